	.target	sm_90a

	.elftype	@"ET_EXEC"


//--------------------- .note.nv.tkinfo           --------------------------
	.section	.note.nv.tkinfo,"",@"SHT_NOTE"
	.sectionflags	@"SHF_NOTE_NV_TKINFO"
	.tkinfo
        /*0018*/ 	.word	0x00000002
        /*0030*/ 	.string	""
        /*0030*/ 	.string	"ptxas"
        /*0030*/ 	.string	"Cuda compilation tools, release 13.0, V13.0.88"
        /*0030*/ 	.string	"Build cuda_13.0.r13.0/compiler.36424714_0"
        /*0030*/ 	.string	"-arch sm_90a -m 64 "



//--------------------- .note.nv.cuinfo           --------------------------
	.section	.note.nv.cuinfo,"",@"SHT_NOTE"
	.sectionflags	@"SHF_NOTE_NV_CUINFO"
        /*0018*/ 	.short	0x0002
        /*001a*/ 	.short	0x005a
        /*001c*/ 	.short	0x0082
	.zero		2


//--------------------- .nv.info                  --------------------------
	.section	.nv.info,"",@"SHT_CUDA_INFO"
	.align	4


	//----- nvinfo : EIATTR_REGCOUNT
	.align		4
        /*0000*/ 	.byte	0x04, 0x2f
        /*0002*/ 	.short	(.L_12 - .L_11)
	.align		4
.L_11:
        /*0004*/ 	.word	index@(_ZN5flash24flash_fwd_splitkv_kernelI23Flash_fwd_kernel_traitsILi32ELi64ELi128ELi4ELb0ELb0EN7cutlass6half_tE19Flash_kernel_traitsILi32ELi64ELi128ELi4ES3_EELb1ELb0ELb1ELb0ELb0ELb1ELb1ELb1EEEvNS_16Flash_fwd_paramsE)
        /*0008*/ 	.word	0x000000a8


	//----- nvinfo : EIATTR_FRAME_SIZE
	.align		4
.L_12:
        /*000c*/ 	.byte	0x04, 0x11
        /*000e*/ 	.short	(.L_14 - .L_13)
	.align		4
.L_13:
        /*0010*/ 	.word	index@(_ZN5flash24flash_fwd_splitkv_kernelI23Flash_fwd_kernel_traitsILi32ELi64ELi128ELi4ELb0ELb0EN7cutlass6half_tE19Flash_kernel_traitsILi32ELi64ELi128ELi4ES3_EELb1ELb0ELb1ELb0ELb0ELb1ELb1ELb1EEEvNS_16Flash_fwd_paramsE)
        /*0014*/ 	.word	0x00000000


	//----- nvinfo : EIATTR_REGCOUNT
	.align		4
.L_14:
        /*0018*/ 	.byte	0x04, 0x2f
        /*001a*/ 	.short	(.L_16 - .L_15)
	.align		4
.L_15:
        /*001c*/ 	.word	index@(_ZN5flash24flash_fwd_splitkv_kernelI23Flash_fwd_kernel_traitsILi32ELi64ELi128ELi4ELb0ELb0EN7cutlass6half_tE19Flash_kernel_traitsILi32ELi64ELi128ELi4ES3_EELb1ELb0ELb1ELb0ELb0ELb0ELb1ELb1EEEvNS_16Flash_fwd_paramsE)
        /*0020*/ 	.word	0x000000a8


	//----- nvinfo : EIATTR_FRAME_SIZE
	.align		4
.L_16:
        /*0024*/ 	.byte	0x04, 0x11
        /*0026*/ 	.short	(.L_18 - .L_17)
	.align		4
.L_17:
        /*0028*/ 	.word	index@(_ZN5flash24flash_fwd_splitkv_kernelI23Flash_fwd_kernel_traitsILi32ELi64ELi128ELi4ELb0ELb0EN7cutlass6half_tE19Flash_kernel_traitsILi32ELi64ELi128ELi4ES3_EELb1ELb0ELb1ELb0ELb0ELb0ELb1ELb1EEEvNS_16Flash_fwd_paramsE)
        /*002c*/ 	.word	0x00000000


	//----- nvinfo : EIATTR_REGCOUNT
	.align		4
.L_18:
        /*0030*/ 	.byte	0x04, 0x2f
        /*0032*/ 	.short	(.L_20 - .L_19)
	.align		4
.L_19:
        /*0034*/ 	.word	index@(_ZN5flash24flash_fwd_splitkv_kernelI23Flash_fwd_kernel_traitsILi32ELi64ELi128ELi4ELb0ELb0EN7cutlass6half_tE19Flash_kernel_traitsILi32ELi64ELi128ELi4ES3_EELb1ELb0ELb0ELb0ELb1ELb1ELb1ELb1EEEvNS_16Flash_fwd_paramsE)
        /*0038*/ 	.word	0x000000a8


	//----- nvinfo : EIATTR_FRAME_SIZE
	.align		4
.L_20:
        /*003c*/ 	.byte	0x04, 0x11
        /*003e*/ 	.short	(.L_22 - .L_21)
	.align		4
.L_21:
        /*0040*/ 	.word	index@(_ZN5flash24flash_fwd_splitkv_kernelI23Flash_fwd_kernel_traitsILi32ELi64ELi128ELi4ELb0ELb0EN7cutlass6half_tE19Flash_kernel_traitsILi32ELi64ELi128ELi4ES3_EELb1ELb0ELb0ELb0ELb1ELb1ELb1ELb1EEEvNS_16Flash_fwd_paramsE)
        /*0044*/ 	.word	0x00000000


	//----- nvinfo : EIATTR_REGCOUNT
	.align		4
.L_22:
        /*0048*/ 	.byte	0x04, 0x2f
        /*004a*/ 	.short	(.L_24 - .L_23)
	.align		4
.L_23:
        /*004c*/ 	.word	index@(_ZN5flash24flash_fwd_splitkv_kernelI23Flash_fwd_kernel_traitsILi32ELi64ELi128ELi4ELb0ELb0EN7cutlass6half_tE19Flash_kernel_traitsILi32ELi64ELi128ELi4ES3_EELb1ELb0ELb0ELb0ELb1ELb0ELb1ELb1EEEvNS_16Flash_fwd_paramsE)
        /*0050*/ 	.word	0x000000a2


	//----- nvinfo : EIATTR_FRAME_SIZE
	.align		4
.L_24:
        /*0054*/ 	.byte	0x04, 0x11
        /*0056*/ 	.short	(.L_26 - .L_25)
	.align		4
.L_25:
        /*0058*/ 	.word	index@(_ZN5flash24flash_fwd_splitkv_kernelI23Flash_fwd_kernel_traitsILi32ELi64ELi128ELi4ELb0ELb0EN7cutlass6half_tE19Flash_kernel_traitsILi32ELi64ELi128ELi4ES3_EELb1ELb0ELb0ELb0ELb1ELb0ELb1ELb1EEEvNS_16Flash_fwd_paramsE)
        /*005c*/ 	.word	0x00000000


	//----- nvinfo : EIATTR_REGCOUNT
	.align		4
.L_26:
        /*0060*/ 	.byte	0x04, 0x2f
        /*0062*/ 	.short	(.L_28 - .L_27)
	.align		4
.L_27:
        /*0064*/ 	.word	index@(_ZN5flash24flash_fwd_splitkv_kernelI23Flash_fwd_kernel_traitsILi32ELi64ELi128ELi4ELb0ELb0EN7cutlass6half_tE19Flash_kernel_traitsILi32ELi64ELi128ELi4ES3_EELb1ELb0ELb1ELb0ELb0ELb1ELb1ELb0EEEvNS_16Flash_fwd_paramsE)
        /*0068*/ 	.word	0x000000a8


	//----- nvinfo : EIATTR_FRAME_SIZE
	.align		4
.L_28:
        /*006c*/ 	.byte	0x04, 0x11
        /*006e*/ 	.short	(.L_30 - .L_29)
	.align		4
.L_29:
        /*0070*/ 	.word	index@(_ZN5flash24flash_fwd_splitkv_kernelI23Flash_fwd_kernel_traitsILi32ELi64ELi128ELi4ELb0ELb0EN7cutlass6half_tE19Flash_kernel_traitsILi32ELi64ELi128ELi4ES3_EELb1ELb0ELb1ELb0ELb0ELb1ELb1ELb0EEEvNS_16Flash_fwd_paramsE)
        /*0074*/ 	.word	0x00000000


	//----- nvinfo : EIATTR_REGCOUNT
	.align		4
.L_30:
        /*0078*/ 	.byte	0x04, 0x2f
        /*007a*/ 	.short	(.L_32 - .L_31)
	.align		4
.L_31:
        /*007c*/ 	.word	index@(_ZN5flash24flash_fwd_splitkv_kernelI23Flash_fwd_kernel_traitsILi32ELi64ELi128ELi4ELb0ELb0EN7cutlass6half_tE19Flash_kernel_traitsILi32ELi64ELi128ELi4ES3_EELb1ELb0ELb1ELb0ELb0ELb0ELb1ELb0EEEvNS_16Flash_fwd_paramsE)
        /*0080*/ 	.word	0x000000a6


	//----- nvinfo : EIATTR_FRAME_SIZE
	.align		4
.L_32:
        /*0084*/ 	.byte	0x04, 0x11
        /*0086*/ 	.short	(.L_34 - .L_33)
	.align		4
.L_33:
        /*0088*/ 	.word	index@(_ZN5flash24flash_fwd_splitkv_kernelI23Flash_fwd_kernel_traitsILi32ELi64ELi128ELi4ELb0ELb0EN7cutlass6half_tE19Flash_kernel_traitsILi32ELi64ELi128ELi4ES3_EELb1ELb0ELb1ELb0ELb0ELb0ELb1ELb0EEEvNS_16Flash_fwd_paramsE)
        /*008c*/ 	.word	0x00000000


	//----- nvinfo : EIATTR_REGCOUNT
	.align		4
.L_34:
        /*0090*/ 	.byte	0x04, 0x2f
        /*0092*/ 	.short	(.L_36 - .L_35)
	.align		4
.L_35:
        /*0094*/ 	.word	index@(_ZN5flash24flash_fwd_splitkv_kernelI23Flash_fwd_kernel_traitsILi32ELi64ELi128ELi4ELb0ELb0EN7cutlass6half_tE19Flash_kernel_traitsILi32ELi64ELi128ELi4ES3_EELb1ELb0ELb0ELb0ELb1ELb1ELb1ELb0EEEvNS_16Flash_fwd_paramsE)
        /*0098*/ 	.word	0x000000a8


	//----- nvinfo : EIATTR_FRAME_SIZE
	.align		4
.L_36:
        /*009c*/ 	.byte	0x04, 0x11
        /*009e*/ 	.short	(.L_38 - .L_37)
	.align		4
.L_37:
        /*00a0*/ 	.word	index@(_ZN5flash24flash_fwd_splitkv_kernelI23Flash_fwd_kernel_traitsILi32ELi64ELi128ELi4ELb0ELb0EN7cutlass6half_tE19Flash_kernel_traitsILi32ELi64ELi128ELi4ES3_EELb1ELb0ELb0ELb0ELb1ELb1ELb1ELb0EEEvNS_16Flash_fwd_paramsE)
        /*00a4*/ 	.word	0x00000000


	//----- nvinfo : EIATTR_REGCOUNT
	.align		4
.L_38:
        /*00a8*/ 	.byte	0x04, 0x2f
        /*00aa*/ 	.short	(.L_40 - .L_39)
	.align		4
.L_39:
        /*00ac*/ 	.word	index@(_ZN5flash24flash_fwd_splitkv_kernelI23Flash_fwd_kernel_traitsILi32ELi64ELi128ELi4ELb0ELb0EN7cutlass6half_tE19Flash_kernel_traitsILi32ELi64ELi128ELi4ES3_EELb1ELb0ELb0ELb0ELb1ELb0ELb1ELb0EEEvNS_16Flash_fwd_paramsE)
        /*00b0*/ 	.word	0x000000a2


	//----- nvinfo : EIATTR_FRAME_SIZE
	.align		4
.L_40:
        /*00b4*/ 	.byte	0x04, 0x11
        /*00b6*/ 	.short	(.L_42 - .L_41)
	.align		4
.L_41:
        /*00b8*/ 	.word	index@(_ZN5flash24flash_fwd_splitkv_kernelI23Flash_fwd_kernel_traitsILi32ELi64ELi128ELi4ELb0ELb0EN7cutlass6half_tE19Flash_kernel_traitsILi32ELi64ELi128ELi4ES3_EELb1ELb0ELb0ELb0ELb1ELb0ELb1ELb0EEEvNS_16Flash_fwd_paramsE)
        /*00bc*/ 	.word	0x00000000


	//----- nvinfo : EIATTR_REGCOUNT
	.align		4
.L_42:
        /*00c0*/ 	.byte	0x04, 0x2f
        /*00c2*/ 	.short	(.L_44 - .L_43)
	.align		4
.L_43:
        /*00c4*/ 	.word	index@(_ZN5flash24flash_fwd_splitkv_kernelI23Flash_fwd_kernel_traitsILi32ELi64ELi128ELi4ELb0ELb0EN7cutlass6half_tE19Flash_kernel_traitsILi32ELi64ELi128ELi4ES3_EELb1ELb0ELb1ELb0ELb0ELb1ELb0ELb1EEEvNS_16Flash_fwd_paramsE)
        /*00c8*/ 	.word	0x000000a0


	//----- nvinfo : EIATTR_FRAME_SIZE
	.align		4
.L_44:
        /*00cc*/ 	.byte	0x04, 0x11
        /*00ce*/ 	.short	(.L_46 - .L_45)
	.align		4
.L_45:
        /*00d0*/ 	.word	index@(_ZN5flash24flash_fwd_splitkv_kernelI23Flash_fwd_kernel_traitsILi32ELi64ELi128ELi4ELb0ELb0EN7cutlass6half_tE19Flash_kernel_traitsILi32ELi64ELi128ELi4ES3_EELb1ELb0ELb1ELb0ELb0ELb1ELb0ELb1EEEvNS_16Flash_fwd_paramsE)
        /*00d4*/ 	.word	0x00000000


	//----- nvinfo : EIATTR_REGCOUNT
	.align		4
.L_46:
        /*00d8*/ 	.byte	0x04, 0x2f
        /*00da*/ 	.short	(.L_48 - .L_47)
	.align		4
.L_47:
        /*00dc*/ 	.word	index@(_ZN5flash24flash_fwd_splitkv_kernelI23Flash_fwd_kernel_traitsILi32ELi64ELi128ELi4ELb0ELb0EN7cutlass6half_tE19Flash_kernel_traitsILi32ELi64ELi128ELi4ES3_EELb1ELb0ELb1ELb0ELb0ELb0ELb0ELb1EEEvNS_16Flash_fwd_paramsE)
        /*00e0*/ 	.word	0x0000009d


	//----- nvinfo : EIATTR_FRAME_SIZE
	.align		4
.L_48:
        /*00e4*/ 	.byte	0x04, 0x11
        /*00e6*/ 	.short	(.L_50 - .L_49)
	.align		4
.L_49:
        /*00e8*/ 	.word	index@(_ZN5flash24flash_fwd_splitkv_kernelI23Flash_fwd_kernel_traitsILi32ELi64ELi128ELi4ELb0ELb0EN7cutlass6half_tE19Flash_kernel_traitsILi32ELi64ELi128ELi4ES3_EELb1ELb0ELb1ELb0ELb0ELb0ELb0ELb1EEEvNS_16Flash_fwd_paramsE)
        /*00ec*/ 	.word	0x00000000


	//----- nvinfo : EIATTR_REGCOUNT
	.align		4
.L_50:
        /*00f0*/ 	.byte	0x04, 0x2f
        /*00f2*/ 	.short	(.L_52 - .L_51)
	.align		4
.L_51:
        /*00f4*/ 	.word	index@(_ZN5flash24flash_fwd_splitkv_kernelI23Flash_fwd_kernel_traitsILi32ELi64ELi128ELi4ELb0ELb0EN7cutlass6half_tE19Flash_kernel_traitsILi32ELi64ELi128ELi4ES3_EELb1ELb0ELb0ELb0ELb1ELb1ELb0ELb1EEEvNS_16Flash_fwd_paramsE)
        /*00f8*/ 	.word	0x000000a8


	//----- nvinfo : EIATTR_FRAME_SIZE
	.align		4
.L_52:
        /*00fc*/ 	.byte	0x04, 0x11
        /*00fe*/ 	.short	(.L_54 - .L_53)
	.align		4
.L_53:
        /*0100*/ 	.word	index@(_ZN5flash24flash_fwd_splitkv_kernelI23Flash_fwd_kernel_traitsILi32ELi64ELi128ELi4ELb0ELb0EN7cutlass6half_tE19Flash_kernel_traitsILi32ELi64ELi128ELi4ES3_EELb1ELb0ELb0ELb0ELb1ELb1ELb0ELb1EEEvNS_16Flash_fwd_paramsE)
        /*0104*/ 	.word	0x00000000


	//----- nvinfo : EIATTR_REGCOUNT
	.align		4
.L_54:
        /*0108*/ 	.byte	0x04, 0x2f
        /*010a*/ 	.short	(.L_56 - .L_55)
	.align		4
.L_55:
        /*010c*/ 	.word	index@(_ZN5flash24flash_fwd_splitkv_kernelI23Flash_fwd_kernel_traitsILi32ELi64ELi128ELi4ELb0ELb0EN7cutlass6half_tE19Flash_kernel_traitsILi32ELi64ELi128ELi4ES3_EELb1ELb0ELb0ELb0ELb1ELb0ELb0ELb1EEEvNS_16Flash_fwd_paramsE)
        /*0110*/ 	.word	0x000000a3


	//----- nvinfo : EIATTR_FRAME_SIZE
	.align		4
.L_56:
        /*0114*/ 	.byte	0x04, 0x11
        /*0116*/ 	.short	(.L_58 - .L_57)
	.align		4
.L_57:
        /*0118*/ 	.word	index@(_ZN5flash24flash_fwd_splitkv_kernelI23Flash_fwd_kernel_traitsILi32ELi64ELi128ELi4ELb0ELb0EN7cutlass6half_tE19Flash_kernel_traitsILi32ELi64ELi128ELi4ES3_EELb1ELb0ELb0ELb0ELb1ELb0ELb0ELb1EEEvNS_16Flash_fwd_paramsE)
        /*011c*/ 	.word	0x00000000


	//----- nvinfo : EIATTR_REGCOUNT
	.align		4
.L_58:
        /*0120*/ 	.byte	0x04, 0x2f
        /*0122*/ 	.short	(.L_60 - .L_59)
	.align		4
.L_59:
        /*0124*/ 	.word	index@(_ZN5flash24flash_fwd_splitkv_kernelI23Flash_fwd_kernel_traitsILi32ELi64ELi128ELi4ELb0ELb0EN7cutlass6half_tE19Flash_kernel_traitsILi32ELi64ELi128ELi4ES3_EELb1ELb0ELb1ELb0ELb0ELb1ELb0ELb0EEEvNS_16Flash_fwd_paramsE)
        /*0128*/ 	.word	0x000000a7


	//----- nvinfo : EIATTR_FRAME_SIZE
	.align		4
.L_60:
        /*012c*/ 	.byte	0x04, 0x11
        /*012e*/ 	.short	(.L_62 - .L_61)
	.align		4
.L_61:
        /*0130*/ 	.word	index@(_ZN5flash24flash_fwd_splitkv_kernelI23Flash_fwd_kernel_traitsILi32ELi64ELi128ELi4ELb0ELb0EN7cutlass6half_tE19Flash_kernel_traitsILi32ELi64ELi128ELi4ES3_EELb1ELb0ELb1ELb0ELb0ELb1ELb0ELb0EEEvNS_16Flash_fwd_paramsE)
        /*0134*/ 	.word	0x00000000


	//----- nvinfo : EIATTR_REGCOUNT
	.align		4
.L_62:
        /*0138*/ 	.byte	0x04, 0x2f
        /*013a*/ 	.short	(.L_64 - .L_63)
	.align		4
.L_63:
        /*013c*/ 	.word	index@(_ZN5flash24flash_fwd_splitkv_kernelI23Flash_fwd_kernel_traitsILi32ELi64ELi128ELi4ELb0ELb0EN7cutlass6half_tE19Flash_kernel_traitsILi32ELi64ELi128ELi4ES3_EELb1ELb0ELb1ELb0ELb0ELb0ELb0ELb0EEEvNS_16Flash_fwd_paramsE)
        /*0140*/ 	.word	0x000000a7


	//----- nvinfo : EIATTR_FRAME_SIZE
	.align		4
.L_64:
        /*0144*/ 	.byte	0x04, 0x11
        /*0146*/ 	.short	(.L_66 - .L_65)
	.align		4
.L_65:
        /*0148*/ 	.word	index@(_ZN5flash24flash_fwd_splitkv_kernelI23Flash_fwd_kernel_traitsILi32ELi64ELi128ELi4ELb0ELb0EN7cutlass6half_tE19Flash_kernel_traitsILi32ELi64ELi128ELi4ES3_EELb1ELb0ELb1ELb0ELb0ELb0ELb0ELb0EEEvNS_16Flash_fwd_paramsE)
        /*014c*/ 	.word	0x00000000


	//----- nvinfo : EIATTR_REGCOUNT
	.align		4
.L_66:
        /*0150*/ 	.byte	0x04, 0x2f
        /*0152*/ 	.short	(.L_68 - .L_67)
	.align		4
.L_67:
        /*0154*/ 	.word	index@(_ZN5flash24flash_fwd_splitkv_kernelI23Flash_fwd_kernel_traitsILi32ELi64ELi128ELi4ELb0ELb0EN7cutlass6half_tE19Flash_kernel_traitsILi32ELi64ELi128ELi4ES3_EELb1ELb0ELb0ELb0ELb1ELb1ELb0ELb0EEEvNS_16Flash_fwd_paramsE)
        /*0158*/ 	.word	0x000000a8


	//----- nvinfo : EIATTR_FRAME_SIZE
	.align		4
.L_68:
        /*015c*/ 	.byte	0x04, 0x11
        /*015e*/ 	.short	(.L_70 - .L_69)
	.align		4
.L_69:
        /*0160*/ 	.word	index@(_ZN5flash24flash_fwd_splitkv_kernelI23Flash_fwd_kernel_traitsILi32ELi64ELi128ELi4ELb0ELb0EN7cutlass6half_tE19Flash_kernel_traitsILi32ELi64ELi128ELi4ES3_EELb1ELb0ELb0ELb0ELb1ELb1ELb0ELb0EEEvNS_16Flash_fwd_paramsE)
        /*0164*/ 	.word	0x00000000


	//----- nvinfo : EIATTR_REGCOUNT
	.align		4
.L_70:
        /*0168*/ 	.byte	0x04, 0x2f
        /*016a*/ 	.short	(.L_72 - .L_71)
	.align		4
.L_71:
        /*016c*/ 	.word	index@(_ZN5flash24flash_fwd_splitkv_kernelI23Flash_fwd_kernel_traitsILi32ELi64ELi128ELi4ELb0ELb0EN7cutlass6half_tE19Flash_kernel_traitsILi32ELi64ELi128ELi4ES3_EELb1ELb0ELb0ELb0ELb1ELb0ELb0ELb0EEEvNS_16Flash_fwd_paramsE)
        /*0170*/ 	.word	0x000000a8


	//----- nvinfo : EIATTR_FRAME_SIZE
	.align		4
.L_72:
        /*0174*/ 	.byte	0x04, 0x11
        /*0176*/ 	.short	(.L_74 - .L_73)
	.align		4
.L_73:
        /*0178*/ 	.word	index@(_ZN5flash24flash_fwd_splitkv_kernelI23Flash_fwd_kernel_traitsILi32ELi64ELi128ELi4ELb0ELb0EN7cutlass6half_tE19Flash_kernel_traitsILi32ELi64ELi128ELi4ES3_EELb1ELb0ELb0ELb0ELb1ELb0ELb0ELb0EEEvNS_16Flash_fwd_paramsE)
        /*017c*/ 	.word	0x00000000


	//----- nvinfo : EIATTR_REGCOUNT
	.align		4
.L_74:
        /*0180*/ 	.byte	0x04, 0x2f
        /*0182*/ 	.short	(.L_76 - .L_75)
	.align		4
.L_75:
        /*0184*/ 	.word	index@(_ZN5flash24flash_fwd_splitkv_kernelI23Flash_fwd_kernel_traitsILi32ELi64ELi128ELi4ELb0ELb0EN7cutlass6half_tE19Flash_kernel_traitsILi32ELi64ELi128ELi4ES3_EELb1ELb0ELb0ELb1ELb1ELb1ELb1ELb0EEEvNS_16Flash_fwd_paramsE)
        /*0188*/ 	.word	0x000000a8


	//----- nvinfo : EIATTR_FRAME_SIZE
	.align		4
.L_76:
        /*018c*/ 	.byte	0x04, 0x11
        /*018e*/ 	.short	(.L_78 - .L_77)
	.align		4
.L_77:
        /*0190*/ 	.word	index@(_ZN5flash24flash_fwd_splitkv_kernelI23Flash_fwd_kernel_traitsILi32ELi64ELi128ELi4ELb0ELb0EN7cutlass6half_tE19Flash_kernel_traitsILi32ELi64ELi128ELi4ES3_EELb1ELb0ELb0ELb1ELb1ELb1ELb1ELb0EEEvNS_16Flash_fwd_paramsE)
        /*0194*/ 	.word	0x00000000


	//----- nvinfo : EIATTR_REGCOUNT
	.align		4
.L_78:
        /*0198*/ 	.byte	0x04, 0x2f
        /*019a*/ 	.short	(.L_80 - .L_79)
	.align		4
.L_79:
        /*019c*/ 	.word	index@(_ZN5flash24flash_fwd_splitkv_kernelI23Flash_fwd_kernel_traitsILi32ELi64ELi128ELi4ELb0ELb0EN7cutlass6half_tE19Flash_kernel_traitsILi32ELi64ELi128ELi4ES3_EELb1ELb0ELb0ELb1ELb1ELb0ELb1ELb0EEEvNS_16Flash_fwd_paramsE)
        /*01a0*/ 	.word	0x000000a8


	//----- nvinfo : EIATTR_FRAME_SIZE
	.align		4
.L_80:
        /*01a4*/ 	.byte	0x04, 0x11
        /*01a6*/ 	.short	(.L_82 - .L_81)
	.align		4
.L_81:
        /*01a8*/ 	.word	index@(_ZN5flash24flash_fwd_splitkv_kernelI23Flash_fwd_kernel_traitsILi32ELi64ELi128ELi4ELb0ELb0EN7cutlass6half_tE19Flash_kernel_traitsILi32ELi64ELi128ELi4ES3_EELb1ELb0ELb0ELb1ELb1ELb0ELb1ELb0EEEvNS_16Flash_fwd_paramsE)
        /*01ac*/ 	.word	0x00000000


	//----- nvinfo : EIATTR_REGCOUNT
	.align		4
.L_82:
        /*01b0*/ 	.byte	0x04, 0x2f
        /*01b2*/ 	.short	(.L_84 - .L_83)
	.align		4
.L_83:
        /*01b4*/ 	.word	index@(_ZN5flash24flash_fwd_splitkv_kernelI23Flash_fwd_kernel_traitsILi32ELi64ELi128ELi4ELb0ELb0EN7cutlass6half_tE19Flash_kernel_traitsILi32ELi64ELi128ELi4ES3_EELb1ELb0ELb0ELb1ELb1ELb1ELb0ELb0EEEvNS_16Flash_fwd_paramsE)
        /*01b8*/ 	.word	0x000000a8


	//----- nvinfo : EIATTR_FRAME_SIZE
	.align		4
.L_84:
        /*01bc*/ 	.byte	0x04, 0x11
        /*01be*/ 	.short	(.L_86 - .L_85)
	.align		4
.L_85:
        /*01c0*/ 	.word	index@(_ZN5flash24flash_fwd_splitkv_kernelI23Flash_fwd_kernel_traitsILi32ELi64ELi128ELi4ELb0ELb0EN7cutlass6half_tE19Flash_kernel_traitsILi32ELi64ELi128ELi4ES3_EELb1ELb0ELb0ELb1ELb1ELb1ELb0ELb0EEEvNS_16Flash_fwd_paramsE)
        /*01c4*/ 	.word	0x00000000


	//----- nvinfo : EIATTR_REGCOUNT
	.align		4
.L_86:
        /*01c8*/ 	.byte	0x04, 0x2f
        /*01ca*/ 	.short	(.L_88 - .L_87)
	.align		4
.L_87:
        /*01cc*/ 	.word	index@(_ZN5flash24flash_fwd_splitkv_kernelI23Flash_fwd_kernel_traitsILi32ELi64ELi128ELi4ELb0ELb0EN7cutlass6half_tE19Flash_kernel_traitsILi32ELi64ELi128ELi4ES3_EELb1ELb0ELb0ELb1ELb1ELb0ELb0ELb0EEEvNS_16Flash_fwd_paramsE)
        /*01d0*/ 	.word	0x000000a8


	//----- nvinfo : EIATTR_FRAME_SIZE
	.align		4
.L_88:
        /*01d4*/ 	.byte	0x04, 0x11
        /*01d6*/ 	.short	(.L_90 - .L_89)
	.align		4
.L_89:
        /*01d8*/ 	.word	index@(_ZN5flash24flash_fwd_splitkv_kernelI23Flash_fwd_kernel_traitsILi32ELi64ELi128ELi4ELb0ELb0EN7cutlass6half_tE19Flash_kernel_traitsILi32ELi64ELi128ELi4ES3_EELb1ELb0ELb0ELb1ELb1ELb0ELb0ELb0EEEvNS_16Flash_fwd_paramsE)
        /*01dc*/ 	.word	0x00000000


	//----- nvinfo : EIATTR_REGCOUNT
	.align		4
.L_90:
        /*01e0*/ 	.byte	0x04, 0x2f
        /*01e2*/ 	.short	(.L_92 - .L_91)
	.align		4
.L_91:
        /*01e4*/ 	.word	index@(_ZN5flash24flash_fwd_splitkv_kernelI23Flash_fwd_kernel_traitsILi32ELi64ELi128ELi4ELb0ELb0EN7cutlass6half_tE19Flash_kernel_traitsILi32ELi64ELi128ELi4ES3_EELb1ELb0ELb0ELb0ELb0ELb1ELb1ELb1EEEvNS_16Flash_fwd_paramsE)
        /*01e8*/ 	.word	0x000000a5


	//----- nvinfo : EIATTR_FRAME_SIZE
	.align		4
.L_92:
        /*01ec*/ 	.byte	0x04, 0x11
        /*01ee*/ 	.short	(.L_94 - .L_93)
	.align		4
.L_93:
        /*01f0*/ 	.word	index@(_ZN5flash24flash_fwd_splitkv_kernelI23Flash_fwd_kernel_traitsILi32ELi64ELi128ELi4ELb0ELb0EN7cutlass6half_tE19Flash_kernel_traitsILi32ELi64ELi128ELi4ES3_EELb1ELb0ELb0ELb0ELb0ELb1ELb1ELb1EEEvNS_16Flash_fwd_paramsE)
        /*01f4*/ 	.word	0x00000000


	//----- nvinfo : EIATTR_REGCOUNT
	.align		4
.L_94:
        /*01f8*/ 	.byte	0x04, 0x2f
        /*01fa*/ 	.short	(.L_96 - .L_95)
	.align		4
.L_95:
        /*01fc*/ 	.word	index@(_ZN5flash24flash_fwd_splitkv_kernelI23Flash_fwd_kernel_traitsILi32ELi64ELi128ELi4ELb0ELb0EN7cutlass6half_tE19Flash_kernel_traitsILi32ELi64ELi128ELi4ES3_EELb1ELb0ELb0ELb0ELb0ELb0ELb1ELb1EEEvNS_16Flash_fwd_paramsE)
        /*0200*/ 	.word	0x000000a8


	//----- nvinfo : EIATTR_FRAME_SIZE
	.align		4
.L_96:
        /*0204*/ 	.byte	0x04, 0x11
        /*0206*/ 	.short	(.L_98 - .L_97)
	.align		4
.L_97:
        /*0208*/ 	.word	index@(_ZN5flash24flash_fwd_splitkv_kernelI23Flash_fwd_kernel_traitsILi32ELi64ELi128ELi4ELb0ELb0EN7cutlass6half_tE19Flash_kernel_traitsILi32ELi64ELi128ELi4ES3_EELb1ELb0ELb0ELb0ELb0ELb0ELb1ELb1EEEvNS_16Flash_fwd_paramsE)
        /*020c*/ 	.word	0x00000000


	//----- nvinfo : EIATTR_REGCOUNT
	.align		4
.L_98:
        /*0210*/ 	.byte	0x04, 0x2f
        /*0212*/ 	.short	(.L_100 - .L_99)
	.align		4
.L_99:
        /*0214*/ 	.word	index@(_ZN5flash24flash_fwd_splitkv_kernelI23Flash_fwd_kernel_traitsILi32ELi64ELi128ELi4ELb0ELb0EN7cutlass6half_tE19Flash_kernel_traitsILi32ELi64ELi128ELi4ES3_EELb1ELb0ELb0ELb0ELb0ELb1ELb1ELb0EEEvNS_16Flash_fwd_paramsE)
        /*0218*/ 	.word	0x000000fe


	//----- nvinfo : EIATTR_FRAME_SIZE
	.align		4
.L_100:
        /*021c*/ 	.byte	0x04, 0x11
        /*021e*/ 	.short	(.L_102 - .L_101)
	.align		4
.L_101:
        /*0220*/ 	.word	index@(_ZN5flash24flash_fwd_splitkv_kernelI23Flash_fwd_kernel_traitsILi32ELi64ELi128ELi4ELb0ELb0EN7cutlass6half_tE19Flash_kernel_traitsILi32ELi64ELi128ELi4ES3_EELb1ELb0ELb0ELb0ELb0ELb1ELb1ELb0EEEvNS_16Flash_fwd_paramsE)
        /*0224*/ 	.word	0x00000000


	//----- nvinfo : EIATTR_REGCOUNT
	.align		4
.L_102:
        /*0228*/ 	.byte	0x04, 0x2f
        /*022a*/ 	.short	(.L_104 - .L_103)
	.align		4
.L_103:
        /*022c*/ 	.word	index@(_ZN5flash24flash_fwd_splitkv_kernelI23Flash_fwd_kernel_traitsILi32ELi64ELi128ELi4ELb0ELb0EN7cutlass6half_tE19Flash_kernel_traitsILi32ELi64ELi128ELi4ES3_EELb1ELb0ELb0ELb0ELb0ELb0ELb1ELb0EEEvNS_16Flash_fwd_paramsE)
        /*0230*/ 	.word	0x000000a2


	//----- nvinfo : EIATTR_FRAME_SIZE
	.align		4
.L_104:
        /*0234*/ 	.byte	0x04, 0x11
        /*0236*/ 	.short	(.L_106 - .L_105)
	.align		4
.L_105:
        /*0238*/ 	.word	index@(_ZN5flash24flash_fwd_splitkv_kernelI23Flash_fwd_kernel_traitsILi32ELi64ELi128ELi4ELb0ELb0EN7cutlass6half_tE19Flash_kernel_traitsILi32ELi64ELi128ELi4ES3_EELb1ELb0ELb0ELb0ELb0ELb0ELb1ELb0EEEvNS_16Flash_fwd_paramsE)
        /*023c*/ 	.word	0x00000000


	//----- nvinfo : EIATTR_REGCOUNT
	.align		4
.L_106:
        /*0240*/ 	.byte	0x04, 0x2f
        /*0242*/ 	.short	(.L_108 - .L_107)
	.align		4
.L_107:
        /*0244*/ 	.word	index@(_ZN5flash24flash_fwd_splitkv_kernelI23Flash_fwd_kernel_traitsILi32ELi64ELi128ELi4ELb0ELb0EN7cutlass6half_tE19Flash_kernel_traitsILi32ELi64ELi128ELi4ES3_EELb1ELb0ELb0ELb0ELb0ELb1ELb0ELb1EEEvNS_16Flash_fwd_paramsE)
        /*0248*/ 	.word	0x000000a7


	//----- nvinfo : EIATTR_FRAME_SIZE
	.align		4
.L_108:
        /*024c*/ 	.byte	0x04, 0x11
        /*024e*/ 	.short	(.L_110 - .L_109)
	.align		4
.L_109:
        /*0250*/ 	.word	index@(_ZN5flash24flash_fwd_splitkv_kernelI23Flash_fwd_kernel_traitsILi32ELi64ELi128ELi4ELb0ELb0EN7cutlass6half_tE19Flash_kernel_traitsILi32ELi64ELi128ELi4ES3_EELb1ELb0ELb0ELb0ELb0ELb1ELb0ELb1EEEvNS_16Flash_fwd_paramsE)
        /*0254*/ 	.word	0x00000000


	//----- nvinfo : EIATTR_REGCOUNT
	.align		4
.L_110:
        /*0258*/ 	.byte	0x04, 0x2f
        /*025a*/ 	.short	(.L_112 - .L_111)
	.align		4
.L_111:
        /*025c*/ 	.word	index@(_ZN5flash24flash_fwd_splitkv_kernelI23Flash_fwd_kernel_traitsILi32ELi64ELi128ELi4ELb0ELb0EN7cutlass6half_tE19Flash_kernel_traitsILi32ELi64ELi128ELi4ES3_EELb1ELb0ELb0ELb0ELb0ELb0ELb0ELb1EEEvNS_16Flash_fwd_paramsE)
        /*0260*/ 	.word	0x000000a8


	//----- nvinfo : EIATTR_FRAME_SIZE
	.align		4
.L_112:
        /*0264*/ 	.byte	0x04, 0x11
        /*0266*/ 	.short	(.L_114 - .L_113)
	.align		4
.L_113:
        /*0268*/ 	.word	index@(_ZN5flash24flash_fwd_splitkv_kernelI23Flash_fwd_kernel_traitsILi32ELi64ELi128ELi4ELb0ELb0EN7cutlass6half_tE19Flash_kernel_traitsILi32ELi64ELi128ELi4ES3_EELb1ELb0ELb0ELb0ELb0ELb0ELb0ELb1EEEvNS_16Flash_fwd_paramsE)
        /*026c*/ 	.word	0x00000000


	//----- nvinfo : EIATTR_REGCOUNT
	.align		4
.L_114:
        /*0270*/ 	.byte	0x04, 0x2f
        /*0272*/ 	.short	(.L_116 - .L_115)
	.align		4
.L_115:
        /*0274*/ 	.word	index@(_ZN5flash24flash_fwd_splitkv_kernelI23Flash_fwd_kernel_traitsILi32ELi64ELi128ELi4ELb0ELb0EN7cutlass6half_tE19Flash_kernel_traitsILi32ELi64ELi128ELi4ES3_EELb1ELb0ELb0ELb0ELb0ELb1ELb0ELb0EEEvNS_16Flash_fwd_paramsE)
        /*0278*/ 	.word	0x000000a8


	//----- nvinfo : EIATTR_FRAME_SIZE
	.align		4
.L_116:
        /*027c*/ 	.byte	0x04, 0x11
        /*027e*/ 	.short	(.L_118 - .L_117)
	.align		4
.L_117:
        /*0280*/ 	.word	index@(_ZN5flash24flash_fwd_splitkv_kernelI23Flash_fwd_kernel_traitsILi32ELi64ELi128ELi4ELb0ELb0EN7cutlass6half_tE19Flash_kernel_traitsILi32ELi64ELi128ELi4ES3_EELb1ELb0ELb0ELb0ELb0ELb1ELb0ELb0EEEvNS_16Flash_fwd_paramsE)
        /*0284*/ 	.word	0x00000000


	//----- nvinfo : EIATTR_REGCOUNT
	.align		4
.L_118:
        /*0288*/ 	.byte	0x04, 0x2f
        /*028a*/ 	.short	(.L_120 - .L_119)
	.align		4
.L_119:
        /*028c*/ 	.word	index@(_ZN5flash24flash_fwd_splitkv_kernelI23Flash_fwd_kernel_traitsILi32ELi64ELi128ELi4ELb0ELb0EN7cutlass6half_tE19Flash_kernel_traitsILi32ELi64ELi128ELi4ES3_EELb1ELb0ELb0ELb0ELb0ELb0ELb0ELb0EEEvNS_16Flash_fwd_paramsE)
        /*0290*/ 	.word	0x000000a8


	//----- nvinfo : EIATTR_FRAME_SIZE
	.align		4
.L_120:
        /*0294*/ 	.byte	0x04, 0x11
        /*0296*/ 	.short	(.L_122 - .L_121)
	.align		4
.L_121:
        /*0298*/ 	.word	index@(_ZN5flash24flash_fwd_splitkv_kernelI23Flash_fwd_kernel_traitsILi32ELi64ELi128ELi4ELb0ELb0EN7cutlass6half_tE19Flash_kernel_traitsILi32ELi64ELi128ELi4ES3_EELb1ELb0ELb0ELb0ELb0ELb0ELb0ELb0EEEvNS_16Flash_fwd_paramsE)
        /*029c*/ 	.word	0x00000000


	//----- nvinfo : EIATTR_REGCOUNT
	.align		4
.L_122:
        /*02a0*/ 	.byte	0x04, 0x2f
        /*02a2*/ 	.short	(.L_124 - .L_123)
	.align		4
.L_123:
        /*02a4*/ 	.word	index@(_ZN5flash32flash_fwd_splitkv_combine_kernelI23Flash_fwd_kernel_traitsILi32ELi64ELi128ELi4ELb0ELb0EN7cutlass6half_tE19Flash_kernel_traitsILi32ELi64ELi128ELi4ES3_EELi16ELi1ELb1EEEvNS_16Flash_fwd_paramsE)
        /*02a8*/ 	.word	0x00000036


	//----- nvinfo : EIATTR_FRAME_SIZE
	.align		4
.L_124:
        /*02ac*/ 	.byte	0x04, 0x11
        /*02ae*/ 	.short	(.L_126 - .L_125)
	.align		4
.L_125:
        /*02b0*/ 	.word	index@($__internal_27_$__cuda_sm20_div_s64)
        /*02b4*/ 	.word	0x00000000


	//----- nvinfo : EIATTR_FRAME_SIZE
	.align		4
.L_126:
        /*02b8*/ 	.byte	0x04, 0x11
        /*02ba*/ 	.short	(.L_128 - .L_127)
	.align		4
.L_127:
        /*02bc*/ 	.word	index@(_ZN5flash32flash_fwd_splitkv_combine_kernelI23Flash_fwd_kernel_traitsILi32ELi64ELi128ELi4ELb0ELb0EN7cutlass6half_tE19Flash_kernel_traitsILi32ELi64ELi128ELi4ES3_EELi16ELi1ELb1EEEvNS_16Flash_fwd_paramsE)
        /*02c0*/ 	.word	0x00000000


	//----- nvinfo : EIATTR_REGCOUNT
	.align		4
.L_128:
        /*02c4*/ 	.byte	0x04, 0x2f
        /*02c6*/ 	.short	(.L_130 - .L_129)
	.align		4
.L_129:
        /*02c8*/ 	.word	index@(_ZN5flash32flash_fwd_splitkv_combine_kernelI23Flash_fwd_kernel_traitsILi32ELi64ELi128ELi4ELb0ELb0EN7cutlass6half_tE19Flash_kernel_traitsILi32ELi64ELi128ELi4ES3_EELi16ELi2ELb1EEEvNS_16Flash_fwd_paramsE)
        /*02cc*/ 	.word	0x00000036


	//----- nvinfo : EIATTR_FRAME_SIZE
	.align		4
.L_130:
        /*02d0*/ 	.byte	0x04, 0x11
        /*02d2*/ 	.short	(.L_132 - .L_131)
	.align		4
.L_131:
        /*02d4*/ 	.word	index@($__internal_26_$__cuda_sm20_div_s64)
        /*02d8*/ 	.word	0x00000000


	//----- nvinfo : EIATTR_FRAME_SIZE
	.align		4
.L_132:
        /*02dc*/ 	.byte	0x04, 0x11
        /*02de*/ 	.short	(.L_134 - .L_133)
	.align		4
.L_133:
        /*02e0*/ 	.word	index@(_ZN5flash32flash_fwd_splitkv_combine_kernelI23Flash_fwd_kernel_traitsILi32ELi64ELi128ELi4ELb0ELb0EN7cutlass6half_tE19Flash_kernel_traitsILi32ELi64ELi128ELi4ES3_EELi16ELi2ELb1EEEvNS_16Flash_fwd_paramsE)
        /*02e4*/ 	.word	0x00000000


	//----- nvinfo : EIATTR_REGCOUNT
	.align		4
.L_134:
        /*02e8*/ 	.byte	0x04, 0x2f
        /*02ea*/ 	.short	(.L_136 - .L_135)
	.align		4
.L_135:
        /*02ec*/ 	.word	index@(_ZN5flash32flash_fwd_splitkv_combine_kernelI23Flash_fwd_kernel_traitsILi32ELi64ELi128ELi4ELb0ELb0EN7cutlass6half_tE19Flash_kernel_traitsILi32ELi64ELi128ELi4ES3_EELi16ELi3ELb1EEEvNS_16Flash_fwd_paramsE)
        /*02f0*/ 	.word	0x00000034


	//----- nvinfo : EIATTR_FRAME_SIZE
	.align		4
.L_136:
        /*02f4*/ 	.byte	0x04, 0x11
        /*02f6*/ 	.short	(.L_138 - .L_137)
	.align		4
.L_137:
        /*02f8*/ 	.word	index@($__internal_25_$__cuda_sm20_div_s64)
        /*02fc*/ 	.word	0x00000000


	//----- nvinfo : EIATTR_FRAME_SIZE
	.align		4
.L_138:
        /*0300*/ 	.byte	0x04, 0x11
        /*0302*/ 	.short	(.L_140 - .L_139)
	.align		4
.L_139:
        /*0304*/ 	.word	index@(_ZN5flash32flash_fwd_splitkv_combine_kernelI23Flash_fwd_kernel_traitsILi32ELi64ELi128ELi4ELb0ELb0EN7cutlass6half_tE19Flash_kernel_traitsILi32ELi64ELi128ELi4ES3_EELi16ELi3ELb1EEEvNS_16Flash_fwd_paramsE)
        /*0308*/ 	.word	0x00000000


	//----- nvinfo : EIATTR_REGCOUNT
	.align		4
.L_140:
        /*030c*/ 	.byte	0x04, 0x2f
        /*030e*/ 	.short	(.L_142 - .L_141)
	.align		4
.L_141:
        /*0310*/ 	.word	index@(_ZN5flash32flash_fwd_splitkv_combine_kernelI23Flash_fwd_kernel_traitsILi32ELi64ELi128ELi4ELb0ELb0EN7cutlass6half_tE19Flash_kernel_traitsILi32ELi64ELi128ELi4ES3_EELi16ELi4ELb1EEEvNS_16Flash_fwd_paramsE)
        /*0314*/ 	.word	0x0000003a


	//----- nvinfo : EIATTR_FRAME_SIZE
	.align		4
.L_142:
        /*0318*/ 	.byte	0x04, 0x11
        /*031a*/ 	.short	(.L_144 - .L_143)
	.align		4
.L_143:
        /*031c*/ 	.word	index@($__internal_24_$__cuda_sm20_div_s64)
        /*0320*/ 	.word	0x00000000


	//----- nvinfo : EIATTR_FRAME_SIZE
	.align		4
.L_144:
        /*0324*/ 	.byte	0x04, 0x11
        /*0326*/ 	.short	(.L_146 - .L_145)
	.align		4
.L_145:
        /*0328*/ 	.word	index@(_ZN5flash32flash_fwd_splitkv_combine_kernelI23Flash_fwd_kernel_traitsILi32ELi64ELi128ELi4ELb0ELb0EN7cutlass6half_tE19Flash_kernel_traitsILi32ELi64ELi128ELi4ES3_EELi16ELi4ELb1EEEvNS_16Flash_fwd_paramsE)
        /*032c*/ 	.word	0x00000000


	//----- nvinfo : EIATTR_REGCOUNT
	.align		4
.L_146:
        /*0330*/ 	.byte	0x04, 0x2f
        /*0332*/ 	.short	(.L_148 - .L_147)
	.align		4
.L_147:
        /*0334*/ 	.word	index@(_ZN5flash32flash_fwd_splitkv_combine_kernelI23Flash_fwd_kernel_traitsILi32ELi64ELi128ELi4ELb0ELb0EN7cutlass6half_tE19Flash_kernel_traitsILi32ELi64ELi128ELi4ES3_EELi16ELi5ELb1EEEvNS_16Flash_fwd_paramsE)
        /*0338*/ 	.word	0x0000003c


	//----- nvinfo : EIATTR_FRAME_SIZE
	.align		4
.L_148:
        /*033c*/ 	.byte	0x04, 0x11
        /*033e*/ 	.short	(.L_150 - .L_149)
	.align		4
.L_149:
        /*0340*/ 	.word	index@($__internal_23_$__cuda_sm20_div_s64)
        /*0344*/ 	.word	0x00000000


	//----- nvinfo : EIATTR_FRAME_SIZE
	.align		4
.L_150:
        /*0348*/ 	.byte	0x04, 0x11
        /*034a*/ 	.short	(.L_152 - .L_151)
	.align		4
.L_151:
        /*034c*/ 	.word	index@(_ZN5flash32flash_fwd_splitkv_combine_kernelI23Flash_fwd_kernel_traitsILi32ELi64ELi128ELi4ELb0ELb0EN7cutlass6half_tE19Flash_kernel_traitsILi32ELi64ELi128ELi4ES3_EELi16ELi5ELb1EEEvNS_16Flash_fwd_paramsE)
        /*0350*/ 	.word	0x00000000


	//----- nvinfo : EIATTR_REGCOUNT
	.align		4
.L_152:
        /*0354*/ 	.byte	0x04, 0x2f
        /*0356*/ 	.short	(.L_154 - .L_153)
	.align		4
.L_153:
        /*0358*/ 	.word	index@(_ZN5flash32flash_fwd_splitkv_combine_kernelI23Flash_fwd_kernel_traitsILi32ELi64ELi128ELi4ELb0ELb0EN7cutlass6half_tE19Flash_kernel_traitsILi32ELi64ELi128ELi4ES3_EELi16ELi6ELb1EEEvNS_16Flash_fwd_paramsE)
        /*035c*/ 	.word	0x0000003e


	//----- nvinfo : EIATTR_FRAME_SIZE
	.align		4
.L_154:
        /*0360*/ 	.byte	0x04, 0x11
        /*0362*/ 	.short	(.L_156 - .L_155)
	.align		4
.L_155:
        /*0364*/ 	.word	index@($__internal_22_$__cuda_sm20_div_s64)
        /*0368*/ 	.word	0x00000000


	//----- nvinfo : EIATTR_FRAME_SIZE
	.align		4
.L_156:
        /*036c*/ 	.byte	0x04, 0x11
        /*036e*/ 	.short	(.L_158 - .L_157)
	.align		4
.L_157:
        /*0370*/ 	.word	index@(_ZN5flash32flash_fwd_splitkv_combine_kernelI23Flash_fwd_kernel_traitsILi32ELi64ELi128ELi4ELb0ELb0EN7cutlass6half_tE19Flash_kernel_traitsILi32ELi64ELi128ELi4ES3_EELi16ELi6ELb1EEEvNS_16Flash_fwd_paramsE)
        /*0374*/ 	.word	0x00000000


	//----- nvinfo : EIATTR_REGCOUNT
	.align		4
.L_158:
        /*0378*/ 	.byte	0x04, 0x2f
        /*037a*/ 	.short	(.L_160 - .L_159)
	.align		4
.L_159:
        /*037c*/ 	.word	index@(_ZN5flash32flash_fwd_splitkv_combine_kernelI23Flash_fwd_kernel_traitsILi32ELi64ELi128ELi4ELb0ELb0EN7cutlass6half_tE19Flash_kernel_traitsILi32ELi64ELi128ELi4ES3_EELi16ELi7ELb1EEEvNS_16Flash_fwd_paramsE)
        /*0380*/ 	.word	0x00000046


	//----- nvinfo : EIATTR_FRAME_SIZE
	.align		4
.L_160:
        /*0384*/ 	.byte	0x04, 0x11
        /*0386*/ 	.short	(.L_162 - .L_161)
	.align		4
.L_161:
        /*0388*/ 	.word	index@($__internal_21_$__cuda_sm20_div_s64)
        /*038c*/ 	.word	0x00000000


	//----- nvinfo : EIATTR_FRAME_SIZE
	.align		4
.L_162:
        /*0390*/ 	.byte	0x04, 0x11
        /*0392*/ 	.short	(.L_164 - .L_163)
	.align		4
.L_163:
        /*0394*/ 	.word	index@(_ZN5flash32flash_fwd_splitkv_combine_kernelI23Flash_fwd_kernel_traitsILi32ELi64ELi128ELi4ELb0ELb0EN7cutlass6half_tE19Flash_kernel_traitsILi32ELi64ELi128ELi4ES3_EELi16ELi7ELb1EEEvNS_16Flash_fwd_paramsE)
        /*0398*/ 	.word	0x00000000


	//----- nvinfo : EIATTR_REGCOUNT
	.align		4
.L_164:
        /*039c*/ 	.byte	0x04, 0x2f
        /*039e*/ 	.short	(.L_166 - .L_165)
	.align		4
.L_165:
        /*03a0*/ 	.word	index@(_ZN5flash32flash_fwd_splitkv_combine_kernelI23Flash_fwd_kernel_traitsILi32ELi64ELi128ELi4ELb0ELb0EN7cutlass6half_tE19Flash_kernel_traitsILi32ELi64ELi128ELi4ES3_EELi16ELi1ELb0EEEvNS_16Flash_fwd_paramsE)
        /*03a4*/ 	.word	0x00000036


	//----- nvinfo : EIATTR_FRAME_SIZE
	.align		4
.L_166:
        /*03a8*/ 	.byte	0x04, 0x11
        /*03aa*/ 	.short	(.L_168 - .L_167)
	.align		4
.L_167:
        /*03ac*/ 	.word	index@($__internal_20_$__cuda_sm20_div_s64)
        /*03b0*/ 	.word	0x00000000


	//----- nvinfo : EIATTR_FRAME_SIZE
	.align		4
.L_168:
        /*03b4*/ 	.byte	0x04, 0x11
        /*03b6*/ 	.short	(.L_170 - .L_169)
	.align		4
.L_169:
        /*03b8*/ 	.word	index@(_ZN5flash32flash_fwd_splitkv_combine_kernelI23Flash_fwd_kernel_traitsILi32ELi64ELi128ELi4ELb0ELb0EN7cutlass6half_tE19Flash_kernel_traitsILi32ELi64ELi128ELi4ES3_EELi16ELi1ELb0EEEvNS_16Flash_fwd_paramsE)
        /*03bc*/ 	.word	0x00000000


	//----- nvinfo : EIATTR_REGCOUNT
	.align		4
.L_170:
        /*03c0*/ 	.byte	0x04, 0x2f
        /*03c2*/ 	.short	(.L_172 - .L_171)
	.align		4
.L_171:
        /*03c4*/ 	.word	index@(_ZN5flash32flash_fwd_splitkv_combine_kernelI23Flash_fwd_kernel_traitsILi32ELi64ELi128ELi4ELb0ELb0EN7cutlass6half_tE19Flash_kernel_traitsILi32ELi64ELi128ELi4ES3_EELi16ELi2ELb0EEEvNS_16Flash_fwd_paramsE)
        /*03c8*/ 	.word	0x00000036


	//----- nvinfo : EIATTR_FRAME_SIZE
	.align		4
.L_172:
        /*03cc*/ 	.byte	0x04, 0x11
        /*03ce*/ 	.short	(.L_174 - .L_173)
	.align		4
.L_173:
        /*03d0*/ 	.word	index@($__internal_19_$__cuda_sm20_div_s64)
        /*03d4*/ 	.word	0x00000000


	//----- nvinfo : EIATTR_FRAME_SIZE
	.align		4
.L_174:
        /*03d8*/ 	.byte	0x04, 0x11
        /*03da*/ 	.short	(.L_176 - .L_175)
	.align		4
.L_175:
        /*03dc*/ 	.word	index@(_ZN5flash32flash_fwd_splitkv_combine_kernelI23Flash_fwd_kernel_traitsILi32ELi64ELi128ELi4ELb0ELb0EN7cutlass6half_tE19Flash_kernel_traitsILi32ELi64ELi128ELi4ES3_EELi16ELi2ELb0EEEvNS_16Flash_fwd_paramsE)
        /*03e0*/ 	.word	0x00000000


	//----- nvinfo : EIATTR_REGCOUNT
	.align		4
.L_176:
        /*03e4*/ 	.byte	0x04, 0x2f
        /*03e6*/ 	.short	(.L_178 - .L_177)
	.align		4
.L_177:
        /*03e8*/ 	.word	index@(_ZN5flash32flash_fwd_splitkv_combine_kernelI23Flash_fwd_kernel_traitsILi32ELi64ELi128ELi4ELb0ELb0EN7cutlass6half_tE19Flash_kernel_traitsILi32ELi64ELi128ELi4ES3_EELi16ELi3ELb0EEEvNS_16Flash_fwd_paramsE)
        /*03ec*/ 	.word	0x00000034


	//----- nvinfo : EIATTR_FRAME_SIZE
	.align		4
.L_178:
        /*03f0*/ 	.byte	0x04, 0x11
        /*03f2*/ 	.short	(.L_180 - .L_179)
	.align		4
.L_179:
        /*03f4*/ 	.word	index@($__internal_18_$__cuda_sm20_div_s64)
        /*03f8*/ 	.word	0x00000000


	//----- nvinfo : EIATTR_FRAME_SIZE
	.align		4
.L_180:
        /*03fc*/ 	.byte	0x04, 0x11
        /*03fe*/ 	.short	(.L_182 - .L_181)
	.align		4
.L_181:
        /*0400*/ 	.word	index@(_ZN5flash32flash_fwd_splitkv_combine_kernelI23Flash_fwd_kernel_traitsILi32ELi64ELi128ELi4ELb0ELb0EN7cutlass6half_tE19Flash_kernel_traitsILi32ELi64ELi128ELi4ES3_EELi16ELi3ELb0EEEvNS_16Flash_fwd_paramsE)
        /*0404*/ 	.word	0x00000000


	//----- nvinfo : EIATTR_REGCOUNT
	.align		4
.L_182:
        /*0408*/ 	.byte	0x04, 0x2f
        /*040a*/ 	.short	(.L_184 - .L_183)
	.align		4
.L_183:
        /*040c*/ 	.word	index@(_ZN5flash32flash_fwd_splitkv_combine_kernelI23Flash_fwd_kernel_traitsILi32ELi64ELi128ELi4ELb0ELb0EN7cutlass6half_tE19Flash_kernel_traitsILi32ELi64ELi128ELi4ES3_EELi16ELi4ELb0EEEvNS_16Flash_fwd_paramsE)
        /*0410*/ 	.word	0x0000003a


	//----- nvinfo : EIATTR_FRAME_SIZE
	.align		4
.L_184:
        /*0414*/ 	.byte	0x04, 0x11
        /*0416*/ 	.short	(.L_186 - .L_185)
	.align		4
.L_185:
        /*0418*/ 	.word	index@($__internal_17_$__cuda_sm20_div_s64)
        /*041c*/ 	.word	0x00000000


	//----- nvinfo : EIATTR_FRAME_SIZE
	.align		4
.L_186:
        /*0420*/ 	.byte	0x04, 0x11
        /*0422*/ 	.short	(.L_188 - .L_187)
	.align		4
.L_187:
        /*0424*/ 	.word	index@(_ZN5flash32flash_fwd_splitkv_combine_kernelI23Flash_fwd_kernel_traitsILi32ELi64ELi128ELi4ELb0ELb0EN7cutlass6half_tE19Flash_kernel_traitsILi32ELi64ELi128ELi4ES3_EELi16ELi4ELb0EEEvNS_16Flash_fwd_paramsE)
        /*0428*/ 	.word	0x00000000


	//----- nvinfo : EIATTR_REGCOUNT
	.align		4
.L_188:
        /*042c*/ 	.byte	0x04, 0x2f
        /*042e*/ 	.short	(.L_190 - .L_189)
	.align		4
.L_189:
        /*0430*/ 	.word	index@(_ZN5flash32flash_fwd_splitkv_combine_kernelI23Flash_fwd_kernel_traitsILi32ELi64ELi128ELi4ELb0ELb0EN7cutlass6half_tE19Flash_kernel_traitsILi32ELi64ELi128ELi4ES3_EELi16ELi5ELb0EEEvNS_16Flash_fwd_paramsE)
        /*0434*/ 	.word	0x0000003c


	//----- nvinfo : EIATTR_FRAME_SIZE
	.align		4
.L_190:
        /*0438*/ 	.byte	0x04, 0x11
        /*043a*/ 	.short	(.L_192 - .L_191)
	.align		4
.L_191:
        /*043c*/ 	.word	index@($__internal_16_$__cuda_sm20_div_s64)
        /*0440*/ 	.word	0x00000000


	//----- nvinfo : EIATTR_FRAME_SIZE
	.align		4
.L_192:
        /*0444*/ 	.byte	0x04, 0x11
        /*0446*/ 	.short	(.L_194 - .L_193)
	.align		4
.L_193:
        /*0448*/ 	.word	index@(_ZN5flash32flash_fwd_splitkv_combine_kernelI23Flash_fwd_kernel_traitsILi32ELi64ELi128ELi4ELb0ELb0EN7cutlass6half_tE19Flash_kernel_traitsILi32ELi64ELi128ELi4ES3_EELi16ELi5ELb0EEEvNS_16Flash_fwd_paramsE)
        /*044c*/ 	.word	0x00000000


	//----- nvinfo : EIATTR_REGCOUNT
	.align		4
.L_194:
        /*0450*/ 	.byte	0x04, 0x2f
        /*0452*/ 	.short	(.L_196 - .L_195)
	.align		4
.L_195:
        /*0454*/ 	.word	index@(_ZN5flash32flash_fwd_splitkv_combine_kernelI23Flash_fwd_kernel_traitsILi32ELi64ELi128ELi4ELb0ELb0EN7cutlass6half_tE19Flash_kernel_traitsILi32ELi64ELi128ELi4ES3_EELi16ELi6ELb0EEEvNS_16Flash_fwd_paramsE)
        /*0458*/ 	.word	0x0000003e


	//----- nvinfo : EIATTR_FRAME_SIZE
	.align		4
.L_196:
        /*045c*/ 	.byte	0x04, 0x11
        /*045e*/ 	.short	(.L_198 - .L_197)
	.align		4
.L_197:
        /*0460*/ 	.word	index@($__internal_15_$__cuda_sm20_div_s64)
        /*0464*/ 	.word	0x00000000


	//----- nvinfo : EIATTR_FRAME_SIZE
	.align		4
.L_198:
        /*0468*/ 	.byte	0x04, 0x11
        /*046a*/ 	.short	(.L_200 - .L_199)
	.align		4
.L_199:
        /*046c*/ 	.word	index@(_ZN5flash32flash_fwd_splitkv_combine_kernelI23Flash_fwd_kernel_traitsILi32ELi64ELi128ELi4ELb0ELb0EN7cutlass6half_tE19Flash_kernel_traitsILi32ELi64ELi128ELi4ES3_EELi16ELi6ELb0EEEvNS_16Flash_fwd_paramsE)
        /*0470*/ 	.word	0x00000000


	//----- nvinfo : EIATTR_REGCOUNT
	.align		4
.L_200:
        /*0474*/ 	.byte	0x04, 0x2f
        /*0476*/ 	.short	(.L_202 - .L_201)
	.align		4
.L_201:
        /*0478*/ 	.word	index@(_ZN5flash32flash_fwd_splitkv_combine_kernelI23Flash_fwd_kernel_traitsILi32ELi64ELi128ELi4ELb0ELb0EN7cutlass6half_tE19Flash_kernel_traitsILi32ELi64ELi128ELi4ES3_EELi16ELi7ELb0EEEvNS_16Flash_fwd_paramsE)
        /*047c*/ 	.word	0x00000046


	//----- nvinfo : EIATTR_FRAME_SIZE
	.align		4
.L_202:
        /*0480*/ 	.byte	0x04, 0x11
        /*0482*/ 	.short	(.L_204 - .L_203)
	.align		4
.L_203:
        /*0484*/ 	.word	index@($__internal_14_$__cuda_sm20_div_s64)
        /*0488*/ 	.word	0x00000000


	//----- nvinfo : EIATTR_FRAME_SIZE
	.align		4
.L_204:
        /*048c*/ 	.byte	0x04, 0x11
        /*048e*/ 	.short	(.L_206 - .L_205)
	.align		4
.L_205:
        /*0490*/ 	.word	index@(_ZN5flash32flash_fwd_splitkv_combine_kernelI23Flash_fwd_kernel_traitsILi32ELi64ELi128ELi4ELb0ELb0EN7cutlass6half_tE19Flash_kernel_traitsILi32ELi64ELi128ELi4ES3_EELi16ELi7ELb0EEEvNS_16Flash_fwd_paramsE)
        /*0494*/ 	.word	0x00000000


	//----- nvinfo : EIATTR_REGCOUNT
	.align		4
.L_206:
        /*0498*/ 	.byte	0x04, 0x2f
        /*049a*/ 	.short	(.L_208 - .L_207)
	.align		4
.L_207:
        /*049c*/ 	.word	index@(_ZN5flash24flash_fwd_splitkv_kernelI23Flash_fwd_kernel_traitsILi32ELi64ELi256ELi4ELb0ELb0EN7cutlass6half_tE19Flash_kernel_traitsILi32ELi64ELi256ELi4ES3_EELb1ELb0ELb1ELb0ELb0ELb1ELb1ELb1EEEvNS_16Flash_fwd_paramsE)
        /*04a0*/ 	.word	0x000000ff


	//----- nvinfo : EIATTR_FRAME_SIZE
	.align		4
.L_208:
        /*04a4*/ 	.byte	0x04, 0x11
        /*04a6*/ 	.short	(.L_210 - .L_209)
	.align		4
.L_209:
        /*04a8*/ 	.word	index@(_ZN5flash24flash_fwd_splitkv_kernelI23Flash_fwd_kernel_traitsILi32ELi64ELi256ELi4ELb0ELb0EN7cutlass6half_tE19Flash_kernel_traitsILi32ELi64ELi256ELi4ES3_EELb1ELb0ELb1ELb0ELb0ELb1ELb1ELb1EEEvNS_16Flash_fwd_paramsE)
        /*04ac*/ 	.word	0x00000000


	//----- nvinfo : EIATTR_REGCOUNT
	.align		4
.L_210:
        /*04b0*/ 	.byte	0x04, 0x2f
        /*04b2*/ 	.short	(.L_212 - .L_211)
	.align		4
.L_211:
        /*04b4*/ 	.word	index@(_ZN5flash24flash_fwd_splitkv_kernelI23Flash_fwd_kernel_traitsILi32ELi64ELi256ELi4ELb0ELb0EN7cutlass6half_tE19Flash_kernel_traitsILi32ELi64ELi256ELi4ES3_EELb1ELb0ELb1ELb0ELb0ELb0ELb1ELb1EEEvNS_16Flash_fwd_paramsE)
        /*04b8*/ 	.word	0x000000fe


	//----- nvinfo : EIATTR_FRAME_SIZE
	.align		4
.L_212:
        /*04bc*/ 	.byte	0x04, 0x11
        /*04be*/ 	.short	(.L_214 - .L_213)
	.align		4
.L_213:
        /*04c0*/ 	.word	index@(_ZN5flash24flash_fwd_splitkv_kernelI23Flash_fwd_kernel_traitsILi32ELi64ELi256ELi4ELb0ELb0EN7cutlass6half_tE19Flash_kernel_traitsILi32ELi64ELi256ELi4ES3_EELb1ELb0ELb1ELb0ELb0ELb0ELb1ELb1EEEvNS_16Flash_fwd_paramsE)
        /*04c4*/ 	.word	0x00000000


	//----- nvinfo : EIATTR_REGCOUNT
	.align		4
.L_214:
        /*04c8*/ 	.byte	0x04, 0x2f
        /*04ca*/ 	.short	(.L_216 - .L_215)
	.align		4
.L_215:
        /*04cc*/ 	.word	index@(_ZN5flash24flash_fwd_splitkv_kernelI23Flash_fwd_kernel_traitsILi32ELi64ELi256ELi4ELb0ELb0EN7cutlass6half_tE19Flash_kernel_traitsILi32ELi64ELi256ELi4ES3_EELb1ELb0ELb0ELb0ELb1ELb1ELb1ELb1EEEvNS_16Flash_fwd_paramsE)
        /*04d0*/ 	.word	0x000000ff


	//----- nvinfo : EIATTR_FRAME_SIZE
	.align		4
.L_216:
        /*04d4*/ 	.byte	0x04, 0x11
        /*04d6*/ 	.short	(.L_218 - .L_217)
	.align		4
.L_217:
        /*04d8*/ 	.word	index@(_ZN5flash24flash_fwd_splitkv_kernelI23Flash_fwd_kernel_traitsILi32ELi64ELi256ELi4ELb0ELb0EN7cutlass6half_tE19Flash_kernel_traitsILi32ELi64ELi256ELi4ES3_EELb1ELb0ELb0ELb0ELb1ELb1ELb1ELb1EEEvNS_16Flash_fwd_paramsE)
        /*04dc*/ 	.word	0x00000000


	//----- nvinfo : EIATTR_REGCOUNT
	.align		4
.L_218:
        /*04e0*/ 	.byte	0x04, 0x2f
        /*04e2*/ 	.short	(.L_220 - .L_219)
	.align		4
.L_219:
        /*04e4*/ 	.word	index@(_ZN5flash24flash_fwd_splitkv_kernelI23Flash_fwd_kernel_traitsILi32ELi64ELi256ELi4ELb0ELb0EN7cutlass6half_tE19Flash_kernel_traitsILi32ELi64ELi256ELi4ES3_EELb1ELb0ELb0ELb0ELb1ELb0ELb1ELb1EEEvNS_16Flash_fwd_paramsE)
        /*04e8*/ 	.word	0x000000fe


	//----- nvinfo : EIATTR_FRAME_SIZE
	.align		4
.L_220:
        /*04ec*/ 	.byte	0x04, 0x11
        /*04ee*/ 	.short	(.L_222 - .L_221)
	.align		4
.L_221:
        /*04f0*/ 	.word	index@(_ZN5flash24flash_fwd_splitkv_kernelI23Flash_fwd_kernel_traitsILi32ELi64ELi256ELi4ELb0ELb0EN7cutlass6half_tE19Flash_kernel_traitsILi32ELi64ELi256ELi4ES3_EELb1ELb0ELb0ELb0ELb1ELb0ELb1ELb1EEEvNS_16Flash_fwd_paramsE)
        /*04f4*/ 	.word	0x00000000


	//----- nvinfo : EIATTR_REGCOUNT
	.align		4
.L_222:
        /*04f8*/ 	.byte	0x04, 0x2f
        /*04fa*/ 	.short	(.L_224 - .L_223)
	.align		4
.L_223:
        /*04fc*/ 	.word	index@(_ZN5flash24flash_fwd_splitkv_kernelI23Flash_fwd_kernel_traitsILi32ELi64ELi256ELi4ELb0ELb0EN7cutlass6half_tE19Flash_kernel_traitsILi32ELi64ELi256ELi4ES3_EELb1ELb0ELb1ELb0ELb0ELb1ELb1ELb0EEEvNS_16Flash_fwd_paramsE)
        /*0500*/ 	.word	0x000000de


	//----- nvinfo : EIATTR_FRAME_SIZE
	.align		4
.L_224:
        /*0504*/ 	.byte	0x04, 0x11
        /*0506*/ 	.short	(.L_226 - .L_225)
	.align		4
.L_225:
        /*0508*/ 	.word	index@(_ZN5flash24flash_fwd_splitkv_kernelI23Flash_fwd_kernel_traitsILi32ELi64ELi256ELi4ELb0ELb0EN7cutlass6half_tE19Flash_kernel_traitsILi32ELi64ELi256ELi4ES3_EELb1ELb0ELb1ELb0ELb0ELb1ELb1ELb0EEEvNS_16Flash_fwd_paramsE)
        /*050c*/ 	.word	0x00000000


	//----- nvinfo : EIATTR_REGCOUNT
	.align		4
.L_226:
        /*0510*/ 	.byte	0x04, 0x2f
        /*0512*/ 	.short	(.L_228 - .L_227)
	.align		4
.L_227:
        /*0514*/ 	.word	index@(_ZN5flash24flash_fwd_splitkv_kernelI23Flash_fwd_kernel_traitsILi32ELi64ELi256ELi4ELb0ELb0EN7cutlass6half_tE19Flash_kernel_traitsILi32ELi64ELi256ELi4ES3_EELb1ELb0ELb1ELb0ELb0ELb0ELb1ELb0EEEvNS_16Flash_fwd_paramsE)
        /*0518*/ 	.word	0x000000ff


	//----- nvinfo : EIATTR_FRAME_SIZE
	.align		4
.L_228:
        /*051c*/ 	.byte	0x04, 0x11
        /*051e*/ 	.short	(.L_230 - .L_229)
	.align		4
.L_229:
        /*0520*/ 	.word	index@(_ZN5flash24flash_fwd_splitkv_kernelI23Flash_fwd_kernel_traitsILi32ELi64ELi256ELi4ELb0ELb0EN7cutlass6half_tE19Flash_kernel_traitsILi32ELi64ELi256ELi4ES3_EELb1ELb0ELb1ELb0ELb0ELb0ELb1ELb0EEEvNS_16Flash_fwd_paramsE)
        /*0524*/ 	.word	0x00000000


	//----- nvinfo : EIATTR_REGCOUNT
	.align		4
.L_230:
        /*0528*/ 	.byte	0x04, 0x2f
        /*052a*/ 	.short	(.L_232 - .L_231)
	.align		4
.L_231:
        /*052c*/ 	.word	index@(_ZN5flash24flash_fwd_splitkv_kernelI23Flash_fwd_kernel_traitsILi32ELi64ELi256ELi4ELb0ELb0EN7cutlass6half_tE19Flash_kernel_traitsILi32ELi64ELi256ELi4ES3_EELb1ELb0ELb0ELb0ELb1ELb1ELb1ELb0EEEvNS_16Flash_fwd_paramsE)
        /*0530*/ 	.word	0x000000ff


	//----- nvinfo : EIATTR_FRAME_SIZE
	.align		4
.L_232:
        /*0534*/ 	.byte	0x04, 0x11
        /*0536*/ 	.short	(.L_234 - .L_233)
	.align		4
.L_233:
        /*0538*/ 	.word	index@(_ZN5flash24flash_fwd_splitkv_kernelI23Flash_fwd_kernel_traitsILi32ELi64ELi256ELi4ELb0ELb0EN7cutlass6half_tE19Flash_kernel_traitsILi32ELi64ELi256ELi4ES3_EELb1ELb0ELb0ELb0ELb1ELb1ELb1ELb0EEEvNS_16Flash_fwd_paramsE)
        /*053c*/ 	.word	0x00000000


	//----- nvinfo : EIATTR_REGCOUNT
	.align		4
.L_234:
        /*0540*/ 	.byte	0x04, 0x2f
        /*0542*/ 	.short	(.L_236 - .L_235)
	.align		4
.L_235:
        /*0544*/ 	.word	index@(_ZN5flash24flash_fwd_splitkv_kernelI23Flash_fwd_kernel_traitsILi32ELi64ELi256ELi4ELb0ELb0EN7cutlass6half_tE19Flash_kernel_traitsILi32ELi64ELi256ELi4ES3_EELb1ELb0ELb0ELb0ELb1ELb0ELb1ELb0EEEvNS_16Flash_fwd_paramsE)
        /*0548*/ 	.word	0x000000ff


	//----- nvinfo : EIATTR_FRAME_SIZE
	.align		4
.L_236:
        /*054c*/ 	.byte	0x04, 0x11
        /*054e*/ 	.short	(.L_238 - .L_237)
	.align		4
.L_237:
        /*0550*/ 	.word	index@(_ZN5flash24flash_fwd_splitkv_kernelI23Flash_fwd_kernel_traitsILi32ELi64ELi256ELi4ELb0ELb0EN7cutlass6half_tE19Flash_kernel_traitsILi32ELi64ELi256ELi4ES3_EELb1ELb0ELb0ELb0ELb1ELb0ELb1ELb0EEEvNS_16Flash_fwd_paramsE)
        /*0554*/ 	.word	0x00000000


	//----- nvinfo : EIATTR_REGCOUNT
	.align		4
.L_238:
        /*0558*/ 	.byte	0x04, 0x2f
        /*055a*/ 	.short	(.L_240 - .L_239)
	.align		4
.L_239:
        /*055c*/ 	.word	index@(_ZN5flash24flash_fwd_splitkv_kernelI23Flash_fwd_kernel_traitsILi32ELi64ELi256ELi4ELb0ELb0EN7cutlass6half_tE19Flash_kernel_traitsILi32ELi64ELi256ELi4ES3_EELb1ELb0ELb1ELb0ELb0ELb1ELb0ELb1EEEvNS_16Flash_fwd_paramsE)
        /*0560*/ 	.word	0x000000ff


	//----- nvinfo : EIATTR_FRAME_SIZE
	.align		4
.L_240:
        /*0564*/ 	.byte	0x04, 0x11
        /*0566*/ 	.short	(.L_242 - .L_241)
	.align		4
.L_241:
        /*0568*/ 	.word	index@(_ZN5flash24flash_fwd_splitkv_kernelI23Flash_fwd_kernel_traitsILi32ELi64ELi256ELi4ELb0ELb0EN7cutlass6half_tE19Flash_kernel_traitsILi32ELi64ELi256ELi4ES3_EELb1ELb0ELb1ELb0ELb0ELb1ELb0ELb1EEEvNS_16Flash_fwd_paramsE)
        /*056c*/ 	.word	0x00000000


	//----- nvinfo : EIATTR_REGCOUNT
	.align		4
.L_242:
        /*0570*/ 	.byte	0x04, 0x2f
        /*0572*/ 	.short	(.L_244 - .L_243)
	.align		4
.L_243:
        /*0574*/ 	.word	index@(_ZN5flash24flash_fwd_splitkv_kernelI23Flash_fwd_kernel_traitsILi32ELi64ELi256ELi4ELb0ELb0EN7cutlass6half_tE19Flash_kernel_traitsILi32ELi64ELi256ELi4ES3_EELb1ELb0ELb1ELb0ELb0ELb0ELb0ELb1EEEvNS_16Flash_fwd_paramsE)
        /*0578*/ 	.word	0x000000fc


	//----- nvinfo : EIATTR_FRAME_SIZE
	.align		4
.L_244:
        /*057c*/ 	.byte	0x04, 0x11
        /*057e*/ 	.short	(.L_246 - .L_245)
	.align		4
.L_245:
        /*0580*/ 	.word	index@(_ZN5flash24flash_fwd_splitkv_kernelI23Flash_fwd_kernel_traitsILi32ELi64ELi256ELi4ELb0ELb0EN7cutlass6half_tE19Flash_kernel_traitsILi32ELi64ELi256ELi4ES3_EELb1ELb0ELb1ELb0ELb0ELb0ELb0ELb1EEEvNS_16Flash_fwd_paramsE)
        /*0584*/ 	.word	0x00000000


	//----- nvinfo : EIATTR_REGCOUNT
	.align		4
.L_246:
        /*0588*/ 	.byte	0x04, 0x2f
        /*058a*/ 	.short	(.L_248 - .L_247)
	.align		4
.L_247:
        /*058c*/ 	.word	index@(_ZN5flash24flash_fwd_splitkv_kernelI23Flash_fwd_kernel_traitsILi32ELi64ELi256ELi4ELb0ELb0EN7cutlass6half_tE19Flash_kernel_traitsILi32ELi64ELi256ELi4ES3_EELb1ELb0ELb0ELb0ELb1ELb1ELb0ELb1EEEvNS_16Flash_fwd_paramsE)
        /*0590*/ 	.word	0x000000ff


	//----- nvinfo : EIATTR_FRAME_SIZE
	.align		4
.L_248:
        /*0594*/ 	.byte	0x04, 0x11
        /*0596*/ 	.short	(.L_250 - .L_249)
	.align		4
.L_249:
        /*0598*/ 	.word	index@(_ZN5flash24flash_fwd_splitkv_kernelI23Flash_fwd_kernel_traitsILi32ELi64ELi256ELi4ELb0ELb0EN7cutlass6half_tE19Flash_kernel_traitsILi32ELi64ELi256ELi4ES3_EELb1ELb0ELb0ELb0ELb1ELb1ELb0ELb1EEEvNS_16Flash_fwd_paramsE)
        /*059c*/ 	.word	0x00000008


	//----- nvinfo : EIATTR_REGCOUNT
	.align		4
.L_250:
        /*05a0*/ 	.byte	0x04, 0x2f
        /*05a2*/ 	.short	(.L_252 - .L_251)
	.align		4
.L_251:
        /*05a4*/ 	.word	index@(_ZN5flash24flash_fwd_splitkv_kernelI23Flash_fwd_kernel_traitsILi32ELi64ELi256ELi4ELb0ELb0EN7cutlass6half_tE19Flash_kernel_traitsILi32ELi64ELi256ELi4ES3_EELb1ELb0ELb0ELb0ELb1ELb0ELb0ELb1EEEvNS_16Flash_fwd_paramsE)
        /*05a8*/ 	.word	0x000000ff


	//----- nvinfo : EIATTR_FRAME_SIZE
	.align		4
.L_252:
        /*05ac*/ 	.byte	0x04, 0x11
        /*05ae*/ 	.short	(.L_254 - .L_253)
	.align		4
.L_253:
        /*05b0*/ 	.word	index@(_ZN5flash24flash_fwd_splitkv_kernelI23Flash_fwd_kernel_traitsILi32ELi64ELi256ELi4ELb0ELb0EN7cutlass6half_tE19Flash_kernel_traitsILi32ELi64ELi256ELi4ES3_EELb1ELb0ELb0ELb0ELb1ELb0ELb0ELb1EEEvNS_16Flash_fwd_paramsE)
        /*05b4*/ 	.word	0x00000000


	//----- nvinfo : EIATTR_REGCOUNT
	.align		4
.L_254:
        /*05b8*/ 	.byte	0x04, 0x2f
        /*05ba*/ 	.short	(.L_256 - .L_255)
	.align		4
.L_255:
        /*05bc*/ 	.word	index@(_ZN5flash24flash_fwd_splitkv_kernelI23Flash_fwd_kernel_traitsILi32ELi64ELi256ELi4ELb0ELb0EN7cutlass6half_tE19Flash_kernel_traitsILi32ELi64ELi256ELi4ES3_EELb1ELb0ELb1ELb0ELb0ELb1ELb0ELb0EEEvNS_16Flash_fwd_paramsE)
        /*05c0*/ 	.word	0x000000f7


	//----- nvinfo : EIATTR_FRAME_SIZE
	.align		4
.L_256:
        /*05c4*/ 	.byte	0x04, 0x11
        /*05c6*/ 	.short	(.L_258 - .L_257)
	.align		4
.L_257:
        /*05c8*/ 	.word	index@(_ZN5flash24flash_fwd_splitkv_kernelI23Flash_fwd_kernel_traitsILi32ELi64ELi256ELi4ELb0ELb0EN7cutlass6half_tE19Flash_kernel_traitsILi32ELi64ELi256ELi4ES3_EELb1ELb0ELb1ELb0ELb0ELb1ELb0ELb0EEEvNS_16Flash_fwd_paramsE)
        /*05cc*/ 	.word	0x00000000


	//----- nvinfo : EIATTR_REGCOUNT
	.align		4
.L_258:
        /*05d0*/ 	.byte	0x04, 0x2f
        /*05d2*/ 	.short	(.L_260 - .L_259)
	.align		4
.L_259:
        /*05d4*/ 	.word	index@(_ZN5flash24flash_fwd_splitkv_kernelI23Flash_fwd_kernel_traitsILi32ELi64ELi256ELi4ELb0ELb0EN7cutlass6half_tE19Flash_kernel_traitsILi32ELi64ELi256ELi4ES3_EELb1ELb0ELb1ELb0ELb0ELb0ELb0ELb0EEEvNS_16Flash_fwd_paramsE)
        /*05d8*/ 	.word	0x000000ee


	//----- nvinfo : EIATTR_FRAME_SIZE
	.align		4
.L_260:
        /*05dc*/ 	.byte	0x04, 0x11
        /*05de*/ 	.short	(.L_262 - .L_261)
	.align		4
.L_261:
        /*05e0*/ 	.word	index@(_ZN5flash24flash_fwd_splitkv_kernelI23Flash_fwd_kernel_traitsILi32ELi64ELi256ELi4ELb0ELb0EN7cutlass6half_tE19Flash_kernel_traitsILi32ELi64ELi256ELi4ES3_EELb1ELb0ELb1ELb0ELb0ELb0ELb0ELb0EEEvNS_16Flash_fwd_paramsE)
        /*05e4*/ 	.word	0x00000000


	//----- nvinfo : EIATTR_REGCOUNT
	.align		4
.L_262:
        /*05e8*/ 	.byte	0x04, 0x2f
        /*05ea*/ 	.short	(.L_264 - .L_263)
	.align		4
.L_263:
        /*05ec*/ 	.word	index@(_ZN5flash24flash_fwd_splitkv_kernelI23Flash_fwd_kernel_traitsILi32ELi64ELi256ELi4ELb0ELb0EN7cutlass6half_tE19Flash_kernel_traitsILi32ELi64ELi256ELi4ES3_EELb1ELb0ELb0ELb0ELb1ELb1ELb0ELb0EEEvNS_16Flash_fwd_paramsE)
        /*05f0*/ 	.word	0x000000ff


	//----- nvinfo : EIATTR_FRAME_SIZE
	.align		4
.L_264:
        /*05f4*/ 	.byte	0x04, 0x11
        /*05f6*/ 	.short	(.L_266 - .L_265)
	.align		4
.L_265:
        /*05f8*/ 	.word	index@(_ZN5flash24flash_fwd_splitkv_kernelI23Flash_fwd_kernel_traitsILi32ELi64ELi256ELi4ELb0ELb0EN7cutlass6half_tE19Flash_kernel_traitsILi32ELi64ELi256ELi4ES3_EELb1ELb0ELb0ELb0ELb1ELb1ELb0ELb0EEEvNS_16Flash_fwd_paramsE)
        /*05fc*/ 	.word	0x00000000


	//----- nvinfo : EIATTR_REGCOUNT
	.align		4
.L_266:
        /*0600*/ 	.byte	0x04, 0x2f
        /*0602*/ 	.short	(.L_268 - .L_267)
	.align		4
.L_267:
        /*0604*/ 	.word	index@(_ZN5flash24flash_fwd_splitkv_kernelI23Flash_fwd_kernel_traitsILi32ELi64ELi256ELi4ELb0ELb0EN7cutlass6half_tE19Flash_kernel_traitsILi32ELi64ELi256ELi4ES3_EELb1ELb0ELb0ELb0ELb1ELb0ELb0ELb0EEEvNS_16Flash_fwd_paramsE)
        /*0608*/ 	.word	0x000000ff


	//----- nvinfo : EIATTR_FRAME_SIZE
	.align		4
.L_268:
        /*060c*/ 	.byte	0x04, 0x11
        /*060e*/ 	.short	(.L_270 - .L_269)
	.align		4
.L_269:
        /*0610*/ 	.word	index@(_ZN5flash24flash_fwd_splitkv_kernelI23Flash_fwd_kernel_traitsILi32ELi64ELi256ELi4ELb0ELb0EN7cutlass6half_tE19Flash_kernel_traitsILi32ELi64ELi256ELi4ES3_EELb1ELb0ELb0ELb0ELb1ELb0ELb0ELb0EEEvNS_16Flash_fwd_paramsE)
        /*0614*/ 	.word	0x00000000


	//----- nvinfo : EIATTR_REGCOUNT
	.align		4
.L_270:
        /*0618*/ 	.byte	0x04, 0x2f
        /*061a*/ 	.short	(.L_272 - .L_271)
	.align		4
.L_271:
        /*061c*/ 	.word	index@(_ZN5flash24flash_fwd_splitkv_kernelI23Flash_fwd_kernel_traitsILi32ELi64ELi256ELi4ELb0ELb0EN7cutlass6half_tE19Flash_kernel_traitsILi32ELi64ELi256ELi4ES3_EELb1ELb0ELb0ELb1ELb1ELb1ELb1ELb0EEEvNS_16Flash_fwd_paramsE)
        /*0620*/ 	.word	0x000000ff


	//----- nvinfo : EIATTR_FRAME_SIZE
	.align		4
.L_272:
        /*0624*/ 	.byte	0x04, 0x11
        /*0626*/ 	.short	(.L_274 - .L_273)
	.align		4
.L_273:
        /*0628*/ 	.word	index@(_ZN5flash24flash_fwd_splitkv_kernelI23Flash_fwd_kernel_traitsILi32ELi64ELi256ELi4ELb0ELb0EN7cutlass6half_tE19Flash_kernel_traitsILi32ELi64ELi256ELi4ES3_EELb1ELb0ELb0ELb1ELb1ELb1ELb1ELb0EEEvNS_16Flash_fwd_paramsE)
        /*062c*/ 	.word	0x00000000


	//----- nvinfo : EIATTR_REGCOUNT
	.align		4
.L_274:
        /*0630*/ 	.byte	0x04, 0x2f
        /*0632*/ 	.short	(.L_276 - .L_275)
	.align		4
.L_275:
        /*0634*/ 	.word	index@(_ZN5flash24flash_fwd_splitkv_kernelI23Flash_fwd_kernel_traitsILi32ELi64ELi256ELi4ELb0ELb0EN7cutlass6half_tE19Flash_kernel_traitsILi32ELi64ELi256ELi4ES3_EELb1ELb0ELb0ELb1ELb1ELb0ELb1ELb0EEEvNS_16Flash_fwd_paramsE)
        /*0638*/ 	.word	0x000000ff


	//----- nvinfo : EIATTR_FRAME_SIZE
	.align		4
.L_276:
        /*063c*/ 	.byte	0x04, 0x11
        /*063e*/ 	.short	(.L_278 - .L_277)
	.align		4
.L_277:
        /*0640*/ 	.word	index@(_ZN5flash24flash_fwd_splitkv_kernelI23Flash_fwd_kernel_traitsILi32ELi64ELi256ELi4ELb0ELb0EN7cutlass6half_tE19Flash_kernel_traitsILi32ELi64ELi256ELi4ES3_EELb1ELb0ELb0ELb1ELb1ELb0ELb1ELb0EEEvNS_16Flash_fwd_paramsE)
        /*0644*/ 	.word	0x00000000


	//----- nvinfo : EIATTR_REGCOUNT
	.align		4
.L_278:
        /*0648*/ 	.byte	0x04, 0x2f
        /*064a*/ 	.short	(.L_280 - .L_279)
	.align		4
.L_279:
        /*064c*/ 	.word	index@(_ZN5flash24flash_fwd_splitkv_kernelI23Flash_fwd_kernel_traitsILi32ELi64ELi256ELi4ELb0ELb0EN7cutlass6half_tE19Flash_kernel_traitsILi32ELi64ELi256ELi4ES3_EELb1ELb0ELb0ELb1ELb1ELb1ELb0ELb0EEEvNS_16Flash_fwd_paramsE)
        /*0650*/ 	.word	0x000000ff


	//----- nvinfo : EIATTR_FRAME_SIZE
	.align		4
.L_280:
        /*0654*/ 	.byte	0x04, 0x11
        /*0656*/ 	.short	(.L_282 - .L_281)
	.align		4
.L_281:
        /*0658*/ 	.word	index@(_ZN5flash24flash_fwd_splitkv_kernelI23Flash_fwd_kernel_traitsILi32ELi64ELi256ELi4ELb0ELb0EN7cutlass6half_tE19Flash_kernel_traitsILi32ELi64ELi256ELi4ES3_EELb1ELb0ELb0ELb1ELb1ELb1ELb0ELb0EEEvNS_16Flash_fwd_paramsE)
        /*065c*/ 	.word	0x00000000


	//----- nvinfo : EIATTR_REGCOUNT
	.align		4
.L_282:
        /*0660*/ 	.byte	0x04, 0x2f
        /*0662*/ 	.short	(.L_284 - .L_283)
	.align		4
.L_283:
        /*0664*/ 	.word	index@(_ZN5flash24flash_fwd_splitkv_kernelI23Flash_fwd_kernel_traitsILi32ELi64ELi256ELi4ELb0ELb0EN7cutlass6half_tE19Flash_kernel_traitsILi32ELi64ELi256ELi4ES3_EELb1ELb0ELb0ELb1ELb1ELb0ELb0ELb0EEEvNS_16Flash_fwd_paramsE)
        /*0668*/ 	.word	0x000000ff


	//----- nvinfo : EIATTR_FRAME_SIZE
	.align		4
.L_284:
        /*066c*/ 	.byte	0x04, 0x11
        /*066e*/ 	.short	(.L_286 - .L_285)
	.align		4
.L_285:
        /*0670*/ 	.word	index@(_ZN5flash24flash_fwd_splitkv_kernelI23Flash_fwd_kernel_traitsILi32ELi64ELi256ELi4ELb0ELb0EN7cutlass6half_tE19Flash_kernel_traitsILi32ELi64ELi256ELi4ES3_EELb1ELb0ELb0ELb1ELb1ELb0ELb0ELb0EEEvNS_16Flash_fwd_paramsE)
        /*0674*/ 	.word	0x00000000


	//----- nvinfo : EIATTR_REGCOUNT
	.align		4
.L_286:
        /*0678*/ 	.byte	0x04, 0x2f
        /*067a*/ 	.short	(.L_288 - .L_287)
	.align		4
.L_287:
        /*067c*/ 	.word	index@(_ZN5flash24flash_fwd_splitkv_kernelI23Flash_fwd_kernel_traitsILi32ELi64ELi256ELi4ELb0ELb0EN7cutlass6half_tE19Flash_kernel_traitsILi32ELi64ELi256ELi4ES3_EELb1ELb0ELb0ELb0ELb0ELb1ELb1ELb1EEEvNS_16Flash_fwd_paramsE)
        /*0680*/ 	.word	0x000000ff


	//----- nvinfo : EIATTR_FRAME_SIZE
	.align		4
.L_288:
        /*0684*/ 	.byte	0x04, 0x11
        /*0686*/ 	.short	(.L_290 - .L_289)
	.align		4
.L_289:
        /*0688*/ 	.word	index@(_ZN5flash24flash_fwd_splitkv_kernelI23Flash_fwd_kernel_traitsILi32ELi64ELi256ELi4ELb0ELb0EN7cutlass6half_tE19Flash_kernel_traitsILi32ELi64ELi256ELi4ES3_EELb1ELb0ELb0ELb0ELb0ELb1ELb1ELb1EEEvNS_16Flash_fwd_paramsE)
        /*068c*/ 	.word	0x00000008


	//----- nvinfo : EIATTR_REGCOUNT
	.align		4
.L_290:
        /*0690*/ 	.byte	0x04, 0x2f
        /*0692*/ 	.short	(.L_292 - .L_291)
	.align		4
.L_291:
        /*0694*/ 	.word	index@(_ZN5flash24flash_fwd_splitkv_kernelI23Flash_fwd_kernel_traitsILi32ELi64ELi256ELi4ELb0ELb0EN7cutlass6half_tE19Flash_kernel_traitsILi32ELi64ELi256ELi4ES3_EELb1ELb0ELb0ELb0ELb0ELb0ELb1ELb1EEEvNS_16Flash_fwd_paramsE)
        /*0698*/ 	.word	0x000000ff


	//----- nvinfo : EIATTR_FRAME_SIZE
	.align		4
.L_292:
        /*069c*/ 	.byte	0x04, 0x11
        /*069e*/ 	.short	(.L_294 - .L_293)
	.align		4
.L_293:
        /*06a0*/ 	.word	index@(_ZN5flash24flash_fwd_splitkv_kernelI23Flash_fwd_kernel_traitsILi32ELi64ELi256ELi4ELb0ELb0EN7cutlass6half_tE19Flash_kernel_traitsILi32ELi64ELi256ELi4ES3_EELb1ELb0ELb0ELb0ELb0ELb0ELb1ELb1EEEvNS_16Flash_fwd_paramsE)
        /*06a4*/ 	.word	0x00000010


	//----- nvinfo : EIATTR_REGCOUNT
	.align		4
.L_294:
        /*06a8*/ 	.byte	0x04, 0x2f
        /*06aa*/ 	.short	(.L_296 - .L_295)
	.align		4
.L_295:
        /*06ac*/ 	.word	index@(_ZN5flash24flash_fwd_splitkv_kernelI23Flash_fwd_kernel_traitsILi32ELi64ELi256ELi4ELb0ELb0EN7cutlass6half_tE19Flash_kernel_traitsILi32ELi64ELi256ELi4ES3_EELb1ELb0ELb0ELb0ELb0ELb1ELb1ELb0EEEvNS_16Flash_fwd_paramsE)
        /*06b0*/ 	.word	0x000000ff


	//----- nvinfo : EIATTR_FRAME_SIZE
	.align		4
.L_296:
        /*06b4*/ 	.byte	0x04, 0x11
        /*06b6*/ 	.short	(.L_298 - .L_297)
	.align		4
.L_297:
        /*06b8*/ 	.word	index@(_ZN5flash24flash_fwd_splitkv_kernelI23Flash_fwd_kernel_traitsILi32ELi64ELi256ELi4ELb0ELb0EN7cutlass6half_tE19Flash_kernel_traitsILi32ELi64ELi256ELi4ES3_EELb1ELb0ELb0ELb0ELb0ELb1ELb1ELb0EEEvNS_16Flash_fwd_paramsE)
        /*06bc*/ 	.word	0x00000008


	//----- nvinfo : EIATTR_REGCOUNT
	.align		4
.L_298:
        /*06c0*/ 	.byte	0x04, 0x2f
        /*06c2*/ 	.short	(.L_300 - .L_299)
	.align		4
.L_299:
        /*06c4*/ 	.word	index@(_ZN5flash24flash_fwd_splitkv_kernelI23Flash_fwd_kernel_traitsILi32ELi64ELi256ELi4ELb0ELb0EN7cutlass6half_tE19Flash_kernel_traitsILi32ELi64ELi256ELi4ES3_EELb1ELb0ELb0ELb0ELb0ELb0ELb1ELb0EEEvNS_16Flash_fwd_paramsE)
        /*06c8*/ 	.word	0x000000fe


	//----- nvinfo : EIATTR_FRAME_SIZE
	.align		4
.L_300:
        /*06cc*/ 	.byte	0x04, 0x11
        /*06ce*/ 	.short	(.L_302 - .L_301)
	.align		4
.L_301:
        /*06d0*/ 	.word	index@(_ZN5flash24flash_fwd_splitkv_kernelI23Flash_fwd_kernel_traitsILi32ELi64ELi256ELi4ELb0ELb0EN7cutlass6half_tE19Flash_kernel_traitsILi32ELi64ELi256ELi4ES3_EELb1ELb0ELb0ELb0ELb0ELb0ELb1ELb0EEEvNS_16Flash_fwd_paramsE)
        /*06d4*/ 	.word	0x00000000


	//----- nvinfo : EIATTR_REGCOUNT
	.align		4
.L_302:
        /*06d8*/ 	.byte	0x04, 0x2f
        /*06da*/ 	.short	(.L_304 - .L_303)
	.align		4
.L_303:
        /*06dc*/ 	.word	index@(_ZN5flash24flash_fwd_splitkv_kernelI23Flash_fwd_kernel_traitsILi32ELi64ELi256ELi4ELb0ELb0EN7cutlass6half_tE19Flash_kernel_traitsILi32ELi64ELi256ELi4ES3_EELb1ELb0ELb0ELb0ELb0ELb1ELb0ELb1EEEvNS_16Flash_fwd_paramsE)
        /*06e0*/ 	.word	0x000000ff


	//----- nvinfo : EIATTR_FRAME_SIZE
	.align		4
.L_304:
        /*06e4*/ 	.byte	0x04, 0x11
        /*06e6*/ 	.short	(.L_306 - .L_305)
	.align		4
.L_305:
        /*06e8*/ 	.word	index@(_ZN5flash24flash_fwd_splitkv_kernelI23Flash_fwd_kernel_traitsILi32ELi64ELi256ELi4ELb0ELb0EN7cutlass6half_tE19Flash_kernel_traitsILi32ELi64ELi256ELi4ES3_EELb1ELb0ELb0ELb0ELb0ELb1ELb0ELb1EEEvNS_16Flash_fwd_paramsE)
        /*06ec*/ 	.word	0x00000008


	//----- nvinfo : EIATTR_REGCOUNT
	.align		4
.L_306:
        /*06f0*/ 	.byte	0x04, 0x2f
        /*06f2*/ 	.short	(.L_308 - .L_307)
	.align		4
.L_307:
        /*06f4*/ 	.word	index@(_ZN5flash24flash_fwd_splitkv_kernelI23Flash_fwd_kernel_traitsILi32ELi64ELi256ELi4ELb0ELb0EN7cutlass6half_tE19Flash_kernel_traitsILi32ELi64ELi256ELi4ES3_EELb1ELb0ELb0ELb0ELb0ELb0ELb0ELb1EEEvNS_16Flash_fwd_paramsE)
        /*06f8*/ 	.word	0x000000ff


	//----- nvinfo : EIATTR_FRAME_SIZE
	.align		4
.L_308:
        /*06fc*/ 	.byte	0x04, 0x11
        /*06fe*/ 	.short	(.L_310 - .L_309)
	.align		4
.L_309:
        /*0700*/ 	.word	index@(_ZN5flash24flash_fwd_splitkv_kernelI23Flash_fwd_kernel_traitsILi32ELi64ELi256ELi4ELb0ELb0EN7cutlass6half_tE19Flash_kernel_traitsILi32ELi64ELi256ELi4ES3_EELb1ELb0ELb0ELb0ELb0ELb0ELb0ELb1EEEvNS_16Flash_fwd_paramsE)
        /*0704*/ 	.word	0x00000010


	//----- nvinfo : EIATTR_REGCOUNT
	.align		4
.L_310:
        /*0708*/ 	.byte	0x04, 0x2f
        /*070a*/ 	.short	(.L_312 - .L_311)
	.align		4
.L_311:
        /*070c*/ 	.word	index@(_ZN5flash24flash_fwd_splitkv_kernelI23Flash_fwd_kernel_traitsILi32ELi64ELi256ELi4ELb0ELb0EN7cutlass6half_tE19Flash_kernel_traitsILi32ELi64ELi256ELi4ES3_EELb1ELb0ELb0ELb0ELb0ELb1ELb0ELb0EEEvNS_16Flash_fwd_paramsE)
        /*0710*/ 	.word	0x000000ff


	//----- nvinfo : EIATTR_FRAME_SIZE
	.align		4
.L_312:
        /*0714*/ 	.byte	0x04, 0x11
        /*0716*/ 	.short	(.L_314 - .L_313)
	.align		4
.L_313:
        /*0718*/ 	.word	index@(_ZN5flash24flash_fwd_splitkv_kernelI23Flash_fwd_kernel_traitsILi32ELi64ELi256ELi4ELb0ELb0EN7cutlass6half_tE19Flash_kernel_traitsILi32ELi64ELi256ELi4ES3_EELb1ELb0ELb0ELb0ELb0ELb1ELb0ELb0EEEvNS_16Flash_fwd_paramsE)
        /*071c*/ 	.word	0x00000008


	//----- nvinfo : EIATTR_REGCOUNT
	.align		4
.L_314:
        /*0720*/ 	.byte	0x04, 0x2f
        /*0722*/ 	.short	(.L_316 - .L_315)
	.align		4
.L_315:
        /*0724*/ 	.word	index@(_ZN5flash24flash_fwd_splitkv_kernelI23Flash_fwd_kernel_traitsILi32ELi64ELi256ELi4ELb0ELb0EN7cutlass6half_tE19Flash_kernel_traitsILi32ELi64ELi256ELi4ES3_EELb1ELb0ELb0ELb0ELb0ELb0ELb0ELb0EEEvNS_16Flash_fwd_paramsE)
        /*0728*/ 	.word	0x000000ff


	//----- nvinfo : EIATTR_FRAME_SIZE
	.align		4
.L_316:
        /*072c*/ 	.byte	0x04, 0x11
        /*072e*/ 	.short	(.L_318 - .L_317)
	.align		4
.L_317:
        /*0730*/ 	.word	index@(_ZN5flash24flash_fwd_splitkv_kernelI23Flash_fwd_kernel_traitsILi32ELi64ELi256ELi4ELb0ELb0EN7cutlass6half_tE19Flash_kernel_traitsILi32ELi64ELi256ELi4ES3_EELb1ELb0ELb0ELb0ELb0ELb0ELb0ELb0EEEvNS_16Flash_fwd_paramsE)
        /*0734*/ 	.word	0x00000000


	//----- nvinfo : EIATTR_REGCOUNT
	.align		4
.L_318:
        /*0738*/ 	.byte	0x04, 0x2f
        /*073a*/ 	.short	(.L_320 - .L_319)
	.align		4
.L_319:
        /*073c*/ 	.word	index@(_ZN5flash32flash_fwd_splitkv_combine_kernelI23Flash_fwd_kernel_traitsILi32ELi64ELi256ELi4ELb0ELb0EN7cutlass6half_tE19Flash_kernel_traitsILi32ELi64ELi256ELi4ES3_EELi16ELi1ELb1EEEvNS_16Flash_fwd_paramsE)
        /*0740*/ 	.word	0x00000036


	//----- nvinfo : EIATTR_FRAME_SIZE
	.align		4
.L_320:
        /*0744*/ 	.byte	0x04, 0x11
        /*0746*/ 	.short	(.L_322 - .L_321)
	.align		4
.L_321:
        /*0748*/ 	.word	index@($__internal_13_$__cuda_sm20_div_s64)
        /*074c*/ 	.word	0x00000000


	//----- nvinfo : EIATTR_FRAME_SIZE
	.align		4
.L_322:
        /*0750*/ 	.byte	0x04, 0x11
        /*0752*/ 	.short	(.L_324 - .L_323)
	.align		4
.L_323:
        /*0754*/ 	.word	index@(_ZN5flash32flash_fwd_splitkv_combine_kernelI23Flash_fwd_kernel_traitsILi32ELi64ELi256ELi4ELb0ELb0EN7cutlass6half_tE19Flash_kernel_traitsILi32ELi64ELi256ELi4ES3_EELi16ELi1ELb1EEEvNS_16Flash_fwd_paramsE)
        /*0758*/ 	.word	0x00000000


	//----- nvinfo : EIATTR_REGCOUNT
	.align		4
.L_324:
        /*075c*/ 	.byte	0x04, 0x2f
        /*075e*/ 	.short	(.L_326 - .L_325)
	.align		4
.L_325:
        /*0760*/ 	.word	index@(_ZN5flash32flash_fwd_splitkv_combine_kernelI23Flash_fwd_kernel_traitsILi32ELi64ELi256ELi4ELb0ELb0EN7cutlass6half_tE19Flash_kernel_traitsILi32ELi64ELi256ELi4ES3_EELi16ELi2ELb1EEEvNS_16Flash_fwd_paramsE)
        /*0764*/ 	.word	0x00000036


	//----- nvinfo : EIATTR_FRAME_SIZE
	.align		4
.L_326:
        /*0768*/ 	.byte	0x04, 0x11
        /*076a*/ 	.short	(.L_328 - .L_327)
	.align		4
.L_327:
        /*076c*/ 	.word	index@($__internal_12_$__cuda_sm20_div_s64)
        /*0770*/ 	.word	0x00000000


	//----- nvinfo : EIATTR_FRAME_SIZE
	.align		4
.L_328:
        /*0774*/ 	.byte	0x04, 0x11
        /*0776*/ 	.short	(.L_330 - .L_329)
	.align		4
.L_329:
        /*0778*/ 	.word	index@(_ZN5flash32flash_fwd_splitkv_combine_kernelI23Flash_fwd_kernel_traitsILi32ELi64ELi256ELi4ELb0ELb0EN7cutlass6half_tE19Flash_kernel_traitsILi32ELi64ELi256ELi4ES3_EELi16ELi2ELb1EEEvNS_16Flash_fwd_paramsE)
        /*077c*/ 	.word	0x00000000


	//----- nvinfo : EIATTR_REGCOUNT
	.align		4
.L_330:
        /*0780*/ 	.byte	0x04, 0x2f
        /*0782*/ 	.short	(.L_332 - .L_331)
	.align		4
.L_331:
        /*0784*/ 	.word	index@(_ZN5flash32flash_fwd_splitkv_combine_kernelI23Flash_fwd_kernel_traitsILi32ELi64ELi256ELi4ELb0ELb0EN7cutlass6half_tE19Flash_kernel_traitsILi32ELi64ELi256ELi4ES3_EELi16ELi3ELb1EEEvNS_16Flash_fwd_paramsE)
        /*0788*/ 	.word	0x00000034


	//----- nvinfo : EIATTR_FRAME_SIZE
	.align		4
.L_332:
        /*078c*/ 	.byte	0x04, 0x11
        /*078e*/ 	.short	(.L_334 - .L_333)
	.align		4
.L_333:
        /*0790*/ 	.word	index@($__internal_11_$__cuda_sm20_div_s64)
        /*0794*/ 	.word	0x00000000


	//----- nvinfo : EIATTR_FRAME_SIZE
	.align		4
.L_334:
        /*0798*/ 	.byte	0x04, 0x11
        /*079a*/ 	.short	(.L_336 - .L_335)
	.align		4
.L_335:
        /*079c*/ 	.word	index@(_ZN5flash32flash_fwd_splitkv_combine_kernelI23Flash_fwd_kernel_traitsILi32ELi64ELi256ELi4ELb0ELb0EN7cutlass6half_tE19Flash_kernel_traitsILi32ELi64ELi256ELi4ES3_EELi16ELi3ELb1EEEvNS_16Flash_fwd_paramsE)
        /*07a0*/ 	.word	0x00000000


	//----- nvinfo : EIATTR_REGCOUNT
	.align		4
.L_336:
        /*07a4*/ 	.byte	0x04, 0x2f
        /*07a6*/ 	.short	(.L_338 - .L_337)
	.align		4
.L_337:
        /*07a8*/ 	.word	index@(_ZN5flash32flash_fwd_splitkv_combine_kernelI23Flash_fwd_kernel_traitsILi32ELi64ELi256ELi4ELb0ELb0EN7cutlass6half_tE19Flash_kernel_traitsILi32ELi64ELi256ELi4ES3_EELi16ELi4ELb1EEEvNS_16Flash_fwd_paramsE)
        /*07ac*/ 	.word	0x0000003a


	//----- nvinfo : EIATTR_FRAME_SIZE
	.align		4
.L_338:
        /*07b0*/ 	.byte	0x04, 0x11
        /*07b2*/ 	.short	(.L_340 - .L_339)
	.align		4
.L_339:
        /*07b4*/ 	.word	index@($__internal_10_$__cuda_sm20_div_s64)
        /*07b8*/ 	.word	0x00000000


	//----- nvinfo : EIATTR_FRAME_SIZE
	.align		4
.L_340:
        /*07bc*/ 	.byte	0x04, 0x11
        /*07be*/ 	.short	(.L_342 - .L_341)
	.align		4
.L_341:
        /*07c0*/ 	.word	index@(_ZN5flash32flash_fwd_splitkv_combine_kernelI23Flash_fwd_kernel_traitsILi32ELi64ELi256ELi4ELb0ELb0EN7cutlass6half_tE19Flash_kernel_traitsILi32ELi64ELi256ELi4ES3_EELi16ELi4ELb1EEEvNS_16Flash_fwd_paramsE)
        /*07c4*/ 	.word	0x00000000


	//----- nvinfo : EIATTR_REGCOUNT
	.align		4
.L_342:
        /*07c8*/ 	.byte	0x04, 0x2f
        /*07ca*/ 	.short	(.L_344 - .L_343)
	.align		4
.L_343:
        /*07cc*/ 	.word	index@(_ZN5flash32flash_fwd_splitkv_combine_kernelI23Flash_fwd_kernel_traitsILi32ELi64ELi256ELi4ELb0ELb0EN7cutlass6half_tE19Flash_kernel_traitsILi32ELi64ELi256ELi4ES3_EELi16ELi5ELb1EEEvNS_16Flash_fwd_paramsE)
        /*07d0*/ 	.word	0x0000003c


	//----- nvinfo : EIATTR_FRAME_SIZE
	.align		4
.L_344:
        /*07d4*/ 	.byte	0x04, 0x11
        /*07d6*/ 	.short	(.L_346 - .L_345)
	.align		4
.L_345:
        /*07d8*/ 	.word	index@($__internal_9_$__cuda_sm20_div_s64)
        /*07dc*/ 	.word	0x00000000


	//----- nvinfo : EIATTR_FRAME_SIZE
	.align		4
.L_346:
        /*07e0*/ 	.byte	0x04, 0x11
        /*07e2*/ 	.short	(.L_348 - .L_347)
	.align		4
.L_347:
        /*07e4*/ 	.word	index@(_ZN5flash32flash_fwd_splitkv_combine_kernelI23Flash_fwd_kernel_traitsILi32ELi64ELi256ELi4ELb0ELb0EN7cutlass6half_tE19Flash_kernel_traitsILi32ELi64ELi256ELi4ES3_EELi16ELi5ELb1EEEvNS_16Flash_fwd_paramsE)
        /*07e8*/ 	.word	0x00000000


	//----- nvinfo : EIATTR_REGCOUNT
	.align		4
.L_348:
        /*07ec*/ 	.byte	0x04, 0x2f
        /*07ee*/ 	.short	(.L_350 - .L_349)
	.align		4
.L_349:
        /*07f0*/ 	.word	index@(_ZN5flash32flash_fwd_splitkv_combine_kernelI23Flash_fwd_kernel_traitsILi32ELi64ELi256ELi4ELb0ELb0EN7cutlass6half_tE19Flash_kernel_traitsILi32ELi64ELi256ELi4ES3_EELi16ELi6ELb1EEEvNS_16Flash_fwd_paramsE)
        /*07f4*/ 	.word	0x0000003e


	//----- nvinfo : EIATTR_FRAME_SIZE
	.align		4
.L_350:
        /*07f8*/ 	.byte	0x04, 0x11
        /*07fa*/ 	.short	(.L_352 - .L_351)
	.align		4
.L_351:
        /*07fc*/ 	.word	index@($__internal_8_$__cuda_sm20_div_s64)
        /*0800*/ 	.word	0x00000000


	//----- nvinfo : EIATTR_FRAME_SIZE
	.align		4
.L_352:
        /*0804*/ 	.byte	0x04, 0x11
        /*0806*/ 	.short	(.L_354 - .L_353)
	.align		4
.L_353:
        /*0808*/ 	.word	index@(_ZN5flash32flash_fwd_splitkv_combine_kernelI23Flash_fwd_kernel_traitsILi32ELi64ELi256ELi4ELb0ELb0EN7cutlass6half_tE19Flash_kernel_traitsILi32ELi64ELi256ELi4ES3_EELi16ELi6ELb1EEEvNS_16Flash_fwd_paramsE)
        /*080c*/ 	.word	0x00000000


	//----- nvinfo : EIATTR_REGCOUNT
	.align		4
.L_354:
        /*0810*/ 	.byte	0x04, 0x2f
        /*0812*/ 	.short	(.L_356 - .L_355)
	.align		4
.L_355:
        /*0814*/ 	.word	index@(_ZN5flash32flash_fwd_splitkv_combine_kernelI23Flash_fwd_kernel_traitsILi32ELi64ELi256ELi4ELb0ELb0EN7cutlass6half_tE19Flash_kernel_traitsILi32ELi64ELi256ELi4ES3_EELi16ELi7ELb1EEEvNS_16Flash_fwd_paramsE)
        /*0818*/ 	.word	0x00000046


	//----- nvinfo : EIATTR_FRAME_SIZE
	.align		4
.L_356:
        /*081c*/ 	.byte	0x04, 0x11
        /*081e*/ 	.short	(.L_358 - .L_357)
	.align		4
.L_357:
        /*0820*/ 	.word	index@($__internal_7_$__cuda_sm20_div_s64)
        /*0824*/ 	.word	0x00000000


	//----- nvinfo : EIATTR_FRAME_SIZE
	.align		4
.L_358:
        /*0828*/ 	.byte	0x04, 0x11
        /*082a*/ 	.short	(.L_360 - .L_359)
	.align		4
.L_359:
        /*082c*/ 	.word	index@(_ZN5flash32flash_fwd_splitkv_combine_kernelI23Flash_fwd_kernel_traitsILi32ELi64ELi256ELi4ELb0ELb0EN7cutlass6half_tE19Flash_kernel_traitsILi32ELi64ELi256ELi4ES3_EELi16ELi7ELb1EEEvNS_16Flash_fwd_paramsE)
        /*0830*/ 	.word	0x00000000


	//----- nvinfo : EIATTR_REGCOUNT
	.align		4
.L_360:
        /*0834*/ 	.byte	0x04, 0x2f
        /*0836*/ 	.short	(.L_362 - .L_361)
	.align		4
.L_361:
        /*0838*/ 	.word	index@(_ZN5flash32flash_fwd_splitkv_combine_kernelI23Flash_fwd_kernel_traitsILi32ELi64ELi256ELi4ELb0ELb0EN7cutlass6half_tE19Flash_kernel_traitsILi32ELi64ELi256ELi4ES3_EELi16ELi1ELb0EEEvNS_16Flash_fwd_paramsE)
        /*083c*/ 	.word	0x00000036


	//----- nvinfo : EIATTR_FRAME_SIZE
	.align		4
.L_362:
        /*0840*/ 	.byte	0x04, 0x11
        /*0842*/ 	.short	(.L_364 - .L_363)
	.align		4
.L_363:
        /*0844*/ 	.word	index@($__internal_6_$__cuda_sm20_div_s64)
        /*0848*/ 	.word	0x00000000


	//----- nvinfo : EIATTR_FRAME_SIZE
	.align		4
.L_364:
        /*084c*/ 	.byte	0x04, 0x11
        /*084e*/ 	.short	(.L_366 - .L_365)
	.align		4
.L_365:
        /*0850*/ 	.word	index@(_ZN5flash32flash_fwd_splitkv_combine_kernelI23Flash_fwd_kernel_traitsILi32ELi64ELi256ELi4ELb0ELb0EN7cutlass6half_tE19Flash_kernel_traitsILi32ELi64ELi256ELi4ES3_EELi16ELi1ELb0EEEvNS_16Flash_fwd_paramsE)
        /*0854*/ 	.word	0x00000000


	//----- nvinfo : EIATTR_REGCOUNT
	.align		4
.L_366:
        /*0858*/ 	.byte	0x04, 0x2f
        /*085a*/ 	.short	(.L_368 - .L_367)
	.align		4
.L_367:
        /*085c*/ 	.word	index@(_ZN5flash32flash_fwd_splitkv_combine_kernelI23Flash_fwd_kernel_traitsILi32ELi64ELi256ELi4ELb0ELb0EN7cutlass6half_tE19Flash_kernel_traitsILi32ELi64ELi256ELi4ES3_EELi16ELi2ELb0EEEvNS_16Flash_fwd_paramsE)
        /*0860*/ 	.word	0x00000036


	//----- nvinfo : EIATTR_FRAME_SIZE
	.align		4
.L_368:
        /*0864*/ 	.byte	0x04, 0x11
        /*0866*/ 	.short	(.L_370 - .L_369)
	.align		4
.L_369:
        /*0868*/ 	.word	index@($__internal_5_$__cuda_sm20_div_s64)
        /*086c*/ 	.word	0x00000000


	//----- nvinfo : EIATTR_FRAME_SIZE
	.align		4
.L_370:
        /*0870*/ 	.byte	0x04, 0x11
        /*0872*/ 	.short	(.L_372 - .L_371)
	.align		4
.L_371:
        /*0874*/ 	.word	index@(_ZN5flash32flash_fwd_splitkv_combine_kernelI23Flash_fwd_kernel_traitsILi32ELi64ELi256ELi4ELb0ELb0EN7cutlass6half_tE19Flash_kernel_traitsILi32ELi64ELi256ELi4ES3_EELi16ELi2ELb0EEEvNS_16Flash_fwd_paramsE)
        /*0878*/ 	.word	0x00000000


	//----- nvinfo : EIATTR_REGCOUNT
	.align		4
.L_372:
        /*087c*/ 	.byte	0x04, 0x2f
        /*087e*/ 	.short	(.L_374 - .L_373)
	.align		4
.L_373:
        /*0880*/ 	.word	index@(_ZN5flash32flash_fwd_splitkv_combine_kernelI23Flash_fwd_kernel_traitsILi32ELi64ELi256ELi4ELb0ELb0EN7cutlass6half_tE19Flash_kernel_traitsILi32ELi64ELi256ELi4ES3_EELi16ELi3ELb0EEEvNS_16Flash_fwd_paramsE)
        /*0884*/ 	.word	0x00000034


	//----- nvinfo : EIATTR_FRAME_SIZE
	.align		4
.L_374:
        /*0888*/ 	.byte	0x04, 0x11
        /*088a*/ 	.short	(.L_376 - .L_375)
	.align		4
.L_375:
        /*088c*/ 	.word	index@($__internal_4_$__cuda_sm20_div_s64)
        /*0890*/ 	.word	0x00000000


	//----- nvinfo : EIATTR_FRAME_SIZE
	.align		4
.L_376:
        /*0894*/ 	.byte	0x04, 0x11
        /*0896*/ 	.short	(.L_378 - .L_377)
	.align		4
.L_377:
        /*0898*/ 	.word	index@(_ZN5flash32flash_fwd_splitkv_combine_kernelI23Flash_fwd_kernel_traitsILi32ELi64ELi256ELi4ELb0ELb0EN7cutlass6half_tE19Flash_kernel_traitsILi32ELi64ELi256ELi4ES3_EELi16ELi3ELb0EEEvNS_16Flash_fwd_paramsE)
        /*089c*/ 	.word	0x00000000


	//----- nvinfo : EIATTR_REGCOUNT
	.align		4
.L_378:
        /*08a0*/ 	.byte	0x04, 0x2f
        /*08a2*/ 	.short	(.L_380 - .L_379)
	.align		4
.L_379:
        /*08a4*/ 	.word	index@(_ZN5flash32flash_fwd_splitkv_combine_kernelI23Flash_fwd_kernel_traitsILi32ELi64ELi256ELi4ELb0ELb0EN7cutlass6half_tE19Flash_kernel_traitsILi32ELi64ELi256ELi4ES3_EELi16ELi4ELb0EEEvNS_16Flash_fwd_paramsE)
        /*08a8*/ 	.word	0x0000003a


	//----- nvinfo : EIATTR_FRAME_SIZE
	.align		4
.L_380:
        /*08ac*/ 	.byte	0x04, 0x11
        /*08ae*/ 	.short	(.L_382 - .L_381)
	.align		4
.L_381:
        /*08b0*/ 	.word	index@($__internal_3_$__cuda_sm20_div_s64)
        /*08b4*/ 	.word	0x00000000


	//----- nvinfo : EIATTR_FRAME_SIZE
	.align		4
.L_382:
        /*08b8*/ 	.byte	0x04, 0x11
        /*08ba*/ 	.short	(.L_384 - .L_383)
	.align		4
.L_383:
        /*08bc*/ 	.word	index@(_ZN5flash32flash_fwd_splitkv_combine_kernelI23Flash_fwd_kernel_traitsILi32ELi64ELi256ELi4ELb0ELb0EN7cutlass6half_tE19Flash_kernel_traitsILi32ELi64ELi256ELi4ES3_EELi16ELi4ELb0EEEvNS_16Flash_fwd_paramsE)
        /*08c0*/ 	.word	0x00000000


	//----- nvinfo : EIATTR_REGCOUNT
	.align		4
.L_384:
        /*08c4*/ 	.byte	0x04, 0x2f
        /*08c6*/ 	.short	(.L_386 - .L_385)
	.align		4
.L_385:
        /*08c8*/ 	.word	index@(_ZN5flash32flash_fwd_splitkv_combine_kernelI23Flash_fwd_kernel_traitsILi32ELi64ELi256ELi4ELb0ELb0EN7cutlass6half_tE19Flash_kernel_traitsILi32ELi64ELi256ELi4ES3_EELi16ELi5ELb0EEEvNS_16Flash_fwd_paramsE)
        /*08cc*/ 	.word	0x0000003c


	//----- nvinfo : EIATTR_FRAME_SIZE
	.align		4
.L_386:
        /*08d0*/ 	.byte	0x04, 0x11
        /*08d2*/ 	.short	(.L_388 - .L_387)
	.align		4
.L_387:
        /*08d4*/ 	.word	index@($__internal_2_$__cuda_sm20_div_s64)
        /*08d8*/ 	.word	0x00000000


	//----- nvinfo : EIATTR_FRAME_SIZE
	.align		4
.L_388:
        /*08dc*/ 	.byte	0x04, 0x11
        /*08de*/ 	.short	(.L_390 - .L_389)
	.align		4
.L_389:
        /*08e0*/ 	.word	index@(_ZN5flash32flash_fwd_splitkv_combine_kernelI23Flash_fwd_kernel_traitsILi32ELi64ELi256ELi4ELb0ELb0EN7cutlass6half_tE19Flash_kernel_traitsILi32ELi64ELi256ELi4ES3_EELi16ELi5ELb0EEEvNS_16Flash_fwd_paramsE)
        /*08e4*/ 	.word	0x00000000


	//----- nvinfo : EIATTR_REGCOUNT
	.align		4
.L_390:
        /*08e8*/ 	.byte	0x04, 0x2f
        /*08ea*/ 	.short	(.L_392 - .L_391)
	.align		4
.L_391:
        /*08ec*/ 	.word	index@(_ZN5flash32flash_fwd_splitkv_combine_kernelI23Flash_fwd_kernel_traitsILi32ELi64ELi256ELi4ELb0ELb0EN7cutlass6half_tE19Flash_kernel_traitsILi32ELi64ELi256ELi4ES3_EELi16ELi6ELb0EEEvNS_16Flash_fwd_paramsE)
        /*08f0*/ 	.word	0x0000003e


	//----- nvinfo : EIATTR_FRAME_SIZE
	.align		4
.L_392:
        /*08f4*/ 	.byte	0x04, 0x11
        /*08f6*/ 	.short	(.L_394 - .L_393)
	.align		4
.L_393:
        /*08f8*/ 	.word	index@($__internal_1_$__cuda_sm20_div_s64)
        /*08fc*/ 	.word	0x00000000


	//----- nvinfo : EIATTR_FRAME_SIZE
	.align		4
.L_394:
        /*0900*/ 	.byte	0x04, 0x11
        /*0902*/ 	.short	(.L_396 - .L_395)
	.align		4
.L_395:
        /*0904*/ 	.word	index@(_ZN5flash32flash_fwd_splitkv_combine_kernelI23Flash_fwd_kernel_traitsILi32ELi64ELi256ELi4ELb0ELb0EN7cutlass6half_tE19Flash_kernel_traitsILi32ELi64ELi256ELi4ES3_EELi16ELi6ELb0EEEvNS_16Flash_fwd_paramsE)
        /*0908*/ 	.word	0x00000000


	//----- nvinfo : EIATTR_REGCOUNT
	.align		4
.L_396:
        /*090c*/ 	.byte	0x04, 0x2f
        /*090e*/ 	.short	(.L_398 - .L_397)
	.align		4
.L_397:
        /*0910*/ 	.word	index@(_ZN5flash32flash_fwd_splitkv_combine_kernelI23Flash_fwd_kernel_traitsILi32ELi64ELi256ELi4ELb0ELb0EN7cutlass6half_tE19Flash_kernel_traitsILi32ELi64ELi256ELi4ES3_EELi16ELi7ELb0EEEvNS_16Flash_fwd_paramsE)
        /*0914*/ 	.word	0x00000046


	//----- nvinfo : EIATTR_FRAME_SIZE
	.align		4
.L_398:
        /*0918*/ 	.byte	0x04, 0x11
        /*091a*/ 	.short	(.L_400 - .L_399)
	.align		4
.L_399:
        /*091c*/ 	.word	index@($__internal_0_$__cuda_sm20_div_s64)
        /*0920*/ 	.word	0x00000000


	//----- nvinfo : EIATTR_FRAME_SIZE
	.align		4
.L_400:
        /*0924*/ 	.byte	0x04, 0x11
        /*0926*/ 	.short	(.L_402 - .L_401)
	.align		4
.L_401:
        /*0928*/ 	.word	index@(_ZN5flash32flash_fwd_splitkv_combine_kernelI23Flash_fwd_kernel_traitsILi32ELi64ELi256ELi4ELb0ELb0EN7cutlass6half_tE19Flash_kernel_traitsILi32ELi64ELi256ELi4ES3_EELi16ELi7ELb0EEEvNS_16Flash_fwd_paramsE)
        /*092c*/ 	.word	0x00000000


	//----- nvinfo : EIATTR_MIN_STACK_SIZE
	.align		4
.L_402:
        /*0930*/ 	.byte	0x04, 0x12
        /*0932*/ 	.short	(.L_404 - .L_403)
	.align		4
.L_403:
        /*0934*/ 	.word	index@(_ZN5flash32flash_fwd_splitkv_combine_kernelI23Flash_fwd_kernel_traitsILi32ELi64ELi256ELi4ELb0ELb0EN7cutlass6half_tE19Flash_kernel_traitsILi32ELi64ELi256ELi4ES3_EELi16ELi7ELb0EEEvNS_16Flash_fwd_paramsE)
        /*0938*/ 	.word	0x00000000


	//----- nvinfo : EIATTR_MIN_STACK_SIZE
	.align		4
.L_404:
        /*093c*/ 	.byte	0x04, 0x12
        /*093e*/ 	.short	(.L_406 - .L_405)
	.align		4
.L_405:
        /*0940*/ 	.word	index@(_ZN5flash32flash_fwd_splitkv_combine_kernelI23Flash_fwd_kernel_traitsILi32ELi64ELi256ELi4ELb0ELb0EN7cutlass6half_tE19Flash_kernel_traitsILi32ELi64ELi256ELi4ES3_EELi16ELi6ELb0EEEvNS_16Flash_fwd_paramsE)
        /*0944*/ 	.word	0x00000000


	//----- nvinfo : EIATTR_MIN_STACK_SIZE
	.align		4
.L_406:
        /*0948*/ 	.byte	0x04, 0x12
        /*094a*/ 	.short	(.L_408 - .L_407)
	.align		4
.L_407:
        /*094c*/ 	.word	index@(_ZN5flash32flash_fwd_splitkv_combine_kernelI23Flash_fwd_kernel_traitsILi32ELi64ELi256ELi4ELb0ELb0EN7cutlass6half_tE19Flash_kernel_traitsILi32ELi64ELi256ELi4ES3_EELi16ELi5ELb0EEEvNS_16Flash_fwd_paramsE)
        /*0950*/ 	.word	0x00000000


	//----- nvinfo : EIATTR_MIN_STACK_SIZE
	.align		4
.L_408:
        /*0954*/ 	.byte	0x04, 0x12
        /*0956*/ 	.short	(.L_410 - .L_409)
	.align		4
.L_409:
        /*0958*/ 	.word	index@(_ZN5flash32flash_fwd_splitkv_combine_kernelI23Flash_fwd_kernel_traitsILi32ELi64ELi256ELi4ELb0ELb0EN7cutlass6half_tE19Flash_kernel_traitsILi32ELi64ELi256ELi4ES3_EELi16ELi4ELb0EEEvNS_16Flash_fwd_paramsE)
        /*095c*/ 	.word	0x00000000


	//----- nvinfo : EIATTR_MIN_STACK_SIZE
	.align		4
.L_410:
        /*0960*/ 	.byte	0x04, 0x12
        /*0962*/ 	.short	(.L_412 - .L_411)
	.align		4
.L_411:
        /*0964*/ 	.word	index@(_ZN5flash32flash_fwd_splitkv_combine_kernelI23Flash_fwd_kernel_traitsILi32ELi64ELi256ELi4ELb0ELb0EN7cutlass6half_tE19Flash_kernel_traitsILi32ELi64ELi256ELi4ES3_EELi16ELi3ELb0EEEvNS_16Flash_fwd_paramsE)
        /*0968*/ 	.word	0x00000000


	//----- nvinfo : EIATTR_MIN_STACK_SIZE
	.align		4
.L_412:
        /*096c*/ 	.byte	0x04, 0x12
        /*096e*/ 	.short	(.L_414 - .L_413)
	.align		4
.L_413:
        /*0970*/ 	.word	index@(_ZN5flash32flash_fwd_splitkv_combine_kernelI23Flash_fwd_kernel_traitsILi32ELi64ELi256ELi4ELb0ELb0EN7cutlass6half_tE19Flash_kernel_traitsILi32ELi64ELi256ELi4ES3_EELi16ELi2ELb0EEEvNS_16Flash_fwd_paramsE)
        /*0974*/ 	.word	0x00000000


	//----- nvinfo : EIATTR_MIN_STACK_SIZE
	.align		4
.L_414:
        /*0978*/ 	.byte	0x04, 0x12
        /*097a*/ 	.short	(.L_416 - .L_415)
	.align		4
.L_415:
        /*097c*/ 	.word	index@(_ZN5flash32flash_fwd_splitkv_combine_kernelI23Flash_fwd_kernel_traitsILi32ELi64ELi256ELi4ELb0ELb0EN7cutlass6half_tE19Flash_kernel_traitsILi32ELi64ELi256ELi4ES3_EELi16ELi1ELb0EEEvNS_16Flash_fwd_paramsE)
        /*0980*/ 	.word	0x00000000


	//----- nvinfo : EIATTR_MIN_STACK_SIZE
	.align		4
.L_416:
        /*0984*/ 	.byte	0x04, 0x12
        /*0986*/ 	.short	(.L_418 - .L_417)
	.align		4
.L_417:
        /*0988*/ 	.word	index@(_ZN5flash32flash_fwd_splitkv_combine_kernelI23Flash_fwd_kernel_traitsILi32ELi64ELi256ELi4ELb0ELb0EN7cutlass6half_tE19Flash_kernel_traitsILi32ELi64ELi256ELi4ES3_EELi16ELi7ELb1EEEvNS_16Flash_fwd_paramsE)
        /*098c*/ 	.word	0x00000000


	//----- nvinfo : EIATTR_MIN_STACK_SIZE
	.align		4
.L_418:
        /*0990*/ 	.byte	0x04, 0x12
        /*0992*/ 	.short	(.L_420 - .L_419)
	.align		4
.L_419:
        /*0994*/ 	.word	index@(_ZN5flash32flash_fwd_splitkv_combine_kernelI23Flash_fwd_kernel_traitsILi32ELi64ELi256ELi4ELb0ELb0EN7cutlass6half_tE19Flash_kernel_traitsILi32ELi64ELi256ELi4ES3_EELi16ELi6ELb1EEEvNS_16Flash_fwd_paramsE)
        /*0998*/ 	.word	0x00000000


	//----- nvinfo : EIATTR_MIN_STACK_SIZE
	.align		4
.L_420:
        /*099c*/ 	.byte	0x04, 0x12
        /*099e*/ 	.short	(.L_422 - .L_421)
	.align		4
.L_421:
        /*09a0*/ 	.word	index@(_ZN5flash32flash_fwd_splitkv_combine_kernelI23Flash_fwd_kernel_traitsILi32ELi64ELi256ELi4ELb0ELb0EN7cutlass6half_tE19Flash_kernel_traitsILi32ELi64ELi256ELi4ES3_EELi16ELi5ELb1EEEvNS_16Flash_fwd_paramsE)
        /*09a4*/ 	.word	0x00000000


	//----- nvinfo : EIATTR_MIN_STACK_SIZE
	.align		4
.L_422:
        /*09a8*/ 	.byte	0x04, 0x12
        /*09aa*/ 	.short	(.L_424 - .L_423)
	.align		4
.L_423:
        /*09ac*/ 	.word	index@(_ZN5flash32flash_fwd_splitkv_combine_kernelI23Flash_fwd_kernel_traitsILi32ELi64ELi256ELi4ELb0ELb0EN7cutlass6half_tE19Flash_kernel_traitsILi32ELi64ELi256ELi4ES3_EELi16ELi4ELb1EEEvNS_16Flash_fwd_paramsE)
        /*09b0*/ 	.word	0x00000000


	//----- nvinfo : EIATTR_MIN_STACK_SIZE
	.align		4
.L_424:
        /*09b4*/ 	.byte	0x04, 0x12
        /*09b6*/ 	.short	(.L_426 - .L_425)
	.align		4
.L_425:
        /*09b8*/ 	.word	index@(_ZN5flash32flash_fwd_splitkv_combine_kernelI23Flash_fwd_kernel_traitsILi32ELi64ELi256ELi4ELb0ELb0EN7cutlass6half_tE19Flash_kernel_traitsILi32ELi64ELi256ELi4ES3_EELi16ELi3ELb1EEEvNS_16Flash_fwd_paramsE)
        /*09bc*/ 	.word	0x00000000


	//----- nvinfo : EIATTR_MIN_STACK_SIZE
	.align		4
.L_426:
        /*09c0*/ 	.byte	0x04, 0x12
        /*09c2*/ 	.short	(.L_428 - .L_427)
	.align		4
.L_427:
        /*09c4*/ 	.word	index@(_ZN5flash32flash_fwd_splitkv_combine_kernelI23Flash_fwd_kernel_traitsILi32ELi64ELi256ELi4ELb0ELb0EN7cutlass6half_tE19Flash_kernel_traitsILi32ELi64ELi256ELi4ES3_EELi16ELi2ELb1EEEvNS_16Flash_fwd_paramsE)
        /*09c8*/ 	.word	0x00000000


	//----- nvinfo : EIATTR_MIN_STACK_SIZE
	.align		4
.L_428:
        /*09cc*/ 	.byte	0x04, 0x12
        /*09ce*/ 	.short	(.L_430 - .L_429)
	.align		4
.L_429:
        /*09d0*/ 	.word	index@(_ZN5flash32flash_fwd_splitkv_combine_kernelI23Flash_fwd_kernel_traitsILi32ELi64ELi256ELi4ELb0ELb0EN7cutlass6half_tE19Flash_kernel_traitsILi32ELi64ELi256ELi4ES3_EELi16ELi1ELb1EEEvNS_16Flash_fwd_paramsE)
        /*09d4*/ 	.word	0x00000000


	//----- nvinfo : EIATTR_MIN_STACK_SIZE
	.align		4
.L_430:
        /*09d8*/ 	.byte	0x04, 0x12
        /*09da*/ 	.short	(.L_432 - .L_431)
	.align		4
.L_431:
        /*09dc*/ 	.word	index@(_ZN5flash24flash_fwd_splitkv_kernelI23Flash_fwd_kernel_traitsILi32ELi64ELi256ELi4ELb0ELb0EN7cutlass6half_tE19Flash_kernel_traitsILi32ELi64ELi256ELi4ES3_EELb1ELb0ELb0ELb0ELb0ELb0ELb0ELb0EEEvNS_16Flash_fwd_paramsE)
        /*09e0*/ 	.word	0x00000000


	//----- nvinfo : EIATTR_MIN_STACK_SIZE
	.align		4
.L_432:
        /*09e4*/ 	.byte	0x04, 0x12
        /*09e6*/ 	.short	(.L_434 - .L_433)
	.align		4
.L_433:
        /*09e8*/ 	.word	index@(_ZN5flash24flash_fwd_splitkv_kernelI23Flash_fwd_kernel_traitsILi32ELi64ELi256ELi4ELb0ELb0EN7cutlass6half_tE19Flash_kernel_traitsILi32ELi64ELi256ELi4ES3_EELb1ELb0ELb0ELb0ELb0ELb1ELb0ELb0EEEvNS_16Flash_fwd_paramsE)
        /*09ec*/ 	.word	0x00000008


	//----- nvinfo : EIATTR_MIN_STACK_SIZE
	.align		4
.L_434:
        /*09f0*/ 	.byte	0x04, 0x12
        /*09f2*/ 	.short	(.L_436 - .L_435)
	.align		4
.L_435:
        /*09f4*/ 	.word	index@(_ZN5flash24flash_fwd_splitkv_kernelI23Flash_fwd_kernel_traitsILi32ELi64ELi256ELi4ELb0ELb0EN7cutlass6half_tE19Flash_kernel_traitsILi32ELi64ELi256ELi4ES3_EELb1ELb0ELb0ELb0ELb0ELb0ELb0ELb1EEEvNS_16Flash_fwd_paramsE)
        /*09f8*/ 	.word	0x00000010


	//----- nvinfo : EIATTR_MIN_STACK_SIZE
	.align		4
.L_436:
        /*09fc*/ 	.byte	0x04, 0x12
        /*09fe*/ 	.short	(.L_438 - .L_437)
	.align		4
.L_437:
        /*0a00*/ 	.word	index@(_ZN5flash24flash_fwd_splitkv_kernelI23Flash_fwd_kernel_traitsILi32ELi64ELi256ELi4ELb0ELb0EN7cutlass6half_tE19Flash_kernel_traitsILi32ELi64ELi256ELi4ES3_EELb1ELb0ELb0ELb0ELb0ELb1ELb0ELb1EEEvNS_16Flash_fwd_paramsE)
        /*0a04*/ 	.word	0x00000008


	//----- nvinfo : EIATTR_MIN_STACK_SIZE
	.align		4
.L_438:
        /*0a08*/ 	.byte	0x04, 0x12
        /*0a0a*/ 	.short	(.L_440 - .L_439)
	.align		4
.L_439:
        /*0a0c*/ 	.word	index@(_ZN5flash24flash_fwd_splitkv_kernelI23Flash_fwd_kernel_traitsILi32ELi64ELi256ELi4ELb0ELb0EN7cutlass6half_tE19Flash_kernel_traitsILi32ELi64ELi256ELi4ES3_EELb1ELb0ELb0ELb0ELb0ELb0ELb1ELb0EEEvNS_16Flash_fwd_paramsE)
        /*0a10*/ 	.word	0x00000000


	//----- nvinfo : EIATTR_MIN_STACK_SIZE
	.align		4
.L_440:
        /*0a14*/ 	.byte	0x04, 0x12
        /*0a16*/ 	.short	(.L_442 - .L_441)
	.align		4
.L_441:
        /*0a18*/ 	.word	index@(_ZN5flash24flash_fwd_splitkv_kernelI23Flash_fwd_kernel_traitsILi32ELi64ELi256ELi4ELb0ELb0EN7cutlass6half_tE19Flash_kernel_traitsILi32ELi64ELi256ELi4ES3_EELb1ELb0ELb0ELb0ELb0ELb1ELb1ELb0EEEvNS_16Flash_fwd_paramsE)
        /*0a1c*/ 	.word	0x00000008


	//----- nvinfo : EIATTR_MIN_STACK_SIZE
	.align		4
.L_442:
        /*0a20*/ 	.byte	0x04, 0x12
        /*0a22*/ 	.short	(.L_444 - .L_443)
	.align		4
.L_443:
        /*0a24*/ 	.word	index@(_ZN5flash24flash_fwd_splitkv_kernelI23Flash_fwd_kernel_traitsILi32ELi64ELi256ELi4ELb0ELb0EN7cutlass6half_tE19Flash_kernel_traitsILi32ELi64ELi256ELi4ES3_EELb1ELb0ELb0ELb0ELb0ELb0ELb1ELb1EEEvNS_16Flash_fwd_paramsE)
        /*0a28*/ 	.word	0x00000010


	//----- nvinfo : EIATTR_MIN_STACK_SIZE
	.align		4
.L_444:
        /*0a2c*/ 	.byte	0x04, 0x12
        /*0a2e*/ 	.short	(.L_446 - .L_445)
	.align		4
.L_445:
        /*0a30*/ 	.word	index@(_ZN5flash24flash_fwd_splitkv_kernelI23Flash_fwd_kernel_traitsILi32ELi64ELi256ELi4ELb0ELb0EN7cutlass6half_tE19Flash_kernel_traitsILi32ELi64ELi256ELi4ES3_EELb1ELb0ELb0ELb0ELb0ELb1ELb1ELb1EEEvNS_16Flash_fwd_paramsE)
        /*0a34*/ 	.word	0x00000008


	//----- nvinfo : EIATTR_MIN_STACK_SIZE
	.align		4
.L_446:
        /*0a38*/ 	.byte	0x04, 0x12
        /*0a3a*/ 	.short	(.L_448 - .L_447)
	.align		4
.L_447:
        /*0a3c*/ 	.word	index@(_ZN5flash24flash_fwd_splitkv_kernelI23Flash_fwd_kernel_traitsILi32ELi64ELi256ELi4ELb0ELb0EN7cutlass6half_tE19Flash_kernel_traitsILi32ELi64ELi256ELi4ES3_EELb1ELb0ELb0ELb1ELb1ELb0ELb0ELb0EEEvNS_16Flash_fwd_paramsE)
        /*0a40*/ 	.word	0x00000000


	//----- nvinfo : EIATTR_MIN_STACK_SIZE
	.align		4
.L_448:
        /*0a44*/ 	.byte	0x04, 0x12
        /*0a46*/ 	.short	(.L_450 - .L_449)
	.align		4
.L_449:
        /*0a48*/ 	.word	index@(_ZN5flash24flash_fwd_splitkv_kernelI23Flash_fwd_kernel_traitsILi32ELi64ELi256ELi4ELb0ELb0EN7cutlass6half_tE19Flash_kernel_traitsILi32ELi64ELi256ELi4ES3_EELb1ELb0ELb0ELb1ELb1ELb1ELb0ELb0EEEvNS_16Flash_fwd_paramsE)
        /*0a4c*/ 	.word	0x00000000


	//----- nvinfo : EIATTR_MIN_STACK_SIZE
	.align		4
.L_450:
        /*0a50*/ 	.byte	0x04, 0x12
        /*0a52*/ 	.short	(.L_452 - .L_451)
	.align		4
.L_451:
        /*0a54*/ 	.word	index@(_ZN5flash24flash_fwd_splitkv_kernelI23Flash_fwd_kernel_traitsILi32ELi64ELi256ELi4ELb0ELb0EN7cutlass6half_tE19Flash_kernel_traitsILi32ELi64ELi256ELi4ES3_EELb1ELb0ELb0ELb1ELb1ELb0ELb1ELb0EEEvNS_16Flash_fwd_paramsE)
        /*0a58*/ 	.word	0x00000000


	//----- nvinfo : EIATTR_MIN_STACK_SIZE
	.align		4
.L_452:
        /*0a5c*/ 	.byte	0x04, 0x12
        /*0a5e*/ 	.short	(.L_454 - .L_453)
	.align		4
.L_453:
        /*0a60*/ 	.word	index@(_ZN5flash24flash_fwd_splitkv_kernelI23Flash_fwd_kernel_traitsILi32ELi64ELi256ELi4ELb0ELb0EN7cutlass6half_tE19Flash_kernel_traitsILi32ELi64ELi256ELi4ES3_EELb1ELb0ELb0ELb1ELb1ELb1ELb1ELb0EEEvNS_16Flash_fwd_paramsE)
        /*0a64*/ 	.word	0x00000000


	//----- nvinfo : EIATTR_MIN_STACK_SIZE
	.align		4
.L_454:
        /*0a68*/ 	.byte	0x04, 0x12
        /*0a6a*/ 	.short	(.L_456 - .L_455)
	.align		4
.L_455:
        /*0a6c*/ 	.word	index@(_ZN5flash24flash_fwd_splitkv_kernelI23Flash_fwd_kernel_traitsILi32ELi64ELi256ELi4ELb0ELb0EN7cutlass6half_tE19Flash_kernel_traitsILi32ELi64ELi256ELi4ES3_EELb1ELb0ELb0ELb0ELb1ELb0ELb0ELb0EEEvNS_16Flash_fwd_paramsE)
        /*0a70*/ 	.word	0x00000000


	//----- nvinfo : EIATTR_MIN_STACK_SIZE
	.align		4
.L_456:
        /*0a74*/ 	.byte	0x04, 0x12
        /*0a76*/ 	.short	(.L_458 - .L_457)
	.align		4
.L_457:
        /*0a78*/ 	.word	index@(_ZN5flash24flash_fwd_splitkv_kernelI23Flash_fwd_kernel_traitsILi32ELi64ELi256ELi4ELb0ELb0EN7cutlass6half_tE19Flash_kernel_traitsILi32ELi64ELi256ELi4ES3_EELb1ELb0ELb0ELb0ELb1ELb1ELb0ELb0EEEvNS_16Flash_fwd_paramsE)
        /*0a7c*/ 	.word	0x00000000


	//----- nvinfo : EIATTR_MIN_STACK_SIZE
	.align		4
.L_458:
        /*0a80*/ 	.byte	0x04, 0x12
        /*0a82*/ 	.short	(.L_460 - .L_459)
	.align		4
.L_459:
        /*0a84*/ 	.word	index@(_ZN5flash24flash_fwd_splitkv_kernelI23Flash_fwd_kernel_traitsILi32ELi64ELi256ELi4ELb0ELb0EN7cutlass6half_tE19Flash_kernel_traitsILi32ELi64ELi256ELi4ES3_EELb1ELb0ELb1ELb0ELb0ELb0ELb0ELb0EEEvNS_16Flash_fwd_paramsE)
        /*0a88*/ 	.word	0x00000000


	//----- nvinfo : EIATTR_MIN_STACK_SIZE
	.align		4
.L_460:
        /*0a8c*/ 	.byte	0x04, 0x12
        /*0a8e*/ 	.short	(.L_462 - .L_461)
	.align		4
.L_461:
        /*0a90*/ 	.word	index@(_ZN5flash24flash_fwd_splitkv_kernelI23Flash_fwd_kernel_traitsILi32ELi64ELi256ELi4ELb0ELb0EN7cutlass6half_tE19Flash_kernel_traitsILi32ELi64ELi256ELi4ES3_EELb1ELb0ELb1ELb0ELb0ELb1ELb0ELb0EEEvNS_16Flash_fwd_paramsE)
        /*0a94*/ 	.word	0x00000000


	//----- nvinfo : EIATTR_MIN_STACK_SIZE
	.align		4
.L_462:
        /*0a98*/ 	.byte	0x04, 0x12
        /*0a9a*/ 	.short	(.L_464 - .L_463)
	.align		4
.L_463:
        /*0a9c*/ 	.word	index@(_ZN5flash24flash_fwd_splitkv_kernelI23Flash_fwd_kernel_traitsILi32ELi64ELi256ELi4ELb0ELb0EN7cutlass6half_tE19Flash_kernel_traitsILi32ELi64ELi256ELi4ES3_EELb1ELb0ELb0ELb0ELb1ELb0ELb0ELb1EEEvNS_16Flash_fwd_paramsE)
        /*0aa0*/ 	.word	0x00000000


	//----- nvinfo : EIATTR_MIN_STACK_SIZE
	.align		4
.L_464:
        /*0aa4*/ 	.byte	0x04, 0x12
        /*0aa6*/ 	.short	(.L_466 - .L_465)
	.align		4
.L_465:
        /*0aa8*/ 	.word	index@(_ZN5flash24flash_fwd_splitkv_kernelI23Flash_fwd_kernel_traitsILi32ELi64ELi256ELi4ELb0ELb0EN7cutlass6half_tE19Flash_kernel_traitsILi32ELi64ELi256ELi4ES3_EELb1ELb0ELb0ELb0ELb1ELb1ELb0ELb1EEEvNS_16Flash_fwd_paramsE)
        /*0aac*/ 	.word	0x00000008


	//----- nvinfo : EIATTR_MIN_STACK_SIZE
	.align		4
.L_466:
        /*0ab0*/ 	.byte	0x04, 0x12
        /*0ab2*/ 	.short	(.L_468 - .L_467)
	.align		4
.L_467:
        /*0ab4*/ 	.word	index@(_ZN5flash24flash_fwd_splitkv_kernelI23Flash_fwd_kernel_traitsILi32ELi64ELi256ELi4ELb0ELb0EN7cutlass6half_tE19Flash_kernel_traitsILi32ELi64ELi256ELi4ES3_EELb1ELb0ELb1ELb0ELb0ELb0ELb0ELb1EEEvNS_16Flash_fwd_paramsE)
        /*0ab8*/ 	.word	0x00000000


	//----- nvinfo : EIATTR_MIN_STACK_SIZE
	.align		4
.L_468:
        /*0abc*/ 	.byte	0x04, 0x12
        /*0abe*/ 	.short	(.L_470 - .L_469)
	.align		4
.L_469:
        /*0ac0*/ 	.word	index@(_ZN5flash24flash_fwd_splitkv_kernelI23Flash_fwd_kernel_traitsILi32ELi64ELi256ELi4ELb0ELb0EN7cutlass6half_tE19Flash_kernel_traitsILi32ELi64ELi256ELi4ES3_EELb1ELb0ELb1ELb0ELb0ELb1ELb0ELb1EEEvNS_16Flash_fwd_paramsE)
        /*0ac4*/ 	.word	0x00000000


	//----- nvinfo : EIATTR_MIN_STACK_SIZE
	.align		4
.L_470:
        /*0ac8*/ 	.byte	0x04, 0x12
        /*0aca*/ 	.short	(.L_472 - .L_471)
	.align		4
.L_471:
        /*0acc*/ 	.word	index@(_ZN5flash24flash_fwd_splitkv_kernelI23Flash_fwd_kernel_traitsILi32ELi64ELi256ELi4ELb0ELb0EN7cutlass6half_tE19Flash_kernel_traitsILi32ELi64ELi256ELi4ES3_EELb1ELb0ELb0ELb0ELb1ELb0ELb1ELb0EEEvNS_16Flash_fwd_paramsE)
        /*0ad0*/ 	.word	0x00000000


	//----- nvinfo : EIATTR_MIN_STACK_SIZE
	.align		4
.L_472:
        /*0ad4*/ 	.byte	0x04, 0x12
        /*0ad6*/ 	.short	(.L_474 - .L_473)
	.align		4
.L_473:
        /*0ad8*/ 	.word	index@(_ZN5flash24flash_fwd_splitkv_kernelI23Flash_fwd_kernel_traitsILi32ELi64ELi256ELi4ELb0ELb0EN7cutlass6half_tE19Flash_kernel_traitsILi32ELi64ELi256ELi4ES3_EELb1ELb0ELb0ELb0ELb1ELb1ELb1ELb0EEEvNS_16Flash_fwd_paramsE)
        /*0adc*/ 	.word	0x00000000


	//----- nvinfo : EIATTR_MIN_STACK_SIZE
	.align		4
.L_474:
        /*0ae0*/ 	.byte	0x04, 0x12
        /*0ae2*/ 	.short	(.L_476 - .L_475)
	.align		4
.L_475:
        /*0ae4*/ 	.word	index@(_ZN5flash24flash_fwd_splitkv_kernelI23Flash_fwd_kernel_traitsILi32ELi64ELi256ELi4ELb0ELb0EN7cutlass6half_tE19Flash_kernel_traitsILi32ELi64ELi256ELi4ES3_EELb1ELb0ELb1ELb0ELb0ELb0ELb1ELb0EEEvNS_16Flash_fwd_paramsE)
        /*0ae8*/ 	.word	0x00000000


	//----- nvinfo : EIATTR_MIN_STACK_SIZE
	.align		4
.L_476:
        /*0aec*/ 	.byte	0x04, 0x12
        /*0aee*/ 	.short	(.L_478 - .L_477)
	.align		4
.L_477:
        /*0af0*/ 	.word	index@(_ZN5flash24flash_fwd_splitkv_kernelI23Flash_fwd_kernel_traitsILi32ELi64ELi256ELi4ELb0ELb0EN7cutlass6half_tE19Flash_kernel_traitsILi32ELi64ELi256ELi4ES3_EELb1ELb0ELb1ELb0ELb0ELb1ELb1ELb0EEEvNS_16Flash_fwd_paramsE)
        /*0af4*/ 	.word	0x00000000


	//----- nvinfo : EIATTR_MIN_STACK_SIZE
	.align		4
.L_478:
        /*0af8*/ 	.byte	0x04, 0x12
        /*0afa*/ 	.short	(.L_480 - .L_479)
	.align		4
.L_479:
        /*0afc*/ 	.word	index@(_ZN5flash24flash_fwd_splitkv_kernelI23Flash_fwd_kernel_traitsILi32ELi64ELi256ELi4ELb0ELb0EN7cutlass6half_tE19Flash_kernel_traitsILi32ELi64ELi256ELi4ES3_EELb1ELb0ELb0ELb0ELb1ELb0ELb1ELb1EEEvNS_16Flash_fwd_paramsE)
        /*0b00*/ 	.word	0x00000000


	//----- nvinfo : EIATTR_MIN_STACK_SIZE
	.align		4
.L_480:
        /*0b04*/ 	.byte	0x04, 0x12
        /*0b06*/ 	.short	(.L_482 - .L_481)
	.align		4
.L_481:
        /*0b08*/ 	.word	index@(_ZN5flash24flash_fwd_splitkv_kernelI23Flash_fwd_kernel_traitsILi32ELi64ELi256ELi4ELb0ELb0EN7cutlass6half_tE19Flash_kernel_traitsILi32ELi64ELi256ELi4ES3_EELb1ELb0ELb0ELb0ELb1ELb1ELb1ELb1EEEvNS_16Flash_fwd_paramsE)
        /*0b0c*/ 	.word	0x00000000


	//----- nvinfo : EIATTR_MIN_STACK_SIZE
	.align		4
.L_482:
        /*0b10*/ 	.byte	0x04, 0x12
        /*0b12*/ 	.short	(.L_484 - .L_483)
	.align		4
.L_483:
        /*0b14*/ 	.word	index@(_ZN5flash24flash_fwd_splitkv_kernelI23Flash_fwd_kernel_traitsILi32ELi64ELi256ELi4ELb0ELb0EN7cutlass6half_tE19Flash_kernel_traitsILi32ELi64ELi256ELi4ES3_EELb1ELb0ELb1ELb0ELb0ELb0ELb1ELb1EEEvNS_16Flash_fwd_paramsE)
        /*0b18*/ 	.word	0x00000000


	//----- nvinfo : EIATTR_MIN_STACK_SIZE
	.align		4
.L_484:
        /*0b1c*/ 	.byte	0x04, 0x12
        /*0b1e*/ 	.short	(.L_486 - .L_485)
	.align		4
.L_485:
        /*0b20*/ 	.word	index@(_ZN5flash24flash_fwd_splitkv_kernelI23Flash_fwd_kernel_traitsILi32ELi64ELi256ELi4ELb0ELb0EN7cutlass6half_tE19Flash_kernel_traitsILi32ELi64ELi256ELi4ES3_EELb1ELb0ELb1ELb0ELb0ELb1ELb1ELb1EEEvNS_16Flash_fwd_paramsE)
        /*0b24*/ 	.word	0x00000000


	//----- nvinfo : EIATTR_MIN_STACK_SIZE
	.align		4
.L_486:
        /*0b28*/ 	.byte	0x04, 0x12
        /*0b2a*/ 	.short	(.L_488 - .L_487)
	.align		4
.L_487:
        /*0b2c*/ 	.word	index@(_ZN5flash32flash_fwd_splitkv_combine_kernelI23Flash_fwd_kernel_traitsILi32ELi64ELi128ELi4ELb0ELb0EN7cutlass6half_tE19Flash_kernel_traitsILi32ELi64ELi128ELi4ES3_EELi16ELi7ELb0EEEvNS_16Flash_fwd_paramsE)
        /*0b30*/ 	.word	0x00000000


	//----- nvinfo : EIATTR_MIN_STACK_SIZE
	.align		4
.L_488:
        /*0b34*/ 	.byte	0x04, 0x12
        /*0b36*/ 	.short	(.L_490 - .L_489)
	.align		4
.L_489:
        /*0b38*/ 	.word	index@(_ZN5flash32flash_fwd_splitkv_combine_kernelI23Flash_fwd_kernel_traitsILi32ELi64ELi128ELi4ELb0ELb0EN7cutlass6half_tE19Flash_kernel_traitsILi32ELi64ELi128ELi4ES3_EELi16ELi6ELb0EEEvNS_16Flash_fwd_paramsE)
        /*0b3c*/ 	.word	0x00000000


	//----- nvinfo : EIATTR_MIN_STACK_SIZE
	.align		4
.L_490:
        /*0b40*/ 	.byte	0x04, 0x12
        /*0b42*/ 	.short	(.L_492 - .L_491)
	.align		4
.L_491:
        /*0b44*/ 	.word	index@(_ZN5flash32flash_fwd_splitkv_combine_kernelI23Flash_fwd_kernel_traitsILi32ELi64ELi128ELi4ELb0ELb0EN7cutlass6half_tE19Flash_kernel_traitsILi32ELi64ELi128ELi4ES3_EELi16ELi5ELb0EEEvNS_16Flash_fwd_paramsE)
        /*0b48*/ 	.word	0x00000000


	//----- nvinfo : EIATTR_MIN_STACK_SIZE
	.align		4
.L_492:
        /*0b4c*/ 	.byte	0x04, 0x12
        /*0b4e*/ 	.short	(.L_494 - .L_493)
	.align		4
.L_493:
        /*0b50*/ 	.word	index@(_ZN5flash32flash_fwd_splitkv_combine_kernelI23Flash_fwd_kernel_traitsILi32ELi64ELi128ELi4ELb0ELb0EN7cutlass6half_tE19Flash_kernel_traitsILi32ELi64ELi128ELi4ES3_EELi16ELi4ELb0EEEvNS_16Flash_fwd_paramsE)
        /*0b54*/ 	.word	0x00000000


	//----- nvinfo : EIATTR_MIN_STACK_SIZE
	.align		4
.L_494:
        /*0b58*/ 	.byte	0x04, 0x12
        /*0b5a*/ 	.short	(.L_496 - .L_495)
	.align		4
.L_495:
        /*0b5c*/ 	.word	index@(_ZN5flash32flash_fwd_splitkv_combine_kernelI23Flash_fwd_kernel_traitsILi32ELi64ELi128ELi4ELb0ELb0EN7cutlass6half_tE19Flash_kernel_traitsILi32ELi64ELi128ELi4ES3_EELi16ELi3ELb0EEEvNS_16Flash_fwd_paramsE)
        /*0b60*/ 	.word	0x00000000


	//----- nvinfo : EIATTR_MIN_STACK_SIZE
	.align		4
.L_496:
        /*0b64*/ 	.byte	0x04, 0x12
        /*0b66*/ 	.short	(.L_498 - .L_497)
	.align		4
.L_497:
        /*0b68*/ 	.word	index@(_ZN5flash32flash_fwd_splitkv_combine_kernelI23Flash_fwd_kernel_traitsILi32ELi64ELi128ELi4ELb0ELb0EN7cutlass6half_tE19Flash_kernel_traitsILi32ELi64ELi128ELi4ES3_EELi16ELi2ELb0EEEvNS_16Flash_fwd_paramsE)
        /*0b6c*/ 	.word	0x00000000


	//----- nvinfo : EIATTR_MIN_STACK_SIZE
	.align		4
.L_498:
        /*0b70*/ 	.byte	0x04, 0x12
        /*0b72*/ 	.short	(.L_500 - .L_499)
	.align		4
.L_499:
        /*0b74*/ 	.word	index@(_ZN5flash32flash_fwd_splitkv_combine_kernelI23Flash_fwd_kernel_traitsILi32ELi64ELi128ELi4ELb0ELb0EN7cutlass6half_tE19Flash_kernel_traitsILi32ELi64ELi128ELi4ES3_EELi16ELi1ELb0EEEvNS_16Flash_fwd_paramsE)
        /*0b78*/ 	.word	0x00000000


	//----- nvinfo : EIATTR_MIN_STACK_SIZE
	.align		4
.L_500:
        /*0b7c*/ 	.byte	0x04, 0x12
        /*0b7e*/ 	.short	(.L_502 - .L_501)
	.align		4
.L_501:
        /*0b80*/ 	.word	index@(_ZN5flash32flash_fwd_splitkv_combine_kernelI23Flash_fwd_kernel_traitsILi32ELi64ELi128ELi4ELb0ELb0EN7cutlass6half_tE19Flash_kernel_traitsILi32ELi64ELi128ELi4ES3_EELi16ELi7ELb1EEEvNS_16Flash_fwd_paramsE)
        /*0b84*/ 	.word	0x00000000


	//----- nvinfo : EIATTR_MIN_STACK_SIZE
	.align		4
.L_502:
        /*0b88*/ 	.byte	0x04, 0x12
        /*0b8a*/ 	.short	(.L_504 - .L_503)
	.align		4
.L_503:
        /*0b8c*/ 	.word	index@(_ZN5flash32flash_fwd_splitkv_combine_kernelI23Flash_fwd_kernel_traitsILi32ELi64ELi128ELi4ELb0ELb0EN7cutlass6half_tE19Flash_kernel_traitsILi32ELi64ELi128ELi4ES3_EELi16ELi6ELb1EEEvNS_16Flash_fwd_paramsE)
        /*0b90*/ 	.word	0x00000000


	//----- nvinfo : EIATTR_MIN_STACK_SIZE
	.align		4
.L_504:
        /*0b94*/ 	.byte	0x04, 0x12
        /*0b96*/ 	.short	(.L_506 - .L_505)
	.align		4
.L_505:
        /*0b98*/ 	.word	index@(_ZN5flash32flash_fwd_splitkv_combine_kernelI23Flash_fwd_kernel_traitsILi32ELi64ELi128ELi4ELb0ELb0EN7cutlass6half_tE19Flash_kernel_traitsILi32ELi64ELi128ELi4ES3_EELi16ELi5ELb1EEEvNS_16Flash_fwd_paramsE)
        /*0b9c*/ 	.word	0x00000000


	//----- nvinfo : EIATTR_MIN_STACK_SIZE
	.align		4
.L_506:
        /*0ba0*/ 	.byte	0x04, 0x12
        /*0ba2*/ 	.short	(.L_508 - .L_507)
	.align		4
.L_507:
        /*0ba4*/ 	.word	index@(_ZN5flash32flash_fwd_splitkv_combine_kernelI23Flash_fwd_kernel_traitsILi32ELi64ELi128ELi4ELb0ELb0EN7cutlass6half_tE19Flash_kernel_traitsILi32ELi64ELi128ELi4ES3_EELi16ELi4ELb1EEEvNS_16Flash_fwd_paramsE)
        /*0ba8*/ 	.word	0x00000000


	//----- nvinfo : EIATTR_MIN_STACK_SIZE
	.align		4
.L_508:
        /*0bac*/ 	.byte	0x04, 0x12
        /*0bae*/ 	.short	(.L_510 - .L_509)
	.align		4
.L_509:
        /*0bb0*/ 	.word	index@(_ZN5flash32flash_fwd_splitkv_combine_kernelI23Flash_fwd_kernel_traitsILi32ELi64ELi128ELi4ELb0ELb0EN7cutlass6half_tE19Flash_kernel_traitsILi32ELi64ELi128ELi4ES3_EELi16ELi3ELb1EEEvNS_16Flash_fwd_paramsE)
        /*0bb4*/ 	.word	0x00000000


	//----- nvinfo : EIATTR_MIN_STACK_SIZE
	.align		4
.L_510:
        /*0bb8*/ 	.byte	0x04, 0x12
        /*0bba*/ 	.short	(.L_512 - .L_511)
	.align		4
.L_511:
        /*0bbc*/ 	.word	index@(_ZN5flash32flash_fwd_splitkv_combine_kernelI23Flash_fwd_kernel_traitsILi32ELi64ELi128ELi4ELb0ELb0EN7cutlass6half_tE19Flash_kernel_traitsILi32ELi64ELi128ELi4ES3_EELi16ELi2ELb1EEEvNS_16Flash_fwd_paramsE)
        /*0bc0*/ 	.word	0x00000000


	//----- nvinfo : EIATTR_MIN_STACK_SIZE
	.align		4
.L_512:
        /*0bc4*/ 	.byte	0x04, 0x12
        /*0bc6*/ 	.short	(.L_514 - .L_513)
	.align		4
.L_513:
        /*0bc8*/ 	.word	index@(_ZN5flash32flash_fwd_splitkv_combine_kernelI23Flash_fwd_kernel_traitsILi32ELi64ELi128ELi4ELb0ELb0EN7cutlass6half_tE19Flash_kernel_traitsILi32ELi64ELi128ELi4ES3_EELi16ELi1ELb1EEEvNS_16Flash_fwd_paramsE)
        /*0bcc*/ 	.word	0x00000000


	//----- nvinfo : EIATTR_MIN_STACK_SIZE
	.align		4
.L_514:
        /*0bd0*/ 	.byte	0x04, 0x12
        /*0bd2*/ 	.short	(.L_516 - .L_515)
	.align		4
.L_515:
        /*0bd4*/ 	.word	index@(_ZN5flash24flash_fwd_splitkv_kernelI23Flash_fwd_kernel_traitsILi32ELi64ELi128ELi4ELb0ELb0EN7cutlass6half_tE19Flash_kernel_traitsILi32ELi64ELi128ELi4ES3_EELb1ELb0ELb0ELb0ELb0ELb0ELb0ELb0EEEvNS_16Flash_fwd_paramsE)
        /*0bd8*/ 	.word	0x00000000


	//----- nvinfo : EIATTR_MIN_STACK_SIZE
	.align		4
.L_516:
        /*0bdc*/ 	.byte	0x04, 0x12
        /*0bde*/ 	.short	(.L_518 - .L_517)
	.align		4
.L_517:
        /*0be0*/ 	.word	index@(_ZN5flash24flash_fwd_splitkv_kernelI23Flash_fwd_kernel_traitsILi32ELi64ELi128ELi4ELb0ELb0EN7cutlass6half_tE19Flash_kernel_traitsILi32ELi64ELi128ELi4ES3_EELb1ELb0ELb0ELb0ELb0ELb1ELb0ELb0EEEvNS_16Flash_fwd_paramsE)
        /*0be4*/ 	.word	0x00000000


	//----- nvinfo : EIATTR_MIN_STACK_SIZE
	.align		4
.L_518:
        /*0be8*/ 	.byte	0x04, 0x12
        /*0bea*/ 	.short	(.L_520 - .L_519)
	.align		4
.L_519:
        /*0bec*/ 	.word	index@(_ZN5flash24flash_fwd_splitkv_kernelI23Flash_fwd_kernel_traitsILi32ELi64ELi128ELi4ELb0ELb0EN7cutlass6half_tE19Flash_kernel_traitsILi32ELi64ELi128ELi4ES3_EELb1ELb0ELb0ELb0ELb0ELb0ELb0ELb1EEEvNS_16Flash_fwd_paramsE)
        /*0bf0*/ 	.word	0x00000000


	//----- nvinfo : EIATTR_MIN_STACK_SIZE
	.align		4
.L_520:
        /*0bf4*/ 	.byte	0x04, 0x12
        /*0bf6*/ 	.short	(.L_522 - .L_521)
	.align		4
.L_521:
        /*0bf8*/ 	.word	index@(_ZN5flash24flash_fwd_splitkv_kernelI23Flash_fwd_kernel_traitsILi32ELi64ELi128ELi4ELb0ELb0EN7cutlass6half_tE19Flash_kernel_traitsILi32ELi64ELi128ELi4ES3_EELb1ELb0ELb0ELb0ELb0ELb1ELb0ELb1EEEvNS_16Flash_fwd_paramsE)
        /*0bfc*/ 	.word	0x00000000


	//----- nvinfo : EIATTR_MIN_STACK_SIZE
	.align		4
.L_522:
        /*0c00*/ 	.byte	0x04, 0x12
        /*0c02*/ 	.short	(.L_524 - .L_523)
	.align		4
.L_523:
        /*0c04*/ 	.word	index@(_ZN5flash24flash_fwd_splitkv_kernelI23Flash_fwd_kernel_traitsILi32ELi64ELi128ELi4ELb0ELb0EN7cutlass6half_tE19Flash_kernel_traitsILi32ELi64ELi128ELi4ES3_EELb1ELb0ELb0ELb0ELb0ELb0ELb1ELb0EEEvNS_16Flash_fwd_paramsE)
        /*0c08*/ 	.word	0x00000000


	//----- nvinfo : EIATTR_MIN_STACK_SIZE
	.align		4
.L_524:
        /*0c0c*/ 	.byte	0x04, 0x12
        /*0c0e*/ 	.short	(.L_526 - .L_525)
	.align		4
.L_525:
        /*0c10*/ 	.word	index@(_ZN5flash24flash_fwd_splitkv_kernelI23Flash_fwd_kernel_traitsILi32ELi64ELi128ELi4ELb0ELb0EN7cutlass6half_tE19Flash_kernel_traitsILi32ELi64ELi128ELi4ES3_EELb1ELb0ELb0ELb0ELb0ELb1ELb1ELb0EEEvNS_16Flash_fwd_paramsE)
        /*0c14*/ 	.word	0x00000000


	//----- nvinfo : EIATTR_MIN_STACK_SIZE
	.align		4
.L_526:
        /*0c18*/ 	.byte	0x04, 0x12
        /*0c1a*/ 	.short	(.L_528 - .L_527)
	.align		4
.L_527:
        /*0c1c*/ 	.word	index@(_ZN5flash24flash_fwd_splitkv_kernelI23Flash_fwd_kernel_traitsILi32ELi64ELi128ELi4ELb0ELb0EN7cutlass6half_tE19Flash_kernel_traitsILi32ELi64ELi128ELi4ES3_EELb1ELb0ELb0ELb0ELb0ELb0ELb1ELb1EEEvNS_16Flash_fwd_paramsE)
        /*0c20*/ 	.word	0x00000000


	//----- nvinfo : EIATTR_MIN_STACK_SIZE
	.align		4
.L_528:
        /*0c24*/ 	.byte	0x04, 0x12
        /*0c26*/ 	.short	(.L_530 - .L_529)
	.align		4
.L_529:
        /*0c28*/ 	.word	index@(_ZN5flash24flash_fwd_splitkv_kernelI23Flash_fwd_kernel_traitsILi32ELi64ELi128ELi4ELb0ELb0EN7cutlass6half_tE19Flash_kernel_traitsILi32ELi64ELi128ELi4ES3_EELb1ELb0ELb0ELb0ELb0ELb1ELb1ELb1EEEvNS_16Flash_fwd_paramsE)
        /*0c2c*/ 	.word	0x00000000


	//----- nvinfo : EIATTR_MIN_STACK_SIZE
	.align		4
.L_530:
        /*0c30*/ 	.byte	0x04, 0x12
        /*0c32*/ 	.short	(.L_532 - .L_531)
	.align		4
.L_531:
        /*0c34*/ 	.word	index@(_ZN5flash24flash_fwd_splitkv_kernelI23Flash_fwd_kernel_traitsILi32ELi64ELi128ELi4ELb0ELb0EN7cutlass6half_tE19Flash_kernel_traitsILi32ELi64ELi128ELi4ES3_EELb1ELb0ELb0ELb1ELb1ELb0ELb0ELb0EEEvNS_16Flash_fwd_paramsE)
        /*0c38*/ 	.word	0x00000000


	//----- nvinfo : EIATTR_MIN_STACK_SIZE
	.align		4
.L_532:
        /*0c3c*/ 	.byte	0x04, 0x12
        /*0c3e*/ 	.short	(.L_534 - .L_533)
	.align		4
.L_533:
        /*0c40*/ 	.word	index@(_ZN5flash24flash_fwd_splitkv_kernelI23Flash_fwd_kernel_traitsILi32ELi64ELi128ELi4ELb0ELb0EN7cutlass6half_tE19Flash_kernel_traitsILi32ELi64ELi128ELi4ES3_EELb1ELb0ELb0ELb1ELb1ELb1ELb0ELb0EEEvNS_16Flash_fwd_paramsE)
        /*0c44*/ 	.word	0x00000000


	//----- nvinfo : EIATTR_MIN_STACK_SIZE
	.align		4
.L_534:
        /*0c48*/ 	.byte	0x04, 0x12
        /*0c4a*/ 	.short	(.L_536 - .L_535)
	.align		4
.L_535:
        /*0c4c*/ 	.word	index@(_ZN5flash24flash_fwd_splitkv_kernelI23Flash_fwd_kernel_traitsILi32ELi64ELi128ELi4ELb0ELb0EN7cutlass6half_tE19Flash_kernel_traitsILi32ELi64ELi128ELi4ES3_EELb1ELb0ELb0ELb1ELb1ELb0ELb1ELb0EEEvNS_16Flash_fwd_paramsE)
        /*0c50*/ 	.word	0x00000000


	//----- nvinfo : EIATTR_MIN_STACK_SIZE
	.align		4
.L_536:
        /*0c54*/ 	.byte	0x04, 0x12
        /*0c56*/ 	.short	(.L_538 - .L_537)
	.align		4
.L_537:
        /*0c58*/ 	.word	index@(_ZN5flash24flash_fwd_splitkv_kernelI23Flash_fwd_kernel_traitsILi32ELi64ELi128ELi4ELb0ELb0EN7cutlass6half_tE19Flash_kernel_traitsILi32ELi64ELi128ELi4ES3_EELb1ELb0ELb0ELb1ELb1ELb1ELb1ELb0EEEvNS_16Flash_fwd_paramsE)
        /*0c5c*/ 	.word	0x00000000


	//----- nvinfo : EIATTR_MIN_STACK_SIZE
	.align		4
.L_538:
        /*0c60*/ 	.byte	0x04, 0x12
        /*0c62*/ 	.short	(.L_540 - .L_539)
	.align		4
.L_539:
        /*0c64*/ 	.word	index@(_ZN5flash24flash_fwd_splitkv_kernelI23Flash_fwd_kernel_traitsILi32ELi64ELi128ELi4ELb0ELb0EN7cutlass6half_tE19Flash_kernel_traitsILi32ELi64ELi128ELi4ES3_EELb1ELb0ELb0ELb0ELb1ELb0ELb0ELb0EEEvNS_16Flash_fwd_paramsE)
        /*0c68*/ 	.word	0x00000000


	//----- nvinfo : EIATTR_MIN_STACK_SIZE
	.align		4
.L_540:
        /*0c6c*/ 	.byte	0x04, 0x12
        /*0c6e*/ 	.short	(.L_542 - .L_541)
	.align		4
.L_541:
        /*0c70*/ 	.word	index@(_ZN5flash24flash_fwd_splitkv_kernelI23Flash_fwd_kernel_traitsILi32ELi64ELi128ELi4ELb0ELb0EN7cutlass6half_tE19Flash_kernel_traitsILi32ELi64ELi128ELi4ES3_EELb1ELb0ELb0ELb0ELb1ELb1ELb0ELb0EEEvNS_16Flash_fwd_paramsE)
        /*0c74*/ 	.word	0x00000000


	//----- nvinfo : EIATTR_MIN_STACK_SIZE
	.align		4
.L_542:
        /*0c78*/ 	.byte	0x04, 0x12
        /*0c7a*/ 	.short	(.L_544 - .L_543)
	.align		4
.L_543:
        /*0c7c*/ 	.word	index@(_ZN5flash24flash_fwd_splitkv_kernelI23Flash_fwd_kernel_traitsILi32ELi64ELi128ELi4ELb0ELb0EN7cutlass6half_tE19Flash_kernel_traitsILi32ELi64ELi128ELi4ES3_EELb1ELb0ELb1ELb0ELb0ELb0ELb0ELb0EEEvNS_16Flash_fwd_paramsE)
        /*0c80*/ 	.word	0x00000000


	//----- nvinfo : EIATTR_MIN_STACK_SIZE
	.align		4
.L_544:
        /*0c84*/ 	.byte	0x04, 0x12
        /*0c86*/ 	.short	(.L_546 - .L_545)
	.align		4
.L_545:
        /*0c88*/ 	.word	index@(_ZN5flash24flash_fwd_splitkv_kernelI23Flash_fwd_kernel_traitsILi32ELi64ELi128ELi4ELb0ELb0EN7cutlass6half_tE19Flash_kernel_traitsILi32ELi64ELi128ELi4ES3_EELb1ELb0ELb1ELb0ELb0ELb1ELb0ELb0EEEvNS_16Flash_fwd_paramsE)
        /*0c8c*/ 	.word	0x00000000


	//----- nvinfo : EIATTR_MIN_STACK_SIZE
	.align		4
.L_546:
        /*0c90*/ 	.byte	0x04, 0x12
        /*0c92*/ 	.short	(.L_548 - .L_547)
	.align		4
.L_547:
        /*0c94*/ 	.word	index@(_ZN5flash24flash_fwd_splitkv_kernelI23Flash_fwd_kernel_traitsILi32ELi64ELi128ELi4ELb0ELb0EN7cutlass6half_tE19Flash_kernel_traitsILi32ELi64ELi128ELi4ES3_EELb1ELb0ELb0ELb0ELb1ELb0ELb0ELb1EEEvNS_16Flash_fwd_paramsE)
        /*0c98*/ 	.word	0x00000000


	//----- nvinfo : EIATTR_MIN_STACK_SIZE
	.align		4
.L_548:
        /*0c9c*/ 	.byte	0x04, 0x12
        /*0c9e*/ 	.short	(.L_550 - .L_549)
	.align		4
.L_549:
        /*0ca0*/ 	.word	index@(_ZN5flash24flash_fwd_splitkv_kernelI23Flash_fwd_kernel_traitsILi32ELi64ELi128ELi4ELb0ELb0EN7cutlass6half_tE19Flash_kernel_traitsILi32ELi64ELi128ELi4ES3_EELb1ELb0ELb0ELb0ELb1ELb1ELb0ELb1EEEvNS_16Flash_fwd_paramsE)
        /*0ca4*/ 	.word	0x00000000


	//----- nvinfo : EIATTR_MIN_STACK_SIZE
	.align		4
.L_550:
        /*0ca8*/ 	.byte	0x04, 0x12
        /*0caa*/ 	.short	(.L_552 - .L_551)
	.align		4
.L_551:
        /*0cac*/ 	.word	index@(_ZN5flash24flash_fwd_splitkv_kernelI23Flash_fwd_kernel_traitsILi32ELi64ELi128ELi4ELb0ELb0EN7cutlass6half_tE19Flash_kernel_traitsILi32ELi64ELi128ELi4ES3_EELb1ELb0ELb1ELb0ELb0ELb0ELb0ELb1EEEvNS_16Flash_fwd_paramsE)
        /*0cb0*/ 	.word	0x00000000


	//----- nvinfo : EIATTR_MIN_STACK_SIZE
	.align		4
.L_552:
        /*0cb4*/ 	.byte	0x04, 0x12
        /*0cb6*/ 	.short	(.L_554 - .L_553)
	.align		4
.L_553:
        /*0cb8*/ 	.word	index@(_ZN5flash24flash_fwd_splitkv_kernelI23Flash_fwd_kernel_traitsILi32ELi64ELi128ELi4ELb0ELb0EN7cutlass6half_tE19Flash_kernel_traitsILi32ELi64ELi128ELi4ES3_EELb1ELb0ELb1ELb0ELb0ELb1ELb0ELb1EEEvNS_16Flash_fwd_paramsE)
        /*0cbc*/ 	.word	0x00000000


	//----- nvinfo : EIATTR_MIN_STACK_SIZE
	.align		4
.L_554:
        /*0cc0*/ 	.byte	0x04, 0x12
        /*0cc2*/ 	.short	(.L_556 - .L_555)
	.align		4
.L_555:
        /*0cc4*/ 	.word	index@(_ZN5flash24flash_fwd_splitkv_kernelI23Flash_fwd_kernel_traitsILi32ELi64ELi128ELi4ELb0ELb0EN7cutlass6half_tE19Flash_kernel_traitsILi32ELi64ELi128ELi4ES3_EELb1ELb0ELb0ELb0ELb1ELb0ELb1ELb0EEEvNS_16Flash_fwd_paramsE)
        /*0cc8*/ 	.word	0x00000000


	//----- nvinfo : EIATTR_MIN_STACK_SIZE
	.align		4
.L_556:
        /*0ccc*/ 	.byte	0x04, 0x12
        /*0cce*/ 	.short	(.L_558 - .L_557)
	.align		4
.L_557:
        /*0cd0*/ 	.word	index@(_ZN5flash24flash_fwd_splitkv_kernelI23Flash_fwd_kernel_traitsILi32ELi64ELi128ELi4ELb0ELb0EN7cutlass6half_tE19Flash_kernel_traitsILi32ELi64ELi128ELi4ES3_EELb1ELb0ELb0ELb0ELb1ELb1ELb1ELb0EEEvNS_16Flash_fwd_paramsE)
        /*0cd4*/ 	.word	0x00000000


	//----- nvinfo : EIATTR_MIN_STACK_SIZE
	.align		4
.L_558:
        /*0cd8*/ 	.byte	0x04, 0x12
        /*0cda*/ 	.short	(.L_560 - .L_559)
	.align		4
.L_559:
        /*0cdc*/ 	.word	index@(_ZN5flash24flash_fwd_splitkv_kernelI23Flash_fwd_kernel_traitsILi32ELi64ELi128ELi4ELb0ELb0EN7cutlass6half_tE19Flash_kernel_traitsILi32ELi64ELi128ELi4ES3_EELb1ELb0ELb1ELb0ELb0ELb0ELb1ELb0EEEvNS_16Flash_fwd_paramsE)
        /*0ce0*/ 	.word	0x00000000


	//----- nvinfo : EIATTR_MIN_STACK_SIZE
	.align		4
.L_560:
        /*0ce4*/ 	.byte	0x04, 0x12
        /*0ce6*/ 	.short	(.L_562 - .L_561)
	.align		4
.L_561:
        /*0ce8*/ 	.word	index@(_ZN5flash24flash_fwd_splitkv_kernelI23Flash_fwd_kernel_traitsILi32ELi64ELi128ELi4ELb0ELb0EN7cutlass6half_tE19Flash_kernel_traitsILi32ELi64ELi128ELi4ES3_EELb1ELb0ELb1ELb0ELb0ELb1ELb1ELb0EEEvNS_16Flash_fwd_paramsE)
        /*0cec*/ 	.word	0x00000000


	//----- nvinfo : EIATTR_MIN_STACK_SIZE
	.align		4
.L_562:
        /*0cf0*/ 	.byte	0x04, 0x12
        /*0cf2*/ 	.short	(.L_564 - .L_563)
	.align		4
.L_563:
        /*0cf4*/ 	.word	index@(_ZN5flash24flash_fwd_splitkv_kernelI23Flash_fwd_kernel_traitsILi32ELi64ELi128ELi4ELb0ELb0EN7cutlass6half_tE19Flash_kernel_traitsILi32ELi64ELi128ELi4ES3_EELb1ELb0ELb0ELb0ELb1ELb0ELb1ELb1EEEvNS_16Flash_fwd_paramsE)
        /*0cf8*/ 	.word	0x00000000


	//----- nvinfo : EIATTR_MIN_STACK_SIZE
	.align		4
.L_564:
        /*0cfc*/ 	.byte	0x04, 0x12
        /*0cfe*/ 	.short	(.L_566 - .L_565)
	.align		4
.L_565:
        /*0d00*/ 	.word	index@(_ZN5flash24flash_fwd_splitkv_kernelI23Flash_fwd_kernel_traitsILi32ELi64ELi128ELi4ELb0ELb0EN7cutlass6half_tE19Flash_kernel_traitsILi32ELi64ELi128ELi4ES3_EELb1ELb0ELb0ELb0ELb1ELb1ELb1ELb1EEEvNS_16Flash_fwd_paramsE)
        /*0d04*/ 	.word	0x00000000


	//----- nvinfo : EIATTR_MIN_STACK_SIZE
	.align		4
.L_566:
        /*0d08*/ 	.byte	0x04, 0x12
        /*0d0a*/ 	.short	(.L_568 - .L_567)
	.align		4
.L_567:
        /*0d0c*/ 	.word	index@(_ZN5flash24flash_fwd_splitkv_kernelI23Flash_fwd_kernel_traitsILi32ELi64ELi128ELi4ELb0ELb0EN7cutlass6half_tE19Flash_kernel_traitsILi32ELi64ELi128ELi4ES3_EELb1ELb0ELb1ELb0ELb0ELb0ELb1ELb1EEEvNS_16Flash_fwd_paramsE)
        /*0d10*/ 	.word	0x00000000


	//----- nvinfo : EIATTR_MIN_STACK_SIZE
	.align		4
.L_568:
        /*0d14*/ 	.byte	0x04, 0x12
        /*0d16*/ 	.short	(.L_570 - .L_569)
	.align		4
.L_569:
        /*0d18*/ 	.word	index@(_ZN5flash24flash_fwd_splitkv_kernelI23Flash_fwd_kernel_traitsILi32ELi64ELi128ELi4ELb0ELb0EN7cutlass6half_tE19Flash_kernel_traitsILi32ELi64ELi128ELi4ES3_EELb1ELb0ELb1ELb0ELb0ELb1ELb1ELb1EEEvNS_16Flash_fwd_paramsE)
        /*0d1c*/ 	.word	0x00000000
.L_570:


//--------------------- .nv.compat                --------------------------
	.section	.nv.compat,"",@"SHT_CUDA_COMPAT_INFO"
	.align	4
        /*0000*/ 	.byte	0x02, 0x09, 0x01, 0x00, 0x02, 0x02, 0x01, 0x00, 0x02, 0x05, 0x05, 0x00, 0x03, 0x07, 0x01, 0x01
        /*0010*/ 	.byte	0x02, 0x03, 0x00, 0x00, 0x02, 0x06, 0x01, 0x00, 0x04, 0x0b, 0x08, 0x00, 0x00, 0x00, 0x00, 0x00
        /*0020*/ 	.byte	0x00, 0x00, 0x00, 0x00


//--------------------- .nv.info._ZN5flash32flash_fwd_splitkv_combine_kernelI23Flash_fwd_kernel_traitsILi32ELi64ELi256ELi4ELb0ELb0EN7cutlass6half_tE19Flash_kernel_traitsILi32ELi64ELi256ELi4ES3_EELi16ELi7ELb0EEEvNS_16Flash_fwd_paramsE --------------------------
	.section	.nv.info._ZN5flash32flash_fwd_splitkv_combine_kernelI23Flash_fwd_kernel_traitsILi32ELi64ELi256ELi4ELb0ELb0EN7cutlass6half_tE19Flash_kernel_traitsILi32ELi64ELi256ELi4ES3_EELi16ELi7ELb0EEEvNS_16Flash_fwd_paramsE,"",@"SHT_CUDA_INFO"
	.sectionflags	@""
	.align	4


	//----- nvinfo : EIATTR_CUDA_API_VERSION
	.align		4
        /*0000*/ 	.byte	0x04, 0x37
        /*0002*/ 	.short	(.L_572 - .L_571)
.L_571:
        /*0004*/ 	.word	0x00000082


	//----- nvinfo : EIATTR_KPARAM_INFO
	.align		4
.L_572:
        /*0008*/ 	.byte	0x04, 0x17
        /*000a*/ 	.short	(.L_574 - .L_573)
.L_573:
        /*000c*/ 	.word	0x00000000
        /*0010*/ 	.short	0x0000
        /*0012*/ 	.short	0x0000
        /*0014*/ 	.byte	0x00, 0xf0, 0x41, 0x07


	//----- nvinfo : EIATTR_SPARSE_MMA_MASK
	.align		4
.L_574:
        /*0018*/ 	.byte	0x03, 0x50
        /*001a*/ 	.short	0x0000


	//----- nvinfo : EIATTR_MAXREG_COUNT
	.align		4
        /*001c*/ 	.byte	0x03, 0x1b
        /*001e*/ 	.short	0x00ff


	//----- nvinfo : EIATTR_NUM_BARRIERS
	.align		4
        /*0020*/ 	.byte	0x02, 0x4c
        /*0022*/ 	.byte	0x01
	.zero		1


	//----- nvinfo : EIATTR_MERCURY_ISA_VERSION
	.align		4
        /*0024*/ 	.byte	0x03, 0x5f
        /*0026*/ 	.short	0x0101


	//----- nvinfo : EIATTR_COOP_GROUP_MASK_REGIDS
	.align		4
        /*0028*/ 	.byte	0x04, 0x29
        /*002a*/ 	.short	(.L_576 - .L_575)


	//   ....[0]....
.L_575:
        /*002c*/ 	.word	0xffffffff


	//   ....[1]....
        /*0030*/ 	.word	0xffffffff


	//   ....[2]....
        /*0034*/ 	.word	0xffffffff


	//   ....[3]....
        /*0038*/ 	.word	0xffffffff


	//   ....[4]....
        /*003c*/ 	.word	0xffffffff


	//   ....[5]....
        /*0040*/ 	.word	0xffffffff


	//----- nvinfo : EIATTR_COOP_GROUP_INSTR_OFFSETS
	.align		4
.L_576:
        /*0044*/ 	.byte	0x04, 0x28
        /*0046*/ 	.short	(.L_578 - .L_577)


	//   ....[0]....
.L_577:
        /*0048*/ 	.word	0x00002a50


	//   ....[1]....
        /*004c*/ 	.word	0x00002a70


	//   ....[2]....
        /*0050*/ 	.word	0x00002aa0


	//   ....[3]....
        /*0054*/ 	.word	0x00002f60


	//   ....[4]....
        /*0058*/ 	.word	0x00003010


	//   ....[5]....
        /*005c*/ 	.word	0x000030e0


	//----- nvinfo : EIATTR_EXIT_INSTR_OFFSETS
	.align		4
.L_578:
        /*0060*/ 	.byte	0x04, 0x1c
        /*0062*/ 	.short	(.L_580 - .L_579)


	//   ....[0]....
.L_579:
        /*0064*/ 	.word	0x00005a50


	//   ....[1]....
        /*0068*/ 	.word	0x00005a80


	//   ....[2]....
        /*006c*/ 	.word	0x00005f70


	//----- nvinfo : EIATTR_CRS_STACK_SIZE
	.align		4
.L_580:
        /*0070*/ 	.byte	0x04, 0x1e
        /*0072*/ 	.short	(.L_582 - .L_581)
.L_581:
        /*0074*/ 	.word	0x00000000


	//----- nvinfo : EIATTR_CBANK_PARAM_SIZE
	.align		4
.L_582:
        /*0078*/ 	.byte	0x03, 0x19
        /*007a*/ 	.short	0x01d0


	//----- nvinfo : EIATTR_PARAM_CBANK
	.align		4
        /*007c*/ 	.byte	0x04, 0x0a
        /*007e*/ 	.short	(.L_584 - .L_583)
	.align		4
.L_583:
        /*0080*/ 	.word	index@(.nv.constant0._ZN5flash32flash_fwd_splitkv_combine_kernelI23Flash_fwd_kernel_traitsILi32ELi64ELi256ELi4ELb0ELb0EN7cutlass6half_tE19Flash_kernel_traitsILi32ELi64ELi256ELi4ES3_EELi16ELi7ELb0EEEvNS_16Flash_fwd_paramsE)
        /*0084*/ 	.short	0x0210
        /*0086*/ 	.short	0x01d0


	//----- nvinfo : EIATTR_SW_WAR
	.align		4
.L_584:
        /*0088*/ 	.byte	0x04, 0x36
        /*008a*/ 	.short	(.L_586 - .L_585)
.L_585:
        /*008c*/ 	.word	0x00000008
.L_586:


//--------------------- .nv.info._ZN5flash32flash_fwd_splitkv_combine_kernelI23Flash_fwd_kernel_traitsILi32ELi64ELi256ELi4ELb0ELb0EN7cutlass6half_tE19Flash_kernel_traitsILi32ELi64ELi256ELi4ES3_EELi16ELi6ELb0EEEvNS_16Flash_fwd_paramsE --------------------------
	.section	.nv.info._ZN5flash32flash_fwd_splitkv_combine_kernelI23Flash_fwd_kernel_traitsILi32ELi64ELi256ELi4ELb0ELb0EN7cutlass6half_tE19Flash_kernel_traitsILi32ELi64ELi256ELi4ES3_EELi16ELi6ELb0EEEvNS_16Flash_fwd_paramsE,"",@"SHT_CUDA_INFO"
	.sectionflags	@""
	.align	4


	//----- nvinfo : EIATTR_CUDA_API_VERSION
	.align		4
        /*0000*/ 	.byte	0x04, 0x37
        /*0002*/ 	.short	(.L_588 - .L_587)
.L_587:
        /*0004*/ 	.word	0x00000082


	//----- nvinfo : EIATTR_KPARAM_INFO
	.align		4
.L_588:
        /*0008*/ 	.byte	0x04, 0x17
        /*000a*/ 	.short	(.L_590 - .L_589)
.L_589:
        /*000c*/ 	.word	0x00000000
        /*0010*/ 	.short	0x0000
        /*0012*/ 	.short	0x0000
        /*0014*/ 	.byte	0x00, 0xf0, 0x41, 0x07


	//----- nvinfo : EIATTR_SPARSE_MMA_MASK
	.align		4
.L_590:
        /*0018*/ 	.byte	0x03, 0x50
        /*001a*/ 	.short	0x0000


	//----- nvinfo : EIATTR_MAXREG_COUNT
	.align		4
        /*001c*/ 	.byte	0x03, 0x1b
        /*001e*/ 	.short	0x00ff


	//----- nvinfo : EIATTR_NUM_BARRIERS
	.align		4
        /*0020*/ 	.byte	0x02, 0x4c
        /*0022*/ 	.byte	0x01
	.zero		1


	//----- nvinfo : EIATTR_MERCURY_ISA_VERSION
	.align		4
        /*0024*/ 	.byte	0x03, 0x5f
        /*0026*/ 	.short	0x0101


	//----- nvinfo : EIATTR_COOP_GROUP_MASK_REGIDS
	.align		4
        /*0028*/ 	.byte	0x04, 0x29
        /*002a*/ 	.short	(.L_592 - .L_591)


	//   ....[0]....
.L_591:
        /*002c*/ 	.word	0xffffffff


	//   ....[1]....
        /*0030*/ 	.word	0xffffffff


	//   ....[2]....
        /*0034*/ 	.word	0xffffffff


	//   ....[3]....
        /*0038*/ 	.word	0xffffffff


	//   ....[4]....
        /*003c*/ 	.word	0xffffffff


	//   ....[5]....
        /*0040*/ 	.word	0xffffffff


	//----- nvinfo : EIATTR_COOP_GROUP_INSTR_OFFSETS
	.align		4
.L_592:
        /*0044*/ 	.byte	0x04, 0x28
        /*0046*/ 	.short	(.L_594 - .L_593)


	//   ....[0]....
.L_593:
        /*0048*/ 	.word	0x000020f0


	//   ....[1]....
        /*004c*/ 	.word	0x00002110


	//   ....[2]....
        /*0050*/ 	.word	0x00002140


	//   ....[3]....
        /*0054*/ 	.word	0x00002410


	//   ....[4]....
        /*0058*/ 	.word	0x000024b0


	//   ....[5]....
        /*005c*/ 	.word	0x00002560


	//----- nvinfo : EIATTR_EXIT_INSTR_OFFSETS
	.align		4
.L_594:
        /*0060*/ 	.byte	0x04, 0x1c
        /*0062*/ 	.short	(.L_596 - .L_595)


	//   ....[0]....
.L_595:
        /*0064*/ 	.word	0x00004bd0


	//   ....[1]....
        /*0068*/ 	.word	0x00004c00


	//   ....[2]....
        /*006c*/ 	.word	0x000050f0


	//----- nvinfo : EIATTR_CRS_STACK_SIZE
	.align		4
.L_596:
        /*0070*/ 	.byte	0x04, 0x1e
        /*0072*/ 	.short	(.L_598 - .L_597)
.L_597:
        /*0074*/ 	.word	0x00000000


	//----- nvinfo : EIATTR_CBANK_PARAM_SIZE
	.align		4
.L_598:
        /*0078*/ 	.byte	0x03, 0x19
        /*007a*/ 	.short	0x01d0


	//----- nvinfo : EIATTR_PARAM_CBANK
	.align		4
        /*007c*/ 	.byte	0x04, 0x0a
        /*007e*/ 	.short	(.L_600 - .L_599)
	.align		4
.L_599:
        /*0080*/ 	.word	index@(.nv.constant0._ZN5flash32flash_fwd_splitkv_combine_kernelI23Flash_fwd_kernel_traitsILi32ELi64ELi256ELi4ELb0ELb0EN7cutlass6half_tE19Flash_kernel_traitsILi32ELi64ELi256ELi4ES3_EELi16ELi6ELb0EEEvNS_16Flash_fwd_paramsE)
        /*0084*/ 	.short	0x0210
        /*0086*/ 	.short	0x01d0


	//----- nvinfo : EIATTR_SW_WAR
	.align		4
.L_600:
        /*0088*/ 	.byte	0x04, 0x36
        /*008a*/ 	.short	(.L_602 - .L_601)
.L_601:
        /*008c*/ 	.word	0x00000008
.L_602:


//--------------------- .nv.info._ZN5flash32flash_fwd_splitkv_combine_kernelI23Flash_fwd_kernel_traitsILi32ELi64ELi256ELi4ELb0ELb0EN7cutlass6half_tE19Flash_kernel_traitsILi32ELi64ELi256ELi4ES3_EELi16ELi5ELb0EEEvNS_16Flash_fwd_paramsE --------------------------
	.section	.nv.info._ZN5flash32flash_fwd_splitkv_combine_kernelI23Flash_fwd_kernel_traitsILi32ELi64ELi256ELi4ELb0ELb0EN7cutlass6half_tE19Flash_kernel_traitsILi32ELi64ELi256ELi4ES3_EELi16ELi5ELb0EEEvNS_16Flash_fwd_paramsE,"",@"SHT_CUDA_INFO"
	.sectionflags	@""
	.align	4


	//----- nvinfo : EIATTR_CUDA_API_VERSION
	.align		4
        /*0000*/ 	.byte	0x04, 0x37
        /*0002*/ 	.short	(.L_604 - .L_603)
.L_603:
        /*0004*/ 	.word	0x00000082


	//----- nvinfo : EIATTR_KPARAM_INFO
	.align		4
.L_604:
        /*0008*/ 	.byte	0x04, 0x17
        /*000a*/ 	.short	(.L_606 - .L_605)
.L_605:
        /*000c*/ 	.word	0x00000000
        /*0010*/ 	.short	0x0000
        /*0012*/ 	.short	0x0000
        /*0014*/ 	.byte	0x00, 0xf0, 0x41, 0x07


	//----- nvinfo : EIATTR_SPARSE_MMA_MASK
	.align		4
.L_606:
        /*0018*/ 	.byte	0x03, 0x50
        /*001a*/ 	.short	0x0000


	//----- nvinfo : EIATTR_MAXREG_COUNT
	.align		4
        /*001c*/ 	.byte	0x03, 0x1b
        /*001e*/ 	.short	0x00ff


	//----- nvinfo : EIATTR_NUM_BARRIERS
	.align		4
        /*0020*/ 	.byte	0x02, 0x4c
        /*0022*/ 	.byte	0x01
	.zero		1


	//----- nvinfo : EIATTR_MERCURY_ISA_VERSION
	.align		4
        /*0024*/ 	.byte	0x03, 0x5f
        /*0026*/ 	.short	0x0101


	//----- nvinfo : EIATTR_COOP_GROUP_MASK_REGIDS
	.align		4
        /*0028*/ 	.byte	0x04, 0x29
        /*002a*/ 	.short	(.L_608 - .L_607)


	//   ....[0]....
.L_607:
        /*002c*/ 	.word	0xffffffff


	//   ....[1]....
        /*0030*/ 	.word	0xffffffff


	//   ....[2]....
        /*0034*/ 	.word	0xffffffff


	//   ....[3]....
        /*0038*/ 	.word	0xffffffff


	//   ....[4]....
        /*003c*/ 	.word	0xffffffff


	//   ....[5]....
        /*0040*/ 	.word	0xffffffff


	//----- nvinfo : EIATTR_COOP_GROUP_INSTR_OFFSETS
	.align		4
.L_608:
        /*0044*/ 	.byte	0x04, 0x28
        /*0046*/ 	.short	(.L_610 - .L_609)


	//   ....[0]....
.L_609:
        /*0048*/ 	.word	0x00001bf0


	//   ....[1]....
        /*004c*/ 	.word	0x00001c20


	//   ....[2]....
        /*0050*/ 	.word	0x00001c50


	//   ....[3]....
        /*0054*/ 	.word	0x00001e20


	//   ....[4]....
        /*0058*/ 	.word	0x00001ee0


	//   ....[5]....
        /*005c*/ 	.word	0x00002000


	//----- nvinfo : EIATTR_EXIT_INSTR_OFFSETS
	.align		4
.L_610:
        /*0060*/ 	.byte	0x04, 0x1c
        /*0062*/ 	.short	(.L_612 - .L_611)


	//   ....[0]....
.L_611:
        /*0064*/ 	.word	0x00004350


	//   ....[1]....
        /*0068*/ 	.word	0x00004380


	//   ....[2]....
        /*006c*/ 	.word	0x00004880


	//----- nvinfo : EIATTR_CRS_STACK_SIZE
	.align		4
.L_612:
        /*0070*/ 	.byte	0x04, 0x1e
        /*0072*/ 	.short	(.L_614 - .L_613)
.L_613:
        /*0074*/ 	.word	0x00000000


	//----- nvinfo : EIATTR_CBANK_PARAM_SIZE
	.align		4
.L_614:
        /*0078*/ 	.byte	0x03, 0x19
        /*007a*/ 	.short	0x01d0


	//----- nvinfo : EIATTR_PARAM_CBANK
	.align		4
        /*007c*/ 	.byte	0x04, 0x0a
        /*007e*/ 	.short	(.L_616 - .L_615)
	.align		4
.L_615:
        /*0080*/ 	.word	index@(.nv.constant0._ZN5flash32flash_fwd_splitkv_combine_kernelI23Flash_fwd_kernel_traitsILi32ELi64ELi256ELi4ELb0ELb0EN7cutlass6half_tE19Flash_kernel_traitsILi32ELi64ELi256ELi4ES3_EELi16ELi5ELb0EEEvNS_16Flash_fwd_paramsE)
        /*0084*/ 	.short	0x0210
        /*0086*/ 	.short	0x01d0


	//----- nvinfo : EIATTR_SW_WAR
	.align		4
.L_616:
        /*0088*/ 	.byte	0x04, 0x36
        /*008a*/ 	.short	(.L_618 - .L_617)
.L_617:
        /*008c*/ 	.word	0x00000008
.L_618:


//--------------------- .nv.info._ZN5flash32flash_fwd_splitkv_combine_kernelI23Flash_fwd_kernel_traitsILi32ELi64ELi256ELi4ELb0ELb0EN7cutlass6half_tE19Flash_kernel_traitsILi32ELi64ELi256ELi4ES3_EELi16ELi4ELb0EEEvNS_16Flash_fwd_paramsE --------------------------
	.section	.nv.info._ZN5flash32flash_fwd_splitkv_combine_kernelI23Flash_fwd_kernel_traitsILi32ELi64ELi256ELi4ELb0ELb0EN7cutlass6half_tE19Flash_kernel_traitsILi32ELi64ELi256ELi4ES3_EELi16ELi4ELb0EEEvNS_16Flash_fwd_paramsE,"",@"SHT_CUDA_INFO"
	.sectionflags	@""
	.align	4


	//----- nvinfo : EIATTR_CUDA_API_VERSION
	.align		4
        /*0000*/ 	.byte	0x04, 0x37
        /*0002*/ 	.short	(.L_620 - .L_619)
.L_619:
        /*0004*/ 	.word	0x00000082


	//----- nvinfo : EIATTR_KPARAM_INFO
	.align		4
.L_620:
        /*0008*/ 	.byte	0x04, 0x17
        /*000a*/ 	.short	(.L_622 - .L_621)
.L_621:
        /*000c*/ 	.word	0x00000000
        /*0010*/ 	.short	0x0000
        /*0012*/ 	.short	0x0000
        /*0014*/ 	.byte	0x00, 0xf0, 0x41, 0x07


	//----- nvinfo : EIATTR_SPARSE_MMA_MASK
	.align		4
.L_622:
        /*0018*/ 	.byte	0x03, 0x50
        /*001a*/ 	.short	0x0000


	//----- nvinfo : EIATTR_MAXREG_COUNT
	.align		4
        /*001c*/ 	.byte	0x03, 0x1b
        /*001e*/ 	.short	0x00ff


	//----- nvinfo : EIATTR_NUM_BARRIERS
	.align		4
        /*0020*/ 	.byte	0x02, 0x4c
        /*0022*/ 	.byte	0x01
	.zero		1


	//----- nvinfo : EIATTR_MERCURY_ISA_VERSION
	.align		4
        /*0024*/ 	.byte	0x03, 0x5f
        /*0026*/ 	.short	0x0101


	//----- nvinfo : EIATTR_COOP_GROUP_MASK_REGIDS
	.align		4
        /*0028*/ 	.byte	0x04, 0x29
        /*002a*/ 	.short	(.L_624 - .L_623)


	//   ....[0]....
.L_623:
        /*002c*/ 	.word	0xffffffff


	//   ....[1]....
        /*0030*/ 	.word	0xffffffff


	//   ....[2]....
        /*0034*/ 	.word	0xffffffff


	//   ....[3]....
        /*0038*/ 	.word	0xffffffff


	//   ....[4]....
        /*003c*/ 	.word	0xffffffff


	//   ....[5]....
        /*0040*/ 	.word	0xffffffff


	//----- nvinfo : EIATTR_COOP_GROUP_INSTR_OFFSETS
	.align		4
.L_624:
        /*0044*/ 	.byte	0x04, 0x28
        /*0046*/ 	.short	(.L_626 - .L_625)


	//   ....[0]....
.L_625:
        /*0048*/ 	.word	0x00001760


	//   ....[1]....
        /*004c*/ 	.word	0x00001790


	//   ....[2]....
        /*0050*/ 	.word	0x00001800


	//   ....[3]....
        /*0054*/ 	.word	0x00001990


	//   ....[4]....
        /*0058*/ 	.word	0x00001a10


	//   ....[5]....
        /*005c*/ 	.word	0x00001b80


	//----- nvinfo : EIATTR_EXIT_INSTR_OFFSETS
	.align		4
.L_626:
        /*0060*/ 	.byte	0x04, 0x1c
        /*0062*/ 	.short	(.L_628 - .L_627)


	//   ....[0]....
.L_627:
        /*0064*/ 	.word	0x00003fa0


	//   ....[1]....
        /*0068*/ 	.word	0x00003fd0


	//   ....[2]....
        /*006c*/ 	.word	0x000044d0


	//----- nvinfo : EIATTR_CRS_STACK_SIZE
	.align		4
.L_628:
        /*0070*/ 	.byte	0x04, 0x1e
        /*0072*/ 	.short	(.L_630 - .L_629)
.L_629:
        /*0074*/ 	.word	0x00000000


	//----- nvinfo : EIATTR_CBANK_PARAM_SIZE
	.align		4
.L_630:
        /*0078*/ 	.byte	0x03, 0x19
        /*007a*/ 	.short	0x01d0


	//----- nvinfo : EIATTR_PARAM_CBANK
	.align		4
        /*007c*/ 	.byte	0x04, 0x0a
        /*007e*/ 	.short	(.L_632 - .L_631)
	.align		4
.L_631:
        /*0080*/ 	.word	index@(.nv.constant0._ZN5flash32flash_fwd_splitkv_combine_kernelI23Flash_fwd_kernel_traitsILi32ELi64ELi256ELi4ELb0ELb0EN7cutlass6half_tE19Flash_kernel_traitsILi32ELi64ELi256ELi4ES3_EELi16ELi4ELb0EEEvNS_16Flash_fwd_paramsE)
        /*0084*/ 	.short	0x0210
        /*0086*/ 	.short	0x01d0


	//----- nvinfo : EIATTR_SW_WAR
	.align		4
.L_632:
        /*0088*/ 	.byte	0x04, 0x36
        /*008a*/ 	.short	(.L_634 - .L_633)
.L_633:
        /*008c*/ 	.word	0x00000008
.L_634:


//--------------------- .nv.info._ZN5flash32flash_fwd_splitkv_combine_kernelI23Flash_fwd_kernel_traitsILi32ELi64ELi256ELi4ELb0ELb0EN7cutlass6half_tE19Flash_kernel_traitsILi32ELi64ELi256ELi4ES3_EELi16ELi3ELb0EEEvNS_16Flash_fwd_paramsE --------------------------
	.section	.nv.info._ZN5flash32flash_fwd_splitkv_combine_kernelI23Flash_fwd_kernel_traitsILi32ELi64ELi256ELi4ELb0ELb0EN7cutlass6half_tE19Flash_kernel_traitsILi32ELi64ELi256ELi4ES3_EELi16ELi3ELb0EEEvNS_16Flash_fwd_paramsE,"",@"SHT_CUDA_INFO"
	.sectionflags	@""
	.align	4


	//----- nvinfo : EIATTR_CUDA_API_VERSION
	.align		4
        /*0000*/ 	.byte	0x04, 0x37
        /*0002*/ 	.short	(.L_636 - .L_635)
.L_635:
        /*0004*/ 	.word	0x00000082


	//----- nvinfo : EIATTR_KPARAM_INFO
	.align		4
.L_636:
        /*0008*/ 	.byte	0x04, 0x17
        /*000a*/ 	.short	(.L_638 - .L_637)
.L_637:
        /*000c*/ 	.word	0x00000000
        /*0010*/ 	.short	0x0000
        /*0012*/ 	.short	0x0000
        /*0014*/ 	.byte	0x00, 0xf0, 0x41, 0x07


	//----- nvinfo : EIATTR_SPARSE_MMA_MASK
	.align		4
.L_638:
        /*0018*/ 	.byte	0x03, 0x50
        /*001a*/ 	.short	0x0000


	//----- nvinfo : EIATTR_MAXREG_COUNT
	.align		4
        /*001c*/ 	.byte	0x03, 0x1b
        /*001e*/ 	.short	0x00ff


	//----- nvinfo : EIATTR_NUM_BARRIERS
	.align		4
        /*0020*/ 	.byte	0x02, 0x4c
        /*0022*/ 	.byte	0x01
	.zero		1


	//----- nvinfo : EIATTR_MERCURY_ISA_VERSION
	.align		4
        /*0024*/ 	.byte	0x03, 0x5f
        /*0026*/ 	.short	0x0101


	//----- nvinfo : EIATTR_COOP_GROUP_MASK_REGIDS
	.align		4
        /*0028*/ 	.byte	0x04, 0x29
        /*002a*/ 	.short	(.L_640 - .L_639)


	//   ....[0]....
.L_639:
        /*002c*/ 	.word	0xffffffff


	//   ....[1]....
        /*0030*/ 	.word	0xffffffff


	//   ....[2]....
        /*0034*/ 	.word	0xffffffff


	//   ....[3]....
        /*0038*/ 	.word	0xffffffff


	//   ....[4]....
        /*003c*/ 	.word	0xffffffff


	//   ....[5]....
        /*0040*/ 	.word	0xffffffff


	//----- nvinfo : EIATTR_COOP_GROUP_INSTR_OFFSETS
	.align		4
.L_640:
        /*0044*/ 	.byte	0x04, 0x28
        /*0046*/ 	.short	(.L_642 - .L_641)


	//   ....[0]....
.L_641:
        /*0048*/ 	.word	0x00001830


	//   ....[1]....
        /*004c*/ 	.word	0x000018d0


	//   ....[2]....
        /*0050*/ 	.word	0x00001930


	//   ....[3]....
        /*0054*/ 	.word	0x00001a90


	//   ....[4]....
        /*0058*/ 	.word	0x00001b40


	//   ....[5]....
        /*005c*/ 	.word	0x00001c40


	//----- nvinfo : EIATTR_EXIT_INSTR_OFFSETS
	.align		4
.L_642:
        /*0060*/ 	.byte	0x04, 0x1c
        /*0062*/ 	.short	(.L_644 - .L_643)


	//   ....[0]....
.L_643:
        /*0064*/ 	.word	0x00003fd0


	//   ....[1]....
        /*0068*/ 	.word	0x00004000


	//   ....[2]....
        /*006c*/ 	.word	0x00004500


	//----- nvinfo : EIATTR_CRS_STACK_SIZE
	.align		4
.L_644:
        /*0070*/ 	.byte	0x04, 0x1e
        /*0072*/ 	.short	(.L_646 - .L_645)
.L_645:
        /*0074*/ 	.word	0x00000000


	//----- nvinfo : EIATTR_CBANK_PARAM_SIZE
	.align		4
.L_646:
        /*0078*/ 	.byte	0x03, 0x19
        /*007a*/ 	.short	0x01d0


	//----- nvinfo : EIATTR_PARAM_CBANK
	.align		4
        /*007c*/ 	.byte	0x04, 0x0a
        /*007e*/ 	.short	(.L_648 - .L_647)
	.align		4
.L_647:
        /*0080*/ 	.word	index@(.nv.constant0._ZN5flash32flash_fwd_splitkv_combine_kernelI23Flash_fwd_kernel_traitsILi32ELi64ELi256ELi4ELb0ELb0EN7cutlass6half_tE19Flash_kernel_traitsILi32ELi64ELi256ELi4ES3_EELi16ELi3ELb0EEEvNS_16Flash_fwd_paramsE)
        /*0084*/ 	.short	0x0210
        /*0086*/ 	.short	0x01d0


	//----- nvinfo : EIATTR_SW_WAR
	.align		4
.L_648:
        /*0088*/ 	.byte	0x04, 0x36
        /*008a*/ 	.short	(.L_650 - .L_649)
.L_649:
        /*008c*/ 	.word	0x00000008
.L_650:


//--------------------- .nv.info._ZN5flash32flash_fwd_splitkv_combine_kernelI23Flash_fwd_kernel_traitsILi32ELi64ELi256ELi4ELb0ELb0EN7cutlass6half_tE19Flash_kernel_traitsILi32ELi64ELi256ELi4ES3_EELi16ELi2ELb0EEEvNS_16Flash_fwd_paramsE --------------------------
	.section	.nv.info._ZN5flash32flash_fwd_splitkv_combine_kernelI23Flash_fwd_kernel_traitsILi32ELi64ELi256ELi4ELb0ELb0EN7cutlass6half_tE19Flash_kernel_traitsILi32ELi64ELi256ELi4ES3_EELi16ELi2ELb0EEEvNS_16Flash_fwd_paramsE,"",@"SHT_CUDA_INFO"
	.sectionflags	@""
	.align	4


	//----- nvinfo : EIATTR_CUDA_API_VERSION
	.align		4
        /*0000*/ 	.byte	0x04, 0x37
        /*0002*/ 	.short	(.L_652 - .L_651)
.L_651:
        /*0004*/ 	.word	0x00000082


	//----- nvinfo : EIATTR_KPARAM_INFO
	.align		4
.L_652:
        /*0008*/ 	.byte	0x04, 0x17
        /*000a*/ 	.short	(.L_654 - .L_653)
.L_653:
        /*000c*/ 	.word	0x00000000
        /*0010*/ 	.short	0x0000
        /*0012*/ 	.short	0x0000
        /*0014*/ 	.byte	0x00, 0xf0, 0x41, 0x07


	//----- nvinfo : EIATTR_SPARSE_MMA_MASK
	.align		4
.L_654:
        /*0018*/ 	.byte	0x03, 0x50
        /*001a*/ 	.short	0x0000


	//----- nvinfo : EIATTR_MAXREG_COUNT
	.align		4
        /*001c*/ 	.byte	0x03, 0x1b
        /*001e*/ 	.short	0x00ff


	//----- nvinfo : EIATTR_NUM_BARRIERS
	.align		4
        /*0020*/ 	.byte	0x02, 0x4c
        /*0022*/ 	.byte	0x01
	.zero		1


	//----- nvinfo : EIATTR_MERCURY_ISA_VERSION
	.align		4
        /*0024*/ 	.byte	0x03, 0x5f
        /*0026*/ 	.short	0x0101


	//----- nvinfo : EIATTR_COOP_GROUP_MASK_REGIDS
	.align		4
        /*0028*/ 	.byte	0x04, 0x29
        /*002a*/ 	.short	(.L_656 - .L_655)


	//   ....[0]....
.L_655:
        /*002c*/ 	.word	0xffffffff


	//   ....[1]....
        /*0030*/ 	.word	0xffffffff


	//   ....[2]....
        /*0034*/ 	.word	0xffffffff


	//   ....[3]....
        /*0038*/ 	.word	0xffffffff


	//----- nvinfo : EIATTR_COOP_GROUP_INSTR_OFFSETS
	.align		4
.L_656:
        /*003c*/ 	.byte	0x04, 0x28
        /*003e*/ 	.short	(.L_658 - .L_657)


	//   ....[0]....
.L_657:
        /*0040*/ 	.word	0x00001820


	//   ....[1]....
        /*0044*/ 	.word	0x000018c0


	//   ....[2]....
        /*0048*/ 	.word	0x00001a80


	//   ....[3]....
        /*004c*/ 	.word	0x00001af0


	//----- nvinfo : EIATTR_EXIT_INSTR_OFFSETS
	.align		4
.L_658:
        /*0050*/ 	.byte	0x04, 0x1c
        /*0052*/ 	.short	(.L_660 - .L_659)


	//   ....[0]....
.L_659:
        /*0054*/ 	.word	0x00003fb0


	//   ....[1]....
        /*0058*/ 	.word	0x00003fe0


	//   ....[2]....
        /*005c*/ 	.word	0x000044c0


	//----- nvinfo : EIATTR_CRS_STACK_SIZE
	.align		4
.L_660:
        /*0060*/ 	.byte	0x04, 0x1e
        /*0062*/ 	.short	(.L_662 - .L_661)
.L_661:
        /*0064*/ 	.word	0x00000000


	//----- nvinfo : EIATTR_CBANK_PARAM_SIZE
	.align		4
.L_662:
        /*0068*/ 	.byte	0x03, 0x19
        /*006a*/ 	.short	0x01d0


	//----- nvinfo : EIATTR_PARAM_CBANK
	.align		4
        /*006c*/ 	.byte	0x04, 0x0a
        /*006e*/ 	.short	(.L_664 - .L_663)
	.align		4
.L_663:
        /*0070*/ 	.word	index@(.nv.constant0._ZN5flash32flash_fwd_splitkv_combine_kernelI23Flash_fwd_kernel_traitsILi32ELi64ELi256ELi4ELb0ELb0EN7cutlass6half_tE19Flash_kernel_traitsILi32ELi64ELi256ELi4ES3_EELi16ELi2ELb0EEEvNS_16Flash_fwd_paramsE)
        /*0074*/ 	.short	0x0210
        /*0076*/ 	.short	0x01d0


	//----- nvinfo : EIATTR_SW_WAR
	.align		4
.L_664:
        /*0078*/ 	.byte	0x04, 0x36
        /*007a*/ 	.short	(.L_666 - .L_665)
.L_665:
        /*007c*/ 	.word	0x00000008
.L_666:


//--------------------- .nv.info._ZN5flash32flash_fwd_splitkv_combine_kernelI23Flash_fwd_kernel_traitsILi32ELi64ELi256ELi4ELb0ELb0EN7cutlass6half_tE19Flash_kernel_traitsILi32ELi64ELi256ELi4ES3_EELi16ELi1ELb0EEEvNS_16Flash_fwd_paramsE --------------------------
	.section	.nv.info._ZN5flash32flash_fwd_splitkv_combine_kernelI23Flash_fwd_kernel_traitsILi32ELi64ELi256ELi4ELb0ELb0EN7cutlass6half_tE19Flash_kernel_traitsILi32ELi64ELi256ELi4ES3_EELi16ELi1ELb0EEEvNS_16Flash_fwd_paramsE,"",@"SHT_CUDA_INFO"
	.sectionflags	@""
	.align	4


	//----- nvinfo : EIATTR_CUDA_API_VERSION
	.align		4
        /*0000*/ 	.byte	0x04, 0x37
        /*0002*/ 	.short	(.L_668 - .L_667)
.L_667:
        /*0004*/ 	.word	0x00000082


	//----- nvinfo : EIATTR_KPARAM_INFO
	.align		4
.L_668:
        /*0008*/ 	.byte	0x04, 0x17
        /*000a*/ 	.short	(.L_670 - .L_669)
.L_669:
        /*000c*/ 	.word	0x00000000
        /*0010*/ 	.short	0x0000
        /*0012*/ 	.short	0x0000
        /*0014*/ 	.byte	0x00, 0xf0, 0x41, 0x07


	//----- nvinfo : EIATTR_SPARSE_MMA_MASK
	.align		4
.L_670:
        /*0018*/ 	.byte	0x03, 0x50
        /*001a*/ 	.short	0x0000


	//----- nvinfo : EIATTR_MAXREG_COUNT
	.align		4
        /*001c*/ 	.byte	0x03, 0x1b
        /*001e*/ 	.short	0x00ff


	//----- nvinfo : EIATTR_NUM_BARRIERS
	.align		4
        /*0020*/ 	.byte	0x02, 0x4c
        /*0022*/ 	.byte	0x01
	.zero		1


	//----- nvinfo : EIATTR_MERCURY_ISA_VERSION
	.align		4
        /*0024*/ 	.byte	0x03, 0x5f
        /*0026*/ 	.short	0x0101


	//----- nvinfo : EIATTR_COOP_GROUP_MASK_REGIDS
	.align		4
        /*0028*/ 	.byte	0x04, 0x29
        /*002a*/ 	.short	(.L_672 - .L_671)


	//   ....[0]....
.L_671:
        /*002c*/ 	.word	0xffffffff


	//   ....[1]....
        /*0030*/ 	.word	0xffffffff


	//----- nvinfo : EIATTR_COOP_GROUP_INSTR_OFFSETS
	.align		4
.L_672:
        /*0034*/ 	.byte	0x04, 0x28
        /*0036*/ 	.short	(.L_674 - .L_673)


	//   ....[0]....
.L_673:
        /*0038*/ 	.word	0x00001910


	//   ....[1]....
        /*003c*/ 	.word	0x00001b60


	//----- nvinfo : EIATTR_EXIT_INSTR_OFFSETS
	.align		4
.L_674:
        /*0040*/ 	.byte	0x04, 0x1c
        /*0042*/ 	.short	(.L_676 - .L_675)


	//   ....[0]....
.L_675:
        /*0044*/ 	.word	0x00004040


	//   ....[1]....
        /*0048*/ 	.word	0x00004070


	//   ....[2]....
        /*004c*/ 	.word	0x00004550


	//----- nvinfo : EIATTR_CRS_STACK_SIZE
	.align		4
.L_676:
        /*0050*/ 	.byte	0x04, 0x1e
        /*0052*/ 	.short	(.L_678 - .L_677)
.L_677:
        /*0054*/ 	.word	0x00000000


	//----- nvinfo : EIATTR_CBANK_PARAM_SIZE
	.align		4
.L_678:
        /*0058*/ 	.byte	0x03, 0x19
        /*005a*/ 	.short	0x01d0


	//----- nvinfo : EIATTR_PARAM_CBANK
	.align		4
        /*005c*/ 	.byte	0x04, 0x0a
        /*005e*/ 	.short	(.L_680 - .L_679)
	.align		4
.L_679:
        /*0060*/ 	.word	index@(.nv.constant0._ZN5flash32flash_fwd_splitkv_combine_kernelI23Flash_fwd_kernel_traitsILi32ELi64ELi256ELi4ELb0ELb0EN7cutlass6half_tE19Flash_kernel_traitsILi32ELi64ELi256ELi4ES3_EELi16ELi1ELb0EEEvNS_16Flash_fwd_paramsE)
        /*0064*/ 	.short	0x0210
        /*0066*/ 	.short	0x01d0


	//----- nvinfo : EIATTR_SW_WAR
	.align		4
.L_680:
        /*0068*/ 	.byte	0x04, 0x36
        /*006a*/ 	.short	(.L_682 - .L_681)
.L_681:
        /*006c*/ 	.word	0x00000008
.L_682:


//--------------------- .nv.info._ZN5flash32flash_fwd_splitkv_combine_kernelI23Flash_fwd_kernel_traitsILi32ELi64ELi256ELi4ELb0ELb0EN7cutlass6half_tE19Flash_kernel_traitsILi32ELi64ELi256ELi4ES3_EELi16ELi7ELb1EEEvNS_16Flash_fwd_paramsE --------------------------
	.section	.nv.info._ZN5flash32flash_fwd_splitkv_combine_kernelI23Flash_fwd_kernel_traitsILi32ELi64ELi256ELi4ELb0ELb0EN7cutlass6half_tE19Flash_kernel_traitsILi32ELi64ELi256ELi4ES3_EELi16ELi7ELb1EEEvNS_16Flash_fwd_paramsE,"",@"SHT_CUDA_INFO"
	.sectionflags	@""
	.align	4


	//----- nvinfo : EIATTR_CUDA_API_VERSION
	.align		4
        /*0000*/ 	.byte	0x04, 0x37
        /*0002*/ 	.short	(.L_684 - .L_683)
.L_683:
        /*0004*/ 	.word	0x00000082


	//----- nvinfo : EIATTR_KPARAM_INFO
	.align		4
.L_684:
        /*0008*/ 	.byte	0x04, 0x17
        /*000a*/ 	.short	(.L_686 - .L_685)
.L_685:
        /*000c*/ 	.word	0x00000000
        /*0010*/ 	.short	0x0000
        /*0012*/ 	.short	0x0000
        /*0014*/ 	.byte	0x00, 0xf0, 0x41, 0x07


	//----- nvinfo : EIATTR_SPARSE_MMA_MASK
	.align		4
.L_686:
        /*0018*/ 	.byte	0x03, 0x50
        /*001a*/ 	.short	0x0000


	//----- nvinfo : EIATTR_MAXREG_COUNT
	.align		4
        /*001c*/ 	.byte	0x03, 0x1b
        /*001e*/ 	.short	0x00ff


	//----- nvinfo : EIATTR_NUM_BARRIERS
	.align		4
        /*0020*/ 	.byte	0x02, 0x4c
        /*0022*/ 	.byte	0x01
	.zero		1


	//----- nvinfo : EIATTR_MERCURY_ISA_VERSION
	.align		4
        /*0024*/ 	.byte	0x03, 0x5f
        /*0026*/ 	.short	0x0101


	//----- nvinfo : EIATTR_COOP_GROUP_MASK_REGIDS
	.align		4
        /*0028*/ 	.byte	0x04, 0x29
        /*002a*/ 	.short	(.L_688 - .L_687)


	//   ....[0]....
.L_687:
        /*002c*/ 	.word	0xffffffff


	//   ....[1]....
        /*0030*/ 	.word	0xffffffff


	//   ....[2]....
        /*0034*/ 	.word	0xffffffff


	//   ....[3]....
        /*0038*/ 	.word	0xffffffff


	//   ....[4]....
        /*003c*/ 	.word	0xffffffff


	//   ....[5]....
        /*0040*/ 	.word	0xffffffff


	//----- nvinfo : EIATTR_COOP_GROUP_INSTR_OFFSETS
	.align		4
.L_688:
        /*0044*/ 	.byte	0x04, 0x28
        /*0046*/ 	.short	(.L_690 - .L_689)


	//   ....[0]....
.L_689:
        /*0048*/ 	.word	0x00002a50


	//   ....[1]....
        /*004c*/ 	.word	0x00002a70


	//   ....[2]....
        /*0050*/ 	.word	0x00002aa0


	//   ....[3]....
        /*0054*/ 	.word	0x00002f60


	//   ....[4]....
        /*0058*/ 	.word	0x00003010


	//   ....[5]....
        /*005c*/ 	.word	0x000030e0


	//----- nvinfo : EIATTR_EXIT_INSTR_OFFSETS
	.align		4
.L_690:
        /*0060*/ 	.byte	0x04, 0x1c
        /*0062*/ 	.short	(.L_692 - .L_691)


	//   ....[0]....
.L_691:
        /*0064*/ 	.word	0x00005df0


	//   ....[1]....
        /*0068*/ 	.word	0x000062e0


	//----- nvinfo : EIATTR_CRS_STACK_SIZE
	.align		4
.L_692:
        /*006c*/ 	.byte	0x04, 0x1e
        /*006e*/ 	.short	(.L_694 - .L_693)
.L_693:
        /*0070*/ 	.word	0x00000000


	//----- nvinfo : EIATTR_CBANK_PARAM_SIZE
	.align		4
.L_694:
        /*0074*/ 	.byte	0x03, 0x19
        /*0076*/ 	.short	0x01d0


	//----- nvinfo : EIATTR_PARAM_CBANK
	.align		4
        /*0078*/ 	.byte	0x04, 0x0a
        /*007a*/ 	.short	(.L_696 - .L_695)
	.align		4
.L_695:
        /*007c*/ 	.word	index@(.nv.constant0._ZN5flash32flash_fwd_splitkv_combine_kernelI23Flash_fwd_kernel_traitsILi32ELi64ELi256ELi4ELb0ELb0EN7cutlass6half_tE19Flash_kernel_traitsILi32ELi64ELi256ELi4ES3_EELi16ELi7ELb1EEEvNS_16Flash_fwd_paramsE)
        /*0080*/ 	.short	0x0210
        /*0082*/ 	.short	0x01d0


	//----- nvinfo : EIATTR_SW_WAR
	.align		4
.L_696:
        /*0084*/ 	.byte	0x04, 0x36
        /*0086*/ 	.short	(.L_698 - .L_697)
.L_697:
        /*0088*/ 	.word	0x00000008
.L_698:


//--------------------- .nv.info._ZN5flash32flash_fwd_splitkv_combine_kernelI23Flash_fwd_kernel_traitsILi32ELi64ELi256ELi4ELb0ELb0EN7cutlass6half_tE19Flash_kernel_traitsILi32ELi64ELi256ELi4ES3_EELi16ELi6ELb1EEEvNS_16Flash_fwd_paramsE --------------------------
	.section	.nv.info._ZN5flash32flash_fwd_splitkv_combine_kernelI23Flash_fwd_kernel_traitsILi32ELi64ELi256ELi4ELb0ELb0EN7cutlass6half_tE19Flash_kernel_traitsILi32ELi64ELi256ELi4ES3_EELi16ELi6ELb1EEEvNS_16Flash_fwd_paramsE,"",@"SHT_CUDA_INFO"
	.sectionflags	@""
	.align	4


	//----- nvinfo : EIATTR_CUDA_API_VERSION
	.align		4
        /*0000*/ 	.byte	0x04, 0x37
        /*0002*/ 	.short	(.L_700 - .L_699)
.L_699:
        /*0004*/ 	.word	0x00000082


	//----- nvinfo : EIATTR_KPARAM_INFO
	.align		4
.L_700:
        /*0008*/ 	.byte	0x04, 0x17
        /*000a*/ 	.short	(.L_702 - .L_701)
.L_701:
        /*000c*/ 	.word	0x00000000
        /*0010*/ 	.short	0x0000
        /*0012*/ 	.short	0x0000
        /*0014*/ 	.byte	0x00, 0xf0, 0x41, 0x07


	//----- nvinfo : EIATTR_SPARSE_MMA_MASK
	.align		4
.L_702:
        /*0018*/ 	.byte	0x03, 0x50
        /*001a*/ 	.short	0x0000


	//----- nvinfo : EIATTR_MAXREG_COUNT
	.align		4
        /*001c*/ 	.byte	0x03, 0x1b
        /*001e*/ 	.short	0x00ff


	//----- nvinfo : EIATTR_NUM_BARRIERS
	.align		4
        /*0020*/ 	.byte	0x02, 0x4c
        /*0022*/ 	.byte	0x01
	.zero		1


	//----- nvinfo : EIATTR_MERCURY_ISA_VERSION
	.align		4
        /*0024*/ 	.byte	0x03, 0x5f
        /*0026*/ 	.short	0x0101


	//----- nvinfo : EIATTR_COOP_GROUP_MASK_REGIDS
	.align		4
        /*0028*/ 	.byte	0x04, 0x29
        /*002a*/ 	.short	(.L_704 - .L_703)


	//   ....[0]....
.L_703:
        /*002c*/ 	.word	0xffffffff


	//   ....[1]....
        /*0030*/ 	.word	0xffffffff


	//   ....[2]....
        /*0034*/ 	.word	0xffffffff


	//   ....[3]....
        /*0038*/ 	.word	0xffffffff


	//   ....[4]....
        /*003c*/ 	.word	0xffffffff


	//   ....[5]....
        /*0040*/ 	.word	0xffffffff


	//----- nvinfo : EIATTR_COOP_GROUP_INSTR_OFFSETS
	.align		4
.L_704:
        /*0044*/ 	.byte	0x04, 0x28
        /*0046*/ 	.short	(.L_706 - .L_705)


	//   ....[0]....
.L_705:
        /*0048*/ 	.word	0x000020f0


	//   ....[1]....
        /*004c*/ 	.word	0x00002110


	//   ....[2]....
        /*0050*/ 	.word	0x00002140


	//   ....[3]....
        /*0054*/ 	.word	0x00002410


	//   ....[4]....
        /*0058*/ 	.word	0x000024b0


	//   ....[5]....
        /*005c*/ 	.word	0x00002560


	//----- nvinfo : EIATTR_EXIT_INSTR_OFFSETS
	.align		4
.L_706:
        /*0060*/ 	.byte	0x04, 0x1c
        /*0062*/ 	.short	(.L_708 - .L_707)


	//   ....[0]....
.L_707:
        /*0064*/ 	.word	0x00004f70


	//   ....[1]....
        /*0068*/ 	.word	0x00005460


	//----- nvinfo : EIATTR_CRS_STACK_SIZE
	.align		4
.L_708:
        /*006c*/ 	.byte	0x04, 0x1e
        /*006e*/ 	.short	(.L_710 - .L_709)
.L_709:
        /*0070*/ 	.word	0x00000000


	//----- nvinfo : EIATTR_CBANK_PARAM_SIZE
	.align		4
.L_710:
        /*0074*/ 	.byte	0x03, 0x19
        /*0076*/ 	.short	0x01d0


	//----- nvinfo : EIATTR_PARAM_CBANK
	.align		4
        /*0078*/ 	.byte	0x04, 0x0a
        /*007a*/ 	.short	(.L_712 - .L_711)
	.align		4
.L_711:
        /*007c*/ 	.word	index@(.nv.constant0._ZN5flash32flash_fwd_splitkv_combine_kernelI23Flash_fwd_kernel_traitsILi32ELi64ELi256ELi4ELb0ELb0EN7cutlass6half_tE19Flash_kernel_traitsILi32ELi64ELi256ELi4ES3_EELi16ELi6ELb1EEEvNS_16Flash_fwd_paramsE)
        /*0080*/ 	.short	0x0210
        /*0082*/ 	.short	0x01d0


	//----- nvinfo : EIATTR_SW_WAR
	.align		4
.L_712:
        /*0084*/ 	.byte	0x04, 0x36
        /*0086*/ 	.short	(.L_714 - .L_713)
.L_713:
        /*0088*/ 	.word	0x00000008
.L_714:


//--------------------- .nv.info._ZN5flash32flash_fwd_splitkv_combine_kernelI23Flash_fwd_kernel_traitsILi32ELi64ELi256ELi4ELb0ELb0EN7cutlass6half_tE19Flash_kernel_traitsILi32ELi64ELi256ELi4ES3_EELi16ELi5ELb1EEEvNS_16Flash_fwd_paramsE --------------------------
	.section	.nv.info._ZN5flash32flash_fwd_splitkv_combine_kernelI23Flash_fwd_kernel_traitsILi32ELi64ELi256ELi4ELb0ELb0EN7cutlass6half_tE19Flash_kernel_traitsILi32ELi64ELi256ELi4ES3_EELi16ELi5ELb1EEEvNS_16Flash_fwd_paramsE,"",@"SHT_CUDA_INFO"
	.sectionflags	@""
	.align	4


	//----- nvinfo : EIATTR_CUDA_API_VERSION
	.align		4
        /*0000*/ 	.byte	0x04, 0x37
        /*0002*/ 	.short	(.L_716 - .L_715)
.L_715:
        /*0004*/ 	.word	0x00000082


	//----- nvinfo : EIATTR_KPARAM_INFO
	.align		4
.L_716:
        /*0008*/ 	.byte	0x04, 0x17
        /*000a*/ 	.short	(.L_718 - .L_717)
.L_717:
        /*000c*/ 	.word	0x00000000
        /*0010*/ 	.short	0x0000
        /*0012*/ 	.short	0x0000
        /*0014*/ 	.byte	0x00, 0xf0, 0x41, 0x07


	//----- nvinfo : EIATTR_SPARSE_MMA_MASK
	.align		4
.L_718:
        /*0018*/ 	.byte	0x03, 0x50
        /*001a*/ 	.short	0x0000


	//----- nvinfo : EIATTR_MAXREG_COUNT
	.align		4
        /*001c*/ 	.byte	0x03, 0x1b
        /*001e*/ 	.short	0x00ff


	//----- nvinfo : EIATTR_NUM_BARRIERS
	.align		4
        /*0020*/ 	.byte	0x02, 0x4c
        /*0022*/ 	.byte	0x01
	.zero		1


	//----- nvinfo : EIATTR_MERCURY_ISA_VERSION
	.align		4
        /*0024*/ 	.byte	0x03, 0x5f
        /*0026*/ 	.short	0x0101


	//----- nvinfo : EIATTR_COOP_GROUP_MASK_REGIDS
	.align		4
        /*0028*/ 	.byte	0x04, 0x29
        /*002a*/ 	.short	(.L_720 - .L_719)


	//   ....[0]....
.L_719:
        /*002c*/ 	.word	0xffffffff


	//   ....[1]....
        /*0030*/ 	.word	0xffffffff


	//   ....[2]....
        /*0034*/ 	.word	0xffffffff


	//   ....[3]....
        /*0038*/ 	.word	0xffffffff


	//   ....[4]....
        /*003c*/ 	.word	0xffffffff


	//   ....[5]....
        /*0040*/ 	.word	0xffffffff


	//----- nvinfo : EIATTR_COOP_GROUP_INSTR_OFFSETS
	.align		4
.L_720:
        /*0044*/ 	.byte	0x04, 0x28
        /*0046*/ 	.short	(.L_722 - .L_721)


	//   ....[0]....
.L_721:
        /*0048*/ 	.word	0x00001bf0


	//   ....[1]....
        /*004c*/ 	.word	0x00001c20


	//   ....[2]....
        /*0050*/ 	.word	0x00001c50


	//   ....[3]....
        /*0054*/ 	.word	0x00001e20


	//   ....[4]....
        /*0058*/ 	.word	0x00001ee0


	//   ....[5]....
        /*005c*/ 	.word	0x00002000


	//----- nvinfo : EIATTR_EXIT_INSTR_OFFSETS
	.align		4
.L_722:
        /*0060*/ 	.byte	0x04, 0x1c
        /*0062*/ 	.short	(.L_724 - .L_723)


	//   ....[0]....
.L_723:
        /*0064*/ 	.word	0x00004710


	//   ....[1]....
        /*0068*/ 	.word	0x00004c10


	//----- nvinfo : EIATTR_CRS_STACK_SIZE
	.align		4
.L_724:
        /*006c*/ 	.byte	0x04, 0x1e
        /*006e*/ 	.short	(.L_726 - .L_725)
.L_725:
        /*0070*/ 	.word	0x00000000


	//----- nvinfo : EIATTR_CBANK_PARAM_SIZE
	.align		4
.L_726:
        /*0074*/ 	.byte	0x03, 0x19
        /*0076*/ 	.short	0x01d0


	//----- nvinfo : EIATTR_PARAM_CBANK
	.align		4
        /*0078*/ 	.byte	0x04, 0x0a
        /*007a*/ 	.short	(.L_728 - .L_727)
	.align		4
.L_727:
        /*007c*/ 	.word	index@(.nv.constant0._ZN5flash32flash_fwd_splitkv_combine_kernelI23Flash_fwd_kernel_traitsILi32ELi64ELi256ELi4ELb0ELb0EN7cutlass6half_tE19Flash_kernel_traitsILi32ELi64ELi256ELi4ES3_EELi16ELi5ELb1EEEvNS_16Flash_fwd_paramsE)
        /*0080*/ 	.short	0x0210
        /*0082*/ 	.short	0x01d0


	//----- nvinfo : EIATTR_SW_WAR
	.align		4
.L_728:
        /*0084*/ 	.byte	0x04, 0x36
        /*0086*/ 	.short	(.L_730 - .L_729)
.L_729:
        /*0088*/ 	.word	0x00000008
.L_730:


//--------------------- .nv.info._ZN5flash32flash_fwd_splitkv_combine_kernelI23Flash_fwd_kernel_traitsILi32ELi64ELi256ELi4ELb0ELb0EN7cutlass6half_tE19Flash_kernel_traitsILi32ELi64ELi256ELi4ES3_EELi16ELi4ELb1EEEvNS_16Flash_fwd_paramsE --------------------------
	.section	.nv.info._ZN5flash32flash_fwd_splitkv_combine_kernelI23Flash_fwd_kernel_traitsILi32ELi64ELi256ELi4ELb0ELb0EN7cutlass6half_tE19Flash_kernel_traitsILi32ELi64ELi256ELi4ES3_EELi16ELi4ELb1EEEvNS_16Flash_fwd_paramsE,"",@"SHT_CUDA_INFO"
	.sectionflags	@""
	.align	4


	//----- nvinfo : EIATTR_CUDA_API_VERSION
	.align		4
        /*0000*/ 	.byte	0x04, 0x37
        /*0002*/ 	.short	(.L_732 - .L_731)
.L_731:
        /*0004*/ 	.word	0x00000082


	//----- nvinfo : EIATTR_KPARAM_INFO
	.align		4
.L_732:
        /*0008*/ 	.byte	0x04, 0x17
        /*000a*/ 	.short	(.L_734 - .L_733)
.L_733:
        /*000c*/ 	.word	0x00000000
        /*0010*/ 	.short	0x0000
        /*0012*/ 	.short	0x0000
        /*0014*/ 	.byte	0x00, 0xf0, 0x41, 0x07


	//----- nvinfo : EIATTR_SPARSE_MMA_MASK
	.align		4
.L_734:
        /*0018*/ 	.byte	0x03, 0x50
        /*001a*/ 	.short	0x0000


	//----- nvinfo : EIATTR_MAXREG_COUNT
	.align		4
        /*001c*/ 	.byte	0x03, 0x1b
        /*001e*/ 	.short	0x00ff


	//----- nvinfo : EIATTR_NUM_BARRIERS
	.align		4
        /*0020*/ 	.byte	0x02, 0x4c
        /*0022*/ 	.byte	0x01
	.zero		1


	//----- nvinfo : EIATTR_MERCURY_ISA_VERSION
	.align		4
        /*0024*/ 	.byte	0x03, 0x5f
        /*0026*/ 	.short	0x0101


	//----- nvinfo : EIATTR_COOP_GROUP_MASK_REGIDS
	.align		4
        /*0028*/ 	.byte	0x04, 0x29
        /*002a*/ 	.short	(.L_736 - .L_735)


	//   ....[0]....
.L_735:
        /*002c*/ 	.word	0xffffffff


	//   ....[1]....
        /*0030*/ 	.word	0xffffffff


	//   ....[2]....
        /*0034*/ 	.word	0xffffffff


	//   ....[3]....
        /*0038*/ 	.word	0xffffffff


	//   ....[4]....
        /*003c*/ 	.word	0xffffffff


	//   ....[5]....
        /*0040*/ 	.word	0xffffffff


	//----- nvinfo : EIATTR_COOP_GROUP_INSTR_OFFSETS
	.align		4
.L_736:
        /*0044*/ 	.byte	0x04, 0x28
        /*0046*/ 	.short	(.L_738 - .L_737)


	//   ....[0]....
.L_737:
        /*0048*/ 	.word	0x00001760


	//   ....[1]....
        /*004c*/ 	.word	0x00001790


	//   ....[2]....
        /*0050*/ 	.word	0x00001800


	//   ....[3]....
        /*0054*/ 	.word	0x00001990


	//   ....[4]....
        /*0058*/ 	.word	0x00001a10


	//   ....[5]....
        /*005c*/ 	.word	0x00001b80


	//----- nvinfo : EIATTR_EXIT_INSTR_OFFSETS
	.align		4
.L_738:
        /*0060*/ 	.byte	0x04, 0x1c
        /*0062*/ 	.short	(.L_740 - .L_739)


	//   ....[0]....
.L_739:
        /*0064*/ 	.word	0x00004360


	//   ....[1]....
        /*0068*/ 	.word	0x00004860


	//----- nvinfo : EIATTR_CRS_STACK_SIZE
	.align		4
.L_740:
        /*006c*/ 	.byte	0x04, 0x1e
        /*006e*/ 	.short	(.L_742 - .L_741)
.L_741:
        /*0070*/ 	.word	0x00000000


	//----- nvinfo : EIATTR_CBANK_PARAM_SIZE
	.align		4
.L_742:
        /*0074*/ 	.byte	0x03, 0x19
        /*0076*/ 	.short	0x01d0


	//----- nvinfo : EIATTR_PARAM_CBANK
	.align		4
        /*0078*/ 	.byte	0x04, 0x0a
        /*007a*/ 	.short	(.L_744 - .L_743)
	.align		4
.L_743:
        /*007c*/ 	.word	index@(.nv.constant0._ZN5flash32flash_fwd_splitkv_combine_kernelI23Flash_fwd_kernel_traitsILi32ELi64ELi256ELi4ELb0ELb0EN7cutlass6half_tE19Flash_kernel_traitsILi32ELi64ELi256ELi4ES3_EELi16ELi4ELb1EEEvNS_16Flash_fwd_paramsE)
        /*0080*/ 	.short	0x0210
        /*0082*/ 	.short	0x01d0


	//----- nvinfo : EIATTR_SW_WAR
	.align		4
.L_744:
        /*0084*/ 	.byte	0x04, 0x36
        /*0086*/ 	.short	(.L_746 - .L_745)
.L_745:
        /*0088*/ 	.word	0x00000008
.L_746:


//--------------------- .nv.info._ZN5flash32flash_fwd_splitkv_combine_kernelI23Flash_fwd_kernel_traitsILi32ELi64ELi256ELi4ELb0ELb0EN7cutlass6half_tE19Flash_kernel_traitsILi32ELi64ELi256ELi4ES3_EELi16ELi3ELb1EEEvNS_16Flash_fwd_paramsE --------------------------
	.section	.nv.info._ZN5flash32flash_fwd_splitkv_combine_kernelI23Flash_fwd_kernel_traitsILi32ELi64ELi256ELi4ELb0ELb0EN7cutlass6half_tE19Flash_kernel_traitsILi32ELi64ELi256ELi4ES3_EELi16ELi3ELb1EEEvNS_16Flash_fwd_paramsE,"",@"SHT_CUDA_INFO"
	.sectionflags	@""
	.align	4


	//----- nvinfo : EIATTR_CUDA_API_VERSION
	.align		4
        /*0000*/ 	.byte	0x04, 0x37
        /*0002*/ 	.short	(.L_748 - .L_747)
.L_747:
        /*0004*/ 	.word	0x00000082


	//----- nvinfo : EIATTR_KPARAM_INFO
	.align		4
.L_748:
        /*0008*/ 	.byte	0x04, 0x17
        /*000a*/ 	.short	(.L_750 - .L_749)
.L_749:
        /*000c*/ 	.word	0x00000000
        /*0010*/ 	.short	0x0000
        /*0012*/ 	.short	0x0000
        /*0014*/ 	.byte	0x00, 0xf0, 0x41, 0x07


	//----- nvinfo : EIATTR_SPARSE_MMA_MASK
	.align		4
.L_750:
        /*0018*/ 	.byte	0x03, 0x50
        /*001a*/ 	.short	0x0000


	//----- nvinfo : EIATTR_MAXREG_COUNT
	.align		4
        /*001c*/ 	.byte	0x03, 0x1b
        /*001e*/ 	.short	0x00ff


	//----- nvinfo : EIATTR_NUM_BARRIERS
	.align		4
        /*0020*/ 	.byte	0x02, 0x4c
        /*0022*/ 	.byte	0x01
	.zero		1


	//----- nvinfo : EIATTR_MERCURY_ISA_VERSION
	.align		4
        /*0024*/ 	.byte	0x03, 0x5f
        /*0026*/ 	.short	0x0101


	//----- nvinfo : EIATTR_COOP_GROUP_MASK_REGIDS
	.align		4
        /*0028*/ 	.byte	0x04, 0x29
        /*002a*/ 	.short	(.L_752 - .L_751)


	//   ....[0]....
.L_751:
        /*002c*/ 	.word	0xffffffff


	//   ....[1]....
        /*0030*/ 	.word	0xffffffff


	//   ....[2]....
        /*0034*/ 	.word	0xffffffff


	//   ....[3]....
        /*0038*/ 	.word	0xffffffff


	//   ....[4]....
        /*003c*/ 	.word	0xffffffff


	//   ....[5]....
        /*0040*/ 	.word	0xffffffff


	//----- nvinfo : EIATTR_COOP_GROUP_INSTR_OFFSETS
	.align		4
.L_752:
        /*0044*/ 	.byte	0x04, 0x28
        /*0046*/ 	.short	(.L_754 - .L_753)


	//   ....[0]....
.L_753:
        /*0048*/ 	.word	0x00001830


	//   ....[1]....
        /*004c*/ 	.word	0x000018d0


	//   ....[2]....
        /*0050*/ 	.word	0x00001930


	//   ....[3]....
        /*0054*/ 	.word	0x00001a90


	//   ....[4]....
        /*0058*/ 	.word	0x00001b40


	//   ....[5]....
        /*005c*/ 	.word	0x00001c40


	//----- nvinfo : EIATTR_EXIT_INSTR_OFFSETS
	.align		4
.L_754:
        /*0060*/ 	.byte	0x04, 0x1c
        /*0062*/ 	.short	(.L_756 - .L_755)


	//   ....[0]....
.L_755:
        /*0064*/ 	.word	0x00004390


	//   ....[1]....
        /*0068*/ 	.word	0x00004890


	//----- nvinfo : EIATTR_CRS_STACK_SIZE
	.align		4
.L_756:
        /*006c*/ 	.byte	0x04, 0x1e
        /*006e*/ 	.short	(.L_758 - .L_757)
.L_757:
        /*0070*/ 	.word	0x00000000


	//----- nvinfo : EIATTR_CBANK_PARAM_SIZE
	.align		4
.L_758:
        /*0074*/ 	.byte	0x03, 0x19
        /*0076*/ 	.short	0x01d0


	//----- nvinfo : EIATTR_PARAM_CBANK
	.align		4
        /*0078*/ 	.byte	0x04, 0x0a
        /*007a*/ 	.short	(.L_760 - .L_759)
	.align		4
.L_759:
        /*007c*/ 	.word	index@(.nv.constant0._ZN5flash32flash_fwd_splitkv_combine_kernelI23Flash_fwd_kernel_traitsILi32ELi64ELi256ELi4ELb0ELb0EN7cutlass6half_tE19Flash_kernel_traitsILi32ELi64ELi256ELi4ES3_EELi16ELi3ELb1EEEvNS_16Flash_fwd_paramsE)
        /*0080*/ 	.short	0x0210
        /*0082*/ 	.short	0x01d0


	//----- nvinfo : EIATTR_SW_WAR
	.align		4
.L_760:
        /*0084*/ 	.byte	0x04, 0x36
        /*0086*/ 	.short	(.L_762 - .L_761)
.L_761:
        /*0088*/ 	.word	0x00000008
.L_762:


//--------------------- .nv.info._ZN5flash32flash_fwd_splitkv_combine_kernelI23Flash_fwd_kernel_traitsILi32ELi64ELi256ELi4ELb0ELb0EN7cutlass6half_tE19Flash_kernel_traitsILi32ELi64ELi256ELi4ES3_EELi16ELi2ELb1EEEvNS_16Flash_fwd_paramsE --------------------------
	.section	.nv.info._ZN5flash32flash_fwd_splitkv_combine_kernelI23Flash_fwd_kernel_traitsILi32ELi64ELi256ELi4ELb0ELb0EN7cutlass6half_tE19Flash_kernel_traitsILi32ELi64ELi256ELi4ES3_EELi16ELi2ELb1EEEvNS_16Flash_fwd_paramsE,"",@"SHT_CUDA_INFO"
	.sectionflags	@""
	.align	4


	//----- nvinfo : EIATTR_CUDA_API_VERSION
	.align		4
        /*0000*/ 	.byte	0x04, 0x37
        /*0002*/ 	.short	(.L_764 - .L_763)
.L_763:
        /*0004*/ 	.word	0x00000082


	//----- nvinfo : EIATTR_KPARAM_INFO
	.align		4
.L_764:
        /*0008*/ 	.byte	0x04, 0x17
        /*000a*/ 	.short	(.L_766 - .L_765)
.L_765:
        /*000c*/ 	.word	0x00000000
        /*0010*/ 	.short	0x0000
        /*0012*/ 	.short	0x0000
        /*0014*/ 	.byte	0x00, 0xf0, 0x41, 0x07


	//----- nvinfo : EIATTR_SPARSE_MMA_MASK
	.align		4
.L_766:
        /*0018*/ 	.byte	0x03, 0x50
        /*001a*/ 	.short	0x0000


	//----- nvinfo : EIATTR_MAXREG_COUNT
	.align		4
        /*001c*/ 	.byte	0x03, 0x1b
        /*001e*/ 	.short	0x00ff


	//----- nvinfo : EIATTR_NUM_BARRIERS
	.align		4
        /*0020*/ 	.byte	0x02, 0x4c
        /*0022*/ 	.byte	0x01
	.zero		1


	//----- nvinfo : EIATTR_MERCURY_ISA_VERSION
	.align		4
        /*0024*/ 	.byte	0x03, 0x5f
        /*0026*/ 	.short	0x0101


	//----- nvinfo : EIATTR_COOP_GROUP_MASK_REGIDS
	.align		4
        /*0028*/ 	.byte	0x04, 0x29
        /*002a*/ 	.short	(.L_768 - .L_767)


	//   ....[0]....
.L_767:
        /*002c*/ 	.word	0xffffffff


	//   ....[1]....
        /*0030*/ 	.word	0xffffffff


	//   ....[2]....
        /*0034*/ 	.word	0xffffffff


	//   ....[3]....
        /*0038*/ 	.word	0xffffffff


	//----- nvinfo : EIATTR_COOP_GROUP_INSTR_OFFSETS
	.align		4
.L_768:
        /*003c*/ 	.byte	0x04, 0x28
        /*003e*/ 	.short	(.L_770 - .L_769)


	//   ....[0]....
.L_769:
        /*0040*/ 	.word	0x000017f0


	//   ....[1]....
        /*0044*/ 	.word	0x00001890


	//   ....[2]....
        /*0048*/ 	.word	0x00001a50


	//   ....[3]....
        /*004c*/ 	.word	0x00001ad0


	//----- nvinfo : EIATTR_EXIT_INSTR_OFFSETS
	.align		4
.L_770:
        /*0050*/ 	.byte	0x04, 0x1c
        /*0052*/ 	.short	(.L_772 - .L_771)


	//   ....[0]....
.L_771:
        /*0054*/ 	.word	0x00004340


	//   ....[1]....
        /*0058*/ 	.word	0x00004820


	//----- nvinfo : EIATTR_CRS_STACK_SIZE
	.align		4
.L_772:
        /*005c*/ 	.byte	0x04, 0x1e
        /*005e*/ 	.short	(.L_774 - .L_773)
.L_773:
        /*0060*/ 	.word	0x00000000


	//----- nvinfo : EIATTR_CBANK_PARAM_SIZE
	.align		4
.L_774:
        /*0064*/ 	.byte	0x03, 0x19
        /*0066*/ 	.short	0x01d0


	//----- nvinfo : EIATTR_PARAM_CBANK
	.align		4
        /*0068*/ 	.byte	0x04, 0x0a
        /*006a*/ 	.short	(.L_776 - .L_775)
	.align		4
.L_775:
        /*006c*/ 	.word	index@(.nv.constant0._ZN5flash32flash_fwd_splitkv_combine_kernelI23Flash_fwd_kernel_traitsILi32ELi64ELi256ELi4ELb0ELb0EN7cutlass6half_tE19Flash_kernel_traitsILi32ELi64ELi256ELi4ES3_EELi16ELi2ELb1EEEvNS_16Flash_fwd_paramsE)
        /*0070*/ 	.short	0x0210
        /*0072*/ 	.short	0x01d0


	//----- nvinfo : EIATTR_SW_WAR
	.align		4
.L_776:
        /*0074*/ 	.byte	0x04, 0x36
        /*0076*/ 	.short	(.L_778 - .L_777)
.L_777:
        /*0078*/ 	.word	0x00000008
.L_778:


//--------------------- .nv.info._ZN5flash32flash_fwd_splitkv_combine_kernelI23Flash_fwd_kernel_traitsILi32ELi64ELi256ELi4ELb0ELb0EN7cutlass6half_tE19Flash_kernel_traitsILi32ELi64ELi256ELi4ES3_EELi16ELi1ELb1EEEvNS_16Flash_fwd_paramsE --------------------------
	.section	.nv.info._ZN5flash32flash_fwd_splitkv_combine_kernelI23Flash_fwd_kernel_traitsILi32ELi64ELi256ELi4ELb0ELb0EN7cutlass6half_tE19Flash_kernel_traitsILi32ELi64ELi256ELi4ES3_EELi16ELi1ELb1EEEvNS_16Flash_fwd_paramsE,"",@"SHT_CUDA_INFO"
	.sectionflags	@""
	.align	4


	//----- nvinfo : EIATTR_CUDA_API_VERSION
	.align		4
        /*0000*/ 	.byte	0x04, 0x37
        /*0002*/ 	.short	(.L_780 - .L_779)
.L_779:
        /*0004*/ 	.word	0x00000082


	//----- nvinfo : EIATTR_KPARAM_INFO
	.align		4
.L_780:
        /*0008*/ 	.byte	0x04, 0x17
        /*000a*/ 	.short	(.L_782 - .L_781)
.L_781:
        /*000c*/ 	.word	0x00000000
        /*0010*/ 	.short	0x0000
        /*0012*/ 	.short	0x0000
        /*0014*/ 	.byte	0x00, 0xf0, 0x41, 0x07


	//----- nvinfo : EIATTR_SPARSE_MMA_MASK
	.align		4
.L_782:
        /*0018*/ 	.byte	0x03, 0x50
        /*001a*/ 	.short	0x0000


	//----- nvinfo : EIATTR_MAXREG_COUNT
	.align		4
        /*001c*/ 	.byte	0x03, 0x1b
        /*001e*/ 	.short	0x00ff


	//----- nvinfo : EIATTR_NUM_BARRIERS
	.align		4
        /*0020*/ 	.byte	0x02, 0x4c
        /*0022*/ 	.byte	0x01
	.zero		1


	//----- nvinfo : EIATTR_MERCURY_ISA_VERSION
	.align		4
        /*0024*/ 	.byte	0x03, 0x5f
        /*0026*/ 	.short	0x0101


	//----- nvinfo : EIATTR_COOP_GROUP_MASK_REGIDS
	.align		4
        /*0028*/ 	.byte	0x04, 0x29
        /*002a*/ 	.short	(.L_784 - .L_783)


	//   ....[0]....
.L_783:
        /*002c*/ 	.word	0xffffffff


	//   ....[1]....
        /*0030*/ 	.word	0xffffffff


	//----- nvinfo : EIATTR_COOP_GROUP_INSTR_OFFSETS
	.align		4
.L_784:
        /*0034*/ 	.byte	0x04, 0x28
        /*0036*/ 	.short	(.L_786 - .L_785)


	//   ....[0]....
.L_785:
        /*0038*/ 	.word	0x00001910


	//   ....[1]....
        /*003c*/ 	.word	0x00001b60


	//----- nvinfo : EIATTR_EXIT_INSTR_OFFSETS
	.align		4
.L_786:
        /*0040*/ 	.byte	0x04, 0x1c
        /*0042*/ 	.short	(.L_788 - .L_787)


	//   ....[0]....
.L_787:
        /*0044*/ 	.word	0x00004440


	//   ....[1]....
        /*0048*/ 	.word	0x00004920


	//----- nvinfo : EIATTR_CRS_STACK_SIZE
	.align		4
.L_788:
        /*004c*/ 	.byte	0x04, 0x1e
        /*004e*/ 	.short	(.L_790 - .L_789)
.L_789:
        /*0050*/ 	.word	0x00000000


	//----- nvinfo : EIATTR_CBANK_PARAM_SIZE
	.align		4
.L_790:
        /*0054*/ 	.byte	0x03, 0x19
        /*0056*/ 	.short	0x01d0


	//----- nvinfo : EIATTR_PARAM_CBANK
	.align		4
        /*0058*/ 	.byte	0x04, 0x0a
        /*005a*/ 	.short	(.L_792 - .L_791)
	.align		4
.L_791:
        /*005c*/ 	.word	index@(.nv.constant0._ZN5flash32flash_fwd_splitkv_combine_kernelI23Flash_fwd_kernel_traitsILi32ELi64ELi256ELi4ELb0ELb0EN7cutlass6half_tE19Flash_kernel_traitsILi32ELi64ELi256ELi4ES3_EELi16ELi1ELb1EEEvNS_16Flash_fwd_paramsE)
        /*0060*/ 	.short	0x0210
        /*0062*/ 	.short	0x01d0


	//----- nvinfo : EIATTR_SW_WAR
	.align		4
.L_792:
        /*0064*/ 	.byte	0x04, 0x36
        /*0066*/ 	.short	(.L_794 - .L_793)
.L_793:
        /*0068*/ 	.word	0x00000008
.L_794:


//--------------------- .nv.info._ZN5flash24flash_fwd_splitkv_kernelI23Flash_fwd_kernel_traitsILi32ELi64ELi256ELi4ELb0ELb0EN7cutlass6half_tE19Flash_kernel_traitsILi32ELi64ELi256ELi4ES3_EELb1ELb0ELb0ELb0ELb0ELb0ELb0ELb0EEEvNS_16Flash_fwd_paramsE --------------------------
	.section	.nv.info._ZN5flash24flash_fwd_splitkv_kernelI23Flash_fwd_kernel_traitsILi32ELi64ELi256ELi4ELb0ELb0EN7cutlass6half_tE19Flash_kernel_traitsILi32ELi64ELi256ELi4ES3_EELb1ELb0ELb0ELb0ELb0ELb0ELb0ELb0EEEvNS_16Flash_fwd_paramsE,"",@"SHT_CUDA_INFO"
	.sectionflags	@""
	.align	4


	//----- nvinfo : EIATTR_CUDA_API_VERSION
	.align		4
        /*0000*/ 	.byte	0x04, 0x37
        /*0002*/ 	.short	(.L_796 - .L_795)
.L_795:
        /*0004*/ 	.word	0x00000082


	//----- nvinfo : EIATTR_KPARAM_INFO
	.align		4
.L_796:
        /*0008*/ 	.byte	0x04, 0x17
        /*000a*/ 	.short	(.L_798 - .L_797)
.L_797:
        /*000c*/ 	.word	0x00000000
        /*0010*/ 	.short	0x0000
        /*0012*/ 	.short	0x0000
        /*0014*/ 	.byte	0x00, 0xf0, 0x41, 0x07


	//----- nvinfo : EIATTR_SPARSE_MMA_MASK
	.align		4
.L_798:
        /*0018*/ 	.byte	0x03, 0x50
        /*001a*/ 	.short	0x0000


	//----- nvinfo : EIATTR_MAXREG_COUNT
	.align		4
        /*001c*/ 	.byte	0x03, 0x1b
        /*001e*/ 	.short	0x00ff


	//----- nvinfo : EIATTR_NUM_BARRIERS
	.align		4
        /*0020*/ 	.byte	0x02, 0x4c
        /*0022*/ 	.byte	0x01
	.zero		1


	//----- nvinfo : EIATTR_MERCURY_ISA_VERSION
	.align		4
        /*0024*/ 	.byte	0x03, 0x5f
        /*0026*/ 	.short	0x0101


	//----- nvinfo : EIATTR_COOP_GROUP_MASK_REGIDS
	.align		4
        /*0028*/ 	.byte	0x04, 0x29
        /*002a*/ 	.short	(.L_800 - .L_799)


	//   ....[0]....
.L_799:
        /*002c*/ 	.word	0xffffffff


	//   ....[1]....
        /*0030*/ 	.word	0xffffffff


	//   ....[2]....
        /*0034*/ 	.word	0xffffffff


	//   ....[3]....
        /*0038*/ 	.word	0xffffffff


	//   ....[4]....
        /*003c*/ 	.word	0xffffffff


	//   ....[5]....
        /*0040*/ 	.word	0xffffffff


	//   ....[6]....
        /*0044*/ 	.word	0xffffffff


	//   ....[7]....
        /*0048*/ 	.word	0xffffffff


	//   ....[8]....
        /*004c*/ 	.word	0xffffffff


	//   ....[9]....
        /*0050*/ 	.word	0xffffffff


	//   ....[10]....
        /*0054*/ 	.word	0xffffffff


	//   ....[11]....
        /*0058*/ 	.word	0xffffffff


	//   ....[12]....
        /*005c*/ 	.word	0xffffffff


	//   ....[13]....
        /*0060*/ 	.word	0xffffffff


	//   ....[14]....
        /*0064*/ 	.word	0xffffffff


	//   ....[15]....
        /*0068*/ 	.word	0xffffffff


	//----- nvinfo : EIATTR_COOP_GROUP_INSTR_OFFSETS
	.align		4
.L_800:
        /*006c*/ 	.byte	0x04, 0x28
        /*006e*/ 	.short	(.L_802 - .L_801)


	//   ....[0]....
.L_801:
        /*0070*/ 	.word	0x000055c0


	//   ....[1]....
        /*0074*/ 	.word	0x000055e0


	//   ....[2]....
        /*0078*/ 	.word	0x000068f0


	//   ....[3]....
        /*007c*/ 	.word	0x00006960


	//   ....[4]....
        /*0080*/ 	.word	0x0000b790


	//   ....[5]....
        /*0084*/ 	.word	0x0000b7b0


	//   ....[6]....
        /*0088*/ 	.word	0x0000c1b0


	//   ....[7]....
        /*008c*/ 	.word	0x0000c210


	//   ....[8]....
        /*0090*/ 	.word	0x00010380


	//   ....[9]....
        /*0094*/ 	.word	0x00010390


	//   ....[10]....
        /*0098*/ 	.word	0x000103c0


	//   ....[11]....
        /*009c*/ 	.word	0x000103d0


	//   ....[12]....
        /*00a0*/ 	.word	0x00012880


	//   ....[13]....
        /*00a4*/ 	.word	0x000128b0


	//   ....[14]....
        /*00a8*/ 	.word	0x000128f0


	//   ....[15]....
        /*00ac*/ 	.word	0x00012910


	//----- nvinfo : EIATTR_EXIT_INSTR_OFFSETS
	.align		4
.L_802:
        /*00b0*/ 	.byte	0x04, 0x1c
        /*00b2*/ 	.short	(.L_804 - .L_803)


	//   ....[0]....
.L_803:
        /*00b4*/ 	.word	0x00000310


	//   ....[1]....
        /*00b8*/ 	.word	0x00000990


	//   ....[2]....
        /*00bc*/ 	.word	0x000009c0


	//   ....[3]....
        /*00c0*/ 	.word	0x000133e0


	//   ....[4]....
        /*00c4*/ 	.word	0x000134a0


	//----- nvinfo : EIATTR_CRS_STACK_SIZE
	.align		4
.L_804:
        /*00c8*/ 	.byte	0x04, 0x1e
        /*00ca*/ 	.short	(.L_806 - .L_805)
.L_805:
        /*00cc*/ 	.word	0x00000000


	//----- nvinfo : EIATTR_CBANK_PARAM_SIZE
	.align		4
.L_806:
        /*00d0*/ 	.byte	0x03, 0x19
        /*00d2*/ 	.short	0x01d0


	//----- nvinfo : EIATTR_PARAM_CBANK
	.align		4
        /*00d4*/ 	.byte	0x04, 0x0a
        /*00d6*/ 	.short	(.L_808 - .L_807)
	.align		4
.L_807:
        /*00d8*/ 	.word	index@(.nv.constant0._ZN5flash24flash_fwd_splitkv_kernelI23Flash_fwd_kernel_traitsILi32ELi64ELi256ELi4ELb0ELb0EN7cutlass6half_tE19Flash_kernel_traitsILi32ELi64ELi256ELi4ES3_EELb1ELb0ELb0ELb0ELb0ELb0ELb0ELb0EEEvNS_16Flash_fwd_paramsE)
        /*00dc*/ 	.short	0x0210
        /*00de*/ 	.short	0x01d0


	//----- nvinfo : EIATTR_SW_WAR
	.align		4
.L_808:
        /*00e0*/ 	.byte	0x04, 0x36
        /*00e2*/ 	.short	(.L_810 - .L_809)
.L_809:
        /*00e4*/ 	.word	0x00000008
.L_810:


//--------------------- .nv.info._ZN5flash24flash_fwd_splitkv_kernelI23Flash_fwd_kernel_traitsILi32ELi64ELi256ELi4ELb0ELb0EN7cutlass6half_tE19Flash_kernel_traitsILi32ELi64ELi256ELi4ES3_EELb1ELb0ELb0ELb0ELb0ELb1ELb0ELb0EEEvNS_16Flash_fwd_paramsE --------------------------
	.section	.nv.info._ZN5flash24flash_fwd_splitkv_kernelI23Flash_fwd_kernel_traitsILi32ELi64ELi256ELi4ELb0ELb0EN7cutlass6half_tE19Flash_kernel_traitsILi32ELi64ELi256ELi4ES3_EELb1ELb0ELb0ELb0ELb0ELb1ELb0ELb0EEEvNS_16Flash_fwd_paramsE,"",@"SHT_CUDA_INFO"
	.sectionflags	@""
	.align	4


	//----- nvinfo : EIATTR_CUDA_API_VERSION
	.align		4
        /*0000*/ 	.byte	0x04, 0x37
        /*0002*/ 	.short	(.L_812 - .L_811)
.L_811:
        /*0004*/ 	.word	0x00000082


	//----- nvinfo : EIATTR_KPARAM_INFO
	.align		4
.L_812:
        /*0008*/ 	.byte	0x04, 0x17
        /*000a*/ 	.short	(.L_814 - .L_813)
.L_813:
        /*000c*/ 	.word	0x00000000
        /*0010*/ 	.short	0x0000
        /*0012*/ 	.short	0x0000
        /*0014*/ 	.byte	0x00, 0xf0, 0x41, 0x07


	//----- nvinfo : EIATTR_SPARSE_MMA_MASK
	.align		4
.L_814:
        /*0018*/ 	.byte	0x03, 0x50
        /*001a*/ 	.short	0x0000


	//----- nvinfo : EIATTR_MAXREG_COUNT
	.align		4
        /*001c*/ 	.byte	0x03, 0x1b
        /*001e*/ 	.short	0x00ff


	//----- nvinfo : EIATTR_NUM_BARRIERS
	.align		4
        /*0020*/ 	.byte	0x02, 0x4c
        /*0022*/ 	.byte	0x01
	.zero		1


	//----- nvinfo : EIATTR_ANNOTATIONS
	.align		4
        /*0024*/ 	.byte	0x04, 0x55
        /*0026*/ 	.short	(.L_816 - .L_815)


	//   ....[0]....
.L_815:
        /*0028*/ 	.word	0x00000001
        /*002c*/ 	.byte	0x60, 0x4a, 0x00, 0x00, 0x01, 0x00, 0x00, 0x00, 0x00, 0x60, 0x01, 0x00


	//----- nvinfo : EIATTR_MERCURY_ISA_VERSION
	.align		4
.L_816:
        /*0038*/ 	.byte	0x03, 0x5f
        /*003a*/ 	.short	0x0101


	//----- nvinfo : EIATTR_COOP_GROUP_MASK_REGIDS
	.align		4
        /*003c*/ 	.byte	0x04, 0x29
        /*003e*/ 	.short	(.L_818 - .L_817)


	//   ....[0]....
.L_817:
        /*0040*/ 	.word	0xffffffff


	//   ....[1]....
        /*0044*/ 	.word	0xffffffff


	//   ....[2]....
        /*0048*/ 	.word	0xffffffff


	//   ....[3]....
        /*004c*/ 	.word	0xffffffff


	//   ....[4]....
        /*0050*/ 	.word	0xffffffff


	//   ....[5]....
        /*0054*/ 	.word	0xffffffff


	//   ....[6]....
        /*0058*/ 	.word	0xffffffff


	//   ....[7]....
        /*005c*/ 	.word	0xffffffff


	//   ....[8]....
        /*0060*/ 	.word	0xffffffff


	//   ....[9]....
        /*0064*/ 	.word	0xffffffff


	//   ....[10]....
        /*0068*/ 	.word	0xffffffff


	//   ....[11]....
        /*006c*/ 	.word	0xffffffff


	//   ....[12]....
        /*0070*/ 	.word	0xffffffff


	//   ....[13]....
        /*0074*/ 	.word	0xffffffff


	//   ....[14]....
        /*0078*/ 	.word	0xffffffff


	//   ....[15]....
        /*007c*/ 	.word	0xffffffff


	//----- nvinfo : EIATTR_COOP_GROUP_INSTR_OFFSETS
	.align		4
.L_818:
        /*0080*/ 	.byte	0x04, 0x28
        /*0082*/ 	.short	(.L_820 - .L_819)


	//   ....[0]....
.L_819:
        /*0084*/ 	.word	0x000065d0


	//   ....[1]....
        /*0088*/ 	.word	0x000065f0


	//   ....[2]....
        /*008c*/ 	.word	0x00007680


	//   ....[3]....
        /*0090*/ 	.word	0x000076e0


	//   ....[4]....
        /*0094*/ 	.word	0x0000d7a0


	//   ....[5]....
        /*0098*/ 	.word	0x0000d7c0


	//   ....[6]....
        /*009c*/ 	.word	0x0000df90


	//   ....[7]....
        /*00a0*/ 	.word	0x0000dff0


	//   ....[8]....
        /*00a4*/ 	.word	0x00013390


	//   ....[9]....
        /*00a8*/ 	.word	0x000133b0


	//   ....[10]....
        /*00ac*/ 	.word	0x000133e0


	//   ....[11]....
        /*00b0*/ 	.word	0x000133f0


	//   ....[12]....
        /*00b4*/ 	.word	0x00015830


	//   ....[13]....
        /*00b8*/ 	.word	0x00015870


	//   ....[14]....
        /*00bc*/ 	.word	0x000158d0


	//   ....[15]....
        /*00c0*/ 	.word	0x000158e0


	//----- nvinfo : EIATTR_EXIT_INSTR_OFFSETS
	.align		4
.L_820:
        /*00c4*/ 	.byte	0x04, 0x1c
        /*00c6*/ 	.short	(.L_822 - .L_821)


	//   ....[0]....
.L_821:
        /*00c8*/ 	.word	0x00000320


	//   ....[1]....
        /*00cc*/ 	.word	0x000009a0


	//   ....[2]....
        /*00d0*/ 	.word	0x000009d0


	//   ....[3]....
        /*00d4*/ 	.word	0x000163e0


	//   ....[4]....
        /*00d8*/ 	.word	0x000164a0


	//----- nvinfo : EIATTR_CRS_STACK_SIZE
	.align		4
.L_822:
        /*00dc*/ 	.byte	0x04, 0x1e
        /*00de*/ 	.short	(.L_824 - .L_823)
.L_823:
        /*00e0*/ 	.word	0x00000000


	//----- nvinfo : EIATTR_CBANK_PARAM_SIZE
	.align		4
.L_824:
        /*00e4*/ 	.byte	0x03, 0x19
        /*00e6*/ 	.short	0x01d0


	//----- nvinfo : EIATTR_PARAM_CBANK
	.align		4
        /*00e8*/ 	.byte	0x04, 0x0a
        /*00ea*/ 	.short	(.L_826 - .L_825)
	.align		4
.L_825:
        /*00ec*/ 	.word	index@(.nv.constant0._ZN5flash24flash_fwd_splitkv_kernelI23Flash_fwd_kernel_traitsILi32ELi64ELi256ELi4ELb0ELb0EN7cutlass6half_tE19Flash_kernel_traitsILi32ELi64ELi256ELi4ES3_EELb1ELb0ELb0ELb0ELb0ELb1ELb0ELb0EEEvNS_16Flash_fwd_paramsE)
        /*00f0*/ 	.short	0x0210
        /*00f2*/ 	.short	0x01d0


	//----- nvinfo : EIATTR_SW_WAR
	.align		4
.L_826:
        /*00f4*/ 	.byte	0x04, 0x36
        /*00f6*/ 	.short	(.L_828 - .L_827)
.L_827:
        /*00f8*/ 	.word	0x00000008
.L_828:


//--------------------- .nv.info._ZN5flash24flash_fwd_splitkv_kernelI23Flash_fwd_kernel_traitsILi32ELi64ELi256ELi4ELb0ELb0EN7cutlass6half_tE19Flash_kernel_traitsILi32ELi64ELi256ELi4ES3_EELb1ELb0ELb0ELb0ELb0ELb0ELb0ELb1EEEvNS_16Flash_fwd_paramsE --------------------------
	.section	.nv.info._ZN5flash24flash_fwd_splitkv_kernelI23Flash_fwd_kernel_traitsILi32ELi64ELi256ELi4ELb0ELb0EN7cutlass6half_tE19Flash_kernel_traitsILi32ELi64ELi256ELi4ES3_EELb1ELb0ELb0ELb0ELb0ELb0ELb0ELb1EEEvNS_16Flash_fwd_paramsE,"",@"SHT_CUDA_INFO"
	.sectionflags	@""
	.align	4


	//----- nvinfo : EIATTR_CUDA_API_VERSION
	.align		4
        /*0000*/ 	.byte	0x04, 0x37
        /*0002*/ 	.short	(.L_830 - .L_829)
.L_829:
        /*0004*/ 	.word	0x00000082


	//----- nvinfo : EIATTR_KPARAM_INFO
	.align		4
.L_830:
        /*0008*/ 	.byte	0x04, 0x17
        /*000a*/ 	.short	(.L_832 - .L_831)
.L_831:
        /*000c*/ 	.word	0x00000000
        /*0010*/ 	.short	0x0000
        /*0012*/ 	.short	0x0000
        /*0014*/ 	.byte	0x00, 0xf0, 0x41, 0x07


	//----- nvinfo : EIATTR_SPARSE_MMA_MASK
	.align		4
.L_832:
        /*0018*/ 	.byte	0x03, 0x50
        /*001a*/ 	.short	0x0000


	//----- nvinfo : EIATTR_MAXREG_COUNT
	.align		4
        /*001c*/ 	.byte	0x03, 0x1b
        /*001e*/ 	.short	0x00ff


	//----- nvinfo : EIATTR_NUM_BARRIERS
	.align		4
        /*0020*/ 	.byte	0x02, 0x4c
        /*0022*/ 	.byte	0x01
	.zero		1


	//----- nvinfo : EIATTR_ANNOTATIONS
	.align		4
        /*0024*/ 	.byte	0x04, 0x55
        /*0026*/ 	.short	(.L_834 - .L_833)


	//   ....[0]....
.L_833:
        /*0028*/ 	.word	0x00000001
        /*002c*/ 	.byte	0x60, 0x02, 0x00, 0x00, 0x01, 0x00, 0x00, 0x00, 0x70, 0x1b, 0x00, 0x00, 0x01, 0x00, 0x00, 0x00
        /*003c*/ 	.byte	0x00, 0x90, 0x00, 0x00, 0x01, 0x00, 0x00, 0x00, 0x30, 0xaa, 0x00, 0x00, 0x01, 0x00, 0x00, 0x00
        /*004c*/ 	.byte	0xa0, 0x16, 0x01, 0x00, 0x01, 0x00, 0x00, 0x00, 0x70, 0x18, 0x01, 0x00, 0x01, 0x00, 0x00, 0x00
        /*005c*/ 	.byte	0xc0, 0xbe, 0x01, 0x00


	//----- nvinfo : EIATTR_MERCURY_ISA_VERSION
	.align		4
.L_834:
        /*0060*/ 	.byte	0x03, 0x5f
        /*0062*/ 	.short	0x0101


	//----- nvinfo : EIATTR_COOP_GROUP_MASK_REGIDS
	.align		4
        /*0064*/ 	.byte	0x04, 0x29
        /*0066*/ 	.short	(.L_836 - .L_835)


	//   ....[0]....
.L_835:
        /*0068*/ 	.word	0xffffffff


	//   ....[1]....
        /*006c*/ 	.word	0xffffffff


	//   ....[2]....
        /*0070*/ 	.word	0xffffffff


	//   ....[3]....
        /*0074*/ 	.word	0xffffffff


	//   ....[4]....
        /*0078*/ 	.word	0xffffffff


	//   ....[5]....
        /*007c*/ 	.word	0xffffffff


	//   ....[6]....
        /*0080*/ 	.word	0xffffffff


	//   ....[7]....
        /*0084*/ 	.word	0xffffffff


	//   ....[8]....
        /*0088*/ 	.word	0xffffffff


	//   ....[9]....
        /*008c*/ 	.word	0xffffffff


	//   ....[10]....
        /*0090*/ 	.word	0xffffffff


	//   ....[11]....
        /*0094*/ 	.word	0xffffffff


	//   ....[12]....
        /*0098*/ 	.word	0xffffffff


	//   ....[13]....
        /*009c*/ 	.word	0xffffffff


	//   ....[14]....
        /*00a0*/ 	.word	0xffffffff


	//   ....[15]....
        /*00a4*/ 	.word	0xffffffff


	//----- nvinfo : EIATTR_COOP_GROUP_INSTR_OFFSETS
	.align		4
.L_836:
        /*00a8*/ 	.byte	0x04, 0x28
        /*00aa*/ 	.short	(.L_838 - .L_837)


	//   ....[0]....
.L_837:
        /*00ac*/ 	.word	0x0000eac0


	//   ....[1]....
        /*00b0*/ 	.word	0x0000eae0


	//   ....[2]....
        /*00b4*/ 	.word	0x0000f480


	//   ....[3]....
        /*00b8*/ 	.word	0x0000f4d0


	//   ....[4]....
        /*00bc*/ 	.word	0x00014630


	//   ....[5]....
        /*00c0*/ 	.word	0x00014650


	//   ....[6]....
        /*00c4*/ 	.word	0x00014df0


	//   ....[7]....
        /*00c8*/ 	.word	0x00014e60


	//   ....[8]....
        /*00cc*/ 	.word	0x00019310


	//   ....[9]....
        /*00d0*/ 	.word	0x00019330


	//   ....[10]....
        /*00d4*/ 	.word	0x00019360


	//   ....[11]....
        /*00d8*/ 	.word	0x00019370


	//   ....[12]....
        /*00dc*/ 	.word	0x0001b7c0


	//   ....[13]....
        /*00e0*/ 	.word	0x0001b7f0


	//   ....[14]....
        /*00e4*/ 	.word	0x0001b850


	//   ....[15]....
        /*00e8*/ 	.word	0x0001b860


	//----- nvinfo : EIATTR_EXIT_INSTR_OFFSETS
	.align		4
.L_838:
        /*00ec*/ 	.byte	0x04, 0x1c
        /*00ee*/ 	.short	(.L_840 - .L_839)


	//   ....[0]....
.L_839:
        /*00f0*/ 	.word	0x00000370


	//   ....[1]....
        /*00f4*/ 	.word	0x000009e0


	//   ....[2]....
        /*00f8*/ 	.word	0x00000a10


	//   ....[3]....
        /*00fc*/ 	.word	0x0001c3f0


	//   ....[4]....
        /*0100*/ 	.word	0x0001c4b0


	//----- nvinfo : EIATTR_CRS_STACK_SIZE
	.align		4
.L_840:
        /*0104*/ 	.byte	0x04, 0x1e
        /*0106*/ 	.short	(.L_842 - .L_841)
.L_841:
        /*0108*/ 	.word	0x00000000


	//----- nvinfo : EIATTR_CBANK_PARAM_SIZE
	.align		4
.L_842:
        /*010c*/ 	.byte	0x03, 0x19
        /*010e*/ 	.short	0x01d0


	//----- nvinfo : EIATTR_PARAM_CBANK
	.align		4
        /*0110*/ 	.byte	0x04, 0x0a
        /*0112*/ 	.short	(.L_844 - .L_843)
	.align		4
.L_843:
        /*0114*/ 	.word	index@(.nv.constant0._ZN5flash24flash_fwd_splitkv_kernelI23Flash_fwd_kernel_traitsILi32ELi64ELi256ELi4ELb0ELb0EN7cutlass6half_tE19Flash_kernel_traitsILi32ELi64ELi256ELi4ES3_EELb1ELb0ELb0ELb0ELb0ELb0ELb0ELb1EEEvNS_16Flash_fwd_paramsE)
        /*0118*/ 	.short	0x0210
        /*011a*/ 	.short	0x01d0


	//----- nvinfo : EIATTR_SW_WAR
	.align		4
.L_844:
        /*011c*/ 	.byte	0x04, 0x36
        /*011e*/ 	.short	(.L_846 - .L_845)
.L_845:
        /*0120*/ 	.word	0x00000008
.L_846:


//--------------------- .nv.info._ZN5flash24flash_fwd_splitkv_kernelI23Flash_fwd_kernel_traitsILi32ELi64ELi256ELi4ELb0ELb0EN7cutlass6half_tE19Flash_kernel_traitsILi32ELi64ELi256ELi4ES3_EELb1ELb0ELb0ELb0ELb0ELb1ELb0ELb1EEEvNS_16Flash_fwd_paramsE --------------------------
	.section	.nv.info._ZN5flash24flash_fwd_splitkv_kernelI23Flash_fwd_kernel_traitsILi32ELi64ELi256ELi4ELb0ELb0EN7cutlass6half_tE19Flash_kernel_traitsILi32ELi64ELi256ELi4ES3_EELb1ELb0ELb0ELb0ELb0ELb1ELb0ELb1EEEvNS_16Flash_fwd_paramsE,"",@"SHT_CUDA_INFO"
	.sectionflags	@""
	.align	4


	//----- nvinfo : EIATTR_CUDA_API_VERSION
	.align		4
        /*0000*/ 	.byte	0x04, 0x37
        /*0002*/ 	.short	(.L_848 - .L_847)
.L_847:
        /*0004*/ 	.word	0x00000082


	//----- nvinfo : EIATTR_KPARAM_INFO
	.align		4
.L_848:
        /*0008*/ 	.byte	0x04, 0x17
        /*000a*/ 	.short	(.L_850 - .L_849)
.L_849:
        /*000c*/ 	.word	0x00000000
        /*0010*/ 	.short	0x0000
        /*0012*/ 	.short	0x0000
        /*0014*/ 	.byte	0x00, 0xf0, 0x41, 0x07


	//----- nvinfo : EIATTR_SPARSE_MMA_MASK
	.align		4
.L_850:
        /*0018*/ 	.byte	0x03, 0x50
        /*001a*/ 	.short	0x0000


	//----- nvinfo : EIATTR_MAXREG_COUNT
	.align		4
        /*001c*/ 	.byte	0x03, 0x1b
        /*001e*/ 	.short	0x00ff


	//----- nvinfo : EIATTR_NUM_BARRIERS
	.align		4
        /*0020*/ 	.byte	0x02, 0x4c
        /*0022*/ 	.byte	0x01
	.zero		1


	//----- nvinfo : EIATTR_ANNOTATIONS
	.align		4
        /*0024*/ 	.byte	0x04, 0x55
        /*0026*/ 	.short	(.L_852 - .L_851)


	//   ....[0]....
.L_851:
        /*0028*/ 	.word	0x00000001
        /*002c*/ 	.byte	0x60, 0x02, 0x00, 0x00, 0x01, 0x00, 0x00, 0x00, 0xf0, 0x8f, 0x00, 0x00, 0x01, 0x00, 0x00, 0x00
        /*003c*/ 	.byte	0x10, 0xee, 0x01, 0x00


	//----- nvinfo : EIATTR_MERCURY_ISA_VERSION
	.align		4
.L_852:
        /*0040*/ 	.byte	0x03, 0x5f
        /*0042*/ 	.short	0x0101


	//----- nvinfo : EIATTR_COOP_GROUP_MASK_REGIDS
	.align		4
        /*0044*/ 	.byte	0x04, 0x29
        /*0046*/ 	.short	(.L_854 - .L_853)


	//   ....[0]....
.L_853:
        /*0048*/ 	.word	0xffffffff


	//   ....[1]....
        /*004c*/ 	.word	0xffffffff


	//   ....[2]....
        /*0050*/ 	.word	0xffffffff


	//   ....[3]....
        /*0054*/ 	.word	0xffffffff


	//   ....[4]....
        /*0058*/ 	.word	0xffffffff


	//   ....[5]....
        /*005c*/ 	.word	0xffffffff


	//   ....[6]....
        /*0060*/ 	.word	0xffffffff


	//   ....[7]....
        /*0064*/ 	.word	0xffffffff


	//   ....[8]....
        /*0068*/ 	.word	0xffffffff


	//   ....[9]....
        /*006c*/ 	.word	0xffffffff


	//   ....[10]....
        /*0070*/ 	.word	0xffffffff


	//   ....[11]....
        /*0074*/ 	.word	0xffffffff


	//   ....[12]....
        /*0078*/ 	.word	0xffffffff


	//   ....[13]....
        /*007c*/ 	.word	0xffffffff


	//   ....[14]....
        /*0080*/ 	.word	0xffffffff


	//   ....[15]....
        /*0084*/ 	.word	0xffffffff


	//----- nvinfo : EIATTR_COOP_GROUP_INSTR_OFFSETS
	.align		4
.L_854:
        /*0088*/ 	.byte	0x04, 0x28
        /*008a*/ 	.short	(.L_856 - .L_855)


	//   ....[0]....
.L_855:
        /*008c*/ 	.word	0x0000fad0


	//   ....[1]....
        /*0090*/ 	.word	0x0000faf0


	//   ....[2]....
        /*0094*/ 	.word	0x000104e0


	//   ....[3]....
        /*0098*/ 	.word	0x00010530


	//   ....[4]....
        /*009c*/ 	.word	0x000165e0


	//   ....[5]....
        /*00a0*/ 	.word	0x00016600


	//   ....[6]....
        /*00a4*/ 	.word	0x00016dc0


	//   ....[7]....
        /*00a8*/ 	.word	0x00016e20


	//   ....[8]....
        /*00ac*/ 	.word	0x0001c270


	//   ....[9]....
        /*00b0*/ 	.word	0x0001c290


	//   ....[10]....
        /*00b4*/ 	.word	0x0001c2c0


	//   ....[11]....
        /*00b8*/ 	.word	0x0001c2d0


	//   ....[12]....
        /*00bc*/ 	.word	0x0001e710


	//   ....[13]....
        /*00c0*/ 	.word	0x0001e740


	//   ....[14]....
        /*00c4*/ 	.word	0x0001e7a0


	//   ....[15]....
        /*00c8*/ 	.word	0x0001e7b0


	//----- nvinfo : EIATTR_EXIT_INSTR_OFFSETS
	.align		4
.L_856:
        /*00cc*/ 	.byte	0x04, 0x1c
        /*00ce*/ 	.short	(.L_858 - .L_857)


	//   ....[0]....
.L_857:
        /*00d0*/ 	.word	0x00000370


	//   ....[1]....
        /*00d4*/ 	.word	0x000009e0


	//   ....[2]....
        /*00d8*/ 	.word	0x00000a10


	//   ....[3]....
        /*00dc*/ 	.word	0x0001f340


	//   ....[4]....
        /*00e0*/ 	.word	0x0001f400


	//----- nvinfo : EIATTR_CRS_STACK_SIZE
	.align		4
.L_858:
        /*00e4*/ 	.byte	0x04, 0x1e
        /*00e6*/ 	.short	(.L_860 - .L_859)
.L_859:
        /*00e8*/ 	.word	0x00000000


	//----- nvinfo : EIATTR_CBANK_PARAM_SIZE
	.align		4
.L_860:
        /*00ec*/ 	.byte	0x03, 0x19
        /*00ee*/ 	.short	0x01d0


	//----- nvinfo : EIATTR_PARAM_CBANK
	.align		4
        /*00f0*/ 	.byte	0x04, 0x0a
        /*00f2*/ 	.short	(.L_862 - .L_861)
	.align		4
.L_861:
        /*00f4*/ 	.word	index@(.nv.constant0._ZN5flash24flash_fwd_splitkv_kernelI23Flash_fwd_kernel_traitsILi32ELi64ELi256ELi4ELb0ELb0EN7cutlass6half_tE19Flash_kernel_traitsILi32ELi64ELi256ELi4ES3_EELb1ELb0ELb0ELb0ELb0ELb1ELb0ELb1EEEvNS_16Flash_fwd_paramsE)
        /*00f8*/ 	.short	0x0210
        /*00fa*/ 	.short	0x01d0


	//----- nvinfo : EIATTR_SW_WAR
	.align		4
.L_862:
        /*00fc*/ 	.byte	0x04, 0x36
        /*00fe*/ 	.short	(.L_864 - .L_863)
.L_863:
        /*0100*/ 	.word	0x00000008
.L_864:


//--------------------- .nv.info._ZN5flash24flash_fwd_splitkv_kernelI23Flash_fwd_kernel_traitsILi32ELi64ELi256ELi4ELb0ELb0EN7cutlass6half_tE19Flash_kernel_traitsILi32ELi64ELi256ELi4ES3_EELb1ELb0ELb0ELb0ELb0ELb0ELb1ELb0EEEvNS_16Flash_fwd_paramsE --------------------------
	.section	.nv.info._ZN5flash24flash_fwd_splitkv_kernelI23Flash_fwd_kernel_traitsILi32ELi64ELi256ELi4ELb0ELb0EN7cutlass6half_tE19Flash_kernel_traitsILi32ELi64ELi256ELi4ES3_EELb1ELb0ELb0ELb0ELb0ELb0ELb1ELb0EEEvNS_16Flash_fwd_paramsE,"",@"SHT_CUDA_INFO"
	.sectionflags	@""
	.align	4


	//----- nvinfo : EIATTR_CUDA_API_VERSION
	.align		4
        /*0000*/ 	.byte	0x04, 0x37
        /*0002*/ 	.short	(.L_866 - .L_865)
.L_865:
        /*0004*/ 	.word	0x00000082


	//----- nvinfo : EIATTR_KPARAM_INFO
	.align		4
.L_866:
        /*0008*/ 	.byte	0x04, 0x17
        /*000a*/ 	.short	(.L_868 - .L_867)
.L_867:
        /*000c*/ 	.word	0x00000000
        /*0010*/ 	.short	0x0000
        /*0012*/ 	.short	0x0000
        /*0014*/ 	.byte	0x00, 0xf0, 0x41, 0x07


	//----- nvinfo : EIATTR_SPARSE_MMA_MASK
	.align		4
.L_868:
        /*0018*/ 	.byte	0x03, 0x50
        /*001a*/ 	.short	0x0000


	//----- nvinfo : EIATTR_MAXREG_COUNT
	.align		4
        /*001c*/ 	.byte	0x03, 0x1b
        /*001e*/ 	.short	0x00ff


	//----- nvinfo : EIATTR_NUM_BARRIERS
	.align		4
        /*0020*/ 	.byte	0x02, 0x4c
        /*0022*/ 	.byte	0x01
	.zero		1


	//----- nvinfo : EIATTR_MERCURY_ISA_VERSION
	.align		4
        /*0024*/ 	.byte	0x03, 0x5f
        /*0026*/ 	.short	0x0101


	//----- nvinfo : EIATTR_COOP_GROUP_MASK_REGIDS
	.align		4
        /*0028*/ 	.byte	0x04, 0x29
        /*002a*/ 	.short	(.L_870 - .L_869)


	//   ....[0]....
.L_869:
        /*002c*/ 	.word	0xffffffff


	//   ....[1]....
        /*0030*/ 	.word	0xffffffff


	//   ....[2]....
        /*0034*/ 	.word	0xffffffff


	//   ....[3]....
        /*0038*/ 	.word	0xffffffff


	//   ....[4]....
        /*003c*/ 	.word	0xffffffff


	//   ....[5]....
        /*0040*/ 	.word	0xffffffff


	//   ....[6]....
        /*0044*/ 	.word	0xffffffff


	//   ....[7]....
        /*0048*/ 	.word	0xffffffff


	//   ....[8]....
        /*004c*/ 	.word	0xffffffff


	//   ....[9]....
        /*0050*/ 	.word	0xffffffff


	//   ....[10]....
        /*0054*/ 	.word	0xffffffff


	//   ....[11]....
        /*0058*/ 	.word	0xffffffff


	//   ....[12]....
        /*005c*/ 	.word	0xffffffff


	//   ....[13]....
        /*0060*/ 	.word	0xffffffff


	//   ....[14]....
        /*0064*/ 	.word	0xffffffff


	//   ....[15]....
        /*0068*/ 	.word	0xffffffff


	//----- nvinfo : EIATTR_COOP_GROUP_INSTR_OFFSETS
	.align		4
.L_870:
        /*006c*/ 	.byte	0x04, 0x28
        /*006e*/ 	.short	(.L_872 - .L_871)


	//   ....[0]....
.L_871:
        /*0070*/ 	.word	0x00005fb0


	//   ....[1]....
        /*0074*/ 	.word	0x00005fd0


	//   ....[2]....
        /*0078*/ 	.word	0x00006aa0


	//   ....[3]....
        /*007c*/ 	.word	0x00006af0


	//   ....[4]....
        /*0080*/ 	.word	0x0000b9b0


	//   ....[5]....
        /*0084*/ 	.word	0x0000b9d0


	//   ....[6]....
        /*0088*/ 	.word	0x0000c440


	//   ....[7]....
        /*008c*/ 	.word	0x0000c490


	//   ....[8]....
        /*0090*/ 	.word	0x00010570


	//   ....[9]....
        /*0094*/ 	.word	0x00010580


	//   ....[10]....
        /*0098*/ 	.word	0x000105b0


	//   ....[11]....
        /*009c*/ 	.word	0x000105c0


	//   ....[12]....
        /*00a0*/ 	.word	0x00012a10


	//   ....[13]....
        /*00a4*/ 	.word	0x00012a50


	//   ....[14]....
        /*00a8*/ 	.word	0x00012ae0


	//   ....[15]....
        /*00ac*/ 	.word	0x00012af0


	//----- nvinfo : EIATTR_EXIT_INSTR_OFFSETS
	.align		4
.L_872:
        /*00b0*/ 	.byte	0x04, 0x1c
        /*00b2*/ 	.short	(.L_874 - .L_873)


	//   ....[0]....
.L_873:
        /*00b4*/ 	.word	0x00000450


	//   ....[1]....
        /*00b8*/ 	.word	0x00000b00


	//   ....[2]....
        /*00bc*/ 	.word	0x00000b30


	//   ....[3]....
        /*00c0*/ 	.word	0x00013550


	//   ....[4]....
        /*00c4*/ 	.word	0x00013570


	//----- nvinfo : EIATTR_CRS_STACK_SIZE
	.align		4
.L_874:
        /*00c8*/ 	.byte	0x04, 0x1e
        /*00ca*/ 	.short	(.L_876 - .L_875)
.L_875:
        /*00cc*/ 	.word	0x00000000


	//----- nvinfo : EIATTR_CBANK_PARAM_SIZE
	.align		4
.L_876:
        /*00d0*/ 	.byte	0x03, 0x19
        /*00d2*/ 	.short	0x01d0


	//----- nvinfo : EIATTR_PARAM_CBANK
	.align		4
        /*00d4*/ 	.byte	0x04, 0x0a
        /*00d6*/ 	.short	(.L_878 - .L_877)
	.align		4
.L_877:
        /*00d8*/ 	.word	index@(.nv.constant0._ZN5flash24flash_fwd_splitkv_kernelI23Flash_fwd_kernel_traitsILi32ELi64ELi256ELi4ELb0ELb0EN7cutlass6half_tE19Flash_kernel_traitsILi32ELi64ELi256ELi4ES3_EELb1ELb0ELb0ELb0ELb0ELb0ELb1ELb0EEEvNS_16Flash_fwd_paramsE)
        /*00dc*/ 	.short	0x0210
        /*00de*/ 	.short	0x01d0


	//----- nvinfo : EIATTR_SW_WAR
	.align		4
.L_878:
        /*00e0*/ 	.byte	0x04, 0x36
        /*00e2*/ 	.short	(.L_880 - .L_879)
.L_879:
        /*00e4*/ 	.word	0x00000008
.L_880:


//--------------------- .nv.info._ZN5flash24flash_fwd_splitkv_kernelI23Flash_fwd_kernel_traitsILi32ELi64ELi256ELi4ELb0ELb0EN7cutlass6half_tE19Flash_kernel_traitsILi32ELi64ELi256ELi4ES3_EELb1ELb0ELb0ELb0ELb0ELb1ELb1ELb0EEEvNS_16Flash_fwd_paramsE --------------------------
	.section	.nv.info._ZN5flash24flash_fwd_splitkv_kernelI23Flash_fwd_kernel_traitsILi32ELi64ELi256ELi4ELb0ELb0EN7cutlass6half_tE19Flash_kernel_traitsILi32ELi64ELi256ELi4ES3_EELb1ELb0ELb0ELb0ELb0ELb1ELb1ELb0EEEvNS_16Flash_fwd_paramsE,"",@"SHT_CUDA_INFO"
	.sectionflags	@""
	.align	4


	//----- nvinfo : EIATTR_CUDA_API_VERSION
	.align		4
        /*0000*/ 	.byte	0x04, 0x37
        /*0002*/ 	.short	(.L_882 - .L_881)
.L_881:
        /*0004*/ 	.word	0x00000082


	//----- nvinfo : EIATTR_KPARAM_INFO
	.align		4
.L_882:
        /*0008*/ 	.byte	0x04, 0x17
        /*000a*/ 	.short	(.L_884 - .L_883)
.L_883:
        /*000c*/ 	.word	0x00000000
        /*0010*/ 	.short	0x0000
        /*0012*/ 	.short	0x0000
        /*0014*/ 	.byte	0x00, 0xf0, 0x41, 0x07


	//----- nvinfo : EIATTR_SPARSE_MMA_MASK
	.align		4
.L_884:
        /*0018*/ 	.byte	0x03, 0x50
        /*001a*/ 	.short	0x0000


	//----- nvinfo : EIATTR_MAXREG_COUNT
	.align		4
        /*001c*/ 	.byte	0x03, 0x1b
        /*001e*/ 	.short	0x00ff


	//----- nvinfo : EIATTR_NUM_BARRIERS
	.align		4
        /*0020*/ 	.byte	0x02, 0x4c
        /*0022*/ 	.byte	0x01
	.zero		1


	//----- nvinfo : EIATTR_ANNOTATIONS
	.align		4
        /*0024*/ 	.byte	0x04, 0x55
        /*0026*/ 	.short	(.L_886 - .L_885)


	//   ....[0]....
.L_885:
        /*0028*/ 	.word	0x00000001
        /*002c*/ 	.byte	0xf0, 0x17, 0x00, 0x00, 0x01, 0x00, 0x00, 0x00, 0x80, 0x5d, 0x01, 0x00


	//----- nvinfo : EIATTR_MERCURY_ISA_VERSION
	.align		4
.L_886:
        /*0038*/ 	.byte	0x03, 0x5f
        /*003a*/ 	.short	0x0101


	//----- nvinfo : EIATTR_COOP_GROUP_MASK_REGIDS
	.align		4
        /*003c*/ 	.byte	0x04, 0x29
        /*003e*/ 	.short	(.L_888 - .L_887)


	//   ....[0]....
.L_887:
        /*0040*/ 	.word	0xffffffff


	//   ....[1]....
        /*0044*/ 	.word	0xffffffff


	//   ....[2]....
        /*0048*/ 	.word	0xffffffff


	//   ....[3]....
        /*004c*/ 	.word	0xffffffff


	//   ....[4]....
        /*0050*/ 	.word	0xffffffff


	//   ....[5]....
        /*0054*/ 	.word	0xffffffff


	//   ....[6]....
        /*0058*/ 	.word	0xffffffff


	//   ....[7]....
        /*005c*/ 	.word	0xffffffff


	//   ....[8]....
        /*0060*/ 	.word	0xffffffff


	//   ....[9]....
        /*0064*/ 	.word	0xffffffff


	//   ....[10]....
        /*0068*/ 	.word	0xffffffff


	//   ....[11]....
        /*006c*/ 	.word	0xffffffff


	//   ....[12]....
        /*0070*/ 	.word	0xffffffff


	//   ....[13]....
        /*0074*/ 	.word	0xffffffff


	//   ....[14]....
        /*0078*/ 	.word	0xffffffff


	//   ....[15]....
        /*007c*/ 	.word	0xffffffff


	//----- nvinfo : EIATTR_COOP_GROUP_INSTR_OFFSETS
	.align		4
.L_888:
        /*0080*/ 	.byte	0x04, 0x28
        /*0082*/ 	.short	(.L_890 - .L_889)


	//   ....[0]....
.L_889:
        /*0084*/ 	.word	0x00007040


	//   ....[1]....
        /*0088*/ 	.word	0x00007060


	//   ....[2]....
        /*008c*/ 	.word	0x00007a00


	//   ....[3]....
        /*0090*/ 	.word	0x00007a40


	//   ....[4]....
        /*0094*/ 	.word	0x0000dbe0


	//   ....[5]....
        /*0098*/ 	.word	0x0000dc00


	//   ....[6]....
        /*009c*/ 	.word	0x0000e3b0


	//   ....[7]....
        /*00a0*/ 	.word	0x0000e410


	//   ....[8]....
        /*00a4*/ 	.word	0x00013900


	//   ....[9]....
        /*00a8*/ 	.word	0x00013920


	//   ....[10]....
        /*00ac*/ 	.word	0x00013950


	//   ....[11]....
        /*00b0*/ 	.word	0x00013960


	//   ....[12]....
        /*00b4*/ 	.word	0x00015dc0


	//   ....[13]....
        /*00b8*/ 	.word	0x00015dd0


	//   ....[14]....
        /*00bc*/ 	.word	0x00015e50


	//   ....[15]....
        /*00c0*/ 	.word	0x00015e60


	//----- nvinfo : EIATTR_EXIT_INSTR_OFFSETS
	.align		4
.L_890:
        /*00c4*/ 	.byte	0x04, 0x1c
        /*00c6*/ 	.short	(.L_892 - .L_891)


	//   ....[0]....
.L_891:
        /*00c8*/ 	.word	0x00000460


	//   ....[1]....
        /*00cc*/ 	.word	0x00000b40


	//   ....[2]....
        /*00d0*/ 	.word	0x00000b70


	//   ....[3]....
        /*00d4*/ 	.word	0x000168d0


	//   ....[4]....
        /*00d8*/ 	.word	0x000168f0


	//----- nvinfo : EIATTR_CRS_STACK_SIZE
	.align		4
.L_892:
        /*00dc*/ 	.byte	0x04, 0x1e
        /*00de*/ 	.short	(.L_894 - .L_893)
.L_893:
        /*00e0*/ 	.word	0x00000000


	//----- nvinfo : EIATTR_CBANK_PARAM_SIZE
	.align		4
.L_894:
        /*00e4*/ 	.byte	0x03, 0x19
        /*00e6*/ 	.short	0x01d0


	//----- nvinfo : EIATTR_PARAM_CBANK
	.align		4
        /*00e8*/ 	.byte	0x04, 0x0a
        /*00ea*/ 	.short	(.L_896 - .L_895)
	.align		4
.L_895:
        /*00ec*/ 	.word	index@(.nv.constant0._ZN5flash24flash_fwd_splitkv_kernelI23Flash_fwd_kernel_traitsILi32ELi64ELi256ELi4ELb0ELb0EN7cutlass6half_tE19Flash_kernel_traitsILi32ELi64ELi256ELi4ES3_EELb1ELb0ELb0ELb0ELb0ELb1ELb1ELb0EEEvNS_16Flash_fwd_paramsE)
        /*00f0*/ 	.short	0x0210
        /*00f2*/ 	.short	0x01d0


	//----- nvinfo : EIATTR_SW_WAR
	.align		4
.L_896:
        /*00f4*/ 	.byte	0x04, 0x36
        /*00f6*/ 	.short	(.L_898 - .L_897)
.L_897:
        /*00f8*/ 	.word	0x00000008
.L_898:


//--------------------- .nv.info._ZN5flash24flash_fwd_splitkv_kernelI23Flash_fwd_kernel_traitsILi32ELi64ELi256ELi4ELb0ELb0EN7cutlass6half_tE19Flash_kernel_traitsILi32ELi64ELi256ELi4ES3_EELb1ELb0ELb0ELb0ELb0ELb0ELb1ELb1EEEvNS_16Flash_fwd_paramsE --------------------------
	.section	.nv.info._ZN5flash24flash_fwd_splitkv_kernelI23Flash_fwd_kernel_traitsILi32ELi64ELi256ELi4ELb0ELb0EN7cutlass6half_tE19Flash_kernel_traitsILi32ELi64ELi256ELi4ES3_EELb1ELb0ELb0ELb0ELb0ELb0ELb1ELb1EEEvNS_16Flash_fwd_paramsE,"",@"SHT_CUDA_INFO"
	.sectionflags	@""
	.align	4


	//----- nvinfo : EIATTR_CUDA_API_VERSION
	.align		4
        /*0000*/ 	.byte	0x04, 0x37
        /*0002*/ 	.short	(.L_900 - .L_899)
.L_899:
        /*0004*/ 	.word	0x00000082


	//----- nvinfo : EIATTR_KPARAM_INFO
	.align		4
.L_900:
        /*0008*/ 	.byte	0x04, 0x17
        /*000a*/ 	.short	(.L_902 - .L_901)
.L_901:
        /*000c*/ 	.word	0x00000000
        /*0010*/ 	.short	0x0000
        /*0012*/ 	.short	0x0000
        /*0014*/ 	.byte	0x00, 0xf0, 0x41, 0x07


	//----- nvinfo : EIATTR_SPARSE_MMA_MASK
	.align		4
.L_902:
        /*0018*/ 	.byte	0x03, 0x50
        /*001a*/ 	.short	0x0000


	//----- nvinfo : EIATTR_MAXREG_COUNT
	.align		4
        /*001c*/ 	.byte	0x03, 0x1b
        /*001e*/ 	.short	0x00ff


	//----- nvinfo : EIATTR_NUM_BARRIERS
	.align		4
        /*0020*/ 	.byte	0x02, 0x4c
        /*0022*/ 	.byte	0x01
	.zero		1


	//----- nvinfo : EIATTR_ANNOTATIONS
	.align		4
        /*0024*/ 	.byte	0x04, 0x55
        /*0026*/ 	.short	(.L_904 - .L_903)


	//   ....[0]....
.L_903:
        /*0028*/ 	.word	0x00000001
        /*002c*/ 	.byte	0x70, 0x03, 0x00, 0x00, 0x01, 0x00, 0x00, 0x00, 0x30, 0x1d, 0x00, 0x00, 0x01, 0x00, 0x00, 0x00
        /*003c*/ 	.byte	0x00, 0x92, 0x00, 0x00, 0x01, 0x00, 0x00, 0x00, 0x50, 0xac, 0x00, 0x00, 0x01, 0x00, 0x00, 0x00
        /*004c*/ 	.byte	0x00, 0x19, 0x01, 0x00, 0x01, 0x00, 0x00, 0x00, 0xd0, 0x1a, 0x01, 0x00, 0x01, 0x00, 0x00, 0x00
        /*005c*/ 	.byte	0x00, 0xbb, 0x01, 0x00


	//----- nvinfo : EIATTR_MERCURY_ISA_VERSION
	.align		4
.L_904:
        /*0060*/ 	.byte	0x03, 0x5f
        /*0062*/ 	.short	0x0101


	//----- nvinfo : EIATTR_COOP_GROUP_MASK_REGIDS
	.align		4
        /*0064*/ 	.byte	0x04, 0x29
        /*0066*/ 	.short	(.L_906 - .L_905)


	//   ....[0]....
.L_905:
        /*0068*/ 	.word	0xffffffff


	//   ....[1]....
        /*006c*/ 	.word	0xffffffff


	//   ....[2]....
        /*0070*/ 	.word	0xffffffff


	//   ....[3]....
        /*0074*/ 	.word	0xffffffff


	//   ....[4]....
        /*0078*/ 	.word	0xffffffff


	//   ....[5]....
        /*007c*/ 	.word	0xffffffff


	//   ....[6]....
        /*0080*/ 	.word	0xffffffff


	//   ....[7]....
        /*0084*/ 	.word	0xffffffff


	//   ....[8]....
        /*0088*/ 	.word	0xffffffff


	//   ....[9]....
        /*008c*/ 	.word	0xffffffff


	//   ....[10]....
        /*0090*/ 	.word	0xffffffff


	//   ....[11]....
        /*0094*/ 	.word	0xffffffff


	//   ....[12]....
        /*0098*/ 	.word	0xffffffff


	//   ....[13]....
        /*009c*/ 	.word	0xffffffff


	//   ....[14]....
        /*00a0*/ 	.word	0xffffffff


	//   ....[15]....
        /*00a4*/ 	.word	0xffffffff


	//----- nvinfo : EIATTR_COOP_GROUP_INSTR_OFFSETS
	.align		4
.L_906:
        /*00a8*/ 	.byte	0x04, 0x28
        /*00aa*/ 	.short	(.L_908 - .L_907)


	//   ....[0]....
.L_907:
        /*00ac*/ 	.word	0x0000ed30


	//   ....[1]....
        /*00b0*/ 	.word	0x0000ed50


	//   ....[2]....
        /*00b4*/ 	.word	0x0000f6f0


	//   ....[3]....
        /*00b8*/ 	.word	0x0000f740


	//   ....[4]....
        /*00bc*/ 	.word	0x00014880


	//   ....[5]....
        /*00c0*/ 	.word	0x000148a0


	//   ....[6]....
        /*00c4*/ 	.word	0x00015050


	//   ....[7]....
        /*00c8*/ 	.word	0x000150b0


	//   ....[8]....
        /*00cc*/ 	.word	0x00019650


	//   ....[9]....
        /*00d0*/ 	.word	0x00019670


	//   ....[10]....
        /*00d4*/ 	.word	0x000196a0


	//   ....[11]....
        /*00d8*/ 	.word	0x000196b0


	//   ....[12]....
        /*00dc*/ 	.word	0x0001bb40


	//   ....[13]....
        /*00e0*/ 	.word	0x0001bb60


	//   ....[14]....
        /*00e4*/ 	.word	0x0001bbf0


	//   ....[15]....
        /*00e8*/ 	.word	0x0001bc00


	//----- nvinfo : EIATTR_EXIT_INSTR_OFFSETS
	.align		4
.L_908:
        /*00ec*/ 	.byte	0x04, 0x1c
        /*00ee*/ 	.short	(.L_910 - .L_909)


	//   ....[0]....
.L_909:
        /*00f0*/ 	.word	0x00000470


	//   ....[1]....
        /*00f4*/ 	.word	0x00000b60


	//   ....[2]....
        /*00f8*/ 	.word	0x00000b90


	//   ....[3]....
        /*00fc*/ 	.word	0x0001c670


	//   ....[4]....
        /*0100*/ 	.word	0x0001c690


	//----- nvinfo : EIATTR_CRS_STACK_SIZE
	.align		4
.L_910:
        /*0104*/ 	.byte	0x04, 0x1e
        /*0106*/ 	.short	(.L_912 - .L_911)
.L_911:
        /*0108*/ 	.word	0x00000000


	//----- nvinfo : EIATTR_CBANK_PARAM_SIZE
	.align		4
.L_912:
        /*010c*/ 	.byte	0x03, 0x19
        /*010e*/ 	.short	0x01d0


	//----- nvinfo : EIATTR_PARAM_CBANK
	.align		4
        /*0110*/ 	.byte	0x04, 0x0a
        /*0112*/ 	.short	(.L_914 - .L_913)
	.align		4
.L_913:
        /*0114*/ 	.word	index@(.nv.constant0._ZN5flash24flash_fwd_splitkv_kernelI23Flash_fwd_kernel_traitsILi32ELi64ELi256ELi4ELb0ELb0EN7cutlass6half_tE19Flash_kernel_traitsILi32ELi64ELi256ELi4ES3_EELb1ELb0ELb0ELb0ELb0ELb0ELb1ELb1EEEvNS_16Flash_fwd_paramsE)
        /*0118*/ 	.short	0x0210
        /*011a*/ 	.short	0x01d0


	//----- nvinfo : EIATTR_SW_WAR
	.align		4
.L_914:
        /*011c*/ 	.byte	0x04, 0x36
        /*011e*/ 	.short	(.L_916 - .L_915)
.L_915:
        /*0120*/ 	.word	0x00000008
.L_916:


//--------------------- .nv.info._ZN5flash24flash_fwd_splitkv_kernelI23Flash_fwd_kernel_traitsILi32ELi64ELi256ELi4ELb0ELb0EN7cutlass6half_tE19Flash_kernel_traitsILi32ELi64ELi256ELi4ES3_EELb1ELb0ELb0ELb0ELb0ELb1ELb1ELb1EEEvNS_16Flash_fwd_paramsE --------------------------
	.section	.nv.info._ZN5flash24flash_fwd_splitkv_kernelI23Flash_fwd_kernel_traitsILi32ELi64ELi256ELi4ELb0ELb0EN7cutlass6half_tE19Flash_kernel_traitsILi32ELi64ELi256ELi4ES3_EELb1ELb0ELb0ELb0ELb0ELb1ELb1ELb1EEEvNS_16Flash_fwd_paramsE,"",@"SHT_CUDA_INFO"
	.sectionflags	@""
	.align	4


	//----- nvinfo : EIATTR_CUDA_API_VERSION
	.align		4
        /*0000*/ 	.byte	0x04, 0x37
        /*0002*/ 	.short	(.L_918 - .L_917)
.L_917:
        /*0004*/ 	.word	0x00000082


	//----- nvinfo : EIATTR_KPARAM_INFO
	.align		4
.L_918:
        /*0008*/ 	.byte	0x04, 0x17
        /*000a*/ 	.short	(.L_920 - .L_919)
.L_919:
        /*000c*/ 	.word	0x00000000
        /*0010*/ 	.short	0x0000
        /*0012*/ 	.short	0x0000
        /*0014*/ 	.byte	0x00, 0xf0, 0x41, 0x07


	//----- nvinfo : EIATTR_SPARSE_MMA_MASK
	.align		4
.L_920:
        /*0018*/ 	.byte	0x03, 0x50
        /*001a*/ 	.short	0x0000


	//----- nvinfo : EIATTR_MAXREG_COUNT
	.align		4
        /*001c*/ 	.byte	0x03, 0x1b
        /*001e*/ 	.short	0x00ff


	//----- nvinfo : EIATTR_NUM_BARRIERS
	.align		4
        /*0020*/ 	.byte	0x02, 0x4c
        /*0022*/ 	.byte	0x01
	.zero		1


	//----- nvinfo : EIATTR_ANNOTATIONS
	.align		4
        /*0024*/ 	.byte	0x04, 0x55
        /*0026*/ 	.short	(.L_922 - .L_921)


	//   ....[0]....
.L_921:
        /*0028*/ 	.word	0x00000001
        /*002c*/ 	.byte	0x70, 0x03, 0x00, 0x00, 0x01, 0x00, 0x00, 0x00, 0xf0, 0x91, 0x00, 0x00, 0x01, 0x00, 0x00, 0x00
        /*003c*/ 	.byte	0x20, 0xea, 0x01, 0x00


	//----- nvinfo : EIATTR_MERCURY_ISA_VERSION
	.align		4
.L_922:
        /*0040*/ 	.byte	0x03, 0x5f
        /*0042*/ 	.short	0x0101


	//----- nvinfo : EIATTR_COOP_GROUP_MASK_REGIDS
	.align		4
        /*0044*/ 	.byte	0x04, 0x29
        /*0046*/ 	.short	(.L_924 - .L_923)


	//   ....[0]....
.L_923:
        /*0048*/ 	.word	0xffffffff


	//   ....[1]....
        /*004c*/ 	.word	0xffffffff


	//   ....[2]....
        /*0050*/ 	.word	0xffffffff


	//   ....[3]....
        /*0054*/ 	.word	0xffffffff


	//   ....[4]....
        /*0058*/ 	.word	0xffffffff


	//   ....[5]....
        /*005c*/ 	.word	0xffffffff


	//   ....[6]....
        /*0060*/ 	.word	0xffffffff


	//   ....[7]....
        /*0064*/ 	.word	0xffffffff


	//   ....[8]....
        /*0068*/ 	.word	0xffffffff


	//   ....[9]....
        /*006c*/ 	.word	0xffffffff


	//   ....[10]....
        /*0070*/ 	.word	0xffffffff


	//   ....[11]....
        /*0074*/ 	.word	0xffffffff


	//   ....[12]....
        /*0078*/ 	.word	0xffffffff


	//   ....[13]....
        /*007c*/ 	.word	0xffffffff


	//   ....[14]....
        /*0080*/ 	.word	0xffffffff


	//   ....[15]....
        /*0084*/ 	.word	0xffffffff


	//----- nvinfo : EIATTR_COOP_GROUP_INSTR_OFFSETS
	.align		4
.L_924:
        /*0088*/ 	.byte	0x04, 0x28
        /*008a*/ 	.short	(.L_926 - .L_925)


	//   ....[0]....
.L_925:
        /*008c*/ 	.word	0x0000fd00


	//   ....[1]....
        /*0090*/ 	.word	0x0000fd20


	//   ....[2]....
        /*0094*/ 	.word	0x00010710


	//   ....[3]....
        /*0098*/ 	.word	0x00010760


	//   ....[4]....
        /*009c*/ 	.word	0x000167f0


	//   ....[5]....
        /*00a0*/ 	.word	0x00016810


	//   ....[6]....
        /*00a4*/ 	.word	0x00016fc0


	//   ....[7]....
        /*00a8*/ 	.word	0x00017020


	//   ....[8]....
        /*00ac*/ 	.word	0x0001c5a0


	//   ....[9]....
        /*00b0*/ 	.word	0x0001c5c0


	//   ....[10]....
        /*00b4*/ 	.word	0x0001c5f0


	//   ....[11]....
        /*00b8*/ 	.word	0x0001c600


	//   ....[12]....
        /*00bc*/ 	.word	0x0001ea60


	//   ....[13]....
        /*00c0*/ 	.word	0x0001ea80


	//   ....[14]....
        /*00c4*/ 	.word	0x0001eb10


	//   ....[15]....
        /*00c8*/ 	.word	0x0001eb20


	//----- nvinfo : EIATTR_EXIT_INSTR_OFFSETS
	.align		4
.L_926:
        /*00cc*/ 	.byte	0x04, 0x1c
        /*00ce*/ 	.short	(.L_928 - .L_927)


	//   ....[0]....
.L_927:
        /*00d0*/ 	.word	0x00000470


	//   ....[1]....
        /*00d4*/ 	.word	0x00000b60


	//   ....[2]....
        /*00d8*/ 	.word	0x00000b90


	//   ....[3]....
        /*00dc*/ 	.word	0x0001f590


	//   ....[4]....
        /*00e0*/ 	.word	0x0001f5b0


	//----- nvinfo : EIATTR_CRS_STACK_SIZE
	.align		4
.L_928:
        /*00e4*/ 	.byte	0x04, 0x1e
        /*00e6*/ 	.short	(.L_930 - .L_929)
.L_929:
        /*00e8*/ 	.word	0x00000000


	//----- nvinfo : EIATTR_CBANK_PARAM_SIZE
	.align		4
.L_930:
        /*00ec*/ 	.byte	0x03, 0x19
        /*00ee*/ 	.short	0x01d0


	//----- nvinfo : EIATTR_PARAM_CBANK
	.align		4
        /*00f0*/ 	.byte	0x04, 0x0a
        /*00f2*/ 	.short	(.L_932 - .L_931)
	.align		4
.L_931:
        /*00f4*/ 	.word	index@(.nv.constant0._ZN5flash24flash_fwd_splitkv_kernelI23Flash_fwd_kernel_traitsILi32ELi64ELi256ELi4ELb0ELb0EN7cutlass6half_tE19Flash_kernel_traitsILi32ELi64ELi256ELi4ES3_EELb1ELb0ELb0ELb0ELb0ELb1ELb1ELb1EEEvNS_16Flash_fwd_paramsE)
        /*00f8*/ 	.short	0x0210
        /*00fa*/ 	.short	0x01d0


	//----- nvinfo : EIATTR_SW_WAR
	.align		4
.L_932:
        /*00fc*/ 	.byte	0x04, 0x36
        /*00fe*/ 	.short	(.L_934 - .L_933)
.L_933:
        /*0100*/ 	.word	0x00000008
.L_934:


//--------------------- .nv.info._ZN5flash24flash_fwd_splitkv_kernelI23Flash_fwd_kernel_traitsILi32ELi64ELi256ELi4ELb0ELb0EN7cutlass6half_tE19Flash_kernel_traitsILi32ELi64ELi256ELi4ES3_EELb1ELb0ELb0ELb1ELb1ELb0ELb0ELb0EEEvNS_16Flash_fwd_paramsE --------------------------
	.section	.nv.info._ZN5flash24flash_fwd_splitkv_kernelI23Flash_fwd_kernel_traitsILi32ELi64ELi256ELi4ELb0ELb0EN7cutlass6half_tE19Flash_kernel_traitsILi32ELi64ELi256ELi4ES3_EELb1ELb0ELb0ELb1ELb1ELb0ELb0ELb0EEEvNS_16Flash_fwd_paramsE,"",@"SHT_CUDA_INFO"
	.sectionflags	@""
	.align	4


	//----- nvinfo : EIATTR_CUDA_API_VERSION
	.align		4
        /*0000*/ 	.byte	0x04, 0x37
        /*0002*/ 	.short	(.L_936 - .L_935)
.L_935:
        /*0004*/ 	.word	0x00000082


	//----- nvinfo : EIATTR_KPARAM_INFO
	.align		4
.L_936:
        /*0008*/ 	.byte	0x04, 0x17
        /*000a*/ 	.short	(.L_938 - .L_937)
.L_937:
        /*000c*/ 	.word	0x00000000
        /*0010*/ 	.short	0x0000
        /*0012*/ 	.short	0x0000
        /*0014*/ 	.byte	0x00, 0xf0, 0x41, 0x07


	//----- nvinfo : EIATTR_SPARSE_MMA_MASK
	.align		4
.L_938:
        /*0018*/ 	.byte	0x03, 0x50
        /*001a*/ 	.short	0x0000


	//----- nvinfo : EIATTR_MAXREG_COUNT
	.align		4
        /*001c*/ 	.byte	0x03, 0x1b
        /*001e*/ 	.short	0x00ff


	//----- nvinfo : EIATTR_NUM_BARRIERS
	.align		4
        /*0020*/ 	.byte	0x02, 0x4c
        /*0022*/ 	.byte	0x01
	.zero		1


	//----- nvinfo : EIATTR_MERCURY_ISA_VERSION
	.align		4
        /*0024*/ 	.byte	0x03, 0x5f
        /*0026*/ 	.short	0x0101


	//----- nvinfo : EIATTR_COOP_GROUP_MASK_REGIDS
	.align		4
        /*0028*/ 	.byte	0x04, 0x29
        /*002a*/ 	.short	(.L_940 - .L_939)


	//   ....[0]....
.L_939:
        /*002c*/ 	.word	0xffffffff


	//   ....[1]....
        /*0030*/ 	.word	0xffffffff


	//   ....[2]....
        /*0034*/ 	.word	0xffffffff


	//   ....[3]....
        /*0038*/ 	.word	0xffffffff


	//   ....[4]....
        /*003c*/ 	.word	0xffffffff


	//   ....[5]....
        /*0040*/ 	.word	0xffffffff


	//   ....[6]....
        /*0044*/ 	.word	0xffffffff


	//   ....[7]....
        /*0048*/ 	.word	0xffffffff


	//   ....[8]....
        /*004c*/ 	.word	0xffffffff


	//   ....[9]....
        /*0050*/ 	.word	0xffffffff


	//   ....[10]....
        /*0054*/ 	.word	0xffffffff


	//   ....[11]....
        /*0058*/ 	.word	0xffffffff


	//----- nvinfo : EIATTR_COOP_GROUP_INSTR_OFFSETS
	.align		4
.L_940:
        /*005c*/ 	.byte	0x04, 0x28
        /*005e*/ 	.short	(.L_942 - .L_941)


	//   ....[0]....
.L_941:
        /*0060*/ 	.word	0x00004280


	//   ....[1]....
        /*0064*/ 	.word	0x000042a0


	//   ....[2]....
        /*0068*/ 	.word	0x00004cd0


	//   ....[3]....
        /*006c*/ 	.word	0x00004d30


	//   ....[4]....
        /*0070*/ 	.word	0x00008460


	//   ....[5]....
        /*0074*/ 	.word	0x00008480


	//   ....[6]....
        /*0078*/ 	.word	0x000084b0


	//   ....[7]....
        /*007c*/ 	.word	0x000084c0


	//   ....[8]....
        /*0080*/ 	.word	0x0000a910


	//   ....[9]....
        /*0084*/ 	.word	0x0000a950


	//   ....[10]....
        /*0088*/ 	.word	0x0000a9c0


	//   ....[11]....
        /*008c*/ 	.word	0x0000a9d0


	//----- nvinfo : EIATTR_EXIT_INSTR_OFFSETS
	.align		4
.L_942:
        /*0090*/ 	.byte	0x04, 0x1c
        /*0092*/ 	.short	(.L_944 - .L_943)


	//   ....[0]....
.L_943:
        /*0094*/ 	.word	0x000001a0


	//   ....[1]....
        /*0098*/ 	.word	0x00000670


	//   ....[2]....
        /*009c*/ 	.word	0x000006a0


	//   ....[3]....
        /*00a0*/ 	.word	0x0000b460


	//----- nvinfo : EIATTR_CRS_STACK_SIZE
	.align		4
.L_944:
        /*00a4*/ 	.byte	0x04, 0x1e
        /*00a6*/ 	.short	(.L_946 - .L_945)
.L_945:
        /*00a8*/ 	.word	0x00000000


	//----- nvinfo : EIATTR_CBANK_PARAM_SIZE
	.align		4
.L_946:
        /*00ac*/ 	.byte	0x03, 0x19
        /*00ae*/ 	.short	0x01d0


	//----- nvinfo : EIATTR_PARAM_CBANK
	.align		4
        /*00b0*/ 	.byte	0x04, 0x0a
        /*00b2*/ 	.short	(.L_948 - .L_947)
	.align		4
.L_947:
        /*00b4*/ 	.word	index@(.nv.constant0._ZN5flash24flash_fwd_splitkv_kernelI23Flash_fwd_kernel_traitsILi32ELi64ELi256ELi4ELb0ELb0EN7cutlass6half_tE19Flash_kernel_traitsILi32ELi64ELi256ELi4ES3_EELb1ELb0ELb0ELb1ELb1ELb0ELb0ELb0EEEvNS_16Flash_fwd_paramsE)
        /*00b8*/ 	.short	0x0210
        /*00ba*/ 	.short	0x01d0


	//----- nvinfo : EIATTR_SW_WAR
	.align		4
.L_948:
        /*00bc*/ 	.byte	0x04, 0x36
        /*00be*/ 	.short	(.L_950 - .L_949)
.L_949:
        /*00c0*/ 	.word	0x00000008
.L_950:


//--------------------- .nv.info._ZN5flash24flash_fwd_splitkv_kernelI23Flash_fwd_kernel_traitsILi32ELi64ELi256ELi4ELb0ELb0EN7cutlass6half_tE19Flash_kernel_traitsILi32ELi64ELi256ELi4ES3_EELb1ELb0ELb0ELb1ELb1ELb1ELb0ELb0EEEvNS_16Flash_fwd_paramsE --------------------------
	.section	.nv.info._ZN5flash24flash_fwd_splitkv_kernelI23Flash_fwd_kernel_traitsILi32ELi64ELi256ELi4ELb0ELb0EN7cutlass6half_tE19Flash_kernel_traitsILi32ELi64ELi256ELi4ES3_EELb1ELb0ELb0ELb1ELb1ELb1ELb0ELb0EEEvNS_16Flash_fwd_paramsE,"",@"SHT_CUDA_INFO"
	.sectionflags	@""
	.align	4


	//----- nvinfo : EIATTR_CUDA_API_VERSION
	.align		4
        /*0000*/ 	.byte	0x04, 0x37
        /*0002*/ 	.short	(.L_952 - .L_951)
.L_951:
        /*0004*/ 	.word	0x00000082


	//----- nvinfo : EIATTR_KPARAM_INFO
	.align		4
.L_952:
        /*0008*/ 	.byte	0x04, 0x17
        /*000a*/ 	.short	(.L_954 - .L_953)
.L_953:
        /*000c*/ 	.word	0x00000000
        /*0010*/ 	.short	0x0000
        /*0012*/ 	.short	0x0000
        /*0014*/ 	.byte	0x00, 0xf0, 0x41, 0x07


	//----- nvinfo : EIATTR_SPARSE_MMA_MASK
	.align		4
.L_954:
        /*0018*/ 	.byte	0x03, 0x50
        /*001a*/ 	.short	0x0000


	//----- nvinfo : EIATTR_MAXREG_COUNT
	.align		4
        /*001c*/ 	.byte	0x03, 0x1b
        /*001e*/ 	.short	0x00ff


	//----- nvinfo : EIATTR_NUM_BARRIERS
	.align		4
        /*0020*/ 	.byte	0x02, 0x4c
        /*0022*/ 	.byte	0x01
	.zero		1


	//----- nvinfo : EIATTR_MERCURY_ISA_VERSION
	.align		4
        /*0024*/ 	.byte	0x03, 0x5f
        /*0026*/ 	.short	0x0101


	//----- nvinfo : EIATTR_COOP_GROUP_MASK_REGIDS
	.align		4
        /*0028*/ 	.byte	0x04, 0x29
        /*002a*/ 	.short	(.L_956 - .L_955)


	//   ....[0]....
.L_955:
        /*002c*/ 	.word	0xffffffff


	//   ....[1]....
        /*0030*/ 	.word	0xffffffff


	//   ....[2]....
        /*0034*/ 	.word	0xffffffff


	//   ....[3]....
        /*0038*/ 	.word	0xffffffff


	//   ....[4]....
        /*003c*/ 	.word	0xffffffff


	//   ....[5]....
        /*0040*/ 	.word	0xffffffff


	//   ....[6]....
        /*0044*/ 	.word	0xffffffff


	//   ....[7]....
        /*0048*/ 	.word	0xffffffff


	//   ....[8]....
        /*004c*/ 	.word	0xffffffff


	//   ....[9]....
        /*0050*/ 	.word	0xffffffff


	//   ....[10]....
        /*0054*/ 	.word	0xffffffff


	//   ....[11]....
        /*0058*/ 	.word	0xffffffff


	//----- nvinfo : EIATTR_COOP_GROUP_INSTR_OFFSETS
	.align		4
.L_956:
        /*005c*/ 	.byte	0x04, 0x28
        /*005e*/ 	.short	(.L_958 - .L_957)


	//   ....[0]....
.L_957:
        /*0060*/ 	.word	0x00005410


	//   ....[1]....
        /*0064*/ 	.word	0x00005430


	//   ....[2]....
        /*0068*/ 	.word	0x00005dd0


	//   ....[3]....
        /*006c*/ 	.word	0x00005e10


	//   ....[4]....
        /*0070*/ 	.word	0x0000a640


	//   ....[5]....
        /*0074*/ 	.word	0x0000a660


	//   ....[6]....
        /*0078*/ 	.word	0x0000a690


	//   ....[7]....
        /*007c*/ 	.word	0x0000a6a0


	//   ....[8]....
        /*0080*/ 	.word	0x0000caf0


	//   ....[9]....
        /*0084*/ 	.word	0x0000cb20


	//   ....[10]....
        /*0088*/ 	.word	0x0000cb80


	//   ....[11]....
        /*008c*/ 	.word	0x0000cb90


	//----- nvinfo : EIATTR_EXIT_INSTR_OFFSETS
	.align		4
.L_958:
        /*0090*/ 	.byte	0x04, 0x1c
        /*0092*/ 	.short	(.L_960 - .L_959)


	//   ....[0]....
.L_959:
        /*0094*/ 	.word	0x000001a0


	//   ....[1]....
        /*0098*/ 	.word	0x00000670


	//   ....[2]....
        /*009c*/ 	.word	0x000006a0


	//   ....[3]....
        /*00a0*/ 	.word	0x0000d640


	//----- nvinfo : EIATTR_CRS_STACK_SIZE
	.align		4
.L_960:
        /*00a4*/ 	.byte	0x04, 0x1e
        /*00a6*/ 	.short	(.L_962 - .L_961)
.L_961:
        /*00a8*/ 	.word	0x00000000


	//----- nvinfo : EIATTR_CBANK_PARAM_SIZE
	.align		4
.L_962:
        /*00ac*/ 	.byte	0x03, 0x19
        /*00ae*/ 	.short	0x01d0


	//----- nvinfo : EIATTR_PARAM_CBANK
	.align		4
        /*00b0*/ 	.byte	0x04, 0x0a
        /*00b2*/ 	.short	(.L_964 - .L_963)
	.align		4
.L_963:
        /*00b4*/ 	.word	index@(.nv.constant0._ZN5flash24flash_fwd_splitkv_kernelI23Flash_fwd_kernel_traitsILi32ELi64ELi256ELi4ELb0ELb0EN7cutlass6half_tE19Flash_kernel_traitsILi32ELi64ELi256ELi4ES3_EELb1ELb0ELb0ELb1ELb1ELb1ELb0ELb0EEEvNS_16Flash_fwd_paramsE)
        /*00b8*/ 	.short	0x0210
        /*00ba*/ 	.short	0x01d0


	//----- nvinfo : EIATTR_SW_WAR
	.align		4
.L_964:
        /*00bc*/ 	.byte	0x04, 0x36
        /*00be*/ 	.short	(.L_966 - .L_965)
.L_965:
        /*00c0*/ 	.word	0x00000008
.L_966:


//--------------------- .nv.info._ZN5flash24flash_fwd_splitkv_kernelI23Flash_fwd_kernel_traitsILi32ELi64ELi256ELi4ELb0ELb0EN7cutlass6half_tE19Flash_kernel_traitsILi32ELi64ELi256ELi4ES3_EELb1ELb0ELb0ELb1ELb1ELb0ELb1ELb0EEEvNS_16Flash_fwd_paramsE --------------------------
	.section	.nv.info._ZN5flash24flash_fwd_splitkv_kernelI23Flash_fwd_kernel_traitsILi32ELi64ELi256ELi4ELb0ELb0EN7cutlass6half_tE19Flash_kernel_traitsILi32ELi64ELi256ELi4ES3_EELb1ELb0ELb0ELb1ELb1ELb0ELb1ELb0EEEvNS_16Flash_fwd_paramsE,"",@"SHT_CUDA_INFO"
	.sectionflags	@""
	.align	4


	//----- nvinfo : EIATTR_CUDA_API_VERSION
	.align		4
        /*0000*/ 	.byte	0x04, 0x37
        /*0002*/ 	.short	(.L_968 - .L_967)
.L_967:
        /*0004*/ 	.word	0x00000082


	//----- nvinfo : EIATTR_KPARAM_INFO
	.align		4
.L_968:
        /*0008*/ 	.byte	0x04, 0x17
        /*000a*/ 	.short	(.L_970 - .L_969)
.L_969:
        /*000c*/ 	.word	0x00000000
        /*0010*/ 	.short	0x0000
        /*0012*/ 	.short	0x0000
        /*0014*/ 	.byte	0x00, 0xf0, 0x41, 0x07


	//----- nvinfo : EIATTR_SPARSE_MMA_MASK
	.align		4
.L_970:
        /*0018*/ 	.byte	0x03, 0x50
        /*001a*/ 	.short	0x0000


	//----- nvinfo : EIATTR_MAXREG_COUNT
	.align		4
        /*001c*/ 	.byte	0x03, 0x1b
        /*001e*/ 	.short	0x00ff


	//----- nvinfo : EIATTR_NUM_BARRIERS
	.align		4
        /*0020*/ 	.byte	0x02, 0x4c
        /*0022*/ 	.byte	0x01
	.zero		1


	//----- nvinfo : EIATTR_MERCURY_ISA_VERSION
	.align		4
        /*0024*/ 	.byte	0x03, 0x5f
        /*0026*/ 	.short	0x0101


	//----- nvinfo : EIATTR_COOP_GROUP_MASK_REGIDS
	.align		4
        /*0028*/ 	.byte	0x04, 0x29
        /*002a*/ 	.short	(.L_972 - .L_971)


	//   ....[0]....
.L_971:
        /*002c*/ 	.word	0xffffffff


	//   ....[1]....
        /*0030*/ 	.word	0xffffffff


	//   ....[2]....
        /*0034*/ 	.word	0xffffffff


	//   ....[3]....
        /*0038*/ 	.word	0xffffffff


	//   ....[4]....
        /*003c*/ 	.word	0xffffffff


	//   ....[5]....
        /*0040*/ 	.word	0xffffffff


	//   ....[6]....
        /*0044*/ 	.word	0xffffffff


	//   ....[7]....
        /*0048*/ 	.word	0xffffffff


	//   ....[8]....
        /*004c*/ 	.word	0xffffffff


	//   ....[9]....
        /*0050*/ 	.word	0xffffffff


	//   ....[10]....
        /*0054*/ 	.word	0xffffffff


	//   ....[11]....
        /*0058*/ 	.word	0xffffffff


	//----- nvinfo : EIATTR_COOP_GROUP_INSTR_OFFSETS
	.align		4
.L_972:
        /*005c*/ 	.byte	0x04, 0x28
        /*005e*/ 	.short	(.L_974 - .L_973)


	//   ....[0]....
.L_973:
        /*0060*/ 	.word	0x00004500


	//   ....[1]....
        /*0064*/ 	.word	0x00004530


	//   ....[2]....
        /*0068*/ 	.word	0x00004fb0


	//   ....[3]....
        /*006c*/ 	.word	0x00005000


	//   ....[4]....
        /*0070*/ 	.word	0x000086a0


	//   ....[5]....
        /*0074*/ 	.word	0x000086c0


	//   ....[6]....
        /*0078*/ 	.word	0x000086f0


	//   ....[7]....
        /*007c*/ 	.word	0x00008700


	//   ....[8]....
        /*0080*/ 	.word	0x0000ab50


	//   ....[9]....
        /*0084*/ 	.word	0x0000abd0


	//   ....[10]....
        /*0088*/ 	.word	0x0000ac30


	//   ....[11]....
        /*008c*/ 	.word	0x0000ac80


	//----- nvinfo : EIATTR_EXIT_INSTR_OFFSETS
	.align		4
.L_974:
        /*0090*/ 	.byte	0x04, 0x1c
        /*0092*/ 	.short	(.L_976 - .L_975)


	//   ....[0]....
.L_975:
        /*0094*/ 	.word	0x00000290


	//   ....[1]....
        /*0098*/ 	.word	0x000008e0


	//   ....[2]....
        /*009c*/ 	.word	0x00000910


	//   ....[3]....
        /*00a0*/ 	.word	0x0000b650


	//----- nvinfo : EIATTR_CRS_STACK_SIZE
	.align		4
.L_976:
        /*00a4*/ 	.byte	0x04, 0x1e
        /*00a6*/ 	.short	(.L_978 - .L_977)
.L_977:
        /*00a8*/ 	.word	0x00000000


	//----- nvinfo : EIATTR_CBANK_PARAM_SIZE
	.align		4
.L_978:
        /*00ac*/ 	.byte	0x03, 0x19
        /*00ae*/ 	.short	0x01d0


	//----- nvinfo : EIATTR_PARAM_CBANK
	.align		4
        /*00b0*/ 	.byte	0x04, 0x0a
        /*00b2*/ 	.short	(.L_980 - .L_979)
	.align		4
.L_979:
        /*00b4*/ 	.word	index@(.nv.constant0._ZN5flash24flash_fwd_splitkv_kernelI23Flash_fwd_kernel_traitsILi32ELi64ELi256ELi4ELb0ELb0EN7cutlass6half_tE19Flash_kernel_traitsILi32ELi64ELi256ELi4ES3_EELb1ELb0ELb0ELb1ELb1ELb0ELb1ELb0EEEvNS_16Flash_fwd_paramsE)
        /*00b8*/ 	.short	0x0210
        /*00ba*/ 	.short	0x01d0


	//----- nvinfo : EIATTR_SW_WAR
	.align		4
.L_980:
        /*00bc*/ 	.byte	0x04, 0x36
        /*00be*/ 	.short	(.L_982 - .L_981)
.L_981:
        /*00c0*/ 	.word	0x00000008
.L_982:


//--------------------- .nv.info._ZN5flash24flash_fwd_splitkv_kernelI23Flash_fwd_kernel_traitsILi32ELi64ELi256ELi4ELb0ELb0EN7cutlass6half_tE19Flash_kernel_traitsILi32ELi64ELi256ELi4ES3_EELb1ELb0ELb0ELb1ELb1ELb1ELb1ELb0EEEvNS_16Flash_fwd_paramsE --------------------------
	.section	.nv.info._ZN5flash24flash_fwd_splitkv_kernelI23Flash_fwd_kernel_traitsILi32ELi64ELi256ELi4ELb0ELb0EN7cutlass6half_tE19Flash_kernel_traitsILi32ELi64ELi256ELi4ES3_EELb1ELb0ELb0ELb1ELb1ELb1ELb1ELb0EEEvNS_16Flash_fwd_paramsE,"",@"SHT_CUDA_INFO"
	.sectionflags	@""
	.align	4


	//----- nvinfo : EIATTR_CUDA_API_VERSION
	.align		4
        /*0000*/ 	.byte	0x04, 0x37
        /*0002*/ 	.short	(.L_984 - .L_983)
.L_983:
        /*0004*/ 	.word	0x00000082


	//----- nvinfo : EIATTR_KPARAM_INFO
	.align		4
.L_984:
        /*0008*/ 	.byte	0x04, 0x17
        /*000a*/ 	.short	(.L_986 - .L_985)
.L_985:
        /*000c*/ 	.word	0x00000000
        /*0010*/ 	.short	0x0000
        /*0012*/ 	.short	0x0000
        /*0014*/ 	.byte	0x00, 0xf0, 0x41, 0x07


	//----- nvinfo : EIATTR_SPARSE_MMA_MASK
	.align		4
.L_986:
        /*0018*/ 	.byte	0x03, 0x50
        /*001a*/ 	.short	0x0000


	//----- nvinfo : EIATTR_MAXREG_COUNT
	.align		4
        /*001c*/ 	.byte	0x03, 0x1b
        /*001e*/ 	.short	0x00ff


	//----- nvinfo : EIATTR_NUM_BARRIERS
	.align		4
        /*0020*/ 	.byte	0x02, 0x4c
        /*0022*/ 	.byte	0x01
	.zero		1


	//----- nvinfo : EIATTR_MERCURY_ISA_VERSION
	.align		4
        /*0024*/ 	.byte	0x03, 0x5f
        /*0026*/ 	.short	0x0101


	//----- nvinfo : EIATTR_COOP_GROUP_MASK_REGIDS
	.align		4
        /*0028*/ 	.byte	0x04, 0x29
        /*002a*/ 	.short	(.L_988 - .L_987)


	//   ....[0]....
.L_987:
        /*002c*/ 	.word	0xffffffff


	//   ....[1]....
        /*0030*/ 	.word	0xffffffff


	//   ....[2]....
        /*0034*/ 	.word	0xffffffff


	//   ....[3]....
        /*0038*/ 	.word	0xffffffff


	//   ....[4]....
        /*003c*/ 	.word	0xffffffff


	//   ....[5]....
        /*0040*/ 	.word	0xffffffff


	//   ....[6]....
        /*0044*/ 	.word	0xffffffff


	//   ....[7]....
        /*0048*/ 	.word	0xffffffff


	//   ....[8]....
        /*004c*/ 	.word	0xffffffff


	//   ....[9]....
        /*0050*/ 	.word	0xffffffff


	//   ....[10]....
        /*0054*/ 	.word	0xffffffff


	//   ....[11]....
        /*0058*/ 	.word	0xffffffff


	//----- nvinfo : EIATTR_COOP_GROUP_INSTR_OFFSETS
	.align		4
.L_988:
        /*005c*/ 	.byte	0x04, 0x28
        /*005e*/ 	.short	(.L_990 - .L_989)


	//   ....[0]....
.L_989:
        /*0060*/ 	.word	0x000056d0


	//   ....[1]....
        /*0064*/ 	.word	0x000056f0


	//   ....[2]....
        /*0068*/ 	.word	0x00006090


	//   ....[3]....
        /*006c*/ 	.word	0x000060d0


	//   ....[4]....
        /*0070*/ 	.word	0x0000a900


	//   ....[5]....
        /*0074*/ 	.word	0x0000a920


	//   ....[6]....
        /*0078*/ 	.word	0x0000a950


	//   ....[7]....
        /*007c*/ 	.word	0x0000a960


	//   ....[8]....
        /*0080*/ 	.word	0x0000cdb0


	//   ....[9]....
        /*0084*/ 	.word	0x0000cdf0


	//   ....[10]....
        /*0088*/ 	.word	0x0000ce90


	//   ....[11]....
        /*008c*/ 	.word	0x0000cea0


	//----- nvinfo : EIATTR_EXIT_INSTR_OFFSETS
	.align		4
.L_990:
        /*0090*/ 	.byte	0x04, 0x1c
        /*0092*/ 	.short	(.L_992 - .L_991)


	//   ....[0]....
.L_991:
        /*0094*/ 	.word	0x00000290


	//   ....[1]....
        /*0098*/ 	.word	0x00000910


	//   ....[2]....
        /*009c*/ 	.word	0x00000940


	//   ....[3]....
        /*00a0*/ 	.word	0x0000d8b0


	//----- nvinfo : EIATTR_CRS_STACK_SIZE
	.align		4
.L_992:
        /*00a4*/ 	.byte	0x04, 0x1e
        /*00a6*/ 	.short	(.L_994 - .L_993)
.L_993:
        /*00a8*/ 	.word	0x00000000


	//----- nvinfo : EIATTR_CBANK_PARAM_SIZE
	.align		4
.L_994:
        /*00ac*/ 	.byte	0x03, 0x19
        /*00ae*/ 	.short	0x01d0


	//----- nvinfo : EIATTR_PARAM_CBANK
	.align		4
        /*00b0*/ 	.byte	0x04, 0x0a
        /*00b2*/ 	.short	(.L_996 - .L_995)
	.align		4
.L_995:
        /*00b4*/ 	.word	index@(.nv.constant0._ZN5flash24flash_fwd_splitkv_kernelI23Flash_fwd_kernel_traitsILi32ELi64ELi256ELi4ELb0ELb0EN7cutlass6half_tE19Flash_kernel_traitsILi32ELi64ELi256ELi4ES3_EELb1ELb0ELb0ELb1ELb1ELb1ELb1ELb0EEEvNS_16Flash_fwd_paramsE)
        /*00b8*/ 	.short	0x0210
        /*00ba*/ 	.short	0x01d0


	//----- nvinfo : EIATTR_SW_WAR
	.align		4
.L_996:
        /*00bc*/ 	.byte	0x04, 0x36
        /*00be*/ 	.short	(.L_998 - .L_997)
.L_997:
        /*00c0*/ 	.word	0x00000008
.L_998:


//--------------------- .nv.info._ZN5flash24flash_fwd_splitkv_kernelI23Flash_fwd_kernel_traitsILi32ELi64ELi256ELi4ELb0ELb0EN7cutlass6half_tE19Flash_kernel_traitsILi32ELi64ELi256ELi4ES3_EELb1ELb0ELb0ELb0ELb1ELb0ELb0ELb0EEEvNS_16Flash_fwd_paramsE --------------------------
	.section	.nv.info._ZN5flash24flash_fwd_splitkv_kernelI23Flash_fwd_kernel_traitsILi32ELi64ELi256ELi4ELb0ELb0EN7cutlass6half_tE19Flash_kernel_traitsILi32ELi64ELi256ELi4ES3_EELb1ELb0ELb0ELb0ELb1ELb0ELb0ELb0EEEvNS_16Flash_fwd_paramsE,"",@"SHT_CUDA_INFO"
	.sectionflags	@""
	.align	4


	//----- nvinfo : EIATTR_CUDA_API_VERSION
	.align		4
        /*0000*/ 	.byte	0x04, 0x37
        /*0002*/ 	.short	(.L_1000 - .L_999)
.L_999:
        /*0004*/ 	.word	0x00000082


	//----- nvinfo : EIATTR_KPARAM_INFO
	.align		4
.L_1000:
        /*0008*/ 	.byte	0x04, 0x17
        /*000a*/ 	.short	(.L_1002 - .L_1001)
.L_1001:
        /*000c*/ 	.word	0x00000000
        /*0010*/ 	.short	0x0000
        /*0012*/ 	.short	0x0000
        /*0014*/ 	.byte	0x00, 0xf0, 0x41, 0x07


	//----- nvinfo : EIATTR_SPARSE_MMA_MASK
	.align		4
.L_1002:
        /*0018*/ 	.byte	0x03, 0x50
        /*001a*/ 	.short	0x0000


	//----- nvinfo : EIATTR_MAXREG_COUNT
	.align		4
        /*001c*/ 	.byte	0x03, 0x1b
        /*001e*/ 	.short	0x00ff


	//----- nvinfo : EIATTR_NUM_BARRIERS
	.align		4
        /*0020*/ 	.byte	0x02, 0x4c
        /*0022*/ 	.byte	0x01
	.zero		1


	//----- nvinfo : EIATTR_MERCURY_ISA_VERSION
	.align		4
        /*0024*/ 	.byte	0x03, 0x5f
        /*0026*/ 	.short	0x0101


	//----- nvinfo : EIATTR_COOP_GROUP_MASK_REGIDS
	.align		4
        /*0028*/ 	.byte	0x04, 0x29
        /*002a*/ 	.short	(.L_1004 - .L_1003)


	//   ....[0]....
.L_1003:
        /*002c*/ 	.word	0xffffffff


	//   ....[1]....
        /*0030*/ 	.word	0xffffffff


	//   ....[2]....
        /*0034*/ 	.word	0xffffffff


	//   ....[3]....
        /*0038*/ 	.word	0xffffffff


	//   ....[4]....
        /*003c*/ 	.word	0xffffffff


	//   ....[5]....
        /*0040*/ 	.word	0xffffffff


	//   ....[6]....
        /*0044*/ 	.word	0xffffffff


	//   ....[7]....
        /*0048*/ 	.word	0xffffffff


	//   ....[8]....
        /*004c*/ 	.word	0xffffffff


	//   ....[9]....
        /*0050*/ 	.word	0xffffffff


	//   ....[10]....
        /*0054*/ 	.word	0xffffffff


	//   ....[11]....
        /*0058*/ 	.word	0xffffffff


	//   ....[12]....
        /*005c*/ 	.word	0xffffffff


	//   ....[13]....
        /*0060*/ 	.word	0xffffffff


	//   ....[14]....
        /*0064*/ 	.word	0xffffffff


	//   ....[15]....
        /*0068*/ 	.word	0xffffffff


	//----- nvinfo : EIATTR_COOP_GROUP_INSTR_OFFSETS
	.align		4
.L_1004:
        /*006c*/ 	.byte	0x04, 0x28
        /*006e*/ 	.short	(.L_1006 - .L_1005)


	//   ....[0]....
.L_1005:
        /*0070*/ 	.word	0x00004840


	//   ....[1]....
        /*0074*/ 	.word	0x00004860


	//   ....[2]....
        /*0078*/ 	.word	0x00005b20


	//   ....[3]....
        /*007c*/ 	.word	0x00005bb0


	//   ....[4]....
        /*0080*/ 	.word	0x0000a1b0


	//   ....[5]....
        /*0084*/ 	.word	0x0000a1e0


	//   ....[6]....
        /*0088*/ 	.word	0x0000ac20


	//   ....[7]....
        /*008c*/ 	.word	0x0000ac80


	//   ....[8]....
        /*0090*/ 	.word	0x0000e570


	//   ....[9]....
        /*0094*/ 	.word	0x0000e590


	//   ....[10]....
        /*0098*/ 	.word	0x0000e5c0


	//   ....[11]....
        /*009c*/ 	.word	0x0000e5d0


	//   ....[12]....
        /*00a0*/ 	.word	0x00010a20


	//   ....[13]....
        /*00a4*/ 	.word	0x00010a60


	//   ....[14]....
        /*00a8*/ 	.word	0x00010ad0


	//   ....[15]....
        /*00ac*/ 	.word	0x00010ae0


	//----- nvinfo : EIATTR_EXIT_INSTR_OFFSETS
	.align		4
.L_1006:
        /*00b0*/ 	.byte	0x04, 0x1c
        /*00b2*/ 	.short	(.L_1008 - .L_1007)


	//   ....[0]....
.L_1007:
        /*00b4*/ 	.word	0x00000310


	//   ....[1]....
        /*00b8*/ 	.word	0x00000950


	//   ....[2]....
        /*00bc*/ 	.word	0x00000980


	//   ....[3]....
        /*00c0*/ 	.word	0x00011570


	//   ....[4]....
        /*00c4*/ 	.word	0x00011640


	//----- nvinfo : EIATTR_CRS_STACK_SIZE
	.align		4
.L_1008:
        /*00c8*/ 	.byte	0x04, 0x1e
        /*00ca*/ 	.short	(.L_1010 - .L_1009)
.L_1009:
        /*00cc*/ 	.word	0x00000000


	//----- nvinfo : EIATTR_CBANK_PARAM_SIZE
	.align		4
.L_1010:
        /*00d0*/ 	.byte	0x03, 0x19
        /*00d2*/ 	.short	0x01d0


	//----- nvinfo : EIATTR_PARAM_CBANK
	.align		4
        /*00d4*/ 	.byte	0x04, 0x0a
        /*00d6*/ 	.short	(.L_1012 - .L_1011)
	.align		4
.L_1011:
        /*00d8*/ 	.word	index@(.nv.constant0._ZN5flash24flash_fwd_splitkv_kernelI23Flash_fwd_kernel_traitsILi32ELi64ELi256ELi4ELb0ELb0EN7cutlass6half_tE19Flash_kernel_traitsILi32ELi64ELi256ELi4ES3_EELb1ELb0ELb0ELb0ELb1ELb0ELb0ELb0EEEvNS_16Flash_fwd_paramsE)
        /*00dc*/ 	.short	0x0210
        /*00de*/ 	.short	0x01d0


	//----- nvinfo : EIATTR_SW_WAR
	.align		4
.L_1012:
        /*00e0*/ 	.byte	0x04, 0x36
        /*00e2*/ 	.short	(.L_1014 - .L_1013)
.L_1013:
        /*00e4*/ 	.word	0x00000008
.L_1014:


//--------------------- .nv.info._ZN5flash24flash_fwd_splitkv_kernelI23Flash_fwd_kernel_traitsILi32ELi64ELi256ELi4ELb0ELb0EN7cutlass6half_tE19Flash_kernel_traitsILi32ELi64ELi256ELi4ES3_EELb1ELb0ELb0ELb0ELb1ELb1ELb0ELb0EEEvNS_16Flash_fwd_paramsE --------------------------
	.section	.nv.info._ZN5flash24flash_fwd_splitkv_kernelI23Flash_fwd_kernel_traitsILi32ELi64ELi256ELi4ELb0ELb0EN7cutlass6half_tE19Flash_kernel_traitsILi32ELi64ELi256ELi4ES3_EELb1ELb0ELb0ELb0ELb1ELb1ELb0ELb0EEEvNS_16Flash_fwd_paramsE,"",@"SHT_CUDA_INFO"
	.sectionflags	@""
	.align	4


	//----- nvinfo : EIATTR_CUDA_API_VERSION
	.align		4
        /*0000*/ 	.byte	0x04, 0x37
        /*0002*/ 	.short	(.L_1016 - .L_1015)
.L_1015:
        /*0004*/ 	.word	0x00000082


	//----- nvinfo : EIATTR_KPARAM_INFO
	.align		4
.L_1016:
        /*0008*/ 	.byte	0x04, 0x17
        /*000a*/ 	.short	(.L_1018 - .L_1017)
.L_1017:
        /*000c*/ 	.word	0x00000000
        /*0010*/ 	.short	0x0000
        /*0012*/ 	.short	0x0000
        /*0014*/ 	.byte	0x00, 0xf0, 0x41, 0x07


	//----- nvinfo : EIATTR_SPARSE_MMA_MASK
	.align		4
.L_1018:
        /*0018*/ 	.byte	0x03, 0x50
        /*001a*/ 	.short	0x0000


	//----- nvinfo : EIATTR_MAXREG_COUNT
	.align		4
        /*001c*/ 	.byte	0x03, 0x1b
        /*001e*/ 	.short	0x00ff


	//----- nvinfo : EIATTR_NUM_BARRIERS
	.align		4
        /*0020*/ 	.byte	0x02, 0x4c
        /*0022*/ 	.byte	0x01
	.zero		1


	//----- nvinfo : EIATTR_MERCURY_ISA_VERSION
	.align		4
        /*0024*/ 	.byte	0x03, 0x5f
        /*0026*/ 	.short	0x0101


	//----- nvinfo : EIATTR_COOP_GROUP_MASK_REGIDS
	.align		4
        /*0028*/ 	.byte	0x04, 0x29
        /*002a*/ 	.short	(.L_1020 - .L_1019)


	//   ....[0]....
.L_1019:
        /*002c*/ 	.word	0xffffffff


	//   ....[1]....
        /*0030*/ 	.word	0xffffffff


	//   ....[2]....
        /*0034*/ 	.word	0xffffffff


	//   ....[3]....
        /*0038*/ 	.word	0xffffffff


	//   ....[4]....
        /*003c*/ 	.word	0xffffffff


	//   ....[5]....
        /*0040*/ 	.word	0xffffffff


	//   ....[6]....
        /*0044*/ 	.word	0xffffffff


	//   ....[7]....
        /*0048*/ 	.word	0xffffffff


	//   ....[8]....
        /*004c*/ 	.word	0xffffffff


	//   ....[9]....
        /*0050*/ 	.word	0xffffffff


	//   ....[10]....
        /*0054*/ 	.word	0xffffffff


	//   ....[11]....
        /*0058*/ 	.word	0xffffffff


	//   ....[12]....
        /*005c*/ 	.word	0xffffffff


	//   ....[13]....
        /*0060*/ 	.word	0xffffffff


	//   ....[14]....
        /*0064*/ 	.word	0xffffffff


	//   ....[15]....
        /*0068*/ 	.word	0xffffffff


	//----- nvinfo : EIATTR_COOP_GROUP_INSTR_OFFSETS
	.align		4
.L_1020:
        /*006c*/ 	.byte	0x04, 0x28
        /*006e*/ 	.short	(.L_1022 - .L_1021)


	//   ....[0]....
.L_1021:
        /*0070*/ 	.word	0x000057f0


	//   ....[1]....
        /*0074*/ 	.word	0x00005810


	//   ....[2]....
        /*0078*/ 	.word	0x00006ae0


	//   ....[3]....
        /*007c*/ 	.word	0x00006b40


	//   ....[4]....
        /*0080*/ 	.word	0x0000c150


	//   ....[5]....
        /*0084*/ 	.word	0x0000c180


	//   ....[6]....
        /*0088*/ 	.word	0x0000cb90


	//   ....[7]....
        /*008c*/ 	.word	0x0000cc00


	//   ....[8]....
        /*0090*/ 	.word	0x00011510


	//   ....[9]....
        /*0094*/ 	.word	0x00011530


	//   ....[10]....
        /*0098*/ 	.word	0x00011560


	//   ....[11]....
        /*009c*/ 	.word	0x00011570


	//   ....[12]....
        /*00a0*/ 	.word	0x000139b0


	//   ....[13]....
        /*00a4*/ 	.word	0x000139f0


	//   ....[14]....
        /*00a8*/ 	.word	0x00013a60


	//   ....[15]....
        /*00ac*/ 	.word	0x00013a70


	//----- nvinfo : EIATTR_EXIT_INSTR_OFFSETS
	.align		4
.L_1022:
        /*00b0*/ 	.byte	0x04, 0x1c
        /*00b2*/ 	.short	(.L_1024 - .L_1023)


	//   ....[0]....
.L_1023:
        /*00b4*/ 	.word	0x00000310


	//   ....[1]....
        /*00b8*/ 	.word	0x00000950


	//   ....[2]....
        /*00bc*/ 	.word	0x00000980


	//   ....[3]....
        /*00c0*/ 	.word	0x00014540


	//   ....[4]....
        /*00c4*/ 	.word	0x00014610


	//----- nvinfo : EIATTR_CRS_STACK_SIZE
	.align		4
.L_1024:
        /*00c8*/ 	.byte	0x04, 0x1e
        /*00ca*/ 	.short	(.L_1026 - .L_1025)
.L_1025:
        /*00cc*/ 	.word	0x00000000


	//----- nvinfo : EIATTR_CBANK_PARAM_SIZE
	.align		4
.L_1026:
        /*00d0*/ 	.byte	0x03, 0x19
        /*00d2*/ 	.short	0x01d0


	//----- nvinfo : EIATTR_PARAM_CBANK
	.align		4
        /*00d4*/ 	.byte	0x04, 0x0a
        /*00d6*/ 	.short	(.L_1028 - .L_1027)
	.align		4
.L_1027:
        /*00d8*/ 	.word	index@(.nv.constant0._ZN5flash24flash_fwd_splitkv_kernelI23Flash_fwd_kernel_traitsILi32ELi64ELi256ELi4ELb0ELb0EN7cutlass6half_tE19Flash_kernel_traitsILi32ELi64ELi256ELi4ES3_EELb1ELb0ELb0ELb0ELb1ELb1ELb0ELb0EEEvNS_16Flash_fwd_paramsE)
        /*00dc*/ 	.short	0x0210
        /*00de*/ 	.short	0x01d0


	//----- nvinfo : EIATTR_SW_WAR
	.align		4
.L_1028:
        /*00e0*/ 	.byte	0x04, 0x36
        /*00e2*/ 	.short	(.L_1030 - .L_1029)
.L_1029:
        /*00e4*/ 	.word	0x00000008
.L_1030:


//--------------------- .nv.info._ZN5flash24flash_fwd_splitkv_kernelI23Flash_fwd_kernel_traitsILi32ELi64ELi256ELi4ELb0ELb0EN7cutlass6half_tE19Flash_kernel_traitsILi32ELi64ELi256ELi4ES3_EELb1ELb0ELb1ELb0ELb0ELb0ELb0ELb0EEEvNS_16Flash_fwd_paramsE --------------------------
	.section	.nv.info._ZN5flash24flash_fwd_splitkv_kernelI23Flash_fwd_kernel_traitsILi32ELi64ELi256ELi4ELb0ELb0EN7cutlass6half_tE19Flash_kernel_traitsILi32ELi64ELi256ELi4ES3_EELb1ELb0ELb1ELb0ELb0ELb0ELb0ELb0EEEvNS_16Flash_fwd_paramsE,"",@"SHT_CUDA_INFO"
	.sectionflags	@""
	.align	4


	//----- nvinfo : EIATTR_CUDA_API_VERSION
	.align		4
        /*0000*/ 	.byte	0x04, 0x37
        /*0002*/ 	.short	(.L_1032 - .L_1031)
.L_1031:
        /*0004*/ 	.word	0x00000082


	//----- nvinfo : EIATTR_KPARAM_INFO
	.align		4
.L_1032:
        /*0008*/ 	.byte	0x04, 0x17
        /*000a*/ 	.short	(.L_1034 - .L_1033)
.L_1033:
        /*000c*/ 	.word	0x00000000
        /*0010*/ 	.short	0x0000
        /*0012*/ 	.short	0x0000
        /*0014*/ 	.byte	0x00, 0xf0, 0x41, 0x07


	//----- nvinfo : EIATTR_SPARSE_MMA_MASK
	.align		4
.L_1034:
        /*0018*/ 	.byte	0x03, 0x50
        /*001a*/ 	.short	0x0000


	//----- nvinfo : EIATTR_MAXREG_COUNT
	.align		4
        /*001c*/ 	.byte	0x03, 0x1b
        /*001e*/ 	.short	0x00ff


	//----- nvinfo : EIATTR_NUM_BARRIERS
	.align		4
        /*0020*/ 	.byte	0x02, 0x4c
        /*0022*/ 	.byte	0x01
	.zero		1


	//----- nvinfo : EIATTR_MERCURY_ISA_VERSION
	.align		4
        /*0024*/ 	.byte	0x03, 0x5f
        /*0026*/ 	.short	0x0101


	//----- nvinfo : EIATTR_INT_WARP_WIDE_INSTR_OFFSETS
	.align		4
        /*0028*/ 	.byte	0x04, 0x31
        /*002a*/ 	.short	(.L_1036 - .L_1035)


	//   ....[0]....
.L_1035:
        /*002c*/ 	.word	0x00006720


	//   ....[1]....
        /*0030*/ 	.word	0x00009e40


	//----- nvinfo : EIATTR_COOP_GROUP_MASK_REGIDS
	.align		4
.L_1036:
        /*0034*/ 	.byte	0x04, 0x29
        /*0036*/ 	.short	(.L_1038 - .L_1037)


	//   ....[0]....
.L_1037:
        /*0038*/ 	.word	0xffffffff


	//   ....[1]....
        /*003c*/ 	.word	0xffffffff


	//   ....[2]....
        /*0040*/ 	.word	0xffffffff


	//   ....[3]....
        /*0044*/ 	.word	0xffffffff


	//   ....[4]....
        /*0048*/ 	.word	0xffffffff


	//   ....[5]....
        /*004c*/ 	.word	0xffffffff


	//   ....[6]....
        /*0050*/ 	.word	0xffffffff


	//   ....[7]....
        /*0054*/ 	.word	0xffffffff


	//   ....[8]....
        /*0058*/ 	.word	0xffffffff


	//   ....[9]....
        /*005c*/ 	.word	0xffffffff


	//   ....[10]....
        /*0060*/ 	.word	0xffffffff


	//   ....[11]....
        /*0064*/ 	.word	0xffffffff


	//   ....[12]....
        /*0068*/ 	.word	0xffffffff


	//   ....[13]....
        /*006c*/ 	.word	0xffffffff


	//   ....[14]....
        /*0070*/ 	.word	0xffffffff


	//   ....[15]....
        /*0074*/ 	.word	0xffffffff


	//----- nvinfo : EIATTR_COOP_GROUP_INSTR_OFFSETS
	.align		4
.L_1038:
        /*0078*/ 	.byte	0x04, 0x28
        /*007a*/ 	.short	(.L_1040 - .L_1039)


	//   ....[0]....
.L_1039:
        /*007c*/ 	.word	0x00007200


	//   ....[1]....
        /*0080*/ 	.word	0x00007220


	//   ....[2]....
        /*0084*/ 	.word	0x00007c80


	//   ....[3]....
        /*0088*/ 	.word	0x00007ce0


	//   ....[4]....
        /*008c*/ 	.word	0x0000e2f0


	//   ....[5]....
        /*0090*/ 	.word	0x0000e310


	//   ....[6]....
        /*0094*/ 	.word	0x0000e330


	//   ....[7]....
        /*0098*/ 	.word	0x0000e480


	//   ....[8]....
        /*009c*/ 	.word	0x00013ba0


	//   ....[9]....
        /*00a0*/ 	.word	0x00013bb0


	//   ....[10]....
        /*00a4*/ 	.word	0x00013be0


	//   ....[11]....
        /*00a8*/ 	.word	0x00013bf0


	//   ....[12]....
        /*00ac*/ 	.word	0x00016040


	//   ....[13]....
        /*00b0*/ 	.word	0x00016080


	//   ....[14]....
        /*00b4*/ 	.word	0x000160e0


	//   ....[15]....
        /*00b8*/ 	.word	0x000160f0


	//----- nvinfo : EIATTR_EXIT_INSTR_OFFSETS
	.align		4
.L_1040:
        /*00bc*/ 	.byte	0x04, 0x1c
        /*00be*/ 	.short	(.L_1042 - .L_1041)


	//   ....[0]....
.L_1041:
        /*00c0*/ 	.word	0x000004a0


	//   ....[1]....
        /*00c4*/ 	.word	0x00000b50


	//   ....[2]....
        /*00c8*/ 	.word	0x00000b80


	//   ....[3]....
        /*00cc*/ 	.word	0x00016c50


	//   ....[4]....
        /*00d0*/ 	.word	0x00016d20


	//----- nvinfo : EIATTR_CRS_STACK_SIZE
	.align		4
.L_1042:
        /*00d4*/ 	.byte	0x04, 0x1e
        /*00d6*/ 	.short	(.L_1044 - .L_1043)
.L_1043:
        /*00d8*/ 	.word	0x00000000


	//----- nvinfo : EIATTR_CBANK_PARAM_SIZE
	.align		4
.L_1044:
        /*00dc*/ 	.byte	0x03, 0x19
        /*00de*/ 	.short	0x01d0


	//----- nvinfo : EIATTR_PARAM_CBANK
	.align		4
        /*00e0*/ 	.byte	0x04, 0x0a
        /*00e2*/ 	.short	(.L_1046 - .L_1045)
	.align		4
.L_1045:
        /*00e4*/ 	.word	index@(.nv.constant0._ZN5flash24flash_fwd_splitkv_kernelI23Flash_fwd_kernel_traitsILi32ELi64ELi256ELi4ELb0ELb0EN7cutlass6half_tE19Flash_kernel_traitsILi32ELi64ELi256ELi4ES3_EELb1ELb0ELb1ELb0ELb0ELb0ELb0ELb0EEEvNS_16Flash_fwd_paramsE)
        /*00e8*/ 	.short	0x0210
        /*00ea*/ 	.short	0x01d0


	//----- nvinfo : EIATTR_SW_WAR
	.align		4
.L_1046:
        /*00ec*/ 	.byte	0x04, 0x36
        /*00ee*/ 	.short	(.L_1048 - .L_1047)
.L_1047:
        /*00f0*/ 	.word	0x00000008
.L_1048:


//--------------------- .nv.info._ZN5flash24flash_fwd_splitkv_kernelI23Flash_fwd_kernel_traitsILi32ELi64ELi256ELi4ELb0ELb0EN7cutlass6half_tE19Flash_kernel_traitsILi32ELi64ELi256ELi4ES3_EELb1ELb0ELb1ELb0ELb0ELb1ELb0ELb0EEEvNS_16Flash_fwd_paramsE --------------------------
	.section	.nv.info._ZN5flash24flash_fwd_splitkv_kernelI23Flash_fwd_kernel_traitsILi32ELi64ELi256ELi4ELb0ELb0EN7cutlass6half_tE19Flash_kernel_traitsILi32ELi64ELi256ELi4ES3_EELb1ELb0ELb1ELb0ELb0ELb1ELb0ELb0EEEvNS_16Flash_fwd_paramsE,"",@"SHT_CUDA_INFO"
	.sectionflags	@""
	.align	4


	//----- nvinfo : EIATTR_CUDA_API_VERSION
	.align		4
        /*0000*/ 	.byte	0x04, 0x37
        /*0002*/ 	.short	(.L_1050 - .L_1049)
.L_1049:
        /*0004*/ 	.word	0x00000082


	//----- nvinfo : EIATTR_KPARAM_INFO
	.align		4
.L_1050:
        /*0008*/ 	.byte	0x04, 0x17
        /*000a*/ 	.short	(.L_1052 - .L_1051)
.L_1051:
        /*000c*/ 	.word	0x00000000
        /*0010*/ 	.short	0x0000
        /*0012*/ 	.short	0x0000
        /*0014*/ 	.byte	0x00, 0xf0, 0x41, 0x07


	//----- nvinfo : EIATTR_SPARSE_MMA_MASK
	.align		4
.L_1052:
        /*0018*/ 	.byte	0x03, 0x50
        /*001a*/ 	.short	0x0000


	//----- nvinfo : EIATTR_MAXREG_COUNT
	.align		4
        /*001c*/ 	.byte	0x03, 0x1b
        /*001e*/ 	.short	0x00ff


	//----- nvinfo : EIATTR_NUM_BARRIERS
	.align		4
        /*0020*/ 	.byte	0x02, 0x4c
        /*0022*/ 	.byte	0x01
	.zero		1


	//----- nvinfo : EIATTR_MERCURY_ISA_VERSION
	.align		4
        /*0024*/ 	.byte	0x03, 0x5f
        /*0026*/ 	.short	0x0101


	//----- nvinfo : EIATTR_INT_WARP_WIDE_INSTR_OFFSETS
	.align		4
        /*0028*/ 	.byte	0x04, 0x31
        /*002a*/ 	.short	(.L_1054 - .L_1053)


	//   ....[0]....
.L_1053:
        /*002c*/ 	.word	0x000075d0


	//   ....[1]....
        /*0030*/ 	.word	0x0000acb0


	//----- nvinfo : EIATTR_COOP_GROUP_MASK_REGIDS
	.align		4
.L_1054:
        /*0034*/ 	.byte	0x04, 0x29
        /*0036*/ 	.short	(.L_1056 - .L_1055)


	//   ....[0]....
.L_1055:
        /*0038*/ 	.word	0xffffffff


	//   ....[1]....
        /*003c*/ 	.word	0xffffffff


	//   ....[2]....
        /*0040*/ 	.word	0xffffffff


	//   ....[3]....
        /*0044*/ 	.word	0xffffffff


	//   ....[4]....
        /*0048*/ 	.word	0xffffffff


	//   ....[5]....
        /*004c*/ 	.word	0xffffffff


	//   ....[6]....
        /*0050*/ 	.word	0xffffffff


	//   ....[7]....
        /*0054*/ 	.word	0xffffffff


	//   ....[8]....
        /*0058*/ 	.word	0xffffffff


	//   ....[9]....
        /*005c*/ 	.word	0xffffffff


	//   ....[10]....
        /*0060*/ 	.word	0xffffffff


	//   ....[11]....
        /*0064*/ 	.word	0xffffffff


	//   ....[12]....
        /*0068*/ 	.word	0xffffffff


	//   ....[13]....
        /*006c*/ 	.word	0xffffffff


	//   ....[14]....
        /*0070*/ 	.word	0xffffffff


	//   ....[15]....
        /*0074*/ 	.word	0xffffffff


	//----- nvinfo : EIATTR_COOP_GROUP_INSTR_OFFSETS
	.align		4
.L_1056:
        /*0078*/ 	.byte	0x04, 0x28
        /*007a*/ 	.short	(.L_1058 - .L_1057)


	//   ....[0]....
.L_1057:
        /*007c*/ 	.word	0x000080a0


	//   ....[1]....
        /*0080*/ 	.word	0x000080d0


	//   ....[2]....
        /*0084*/ 	.word	0x00008a60


	//   ....[3]....
        /*0088*/ 	.word	0x00008ac0


	//   ....[4]....
        /*008c*/ 	.word	0x0000fd10


	//   ....[5]....
        /*0090*/ 	.word	0x0000fd30


	//   ....[6]....
        /*0094*/ 	.word	0x000106e0


	//   ....[7]....
        /*0098*/ 	.word	0x00010730


	//   ....[8]....
        /*009c*/ 	.word	0x00016930


	//   ....[9]....
        /*00a0*/ 	.word	0x00016940


	//   ....[10]....
        /*00a4*/ 	.word	0x00016970


	//   ....[11]....
        /*00a8*/ 	.word	0x00016980


	//   ....[12]....
        /*00ac*/ 	.word	0x00018dd0


	//   ....[13]....
        /*00b0*/ 	.word	0x00018e10


	//   ....[14]....
        /*00b4*/ 	.word	0x00018e80


	//   ....[15]....
        /*00b8*/ 	.word	0x00018e90


	//----- nvinfo : EIATTR_EXIT_INSTR_OFFSETS
	.align		4
.L_1058:
        /*00bc*/ 	.byte	0x04, 0x1c
        /*00be*/ 	.short	(.L_1060 - .L_1059)


	//   ....[0]....
.L_1059:
        /*00c0*/ 	.word	0x000004a0


	//   ....[1]....
        /*00c4*/ 	.word	0x00000b50


	//   ....[2]....
        /*00c8*/ 	.word	0x00000b80


	//   ....[3]....
        /*00cc*/ 	.word	0x000199e0


	//   ....[4]....
        /*00d0*/ 	.word	0x00019ab0


	//----- nvinfo : EIATTR_CRS_STACK_SIZE
	.align		4
.L_1060:
        /*00d4*/ 	.byte	0x04, 0x1e
        /*00d6*/ 	.short	(.L_1062 - .L_1061)
.L_1061:
        /*00d8*/ 	.word	0x00000000


	//----- nvinfo : EIATTR_CBANK_PARAM_SIZE
	.align		4
.L_1062:
        /*00dc*/ 	.byte	0x03, 0x19
        /*00de*/ 	.short	0x01d0


	//----- nvinfo : EIATTR_PARAM_CBANK
	.align		4
        /*00e0*/ 	.byte	0x04, 0x0a
        /*00e2*/ 	.short	(.L_1064 - .L_1063)
	.align		4
.L_1063:
        /*00e4*/ 	.word	index@(.nv.constant0._ZN5flash24flash_fwd_splitkv_kernelI23Flash_fwd_kernel_traitsILi32ELi64ELi256ELi4ELb0ELb0EN7cutlass6half_tE19Flash_kernel_traitsILi32ELi64ELi256ELi4ES3_EELb1ELb0ELb1ELb0ELb0ELb1ELb0ELb0EEEvNS_16Flash_fwd_paramsE)
        /*00e8*/ 	.short	0x0210
        /*00ea*/ 	.short	0x01d0


	//----- nvinfo : EIATTR_SW_WAR
	.align		4
.L_1064:
        /*00ec*/ 	.byte	0x04, 0x36
        /*00ee*/ 	.short	(.L_1066 - .L_1065)
.L_1065:
        /*00f0*/ 	.word	0x00000008
.L_1066:


//--------------------- .nv.info._ZN5flash24flash_fwd_splitkv_kernelI23Flash_fwd_kernel_traitsILi32ELi64ELi256ELi4ELb0ELb0EN7cutlass6half_tE19Flash_kernel_traitsILi32ELi64ELi256ELi4ES3_EELb1ELb0ELb0ELb0ELb1ELb0ELb0ELb1EEEvNS_16Flash_fwd_paramsE --------------------------
	.section	.nv.info._ZN5flash24flash_fwd_splitkv_kernelI23Flash_fwd_kernel_traitsILi32ELi64ELi256ELi4ELb0ELb0EN7cutlass6half_tE19Flash_kernel_traitsILi32ELi64ELi256ELi4ES3_EELb1ELb0ELb0ELb0ELb1ELb0ELb0ELb1EEEvNS_16Flash_fwd_paramsE,"",@"SHT_CUDA_INFO"
	.sectionflags	@""
	.align	4


	//----- nvinfo : EIATTR_CUDA_API_VERSION
	.align		4
        /*0000*/ 	.byte	0x04, 0x37
        /*0002*/ 	.short	(.L_1068 - .L_1067)
.L_1067:
        /*0004*/ 	.word	0x00000082


	//----- nvinfo : EIATTR_KPARAM_INFO
	.align		4
.L_1068:
        /*0008*/ 	.byte	0x04, 0x17
        /*000a*/ 	.short	(.L_1070 - .L_1069)
.L_1069:
        /*000c*/ 	.word	0x00000000
        /*0010*/ 	.short	0x0000
        /*0012*/ 	.short	0x0000
        /*0014*/ 	.byte	0x00, 0xf0, 0x41, 0x07


	//----- nvinfo : EIATTR_SPARSE_MMA_MASK
	.align		4
.L_1070:
        /*0018*/ 	.byte	0x03, 0x50
        /*001a*/ 	.short	0x0000


	//----- nvinfo : EIATTR_MAXREG_COUNT
	.align		4
        /*001c*/ 	.byte	0x03, 0x1b
        /*001e*/ 	.short	0x00ff


	//----- nvinfo : EIATTR_NUM_BARRIERS
	.align		4
        /*0020*/ 	.byte	0x02, 0x4c
        /*0022*/ 	.byte	0x01
	.zero		1


	//----- nvinfo : EIATTR_MERCURY_ISA_VERSION
	.align		4
        /*0024*/ 	.byte	0x03, 0x5f
        /*0026*/ 	.short	0x0101


	//----- nvinfo : EIATTR_COOP_GROUP_MASK_REGIDS
	.align		4
        /*0028*/ 	.byte	0x04, 0x29
        /*002a*/ 	.short	(.L_1072 - .L_1071)


	//   ....[0]....
.L_1071:
        /*002c*/ 	.word	0xffffffff


	//   ....[1]....
        /*0030*/ 	.word	0xffffffff


	//   ....[2]....
        /*0034*/ 	.word	0xffffffff


	//   ....[3]....
        /*0038*/ 	.word	0xffffffff


	//   ....[4]....
        /*003c*/ 	.word	0xffffffff


	//   ....[5]....
        /*0040*/ 	.word	0xffffffff


	//   ....[6]....
        /*0044*/ 	.word	0xffffffff


	//   ....[7]....
        /*0048*/ 	.word	0xffffffff


	//   ....[8]....
        /*004c*/ 	.word	0xffffffff


	//   ....[9]....
        /*0050*/ 	.word	0xffffffff


	//   ....[10]....
        /*0054*/ 	.word	0xffffffff


	//   ....[11]....
        /*0058*/ 	.word	0xffffffff


	//   ....[12]....
        /*005c*/ 	.word	0xffffffff


	//   ....[13]....
        /*0060*/ 	.word	0xffffffff


	//   ....[14]....
        /*0064*/ 	.word	0xffffffff


	//   ....[15]....
        /*0068*/ 	.word	0xffffffff


	//----- nvinfo : EIATTR_COOP_GROUP_INSTR_OFFSETS
	.align		4
.L_1072:
        /*006c*/ 	.byte	0x04, 0x28
        /*006e*/ 	.short	(.L_1074 - .L_1073)


	//   ....[0]....
.L_1073:
        /*0070*/ 	.word	0x0000d2e0


	//   ....[1]....
        /*0074*/ 	.word	0x0000d300


	//   ....[2]....
        /*0078*/ 	.word	0x0000dd70


	//   ....[3]....
        /*007c*/ 	.word	0x0000ddd0


	//   ....[4]....
        /*0080*/ 	.word	0x000124f0


	//   ....[5]....
        /*0084*/ 	.word	0x00012510


	//   ....[6]....
        /*0088*/ 	.word	0x00012f30


	//   ....[7]....
        /*008c*/ 	.word	0x00012f80


	//   ....[8]....
        /*0090*/ 	.word	0x000168d0


	//   ....[9]....
        /*0094*/ 	.word	0x000168f0


	//   ....[10]....
        /*0098*/ 	.word	0x00016920


	//   ....[11]....
        /*009c*/ 	.word	0x00016930


	//   ....[12]....
        /*00a0*/ 	.word	0x00018d80


	//   ....[13]....
        /*00a4*/ 	.word	0x00018dc0


	//   ....[14]....
        /*00a8*/ 	.word	0x00018e30


	//   ....[15]....
        /*00ac*/ 	.word	0x00018e40


	//----- nvinfo : EIATTR_EXIT_INSTR_OFFSETS
	.align		4
.L_1074:
        /*00b0*/ 	.byte	0x04, 0x1c
        /*00b2*/ 	.short	(.L_1076 - .L_1075)


	//   ....[0]....
.L_1075:
        /*00b4*/ 	.word	0x00000340


	//   ....[1]....
        /*00b8*/ 	.word	0x00000970


	//   ....[2]....
        /*00bc*/ 	.word	0x000009a0


	//   ....[3]....
        /*00c0*/ 	.word	0x00019980


	//   ....[4]....
        /*00c4*/ 	.word	0x00019a40


	//----- nvinfo : EIATTR_CRS_STACK_SIZE
	.align		4
.L_1076:
        /*00c8*/ 	.byte	0x04, 0x1e
        /*00ca*/ 	.short	(.L_1078 - .L_1077)
.L_1077:
        /*00cc*/ 	.word	0x00000000


	//----- nvinfo : EIATTR_CBANK_PARAM_SIZE
	.align		4
.L_1078:
        /*00d0*/ 	.byte	0x03, 0x19
        /*00d2*/ 	.short	0x01d0


	//----- nvinfo : EIATTR_PARAM_CBANK
	.align		4
        /*00d4*/ 	.byte	0x04, 0x0a
        /*00d6*/ 	.short	(.L_1080 - .L_1079)
	.align		4
.L_1079:
        /*00d8*/ 	.word	index@(.nv.constant0._ZN5flash24flash_fwd_splitkv_kernelI23Flash_fwd_kernel_traitsILi32ELi64ELi256ELi4ELb0ELb0EN7cutlass6half_tE19Flash_kernel_traitsILi32ELi64ELi256ELi4ES3_EELb1ELb0ELb0ELb0ELb1ELb0ELb0ELb1EEEvNS_16Flash_fwd_paramsE)
        /*00dc*/ 	.short	0x0210
        /*00de*/ 	.short	0x01d0


	//----- nvinfo : EIATTR_SW_WAR
	.align		4
.L_1080:
        /*00e0*/ 	.byte	0x04, 0x36
        /*00e2*/ 	.short	(.L_1082 - .L_1081)
.L_1081:
        /*00e4*/ 	.word	0x00000008
.L_1082:


//--------------------- .nv.info._ZN5flash24flash_fwd_splitkv_kernelI23Flash_fwd_kernel_traitsILi32ELi64ELi256ELi4ELb0ELb0EN7cutlass6half_tE19Flash_kernel_traitsILi32ELi64ELi256ELi4ES3_EELb1ELb0ELb0ELb0ELb1ELb1ELb0ELb1EEEvNS_16Flash_fwd_paramsE --------------------------
	.section	.nv.info._ZN5flash24flash_fwd_splitkv_kernelI23Flash_fwd_kernel_traitsILi32ELi64ELi256ELi4ELb0ELb0EN7cutlass6half_tE19Flash_kernel_traitsILi32ELi64ELi256ELi4ES3_EELb1ELb0ELb0ELb0ELb1ELb1ELb0ELb1EEEvNS_16Flash_fwd_paramsE,"",@"SHT_CUDA_INFO"
	.sectionflags	@""
	.align	4


	//----- nvinfo : EIATTR_CUDA_API_VERSION
	.align		4
        /*0000*/ 	.byte	0x04, 0x37
        /*0002*/ 	.short	(.L_1084 - .L_1083)
.L_1083:
        /*0004*/ 	.word	0x00000082


	//----- nvinfo : EIATTR_KPARAM_INFO
	.align		4
.L_1084:
        /*0008*/ 	.byte	0x04, 0x17
        /*000a*/ 	.short	(.L_1086 - .L_1085)
.L_1085:
        /*000c*/ 	.word	0x00000000
        /*0010*/ 	.short	0x0000
        /*0012*/ 	.short	0x0000
        /*0014*/ 	.byte	0x00, 0xf0, 0x41, 0x07


	//----- nvinfo : EIATTR_SPARSE_MMA_MASK
	.align		4
.L_1086:
        /*0018*/ 	.byte	0x03, 0x50
        /*001a*/ 	.short	0x0000


	//----- nvinfo : EIATTR_MAXREG_COUNT
	.align		4
        /*001c*/ 	.byte	0x03, 0x1b
        /*001e*/ 	.short	0x00ff


	//----- nvinfo : EIATTR_NUM_BARRIERS
	.align		4
        /*0020*/ 	.byte	0x02, 0x4c
        /*0022*/ 	.byte	0x01
	.zero		1


	//----- nvinfo : EIATTR_ANNOTATIONS
	.align		4
        /*0024*/ 	.byte	0x04, 0x55
        /*0026*/ 	.short	(.L_1088 - .L_1087)


	//   ....[0]....
.L_1087:
        /*0028*/ 	.word	0x00000001
        /*002c*/ 	.byte	0xe0, 0x3e, 0x01, 0x00, 0x01, 0x00, 0x00, 0x00, 0x80, 0x40, 0x01, 0x00


	//----- nvinfo : EIATTR_MERCURY_ISA_VERSION
	.align		4
.L_1088:
        /*0038*/ 	.byte	0x03, 0x5f
        /*003a*/ 	.short	0x0101


	//----- nvinfo : EIATTR_COOP_GROUP_MASK_REGIDS
	.align		4
        /*003c*/ 	.byte	0x04, 0x29
        /*003e*/ 	.short	(.L_1090 - .L_1089)


	//   ....[0]....
.L_1089:
        /*0040*/ 	.word	0xffffffff


	//   ....[1]....
        /*0044*/ 	.word	0xffffffff


	//   ....[2]....
        /*0048*/ 	.word	0xffffffff


	//   ....[3]....
        /*004c*/ 	.word	0xffffffff


	//   ....[4]....
        /*0050*/ 	.word	0xffffffff


	//   ....[5]....
        /*0054*/ 	.word	0xffffffff


	//   ....[6]....
        /*0058*/ 	.word	0xffffffff


	//   ....[7]....
        /*005c*/ 	.word	0xffffffff


	//   ....[8]....
        /*0060*/ 	.word	0xffffffff


	//   ....[9]....
        /*0064*/ 	.word	0xffffffff


	//   ....[10]....
        /*0068*/ 	.word	0xffffffff


	//   ....[11]....
        /*006c*/ 	.word	0xffffffff


	//   ....[12]....
        /*0070*/ 	.word	0xffffffff


	//   ....[13]....
        /*0074*/ 	.word	0xffffffff


	//   ....[14]....
        /*0078*/ 	.word	0xffffffff


	//   ....[15]....
        /*007c*/ 	.word	0xffffffff


	//----- nvinfo : EIATTR_COOP_GROUP_INSTR_OFFSETS
	.align		4
.L_1090:
        /*0080*/ 	.byte	0x04, 0x28
        /*0082*/ 	.short	(.L_1092 - .L_1091)


	//   ....[0]....
.L_1091:
        /*0084*/ 	.word	0x0000e2f0


	//   ....[1]....
        /*0088*/ 	.word	0x0000e320


	//   ....[2]....
        /*008c*/ 	.word	0x0000ed40


	//   ....[3]....
        /*0090*/ 	.word	0x0000ed90


	//   ....[4]....
        /*0094*/ 	.word	0x00014510


	//   ....[5]....
        /*0098*/ 	.word	0x00014530


	//   ....[6]....
        /*009c*/ 	.word	0x00014fc0


	//   ....[7]....
        /*00a0*/ 	.word	0x00015040


	//   ....[8]....
        /*00a4*/ 	.word	0x00019920


	//   ....[9]....
        /*00a8*/ 	.word	0x00019940


	//   ....[10]....
        /*00ac*/ 	.word	0x00019970


	//   ....[11]....
        /*00b0*/ 	.word	0x00019980


	//   ....[12]....
        /*00b4*/ 	.word	0x0001bdd0


	//   ....[13]....
        /*00b8*/ 	.word	0x0001be10


	//   ....[14]....
        /*00bc*/ 	.word	0x0001be80


	//   ....[15]....
        /*00c0*/ 	.word	0x0001be90


	//----- nvinfo : EIATTR_EXIT_INSTR_OFFSETS
	.align		4
.L_1092:
        /*00c4*/ 	.byte	0x04, 0x1c
        /*00c6*/ 	.short	(.L_1094 - .L_1093)


	//   ....[0]....
.L_1093:
        /*00c8*/ 	.word	0x00000350


	//   ....[1]....
        /*00cc*/ 	.word	0x00000980


	//   ....[2]....
        /*00d0*/ 	.word	0x000009b0


	//   ....[3]....
        /*00d4*/ 	.word	0x0001c9d0


	//   ....[4]....
        /*00d8*/ 	.word	0x0001ca90


	//----- nvinfo : EIATTR_CRS_STACK_SIZE
	.align		4
.L_1094:
        /*00dc*/ 	.byte	0x04, 0x1e
        /*00de*/ 	.short	(.L_1096 - .L_1095)
.L_1095:
        /*00e0*/ 	.word	0x00000000


	//----- nvinfo : EIATTR_CBANK_PARAM_SIZE
	.align		4
.L_1096:
        /*00e4*/ 	.byte	0x03, 0x19
        /*00e6*/ 	.short	0x01d0


	//----- nvinfo : EIATTR_PARAM_CBANK
	.align		4
        /*00e8*/ 	.byte	0x04, 0x0a
        /*00ea*/ 	.short	(.L_1098 - .L_1097)
	.align		4
.L_1097:
        /*00ec*/ 	.word	index@(.nv.constant0._ZN5flash24flash_fwd_splitkv_kernelI23Flash_fwd_kernel_traitsILi32ELi64ELi256ELi4ELb0ELb0EN7cutlass6half_tE19Flash_kernel_traitsILi32ELi64ELi256ELi4ES3_EELb1ELb0ELb0ELb0ELb1ELb1ELb0ELb1EEEvNS_16Flash_fwd_paramsE)
        /*00f0*/ 	.short	0x0210
        /*00f2*/ 	.short	0x01d0


	//----- nvinfo : EIATTR_SW_WAR
	.align		4
.L_1098:
        /*00f4*/ 	.byte	0x04, 0x36
        /*00f6*/ 	.short	(.L_1100 - .L_1099)
.L_1099:
        /*00f8*/ 	.word	0x00000008
.L_1100:


//--------------------- .nv.info._ZN5flash24flash_fwd_splitkv_kernelI23Flash_fwd_kernel_traitsILi32ELi64ELi256ELi4ELb0ELb0EN7cutlass6half_tE19Flash_kernel_traitsILi32ELi64ELi256ELi4ES3_EELb1ELb0ELb1ELb0ELb0ELb0ELb0ELb1EEEvNS_16Flash_fwd_paramsE --------------------------
	.section	.nv.info._ZN5flash24flash_fwd_splitkv_kernelI23Flash_fwd_kernel_traitsILi32ELi64ELi256ELi4ELb0ELb0EN7cutlass6half_tE19Flash_kernel_traitsILi32ELi64ELi256ELi4ES3_EELb1ELb0ELb1ELb0ELb0ELb0ELb0ELb1EEEvNS_16Flash_fwd_paramsE,"",@"SHT_CUDA_INFO"
	.sectionflags	@""
	.align	4


	//----- nvinfo : EIATTR_CUDA_API_VERSION
	.align		4
        /*0000*/ 	.byte	0x04, 0x37
        /*0002*/ 	.short	(.L_1102 - .L_1101)
.L_1101:
        /*0004*/ 	.word	0x00000082


	//----- nvinfo : EIATTR_KPARAM_INFO
	.align		4
.L_1102:
        /*0008*/ 	.byte	0x04, 0x17
        /*000a*/ 	.short	(.L_1104 - .L_1103)
.L_1103:
        /*000c*/ 	.word	0x00000000
        /*0010*/ 	.short	0x0000
        /*0012*/ 	.short	0x0000
        /*0014*/ 	.byte	0x00, 0xf0, 0x41, 0x07


	//----- nvinfo : EIATTR_SPARSE_MMA_MASK
	.align		4
.L_1104:
        /*0018*/ 	.byte	0x03, 0x50
        /*001a*/ 	.short	0x0000


	//----- nvinfo : EIATTR_MAXREG_COUNT
	.align		4
        /*001c*/ 	.byte	0x03, 0x1b
        /*001e*/ 	.short	0x00ff


	//----- nvinfo : EIATTR_NUM_BARRIERS
	.align		4
        /*0020*/ 	.byte	0x02, 0x4c
        /*0022*/ 	.byte	0x01
	.zero		1


	//----- nvinfo : EIATTR_MERCURY_ISA_VERSION
	.align		4
        /*0024*/ 	.byte	0x03, 0x5f
        /*0026*/ 	.short	0x0101


	//----- nvinfo : EIATTR_COOP_GROUP_MASK_REGIDS
	.align		4
        /*0028*/ 	.byte	0x04, 0x29
        /*002a*/ 	.short	(.L_1106 - .L_1105)


	//   ....[0]....
.L_1105:
        /*002c*/ 	.word	0xffffffff


	//   ....[1]....
        /*0030*/ 	.word	0xffffffff


	//   ....[2]....
        /*0034*/ 	.word	0xffffffff


	//   ....[3]....
        /*0038*/ 	.word	0xffffffff


	//   ....[4]....
        /*003c*/ 	.word	0xffffffff


	//   ....[5]....
        /*0040*/ 	.word	0xffffffff


	//   ....[6]....
        /*0044*/ 	.word	0xffffffff


	//   ....[7]....
        /*0048*/ 	.word	0xffffffff


	//   ....[8]....
        /*004c*/ 	.word	0xffffffff


	//   ....[9]....
        /*0050*/ 	.word	0xffffffff


	//   ....[10]....
        /*0054*/ 	.word	0xffffffff


	//   ....[11]....
        /*0058*/ 	.word	0xffffffff


	//   ....[12]....
        /*005c*/ 	.word	0xffffffff


	//   ....[13]....
        /*0060*/ 	.word	0xffffffff


	//   ....[14]....
        /*0064*/ 	.word	0xffffffff


	//   ....[15]....
        /*0068*/ 	.word	0xffffffff


	//----- nvinfo : EIATTR_COOP_GROUP_INSTR_OFFSETS
	.align		4
.L_1106:
        /*006c*/ 	.byte	0x04, 0x28
        /*006e*/ 	.short	(.L_1108 - .L_1107)


	//   ....[0]....
.L_1107:
        /*0070*/ 	.word	0x0000ffe0


	//   ....[1]....
        /*0074*/ 	.word	0x00010000


	//   ....[2]....
        /*0078*/ 	.word	0x00010ab0


	//   ....[3]....
        /*007c*/ 	.word	0x00010b10


	//   ....[4]....
        /*0080*/ 	.word	0x00016bb0


	//   ....[5]....
        /*0084*/ 	.word	0x00016bd0


	//   ....[6]....
        /*0088*/ 	.word	0x000175d0


	//   ....[7]....
        /*008c*/ 	.word	0x00017620


	//   ....[8]....
        /*0090*/ 	.word	0x0001c860


	//   ....[9]....
        /*0094*/ 	.word	0x0001c880


	//   ....[10]....
        /*0098*/ 	.word	0x0001c8b0


	//   ....[11]....
        /*009c*/ 	.word	0x0001c8c0


	//   ....[12]....
        /*00a0*/ 	.word	0x0001ed10


	//   ....[13]....
        /*00a4*/ 	.word	0x0001ed50


	//   ....[14]....
        /*00a8*/ 	.word	0x0001edc0


	//   ....[15]....
        /*00ac*/ 	.word	0x0001edd0


	//----- nvinfo : EIATTR_EXIT_INSTR_OFFSETS
	.align		4
.L_1108:
        /*00b0*/ 	.byte	0x04, 0x1c
        /*00b2*/ 	.short	(.L_1110 - .L_1109)


	//   ....[0]....
.L_1109:
        /*00b4*/ 	.word	0x000004d0


	//   ....[1]....
        /*00b8*/ 	.word	0x00000b50


	//   ....[2]....
        /*00bc*/ 	.word	0x00000b80


	//   ....[3]....
        /*00c0*/ 	.word	0x0001f960


	//   ....[4]....
        /*00c4*/ 	.word	0x0001fa30


	//----- nvinfo : EIATTR_CRS_STACK_SIZE
	.align		4
.L_1110:
        /*00c8*/ 	.byte	0x04, 0x1e
        /*00ca*/ 	.short	(.L_1112 - .L_1111)
.L_1111:
        /*00cc*/ 	.word	0x00000000


	//----- nvinfo : EIATTR_CBANK_PARAM_SIZE
	.align		4
.L_1112:
        /*00d0*/ 	.byte	0x03, 0x19
        /*00d2*/ 	.short	0x01d0


	//----- nvinfo : EIATTR_PARAM_CBANK
	.align		4
        /*00d4*/ 	.byte	0x04, 0x0a
        /*00d6*/ 	.short	(.L_1114 - .L_1113)
	.align		4
.L_1113:
        /*00d8*/ 	.word	index@(.nv.constant0._ZN5flash24flash_fwd_splitkv_kernelI23Flash_fwd_kernel_traitsILi32ELi64ELi256ELi4ELb0ELb0EN7cutlass6half_tE19Flash_kernel_traitsILi32ELi64ELi256ELi4ES3_EELb1ELb0ELb1ELb0ELb0ELb0ELb0ELb1EEEvNS_16Flash_fwd_paramsE)
        /*00dc*/ 	.short	0x0210
        /*00de*/ 	.short	0x01d0


	//----- nvinfo : EIATTR_SW_WAR
	.align		4
.L_1114:
        /*00e0*/ 	.byte	0x04, 0x36
        /*00e2*/ 	.short	(.L_1116 - .L_1115)
.L_1115:
        /*00e4*/ 	.word	0x00000008
.L_1116:


//--------------------- .nv.info._ZN5flash24flash_fwd_splitkv_kernelI23Flash_fwd_kernel_traitsILi32ELi64ELi256ELi4ELb0ELb0EN7cutlass6half_tE19Flash_kernel_traitsILi32ELi64ELi256ELi4ES3_EELb1ELb0ELb1ELb0ELb0ELb1ELb0ELb1EEEvNS_16Flash_fwd_paramsE --------------------------
	.section	.nv.info._ZN5flash24flash_fwd_splitkv_kernelI23Flash_fwd_kernel_traitsILi32ELi64ELi256ELi4ELb0ELb0EN7cutlass6half_tE19Flash_kernel_traitsILi32ELi64ELi256ELi4ES3_EELb1ELb0ELb1ELb0ELb0ELb1ELb0ELb1EEEvNS_16Flash_fwd_paramsE,"",@"SHT_CUDA_INFO"
	.sectionflags	@""
	.align	4


	//----- nvinfo : EIATTR_CUDA_API_VERSION
	.align		4
        /*0000*/ 	.byte	0x04, 0x37
        /*0002*/ 	.short	(.L_1118 - .L_1117)
.L_1117:
        /*0004*/ 	.word	0x00000082


	//----- nvinfo : EIATTR_KPARAM_INFO
	.align		4
.L_1118:
        /*0008*/ 	.byte	0x04, 0x17
        /*000a*/ 	.short	(.L_1120 - .L_1119)
.L_1119:
        /*000c*/ 	.word	0x00000000
        /*0010*/ 	.short	0x0000
        /*0012*/ 	.short	0x0000
        /*0014*/ 	.byte	0x00, 0xf0, 0x41, 0x07


	//----- nvinfo : EIATTR_SPARSE_MMA_MASK
	.align		4
.L_1120:
        /*0018*/ 	.byte	0x03, 0x50
        /*001a*/ 	.short	0x0000


	//----- nvinfo : EIATTR_MAXREG_COUNT
	.align		4
        /*001c*/ 	.byte	0x03, 0x1b
        /*001e*/ 	.short	0x00ff


	//----- nvinfo : EIATTR_NUM_BARRIERS
	.align		4
        /*0020*/ 	.byte	0x02, 0x4c
        /*0022*/ 	.byte	0x01
	.zero		1


	//----- nvinfo : EIATTR_MERCURY_ISA_VERSION
	.align		4
        /*0024*/ 	.byte	0x03, 0x5f
        /*0026*/ 	.short	0x0101


	//----- nvinfo : EIATTR_COOP_GROUP_MASK_REGIDS
	.align		4
        /*0028*/ 	.byte	0x04, 0x29
        /*002a*/ 	.short	(.L_1122 - .L_1121)


	//   ....[0]....
.L_1121:
        /*002c*/ 	.word	0xffffffff


	//   ....[1]....
        /*0030*/ 	.word	0xffffffff


	//   ....[2]....
        /*0034*/ 	.word	0xffffffff


	//   ....[3]....
        /*0038*/ 	.word	0xffffffff


	//   ....[4]....
        /*003c*/ 	.word	0xffffffff


	//   ....[5]....
        /*0040*/ 	.word	0xffffffff


	//   ....[6]....
        /*0044*/ 	.word	0xffffffff


	//   ....[7]....
        /*0048*/ 	.word	0xffffffff


	//   ....[8]....
        /*004c*/ 	.word	0xffffffff


	//   ....[9]....
        /*0050*/ 	.word	0xffffffff


	//   ....[10]....
        /*0054*/ 	.word	0xffffffff


	//   ....[11]....
        /*0058*/ 	.word	0xffffffff


	//   ....[12]....
        /*005c*/ 	.word	0xffffffff


	//   ....[13]....
        /*0060*/ 	.word	0xffffffff


	//   ....[14]....
        /*0064*/ 	.word	0xffffffff


	//   ....[15]....
        /*0068*/ 	.word	0xffffffff


	//----- nvinfo : EIATTR_COOP_GROUP_INSTR_OFFSETS
	.align		4
.L_1122:
        /*006c*/ 	.byte	0x04, 0x28
        /*006e*/ 	.short	(.L_1124 - .L_1123)


	//   ....[0]....
.L_1123:
        /*0070*/ 	.word	0x000104f0


	//   ....[1]....
        /*0074*/ 	.word	0x00010510


	//   ....[2]....
        /*0078*/ 	.word	0x00010f30


	//   ....[3]....
        /*007c*/ 	.word	0x00010f90


	//   ....[4]....
        /*0080*/ 	.word	0x00018100


	//   ....[5]....
        /*0084*/ 	.word	0x00018130


	//   ....[6]....
        /*0088*/ 	.word	0x00018ab0


	//   ....[7]....
        /*008c*/ 	.word	0x00018b10


	//   ....[8]....
        /*0090*/ 	.word	0x0001eb50


	//   ....[9]....
        /*0094*/ 	.word	0x0001ebe0


	//   ....[10]....
        /*0098*/ 	.word	0x0001f210


	//   ....[11]....
        /*009c*/ 	.word	0x0001f2f0


	//   ....[12]....
        /*00a0*/ 	.word	0x000211c0


	//   ....[13]....
        /*00a4*/ 	.word	0x00021200


	//   ....[14]....
        /*00a8*/ 	.word	0x00021260


	//   ....[15]....
        /*00ac*/ 	.word	0x00021280


	//----- nvinfo : EIATTR_EXIT_INSTR_OFFSETS
	.align		4
.L_1124:
        /*00b0*/ 	.byte	0x04, 0x1c
        /*00b2*/ 	.short	(.L_1126 - .L_1125)


	//   ....[0]....
.L_1125:
        /*00b4*/ 	.word	0x000004d0


	//   ....[1]....
        /*00b8*/ 	.word	0x00000b50


	//   ....[2]....
        /*00bc*/ 	.word	0x00000b80


	//   ....[3]....
        /*00c0*/ 	.word	0x00021e00


	//   ....[4]....
        /*00c4*/ 	.word	0x00021ec0


	//----- nvinfo : EIATTR_CRS_STACK_SIZE
	.align		4
.L_1126:
        /*00c8*/ 	.byte	0x04, 0x1e
        /*00ca*/ 	.short	(.L_1128 - .L_1127)
.L_1127:
        /*00cc*/ 	.word	0x00000000


	//----- nvinfo : EIATTR_CBANK_PARAM_SIZE
	.align		4
.L_1128:
        /*00d0*/ 	.byte	0x03, 0x19
        /*00d2*/ 	.short	0x01d0


	//----- nvinfo : EIATTR_PARAM_CBANK
	.align		4
        /*00d4*/ 	.byte	0x04, 0x0a
        /*00d6*/ 	.short	(.L_1130 - .L_1129)
	.align		4
.L_1129:
        /*00d8*/ 	.word	index@(.nv.constant0._ZN5flash24flash_fwd_splitkv_kernelI23Flash_fwd_kernel_traitsILi32ELi64ELi256ELi4ELb0ELb0EN7cutlass6half_tE19Flash_kernel_traitsILi32ELi64ELi256ELi4ES3_EELb1ELb0ELb1ELb0ELb0ELb1ELb0ELb1EEEvNS_16Flash_fwd_paramsE)
        /*00dc*/ 	.short	0x0210
        /*00de*/ 	.short	0x01d0


	//----- nvinfo : EIATTR_SW_WAR
	.align		4
.L_1130:
        /*00e0*/ 	.byte	0x04, 0x36
        /*00e2*/ 	.short	(.L_1132 - .L_1131)
.L_1131:
        /*00e4*/ 	.word	0x00000008
.L_1132:


//--------------------- .nv.info._ZN5flash24flash_fwd_splitkv_kernelI23Flash_fwd_kernel_traitsILi32ELi64ELi256ELi4ELb0ELb0EN7cutlass6half_tE19Flash_kernel_traitsILi32ELi64ELi256ELi4ES3_EELb1ELb0ELb0ELb0ELb1ELb0ELb1ELb0EEEvNS_16Flash_fwd_paramsE --------------------------
	.section	.nv.info._ZN5flash24flash_fwd_splitkv_kernelI23Flash_fwd_kernel_traitsILi32ELi64ELi256ELi4ELb0ELb0EN7cutlass6half_tE19Flash_kernel_traitsILi32ELi64ELi256ELi4ES3_EELb1ELb0ELb0ELb0ELb1ELb0ELb1ELb0EEEvNS_16Flash_fwd_paramsE,"",@"SHT_CUDA_INFO"
	.sectionflags	@""
	.align	4


	//----- nvinfo : EIATTR_CUDA_API_VERSION
	.align		4
        /*0000*/ 	.byte	0x04, 0x37
        /*0002*/ 	.short	(.L_1134 - .L_1133)
.L_1133:
        /*0004*/ 	.word	0x00000082


	//----- nvinfo : EIATTR_KPARAM_INFO
	.align		4
.L_1134:
        /*0008*/ 	.byte	0x04, 0x17
        /*000a*/ 	.short	(.L_1136 - .L_1135)
.L_1135:
        /*000c*/ 	.word	0x00000000
        /*0010*/ 	.short	0x0000
        /*0012*/ 	.short	0x0000
        /*0014*/ 	.byte	0x00, 0xf0, 0x41, 0x07


	//----- nvinfo : EIATTR_SPARSE_MMA_MASK
	.align		4
.L_1136:
        /*0018*/ 	.byte	0x03, 0x50
        /*001a*/ 	.short	0x0000


	//----- nvinfo : EIATTR_MAXREG_COUNT
	.align		4
        /*001c*/ 	.byte	0x03, 0x1b
        /*001e*/ 	.short	0x00ff


	//----- nvinfo : EIATTR_NUM_BARRIERS
	.align		4
        /*0020*/ 	.byte	0x02, 0x4c
        /*0022*/ 	.byte	0x01
	.zero		1


	//----- nvinfo : EIATTR_MERCURY_ISA_VERSION
	.align		4
        /*0024*/ 	.byte	0x03, 0x5f
        /*0026*/ 	.short	0x0101


	//----- nvinfo : EIATTR_COOP_GROUP_MASK_REGIDS
	.align		4
        /*0028*/ 	.byte	0x04, 0x29
        /*002a*/ 	.short	(.L_1138 - .L_1137)


	//   ....[0]....
.L_1137:
        /*002c*/ 	.word	0xffffffff


	//   ....[1]....
        /*0030*/ 	.word	0xffffffff


	//   ....[2]....
        /*0034*/ 	.word	0xffffffff


	//   ....[3]....
        /*0038*/ 	.word	0xffffffff


	//   ....[4]....
        /*003c*/ 	.word	0xffffffff


	//   ....[5]....
        /*0040*/ 	.word	0xffffffff


	//   ....[6]....
        /*0044*/ 	.word	0xffffffff


	//   ....[7]....
        /*0048*/ 	.word	0xffffffff


	//   ....[8]....
        /*004c*/ 	.word	0xffffffff


	//   ....[9]....
        /*0050*/ 	.word	0xffffffff


	//   ....[10]....
        /*0054*/ 	.word	0xffffffff


	//   ....[11]....
        /*0058*/ 	.word	0xffffffff


	//   ....[12]....
        /*005c*/ 	.word	0xffffffff


	//   ....[13]....
        /*0060*/ 	.word	0xffffffff


	//   ....[14]....
        /*0064*/ 	.word	0xffffffff


	//   ....[15]....
        /*0068*/ 	.word	0xffffffff


	//----- nvinfo : EIATTR_COOP_GROUP_INSTR_OFFSETS
	.align		4
.L_1138:
        /*006c*/ 	.byte	0x04, 0x28
        /*006e*/ 	.short	(.L_1140 - .L_1139)


	//   ....[0]....
.L_1139:
        /*0070*/ 	.word	0x00005220


	//   ....[1]....
        /*0074*/ 	.word	0x00005240


	//   ....[2]....
        /*0078*/ 	.word	0x00005c90


	//   ....[3]....
        /*007c*/ 	.word	0x00005cf0


	//   ....[4]....
        /*0080*/ 	.word	0x0000a3c0


	//   ....[5]....
        /*0084*/ 	.word	0x0000a3e0


	//   ....[6]....
        /*0088*/ 	.word	0x0000ae00


	//   ....[7]....
        /*008c*/ 	.word	0x0000ae60


	//   ....[8]....
        /*0090*/ 	.word	0x0000e740


	//   ....[9]....
        /*0094*/ 	.word	0x0000e760


	//   ....[10]....
        /*0098*/ 	.word	0x0000e790


	//   ....[11]....
        /*009c*/ 	.word	0x0000e7a0


	//   ....[12]....
        /*00a0*/ 	.word	0x00010bf0


	//   ....[13]....
        /*00a4*/ 	.word	0x00010c30


	//   ....[14]....
        /*00a8*/ 	.word	0x00010cd0


	//   ....[15]....
        /*00ac*/ 	.word	0x00010ce0


	//----- nvinfo : EIATTR_EXIT_INSTR_OFFSETS
	.align		4
.L_1140:
        /*00b0*/ 	.byte	0x04, 0x1c
        /*00b2*/ 	.short	(.L_1142 - .L_1141)


	//   ....[0]....
.L_1141:
        /*00b4*/ 	.word	0x00000450


	//   ....[1]....
        /*00b8*/ 	.word	0x00000ab0


	//   ....[2]....
        /*00bc*/ 	.word	0x00000ae0


	//   ....[3]....
        /*00c0*/ 	.word	0x00011740


	//   ....[4]....
        /*00c4*/ 	.word	0x00011760


	//----- nvinfo : EIATTR_CRS_STACK_SIZE
	.align		4
.L_1142:
        /*00c8*/ 	.byte	0x04, 0x1e
        /*00ca*/ 	.short	(.L_1144 - .L_1143)
.L_1143:
        /*00cc*/ 	.word	0x00000000


	//----- nvinfo : EIATTR_CBANK_PARAM_SIZE
	.align		4
.L_1144:
        /*00d0*/ 	.byte	0x03, 0x19
        /*00d2*/ 	.short	0x01d0


	//----- nvinfo : EIATTR_PARAM_CBANK
	.align		4
        /*00d4*/ 	.byte	0x04, 0x0a
        /*00d6*/ 	.short	(.L_1146 - .L_1145)
	.align		4
.L_1145:
        /*00d8*/ 	.word	index@(.nv.constant0._ZN5flash24flash_fwd_splitkv_kernelI23Flash_fwd_kernel_traitsILi32ELi64ELi256ELi4ELb0ELb0EN7cutlass6half_tE19Flash_kernel_traitsILi32ELi64ELi256ELi4ES3_EELb1ELb0ELb0ELb0ELb1ELb0ELb1ELb0EEEvNS_16Flash_fwd_paramsE)
        /*00dc*/ 	.short	0x0210
        /*00de*/ 	.short	0x01d0


	//----- nvinfo : EIATTR_SW_WAR
	.align		4
.L_1146:
        /*00e0*/ 	.byte	0x04, 0x36
        /*00e2*/ 	.short	(.L_1148 - .L_1147)
.L_1147:
        /*00e4*/ 	.word	0x00000008
.L_1148:


//--------------------- .nv.info._ZN5flash24flash_fwd_splitkv_kernelI23Flash_fwd_kernel_traitsILi32ELi64ELi256ELi4ELb0ELb0EN7cutlass6half_tE19Flash_kernel_traitsILi32ELi64ELi256ELi4ES3_EELb1ELb0ELb0ELb0ELb1ELb1ELb1ELb0EEEvNS_16Flash_fwd_paramsE --------------------------
	.section	.nv.info._ZN5flash24flash_fwd_splitkv_kernelI23Flash_fwd_kernel_traitsILi32ELi64ELi256ELi4ELb0ELb0EN7cutlass6half_tE19Flash_kernel_traitsILi32ELi64ELi256ELi4ES3_EELb1ELb0ELb0ELb0ELb1ELb1ELb1ELb0EEEvNS_16Flash_fwd_paramsE,"",@"SHT_CUDA_INFO"
	.sectionflags	@""
	.align	4


	//----- nvinfo : EIATTR_CUDA_API_VERSION
	.align		4
        /*0000*/ 	.byte	0x04, 0x37
        /*0002*/ 	.short	(.L_1150 - .L_1149)
.L_1149:
        /*0004*/ 	.word	0x00000082


	//----- nvinfo : EIATTR_KPARAM_INFO
	.align		4
.L_1150:
        /*0008*/ 	.byte	0x04, 0x17
        /*000a*/ 	.short	(.L_1152 - .L_1151)
.L_1151:
        /*000c*/ 	.word	0x00000000
        /*0010*/ 	.short	0x0000
        /*0012*/ 	.short	0x0000
        /*0014*/ 	.byte	0x00, 0xf0, 0x41, 0x07


	//----- nvinfo : EIATTR_SPARSE_MMA_MASK
	.align		4
.L_1152:
        /*0018*/ 	.byte	0x03, 0x50
        /*001a*/ 	.short	0x0000


	//----- nvinfo : EIATTR_MAXREG_COUNT
	.align		4
        /*001c*/ 	.byte	0x03, 0x1b
        /*001e*/ 	.short	0x00ff


	//----- nvinfo : EIATTR_NUM_BARRIERS
	.align		4
        /*0020*/ 	.byte	0x02, 0x4c
        /*0022*/ 	.byte	0x01
	.zero		1


	//----- nvinfo : EIATTR_MERCURY_ISA_VERSION
	.align		4
        /*0024*/ 	.byte	0x03, 0x5f
        /*0026*/ 	.short	0x0101


	//----- nvinfo : EIATTR_COOP_GROUP_MASK_REGIDS
	.align		4
        /*0028*/ 	.byte	0x04, 0x29
        /*002a*/ 	.short	(.L_1154 - .L_1153)


	//   ....[0]....
.L_1153:
        /*002c*/ 	.word	0xffffffff


	//   ....[1]....
        /*0030*/ 	.word	0xffffffff


	//   ....[2]....
        /*0034*/ 	.word	0xffffffff


	//   ....[3]....
        /*0038*/ 	.word	0xffffffff


	//   ....[4]....
        /*003c*/ 	.word	0xffffffff


	//   ....[5]....
        /*0040*/ 	.word	0xffffffff


	//   ....[6]....
        /*0044*/ 	.word	0xffffffff


	//   ....[7]....
        /*0048*/ 	.word	0xffffffff


	//   ....[8]....
        /*004c*/ 	.word	0xffffffff


	//   ....[9]....
        /*0050*/ 	.word	0xffffffff


	//   ....[10]....
        /*0054*/ 	.word	0xffffffff


	//   ....[11]....
        /*0058*/ 	.word	0xffffffff


	//   ....[12]....
        /*005c*/ 	.word	0xffffffff


	//   ....[13]....
        /*0060*/ 	.word	0xffffffff


	//   ....[14]....
        /*0064*/ 	.word	0xffffffff


	//   ....[15]....
        /*0068*/ 	.word	0xffffffff


	//----- nvinfo : EIATTR_COOP_GROUP_INSTR_OFFSETS
	.align		4
.L_1154:
        /*006c*/ 	.byte	0x04, 0x28
        /*006e*/ 	.short	(.L_1156 - .L_1155)


	//   ....[0]....
.L_1155:
        /*0070*/ 	.word	0x00006400


	//   ....[1]....
        /*0074*/ 	.word	0x00006420


	//   ....[2]....
        /*0078*/ 	.word	0x00006dc0


	//   ....[3]....
        /*007c*/ 	.word	0x00006e00


	//   ....[4]....
        /*0080*/ 	.word	0x0000c720


	//   ....[5]....
        /*0084*/ 	.word	0x0000c740


	//   ....[6]....
        /*0088*/ 	.word	0x0000cef0


	//   ....[7]....
        /*008c*/ 	.word	0x0000cf50


	//   ....[8]....
        /*0090*/ 	.word	0x00011bf0


	//   ....[9]....
        /*0094*/ 	.word	0x00011c10


	//   ....[10]....
        /*0098*/ 	.word	0x00011c40


	//   ....[11]....
        /*009c*/ 	.word	0x00011c50


	//   ....[12]....
        /*00a0*/ 	.word	0x00014080


	//   ....[13]....
        /*00a4*/ 	.word	0x000140c0


	//   ....[14]....
        /*00a8*/ 	.word	0x00014140


	//   ....[15]....
        /*00ac*/ 	.word	0x00014150


	//----- nvinfo : EIATTR_EXIT_INSTR_OFFSETS
	.align		4
.L_1156:
        /*00b0*/ 	.byte	0x04, 0x1c
        /*00b2*/ 	.short	(.L_1158 - .L_1157)


	//   ....[0]....
.L_1157:
        /*00b4*/ 	.word	0x00000450


	//   ....[1]....
        /*00b8*/ 	.word	0x00000ae0


	//   ....[2]....
        /*00bc*/ 	.word	0x00000b10


	//   ....[3]....
        /*00c0*/ 	.word	0x00014bd0


	//   ....[4]....
        /*00c4*/ 	.word	0x00014bf0


	//----- nvinfo : EIATTR_CRS_STACK_SIZE
	.align		4
.L_1158:
        /*00c8*/ 	.byte	0x04, 0x1e
        /*00ca*/ 	.short	(.L_1160 - .L_1159)
.L_1159:
        /*00cc*/ 	.word	0x00000000


	//----- nvinfo : EIATTR_CBANK_PARAM_SIZE
	.align		4
.L_1160:
        /*00d0*/ 	.byte	0x03, 0x19
        /*00d2*/ 	.short	0x01d0


	//----- nvinfo : EIATTR_PARAM_CBANK
	.align		4
        /*00d4*/ 	.byte	0x04, 0x0a
        /*00d6*/ 	.short	(.L_1162 - .L_1161)
	.align		4
.L_1161:
        /*00d8*/ 	.word	index@(.nv.constant0._ZN5flash24flash_fwd_splitkv_kernelI23Flash_fwd_kernel_traitsILi32ELi64ELi256ELi4ELb0ELb0EN7cutlass6half_tE19Flash_kernel_traitsILi32ELi64ELi256ELi4ES3_EELb1ELb0ELb0ELb0ELb1ELb1ELb1ELb0EEEvNS_16Flash_fwd_paramsE)
        /*00dc*/ 	.short	0x0210
        /*00de*/ 	.short	0x01d0


	//----- nvinfo : EIATTR_SW_WAR
	.align		4
.L_1162:
        /*00e0*/ 	.byte	0x04, 0x36
        /*00e2*/ 	.short	(.L_1164 - .L_1163)
.L_1163:
        /*00e4*/ 	.word	0x00000008
.L_1164:


//--------------------- .nv.info._ZN5flash24flash_fwd_splitkv_kernelI23Flash_fwd_kernel_traitsILi32ELi64ELi256ELi4ELb0ELb0EN7cutlass6half_tE19Flash_kernel_traitsILi32ELi64ELi256ELi4ES3_EELb1ELb0ELb1ELb0ELb0ELb0ELb1ELb0EEEvNS_16Flash_fwd_paramsE --------------------------
	.section	.nv.info._ZN5flash24flash_fwd_splitkv_kernelI23Flash_fwd_kernel_traitsILi32ELi64ELi256ELi4ELb0ELb0EN7cutlass6half_tE19Flash_kernel_traitsILi32ELi64ELi256ELi4ES3_EELb1ELb0ELb1ELb0ELb0ELb0ELb1ELb0EEEvNS_16Flash_fwd_paramsE,"",@"SHT_CUDA_INFO"
	.sectionflags	@""
	.align	4


	//----- nvinfo : EIATTR_CUDA_API_VERSION
	.align		4
        /*0000*/ 	.byte	0x04, 0x37
        /*0002*/ 	.short	(.L_1166 - .L_1165)
.L_1165:
        /*0004*/ 	.word	0x00000082


	//----- nvinfo : EIATTR_KPARAM_INFO
	.align		4
.L_1166:
        /*0008*/ 	.byte	0x04, 0x17
        /*000a*/ 	.short	(.L_1168 - .L_1167)
.L_1167:
        /*000c*/ 	.word	0x00000000
        /*0010*/ 	.short	0x0000
        /*0012*/ 	.short	0x0000
        /*0014*/ 	.byte	0x00, 0xf0, 0x41, 0x07


	//----- nvinfo : EIATTR_SPARSE_MMA_MASK
	.align		4
.L_1168:
        /*0018*/ 	.byte	0x03, 0x50
        /*001a*/ 	.short	0x0000


	//----- nvinfo : EIATTR_MAXREG_COUNT
	.align		4
        /*001c*/ 	.byte	0x03, 0x1b
        /*001e*/ 	.short	0x00ff


	//----- nvinfo : EIATTR_NUM_BARRIERS
	.align		4
        /*0020*/ 	.byte	0x02, 0x4c
        /*0022*/ 	.byte	0x01
	.zero		1


	//----- nvinfo : EIATTR_MERCURY_ISA_VERSION
	.align		4
        /*0024*/ 	.byte	0x03, 0x5f
        /*0026*/ 	.short	0x0101


	//----- nvinfo : EIATTR_INT_WARP_WIDE_INSTR_OFFSETS
	.align		4
        /*0028*/ 	.byte	0x04, 0x31
        /*002a*/ 	.short	(.L_1170 - .L_1169)


	//   ....[0]....
.L_1169:
        /*002c*/ 	.word	0x000069c0


	//   ....[1]....
        /*0030*/ 	.word	0x0000da50


	//----- nvinfo : EIATTR_COOP_GROUP_MASK_REGIDS
	.align		4
.L_1170:
        /*0034*/ 	.byte	0x04, 0x29
        /*0036*/ 	.short	(.L_1172 - .L_1171)


	//   ....[0]....
.L_1171:
        /*0038*/ 	.word	0xffffffff


	//   ....[1]....
        /*003c*/ 	.word	0xffffffff


	//   ....[2]....
        /*0040*/ 	.word	0xffffffff


	//   ....[3]....
        /*0044*/ 	.word	0xffffffff


	//   ....[4]....
        /*0048*/ 	.word	0xffffffff


	//   ....[5]....
        /*004c*/ 	.word	0xffffffff


	//   ....[6]....
        /*0050*/ 	.word	0xffffffff


	//   ....[7]....
        /*0054*/ 	.word	0xffffffff


	//   ....[8]....
        /*0058*/ 	.word	0xffffffff


	//   ....[9]....
        /*005c*/ 	.word	0xffffffff


	//   ....[10]....
        /*0060*/ 	.word	0xffffffff


	//   ....[11]....
        /*0064*/ 	.word	0xffffffff


	//   ....[12]....
        /*0068*/ 	.word	0xffffffff


	//   ....[13]....
        /*006c*/ 	.word	0xffffffff


	//   ....[14]....
        /*0070*/ 	.word	0xffffffff


	//   ....[15]....
        /*0074*/ 	.word	0xffffffff


	//----- nvinfo : EIATTR_COOP_GROUP_INSTR_OFFSETS
	.align		4
.L_1172:
        /*0078*/ 	.byte	0x04, 0x28
        /*007a*/ 	.short	(.L_1174 - .L_1173)


	//   ....[0]....
.L_1173:
        /*007c*/ 	.word	0x00007450


	//   ....[1]....
        /*0080*/ 	.word	0x00007480


	//   ....[2]....
        /*0084*/ 	.word	0x00007e90


	//   ....[3]....
        /*0088*/ 	.word	0x00007f00


	//   ....[4]....
        /*008c*/ 	.word	0x0000e4e0


	//   ....[5]....
        /*0090*/ 	.word	0x0000e500


	//   ....[6]....
        /*0094*/ 	.word	0x0000eeb0


	//   ....[7]....
        /*0098*/ 	.word	0x0000ef20


	//   ....[8]....
        /*009c*/ 	.word	0x000140e0


	//   ....[9]....
        /*00a0*/ 	.word	0x000140f0


	//   ....[10]....
        /*00a4*/ 	.word	0x00014120


	//   ....[11]....
        /*00a8*/ 	.word	0x00014130


	//   ....[12]....
        /*00ac*/ 	.word	0x00016580


	//   ....[13]....
        /*00b0*/ 	.word	0x000165c0


	//   ....[14]....
        /*00b4*/ 	.word	0x00016650


	//   ....[15]....
        /*00b8*/ 	.word	0x00016660


	//----- nvinfo : EIATTR_EXIT_INSTR_OFFSETS
	.align		4
.L_1174:
        /*00bc*/ 	.byte	0x04, 0x1c
        /*00be*/ 	.short	(.L_1176 - .L_1175)


	//   ....[0]....
.L_1175:
        /*00c0*/ 	.word	0x00000620


	//   ....[1]....
        /*00c4*/ 	.word	0x00000d20


	//   ....[2]....
        /*00c8*/ 	.word	0x00000d50


	//   ....[3]....
        /*00cc*/ 	.word	0x000170c0


	//   ....[4]....
        /*00d0*/ 	.word	0x000170e0


	//----- nvinfo : EIATTR_CRS_STACK_SIZE
	.align		4
.L_1176:
        /*00d4*/ 	.byte	0x04, 0x1e
        /*00d6*/ 	.short	(.L_1178 - .L_1177)
.L_1177:
        /*00d8*/ 	.word	0x00000000


	//----- nvinfo : EIATTR_CBANK_PARAM_SIZE
	.align		4
.L_1178:
        /*00dc*/ 	.byte	0x03, 0x19
        /*00de*/ 	.short	0x01d0


	//----- nvinfo : EIATTR_PARAM_CBANK
	.align		4
        /*00e0*/ 	.byte	0x04, 0x0a
        /*00e2*/ 	.short	(.L_1180 - .L_1179)
	.align		4
.L_1179:
        /*00e4*/ 	.word	index@(.nv.constant0._ZN5flash24flash_fwd_splitkv_kernelI23Flash_fwd_kernel_traitsILi32ELi64ELi256ELi4ELb0ELb0EN7cutlass6half_tE19Flash_kernel_traitsILi32ELi64ELi256ELi4ES3_EELb1ELb0ELb1ELb0ELb0ELb0ELb1ELb0EEEvNS_16Flash_fwd_paramsE)
        /*00e8*/ 	.short	0x0210
        /*00ea*/ 	.short	0x01d0


	//----- nvinfo : EIATTR_SW_WAR
	.align		4
.L_1180:
        /*00ec*/ 	.byte	0x04, 0x36
        /*00ee*/ 	.short	(.L_1182 - .L_1181)
.L_1181:
        /*00f0*/ 	.word	0x00000008
.L_1182:


//--------------------- .nv.info._ZN5flash24flash_fwd_splitkv_kernelI23Flash_fwd_kernel_traitsILi32ELi64ELi256ELi4ELb0ELb0EN7cutlass6half_tE19Flash_kernel_traitsILi32ELi64ELi256ELi4ES3_EELb1ELb0ELb1ELb0ELb0ELb1ELb1ELb0EEEvNS_16Flash_fwd_paramsE --------------------------
	.section	.nv.info._ZN5flash24flash_fwd_splitkv_kernelI23Flash_fwd_kernel_traitsILi32ELi64ELi256ELi4ELb0ELb0EN7cutlass6half_tE19Flash_kernel_traitsILi32ELi64ELi256ELi4ES3_EELb1ELb0ELb1ELb0ELb0ELb1ELb1ELb0EEEvNS_16Flash_fwd_paramsE,"",@"SHT_CUDA_INFO"
	.sectionflags	@""
	.align	4


	//----- nvinfo : EIATTR_CUDA_API_VERSION
	.align		4
        /*0000*/ 	.byte	0x04, 0x37
        /*0002*/ 	.short	(.L_1184 - .L_1183)
.L_1183:
        /*0004*/ 	.word	0x00000082


	//----- nvinfo : EIATTR_KPARAM_INFO
	.align		4
.L_1184:
        /*0008*/ 	.byte	0x04, 0x17
        /*000a*/ 	.short	(.L_1186 - .L_1185)
.L_1185:
        /*000c*/ 	.word	0x00000000
        /*0010*/ 	.short	0x0000
        /*0012*/ 	.short	0x0000
        /*0014*/ 	.byte	0x00, 0xf0, 0x41, 0x07


	//----- nvinfo : EIATTR_SPARSE_MMA_MASK
	.align		4
.L_1186:
        /*0018*/ 	.byte	0x03, 0x50
        /*001a*/ 	.short	0x0000


	//----- nvinfo : EIATTR_MAXREG_COUNT
	.align		4
        /*001c*/ 	.byte	0x03, 0x1b
        /*001e*/ 	.short	0x00ff


	//----- nvinfo : EIATTR_NUM_BARRIERS
	.align		4
        /*0020*/ 	.byte	0x02, 0x4c
        /*0022*/ 	.byte	0x01
	.zero		1


	//----- nvinfo : EIATTR_MERCURY_ISA_VERSION
	.align		4
        /*0024*/ 	.byte	0x03, 0x5f
        /*0026*/ 	.short	0x0101


	//----- nvinfo : EIATTR_INT_WARP_WIDE_INSTR_OFFSETS
	.align		4
        /*0028*/ 	.byte	0x04, 0x31
        /*002a*/ 	.short	(.L_1188 - .L_1187)


	//   ....[0]....
.L_1187:
        /*002c*/ 	.word	0x00007b20


	//   ....[1]....
        /*0030*/ 	.word	0x0000fc40


	//----- nvinfo : EIATTR_COOP_GROUP_MASK_REGIDS
	.align		4
.L_1188:
        /*0034*/ 	.byte	0x04, 0x29
        /*0036*/ 	.short	(.L_1190 - .L_1189)


	//   ....[0]....
.L_1189:
        /*0038*/ 	.word	0xffffffff


	//   ....[1]....
        /*003c*/ 	.word	0xffffffff


	//   ....[2]....
        /*0040*/ 	.word	0xffffffff


	//   ....[3]....
        /*0044*/ 	.word	0xffffffff


	//   ....[4]....
        /*0048*/ 	.word	0xffffffff


	//   ....[5]....
        /*004c*/ 	.word	0xffffffff


	//   ....[6]....
        /*0050*/ 	.word	0xffffffff


	//   ....[7]....
        /*0054*/ 	.word	0xffffffff


	//   ....[8]....
        /*0058*/ 	.word	0xffffffff


	//   ....[9]....
        /*005c*/ 	.word	0xffffffff


	//   ....[10]....
        /*0060*/ 	.word	0xffffffff


	//   ....[11]....
        /*0064*/ 	.word	0xffffffff


	//   ....[12]....
        /*0068*/ 	.word	0xffffffff


	//   ....[13]....
        /*006c*/ 	.word	0xffffffff


	//   ....[14]....
        /*0070*/ 	.word	0xffffffff


	//   ....[15]....
        /*0074*/ 	.word	0xffffffff


	//----- nvinfo : EIATTR_COOP_GROUP_INSTR_OFFSETS
	.align		4
.L_1190:
        /*0078*/ 	.byte	0x04, 0x28
        /*007a*/ 	.short	(.L_1192 - .L_1191)


	//   ....[0]....
.L_1191:
        /*007c*/ 	.word	0x000089c0


	//   ....[1]....
        /*0080*/ 	.word	0x00008a20


	//   ....[2]....
        /*0084*/ 	.word	0x00008a40


	//   ....[3]....
        /*0088*/ 	.word	0x00008b80


	//   ....[4]....
        /*008c*/ 	.word	0x00010740


	//   ....[5]....
        /*0090*/ 	.word	0x00010760


	//   ....[6]....
        /*0094*/ 	.word	0x00011190


	//   ....[7]....
        /*0098*/ 	.word	0x000111e0


	//   ....[8]....
        /*009c*/ 	.word	0x000172e0


	//   ....[9]....
        /*00a0*/ 	.word	0x000172f0


	//   ....[10]....
        /*00a4*/ 	.word	0x00017320


	//   ....[11]....
        /*00a8*/ 	.word	0x00017330


	//   ....[12]....
        /*00ac*/ 	.word	0x00019780


	//   ....[13]....
        /*00b0*/ 	.word	0x000197c0


	//   ....[14]....
        /*00b4*/ 	.word	0x00019850


	//   ....[15]....
        /*00b8*/ 	.word	0x00019860


	//----- nvinfo : EIATTR_EXIT_INSTR_OFFSETS
	.align		4
.L_1192:
        /*00bc*/ 	.byte	0x04, 0x1c
        /*00be*/ 	.short	(.L_1194 - .L_1193)


	//   ....[0]....
.L_1193:
        /*00c0*/ 	.word	0x00000620


	//   ....[1]....
        /*00c4*/ 	.word	0x00000d30


	//   ....[2]....
        /*00c8*/ 	.word	0x00000d60


	//   ....[3]....
        /*00cc*/ 	.word	0x0001a2c0


	//   ....[4]....
        /*00d0*/ 	.word	0x0001a2e0


	//----- nvinfo : EIATTR_CRS_STACK_SIZE
	.align		4
.L_1194:
        /*00d4*/ 	.byte	0x04, 0x1e
        /*00d6*/ 	.short	(.L_1196 - .L_1195)
.L_1195:
        /*00d8*/ 	.word	0x00000000


	//----- nvinfo : EIATTR_CBANK_PARAM_SIZE
	.align		4
.L_1196:
        /*00dc*/ 	.byte	0x03, 0x19
        /*00de*/ 	.short	0x01d0


	//----- nvinfo : EIATTR_PARAM_CBANK
	.align		4
        /*00e0*/ 	.byte	0x04, 0x0a
        /*00e2*/ 	.short	(.L_1198 - .L_1197)
	.align		4
.L_1197:
        /*00e4*/ 	.word	index@(.nv.constant0._ZN5flash24flash_fwd_splitkv_kernelI23Flash_fwd_kernel_traitsILi32ELi64ELi256ELi4ELb0ELb0EN7cutlass6half_tE19Flash_kernel_traitsILi32ELi64ELi256ELi4ES3_EELb1ELb0ELb1ELb0ELb0ELb1ELb1ELb0EEEvNS_16Flash_fwd_paramsE)
        /*00e8*/ 	.short	0x0210
        /*00ea*/ 	.short	0x01d0


	//----- nvinfo : EIATTR_SW_WAR
	.align		4
.L_1198:
        /*00ec*/ 	.byte	0x04, 0x36
        /*00ee*/ 	.short	(.L_1200 - .L_1199)
.L_1199:
        /*00f0*/ 	.word	0x00000008
.L_1200:


//--------------------- .nv.info._ZN5flash24flash_fwd_splitkv_kernelI23Flash_fwd_kernel_traitsILi32ELi64ELi256ELi4ELb0ELb0EN7cutlass6half_tE19Flash_kernel_traitsILi32ELi64ELi256ELi4ES3_EELb1ELb0ELb0ELb0ELb1ELb0ELb1ELb1EEEvNS_16Flash_fwd_paramsE --------------------------
	.section	.nv.info._ZN5flash24flash_fwd_splitkv_kernelI23Flash_fwd_kernel_traitsILi32ELi64ELi256ELi4ELb0ELb0EN7cutlass6half_tE19Flash_kernel_traitsILi32ELi64ELi256ELi4ES3_EELb1ELb0ELb0ELb0ELb1ELb0ELb1ELb1EEEvNS_16Flash_fwd_paramsE,"",@"SHT_CUDA_INFO"
	.sectionflags	@""
	.align	4


	//----- nvinfo : EIATTR_CUDA_API_VERSION
	.align		4
        /*0000*/ 	.byte	0x04, 0x37
        /*0002*/ 	.short	(.L_1202 - .L_1201)
.L_1201:
        /*0004*/ 	.word	0x00000082


	//----- nvinfo : EIATTR_KPARAM_INFO
	.align		4
.L_1202:
        /*0008*/ 	.byte	0x04, 0x17
        /*000a*/ 	.short	(.L_1204 - .L_1203)
.L_1203:
        /*000c*/ 	.word	0x00000000
        /*0010*/ 	.short	0x0000
        /*0012*/ 	.short	0x0000
        /*0014*/ 	.byte	0x00, 0xf0, 0x41, 0x07


	//----- nvinfo : EIATTR_SPARSE_MMA_MASK
	.align		4
.L_1204:
        /*0018*/ 	.byte	0x03, 0x50
        /*001a*/ 	.short	0x0000


	//----- nvinfo : EIATTR_MAXREG_COUNT
	.align		4
        /*001c*/ 	.byte	0x03, 0x1b
        /*001e*/ 	.short	0x00ff


	//----- nvinfo : EIATTR_NUM_BARRIERS
	.align		4
        /*0020*/ 	.byte	0x02, 0x4c
        /*0022*/ 	.byte	0x01
	.zero		1


	//----- nvinfo : EIATTR_MERCURY_ISA_VERSION
	.align		4
        /*0024*/ 	.byte	0x03, 0x5f
        /*0026*/ 	.short	0x0101


	//----- nvinfo : EIATTR_COOP_GROUP_MASK_REGIDS
	.align		4
        /*0028*/ 	.byte	0x04, 0x29
        /*002a*/ 	.short	(.L_1206 - .L_1205)


	//   ....[0]....
.L_1205:
        /*002c*/ 	.word	0xffffffff


	//   ....[1]....
        /*0030*/ 	.word	0xffffffff


	//   ....[2]....
        /*0034*/ 	.word	0xffffffff


	//   ....[3]....
        /*0038*/ 	.word	0xffffffff


	//   ....[4]....
        /*003c*/ 	.word	0xffffffff


	//   ....[5]....
        /*0040*/ 	.word	0xffffffff


	//   ....[6]....
        /*0044*/ 	.word	0xffffffff


	//   ....[7]....
        /*0048*/ 	.word	0xffffffff


	//   ....[8]....
        /*004c*/ 	.word	0xffffffff


	//   ....[9]....
        /*0050*/ 	.word	0xffffffff


	//   ....[10]....
        /*0054*/ 	.word	0xffffffff


	//   ....[11]....
        /*0058*/ 	.word	0xffffffff


	//   ....[12]....
        /*005c*/ 	.word	0xffffffff


	//   ....[13]....
        /*0060*/ 	.word	0xffffffff


	//   ....[14]....
        /*0064*/ 	.word	0xffffffff


	//   ....[15]....
        /*0068*/ 	.word	0xffffffff


	//----- nvinfo : EIATTR_COOP_GROUP_INSTR_OFFSETS
	.align		4
.L_1206:
        /*006c*/ 	.byte	0x04, 0x28
        /*006e*/ 	.short	(.L_1208 - .L_1207)


	//   ....[0]....
.L_1207:
        /*0070*/ 	.word	0x0000d4c0


	//   ....[1]....
        /*0074*/ 	.word	0x0000d4e0


	//   ....[2]....
        /*0078*/ 	.word	0x0000df40


	//   ....[3]....
        /*007c*/ 	.word	0x0000dfa0


	//   ....[4]....
        /*0080*/ 	.word	0x000126b0


	//   ....[5]....
        /*0084*/ 	.word	0x000126e0


	//   ....[6]....
        /*0088*/ 	.word	0x00013110


	//   ....[7]....
        /*008c*/ 	.word	0x00013160


	//   ....[8]....
        /*0090*/ 	.word	0x00016a90


	//   ....[9]....
        /*0094*/ 	.word	0x00016ab0


	//   ....[10]....
        /*0098*/ 	.word	0x00016ae0


	//   ....[11]....
        /*009c*/ 	.word	0x00016af0


	//   ....[12]....
        /*00a0*/ 	.word	0x00018f40


	//   ....[13]....
        /*00a4*/ 	.word	0x00018f80


	//   ....[14]....
        /*00a8*/ 	.word	0x00019020


	//   ....[15]....
        /*00ac*/ 	.word	0x00019030


	//----- nvinfo : EIATTR_EXIT_INSTR_OFFSETS
	.align		4
.L_1208:
        /*00b0*/ 	.byte	0x04, 0x1c
        /*00b2*/ 	.short	(.L_1210 - .L_1209)


	//   ....[0]....
.L_1209:
        /*00b4*/ 	.word	0x00000450


	//   ....[1]....
        /*00b8*/ 	.word	0x00000ac0


	//   ....[2]....
        /*00bc*/ 	.word	0x00000af0


	//   ....[3]....
        /*00c0*/ 	.word	0x00019a80


	//   ....[4]....
        /*00c4*/ 	.word	0x00019aa0


	//----- nvinfo : EIATTR_CRS_STACK_SIZE
	.align		4
.L_1210:
        /*00c8*/ 	.byte	0x04, 0x1e
        /*00ca*/ 	.short	(.L_1212 - .L_1211)
.L_1211:
        /*00cc*/ 	.word	0x00000000


	//----- nvinfo : EIATTR_CBANK_PARAM_SIZE
	.align		4
.L_1212:
        /*00d0*/ 	.byte	0x03, 0x19
        /*00d2*/ 	.short	0x01d0


	//----- nvinfo : EIATTR_PARAM_CBANK
	.align		4
        /*00d4*/ 	.byte	0x04, 0x0a
        /*00d6*/ 	.short	(.L_1214 - .L_1213)
	.align		4
.L_1213:
        /*00d8*/ 	.word	index@(.nv.constant0._ZN5flash24flash_fwd_splitkv_kernelI23Flash_fwd_kernel_traitsILi32ELi64ELi256ELi4ELb0ELb0EN7cutlass6half_tE19Flash_kernel_traitsILi32ELi64ELi256ELi4ES3_EELb1ELb0ELb0ELb0ELb1ELb0ELb1ELb1EEEvNS_16Flash_fwd_paramsE)
        /*00dc*/ 	.short	0x0210
        /*00de*/ 	.short	0x01d0


	//----- nvinfo : EIATTR_SW_WAR
	.align		4
.L_1214:
        /*00e0*/ 	.byte	0x04, 0x36
        /*00e2*/ 	.short	(.L_1216 - .L_1215)
.L_1215:
        /*00e4*/ 	.word	0x00000008
.L_1216:


//--------------------- .nv.info._ZN5flash24flash_fwd_splitkv_kernelI23Flash_fwd_kernel_traitsILi32ELi64ELi256ELi4ELb0ELb0EN7cutlass6half_tE19Flash_kernel_traitsILi32ELi64ELi256ELi4ES3_EELb1ELb0ELb0ELb0ELb1ELb1ELb1ELb1EEEvNS_16Flash_fwd_paramsE --------------------------
	.section	.nv.info._ZN5flash24flash_fwd_splitkv_kernelI23Flash_fwd_kernel_traitsILi32ELi64ELi256ELi4ELb0ELb0EN7cutlass6half_tE19Flash_kernel_traitsILi32ELi64ELi256ELi4ES3_EELb1ELb0ELb0ELb0ELb1ELb1ELb1ELb1EEEvNS_16Flash_fwd_paramsE,"",@"SHT_CUDA_INFO"
	.sectionflags	@""
	.align	4


	//----- nvinfo : EIATTR_CUDA_API_VERSION
	.align		4
        /*0000*/ 	.byte	0x04, 0x37
        /*0002*/ 	.short	(.L_1218 - .L_1217)
.L_1217:
        /*0004*/ 	.word	0x00000082


	//----- nvinfo : EIATTR_KPARAM_INFO
	.align		4
.L_1218:
        /*0008*/ 	.byte	0x04, 0x17
        /*000a*/ 	.short	(.L_1220 - .L_1219)
.L_1219:
        /*000c*/ 	.word	0x00000000
        /*0010*/ 	.short	0x0000
        /*0012*/ 	.short	0x0000
        /*0014*/ 	.byte	0x00, 0xf0, 0x41, 0x07


	//----- nvinfo : EIATTR_SPARSE_MMA_MASK
	.align		4
.L_1220:
        /*0018*/ 	.byte	0x03, 0x50
        /*001a*/ 	.short	0x0000


	//----- nvinfo : EIATTR_MAXREG_COUNT
	.align		4
        /*001c*/ 	.byte	0x03, 0x1b
        /*001e*/ 	.short	0x00ff


	//----- nvinfo : EIATTR_NUM_BARRIERS
	.align		4
        /*0020*/ 	.byte	0x02, 0x4c
        /*0022*/ 	.byte	0x01
	.zero		1


	//----- nvinfo : EIATTR_MERCURY_ISA_VERSION
	.align		4
        /*0024*/ 	.byte	0x03, 0x5f
        /*0026*/ 	.short	0x0101


	//----- nvinfo : EIATTR_COOP_GROUP_MASK_REGIDS
	.align		4
        /*0028*/ 	.byte	0x04, 0x29
        /*002a*/ 	.short	(.L_1222 - .L_1221)


	//   ....[0]....
.L_1221:
        /*002c*/ 	.word	0xffffffff


	//   ....[1]....
        /*0030*/ 	.word	0xffffffff


	//   ....[2]....
        /*0034*/ 	.word	0xffffffff


	//   ....[3]....
        /*0038*/ 	.word	0xffffffff


	//   ....[4]....
        /*003c*/ 	.word	0xffffffff


	//   ....[5]....
        /*0040*/ 	.word	0xffffffff


	//   ....[6]....
        /*0044*/ 	.word	0xffffffff


	//   ....[7]....
        /*0048*/ 	.word	0xffffffff


	//   ....[8]....
        /*004c*/ 	.word	0xffffffff


	//   ....[9]....
        /*0050*/ 	.word	0xffffffff


	//   ....[10]....
        /*0054*/ 	.word	0xffffffff


	//   ....[11]....
        /*0058*/ 	.word	0xffffffff


	//   ....[12]....
        /*005c*/ 	.word	0xffffffff


	//   ....[13]....
        /*0060*/ 	.word	0xffffffff


	//   ....[14]....
        /*0064*/ 	.word	0xffffffff


	//   ....[15]....
        /*0068*/ 	.word	0xffffffff


	//----- nvinfo : EIATTR_COOP_GROUP_INSTR_OFFSETS
	.align		4
.L_1222:
        /*006c*/ 	.byte	0x04, 0x28
        /*006e*/ 	.short	(.L_1224 - .L_1223)


	//   ....[0]....
.L_1223:
        /*0070*/ 	.word	0x0000e4b0


	//   ....[1]....
        /*0074*/ 	.word	0x0000e4d0


	//   ....[2]....
        /*0078*/ 	.word	0x0000eed0


	//   ....[3]....
        /*007c*/ 	.word	0x0000ef30


	//   ....[4]....
        /*0080*/ 	.word	0x000146b0


	//   ....[5]....
        /*0084*/ 	.word	0x000146d0


	//   ....[6]....
        /*0088*/ 	.word	0x00015170


	//   ....[7]....
        /*008c*/ 	.word	0x000151e0


	//   ....[8]....
        /*0090*/ 	.word	0x00019ab0


	//   ....[9]....
        /*0094*/ 	.word	0x00019ad0


	//   ....[10]....
        /*0098*/ 	.word	0x00019b00


	//   ....[11]....
        /*009c*/ 	.word	0x00019b10


	//   ....[12]....
        /*00a0*/ 	.word	0x0001bf70


	//   ....[13]....
        /*00a4*/ 	.word	0x0001bfb0


	//   ....[14]....
        /*00a8*/ 	.word	0x0001c050


	//   ....[15]....
        /*00ac*/ 	.word	0x0001c060


	//----- nvinfo : EIATTR_EXIT_INSTR_OFFSETS
	.align		4
.L_1224:
        /*00b0*/ 	.byte	0x04, 0x1c
        /*00b2*/ 	.short	(.L_1226 - .L_1225)


	//   ....[0]....
.L_1225:
        /*00b4*/ 	.word	0x00000450


	//   ....[1]....
        /*00b8*/ 	.word	0x00000ac0


	//   ....[2]....
        /*00bc*/ 	.word	0x00000af0


	//   ....[3]....
        /*00c0*/ 	.word	0x0001cab0


	//   ....[4]....
        /*00c4*/ 	.word	0x0001cad0


	//----- nvinfo : EIATTR_CRS_STACK_SIZE
	.align		4
.L_1226:
        /*00c8*/ 	.byte	0x04, 0x1e
        /*00ca*/ 	.short	(.L_1228 - .L_1227)
.L_1227:
        /*00cc*/ 	.word	0x00000000


	//----- nvinfo : EIATTR_CBANK_PARAM_SIZE
	.align		4
.L_1228:
        /*00d0*/ 	.byte	0x03, 0x19
        /*00d2*/ 	.short	0x01d0


	//----- nvinfo : EIATTR_PARAM_CBANK
	.align		4
        /*00d4*/ 	.byte	0x04, 0x0a
        /*00d6*/ 	.short	(.L_1230 - .L_1229)
	.align		4
.L_1229:
        /*00d8*/ 	.word	index@(.nv.constant0._ZN5flash24flash_fwd_splitkv_kernelI23Flash_fwd_kernel_traitsILi32ELi64ELi256ELi4ELb0ELb0EN7cutlass6half_tE19Flash_kernel_traitsILi32ELi64ELi256ELi4ES3_EELb1ELb0ELb0ELb0ELb1ELb1ELb1ELb1EEEvNS_16Flash_fwd_paramsE)
        /*00dc*/ 	.short	0x0210
        /*00de*/ 	.short	0x01d0


	//----- nvinfo : EIATTR_SW_WAR
	.align		4
.L_1230:
        /*00e0*/ 	.byte	0x04, 0x36
        /*00e2*/ 	.short	(.L_1232 - .L_1231)
.L_1231:
        /*00e4*/ 	.word	0x00000008
.L_1232:


//--------------------- .nv.info._ZN5flash24flash_fwd_splitkv_kernelI23Flash_fwd_kernel_traitsILi32ELi64ELi256ELi4ELb0ELb0EN7cutlass6half_tE19Flash_kernel_traitsILi32ELi64ELi256ELi4ES3_EELb1ELb0ELb1ELb0ELb0ELb0ELb1ELb1EEEvNS_16Flash_fwd_paramsE --------------------------
	.section	.nv.info._ZN5flash24flash_fwd_splitkv_kernelI23Flash_fwd_kernel_traitsILi32ELi64ELi256ELi4ELb0ELb0EN7cutlass6half_tE19Flash_kernel_traitsILi32ELi64ELi256ELi4ES3_EELb1ELb0ELb1ELb0ELb0ELb0ELb1ELb1EEEvNS_16Flash_fwd_paramsE,"",@"SHT_CUDA_INFO"
	.sectionflags	@""
	.align	4


	//----- nvinfo : EIATTR_CUDA_API_VERSION
	.align		4
        /*0000*/ 	.byte	0x04, 0x37
        /*0002*/ 	.short	(.L_1234 - .L_1233)
.L_1233:
        /*0004*/ 	.word	0x00000082


	//----- nvinfo : EIATTR_KPARAM_INFO
	.align		4
.L_1234:
        /*0008*/ 	.byte	0x04, 0x17
        /*000a*/ 	.short	(.L_1236 - .L_1235)
.L_1235:
        /*000c*/ 	.word	0x00000000
        /*0010*/ 	.short	0x0000
        /*0012*/ 	.short	0x0000
        /*0014*/ 	.byte	0x00, 0xf0, 0x41, 0x07


	//----- nvinfo : EIATTR_SPARSE_MMA_MASK
	.align		4
.L_1236:
        /*0018*/ 	.byte	0x03, 0x50
        /*001a*/ 	.short	0x0000


	//----- nvinfo : EIATTR_MAXREG_COUNT
	.align		4
        /*001c*/ 	.byte	0x03, 0x1b
        /*001e*/ 	.short	0x00ff


	//----- nvinfo : EIATTR_NUM_BARRIERS
	.align		4
        /*0020*/ 	.byte	0x02, 0x4c
        /*0022*/ 	.byte	0x01
	.zero		1


	//----- nvinfo : EIATTR_MERCURY_ISA_VERSION
	.align		4
        /*0024*/ 	.byte	0x03, 0x5f
        /*0026*/ 	.short	0x0101


	//----- nvinfo : EIATTR_COOP_GROUP_MASK_REGIDS
	.align		4
        /*0028*/ 	.byte	0x04, 0x29
        /*002a*/ 	.short	(.L_1238 - .L_1237)


	//   ....[0]....
.L_1237:
        /*002c*/ 	.word	0xffffffff


	//   ....[1]....
        /*0030*/ 	.word	0xffffffff


	//   ....[2]....
        /*0034*/ 	.word	0xffffffff


	//   ....[3]....
        /*0038*/ 	.word	0xffffffff


	//   ....[4]....
        /*003c*/ 	.word	0xffffffff


	//   ....[5]....
        /*0040*/ 	.word	0xffffffff


	//   ....[6]....
        /*0044*/ 	.word	0xffffffff


	//   ....[7]....
        /*0048*/ 	.word	0xffffffff


	//   ....[8]....
        /*004c*/ 	.word	0xffffffff


	//   ....[9]....
        /*0050*/ 	.word	0xffffffff


	//   ....[10]....
        /*0054*/ 	.word	0xffffffff


	//   ....[11]....
        /*0058*/ 	.word	0xffffffff


	//   ....[12]....
        /*005c*/ 	.word	0xffffffff


	//   ....[13]....
        /*0060*/ 	.word	0xffffffff


	//   ....[14]....
        /*0064*/ 	.word	0xffffffff


	//   ....[15]....
        /*0068*/ 	.word	0xffffffff


	//----- nvinfo : EIATTR_COOP_GROUP_INSTR_OFFSETS
	.align		4
.L_1238:
        /*006c*/ 	.byte	0x04, 0x28
        /*006e*/ 	.short	(.L_1240 - .L_1239)


	//   ....[0]....
.L_1239:
        /*0070*/ 	.word	0x00010460


	//   ....[1]....
        /*0074*/ 	.word	0x00010480


	//   ....[2]....
        /*0078*/ 	.word	0x00010ed0


	//   ....[3]....
        /*007c*/ 	.word	0x00010f30


	//   ....[4]....
        /*0080*/ 	.word	0x000174b0


	//   ....[5]....
        /*0084*/ 	.word	0x000174d0


	//   ....[6]....
        /*0088*/ 	.word	0x00017f00


	//   ....[7]....
        /*008c*/ 	.word	0x00017f60


	//   ....[8]....
        /*0090*/ 	.word	0x0001d110


	//   ....[9]....
        /*0094*/ 	.word	0x0001d120


	//   ....[10]....
        /*0098*/ 	.word	0x0001d150


	//   ....[11]....
        /*009c*/ 	.word	0x0001d160


	//   ....[12]....
        /*00a0*/ 	.word	0x0001f5b0


	//   ....[13]....
        /*00a4*/ 	.word	0x0001f630


	//   ....[14]....
        /*00a8*/ 	.word	0x0001f6d0


	//   ....[15]....
        /*00ac*/ 	.word	0x0001f6f0


	//----- nvinfo : EIATTR_EXIT_INSTR_OFFSETS
	.align		4
.L_1240:
        /*00b0*/ 	.byte	0x04, 0x1c
        /*00b2*/ 	.short	(.L_1242 - .L_1241)


	//   ....[0]....
.L_1241:
        /*00b4*/ 	.word	0x00000620


	//   ....[1]....
        /*00b8*/ 	.word	0x00000d20


	//   ....[2]....
        /*00bc*/ 	.word	0x00000d50


	//   ....[3]....
        /*00c0*/ 	.word	0x000200f0


	//   ....[4]....
        /*00c4*/ 	.word	0x00020110


	//----- nvinfo : EIATTR_CRS_STACK_SIZE
	.align		4
.L_1242:
        /*00c8*/ 	.byte	0x04, 0x1e
        /*00ca*/ 	.short	(.L_1244 - .L_1243)
.L_1243:
        /*00cc*/ 	.word	0x00000000


	//----- nvinfo : EIATTR_CBANK_PARAM_SIZE
	.align		4
.L_1244:
        /*00d0*/ 	.byte	0x03, 0x19
        /*00d2*/ 	.short	0x01d0


	//----- nvinfo : EIATTR_PARAM_CBANK
	.align		4
        /*00d4*/ 	.byte	0x04, 0x0a
        /*00d6*/ 	.short	(.L_1246 - .L_1245)
	.align		4
.L_1245:
        /*00d8*/ 	.word	index@(.nv.constant0._ZN5flash24flash_fwd_splitkv_kernelI23Flash_fwd_kernel_traitsILi32ELi64ELi256ELi4ELb0ELb0EN7cutlass6half_tE19Flash_kernel_traitsILi32ELi64ELi256ELi4ES3_EELb1ELb0ELb1ELb0ELb0ELb0ELb1ELb1EEEvNS_16Flash_fwd_paramsE)
        /*00dc*/ 	.short	0x0210
        /*00de*/ 	.short	0x01d0


	//----- nvinfo : EIATTR_SW_WAR
	.align		4
.L_1246:
        /*00e0*/ 	.byte	0x04, 0x36
        /*00e2*/ 	.short	(.L_1248 - .L_1247)
.L_1247:
        /*00e4*/ 	.word	0x00000008
.L_1248:


//--------------------- .nv.info._ZN5flash24flash_fwd_splitkv_kernelI23Flash_fwd_kernel_traitsILi32ELi64ELi256ELi4ELb0ELb0EN7cutlass6half_tE19Flash_kernel_traitsILi32ELi64ELi256ELi4ES3_EELb1ELb0ELb1ELb0ELb0ELb1ELb1ELb1EEEvNS_16Flash_fwd_paramsE --------------------------
	.section	.nv.info._ZN5flash24flash_fwd_splitkv_kernelI23Flash_fwd_kernel_traitsILi32ELi64ELi256ELi4ELb0ELb0EN7cutlass6half_tE19Flash_kernel_traitsILi32ELi64ELi256ELi4ES3_EELb1ELb0ELb1ELb0ELb0ELb1ELb1ELb1EEEvNS_16Flash_fwd_paramsE,"",@"SHT_CUDA_INFO"
	.sectionflags	@""
	.align	4


	//----- nvinfo : EIATTR_CUDA_API_VERSION
	.align		4
        /*0000*/ 	.byte	0x04, 0x37
        /*0002*/ 	.short	(.L_1250 - .L_1249)
.L_1249:
        /*0004*/ 	.word	0x00000082


	//----- nvinfo : EIATTR_KPARAM_INFO
	.align		4
.L_1250:
        /*0008*/ 	.byte	0x04, 0x17
        /*000a*/ 	.short	(.L_1252 - .L_1251)
.L_1251:
        /*000c*/ 	.word	0x00000000
        /*0010*/ 	.short	0x0000
        /*0012*/ 	.short	0x0000
        /*0014*/ 	.byte	0x00, 0xf0, 0x41, 0x07


	//----- nvinfo : EIATTR_SPARSE_MMA_MASK
	.align		4
.L_1252:
        /*0018*/ 	.byte	0x03, 0x50
        /*001a*/ 	.short	0x0000


	//----- nvinfo : EIATTR_MAXREG_COUNT
	.align		4
        /*001c*/ 	.byte	0x03, 0x1b
        /*001e*/ 	.short	0x00ff


	//----- nvinfo : EIATTR_NUM_BARRIERS
	.align		4
        /*0020*/ 	.byte	0x02, 0x4c
        /*0022*/ 	.byte	0x01
	.zero		1


	//----- nvinfo : EIATTR_MERCURY_ISA_VERSION
	.align		4
        /*0024*/ 	.byte	0x03, 0x5f
        /*0026*/ 	.short	0x0101


	//----- nvinfo : EIATTR_COOP_GROUP_MASK_REGIDS
	.align		4
        /*0028*/ 	.byte	0x04, 0x29
        /*002a*/ 	.short	(.L_1254 - .L_1253)


	//   ....[0]....
.L_1253:
        /*002c*/ 	.word	0xffffffff


	//   ....[1]....
        /*0030*/ 	.word	0xffffffff


	//   ....[2]....
        /*0034*/ 	.word	0xffffffff


	//   ....[3]....
        /*0038*/ 	.word	0xffffffff


	//   ....[4]....
        /*003c*/ 	.word	0xffffffff


	//   ....[5]....
        /*0040*/ 	.word	0xffffffff


	//   ....[6]....
        /*0044*/ 	.word	0xffffffff


	//   ....[7]....
        /*0048*/ 	.word	0xffffffff


	//   ....[8]....
        /*004c*/ 	.word	0xffffffff


	//   ....[9]....
        /*0050*/ 	.word	0xffffffff


	//   ....[10]....
        /*0054*/ 	.word	0xffffffff


	//   ....[11]....
        /*0058*/ 	.word	0xffffffff


	//   ....[12]....
        /*005c*/ 	.word	0xffffffff


	//   ....[13]....
        /*0060*/ 	.word	0xffffffff


	//   ....[14]....
        /*0064*/ 	.word	0xffffffff


	//   ....[15]....
        /*0068*/ 	.word	0xffffffff


	//----- nvinfo : EIATTR_COOP_GROUP_INSTR_OFFSETS
	.align		4
.L_1254:
        /*006c*/ 	.byte	0x04, 0x28
        /*006e*/ 	.short	(.L_1256 - .L_1255)


	//   ....[0]....
.L_1255:
        /*0070*/ 	.word	0x00010890


	//   ....[1]....
        /*0074*/ 	.word	0x000108b0


	//   ....[2]....
        /*0078*/ 	.word	0x000112d0


	//   ....[3]....
        /*007c*/ 	.word	0x00011350


	//   ....[4]....
        /*0080*/ 	.word	0x00018730


	//   ....[5]....
        /*0084*/ 	.word	0x00018760


	//   ....[6]....
        /*0088*/ 	.word	0x000191b0


	//   ....[7]....
        /*008c*/ 	.word	0x00019220


	//   ....[8]....
        /*0090*/ 	.word	0x0001f2b0


	//   ....[9]....
        /*0094*/ 	.word	0x0001f300


	//   ....[10]....
        /*0098*/ 	.word	0x0001f330


	//   ....[11]....
        /*009c*/ 	.word	0x0001f340


	//   ....[12]....
        /*00a0*/ 	.word	0x00021790


	//   ....[13]....
        /*00a4*/ 	.word	0x000217d0


	//   ....[14]....
        /*00a8*/ 	.word	0x00021870


	//   ....[15]....
        /*00ac*/ 	.word	0x00021880


	//----- nvinfo : EIATTR_EXIT_INSTR_OFFSETS
	.align		4
.L_1256:
        /*00b0*/ 	.byte	0x04, 0x1c
        /*00b2*/ 	.short	(.L_1258 - .L_1257)


	//   ....[0]....
.L_1257:
        /*00b4*/ 	.word	0x00000620


	//   ....[1]....
        /*00b8*/ 	.word	0x00000d20


	//   ....[2]....
        /*00bc*/ 	.word	0x00000d50


	//   ....[3]....
        /*00c0*/ 	.word	0x000222d0


	//   ....[4]....
        /*00c4*/ 	.word	0x000222f0


	//----- nvinfo : EIATTR_CRS_STACK_SIZE
	.align		4
.L_1258:
        /*00c8*/ 	.byte	0x04, 0x1e
        /*00ca*/ 	.short	(.L_1260 - .L_1259)
.L_1259:
        /*00cc*/ 	.word	0x00000000


	//----- nvinfo : EIATTR_CBANK_PARAM_SIZE
	.align		4
.L_1260:
        /*00d0*/ 	.byte	0x03, 0x19
        /*00d2*/ 	.short	0x01d0


	//----- nvinfo : EIATTR_PARAM_CBANK
	.align		4
        /*00d4*/ 	.byte	0x04, 0x0a
        /*00d6*/ 	.short	(.L_1262 - .L_1261)
	.align		4
.L_1261:
        /*00d8*/ 	.word	index@(.nv.constant0._ZN5flash24flash_fwd_splitkv_kernelI23Flash_fwd_kernel_traitsILi32ELi64ELi256ELi4ELb0ELb0EN7cutlass6half_tE19Flash_kernel_traitsILi32ELi64ELi256ELi4ES3_EELb1ELb0ELb1ELb0ELb0ELb1ELb1ELb1EEEvNS_16Flash_fwd_paramsE)
        /*00dc*/ 	.short	0x0210
        /*00de*/ 	.short	0x01d0


	//----- nvinfo : EIATTR_SW_WAR
	.align		4
.L_1262:
        /*00e0*/ 	.byte	0x04, 0x36
        /*00e2*/ 	.short	(.L_1264 - .L_1263)
.L_1263:
        /*00e4*/ 	.word	0x00000008
.L_1264:


//--------------------- .nv.info._ZN5flash32flash_fwd_splitkv_combine_kernelI23Flash_fwd_kernel_traitsILi32ELi64ELi128ELi4ELb0ELb0EN7cutlass6half_tE19Flash_kernel_traitsILi32ELi64ELi128ELi4ES3_EELi16ELi7ELb0EEEvNS_16Flash_fwd_paramsE --------------------------
	.section	.nv.info._ZN5flash32flash_fwd_splitkv_combine_kernelI23Flash_fwd_kernel_traitsILi32ELi64ELi128ELi4ELb0ELb0EN7cutlass6half_tE19Flash_kernel_traitsILi32ELi64ELi128ELi4ES3_EELi16ELi7ELb0EEEvNS_16Flash_fwd_paramsE,"",@"SHT_CUDA_INFO"
	.sectionflags	@""
	.align	4


	//----- nvinfo : EIATTR_CUDA_API_VERSION
	.align		4
        /*0000*/ 	.byte	0x04, 0x37
        /*0002*/ 	.short	(.L_1266 - .L_1265)
.L_1265:
        /*0004*/ 	.word	0x00000082


	//----- nvinfo : EIATTR_KPARAM_INFO
	.align		4
.L_1266:
        /*0008*/ 	.byte	0x04, 0x17
        /*000a*/ 	.short	(.L_1268 - .L_1267)
.L_1267:
        /*000c*/ 	.word	0x00000000
        /*0010*/ 	.short	0x0000
        /*0012*/ 	.short	0x0000
        /*0014*/ 	.byte	0x00, 0xf0, 0x41, 0x07


	//----- nvinfo : EIATTR_SPARSE_MMA_MASK
	.align		4
.L_1268:
        /*0018*/ 	.byte	0x03, 0x50
        /*001a*/ 	.short	0x0000


	//----- nvinfo : EIATTR_MAXREG_COUNT
	.align		4
        /*001c*/ 	.byte	0x03, 0x1b
        /*001e*/ 	.short	0x00ff


	//----- nvinfo : EIATTR_NUM_BARRIERS
	.align		4
        /*0020*/ 	.byte	0x02, 0x4c
        /*0022*/ 	.byte	0x01
	.zero		1


	//----- nvinfo : EIATTR_MERCURY_ISA_VERSION
	.align		4
        /*0024*/ 	.byte	0x03, 0x5f
        /*0026*/ 	.short	0x0101


	//----- nvinfo : EIATTR_COOP_GROUP_MASK_REGIDS
	.align		4
        /*0028*/ 	.byte	0x04, 0x29
        /*002a*/ 	.short	(.L_1270 - .L_1269)


	//   ....[0]....
.L_1269:
        /*002c*/ 	.word	0xffffffff


	//   ....[1]....
        /*0030*/ 	.word	0xffffffff


	//   ....[2]....
        /*0034*/ 	.word	0xffffffff


	//   ....[3]....
        /*0038*/ 	.word	0xffffffff


	//   ....[4]....
        /*003c*/ 	.word	0xffffffff


	//   ....[5]....
        /*0040*/ 	.word	0xffffffff


	//----- nvinfo : EIATTR_COOP_GROUP_INSTR_OFFSETS
	.align		4
.L_1270:
        /*0044*/ 	.byte	0x04, 0x28
        /*0046*/ 	.short	(.L_1272 - .L_1271)


	//   ....[0]....
.L_1271:
        /*0048*/ 	.word	0x00002a50


	//   ....[1]....
        /*004c*/ 	.word	0x00002a70


	//   ....[2]....
        /*0050*/ 	.word	0x00002aa0


	//   ....[3]....
        /*0054*/ 	.word	0x00002f60


	//   ....[4]....
        /*0058*/ 	.word	0x00003010


	//   ....[5]....
        /*005c*/ 	.word	0x000030e0


	//----- nvinfo : EIATTR_EXIT_INSTR_OFFSETS
	.align		4
.L_1272:
        /*0060*/ 	.byte	0x04, 0x1c
        /*0062*/ 	.short	(.L_1274 - .L_1273)


	//   ....[0]....
.L_1273:
        /*0064*/ 	.word	0x00005a50


	//   ....[1]....
        /*0068*/ 	.word	0x00005a80


	//   ....[2]....
        /*006c*/ 	.word	0x00005f70


	//----- nvinfo : EIATTR_CRS_STACK_SIZE
	.align		4
.L_1274:
        /*0070*/ 	.byte	0x04, 0x1e
        /*0072*/ 	.short	(.L_1276 - .L_1275)
.L_1275:
        /*0074*/ 	.word	0x00000000


	//----- nvinfo : EIATTR_CBANK_PARAM_SIZE
	.align		4
.L_1276:
        /*0078*/ 	.byte	0x03, 0x19
        /*007a*/ 	.short	0x01d0


	//----- nvinfo : EIATTR_PARAM_CBANK
	.align		4
        /*007c*/ 	.byte	0x04, 0x0a
        /*007e*/ 	.short	(.L_1278 - .L_1277)
	.align		4
.L_1277:
        /*0080*/ 	.word	index@(.nv.constant0._ZN5flash32flash_fwd_splitkv_combine_kernelI23Flash_fwd_kernel_traitsILi32ELi64ELi128ELi4ELb0ELb0EN7cutlass6half_tE19Flash_kernel_traitsILi32ELi64ELi128ELi4ES3_EELi16ELi7ELb0EEEvNS_16Flash_fwd_paramsE)
        /*0084*/ 	.short	0x0210
        /*0086*/ 	.short	0x01d0


	//----- nvinfo : EIATTR_SW_WAR
	.align		4
.L_1278:
        /*0088*/ 	.byte	0x04, 0x36
        /*008a*/ 	.short	(.L_1280 - .L_1279)
.L_1279:
        /*008c*/ 	.word	0x00000008
.L_1280:


//--------------------- .nv.info._ZN5flash32flash_fwd_splitkv_combine_kernelI23Flash_fwd_kernel_traitsILi32ELi64ELi128ELi4ELb0ELb0EN7cutlass6half_tE19Flash_kernel_traitsILi32ELi64ELi128ELi4ES3_EELi16ELi6ELb0EEEvNS_16Flash_fwd_paramsE --------------------------
	.section	.nv.info._ZN5flash32flash_fwd_splitkv_combine_kernelI23Flash_fwd_kernel_traitsILi32ELi64ELi128ELi4ELb0ELb0EN7cutlass6half_tE19Flash_kernel_traitsILi32ELi64ELi128ELi4ES3_EELi16ELi6ELb0EEEvNS_16Flash_fwd_paramsE,"",@"SHT_CUDA_INFO"
	.sectionflags	@""
	.align	4


	//----- nvinfo : EIATTR_CUDA_API_VERSION
	.align		4
        /*0000*/ 	.byte	0x04, 0x37
        /*0002*/ 	.short	(.L_1282 - .L_1281)
.L_1281:
        /*0004*/ 	.word	0x00000082


	//----- nvinfo : EIATTR_KPARAM_INFO
	.align		4
.L_1282:
        /*0008*/ 	.byte	0x04, 0x17
        /*000a*/ 	.short	(.L_1284 - .L_1283)
.L_1283:
        /*000c*/ 	.word	0x00000000
        /*0010*/ 	.short	0x0000
        /*0012*/ 	.short	0x0000
        /*0014*/ 	.byte	0x00, 0xf0, 0x41, 0x07


	//----- nvinfo : EIATTR_SPARSE_MMA_MASK
	.align		4
.L_1284:
        /*0018*/ 	.byte	0x03, 0x50
        /*001a*/ 	.short	0x0000


	//----- nvinfo : EIATTR_MAXREG_COUNT
	.align		4
        /*001c*/ 	.byte	0x03, 0x1b
        /*001e*/ 	.short	0x00ff


	//----- nvinfo : EIATTR_NUM_BARRIERS
	.align		4
        /*0020*/ 	.byte	0x02, 0x4c
        /*0022*/ 	.byte	0x01
	.zero		1


	//----- nvinfo : EIATTR_MERCURY_ISA_VERSION
	.align		4
        /*0024*/ 	.byte	0x03, 0x5f
        /*0026*/ 	.short	0x0101


	//----- nvinfo : EIATTR_COOP_GROUP_MASK_REGIDS
	.align		4
        /*0028*/ 	.byte	0x04, 0x29
        /*002a*/ 	.short	(.L_1286 - .L_1285)


	//   ....[0]....
.L_1285:
        /*002c*/ 	.word	0xffffffff


	//   ....[1]....
        /*0030*/ 	.word	0xffffffff


	//   ....[2]....
        /*0034*/ 	.word	0xffffffff


	//   ....[3]....
        /*0038*/ 	.word	0xffffffff


	//   ....[4]....
        /*003c*/ 	.word	0xffffffff


	//   ....[5]....
        /*0040*/ 	.word	0xffffffff


	//----- nvinfo : EIATTR_COOP_GROUP_INSTR_OFFSETS
	.align		4
.L_1286:
        /*0044*/ 	.byte	0x04, 0x28
        /*0046*/ 	.short	(.L_1288 - .L_1287)


	//   ....[0]....
.L_1287:
        /*0048*/ 	.word	0x000020f0


	//   ....[1]....
        /*004c*/ 	.word	0x00002110


	//   ....[2]....
        /*0050*/ 	.word	0x00002140


	//   ....[3]....
        /*0054*/ 	.word	0x00002410


	//   ....[4]....
        /*0058*/ 	.word	0x000024b0


	//   ....[5]....
        /*005c*/ 	.word	0x00002560


	//----- nvinfo : EIATTR_EXIT_INSTR_OFFSETS
	.align		4
.L_1288:
        /*0060*/ 	.byte	0x04, 0x1c
        /*0062*/ 	.short	(.L_1290 - .L_1289)


	//   ....[0]....
.L_1289:
        /*0064*/ 	.word	0x00004bd0


	//   ....[1]....
        /*0068*/ 	.word	0x00004c00


	//   ....[2]....
        /*006c*/ 	.word	0x000050f0


	//----- nvinfo : EIATTR_CRS_STACK_SIZE
	.align		4
.L_1290:
        /*0070*/ 	.byte	0x04, 0x1e
        /*0072*/ 	.short	(.L_1292 - .L_1291)
.L_1291:
        /*0074*/ 	.word	0x00000000


	//----- nvinfo : EIATTR_CBANK_PARAM_SIZE
	.align		4
.L_1292:
        /*0078*/ 	.byte	0x03, 0x19
        /*007a*/ 	.short	0x01d0


	//----- nvinfo : EIATTR_PARAM_CBANK
	.align		4
        /*007c*/ 	.byte	0x04, 0x0a
        /*007e*/ 	.short	(.L_1294 - .L_1293)
	.align		4
.L_1293:
        /*0080*/ 	.word	index@(.nv.constant0._ZN5flash32flash_fwd_splitkv_combine_kernelI23Flash_fwd_kernel_traitsILi32ELi64ELi128ELi4ELb0ELb0EN7cutlass6half_tE19Flash_kernel_traitsILi32ELi64ELi128ELi4ES3_EELi16ELi6ELb0EEEvNS_16Flash_fwd_paramsE)
        /*0084*/ 	.short	0x0210
        /*0086*/ 	.short	0x01d0


	//----- nvinfo : EIATTR_SW_WAR
	.align		4
.L_1294:
        /*0088*/ 	.byte	0x04, 0x36
        /*008a*/ 	.short	(.L_1296 - .L_1295)
.L_1295:
        /*008c*/ 	.word	0x00000008
.L_1296:


//--------------------- .nv.info._ZN5flash32flash_fwd_splitkv_combine_kernelI23Flash_fwd_kernel_traitsILi32ELi64ELi128ELi4ELb0ELb0EN7cutlass6half_tE19Flash_kernel_traitsILi32ELi64ELi128ELi4ES3_EELi16ELi5ELb0EEEvNS_16Flash_fwd_paramsE --------------------------
	.section	.nv.info._ZN5flash32flash_fwd_splitkv_combine_kernelI23Flash_fwd_kernel_traitsILi32ELi64ELi128ELi4ELb0ELb0EN7cutlass6half_tE19Flash_kernel_traitsILi32ELi64ELi128ELi4ES3_EELi16ELi5ELb0EEEvNS_16Flash_fwd_paramsE,"",@"SHT_CUDA_INFO"
	.sectionflags	@""
	.align	4


	//----- nvinfo : EIATTR_CUDA_API_VERSION
	.align		4
        /*0000*/ 	.byte	0x04, 0x37
        /*0002*/ 	.short	(.L_1298 - .L_1297)
.L_1297:
        /*0004*/ 	.word	0x00000082


	//----- nvinfo : EIATTR_KPARAM_INFO
	.align		4
.L_1298:
        /*0008*/ 	.byte	0x04, 0x17
        /*000a*/ 	.short	(.L_1300 - .L_1299)
.L_1299:
        /*000c*/ 	.word	0x00000000
        /*0010*/ 	.short	0x0000
        /*0012*/ 	.short	0x0000
        /*0014*/ 	.byte	0x00, 0xf0, 0x41, 0x07


	//----- nvinfo : EIATTR_SPARSE_MMA_MASK
	.align		4
.L_1300:
        /*0018*/ 	.byte	0x03, 0x50
        /*001a*/ 	.short	0x0000


	//----- nvinfo : EIATTR_MAXREG_COUNT
	.align		4
        /*001c*/ 	.byte	0x03, 0x1b
        /*001e*/ 	.short	0x00ff


	//----- nvinfo : EIATTR_NUM_BARRIERS
	.align		4
        /*0020*/ 	.byte	0x02, 0x4c
        /*0022*/ 	.byte	0x01
	.zero		1


	//----- nvinfo : EIATTR_MERCURY_ISA_VERSION
	.align		4
        /*0024*/ 	.byte	0x03, 0x5f
        /*0026*/ 	.short	0x0101


	//----- nvinfo : EIATTR_COOP_GROUP_MASK_REGIDS
	.align		4
        /*0028*/ 	.byte	0x04, 0x29
        /*002a*/ 	.short	(.L_1302 - .L_1301)


	//   ....[0]....
.L_1301:
        /*002c*/ 	.word	0xffffffff


	//   ....[1]....
        /*0030*/ 	.word	0xffffffff


	//   ....[2]....
        /*0034*/ 	.word	0xffffffff


	//   ....[3]....
        /*0038*/ 	.word	0xffffffff


	//   ....[4]....
        /*003c*/ 	.word	0xffffffff


	//   ....[5]....
        /*0040*/ 	.word	0xffffffff


	//----- nvinfo : EIATTR_COOP_GROUP_INSTR_OFFSETS
	.align		4
.L_1302:
        /*0044*/ 	.byte	0x04, 0x28
        /*0046*/ 	.short	(.L_1304 - .L_1303)


	//   ....[0]....
.L_1303:
        /*0048*/ 	.word	0x00001bf0


	//   ....[1]....
        /*004c*/ 	.word	0x00001c20


	//   ....[2]....
        /*0050*/ 	.word	0x00001c50


	//   ....[3]....
        /*0054*/ 	.word	0x00001e20


	//   ....[4]....
        /*0058*/ 	.word	0x00001ee0


	//   ....[5]....
        /*005c*/ 	.word	0x00002000


	//----- nvinfo : EIATTR_EXIT_INSTR_OFFSETS
	.align		4
.L_1304:
        /*0060*/ 	.byte	0x04, 0x1c
        /*0062*/ 	.short	(.L_1306 - .L_1305)


	//   ....[0]....
.L_1305:
        /*0064*/ 	.word	0x00004350


	//   ....[1]....
        /*0068*/ 	.word	0x00004380


	//   ....[2]....
        /*006c*/ 	.word	0x00004880


	//----- nvinfo : EIATTR_CRS_STACK_SIZE
	.align		4
.L_1306:
        /*0070*/ 	.byte	0x04, 0x1e
        /*0072*/ 	.short	(.L_1308 - .L_1307)
.L_1307:
        /*0074*/ 	.word	0x00000000


	//----- nvinfo : EIATTR_CBANK_PARAM_SIZE
	.align		4
.L_1308:
        /*0078*/ 	.byte	0x03, 0x19
        /*007a*/ 	.short	0x01d0


	//----- nvinfo : EIATTR_PARAM_CBANK
	.align		4
        /*007c*/ 	.byte	0x04, 0x0a
        /*007e*/ 	.short	(.L_1310 - .L_1309)
	.align		4
.L_1309:
        /*0080*/ 	.word	index@(.nv.constant0._ZN5flash32flash_fwd_splitkv_combine_kernelI23Flash_fwd_kernel_traitsILi32ELi64ELi128ELi4ELb0ELb0EN7cutlass6half_tE19Flash_kernel_traitsILi32ELi64ELi128ELi4ES3_EELi16ELi5ELb0EEEvNS_16Flash_fwd_paramsE)
        /*0084*/ 	.short	0x0210
        /*0086*/ 	.short	0x01d0


	//----- nvinfo : EIATTR_SW_WAR
	.align		4
.L_1310:
        /*0088*/ 	.byte	0x04, 0x36
        /*008a*/ 	.short	(.L_1312 - .L_1311)
.L_1311:
        /*008c*/ 	.word	0x00000008
.L_1312:


//--------------------- .nv.info._ZN5flash32flash_fwd_splitkv_combine_kernelI23Flash_fwd_kernel_traitsILi32ELi64ELi128ELi4ELb0ELb0EN7cutlass6half_tE19Flash_kernel_traitsILi32ELi64ELi128ELi4ES3_EELi16ELi4ELb0EEEvNS_16Flash_fwd_paramsE --------------------------
	.section	.nv.info._ZN5flash32flash_fwd_splitkv_combine_kernelI23Flash_fwd_kernel_traitsILi32ELi64ELi128ELi4ELb0ELb0EN7cutlass6half_tE19Flash_kernel_traitsILi32ELi64ELi128ELi4ES3_EELi16ELi4ELb0EEEvNS_16Flash_fwd_paramsE,"",@"SHT_CUDA_INFO"
	.sectionflags	@""
	.align	4


	//----- nvinfo : EIATTR_CUDA_API_VERSION
	.align		4
        /*0000*/ 	.byte	0x04, 0x37
        /*0002*/ 	.short	(.L_1314 - .L_1313)
.L_1313:
        /*0004*/ 	.word	0x00000082


	//----- nvinfo : EIATTR_KPARAM_INFO
	.align		4
.L_1314:
        /*0008*/ 	.byte	0x04, 0x17
        /*000a*/ 	.short	(.L_1316 - .L_1315)
.L_1315:
        /*000c*/ 	.word	0x00000000
        /*0010*/ 	.short	0x0000
        /*0012*/ 	.short	0x0000
        /*0014*/ 	.byte	0x00, 0xf0, 0x41, 0x07


	//----- nvinfo : EIATTR_SPARSE_MMA_MASK
	.align		4
.L_1316:
        /*0018*/ 	.byte	0x03, 0x50
        /*001a*/ 	.short	0x0000


	//----- nvinfo : EIATTR_MAXREG_COUNT
	.align		4
        /*001c*/ 	.byte	0x03, 0x1b
        /*001e*/ 	.short	0x00ff


	//----- nvinfo : EIATTR_NUM_BARRIERS
	.align		4
        /*0020*/ 	.byte	0x02, 0x4c
        /*0022*/ 	.byte	0x01
	.zero		1


	//----- nvinfo : EIATTR_MERCURY_ISA_VERSION
	.align		4
        /*0024*/ 	.byte	0x03, 0x5f
        /*0026*/ 	.short	0x0101


	//----- nvinfo : EIATTR_COOP_GROUP_MASK_REGIDS
	.align		4
        /*0028*/ 	.byte	0x04, 0x29
        /*002a*/ 	.short	(.L_1318 - .L_1317)


	//   ....[0]....
.L_1317:
        /*002c*/ 	.word	0xffffffff


	//   ....[1]....
        /*0030*/ 	.word	0xffffffff


	//   ....[2]....
        /*0034*/ 	.word	0xffffffff


	//   ....[3]....
        /*0038*/ 	.word	0xffffffff


	//   ....[4]....
        /*003c*/ 	.word	0xffffffff


	//   ....[5]....
        /*0040*/ 	.word	0xffffffff


	//----- nvinfo : EIATTR_COOP_GROUP_INSTR_OFFSETS
	.align		4
.L_1318:
        /*0044*/ 	.byte	0x04, 0x28
        /*0046*/ 	.short	(.L_1320 - .L_1319)


	//   ....[0]....
.L_1319:
        /*0048*/ 	.word	0x00001760


	//   ....[1]....
        /*004c*/ 	.word	0x00001790


	//   ....[2]....
        /*0050*/ 	.word	0x00001800


	//   ....[3]....
        /*0054*/ 	.word	0x00001990


	//   ....[4]....
        /*0058*/ 	.word	0x00001a10


	//   ....[5]....
        /*005c*/ 	.word	0x00001b80


	//----- nvinfo : EIATTR_EXIT_INSTR_OFFSETS
	.align		4
.L_1320:
        /*0060*/ 	.byte	0x04, 0x1c
        /*0062*/ 	.short	(.L_1322 - .L_1321)


	//   ....[0]....
.L_1321:
        /*0064*/ 	.word	0x00003fa0


	//   ....[1]....
        /*0068*/ 	.word	0x00003fd0


	//   ....[2]....
        /*006c*/ 	.word	0x000044d0


	//----- nvinfo : EIATTR_CRS_STACK_SIZE
	.align		4
.L_1322:
        /*0070*/ 	.byte	0x04, 0x1e
        /*0072*/ 	.short	(.L_1324 - .L_1323)
.L_1323:
        /*0074*/ 	.word	0x00000000


	//----- nvinfo : EIATTR_CBANK_PARAM_SIZE
	.align		4
.L_1324:
        /*0078*/ 	.byte	0x03, 0x19
        /*007a*/ 	.short	0x01d0


	//----- nvinfo : EIATTR_PARAM_CBANK
	.align		4
        /*007c*/ 	.byte	0x04, 0x0a
        /*007e*/ 	.short	(.L_1326 - .L_1325)
	.align		4
.L_1325:
        /*0080*/ 	.word	index@(.nv.constant0._ZN5flash32flash_fwd_splitkv_combine_kernelI23Flash_fwd_kernel_traitsILi32ELi64ELi128ELi4ELb0ELb0EN7cutlass6half_tE19Flash_kernel_traitsILi32ELi64ELi128ELi4ES3_EELi16ELi4ELb0EEEvNS_16Flash_fwd_paramsE)
        /*0084*/ 	.short	0x0210
        /*0086*/ 	.short	0x01d0


	//----- nvinfo : EIATTR_SW_WAR
	.align		4
.L_1326:
        /*0088*/ 	.byte	0x04, 0x36
        /*008a*/ 	.short	(.L_1328 - .L_1327)
.L_1327:
        /*008c*/ 	.word	0x00000008
.L_1328:


//--------------------- .nv.info._ZN5flash32flash_fwd_splitkv_combine_kernelI23Flash_fwd_kernel_traitsILi32ELi64ELi128ELi4ELb0ELb0EN7cutlass6half_tE19Flash_kernel_traitsILi32ELi64ELi128ELi4ES3_EELi16ELi3ELb0EEEvNS_16Flash_fwd_paramsE --------------------------
	.section	.nv.info._ZN5flash32flash_fwd_splitkv_combine_kernelI23Flash_fwd_kernel_traitsILi32ELi64ELi128ELi4ELb0ELb0EN7cutlass6half_tE19Flash_kernel_traitsILi32ELi64ELi128ELi4ES3_EELi16ELi3ELb0EEEvNS_16Flash_fwd_paramsE,"",@"SHT_CUDA_INFO"
	.sectionflags	@""
	.align	4


	//----- nvinfo : EIATTR_CUDA_API_VERSION
	.align		4
        /*0000*/ 	.byte	0x04, 0x37
        /*0002*/ 	.short	(.L_1330 - .L_1329)
.L_1329:
        /*0004*/ 	.word	0x00000082


	//----- nvinfo : EIATTR_KPARAM_INFO
	.align		4
.L_1330:
        /*0008*/ 	.byte	0x04, 0x17
        /*000a*/ 	.short	(.L_1332 - .L_1331)
.L_1331:
        /*000c*/ 	.word	0x00000000
        /*0010*/ 	.short	0x0000
        /*0012*/ 	.short	0x0000
        /*0014*/ 	.byte	0x00, 0xf0, 0x41, 0x07


	//----- nvinfo : EIATTR_SPARSE_MMA_MASK
	.align		4
.L_1332:
        /*0018*/ 	.byte	0x03, 0x50
        /*001a*/ 	.short	0x0000


	//----- nvinfo : EIATTR_MAXREG_COUNT
	.align		4
        /*001c*/ 	.byte	0x03, 0x1b
        /*001e*/ 	.short	0x00ff


	//----- nvinfo : EIATTR_NUM_BARRIERS
	.align		4
        /*0020*/ 	.byte	0x02, 0x4c
        /*0022*/ 	.byte	0x01
	.zero		1


	//----- nvinfo : EIATTR_MERCURY_ISA_VERSION
	.align		4
        /*0024*/ 	.byte	0x03, 0x5f
        /*0026*/ 	.short	0x0101


	//----- nvinfo : EIATTR_COOP_GROUP_MASK_REGIDS
	.align		4
        /*0028*/ 	.byte	0x04, 0x29
        /*002a*/ 	.short	(.L_1334 - .L_1333)


	//   ....[0]....
.L_1333:
        /*002c*/ 	.word	0xffffffff


	//   ....[1]....
        /*0030*/ 	.word	0xffffffff


	//   ....[2]....
        /*0034*/ 	.word	0xffffffff


	//   ....[3]....
        /*0038*/ 	.word	0xffffffff


	//   ....[4]....
        /*003c*/ 	.word	0xffffffff


	//   ....[5]....
        /*0040*/ 	.word	0xffffffff


	//----- nvinfo : EIATTR_COOP_GROUP_INSTR_OFFSETS
	.align		4
.L_1334:
        /*0044*/ 	.byte	0x04, 0x28
        /*0046*/ 	.short	(.L_1336 - .L_1335)


	//   ....[0]....
.L_1335:
        /*0048*/ 	.word	0x00001830


	//   ....[1]....
        /*004c*/ 	.word	0x000018d0


	//   ....[2]....
        /*0050*/ 	.word	0x00001930


	//   ....[3]....
        /*0054*/ 	.word	0x00001a90


	//   ....[4]....
        /*0058*/ 	.word	0x00001b40


	//   ....[5]....
        /*005c*/ 	.word	0x00001c40


	//----- nvinfo : EIATTR_EXIT_INSTR_OFFSETS
	.align		4
.L_1336:
        /*0060*/ 	.byte	0x04, 0x1c
        /*0062*/ 	.short	(.L_1338 - .L_1337)


	//   ....[0]....
.L_1337:
        /*0064*/ 	.word	0x00003fd0


	//   ....[1]....
        /*0068*/ 	.word	0x00004000


	//   ....[2]....
        /*006c*/ 	.word	0x00004500


	//----- nvinfo : EIATTR_CRS_STACK_SIZE
	.align		4
.L_1338:
        /*0070*/ 	.byte	0x04, 0x1e
        /*0072*/ 	.short	(.L_1340 - .L_1339)
.L_1339:
        /*0074*/ 	.word	0x00000000


	//----- nvinfo : EIATTR_CBANK_PARAM_SIZE
	.align		4
.L_1340:
        /*0078*/ 	.byte	0x03, 0x19
        /*007a*/ 	.short	0x01d0


	//----- nvinfo : EIATTR_PARAM_CBANK
	.align		4
        /*007c*/ 	.byte	0x04, 0x0a
        /*007e*/ 	.short	(.L_1342 - .L_1341)
	.align		4
.L_1341:
        /*0080*/ 	.word	index@(.nv.constant0._ZN5flash32flash_fwd_splitkv_combine_kernelI23Flash_fwd_kernel_traitsILi32ELi64ELi128ELi4ELb0ELb0EN7cutlass6half_tE19Flash_kernel_traitsILi32ELi64ELi128ELi4ES3_EELi16ELi3ELb0EEEvNS_16Flash_fwd_paramsE)
        /*0084*/ 	.short	0x0210
        /*0086*/ 	.short	0x01d0


	//----- nvinfo : EIATTR_SW_WAR
	.align		4
.L_1342:
        /*0088*/ 	.byte	0x04, 0x36
        /*008a*/ 	.short	(.L_1344 - .L_1343)
.L_1343:
        /*008c*/ 	.word	0x00000008
.L_1344:


//--------------------- .nv.info._ZN5flash32flash_fwd_splitkv_combine_kernelI23Flash_fwd_kernel_traitsILi32ELi64ELi128ELi4ELb0ELb0EN7cutlass6half_tE19Flash_kernel_traitsILi32ELi64ELi128ELi4ES3_EELi16ELi2ELb0EEEvNS_16Flash_fwd_paramsE --------------------------
	.section	.nv.info._ZN5flash32flash_fwd_splitkv_combine_kernelI23Flash_fwd_kernel_traitsILi32ELi64ELi128ELi4ELb0ELb0EN7cutlass6half_tE19Flash_kernel_traitsILi32ELi64ELi128ELi4ES3_EELi16ELi2ELb0EEEvNS_16Flash_fwd_paramsE,"",@"SHT_CUDA_INFO"
	.sectionflags	@""
	.align	4


	//----- nvinfo : EIATTR_CUDA_API_VERSION
	.align		4
        /*0000*/ 	.byte	0x04, 0x37
        /*0002*/ 	.short	(.L_1346 - .L_1345)
.L_1345:
        /*0004*/ 	.word	0x00000082


	//----- nvinfo : EIATTR_KPARAM_INFO
	.align		4
.L_1346:
        /*0008*/ 	.byte	0x04, 0x17
        /*000a*/ 	.short	(.L_1348 - .L_1347)
.L_1347:
        /*000c*/ 	.word	0x00000000
        /*0010*/ 	.short	0x0000
        /*0012*/ 	.short	0x0000
        /*0014*/ 	.byte	0x00, 0xf0, 0x41, 0x07


	//----- nvinfo : EIATTR_SPARSE_MMA_MASK
	.align		4
.L_1348:
        /*0018*/ 	.byte	0x03, 0x50
        /*001a*/ 	.short	0x0000


	//----- nvinfo : EIATTR_MAXREG_COUNT
	.align		4
        /*001c*/ 	.byte	0x03, 0x1b
        /*001e*/ 	.short	0x00ff


	//----- nvinfo : EIATTR_NUM_BARRIERS
	.align		4
        /*0020*/ 	.byte	0x02, 0x4c
        /*0022*/ 	.byte	0x01
	.zero		1


	//----- nvinfo : EIATTR_MERCURY_ISA_VERSION
	.align		4
        /*0024*/ 	.byte	0x03, 0x5f
        /*0026*/ 	.short	0x0101


	//----- nvinfo : EIATTR_COOP_GROUP_MASK_REGIDS
	.align		4
        /*0028*/ 	.byte	0x04, 0x29
        /*002a*/ 	.short	(.L_1350 - .L_1349)


	//   ....[0]....
.L_1349:
        /*002c*/ 	.word	0xffffffff


	//   ....[1]....
        /*0030*/ 	.word	0xffffffff


	//   ....[2]....
        /*0034*/ 	.word	0xffffffff


	//   ....[3]....
        /*0038*/ 	.word	0xffffffff


	//----- nvinfo : EIATTR_COOP_GROUP_INSTR_OFFSETS
	.align		4
.L_1350:
        /*003c*/ 	.byte	0x04, 0x28
        /*003e*/ 	.short	(.L_1352 - .L_1351)


	//   ....[0]....
.L_1351:
        /*0040*/ 	.word	0x00001820


	//   ....[1]....
        /*0044*/ 	.word	0x000018c0


	//   ....[2]....
        /*0048*/ 	.word	0x00001a80


	//   ....[3]....
        /*004c*/ 	.word	0x00001af0


	//----- nvinfo : EIATTR_EXIT_INSTR_OFFSETS
	.align		4
.L_1352:
        /*0050*/ 	.byte	0x04, 0x1c
        /*0052*/ 	.short	(.L_1354 - .L_1353)


	//   ....[0]....
.L_1353:
        /*0054*/ 	.word	0x00003fb0


	//   ....[1]....
        /*0058*/ 	.word	0x00003fe0


	//   ....[2]....
        /*005c*/ 	.word	0x000044c0


	//----- nvinfo : EIATTR_CRS_STACK_SIZE
	.align		4
.L_1354:
        /*0060*/ 	.byte	0x04, 0x1e
        /*0062*/ 	.short	(.L_1356 - .L_1355)
.L_1355:
        /*0064*/ 	.word	0x00000000


	//----- nvinfo : EIATTR_CBANK_PARAM_SIZE
	.align		4
.L_1356:
        /*0068*/ 	.byte	0x03, 0x19
        /*006a*/ 	.short	0x01d0


	//----- nvinfo : EIATTR_PARAM_CBANK
	.align		4
        /*006c*/ 	.byte	0x04, 0x0a
        /*006e*/ 	.short	(.L_1358 - .L_1357)
	.align		4
.L_1357:
        /*0070*/ 	.word	index@(.nv.constant0._ZN5flash32flash_fwd_splitkv_combine_kernelI23Flash_fwd_kernel_traitsILi32ELi64ELi128ELi4ELb0ELb0EN7cutlass6half_tE19Flash_kernel_traitsILi32ELi64ELi128ELi4ES3_EELi16ELi2ELb0EEEvNS_16Flash_fwd_paramsE)
        /*0074*/ 	.short	0x0210
        /*0076*/ 	.short	0x01d0


	//----- nvinfo : EIATTR_SW_WAR
	.align		4
.L_1358:
        /*0078*/ 	.byte	0x04, 0x36
        /*007a*/ 	.short	(.L_1360 - .L_1359)
.L_1359:
        /*007c*/ 	.word	0x00000008
.L_1360:


//--------------------- .nv.info._ZN5flash32flash_fwd_splitkv_combine_kernelI23Flash_fwd_kernel_traitsILi32ELi64ELi128ELi4ELb0ELb0EN7cutlass6half_tE19Flash_kernel_traitsILi32ELi64ELi128ELi4ES3_EELi16ELi1ELb0EEEvNS_16Flash_fwd_paramsE --------------------------
	.section	.nv.info._ZN5flash32flash_fwd_splitkv_combine_kernelI23Flash_fwd_kernel_traitsILi32ELi64ELi128ELi4ELb0ELb0EN7cutlass6half_tE19Flash_kernel_traitsILi32ELi64ELi128ELi4ES3_EELi16ELi1ELb0EEEvNS_16Flash_fwd_paramsE,"",@"SHT_CUDA_INFO"
	.sectionflags	@""
	.align	4


	//----- nvinfo : EIATTR_CUDA_API_VERSION
	.align		4
        /*0000*/ 	.byte	0x04, 0x37
        /*0002*/ 	.short	(.L_1362 - .L_1361)
.L_1361:
        /*0004*/ 	.word	0x00000082


	//----- nvinfo : EIATTR_KPARAM_INFO
	.align		4
.L_1362:
        /*0008*/ 	.byte	0x04, 0x17
        /*000a*/ 	.short	(.L_1364 - .L_1363)
.L_1363:
        /*000c*/ 	.word	0x00000000
        /*0010*/ 	.short	0x0000
        /*0012*/ 	.short	0x0000
        /*0014*/ 	.byte	0x00, 0xf0, 0x41, 0x07


	//----- nvinfo : EIATTR_SPARSE_MMA_MASK
	.align		4
.L_1364:
        /*0018*/ 	.byte	0x03, 0x50
        /*001a*/ 	.short	0x0000


	//----- nvinfo : EIATTR_MAXREG_COUNT
	.align		4
        /*001c*/ 	.byte	0x03, 0x1b
        /*001e*/ 	.short	0x00ff


	//----- nvinfo : EIATTR_NUM_BARRIERS
	.align		4
        /*0020*/ 	.byte	0x02, 0x4c
        /*0022*/ 	.byte	0x01
	.zero		1


	//----- nvinfo : EIATTR_MERCURY_ISA_VERSION
	.align		4
        /*0024*/ 	.byte	0x03, 0x5f
        /*0026*/ 	.short	0x0101


	//----- nvinfo : EIATTR_COOP_GROUP_MASK_REGIDS
	.align		4
        /*0028*/ 	.byte	0x04, 0x29
        /*002a*/ 	.short	(.L_1366 - .L_1365)


	//   ....[0]....
.L_1365:
        /*002c*/ 	.word	0xffffffff


	//   ....[1]....
        /*0030*/ 	.word	0xffffffff


	//----- nvinfo : EIATTR_COOP_GROUP_INSTR_OFFSETS
	.align		4
.L_1366:
        /*0034*/ 	.byte	0x04, 0x28
        /*0036*/ 	.short	(.L_1368 - .L_1367)


	//   ....[0]....
.L_1367:
        /*0038*/ 	.word	0x00001910


	//   ....[1]....
        /*003c*/ 	.word	0x00001b60


	//----- nvinfo : EIATTR_EXIT_INSTR_OFFSETS
	.align		4
.L_1368:
        /*0040*/ 	.byte	0x04, 0x1c
        /*0042*/ 	.short	(.L_1370 - .L_1369)


	//   ....[0]....
.L_1369:
        /*0044*/ 	.word	0x00004040


	//   ....[1]....
        /*0048*/ 	.word	0x00004070


	//   ....[2]....
        /*004c*/ 	.word	0x00004550


	//----- nvinfo : EIATTR_CRS_STACK_SIZE
	.align		4
.L_1370:
        /*0050*/ 	.byte	0x04, 0x1e
        /*0052*/ 	.short	(.L_1372 - .L_1371)
.L_1371:
        /*0054*/ 	.word	0x00000000


	//----- nvinfo : EIATTR_CBANK_PARAM_SIZE
	.align		4
.L_1372:
        /*0058*/ 	.byte	0x03, 0x19
        /*005a*/ 	.short	0x01d0


	//----- nvinfo : EIATTR_PARAM_CBANK
	.align		4
        /*005c*/ 	.byte	0x04, 0x0a
        /*005e*/ 	.short	(.L_1374 - .L_1373)
	.align		4
.L_1373:
        /*0060*/ 	.word	index@(.nv.constant0._ZN5flash32flash_fwd_splitkv_combine_kernelI23Flash_fwd_kernel_traitsILi32ELi64ELi128ELi4ELb0ELb0EN7cutlass6half_tE19Flash_kernel_traitsILi32ELi64ELi128ELi4ES3_EELi16ELi1ELb0EEEvNS_16Flash_fwd_paramsE)
        /*0064*/ 	.short	0x0210
        /*0066*/ 	.short	0x01d0


	//----- nvinfo : EIATTR_SW_WAR
	.align		4
.L_1374:
        /*0068*/ 	.byte	0x04, 0x36
        /*006a*/ 	.short	(.L_1376 - .L_1375)
.L_1375:
        /*006c*/ 	.word	0x00000008
.L_1376:


//--------------------- .nv.info._ZN5flash32flash_fwd_splitkv_combine_kernelI23Flash_fwd_kernel_traitsILi32ELi64ELi128ELi4ELb0ELb0EN7cutlass6half_tE19Flash_kernel_traitsILi32ELi64ELi128ELi4ES3_EELi16ELi7ELb1EEEvNS_16Flash_fwd_paramsE --------------------------
	.section	.nv.info._ZN5flash32flash_fwd_splitkv_combine_kernelI23Flash_fwd_kernel_traitsILi32ELi64ELi128ELi4ELb0ELb0EN7cutlass6half_tE19Flash_kernel_traitsILi32ELi64ELi128ELi4ES3_EELi16ELi7ELb1EEEvNS_16Flash_fwd_paramsE,"",@"SHT_CUDA_INFO"
	.sectionflags	@""
	.align	4


	//----- nvinfo : EIATTR_CUDA_API_VERSION
	.align		4
        /*0000*/ 	.byte	0x04, 0x37
        /*0002*/ 	.short	(.L_1378 - .L_1377)
.L_1377:
        /*0004*/ 	.word	0x00000082


	//----- nvinfo : EIATTR_KPARAM_INFO
	.align		4
.L_1378:
        /*0008*/ 	.byte	0x04, 0x17
        /*000a*/ 	.short	(.L_1380 - .L_1379)
.L_1379:
        /*000c*/ 	.word	0x00000000
        /*0010*/ 	.short	0x0000
        /*0012*/ 	.short	0x0000
        /*0014*/ 	.byte	0x00, 0xf0, 0x41, 0x07


	//----- nvinfo : EIATTR_SPARSE_MMA_MASK
	.align		4
.L_1380:
        /*0018*/ 	.byte	0x03, 0x50
        /*001a*/ 	.short	0x0000


	//----- nvinfo : EIATTR_MAXREG_COUNT
	.align		4
        /*001c*/ 	.byte	0x03, 0x1b
        /*001e*/ 	.short	0x00ff


	//----- nvinfo : EIATTR_NUM_BARRIERS
	.align		4
        /*0020*/ 	.byte	0x02, 0x4c
        /*0022*/ 	.byte	0x01
	.zero		1


	//----- nvinfo : EIATTR_MERCURY_ISA_VERSION
	.align		4
        /*0024*/ 	.byte	0x03, 0x5f
        /*0026*/ 	.short	0x0101


	//----- nvinfo : EIATTR_COOP_GROUP_MASK_REGIDS
	.align		4
        /*0028*/ 	.byte	0x04, 0x29
        /*002a*/ 	.short	(.L_1382 - .L_1381)


	//   ....[0]....
.L_1381:
        /*002c*/ 	.word	0xffffffff


	//   ....[1]....
        /*0030*/ 	.word	0xffffffff


	//   ....[2]....
        /*0034*/ 	.word	0xffffffff


	//   ....[3]....
        /*0038*/ 	.word	0xffffffff


	//   ....[4]....
        /*003c*/ 	.word	0xffffffff


	//   ....[5]....
        /*0040*/ 	.word	0xffffffff


	//----- nvinfo : EIATTR_COOP_GROUP_INSTR_OFFSETS
	.align		4
.L_1382:
        /*0044*/ 	.byte	0x04, 0x28
        /*0046*/ 	.short	(.L_1384 - .L_1383)


	//   ....[0]....
.L_1383:
        /*0048*/ 	.word	0x00002a50


	//   ....[1]....
        /*004c*/ 	.word	0x00002a70


	//   ....[2]....
        /*0050*/ 	.word	0x00002aa0


	//   ....[3]....
        /*0054*/ 	.word	0x00002f60


	//   ....[4]....
        /*0058*/ 	.word	0x00003010


	//   ....[5]....
        /*005c*/ 	.word	0x000030e0


	//----- nvinfo : EIATTR_EXIT_INSTR_OFFSETS
	.align		4
.L_1384:
        /*0060*/ 	.byte	0x04, 0x1c
        /*0062*/ 	.short	(.L_1386 - .L_1385)


	//   ....[0]....
.L_1385:
        /*0064*/ 	.word	0x00005df0


	//   ....[1]....
        /*0068*/ 	.word	0x000062e0


	//----- nvinfo : EIATTR_CRS_STACK_SIZE
	.align		4
.L_1386:
        /*006c*/ 	.byte	0x04, 0x1e
        /*006e*/ 	.short	(.L_1388 - .L_1387)
.L_1387:
        /*0070*/ 	.word	0x00000000


	//----- nvinfo : EIATTR_CBANK_PARAM_SIZE
	.align		4
.L_1388:
        /*0074*/ 	.byte	0x03, 0x19
        /*0076*/ 	.short	0x01d0


	//----- nvinfo : EIATTR_PARAM_CBANK
	.align		4
        /*0078*/ 	.byte	0x04, 0x0a
        /*007a*/ 	.short	(.L_1390 - .L_1389)
	.align		4
.L_1389:
        /*007c*/ 	.word	index@(.nv.constant0._ZN5flash32flash_fwd_splitkv_combine_kernelI23Flash_fwd_kernel_traitsILi32ELi64ELi128ELi4ELb0ELb0EN7cutlass6half_tE19Flash_kernel_traitsILi32ELi64ELi128ELi4ES3_EELi16ELi7ELb1EEEvNS_16Flash_fwd_paramsE)
        /*0080*/ 	.short	0x0210
        /*0082*/ 	.short	0x01d0


	//----- nvinfo : EIATTR_SW_WAR
	.align		4
.L_1390:
        /*0084*/ 	.byte	0x04, 0x36
        /*0086*/ 	.short	(.L_1392 - .L_1391)
.L_1391:
        /*0088*/ 	.word	0x00000008
.L_1392:


//--------------------- .nv.info._ZN5flash32flash_fwd_splitkv_combine_kernelI23Flash_fwd_kernel_traitsILi32ELi64ELi128ELi4ELb0ELb0EN7cutlass6half_tE19Flash_kernel_traitsILi32ELi64ELi128ELi4ES3_EELi16ELi6ELb1EEEvNS_16Flash_fwd_paramsE --------------------------
	.section	.nv.info._ZN5flash32flash_fwd_splitkv_combine_kernelI23Flash_fwd_kernel_traitsILi32ELi64ELi128ELi4ELb0ELb0EN7cutlass6half_tE19Flash_kernel_traitsILi32ELi64ELi128ELi4ES3_EELi16ELi6ELb1EEEvNS_16Flash_fwd_paramsE,"",@"SHT_CUDA_INFO"
	.sectionflags	@""
	.align	4


	//----- nvinfo : EIATTR_CUDA_API_VERSION
	.align		4
        /*0000*/ 	.byte	0x04, 0x37
        /*0002*/ 	.short	(.L_1394 - .L_1393)
.L_1393:
        /*0004*/ 	.word	0x00000082


	//----- nvinfo : EIATTR_KPARAM_INFO
	.align		4
.L_1394:
        /*0008*/ 	.byte	0x04, 0x17
        /*000a*/ 	.short	(.L_1396 - .L_1395)
.L_1395:
        /*000c*/ 	.word	0x00000000
        /*0010*/ 	.short	0x0000
        /*0012*/ 	.short	0x0000
        /*0014*/ 	.byte	0x00, 0xf0, 0x41, 0x07


	//----- nvinfo : EIATTR_SPARSE_MMA_MASK
	.align		4
.L_1396:
        /*0018*/ 	.byte	0x03, 0x50
        /*001a*/ 	.short	0x0000


	//----- nvinfo : EIATTR_MAXREG_COUNT
	.align		4
        /*001c*/ 	.byte	0x03, 0x1b
        /*001e*/ 	.short	0x00ff


	//----- nvinfo : EIATTR_NUM_BARRIERS
	.align		4
        /*0020*/ 	.byte	0x02, 0x4c
        /*0022*/ 	.byte	0x01
	.zero		1


	//----- nvinfo : EIATTR_MERCURY_ISA_VERSION
	.align		4
        /*0024*/ 	.byte	0x03, 0x5f
        /*0026*/ 	.short	0x0101


	//----- nvinfo : EIATTR_COOP_GROUP_MASK_REGIDS
	.align		4
        /*0028*/ 	.byte	0x04, 0x29
        /*002a*/ 	.short	(.L_1398 - .L_1397)


	//   ....[0]....
.L_1397:
        /*002c*/ 	.word	0xffffffff


	//   ....[1]....
        /*0030*/ 	.word	0xffffffff


	//   ....[2]....
        /*0034*/ 	.word	0xffffffff


	//   ....[3]....
        /*0038*/ 	.word	0xffffffff


	//   ....[4]....
        /*003c*/ 	.word	0xffffffff


	//   ....[5]....
        /*0040*/ 	.word	0xffffffff


	//----- nvinfo : EIATTR_COOP_GROUP_INSTR_OFFSETS
	.align		4
.L_1398:
        /*0044*/ 	.byte	0x04, 0x28
        /*0046*/ 	.short	(.L_1400 - .L_1399)


	//   ....[0]....
.L_1399:
        /*0048*/ 	.word	0x000020f0


	//   ....[1]....
        /*004c*/ 	.word	0x00002110


	//   ....[2]....
        /*0050*/ 	.word	0x00002140


	//   ....[3]....
        /*0054*/ 	.word	0x00002410


	//   ....[4]....
        /*0058*/ 	.word	0x000024b0


	//   ....[5]....
        /*005c*/ 	.word	0x00002560


	//----- nvinfo : EIATTR_EXIT_INSTR_OFFSETS
	.align		4
.L_1400:
        /*0060*/ 	.byte	0x04, 0x1c
        /*0062*/ 	.short	(.L_1402 - .L_1401)


	//   ....[0]....
.L_1401:
        /*0064*/ 	.word	0x00004f70


	//   ....[1]....
        /*0068*/ 	.word	0x00005460


	//----- nvinfo : EIATTR_CRS_STACK_SIZE
	.align		4
.L_1402:
        /*006c*/ 	.byte	0x04, 0x1e
        /*006e*/ 	.short	(.L_1404 - .L_1403)
.L_1403:
        /*0070*/ 	.word	0x00000000


	//----- nvinfo : EIATTR_CBANK_PARAM_SIZE
	.align		4
.L_1404:
        /*0074*/ 	.byte	0x03, 0x19
        /*0076*/ 	.short	0x01d0


	//----- nvinfo : EIATTR_PARAM_CBANK
	.align		4
        /*0078*/ 	.byte	0x04, 0x0a
        /*007a*/ 	.short	(.L_1406 - .L_1405)
	.align		4
.L_1405:
        /*007c*/ 	.word	index@(.nv.constant0._ZN5flash32flash_fwd_splitkv_combine_kernelI23Flash_fwd_kernel_traitsILi32ELi64ELi128ELi4ELb0ELb0EN7cutlass6half_tE19Flash_kernel_traitsILi32ELi64ELi128ELi4ES3_EELi16ELi6ELb1EEEvNS_16Flash_fwd_paramsE)
        /*0080*/ 	.short	0x0210
        /*0082*/ 	.short	0x01d0


	//----- nvinfo : EIATTR_SW_WAR
	.align		4
.L_1406:
        /*0084*/ 	.byte	0x04, 0x36
        /*0086*/ 	.short	(.L_1408 - .L_1407)
.L_1407:
        /*0088*/ 	.word	0x00000008
.L_1408:


//--------------------- .nv.info._ZN5flash32flash_fwd_splitkv_combine_kernelI23Flash_fwd_kernel_traitsILi32ELi64ELi128ELi4ELb0ELb0EN7cutlass6half_tE19Flash_kernel_traitsILi32ELi64ELi128ELi4ES3_EELi16ELi5ELb1EEEvNS_16Flash_fwd_paramsE --------------------------
	.section	.nv.info._ZN5flash32flash_fwd_splitkv_combine_kernelI23Flash_fwd_kernel_traitsILi32ELi64ELi128ELi4ELb0ELb0EN7cutlass6half_tE19Flash_kernel_traitsILi32ELi64ELi128ELi4ES3_EELi16ELi5ELb1EEEvNS_16Flash_fwd_paramsE,"",@"SHT_CUDA_INFO"
	.sectionflags	@""
	.align	4


	//----- nvinfo : EIATTR_CUDA_API_VERSION
	.align		4
        /*0000*/ 	.byte	0x04, 0x37
        /*0002*/ 	.short	(.L_1410 - .L_1409)
.L_1409:
        /*0004*/ 	.word	0x00000082


	//----- nvinfo : EIATTR_KPARAM_INFO
	.align		4
.L_1410:
        /*0008*/ 	.byte	0x04, 0x17
        /*000a*/ 	.short	(.L_1412 - .L_1411)
.L_1411:
        /*000c*/ 	.word	0x00000000
        /*0010*/ 	.short	0x0000
        /*0012*/ 	.short	0x0000
        /*0014*/ 	.byte	0x00, 0xf0, 0x41, 0x07


	//----- nvinfo : EIATTR_SPARSE_MMA_MASK
	.align		4
.L_1412:
        /*0018*/ 	.byte	0x03, 0x50
        /*001a*/ 	.short	0x0000


	//----- nvinfo : EIATTR_MAXREG_COUNT
	.align		4
        /*001c*/ 	.byte	0x03, 0x1b
        /*001e*/ 	.short	0x00ff


	//----- nvinfo : EIATTR_NUM_BARRIERS
	.align		4
        /*0020*/ 	.byte	0x02, 0x4c
        /*0022*/ 	.byte	0x01
	.zero		1


	//----- nvinfo : EIATTR_MERCURY_ISA_VERSION
	.align		4
        /*0024*/ 	.byte	0x03, 0x5f
        /*0026*/ 	.short	0x0101


	//----- nvinfo : EIATTR_COOP_GROUP_MASK_REGIDS
	.align		4
        /*0028*/ 	.byte	0x04, 0x29
        /*002a*/ 	.short	(.L_1414 - .L_1413)


	//   ....[0]....
.L_1413:
        /*002c*/ 	.word	0xffffffff


	//   ....[1]....
        /*0030*/ 	.word	0xffffffff


	//   ....[2]....
        /*0034*/ 	.word	0xffffffff


	//   ....[3]....
        /*0038*/ 	.word	0xffffffff


	//   ....[4]....
        /*003c*/ 	.word	0xffffffff


	//   ....[5]....
        /*0040*/ 	.word	0xffffffff


	//----- nvinfo : EIATTR_COOP_GROUP_INSTR_OFFSETS
	.align		4
.L_1414:
        /*0044*/ 	.byte	0x04, 0x28
        /*0046*/ 	.short	(.L_1416 - .L_1415)


	//   ....[0]....
.L_1415:
        /*0048*/ 	.word	0x00001bf0


	//   ....[1]....
        /*004c*/ 	.word	0x00001c20


	//   ....[2]....
        /*0050*/ 	.word	0x00001c50


	//   ....[3]....
        /*0054*/ 	.word	0x00001e20


	//   ....[4]....
        /*0058*/ 	.word	0x00001ee0


	//   ....[5]....
        /*005c*/ 	.word	0x00002000


	//----- nvinfo : EIATTR_EXIT_INSTR_OFFSETS
	.align		4
.L_1416:
        /*0060*/ 	.byte	0x04, 0x1c
        /*0062*/ 	.short	(.L_1418 - .L_1417)


	//   ....[0]....
.L_1417:
        /*0064*/ 	.word	0x00004710


	//   ....[1]....
        /*0068*/ 	.word	0x00004c10


	//----- nvinfo : EIATTR_CRS_STACK_SIZE
	.align		4
.L_1418:
        /*006c*/ 	.byte	0x04, 0x1e
        /*006e*/ 	.short	(.L_1420 - .L_1419)
.L_1419:
        /*0070*/ 	.word	0x00000000


	//----- nvinfo : EIATTR_CBANK_PARAM_SIZE
	.align		4
.L_1420:
        /*0074*/ 	.byte	0x03, 0x19
        /*0076*/ 	.short	0x01d0


	//----- nvinfo : EIATTR_PARAM_CBANK
	.align		4
        /*0078*/ 	.byte	0x04, 0x0a
        /*007a*/ 	.short	(.L_1422 - .L_1421)
	.align		4
.L_1421:
        /*007c*/ 	.word	index@(.nv.constant0._ZN5flash32flash_fwd_splitkv_combine_kernelI23Flash_fwd_kernel_traitsILi32ELi64ELi128ELi4ELb0ELb0EN7cutlass6half_tE19Flash_kernel_traitsILi32ELi64ELi128ELi4ES3_EELi16ELi5ELb1EEEvNS_16Flash_fwd_paramsE)
        /*0080*/ 	.short	0x0210
        /*0082*/ 	.short	0x01d0


	//----- nvinfo : EIATTR_SW_WAR
	.align		4
.L_1422:
        /*0084*/ 	.byte	0x04, 0x36
        /*0086*/ 	.short	(.L_1424 - .L_1423)
.L_1423:
        /*0088*/ 	.word	0x00000008
.L_1424:


//--------------------- .nv.info._ZN5flash32flash_fwd_splitkv_combine_kernelI23Flash_fwd_kernel_traitsILi32ELi64ELi128ELi4ELb0ELb0EN7cutlass6half_tE19Flash_kernel_traitsILi32ELi64ELi128ELi4ES3_EELi16ELi4ELb1EEEvNS_16Flash_fwd_paramsE --------------------------
	.section	.nv.info._ZN5flash32flash_fwd_splitkv_combine_kernelI23Flash_fwd_kernel_traitsILi32ELi64ELi128ELi4ELb0ELb0EN7cutlass6half_tE19Flash_kernel_traitsILi32ELi64ELi128ELi4ES3_EELi16ELi4ELb1EEEvNS_16Flash_fwd_paramsE,"",@"SHT_CUDA_INFO"
	.sectionflags	@""
	.align	4


	//----- nvinfo : EIATTR_CUDA_API_VERSION
	.align		4
        /*0000*/ 	.byte	0x04, 0x37
        /*0002*/ 	.short	(.L_1426 - .L_1425)
.L_1425:
        /*0004*/ 	.word	0x00000082


	//----- nvinfo : EIATTR_KPARAM_INFO
	.align		4
.L_1426:
        /*0008*/ 	.byte	0x04, 0x17
        /*000a*/ 	.short	(.L_1428 - .L_1427)
.L_1427:
        /*000c*/ 	.word	0x00000000
        /*0010*/ 	.short	0x0000
        /*0012*/ 	.short	0x0000
        /*0014*/ 	.byte	0x00, 0xf0, 0x41, 0x07


	//----- nvinfo : EIATTR_SPARSE_MMA_MASK
	.align		4
.L_1428:
        /*0018*/ 	.byte	0x03, 0x50
        /*001a*/ 	.short	0x0000


	//----- nvinfo : EIATTR_MAXREG_COUNT
	.align		4
        /*001c*/ 	.byte	0x03, 0x1b
        /*001e*/ 	.short	0x00ff


	//----- nvinfo : EIATTR_NUM_BARRIERS
	.align		4
        /*0020*/ 	.byte	0x02, 0x4c
        /*0022*/ 	.byte	0x01
	.zero		1


	//----- nvinfo : EIATTR_MERCURY_ISA_VERSION
	.align		4
        /*0024*/ 	.byte	0x03, 0x5f
        /*0026*/ 	.short	0x0101


	//----- nvinfo : EIATTR_COOP_GROUP_MASK_REGIDS
	.align		4
        /*0028*/ 	.byte	0x04, 0x29
        /*002a*/ 	.short	(.L_1430 - .L_1429)


	//   ....[0]....
.L_1429:
        /*002c*/ 	.word	0xffffffff


	//   ....[1]....
        /*0030*/ 	.word	0xffffffff


	//   ....[2]....
        /*0034*/ 	.word	0xffffffff


	//   ....[3]....
        /*0038*/ 	.word	0xffffffff


	//   ....[4]....
        /*003c*/ 	.word	0xffffffff


	//   ....[5]....
        /*0040*/ 	.word	0xffffffff


	//----- nvinfo : EIATTR_COOP_GROUP_INSTR_OFFSETS
	.align		4
.L_1430:
        /*0044*/ 	.byte	0x04, 0x28
        /*0046*/ 	.short	(.L_1432 - .L_1431)


	//   ....[0]....
.L_1431:
        /*0048*/ 	.word	0x00001760


	//   ....[1]....
        /*004c*/ 	.word	0x00001790


	//   ....[2]....
        /*0050*/ 	.word	0x00001800


	//   ....[3]....
        /*0054*/ 	.word	0x00001990


	//   ....[4]....
        /*0058*/ 	.word	0x00001a10


	//   ....[5]....
        /*005c*/ 	.word	0x00001b80


	//----- nvinfo : EIATTR_EXIT_INSTR_OFFSETS
	.align		4
.L_1432:
        /*0060*/ 	.byte	0x04, 0x1c
        /*0062*/ 	.short	(.L_1434 - .L_1433)


	//   ....[0]....
.L_1433:
        /*0064*/ 	.word	0x00004360


	//   ....[1]....
        /*0068*/ 	.word	0x00004860


	//----- nvinfo : EIATTR_CRS_STACK_SIZE
	.align		4
.L_1434:
        /*006c*/ 	.byte	0x04, 0x1e
        /*006e*/ 	.short	(.L_1436 - .L_1435)
.L_1435:
        /*0070*/ 	.word	0x00000000


	//----- nvinfo : EIATTR_CBANK_PARAM_SIZE
	.align		4
.L_1436:
        /*0074*/ 	.byte	0x03, 0x19
        /*0076*/ 	.short	0x01d0


	//----- nvinfo : EIATTR_PARAM_CBANK
	.align		4
        /*0078*/ 	.byte	0x04, 0x0a
        /*007a*/ 	.short	(.L_1438 - .L_1437)
	.align		4
.L_1437:
        /*007c*/ 	.word	index@(.nv.constant0._ZN5flash32flash_fwd_splitkv_combine_kernelI23Flash_fwd_kernel_traitsILi32ELi64ELi128ELi4ELb0ELb0EN7cutlass6half_tE19Flash_kernel_traitsILi32ELi64ELi128ELi4ES3_EELi16ELi4ELb1EEEvNS_16Flash_fwd_paramsE)
        /*0080*/ 	.short	0x0210
        /*0082*/ 	.short	0x01d0


	//----- nvinfo : EIATTR_SW_WAR
	.align		4
.L_1438:
        /*0084*/ 	.byte	0x04, 0x36
        /*0086*/ 	.short	(.L_1440 - .L_1439)
.L_1439:
        /*0088*/ 	.word	0x00000008
.L_1440:


//--------------------- .nv.info._ZN5flash32flash_fwd_splitkv_combine_kernelI23Flash_fwd_kernel_traitsILi32ELi64ELi128ELi4ELb0ELb0EN7cutlass6half_tE19Flash_kernel_traitsILi32ELi64ELi128ELi4ES3_EELi16ELi3ELb1EEEvNS_16Flash_fwd_paramsE --------------------------
	.section	.nv.info._ZN5flash32flash_fwd_splitkv_combine_kernelI23Flash_fwd_kernel_traitsILi32ELi64ELi128ELi4ELb0ELb0EN7cutlass6half_tE19Flash_kernel_traitsILi32ELi64ELi128ELi4ES3_EELi16ELi3ELb1EEEvNS_16Flash_fwd_paramsE,"",@"SHT_CUDA_INFO"
	.sectionflags	@""
	.align	4


	//----- nvinfo : EIATTR_CUDA_API_VERSION
	.align		4
        /*0000*/ 	.byte	0x04, 0x37
        /*0002*/ 	.short	(.L_1442 - .L_1441)
.L_1441:
        /*0004*/ 	.word	0x00000082


	//----- nvinfo : EIATTR_KPARAM_INFO
	.align		4
.L_1442:
        /*0008*/ 	.byte	0x04, 0x17
        /*000a*/ 	.short	(.L_1444 - .L_1443)
.L_1443:
        /*000c*/ 	.word	0x00000000
        /*0010*/ 	.short	0x0000
        /*0012*/ 	.short	0x0000
        /*0014*/ 	.byte	0x00, 0xf0, 0x41, 0x07


	//----- nvinfo : EIATTR_SPARSE_MMA_MASK
	.align		4
.L_1444:
        /*0018*/ 	.byte	0x03, 0x50
        /*001a*/ 	.short	0x0000


	//----- nvinfo : EIATTR_MAXREG_COUNT
	.align		4
        /*001c*/ 	.byte	0x03, 0x1b
        /*001e*/ 	.short	0x00ff


	//----- nvinfo : EIATTR_NUM_BARRIERS
	.align		4
        /*0020*/ 	.byte	0x02, 0x4c
        /*0022*/ 	.byte	0x01
	.zero		1


	//----- nvinfo : EIATTR_MERCURY_ISA_VERSION
	.align		4
        /*0024*/ 	.byte	0x03, 0x5f
        /*0026*/ 	.short	0x0101


	//----- nvinfo : EIATTR_COOP_GROUP_MASK_REGIDS
	.align		4
        /*0028*/ 	.byte	0x04, 0x29
        /*002a*/ 	.short	(.L_1446 - .L_1445)


	//   ....[0]....
.L_1445:
        /*002c*/ 	.word	0xffffffff


	//   ....[1]....
        /*0030*/ 	.word	0xffffffff


	//   ....[2]....
        /*0034*/ 	.word	0xffffffff


	//   ....[3]....
        /*0038*/ 	.word	0xffffffff


	//   ....[4]....
        /*003c*/ 	.word	0xffffffff


	//   ....[5]....
        /*0040*/ 	.word	0xffffffff


	//----- nvinfo : EIATTR_COOP_GROUP_INSTR_OFFSETS
	.align		4
.L_1446:
        /*0044*/ 	.byte	0x04, 0x28
        /*0046*/ 	.short	(.L_1448 - .L_1447)


	//   ....[0]....
.L_1447:
        /*0048*/ 	.word	0x00001830


	//   ....[1]....
        /*004c*/ 	.word	0x000018d0


	//   ....[2]....
        /*0050*/ 	.word	0x00001930


	//   ....[3]....
        /*0054*/ 	.word	0x00001a90


	//   ....[4]....
        /*0058*/ 	.word	0x00001b40


	//   ....[5]....
        /*005c*/ 	.word	0x00001c40


	//----- nvinfo : EIATTR_EXIT_INSTR_OFFSETS
	.align		4
.L_1448:
        /*0060*/ 	.byte	0x04, 0x1c
        /*0062*/ 	.short	(.L_1450 - .L_1449)


	//   ....[0]....
.L_1449:
        /*0064*/ 	.word	0x00004390


	//   ....[1]....
        /*0068*/ 	.word	0x00004890


	//----- nvinfo : EIATTR_CRS_STACK_SIZE
	.align		4
.L_1450:
        /*006c*/ 	.byte	0x04, 0x1e
        /*006e*/ 	.short	(.L_1452 - .L_1451)
.L_1451:
        /*0070*/ 	.word	0x00000000


	//----- nvinfo : EIATTR_CBANK_PARAM_SIZE
	.align		4
.L_1452:
        /*0074*/ 	.byte	0x03, 0x19
        /*0076*/ 	.short	0x01d0


	//----- nvinfo : EIATTR_PARAM_CBANK
	.align		4
        /*0078*/ 	.byte	0x04, 0x0a
        /*007a*/ 	.short	(.L_1454 - .L_1453)
	.align		4
.L_1453:
        /*007c*/ 	.word	index@(.nv.constant0._ZN5flash32flash_fwd_splitkv_combine_kernelI23Flash_fwd_kernel_traitsILi32ELi64ELi128ELi4ELb0ELb0EN7cutlass6half_tE19Flash_kernel_traitsILi32ELi64ELi128ELi4ES3_EELi16ELi3ELb1EEEvNS_16Flash_fwd_paramsE)
        /*0080*/ 	.short	0x0210
        /*0082*/ 	.short	0x01d0


	//----- nvinfo : EIATTR_SW_WAR
	.align		4
.L_1454:
        /*0084*/ 	.byte	0x04, 0x36
        /*0086*/ 	.short	(.L_1456 - .L_1455)
.L_1455:
        /*0088*/ 	.word	0x00000008
.L_1456:


//--------------------- .nv.info._ZN5flash32flash_fwd_splitkv_combine_kernelI23Flash_fwd_kernel_traitsILi32ELi64ELi128ELi4ELb0ELb0EN7cutlass6half_tE19Flash_kernel_traitsILi32ELi64ELi128ELi4ES3_EELi16ELi2ELb1EEEvNS_16Flash_fwd_paramsE --------------------------
	.section	.nv.info._ZN5flash32flash_fwd_splitkv_combine_kernelI23Flash_fwd_kernel_traitsILi32ELi64ELi128ELi4ELb0ELb0EN7cutlass6half_tE19Flash_kernel_traitsILi32ELi64ELi128ELi4ES3_EELi16ELi2ELb1EEEvNS_16Flash_fwd_paramsE,"",@"SHT_CUDA_INFO"
	.sectionflags	@""
	.align	4


	//----- nvinfo : EIATTR_CUDA_API_VERSION
	.align		4
        /*0000*/ 	.byte	0x04, 0x37
        /*0002*/ 	.short	(.L_1458 - .L_1457)
.L_1457:
        /*0004*/ 	.word	0x00000082


	//----- nvinfo : EIATTR_KPARAM_INFO
	.align		4
.L_1458:
        /*0008*/ 	.byte	0x04, 0x17
        /*000a*/ 	.short	(.L_1460 - .L_1459)
.L_1459:
        /*000c*/ 	.word	0x00000000
        /*0010*/ 	.short	0x0000
        /*0012*/ 	.short	0x0000
        /*0014*/ 	.byte	0x00, 0xf0, 0x41, 0x07


	//----- nvinfo : EIATTR_SPARSE_MMA_MASK
	.align		4
.L_1460:
        /*0018*/ 	.byte	0x03, 0x50
        /*001a*/ 	.short	0x0000


	//----- nvinfo : EIATTR_MAXREG_COUNT
	.align		4
        /*001c*/ 	.byte	0x03, 0x1b
        /*001e*/ 	.short	0x00ff


	//----- nvinfo : EIATTR_NUM_BARRIERS
	.align		4
        /*0020*/ 	.byte	0x02, 0x4c
        /*0022*/ 	.byte	0x01
	.zero		1


	//----- nvinfo : EIATTR_MERCURY_ISA_VERSION
	.align		4
        /*0024*/ 	.byte	0x03, 0x5f
        /*0026*/ 	.short	0x0101


	//----- nvinfo : EIATTR_COOP_GROUP_MASK_REGIDS
	.align		4
        /*0028*/ 	.byte	0x04, 0x29
        /*002a*/ 	.short	(.L_1462 - .L_1461)


	//   ....[0]....
.L_1461:
        /*002c*/ 	.word	0xffffffff


	//   ....[1]....
        /*0030*/ 	.word	0xffffffff


	//   ....[2]....
        /*0034*/ 	.word	0xffffffff


	//   ....[3]....
        /*0038*/ 	.word	0xffffffff


	//----- nvinfo : EIATTR_COOP_GROUP_INSTR_OFFSETS
	.align		4
.L_1462:
        /*003c*/ 	.byte	0x04, 0x28
        /*003e*/ 	.short	(.L_1464 - .L_1463)


	//   ....[0]....
.L_1463:
        /*0040*/ 	.word	0x000017f0


	//   ....[1]....
        /*0044*/ 	.word	0x00001890


	//   ....[2]....
        /*0048*/ 	.word	0x00001a50


	//   ....[3]....
        /*004c*/ 	.word	0x00001ad0


	//----- nvinfo : EIATTR_EXIT_INSTR_OFFSETS
	.align		4
.L_1464:
        /*0050*/ 	.byte	0x04, 0x1c
        /*0052*/ 	.short	(.L_1466 - .L_1465)


	//   ....[0]....
.L_1465:
        /*0054*/ 	.word	0x00004340


	//   ....[1]....
        /*0058*/ 	.word	0x00004820


	//----- nvinfo : EIATTR_CRS_STACK_SIZE
	.align		4
.L_1466:
        /*005c*/ 	.byte	0x04, 0x1e
        /*005e*/ 	.short	(.L_1468 - .L_1467)
.L_1467:
        /*0060*/ 	.word	0x00000000


	//----- nvinfo : EIATTR_CBANK_PARAM_SIZE
	.align		4
.L_1468:
        /*0064*/ 	.byte	0x03, 0x19
        /*0066*/ 	.short	0x01d0


	//----- nvinfo : EIATTR_PARAM_CBANK
	.align		4
        /*0068*/ 	.byte	0x04, 0x0a
        /*006a*/ 	.short	(.L_1470 - .L_1469)
	.align		4
.L_1469:
        /*006c*/ 	.word	index@(.nv.constant0._ZN5flash32flash_fwd_splitkv_combine_kernelI23Flash_fwd_kernel_traitsILi32ELi64ELi128ELi4ELb0ELb0EN7cutlass6half_tE19Flash_kernel_traitsILi32ELi64ELi128ELi4ES3_EELi16ELi2ELb1EEEvNS_16Flash_fwd_paramsE)
        /*0070*/ 	.short	0x0210
        /*0072*/ 	.short	0x01d0


	//----- nvinfo : EIATTR_SW_WAR
	.align		4
.L_1470:
        /*0074*/ 	.byte	0x04, 0x36
        /*0076*/ 	.short	(.L_1472 - .L_1471)
.L_1471:
        /*0078*/ 	.word	0x00000008
.L_1472:


//--------------------- .nv.info._ZN5flash32flash_fwd_splitkv_combine_kernelI23Flash_fwd_kernel_traitsILi32ELi64ELi128ELi4ELb0ELb0EN7cutlass6half_tE19Flash_kernel_traitsILi32ELi64ELi128ELi4ES3_EELi16ELi1ELb1EEEvNS_16Flash_fwd_paramsE --------------------------
	.section	.nv.info._ZN5flash32flash_fwd_splitkv_combine_kernelI23Flash_fwd_kernel_traitsILi32ELi64ELi128ELi4ELb0ELb0EN7cutlass6half_tE19Flash_kernel_traitsILi32ELi64ELi128ELi4ES3_EELi16ELi1ELb1EEEvNS_16Flash_fwd_paramsE,"",@"SHT_CUDA_INFO"
	.sectionflags	@""
	.align	4


	//----- nvinfo : EIATTR_CUDA_API_VERSION
	.align		4
        /*0000*/ 	.byte	0x04, 0x37
        /*0002*/ 	.short	(.L_1474 - .L_1473)
.L_1473:
        /*0004*/ 	.word	0x00000082


	//----- nvinfo : EIATTR_KPARAM_INFO
	.align		4
.L_1474:
        /*0008*/ 	.byte	0x04, 0x17
        /*000a*/ 	.short	(.L_1476 - .L_1475)
.L_1475:
        /*000c*/ 	.word	0x00000000
        /*0010*/ 	.short	0x0000
        /*0012*/ 	.short	0x0000
        /*0014*/ 	.byte	0x00, 0xf0, 0x41, 0x07


	//----- nvinfo : EIATTR_SPARSE_MMA_MASK
	.align		4
.L_1476:
        /*0018*/ 	.byte	0x03, 0x50
        /*001a*/ 	.short	0x0000


	//----- nvinfo : EIATTR_MAXREG_COUNT
	.align		4
        /*001c*/ 	.byte	0x03, 0x1b
        /*001e*/ 	.short	0x00ff


	//----- nvinfo : EIATTR_NUM_BARRIERS
	.align		4
        /*0020*/ 	.byte	0x02, 0x4c
        /*0022*/ 	.byte	0x01
	.zero		1


	//----- nvinfo : EIATTR_MERCURY_ISA_VERSION
	.align		4
        /*0024*/ 	.byte	0x03, 0x5f
        /*0026*/ 	.short	0x0101


	//----- nvinfo : EIATTR_COOP_GROUP_MASK_REGIDS
	.align		4
        /*0028*/ 	.byte	0x04, 0x29
        /*002a*/ 	.short	(.L_1478 - .L_1477)


	//   ....[0]....
.L_1477:
        /*002c*/ 	.word	0xffffffff


	//   ....[1]....
        /*0030*/ 	.word	0xffffffff


	//----- nvinfo : EIATTR_COOP_GROUP_INSTR_OFFSETS
	.align		4
.L_1478:
        /*0034*/ 	.byte	0x04, 0x28
        /*0036*/ 	.short	(.L_1480 - .L_1479)


	//   ....[0]....
.L_1479:
        /*0038*/ 	.word	0x00001910


	//   ....[1]....
        /*003c*/ 	.word	0x00001b60


	//----- nvinfo : EIATTR_EXIT_INSTR_OFFSETS
	.align		4
.L_1480:
        /*0040*/ 	.byte	0x04, 0x1c
        /*0042*/ 	.short	(.L_1482 - .L_1481)


	//   ....[0]....
.L_1481:
        /*0044*/ 	.word	0x00004440


	//   ....[1]....
        /*0048*/ 	.word	0x00004920


	//----- nvinfo : EIATTR_CRS_STACK_SIZE
	.align		4
.L_1482:
        /*004c*/ 	.byte	0x04, 0x1e
        /*004e*/ 	.short	(.L_1484 - .L_1483)
.L_1483:
        /*0050*/ 	.word	0x00000000


	//----- nvinfo : EIATTR_CBANK_PARAM_SIZE
	.align		4
.L_1484:
        /*0054*/ 	.byte	0x03, 0x19
        /*0056*/ 	.short	0x01d0


	//----- nvinfo : EIATTR_PARAM_CBANK
	.align		4
        /*0058*/ 	.byte	0x04, 0x0a
        /*005a*/ 	.short	(.L_1486 - .L_1485)
	.align		4
.L_1485:
        /*005c*/ 	.word	index@(.nv.constant0._ZN5flash32flash_fwd_splitkv_combine_kernelI23Flash_fwd_kernel_traitsILi32ELi64ELi128ELi4ELb0ELb0EN7cutlass6half_tE19Flash_kernel_traitsILi32ELi64ELi128ELi4ES3_EELi16ELi1ELb1EEEvNS_16Flash_fwd_paramsE)
        /*0060*/ 	.short	0x0210
        /*0062*/ 	.short	0x01d0


	//----- nvinfo : EIATTR_SW_WAR
	.align		4
.L_1486:
        /*0064*/ 	.byte	0x04, 0x36
        /*0066*/ 	.short	(.L_1488 - .L_1487)
.L_1487:
        /*0068*/ 	.word	0x00000008
.L_1488:


//--------------------- .nv.info._ZN5flash24flash_fwd_splitkv_kernelI23Flash_fwd_kernel_traitsILi32ELi64ELi128ELi4ELb0ELb0EN7cutlass6half_tE19Flash_kernel_traitsILi32ELi64ELi128ELi4ES3_EELb1ELb0ELb0ELb0ELb0ELb0ELb0ELb0EEEvNS_16Flash_fwd_paramsE --------------------------
	.section	.nv.info._ZN5flash24flash_fwd_splitkv_kernelI23Flash_fwd_kernel_traitsILi32ELi64ELi128ELi4ELb0ELb0EN7cutlass6half_tE19Flash_kernel_traitsILi32ELi64ELi128ELi4ES3_EELb1ELb0ELb0ELb0ELb0ELb0ELb0ELb0EEEvNS_16Flash_fwd_paramsE,"",@"SHT_CUDA_INFO"
	.sectionflags	@""
	.align	4


	//----- nvinfo : EIATTR_CUDA_API_VERSION
	.align		4
        /*0000*/ 	.byte	0x04, 0x37
        /*0002*/ 	.short	(.L_1490 - .L_1489)
.L_1489:
        /*0004*/ 	.word	0x00000082


	//----- nvinfo : EIATTR_KPARAM_INFO
	.align		4
.L_1490:
        /*0008*/ 	.byte	0x04, 0x17
        /*000a*/ 	.short	(.L_1492 - .L_1491)
.L_1491:
        /*000c*/ 	.word	0x00000000
        /*0010*/ 	.short	0x0000
        /*0012*/ 	.short	0x0000
        /*0014*/ 	.byte	0x00, 0xf0, 0x41, 0x07


	//----- nvinfo : EIATTR_SPARSE_MMA_MASK
	.align		4
.L_1492:
        /*0018*/ 	.byte	0x03, 0x50
        /*001a*/ 	.short	0x0000


	//----- nvinfo : EIATTR_MAXREG_COUNT
	.align		4
        /*001c*/ 	.byte	0x03, 0x1b
        /*001e*/ 	.short	0x00ff


	//----- nvinfo : EIATTR_NUM_BARRIERS
	.align		4
        /*0020*/ 	.byte	0x02, 0x4c
        /*0022*/ 	.byte	0x01
	.zero		1


	//----- nvinfo : EIATTR_MERCURY_ISA_VERSION
	.align		4
        /*0024*/ 	.byte	0x03, 0x5f
        /*0026*/ 	.short	0x0101


	//----- nvinfo : EIATTR_COOP_GROUP_MASK_REGIDS
	.align		4
        /*0028*/ 	.byte	0x04, 0x29
        /*002a*/ 	.short	(.L_1494 - .L_1493)


	//   ....[0]....
.L_1493:
        /*002c*/ 	.word	0xffffffff


	//   ....[1]....
        /*0030*/ 	.word	0xffffffff


	//   ....[2]....
        /*0034*/ 	.word	0xffffffff


	//   ....[3]....
        /*0038*/ 	.word	0xffffffff


	//   ....[4]....
        /*003c*/ 	.word	0xffffffff


	//   ....[5]....
        /*0040*/ 	.word	0xffffffff


	//   ....[6]....
        /*0044*/ 	.word	0xffffffff


	//   ....[7]....
        /*0048*/ 	.word	0xffffffff


	//   ....[8]....
        /*004c*/ 	.word	0xffffffff


	//   ....[9]....
        /*0050*/ 	.word	0xffffffff


	//   ....[10]....
        /*0054*/ 	.word	0xffffffff


	//   ....[11]....
        /*0058*/ 	.word	0xffffffff


	//   ....[12]....
        /*005c*/ 	.word	0xffffffff


	//   ....[13]....
        /*0060*/ 	.word	0xffffffff


	//   ....[14]....
        /*0064*/ 	.word	0xffffffff


	//   ....[15]....
        /*0068*/ 	.word	0xffffffff


	//----- nvinfo : EIATTR_COOP_GROUP_INSTR_OFFSETS
	.align		4
.L_1494:
        /*006c*/ 	.byte	0x04, 0x28
        /*006e*/ 	.short	(.L_1496 - .L_1495)


	//   ....[0]....
.L_1495:
        /*0070*/ 	.word	0x00004190


	//   ....[1]....
        /*0074*/ 	.word	0x000042c0


	//   ....[2]....
        /*0078*/ 	.word	0x000042d0


	//   ....[3]....
        /*007c*/ 	.word	0x00004320


	//   ....[4]....
        /*0080*/ 	.word	0x000073c0


	//   ....[5]....
        /*0084*/ 	.word	0x000073d0


	//   ....[6]....
        /*0088*/ 	.word	0x00007400


	//   ....[7]....
        /*008c*/ 	.word	0x00007410


	//   ....[8]....
        /*0090*/ 	.word	0x00009cd0


	//   ....[9]....
        /*0094*/ 	.word	0x00009cf0


	//   ....[10]....
        /*0098*/ 	.word	0x00009d20


	//   ....[11]....
        /*009c*/ 	.word	0x00009d30


	//   ....[12]....
        /*00a0*/ 	.word	0x0000b080


	//   ....[13]....
        /*00a4*/ 	.word	0x0000b0c0


	//   ....[14]....
        /*00a8*/ 	.word	0x0000b130


	//   ....[15]....
        /*00ac*/ 	.word	0x0000b140


	//----- nvinfo : EIATTR_EXIT_INSTR_OFFSETS
	.align		4
.L_1496:
        /*00b0*/ 	.byte	0x04, 0x1c
        /*00b2*/ 	.short	(.L_1498 - .L_1497)


	//   ....[0]....
.L_1497:
        /*00b4*/ 	.word	0x00000310


	//   ....[1]....
        /*00b8*/ 	.word	0x00000990


	//   ....[2]....
        /*00bc*/ 	.word	0x000009c0


	//   ....[3]....
        /*00c0*/ 	.word	0x0000bc50


	//   ....[4]....
        /*00c4*/ 	.word	0x0000bd10


	//----- nvinfo : EIATTR_CRS_STACK_SIZE
	.align		4
.L_1498:
        /*00c8*/ 	.byte	0x04, 0x1e
        /*00ca*/ 	.short	(.L_1500 - .L_1499)
.L_1499:
        /*00cc*/ 	.word	0x00000000


	//----- nvinfo : EIATTR_CBANK_PARAM_SIZE
	.align		4
.L_1500:
        /*00d0*/ 	.byte	0x03, 0x19
        /*00d2*/ 	.short	0x01d0


	//----- nvinfo : EIATTR_PARAM_CBANK
	.align		4
        /*00d4*/ 	.byte	0x04, 0x0a
        /*00d6*/ 	.short	(.L_1502 - .L_1501)
	.align		4
.L_1501:
        /*00d8*/ 	.word	index@(.nv.constant0._ZN5flash24flash_fwd_splitkv_kernelI23Flash_fwd_kernel_traitsILi32ELi64ELi128ELi4ELb0ELb0EN7cutlass6half_tE19Flash_kernel_traitsILi32ELi64ELi128ELi4ES3_EELb1ELb0ELb0ELb0ELb0ELb0ELb0ELb0EEEvNS_16Flash_fwd_paramsE)
        /*00dc*/ 	.short	0x0210
        /*00de*/ 	.short	0x01d0


	//----- nvinfo : EIATTR_SW_WAR
	.align		4
.L_1502:
        /*00e0*/ 	.byte	0x04, 0x36
        /*00e2*/ 	.short	(.L_1504 - .L_1503)
.L_1503:
        /*00e4*/ 	.word	0x00000008
.L_1504:


//--------------------- .nv.info._ZN5flash24flash_fwd_splitkv_kernelI23Flash_fwd_kernel_traitsILi32ELi64ELi128ELi4ELb0ELb0EN7cutlass6half_tE19Flash_kernel_traitsILi32ELi64ELi128ELi4ES3_EELb1ELb0ELb0ELb0ELb0ELb1ELb0ELb0EEEvNS_16Flash_fwd_paramsE --------------------------
	.section	.nv.info._ZN5flash24flash_fwd_splitkv_kernelI23Flash_fwd_kernel_traitsILi32ELi64ELi128ELi4ELb0ELb0EN7cutlass6half_tE19Flash_kernel_traitsILi32ELi64ELi128ELi4ES3_EELb1ELb0ELb0ELb0ELb0ELb1ELb0ELb0EEEvNS_16Flash_fwd_paramsE,"",@"SHT_CUDA_INFO"
	.sectionflags	@""
	.align	4


	//----- nvinfo : EIATTR_CUDA_API_VERSION
	.align		4
        /*0000*/ 	.byte	0x04, 0x37
        /*0002*/ 	.short	(.L_1506 - .L_1505)
.L_1505:
        /*0004*/ 	.word	0x00000082


	//----- nvinfo : EIATTR_KPARAM_INFO
	.align		4
.L_1506:
        /*0008*/ 	.byte	0x04, 0x17
        /*000a*/ 	.short	(.L_1508 - .L_1507)
.L_1507:
        /*000c*/ 	.word	0x00000000
        /*0010*/ 	.short	0x0000
        /*0012*/ 	.short	0x0000
        /*0014*/ 	.byte	0x00, 0xf0, 0x41, 0x07


	//----- nvinfo : EIATTR_SPARSE_MMA_MASK
	.align		4
.L_1508:
        /*0018*/ 	.byte	0x03, 0x50
        /*001a*/ 	.short	0x0000


	//----- nvinfo : EIATTR_MAXREG_COUNT
	.align		4
        /*001c*/ 	.byte	0x03, 0x1b
        /*001e*/ 	.short	0x00ff


	//----- nvinfo : EIATTR_NUM_BARRIERS
	.align		4
        /*0020*/ 	.byte	0x02, 0x4c
        /*0022*/ 	.byte	0x01
	.zero		1


	//----- nvinfo : EIATTR_MERCURY_ISA_VERSION
	.align		4
        /*0024*/ 	.byte	0x03, 0x5f
        /*0026*/ 	.short	0x0101


	//----- nvinfo : EIATTR_COOP_GROUP_MASK_REGIDS
	.align		4
        /*0028*/ 	.byte	0x04, 0x29
        /*002a*/ 	.short	(.L_1510 - .L_1509)


	//   ....[0]....
.L_1509:
        /*002c*/ 	.word	0xffffffff


	//   ....[1]....
        /*0030*/ 	.word	0xffffffff


	//   ....[2]....
        /*0034*/ 	.word	0xffffffff


	//   ....[3]....
        /*0038*/ 	.word	0xffffffff


	//   ....[4]....
        /*003c*/ 	.word	0xffffffff


	//   ....[5]....
        /*0040*/ 	.word	0xffffffff


	//   ....[6]....
        /*0044*/ 	.word	0xffffffff


	//   ....[7]....
        /*0048*/ 	.word	0xffffffff


	//   ....[8]....
        /*004c*/ 	.word	0xffffffff


	//   ....[9]....
        /*0050*/ 	.word	0xffffffff


	//   ....[10]....
        /*0054*/ 	.word	0xffffffff


	//   ....[11]....
        /*0058*/ 	.word	0xffffffff


	//   ....[12]....
        /*005c*/ 	.word	0xffffffff


	//   ....[13]....
        /*0060*/ 	.word	0xffffffff


	//   ....[14]....
        /*0064*/ 	.word	0xffffffff


	//   ....[15]....
        /*0068*/ 	.word	0xffffffff


	//----- nvinfo : EIATTR_COOP_GROUP_INSTR_OFFSETS
	.align		4
.L_1510:
        /*006c*/ 	.byte	0x04, 0x28
        /*006e*/ 	.short	(.L_1512 - .L_1511)


	//   ....[0]....
.L_1511:
        /*0070*/ 	.word	0x00004990


	//   ....[1]....
        /*0074*/ 	.word	0x00004ab0


	//   ....[2]....
        /*0078*/ 	.word	0x00004ac0


	//   ....[3]....
        /*007c*/ 	.word	0x00004b10


	//   ....[4]....
        /*0080*/ 	.word	0x000083b0


	//   ....[5]....
        /*0084*/ 	.word	0x000083c0


	//   ....[6]....
        /*0088*/ 	.word	0x000083f0


	//   ....[7]....
        /*008c*/ 	.word	0x00008400


	//   ....[8]....
        /*0090*/ 	.word	0x0000b4f0


	//   ....[9]....
        /*0094*/ 	.word	0x0000b500


	//   ....[10]....
        /*0098*/ 	.word	0x0000b530


	//   ....[11]....
        /*009c*/ 	.word	0x0000b540


	//   ....[12]....
        /*00a0*/ 	.word	0x0000c890


	//   ....[13]....
        /*00a4*/ 	.word	0x0000c8d0


	//   ....[14]....
        /*00a8*/ 	.word	0x0000c940


	//   ....[15]....
        /*00ac*/ 	.word	0x0000c950


	//----- nvinfo : EIATTR_EXIT_INSTR_OFFSETS
	.align		4
.L_1512:
        /*00b0*/ 	.byte	0x04, 0x1c
        /*00b2*/ 	.short	(.L_1514 - .L_1513)


	//   ....[0]....
.L_1513:
        /*00b4*/ 	.word	0x00000310


	//   ....[1]....
        /*00b8*/ 	.word	0x00000990


	//   ....[2]....
        /*00bc*/ 	.word	0x000009c0


	//   ....[3]....
        /*00c0*/ 	.word	0x0000d460


	//   ....[4]....
        /*00c4*/ 	.word	0x0000d530


	//----- nvinfo : EIATTR_CRS_STACK_SIZE
	.align		4
.L_1514:
        /*00c8*/ 	.byte	0x04, 0x1e
        /*00ca*/ 	.short	(.L_1516 - .L_1515)
.L_1515:
        /*00cc*/ 	.word	0x00000000


	//----- nvinfo : EIATTR_CBANK_PARAM_SIZE
	.align		4
.L_1516:
        /*00d0*/ 	.byte	0x03, 0x19
        /*00d2*/ 	.short	0x01d0


	//----- nvinfo : EIATTR_PARAM_CBANK
	.align		4
        /*00d4*/ 	.byte	0x04, 0x0a
        /*00d6*/ 	.short	(.L_1518 - .L_1517)
	.align		4
.L_1517:
        /*00d8*/ 	.word	index@(.nv.constant0._ZN5flash24flash_fwd_splitkv_kernelI23Flash_fwd_kernel_traitsILi32ELi64ELi128ELi4ELb0ELb0EN7cutlass6half_tE19Flash_kernel_traitsILi32ELi64ELi128ELi4ES3_EELb1ELb0ELb0ELb0ELb0ELb1ELb0ELb0EEEvNS_16Flash_fwd_paramsE)
        /*00dc*/ 	.short	0x0210
        /*00de*/ 	.short	0x01d0


	//----- nvinfo : EIATTR_SW_WAR
	.align		4
.L_1518:
        /*00e0*/ 	.byte	0x04, 0x36
        /*00e2*/ 	.short	(.L_1520 - .L_1519)
.L_1519:
        /*00e4*/ 	.word	0x00000008
.L_1520:


//--------------------- .nv.info._ZN5flash24flash_fwd_splitkv_kernelI23Flash_fwd_kernel_traitsILi32ELi64ELi128ELi4ELb0ELb0EN7cutlass6half_tE19Flash_kernel_traitsILi32ELi64ELi128ELi4ES3_EELb1ELb0ELb0ELb0ELb0ELb0ELb0ELb1EEEvNS_16Flash_fwd_paramsE --------------------------
	.section	.nv.info._ZN5flash24flash_fwd_splitkv_kernelI23Flash_fwd_kernel_traitsILi32ELi64ELi128ELi4ELb0ELb0EN7cutlass6half_tE19Flash_kernel_traitsILi32ELi64ELi128ELi4ES3_EELb1ELb0ELb0ELb0ELb0ELb0ELb0ELb1EEEvNS_16Flash_fwd_paramsE,"",@"SHT_CUDA_INFO"
	.sectionflags	@""
	.align	4


	//----- nvinfo : EIATTR_CUDA_API_VERSION
	.align		4
        /*0000*/ 	.byte	0x04, 0x37
        /*0002*/ 	.short	(.L_1522 - .L_1521)
.L_1521:
        /*0004*/ 	.word	0x00000082


	//----- nvinfo : EIATTR_KPARAM_INFO
	.align		4
.L_1522:
        /*0008*/ 	.byte	0x04, 0x17
        /*000a*/ 	.short	(.L_1524 - .L_1523)
.L_1523:
        /*000c*/ 	.word	0x00000000
        /*0010*/ 	.short	0x0000
        /*0012*/ 	.short	0x0000
        /*0014*/ 	.byte	0x00, 0xf0, 0x41, 0x07


	//----- nvinfo : EIATTR_SPARSE_MMA_MASK
	.align		4
.L_1524:
        /*0018*/ 	.byte	0x03, 0x50
        /*001a*/ 	.short	0x0000


	//----- nvinfo : EIATTR_MAXREG_COUNT
	.align		4
        /*001c*/ 	.byte	0x03, 0x1b
        /*001e*/ 	.short	0x00ff


	//----- nvinfo : EIATTR_NUM_BARRIERS
	.align		4
        /*0020*/ 	.byte	0x02, 0x4c
        /*0022*/ 	.byte	0x01
	.zero		1


	//----- nvinfo : EIATTR_MERCURY_ISA_VERSION
	.align		4
        /*0024*/ 	.byte	0x03, 0x5f
        /*0026*/ 	.short	0x0101


	//----- nvinfo : EIATTR_COOP_GROUP_MASK_REGIDS
	.align		4
        /*0028*/ 	.byte	0x04, 0x29
        /*002a*/ 	.short	(.L_1526 - .L_1525)


	//   ....[0]....
.L_1525:
        /*002c*/ 	.word	0xffffffff


	//   ....[1]....
        /*0030*/ 	.word	0xffffffff


	//   ....[2]....
        /*0034*/ 	.word	0xffffffff


	//   ....[3]....
        /*0038*/ 	.word	0xffffffff


	//   ....[4]....
        /*003c*/ 	.word	0xffffffff


	//   ....[5]....
        /*0040*/ 	.word	0xffffffff


	//   ....[6]....
        /*0044*/ 	.word	0xffffffff


	//   ....[7]....
        /*0048*/ 	.word	0xffffffff


	//   ....[8]....
        /*004c*/ 	.word	0xffffffff


	//   ....[9]....
        /*0050*/ 	.word	0xffffffff


	//   ....[10]....
        /*0054*/ 	.word	0xffffffff


	//   ....[11]....
        /*0058*/ 	.word	0xffffffff


	//   ....[12]....
        /*005c*/ 	.word	0xffffffff


	//   ....[13]....
        /*0060*/ 	.word	0xffffffff


	//   ....[14]....
        /*0064*/ 	.word	0xffffffff


	//   ....[15]....
        /*0068*/ 	.word	0xffffffff


	//----- nvinfo : EIATTR_COOP_GROUP_INSTR_OFFSETS
	.align		4
.L_1526:
        /*006c*/ 	.byte	0x04, 0x28
        /*006e*/ 	.short	(.L_1528 - .L_1527)


	//   ....[0]....
.L_1527:
        /*0070*/ 	.word	0x00009420


	//   ....[1]....
        /*0074*/ 	.word	0x00009440


	//   ....[2]....
        /*0078*/ 	.word	0x00009480


	//   ....[3]....
        /*007c*/ 	.word	0x000094a0


	//   ....[4]....
        /*0080*/ 	.word	0x0000c5f0


	//   ....[5]....
        /*0084*/ 	.word	0x0000c600


	//   ....[6]....
        /*0088*/ 	.word	0x0000c630


	//   ....[7]....
        /*008c*/ 	.word	0x0000c640


	//   ....[8]....
        /*0090*/ 	.word	0x0000ef60


	//   ....[9]....
        /*0094*/ 	.word	0x0000ef80


	//   ....[10]....
        /*0098*/ 	.word	0x0000efb0


	//   ....[11]....
        /*009c*/ 	.word	0x0000efc0


	//   ....[12]....
        /*00a0*/ 	.word	0x00010330


	//   ....[13]....
        /*00a4*/ 	.word	0x00010370


	//   ....[14]....
        /*00a8*/ 	.word	0x00010410


	//   ....[15]....
        /*00ac*/ 	.word	0x00010420


	//----- nvinfo : EIATTR_EXIT_INSTR_OFFSETS
	.align		4
.L_1528:
        /*00b0*/ 	.byte	0x04, 0x1c
        /*00b2*/ 	.short	(.L_1530 - .L_1529)


	//   ....[0]....
.L_1529:
        /*00b4*/ 	.word	0x00000340


	//   ....[1]....
        /*00b8*/ 	.word	0x000009a0


	//   ....[2]....
        /*00bc*/ 	.word	0x000009d0


	//   ....[3]....
        /*00c0*/ 	.word	0x00010ec0


	//   ....[4]....
        /*00c4*/ 	.word	0x00010f80


	//----- nvinfo : EIATTR_CRS_STACK_SIZE
	.align		4
.L_1530:
        /*00c8*/ 	.byte	0x04, 0x1e
        /*00ca*/ 	.short	(.L_1532 - .L_1531)
.L_1531:
        /*00cc*/ 	.word	0x00000000


	//----- nvinfo : EIATTR_CBANK_PARAM_SIZE
	.align		4
.L_1532:
        /*00d0*/ 	.byte	0x03, 0x19
        /*00d2*/ 	.short	0x01d0


	//----- nvinfo : EIATTR_PARAM_CBANK
	.align		4
        /*00d4*/ 	.byte	0x04, 0x0a
        /*00d6*/ 	.short	(.L_1534 - .L_1533)
	.align		4
.L_1533:
        /*00d8*/ 	.word	index@(.nv.constant0._ZN5flash24flash_fwd_splitkv_kernelI23Flash_fwd_kernel_traitsILi32ELi64ELi128ELi4ELb0ELb0EN7cutlass6half_tE19Flash_kernel_traitsILi32ELi64ELi128ELi4ES3_EELb1ELb0ELb0ELb0ELb0ELb0ELb0ELb1EEEvNS_16Flash_fwd_paramsE)
        /*00dc*/ 	.short	0x0210
        /*00de*/ 	.short	0x01d0


	//----- nvinfo : EIATTR_SW_WAR
	.align		4
.L_1534:
        /*00e0*/ 	.byte	0x04, 0x36
        /*00e2*/ 	.short	(.L_1536 - .L_1535)
.L_1535:
        /*00e4*/ 	.word	0x00000008
.L_1536:


//--------------------- .nv.info._ZN5flash24flash_fwd_splitkv_kernelI23Flash_fwd_kernel_traitsILi32ELi64ELi128ELi4ELb0ELb0EN7cutlass6half_tE19Flash_kernel_traitsILi32ELi64ELi128ELi4ES3_EELb1ELb0ELb0ELb0ELb0ELb1ELb0ELb1EEEvNS_16Flash_fwd_paramsE --------------------------
	.section	.nv.info._ZN5flash24flash_fwd_splitkv_kernelI23Flash_fwd_kernel_traitsILi32ELi64ELi128ELi4ELb0ELb0EN7cutlass6half_tE19Flash_kernel_traitsILi32ELi64ELi128ELi4ES3_EELb1ELb0ELb0ELb0ELb0ELb1ELb0ELb1EEEvNS_16Flash_fwd_paramsE,"",@"SHT_CUDA_INFO"
	.sectionflags	@""
	.align	4


	//----- nvinfo : EIATTR_CUDA_API_VERSION
	.align		4
        /*0000*/ 	.byte	0x04, 0x37
        /*0002*/ 	.short	(.L_1538 - .L_1537)
.L_1537:
        /*0004*/ 	.word	0x00000082


	//----- nvinfo : EIATTR_KPARAM_INFO
	.align		4
.L_1538:
        /*0008*/ 	.byte	0x04, 0x17
        /*000a*/ 	.short	(.L_1540 - .L_1539)
.L_1539:
        /*000c*/ 	.word	0x00000000
        /*0010*/ 	.short	0x0000
        /*0012*/ 	.short	0x0000
        /*0014*/ 	.byte	0x00, 0xf0, 0x41, 0x07


	//----- nvinfo : EIATTR_SPARSE_MMA_MASK
	.align		4
.L_1540:
        /*0018*/ 	.byte	0x03, 0x50
        /*001a*/ 	.short	0x0000


	//----- nvinfo : EIATTR_MAXREG_COUNT
	.align		4
        /*001c*/ 	.byte	0x03, 0x1b
        /*001e*/ 	.short	0x00ff


	//----- nvinfo : EIATTR_NUM_BARRIERS
	.align		4
        /*0020*/ 	.byte	0x02, 0x4c
        /*0022*/ 	.byte	0x01
	.zero		1


	//----- nvinfo : EIATTR_MERCURY_ISA_VERSION
	.align		4
        /*0024*/ 	.byte	0x03, 0x5f
        /*0026*/ 	.short	0x0101


	//----- nvinfo : EIATTR_COOP_GROUP_MASK_REGIDS
	.align		4
        /*0028*/ 	.byte	0x04, 0x29
        /*002a*/ 	.short	(.L_1542 - .L_1541)


	//   ....[0]....
.L_1541:
        /*002c*/ 	.word	0xffffffff


	//   ....[1]....
        /*0030*/ 	.word	0xffffffff


	//   ....[2]....
        /*0034*/ 	.word	0xffffffff


	//   ....[3]....
        /*0038*/ 	.word	0xffffffff


	//   ....[4]....
        /*003c*/ 	.word	0xffffffff


	//   ....[5]....
        /*0040*/ 	.word	0xffffffff


	//   ....[6]....
        /*0044*/ 	.word	0xffffffff


	//   ....[7]....
        /*0048*/ 	.word	0xffffffff


	//   ....[8]....
        /*004c*/ 	.word	0xffffffff


	//   ....[9]....
        /*0050*/ 	.word	0xffffffff


	//   ....[10]....
        /*0054*/ 	.word	0xffffffff


	//   ....[11]....
        /*0058*/ 	.word	0xffffffff


	//   ....[12]....
        /*005c*/ 	.word	0xffffffff


	//   ....[13]....
        /*0060*/ 	.word	0xffffffff


	//   ....[14]....
        /*0064*/ 	.word	0xffffffff


	//   ....[15]....
        /*0068*/ 	.word	0xffffffff


	//----- nvinfo : EIATTR_COOP_GROUP_INSTR_OFFSETS
	.align		4
.L_1542:
        /*006c*/ 	.byte	0x04, 0x28
        /*006e*/ 	.short	(.L_1544 - .L_1543)


	//   ....[0]....
.L_1543:
        /*0070*/ 	.word	0x0000a110


	//   ....[1]....
        /*0074*/ 	.word	0x0000a140


	//   ....[2]....
        /*0078*/ 	.word	0x0000a150


	//   ....[3]....
        /*007c*/ 	.word	0x0000a1d0


	//   ....[4]....
        /*0080*/ 	.word	0x0000dae0


	//   ....[5]....
        /*0084*/ 	.word	0x0000daf0


	//   ....[6]....
        /*0088*/ 	.word	0x0000db30


	//   ....[7]....
        /*008c*/ 	.word	0x0000db40


	//   ....[8]....
        /*0090*/ 	.word	0x00010c60


	//   ....[9]....
        /*0094*/ 	.word	0x00010c70


	//   ....[10]....
        /*0098*/ 	.word	0x00010ca0


	//   ....[11]....
        /*009c*/ 	.word	0x00010cb0


	//   ....[12]....
        /*00a0*/ 	.word	0x00012010


	//   ....[13]....
        /*00a4*/ 	.word	0x00012050


	//   ....[14]....
        /*00a8*/ 	.word	0x00012130


	//   ....[15]....
        /*00ac*/ 	.word	0x00012170


	//----- nvinfo : EIATTR_EXIT_INSTR_OFFSETS
	.align		4
.L_1544:
        /*00b0*/ 	.byte	0x04, 0x1c
        /*00b2*/ 	.short	(.L_1546 - .L_1545)


	//   ....[0]....
.L_1545:
        /*00b4*/ 	.word	0x00000350


	//   ....[1]....
        /*00b8*/ 	.word	0x000009b0


	//   ....[2]....
        /*00bc*/ 	.word	0x000009e0


	//   ....[3]....
        /*00c0*/ 	.word	0x00012ba0


	//   ....[4]....
        /*00c4*/ 	.word	0x00012c60


	//----- nvinfo : EIATTR_CRS_STACK_SIZE
	.align		4
.L_1546:
        /*00c8*/ 	.byte	0x04, 0x1e
        /*00ca*/ 	.short	(.L_1548 - .L_1547)
.L_1547:
        /*00cc*/ 	.word	0x00000000


	//----- nvinfo : EIATTR_CBANK_PARAM_SIZE
	.align		4
.L_1548:
        /*00d0*/ 	.byte	0x03, 0x19
        /*00d2*/ 	.short	0x01d0


	//----- nvinfo : EIATTR_PARAM_CBANK
	.align		4
        /*00d4*/ 	.byte	0x04, 0x0a
        /*00d6*/ 	.short	(.L_1550 - .L_1549)
	.align		4
.L_1549:
        /*00d8*/ 	.word	index@(.nv.constant0._ZN5flash24flash_fwd_splitkv_kernelI23Flash_fwd_kernel_traitsILi32ELi64ELi128ELi4ELb0ELb0EN7cutlass6half_tE19Flash_kernel_traitsILi32ELi64ELi128ELi4ES3_EELb1ELb0ELb0ELb0ELb0ELb1ELb0ELb1EEEvNS_16Flash_fwd_paramsE)
        /*00dc*/ 	.short	0x0210
        /*00de*/ 	.short	0x01d0


	//----- nvinfo : EIATTR_SW_WAR
	.align		4
.L_1550:
        /*00e0*/ 	.byte	0x04, 0x36
        /*00e2*/ 	.short	(.L_1552 - .L_1551)
.L_1551:
        /*00e4*/ 	.word	0x00000008
.L_1552:


//--------------------- .nv.info._ZN5flash24flash_fwd_splitkv_kernelI23Flash_fwd_kernel_traitsILi32ELi64ELi128ELi4ELb0ELb0EN7cutlass6half_tE19Flash_kernel_traitsILi32ELi64ELi128ELi4ES3_EELb1ELb0ELb0ELb0ELb0ELb0ELb1ELb0EEEvNS_16Flash_fwd_paramsE --------------------------
	.section	.nv.info._ZN5flash24flash_fwd_splitkv_kernelI23Flash_fwd_kernel_traitsILi32ELi64ELi128ELi4ELb0ELb0EN7cutlass6half_tE19Flash_kernel_traitsILi32ELi64ELi128ELi4ES3_EELb1ELb0ELb0ELb0ELb0ELb0ELb1ELb0EEEvNS_16Flash_fwd_paramsE,"",@"SHT_CUDA_INFO"
	.sectionflags	@""
	.align	4


	//----- nvinfo : EIATTR_CUDA_API_VERSION
	.align		4
        /*0000*/ 	.byte	0x04, 0x37
        /*0002*/ 	.short	(.L_1554 - .L_1553)
.L_1553:
        /*0004*/ 	.word	0x00000082


	//----- nvinfo : EIATTR_KPARAM_INFO
	.align		4
.L_1554:
        /*0008*/ 	.byte	0x04, 0x17
        /*000a*/ 	.short	(.L_1556 - .L_1555)
.L_1555:
        /*000c*/ 	.word	0x00000000
        /*0010*/ 	.short	0x0000
        /*0012*/ 	.short	0x0000
        /*0014*/ 	.byte	0x00, 0xf0, 0x41, 0x07


	//----- nvinfo : EIATTR_SPARSE_MMA_MASK
	.align		4
.L_1556:
        /*0018*/ 	.byte	0x03, 0x50
        /*001a*/ 	.short	0x0000


	//----- nvinfo : EIATTR_MAXREG_COUNT
	.align		4
        /*001c*/ 	.byte	0x03, 0x1b
        /*001e*/ 	.short	0x00ff


	//----- nvinfo : EIATTR_NUM_BARRIERS
	.align		4
        /*0020*/ 	.byte	0x02, 0x4c
        /*0022*/ 	.byte	0x01
	.zero		1


	//----- nvinfo : EIATTR_MERCURY_ISA_VERSION
	.align		4
        /*0024*/ 	.byte	0x03, 0x5f
        /*0026*/ 	.short	0x0101


	//----- nvinfo : EIATTR_COOP_GROUP_MASK_REGIDS
	.align		4
        /*0028*/ 	.byte	0x04, 0x29
        /*002a*/ 	.short	(.L_1558 - .L_1557)


	//   ....[0]....
.L_1557:
        /*002c*/ 	.word	0xffffffff


	//   ....[1]....
        /*0030*/ 	.word	0xffffffff


	//   ....[2]....
        /*0034*/ 	.word	0xffffffff


	//   ....[3]....
        /*0038*/ 	.word	0xffffffff


	//   ....[4]....
        /*003c*/ 	.word	0xffffffff


	//   ....[5]....
        /*0040*/ 	.word	0xffffffff


	//   ....[6]....
        /*0044*/ 	.word	0xffffffff


	//   ....[7]....
        /*0048*/ 	.word	0xffffffff


	//   ....[8]....
        /*004c*/ 	.word	0xffffffff


	//   ....[9]....
        /*0050*/ 	.word	0xffffffff


	//   ....[10]....
        /*0054*/ 	.word	0xffffffff


	//   ....[11]....
        /*0058*/ 	.word	0xffffffff


	//   ....[12]....
        /*005c*/ 	.word	0xffffffff


	//   ....[13]....
        /*0060*/ 	.word	0xffffffff


	//   ....[14]....
        /*0064*/ 	.word	0xffffffff


	//   ....[15]....
        /*0068*/ 	.word	0xffffffff


	//----- nvinfo : EIATTR_COOP_GROUP_INSTR_OFFSETS
	.align		4
.L_1558:
        /*006c*/ 	.byte	0x04, 0x28
        /*006e*/ 	.short	(.L_1560 - .L_1559)


	//   ....[0]....
.L_1559:
        /*0070*/ 	.word	0x00004380


	//   ....[1]....
        /*0074*/ 	.word	0x000043a0


	//   ....[2]....
        /*0078*/ 	.word	0x00004930


	//   ....[3]....
        /*007c*/ 	.word	0x00004990


	//   ....[4]....
        /*0080*/ 	.word	0x000074e0


	//   ....[5]....
        /*0084*/ 	.word	0x00007500


	//   ....[6]....
        /*0088*/ 	.word	0x00007a10


	//   ....[7]....
        /*008c*/ 	.word	0x00007a70


	//   ....[8]....
        /*0090*/ 	.word	0x0000a030


	//   ....[9]....
        /*0094*/ 	.word	0x0000a040


	//   ....[10]....
        /*0098*/ 	.word	0x0000a070


	//   ....[11]....
        /*009c*/ 	.word	0x0000a080


	//   ....[12]....
        /*00a0*/ 	.word	0x0000b410


	//   ....[13]....
        /*00a4*/ 	.word	0x0000b440


	//   ....[14]....
        /*00a8*/ 	.word	0x0000b4c0


	//   ....[15]....
        /*00ac*/ 	.word	0x0000b4e0


	//----- nvinfo : EIATTR_EXIT_INSTR_OFFSETS
	.align		4
.L_1560:
        /*00b0*/ 	.byte	0x04, 0x1c
        /*00b2*/ 	.short	(.L_1562 - .L_1561)


	//   ....[0]....
.L_1561:
        /*00b4*/ 	.word	0x00000440


	//   ....[1]....
        /*00b8*/ 	.word	0x00000b00


	//   ....[2]....
        /*00bc*/ 	.word	0x00000b30


	//   ....[3]....
        /*00c0*/ 	.word	0x0000bf40


	//   ....[4]....
        /*00c4*/ 	.word	0x0000bf60


	//----- nvinfo : EIATTR_CRS_STACK_SIZE
	.align		4
.L_1562:
        /*00c8*/ 	.byte	0x04, 0x1e
        /*00ca*/ 	.short	(.L_1564 - .L_1563)
.L_1563:
        /*00cc*/ 	.word	0x00000000


	//----- nvinfo : EIATTR_CBANK_PARAM_SIZE
	.align		4
.L_1564:
        /*00d0*/ 	.byte	0x03, 0x19
        /*00d2*/ 	.short	0x01d0


	//----- nvinfo : EIATTR_PARAM_CBANK
	.align		4
        /*00d4*/ 	.byte	0x04, 0x0a
        /*00d6*/ 	.short	(.L_1566 - .L_1565)
	.align		4
.L_1565:
        /*00d8*/ 	.word	index@(.nv.constant0._ZN5flash24flash_fwd_splitkv_kernelI23Flash_fwd_kernel_traitsILi32ELi64ELi128ELi4ELb0ELb0EN7cutlass6half_tE19Flash_kernel_traitsILi32ELi64ELi128ELi4ES3_EELb1ELb0ELb0ELb0ELb0ELb0ELb1ELb0EEEvNS_16Flash_fwd_paramsE)
        /*00dc*/ 	.short	0x0210
        /*00de*/ 	.short	0x01d0


	//----- nvinfo : EIATTR_SW_WAR
	.align		4
.L_1566:
        /*00e0*/ 	.byte	0x04, 0x36
        /*00e2*/ 	.short	(.L_1568 - .L_1567)
.L_1567:
        /*00e4*/ 	.word	0x00000008
.L_1568:


//--------------------- .nv.info._ZN5flash24flash_fwd_splitkv_kernelI23Flash_fwd_kernel_traitsILi32ELi64ELi128ELi4ELb0ELb0EN7cutlass6half_tE19Flash_kernel_traitsILi32ELi64ELi128ELi4ES3_EELb1ELb0ELb0ELb0ELb0ELb1ELb1ELb0EEEvNS_16Flash_fwd_paramsE --------------------------
	.section	.nv.info._ZN5flash24flash_fwd_splitkv_kernelI23Flash_fwd_kernel_traitsILi32ELi64ELi128ELi4ELb0ELb0EN7cutlass6half_tE19Flash_kernel_traitsILi32ELi64ELi128ELi4ES3_EELb1ELb0ELb0ELb0ELb0ELb1ELb1ELb0EEEvNS_16Flash_fwd_paramsE,"",@"SHT_CUDA_INFO"
	.sectionflags	@""
	.align	4


	//----- nvinfo : EIATTR_CUDA_API_VERSION
	.align		4
        /*0000*/ 	.byte	0x04, 0x37
        /*0002*/ 	.short	(.L_1570 - .L_1569)
.L_1569:
        /*0004*/ 	.word	0x00000082


	//----- nvinfo : EIATTR_KPARAM_INFO
	.align		4
.L_1570:
        /*0008*/ 	.byte	0x04, 0x17
        /*000a*/ 	.short	(.L_1572 - .L_1571)
.L_1571:
        /*000c*/ 	.word	0x00000000
        /*0010*/ 	.short	0x0000
        /*0012*/ 	.short	0x0000
        /*0014*/ 	.byte	0x00, 0xf0, 0x41, 0x07


	//----- nvinfo : EIATTR_SPARSE_MMA_MASK
	.align		4
.L_1572:
        /*0018*/ 	.byte	0x03, 0x50
        /*001a*/ 	.short	0x0000


	//----- nvinfo : EIATTR_MAXREG_COUNT
	.align		4
        /*001c*/ 	.byte	0x03, 0x1b
        /*001e*/ 	.short	0x00ff


	//----- nvinfo : EIATTR_NUM_BARRIERS
	.align		4
        /*0020*/ 	.byte	0x02, 0x4c
        /*0022*/ 	.byte	0x01
	.zero		1


	//----- nvinfo : EIATTR_MERCURY_ISA_VERSION
	.align		4
        /*0024*/ 	.byte	0x03, 0x5f
        /*0026*/ 	.short	0x0101


	//----- nvinfo : EIATTR_COOP_GROUP_MASK_REGIDS
	.align		4
        /*0028*/ 	.byte	0x04, 0x29
        /*002a*/ 	.short	(.L_1574 - .L_1573)


	//   ....[0]....
.L_1573:
        /*002c*/ 	.word	0xffffffff


	//   ....[1]....
        /*0030*/ 	.word	0xffffffff


	//   ....[2]....
        /*0034*/ 	.word	0xffffffff


	//   ....[3]....
        /*0038*/ 	.word	0xffffffff


	//   ....[4]....
        /*003c*/ 	.word	0xffffffff


	//   ....[5]....
        /*0040*/ 	.word	0xffffffff


	//   ....[6]....
        /*0044*/ 	.word	0xffffffff


	//   ....[7]....
        /*0048*/ 	.word	0xffffffff


	//   ....[8]....
        /*004c*/ 	.word	0xffffffff


	//   ....[9]....
        /*0050*/ 	.word	0xffffffff


	//   ....[10]....
        /*0054*/ 	.word	0xffffffff


	//   ....[11]....
        /*0058*/ 	.word	0xffffffff


	//   ....[12]....
        /*005c*/ 	.word	0xffffffff


	//   ....[13]....
        /*0060*/ 	.word	0xffffffff


	//   ....[14]....
        /*0064*/ 	.word	0xffffffff


	//   ....[15]....
        /*0068*/ 	.word	0xffffffff


	//----- nvinfo : EIATTR_COOP_GROUP_INSTR_OFFSETS
	.align		4
.L_1574:
        /*006c*/ 	.byte	0x04, 0x28
        /*006e*/ 	.short	(.L_1576 - .L_1575)


	//   ....[0]....
.L_1575:
        /*0070*/ 	.word	0x00004b40


	//   ....[1]....
        /*0074*/ 	.word	0x00004b70


	//   ....[2]....
        /*0078*/ 	.word	0x000050a0


	//   ....[3]....
        /*007c*/ 	.word	0x00005100


	//   ....[4]....
        /*0080*/ 	.word	0x000084c0


	//   ....[5]....
        /*0084*/ 	.word	0x000084e0


	//   ....[6]....
        /*0088*/ 	.word	0x00008a00


	//   ....[7]....
        /*008c*/ 	.word	0x00008a60


	//   ....[8]....
        /*0090*/ 	.word	0x0000b800


	//   ....[9]....
        /*0094*/ 	.word	0x0000b810


	//   ....[10]....
        /*0098*/ 	.word	0x0000b840


	//   ....[11]....
        /*009c*/ 	.word	0x0000b850


	//   ....[12]....
        /*00a0*/ 	.word	0x0000cb50


	//   ....[13]....
        /*00a4*/ 	.word	0x0000cb90


	//   ....[14]....
        /*00a8*/ 	.word	0x0000cc30


	//   ....[15]....
        /*00ac*/ 	.word	0x0000cc40


	//----- nvinfo : EIATTR_EXIT_INSTR_OFFSETS
	.align		4
.L_1576:
        /*00b0*/ 	.byte	0x04, 0x1c
        /*00b2*/ 	.short	(.L_1578 - .L_1577)


	//   ....[0]....
.L_1577:
        /*00b4*/ 	.word	0x00000440


	//   ....[1]....
        /*00b8*/ 	.word	0x00000b00


	//   ....[2]....
        /*00bc*/ 	.word	0x00000b30


	//   ....[3]....
        /*00c0*/ 	.word	0x0000d6c0


	//   ....[4]....
        /*00c4*/ 	.word	0x0000d6e0


	//----- nvinfo : EIATTR_CRS_STACK_SIZE
	.align		4
.L_1578:
        /*00c8*/ 	.byte	0x04, 0x1e
        /*00ca*/ 	.short	(.L_1580 - .L_1579)
.L_1579:
        /*00cc*/ 	.word	0x00000000


	//----- nvinfo : EIATTR_CBANK_PARAM_SIZE
	.align		4
.L_1580:
        /*00d0*/ 	.byte	0x03, 0x19
        /*00d2*/ 	.short	0x01d0


	//----- nvinfo : EIATTR_PARAM_CBANK
	.align		4
        /*00d4*/ 	.byte	0x04, 0x0a
        /*00d6*/ 	.short	(.L_1582 - .L_1581)
	.align		4
.L_1581:
        /*00d8*/ 	.word	index@(.nv.constant0._ZN5flash24flash_fwd_splitkv_kernelI23Flash_fwd_kernel_traitsILi32ELi64ELi128ELi4ELb0ELb0EN7cutlass6half_tE19Flash_kernel_traitsILi32ELi64ELi128ELi4ES3_EELb1ELb0ELb0ELb0ELb0ELb1ELb1ELb0EEEvNS_16Flash_fwd_paramsE)
        /*00dc*/ 	.short	0x0210
        /*00de*/ 	.short	0x01d0


	//----- nvinfo : EIATTR_SW_WAR
	.align		4
.L_1582:
        /*00e0*/ 	.byte	0x04, 0x36
        /*00e2*/ 	.short	(.L_1584 - .L_1583)
.L_1583:
        /*00e4*/ 	.word	0x00000008
.L_1584:


//--------------------- .nv.info._ZN5flash24flash_fwd_splitkv_kernelI23Flash_fwd_kernel_traitsILi32ELi64ELi128ELi4ELb0ELb0EN7cutlass6half_tE19Flash_kernel_traitsILi32ELi64ELi128ELi4ES3_EELb1ELb0ELb0ELb0ELb0ELb0ELb1ELb1EEEvNS_16Flash_fwd_paramsE --------------------------
	.section	.nv.info._ZN5flash24flash_fwd_splitkv_kernelI23Flash_fwd_kernel_traitsILi32ELi64ELi128ELi4ELb0ELb0EN7cutlass6half_tE19Flash_kernel_traitsILi32ELi64ELi128ELi4ES3_EELb1ELb0ELb0ELb0ELb0ELb0ELb1ELb1EEEvNS_16Flash_fwd_paramsE,"",@"SHT_CUDA_INFO"
	.sectionflags	@""
	.align	4


	//----- nvinfo : EIATTR_CUDA_API_VERSION
	.align		4
        /*0000*/ 	.byte	0x04, 0x37
        /*0002*/ 	.short	(.L_1586 - .L_1585)
.L_1585:
        /*0004*/ 	.word	0x00000082


	//----- nvinfo : EIATTR_KPARAM_INFO
	.align		4
.L_1586:
        /*0008*/ 	.byte	0x04, 0x17
        /*000a*/ 	.short	(.L_1588 - .L_1587)
.L_1587:
        /*000c*/ 	.word	0x00000000
        /*0010*/ 	.short	0x0000
        /*0012*/ 	.short	0x0000
        /*0014*/ 	.byte	0x00, 0xf0, 0x41, 0x07


	//----- nvinfo : EIATTR_SPARSE_MMA_MASK
	.align		4
.L_1588:
        /*0018*/ 	.byte	0x03, 0x50
        /*001a*/ 	.short	0x0000


	//----- nvinfo : EIATTR_MAXREG_COUNT
	.align		4
        /*001c*/ 	.byte	0x03, 0x1b
        /*001e*/ 	.short	0x00ff


	//----- nvinfo : EIATTR_NUM_BARRIERS
	.align		4
        /*0020*/ 	.byte	0x02, 0x4c
        /*0022*/ 	.byte	0x01
	.zero		1


	//----- nvinfo : EIATTR_MERCURY_ISA_VERSION
	.align		4
        /*0024*/ 	.byte	0x03, 0x5f
        /*0026*/ 	.short	0x0101


	//----- nvinfo : EIATTR_COOP_GROUP_MASK_REGIDS
	.align		4
        /*0028*/ 	.byte	0x04, 0x29
        /*002a*/ 	.short	(.L_1590 - .L_1589)


	//   ....[0]....
.L_1589:
        /*002c*/ 	.word	0xffffffff


	//   ....[1]....
        /*0030*/ 	.word	0xffffffff


	//   ....[2]....
        /*0034*/ 	.word	0xffffffff


	//   ....[3]....
        /*0038*/ 	.word	0xffffffff


	//   ....[4]....
        /*003c*/ 	.word	0xffffffff


	//   ....[5]....
        /*0040*/ 	.word	0xffffffff


	//   ....[6]....
        /*0044*/ 	.word	0xffffffff


	//   ....[7]....
        /*0048*/ 	.word	0xffffffff


	//   ....[8]....
        /*004c*/ 	.word	0xffffffff


	//   ....[9]....
        /*0050*/ 	.word	0xffffffff


	//   ....[10]....
        /*0054*/ 	.word	0xffffffff


	//   ....[11]....
        /*0058*/ 	.word	0xffffffff


	//   ....[12]....
        /*005c*/ 	.word	0xffffffff


	//   ....[13]....
        /*0060*/ 	.word	0xffffffff


	//   ....[14]....
        /*0064*/ 	.word	0xffffffff


	//   ....[15]....
        /*0068*/ 	.word	0xffffffff


	//----- nvinfo : EIATTR_COOP_GROUP_INSTR_OFFSETS
	.align		4
.L_1590:
        /*006c*/ 	.byte	0x04, 0x28
        /*006e*/ 	.short	(.L_1592 - .L_1591)


	//   ....[0]....
.L_1591:
        /*0070*/ 	.word	0x000097d0


	//   ....[1]....
        /*0074*/ 	.word	0x00009810


	//   ....[2]....
        /*0078*/ 	.word	0x00009820


	//   ....[3]....
        /*007c*/ 	.word	0x000098a0


	//   ....[4]....
        /*0080*/ 	.word	0x0000c9c0


	//   ....[5]....
        /*0084*/ 	.word	0x0000c9d0


	//   ....[6]....
        /*0088*/ 	.word	0x0000ca00


	//   ....[7]....
        /*008c*/ 	.word	0x0000ca10


	//   ....[8]....
        /*0090*/ 	.word	0x0000f300


	//   ....[9]....
        /*0094*/ 	.word	0x0000f320


	//   ....[10]....
        /*0098*/ 	.word	0x0000f350


	//   ....[11]....
        /*009c*/ 	.word	0x0000f360


	//   ....[12]....
        /*00a0*/ 	.word	0x000106b0


	//   ....[13]....
        /*00a4*/ 	.word	0x000106f0


	//   ....[14]....
        /*00a8*/ 	.word	0x000107a0


	//   ....[15]....
        /*00ac*/ 	.word	0x000107b0


	//----- nvinfo : EIATTR_EXIT_INSTR_OFFSETS
	.align		4
.L_1592:
        /*00b0*/ 	.byte	0x04, 0x1c
        /*00b2*/ 	.short	(.L_1594 - .L_1593)


	//   ....[0]....
.L_1593:
        /*00b4*/ 	.word	0x00000440


	//   ....[1]....
        /*00b8*/ 	.word	0x00000b10


	//   ....[2]....
        /*00bc*/ 	.word	0x00000b40


	//   ....[3]....
        /*00c0*/ 	.word	0x00011180


	//   ....[4]....
        /*00c4*/ 	.word	0x000111a0


	//----- nvinfo : EIATTR_CRS_STACK_SIZE
	.align		4
.L_1594:
        /*00c8*/ 	.byte	0x04, 0x1e
        /*00ca*/ 	.short	(.L_1596 - .L_1595)
.L_1595:
        /*00cc*/ 	.word	0x00000000


	//----- nvinfo : EIATTR_CBANK_PARAM_SIZE
	.align		4
.L_1596:
        /*00d0*/ 	.byte	0x03, 0x19
        /*00d2*/ 	.short	0x01d0


	//----- nvinfo : EIATTR_PARAM_CBANK
	.align		4
        /*00d4*/ 	.byte	0x04, 0x0a
        /*00d6*/ 	.short	(.L_1598 - .L_1597)
	.align		4
.L_1597:
        /*00d8*/ 	.word	index@(.nv.constant0._ZN5flash24flash_fwd_splitkv_kernelI23Flash_fwd_kernel_traitsILi32ELi64ELi128ELi4ELb0ELb0EN7cutlass6half_tE19Flash_kernel_traitsILi32ELi64ELi128ELi4ES3_EELb1ELb0ELb0ELb0ELb0ELb0ELb1ELb1EEEvNS_16Flash_fwd_paramsE)
        /*00dc*/ 	.short	0x0210
        /*00de*/ 	.short	0x01d0


	//----- nvinfo : EIATTR_SW_WAR
	.align		4
.L_1598:
        /*00e0*/ 	.byte	0x04, 0x36
        /*00e2*/ 	.short	(.L_1600 - .L_1599)
.L_1599:
        /*00e4*/ 	.word	0x00000008
.L_1600:


//--------------------- .nv.info._ZN5flash24flash_fwd_splitkv_kernelI23Flash_fwd_kernel_traitsILi32ELi64ELi128ELi4ELb0ELb0EN7cutlass6half_tE19Flash_kernel_traitsILi32ELi64ELi128ELi4ES3_EELb1ELb0ELb0ELb0ELb0ELb1ELb1ELb1EEEvNS_16Flash_fwd_paramsE --------------------------
	.section	.nv.info._ZN5flash24flash_fwd_splitkv_kernelI23Flash_fwd_kernel_traitsILi32ELi64ELi128ELi4ELb0ELb0EN7cutlass6half_tE19Flash_kernel_traitsILi32ELi64ELi128ELi4ES3_EELb1ELb0ELb0ELb0ELb0ELb1ELb1ELb1EEEvNS_16Flash_fwd_paramsE,"",@"SHT_CUDA_INFO"
	.sectionflags	@""
	.align	4


	//----- nvinfo : EIATTR_CUDA_API_VERSION
	.align		4
        /*0000*/ 	.byte	0x04, 0x37
        /*0002*/ 	.short	(.L_1602 - .L_1601)
.L_1601:
        /*0004*/ 	.word	0x00000082


	//----- nvinfo : EIATTR_KPARAM_INFO
	.align		4
.L_1602:
        /*0008*/ 	.byte	0x04, 0x17
        /*000a*/ 	.short	(.L_1604 - .L_1603)
.L_1603:
        /*000c*/ 	.word	0x00000000
        /*0010*/ 	.short	0x0000
        /*0012*/ 	.short	0x0000
        /*0014*/ 	.byte	0x00, 0xf0, 0x41, 0x07


	//----- nvinfo : EIATTR_SPARSE_MMA_MASK
	.align		4
.L_1604:
        /*0018*/ 	.byte	0x03, 0x50
        /*001a*/ 	.short	0x0000


	//----- nvinfo : EIATTR_MAXREG_COUNT
	.align		4
        /*001c*/ 	.byte	0x03, 0x1b
        /*001e*/ 	.short	0x00ff


	//----- nvinfo : EIATTR_NUM_BARRIERS
	.align		4
        /*0020*/ 	.byte	0x02, 0x4c
        /*0022*/ 	.byte	0x01
	.zero		1


	//----- nvinfo : EIATTR_MERCURY_ISA_VERSION
	.align		4
        /*0024*/ 	.byte	0x03, 0x5f
        /*0026*/ 	.short	0x0101


	//----- nvinfo : EIATTR_COOP_GROUP_MASK_REGIDS
	.align		4
        /*0028*/ 	.byte	0x04, 0x29
        /*002a*/ 	.short	(.L_1606 - .L_1605)


	//   ....[0]....
.L_1605:
        /*002c*/ 	.word	0xffffffff


	//   ....[1]....
        /*0030*/ 	.word	0xffffffff


	//   ....[2]....
        /*0034*/ 	.word	0xffffffff


	//   ....[3]....
        /*0038*/ 	.word	0xffffffff


	//   ....[4]....
        /*003c*/ 	.word	0xffffffff


	//   ....[5]....
        /*0040*/ 	.word	0xffffffff


	//   ....[6]....
        /*0044*/ 	.word	0xffffffff


	//   ....[7]....
        /*0048*/ 	.word	0xffffffff


	//   ....[8]....
        /*004c*/ 	.word	0xffffffff


	//   ....[9]....
        /*0050*/ 	.word	0xffffffff


	//   ....[10]....
        /*0054*/ 	.word	0xffffffff


	//   ....[11]....
        /*0058*/ 	.word	0xffffffff


	//   ....[12]....
        /*005c*/ 	.word	0xffffffff


	//   ....[13]....
        /*0060*/ 	.word	0xffffffff


	//   ....[14]....
        /*0064*/ 	.word	0xffffffff


	//   ....[15]....
        /*0068*/ 	.word	0xffffffff


	//----- nvinfo : EIATTR_COOP_GROUP_INSTR_OFFSETS
	.align		4
.L_1606:
        /*006c*/ 	.byte	0x04, 0x28
        /*006e*/ 	.short	(.L_1608 - .L_1607)


	//   ....[0]....
.L_1607:
        /*0070*/ 	.word	0x0000a460


	//   ....[1]....
        /*0074*/ 	.word	0x0000a4a0


	//   ....[2]....
        /*0078*/ 	.word	0x0000a4b0


	//   ....[3]....
        /*007c*/ 	.word	0x0000a530


	//   ....[4]....
        /*0080*/ 	.word	0x0000de60


	//   ....[5]....
        /*0084*/ 	.word	0x0000de70


	//   ....[6]....
        /*0088*/ 	.word	0x0000dea0


	//   ....[7]....
        /*008c*/ 	.word	0x0000deb0


	//   ....[8]....
        /*0090*/ 	.word	0x00010fc0


	//   ....[9]....
        /*0094*/ 	.word	0x00010fd0


	//   ....[10]....
        /*0098*/ 	.word	0x00011000


	//   ....[11]....
        /*009c*/ 	.word	0x00011010


	//   ....[12]....
        /*00a0*/ 	.word	0x00012350


	//   ....[13]....
        /*00a4*/ 	.word	0x000123c0


	//   ....[14]....
        /*00a8*/ 	.word	0x00012440


	//   ....[15]....
        /*00ac*/ 	.word	0x00012460


	//----- nvinfo : EIATTR_EXIT_INSTR_OFFSETS
	.align		4
.L_1608:
        /*00b0*/ 	.byte	0x04, 0x1c
        /*00b2*/ 	.short	(.L_1610 - .L_1609)


	//   ....[0]....
.L_1609:
        /*00b4*/ 	.word	0x00000440


	//   ....[1]....
        /*00b8*/ 	.word	0x00000b10


	//   ....[2]....
        /*00bc*/ 	.word	0x00000b40


	//   ....[3]....
        /*00c0*/ 	.word	0x00012e20


	//   ....[4]....
        /*00c4*/ 	.word	0x00012e40


	//----- nvinfo : EIATTR_CRS_STACK_SIZE
	.align		4
.L_1610:
        /*00c8*/ 	.byte	0x04, 0x1e
        /*00ca*/ 	.short	(.L_1612 - .L_1611)
.L_1611:
        /*00cc*/ 	.word	0x00000000


	//----- nvinfo : EIATTR_CBANK_PARAM_SIZE
	.align		4
.L_1612:
        /*00d0*/ 	.byte	0x03, 0x19
        /*00d2*/ 	.short	0x01d0


	//----- nvinfo : EIATTR_PARAM_CBANK
	.align		4
        /*00d4*/ 	.byte	0x04, 0x0a
        /*00d6*/ 	.short	(.L_1614 - .L_1613)
	.align		4
.L_1613:
        /*00d8*/ 	.word	index@(.nv.constant0._ZN5flash24flash_fwd_splitkv_kernelI23Flash_fwd_kernel_traitsILi32ELi64ELi128ELi4ELb0ELb0EN7cutlass6half_tE19Flash_kernel_traitsILi32ELi64ELi128ELi4ES3_EELb1ELb0ELb0ELb0ELb0ELb1ELb1ELb1EEEvNS_16Flash_fwd_paramsE)
        /*00dc*/ 	.short	0x0210
        /*00de*/ 	.short	0x01d0


	//----- nvinfo : EIATTR_SW_WAR
	.align		4
.L_1614:
        /*00e0*/ 	.byte	0x04, 0x36
        /*00e2*/ 	.short	(.L_1616 - .L_1615)
.L_1615:
        /*00e4*/ 	.word	0x00000008
.L_1616:


//--------------------- .nv.info._ZN5flash24flash_fwd_splitkv_kernelI23Flash_fwd_kernel_traitsILi32ELi64ELi128ELi4ELb0ELb0EN7cutlass6half_tE19Flash_kernel_traitsILi32ELi64ELi128ELi4ES3_EELb1ELb0ELb0ELb1ELb1ELb0ELb0ELb0EEEvNS_16Flash_fwd_paramsE --------------------------
	.section	.nv.info._ZN5flash24flash_fwd_splitkv_kernelI23Flash_fwd_kernel_traitsILi32ELi64ELi128ELi4ELb0ELb0EN7cutlass6half_tE19Flash_kernel_traitsILi32ELi64ELi128ELi4ES3_EELb1ELb0ELb0ELb1ELb1ELb0ELb0ELb0EEEvNS_16Flash_fwd_paramsE,"",@"SHT_CUDA_INFO"
	.sectionflags	@""
	.align	4


	//----- nvinfo : EIATTR_CUDA_API_VERSION
	.align		4
        /*0000*/ 	.byte	0x04, 0x37
        /*0002*/ 	.short	(.L_1618 - .L_1617)
.L_1617:
        /*0004*/ 	.word	0x00000082


	//----- nvinfo : EIATTR_KPARAM_INFO
	.align		4
.L_1618:
        /*0008*/ 	.byte	0x04, 0x17
        /*000a*/ 	.short	(.L_1620 - .L_1619)
.L_1619:
        /*000c*/ 	.word	0x00000000
        /*0010*/ 	.short	0x0000
        /*0012*/ 	.short	0x0000
        /*0014*/ 	.byte	0x00, 0xf0, 0x41, 0x07


	//----- nvinfo : EIATTR_SPARSE_MMA_MASK
	.align		4
.L_1620:
        /*0018*/ 	.byte	0x03, 0x50
        /*001a*/ 	.short	0x0000


	//----- nvinfo : EIATTR_MAXREG_COUNT
	.align		4
        /*001c*/ 	.byte	0x03, 0x1b
        /*001e*/ 	.short	0x00ff


	//----- nvinfo : EIATTR_NUM_BARRIERS
	.align		4
        /*0020*/ 	.byte	0x02, 0x4c
        /*0022*/ 	.byte	0x01
	.zero		1


	//----- nvinfo : EIATTR_MERCURY_ISA_VERSION
	.align		4
        /*0024*/ 	.byte	0x03, 0x5f
        /*0026*/ 	.short	0x0101


	//----- nvinfo : EIATTR_COOP_GROUP_MASK_REGIDS
	.align		4
        /*0028*/ 	.byte	0x04, 0x29
        /*002a*/ 	.short	(.L_1622 - .L_1621)


	//   ....[0]....
.L_1621:
        /*002c*/ 	.word	0xffffffff


	//   ....[1]....
        /*0030*/ 	.word	0xffffffff


	//   ....[2]....
        /*0034*/ 	.word	0xffffffff


	//   ....[3]....
        /*0038*/ 	.word	0xffffffff


	//   ....[4]....
        /*003c*/ 	.word	0xffffffff


	//   ....[5]....
        /*0040*/ 	.word	0xffffffff


	//   ....[6]....
        /*0044*/ 	.word	0xffffffff


	//   ....[7]....
        /*0048*/ 	.word	0xffffffff


	//   ....[8]....
        /*004c*/ 	.word	0xffffffff


	//   ....[9]....
        /*0050*/ 	.word	0xffffffff


	//   ....[10]....
        /*0054*/ 	.word	0xffffffff


	//   ....[11]....
        /*0058*/ 	.word	0xffffffff


	//----- nvinfo : EIATTR_COOP_GROUP_INSTR_OFFSETS
	.align		4
.L_1622:
        /*005c*/ 	.byte	0x04, 0x28
        /*005e*/ 	.short	(.L_1624 - .L_1623)


	//   ....[0]....
.L_1623:
        /*0060*/ 	.word	0x00003340


	//   ....[1]....
        /*0064*/ 	.word	0x00003390


	//   ....[2]....
        /*0068*/ 	.word	0x000033a0


	//   ....[3]....
        /*006c*/ 	.word	0x000033f0


	//   ....[4]....
        /*0070*/ 	.word	0x00005790


	//   ....[5]....
        /*0074*/ 	.word	0x000057a0


	//   ....[6]....
        /*0078*/ 	.word	0x000057d0


	//   ....[7]....
        /*007c*/ 	.word	0x000057e0


	//   ....[8]....
        /*0080*/ 	.word	0x00006b20


	//   ....[9]....
        /*0084*/ 	.word	0x00006b60


	//   ....[10]....
        /*0088*/ 	.word	0x00006bd0


	//   ....[11]....
        /*008c*/ 	.word	0x00006be0


	//----- nvinfo : EIATTR_EXIT_INSTR_OFFSETS
	.align		4
.L_1624:
        /*0090*/ 	.byte	0x04, 0x1c
        /*0092*/ 	.short	(.L_1626 - .L_1625)


	//   ....[0]....
.L_1625:
        /*0094*/ 	.word	0x000001a0


	//   ....[1]....
        /*0098*/ 	.word	0x00000670


	//   ....[2]....
        /*009c*/ 	.word	0x000006a0


	//   ....[3]....
        /*00a0*/ 	.word	0x00007590


	//----- nvinfo : EIATTR_CRS_STACK_SIZE
	.align		4
.L_1626:
        /*00a4*/ 	.byte	0x04, 0x1e
        /*00a6*/ 	.short	(.L_1628 - .L_1627)
.L_1627:
        /*00a8*/ 	.word	0x00000000


	//----- nvinfo : EIATTR_CBANK_PARAM_SIZE
	.align		4
.L_1628:
        /*00ac*/ 	.byte	0x03, 0x19
        /*00ae*/ 	.short	0x01d0


	//----- nvinfo : EIATTR_PARAM_CBANK
	.align		4
        /*00b0*/ 	.byte	0x04, 0x0a
        /*00b2*/ 	.short	(.L_1630 - .L_1629)
	.align		4
.L_1629:
        /*00b4*/ 	.word	index@(.nv.constant0._ZN5flash24flash_fwd_splitkv_kernelI23Flash_fwd_kernel_traitsILi32ELi64ELi128ELi4ELb0ELb0EN7cutlass6half_tE19Flash_kernel_traitsILi32ELi64ELi128ELi4ES3_EELb1ELb0ELb0ELb1ELb1ELb0ELb0ELb0EEEvNS_16Flash_fwd_paramsE)
        /*00b8*/ 	.short	0x0210
        /*00ba*/ 	.short	0x01d0


	//----- nvinfo : EIATTR_SW_WAR
	.align		4
.L_1630:
        /*00bc*/ 	.byte	0x04, 0x36
        /*00be*/ 	.short	(.L_1632 - .L_1631)
.L_1631:
        /*00c0*/ 	.word	0x00000008
.L_1632:


//--------------------- .nv.info._ZN5flash24flash_fwd_splitkv_kernelI23Flash_fwd_kernel_traitsILi32ELi64ELi128ELi4ELb0ELb0EN7cutlass6half_tE19Flash_kernel_traitsILi32ELi64ELi128ELi4ES3_EELb1ELb0ELb0ELb1ELb1ELb1ELb0ELb0EEEvNS_16Flash_fwd_paramsE --------------------------
	.section	.nv.info._ZN5flash24flash_fwd_splitkv_kernelI23Flash_fwd_kernel_traitsILi32ELi64ELi128ELi4ELb0ELb0EN7cutlass6half_tE19Flash_kernel_traitsILi32ELi64ELi128ELi4ES3_EELb1ELb0ELb0ELb1ELb1ELb1ELb0ELb0EEEvNS_16Flash_fwd_paramsE,"",@"SHT_CUDA_INFO"
	.sectionflags	@""
	.align	4


	//----- nvinfo : EIATTR_CUDA_API_VERSION
	.align		4
        /*0000*/ 	.byte	0x04, 0x37
        /*0002*/ 	.short	(.L_1634 - .L_1633)
.L_1633:
        /*0004*/ 	.word	0x00000082


	//----- nvinfo : EIATTR_KPARAM_INFO
	.align		4
.L_1634:
        /*0008*/ 	.byte	0x04, 0x17
        /*000a*/ 	.short	(.L_1636 - .L_1635)
.L_1635:
        /*000c*/ 	.word	0x00000000
        /*0010*/ 	.short	0x0000
        /*0012*/ 	.short	0x0000
        /*0014*/ 	.byte	0x00, 0xf0, 0x41, 0x07


	//----- nvinfo : EIATTR_SPARSE_MMA_MASK
	.align		4
.L_1636:
        /*0018*/ 	.byte	0x03, 0x50
        /*001a*/ 	.short	0x0000


	//----- nvinfo : EIATTR_MAXREG_COUNT
	.align		4
        /*001c*/ 	.byte	0x03, 0x1b
        /*001e*/ 	.short	0x00ff


	//----- nvinfo : EIATTR_NUM_BARRIERS
	.align		4
        /*0020*/ 	.byte	0x02, 0x4c
        /*0022*/ 	.byte	0x01
	.zero		1


	//----- nvinfo : EIATTR_MERCURY_ISA_VERSION
	.align		4
        /*0024*/ 	.byte	0x03, 0x5f
        /*0026*/ 	.short	0x0101


	//----- nvinfo : EIATTR_COOP_GROUP_MASK_REGIDS
	.align		4
        /*0028*/ 	.byte	0x04, 0x29
        /*002a*/ 	.short	(.L_1638 - .L_1637)


	//   ....[0]....
.L_1637:
        /*002c*/ 	.word	0xffffffff


	//   ....[1]....
        /*0030*/ 	.word	0xffffffff


	//   ....[2]....
        /*0034*/ 	.word	0xffffffff


	//   ....[3]....
        /*0038*/ 	.word	0xffffffff


	//   ....[4]....
        /*003c*/ 	.word	0xffffffff


	//   ....[5]....
        /*0040*/ 	.word	0xffffffff


	//   ....[6]....
        /*0044*/ 	.word	0xffffffff


	//   ....[7]....
        /*0048*/ 	.word	0xffffffff


	//   ....[8]....
        /*004c*/ 	.word	0xffffffff


	//   ....[9]....
        /*0050*/ 	.word	0xffffffff


	//   ....[10]....
        /*0054*/ 	.word	0xffffffff


	//   ....[11]....
        /*0058*/ 	.word	0xffffffff


	//----- nvinfo : EIATTR_COOP_GROUP_INSTR_OFFSETS
	.align		4
.L_1638:
        /*005c*/ 	.byte	0x04, 0x28
        /*005e*/ 	.short	(.L_1640 - .L_1639)


	//   ....[0]....
.L_1639:
        /*0060*/ 	.word	0x00003b60


	//   ....[1]....
        /*0064*/ 	.word	0x00003b90


	//   ....[2]....
        /*0068*/ 	.word	0x00003ba0


	//   ....[3]....
        /*006c*/ 	.word	0x00003c10


	//   ....[4]....
        /*0070*/ 	.word	0x00006790


	//   ....[5]....
        /*0074*/ 	.word	0x000067b0


	//   ....[6]....
        /*0078*/ 	.word	0x000067e0


	//   ....[7]....
        /*007c*/ 	.word	0x000067f0


	//   ....[8]....
        /*0080*/ 	.word	0x00007b40


	//   ....[9]....
        /*0084*/ 	.word	0x00007b80


	//   ....[10]....
        /*0088*/ 	.word	0x00007bf0


	//   ....[11]....
        /*008c*/ 	.word	0x00007c00


	//----- nvinfo : EIATTR_EXIT_INSTR_OFFSETS
	.align		4
.L_1640:
        /*0090*/ 	.byte	0x04, 0x1c
        /*0092*/ 	.short	(.L_1642 - .L_1641)


	//   ....[0]....
.L_1641:
        /*0094*/ 	.word	0x000001a0


	//   ....[1]....
        /*0098*/ 	.word	0x00000670


	//   ....[2]....
        /*009c*/ 	.word	0x000006a0


	//   ....[3]....
        /*00a0*/ 	.word	0x000085b0


	//----- nvinfo : EIATTR_CRS_STACK_SIZE
	.align		4
.L_1642:
        /*00a4*/ 	.byte	0x04, 0x1e
        /*00a6*/ 	.short	(.L_1644 - .L_1643)
.L_1643:
        /*00a8*/ 	.word	0x00000000


	//----- nvinfo : EIATTR_CBANK_PARAM_SIZE
	.align		4
.L_1644:
        /*00ac*/ 	.byte	0x03, 0x19
        /*00ae*/ 	.short	0x01d0


	//----- nvinfo : EIATTR_PARAM_CBANK
	.align		4
        /*00b0*/ 	.byte	0x04, 0x0a
        /*00b2*/ 	.short	(.L_1646 - .L_1645)
	.align		4
.L_1645:
        /*00b4*/ 	.word	index@(.nv.constant0._ZN5flash24flash_fwd_splitkv_kernelI23Flash_fwd_kernel_traitsILi32ELi64ELi128ELi4ELb0ELb0EN7cutlass6half_tE19Flash_kernel_traitsILi32ELi64ELi128ELi4ES3_EELb1ELb0ELb0ELb1ELb1ELb1ELb0ELb0EEEvNS_16Flash_fwd_paramsE)
        /*00b8*/ 	.short	0x0210
        /*00ba*/ 	.short	0x01d0


	//----- nvinfo : EIATTR_SW_WAR
	.align		4
.L_1646:
        /*00bc*/ 	.byte	0x04, 0x36
        /*00be*/ 	.short	(.L_1648 - .L_1647)
.L_1647:
        /*00c0*/ 	.word	0x00000008
.L_1648:


//--------------------- .nv.info._ZN5flash24flash_fwd_splitkv_kernelI23Flash_fwd_kernel_traitsILi32ELi64ELi128ELi4ELb0ELb0EN7cutlass6half_tE19Flash_kernel_traitsILi32ELi64ELi128ELi4ES3_EELb1ELb0ELb0ELb1ELb1ELb0ELb1ELb0EEEvNS_16Flash_fwd_paramsE --------------------------
	.section	.nv.info._ZN5flash24flash_fwd_splitkv_kernelI23Flash_fwd_kernel_traitsILi32ELi64ELi128ELi4ELb0ELb0EN7cutlass6half_tE19Flash_kernel_traitsILi32ELi64ELi128ELi4ES3_EELb1ELb0ELb0ELb1ELb1ELb0ELb1ELb0EEEvNS_16Flash_fwd_paramsE,"",@"SHT_CUDA_INFO"
	.sectionflags	@""
	.align	4


	//----- nvinfo : EIATTR_CUDA_API_VERSION
	.align		4
        /*0000*/ 	.byte	0x04, 0x37
        /*0002*/ 	.short	(.L_1650 - .L_1649)
.L_1649:
        /*0004*/ 	.word	0x00000082


	//----- nvinfo : EIATTR_KPARAM_INFO
	.align		4
.L_1650:
        /*0008*/ 	.byte	0x04, 0x17
        /*000a*/ 	.short	(.L_1652 - .L_1651)
.L_1651:
        /*000c*/ 	.word	0x00000000
        /*0010*/ 	.short	0x0000
        /*0012*/ 	.short	0x0000
        /*0014*/ 	.byte	0x00, 0xf0, 0x41, 0x07


	//----- nvinfo : EIATTR_SPARSE_MMA_MASK
	.align		4
.L_1652:
        /*0018*/ 	.byte	0x03, 0x50
        /*001a*/ 	.short	0x0000


	//----- nvinfo : EIATTR_MAXREG_COUNT
	.align		4
        /*001c*/ 	.byte	0x03, 0x1b
        /*001e*/ 	.short	0x00ff


	//----- nvinfo : EIATTR_NUM_BARRIERS
	.align		4
        /*0020*/ 	.byte	0x02, 0x4c
        /*0022*/ 	.byte	0x01
	.zero		1


	//----- nvinfo : EIATTR_MERCURY_ISA_VERSION
	.align		4
        /*0024*/ 	.byte	0x03, 0x5f
        /*0026*/ 	.short	0x0101


	//----- nvinfo : EIATTR_COOP_GROUP_MASK_REGIDS
	.align		4
        /*0028*/ 	.byte	0x04, 0x29
        /*002a*/ 	.short	(.L_1654 - .L_1653)


	//   ....[0]....
.L_1653:
        /*002c*/ 	.word	0xffffffff


	//   ....[1]....
        /*0030*/ 	.word	0xffffffff


	//   ....[2]....
        /*0034*/ 	.word	0xffffffff


	//   ....[3]....
        /*0038*/ 	.word	0xffffffff


	//   ....[4]....
        /*003c*/ 	.word	0xffffffff


	//   ....[5]....
        /*0040*/ 	.word	0xffffffff


	//   ....[6]....
        /*0044*/ 	.word	0xffffffff


	//   ....[7]....
        /*0048*/ 	.word	0xffffffff


	//   ....[8]....
        /*004c*/ 	.word	0xffffffff


	//   ....[9]....
        /*0050*/ 	.word	0xffffffff


	//   ....[10]....
        /*0054*/ 	.word	0xffffffff


	//   ....[11]....
        /*0058*/ 	.word	0xffffffff


	//----- nvinfo : EIATTR_COOP_GROUP_INSTR_OFFSETS
	.align		4
.L_1654:
        /*005c*/ 	.byte	0x04, 0x28
        /*005e*/ 	.short	(.L_1656 - .L_1655)


	//   ....[0]....
.L_1655:
        /*0060*/ 	.word	0x00003530


	//   ....[1]....
        /*0064*/ 	.word	0x000035c0


	//   ....[2]....
        /*0068*/ 	.word	0x000035d0


	//   ....[3]....
        /*006c*/ 	.word	0x00003640


	//   ....[4]....
        /*0070*/ 	.word	0x000059e0


	//   ....[5]....
        /*0074*/ 	.word	0x00005a00


	//   ....[6]....
        /*0078*/ 	.word	0x00005a30


	//   ....[7]....
        /*007c*/ 	.word	0x00005a40


	//   ....[8]....
        /*0080*/ 	.word	0x00006d90


	//   ....[9]....
        /*0084*/ 	.word	0x00006e00


	//   ....[10]....
        /*0088*/ 	.word	0x00006e60


	//   ....[11]....
        /*008c*/ 	.word	0x00006e90


	//----- nvinfo : EIATTR_EXIT_INSTR_OFFSETS
	.align		4
.L_1656:
        /*0090*/ 	.byte	0x04, 0x1c
        /*0092*/ 	.short	(.L_1658 - .L_1657)


	//   ....[0]....
.L_1657:
        /*0094*/ 	.word	0x00000290


	//   ....[1]....
        /*0098*/ 	.word	0x000008e0


	//   ....[2]....
        /*009c*/ 	.word	0x00000910


	//   ....[3]....
        /*00a0*/ 	.word	0x00007710


	//----- nvinfo : EIATTR_CRS_STACK_SIZE
	.align		4
.L_1658:
        /*00a4*/ 	.byte	0x04, 0x1e
        /*00a6*/ 	.short	(.L_1660 - .L_1659)
.L_1659:
        /*00a8*/ 	.word	0x00000000


	//----- nvinfo : EIATTR_CBANK_PARAM_SIZE
	.align		4
.L_1660:
        /*00ac*/ 	.byte	0x03, 0x19
        /*00ae*/ 	.short	0x01d0


	//----- nvinfo : EIATTR_PARAM_CBANK
	.align		4
        /*00b0*/ 	.byte	0x04, 0x0a
        /*00b2*/ 	.short	(.L_1662 - .L_1661)
	.align		4
.L_1661:
        /*00b4*/ 	.word	index@(.nv.constant0._ZN5flash24flash_fwd_splitkv_kernelI23Flash_fwd_kernel_traitsILi32ELi64ELi128ELi4ELb0ELb0EN7cutlass6half_tE19Flash_kernel_traitsILi32ELi64ELi128ELi4ES3_EELb1ELb0ELb0ELb1ELb1ELb0ELb1ELb0EEEvNS_16Flash_fwd_paramsE)
        /*00b8*/ 	.short	0x0210
        /*00ba*/ 	.short	0x01d0


	//----- nvinfo : EIATTR_SW_WAR
	.align		4
.L_1662:
        /*00bc*/ 	.byte	0x04, 0x36
        /*00be*/ 	.short	(.L_1664 - .L_1663)
.L_1663:
        /*00c0*/ 	.word	0x00000008
.L_1664:


//--------------------- .nv.info._ZN5flash24flash_fwd_splitkv_kernelI23Flash_fwd_kernel_traitsILi32ELi64ELi128ELi4ELb0ELb0EN7cutlass6half_tE19Flash_kernel_traitsILi32ELi64ELi128ELi4ES3_EELb1ELb0ELb0ELb1ELb1ELb1ELb1ELb0EEEvNS_16Flash_fwd_paramsE --------------------------
	.section	.nv.info._ZN5flash24flash_fwd_splitkv_kernelI23Flash_fwd_kernel_traitsILi32ELi64ELi128ELi4ELb0ELb0EN7cutlass6half_tE19Flash_kernel_traitsILi32ELi64ELi128ELi4ES3_EELb1ELb0ELb0ELb1ELb1ELb1ELb1ELb0EEEvNS_16Flash_fwd_paramsE,"",@"SHT_CUDA_INFO"
	.sectionflags	@""
	.align	4


	//----- nvinfo : EIATTR_CUDA_API_VERSION
	.align		4
        /*0000*/ 	.byte	0x04, 0x37
        /*0002*/ 	.short	(.L_1666 - .L_1665)
.L_1665:
        /*0004*/ 	.word	0x00000082


	//----- nvinfo : EIATTR_KPARAM_INFO
	.align		4
.L_1666:
        /*0008*/ 	.byte	0x04, 0x17
        /*000a*/ 	.short	(.L_1668 - .L_1667)
.L_1667:
        /*000c*/ 	.word	0x00000000
        /*0010*/ 	.short	0x0000
        /*0012*/ 	.short	0x0000
        /*0014*/ 	.byte	0x00, 0xf0, 0x41, 0x07


	//----- nvinfo : EIATTR_SPARSE_MMA_MASK
	.align		4
.L_1668:
        /*0018*/ 	.byte	0x03, 0x50
        /*001a*/ 	.short	0x0000


	//----- nvinfo : EIATTR_MAXREG_COUNT
	.align		4
        /*001c*/ 	.byte	0x03, 0x1b
        /*001e*/ 	.short	0x00ff


	//----- nvinfo : EIATTR_NUM_BARRIERS
	.align		4
        /*0020*/ 	.byte	0x02, 0x4c
        /*0022*/ 	.byte	0x01
	.zero		1


	//----- nvinfo : EIATTR_MERCURY_ISA_VERSION
	.align		4
        /*0024*/ 	.byte	0x03, 0x5f
        /*0026*/ 	.short	0x0101


	//----- nvinfo : EIATTR_COOP_GROUP_MASK_REGIDS
	.align		4
        /*0028*/ 	.byte	0x04, 0x29
        /*002a*/ 	.short	(.L_1670 - .L_1669)


	//   ....[0]....
.L_1669:
        /*002c*/ 	.word	0xffffffff


	//   ....[1]....
        /*0030*/ 	.word	0xffffffff


	//   ....[2]....
        /*0034*/ 	.word	0xffffffff


	//   ....[3]....
        /*0038*/ 	.word	0xffffffff


	//   ....[4]....
        /*003c*/ 	.word	0xffffffff


	//   ....[5]....
        /*0040*/ 	.word	0xffffffff


	//   ....[6]....
        /*0044*/ 	.word	0xffffffff


	//   ....[7]....
        /*0048*/ 	.word	0xffffffff


	//   ....[8]....
        /*004c*/ 	.word	0xffffffff


	//   ....[9]....
        /*0050*/ 	.word	0xffffffff


	//   ....[10]....
        /*0054*/ 	.word	0xffffffff


	//   ....[11]....
        /*0058*/ 	.word	0xffffffff


	//----- nvinfo : EIATTR_COOP_GROUP_INSTR_OFFSETS
	.align		4
.L_1670:
        /*005c*/ 	.byte	0x04, 0x28
        /*005e*/ 	.short	(.L_1672 - .L_1671)


	//   ....[0]....
.L_1671:
        /*0060*/ 	.word	0x00003de0


	//   ....[1]....
        /*0064*/ 	.word	0x00003e10


	//   ....[2]....
        /*0068*/ 	.word	0x00003e20


	//   ....[3]....
        /*006c*/ 	.word	0x00003e50


	//   ....[4]....
        /*0070*/ 	.word	0x00006a30


	//   ....[5]....
        /*0074*/ 	.word	0x00006a50


	//   ....[6]....
        /*0078*/ 	.word	0x00006a80


	//   ....[7]....
        /*007c*/ 	.word	0x00006a90


	//   ....[8]....
        /*0080*/ 	.word	0x00007de0


	//   ....[9]....
        /*0084*/ 	.word	0x00007e50


	//   ....[10]....
        /*0088*/ 	.word	0x00007eb0


	//   ....[11]....
        /*008c*/ 	.word	0x00007ee0


	//----- nvinfo : EIATTR_EXIT_INSTR_OFFSETS
	.align		4
.L_1672:
        /*0090*/ 	.byte	0x04, 0x1c
        /*0092*/ 	.short	(.L_1674 - .L_1673)


	//   ....[0]....
.L_1673:
        /*0094*/ 	.word	0x00000290


	//   ....[1]....
        /*0098*/ 	.word	0x000008e0


	//   ....[2]....
        /*009c*/ 	.word	0x00000910


	//   ....[3]....
        /*00a0*/ 	.word	0x00008760


	//----- nvinfo : EIATTR_CRS_STACK_SIZE
	.align		4
.L_1674:
        /*00a4*/ 	.byte	0x04, 0x1e
        /*00a6*/ 	.short	(.L_1676 - .L_1675)
.L_1675:
        /*00a8*/ 	.word	0x00000000


	//----- nvinfo : EIATTR_CBANK_PARAM_SIZE
	.align		4
.L_1676:
        /*00ac*/ 	.byte	0x03, 0x19
        /*00ae*/ 	.short	0x01d0


	//----- nvinfo : EIATTR_PARAM_CBANK
	.align		4
        /*00b0*/ 	.byte	0x04, 0x0a
        /*00b2*/ 	.short	(.L_1678 - .L_1677)
	.align		4
.L_1677:
        /*00b4*/ 	.word	index@(.nv.constant0._ZN5flash24flash_fwd_splitkv_kernelI23Flash_fwd_kernel_traitsILi32ELi64ELi128ELi4ELb0ELb0EN7cutlass6half_tE19Flash_kernel_traitsILi32ELi64ELi128ELi4ES3_EELb1ELb0ELb0ELb1ELb1ELb1ELb1ELb0EEEvNS_16Flash_fwd_paramsE)
        /*00b8*/ 	.short	0x0210
        /*00ba*/ 	.short	0x01d0


	//----- nvinfo : EIATTR_SW_WAR
	.align		4
.L_1678:
        /*00bc*/ 	.byte	0x04, 0x36
        /*00be*/ 	.short	(.L_1680 - .L_1679)
.L_1679:
        /*00c0*/ 	.word	0x00000008
.L_1680:


//--------------------- .nv.info._ZN5flash24flash_fwd_splitkv_kernelI23Flash_fwd_kernel_traitsILi32ELi64ELi128ELi4ELb0ELb0EN7cutlass6half_tE19Flash_kernel_traitsILi32ELi64ELi128ELi4ES3_EELb1ELb0ELb0ELb0ELb1ELb0ELb0ELb0EEEvNS_16Flash_fwd_paramsE --------------------------
	.section	.nv.info._ZN5flash24flash_fwd_splitkv_kernelI23Flash_fwd_kernel_traitsILi32ELi64ELi128ELi4ELb0ELb0EN7cutlass6half_tE19Flash_kernel_traitsILi32ELi64ELi128ELi4ES3_EELb1ELb0ELb0ELb0ELb1ELb0ELb0ELb0EEEvNS_16Flash_fwd_paramsE,"",@"SHT_CUDA_INFO"
	.sectionflags	@""
	.align	4


	//----- nvinfo : EIATTR_CUDA_API_VERSION
	.align		4
        /*0000*/ 	.byte	0x04, 0x37
        /*0002*/ 	.short	(.L_1682 - .L_1681)
.L_1681:
        /*0004*/ 	.word	0x00000082


	//----- nvinfo : EIATTR_KPARAM_INFO
	.align		4
.L_1682:
        /*0008*/ 	.byte	0x04, 0x17
        /*000a*/ 	.short	(.L_1684 - .L_1683)
.L_1683:
        /*000c*/ 	.word	0x00000000
        /*0010*/ 	.short	0x0000
        /*0012*/ 	.short	0x0000
        /*0014*/ 	.byte	0x00, 0xf0, 0x41, 0x07


	//----- nvinfo : EIATTR_SPARSE_MMA_MASK
	.align		4
.L_1684:
        /*0018*/ 	.byte	0x03, 0x50
        /*001a*/ 	.short	0x0000


	//----- nvinfo : EIATTR_MAXREG_COUNT
	.align		4
        /*001c*/ 	.byte	0x03, 0x1b
        /*001e*/ 	.short	0x00ff


	//----- nvinfo : EIATTR_NUM_BARRIERS
	.align		4
        /*0020*/ 	.byte	0x02, 0x4c
        /*0022*/ 	.byte	0x01
	.zero		1


	//----- nvinfo : EIATTR_MERCURY_ISA_VERSION
	.align		4
        /*0024*/ 	.byte	0x03, 0x5f
        /*0026*/ 	.short	0x0101


	//----- nvinfo : EIATTR_COOP_GROUP_MASK_REGIDS
	.align		4
        /*0028*/ 	.byte	0x04, 0x29
        /*002a*/ 	.short	(.L_1686 - .L_1685)


	//   ....[0]....
.L_1685:
        /*002c*/ 	.word	0xffffffff


	//   ....[1]....
        /*0030*/ 	.word	0xffffffff


	//   ....[2]....
        /*0034*/ 	.word	0xffffffff


	//   ....[3]....
        /*0038*/ 	.word	0xffffffff


	//   ....[4]....
        /*003c*/ 	.word	0xffffffff


	//   ....[5]....
        /*0040*/ 	.word	0xffffffff


	//   ....[6]....
        /*0044*/ 	.word	0xffffffff


	//   ....[7]....
        /*0048*/ 	.word	0xffffffff


	//   ....[8]....
        /*004c*/ 	.word	0xffffffff


	//   ....[9]....
        /*0050*/ 	.word	0xffffffff


	//   ....[10]....
        /*0054*/ 	.word	0xffffffff


	//   ....[11]....
        /*0058*/ 	.word	0xffffffff


	//   ....[12]....
        /*005c*/ 	.word	0xffffffff


	//   ....[13]....
        /*0060*/ 	.word	0xffffffff


	//   ....[14]....
        /*0064*/ 	.word	0xffffffff


	//   ....[15]....
        /*0068*/ 	.word	0xffffffff


	//----- nvinfo : EIATTR_COOP_GROUP_INSTR_OFFSETS
	.align		4
.L_1686:
        /*006c*/ 	.byte	0x04, 0x28
        /*006e*/ 	.short	(.L_1688 - .L_1687)


	//   ....[0]....
.L_1687:
        /*0070*/ 	.word	0x00003ae0


	//   ....[1]....
        /*0074*/ 	.word	0x00003c60


	//   ....[2]....
        /*0078*/ 	.word	0x00003cb0


	//   ....[3]....
        /*007c*/ 	.word	0x00003d50


	//   ....[4]....
        /*0080*/ 	.word	0x00006a70


	//   ....[5]....
        /*0084*/ 	.word	0x00006a80


	//   ....[6]....
        /*0088*/ 	.word	0x00006ab0


	//   ....[7]....
        /*008c*/ 	.word	0x00006ac0


	//   ....[8]....
        /*0090*/ 	.word	0x000090b0


	//   ....[9]....
        /*0094*/ 	.word	0x000090c0


	//   ....[10]....
        /*0098*/ 	.word	0x000090f0


	//   ....[11]....
        /*009c*/ 	.word	0x00009100


	//   ....[12]....
        /*00a0*/ 	.word	0x0000a440


	//   ....[13]....
        /*00a4*/ 	.word	0x0000a480


	//   ....[14]....
        /*00a8*/ 	.word	0x0000a4f0


	//   ....[15]....
        /*00ac*/ 	.word	0x0000a500


	//----- nvinfo : EIATTR_EXIT_INSTR_OFFSETS
	.align		4
.L_1688:
        /*00b0*/ 	.byte	0x04, 0x1c
        /*00b2*/ 	.short	(.L_1690 - .L_1689)


	//   ....[0]....
.L_1689:
        /*00b4*/ 	.word	0x00000310


	//   ....[1]....
        /*00b8*/ 	.word	0x00000950


	//   ....[2]....
        /*00bc*/ 	.word	0x00000980


	//   ....[3]....
        /*00c0*/ 	.word	0x0000afe0


	//   ....[4]....
        /*00c4*/ 	.word	0x0000b0b0


	//----- nvinfo : EIATTR_CRS_STACK_SIZE
	.align		4
.L_1690:
        /*00c8*/ 	.byte	0x04, 0x1e
        /*00ca*/ 	.short	(.L_1692 - .L_1691)
.L_1691:
        /*00cc*/ 	.word	0x00000000


	//----- nvinfo : EIATTR_CBANK_PARAM_SIZE
	.align		4
.L_1692:
        /*00d0*/ 	.byte	0x03, 0x19
        /*00d2*/ 	.short	0x01d0


	//----- nvinfo : EIATTR_PARAM_CBANK
	.align		4
        /*00d4*/ 	.byte	0x04, 0x0a
        /*00d6*/ 	.short	(.L_1694 - .L_1693)
	.align		4
.L_1693:
        /*00d8*/ 	.word	index@(.nv.constant0._ZN5flash24flash_fwd_splitkv_kernelI23Flash_fwd_kernel_traitsILi32ELi64ELi128ELi4ELb0ELb0EN7cutlass6half_tE19Flash_kernel_traitsILi32ELi64ELi128ELi4ES3_EELb1ELb0ELb0ELb0ELb1ELb0ELb0ELb0EEEvNS_16Flash_fwd_paramsE)
        /*00dc*/ 	.short	0x0210
        /*00de*/ 	.short	0x01d0


	//----- nvinfo : EIATTR_SW_WAR
	.align		4
.L_1694:
        /*00e0*/ 	.byte	0x04, 0x36
        /*00e2*/ 	.short	(.L_1696 - .L_1695)
.L_1695:
        /*00e4*/ 	.word	0x00000008
.L_1696:


//--------------------- .nv.info._ZN5flash24flash_fwd_splitkv_kernelI23Flash_fwd_kernel_traitsILi32ELi64ELi128ELi4ELb0ELb0EN7cutlass6half_tE19Flash_kernel_traitsILi32ELi64ELi128ELi4ES3_EELb1ELb0ELb0ELb0ELb1ELb1ELb0ELb0EEEvNS_16Flash_fwd_paramsE --------------------------
	.section	.nv.info._ZN5flash24flash_fwd_splitkv_kernelI23Flash_fwd_kernel_traitsILi32ELi64ELi128ELi4ELb0ELb0EN7cutlass6half_tE19Flash_kernel_traitsILi32ELi64ELi128ELi4ES3_EELb1ELb0ELb0ELb0ELb1ELb1ELb0ELb0EEEvNS_16Flash_fwd_paramsE,"",@"SHT_CUDA_INFO"
	.sectionflags	@""
	.align	4


	//----- nvinfo : EIATTR_CUDA_API_VERSION
	.align		4
        /*0000*/ 	.byte	0x04, 0x37
        /*0002*/ 	.short	(.L_1698 - .L_1697)
.L_1697:
        /*0004*/ 	.word	0x00000082


	//----- nvinfo : EIATTR_KPARAM_INFO
	.align		4
.L_1698:
        /*0008*/ 	.byte	0x04, 0x17
        /*000a*/ 	.short	(.L_1700 - .L_1699)
.L_1699:
        /*000c*/ 	.word	0x00000000
        /*0010*/ 	.short	0x0000
        /*0012*/ 	.short	0x0000
        /*0014*/ 	.byte	0x00, 0xf0, 0x41, 0x07


	//----- nvinfo : EIATTR_SPARSE_MMA_MASK
	.align		4
.L_1700:
        /*0018*/ 	.byte	0x03, 0x50
        /*001a*/ 	.short	0x0000


	//----- nvinfo : EIATTR_MAXREG_COUNT
	.align		4
        /*001c*/ 	.byte	0x03, 0x1b
        /*001e*/ 	.short	0x00ff


	//----- nvinfo : EIATTR_NUM_BARRIERS
	.align		4
        /*0020*/ 	.byte	0x02, 0x4c
        /*0022*/ 	.byte	0x01
	.zero		1


	//----- nvinfo : EIATTR_MERCURY_ISA_VERSION
	.align		4
        /*0024*/ 	.byte	0x03, 0x5f
        /*0026*/ 	.short	0x0101


	//----- nvinfo : EIATTR_COOP_GROUP_MASK_REGIDS
	.align		4
        /*0028*/ 	.byte	0x04, 0x29
        /*002a*/ 	.short	(.L_1702 - .L_1701)


	//   ....[0]....
.L_1701:
        /*002c*/ 	.word	0xffffffff


	//   ....[1]....
        /*0030*/ 	.word	0xffffffff


	//   ....[2]....
        /*0034*/ 	.word	0xffffffff


	//   ....[3]....
        /*0038*/ 	.word	0xffffffff


	//   ....[4]....
        /*003c*/ 	.word	0xffffffff


	//   ....[5]....
        /*0040*/ 	.word	0xffffffff


	//   ....[6]....
        /*0044*/ 	.word	0xffffffff


	//   ....[7]....
        /*0048*/ 	.word	0xffffffff


	//   ....[8]....
        /*004c*/ 	.word	0xffffffff


	//   ....[9]....
        /*0050*/ 	.word	0xffffffff


	//   ....[10]....
        /*0054*/ 	.word	0xffffffff


	//   ....[11]....
        /*0058*/ 	.word	0xffffffff


	//   ....[12]....
        /*005c*/ 	.word	0xffffffff


	//   ....[13]....
        /*0060*/ 	.word	0xffffffff


	//   ....[14]....
        /*0064*/ 	.word	0xffffffff


	//   ....[15]....
        /*0068*/ 	.word	0xffffffff


	//----- nvinfo : EIATTR_COOP_GROUP_INSTR_OFFSETS
	.align		4
.L_1702:
        /*006c*/ 	.byte	0x04, 0x28
        /*006e*/ 	.short	(.L_1704 - .L_1703)


	//   ....[0]....
.L_1703:
        /*0070*/ 	.word	0x00004360


	//   ....[1]....
        /*0074*/ 	.word	0x00004480


	//   ....[2]....
        /*0078*/ 	.word	0x00004490


	//   ....[3]....
        /*007c*/ 	.word	0x000044e0


	//   ....[4]....
        /*0080*/ 	.word	0x00007a10


	//   ....[5]....
        /*0084*/ 	.word	0x00007a20


	//   ....[6]....
        /*0088*/ 	.word	0x00007a50


	//   ....[7]....
        /*008c*/ 	.word	0x00007a60


	//   ....[8]....
        /*0090*/ 	.word	0x0000a830


	//   ....[9]....
        /*0094*/ 	.word	0x0000a850


	//   ....[10]....
        /*0098*/ 	.word	0x0000a880


	//   ....[11]....
        /*009c*/ 	.word	0x0000a890


	//   ....[12]....
        /*00a0*/ 	.word	0x0000bbe0


	//   ....[13]....
        /*00a4*/ 	.word	0x0000bc20


	//   ....[14]....
        /*00a8*/ 	.word	0x0000bc90


	//   ....[15]....
        /*00ac*/ 	.word	0x0000bca0


	//----- nvinfo : EIATTR_EXIT_INSTR_OFFSETS
	.align		4
.L_1704:
        /*00b0*/ 	.byte	0x04, 0x1c
        /*00b2*/ 	.short	(.L_1706 - .L_1705)


	//   ....[0]....
.L_1705:
        /*00b4*/ 	.word	0x00000310


	//   ....[1]....
        /*00b8*/ 	.word	0x00000950


	//   ....[2]....
        /*00bc*/ 	.word	0x00000980


	//   ....[3]....
        /*00c0*/ 	.word	0x0000c780


	//   ....[4]....
        /*00c4*/ 	.word	0x0000c850


	//----- nvinfo : EIATTR_CRS_STACK_SIZE
	.align		4
.L_1706:
        /*00c8*/ 	.byte	0x04, 0x1e
        /*00ca*/ 	.short	(.L_1708 - .L_1707)
.L_1707:
        /*00cc*/ 	.word	0x00000000


	//----- nvinfo : EIATTR_CBANK_PARAM_SIZE
	.align		4
.L_1708:
        /*00d0*/ 	.byte	0x03, 0x19
        /*00d2*/ 	.short	0x01d0


	//----- nvinfo : EIATTR_PARAM_CBANK
	.align		4
        /*00d4*/ 	.byte	0x04, 0x0a
        /*00d6*/ 	.short	(.L_1710 - .L_1709)
	.align		4
.L_1709:
        /*00d8*/ 	.word	index@(.nv.constant0._ZN5flash24flash_fwd_splitkv_kernelI23Flash_fwd_kernel_traitsILi32ELi64ELi128ELi4ELb0ELb0EN7cutlass6half_tE19Flash_kernel_traitsILi32ELi64ELi128ELi4ES3_EELb1ELb0ELb0ELb0ELb1ELb1ELb0ELb0EEEvNS_16Flash_fwd_paramsE)
        /*00dc*/ 	.short	0x0210
        /*00de*/ 	.short	0x01d0


	//----- nvinfo : EIATTR_SW_WAR
	.align		4
.L_1710:
        /*00e0*/ 	.byte	0x04, 0x36
        /*00e2*/ 	.short	(.L_1712 - .L_1711)
.L_1711:
        /*00e4*/ 	.word	0x00000008
.L_1712:


//--------------------- .nv.info._ZN5flash24flash_fwd_splitkv_kernelI23Flash_fwd_kernel_traitsILi32ELi64ELi128ELi4ELb0ELb0EN7cutlass6half_tE19Flash_kernel_traitsILi32ELi64ELi128ELi4ES3_EELb1ELb0ELb1ELb0ELb0ELb0ELb0ELb0EEEvNS_16Flash_fwd_paramsE --------------------------
	.section	.nv.info._ZN5flash24flash_fwd_splitkv_kernelI23Flash_fwd_kernel_traitsILi32ELi64ELi128ELi4ELb0ELb0EN7cutlass6half_tE19Flash_kernel_traitsILi32ELi64ELi128ELi4ES3_EELb1ELb0ELb1ELb0ELb0ELb0ELb0ELb0EEEvNS_16Flash_fwd_paramsE,"",@"SHT_CUDA_INFO"
	.sectionflags	@""
	.align	4


	//----- nvinfo : EIATTR_CUDA_API_VERSION
	.align		4
        /*0000*/ 	.byte	0x04, 0x37
        /*0002*/ 	.short	(.L_1714 - .L_1713)
.L_1713:
        /*0004*/ 	.word	0x00000082


	//----- nvinfo : EIATTR_KPARAM_INFO
	.align		4
.L_1714:
        /*0008*/ 	.byte	0x04, 0x17
        /*000a*/ 	.short	(.L_1716 - .L_1715)
.L_1715:
        /*000c*/ 	.word	0x00000000
        /*0010*/ 	.short	0x0000
        /*0012*/ 	.short	0x0000
        /*0014*/ 	.byte	0x00, 0xf0, 0x41, 0x07


	//----- nvinfo : EIATTR_SPARSE_MMA_MASK
	.align		4
.L_1716:
        /*0018*/ 	.byte	0x03, 0x50
        /*001a*/ 	.short	0x0000


	//----- nvinfo : EIATTR_MAXREG_COUNT
	.align		4
        /*001c*/ 	.byte	0x03, 0x1b
        /*001e*/ 	.short	0x00ff


	//----- nvinfo : EIATTR_NUM_BARRIERS
	.align		4
        /*0020*/ 	.byte	0x02, 0x4c
        /*0022*/ 	.byte	0x01
	.zero		1


	//----- nvinfo : EIATTR_MERCURY_ISA_VERSION
	.align		4
        /*0024*/ 	.byte	0x03, 0x5f
        /*0026*/ 	.short	0x0101


	//----- nvinfo : EIATTR_INT_WARP_WIDE_INSTR_OFFSETS
	.align		4
        /*0028*/ 	.byte	0x04, 0x31
        /*002a*/ 	.short	(.L_1718 - .L_1717)


	//   ....[0]....
.L_1717:
        /*002c*/ 	.word	0x00006110


	//----- nvinfo : EIATTR_COOP_GROUP_MASK_REGIDS
	.align		4
.L_1718:
        /*0030*/ 	.byte	0x04, 0x29
        /*0032*/ 	.short	(.L_1720 - .L_1719)


	//   ....[0]....
.L_1719:
        /*0034*/ 	.word	0xffffffff


	//   ....[1]....
        /*0038*/ 	.word	0xffffffff


	//   ....[2]....
        /*003c*/ 	.word	0xffffffff


	//   ....[3]....
        /*0040*/ 	.word	0xffffffff


	//   ....[4]....
        /*0044*/ 	.word	0xffffffff


	//   ....[5]....
        /*0048*/ 	.word	0xffffffff


	//   ....[6]....
        /*004c*/ 	.word	0xffffffff


	//   ....[7]....
        /*0050*/ 	.word	0xffffffff


	//   ....[8]....
        /*0054*/ 	.word	0xffffffff


	//   ....[9]....
        /*0058*/ 	.word	0xffffffff


	//   ....[10]....
        /*005c*/ 	.word	0xffffffff


	//   ....[11]....
        /*0060*/ 	.word	0xffffffff


	//   ....[12]....
        /*0064*/ 	.word	0xffffffff


	//   ....[13]....
        /*0068*/ 	.word	0xffffffff


	//   ....[14]....
        /*006c*/ 	.word	0xffffffff


	//   ....[15]....
        /*0070*/ 	.word	0xffffffff


	//----- nvinfo : EIATTR_COOP_GROUP_INSTR_OFFSETS
	.align		4
.L_1720:
        /*0074*/ 	.byte	0x04, 0x28
        /*0076*/ 	.short	(.L_1722 - .L_1721)


	//   ....[0]....
.L_1721:
        /*0078*/ 	.word	0x00004a50


	//   ....[1]....
        /*007c*/ 	.word	0x00004a90


	//   ....[2]....
        /*0080*/ 	.word	0x00004aa0


	//   ....[3]....
        /*0084*/ 	.word	0x00004ad0


	//   ....[4]....
        /*0088*/ 	.word	0x00008320


	//   ....[5]....
        /*008c*/ 	.word	0x00008360


	//   ....[6]....
        /*0090*/ 	.word	0x00008380


	//   ....[7]....
        /*0094*/ 	.word	0x000083a0


	//   ....[8]....
        /*0098*/ 	.word	0x0000b480


	//   ....[9]....
        /*009c*/ 	.word	0x0000b4a0


	//   ....[10]....
        /*00a0*/ 	.word	0x0000b4d0


	//   ....[11]....
        /*00a4*/ 	.word	0x0000b4e0


	//   ....[12]....
        /*00a8*/ 	.word	0x0000c820


	//   ....[13]....
        /*00ac*/ 	.word	0x0000c860


	//   ....[14]....
        /*00b0*/ 	.word	0x0000c8c0


	//   ....[15]....
        /*00b4*/ 	.word	0x0000c8d0


	//----- nvinfo : EIATTR_EXIT_INSTR_OFFSETS
	.align		4
.L_1722:
        /*00b8*/ 	.byte	0x04, 0x1c
        /*00ba*/ 	.short	(.L_1724 - .L_1723)


	//   ....[0]....
.L_1723:
        /*00bc*/ 	.word	0x00000310


	//   ....[1]....
        /*00c0*/ 	.word	0x00000990


	//   ....[2]....
        /*00c4*/ 	.word	0x000009c0


	//   ....[3]....
        /*00c8*/ 	.word	0x0000d3d0


	//   ....[4]....
        /*00cc*/ 	.word	0x0000d490


	//----- nvinfo : EIATTR_CRS_STACK_SIZE
	.align		4
.L_1724:
        /*00d0*/ 	.byte	0x04, 0x1e
        /*00d2*/ 	.short	(.L_1726 - .L_1725)
.L_1725:
        /*00d4*/ 	.word	0x00000000


	//----- nvinfo : EIATTR_CBANK_PARAM_SIZE
	.align		4
.L_1726:
        /*00d8*/ 	.byte	0x03, 0x19
        /*00da*/ 	.short	0x01d0


	//----- nvinfo : EIATTR_PARAM_CBANK
	.align		4
        /*00dc*/ 	.byte	0x04, 0x0a
        /*00de*/ 	.short	(.L_1728 - .L_1727)
	.align		4
.L_1727:
        /*00e0*/ 	.word	index@(.nv.constant0._ZN5flash24flash_fwd_splitkv_kernelI23Flash_fwd_kernel_traitsILi32ELi64ELi128ELi4ELb0ELb0EN7cutlass6half_tE19Flash_kernel_traitsILi32ELi64ELi128ELi4ES3_EELb1ELb0ELb1ELb0ELb0ELb0ELb0ELb0EEEvNS_16Flash_fwd_paramsE)
        /*00e4*/ 	.short	0x0210
        /*00e6*/ 	.short	0x01d0


	//----- nvinfo : EIATTR_SW_WAR
	.align		4
.L_1728:
        /*00e8*/ 	.byte	0x04, 0x36
        /*00ea*/ 	.short	(.L_1730 - .L_1729)
.L_1729:
        /*00ec*/ 	.word	0x00000008
.L_1730:


//--------------------- .nv.info._ZN5flash24flash_fwd_splitkv_kernelI23Flash_fwd_kernel_traitsILi32ELi64ELi128ELi4ELb0ELb0EN7cutlass6half_tE19Flash_kernel_traitsILi32ELi64ELi128ELi4ES3_EELb1ELb0ELb1ELb0ELb0ELb1ELb0ELb0EEEvNS_16Flash_fwd_paramsE --------------------------
	.section	.nv.info._ZN5flash24flash_fwd_splitkv_kernelI23Flash_fwd_kernel_traitsILi32ELi64ELi128ELi4ELb0ELb0EN7cutlass6half_tE19Flash_kernel_traitsILi32ELi64ELi128ELi4ES3_EELb1ELb0ELb1ELb0ELb0ELb1ELb0ELb0EEEvNS_16Flash_fwd_paramsE,"",@"SHT_CUDA_INFO"
	.sectionflags	@""
	.align	4


	//----- nvinfo : EIATTR_CUDA_API_VERSION
	.align		4
        /*0000*/ 	.byte	0x04, 0x37
        /*0002*/ 	.short	(.L_1732 - .L_1731)
.L_1731:
        /*0004*/ 	.word	0x00000082


	//----- nvinfo : EIATTR_KPARAM_INFO
	.align		4
.L_1732:
        /*0008*/ 	.byte	0x04, 0x17
        /*000a*/ 	.short	(.L_1734 - .L_1733)
.L_1733:
        /*000c*/ 	.word	0x00000000
        /*0010*/ 	.short	0x0000
        /*0012*/ 	.short	0x0000
        /*0014*/ 	.byte	0x00, 0xf0, 0x41, 0x07


	//----- nvinfo : EIATTR_SPARSE_MMA_MASK
	.align		4
.L_1734:
        /*0018*/ 	.byte	0x03, 0x50
        /*001a*/ 	.short	0x0000


	//----- nvinfo : EIATTR_MAXREG_COUNT
	.align		4
        /*001c*/ 	.byte	0x03, 0x1b
        /*001e*/ 	.short	0x00ff


	//----- nvinfo : EIATTR_NUM_BARRIERS
	.align		4
        /*0020*/ 	.byte	0x02, 0x4c
        /*0022*/ 	.byte	0x01
	.zero		1


	//----- nvinfo : EIATTR_MERCURY_ISA_VERSION
	.align		4
        /*0024*/ 	.byte	0x03, 0x5f
        /*0026*/ 	.short	0x0101


	//----- nvinfo : EIATTR_COOP_GROUP_MASK_REGIDS
	.align		4
        /*0028*/ 	.byte	0x04, 0x29
        /*002a*/ 	.short	(.L_1736 - .L_1735)


	//   ....[0]....
.L_1735:
        /*002c*/ 	.word	0xffffffff


	//   ....[1]....
        /*0030*/ 	.word	0xffffffff


	//   ....[2]....
        /*0034*/ 	.word	0xffffffff


	//   ....[3]....
        /*0038*/ 	.word	0xffffffff


	//   ....[4]....
        /*003c*/ 	.word	0xffffffff


	//   ....[5]....
        /*0040*/ 	.word	0xffffffff


	//   ....[6]....
        /*0044*/ 	.word	0xffffffff


	//   ....[7]....
        /*0048*/ 	.word	0xffffffff


	//   ....[8]....
        /*004c*/ 	.word	0xffffffff


	//   ....[9]....
        /*0050*/ 	.word	0xffffffff


	//   ....[10]....
        /*0054*/ 	.word	0xffffffff


	//   ....[11]....
        /*0058*/ 	.word	0xffffffff


	//   ....[12]....
        /*005c*/ 	.word	0xffffffff


	//   ....[13]....
        /*0060*/ 	.word	0xffffffff


	//   ....[14]....
        /*0064*/ 	.word	0xffffffff


	//   ....[15]....
        /*0068*/ 	.word	0xffffffff


	//----- nvinfo : EIATTR_COOP_GROUP_INSTR_OFFSETS
	.align		4
.L_1736:
        /*006c*/ 	.byte	0x04, 0x28
        /*006e*/ 	.short	(.L_1738 - .L_1737)


	//   ....[0]....
.L_1737:
        /*0070*/ 	.word	0x00005210


	//   ....[1]....
        /*0074*/ 	.word	0x00005230


	//   ....[2]....
        /*0078*/ 	.word	0x00005270


	//   ....[3]....
        /*007c*/ 	.word	0x00005280


	//   ....[4]....
        /*0080*/ 	.word	0x000092e0


	//   ....[5]....
        /*0084*/ 	.word	0x000092f0


	//   ....[6]....
        /*0088*/ 	.word	0x00009320


	//   ....[7]....
        /*008c*/ 	.word	0x00009330


	//   ....[8]....
        /*0090*/ 	.word	0x0000cc20


	//   ....[9]....
        /*0094*/ 	.word	0x0000cc30


	//   ....[10]....
        /*0098*/ 	.word	0x0000cc60


	//   ....[11]....
        /*009c*/ 	.word	0x0000cc70


	//   ....[12]....
        /*00a0*/ 	.word	0x0000dfb0


	//   ....[13]....
        /*00a4*/ 	.word	0x0000dff0


	//   ....[14]....
        /*00a8*/ 	.word	0x0000e050


	//   ....[15]....
        /*00ac*/ 	.word	0x0000e060


	//----- nvinfo : EIATTR_EXIT_INSTR_OFFSETS
	.align		4
.L_1738:
        /*00b0*/ 	.byte	0x04, 0x1c
        /*00b2*/ 	.short	(.L_1740 - .L_1739)


	//   ....[0]....
.L_1739:
        /*00b4*/ 	.word	0x00000310


	//   ....[1]....
        /*00b8*/ 	.word	0x00000990


	//   ....[2]....
        /*00bc*/ 	.word	0x000009c0


	//   ....[3]....
        /*00c0*/ 	.word	0x0000eb60


	//   ....[4]....
        /*00c4*/ 	.word	0x0000ec20


	//----- nvinfo : EIATTR_CRS_STACK_SIZE
	.align		4
.L_1740:
        /*00c8*/ 	.byte	0x04, 0x1e
        /*00ca*/ 	.short	(.L_1742 - .L_1741)
.L_1741:
        /*00cc*/ 	.word	0x00000000


	//----- nvinfo : EIATTR_CBANK_PARAM_SIZE
	.align		4
.L_1742:
        /*00d0*/ 	.byte	0x03, 0x19
        /*00d2*/ 	.short	0x01d0


	//----- nvinfo : EIATTR_PARAM_CBANK
	.align		4
        /*00d4*/ 	.byte	0x04, 0x0a
        /*00d6*/ 	.short	(.L_1744 - .L_1743)
	.align		4
.L_1743:
        /*00d8*/ 	.word	index@(.nv.constant0._ZN5flash24flash_fwd_splitkv_kernelI23Flash_fwd_kernel_traitsILi32ELi64ELi128ELi4ELb0ELb0EN7cutlass6half_tE19Flash_kernel_traitsILi32ELi64ELi128ELi4ES3_EELb1ELb0ELb1ELb0ELb0ELb1ELb0ELb0EEEvNS_16Flash_fwd_paramsE)
        /*00dc*/ 	.short	0x0210
        /*00de*/ 	.short	0x01d0


	//----- nvinfo : EIATTR_SW_WAR
	.align		4
.L_1744:
        /*00e0*/ 	.byte	0x04, 0x36
        /*00e2*/ 	.short	(.L_1746 - .L_1745)
.L_1745:
        /*00e4*/ 	.word	0x00000008
.L_1746:


//--------------------- .nv.info._ZN5flash24flash_fwd_splitkv_kernelI23Flash_fwd_kernel_traitsILi32ELi64ELi128ELi4ELb0ELb0EN7cutlass6half_tE19Flash_kernel_traitsILi32ELi64ELi128ELi4ES3_EELb1ELb0ELb0ELb0ELb1ELb0ELb0ELb1EEEvNS_16Flash_fwd_paramsE --------------------------
	.section	.nv.info._ZN5flash24flash_fwd_splitkv_kernelI23Flash_fwd_kernel_traitsILi32ELi64ELi128ELi4ELb0ELb0EN7cutlass6half_tE19Flash_kernel_traitsILi32ELi64ELi128ELi4ES3_EELb1ELb0ELb0ELb0ELb1ELb0ELb0ELb1EEEvNS_16Flash_fwd_paramsE,"",@"SHT_CUDA_INFO"
	.sectionflags	@""
	.align	4


	//----- nvinfo : EIATTR_CUDA_API_VERSION
	.align		4
        /*0000*/ 	.byte	0x04, 0x37
        /*0002*/ 	.short	(.L_1748 - .L_1747)
.L_1747:
        /*0004*/ 	.word	0x00000082


	//----- nvinfo : EIATTR_KPARAM_INFO
	.align		4
.L_1748:
        /*0008*/ 	.byte	0x04, 0x17
        /*000a*/ 	.short	(.L_1750 - .L_1749)
.L_1749:
        /*000c*/ 	.word	0x00000000
        /*0010*/ 	.short	0x0000
        /*0012*/ 	.short	0x0000
        /*0014*/ 	.byte	0x00, 0xf0, 0x41, 0x07


	//----- nvinfo : EIATTR_SPARSE_MMA_MASK
	.align		4
.L_1750:
        /*0018*/ 	.byte	0x03, 0x50
        /*001a*/ 	.short	0x0000


	//----- nvinfo : EIATTR_MAXREG_COUNT
	.align		4
        /*001c*/ 	.byte	0x03, 0x1b
        /*001e*/ 	.short	0x00ff


	//----- nvinfo : EIATTR_NUM_BARRIERS
	.align		4
        /*0020*/ 	.byte	0x02, 0x4c
        /*0022*/ 	.byte	0x01
	.zero		1


	//----- nvinfo : EIATTR_MERCURY_ISA_VERSION
	.align		4
        /*0024*/ 	.byte	0x03, 0x5f
        /*0026*/ 	.short	0x0101


	//----- nvinfo : EIATTR_COOP_GROUP_MASK_REGIDS
	.align		4
        /*0028*/ 	.byte	0x04, 0x29
        /*002a*/ 	.short	(.L_1752 - .L_1751)


	//   ....[0]....
.L_1751:
        /*002c*/ 	.word	0xffffffff


	//   ....[1]....
        /*0030*/ 	.word	0xffffffff


	//   ....[2]....
        /*0034*/ 	.word	0xffffffff


	//   ....[3]....
        /*0038*/ 	.word	0xffffffff


	//   ....[4]....
        /*003c*/ 	.word	0xffffffff


	//   ....[5]....
        /*0040*/ 	.word	0xffffffff


	//   ....[6]....
        /*0044*/ 	.word	0xffffffff


	//   ....[7]....
        /*0048*/ 	.word	0xffffffff


	//   ....[8]....
        /*004c*/ 	.word	0xffffffff


	//   ....[9]....
        /*0050*/ 	.word	0xffffffff


	//   ....[10]....
        /*0054*/ 	.word	0xffffffff


	//   ....[11]....
        /*0058*/ 	.word	0xffffffff


	//   ....[12]....
        /*005c*/ 	.word	0xffffffff


	//   ....[13]....
        /*0060*/ 	.word	0xffffffff


	//   ....[14]....
        /*0064*/ 	.word	0xffffffff


	//   ....[15]....
        /*0068*/ 	.word	0xffffffff


	//----- nvinfo : EIATTR_COOP_GROUP_INSTR_OFFSETS
	.align		4
.L_1752:
        /*006c*/ 	.byte	0x04, 0x28
        /*006e*/ 	.short	(.L_1754 - .L_1753)


	//   ....[0]....
.L_1753:
        /*0070*/ 	.word	0x00008ca0


	//   ....[1]....
        /*0074*/ 	.word	0x00008cd0


	//   ....[2]....
        /*0078*/ 	.word	0x00008ce0


	//   ....[3]....
        /*007c*/ 	.word	0x00008d10


	//   ....[4]....
        /*0080*/ 	.word	0x0000bad0


	//   ....[5]....
        /*0084*/ 	.word	0x0000bb00


	//   ....[6]....
        /*0088*/ 	.word	0x0000bb20


	//   ....[7]....
        /*008c*/ 	.word	0x0000bb40


	//   ....[8]....
        /*0090*/ 	.word	0x0000e130


	//   ....[9]....
        /*0094*/ 	.word	0x0000e150


	//   ....[10]....
        /*0098*/ 	.word	0x0000e180


	//   ....[11]....
        /*009c*/ 	.word	0x0000e190


	//   ....[12]....
        /*00a0*/ 	.word	0x0000f4e0


	//   ....[13]....
        /*00a4*/ 	.word	0x0000f540


	//   ....[14]....
        /*00a8*/ 	.word	0x0000f580


	//   ....[15]....
        /*00ac*/ 	.word	0x0000f5a0


	//----- nvinfo : EIATTR_EXIT_INSTR_OFFSETS
	.align		4
.L_1754:
        /*00b0*/ 	.byte	0x04, 0x1c
        /*00b2*/ 	.short	(.L_1756 - .L_1755)


	//   ....[0]....
.L_1755:
        /*00b4*/ 	.word	0x00000330


	//   ....[1]....
        /*00b8*/ 	.word	0x00000970


	//   ....[2]....
        /*00bc*/ 	.word	0x000009a0


	//   ....[3]....
        /*00c0*/ 	.word	0x00010060


	//   ....[4]....
        /*00c4*/ 	.word	0x00010120


	//----- nvinfo : EIATTR_CRS_STACK_SIZE
	.align		4
.L_1756:
        /*00c8*/ 	.byte	0x04, 0x1e
        /*00ca*/ 	.short	(.L_1758 - .L_1757)
.L_1757:
        /*00cc*/ 	.word	0x00000000


	//----- nvinfo : EIATTR_CBANK_PARAM_SIZE
	.align		4
.L_1758:
        /*00d0*/ 	.byte	0x03, 0x19
        /*00d2*/ 	.short	0x01d0


	//----- nvinfo : EIATTR_PARAM_CBANK
	.align		4
        /*00d4*/ 	.byte	0x04, 0x0a
        /*00d6*/ 	.short	(.L_1760 - .L_1759)
	.align		4
.L_1759:
        /*00d8*/ 	.word	index@(.nv.constant0._ZN5flash24flash_fwd_splitkv_kernelI23Flash_fwd_kernel_traitsILi32ELi64ELi128ELi4ELb0ELb0EN7cutlass6half_tE19Flash_kernel_traitsILi32ELi64ELi128ELi4ES3_EELb1ELb0ELb0ELb0ELb1ELb0ELb0ELb1EEEvNS_16Flash_fwd_paramsE)
        /*00dc*/ 	.short	0x0210
        /*00de*/ 	.short	0x01d0


	//----- nvinfo : EIATTR_SW_WAR
	.align		4
.L_1760:
        /*00e0*/ 	.byte	0x04, 0x36
        /*00e2*/ 	.short	(.L_1762 - .L_1761)
.L_1761:
        /*00e4*/ 	.word	0x00000008
.L_1762:


//--------------------- .nv.info._ZN5flash24flash_fwd_splitkv_kernelI23Flash_fwd_kernel_traitsILi32ELi64ELi128ELi4ELb0ELb0EN7cutlass6half_tE19Flash_kernel_traitsILi32ELi64ELi128ELi4ES3_EELb1ELb0ELb0ELb0ELb1ELb1ELb0ELb1EEEvNS_16Flash_fwd_paramsE --------------------------
	.section	.nv.info._ZN5flash24flash_fwd_splitkv_kernelI23Flash_fwd_kernel_traitsILi32ELi64ELi128ELi4ELb0ELb0EN7cutlass6half_tE19Flash_kernel_traitsILi32ELi64ELi128ELi4ES3_EELb1ELb0ELb0ELb0ELb1ELb1ELb0ELb1EEEvNS_16Flash_fwd_paramsE,"",@"SHT_CUDA_INFO"
	.sectionflags	@""
	.align	4


	//----- nvinfo : EIATTR_CUDA_API_VERSION
	.align		4
        /*0000*/ 	.byte	0x04, 0x37
        /*0002*/ 	.short	(.L_1764 - .L_1763)
.L_1763:
        /*0004*/ 	.word	0x00000082


	//----- nvinfo : EIATTR_KPARAM_INFO
	.align		4
.L_1764:
        /*0008*/ 	.byte	0x04, 0x17
        /*000a*/ 	.short	(.L_1766 - .L_1765)
.L_1765:
        /*000c*/ 	.word	0x00000000
        /*0010*/ 	.short	0x0000
        /*0012*/ 	.short	0x0000
        /*0014*/ 	.byte	0x00, 0xf0, 0x41, 0x07


	//----- nvinfo : EIATTR_SPARSE_MMA_MASK
	.align		4
.L_1766:
        /*0018*/ 	.byte	0x03, 0x50
        /*001a*/ 	.short	0x0000


	//----- nvinfo : EIATTR_MAXREG_COUNT
	.align		4
        /*001c*/ 	.byte	0x03, 0x1b
        /*001e*/ 	.short	0x00ff


	//----- nvinfo : EIATTR_NUM_BARRIERS
	.align		4
        /*0020*/ 	.byte	0x02, 0x4c
        /*0022*/ 	.byte	0x01
	.zero		1


	//----- nvinfo : EIATTR_MERCURY_ISA_VERSION
	.align		4
        /*0024*/ 	.byte	0x03, 0x5f
        /*0026*/ 	.short	0x0101


	//----- nvinfo : EIATTR_COOP_GROUP_MASK_REGIDS
	.align		4
        /*0028*/ 	.byte	0x04, 0x29
        /*002a*/ 	.short	(.L_1768 - .L_1767)


	//   ....[0]....
.L_1767:
        /*002c*/ 	.word	0xffffffff


	//   ....[1]....
        /*0030*/ 	.word	0xffffffff


	//   ....[2]....
        /*0034*/ 	.word	0xffffffff


	//   ....[3]....
        /*0038*/ 	.word	0xffffffff


	//   ....[4]....
        /*003c*/ 	.word	0xffffffff


	//   ....[5]....
        /*0040*/ 	.word	0xffffffff


	//   ....[6]....
        /*0044*/ 	.word	0xffffffff


	//   ....[7]....
        /*0048*/ 	.word	0xffffffff


	//   ....[8]....
        /*004c*/ 	.word	0xffffffff


	//   ....[9]....
        /*0050*/ 	.word	0xffffffff


	//   ....[10]....
        /*0054*/ 	.word	0xffffffff


	//   ....[11]....
        /*0058*/ 	.word	0xffffffff


	//   ....[12]....
        /*005c*/ 	.word	0xffffffff


	//   ....[13]....
        /*0060*/ 	.word	0xffffffff


	//   ....[14]....
        /*0064*/ 	.word	0xffffffff


	//   ....[15]....
        /*0068*/ 	.word	0xffffffff


	//----- nvinfo : EIATTR_COOP_GROUP_INSTR_OFFSETS
	.align		4
.L_1768:
        /*006c*/ 	.byte	0x04, 0x28
        /*006e*/ 	.short	(.L_1770 - .L_1769)


	//   ....[0]....
.L_1769:
        /*0070*/ 	.word	0x00009400


	//   ....[1]....
        /*0074*/ 	.word	0x00009440


	//   ....[2]....
        /*0078*/ 	.word	0x00009450


	//   ....[3]....
        /*007c*/ 	.word	0x00009490


	//   ....[4]....
        /*0080*/ 	.word	0x0000ca80


	//   ....[5]....
        /*0084*/ 	.word	0x0000ca90


	//   ....[6]....
        /*0088*/ 	.word	0x0000cac0


	//   ....[7]....
        /*008c*/ 	.word	0x0000cad0


	//   ....[8]....
        /*0090*/ 	.word	0x0000f8e0


	//   ....[9]....
        /*0094*/ 	.word	0x0000f900


	//   ....[10]....
        /*0098*/ 	.word	0x0000f930


	//   ....[11]....
        /*009c*/ 	.word	0x0000f940


	//   ....[12]....
        /*00a0*/ 	.word	0x00010c90


	//   ....[13]....
        /*00a4*/ 	.word	0x00010cd0


	//   ....[14]....
        /*00a8*/ 	.word	0x00010d70


	//   ....[15]....
        /*00ac*/ 	.word	0x00010d80


	//----- nvinfo : EIATTR_EXIT_INSTR_OFFSETS
	.align		4
.L_1770:
        /*00b0*/ 	.byte	0x04, 0x1c
        /*00b2*/ 	.short	(.L_1772 - .L_1771)


	//   ....[0]....
.L_1771:
        /*00b4*/ 	.word	0x00000340


	//   ....[1]....
        /*00b8*/ 	.word	0x00000970


	//   ....[2]....
        /*00bc*/ 	.word	0x000009a0


	//   ....[3]....
        /*00c0*/ 	.word	0x00011810


	//   ....[4]....
        /*00c4*/ 	.word	0x000118d0


	//----- nvinfo : EIATTR_CRS_STACK_SIZE
	.align		4
.L_1772:
        /*00c8*/ 	.byte	0x04, 0x1e
        /*00ca*/ 	.short	(.L_1774 - .L_1773)
.L_1773:
        /*00cc*/ 	.word	0x00000000


	//----- nvinfo : EIATTR_CBANK_PARAM_SIZE
	.align		4
.L_1774:
        /*00d0*/ 	.byte	0x03, 0x19
        /*00d2*/ 	.short	0x01d0


	//----- nvinfo : EIATTR_PARAM_CBANK
	.align		4
        /*00d4*/ 	.byte	0x04, 0x0a
        /*00d6*/ 	.short	(.L_1776 - .L_1775)
	.align		4
.L_1775:
        /*00d8*/ 	.word	index@(.nv.constant0._ZN5flash24flash_fwd_splitkv_kernelI23Flash_fwd_kernel_traitsILi32ELi64ELi128ELi4ELb0ELb0EN7cutlass6half_tE19Flash_kernel_traitsILi32ELi64ELi128ELi4ES3_EELb1ELb0ELb0ELb0ELb1ELb1ELb0ELb1EEEvNS_16Flash_fwd_paramsE)
        /*00dc*/ 	.short	0x0210
        /*00de*/ 	.short	0x01d0


	//----- nvinfo : EIATTR_SW_WAR
	.align		4
.L_1776:
        /*00e0*/ 	.byte	0x04, 0x36
        /*00e2*/ 	.short	(.L_1778 - .L_1777)
.L_1777:
        /*00e4*/ 	.word	0x00000008
.L_1778:


//--------------------- .nv.info._ZN5flash24flash_fwd_splitkv_kernelI23Flash_fwd_kernel_traitsILi32ELi64ELi128ELi4ELb0ELb0EN7cutlass6half_tE19Flash_kernel_traitsILi32ELi64ELi128ELi4ES3_EELb1ELb0ELb1ELb0ELb0ELb0ELb0ELb1EEEvNS_16Flash_fwd_paramsE --------------------------
	.section	.nv.info._ZN5flash24flash_fwd_splitkv_kernelI23Flash_fwd_kernel_traitsILi32ELi64ELi128ELi4ELb0ELb0EN7cutlass6half_tE19Flash_kernel_traitsILi32ELi64ELi128ELi4ES3_EELb1ELb0ELb1ELb0ELb0ELb0ELb0ELb1EEEvNS_16Flash_fwd_paramsE,"",@"SHT_CUDA_INFO"
	.sectionflags	@""
	.align	4


	//----- nvinfo : EIATTR_CUDA_API_VERSION
	.align		4
        /*0000*/ 	.byte	0x04, 0x37
        /*0002*/ 	.short	(.L_1780 - .L_1779)
.L_1779:
        /*0004*/ 	.word	0x00000082


	//----- nvinfo : EIATTR_KPARAM_INFO
	.align		4
.L_1780:
        /*0008*/ 	.byte	0x04, 0x17
        /*000a*/ 	.short	(.L_1782 - .L_1781)
.L_1781:
        /*000c*/ 	.word	0x00000000
        /*0010*/ 	.short	0x0000
        /*0012*/ 	.short	0x0000
        /*0014*/ 	.byte	0x00, 0xf0, 0x41, 0x07


	//----- nvinfo : EIATTR_SPARSE_MMA_MASK
	.align		4
.L_1782:
        /*0018*/ 	.byte	0x03, 0x50
        /*001a*/ 	.short	0x0000


	//----- nvinfo : EIATTR_MAXREG_COUNT
	.align		4
        /*001c*/ 	.byte	0x03, 0x1b
        /*001e*/ 	.short	0x00ff


	//----- nvinfo : EIATTR_NUM_BARRIERS
	.align		4
        /*0020*/ 	.byte	0x02, 0x4c
        /*0022*/ 	.byte	0x01
	.zero		1


	//----- nvinfo : EIATTR_MERCURY_ISA_VERSION
	.align		4
        /*0024*/ 	.byte	0x03, 0x5f
        /*0026*/ 	.short	0x0101


	//----- nvinfo : EIATTR_COOP_GROUP_MASK_REGIDS
	.align		4
        /*0028*/ 	.byte	0x04, 0x29
        /*002a*/ 	.short	(.L_1784 - .L_1783)


	//   ....[0]....
.L_1783:
        /*002c*/ 	.word	0xffffffff


	//   ....[1]....
        /*0030*/ 	.word	0xffffffff


	//   ....[2]....
        /*0034*/ 	.word	0xffffffff


	//   ....[3]....
        /*0038*/ 	.word	0xffffffff


	//   ....[4]....
        /*003c*/ 	.word	0xffffffff


	//   ....[5]....
        /*0040*/ 	.word	0xffffffff


	//   ....[6]....
        /*0044*/ 	.word	0xffffffff


	//   ....[7]....
        /*0048*/ 	.word	0xffffffff


	//   ....[8]....
        /*004c*/ 	.word	0xffffffff


	//   ....[9]....
        /*0050*/ 	.word	0xffffffff


	//   ....[10]....
        /*0054*/ 	.word	0xffffffff


	//   ....[11]....
        /*0058*/ 	.word	0xffffffff


	//   ....[12]....
        /*005c*/ 	.word	0xffffffff


	//   ....[13]....
        /*0060*/ 	.word	0xffffffff


	//   ....[14]....
        /*0064*/ 	.word	0xffffffff


	//   ....[15]....
        /*0068*/ 	.word	0xffffffff


	//----- nvinfo : EIATTR_COOP_GROUP_INSTR_OFFSETS
	.align		4
.L_1784:
        /*006c*/ 	.byte	0x04, 0x28
        /*006e*/ 	.short	(.L_1786 - .L_1785)


	//   ....[0]....
.L_1785:
        /*0070*/ 	.word	0x00009c40


	//   ....[1]....
        /*0074*/ 	.word	0x00009c50


	//   ....[2]....
        /*0078*/ 	.word	0x00009c80


	//   ....[3]....
        /*007c*/ 	.word	0x00009c90


	//   ....[4]....
        /*0080*/ 	.word	0x0000d530


	//   ....[5]....
        /*0084*/ 	.word	0x0000d550


	//   ....[6]....
        /*0088*/ 	.word	0x0000d570


	//   ....[7]....
        /*008c*/ 	.word	0x0000d590


	//   ....[8]....
        /*0090*/ 	.word	0x00010540


	//   ....[9]....
        /*0094*/ 	.word	0x000105d0


	//   ....[10]....
        /*0098*/ 	.word	0x00010710


	//   ....[11]....
        /*009c*/ 	.word	0x00010730


	//   ....[12]....
        /*00a0*/ 	.word	0x00011a50


	//   ....[13]....
        /*00a4*/ 	.word	0x00011ab0


	//   ....[14]....
        /*00a8*/ 	.word	0x00011af0


	//   ....[15]....
        /*00ac*/ 	.word	0x00011b20


	//----- nvinfo : EIATTR_EXIT_INSTR_OFFSETS
	.align		4
.L_1786:
        /*00b0*/ 	.byte	0x04, 0x1c
        /*00b2*/ 	.short	(.L_1788 - .L_1787)


	//   ....[0]....
.L_1787:
        /*00b4*/ 	.word	0x00000340


	//   ....[1]....
        /*00b8*/ 	.word	0x000009a0


	//   ....[2]....
        /*00bc*/ 	.word	0x000009d0


	//   ....[3]....
        /*00c0*/ 	.word	0x000125e0


	//   ....[4]....
        /*00c4*/ 	.word	0x000126a0


	//----- nvinfo : EIATTR_CRS_STACK_SIZE
	.align		4
.L_1788:
        /*00c8*/ 	.byte	0x04, 0x1e
        /*00ca*/ 	.short	(.L_1790 - .L_1789)
.L_1789:
        /*00cc*/ 	.word	0x00000000


	//----- nvinfo : EIATTR_CBANK_PARAM_SIZE
	.align		4
.L_1790:
        /*00d0*/ 	.byte	0x03, 0x19
        /*00d2*/ 	.short	0x01d0


	//----- nvinfo : EIATTR_PARAM_CBANK
	.align		4
        /*00d4*/ 	.byte	0x04, 0x0a
        /*00d6*/ 	.short	(.L_1792 - .L_1791)
	.align		4
.L_1791:
        /*00d8*/ 	.word	index@(.nv.constant0._ZN5flash24flash_fwd_splitkv_kernelI23Flash_fwd_kernel_traitsILi32ELi64ELi128ELi4ELb0ELb0EN7cutlass6half_tE19Flash_kernel_traitsILi32ELi64ELi128ELi4ES3_EELb1ELb0ELb1ELb0ELb0ELb0ELb0ELb1EEEvNS_16Flash_fwd_paramsE)
        /*00dc*/ 	.short	0x0210
        /*00de*/ 	.short	0x01d0


	//----- nvinfo : EIATTR_SW_WAR
	.align		4
.L_1792:
        /*00e0*/ 	.byte	0x04, 0x36
        /*00e2*/ 	.short	(.L_1794 - .L_1793)
.L_1793:
        /*00e4*/ 	.word	0x00000008
.L_1794:


//--------------------- .nv.info._ZN5flash24flash_fwd_splitkv_kernelI23Flash_fwd_kernel_traitsILi32ELi64ELi128ELi4ELb0ELb0EN7cutlass6half_tE19Flash_kernel_traitsILi32ELi64ELi128ELi4ES3_EELb1ELb0ELb1ELb0ELb0ELb1ELb0ELb1EEEvNS_16Flash_fwd_paramsE --------------------------
	.section	.nv.info._ZN5flash24flash_fwd_splitkv_kernelI23Flash_fwd_kernel_traitsILi32ELi64ELi128ELi4ELb0ELb0EN7cutlass6half_tE19Flash_kernel_traitsILi32ELi64ELi128ELi4ES3_EELb1ELb0ELb1ELb0ELb0ELb1ELb0ELb1EEEvNS_16Flash_fwd_paramsE,"",@"SHT_CUDA_INFO"
	.sectionflags	@""
	.align	4


	//----- nvinfo : EIATTR_CUDA_API_VERSION
	.align		4
        /*0000*/ 	.byte	0x04, 0x37
        /*0002*/ 	.short	(.L_1796 - .L_1795)
.L_1795:
        /*0004*/ 	.word	0x00000082


	//----- nvinfo : EIATTR_KPARAM_INFO
	.align		4
.L_1796:
        /*0008*/ 	.byte	0x04, 0x17
        /*000a*/ 	.short	(.L_1798 - .L_1797)
.L_1797:
        /*000c*/ 	.word	0x00000000
        /*0010*/ 	.short	0x0000
        /*0012*/ 	.short	0x0000
        /*0014*/ 	.byte	0x00, 0xf0, 0x41, 0x07


	//----- nvinfo : EIATTR_SPARSE_MMA_MASK
	.align		4
.L_1798:
        /*0018*/ 	.byte	0x03, 0x50
        /*001a*/ 	.short	0x0000


	//----- nvinfo : EIATTR_MAXREG_COUNT
	.align		4
        /*001c*/ 	.byte	0x03, 0x1b
        /*001e*/ 	.short	0x00ff


	//----- nvinfo : EIATTR_NUM_BARRIERS
	.align		4
        /*0020*/ 	.byte	0x02, 0x4c
        /*0022*/ 	.byte	0x01
	.zero		1


	//----- nvinfo : EIATTR_MERCURY_ISA_VERSION
	.align		4
        /*0024*/ 	.byte	0x03, 0x5f
        /*0026*/ 	.short	0x0101


	//----- nvinfo : EIATTR_COOP_GROUP_MASK_REGIDS
	.align		4
        /*0028*/ 	.byte	0x04, 0x29
        /*002a*/ 	.short	(.L_1800 - .L_1799)


	//   ....[0]....
.L_1799:
        /*002c*/ 	.word	0xffffffff


	//   ....[1]....
        /*0030*/ 	.word	0xffffffff


	//   ....[2]....
        /*0034*/ 	.word	0xffffffff


	//   ....[3]....
        /*0038*/ 	.word	0xffffffff


	//   ....[4]....
        /*003c*/ 	.word	0xffffffff


	//   ....[5]....
        /*0040*/ 	.word	0xffffffff


	//   ....[6]....
        /*0044*/ 	.word	0xffffffff


	//   ....[7]....
        /*0048*/ 	.word	0xffffffff


	//   ....[8]....
        /*004c*/ 	.word	0xffffffff


	//   ....[9]....
        /*0050*/ 	.word	0xffffffff


	//   ....[10]....
        /*0054*/ 	.word	0xffffffff


	//   ....[11]....
        /*0058*/ 	.word	0xffffffff


	//   ....[12]....
        /*005c*/ 	.word	0xffffffff


	//   ....[13]....
        /*0060*/ 	.word	0xffffffff


	//   ....[14]....
        /*0064*/ 	.word	0xffffffff


	//   ....[15]....
        /*0068*/ 	.word	0xffffffff


	//----- nvinfo : EIATTR_COOP_GROUP_INSTR_OFFSETS
	.align		4
.L_1800:
        /*006c*/ 	.byte	0x04, 0x28
        /*006e*/ 	.short	(.L_1802 - .L_1801)


	//   ....[0]....
.L_1801:
        /*0070*/ 	.word	0x0000a410


	//   ....[1]....
        /*0074*/ 	.word	0x0000a430


	//   ....[2]....
        /*0078*/ 	.word	0x0000a470


	//   ....[3]....
        /*007c*/ 	.word	0x0000a4f0


	//   ....[4]....
        /*0080*/ 	.word	0x0000e4e0


	//   ....[5]....
        /*0084*/ 	.word	0x0000e510


	//   ....[6]....
        /*0088*/ 	.word	0x0000e530


	//   ....[7]....
        /*008c*/ 	.word	0x0000e550


	//   ....[8]....
        /*0090*/ 	.word	0x00011d70


	//   ....[9]....
        /*0094*/ 	.word	0x00011e20


	//   ....[10]....
        /*0098*/ 	.word	0x00011ea0


	//   ....[11]....
        /*009c*/ 	.word	0x00011ec0


	//   ....[12]....
        /*00a0*/ 	.word	0x00013200


	//   ....[13]....
        /*00a4*/ 	.word	0x00013260


	//   ....[14]....
        /*00a8*/ 	.word	0x000132a0


	//   ....[15]....
        /*00ac*/ 	.word	0x000132d0


	//----- nvinfo : EIATTR_EXIT_INSTR_OFFSETS
	.align		4
.L_1802:
        /*00b0*/ 	.byte	0x04, 0x1c
        /*00b2*/ 	.short	(.L_1804 - .L_1803)


	//   ....[0]....
.L_1803:
        /*00b4*/ 	.word	0x00000340


	//   ....[1]....
        /*00b8*/ 	.word	0x000009a0


	//   ....[2]....
        /*00bc*/ 	.word	0x000009d0


	//   ....[3]....
        /*00c0*/ 	.word	0x00013d90


	//   ....[4]....
        /*00c4*/ 	.word	0x00013e50


	//----- nvinfo : EIATTR_CRS_STACK_SIZE
	.align		4
.L_1804:
        /*00c8*/ 	.byte	0x04, 0x1e
        /*00ca*/ 	.short	(.L_1806 - .L_1805)
.L_1805:
        /*00cc*/ 	.word	0x00000000


	//----- nvinfo : EIATTR_CBANK_PARAM_SIZE
	.align		4
.L_1806:
        /*00d0*/ 	.byte	0x03, 0x19
        /*00d2*/ 	.short	0x01d0


	//----- nvinfo : EIATTR_PARAM_CBANK
	.align		4
        /*00d4*/ 	.byte	0x04, 0x0a
        /*00d6*/ 	.short	(.L_1808 - .L_1807)
	.align		4
.L_1807:
        /*00d8*/ 	.word	index@(.nv.constant0._ZN5flash24flash_fwd_splitkv_kernelI23Flash_fwd_kernel_traitsILi32ELi64ELi128ELi4ELb0ELb0EN7cutlass6half_tE19Flash_kernel_traitsILi32ELi64ELi128ELi4ES3_EELb1ELb0ELb1ELb0ELb0ELb1ELb0ELb1EEEvNS_16Flash_fwd_paramsE)
        /*00dc*/ 	.short	0x0210
        /*00de*/ 	.short	0x01d0


	//----- nvinfo : EIATTR_SW_WAR
	.align		4
.L_1808:
        /*00e0*/ 	.byte	0x04, 0x36
        /*00e2*/ 	.short	(.L_1810 - .L_1809)
.L_1809:
        /*00e4*/ 	.word	0x00000008
.L_1810:


//--------------------- .nv.info._ZN5flash24flash_fwd_splitkv_kernelI23Flash_fwd_kernel_traitsILi32ELi64ELi128ELi4ELb0ELb0EN7cutlass6half_tE19Flash_kernel_traitsILi32ELi64ELi128ELi4ES3_EELb1ELb0ELb0ELb0ELb1ELb0ELb1ELb0EEEvNS_16Flash_fwd_paramsE --------------------------
	.section	.nv.info._ZN5flash24flash_fwd_splitkv_kernelI23Flash_fwd_kernel_traitsILi32ELi64ELi128ELi4ELb0ELb0EN7cutlass6half_tE19Flash_kernel_traitsILi32ELi64ELi128ELi4ES3_EELb1ELb0ELb0ELb0ELb1ELb0ELb1ELb0EEEvNS_16Flash_fwd_paramsE,"",@"SHT_CUDA_INFO"
	.sectionflags	@""
	.align	4


	//----- nvinfo : EIATTR_CUDA_API_VERSION
	.align		4
        /*0000*/ 	.byte	0x04, 0x37
        /*0002*/ 	.short	(.L_1812 - .L_1811)
.L_1811:
        /*0004*/ 	.word	0x00000082


	//----- nvinfo : EIATTR_KPARAM_INFO
	.align		4
.L_1812:
        /*0008*/ 	.byte	0x04, 0x17
        /*000a*/ 	.short	(.L_1814 - .L_1813)
.L_1813:
        /*000c*/ 	.word	0x00000000
        /*0010*/ 	.short	0x0000
        /*0012*/ 	.short	0x0000
        /*0014*/ 	.byte	0x00, 0xf0, 0x41, 0x07


	//----- nvinfo : EIATTR_SPARSE_MMA_MASK
	.align		4
.L_1814:
        /*0018*/ 	.byte	0x03, 0x50
        /*001a*/ 	.short	0x0000


	//----- nvinfo : EIATTR_MAXREG_COUNT
	.align		4
        /*001c*/ 	.byte	0x03, 0x1b
        /*001e*/ 	.short	0x00ff


	//----- nvinfo : EIATTR_NUM_BARRIERS
	.align		4
        /*0020*/ 	.byte	0x02, 0x4c
        /*0022*/ 	.byte	0x01
	.zero		1


	//----- nvinfo : EIATTR_MERCURY_ISA_VERSION
	.align		4
        /*0024*/ 	.byte	0x03, 0x5f
        /*0026*/ 	.short	0x0101


	//----- nvinfo : EIATTR_COOP_GROUP_MASK_REGIDS
	.align		4
        /*0028*/ 	.byte	0x04, 0x29
        /*002a*/ 	.short	(.L_1816 - .L_1815)


	//   ....[0]....
.L_1815:
        /*002c*/ 	.word	0xffffffff


	//   ....[1]....
        /*0030*/ 	.word	0xffffffff


	//   ....[2]....
        /*0034*/ 	.word	0xffffffff


	//   ....[3]....
        /*0038*/ 	.word	0xffffffff


	//   ....[4]....
        /*003c*/ 	.word	0xffffffff


	//   ....[5]....
        /*0040*/ 	.word	0xffffffff


	//   ....[6]....
        /*0044*/ 	.word	0xffffffff


	//   ....[7]....
        /*0048*/ 	.word	0xffffffff


	//   ....[8]....
        /*004c*/ 	.word	0xffffffff


	//   ....[9]....
        /*0050*/ 	.word	0xffffffff


	//   ....[10]....
        /*0054*/ 	.word	0xffffffff


	//   ....[11]....
        /*0058*/ 	.word	0xffffffff


	//   ....[12]....
        /*005c*/ 	.word	0xffffffff


	//   ....[13]....
        /*0060*/ 	.word	0xffffffff


	//   ....[14]....
        /*0064*/ 	.word	0xffffffff


	//   ....[15]....
        /*0068*/ 	.word	0xffffffff


	//----- nvinfo : EIATTR_COOP_GROUP_INSTR_OFFSETS
	.align		4
.L_1816:
        /*006c*/ 	.byte	0x04, 0x28
        /*006e*/ 	.short	(.L_1818 - .L_1817)


	//   ....[0]....
.L_1817:
        /*0070*/ 	.word	0x00003d10


	//   ....[1]....
        /*0074*/ 	.word	0x00003d30


	//   ....[2]....
        /*0078*/ 	.word	0x00004280


	//   ....[3]....
        /*007c*/ 	.word	0x000042f0


	//   ....[4]....
        /*0080*/ 	.word	0x00006d10


	//   ....[5]....
        /*0084*/ 	.word	0x00006d30


	//   ....[6]....
        /*0088*/ 	.word	0x00006d50


	//   ....[7]....
        /*008c*/ 	.word	0x00006e90


	//   ....[8]....
        /*0090*/ 	.word	0x00009360


	//   ....[9]....
        /*0094*/ 	.word	0x00009370


	//   ....[10]....
        /*0098*/ 	.word	0x000093a0


	//   ....[11]....
        /*009c*/ 	.word	0x000093b0


	//   ....[12]....
        /*00a0*/ 	.word	0x0000a740


	//   ....[13]....
        /*00a4*/ 	.word	0x0000a780


	//   ....[14]....
        /*00a8*/ 	.word	0x0000a800


	//   ....[15]....
        /*00ac*/ 	.word	0x0000a840


	//----- nvinfo : EIATTR_EXIT_INSTR_OFFSETS
	.align		4
.L_1818:
        /*00b0*/ 	.byte	0x04, 0x1c
        /*00b2*/ 	.short	(.L_1820 - .L_1819)


	//   ....[0]....
.L_1819:
        /*00b4*/ 	.word	0x00000440


	//   ....[1]....
        /*00b8*/ 	.word	0x00000ab0


	//   ....[2]....
        /*00bc*/ 	.word	0x00000ae0


	//   ....[3]....
        /*00c0*/ 	.word	0x0000b110


	//   ....[4]....
        /*00c4*/ 	.word	0x0000b130


	//----- nvinfo : EIATTR_CRS_STACK_SIZE
	.align		4
.L_1820:
        /*00c8*/ 	.byte	0x04, 0x1e
        /*00ca*/ 	.short	(.L_1822 - .L_1821)
.L_1821:
        /*00cc*/ 	.word	0x00000000


	//----- nvinfo : EIATTR_CBANK_PARAM_SIZE
	.align		4
.L_1822:
        /*00d0*/ 	.byte	0x03, 0x19
        /*00d2*/ 	.short	0x01d0


	//----- nvinfo : EIATTR_PARAM_CBANK
	.align		4
        /*00d4*/ 	.byte	0x04, 0x0a
        /*00d6*/ 	.short	(.L_1824 - .L_1823)
	.align		4
.L_1823:
        /*00d8*/ 	.word	index@(.nv.constant0._ZN5flash24flash_fwd_splitkv_kernelI23Flash_fwd_kernel_traitsILi32ELi64ELi128ELi4ELb0ELb0EN7cutlass6half_tE19Flash_kernel_traitsILi32ELi64ELi128ELi4ES3_EELb1ELb0ELb0ELb0ELb1ELb0ELb1ELb0EEEvNS_16Flash_fwd_paramsE)
        /*00dc*/ 	.short	0x0210
        /*00de*/ 	.short	0x01d0


	//----- nvinfo : EIATTR_SW_WAR
	.align		4
.L_1824:
        /*00e0*/ 	.byte	0x04, 0x36
        /*00e2*/ 	.short	(.L_1826 - .L_1825)
.L_1825:
        /*00e4*/ 	.word	0x00000008
.L_1826:


//--------------------- .nv.info._ZN5flash24flash_fwd_splitkv_kernelI23Flash_fwd_kernel_traitsILi32ELi64ELi128ELi4ELb0ELb0EN7cutlass6half_tE19Flash_kernel_traitsILi32ELi64ELi128ELi4ES3_EELb1ELb0ELb0ELb0ELb1ELb1ELb1ELb0EEEvNS_16Flash_fwd_paramsE --------------------------
	.section	.nv.info._ZN5flash24flash_fwd_splitkv_kernelI23Flash_fwd_kernel_traitsILi32ELi64ELi128ELi4ELb0ELb0EN7cutlass6half_tE19Flash_kernel_traitsILi32ELi64ELi128ELi4ES3_EELb1ELb0ELb0ELb0ELb1ELb1ELb1ELb0EEEvNS_16Flash_fwd_paramsE,"",@"SHT_CUDA_INFO"
	.sectionflags	@""
	.align	4


	//----- nvinfo : EIATTR_CUDA_API_VERSION
	.align		4
        /*0000*/ 	.byte	0x04, 0x37
        /*0002*/ 	.short	(.L_1828 - .L_1827)
.L_1827:
        /*0004*/ 	.word	0x00000082


	//----- nvinfo : EIATTR_KPARAM_INFO
	.align		4
.L_1828:
        /*0008*/ 	.byte	0x04, 0x17
        /*000a*/ 	.short	(.L_1830 - .L_1829)
.L_1829:
        /*000c*/ 	.word	0x00000000
        /*0010*/ 	.short	0x0000
        /*0012*/ 	.short	0x0000
        /*0014*/ 	.byte	0x00, 0xf0, 0x41, 0x07


	//----- nvinfo : EIATTR_SPARSE_MMA_MASK
	.align		4
.L_1830:
        /*0018*/ 	.byte	0x03, 0x50
        /*001a*/ 	.short	0x0000


	//----- nvinfo : EIATTR_MAXREG_COUNT
	.align		4
        /*001c*/ 	.byte	0x03, 0x1b
        /*001e*/ 	.short	0x00ff


	//----- nvinfo : EIATTR_NUM_BARRIERS
	.align		4
        /*0020*/ 	.byte	0x02, 0x4c
        /*0022*/ 	.byte	0x01
	.zero		1


	//----- nvinfo : EIATTR_MERCURY_ISA_VERSION
	.align		4
        /*0024*/ 	.byte	0x03, 0x5f
        /*0026*/ 	.short	0x0101


	//----- nvinfo : EIATTR_COOP_GROUP_MASK_REGIDS
	.align		4
        /*0028*/ 	.byte	0x04, 0x29
        /*002a*/ 	.short	(.L_1832 - .L_1831)


	//   ....[0]....
.L_1831:
        /*002c*/ 	.word	0xffffffff


	//   ....[1]....
        /*0030*/ 	.word	0xffffffff


	//   ....[2]....
        /*0034*/ 	.word	0xffffffff


	//   ....[3]....
        /*0038*/ 	.word	0xffffffff


	//   ....[4]....
        /*003c*/ 	.word	0xffffffff


	//   ....[5]....
        /*0040*/ 	.word	0xffffffff


	//   ....[6]....
        /*0044*/ 	.word	0xffffffff


	//   ....[7]....
        /*0048*/ 	.word	0xffffffff


	//   ....[8]....
        /*004c*/ 	.word	0xffffffff


	//   ....[9]....
        /*0050*/ 	.word	0xffffffff


	//   ....[10]....
        /*0054*/ 	.word	0xffffffff


	//   ....[11]....
        /*0058*/ 	.word	0xffffffff


	//   ....[12]....
        /*005c*/ 	.word	0xffffffff


	//   ....[13]....
        /*0060*/ 	.word	0xffffffff


	//   ....[14]....
        /*0064*/ 	.word	0xffffffff


	//   ....[15]....
        /*0068*/ 	.word	0xffffffff


	//----- nvinfo : EIATTR_COOP_GROUP_INSTR_OFFSETS
	.align		4
.L_1832:
        /*006c*/ 	.byte	0x04, 0x28
        /*006e*/ 	.short	(.L_1834 - .L_1833)


	//   ....[0]....
.L_1833:
        /*0070*/ 	.word	0x000045c0


	//   ....[1]....
        /*0074*/ 	.word	0x000045f0


	//   ....[2]....
        /*0078*/ 	.word	0x00004640


	//   ....[3]....
        /*007c*/ 	.word	0x00004650


	//   ....[4]....
        /*0080*/ 	.word	0x00007bb0


	//   ....[5]....
        /*0084*/ 	.word	0x00007bd0


	//   ....[6]....
        /*0088*/ 	.word	0x00007bf0


	//   ....[7]....
        /*008c*/ 	.word	0x00007c10


	//   ....[8]....
        /*0090*/ 	.word	0x0000a9e0


	//   ....[9]....
        /*0094*/ 	.word	0x0000a9f0


	//   ....[10]....
        /*0098*/ 	.word	0x0000aa20


	//   ....[11]....
        /*009c*/ 	.word	0x0000aa30


	//   ....[12]....
        /*00a0*/ 	.word	0x0000bd80


	//   ....[13]....
        /*00a4*/ 	.word	0x0000bdc0


	//   ....[14]....
        /*00a8*/ 	.word	0x0000be60


	//   ....[15]....
        /*00ac*/ 	.word	0x0000be70


	//----- nvinfo : EIATTR_EXIT_INSTR_OFFSETS
	.align		4
.L_1834:
        /*00b0*/ 	.byte	0x04, 0x1c
        /*00b2*/ 	.short	(.L_1836 - .L_1835)


	//   ....[0]....
.L_1835:
        /*00b4*/ 	.word	0x00000440


	//   ....[1]....
        /*00b8*/ 	.word	0x00000ab0


	//   ....[2]....
        /*00bc*/ 	.word	0x00000ae0


	//   ....[3]....
        /*00c0*/ 	.word	0x0000c8d0


	//   ....[4]....
        /*00c4*/ 	.word	0x0000c8f0


	//----- nvinfo : EIATTR_CRS_STACK_SIZE
	.align		4
.L_1836:
        /*00c8*/ 	.byte	0x04, 0x1e
        /*00ca*/ 	.short	(.L_1838 - .L_1837)
.L_1837:
        /*00cc*/ 	.word	0x00000000


	//----- nvinfo : EIATTR_CBANK_PARAM_SIZE
	.align		4
.L_1838:
        /*00d0*/ 	.byte	0x03, 0x19
        /*00d2*/ 	.short	0x01d0


	//----- nvinfo : EIATTR_PARAM_CBANK
	.align		4
        /*00d4*/ 	.byte	0x04, 0x0a
        /*00d6*/ 	.short	(.L_1840 - .L_1839)
	.align		4
.L_1839:
        /*00d8*/ 	.word	index@(.nv.constant0._ZN5flash24flash_fwd_splitkv_kernelI23Flash_fwd_kernel_traitsILi32ELi64ELi128ELi4ELb0ELb0EN7cutlass6half_tE19Flash_kernel_traitsILi32ELi64ELi128ELi4ES3_EELb1ELb0ELb0ELb0ELb1ELb1ELb1ELb0EEEvNS_16Flash_fwd_paramsE)
        /*00dc*/ 	.short	0x0210
        /*00de*/ 	.short	0x01d0


	//----- nvinfo : EIATTR_SW_WAR
	.align		4
.L_1840:
        /*00e0*/ 	.byte	0x04, 0x36
        /*00e2*/ 	.short	(.L_1842 - .L_1841)
.L_1841:
        /*00e4*/ 	.word	0x00000008
.L_1842:


//--------------------- .nv.info._ZN5flash24flash_fwd_splitkv_kernelI23Flash_fwd_kernel_traitsILi32ELi64ELi128ELi4ELb0ELb0EN7cutlass6half_tE19Flash_kernel_traitsILi32ELi64ELi128ELi4ES3_EELb1ELb0ELb1ELb0ELb0ELb0ELb1ELb0EEEvNS_16Flash_fwd_paramsE --------------------------
	.section	.nv.info._ZN5flash24flash_fwd_splitkv_kernelI23Flash_fwd_kernel_traitsILi32ELi64ELi128ELi4ELb0ELb0EN7cutlass6half_tE19Flash_kernel_traitsILi32ELi64ELi128ELi4ES3_EELb1ELb0ELb1ELb0ELb0ELb0ELb1ELb0EEEvNS_16Flash_fwd_paramsE,"",@"SHT_CUDA_INFO"
	.sectionflags	@""
	.align	4


	//----- nvinfo : EIATTR_CUDA_API_VERSION
	.align		4
        /*0000*/ 	.byte	0x04, 0x37
        /*0002*/ 	.short	(.L_1844 - .L_1843)
.L_1843:
        /*0004*/ 	.word	0x00000082


	//----- nvinfo : EIATTR_KPARAM_INFO
	.align		4
.L_1844:
        /*0008*/ 	.byte	0x04, 0x17
        /*000a*/ 	.short	(.L_1846 - .L_1845)
.L_1845:
        /*000c*/ 	.word	0x00000000
        /*0010*/ 	.short	0x0000
        /*0012*/ 	.short	0x0000
        /*0014*/ 	.byte	0x00, 0xf0, 0x41, 0x07


	//----- nvinfo : EIATTR_SPARSE_MMA_MASK
	.align		4
.L_1846:
        /*0018*/ 	.byte	0x03, 0x50
        /*001a*/ 	.short	0x0000


	//----- nvinfo : EIATTR_MAXREG_COUNT
	.align		4
        /*001c*/ 	.byte	0x03, 0x1b
        /*001e*/ 	.short	0x00ff


	//----- nvinfo : EIATTR_NUM_BARRIERS
	.align		4
        /*0020*/ 	.byte	0x02, 0x4c
        /*0022*/ 	.byte	0x01
	.zero		1


	//----- nvinfo : EIATTR_MERCURY_ISA_VERSION
	.align		4
        /*0024*/ 	.byte	0x03, 0x5f
        /*0026*/ 	.short	0x0101


	//----- nvinfo : EIATTR_COOP_GROUP_MASK_REGIDS
	.align		4
        /*0028*/ 	.byte	0x04, 0x29
        /*002a*/ 	.short	(.L_1848 - .L_1847)


	//   ....[0]....
.L_1847:
        /*002c*/ 	.word	0xffffffff


	//   ....[1]....
        /*0030*/ 	.word	0xffffffff


	//   ....[2]....
        /*0034*/ 	.word	0xffffffff


	//   ....[3]....
        /*0038*/ 	.word	0xffffffff


	//   ....[4]....
        /*003c*/ 	.word	0xffffffff


	//   ....[5]....
        /*0040*/ 	.word	0xffffffff


	//   ....[6]....
        /*0044*/ 	.word	0xffffffff


	//   ....[7]....
        /*0048*/ 	.word	0xffffffff


	//   ....[8]....
        /*004c*/ 	.word	0xffffffff


	//   ....[9]....
        /*0050*/ 	.word	0xffffffff


	//   ....[10]....
        /*0054*/ 	.word	0xffffffff


	//   ....[11]....
        /*0058*/ 	.word	0xffffffff


	//   ....[12]....
        /*005c*/ 	.word	0xffffffff


	//   ....[13]....
        /*0060*/ 	.word	0xffffffff


	//   ....[14]....
        /*0064*/ 	.word	0xffffffff


	//   ....[15]....
        /*0068*/ 	.word	0xffffffff


	//----- nvinfo : EIATTR_COOP_GROUP_INSTR_OFFSETS
	.align		4
.L_1848:
        /*006c*/ 	.byte	0x04, 0x28
        /*006e*/ 	.short	(.L_1850 - .L_1849)


	//   ....[0]....
.L_1849:
        /*0070*/ 	.word	0x00004d30


	//   ....[1]....
        /*0074*/ 	.word	0x00004d70


	//   ....[2]....
        /*0078*/ 	.word	0x00004e00


	//   ....[3]....
        /*007c*/ 	.word	0x00004fd0


	//   ....[4]....
        /*0080*/ 	.word	0x00008620


	//   ....[5]....
        /*0084*/ 	.word	0x00008640


	//   ....[6]....
        /*0088*/ 	.word	0x00008660


	//   ....[7]....
        /*008c*/ 	.word	0x000087a0


	//   ....[8]....
        /*0090*/ 	.word	0x0000b790


	//   ....[9]....
        /*0094*/ 	.word	0x0000b7b0


	//   ....[10]....
        /*0098*/ 	.word	0x0000b7e0


	//   ....[11]....
        /*009c*/ 	.word	0x0000b7f0


	//   ....[12]....
        /*00a0*/ 	.word	0x0000cb40


	//   ....[13]....
        /*00a4*/ 	.word	0x0000cb80


	//   ....[14]....
        /*00a8*/ 	.word	0x0000cc20


	//   ....[15]....
        /*00ac*/ 	.word	0x0000cc30


	//----- nvinfo : EIATTR_EXIT_INSTR_OFFSETS
	.align		4
.L_1850:
        /*00b0*/ 	.byte	0x04, 0x1c
        /*00b2*/ 	.short	(.L_1852 - .L_1851)


	//   ....[0]....
.L_1851:
        /*00b4*/ 	.word	0x00000440


	//   ....[1]....
        /*00b8*/ 	.word	0x00000b00


	//   ....[2]....
        /*00bc*/ 	.word	0x00000b30


	//   ....[3]....
        /*00c0*/ 	.word	0x0000d6b0


	//   ....[4]....
        /*00c4*/ 	.word	0x0000d6d0


	//----- nvinfo : EIATTR_CRS_STACK_SIZE
	.align		4
.L_1852:
        /*00c8*/ 	.byte	0x04, 0x1e
        /*00ca*/ 	.short	(.L_1854 - .L_1853)
.L_1853:
        /*00cc*/ 	.word	0x00000000


	//----- nvinfo : EIATTR_CBANK_PARAM_SIZE
	.align		4
.L_1854:
        /*00d0*/ 	.byte	0x03, 0x19
        /*00d2*/ 	.short	0x01d0


	//----- nvinfo : EIATTR_PARAM_CBANK
	.align		4
        /*00d4*/ 	.byte	0x04, 0x0a
        /*00d6*/ 	.short	(.L_1856 - .L_1855)
	.align		4
.L_1855:
        /*00d8*/ 	.word	index@(.nv.constant0._ZN5flash24flash_fwd_splitkv_kernelI23Flash_fwd_kernel_traitsILi32ELi64ELi128ELi4ELb0ELb0EN7cutlass6half_tE19Flash_kernel_traitsILi32ELi64ELi128ELi4ES3_EELb1ELb0ELb1ELb0ELb0ELb0ELb1ELb0EEEvNS_16Flash_fwd_paramsE)
        /*00dc*/ 	.short	0x0210
        /*00de*/ 	.short	0x01d0


	//----- nvinfo : EIATTR_SW_WAR
	.align		4
.L_1856:
        /*00e0*/ 	.byte	0x04, 0x36
        /*00e2*/ 	.short	(.L_1858 - .L_1857)
.L_1857:
        /*00e4*/ 	.word	0x00000008
.L_1858:


//--------------------- .nv.info._ZN5flash24flash_fwd_splitkv_kernelI23Flash_fwd_kernel_traitsILi32ELi64ELi128ELi4ELb0ELb0EN7cutlass6half_tE19Flash_kernel_traitsILi32ELi64ELi128ELi4ES3_EELb1ELb0ELb1ELb0ELb0ELb1ELb1ELb0EEEvNS_16Flash_fwd_paramsE --------------------------
	.section	.nv.info._ZN5flash24flash_fwd_splitkv_kernelI23Flash_fwd_kernel_traitsILi32ELi64ELi128ELi4ELb0ELb0EN7cutlass6half_tE19Flash_kernel_traitsILi32ELi64ELi128ELi4ES3_EELb1ELb0ELb1ELb0ELb0ELb1ELb1ELb0EEEvNS_16Flash_fwd_paramsE,"",@"SHT_CUDA_INFO"
	.sectionflags	@""
	.align	4


	//----- nvinfo : EIATTR_CUDA_API_VERSION
	.align		4
        /*0000*/ 	.byte	0x04, 0x37
        /*0002*/ 	.short	(.L_1860 - .L_1859)
.L_1859:
        /*0004*/ 	.word	0x00000082


	//----- nvinfo : EIATTR_KPARAM_INFO
	.align		4
.L_1860:
        /*0008*/ 	.byte	0x04, 0x17
        /*000a*/ 	.short	(.L_1862 - .L_1861)
.L_1861:
        /*000c*/ 	.word	0x00000000
        /*0010*/ 	.short	0x0000
        /*0012*/ 	.short	0x0000
        /*0014*/ 	.byte	0x00, 0xf0, 0x41, 0x07


	//----- nvinfo : EIATTR_SPARSE_MMA_MASK
	.align		4
.L_1862:
        /*0018*/ 	.byte	0x03, 0x50
        /*001a*/ 	.short	0x0000


	//----- nvinfo : EIATTR_MAXREG_COUNT
	.align		4
        /*001c*/ 	.byte	0x03, 0x1b
        /*001e*/ 	.short	0x00ff


	//----- nvinfo : EIATTR_NUM_BARRIERS
	.align		4
        /*0020*/ 	.byte	0x02, 0x4c
        /*0022*/ 	.byte	0x01
	.zero		1


	//----- nvinfo : EIATTR_MERCURY_ISA_VERSION
	.align		4
        /*0024*/ 	.byte	0x03, 0x5f
        /*0026*/ 	.short	0x0101


	//----- nvinfo : EIATTR_COOP_GROUP_MASK_REGIDS
	.align		4
        /*0028*/ 	.byte	0x04, 0x29
        /*002a*/ 	.short	(.L_1864 - .L_1863)


	//   ....[0]....
.L_1863:
        /*002c*/ 	.word	0xffffffff


	//   ....[1]....
        /*0030*/ 	.word	0xffffffff


	//   ....[2]....
        /*0034*/ 	.word	0xffffffff


	//   ....[3]....
        /*0038*/ 	.word	0xffffffff


	//   ....[4]....
        /*003c*/ 	.word	0xffffffff


	//   ....[5]....
        /*0040*/ 	.word	0xffffffff


	//   ....[6]....
        /*0044*/ 	.word	0xffffffff


	//   ....[7]....
        /*0048*/ 	.word	0xffffffff


	//   ....[8]....
        /*004c*/ 	.word	0xffffffff


	//   ....[9]....
        /*0050*/ 	.word	0xffffffff


	//   ....[10]....
        /*0054*/ 	.word	0xffffffff


	//   ....[11]....
        /*0058*/ 	.word	0xffffffff


	//   ....[12]....
        /*005c*/ 	.word	0xffffffff


	//   ....[13]....
        /*0060*/ 	.word	0xffffffff


	//   ....[14]....
        /*0064*/ 	.word	0xffffffff


	//   ....[15]....
        /*0068*/ 	.word	0xffffffff


	//----- nvinfo : EIATTR_COOP_GROUP_INSTR_OFFSETS
	.align		4
.L_1864:
        /*006c*/ 	.byte	0x04, 0x28
        /*006e*/ 	.short	(.L_1866 - .L_1865)


	//   ....[0]....
.L_1865:
        /*0070*/ 	.word	0x00005230


	//   ....[1]....
        /*0074*/ 	.word	0x00005260


	//   ....[2]....
        /*0078*/ 	.word	0x00005720


	//   ....[3]....
        /*007c*/ 	.word	0x00005790


	//   ....[4]....
        /*0080*/ 	.word	0x00009480


	//   ....[5]....
        /*0084*/ 	.word	0x000094b0


	//   ....[6]....
        /*0088*/ 	.word	0x00009510


	//   ....[7]....
        /*008c*/ 	.word	0x00009680


	//   ....[8]....
        /*0090*/ 	.word	0x0000cdd0


	//   ....[9]....
        /*0094*/ 	.word	0x0000ce10


	//   ....[10]....
        /*0098*/ 	.word	0x0000ce40


	//   ....[11]....
        /*009c*/ 	.word	0x0000ce50


	//   ....[12]....
        /*00a0*/ 	.word	0x0000e150


	//   ....[13]....
        /*00a4*/ 	.word	0x0000e1d0


	//   ....[14]....
        /*00a8*/ 	.word	0x0000e220


	//   ....[15]....
        /*00ac*/ 	.word	0x0000e270


	//----- nvinfo : EIATTR_EXIT_INSTR_OFFSETS
	.align		4
.L_1866:
        /*00b0*/ 	.byte	0x04, 0x1c
        /*00b2*/ 	.short	(.L_1868 - .L_1867)


	//   ....[0]....
.L_1867:
        /*00b4*/ 	.word	0x00000440


	//   ....[1]....
        /*00b8*/ 	.word	0x00000b00


	//   ....[2]....
        /*00bc*/ 	.word	0x00000b30


	//   ....[3]....
        /*00c0*/ 	.word	0x0000ecc0


	//   ....[4]....
        /*00c4*/ 	.word	0x0000ece0


	//----- nvinfo : EIATTR_CRS_STACK_SIZE
	.align		4
.L_1868:
        /*00c8*/ 	.byte	0x04, 0x1e
        /*00ca*/ 	.short	(.L_1870 - .L_1869)
.L_1869:
        /*00cc*/ 	.word	0x00000000


	//----- nvinfo : EIATTR_CBANK_PARAM_SIZE
	.align		4
.L_1870:
        /*00d0*/ 	.byte	0x03, 0x19
        /*00d2*/ 	.short	0x01d0


	//----- nvinfo : EIATTR_PARAM_CBANK
	.align		4
        /*00d4*/ 	.byte	0x04, 0x0a
        /*00d6*/ 	.short	(.L_1872 - .L_1871)
	.align		4
.L_1871:
        /*00d8*/ 	.word	index@(.nv.constant0._ZN5flash24flash_fwd_splitkv_kernelI23Flash_fwd_kernel_traitsILi32ELi64ELi128ELi4ELb0ELb0EN7cutlass6half_tE19Flash_kernel_traitsILi32ELi64ELi128ELi4ES3_EELb1ELb0ELb1ELb0ELb0ELb1ELb1ELb0EEEvNS_16Flash_fwd_paramsE)
        /*00dc*/ 	.short	0x0210
        /*00de*/ 	.short	0x01d0


	//----- nvinfo : EIATTR_SW_WAR
	.align		4
.L_1872:
        /*00e0*/ 	.byte	0x04, 0x36
        /*00e2*/ 	.short	(.L_1874 - .L_1873)
.L_1873:
        /*00e4*/ 	.word	0x00000008
.L_1874:


//--------------------- .nv.info._ZN5flash24flash_fwd_splitkv_kernelI23Flash_fwd_kernel_traitsILi32ELi64ELi128ELi4ELb0ELb0EN7cutlass6half_tE19Flash_kernel_traitsILi32ELi64ELi128ELi4ES3_EELb1ELb0ELb0ELb0ELb1ELb0ELb1ELb1EEEvNS_16Flash_fwd_paramsE --------------------------
	.section	.nv.info._ZN5flash24flash_fwd_splitkv_kernelI23Flash_fwd_kernel_traitsILi32ELi64ELi128ELi4ELb0ELb0EN7cutlass6half_tE19Flash_kernel_traitsILi32ELi64ELi128ELi4ES3_EELb1ELb0ELb0ELb0ELb1ELb0ELb1ELb1EEEvNS_16Flash_fwd_paramsE,"",@"SHT_CUDA_INFO"
	.sectionflags	@""
	.align	4


	//----- nvinfo : EIATTR_CUDA_API_VERSION
	.align		4
        /*0000*/ 	.byte	0x04, 0x37
        /*0002*/ 	.short	(.L_1876 - .L_1875)
.L_1875:
        /*0004*/ 	.word	0x00000082


	//----- nvinfo : EIATTR_KPARAM_INFO
	.align		4
.L_1876:
        /*0008*/ 	.byte	0x04, 0x17
        /*000a*/ 	.short	(.L_1878 - .L_1877)
.L_1877:
        /*000c*/ 	.word	0x00000000
        /*0010*/ 	.short	0x0000
        /*0012*/ 	.short	0x0000
        /*0014*/ 	.byte	0x00, 0xf0, 0x41, 0x07


	//----- nvinfo : EIATTR_SPARSE_MMA_MASK
	.align		4
.L_1878:
        /*0018*/ 	.byte	0x03, 0x50
        /*001a*/ 	.short	0x0000


	//----- nvinfo : EIATTR_MAXREG_COUNT
	.align		4
        /*001c*/ 	.byte	0x03, 0x1b
        /*001e*/ 	.short	0x00ff


	//----- nvinfo : EIATTR_NUM_BARRIERS
	.align		4
        /*0020*/ 	.byte	0x02, 0x4c
        /*0022*/ 	.byte	0x01
	.zero		1


	//----- nvinfo : EIATTR_MERCURY_ISA_VERSION
	.align		4
        /*0024*/ 	.byte	0x03, 0x5f
        /*0026*/ 	.short	0x0101


	//----- nvinfo : EIATTR_COOP_GROUP_MASK_REGIDS
	.align		4
        /*0028*/ 	.byte	0x04, 0x29
        /*002a*/ 	.short	(.L_1880 - .L_1879)


	//   ....[0]....
.L_1879:
        /*002c*/ 	.word	0xffffffff


	//   ....[1]....
        /*0030*/ 	.word	0xffffffff


	//   ....[2]....
        /*0034*/ 	.word	0xffffffff


	//   ....[3]....
        /*0038*/ 	.word	0xffffffff


	//   ....[4]....
        /*003c*/ 	.word	0xffffffff


	//   ....[5]....
        /*0040*/ 	.word	0xffffffff


	//   ....[6]....
        /*0044*/ 	.word	0xffffffff


	//   ....[7]....
        /*0048*/ 	.word	0xffffffff


	//   ....[8]....
        /*004c*/ 	.word	0xffffffff


	//   ....[9]....
        /*0050*/ 	.word	0xffffffff


	//   ....[10]....
        /*0054*/ 	.word	0xffffffff


	//   ....[11]....
        /*0058*/ 	.word	0xffffffff


	//   ....[12]....
        /*005c*/ 	.word	0xffffffff


	//   ....[13]....
        /*0060*/ 	.word	0xffffffff


	//   ....[14]....
        /*0064*/ 	.word	0xffffffff


	//   ....[15]....
        /*0068*/ 	.word	0xffffffff


	//----- nvinfo : EIATTR_COOP_GROUP_INSTR_OFFSETS
	.align		4
.L_1880:
        /*006c*/ 	.byte	0x04, 0x28
        /*006e*/ 	.short	(.L_1882 - .L_1881)


	//   ....[0]....
.L_1881:
        /*0070*/ 	.word	0x00008e50


	//   ....[1]....
        /*0074*/ 	.word	0x00008e80


	//   ....[2]....
        /*0078*/ 	.word	0x00008e90


	//   ....[3]....
        /*007c*/ 	.word	0x00008ec0


	//   ....[4]....
        /*0080*/ 	.word	0x0000bca0


	//   ....[5]....
        /*0084*/ 	.word	0x0000bcb0


	//   ....[6]....
        /*0088*/ 	.word	0x0000bce0


	//   ....[7]....
        /*008c*/ 	.word	0x0000bcf0


	//   ....[8]....
        /*0090*/ 	.word	0x0000e2c0


	//   ....[9]....
        /*0094*/ 	.word	0x0000e2e0


	//   ....[10]....
        /*0098*/ 	.word	0x0000e310


	//   ....[11]....
        /*009c*/ 	.word	0x0000e320


	//   ....[12]....
        /*00a0*/ 	.word	0x0000f670


	//   ....[13]....
        /*00a4*/ 	.word	0x0000f6b0


	//   ....[14]....
        /*00a8*/ 	.word	0x0000f760


	//   ....[15]....
        /*00ac*/ 	.word	0x0000f770


	//----- nvinfo : EIATTR_EXIT_INSTR_OFFSETS
	.align		4
.L_1882:
        /*00b0*/ 	.byte	0x04, 0x1c
        /*00b2*/ 	.short	(.L_1884 - .L_1883)


	//   ....[0]....
.L_1883:
        /*00b4*/ 	.word	0x00000440


	//   ....[1]....
        /*00b8*/ 	.word	0x00000ac0


	//   ....[2]....
        /*00bc*/ 	.word	0x00000af0


	//   ....[3]....
        /*00c0*/ 	.word	0x00010120


	//   ....[4]....
        /*00c4*/ 	.word	0x00010140


	//----- nvinfo : EIATTR_CRS_STACK_SIZE
	.align		4
.L_1884:
        /*00c8*/ 	.byte	0x04, 0x1e
        /*00ca*/ 	.short	(.L_1886 - .L_1885)
.L_1885:
        /*00cc*/ 	.word	0x00000000


	//----- nvinfo : EIATTR_CBANK_PARAM_SIZE
	.align		4
.L_1886:
        /*00d0*/ 	.byte	0x03, 0x19
        /*00d2*/ 	.short	0x01d0


	//----- nvinfo : EIATTR_PARAM_CBANK
	.align		4
        /*00d4*/ 	.byte	0x04, 0x0a
        /*00d6*/ 	.short	(.L_1888 - .L_1887)
	.align		4
.L_1887:
        /*00d8*/ 	.word	index@(.nv.constant0._ZN5flash24flash_fwd_splitkv_kernelI23Flash_fwd_kernel_traitsILi32ELi64ELi128ELi4ELb0ELb0EN7cutlass6half_tE19Flash_kernel_traitsILi32ELi64ELi128ELi4ES3_EELb1ELb0ELb0ELb0ELb1ELb0ELb1ELb1EEEvNS_16Flash_fwd_paramsE)
        /*00dc*/ 	.short	0x0210
        /*00de*/ 	.short	0x01d0


	//----- nvinfo : EIATTR_SW_WAR
	.align		4
.L_1888:
        /*00e0*/ 	.byte	0x04, 0x36
        /*00e2*/ 	.short	(.L_1890 - .L_1889)
.L_1889:
        /*00e4*/ 	.word	0x00000008
.L_1890:


//--------------------- .nv.info._ZN5flash24flash_fwd_splitkv_kernelI23Flash_fwd_kernel_traitsILi32ELi64ELi128ELi4ELb0ELb0EN7cutlass6half_tE19Flash_kernel_traitsILi32ELi64ELi128ELi4ES3_EELb1ELb0ELb0ELb0ELb1ELb1ELb1ELb1EEEvNS_16Flash_fwd_paramsE --------------------------
	.section	.nv.info._ZN5flash24flash_fwd_splitkv_kernelI23Flash_fwd_kernel_traitsILi32ELi64ELi128ELi4ELb0ELb0EN7cutlass6half_tE19Flash_kernel_traitsILi32ELi64ELi128ELi4ES3_EELb1ELb0ELb0ELb0ELb1ELb1ELb1ELb1EEEvNS_16Flash_fwd_paramsE,"",@"SHT_CUDA_INFO"
	.sectionflags	@""
	.align	4


	//----- nvinfo : EIATTR_CUDA_API_VERSION
	.align		4
        /*0000*/ 	.byte	0x04, 0x37
        /*0002*/ 	.short	(.L_1892 - .L_1891)
.L_1891:
        /*0004*/ 	.word	0x00000082


	//----- nvinfo : EIATTR_KPARAM_INFO
	.align		4
.L_1892:
        /*0008*/ 	.byte	0x04, 0x17
        /*000a*/ 	.short	(.L_1894 - .L_1893)
.L_1893:
        /*000c*/ 	.word	0x00000000
        /*0010*/ 	.short	0x0000
        /*0012*/ 	.short	0x0000
        /*0014*/ 	.byte	0x00, 0xf0, 0x41, 0x07


	//----- nvinfo : EIATTR_SPARSE_MMA_MASK
	.align		4
.L_1894:
        /*0018*/ 	.byte	0x03, 0x50
        /*001a*/ 	.short	0x0000


	//----- nvinfo : EIATTR_MAXREG_COUNT
	.align		4
        /*001c*/ 	.byte	0x03, 0x1b
        /*001e*/ 	.short	0x00ff


	//----- nvinfo : EIATTR_NUM_BARRIERS
	.align		4
        /*0020*/ 	.byte	0x02, 0x4c
        /*0022*/ 	.byte	0x01
	.zero		1


	//----- nvinfo : EIATTR_MERCURY_ISA_VERSION
	.align		4
        /*0024*/ 	.byte	0x03, 0x5f
        /*0026*/ 	.short	0x0101


	//----- nvinfo : EIATTR_COOP_GROUP_MASK_REGIDS
	.align		4
        /*0028*/ 	.byte	0x04, 0x29
        /*002a*/ 	.short	(.L_1896 - .L_1895)


	//   ....[0]....
.L_1895:
        /*002c*/ 	.word	0xffffffff


	//   ....[1]....
        /*0030*/ 	.word	0xffffffff


	//   ....[2]....
        /*0034*/ 	.word	0xffffffff


	//   ....[3]....
        /*0038*/ 	.word	0xffffffff


	//   ....[4]....
        /*003c*/ 	.word	0xffffffff


	//   ....[5]....
        /*0040*/ 	.word	0xffffffff


	//   ....[6]....
        /*0044*/ 	.word	0xffffffff


	//   ....[7]....
        /*0048*/ 	.word	0xffffffff


	//   ....[8]....
        /*004c*/ 	.word	0xffffffff


	//   ....[9]....
        /*0050*/ 	.word	0xffffffff


	//   ....[10]....
        /*0054*/ 	.word	0xffffffff


	//   ....[11]....
        /*0058*/ 	.word	0xffffffff


	//   ....[12]....
        /*005c*/ 	.word	0xffffffff


	//   ....[13]....
        /*0060*/ 	.word	0xffffffff


	//   ....[14]....
        /*0064*/ 	.word	0xffffffff


	//   ....[15]....
        /*0068*/ 	.word	0xffffffff


	//----- nvinfo : EIATTR_COOP_GROUP_INSTR_OFFSETS
	.align		4
.L_1896:
        /*006c*/ 	.byte	0x04, 0x28
        /*006e*/ 	.short	(.L_1898 - .L_1897)


	//   ....[0]....
.L_1897:
        /*0070*/ 	.word	0x00009640


	//   ....[1]....
        /*0074*/ 	.word	0x00009670


	//   ....[2]....
        /*0078*/ 	.word	0x00009680


	//   ....[3]....
        /*007c*/ 	.word	0x000096b0


	//   ....[4]....
        /*0080*/ 	.word	0x0000cc60


	//   ....[5]....
        /*0084*/ 	.word	0x0000cc70


	//   ....[6]....
        /*0088*/ 	.word	0x0000cca0


	//   ....[7]....
        /*008c*/ 	.word	0x0000ccb0


	//   ....[8]....
        /*0090*/ 	.word	0x0000fa90


	//   ....[9]....
        /*0094*/ 	.word	0x0000fab0


	//   ....[10]....
        /*0098*/ 	.word	0x0000fae0


	//   ....[11]....
        /*009c*/ 	.word	0x0000faf0


	//   ....[12]....
        /*00a0*/ 	.word	0x00010e40


	//   ....[13]....
        /*00a4*/ 	.word	0x00010e80


	//   ....[14]....
        /*00a8*/ 	.word	0x00010f30


	//   ....[15]....
        /*00ac*/ 	.word	0x00010f40


	//----- nvinfo : EIATTR_EXIT_INSTR_OFFSETS
	.align		4
.L_1898:
        /*00b0*/ 	.byte	0x04, 0x1c
        /*00b2*/ 	.short	(.L_1900 - .L_1899)


	//   ....[0]....
.L_1899:
        /*00b4*/ 	.word	0x00000440


	//   ....[1]....
        /*00b8*/ 	.word	0x00000ac0


	//   ....[2]....
        /*00bc*/ 	.word	0x00000af0


	//   ....[3]....
        /*00c0*/ 	.word	0x000118f0


	//   ....[4]....
        /*00c4*/ 	.word	0x00011910


	//----- nvinfo : EIATTR_CRS_STACK_SIZE
	.align		4
.L_1900:
        /*00c8*/ 	.byte	0x04, 0x1e
        /*00ca*/ 	.short	(.L_1902 - .L_1901)
.L_1901:
        /*00cc*/ 	.word	0x00000000


	//----- nvinfo : EIATTR_CBANK_PARAM_SIZE
	.align		4
.L_1902:
        /*00d0*/ 	.byte	0x03, 0x19
        /*00d2*/ 	.short	0x01d0


	//----- nvinfo : EIATTR_PARAM_CBANK
	.align		4
        /*00d4*/ 	.byte	0x04, 0x0a
        /*00d6*/ 	.short	(.L_1904 - .L_1903)
	.align		4
.L_1903:
        /*00d8*/ 	.word	index@(.nv.constant0._ZN5flash24flash_fwd_splitkv_kernelI23Flash_fwd_kernel_traitsILi32ELi64ELi128ELi4ELb0ELb0EN7cutlass6half_tE19Flash_kernel_traitsILi32ELi64ELi128ELi4ES3_EELb1ELb0ELb0ELb0ELb1ELb1ELb1ELb1EEEvNS_16Flash_fwd_paramsE)
        /*00dc*/ 	.short	0x0210
        /*00de*/ 	.short	0x01d0


	//----- nvinfo : EIATTR_SW_WAR
	.align		4
.L_1904:
        /*00e0*/ 	.byte	0x04, 0x36
        /*00e2*/ 	.short	(.L_1906 - .L_1905)
.L_1905:
        /*00e4*/ 	.word	0x00000008
.L_1906:


//--------------------- .nv.info._ZN5flash24flash_fwd_splitkv_kernelI23Flash_fwd_kernel_traitsILi32ELi64ELi128ELi4ELb0ELb0EN7cutlass6half_tE19Flash_kernel_traitsILi32ELi64ELi128ELi4ES3_EELb1ELb0ELb1ELb0ELb0ELb0ELb1ELb1EEEvNS_16Flash_fwd_paramsE --------------------------
	.section	.nv.info._ZN5flash24flash_fwd_splitkv_kernelI23Flash_fwd_kernel_traitsILi32ELi64ELi128ELi4ELb0ELb0EN7cutlass6half_tE19Flash_kernel_traitsILi32ELi64ELi128ELi4ES3_EELb1ELb0ELb1ELb0ELb0ELb0ELb1ELb1EEEvNS_16Flash_fwd_paramsE,"",@"SHT_CUDA_INFO"
	.sectionflags	@""
	.align	4


	//----- nvinfo : EIATTR_CUDA_API_VERSION
	.align		4
        /*0000*/ 	.byte	0x04, 0x37
        /*0002*/ 	.short	(.L_1908 - .L_1907)
.L_1907:
        /*0004*/ 	.word	0x00000082


	//----- nvinfo : EIATTR_KPARAM_INFO
	.align		4
.L_1908:
        /*0008*/ 	.byte	0x04, 0x17
        /*000a*/ 	.short	(.L_1910 - .L_1909)
.L_1909:
        /*000c*/ 	.word	0x00000000
        /*0010*/ 	.short	0x0000
        /*0012*/ 	.short	0x0000
        /*0014*/ 	.byte	0x00, 0xf0, 0x41, 0x07


	//----- nvinfo : EIATTR_SPARSE_MMA_MASK
	.align		4
.L_1910:
        /*0018*/ 	.byte	0x03, 0x50
        /*001a*/ 	.short	0x0000


	//----- nvinfo : EIATTR_MAXREG_COUNT
	.align		4
        /*001c*/ 	.byte	0x03, 0x1b
        /*001e*/ 	.short	0x00ff


	//----- nvinfo : EIATTR_NUM_BARRIERS
	.align		4
        /*0020*/ 	.byte	0x02, 0x4c
        /*0022*/ 	.byte	0x01
	.zero		1


	//----- nvinfo : EIATTR_MERCURY_ISA_VERSION
	.align		4
        /*0024*/ 	.byte	0x03, 0x5f
        /*0026*/ 	.short	0x0101


	//----- nvinfo : EIATTR_COOP_GROUP_MASK_REGIDS
	.align		4
        /*0028*/ 	.byte	0x04, 0x29
        /*002a*/ 	.short	(.L_1912 - .L_1911)


	//   ....[0]....
.L_1911:
        /*002c*/ 	.word	0xffffffff


	//   ....[1]....
        /*0030*/ 	.word	0xffffffff


	//   ....[2]....
        /*0034*/ 	.word	0xffffffff


	//   ....[3]....
        /*0038*/ 	.word	0xffffffff


	//   ....[4]....
        /*003c*/ 	.word	0xffffffff


	//   ....[5]....
        /*0040*/ 	.word	0xffffffff


	//   ....[6]....
        /*0044*/ 	.word	0xffffffff


	//   ....[7]....
        /*0048*/ 	.word	0xffffffff


	//   ....[8]....
        /*004c*/ 	.word	0xffffffff


	//   ....[9]....
        /*0050*/ 	.word	0xffffffff


	//   ....[10]....
        /*0054*/ 	.word	0xffffffff


	//   ....[11]....
        /*0058*/ 	.word	0xffffffff


	//   ....[12]....
        /*005c*/ 	.word	0xffffffff


	//   ....[13]....
        /*0060*/ 	.word	0xffffffff


	//   ....[14]....
        /*0064*/ 	.word	0xffffffff


	//   ....[15]....
        /*0068*/ 	.word	0xffffffff


	//----- nvinfo : EIATTR_COOP_GROUP_INSTR_OFFSETS
	.align		4
.L_1912:
        /*006c*/ 	.byte	0x04, 0x28
        /*006e*/ 	.short	(.L_1914 - .L_1913)


	//   ....[0]....
.L_1913:
        /*0070*/ 	.word	0x00009d50


	//   ....[1]....
        /*0074*/ 	.word	0x00009d70


	//   ....[2]....
        /*0078*/ 	.word	0x0000a300


	//   ....[3]....
        /*007c*/ 	.word	0x0000a360


	//   ....[4]....
        /*0080*/ 	.word	0x0000d670


	//   ....[5]....
        /*0084*/ 	.word	0x0000d690


	//   ....[6]....
        /*0088*/ 	.word	0x0000db40


	//   ....[7]....
        /*008c*/ 	.word	0x0000db90


	//   ....[8]....
        /*0090*/ 	.word	0x00010990


	//   ....[9]....
        /*0094*/ 	.word	0x000109a0


	//   ....[10]....
        /*0098*/ 	.word	0x000109d0


	//   ....[11]....
        /*009c*/ 	.word	0x000109e0


	//   ....[12]....
        /*00a0*/ 	.word	0x00011cf0


	//   ....[13]....
        /*00a4*/ 	.word	0x00011d30


	//   ....[14]....
        /*00a8*/ 	.word	0x00011dd0


	//   ....[15]....
        /*00ac*/ 	.word	0x00011de0


	//----- nvinfo : EIATTR_EXIT_INSTR_OFFSETS
	.align		4
.L_1914:
        /*00b0*/ 	.byte	0x04, 0x1c
        /*00b2*/ 	.short	(.L_1916 - .L_1915)


	//   ....[0]....
.L_1915:
        /*00b4*/ 	.word	0x00000440


	//   ....[1]....
        /*00b8*/ 	.word	0x00000b10


	//   ....[2]....
        /*00bc*/ 	.word	0x00000b40


	//   ....[3]....
        /*00c0*/ 	.word	0x000127c0


	//   ....[4]....
        /*00c4*/ 	.word	0x000127e0


	//----- nvinfo : EIATTR_CRS_STACK_SIZE
	.align		4
.L_1916:
        /*00c8*/ 	.byte	0x04, 0x1e
        /*00ca*/ 	.short	(.L_1918 - .L_1917)
.L_1917:
        /*00cc*/ 	.word	0x00000000


	//----- nvinfo : EIATTR_CBANK_PARAM_SIZE
	.align		4
.L_1918:
        /*00d0*/ 	.byte	0x03, 0x19
        /*00d2*/ 	.short	0x01d0


	//----- nvinfo : EIATTR_PARAM_CBANK
	.align		4
        /*00d4*/ 	.byte	0x04, 0x0a
        /*00d6*/ 	.short	(.L_1920 - .L_1919)
	.align		4
.L_1919:
        /*00d8*/ 	.word	index@(.nv.constant0._ZN5flash24flash_fwd_splitkv_kernelI23Flash_fwd_kernel_traitsILi32ELi64ELi128ELi4ELb0ELb0EN7cutlass6half_tE19Flash_kernel_traitsILi32ELi64ELi128ELi4ES3_EELb1ELb0ELb1ELb0ELb0ELb0ELb1ELb1EEEvNS_16Flash_fwd_paramsE)
        /*00dc*/ 	.short	0x0210
        /*00de*/ 	.short	0x01d0


	//----- nvinfo : EIATTR_SW_WAR
	.align		4
.L_1920:
        /*00e0*/ 	.byte	0x04, 0x36
        /*00e2*/ 	.short	(.L_1922 - .L_1921)
.L_1921:
        /*00e4*/ 	.word	0x00000008
.L_1922:


//--------------------- .nv.info._ZN5flash24flash_fwd_splitkv_kernelI23Flash_fwd_kernel_traitsILi32ELi64ELi128ELi4ELb0ELb0EN7cutlass6half_tE19Flash_kernel_traitsILi32ELi64ELi128ELi4ES3_EELb1ELb0ELb1ELb0ELb0ELb1ELb1ELb1EEEvNS_16Flash_fwd_paramsE --------------------------
	.section	.nv.info._ZN5flash24flash_fwd_splitkv_kernelI23Flash_fwd_kernel_traitsILi32ELi64ELi128ELi4ELb0ELb0EN7cutlass6half_tE19Flash_kernel_traitsILi32ELi64ELi128ELi4ES3_EELb1ELb0ELb1ELb0ELb0ELb1ELb1ELb1EEEvNS_16Flash_fwd_paramsE,"",@"SHT_CUDA_INFO"
	.sectionflags	@""
	.align	4


	//----- nvinfo : EIATTR_CUDA_API_VERSION
	.align		4
        /*0000*/ 	.byte	0x04, 0x37
        /*0002*/ 	.short	(.L_1924 - .L_1923)
.L_1923:
        /*0004*/ 	.word	0x00000082


	//----- nvinfo : EIATTR_KPARAM_INFO
	.align		4
.L_1924:
        /*0008*/ 	.byte	0x04, 0x17
        /*000a*/ 	.short	(.L_1926 - .L_1925)
.L_1925:
        /*000c*/ 	.word	0x00000000
        /*0010*/ 	.short	0x0000
        /*0012*/ 	.short	0x0000
        /*0014*/ 	.byte	0x00, 0xf0, 0x41, 0x07


	//----- nvinfo : EIATTR_SPARSE_MMA_MASK
	.align		4
.L_1926:
        /*0018*/ 	.byte	0x03, 0x50
        /*001a*/ 	.short	0x0000


	//----- nvinfo : EIATTR_MAXREG_COUNT
	.align		4
        /*001c*/ 	.byte	0x03, 0x1b
        /*001e*/ 	.short	0x00ff


	//----- nvinfo : EIATTR_NUM_BARRIERS
	.align		4
        /*0020*/ 	.byte	0x02, 0x4c
        /*0022*/ 	.byte	0x01
	.zero		1


	//----- nvinfo : EIATTR_MERCURY_ISA_VERSION
	.align		4
        /*0024*/ 	.byte	0x03, 0x5f
        /*0026*/ 	.short	0x0101


	//----- nvinfo : EIATTR_COOP_GROUP_MASK_REGIDS
	.align		4
        /*0028*/ 	.byte	0x04, 0x29
        /*002a*/ 	.short	(.L_1928 - .L_1927)


	//   ....[0]....
.L_1927:
        /*002c*/ 	.word	0xffffffff


	//   ....[1]....
        /*0030*/ 	.word	0xffffffff


	//   ....[2]....
        /*0034*/ 	.word	0xffffffff


	//   ....[3]....
        /*0038*/ 	.word	0xffffffff


	//   ....[4]....
        /*003c*/ 	.word	0xffffffff


	//   ....[5]....
        /*0040*/ 	.word	0xffffffff


	//   ....[6]....
        /*0044*/ 	.word	0xffffffff


	//   ....[7]....
        /*0048*/ 	.word	0xffffffff


	//   ....[8]....
        /*004c*/ 	.word	0xffffffff


	//   ....[9]....
        /*0050*/ 	.word	0xffffffff


	//   ....[10]....
        /*0054*/ 	.word	0xffffffff


	//   ....[11]....
        /*0058*/ 	.word	0xffffffff


	//   ....[12]....
        /*005c*/ 	.word	0xffffffff


	//   ....[13]....
        /*0060*/ 	.word	0xffffffff


	//   ....[14]....
        /*0064*/ 	.word	0xffffffff


	//   ....[15]....
        /*0068*/ 	.word	0xffffffff


	//----- nvinfo : EIATTR_COOP_GROUP_INSTR_OFFSETS
	.align		4
.L_1928:
        /*006c*/ 	.byte	0x04, 0x28
        /*006e*/ 	.short	(.L_1930 - .L_1929)


	//   ....[0]....
.L_1929:
        /*0070*/ 	.word	0x0000a580


	//   ....[1]....
        /*0074*/ 	.word	0x0000a5a0


	//   ....[2]....
        /*0078*/ 	.word	0x0000aaf0


	//   ....[3]....
        /*007c*/ 	.word	0x0000ab40


	//   ....[4]....
        /*0080*/ 	.word	0x0000e740


	//   ....[5]....
        /*0084*/ 	.word	0x0000e760


	//   ....[6]....
        /*0088*/ 	.word	0x0000eb20


	//   ....[7]....
        /*008c*/ 	.word	0x0000eba0


	//   ....[8]....
        /*0090*/ 	.word	0x00012190


	//   ....[9]....
        /*0094*/ 	.word	0x000121d0


	//   ....[10]....
        /*0098*/ 	.word	0x00012200


	//   ....[11]....
        /*009c*/ 	.word	0x00012210


	//   ....[12]....
        /*00a0*/ 	.word	0x00013540


	//   ....[13]....
        /*00a4*/ 	.word	0x00013580


	//   ....[14]....
        /*00a8*/ 	.word	0x00013620


	//   ....[15]....
        /*00ac*/ 	.word	0x00013630


	//----- nvinfo : EIATTR_EXIT_INSTR_OFFSETS
	.align		4
.L_1930:
        /*00b0*/ 	.byte	0x04, 0x1c
        /*00b2*/ 	.short	(.L_1932 - .L_1931)


	//   ....[0]....
.L_1931:
        /*00b4*/ 	.word	0x00000440


	//   ....[1]....
        /*00b8*/ 	.word	0x00000b10


	//   ....[2]....
        /*00bc*/ 	.word	0x00000b40


	//   ....[3]....
        /*00c0*/ 	.word	0x00014010


	//   ....[4]....
        /*00c4*/ 	.word	0x00014030


	//----- nvinfo : EIATTR_CRS_STACK_SIZE
	.align		4
.L_1932:
        /*00c8*/ 	.byte	0x04, 0x1e
        /*00ca*/ 	.short	(.L_1934 - .L_1933)
.L_1933:
        /*00cc*/ 	.word	0x00000000


	//----- nvinfo : EIATTR_CBANK_PARAM_SIZE
	.align		4
.L_1934:
        /*00d0*/ 	.byte	0x03, 0x19
        /*00d2*/ 	.short	0x01d0


	//----- nvinfo : EIATTR_PARAM_CBANK
	.align		4
        /*00d4*/ 	.byte	0x04, 0x0a
        /*00d6*/ 	.short	(.L_1936 - .L_1935)
	.align		4
.L_1935:
        /*00d8*/ 	.word	index@(.nv.constant0._ZN5flash24flash_fwd_splitkv_kernelI23Flash_fwd_kernel_traitsILi32ELi64ELi128ELi4ELb0ELb0EN7cutlass6half_tE19Flash_kernel_traitsILi32ELi64ELi128ELi4ES3_EELb1ELb0ELb1ELb0ELb0ELb1ELb1ELb1EEEvNS_16Flash_fwd_paramsE)
        /*00dc*/ 	.short	0x0210
        /*00de*/ 	.short	0x01d0


	//----- nvinfo : EIATTR_SW_WAR
	.align		4
.L_1936:
        /*00e0*/ 	.byte	0x04, 0x36
        /*00e2*/ 	.short	(.L_1938 - .L_1937)
.L_1937:
        /*00e4*/ 	.word	0x00000008
.L_1938:


//--------------------- .nv.callgraph             --------------------------
	.section	.nv.callgraph,"",@"SHT_CUDA_CALLGRAPH"
	.align	4
	.sectionentsize	8
	.align		4
        /*0000*/ 	.word	0x00000000
	.align		4
        /*0004*/ 	.word	0xffffffff
	.align		4
        /*0008*/ 	.word	0x00000000
	.align		4
        /*000c*/ 	.word	0xfffffffe
	.align		4
        /*0010*/ 	.word	0x00000000
	.align		4
        /*0014*/ 	.word	0xfffffffd
	.align		4
        /*0018*/ 	.word	0x00000000
	.align		4
        /*001c*/ 	.word	0xfffffffc


//--------------------- .nv.constant4             --------------------------
	.section	.nv.constant4,"a",@progbits
	.align	8
	.align		8
.nv.constant4:
        /*0000*/ 	.dword	_ZN78_INTERNAL_ed3f9a83_42_flash_fwd_split_hdim32_fp16_causal_sm80_cu_6987f922_28444cuda3std3__45__cpo5beginE
	.align		8
        /*0008*/ 	.dword	_ZN78_INTERNAL_ed3f9a83_42_flash_fwd_split_hdim32_fp16_causal_sm80_cu_6987f922_28444cuda3std3__45__cpo3endE
	.align		8
        /*0010*/ 	.dword	_ZN78_INTERNAL_ed3f9a83_42_flash_fwd_split_hdim32_fp16_causal_sm80_cu_6987f922_28444cuda3std3__45__cpo6cbeginE
	.align		8
        /*0018*/ 	.dword	_ZN78_INTERNAL_ed3f9a83_42_flash_fwd_split_hdim32_fp16_causal_sm80_cu_6987f922_28444cuda3std3__45__cpo4cendE
	.align		8
        /*0020*/ 	.dword	_ZN78_INTERNAL_ed3f9a83_42_flash_fwd_split_hdim32_fp16_causal_sm80_cu_6987f922_28444cuda3std3__480_GLOBAL__N__ed3f9a83_42_flash_fwd_split_hdim32_fp16_causal_sm80_cu_6987f922_28446ignoreE
	.align		8
        /*0028*/ 	.dword	_ZN78_INTERNAL_ed3f9a83_42_flash_fwd_split_hdim32_fp16_causal_sm80_cu_6987f922_28444cuda3std3__419piecewise_constructE
	.align		8
        /*0030*/ 	.dword	_ZN78_INTERNAL_ed3f9a83_42_flash_fwd_split_hdim32_fp16_causal_sm80_cu_6987f922_28444cuda3std3__48in_placeE
	.align		8
        /*0038*/ 	.dword	_ZN78_INTERNAL_ed3f9a83_42_flash_fwd_split_hdim32_fp16_causal_sm80_cu_6987f922_28444cuda3std6ranges3__45__cpo4swapE
	.align		8
        /*0040*/ 	.dword	_ZN78_INTERNAL_ed3f9a83_42_flash_fwd_split_hdim32_fp16_causal_sm80_cu_6987f922_28444cuda3std6ranges3__45__cpo9iter_moveE
	.align		8
        /*0048*/ 	.dword	_ZN78_INTERNAL_ed3f9a83_42_flash_fwd_split_hdim32_fp16_causal_sm80_cu_6987f922_28444cute7productE
	.align		8
        /*0050*/ 	.dword	_ZN78_INTERNAL_ed3f9a83_42_flash_fwd_split_hdim32_fp16_causal_sm80_cu_6987f922_28444cute1_E


//--------------------- .text._ZN5flash32flash_fwd_splitkv_combine_kernelI23Flash_fwd_kernel_traitsILi32ELi64ELi256ELi4ELb0ELb0EN7cutlass6half_tE19Flash_kernel_traitsILi32ELi64ELi256ELi4ES3_EELi16ELi7ELb0EEEvNS_16Flash_fwd_paramsE --------------------------
	.section	.text._ZN5flash32flash_fwd_splitkv_combine_kernelI23Flash_fwd_kernel_traitsILi32ELi64ELi256ELi4ELb0ELb0EN7cutlass6half_tE19Flash_kernel_traitsILi32ELi64ELi256ELi4ES3_EELi16ELi7ELb0EEEvNS_16Flash_fwd_paramsE,"ax",@progbits
	.align	128
        .global         _ZN5flash32flash_fwd_splitkv_combine_kernelI23Flash_fwd_kernel_traitsILi32ELi64ELi256ELi4ELb0ELb0EN7cutlass6half_tE19Flash_kernel_traitsILi32ELi64ELi256ELi4ES3_EELi16ELi7ELb0EEEvNS_16Flash_fwd_paramsE
        .type           _ZN5flash32flash_fwd_splitkv_combine_kernelI23Flash_fwd_kernel_traitsILi32ELi64ELi256ELi4ELb0ELb0EN7cutlass6half_tE19Flash_kernel_traitsILi32ELi64ELi256ELi4ES3_EELi16ELi7ELb0EEEvNS_16Flash_fwd_paramsE,@function
        .size           _ZN5flash32flash_fwd_splitkv_combine_kernelI23Flash_fwd_kernel_traitsILi32ELi64ELi256ELi4ELb0ELb0EN7cutlass6half_tE19Flash_kernel_traitsILi32ELi64ELi256ELi4ES3_EELi16ELi7ELb0EEEvNS_16Flash_fwd_paramsE,(.L_x_5276 - _ZN5flash32flash_fwd_splitkv_combine_kernelI23Flash_fwd_kernel_traitsILi32ELi64ELi256ELi4ELb0ELb0EN7cutlass6half_tE19Flash_kernel_traitsILi32ELi64ELi256ELi4ES3_EELi16ELi7ELb0EEEvNS_16Flash_fwd_paramsE)
        .other          _ZN5flash32flash_fwd_splitkv_combine_kernelI23Flash_fwd_kernel_traitsILi32ELi64ELi256ELi4ELb0ELb0EN7cutlass6half_tE19Flash_kernel_traitsILi32ELi64ELi256ELi4ES3_EELi16ELi7ELb0EEEvNS_16Flash_fwd_paramsE,@"STO_CUDA_ENTRY STV_DEFAULT"
_ZN5flash32flash_fwd_splitkv_combine_kernelI23Flash_fwd_kernel_traitsILi32ELi64ELi256ELi4ELb0ELb0EN7cutlass6half_tE19Flash_kernel_traitsILi32ELi64ELi256ELi4ES3_EELi16ELi7ELb0EEEvNS_16Flash_fwd_paramsE:
.text._ZN5flash32flash_fwd_splitkv_combine_kernelI23Flash_fwd_kernel_traitsILi32ELi64ELi256ELi4ELb0ELb0EN7cutlass6half_tE19Flash_kernel_traitsILi32ELi64ELi256ELi4ES3_EELi16ELi7ELb0EEEvNS_16Flash_fwd_paramsE:
[----:B------:R-:W-:Y:S08]  /*0000*/  LDC R1, c[0x0][0x28] ;  /* 0x00000a00ff017b82 */ /* 0x000ff00000000800 */
[----:B------:R-:W0:Y:S01]  /*0010*/  LDC.64 R2, c[0x0][0x2c0] ;  /* 0x0000b000ff027b82 */ /* 0x000e220000000a00 */
[----:B------:R-:W-:-:S07]  /*0020*/  ULDC UR5, c[0x0][0x270] ;  /* 0x00009c0000057ab9 */ /* 0x000fce0000000800 */
[----:B------:R-:W1:Y:S01]  /*0030*/  S2UR UR7, SR_CTAID.X ;  /* 0x00000000000779c3 */ /* 0x000e620000002500 */
[----:B0-----:R-:W-:Y:S01]  /*0040*/  IMAD R2, R2, UR5, RZ ;  /* 0x0000000502027c24 */ /* 0x001fe2000f8e02ff */
[----:B------:R-:W-:-:S03]  /*0050*/  USHF.R.S32.HI UR5, URZ, 0x1f, UR5 ;  /* 0x0000001f3f057899 */ /* 0x000fc60008011405 */
[----:B------:R-:W-:Y:S01]  /*0060*/  IMAD R12, R2, R3, RZ ;  /* 0x00000003020c7224 */ /* 0x000fe200078e02ff */
[----:B------:R-:W-:Y:S01]  /*0070*/  SHF.R.S32.HI R2, RZ, 0x1f, R3 ;  /* 0x0000001fff027819 */ /* 0x000fe20000011403 */
[----:B-1----:R-:W-:-:S03]  /*0080*/  USHF.L.U32 UR7, UR7, 0x4, URZ ;  /* 0x0000000407077899 */ /* 0x002fc6000800063f */
[----:B------:R-:W-:Y:S02]  /*0090*/  ISETP.LT.U32.AND P0, PT, R12, R3, PT ;  /* 0x000000030c00720c */ /* 0x000fe40003f01070 */
[----:B------:R-:W-:Y:S01]  /*00a0*/  SHF.R.S32.HI R5, RZ, 0x1f, R12 ;  /* 0x0000001fff057819 */ /* 0x000fe2000001140c */
[----:B------:R-:W-:-:S03]  /*00b0*/  USHF.R.S32.HI UR6, URZ, 0x1f, UR7 ;  /* 0x0000001f3f067899 */ /* 0x000fc60008011407 */
[----:B------:R-:W-:-:S04]  /*00c0*/  ISETP.LT.AND.EX P0, PT, R5, R2, PT, P0 ;  /* 0x000000020500720c */ /* 0x000fc80003f01300 */
[C---:B------:R-:W-:Y:S02]  /*00d0*/  SEL R2, R5.reuse, R2, P0 ;  /* 0x0000000205027207 */ /* 0x040fe40000000000 */
[----:B------:R-:W-:Y:S02]  /*00e0*/  SEL R48, R12, R3, P0 ;  /* 0x000000030c307207 */ /* 0x000fe40000000000 */
[----:B------:R-:W-:-:S04]  /*00f0*/  LOP3.LUT R0, R5, R2, RZ, 0xfc, !PT ;  /* 0x0000000205007212 */ /* 0x000fc800078efcff */
[----:B------:R-:W-:-:S13]  /*0100*/  ISETP.NE.U32.AND P1, PT, R0, RZ, PT ;  /* 0x000000ff0000720c */ /* 0x000fda0003f25070 */
[----:B------:R-:W-:Y:S05]  /*0110*/  @!P1 BRA `(.L_x_0) ;  /* 0x0000000000249947 */ /* 0x000fea0003800000 */
[----:B------:R-:W-:Y:S01]  /*0120*/  IMAD.MOV.U32 R27, RZ, RZ, R12 ;  /* 0x000000ffff1b7224 */ /* 0x000fe200078e000c */
[----:B------:R-:W-:Y:S01]  /*0130*/  MOV R25, R48 ;  /* 0x0000003000197202 */ /* 0x000fe20000000f00 */
[----:B------:R-:W-:Y:S01]  /*0140*/  IMAD.MOV.U32 R19, RZ, RZ, R5 ;  /* 0x000000ffff137224 */ /* 0x000fe200078e0005 */
[----:B------:R-:W-:Y:S02]  /*0150*/  MOV R24, R2 ;  /* 0x0000000200187202 */ /* 0x000fe40000000f00 */
[----:B------:R-:W-:Y:S02]  /*0160*/  MOV R23, 0x180 ;  /* 0x0000018000177802 */ /* 0x000fe40000000f00 */
[----:B------:R-:W-:Y:S05]  /*0170*/  CALL.REL.NOINC `($__internal_0_$__cuda_sm20_div_s64) ;  /* 0x0000005c00807944 */ /* 0x000fea0003c00000 */
[----:B------:R-:W-:Y:S02]  /*0180*/  MOV R8, R0 ;  /* 0x0000000000087202 */ /* 0x000fe40000000f00 */
[----:B------:R-:W-:Y:S01]  /*0190*/  MOV R9, R25 ;  /* 0x0000001900097202 */ /* 0x000fe20000000f00 */
[----:B------:R-:W-:Y:S06]  /*01a0*/  BRA `(.L_x_1) ;  /* 0x00000000004c7947 */ /* 0x000fec0003800000 */
.L_x_0:
[----:B------:R-:W0:Y:S01]  /*01b0*/  I2F.U32.RP R6, R48 ;  /* 0x0000003000067306 */ /* 0x000e220000209000 */
[----:B------:R-:W-:Y:S02]  /*01c0*/  ISETP.NE.U32.AND P0, PT, R48, RZ, PT ;  /* 0x000000ff3000720c */ /* 0x000fe40003f05070 */
[----:B------:R-:W-:-:S05]  /*01d0*/  MOV R9, RZ ;  /* 0x000000ff00097202 */ /* 0x000fca0000000f00 */
[----:B0-----:R-:W0:Y:S02]  /*01e0*/  MUFU.RCP R6, R6 ;  /* 0x0000000600067308 */ /* 0x001e240000001000 */
[----:B0-----:R-:W-:-:S06]  /*01f0*/  VIADD R6, R6, 0xffffffe ;  /* 0x0ffffffe06067836 */ /* 0x001fcc0000000000 */
[----:B------:R0:W1:Y:S02]  /*0200*/  F2I.FTZ.U32.TRUNC.NTZ R7, R6 ;  /* 0x0000000600077305 */ /* 0x000064000021f000 */
[----:B0-----:R-:W-:Y:S01]  /*0210*/  HFMA2.MMA R6, -RZ, RZ, 0, 0 ;  /* 0x00000000ff067435 */ /* 0x001fe200000001ff */
[----:B-1----:R-:W-:-:S04]  /*0220*/  IMAD.MOV R0, RZ, RZ, -R7 ;  /* 0x000000ffff007224 */ /* 0x002fc800078e0a07 */
[----:B------:R-:W-:-:S05]  /*0230*/  IMAD R0, R0, R48, RZ ;  /* 0x0000003000007224 */ /* 0x000fca00078e02ff */
[----:B------:R-:W-:-:S06]  /*0240*/  IMAD.HI.U32 R0, R7, R0, R6 ;  /* 0x0000000007007227 */ /* 0x000fcc00078e0006 */
[----:B------:R-:W-:-:S04]  /*0250*/  IMAD.HI.U32 R8, R0, R12, RZ ;  /* 0x0000000c00087227 */ /* 0x000fc800078e00ff */
[----:B------:R-:W-:-:S04]  /*0260*/  IMAD.MOV R0, RZ, RZ, -R8 ;  /* 0x000000ffff007224 */ /* 0x000fc800078e0a08 */
[----:B------:R-:W-:-:S05]  /*0270*/  IMAD R0, R48, R0, R12 ;  /* 0x0000000030007224 */ /* 0x000fca00078e020c */
[----:B------:R-:W-:-:S13]  /*0280*/  ISETP.GE.U32.AND P2, PT, R0, R48, PT ;  /* 0x000000300000720c */ /* 0x000fda0003f46070 */
[----:B------:R-:W-:Y:S01]  /*0290*/  @P2 IADD3 R0, R0, -R48, RZ ;  /* 0x8000003000002210 */ /* 0x000fe20007ffe0ff */
[----:B------:R-:W-:-:S03]  /*02a0*/  @P2 VIADD R8, R8, 0x1 ;  /* 0x0000000108082836 */ /* 0x000fc60000000000 */
[----:B------:R-:W-:-:S13]  /*02b0*/  ISETP.GE.U32.AND P1, PT, R0, R48, PT ;  /* 0x000000300000720c */ /* 0x000fda0003f26070 */
[----:B------:R-:W-:Y:S02]  /*02c0*/  @P1 IADD3 R8, R8, 0x1, RZ ;  /* 0x0000000108081810 */ /* 0x000fe40007ffe0ff */
[----:B------:R-:W-:-:S07]  /*02d0*/  @!P0 LOP3.LUT R8, RZ, R48, RZ, 0x33, !PT ;  /* 0x00000030ff088212 */ /* 0x000fce00078e33ff */
.L_x_1:
[----:B------:R-:W-:Y:S01]  /*02e0*/  ULDC UR4, c[0x0][0x270] ;  /* 0x00009c0000047ab9 */ /* 0x000fe20000000800 */
[----:B------:R-:W-:Y:S01]  /*02f0*/  BSSY B0, `(.L_x_2) ;  /* 0x0000025000007945 */ /* 0x000fe20003800000 */
[----:B------:R-:W-:-:S04]  /*0300*/  ISETP.LT.U32.AND P0, PT, R8, UR4, PT ;  /* 0x0000000408007c0c */ /* 0x000fc8000bf01070 */
[----:B------:R-:W-:-:S04]  /*0310*/  ISETP.LT.AND.EX P0, PT, R9, UR5, PT, P0 ;  /* 0x0000000509007c0c */ /* 0x000fc8000bf01300 */
[C---:B------:R-:W-:Y:S02]  /*0320*/  SEL R6, R9.reuse, UR5, P0 ;  /* 0x0000000509067c07 */ /* 0x040fe40008000000 */
[----:B------:R-:W-:Y:S02]  /*0330*/  SEL R7, R8, UR4, P0 ;  /* 0x0000000408077c07 */ /* 0x000fe40008000000 */
        /* <DEDUP_REMOVED lines=11> */
[----:B------:R-:W-:Y:S05]  /*03f0*/  BRA `(.L_x_4) ;  /* 0x0000000000507947 */ /* 0x000fea0003800000 */
.L_x_3:
[----:B------:R-:W0:Y:S01]  /*0400*/  I2F.U32.RP R10, R7 ;  /* 0x00000007000a7306 */ /* 0x000e220000209000 */
[----:B------:R-:W-:-:S07]  /*0410*/  ISETP.NE.U32.AND P0, PT, R7, RZ, PT ;  /* 0x000000ff0700720c */ /* 0x000fce0003f05070 */
[----:B0-----:R-:W0:Y:S02]  /*0420*/  MUFU.RCP R10, R10 ;  /* 0x0000000a000a7308 */ /* 0x001e240000001000 */
[----:B0-----:R-:W-:-:S06]  /*0430*/  IADD3 R10, R10, 0xffffffe, RZ ;  /* 0x0ffffffe0a0a7810 */ /* 0x001fcc0007ffe0ff */
[----:B------:R-:W0:Y:S02]  /*0440*/  F2I.FTZ.U32.TRUNC.NTZ R11, R10 ;  /* 0x0000000a000b7305 */ /* 0x000e24000021f000 */
[----:B0-----:R-:W-:Y:S01]  /*0450*/  IADD3 R0, RZ, -R11, RZ ;  /* 0x8000000bff007210 */ /* 0x001fe20007ffe0ff */
[----:B------:R-:W-:-:S04]  /*0460*/  IMAD.MOV.U32 R10, RZ, RZ, RZ ;  /* 0x000000ffff0a7224 */ /* 0x000fc800078e00ff */
[----:B------:R-:W-:-:S04]  /*0470*/  IMAD R0, R0, R7, RZ ;  /* 0x0000000700007224 */ /* 0x000fc800078e02ff */
[----:B------:R-:W-:-:S06]  /*0480*/  IMAD.HI.U32 R0, R11, R0, R10 ;  /* 0x000000000b007227 */ /* 0x000fcc00078e000a */
[----:B------:R-:W-:-:S05]  /*0490*/  IMAD.HI.U32 R9, R0, R8, RZ ;  /* 0x0000000800097227 */ /* 0x000fca00078e00ff */
[----:B------:R-:W-:-:S05]  /*04a0*/  IADD3 R0, -R9, RZ, RZ ;  /* 0x000000ff09007210 */ /* 0x000fca0007ffe1ff */
[----:B------:R-:W-:-:S05]  /*04b0*/  IMAD R0, R7, R0, R8 ;  /* 0x0000000007007224 */ /* 0x000fca00078e0208 */
[----:B------:R-:W-:-:S13]  /*04c0*/  ISETP.GE.U32.AND P2, PT, R0, R7, PT ;  /* 0x000000070000720c */ /* 0x000fda0003f46070 */
[----:B------:R-:W-:Y:S01]  /*04d0*/  @P2 IMAD.IADD R0, R0, 0x1, -R7 ;  /* 0x0000000100002824 */ /* 0x000fe200078e0a07 */
[----:B------:R-:W-:-:S04]  /*04e0*/  @P2 IADD3 R9, R9, 0x1, RZ ;  /* 0x0000000109092810 */ /* 0x000fc80007ffe0ff */
[----:B------:R-:W-:-:S13]  /*04f0*/  ISETP.GE.U32.AND P1, PT, R0, R7, PT ;  /* 0x000000070000720c */ /* 0x000fda0003f26070 */
[----:B------:R-:W-:Y:S01]  /*0500*/  @P1 VIADD R9, R9, 0x1 ;  /* 0x0000000109091836 */ /* 0x000fe20000000000 */
[----:B------:R-:W-:-:S04]  /*0510*/  @!P0 LOP3.LUT R9, RZ, R7, RZ, 0x33, !PT ;  /* 0x00000007ff098212 */ /* 0x000fc800078e33ff */
[----:B------:R-:W-:Y:S01]  /*0520*/  MOV R8, R9 ;  /* 0x0000000900087202 */ /* 0x000fe20000000f00 */
[----:B------:R-:W-:Y:S02]  /*0530*/  IMAD.MOV.U32 R9, RZ, RZ, RZ ;  /* 0x000000ffff097224 */ /* 0x000fe400078e00ff */
.L_x_4:
[----:B------:R-:W-:Y:S05]  /*0540*/  BSYNC B0 ;  /* 0x0000000000007941 */ /* 0x000fea0003800000 */
.L_x_2:
[----:B------:R-:W0:Y:S01]  /*0550*/  LDC R0, c[0x0][0x2c4] ;  /* 0x0000b100ff007b82 */ /* 0x000e220000000800 */
[----:B------:R-:W-:Y:S01]  /*0560*/  BSSY B0, `(.L_x_5) ;  /* 0x000004b000007945 */ /* 0x000fe20003800000 */
[----:B0-----:R-:W-:Y:S01]  /*0570*/  IABS R4, R0 ;  /* 0x0000000000047213 */ /* 0x001fe20000000000 */
[C---:B------:R-:W-:Y:S01]  /*0580*/  VIADD R3, R0.reuse, 0xffffffff ;  /* 0xffffffff00037836 */ /* 0x040fe20000000000 */
[----:B------:R-:W-:Y:S02]  /*0590*/  ISETP.NE.AND P3, PT, R0, RZ, PT ;  /* 0x000000ff0000720c */ /* 0x000fe40003f65270 */
[----:B------:R-:W0:Y:S01]  /*05a0*/  I2F.RP R14, R4 ;  /* 0x00000004000e7306 */ /* 0x000e220000209400 */
[----:B------:R-:W-:-:S05]  /*05b0*/  IMAD.IADD R10, R3, 0x1, R4 ;  /* 0x00000001030a7824 */ /* 0x000fca00078e0204 */
[----:B------:R-:W-:Y:S02]  /*05c0*/  IABS R11, R10 ;  /* 0x0000000a000b7213 */ /* 0x000fe40000000000 */
[----:B0-----:R-:W0:Y:S02]  /*05d0*/  MUFU.RCP R14, R14 ;  /* 0x0000000e000e7308 */ /* 0x001e240000001000 */
[----:B0-----:R-:W-:-:S06]  /*05e0*/  VIADD R14, R14, 0xffffffe ;  /* 0x0ffffffe0e0e7836 */ /* 0x001fcc0000000000 */
[----:B------:R-:W0:Y:S02]  /*05f0*/  F2I.FTZ.U32.TRUNC.NTZ R15, R14 ;  /* 0x0000000e000f7305 */ /* 0x000e24000021f000 */
[----:B0-----:R-:W-:Y:S02]  /*0600*/  IMAD.MOV R13, RZ, RZ, -R15 ;  /* 0x000000ffff0d7224 */ /* 0x001fe400078e0a0f */
[----:B------:R-:W-:Y:S02]  /*0610*/  IMAD.MOV.U32 R14, RZ, RZ, RZ ;  /* 0x000000ffff0e7224 */ /* 0x000fe400078e00ff */
[----:B------:R-:W-:-:S04]  /*0620*/  IMAD R13, R13, R4, RZ ;  /* 0x000000040d0d7224 */ /* 0x000fc800078e02ff */
[----:B------:R-:W-:-:S04]  /*0630*/  IMAD.HI.U32 R13, R15, R13, R14 ;  /* 0x0000000d0f0d7227 */ /* 0x000fc800078e000e */
[----:B------:R-:W-:-:S04]  /*0640*/  IMAD.MOV.U32 R14, RZ, RZ, R11 ;  /* 0x000000ffff0e7224 */ /* 0x000fc800078e000b */
[----:B------:R-:W-:-:S04]  /*0650*/  IMAD.HI.U32 R11, R13, R14, RZ ;  /* 0x0000000e0d0b7227 */ /* 0x000fc800078e00ff */
[----:B------:R-:W-:-:S04]  /*0660*/  IMAD.MOV R13, RZ, RZ, -R11 ;  /* 0x000000ffff0d7224 */ /* 0x000fc800078e0a0b */
[----:B------:R-:W-:-:S05]  /*0670*/  IMAD R13, R4, R13, R14 ;  /* 0x0000000d040d7224 */ /* 0x000fca00078e020e */
[----:B------:R-:W-:-:S13]  /*0680*/  ISETP.GT.U32.AND P1, PT, R4, R13, PT ;  /* 0x0000000d0400720c */ /* 0x000fda0003f24070 */
[----:B------:R-:W-:Y:S02]  /*0690*/  @!P1 IMAD.IADD R13, R13, 0x1, -R4 ;  /* 0x000000010d0d9824 */ /* 0x000fe400078e0a04 */
[----:B------:R-:W-:Y:S01]  /*06a0*/  @!P1 VIADD R11, R11, 0x1 ;  /* 0x000000010b0b9836 */ /* 0x000fe20000000000 */
[----:B------:R-:W-:Y:S02]  /*06b0*/  ISETP.NE.AND P1, PT, R0, RZ, PT ;  /* 0x000000ff0000720c */ /* 0x000fe40003f25270 */
[-C--:B------:R-:W-:Y:S02]  /*06c0*/  ISETP.GE.U32.AND P2, PT, R13, R4.reuse, PT ;  /* 0x000000040d00720c */ /* 0x080fe40003f46070 */
[C---:B------:R-:W-:Y:S02]  /*06d0*/  LOP3.LUT R13, R10.reuse, R4, RZ, 0x3c, !PT ;  /* 0x000000040a0d7212 */ /* 0x040fe400078e3cff */
[----:B------:R-:W-:Y:S02]  /*06e0*/  LOP3.LUT R10, R10, R0, RZ, 0x3c, !PT ;  /* 0x000000000a0a7212 */ /* 0x000fe400078e3cff */
[----:B------:R-:W-:-:S07]  /*06f0*/  ISETP.GE.AND P0, PT, R13, RZ, PT ;  /* 0x000000ff0d00720c */ /* 0x000fce0003f06270 */
[----:B------:R-:W-:Y:S01]  /*0700*/  @P2 VIADD R11, R11, 0x1 ;  /* 0x000000010b0b2836 */ /* 0x000fe20000000000 */
[----:B------:R-:W-:-:S03]  /*0710*/  ISETP.GT.AND P2, PT, R0, RZ, PT ;  /* 0x000000ff0000720c */ /* 0x000fc60003f44270 */
[--C-:B------:R-:W-:Y:S02]  /*0720*/  IMAD.MOV.U32 R18, RZ, RZ, R11.reuse ;  /* 0x000000ffff127224 */ /* 0x100fe400078e000b */
[----:B------:R-:W-:Y:S01]  /*0730*/  IMAD.MOV.U32 R13, RZ, RZ, R11 ;  /* 0x000000ffff0d7224 */ /* 0x000fe200078e000b */
[----:B------:R-:W-:Y:S01]  /*0740*/  SHF.R.S32.HI R11, RZ, 0x1f, R0 ;  /* 0x0000001fff0b7819 */ /* 0x000fe20000011400 */
[----:B------:R-:W-:Y:S01]  /*0750*/  @!P0 IMAD.MOV R18, RZ, RZ, -R18 ;  /* 0x000000ffff128224 */ /* 0x000fe200078e0a12 */
[----:B------:R-:W-:Y:S02]  /*0760*/  @!P1 LOP3.LUT R18, RZ, R4, RZ, 0x33, !PT ;  /* 0x00000004ff129212 */ /* 0x000fe400078e33ff */
[----:B------:R-:W-:Y:S02]  /*0770*/  ISETP.GE.AND P1, PT, R10, RZ, PT ;  /* 0x000000ff0a00720c */ /* 0x000fe40003f26270 */
[----:B------:R-:W-:Y:S02]  /*0780*/  ISETP.LT.U32.AND P0, PT, R7, R18, PT ;  /* 0x000000120700720c */ /* 0x000fe40003f01070 */
[----:B------:R-:W-:-:S02]  /*0790*/  SHF.R.S32.HI R17, RZ, 0x1f, R18 ;  /* 0x0000001fff117819 */ /* 0x000fc40000011412 */
[----:B------:R-:W-:Y:S01]  /*07a0*/  LEA.HI.SX32 R10, R0, 0x1, 0x1 ;  /* 0x00000001000a7811 */ /* 0x000fe200078f0aff */
[----:B------:R-:W-:Y:S01]  /*07b0*/  @!P2 IMAD.MOV R10, RZ, RZ, R11 ;  /* 0x000000ffff0aa224 */ /* 0x000fe200078e020b */
[----:B------:R-:W-:-:S04]  /*07c0*/  ISETP.LT.AND.EX P0, PT, R6, R17, PT, P0 ;  /* 0x000000110600720c */ /* 0x000fc80003f01300 */
[C---:B------:R-:W-:Y:S01]  /*07d0*/  SEL R17, R6.reuse, R17, P0 ;  /* 0x0000001106117207 */ /* 0x040fe20000000000 */
[----:B------:R-:W-:Y:S01]  /*07e0*/  @!P1 IMAD.MOV R13, RZ, RZ, -R13 ;  /* 0x000000ffff0d9224 */ /* 0x000fe200078e0a0d */
[----:B------:R-:W-:Y:S02]  /*07f0*/  @!P3 LOP3.LUT R13, RZ, R0, RZ, 0x33, !PT ;  /* 0x00000000ff0db212 */ /* 0x000fe400078e33ff */
[----:B------:R-:W-:Y:S02]  /*0800*/  LOP3.LUT R4, R6, R17, RZ, 0xfc, !PT ;  /* 0x0000001106047212 */ /* 0x000fe400078efcff */
[----:B------:R-:W-:Y:S02]  /*0810*/  SEL R18, R7, R18, P0 ;  /* 0x0000001207127207 */ /* 0x000fe40000000000 */
[----:B------:R-:W-:Y:S01]  /*0820*/  ISETP.NE.U32.AND P1, PT, R4, RZ, PT ;  /* 0x000000ff0400720c */ /* 0x000fe20003f25070 */
[----:B------:R-:W-:-:S12]  /*0830*/  IMAD R4, R13, R10, RZ ;  /* 0x0000000a0d047224 */ /* 0x000fd800078e02ff */
        /* <DEDUP_REMOVED lines=10> */
.L_x_6:
        /* <DEDUP_REMOVED lines=18> */
[----:B------:R-:W-:Y:S02]  /*0a00*/  @!P0 LOP3.LUT R30, RZ, R18, RZ, 0x33, !PT ;  /* 0x00000012ff1e8212 */ /* 0x000fe400078e33ff */
.L_x_7:
[----:B------:R-:W-:Y:S05]  /*0a10*/  BSYNC B0 ;  /* 0x0000000000007941 */ /* 0x000fea0003800000 */
.L_x_5:
[----:B------:R-:W0:Y:S01]  /*0a20*/  LDC R0, c[0x0][0x2c4] ;  /* 0x0000b100ff007b82 */ /* 0x000e220000000800 */
[----:B------:R-:W-:Y:S01]  /*0a30*/  ULDC UR5, c[0x0][0x270] ;  /* 0x00009c0000057ab9 */ /* 0x000fe20000000800 */
[-C--:B------:R-:W-:Y:S01]  /*0a40*/  IABS R10, R4.reuse ;  /* 0x00000004000a7213 */ /* 0x080fe20000000000 */
[----:B------:R-:W-:Y:S01]  /*0a50*/  IMAD.MOV.U32 R22, RZ, RZ, RZ ;  /* 0x000000ffff167224 */ /* 0x000fe200078e00ff */
[----:B------:R-:W-:Y:S01]  /*0a60*/  IABS R15, R4 ;  /* 0x00000004000f7213 */ /* 0x000fe20000000000 */
[----:B------:R-:W1:Y:S01]  /*0a70*/  S2R R47, SR_TID.X ;  /* 0x00000000002f7919 */ /* 0x000e620000002100 */
[----:B------:R-:W2:Y:S01]  /*0a80*/  I2F.RP R6, R10 ;  /* 0x0000000a00067306 */ /* 0x000ea20000209400 */
[----:B------:R-:W-:Y:S02]  /*0a90*/  BSSY B0, `(.L_x_8) ;  /* 0x0000076000007945 */ /* 0x000fe40003800000 */
[----:B------:R-:W-:-:S05]  /*0aa0*/  IMAD.MOV R15, RZ, RZ, -R15 ;  /* 0x000000ffff0f7224 */ /* 0x000fca00078e0a0f */
[----:B--2---:R-:W2:Y:S01]  /*0ab0*/  MUFU.RCP R6, R6 ;  /* 0x0000000600067308 */ /* 0x004ea20000001000 */
[----:B0-----:R-:W-:Y:S01]  /*0ac0*/  IMAD R7, R0, UR5, RZ ;  /* 0x0000000500077c24 */ /* 0x001fe2000f8e02ff */
[----:B------:R-:W-:Y:S01]  /*0ad0*/  IABS R11, R0 ;  /* 0x00000000000b7213 */ /* 0x000fe20000000000 */
[----:B------:R-:W-:-:S03]  /*0ae0*/  UIADD3 UR5, UR5, -0x1, URZ ;  /* 0xffffffff05057890 */ /* 0x000fc6000fffe03f */
[-C--:B------:R-:W-:Y:S02]  /*0af0*/  IABS R13, R7.reuse ;  /* 0x00000007000d7213 */ /* 0x080fe40000000000 */
[----:B------:R-:W0:Y:S01]  /*0b00*/  I2F.RP R24, R11 ;  /* 0x0000000b00187306 */ /* 0x000e220000209400 */
[----:B------:R-:W-:Y:S02]  /*0b10*/  IABS R19, R7 ;  /* 0x0000000700137213 */ /* 0x000fe40000000000 */
[----:B------:R-:W-:-:S03]  /*0b20*/  ISETP.NE.AND P5, PT, R7, RZ, PT ;  /* 0x000000ff0700720c */ /* 0x000fc60003fa5270 */
[----:B------:R-:W-:Y:S02]  /*0b30*/  IMAD.MOV R19, RZ, RZ, -R19 ;  /* 0x000000ffff137224 */ /* 0x000fe400078e0a13 */
[----:B------:R-:W3:Y:S01]  /*0b40*/  I2F.RP R26, R13 ;  /* 0x0000000d001a7306 */ /* 0x000ee20000209400 */
[----:B--2---:R-:W-:-:S07]  /*0b50*/  VIADD R6, R6, 0xffffffe ;  /* 0x0ffffffe06067836 */ /* 0x004fce0000000000 */
[----:B0-----:R-:W0:Y:S08]  /*0b60*/  MUFU.RCP R24, R24 ;  /* 0x0000001800187308 */ /* 0x001e300000001000 */
[----:B---3--:R-:W2:Y:S08]  /*0b70*/  MUFU.RCP R26, R26 ;  /* 0x0000001a001a7308 */ /* 0x008eb00000001000 */
[----:B------:R-:W3:Y:S01]  /*0b80*/  F2I.FTZ.U32.TRUNC.NTZ R23, R6 ;  /* 0x0000000600177305 */ /* 0x000ee2000021f000 */
[----:B0-----:R-:W-:-:S07]  /*0b90*/  VIADD R24, R24, 0xffffffe ;  /* 0x0ffffffe18187836 */ /* 0x001fce0000000000 */
[----:B------:R-:W0:Y:S01]  /*0ba0*/  F2I.FTZ.U32.TRUNC.NTZ R25, R24 ;  /* 0x0000001800197305 */ /* 0x000e22000021f000 */
[----:B--2---:R-:W-:Y:S02]  /*0bb0*/  VIADD R26, R26, 0xffffffe ;  /* 0x0ffffffe1a1a7836 */ /* 0x004fe40000000000 */
[----:B---3--:R-:W-:-:S05]  /*0bc0*/  IMAD.MOV R14, RZ, RZ, -R23 ;  /* 0x000000ffff0e7224 */ /* 0x008fca00078e0a17 */
[----:B------:R-:W2:Y:S01]  /*0bd0*/  F2I.FTZ.U32.TRUNC.NTZ R27, R26 ;  /* 0x0000001a001b7305 */ /* 0x000ea2000021f000 */
[----:B------:R-:W-:Y:S02]  /*0be0*/  VIADD R6, R10, UR5 ;  /* 0x000000050a067c36 */ /* 0x000fe40008000000 */
[----:B------:R-:W-:-:S03]  /*0bf0*/  IMAD R14, R14, R10, RZ ;  /* 0x0000000a0e0e7224 */ /* 0x000fc600078e02ff */
[----:B------:R-:W-:Y:S01]  /*0c00*/  IABS R16, R6 ;  /* 0x0000000600107213 */ /* 0x000fe20000000000 */
[----:B------:R-:W-:-:S04]  /*0c10*/  IMAD.HI.U32 R14, R23, R14, R22 ;  /* 0x0000000e170e7227 */ /* 0x000fc800078e0016 */
[----:B------:R-:W-:Y:S02]  /*0c20*/  IMAD.IADD R22, R3, 0x1, R13 ;  /* 0x0000000103167824 */ /* 0x000fe400078e020d */
[----:B0-----:R-:W-:Y:S02]  /*0c30*/  IMAD.MOV R3, RZ, RZ, -R25 ;  /* 0x000000ffff037224 */ /* 0x001fe400078e0a19 */
[----:B--2---:R-:W-:Y:S01]  /*0c40*/  IMAD.MOV R21, RZ, RZ, -R27 ;  /* 0x000000ffff157224 */ /* 0x004fe200078e0a1b */
[----:B------:R-:W-:Y:S01]  /*0c50*/  IABS R20, R22 ;  /* 0x0000001600147213 */ /* 0x000fe20000000000 */
[----:B------:R-:W-:Y:S02]  /*0c60*/  IMAD.MOV.U32 R26, RZ, RZ, RZ ;  /* 0x000000ffff1a7224 */ /* 0x000fe400078e00ff */
[----:B------:R-:W-:Y:S02]  /*0c70*/  IMAD R21, R21, R13, RZ ;  /* 0x0000000d15157224 */ /* 0x000fe400078e02ff */
[----:B------:R-:W-:-:S02]  /*0c80*/  IMAD R3, R3, R11, RZ ;  /* 0x0000000b03037224 */ /* 0x000fc400078e02ff */
[----:B------:R-:W-:-:S04]  /*0c90*/  IMAD.HI.U32 R21, R27, R21, R26 ;  /* 0x000000151b157227 */ /* 0x000fc800078e001a */
[----:B------:R-:W-:Y:S02]  /*0ca0*/  IMAD.MOV.U32 R24, RZ, RZ, RZ ;  /* 0x000000ffff187224 */ /* 0x000fe400078e00ff */
[----:B------:R-:W-:-:S04]  /*0cb0*/  IMAD.HI.U32 R21, R21, R20, RZ ;  /* 0x0000001415157227 */ /* 0x000fc800078e00ff */
[----:B------:R-:W-:Y:S02]  /*0cc0*/  IMAD R19, R21, R19, R20 ;  /* 0x0000001315137224 */ /* 0x000fe400078e0214 */
[----:B------:R-:W-:-:S03]  /*0cd0*/  IMAD.HI.U32 R3, R25, R3, R24 ;  /* 0x0000000319037227 */ /* 0x000fc600078e0018 */
[----:B------:R-:W-:Y:S01]  /*0ce0*/  ISETP.GT.U32.AND P4, PT, R13, R19, PT ;  /* 0x000000130d00720c */ /* 0x000fe20003f84070 */
[----:B------:R-:W-:-:S04]  /*0cf0*/  IMAD.HI.U32 R14, R14, R16, RZ ;  /* 0x000000100e0e7227 */ /* 0x000fc800078e00ff */
[----:B------:R-:W-:-:S04]  /*0d00*/  IMAD.HI.U32 R3, R3, R20, RZ ;  /* 0x0000001403037227 */ /* 0x000fc800078e00ff */
[----:B------:R-:W-:Y:S01]  /*0d10*/  IMAD R16, R14, R15, R16 ;  /* 0x0000000f0e107224 */ /* 0x000fe200078e0210 */
[----:B------:R-:W-:-:S03]  /*0d20*/  IADD3 R15, -R3, RZ, RZ ;  /* 0x000000ff030f7210 */ /* 0x000fc60007ffe1ff */
[----:B------:R-:W-:Y:S01]  /*0d30*/  @!P4 IMAD.IADD R19, R19, 0x1, -R13 ;  /* 0x000000011313c824 */ /* 0x000fe200078e0a0d */
[----:B------:R-:W-:Y:S01]  /*0d40*/  ISETP.GT.U32.AND P3, PT, R10, R16, PT ;  /* 0x000000100a00720c */ /* 0x000fe20003f64070 */
[----:B------:R-:W-:Y:S02]  /*0d50*/  IMAD R15, R11, R15, R20 ;  /* 0x0000000f0b0f7224 */ /* 0x000fe400078e0214 */
[----:B------:R-:W-:Y:S01]  /*0d60*/  @!P4 VIADD R21, R21, 0x1 ;  /* 0x000000011515c836 */ /* 0x000fe20000000000 */
[-C--:B------:R-:W-:Y:S02]  /*0d70*/  ISETP.GE.U32.AND P2, PT, R19, R13.reuse, PT ;  /* 0x0000000d1300720c */ /* 0x080fe40003f46070 */
[----:B------:R-:W-:Y:S02]  /*0d80*/  LOP3.LUT R19, R22, R13, RZ, 0x3c, !PT ;  /* 0x0000000d16137212 */ /* 0x000fe400078e3cff */
[----:B------:R-:W-:Y:S02]  /*0d90*/  ISETP.GT.U32.AND P0, PT, R11, R15, PT ;  /* 0x0000000f0b00720c */ /* 0x000fe40003f04070 */
[----:B------:R-:W-:-:S02]  /*0da0*/  ISETP.GE.AND P1, PT, R19, RZ, PT ;  /* 0x000000ff1300720c */ /* 0x000fc40003f26270 */
[----:B------:R-:W-:Y:S01]  /*0db0*/  LOP3.LUT R22, R22, R0, RZ, 0x3c, !PT ;  /* 0x0000000016167212 */ /* 0x000fe200078e3cff */
[----:B------:R-:W-:Y:S02]  /*0dc0*/  @!P3 IMAD.IADD R16, R16, 0x1, -R10 ;  /* 0x000000011010b824 */ /* 0x000fe400078e0a0a */
[----:B------:R-:W-:Y:S01]  /*0dd0*/  @!P3 VIADD R14, R14, 0x1 ;  /* 0x000000010e0eb836 */ /* 0x000fe20000000000 */
[----:B------:R-:W-:Y:S01]  /*0de0*/  ISETP.NE.AND P3, PT, R4, RZ, PT ;  /* 0x000000ff0400720c */ /* 0x000fe20003f65270 */
[----:B------:R-:W-:Y:S01]  /*0df0*/  @P2 VIADD R21, R21, 0x1 ;  /* 0x0000000115152836 */ /* 0x000fe20000000000 */
[-C--:B------:R-:W-:Y:S02]  /*0e00*/  ISETP.GE.U32.AND P6, PT, R16, R10.reuse, PT ;  /* 0x0000000a1000720c */ /* 0x080fe40003fc6070 */
[----:B------:R-:W-:Y:S01]  /*0e10*/  LOP3.LUT R16, R6, R10, RZ, 0x3c, !PT ;  /* 0x0000000a06107212 */ /* 0x000fe200078e3cff */
[----:B------:R-:W-:Y:S02]  /*0e20*/  @!P0 IMAD.IADD R15, R15, 0x1, -R11 ;  /* 0x000000010f0f8824 */ /* 0x000fe400078e0a0b */
[----:B------:R-:W-:Y:S01]  /*0e30*/  @!P1 IMAD.MOV R21, RZ, RZ, -R21 ;  /* 0x000000ffff159224 */ /* 0x000fe200078e0a15 */
[----:B------:R-:W-:Y:S01]  /*0e40*/  ISETP.GE.AND P2, PT, R16, RZ, PT ;  /* 0x000000ff1000720c */ /* 0x000fe20003f46270 */
[----:B------:R-:W-:Y:S01]  /*0e50*/  @!P0 VIADD R3, R3, 0x1 ;  /* 0x0000000103038836 */ /* 0x000fe20000000000 */
[----:B------:R-:W-:-:S02]  /*0e60*/  @!P5 LOP3.LUT R21, RZ, R13, RZ, 0x33, !PT ;  /* 0x0000000dff15d212 */ /* 0x000fc400078e33ff */
[----:B------:R-:W-:Y:S02]  /*0e70*/  ISETP.GE.U32.AND P4, PT, R15, R11, PT ;  /* 0x0000000b0f00720c */ /* 0x000fe40003f86070 */
[----:B------:R-:W-:Y:S02]  /*0e80*/  ISETP.LT.U32.AND P0, PT, R8, R21, PT ;  /* 0x000000150800720c */ /* 0x000fe40003f01070 */
[----:B------:R-:W-:Y:S02]  /*0e90*/  SHF.R.S32.HI R13, RZ, 0x1f, R21 ;  /* 0x0000001fff0d7819 */ /* 0x000fe40000011415 */
[----:B------:R-:W-:Y:S02]  /*0ea0*/  ISETP.GE.AND P1, PT, R22, RZ, PT ;  /* 0x000000ff1600720c */ /* 0x000fe40003f26270 */
[----:B------:R-:W-:Y:S02]  /*0eb0*/  @P6 IADD3 R14, R14, 0x1, RZ ;  /* 0x000000010e0e6810 */ /* 0x000fe40007ffe0ff */
[----:B------:R-:W-:-:S02]  /*0ec0*/  ISETP.LT.AND.EX P0, PT, R9, R13, PT, P0 ;  /* 0x0000000d0900720c */ /* 0x000fc40003f01300 */
[----:B------:R-:W-:Y:S01]  /*0ed0*/  ISETP.GT.AND P5, PT, R7, RZ, PT ;  /* 0x000000ff0700720c */ /* 0x000fe20003fa4270 */
[----:B------:R-:W-:Y:S01]  /*0ee0*/  @!P2 IMAD.MOV R14, RZ, RZ, -R14 ;  /* 0x000000ffff0ea224 */ /* 0x000fe200078e0a0e */
[----:B------:R-:W-:Y:S01]  /*0ef0*/  SEL R13, R9, R13, P0 ;  /* 0x0000000d090d7207 */ /* 0x000fe20000000000 */
[----:B------:R-:W-:Y:S01]  /*0f00*/  @P4 VIADD R3, R3, 0x1 ;  /* 0x0000000103034836 */ /* 0x000fe20000000000 */
[----:B------:R-:W-:Y:S02]  /*0f10*/  @!P3 LOP3.LUT R14, RZ, R10, RZ, 0x33, !PT ;  /* 0x0000000aff0eb212 */ /* 0x000fe400078e33ff */
[----:B------:R-:W-:Y:S01]  /*0f20*/  SHF.R.S32.HI R10, RZ, 0x1f, R7 ;  /* 0x0000001fff0a7819 */ /* 0x000fe20000011407 */
[----:B------:R-:W-:Y:S01]  /*0f30*/  @!P1 IMAD.MOV R3, RZ, RZ, -R3 ;  /* 0x000000ffff039224 */ /* 0x000fe200078e0a03 */
[----:B------:R-:W-:Y:S02]  /*0f40*/  LEA.HI.SX32 R11, R7, 0x1, 0x1 ;  /* 0x00000001070b7811 */ /* 0x000fe400078f0aff */
[----:B------:R-:W-:-:S02]  /*0f50*/  LOP3.LUT R7, R9, R13, RZ, 0xfc, !PT ;  /* 0x0000000d09077212 */ /* 0x000fc400078efcff */
[----:B------:R-:W-:Y:S01]  /*0f60*/  ISETP.NE.AND P2, PT, R0, RZ, PT ;  /* 0x000000ff0000720c */ /* 0x000fe20003f45270 */
[----:B------:R-:W-:Y:S01]  /*0f70*/  @!P5 IMAD.MOV R11, RZ, RZ, R10 ;  /* 0x000000ffff0bd224 */ /* 0x000fe200078e020a */
[----:B------:R-:W-:Y:S02]  /*0f80*/  ISETP.NE.U32.AND P1, PT, R7, RZ, PT ;  /* 0x000000ff0700720c */ /* 0x000fe40003f25070 */
[----:B------:R-:W-:Y:S02]  /*0f90*/  ISETP.LT.U32.AND P3, PT, R30, R14, PT ;  /* 0x0000000e1e00720c */ /* 0x000fe40003f61070 */
[----:B------:R-:W-:-:S04]  /*0fa0*/  SHF.R.S32.HI R15, RZ, 0x1f, R14 ;  /* 0x0000001fff0f7819 */ /* 0x000fc8000001140e */
[----:B------:R-:W-:-:S03]  /*0fb0*/  ISETP.LT.AND.EX P3, PT, R31, R15, PT, P3 ;  /* 0x0000000f1f00720c */ /* 0x000fc60003f61330 */
[----:B------:R-:W-:Y:S02]  /*0fc0*/  @!P2 LOP3.LUT R3, RZ, R0, RZ, 0x33, !PT ;  /* 0x00000000ff03a212 */ /* 0x000fe400078e33ff */
[----:B------:R-:W-:Y:S02]  /*0fd0*/  SEL R16, R30, R14, P3 ;  /* 0x0000000e1e107207 */ /* 0x000fe40001800000 */
[----:B------:R-:W-:Y:S01]  /*0fe0*/  SEL R15, R31, R15, P3 ;  /* 0x0000000f1f0f7207 */ /* 0x000fe20001800000 */
[----:B------:R-:W-:Y:S01]  /*0ff0*/  IMAD R3, R3, R11, RZ ;  /* 0x0000000b03037224 */ /* 0x000fe200078e02ff */
[----:B------:R-:W-:Y:S01]  /*1000*/  SEL R14, R8, R21, P0 ;  /* 0x00000015080e7207 */ /* 0x000fe20000000000 */
[----:B-1----:R-:W-:Y:S06]  /*1010*/  @!P1 BRA `(.L_x_9) ;  /* 0x0000000000249947 */ /* 0x002fec0003800000 */
        /* <DEDUP_REMOVED lines=9> */
.L_x_9:
        /* <DEDUP_REMOVED lines=20> */
.L_x_10:
[----:B------:R-:W-:Y:S05]  /*11f0*/  BSYNC B0 ;  /* 0x0000000000007941 */ /* 0x000fea0003800000 */
.L_x_8:
[----:B------:R-:W-:Y:S01]  /*1200*/  SHF.R.S32.HI R10, RZ, 0x1f, R47 ;  /* 0x0000001fff0a7819 */ /* 0x000fe2000001142f */
[----:B------:R-:W-:Y:S01]  /*1210*/  ULDC UR4, c[0x0][0x3c4] ;  /* 0x0000f10000047ab9 */ /* 0x000fe20000000800 */
[----:B------:R-:W-:Y:S01]  /*1220*/  IADD3 R0, P0, R12, -UR7, RZ ;  /* 0x800000070c007c10 */ /* 0x000fe2000ff1e0ff */
[----:B------:R-:W-:Y:S01]  /*1230*/  ULDC.64 UR8, c[0x0][0x208] ;  /* 0x0000820000087ab9 */ /* 0x000fe20000000a00 */
[----:B------:R-:W-:Y:S02]  /*1240*/  LEA.HI R11, R10, R47, RZ, 0x4 ;  /* 0x0000002f0a0b7211 */ /* 0x000fe400078f20ff */
[----:B------:R-:W-:Y:S02]  /*1250*/  IADD3.X R7, R5, ~UR6, RZ, P0, !PT ;  /* 0x8000000605077c10 */ /* 0x000fe400087fe4ff */
[----:B------:R-:W-:Y:S02]  /*1260*/  LOP3.LUT R19, R11, 0xfffffff0, RZ, 0xc0, !PT ;  /* 0xfffffff00b137812 */ /* 0x000fe400078ec0ff */
[----:B------:R-:W-:-:S03]  /*1270*/  SHF.R.S32.HI R11, RZ, 0x4, R11 ;  /* 0x00000004ff0b7819 */ /* 0x000fc6000001140b */
[----:B------:R-:W-:Y:S01]  /*1280*/  IMAD.IADD R19, R47, 0x1, -R19 ;  /* 0x000000012f137824 */ /* 0x000fe200078e0a13 */
[C---:B------:R-:W-:Y:S01]  /*1290*/  IADD3 R26, R11.reuse, 0x20, RZ ;  /* 0x000000200b1a7810 */ /* 0x040fe20007ffe0ff */
[C---:B------:R-:W-:Y:S02]  /*12a0*/  VIADD R32, R11.reuse, 0x8 ;  /* 0x000000080b207836 */ /* 0x040fe40000000000 */
[C---:B------:R-:W-:Y:S01]  /*12b0*/  VIADD R27, R11.reuse, 0x18 ;  /* 0x000000180b1b7836 */ /* 0x040fe20000000000 */
[----:B------:R-:W-:Y:S01]  /*12c0*/  ISETP.GT.U32.AND P1, PT, R0, R19, PT ;  /* 0x000000130000720c */ /* 0x000fe20003f24070 */
[----:B------:R-:W-:Y:S01]  /*12d0*/  VIADD R36, R11, 0x28 ;  /* 0x000000280b247836 */ /* 0x000fe20000000000 */
[----:B------:R-:W-:Y:S02]  /*12e0*/  SHF.R.S32.HI R0, RZ, 0x1f, R19 ;  /* 0x0000001fff007819 */ /* 0x000fe40000011413 */
[----:B------:R-:W-:Y:S02]  /*12f0*/  IADD3 R28, P0, R19, UR7, RZ ;  /* 0x00000007131c7c10 */ /* 0x000fe4000ff1e0ff */
[----:B------:R-:W-:Y:S01]  /*1300*/  ISETP.GT.AND.EX P1, PT, R7, R0, PT, P1 ;  /* 0x000000000700720c */ /* 0x000fe20003f24310 */
[----:B------:R-:W-:Y:S01]  /*1310*/  VIADD R7, R11, 0x10 ;  /* 0x000000100b077836 */ /* 0x000fe20000000000 */
[----:B------:R-:W-:-:S02]  /*1320*/  IADD3.X R29, R0, UR6, RZ, P0, !PT ;  /* 0x00000006001d7c10 */ /* 0x000fc400087fe4ff */
[----:B------:R-:W-:Y:S02]  /*1330*/  ISETP.GE.OR P6, PT, R11, UR4, !P1 ;  /* 0x000000040b007c0c */ /* 0x000fe4000cfc6670 */
[----:B------:R-:W-:Y:S02]  /*1340*/  ISETP.GE.OR P5, PT, R32, UR4, !P1 ;  /* 0x0000000420007c0c */ /* 0x000fe4000cfa6670 */
[----:B------:R-:W-:Y:S02]  /*1350*/  ISETP.GE.OR P4, PT, R7, UR4, !P1 ;  /* 0x0000000407007c0c */ /* 0x000fe4000cf86670 */
[----:B------:R-:W-:Y:S02]  /*1360*/  ISETP.GE.OR P0, PT, R27, UR4, !P1 ;  /* 0x000000041b007c0c */ /* 0x000fe4000cf06670 */
[----:B------:R-:W-:-:S05]  /*1370*/  ISETP.GE.OR P3, PT, R26, UR4, !P1 ;  /* 0x000000041a007c0c */ /* 0x000fca000cf66670 */
[----:B------:R-:W0:Y:S01]  /*1380*/  @!P6 LDC.64 R20, c[0x0][0x2b8] ;  /* 0x0000ae00ff14eb82 */ /* 0x000e220000000a00 */
[----:B------:R-:W-:Y:S01]  /*1390*/  @!P6 SHF.R.S32.HI R0, RZ, 0x1f, R11 ;  /* 0x0000001fff00e819 */ /* 0x000fe2000001140b */
[----:B------:R-:W-:Y:S01]  /*13a0*/  @!P6 IMAD.WIDE.U32 R24, R12, R11, R28 ;  /* 0x0000000b0c18e225 */ /* 0x000fe200078e001c */
[----:B------:R-:W-:Y:S02]  /*13b0*/  @!P5 SHF.R.S32.HI R34, RZ, 0x1f, R32 ;  /* 0x0000001fff22d819 */ /* 0x000fe40000011420 */
[----:B------:R-:W-:Y:S01]  /*13c0*/  @!P4 SHF.R.S32.HI R33, RZ, 0x1f, R7 ;  /* 0x0000001fff21c819 */ /* 0x000fe20000011407 */
[----:B------:R-:W-:Y:S01]  /*13d0*/  @!P6 IMAD R0, R0, R12, RZ ;  /* 0x0000000c0000e224 */ /* 0x000fe200078e02ff */
[----:B------:R-:W-:Y:S01]  /*13e0*/  @!P4 MOV R39, R29 ;  /* 0x0000001d0027c202 */ /* 0x000fe20000000f00 */
[----:B------:R-:W1:Y:S01]  /*13f0*/  @!P5 LDC.64 R22, c[0x0][0x2b8] ;  /* 0x0000ae00ff16db82 */ /* 0x000e620000000a00 */
[----:B------:R-:W-:Y:S02]  /*1400*/  @!P5 IMAD.MOV.U32 R40, RZ, RZ, R28 ;  /* 0x000000ffff28d224 */ /* 0x000fe400078e001c */
[----:B------:R-:W-:-:S02]  /*1410*/  @!P6 IMAD R0, R11, R5, R0 ;  /* 0x000000050b00e224 */ /* 0x000fc400078e0200 */
[----:B------:R-:W-:Y:S02]  /*1420*/  @!P5 IMAD.MOV.U32 R41, RZ, RZ, R29 ;  /* 0x000000ffff29d224 */ /* 0x000fe400078e001d */
[----:B------:R-:W-:Y:S02]  /*1430*/  @!P6 IMAD.IADD R0, R25, 0x1, R0 ;  /* 0x000000011900e824 */ /* 0x000fe400078e0200 */
[----:B------:R-:W-:Y:S02]  /*1440*/  @!P5 IMAD R34, R34, R12, RZ ;  /* 0x0000000c2222d224 */ /* 0x000fe400078e02ff */
[----:B------:R-:W-:-:S04]  /*1450*/  @!P5 IMAD.WIDE.U32 R40, R12, R32, R40 ;  /* 0x000000200c28d225 */ /* 0x000fc800078e0028 */
[----:B------:R-:W-:Y:S01]  /*1460*/  @!P5 IMAD R34, R32, R5, R34 ;  /* 0x000000052022d224 */ /* 0x000fe200078e0222 */
[C---:B0-----:R-:W-:Y:S01]  /*1470*/  @!P6 LEA R20, P2, R24.reuse, R20, 0x2 ;  /* 0x000000141814e211 */ /* 0x041fe200078410ff */
[----:B------:R-:W-:Y:S01]  /*1480*/  @!P0 IMAD.MOV.U32 R42, RZ, RZ, R28 ;  /* 0x000000ffff2a8224 */ /* 0x000fe200078e001c */
[----:B------:R-:W-:Y:S01]  /*1490*/  @!P0 SHF.R.S32.HI R32, RZ, 0x1f, R27 ;  /* 0x0000001fff208819 */ /* 0x000fe2000001141b */
[-C--:B------:R-:W-:Y:S01]  /*14a0*/  @!P4 IMAD R33, R33, R12.reuse, RZ ;  /* 0x0000000c2121c224 */ /* 0x080fe200078e02ff */
[----:B------:R-:W-:Y:S01]  /*14b0*/  @!P6 LEA.HI.X R21, R24, R21, R0, 0x2, P2 ;  /* 0x000000151815e211 */ /* 0x000fe200010f1400 */
[----:B------:R-:W-:Y:S01]  /*14c0*/  IMAD.MOV.U32 R0, RZ, RZ, -0x800000 ;  /* 0xff800000ff007424 */ /* 0x000fe200078e00ff */
[----:B------:R-:W0:Y:S01]  /*14d0*/  @!P4 LDC.64 R24, c[0x0][0x2b8] ;  /* 0x0000ae00ff18cb82 */ /* 0x000e220000000a00 */
[----:B------:R-:W-:Y:S01]  /*14e0*/  @!P0 MOV R43, R29 ;  /* 0x0000001d002b8202 */ /* 0x000fe20000000f00 */
[----:B------:R-:W-:Y:S01]  /*14f0*/  @!P0 IMAD R32, R32, R12, RZ ;  /* 0x0000000c20208224 */ /* 0x000fe200078e02ff */
[----:B-1----:R-:W-:Y:S01]  /*1500*/  @!P5 LEA R22, P2, R40, R22, 0x2 ;  /* 0x000000162816d211 */ /* 0x002fe200078410ff */
[----:B------:R-:W-:Y:S01]  /*1510*/  @!P5 IMAD.IADD R34, R41, 0x1, R34 ;  /* 0x000000012922d824 */ /* 0x000fe200078e0222 */
[----:B------:R1:W2:Y:S01]  /*1520*/  @!P6 LDG.E R0, desc[UR8][R20.64] ;  /* 0x000000081400e981 */ /* 0x0002a2000c1e1900 */
[----:B------:R-:W-:Y:S01]  /*1530*/  @!P0 IMAD.WIDE.U32 R42, R12, R27, R42 ;  /* 0x0000001b0c2a8225 */ /* 0x000fe200078e002a */
[----:B------:R-:W-:-:S03]  /*1540*/  ISETP.GE.OR P6, PT, R36, UR4, !P1 ;  /* 0x0000000424007c0c */ /* 0x000fc6000cfc6670 */
[----:B------:R-:W-:Y:S02]  /*1550*/  @!P4 IMAD.MOV.U32 R38, RZ, RZ, R28 ;  /* 0x000000ffff26c224 */ /* 0x000fe400078e001c */
[----:B------:R-:W-:Y:S01]  /*1560*/  @!P0 IMAD R27, R27, R5, R32 ;  /* 0x000000051b1b8224 */ /* 0x000fe200078e0220 */
[----:B------:R-:W-:Y:S01]  /*1570*/  @!P5 LEA.HI.X R23, R40, R23, R34, 0x2, P2 ;  /* 0x000000172817d211 */ /* 0x000fe200010f1422 */
[----:B------:R-:W-:Y:S02]  /*1580*/  IMAD.MOV.U32 R32, RZ, RZ, -0x800000 ;  /* 0xff800000ff207424 */ /* 0x000fe400078e00ff */
[----:B------:R-:W-:-:S04]  /*1590*/  @!P4 IMAD.WIDE.U32 R38, R12, R7, R38 ;  /* 0x000000070c26c225 */ /* 0x000fc800078e0026 */
[----:B------:R-:W-:Y:S01]  /*15a0*/  @!P4 IMAD R33, R7, R5, R33 ;  /* 0x000000050721c224 */ /* 0x000fe200078e0221 */
[----:B------:R-:W-:Y:S01]  /*15b0*/  @!P3 SHF.R.S32.HI R7, RZ, 0x1f, R26 ;  /* 0x0000001fff07b819 */ /* 0x000fe2000001141a */
[----:B------:R3:W4:Y:S01]  /*15c0*/  @!P5 LDG.E R32, desc[UR8][R22.64] ;  /* 0x000000081620d981 */ /* 0x000722000c1e1900 */
[----:B-1----:R-:W1:Y:S01]  /*15d0*/  @!P0 LDC.64 R20, c[0x0][0x2b8] ;  /* 0x0000ae00ff148b82 */ /* 0x002e620000000a00 */
[----:B------:R-:W-:Y:S01]  /*15e0*/  @!P3 IMAD.MOV.U32 R44, RZ, RZ, R28 ;  /* 0x000000ffff2cb224 */ /* 0x000fe200078e001c */
[----:B0-----:R-:W-:Y:S01]  /*15f0*/  @!P4 LEA R24, P2, R38, R24, 0x2 ;  /* 0x000000182618c211 */ /* 0x001fe200078410ff */
[----:B------:R-:W-:Y:S01]  /*1600*/  @!P3 IMAD.MOV.U32 R45, RZ, RZ, R29 ;  /* 0x000000ffff2db224 */ /* 0x000fe200078e001d */
[----:B------:R-:W-:Y:S01]  /*1610*/  @!P4 IADD3 R33, R39, R33, RZ ;  /* 0x000000212721c210 */ /* 0x000fe20007ffe0ff */
[----:B------:R-:W-:Y:S02]  /*1620*/  @!P3 IMAD R7, R7, R12, RZ ;  /* 0x0000000c0707b224 */ /* 0x000fe400078e02ff */
[----:B------:R-:W-:Y:S01]  /*1630*/  @!P3 IMAD.WIDE.U32 R44, R12, R26, R44 ;  /* 0x0000001a0c2cb225 */ /* 0x000fe200078e002c */
[----:B------:R-:W-:-:S02]  /*1640*/  @!P4 LEA.HI.X R25, R38, R25, R33, 0x2, P2 ;  /* 0x000000192619c211 */ /* 0x000fc400010f1421 */
[----:B------:R-:W-:Y:S01]  /*1650*/  @!P6 SHF.R.S32.HI R34, RZ, 0x1f, R36 ;  /* 0x0000001fff22e819 */ /* 0x000fe20000011424 */
[----:B------:R-:W-:Y:S01]  /*1660*/  @!P3 IMAD R26, R26, R5, R7 ;  /* 0x000000051a1ab224 */ /* 0x000fe200078e0207 */
[----:B---3--:R-:W0:Y:S01]  /*1670*/  @!P3 LDC.64 R22, c[0x0][0x2b8] ;  /* 0x0000ae00ff16bb82 */ /* 0x008e220000000a00 */
[----:B------:R-:W-:Y:S02]  /*1680*/  IMAD.MOV.U32 R33, RZ, RZ, -0x800000 ;  /* 0xff800000ff217424 */ /* 0x000fe400078e00ff */
[C---:B------:R-:W-:Y:S01]  /*1690*/  VIADD R7, R11.reuse, 0x30 ;  /* 0x000000300b077836 */ /* 0x040fe20000000000 */
[----:B------:R-:W-:Y:S01]  /*16a0*/  IADD3 R38, R11, 0x38, RZ ;  /* 0x000000380b267810 */ /* 0x000fe20007ffe0ff */
[----:B------:R-:W-:Y:S02]  /*16b0*/  @!P6 IMAD.MOV.U32 R40, RZ, RZ, R28 ;  /* 0x000000ffff28e224 */ /* 0x000fe400078e001c */
[----:B------:R-:W-:Y:S01]  /*16c0*/  @!P6 IMAD.MOV.U32 R41, RZ, RZ, R29 ;  /* 0x000000ffff29e224 */ /* 0x000fe200078e001d */
[----:B------:R-:W-:Y:S01]  /*16d0*/  ISETP.GE.OR P5, PT, R7, UR4, !P1 ;  /* 0x0000000407007c0c */ /* 0x000fe2000cfa6670 */
[----:B------:R-:W-:Y:S01]  /*16e0*/  @!P6 IMAD R34, R34, R12, RZ ;  /* 0x0000000c2222e224 */ /* 0x000fe200078e02ff */
[----:B------:R3:W5:Y:S01]  /*16f0*/  @!P4 LDG.E R33, desc[UR8][R24.64] ;  /* 0x000000081821c981 */ /* 0x000762000c1e1900 */
[----:B------:R-:W-:Y:S01]  /*1700*/  @!P0 IMAD.IADD R27, R43, 0x1, R27 ;  /* 0x000000012b1b8824 */ /* 0x000fe200078e021b */
[----:B------:R-:W-:Y:S01]  /*1710*/  ISETP.GE.OR P4, PT, R38, UR4, !P1 ;  /* 0x0000000426007c0c */ /* 0x000fe2000cf86670 */
[----:B------:R-:W-:Y:S01]  /*1720*/  @!P6 IMAD.WIDE.U32 R40, R12, R36, R40 ;  /* 0x000000240c28e225 */ /* 0x000fe200078e0028 */
[----:B-1----:R-:W-:-:S03]  /*1730*/  @!P0 LEA R20, P2, R42, R20, 0x2 ;  /* 0x000000142a148211 */ /* 0x002fc600078410ff */
[----:B------:R-:W-:Y:S01]  /*1740*/  @!P6 IMAD R36, R36, R5, R34 ;  /* 0x000000052424e224 */ /* 0x000fe200078e0222 */
[----:B------:R-:W-:Y:S01]  /*1750*/  @!P0 LEA.HI.X R21, R42, R21, R27, 0x2, P2 ;  /* 0x000000152a158211 */ /* 0x000fe200010f141b */
[----:B------:R-:W-:Y:S02]  /*1760*/  IMAD.MOV.U32 R34, RZ, RZ, -0x800000 ;  /* 0xff800000ff227424 */ /* 0x000fe400078e00ff */
[----:B------:R-:W-:Y:S01]  /*1770*/  VIADD R39, R11, 0x40 ;  /* 0x000000400b277836 */ /* 0x000fe20000000000 */
[----:B------:R-:W-:-:S03]  /*1780*/  @!P3 IADD3 R26, R45, R26, RZ ;  /* 0x0000001a2d1ab210 */ /* 0x000fc60007ffe0ff */
[----:B------:R1:W2:Y:S01]  /*1790*/  @!P0 LDG.E R34, desc[UR8][R20.64] ;  /* 0x0000000814228981 */ /* 0x0002a2000c1e1900 */
[----:B------:R-:W-:Y:S02]  /*17a0*/  ISETP.GE.OR P2, PT, R39, UR4, !P1 ;  /* 0x0000000427007c0c */ /* 0x000fe4000cf46670 */
[C---:B0-----:R-:W-:Y:S02]  /*17b0*/  @!P3 LEA R42, P0, R44.reuse, R22, 0x2 ;  /* 0x000000162c2ab211 */ /* 0x041fe400078010ff */
[----:B------:R-:W-:Y:S02]  /*17c0*/  @!P4 SHF.R.S32.HI R22, RZ, 0x1f, R38 ;  /* 0x0000001fff16c819 */ /* 0x000fe40000011426 */
[----:B------:R-:W-:Y:S02]  /*17d0*/  @!P3 LEA.HI.X R43, R44, R23, R26, 0x2, P0 ;  /* 0x000000172c2bb211 */ /* 0x000fe400000f141a */
[----:B---3--:R-:W-:Y:S01]  /*17e0*/  @!P5 SHF.R.S32.HI R24, RZ, 0x1f, R7 ;  /* 0x0000001fff18d819 */ /* 0x008fe20000011407 */
[----:B------:R-:W0:Y:S01]  /*17f0*/  @!P5 LDC.64 R26, c[0x0][0x2b8] ;  /* 0x0000ae00ff1adb82 */ /* 0x000e220000000a00 */
[----:B------:R-:W-:-:S02]  /*1800*/  @!P5 IMAD.MOV.U32 R52, RZ, RZ, R28 ;  /* 0x000000ffff34d224 */ /* 0x000fc400078e001c */
[--C-:B------:R-:W-:Y:S02]  /*1810*/  @!P5 IMAD.MOV.U32 R53, RZ, RZ, R29.reuse ;  /* 0x000000ffff35d224 */ /* 0x100fe400078e001d */
[-C--:B------:R-:W-:Y:S02]  /*1820*/  @!P5 IMAD R24, R24, R12.reuse, RZ ;  /* 0x0000000c1818d224 */ /* 0x080fe400078e02ff */
[----:B------:R-:W-:Y:S01]  /*1830*/  @!P4 IMAD.MOV.U32 R50, RZ, RZ, R28 ;  /* 0x000000ffff32c224 */ /* 0x000fe200078e001c */
[----:B-1----:R-:W1:Y:S01]  /*1840*/  @!P6 LDC.64 R20, c[0x0][0x2b8] ;  /* 0x0000ae00ff14eb82 */ /* 0x002e620000000a00 */
[----:B------:R-:W-:Y:S02]  /*1850*/  @!P4 IMAD.MOV.U32 R51, RZ, RZ, R29 ;  /* 0x000000ffff33c224 */ /* 0x000fe400078e001d */
[----:B------:R-:W-:Y:S02]  /*1860*/  @!P4 IMAD R22, R22, R12, RZ ;  /* 0x0000000c1616c224 */ /* 0x000fe400078e02ff */
[----:B------:R-:W-:-:S02]  /*1870*/  IMAD.MOV.U32 R35, RZ, RZ, -0x800000 ;  /* 0xff800000ff237424 */ /* 0x000fc400078e00ff */
[----:B------:R-:W-:-:S04]  /*1880*/  @!P5 IMAD.WIDE.U32 R52, R12, R7, R52 ;  /* 0x000000070c34d225 */ /* 0x000fc800078e0034 */
[----:B------:R-:W-:Y:S01]  /*1890*/  @!P4 IMAD.WIDE.U32 R50, R12, R38, R50 ;  /* 0x000000260c32c225 */ /* 0x000fe200078e0032 */
[----:B------:R3:W5:Y:S03]  /*18a0*/  @!P3 LDG.E R35, desc[UR8][R42.64] ;  /* 0x000000082a23b981 */ /* 0x000766000c1e1900 */
[-C--:B------:R-:W-:Y:S02]  /*18b0*/  @!P5 IMAD R7, R7, R5.reuse, R24 ;  /* 0x000000050707d224 */ /* 0x080fe400078e0218 */
[----:B------:R-:W-:Y:S01]  /*18c0*/  VIADD R37, R11, 0x48 ;  /* 0x000000480b257836 */ /* 0x000fe20000000000 */
[----:B------:R-:W0:Y:S01]  /*18d0*/  @!P4 LDC.64 R24, c[0x0][0x2b8] ;  /* 0x0000ae00ff18cb82 */ /* 0x000e220000000a00 */
[----:B------:R-:W-:Y:S01]  /*18e0*/  @!P4 IMAD R38, R38, R5, R22 ;  /* 0x000000052626c224 */ /* 0x000fe200078e0216 */
[----:B------:R-:W-:Y:S02]  /*18f0*/  @!P2 SHF.R.S32.HI R22, RZ, 0x1f, R39 ;  /* 0x0000001fff16a819 */ /* 0x000fe40000011427 */
[----:B------:R-:W-:-:S03]  /*1900*/  ISETP.GE.OR P0, PT, R37, UR4, !P1 ;  /* 0x0000000425007c0c */ /* 0x000fc6000cf06670 */
[----:B------:R-:W-:Y:S01]  /*1910*/  @!P2 IMAD R22, R22, R12, RZ ;  /* 0x0000000c1616a224 */ /* 0x000fe200078e02ff */
[----:B-1----:R-:W-:Y:S01]  /*1920*/  @!P6 LEA R54, P3, R40, R20, 0x2 ;  /* 0x000000142836e211 */ /* 0x002fe200078610ff */
[----:B------:R-:W-:Y:S01]  /*1930*/  @!P6 IMAD.IADD R36, R41, 0x1, R36 ;  /* 0x000000012924e824 */ /* 0x000fe200078e0224 */
[----:B---3--:R-:W-:Y:S01]  /*1940*/  @!P2 MOV R42, R28 ;  /* 0x0000001c002aa202 */ /* 0x008fe20000000f00 */
[----:B------:R-:W-:-:S04]  /*1950*/  @!P2 IMAD.MOV.U32 R43, RZ, RZ, R29 ;  /* 0x000000ffff2ba224 */ /* 0x000fc800078e001d */
[----:B------:R-:W-:-:S04]  /*1960*/  @!P2 IMAD.WIDE.U32 R42, R12, R39, R42 ;  /* 0x000000270c2aa225 */ /* 0x000fc800078e002a */
[----:B------:R-:W-:Y:S02]  /*1970*/  @!P2 IMAD R39, R39, R5, R22 ;  /* 0x000000052727a224 */ /* 0x000fe400078e0216 */
[----:B------:R-:W1:Y:S01]  /*1980*/  @!P2 LDC.64 R22, c[0x0][0x2b8] ;  /* 0x0000ae00ff16ab82 */ /* 0x000e620000000a00 */
[----:B------:R-:W-:Y:S01]  /*1990*/  @!P6 LEA.HI.X R55, R40, R21, R36, 0x2, P3 ;  /* 0x000000152837e211 */ /* 0x000fe200018f1424 */
[----:B------:R-:W-:Y:S01]  /*19a0*/  @!P5 IMAD.IADD R7, R53, 0x1, R7 ;  /* 0x000000013507d824 */ /* 0x000fe200078e0207 */
[----:B------:R-:W-:Y:S02]  /*19b0*/  @!P0 SHF.R.S32.HI R44, RZ, 0x1f, R37 ;  /* 0x0000001fff2c8819 */ /* 0x000fe40000011425 */
[C---:B0-----:R-:W-:Y:S01]  /*19c0*/  @!P5 LEA R56, P3, R52.reuse, R26, 0x2 ;  /* 0x0000001a3438d211 */ /* 0x041fe200078610ff */
[----:B------:R-:W-:Y:S02]  /*19d0*/  IMAD.MOV.U32 R36, RZ, RZ, -0x800000 ;  /* 0xff800000ff247424 */ /* 0x000fe400078e00ff */
[----:B------:R-:W0:Y:S01]  /*19e0*/  @!P0 LDC.64 R20, c[0x0][0x2b8] ;  /* 0x0000ae00ff148b82 */ /* 0x000e220000000a00 */
[----:B------:R-:W-:Y:S01]  /*19f0*/  @!P0 MOV R41, R29 ;  /* 0x0000001d00298202 */ /* 0x000fe20000000f00 */
[----:B------:R-:W-:Y:S01]  /*1a00*/  @!P0 IMAD.MOV.U32 R40, RZ, RZ, R28 ;  /* 0x000000ffff288224 */ /* 0x000fe200078e001c */
[----:B------:R-:W-:Y:S01]  /*1a10*/  @!P5 LEA.HI.X R57, R52, R27, R7, 0x2, P3 ;  /* 0x0000001b3439d211 */ /* 0x000fe200018f1407 */
[----:B------:R-:W-:Y:S01]  /*1a20*/  @!P0 IMAD R44, R44, R12, RZ ;  /* 0x0000000c2c2c8224 */ /* 0x000fe200078e02ff */
[----:B------:R-:W-:Y:S01]  /*1a30*/  @!P4 IADD3 R38, R51, R38, RZ ;  /* 0x000000263326c210 */ /* 0x000fe20007ffe0ff */
[----:B------:R-:W-:Y:S01]  /*1a40*/  VIADD R7, R11, 0x50 ;  /* 0x000000500b077836 */ /* 0x000fe20000000000 */
[----:B------:R-:W-:Y:S01]  /*1a50*/  @!P4 LEA R52, P3, R50, R24, 0x2 ;  /* 0x000000183234c211 */ /* 0x000fe200078610ff */
[----:B------:R-:W-:Y:S01]  /*1a60*/  @!P0 IMAD.WIDE.U32 R40, R12, R37, R40 ;  /* 0x000000250c288225 */ /* 0x000fe200078e0028 */
[----:B------:R-:W3:Y:S02]  /*1a70*/  @!P6 LDG.E R36, desc[UR8][R54.64] ;  /* 0x000000083624e981 */ /* 0x000ee4000c1e1900 */
[----:B------:R-:W-:Y:S01]  /*1a80*/  ISETP.GE.OR P6, PT, R7, UR4, !P1 ;  /* 0x0000000407007c0c */ /* 0x000fe2000cfc6670 */
[----:B------:R-:W-:Y:S01]  /*1a90*/  @!P0 IMAD R26, R37, R5, R44 ;  /* 0x00000005251a8224 */ /* 0x000fe200078e022c */
[----:B------:R-:W-:Y:S01]  /*1aa0*/  @!P4 LEA.HI.X R53, R50, R25, R38, 0x2, P3 ;  /* 0x000000193235c211 */ /* 0x000fe200018f1426 */
[----:B------:R-:W-:-:S02]  /*1ab0*/  IMAD.MOV.U32 R37, RZ, RZ, -0x800000 ;  /* 0xff800000ff257424 */ /* 0x000fc400078e00ff */
[----:B------:R-:W-:Y:S01]  /*1ac0*/  VIADD R25, R11, 0x58 ;  /* 0x000000580b197836 */ /* 0x000fe20000000000 */
[C---:B-1----:R-:W-:Y:S01]  /*1ad0*/  @!P2 LEA R44, P3, R42.reuse, R22, 0x2 ;  /* 0x000000162a2ca211 */ /* 0x042fe200078610ff */
[----:B------:R-:W-:Y:S02]  /*1ae0*/  @!P2 IMAD.IADD R39, R43, 0x1, R39 ;  /* 0x000000012b27a824 */ /* 0x000fe400078e0227 */
[----:B------:R-:W3:Y:S01]  /*1af0*/  @!P5 LDG.E R37, desc[UR8][R56.64] ;  /* 0x000000083825d981 */ /* 0x000ee2000c1e1900 */
[----:B------:R-:W-:Y:S02]  /*1b00*/  ISETP.GE.OR P5, PT, R25, UR4, !P1 ;  /* 0x0000000419007c0c */ /* 0x000fe4000cfa6670 */
[----:B------:R-:W-:Y:S01]  /*1b10*/  @!P2 LEA.HI.X R45, R42, R23, R39, 0x2, P3 ;  /* 0x000000172a2da211 */ /* 0x000fe200018f1427 */
[----:B------:R-:W-:Y:S01]  /*1b20*/  IMAD.MOV.U32 R38, RZ, RZ, -0x800000 ;  /* 0xff800000ff267424 */ /* 0x000fe200078e00ff */
[----:B------:R-:W1:Y:S01]  /*1b30*/  @!P6 LDC.64 R22, c[0x0][0x2b8] ;  /* 0x0000ae00ff16eb82 */ /* 0x000e620000000a00 */
[----:B0-----:R-:W-:Y:S01]  /*1b40*/  @!P0 LEA R42, P3, R40, R20, 0x2 ;  /* 0x00000014282a8211 */ /* 0x001fe200078610ff */
[----:B------:R-:W-:Y:S01]  /*1b50*/  VIADD R24, R11, 0x60 ;  /* 0x000000600b187836 */ /* 0x000fe20000000000 */
[----:B------:R-:W-:-:S02]  /*1b60*/  @!P0 IADD3 R26, R41, R26, RZ ;  /* 0x0000001a291a8210 */ /* 0x000fc40007ffe0ff */
[----:B------:R0:W3:Y:S02]  /*1b70*/  @!P4 LDG.E R38, desc[UR8][R52.64] ;  /* 0x000000083426c981 */ /* 0x0000e4000c1e1900 */
[----:B------:R-:W-:Y:S02]  /*1b80*/  @!P0 LEA.HI.X R43, R40, R21, R26, 0x2, P3 ;  /* 0x00000015282b8211 */ /* 0x000fe400018f141a */
[----:B------:R-:W1:Y:S01]  /*1b90*/  @!P5 LDC.64 R20, c[0x0][0x2b8] ;  /* 0x0000ae00ff14db82 */ /* 0x000e620000000a00 */
[----:B------:R-:W-:Y:S01]  /*1ba0*/  ISETP.GE.OR P4, PT, R24, UR4, !P1 ;  /* 0x0000000418007c0c */ /* 0x000fe2000cf86670 */
[----:B------:R-:W-:Y:S01]  /*1bb0*/  IMAD.MOV.U32 R40, RZ, RZ, -0x800000 ;  /* 0xff800000ff287424 */ /* 0x000fe200078e00ff */
[----:B------:R-:W-:Y:S01]  /*1bc0*/  @!P6 SHF.R.S32.HI R46, RZ, 0x1f, R7 ;  /* 0x0000001fff2ee819 */ /* 0x000fe20000011407 */
[----:B------:R-:W-:Y:S01]  /*1bd0*/  IMAD.MOV.U32 R39, RZ, RZ, -0x800000 ;  /* 0xff800000ff277424 */ /* 0x000fe200078e00ff */
[----:B------:R-:W-:Y:S01]  /*1be0*/  @!P6 MOV R50, R28 ;  /* 0x0000001c0032e202 */ /* 0x000fe20000000f00 */
[----:B------:R-:W-:-:S02]  /*1bf0*/  @!P6 IMAD.MOV.U32 R51, RZ, RZ, R29 ;  /* 0x000000ffff33e224 */ /* 0x000fc400078e001d */
[----:B------:R1:W3:Y:S01]  /*1c00*/  @!P2 LDG.E R40, desc[UR8][R44.64] ;  /* 0x000000082c28a981 */ /* 0x0002e2000c1e1900 */
[----:B------:R-:W-:-:S03]  /*1c10*/  @!P6 IMAD R46, R46, R12, RZ ;  /* 0x0000000c2e2ee224 */ /* 0x000fc600078e02ff */
[----:B------:R1:W3:Y:S01]  /*1c20*/  @!P0 LDG.E R39, desc[UR8][R42.64] ;  /* 0x000000082a278981 */ /* 0x0002e2000c1e1900 */
[----:B------:R-:W-:Y:S01]  /*1c30*/  @!P6 IMAD.WIDE.U32 R50, R12, R7, R50 ;  /* 0x000000070c32e225 */ /* 0x000fe200078e0032 */
[----:B------:R-:W4:Y:S03]  /*1c40*/  @!P4 LDC.64 R26, c[0x0][0x2b8] ;  /* 0x0000ae00ff1acb82 */ /* 0x000f260000000a00 */
[----:B------:R-:W-:Y:S02]  /*1c50*/  @!P6 IMAD R46, R7, R5, R46 ;  /* 0x00000005072ee224 */ /* 0x000fe400078e022e */
[----:B0-----:R-:W-:Y:S02]  /*1c60*/  @!P5 IMAD.MOV.U32 R52, RZ, RZ, R28 ;  /* 0x000000ffff34d224 */ /* 0x001fe400078e001c */
[----:B------:R-:W-:Y:S01]  /*1c70*/  @!P5 IMAD.MOV.U32 R53, RZ, RZ, R29 ;  /* 0x000000ffff35d224 */ /* 0x000fe200078e001d */
[----:B-1----:R-:W-:Y:S01]  /*1c80*/  @!P5 SHF.R.S32.HI R45, RZ, 0x1f, R25 ;  /* 0x0000001fff2dd819 */ /* 0x002fe20000011419 */
[----:B------:R-:W-:-:S04]  /*1c90*/  VIADD R42, R11, 0x68 ;  /* 0x000000680b2a7836 */ /* 0x000fc80000000000 */
[----:B------:R-:W-:Y:S01]  /*1ca0*/  @!P5 IMAD R45, R45, R12, RZ ;  /* 0x0000000c2d2dd224 */ /* 0x000fe200078e02ff */
[----:B------:R-:W-:Y:S02]  /*1cb0*/  @!P6 LEA R44, P0, R50, R22, 0x2 ;  /* 0x00000016322ce211 */ /* 0x000fe400078010ff */
[----:B------:R-:W-:Y:S01]  /*1cc0*/  ISETP.GE.OR P3, PT, R42, UR4, !P1 ;  /* 0x000000042a007c0c */ /* 0x000fe2000cf66670 */
[----:B------:R-:W-:Y:S02]  /*1cd0*/  @!P6 IMAD.IADD R22, R51, 0x1, R46 ;  /* 0x000000013316e824 */ /* 0x000fe400078e022e */
[----:B------:R-:W-:-:S04]  /*1ce0*/  @!P5 IMAD.WIDE.U32 R52, R12, R25, R52 ;  /* 0x000000190c34d225 */ /* 0x000fc800078e0034 */
[----:B------:R-:W-:Y:S02]  /*1cf0*/  @!P5 IMAD R25, R25, R5, R45 ;  /* 0x000000051919d224 */ /* 0x000fe400078e022d */
[C---:B------:R-:W-:Y:S01]  /*1d00*/  VIADD R41, R11.reuse, 0x70 ;  /* 0x000000700b297836 */ /* 0x040fe20000000000 */
[----:B------:R-:W-:Y:S02]  /*1d10*/  IADD3 R7, R11, 0x78, RZ ;  /* 0x000000780b077810 */ /* 0x000fe40007ffe0ff */
[----:B------:R-:W-:Y:S02]  /*1d20*/  @!P6 LEA.HI.X R45, R50, R23, R22, 0x2, P0 ;  /* 0x00000017322de211 */ /* 0x000fe400000f1416 */
[----:B------:R-:W-:Y:S02]  /*1d30*/  @!P5 LEA R50, P0, R52, R20, 0x2 ;  /* 0x000000143432d211 */ /* 0x000fe400078010ff */
[----:B------:R-:W-:Y:S02]  /*1d40*/  @!P5 IADD3 R25, R53, R25, RZ ;  /* 0x000000193519d210 */ /* 0x000fe40007ffe0ff */
[----:B------:R-:W-:-:S02]  /*1d50*/  @!P4 SHF.R.S32.HI R43, RZ, 0x1f, R24 ;  /* 0x0000001fff2bc819 */ /* 0x000fc40000011418 */
[----:B------:R-:W-:Y:S02]  /*1d60*/  ISETP.GE.OR P2, PT, R41, UR4, !P1 ;  /* 0x0000000429007c0c */ /* 0x000fe4000cf46670 */
[----:B------:R-:W-:Y:S01]  /*1d70*/  ISETP.GE.OR P1, PT, R7, UR4, !P1 ;  /* 0x0000000407007c0c */ /* 0x000fe2000cf26670 */
[----:B------:R-:W-:Y:S01]  /*1d80*/  @!P4 IMAD.MOV.U32 R56, RZ, RZ, R28 ;  /* 0x000000ffff38c224 */ /* 0x000fe200078e001c */
[----:B------:R-:W-:Y:S01]  /*1d90*/  @!P5 LEA.HI.X R51, R52, R21, R25, 0x2, P0 ;  /* 0x000000153433d211 */ /* 0x000fe200000f1419 */
[----:B------:R-:W-:Y:S01]  /*1da0*/  @!P4 IMAD.MOV.U32 R57, RZ, RZ, R29 ;  /* 0x000000ffff39c224 */ /* 0x000fe200078e001d */
[----:B------:R-:W-:Y:S01]  /*1db0*/  @!P3 SHF.R.S32.HI R21, RZ, 0x1f, R42 ;  /* 0x0000001fff15b819 */ /* 0x000fe2000001142a */
[----:B------:R-:W-:Y:S01]  /*1dc0*/  @!P4 IMAD R22, R43, R12, RZ ;  /* 0x0000000c2b16c224 */ /* 0x000fe200078e02ff */
[----:B------:R-:W-:Y:S01]  /*1dd0*/  @!P3 MOV R53, R29 ;  /* 0x0000001d0035b202 */ /* 0x000fe20000000f00 */
[----:B------:R-:W-:-:S04]  /*1de0*/  @!P4 IMAD.WIDE.U32 R56, R12, R24, R56 ;  /* 0x000000180c38c225 */ /* 0x000fc800078e0038 */
[----:B------:R-:W-:Y:S02]  /*1df0*/  @!P4 IMAD R20, R24, R5, R22 ;  /* 0x000000051814c224 */ /* 0x000fe400078e0216 */
[----:B------:R-:W-:Y:S02]  /*1e00*/  @!P3 IMAD.MOV.U32 R52, RZ, RZ, R28 ;  /* 0x000000ffff34b224 */ /* 0x000fe400078e001c */
[----:B------:R-:W-:Y:S01]  /*1e10*/  @!P3 IMAD R21, R21, R12, RZ ;  /* 0x0000000c1515b224 */ /* 0x000fe200078e02ff */
[----:B----4-:R-:W-:Y:S01]  /*1e20*/  @!P4 LEA R54, P0, R56, R26, 0x2 ;  /* 0x0000001a3836c211 */ /* 0x010fe200078010ff */
[----:B------:R-:W-:Y:S01]  /*1e30*/  @!P3 IMAD.WIDE.U32 R52, R12, R42, R52 ;  /* 0x0000002a0c34b225 */ /* 0x000fe200078e0034 */
[----:B------:R-:W0:Y:S03]  /*1e40*/  @!P3 LDC.64 R24, c[0x0][0x2b8] ;  /* 0x0000ae00ff18bb82 */ /* 0x000e260000000a00 */
[----:B------:R-:W-:-:S02]  /*1e50*/  @!P4 IMAD.IADD R26, R57, 0x1, R20 ;  /* 0x00000001391ac824 */ /* 0x000fc400078e0214 */
[----:B------:R-:W-:-:S03]  /*1e60*/  @!P3 IMAD R42, R42, R5, R21 ;  /* 0x000000052a2ab224 */ /* 0x000fc600078e0215 */
[----:B------:R-:W1:Y:S01]  /*1e70*/  @!P1 LDC.64 R20, c[0x0][0x2b8] ;  /* 0x0000ae00ff149b82 */ /* 0x000e620000000a00 */
[----:B------:R-:W-:Y:S01]  /*1e80*/  @!P4 LEA.HI.X R55, R56, R27, R26, 0x2, P0 ;  /* 0x0000001b3837c211 */ /* 0x000fe200000f141a */
[----:B------:R-:W-:Y:S01]  /*1e90*/  IMAD.MOV.U32 R26, RZ, RZ, -0x800000 ;  /* 0xff800000ff1a7424 */ /* 0x000fe200078e00ff */
[----:B------:R-:W-:-:S05]  /*1ea0*/  @!P1 SHF.R.S32.HI R27, RZ, 0x1f, R7 ;  /* 0x0000001fff1b9819 */ /* 0x000fca0000011407 */
[----:B------:R-:W4:Y:S01]  /*1eb0*/  @!P2 LDC.64 R22, c[0x0][0x2b8] ;  /* 0x0000ae00ff16ab82 */ /* 0x000f220000000a00 */
[----:B------:R-:W-:Y:S01]  /*1ec0*/  @!P2 SHF.R.S32.HI R43, RZ, 0x1f, R41 ;  /* 0x0000001fff2ba819 */ /* 0x000fe20000011429 */
[----:B------:R0:W3:Y:S01]  /*1ed0*/  @!P6 LDG.E R26, desc[UR8][R44.64] ;  /* 0x000000082c1ae981 */ /* 0x0000e2000c1e1900 */
[----:B------:R-:W-:Y:S01]  /*1ee0*/  @!P2 MOV R57, R29 ;  /* 0x0000001d0039a202 */ /* 0x000fe20000000f00 */
[--C-:B------:R-:W-:Y:S02]  /*1ef0*/  @!P2 IMAD.MOV.U32 R56, RZ, RZ, R28.reuse ;  /* 0x000000ffff38a224 */ /* 0x100fe400078e001c */
[----:B------:R-:W-:Y:S02]  /*1f00*/  @!P2 IMAD R43, R43, R12, RZ ;  /* 0x0000000c2b2ba224 */ /* 0x000fe400078e02ff */
[----:B------:R-:W-:-:S04]  /*1f10*/  @!P1 IMAD.WIDE.U32 R28, R12, R7, R28 ;  /* 0x000000070c1c9225 */ /* 0x000fc800078e001c */
[----:B------:R-:W-:Y:S02]  /*1f20*/  @!P2 IMAD R43, R41, R5, R43 ;  /* 0x00000005292ba224 */ /* 0x000fe400078e022b */
[----:B------:R-:W-:Y:S01]  /*1f30*/  @!P2 IMAD.WIDE.U32 R56, R12, R41, R56 ;  /* 0x000000290c38a225 */ /* 0x000fe200078e0038 */
[----:B-1----:R-:W-:-:S03]  /*1f40*/  @!P1 LEA R20, P0, R28, R20, 0x2 ;  /* 0x000000141c149211 */ /* 0x002fc600078010ff */
[----:B------:R-:W-:Y:S02]  /*1f50*/  IMAD.MOV.U32 R41, RZ, RZ, -0x800000 ;  /* 0xff800000ff297424 */ /* 0x000fe400078e00ff */
[----:B0-----:R-:W-:-:S04]  /*1f60*/  @!P1 IMAD R44, R27, R12, RZ ;  /* 0x0000000c1b2c9224 */ /* 0x001fc800078e02ff */
[----:B------:R-:W3:Y:S01]  /*1f70*/  @!P5 LDG.E R41, desc[UR8][R50.64] ;  /* 0x000000083229d981 */ /* 0x000ee2000c1e1900 */
[----:B------:R-:W-:Y:S02]  /*1f80*/  @!P1 IMAD R44, R7, R5, R44 ;  /* 0x00000005072c9224 */ /* 0x000fe400078e022c */
[----:B------:R-:W-:Y:S02]  /*1f90*/  IMAD.MOV.U32 R27, RZ, RZ, -0x800000 ;  /* 0xff800000ff1b7424 */ /* 0x000fe400078e00ff */
[----:B------:R-:W-:Y:S01]  /*1fa0*/  @!P1 IMAD.IADD R44, R29, 0x1, R44 ;  /* 0x000000011d2c9824 */ /* 0x000fe200078e022c */
[----:B------:R-:W-:Y:S01]  /*1fb0*/  @!P3 LEA R24, P5, R52, R24, 0x2 ;  /* 0x000000183418b211 */ /* 0x000fe200078a10ff */
[----:B------:R-:W-:Y:S01]  /*1fc0*/  @!P3 IMAD.IADD R42, R53, 0x1, R42 ;  /* 0x00000001352ab824 */ /* 0x000fe200078e022a */
[----:B------:R-:W-:Y:S01]  /*1fd0*/  @!P2 IADD3 R43, R57, R43, RZ ;  /* 0x0000002b392ba210 */ /* 0x000fe20007ffe0ff */
[----:B------:R-:W3:Y:S01]  /*1fe0*/  @!P4 LDG.E R27, desc[UR8][R54.64] ;  /* 0x00000008361bc981 */ /* 0x000ee2000c1e1900 */
[----:B------:R-:W-:-:S02]  /*1ff0*/  @!P1 LEA.HI.X R21, R28, R21, R44, 0x2, P0 ;  /* 0x000000151c159211 */ /* 0x000fc400000f142c */
[----:B------:R-:W-:Y:S01]  /*2000*/  MOV R28, 0xff800000 ;  /* 0xff800000001c7802 */ /* 0x000fe20000000f00 */
[----:B------:R-:W-:Y:S01]  /*2010*/  IMAD.MOV.U32 R29, RZ, RZ, -0x800000 ;  /* 0xff800000ff1d7424 */ /* 0x000fe200078e00ff */
[----:B----4-:R-:W-:Y:S02]  /*2020*/  @!P2 LEA R22, P4, R56, R22, 0x2 ;  /* 0x000000163816a211 */ /* 0x010fe400078810ff */
[----:B------:R-:W-:Y:S01]  /*2030*/  @!P3 LEA.HI.X R25, R52, R25, R42, 0x2, P5 ;  /* 0x000000193419b211 */ /* 0x000fe200028f142a */
[----:B------:R-:W-:Y:S01]  /*2040*/  IMAD.MOV.U32 R42, RZ, RZ, -0x800000 ;  /* 0xff800000ff2a7424 */ /* 0x000fe200078e00ff */
[----:B------:R0:W4:Y:S01]  /*2050*/  @!P1 LDG.E R28, desc[UR8][R20.64] ;  /* 0x00000008141c9981 */ /* 0x000122000c1e1900 */
[----:B------:R-:W-:-:S03]  /*2060*/  @!P2 LEA.HI.X R23, R56, R23, R43, 0x2, P4 ;  /* 0x000000173817a211 */ /* 0x000fc600020f142b */
[----:B------:R-:W4:Y:S04]  /*2070*/  @!P3 LDG.E R29, desc[UR8][R24.64] ;  /* 0x00000008181db981 */ /* 0x000f28000c1e1900 */
[----:B------:R1:W4:Y:S01]  /*2080*/  @!P2 LDG.E R42, desc[UR8][R22.64] ;  /* 0x00000008162aa981 */ /* 0x000322000c1e1900 */
[----:B0-----:R-:W1:Y:S01]  /*2090*/  LDC R20, c[0x0][0x270] ;  /* 0x00009c00ff147b82 */ /* 0x001e620000000800 */
[----:B------:R-:W0:Y:S01]  /*20a0*/  S2R R7, SR_CgaCtaId ;  /* 0x0000000000077919 */ /* 0x000e220000008800 */
[----:B-1----:R-:W-:-:S04]  /*20b0*/  IABS R23, R20 ;  /* 0x0000001400177213 */ /* 0x002fc80000000000 */
[----:B------:R-:W1:Y:S08]  /*20c0*/  I2F.U32.RP R44, R23 ;  /* 0x00000017002c7306 */ /* 0x000e700000209000 */
[----:B-1----:R-:W1:Y:S01]  /*20d0*/  MUFU.RCP R44, R44 ;  /* 0x0000002c002c7308 */ /* 0x002e620000001000 */
[----:B------:R-:W-:Y:S01]  /*20e0*/  MOV R21, 0x400 ;  /* 0x0000040000157802 */ /* 0x000fe20000000f00 */
[----:B-1----:R-:W-:-:S06]  /*20f0*/  VIADD R44, R44, 0xffffffe ;  /* 0x0ffffffe2c2c7836 */ /* 0x002fcc0000000000 */
[----:B------:R-:W1:Y:S01]  /*2100*/  F2I.FTZ.U32.TRUNC.NTZ R45, R44 ;  /* 0x0000002c002d7305 */ /* 0x000e62000021f000 */
[----:B0-----:R-:W-:Y:S02]  /*2110*/  LEA R7, R7, R21, 0x18 ;  /* 0x0000001507077211 */ /* 0x001fe400078ec0ff */
[----:B------:R-:W-:-:S03]  /*2120*/  ISETP.GT.AND P3, PT, R47, 0x77f, PT ;  /* 0x0000077f2f00780c */ /* 0x000fc60003f64270 */
[----:B------:R-:W-:Y:S01]  /*2130*/  IMAD R11, R11, 0x44, R7 ;  /* 0x000000440b0b7824 */ /* 0x000fe200078e0207 */
[C---:B------:R-:W-:Y:S01]  /*2140*/  ISETP.GT.AND P1, PT, R47.reuse, 0x67f, PT ;  /* 0x0000067f2f00780c */ /* 0x040fe20003f24270 */
[----:B-1----:R-:W-:Y:S02]  /*2150*/  IMAD.MOV R24, RZ, RZ, -R45 ;  /* 0x000000ffff187224 */ /* 0x002fe400078e0a2d */
[----:B------:R-:W-:Y:S02]  /*2160*/  IMAD.MOV.U32 R44, RZ, RZ, RZ ;  /* 0x000000ffff2c7224 */ /* 0x000fe400078e00ff */
[----:B------:R-:W-:Y:S01]  /*2170*/  IMAD R24, R24, R23, RZ ;  /* 0x0000001718187224 */ /* 0x000fe200078e02ff */
[----:B------:R-:W-:Y:S01]  /*2180*/  ISETP.GT.AND P2, PT, R47, 0x6ff, PT ;  /* 0x000006ff2f00780c */ /* 0x000fe20003f44270 */
[----:B------:R-:W-:Y:S01]  /*2190*/  IMAD R11, R19, 0x4, R11 ;  /* 0x00000004130b7824 */ /* 0x000fe200078e020b */
[----:B------:R-:W-:Y:S01]  /*21a0*/  IABS R22, R6 ;  /* 0x0000000600167213 */ /* 0x000fe20000000000 */
[----:B------:R-:W-:Y:S01]  /*21b0*/  IMAD.HI.U32 R24, R45, R24, R44 ;  /* 0x000000182d187227 */ /* 0x000fe200078e002c */
[----:B------:R-:W-:-:S02]  /*21c0*/  IABS R21, R20 ;  /* 0x0000001400157213 */ /* 0x000fc40000000000 */
[C---:B------:R-:W-:Y:S02]  /*21d0*/  ISETP.GT.AND P0, PT, R47.reuse, 0x5ff, PT ;  /* 0x000005ff2f00780c */ /* 0x040fe40003f04270 */
[C---:B------:R-:W-:Y:S01]  /*21e0*/  ISETP.GT.AND P4, PT, R47.reuse, 0x57f, PT ;  /* 0x0000057f2f00780c */ /* 0x040fe20003f84270 */
[----:B------:R-:W-:Y:S01]  /*21f0*/  @!P3 STS [R11+0x220], R32 ;  /* 0x000220200b00b388 */ /* 0x000fe20000000800 */
[----:B------:R-:W-:Y:S01]  /*2200*/  IADD3 R21, RZ, -R21, RZ ;  /* 0x80000015ff157210 */ /* 0x000fe20007ffe0ff */
[----:B------:R-:W-:Y:S01]  /*2210*/  IMAD.HI.U32 R24, R24, R22, RZ ;  /* 0x0000001618187227 */ /* 0x000fe200078e00ff */
[C---:B------:R-:W-:Y:S02]  /*2220*/  ISETP.GT.AND P3, PT, R47.reuse, 0x4ff, PT ;  /* 0x000004ff2f00780c */ /* 0x040fe40003f64270 */
[C---:B------:R-:W-:Y:S01]  /*2230*/  ISETP.GT.AND P5, PT, R47.reuse, 0x7ff, PT ;  /* 0x000007ff2f00780c */ /* 0x040fe20003fa4270 */
[----:B------:R-:W-:Y:S01]  /*2240*/  IMAD R21, R24, R21, R22 ;  /* 0x0000001518157224 */ /* 0x000fe200078e0216 */
[----:B--2---:R-:W-:Y:S01]  /*2250*/  @!P1 STS [R11+0x660], R34 ;  /* 0x000660220b009388 */ /* 0x004fe20000000800 */
[----:B------:R-:W-:-:S03]  /*2260*/  ISETP.GT.AND P1, PT, R47, 0x37f, PT ;  /* 0x0000037f2f00780c */ /* 0x000fc60003f24270 */
[----:B-----5:R-:W-:Y:S01]  /*2270*/  @!P2 STS [R11+0x440], R33 ;  /* 0x000440210b00a388 */ /* 0x020fe20000000800 */
[----:B------:R-:W-:-:S03]  /*2280*/  ISETP.GT.AND P2, PT, R47, 0x3ff, PT ;  /* 0x000003ff2f00780c */ /* 0x000fc60003f44270 */
[----:B------:R-:W-:Y:S01]  /*2290*/  @!P0 STS [R11+0x880], R35 ;  /* 0x000880230b008388 */ /* 0x000fe20000000800 */
[----:B------:R-:W-:-:S03]  /*22a0*/  ISETP.GT.AND P0, PT, R47, 0x2ff, PT ;  /* 0x000002ff2f00780c */ /* 0x000fc60003f04270 */
[----:B---3--:R-:W-:Y:S01]  /*22b0*/  @!P4 STS [R11+0xaa0], R36 ;  /* 0x000aa0240b00c388 */ /* 0x008fe20000000800 */
[----:B------:R-:W-:-:S03]  /*22c0*/  ISETP.GT.U32.AND P4, PT, R23, R21, PT ;  /* 0x000000151700720c */ /* 0x000fc60003f84070 */
[----:B------:R-:W-:Y:S01]  /*22d0*/  @!P3 STS [R11+0xcc0], R37 ;  /* 0x000cc0250b00b388 */ /* 0x000fe20000000800 */
[C---:B------:R-:W-:Y:S02]  /*22e0*/  ISETP.GT.AND P3, PT, R47.reuse, 0x27f, PT ;  /* 0x0000027f2f00780c */ /* 0x040fe40003f64270 */
[C---:B------:R-:W-:Y:S01]  /*22f0*/  ISETP.GT.AND P6, PT, R47.reuse, 0x7f, PT ;  /* 0x0000007f2f00780c */ /* 0x040fe20003fc4270 */
[----:B------:R0:W-:Y:S01]  /*2300*/  @!P5 STS [R11], R0 ;  /* 0x000000000b00d388 */ /* 0x0001e20000000800 */
[----:B------:R-:W-:-:S05]  /*2310*/  ISETP.GT.AND P5, PT, R47, 0x47f, PT ;  /* 0x0000047f2f00780c */ /* 0x000fca0003fa4270 */
[----:B------:R-:W-:Y:S01]  /*2320*/  @!P4 IMAD.IADD R21, R21, 0x1, -R23 ;  /* 0x000000011515c824 */ /* 0x000fe200078e0a17 */
[----:B------:R1:W-:Y:S01]  /*2330*/  @!P2 STS [R11+0x1100], R40 ;  /* 0x001100280b00a388 */ /* 0x0003e20000000800 */
[----:B------:R-:W-:-:S03]  /*2340*/  ISETP.GT.AND P2, PT, R47, 0x1ff, PT ;  /* 0x000001ff2f00780c */ /* 0x000fc60003f44270 */
[----:B------:R1:W-:Y:S01]  /*2350*/  @!P1 STS [R11+0x1320], R39 ;  /* 0x001320270b009388 */ /* 0x0003e20000000800 */
[----:B------:R-:W-:-:S03]  /*2360*/  ISETP.GT.AND P1, PT, R47, 0x17f, PT ;  /* 0x0000017f2f00780c */ /* 0x000fc60003f24270 */
[----:B------:R1:W-:Y:S01]  /*2370*/  @!P5 STS [R11+0xee0], R38 ;  /* 0x000ee0260b00d388 */ /* 0x0003e20000000800 */
[----:B0-----:R-:W-:Y:S02]  /*2380*/  LOP3.LUT R0, R31, R15, RZ, 0xfc, !PT ;  /* 0x0000000f1f007212 */ /* 0x001fe400078efcff */
[----:B------:R-:W-:Y:S01]  /*2390*/  LOP3.LUT R6, R6, R20, RZ, 0x3c, !PT ;  /* 0x0000001406067212 */ /* 0x000fe200078e3cff */
[----:B------:R-:W-:Y:S01]  /*23a0*/  @!P4 VIADD R24, R24, 0x1 ;  /* 0x000000011818c836 */ /* 0x000fe20000000000 */
[----:B------:R-:W-:Y:S01]  /*23b0*/  BSSY B0, `(.L_x_11) ;  /* 0x000002d000007945 */ /* 0x000fe20003800000 */
[----:B------:R1:W-:Y:S01]  /*23c0*/  @!P0 STS [R11+0x1540], R26 ;  /* 0x0015401a0b008388 */ /* 0x0003e20000000800 */
[----:B------:R-:W-:-:S03]  /*23d0*/  ISETP.GT.AND P0, PT, R47, 0xff, PT ;  /* 0x000000ff2f00780c */ /* 0x000fc60003f04270 */
[----:B------:R1:W-:Y:S01]  /*23e0*/  @!P3 STS [R11+0x1760], R41 ;  /* 0x001760290b00b388 */ /* 0x0003e20000000800 */
[----:B------:R-:W-:-:S03]  /*23f0*/  ISETP.GE.U32.AND P3, PT, R21, R23, PT ;  /* 0x000000171500720c */ /* 0x000fc60003f66070 */
[----:B------:R1:W-:Y:S01]  /*2400*/  @!P2 STS [R11+0x1980], R27 ;  /* 0x0019801b0b00a388 */ /* 0x0003e20000000800 */
[----:B------:R-:W-:-:S03]  /*2410*/  ISETP.GE.AND P2, PT, R6, RZ, PT ;  /* 0x000000ff0600720c */ /* 0x000fc60003f46270 */
[----:B----4-:R1:W-:Y:S04]  /*2420*/  @!P6 STS [R11+0x1fe0], R28 ;  /* 0x001fe01c0b00e388 */ /* 0x0103e80000000800 */
[----:B------:R1:W-:Y:S01]  /*2430*/  @!P1 STS [R11+0x1ba0], R29 ;  /* 0x001ba01d0b009388 */ /* 0x0003e20000000800 */
[----:B------:R-:W-:-:S03]  /*2440*/  ISETP.NE.U32.AND P1, PT, R0, RZ, PT ;  /* 0x000000ff0000720c */ /* 0x000fc60003f25070 */
[----:B------:R1:W-:Y:S01]  /*2450*/  @!P0 STS [R11+0x1dc0], R42 ;  /* 0x001dc02a0b008388 */ /* 0x0003e20000000800 */
[----:B------:R-:W-:Y:S02]  /*2460*/  ISETP.NE.AND P0, PT, R20, RZ, PT ;  /* 0x000000ff1400720c */ /* 0x000fe40003f05270 */
[----:B------:R-:W-:-:S05]  /*2470*/  @P3 IADD3 R24, R24, 0x1, RZ ;  /* 0x0000000118183810 */ /* 0x000fca0007ffe0ff */
[----:B------:R-:W-:-:S04]  /*2480*/  IMAD.MOV.U32 R6, RZ, RZ, R24 ;  /* 0x000000ffff067224 */ /* 0x000fc800078e0018 */
[----:B------:R-:W-:Y:S02]  /*2490*/  @!P2 IMAD.MOV R6, RZ, RZ, -R6 ;  /* 0x000000ffff06a224 */ /* 0x000fe400078e0a06 */
[----:B------:R-:W-:Y:S01]  /*24a0*/  @!P0 LOP3.LUT R6, RZ, R20, RZ, 0x33, !PT ;  /* 0x00000014ff068212 */ /* 0x000fe200078e33ff */
[----:B------:R-:W-:Y:S06]  /*24b0*/  @!P1 BRA `(.L_x_12) ;  /* 0x0000000000249947 */ /* 0x000fec0003800000 */
[----:B-1----:R-:W-:Y:S01]  /*24c0*/  IMAD.MOV.U32 R27, RZ, RZ, R30 ;  /* 0x000000ffff1b7224 */ /* 0x002fe200078e001e */
        /* <DEDUP_REMOVED lines=8> */
.L_x_12:
[----:B------:R-:W0:Y:S01]  /*2550*/  I2F.U32.RP R20, R16 ;  /* 0x0000001000147306 */ /* 0x000e220000209000 */
[----:B------:R-:W-:Y:S02]  /*2560*/  ISETP.NE.U32.AND P0, PT, R16, RZ, PT ;  /* 0x000000ff1000720c */ /* 0x000fe40003f05070 */
[----:B------:R-:W-:-:S05]  /*2570*/  MOV R51, RZ ;  /* 0x000000ff00337202 */ /* 0x000fca0000000f00 */
[----:B0-----:R-:W0:Y:S02]  /*2580*/  MUFU.RCP R20, R20 ;  /* 0x0000001400147308 */ /* 0x001e240000001000 */
[----:B0-----:R-:W-:-:S06]  /*2590*/  VIADD R20, R20, 0xffffffe ;  /* 0x0ffffffe14147836 */ /* 0x001fcc0000000000 */
[----:B------:R0:W2:Y:S02]  /*25a0*/  F2I.FTZ.U32.TRUNC.NTZ R21, R20 ;  /* 0x0000001400157305 */ /* 0x0000a4000021f000 */
[----:B0-----:R-:W-:Y:S01]  /*25b0*/  HFMA2.MMA R20, -RZ, RZ, 0, 0 ;  /* 0x00000000ff147435 */ /* 0x001fe200000001ff */
[----:B--2---:R-:W-:-:S04]  /*25c0*/  IMAD.MOV R0, RZ, RZ, -R21 ;  /* 0x000000ffff007224 */ /* 0x004fc800078e0a15 */
        /* <DEDUP_REMOVED lines=11> */
.L_x_13:
[----:B------:R-:W-:Y:S05]  /*2680*/  BSYNC B0 ;  /* 0x0000000000007941 */ /* 0x000fea0003800000 */
.L_x_11:
[----:B------:R-:W-:Y:S01]  /*2690*/  BAR.SYNC.DEFER_BLOCKING 0x0 ;  /* 0x0000000000007b1d */ /* 0x000fe20000010000 */
[-C--:B------:R-:W-:Y:S01]  /*26a0*/  LEA.HI R10, R10, R47.reuse, RZ, 0x3 ;  /* 0x0000002f0a0a7211 */ /* 0x080fe200078f18ff */
[----:B------:R-:W-:Y:S01]  /*26b0*/  IMAD.MOV.U32 R44, RZ, RZ, -0x800000 ;  /* 0xff800000ff2c7424 */ /* 0x000fe200078e00ff */
[----:B-1----:R-:W-:Y:S01]  /*26c0*/  MOV R42, 0xff800000 ;  /* 0xff800000002a7802 */ /* 0x002fe20000000f00 */
[----:B------:R-:W-:Y:S01]  /*26d0*/  IMAD.MOV.U32 R45, RZ, RZ, -0x800000 ;  /* 0xff800000ff2d7424 */ /* 0x000fe200078e00ff */
[----:B------:R-:W-:Y:S01]  /*26e0*/  LOP3.LUT R0, R10, 0xfffffff8, RZ, 0xc0, !PT ;  /* 0xfffffff80a007812 */ /* 0x000fe200078ec0ff */
[----:B------:R-:W-:Y:S01]  /*26f0*/  IMAD.MOV.U32 R43, RZ, RZ, -0x800000 ;  /* 0xff800000ff2b7424 */ /* 0x000fe200078e00ff */
[----:B------:R-:W-:Y:S01]  /*2700*/  MOV R40, 0xff800000 ;  /* 0xff80000000287802 */ /* 0x000fe20000000f00 */
[----:B------:R-:W-:Y:S01]  /*2710*/  IMAD.MOV.U32 R41, RZ, RZ, -0x800000 ;  /* 0xff800000ff297424 */ /* 0x000fe200078e00ff */
[----:B------:R-:W-:Y:S01]  /*2720*/  IADD3 R47, -R0, R47, RZ ;  /* 0x0000002f002f7210 */ /* 0x000fe20007ffe1ff */
[----:B------:R-:W-:Y:S01]  /*2730*/  IMAD.MOV.U32 R39, RZ, RZ, -0x800000 ;  /* 0xff800000ff277424 */ /* 0x000fe200078e00ff */
[----:B------:R-:W-:Y:S01]  /*2740*/  MOV R38, 0xff800000 ;  /* 0xff80000000267802 */ /* 0x000fe20000000f00 */
[----:B------:R-:W-:Y:S01]  /*2750*/  IMAD.MOV.U32 R37, RZ, RZ, -0x800000 ;  /* 0xff800000ff257424 */ /* 0x000fe200078e00ff */
[----:B------:R-:W-:Y:S01]  /*2760*/  MOV R36, 0xff800000 ;  /* 0xff80000000247802 */ /* 0x000fe20000000f00 */
[----:B------:R-:W-:Y:S01]  /*2770*/  IMAD R46, R47, 0x44, R7 ;  /* 0x000000442f2e7824 */ /* 0x000fe200078e0207 */
[----:B------:R-:W-:Y:S01]  /*2780*/  SHF.R.S32.HI R7, RZ, 0x3, R10 ;  /* 0x00000003ff077819 */ /* 0x000fe2000001140a */
[----:B------:R-:W-:Y:S01]  /*2790*/  IMAD.MOV.U32 R35, RZ, RZ, -0x800000 ;  /* 0xff800000ff237424 */ /* 0x000fe200078e00ff */
[----:B------:R-:W-:Y:S01]  /*27a0*/  MOV R34, 0xff800000 ;  /* 0xff80000000227802 */ /* 0x000fe20000000f00 */
[----:B------:R-:W-:Y:S01]  /*27b0*/  IMAD.MOV.U32 R33, RZ, RZ, -0x800000 ;  /* 0xff800000ff217424 */ /* 0x000fe200078e00ff */
[----:B------:R-:W-:Y:S01]  /*27c0*/  LEA R46, R7, R46, 0x2 ;  /* 0x0000002e072e7211 */ /* 0x000fe200078e10ff */
[----:B------:R-:W-:Y:S01]  /*27d0*/  IMAD.MOV.U32 R31, RZ, RZ, -0x800000 ;  /* 0xff800000ff1f7424 */ /* 0x000fe200078e00ff */
[----:B------:R-:W-:Y:S01]  /*27e0*/  MOV R32, 0xff800000 ;  /* 0xff80000000207802 */ /* 0x000fe20000000f00 */
[----:B------:R-:W-:Y:S01]  /*27f0*/  ULDC.U8 UR4, c[0x0][0x3d9] ;  /* 0x0000f64000047ab9 */ /* 0x000fe20000000000 */
[----:B------:R-:W-:Y:S01]  /*2800*/  MOV R30, 0xff800000 ;  /* 0xff800000001e7802 */ /* 0x000fe20000000f00 */
[----:B------:R-:W-:Y:S01]  /*2810*/  @!P6 LDS R44, [R46] ;  /* 0x000000002e2ce984 */ /* 0x000fe20000000800 */
[----:B------:R-:W-:Y:S01]  /*2820*/  IABS R20, R3 ;  /* 0x0000000300147213 */ /* 0x000fe20000000000 */
[----:B------:R-:W-:Y:S02]  /*2830*/  BSSY B1, `(.L_x_14) ;  /* 0x000028c000017945 */ /* 0x000fe40003800000 */
[----:B------:R-:W0:Y:S01]  /*2840*/  @!P6 LDS R45, [R46+0x220] ;  /* 0x000220002e2de984 */ /* 0x000e220000000800 */
[----:B------:R-:W1:Y:S03]  /*2850*/  I2F.RP R54, R20 ;  /* 0x0000001400367306 */ /* 0x000e660000209400 */
[----:B------:R-:W2:Y:S04]  /*2860*/  @!P6 LDS R42, [R46+0x440] ;  /* 0x000440002e2ae984 */ /* 0x000ea80000000800 */
[----:B------:R-:W3:Y:S04]  /*2870*/  @!P6 LDS R43, [R46+0x660] ;  /* 0x000660002e2be984 */ /* 0x000ee80000000800 */
[----:B------:R-:W4:Y:S04]  /*2880*/  @!P6 LDS R40, [R46+0x880] ;  /* 0x000880002e28e984 */ /* 0x000f280000000800 */
[----:B------:R-:W5:Y:S01]  /*2890*/  @!P6 LDS R41, [R46+0xaa0] ;  /* 0x000aa0002e29e984 */ /* 0x000f620000000800 */
[----:B-1----:R-:W1:Y:S03]  /*28a0*/  MUFU.RCP R54, R54 ;  /* 0x0000003600367308 */ /* 0x002e660000001000 */
[----:B------:R-:W5:Y:S04]  /*28b0*/  @!P6 LDS R38, [R46+0xcc0] ;  /* 0x000cc0002e26e984 */ /* 0x000f680000000800 */
[----:B------:R-:W5:Y:S04]  /*28c0*/  @!P6 LDS R39, [R46+0xee0] ;  /* 0x000ee0002e27e984 */ /* 0x000f680000000800 */
[----:B------:R-:W5:Y:S04]  /*28d0*/  @!P6 LDS R36, [R46+0x1100] ;  /* 0x001100002e24e984 */ /* 0x000f680000000800 */
[----:B------:R-:W5:Y:S01]  /*28e0*/  @!P6 LDS R37, [R46+0x1320] ;  /* 0x001320002e25e984 */ /* 0x000f620000000800 */
[----:B-1----:R-:W-:-:S03]  /*28f0*/  IADD3 R54, R54, 0xffffffe, RZ ;  /* 0x0ffffffe36367810 */ /* 0x002fc60007ffe0ff */
[----:B------:R-:W1:Y:S04]  /*2900*/  @!P6 LDS R34, [R46+0x1540] ;  /* 0x001540002e22e984 */ /* 0x000e680000000800 */
[----:B------:R-:W1:Y:S01]  /*2910*/  @!P6 LDS R35, [R46+0x1760] ;  /* 0x001760002e23e984 */ /* 0x000e620000000800 */
[----:B0-----:R-:W-:-:S03]  /*2920*/  FMNMX.FTZ R10, R44, R45, !PT ;  /* 0x0000002d2c0a7209 */ /* 0x001fc60007810000 */
[----:B------:R-:W0:Y:S01]  /*2930*/  @!P6 LDS R32, [R46+0x1980] ;  /* 0x001980002e20e984 */ /* 0x000e220000000800 */
[----:B--2---:R-:W-:-:S03]  /*2940*/  FMNMX.FTZ R10, R10, R42, !PT ;  /* 0x0000002a0a0a7209 */ /* 0x004fc60007810000 */
[----:B------:R-:W2:Y:S01]  /*2950*/  @!P6 LDS R33, [R46+0x1ba0] ;  /* 0x001ba0002e21e984 */ /* 0x000ea20000000800 */
[----:B---3--:R-:W-:-:S03]  /*2960*/  FMNMX.FTZ R10, R10, R43, !PT ;  /* 0x0000002b0a0a7209 */ /* 0x008fc60007810000 */
[----:B------:R-:W3:Y:S01]  /*2970*/  @!P6 LDS R30, [R46+0x1dc0] ;  /* 0x001dc0002e1ee984 */ /* 0x000ee20000000800 */
[----:B----4-:R-:W-:-:S03]  /*2980*/  FMNMX.FTZ R10, R10, R40, !PT ;  /* 0x000000280a0a7209 */ /* 0x010fc60007810000 */
[----:B------:R-:W4:Y:S01]  /*2990*/  @!P6 LDS R31, [R46+0x1fe0] ;  /* 0x001fe0002e1fe984 */ /* 0x000f220000000800 */
[----:B-----5:R-:W-:-:S04]  /*29a0*/  FMNMX.FTZ R10, R10, R41, !PT ;  /* 0x000000290a0a7209 */ /* 0x020fc80007810000 */
[----:B------:R-:W-:-:S04]  /*29b0*/  FMNMX.FTZ R10, R10, R38, !PT ;  /* 0x000000260a0a7209 */ /* 0x000fc80007810000 */
[----:B------:R-:W-:-:S04]  /*29c0*/  FMNMX.FTZ R10, R10, R39, !PT ;  /* 0x000000270a0a7209 */ /* 0x000fc80007810000 */
[----:B------:R-:W-:-:S04]  /*29d0*/  FMNMX.FTZ R10, R10, R36, !PT ;  /* 0x000000240a0a7209 */ /* 0x000fc80007810000 */
[----:B------:R-:W-:-:S04]  /*29e0*/  FMNMX.FTZ R10, R10, R37, !PT ;  /* 0x000000250a0a7209 */ /* 0x000fc80007810000 */
[----:B-1----:R-:W-:-:S04]  /*29f0*/  FMNMX.FTZ R10, R10, R34, !PT ;  /* 0x000000220a0a7209 */ /* 0x002fc80007810000 */
[----:B------:R-:W-:-:S04]  /*2a00*/  FMNMX.FTZ R10, R10, R35, !PT ;  /* 0x000000230a0a7209 */ /* 0x000fc80007810000 */
[----:B0-----:R-:W-:-:S04]  /*2a10*/  FMNMX.FTZ R10, R10, R32, !PT ;  /* 0x000000200a0a7209 */ /* 0x001fc80007810000 */
[----:B--2---:R-:W-:-:S04]  /*2a20*/  FMNMX.FTZ R10, R10, R33, !PT ;  /* 0x000000210a0a7209 */ /* 0x004fc80007810000 */
[----:B---3--:R-:W-:-:S04]  /*2a30*/  FMNMX.FTZ R10, R10, R30, !PT ;  /* 0x0000001e0a0a7209 */ /* 0x008fc80007810000 */
[----:B----4-:R-:W-:-:S05]  /*2a40*/  FMNMX.FTZ R10, R10, R31, !PT ;  /* 0x0000001f0a0a7209 */ /* 0x010fca0007810000 */
[----:B------:R-:W0:Y:S02]  /*2a50*/  SHFL.BFLY PT, R0, R10, 0x4, 0x1f ;  /* 0x0c801f000a007f89 */ /* 0x000e2400000e0000 */
[----:B0-----:R-:W-:-:S05]  /*2a60*/  FMNMX.FTZ R0, R10, R0, !PT ;  /* 0x000000000a007209 */ /* 0x001fca0007810000 */
[----:B------:R-:W0:Y:S02]  /*2a70*/  SHFL.BFLY PT, R10, R0, 0x2, 0x1f ;  /* 0x0c401f00000a7f89 */ /* 0x000e2400000e0000 */
[----:B0-----:R-:W-:Y:S02]  /*2a80*/  FMNMX.FTZ R10, R0, R10, !PT ;  /* 0x0000000a000a7209 */ /* 0x001fe40007810000 */
[----:B------:R-:W0:Y:S03]  /*2a90*/  LDC R0, c[0x0][0x270] ;  /* 0x00009c00ff007b82 */ /* 0x000e260000000800 */
[----:B------:R-:W1:Y:S01]  /*2aa0*/  SHFL.BFLY PT, R19, R10, 0x1, 0x1f ;  /* 0x0c201f000a137f89 */ /* 0x000e6200000e0000 */
[----:B0-----:R-:W-:Y:S02]  /*2ab0*/  IABS R11, R0 ;  /* 0x00000000000b7213 */ /* 0x001fe40000000000 */
[----:B-1----:R-:W-:-:S02]  /*2ac0*/  FMNMX.FTZ R19, R10, R19, !PT ;  /* 0x000000130a137209 */ /* 0x002fc40007810000 */
[----:B------:R-:W-:Y:S02]  /*2ad0*/  I2F.U32.RP R10, R11 ;  /* 0x0000000b000a7306 */ /* 0x000fe40000209000 */
[----:B------:R-:W-:-:S04]  /*2ae0*/  FSETP.NEU.FTZ.AND P0, PT, R19, -INF , PT ;  /* 0xff8000001300780b */ /* 0x000fc80003f1d000 */
[----:B------:R-:W-:Y:S02]  /*2af0*/  FSEL R19, R19, RZ, P0 ;  /* 0x000000ff13137208 */ /* 0x000fe40000000000 */
[----:B------:R-:W-:-:S03]  /*2b00*/  ISETP.GT.AND P0, PT, R3, RZ, PT ;  /* 0x000000ff0300720c */ /* 0x000fc60003f04270 */
[C---:B------:R-:W-:Y:S01]  /*2b10*/  FADD.FTZ R53, -R19.reuse, R44 ;  /* 0x0000002c13357221 */ /* 0x040fe20000010100 */
[C---:B------:R-:W-:Y:S01]  /*2b20*/  FADD.FTZ R52, -R19.reuse, R45 ;  /* 0x0000002d13347221 */ /* 0x040fe20000010100 */
[C---:B------:R-:W-:Y:S01]  /*2b30*/  FADD.FTZ R49, -R19.reuse, R42 ;  /* 0x0000002a13317221 */ /* 0x040fe20000010100 */
[----:B------:R-:W-:Y:S01]  /*2b40*/  FADD.FTZ R29, -R19, R43 ;  /* 0x0000002b131d7221 */ /* 0x000fe20000010100 */
[----:B------:R-:W-:Y:S01]  /*2b50*/  FMUL.FTZ R53, R53, 1.4426950216293334961 ;  /* 0x3fb8aa3b35357820 */ /* 0x000fe20000410000 */
[----:B------:R-:W-:Y:S01]  /*2b60*/  FMUL.FTZ R52, R52, 1.4426950216293334961 ;  /* 0x3fb8aa3b34347820 */ /* 0x000fe20000410000 */
[----:B------:R-:W-:Y:S01]  /*2b70*/  FMUL.FTZ R49, R49, 1.4426950216293334961 ;  /* 0x3fb8aa3b31317820 */ /* 0x000fe20000410000 */
[----:B------:R-:W-:Y:S01]  /*2b80*/  FMUL.FTZ R29, R29, 1.4426950216293334961 ;  /* 0x3fb8aa3b1d1d7820 */ /* 0x000fe20000410000 */
[C---:B------:R-:W-:Y:S01]  /*2b90*/  FADD.FTZ R28, -R19.reuse, R40 ;  /* 0x00000028131c7221 */ /* 0x040fe20000010100 */
[C---:B------:R-:W-:Y:S01]  /*2ba0*/  FADD.FTZ R27, -R19.reuse, R41 ;  /* 0x00000029131b7221 */ /* 0x040fe20000010100 */
[----:B------:R-:W-:Y:S01]  /*2bb0*/  MUFU.EX2 R53, R53 ;  /* 0x0000003500357308 */ /* 0x000fe20000000800 */
[----:B------:R-:W-:Y:S01]  /*2bc0*/  FADD.FTZ R26, -R19, R38 ;  /* 0x00000026131a7221 */ /* 0x000fe20000010100 */
[----:B------:R-:W-:Y:S01]  /*2bd0*/  FMUL.FTZ R28, R28, 1.4426950216293334961 ;  /* 0x3fb8aa3b1c1c7820 */ /* 0x000fe20000410000 */
[----:B------:R-:W-:Y:S01]  /*2be0*/  FMUL.FTZ R27, R27, 1.4426950216293334961 ;  /* 0x3fb8aa3b1b1b7820 */ /* 0x000fe20000410000 */
[C---:B------:R-:W-:Y:S01]  /*2bf0*/  FADD.FTZ R25, -R19.reuse, R39 ;  /* 0x0000002713197221 */ /* 0x040fe20000010100 */
[----:B------:R-:W-:Y:S01]  /*2c00*/  FMUL.FTZ R26, R26, 1.4426950216293334961 ;  /* 0x3fb8aa3b1a1a7820 */ /* 0x000fe20000410000 */
[C---:B------:R-:W-:Y:S01]  /*2c10*/  FADD.FTZ R24, -R19.reuse, R36 ;  /* 0x0000002413187221 */ /* 0x040fe20000010100 */
[----:B------:R-:W-:Y:S01]  /*2c20*/  FADD.FTZ R23, -R19, R37 ;  /* 0x0000002513177221 */ /* 0x000fe20000010100 */
[----:B------:R-:W0:Y:S01]  /*2c30*/  MUFU.EX2 R52, R52 ;  /* 0x0000003400347308 */ /* 0x000e220000000800 */
[----:B------:R-:W-:Y:S01]  /*2c40*/  FMUL.FTZ R25, R25, 1.4426950216293334961 ;  /* 0x3fb8aa3b19197820 */ /* 0x000fe20000410000 */
[----:B------:R-:W-:Y:S01]  /*2c50*/  FMUL.FTZ R24, R24, 1.4426950216293334961 ;  /* 0x3fb8aa3b18187820 */ /* 0x000fe20000410000 */
[----:B------:R-:W-:Y:S01]  /*2c60*/  FMUL.FTZ R23, R23, 1.4426950216293334961 ;  /* 0x3fb8aa3b17177820 */ /* 0x000fe20000410000 */
[C---:B------:R-:W-:Y:S01]  /*2c70*/  FADD.FTZ R22, -R19.reuse, R34 ;  /* 0x0000002213167221 */ /* 0x040fe20000010100 */
[----:B------:R-:W-:-:S03]  /*2c80*/  FADD.FTZ R21, -R19, R35 ;  /* 0x0000002313157221 */ /* 0x000fc60000010100 */
[----:B------:R-:W1:Y:S01]  /*2c90*/  MUFU.EX2 R49, R49 ;  /* 0x0000003100317308 */ /* 0x000e620000000800 */
[----:B------:R-:W-:Y:S01]  /*2ca0*/  FMUL.FTZ R22, R22, 1.4426950216293334961 ;  /* 0x3fb8aa3b16167820 */ /* 0x000fe20000410000 */
[----:B------:R-:W-:-:S06]  /*2cb0*/  FMUL.FTZ R21, R21, 1.4426950216293334961 ;  /* 0x3fb8aa3b15157820 */ /* 0x000fcc0000410000 */
[----:B------:R-:W2:Y:S01]  /*2cc0*/  MUFU.EX2 R29, R29 ;  /* 0x0000001d001d7308 */ /* 0x000ea20000000800 */
[----:B0-----:R-:W-:-:S07]  /*2cd0*/  FADD.FTZ R52, R53, R52 ;  /* 0x0000003435347221 */ /* 0x001fce0000010000 */
[----:B------:R-:W0:Y:S01]  /*2ce0*/  MUFU.EX2 R28, R28 ;  /* 0x0000001c001c7308 */ /* 0x000e220000000800 */
[----:B-1----:R-:W-:Y:S01]  /*2cf0*/  FADD.FTZ R52, R52, R49 ;  /* 0x0000003134347221 */ /* 0x002fe20000010000 */
[----:B------:R-:W-:-:S04]  /*2d00*/  FADD.FTZ R49, -R19, R32 ;  /* 0x0000002013317221 */ /* 0x000fc80000010100 */
[----:B------:R-:W-:Y:S02]  /*2d10*/  FMUL.FTZ R49, R49, 1.4426950216293334961 ;  /* 0x3fb8aa3b31317820 */ /* 0x000fe40000410000 */
[----:B------:R-:W1:Y:S01]  /*2d20*/  MUFU.EX2 R27, R27 ;  /* 0x0000001b001b7308 */ /* 0x000e620000000800 */
[----:B--2---:R-:W-:Y:S01]  /*2d30*/  FADD.FTZ R29, R52, R29 ;  /* 0x0000001d341d7221 */ /* 0x004fe20000010000 */
[----:B------:R-:W-:-:S06]  /*2d40*/  IMAD.MOV.U32 R52, RZ, RZ, RZ ;  /* 0x000000ffff347224 */ /* 0x000fcc00078e00ff */
[----:B------:R-:W2:Y:S01]  /*2d50*/  MUFU.EX2 R26, R26 ;  /* 0x0000001a001a7308 */ /* 0x000ea20000000800 */
[----:B0-----:R-:W-:Y:S01]  /*2d60*/  FADD.FTZ R29, R29, R28 ;  /* 0x0000001c1d1d7221 */ /* 0x001fe20000010000 */
[----:B------:R-:W-:-:S04]  /*2d70*/  FADD.FTZ R28, -R19, R33 ;  /* 0x00000021131c7221 */ /* 0x000fc80000010100 */
[----:B------:R-:W-:Y:S02]  /*2d80*/  FMUL.FTZ R28, R28, 1.4426950216293334961 ;  /* 0x3fb8aa3b1c1c7820 */ /* 0x000fe40000410000 */
[----:B------:R-:W0:Y:S01]  /*2d90*/  MUFU.EX2 R25, R25 ;  /* 0x0000001900197308 */ /* 0x000e220000000800 */
[----:B-1----:R-:W-:-:S07]  /*2da0*/  FADD.FTZ R27, R29, R27 ;  /* 0x0000001b1d1b7221 */ /* 0x002fce0000010000 */
[----:B------:R-:W1:Y:S01]  /*2db0*/  MUFU.EX2 R24, R24 ;  /* 0x0000001800187308 */ /* 0x000e620000000800 */
[----:B--2---:R-:W-:Y:S01]  /*2dc0*/  FADD.FTZ R27, R27, R26 ;  /* 0x0000001a1b1b7221 */ /* 0x004fe20000010000 */
[----:B------:R-:W-:-:S04]  /*2dd0*/  FADD.FTZ R26, -R19, R30 ;  /* 0x0000001e131a7221 */ /* 0x000fc80000010100 */
[----:B------:R-:W-:Y:S02]  /*2de0*/  FMUL.FTZ R26, R26, 1.4426950216293334961 ;  /* 0x3fb8aa3b1a1a7820 */ /* 0x000fe40000410000 */
[----:B------:R-:W2:Y:S01]  /*2df0*/  MUFU.EX2 R23, R23 ;  /* 0x0000001700177308 */ /* 0x000ea20000000800 */
[----:B0-----:R-:W-:-:S07]  /*2e00*/  FADD.FTZ R25, R27, R25 ;  /* 0x000000191b197221 */ /* 0x001fce0000010000 */
[----:B------:R-:W0:Y:S01]  /*2e10*/  MUFU.EX2 R22, R22 ;  /* 0x0000001600167308 */ /* 0x000e220000000800 */
[----:B-1----:R-:W-:Y:S01]  /*2e20*/  FADD.FTZ R25, R25, R24 ;  /* 0x0000001819197221 */ /* 0x002fe20000010000 */
[----:B------:R-:W-:-:S04]  /*2e30*/  FADD.FTZ R24, -R19, R31 ;  /* 0x0000001f13187221 */ /* 0x000fc80000010100 */
[----:B------:R-:W-:Y:S02]  /*2e40*/  FMUL.FTZ R24, R24, 1.4426950216293334961 ;  /* 0x3fb8aa3b18187820 */ /* 0x000fe40000410000 */
[----:B------:R-:W1:Y:S01]  /*2e50*/  MUFU.EX2 R21, R21 ;  /* 0x0000001500157308 */ /* 0x000e620000000800 */
[----:B--2---:R-:W-:-:S07]  /*2e60*/  FADD.FTZ R23, R25, R23 ;  /* 0x0000001719177221 */ /* 0x004fce0000010000 */
[----:B------:R-:W2:Y:S01]  /*2e70*/  MUFU.EX2 R49, R49 ;  /* 0x0000003100317308 */ /* 0x000ea20000000800 */
[----:B0-----:R-:W-:-:S07]  /*2e80*/  FADD.FTZ R22, R23, R22 ;  /* 0x0000001617167221 */ /* 0x001fce0000010000 */
[----:B------:R-:W0:Y:S01]  /*2e90*/  MUFU.EX2 R28, R28 ;  /* 0x0000001c001c7308 */ /* 0x000e220000000800 */
[----:B-1----:R-:W-:-:S07]  /*2ea0*/  FADD.FTZ R21, R22, R21 ;  /* 0x0000001516157221 */ /* 0x002fce0000010000 */
[----:B------:R-:W1:Y:S01]  /*2eb0*/  MUFU.EX2 R26, R26 ;  /* 0x0000001a001a7308 */ /* 0x000e620000000800 */
[----:B--2---:R-:W-:Y:S01]  /*2ec0*/  FADD.FTZ R49, R21, R49 ;  /* 0x0000003115317221 */ /* 0x004fe20000010000 */
[----:B------:R-:W-:-:S04]  /*2ed0*/  IABS R21, R3 ;  /* 0x0000000300157213 */ /* 0x000fc80000000000 */
[----:B------:R-:W-:Y:S02]  /*2ee0*/  IADD3 R21, RZ, -R21, RZ ;  /* 0x80000015ff157210 */ /* 0x000fe40007ffe0ff */
[----:B------:R-:W2:Y:S01]  /*2ef0*/  MUFU.EX2 R24, R24 ;  /* 0x0000001800187308 */ /* 0x000ea20000000800 */
[----:B0-----:R-:W-:-:S07]  /*2f00*/  FADD.FTZ R28, R49, R28 ;  /* 0x0000001c311c7221 */ /* 0x001fce0000010000 */
[----:B------:R-:W0:Y:S01]  /*2f10*/  MUFU.RCP R10, R10 ;  /* 0x0000000a000a7308 */ /* 0x000e220000001000 */
[----:B-1----:R-:W-:Y:S01]  /*2f20*/  FADD.FTZ R26, R28, R26 ;  /* 0x0000001a1c1a7221 */ /* 0x002fe20000010000 */
[----:B------:R-:W-:-:S06]  /*2f30*/  HFMA2.MMA R28, -RZ, RZ, 0, 0 ;  /* 0x00000000ff1c7435 */ /* 0x000fcc00000001ff */
[----:B------:R-:W1:Y:S01]  /*2f40*/  F2I.FTZ.U32.TRUNC.NTZ R53, R54 ;  /* 0x0000003600357305 */ /* 0x000e62000021f000 */
[----:B--2---:R-:W-:-:S05]  /*2f50*/  FADD.FTZ R24, R26, R24 ;  /* 0x000000181a187221 */ /* 0x004fca0000010000 */
[----:B------:R-:W2:Y:S01]  /*2f60*/  SHFL.BFLY PT, R26, R24, 0x4, 0x1f ;  /* 0x0c801f00181a7f89 */ /* 0x000ea200000e0000 */
[----:B0-----:R-:W-:-:S04]  /*2f70*/  IADD3 R10, R10, 0xffffffe, RZ ;  /* 0x0ffffffe0a0a7810 */ /* 0x001fc80007ffe0ff */
[----:B------:R-:W0:Y:S01]  /*2f80*/  F2I.FTZ.U32.TRUNC.NTZ R29, R10 ;  /* 0x0000000a001d7305 */ /* 0x000e22000021f000 */
[----:B-1----:R-:W-:-:S04]  /*2f90*/  IMAD.MOV R27, RZ, RZ, -R53 ;  /* 0x000000ffff1b7224 */ /* 0x002fc800078e0a35 */
[----:B------:R-:W-:-:S04]  /*2fa0*/  IMAD R27, R27, R20, RZ ;  /* 0x000000141b1b7224 */ /* 0x000fc800078e02ff */
[----:B------:R-:W-:Y:S01]  /*2fb0*/  IMAD.HI.U32 R27, R53, R27, R52 ;  /* 0x0000001b351b7227 */ /* 0x000fe200078e0034 */
[----:B0-----:R-:W-:-:S03]  /*2fc0*/  IADD3 R23, RZ, -R29, RZ ;  /* 0x8000001dff177210 */ /* 0x001fc60007ffe0ff */
[----:B--2---:R-:W-:Y:S01]  /*2fd0*/  FADD.FTZ R26, R24, R26 ;  /* 0x0000001a181a7221 */ /* 0x004fe20000010000 */
[----:B------:R-:W-:Y:S01]  /*2fe0*/  IADD3 R24, R20, UR5, RZ ;  /* 0x0000000514187c10 */ /* 0x000fe2000fffe0ff */
[----:B------:R-:W-:Y:S01]  /*2ff0*/  IMAD R23, R23, R11, RZ ;  /* 0x0000000b17177224 */ /* 0x000fe200078e02ff */
[----:B------:R-:W-:Y:S02]  /*3000*/  IABS R10, R0 ;  /* 0x00000000000a7213 */ /* 0x000fe40000000000 */
[----:B------:R-:W0:Y:S01]  /*3010*/  SHFL.BFLY PT, R25, R26, 0x2, 0x1f ;  /* 0x0c401f001a197f89 */ /* 0x000e2200000e0000 */
[----:B------:R-:W-:Y:S01]  /*3020*/  IABS R22, R24 ;  /* 0x0000001800167213 */ /* 0x000fe20000000000 */
[----:B------:R-:W-:Y:S01]  /*3030*/  IMAD.HI.U32 R23, R29, R23, R28 ;  /* 0x000000171d177227 */ /* 0x000fe200078e001c */
[----:B------:R-:W-:-:S03]  /*3040*/  MOV R29, 0x7f800000 ;  /* 0x7f800000001d7802 */ /* 0x000fc60000000f00 */
[----:B------:R-:W-:Y:S02]  /*3050*/  IMAD.MOV R10, RZ, RZ, -R10 ;  /* 0x000000ffff0a7224 */ /* 0x000fe400078e0a0a */
[----:B------:R-:W-:-:S04]  /*3060*/  IMAD.HI.U32 R23, R23, R22, RZ ;  /* 0x0000001617177227 */ /* 0x000fc800078e00ff */
[----:B------:R-:W-:-:S04]  /*3070*/  IMAD.HI.U32 R27, R27, R22, RZ ;  /* 0x000000161b1b7227 */ /* 0x000fc800078e00ff */
[----:B------:R-:W-:-:S05]  /*3080*/  IMAD R21, R27, R21, R22 ;  /* 0x000000151b157224 */ /* 0x000fca00078e0216 */
[----:B------:R-:W-:Y:S01]  /*3090*/  ISETP.GT.U32.AND P4, PT, R20, R21, PT ;  /* 0x000000151400720c */ /* 0x000fe20003f84070 */
[----:B0-----:R-:W-:Y:S01]  /*30a0*/  FADD.FTZ R25, R26, R25 ;  /* 0x000000191a197221 */ /* 0x001fe20000010000 */
[----:B------:R-:W-:Y:S02]  /*30b0*/  IMAD R26, R23, R10, R22 ;  /* 0x0000000a171a7224 */ /* 0x000fe400078e0216 */
[----:B------:R-:W0:Y:S03]  /*30c0*/  S2R R10, SR_TID.X ;  /* 0x00000000000a7919 */ /* 0x000e260000002100 */
[----:B------:R-:W-:Y:S01]  /*30d0*/  ISETP.GT.U32.AND P1, PT, R11, R26, PT ;  /* 0x0000001a0b00720c */ /* 0x000fe20003f24070 */
[----:B------:R-:W1:Y:S05]  /*30e0*/  SHFL.BFLY PT, R22, R25, 0x1, 0x1f ;  /* 0x0c201f0019167f89 */ /* 0x000e6a00000e0000 */
[----:B------:R-:W-:Y:S01]  /*30f0*/  @!P4 IADD3 R21, R21, -R20, RZ ;  /* 0x800000141515c210 */ /* 0x000fe20007ffe0ff */
[----:B------:R-:W-:Y:S01]  /*3100*/  @!P4 VIADD R27, R27, 0x1 ;  /* 0x000000011b1bc836 */ /* 0x000fe20000000000 */
[----:B------:R-:W-:-:S02]  /*3110*/  ISETP.GT.AND P4, PT, R4, RZ, PT ;  /* 0x000000ff0400720c */ /* 0x000fc40003f84270 */
[-C--:B------:R-:W-:Y:S02]  /*3120*/  ISETP.GE.U32.AND P2, PT, R21, R20.reuse, PT ;  /* 0x000000141500720c */ /* 0x080fe40003f46070 */
[C---:B------:R-:W-:Y:S02]  /*3130*/  LOP3.LUT R21, R24.reuse, R20, RZ, 0x3c, !PT ;  /* 0x0000001418157212 */ /* 0x040fe400078e3cff */
[----:B------:R-:W-:Y:S02]  /*3140*/  LOP3.LUT R24, R24, R0, RZ, 0x3c, !PT ;  /* 0x0000000018187212 */ /* 0x000fe400078e3cff */
[-C--:B------:R-:W-:Y:S02]  /*3150*/  @!P1 IADD3 R26, R26, -R11.reuse, RZ ;  /* 0x8000000b1a1a9210 */ /* 0x080fe40007ffe0ff */
[----:B------:R-:W-:Y:S02]  /*3160*/  @!P1 IADD3 R23, R23, 0x1, RZ ;  /* 0x0000000117179810 */ /* 0x000fe40007ffe0ff */
[----:B------:R-:W-:-:S02]  /*3170*/  ISETP.GE.U32.AND P5, PT, R26, R11, PT ;  /* 0x0000000b1a00720c */ /* 0x000fc40003fa6070 */
[----:B------:R-:W2:Y:S01]  /*3180*/  LDC R11, c[0x0][0x2c4] ;  /* 0x0000b100ff0b7b82 */ /* 0x000ea20000000800 */
[----:B------:R-:W-:Y:S02]  /*3190*/  ISETP.GE.AND P3, PT, R21, RZ, PT ;  /* 0x000000ff1500720c */ /* 0x000fe40003f66270 */
[----:B------:R-:W-:Y:S01]  /*31a0*/  SHF.R.S32.HI R26, RZ, 0x1f, R3 ;  /* 0x0000001fff1a7819 */ /* 0x000fe20000011403 */
[----:B-1----:R-:W-:Y:S01]  /*31b0*/  FADD.FTZ R25, R25, R22 ;  /* 0x0000001619197221 */ /* 0x002fe20000010000 */
[----:B------:R-:W-:Y:S02]  /*31c0*/  @P2 IADD3 R27, R27, 0x1, RZ ;  /* 0x000000011b1b2810 */ /* 0x000fe40007ffe0ff */
[----:B------:R-:W-:Y:S02]  /*31d0*/  ISETP.GE.AND P2, PT, R24, RZ, PT ;  /* 0x000000ff1800720c */ /* 0x000fe40003f46270 */
[----:B------:R-:W-:Y:S02]  /*31e0*/  FSETP.NE.FTZ.AND P1, PT, R25, RZ, PT ;  /* 0x000000ff1900720b */ /* 0x000fe40003f35000 */
[----:B------:R-:W-:Y:S01]  /*31f0*/  @P5 VIADD R23, R23, 0x1 ;  /* 0x0000000117175836 */ /* 0x000fe20000000000 */
[----:B------:R-:W-:-:S02]  /*3200*/  ISETP.NE.AND P5, PT, R3, RZ, PT ;  /* 0x000000ff0300720c */ /* 0x000fc40003fa5270 */
[----:B------:R-:W-:Y:S01]  /*3210*/  LEA.HI.SX32 R21, R3, 0x1, 0x1 ;  /* 0x0000000103157811 */ /* 0x000fe200078f0aff */
[----:B------:R-:W-:Y:S01]  /*3220*/  @!P3 IMAD.MOV R27, RZ, RZ, -R27 ;  /* 0x000000ffff1bb224 */ /* 0x000fe200078e0a1b */
[----:B------:R-:W-:Y:S02]  /*3230*/  SHF.R.S32.HI R24, RZ, 0x1f, R4 ;  /* 0x0000001fff187819 */ /* 0x000fe40000011404 */
[----:B------:R-:W-:Y:S02]  /*3240*/  @!P0 IADD3 R21, R26, RZ, RZ ;  /* 0x000000ff1a158210 */ /* 0x000fe40007ffe0ff */
[----:B------:R-:W-:Y:S02]  /*3250*/  ISETP.NE.AND P0, PT, R0, RZ, PT ;  /* 0x000000ff0000720c */ /* 0x000fe40003f05270 */
[----:B------:R-:W-:Y:S02]  /*3260*/  LEA.HI.SX32 R22, R4, 0x1, 0x1 ;  /* 0x0000000104167811 */ /* 0x000fe400078f0aff */
[----:B------:R-:W-:-:S02]  /*3270*/  @!P4 IADD3 R22, R24, RZ, RZ ;  /* 0x000000ff1816c210 */ /* 0x000fc40007ffe0ff */
[C---:B0-----:R-:W-:Y:S01]  /*3280*/  LOP3.LUT P4, RZ, R10.reuse, 0x7, RZ, 0xc0, !PT ;  /* 0x000000070aff7812 */ /* 0x041fe2000788c0ff */
[----:B------:R-:W0:Y:S01]  /*3290*/  @P1 MUFU.LG2 R24, R25 ;  /* 0x0000001900181308 */ /* 0x000e220000000c00 */
[----:B------:R-:W-:Y:S02]  /*32a0*/  @!P5 LOP3.LUT R27, RZ, R20, RZ, 0x33, !PT ;  /* 0x00000014ff1bd212 */ /* 0x000fe400078e33ff */
[----:B------:R-:W-:Y:S02]  /*32b0*/  ISETP.GT.OR P4, PT, R10, 0x7f, P4 ;  /* 0x0000007f0a00780c */ /* 0x000fe40002784670 */
[----:B------:R-:W-:Y:S02]  /*32c0*/  ISETP.NE.AND P3, PT, RZ, UR4, PT ;  /* 0x00000004ff007c0c */ /* 0x000fe4000bf65270 */
[----:B------:R-:W-:Y:S02]  /*32d0*/  @!P2 IADD3 R23, -R23, RZ, RZ ;  /* 0x000000ff1717a210 */ /* 0x000fe40007ffe1ff */
[----:B------:R-:W-:-:S02]  /*32e0*/  ISETP.LT.U32.AND P2, PT, R8, R27, PT ;  /* 0x0000001b0800720c */ /* 0x000fc40003f41070 */
[----:B------:R-:W-:Y:S02]  /*32f0*/  SHF.R.S32.HI R20, RZ, 0x1f, R27 ;  /* 0x0000001fff147819 */ /* 0x000fe4000001141b */
[----:B--2---:R-:W-:Y:S02]  /*3300*/  SEL R11, R11, 0x1, !P3 ;  /* 0x000000010b0b7807 */ /* 0x004fe40005800000 */
[----:B------:R-:W-:Y:S02]  /*3310*/  @!P0 LOP3.LUT R23, RZ, R0, RZ, 0x33, !PT ;  /* 0x00000000ff178212 */ /* 0x000fe400078e33ff */
[----:B------:R-:W-:Y:S01]  /*3320*/  ISETP.LT.AND.EX P2, PT, R9, R20, PT, P2 ;  /* 0x000000140900720c */ /* 0x000fe20003f41320 */
[-C--:B------:R-:W-:Y:S02]  /*3330*/  IMAD R6, R6, R11.reuse, RZ ;  /* 0x0000000b06067224 */ /* 0x080fe400078e02ff */
[----:B0-----:R-:W-:Y:S01]  /*3340*/  @P1 FFMA.FTZ R29, R24, 0.69314718246459960938, R19 ;  /* 0x3f317218181d1823 */ /* 0x001fe20000010013 */
[----:B------:R-:W-:Y:S01]  /*3350*/  IMAD R23, R23, R11, RZ ;  /* 0x0000000b17177224 */ /* 0x000fe200078e02ff */
[----:B------:R-:W-:Y:S01]  /*3360*/  SEL R11, R8, R27, P2 ;  /* 0x0000001b080b7207 */ /* 0x000fe20001000000 */
[----:B------:R-:W-:Y:S01]  /*3370*/  IMAD R8, R6, R22, RZ ;  /* 0x0000001606087224 */ /* 0x000fe200078e02ff */
[----:B------:R-:W-:Y:S01]  /*3380*/  SEL R10, R9, R20, P2 ;  /* 0x00000014090a7207 */ /* 0x000fe20001000000 */
[----:B------:R-:W-:Y:S01]  /*3390*/  IMAD R9, R21, R23, RZ ;  /* 0x0000001715097224 */ /* 0x000fe200078e02ff */
[----:B------:R-:W-:Y:S06]  /*33a0*/  @P4 BRA `(.L_x_15) ;  /* 0x0000001c00504947 */ /* 0x000fec0003800000 */
[----:B------:R-:W-:Y:S01]  /*33b0*/  ULDC.U8 UR4, c[0x0][0x3d8] ;  /* 0x0000f60000047ab9 */ /* 0x000fe20000000000 */
[C---:B------:R-:W-:Y:S02]  /*33c0*/  IADD3 R52, P0, R7.reuse, UR7, RZ ;  /* 0x0000000707347c10 */ /* 0x040fe4000ff1e0ff */
[----:B------:R-:W-:Y:S02]  /*33d0*/  ISETP.NE.AND P1, PT, RZ, UR4, PT ;  /* 0x00000004ff007c0c */ /* 0x000fe4000bf25270 */
[----:B------:R-:W-:-:S11]  /*33e0*/  LEA.HI.X.SX32 R53, R7, UR6, 0x1, P0 ;  /* 0x0000000607357c11 */ /* 0x000fd600080f0eff */
[----:B------:R-:W-:Y:S05]  /*33f0*/  @!P1 BRA `(.L_x_16) ;  /* 0x0000001c002c9947 */ /* 0x000fea0003800000 */
[----:B------:R-:W-:Y:S02]  /*3400*/  ISETP.GE.U32.AND P1, PT, R52, R12, PT ;  /* 0x0000000c3400720c */ /* 0x000fe40003f26070 */
[----:B------:R-:W-:Y:S02]  /*3410*/  ISETP.LT.U32.AND P0, PT, R0, 0x1, PT ;  /* 0x000000010000780c */ /* 0x000fe40003f01070 */
[----:B------:R-:W-:Y:S02]  /*3420*/  ISETP.GE.AND.EX P1, PT, R53, R5, PT, P1 ;  /* 0x000000053500720c */ /* 0x000fe40003f26310 */
[----:B------:R-:W-:-:S04]  /*3430*/  SHF.R.S32.HI R19, RZ, 0x1f, R0 ;  /* 0x0000001fff137819 */ /* 0x000fc80000011400 */
[----:B------:R-:W-:-:S04]  /*3440*/  ISETP.LT.AND.EX P0, PT, R19, RZ, PT, P0 ;  /* 0x000000ff1300720c */ /* 0x000fc80003f01300 */
[----:B------:R-:W-:Y:S02]  /*3450*/  SEL R6, R0, 0x1, P0 ;  /* 0x0000000100067807 */ /* 0x000fe40000000000 */
[----:B------:R-:W-:Y:S01]  /*3460*/  SEL R5, R19, RZ, P0 ;  /* 0x000000ff13057207 */ /* 0x000fe20000000000 */
[----:B------:R-:W-:Y:S06]  /*3470*/  @P1 BRA `(.L_x_15) ;  /* 0x0000001c001c1947 */ /* 0x000fec0003800000 */
[----:B------:R-:W-:Y:S01]  /*3480*/  IADD3 R0, P1, R6, 0x1, RZ ;  /* 0x0000000106007810 */ /* 0x000fe20007f3e0ff */
[----:B------:R-:W-:Y:S03]  /*3490*/  BSSY B0, `(.L_x_17) ;  /* 0x0000037000007945 */ /* 0x000fe60003800000 */
[----:B------:R-:W-:Y:S01]  /*34a0*/  ISETP.GE.U32.AND P0, PT, R0, 0x3, PT ;  /* 0x000000030000780c */ /* 0x000fe20003f06070 */
[----:B------:R-:W-:-:S05]  /*34b0*/  IMAD.X R0, RZ, RZ, R5, P1 ;  /* 0x000000ffff007224 */ /* 0x000fca00008e0605 */
[----:B------:R-:W-:-:S04]  /*34c0*/  ISETP.GE.U32.AND.EX P0, PT, R0, RZ, PT, P0 ;  /* 0x000000ff0000720c */ /* 0x000fc80003f06100 */
[----:B------:R-:W-:Y:S02]  /*34d0*/  SEL R0, R5, RZ, !P0 ;  /* 0x000000ff05007207 */ /* 0x000fe40004000000 */
[----:B------:R-:W-:-:S03]  /*34e0*/  SEL R19, R6, RZ, !P0 ;  /* 0x000000ff06137207 */ /* 0x000fc60004000000 */
[-C--:B------:R-:W-:Y:S02]  /*34f0*/  IMAD R0, R0, R48.reuse, RZ ;  /* 0x0000003000007224 */ /* 0x080fe400078e02ff */
[----:B------:R-:W-:-:S04]  /*3500*/  IMAD.WIDE.U32 R22, R19, R48, RZ ;  /* 0x0000003013167225 */ /* 0x000fc800078e00ff */
[----:B------:R-:W-:Y:S02]  /*3510*/  IMAD R0, R19, R2, R0 ;  /* 0x0000000213007224 */ /* 0x000fe400078e0200 */
[----:B------:R-:W-:-:S03]  /*3520*/  IMAD.WIDE.U32 R56, R22, R6, RZ ;  /* 0x0000000616387225 */ /* 0x000fc600078e00ff */
[----:B------:R-:W-:-:S05]  /*3530*/  IADD3 R0, R23, R0, RZ ;  /* 0x0000000017007210 */ /* 0x000fca0007ffe0ff */
[----:B------:R-:W-:-:S04]  /*3540*/  IMAD R20, R0, R6, RZ ;  /* 0x0000000600147224 */ /* 0x000fc800078e02ff */
[----:B------:R-:W-:-:S04]  /*3550*/  IMAD R20, R5, R22, R20 ;  /* 0x0000001605147224 */ /* 0x000fc800078e0214 */
[----:B------:R-:W-:-:S05]  /*3560*/  IMAD.IADD R20, R57, 0x1, R20 ;  /* 0x0000000139147824 */ /* 0x000fca00078e0214 */
        /* <DEDUP_REMOVED lines=9> */
[-C--:B------:R-:W-:Y:S02]  /*3600*/  IADD3 R21, P0, RZ, -R0.reuse, RZ ;  /* 0x80000000ff157210 */ /* 0x080fe40007f1e0ff */
[----:B------:R-:W-:Y:S02]  /*3610*/  MOV R58, R0 ;  /* 0x00000000003a7202 */ /* 0x000fe40000000f00 */
[----:B------:R-:W-:Y:S01]  /*3620*/  IADD3.X R19, RZ, ~R25, RZ, P0, !PT ;  /* 0x80000019ff137210 */ /* 0x000fe200007fe4ff */
[----:B------:R-:W-:Y:S01]  /*3630*/  IMAD.WIDE.U32 R52, R56, R21, R52 ;  /* 0x0000001538347225 */ /* 0x000fe200078e0034 */
[----:B------:R-:W-:-:S03]  /*3640*/  MOV R59, R25 ;  /* 0x00000019003b7202 */ /* 0x000fc60000000f00 */
[----:B------:R-:W-:-:S04]  /*3650*/  IMAD R19, R19, R56, RZ ;  /* 0x0000003813137224 */ /* 0x000fc800078e02ff */
[----:B------:R-:W-:Y:S01]  /*3660*/  IMAD R19, R20, R21, R19 ;  /* 0x0000001514137224 */ /* 0x000fe200078e0213 */
[----:B------:R-:W-:-:S04]  /*3670*/  MOV R20, R52 ;  /* 0x0000003400147202 */ /* 0x000fc80000000f00 */
[----:B------:R-:W-:Y:S01]  /*3680*/  IADD3 R19, R53, R19, RZ ;  /* 0x0000001335137210 */ /* 0x000fe20007ffe0ff */
[----:B------:R-:W-:Y:S05]  /*3690*/  BRA `(.L_x_19) ;  /* 0x0000000000587947 */ /* 0x000fea0003800000 */
.L_x_18:
[----:B------:R-:W0:Y:S01]  /*36a0*/  I2F.U32.RP R20, R56 ;  /* 0x0000003800147306 */ /* 0x000e220000209000 */
[----:B------:R-:W-:Y:S01]  /*36b0*/  ISETP.NE.U32.AND P0, PT, R56, RZ, PT ;  /* 0x000000ff3800720c */ /* 0x000fe20003f05070 */
[----:B------:R-:W-:Y:S01]  /*36c0*/  HFMA2.MMA R59, -RZ, RZ, 0, 0 ;  /* 0x00000000ff3b7435 */ /* 0x000fe200000001ff */
[----:B------:R-:W-:-:S05]  /*36d0*/  MOV R19, RZ ;  /* 0x000000ff00137202 */ /* 0x000fca0000000f00 */
[----:B0-----:R-:W0:Y:S02]  /*36e0*/  MUFU.RCP R20, R20 ;  /* 0x0000001400147308 */ /* 0x001e240000001000 */
[----:B0-----:R-:W-:-:S06]  /*36f0*/  IADD3 R20, R20, 0xffffffe, RZ ;  /* 0x0ffffffe14147810 */ /* 0x001fcc0007ffe0ff */
        /* <DEDUP_REMOVED lines=13> */
[----:B------:R-:W-:-:S05]  /*37d0*/  @!P0 LOP3.LUT R58, RZ, R56, RZ, 0x33, !PT ;  /* 0x00000038ff3a8212 */ /* 0x000fca00078e33ff */
[----:B------:R-:W-:-:S04]  /*37e0*/  IMAD.MOV R20, RZ, RZ, -R58 ;  /* 0x000000ffff147224 */ /* 0x000fc800078e0a3a */
[----:B------:R-:W-:Y:S02]  /*37f0*/  IMAD R20, R56, R20, R52 ;  /* 0x0000001438147224 */ /* 0x000fe400078e0234 */
.L_x_19:
[----:B------:R-:W-:Y:S05]  /*3800*/  BSYNC B0 ;  /* 0x0000000000007941 */ /* 0x000fea0003800000 */
.L_x_17:
[----:B------:R-:W-:Y:S01]  /*3810*/  LOP3.LUT R0, R19, R2, RZ, 0xfc, !PT ;  /* 0x0000000213007212 */ /* 0x000fe200078efcff */
[----:B------:R-:W-:Y:S03]  /*3820*/  BSSY B0, `(.L_x_20) ;  /* 0x0000029000007945 */ /* 0x000fe60003800000 */
[----:B------:R-:W-:-:S13]  /*3830*/  ISETP.NE.U32.AND P0, PT, R0, RZ, PT ;  /* 0x000000ff0000720c */ /* 0x000fda0003f05070 */
[----:B------:R-:W-:Y:S05]  /*3840*/  @!P0 BRA `(.L_x_21) ;  /* 0x0000000000408947 */ /* 0x000fea0003800000 */
[----:B------:R-:W-:Y:S01]  /*3850*/  IMAD.MOV.U32 R27, RZ, RZ, R20 ;  /* 0x000000ffff1b7224 */ /* 0x000fe200078e0014 */
[----:B------:R-:W-:Y:S01]  /*3860*/  MOV R25, R48 ;  /* 0x0000003000197202 */ /* 0x000fe20000000f00 */
[----:B------:R-:W-:Y:S01]  /*3870*/  IMAD.MOV.U32 R24, RZ, RZ, R2 ;  /* 0x000000ffff187224 */ /* 0x000fe200078e0002 */
[----:B------:R-:W-:Y:S02]  /*3880*/  MOV R23, 0x38a0 ;  /* 0x000038a000177802 */ /* 0x000fe40000000f00 */
[----:B------:R-:W-:Y:S05]  /*3890*/  CALL.REL.NOINC `($__internal_0_$__cuda_sm20_div_s64) ;  /* 0x0000002400b87944 */ /* 0x000fea0003c00000 */
[----:B------:R-:W-:Y:S01]  /*38a0*/  IADD3 R22, P0, RZ, -R0, RZ ;  /* 0x80000000ff167210 */ /* 0x000fe20007f1e0ff */
[----:B------:R-:W-:Y:S01]  /*38b0*/  IMAD.MOV.U32 R53, RZ, RZ, R25 ;  /* 0x000000ffff357224 */ /* 0x000fe200078e0019 */
[----:B------:R-:W-:Y:S02]  /*38c0*/  MOV R26, R20 ;  /* 0x00000014001a7202 */ /* 0x000fe40000000f00 */
[----:B------:R-:W-:Y:S02]  /*38d0*/  IADD3.X R21, RZ, ~R25, RZ, P0, !PT ;  /* 0x80000019ff157210 */ /* 0x000fe400007fe4ff */
[----:B------:R-:W-:Y:S02]  /*38e0*/  MOV R27, R19 ;  /* 0x00000013001b7202 */ /* 0x000fe40000000f00 */
[----:B------:R-:W-:Y:S01]  /*38f0*/  MOV R52, R0 ;  /* 0x0000000000347202 */ /* 0x000fe20000000f00 */
[----:B------:R-:W-:Y:S02]  /*3900*/  IMAD R21, R21, R48, RZ ;  /* 0x0000003015157224 */ /* 0x000fe400078e02ff */
[----:B------:R-:W-:-:S04]  /*3910*/  IMAD.WIDE.U32 R48, R48, R22, R26 ;  /* 0x0000001630307225 */ /* 0x000fc800078e001a */
[----:B------:R-:W-:-:S04]  /*3920*/  IMAD R2, R2, R22, R21 ;  /* 0x0000001602027224 */ /* 0x000fc800078e0215 */
[----:B------:R-:W-:Y:S01]  /*3930*/  IMAD.IADD R2, R49, 0x1, R2 ;  /* 0x0000000131027824 */ /* 0x000fe200078e0202 */
[----:B------:R-:W-:Y:S05]  /*3940*/  BRA `(.L_x_22) ;  /* 0x0000000000587947 */ /* 0x000fea0003800000 */
.L_x_21:
        /* <DEDUP_REMOVED lines=22> */
.L_x_22:
[----:B------:R-:W-:Y:S05]  /*3ab0*/  BSYNC B0 ;  /* 0x0000000000007941 */ /* 0x000fea0003800000 */
.L_x_20:
[----:B------:R-:W0:Y:S01]  /*3ac0*/  LDC R26, c[0x0][0x2c0] ;  /* 0x0000b000ff1a7b82 */ /* 0x000e220000000800 */
[----:B------:R-:W-:Y:S01]  /*3ad0*/  LOP3.LUT R0, R53, R5, RZ, 0xfc, !PT ;  /* 0x0000000535007212 */ /* 0x000fe200078efcff */
[----:B------:R-:W-:Y:S03]  /*3ae0*/  BSSY B0, `(.L_x_23) ;  /* 0x000002c000007945 */ /* 0x000fe60003800000 */
[----:B------:R-:W-:Y:S02]  /*3af0*/  ISETP.NE.U32.AND P0, PT, R0, RZ, PT ;  /* 0x000000ff0000720c */ /* 0x000fe40003f05070 */
[----:B0-----:R-:W-:-:S11]  /*3b00*/  SEL R26, R26, 0x1, P3 ;  /* 0x000000011a1a7807 */ /* 0x001fd60001800000 */
[----:B------:R-:W-:Y:S05]  /*3b10*/  @!P0 BRA `(.L_x_24) ;  /* 0x0000000000488947 */ /* 0x000fea0003800000 */
[----:B------:R-:W-:Y:S01]  /*3b20*/  IMAD.MOV.U32 R27, RZ, RZ, R52 ;  /* 0x000000ffff1b7224 */ /* 0x000fe200078e0034 */
[----:B------:R-:W-:Y:S01]  /*3b30*/  MOV R25, R6 ;  /* 0x0000000600197202 */ /* 0x000fe20000000f00 */
[----:B------:R-:W-:Y:S01]  /*3b40*/  IMAD.MOV.U32 R19, RZ, RZ, R53 ;  /* 0x000000ffff137224 */ /* 0x000fe200078e0035 */
[----:B------:R-:W-:Y:S02]  /*3b50*/  MOV R24, R5 ;  /* 0x0000000500187202 */ /* 0x000fe40000000f00 */
[----:B------:R-:W-:Y:S02]  /*3b60*/  MOV R23, 0x3b80 ;  /* 0x00003b8000177802 */ /* 0x000fe40000000f00 */
[----:B------:R-:W-:Y:S05]  /*3b70*/  CALL.REL.NOINC `($__internal_0_$__cuda_sm20_div_s64) ;  /* 0x0000002400007944 */ /* 0x000fea0003c00000 */
[----:B------:R-:W-:Y:S01]  /*3b80*/  IADD3 R20, P0, RZ, -R0, RZ ;  /* 0x80000000ff147210 */ /* 0x000fe20007f1e0ff */
[----:B------:R-:W-:Y:S01]  /*3b90*/  IMAD.MOV.U32 R23, RZ, RZ, R53 ;  /* 0x000000ffff177224 */ /* 0x000fe200078e0035 */
[----:B------:R-:W-:Y:S02]  /*3ba0*/  MOV R22, R52 ;  /* 0x0000003400167202 */ /* 0x000fe40000000f00 */
[----:B------:R-:W-:-:S03]  /*3bb0*/  IADD3.X R19, RZ, ~R25, RZ, P0, !PT ;  /* 0x80000019ff137210 */ /* 0x000fc600007fe4ff */
[----:B------:R-:W-:-:S04]  /*3bc0*/  IMAD.WIDE.U32 R22, R6, R20, R22 ;  /* 0x0000001406167225 */ /* 0x000fc800078e0016 */
[----:B------:R-:W-:Y:S01]  /*3bd0*/  IMAD R19, R19, R6, RZ ;  /* 0x0000000613137224 */ /* 0x000fe200078e02ff */
[----:B------:R-:W-:Y:S02]  /*3be0*/  MOV R52, R22 ;  /* 0x0000001600347202 */ /* 0x000fe40000000f00 */
[----:B------:R-:W-:Y:S01]  /*3bf0*/  MOV R22, R0 ;  /* 0x0000000000167202 */ /* 0x000fe20000000f00 */
[----:B------:R-:W-:-:S04]  /*3c00*/  IMAD R5, R5, R20, R19 ;  /* 0x0000001405057224 */ /* 0x000fc800078e0213 */
[----:B------:R-:W-:Y:S01]  /*3c10*/  IMAD.IADD R5, R23, 0x1, R5 ;  /* 0x0000000117057824 */ /* 0x000fe200078e0205 */
[----:B------:R-:W-:Y:S01]  /*3c20*/  MOV R23, R25 ;  /* 0x0000001900177202 */ /* 0x000fe20000000f00 */
[----:B------:R-:W-:Y:S05]  /*3c30*/  BRA `(.L_x_25) ;  /* 0x0000000000587947 */ /* 0x000fea0003800000 */
.L_x_24:
        /* <DEDUP_REMOVED lines=22> */
.L_x_25:
[----:B------:R-:W-:Y:S05]  /*3da0*/  BSYNC B0 ;  /* 0x0000000000007941 */ /* 0x000fea0003800000 */
.L_x_23:
[-C--:B------:R-:W-:Y:S01]  /*3db0*/  IMAD R0, R51, R18.reuse, RZ ;  /* 0x0000001233007224 */ /* 0x080fe200078e02ff */
[----:B------:R-:W-:Y:S01]  /*3dc0*/  ULDC.U8 UR10, c[0x0][0x3d9] ;  /* 0x0000f640000a7ab9 */ /* 0x000fe20000000000 */
[C---:B------:R-:W-:Y:S01]  /*3dd0*/  IMAD.WIDE.U32 R56, R50.reuse, R18, RZ ;  /* 0x0000001232387225 */ /* 0x040fe200078e00ff */
[----:B------:R-:W-:Y:S01]  /*3de0*/  UISETP.NE.AND UP0, UPT, UR10, URZ, UPT ;  /* 0x0000003f0a00728c */ /* 0x000fe2000bf05270 */
[----:B------:R-:W-:Y:S01]  /*3df0*/  BSSY B0, `(.L_x_26) ;  /* 0x0000047000007945 */ /* 0x000fe20003800000 */
[----:B------:R-:W-:Y:S01]  /*3e00*/  ULDC.64 UR4, c[0x0][0x2c0] ;  /* 0x0000b00000047ab9 */ /* 0x000fe20000000a00 */
[----:B------:R-:W-:Y:S01]  /*3e10*/  IMAD R0, R50, R17, R0 ;  /* 0x0000001132007224 */ /* 0x000fe200078e0200 */
[----:B------:R-:W-:Y:S01]  /*3e20*/  UIMAD UR4, UR4, UR5, URZ ;  /* 0x00000005040472a4 */ /* 0x000fe2000f8e023f */
[----:B------:R-:W-:Y:S01]  /*3e30*/  IMAD R2, R2, R26, RZ ;  /* 0x0000001a02027224 */ /* 0x000fe200078e02ff */
[----:B------:R-:W-:Y:S02]  /*3e40*/  USEL UR5, UR5, 0x1, !UP0 ;  /* 0x0000000105057887 */ /* 0x000fe4000c000000 */
[----:B------:R-:W-:Y:S01]  /*3e50*/  IADD3 R0, R57, R0, RZ ;  /* 0x0000000039007210 */ /* 0x000fe20007ffe0ff */
[----:B------:R-:W-:Y:S01]  /*3e60*/  USHF.R.S32.HI UR11, URZ, 0x1f, UR4 ;  /* 0x0000001f3f0b7899 */ /* 0x000fe20008011404 */
[----:B------:R-:W-:Y:S01]  /*3e70*/  IMAD R6, R5, UR4, RZ ;  /* 0x0000000405067c24 */ /* 0x000fe2000f8e02ff */
[----:B------:R-:W-:Y:S01]  /*3e80*/  USHF.R.S32.HI UR10, URZ, 0x1f, UR5 ;  /* 0x0000001f3f0a7899 */ /* 0x000fe20008011405 */
[----:B------:R-:W-:-:S02]  /*3e90*/  IMAD R5, R23, UR5, RZ ;  /* 0x0000000517057c24 */ /* 0x000fc4000f8e02ff */
[----:B------:R-:W-:Y:S01]  /*3ea0*/  IMAD R20, R0, R16, RZ ;  /* 0x0000001000147224 */ /* 0x000fe200078e02ff */
[----:B------:R-:W-:Y:S01]  /*3eb0*/  SHF.R.S32.HI R0, RZ, 0x1f, R26 ;  /* 0x0000001fff007819 */ /* 0x000fe2000001141a */
[----:B------:R-:W-:Y:S02]  /*3ec0*/  IMAD R6, R52, UR11, R6 ;  /* 0x0000000b34067c24 */ /* 0x000fe4000f8e0206 */
[----:B------:R-:W-:Y:S02]  /*3ed0*/  IMAD R20, R15, R56, R20 ;  /* 0x000000380f147224 */ /* 0x000fe400078e0214 */
[----:B------:R-:W-:-:S04]  /*3ee0*/  IMAD.WIDE.U32 R56, R56, R16, RZ ;  /* 0x0000001038387225 */ /* 0x000fc800078e00ff */
[----:B------:R-:W-:Y:S01]  /*3ef0*/  IMAD R2, R0, R48, R2 ;  /* 0x0000003000027224 */ /* 0x000fe200078e0202 */
[----:B------:R-:W-:Y:S01]  /*3f00*/  IADD3 R20, R57, R20, RZ ;  /* 0x0000001439147210 */ /* 0x000fe20007ffe0ff */
[----:B------:R-:W-:-:S03]  /*3f10*/  IMAD.WIDE.U32 R48, R48, R26, RZ ;  /* 0x0000001a30307225 */ /* 0x000fc600078e00ff */
[----:B------:R-:W-:Y:S01]  /*3f20*/  LOP3.LUT R0, R59, R20, RZ, 0xfc, !PT ;  /* 0x000000143b007212 */ /* 0x000fe200078efcff */
[----:B------:R-:W-:Y:S01]  /*3f30*/  IMAD.WIDE.U32 R52, R52, UR4, RZ ;  /* 0x0000000434347c25 */ /* 0x000fe2000f8e00ff */
[----:B------:R-:W-:Y:S02]  /*3f40*/  IADD3 R2, R49, R2, RZ ;  /* 0x0000000231027210 */ /* 0x000fe40007ffe0ff */
[----:B------:R-:W-:Y:S01]  /*3f50*/  ISETP.NE.U32.AND P0, PT, R0, RZ, PT ;  /* 0x000000ff0000720c */ /* 0x000fe20003f05070 */
[C---:B------:R-:W-:Y:S01]  /*3f60*/  IMAD R5, R22.reuse, UR10, R5 ;  /* 0x0000000a16057c24 */ /* 0x040fe2000f8e0205 */
[----:B------:R-:W-:Y:S01]  /*3f70*/  IADD3 R6, R53, R6, RZ ;  /* 0x0000000635067210 */ /* 0x000fe20007ffe0ff */
[----:B------:R-:W-:-:S04]  /*3f80*/  IMAD.WIDE.U32 R50, R22, UR5, RZ ;  /* 0x0000000516327c25 */ /* 0x000fc8000f8e00ff */
[----:B------:R-:W-:Y:S01]  /*3f90*/  IMAD R4, R4, UR4, RZ ;  /* 0x0000000404047c24 */ /* 0x000fe2000f8e02ff */
[----:B------:R-:W-:Y:S01]  /*3fa0*/  IADD3 R5, R51, R5, RZ ;  /* 0x0000000533057210 */ /* 0x000fe20007ffe0ff */
[----:B------:R-:W-:-:S04]  /*3fb0*/  IMAD R3, R3, UR4, RZ ;  /* 0x0000000403037c24 */ /* 0x000fc8000f8e02ff */
        /* <DEDUP_REMOVED lines=10> */
[----:B------:R-:W-:-:S05]  /*4060*/  IADD3.X R19, RZ, ~R25, RZ, P0, !PT ;  /* 0x80000019ff137210 */ /* 0x000fca00007fe4ff */
[-C--:B------:R-:W-:Y:S02]  /*4070*/  IMAD R19, R19, R56.reuse, RZ ;  /* 0x0000003813137224 */ /* 0x080fe400078e02ff */
[----:B------:R-:W-:-:S04]  /*4080*/  IMAD.WIDE.U32 R56, R21, R56, R22 ;  /* 0x0000003815387225 */ /* 0x000fc800078e0016 */
[----:B------:R-:W-:Y:S01]  /*4090*/  IMAD R19, R20, R21, R19 ;  /* 0x0000001514137224 */ /* 0x000fe200078e0213 */
[----:B------:R-:W-:Y:S02]  /*40a0*/  MOV R20, R56 ;  /* 0x0000003800147202 */ /* 0x000fe40000000f00 */
[----:B------:R-:W-:Y:S01]  /*40b0*/  MOV R56, R0 ;  /* 0x0000000000387202 */ /* 0x000fe20000000f00 */
[----:B------:R-:W-:Y:S01]  /*40c0*/  IMAD.IADD R19, R57, 0x1, R19 ;  /* 0x0000000139137824 */ /* 0x000fe200078e0213 */
[----:B------:R-:W-:Y:S01]  /*40d0*/  MOV R57, R25 ;  /* 0x0000001900397202 */ /* 0x000fe20000000f00 */
[----:B------:R-:W-:Y:S05]  /*40e0*/  BRA `(.L_x_28) ;  /* 0x00000000005c7947 */ /* 0x000fea0003800000 */
.L_x_27:
[----:B------:R-:W0:Y:S01]  /*40f0*/  I2F.U32.RP R0, R56 ;  /* 0x0000003800007306 */ /* 0x000e220000209000 */
[----:B------:R-:W-:Y:S01]  /*4100*/  IMAD.MOV.U32 R20, RZ, RZ, RZ ;  /* 0x000000ffff147224 */ /* 0x000fe200078e00ff */
[----:B------:R-:W-:Y:S01]  /*4110*/  ISETP.NE.U32.AND P0, PT, R56, RZ, PT ;  /* 0x000000ff3800720c */ /* 0x000fe20003f05070 */
[----:B------:R-:W-:-:S05]  /*4120*/  IMAD.MOV.U32 R19, RZ, RZ, RZ ;  /* 0x000000ffff137224 */ /* 0x000fca00078e00ff */
[----:B0-----:R-:W0:Y:S02]  /*4130*/  MUFU.RCP R0, R0 ;  /* 0x0000000000007308 */ /* 0x001e240000001000 */
[----:B0-----:R-:W-:-:S06]  /*4140*/  IADD3 R0, R0, 0xffffffe, RZ ;  /* 0x0ffffffe00007810 */ /* 0x001fcc0007ffe0ff */
[----:B------:R-:W0:Y:S02]  /*4150*/  F2I.FTZ.U32.TRUNC.NTZ R21, R0 ;  /* 0x0000000000157305 */ /* 0x000e24000021f000 */
[----:B0-----:R-:W-:-:S05]  /*4160*/  IADD3 R0, RZ, -R21, RZ ;  /* 0x80000015ff007210 */ /* 0x001fca0007ffe0ff */
        /* <DEDUP_REMOVED lines=11> */
[----:B------:R-:W-:-:S05]  /*4220*/  IADD3 R20, -R57, RZ, RZ ;  /* 0x000000ff39147210 */ /* 0x000fca0007ffe1ff */
[----:B------:R-:W-:Y:S01]  /*4230*/  IMAD R20, R56, R20, R58 ;  /* 0x0000001438147224 */ /* 0x000fe200078e023a */
[----:B------:R-:W-:Y:S01]  /*4240*/  MOV R56, R57 ;  /* 0x0000003900387202 */ /* 0x000fe20000000f00 */
[----:B------:R-:W-:Y:S02]  /*4250*/  IMAD.MOV.U32 R57, RZ, RZ, RZ ;  /* 0x000000ffff397224 */ /* 0x000fe400078e00ff */
.L_x_28:
[----:B------:R-:W-:Y:S05]  /*4260*/  BSYNC B0 ;  /* 0x0000000000007941 */ /* 0x000fea0003800000 */
.L_x_26:
        /* <DEDUP_REMOVED lines=20> */
.L_x_30:
[----:B------:R-:W0:Y:S01]  /*43b0*/  I2F.U32.RP R0, R18 ;  /* 0x0000001200007306 */ /* 0x000e220000209000 */
[----:B------:R-:W-:Y:S01]  /*43c0*/  HFMA2.MMA R58, -RZ, RZ, 0, 0 ;  /* 0x00000000ff3a7435 */ /* 0x000fe200000001ff */
[----:B------:R-:W-:Y:S02]  /*43d0*/  ISETP.NE.U32.AND P0, PT, R18, RZ, PT ;  /* 0x000000ff1200720c */ /* 0x000fe40003f05070 */
[----:B------:R-:W-:-:S04]  /*43e0*/  MOV R17, RZ ;  /* 0x000000ff00117202 */ /* 0x000fc80000000f00 */
[----:B0-----:R-:W0:Y:S02]  /*43f0*/  MUFU.RCP R0, R0 ;  /* 0x0000000000007308 */ /* 0x001e240000001000 */
[----:B0-----:R-:W-:-:S06]  /*4400*/  IADD3 R0, R0, 0xffffffe, RZ ;  /* 0x0ffffffe00007810 */ /* 0x001fcc0007ffe0ff */
[----:B------:R-:W0:Y:S02]  /*4410*/  F2I.FTZ.U32.TRUNC.NTZ R59, R0 ;  /* 0x00000000003b7305 */ /* 0x000e24000021f000 */
[----:B0-----:R-:W-:-:S04]  /*4420*/  IMAD.MOV R0, RZ, RZ, -R59 ;  /* 0x000000ffff007224 */ /* 0x001fc800078e0a3b */
[----:B------:R-:W-:-:S04]  /*4430*/  IMAD R0, R0, R18, RZ ;  /* 0x0000001200007224 */ /* 0x000fc800078e02ff */
[----:B------:R-:W-:Y:S01]  /*4440*/  IMAD.HI.U32 R58, R59, R0, R58 ;  /* 0x000000003b3a7227 */ /* 0x000fe200078e003a */
[----:B------:R-:W-:-:S05]  /*4450*/  HFMA2.MMA R59, -RZ, RZ, 0, 0 ;  /* 0x00000000ff3b7435 */ /* 0x000fca00000001ff */
        /* <DEDUP_REMOVED lines=11> */
.L_x_31:
[----:B------:R-:W-:Y:S05]  /*4510*/  BSYNC B0 ;  /* 0x0000000000007941 */ /* 0x000fea0003800000 */
.L_x_29:
[----:B------:R-:W-:Y:S01]  /*4520*/  LOP3.LUT R0, R59, R15, RZ, 0xfc, !PT ;  /* 0x0000000f3b007212 */ /* 0x000fe200078efcff */
[----:B------:R-:W-:Y:S03]  /*4530*/  BSSY B0, `(.L_x_32) ;  /* 0x000002c000007945 */ /* 0x000fe60003800000 */
        /* <DEDUP_REMOVED lines=11> */
[-C--:B------:R-:W-:Y:S02]  /*45f0*/  IADD3.X R19, RZ, ~R25.reuse, RZ, P0, !PT ;  /* 0x80000019ff137210 */ /* 0x080fe400007fe4ff */
[----:B------:R-:W-:Y:S01]  /*4600*/  MOV R21, R25 ;  /* 0x0000001900157202 */ /* 0x000fe20000000f00 */
[----:B------:R-:W-:-:S04]  /*4610*/  IMAD.WIDE.U32 R22, R16, R20, R22 ;  /* 0x0000001410167225 */ /* 0x000fc800078e0016 */
[----:B------:R-:W-:Y:S01]  /*4620*/  IMAD R19, R19, R16, RZ ;  /* 0x0000001013137224 */ /* 0x000fe200078e02ff */
[----:B------:R-:W-:-:S03]  /*4630*/  MOV R16, R22 ;  /* 0x0000001600107202 */ /* 0x000fc60000000f00 */
[----:B------:R-:W-:Y:S01]  /*4640*/  IMAD R15, R15, R20, R19 ;  /* 0x000000140f0f7224 */ /* 0x000fe200078e0213 */
[----:B------:R-:W-:-:S03]  /*4650*/  MOV R20, R0 ;  /* 0x0000000000147202 */ /* 0x000fc60000000f00 */
[----:B------:R-:W-:Y:S01]  /*4660*/  IMAD.IADD R15, R23, 0x1, R15 ;  /* 0x00000001170f7824 */ /* 0x000fe200078e020f */
[----:B------:R-:W-:Y:S05]  /*4670*/  BRA `(.L_x_34) ;  /* 0x00000000005c7947 */ /* 0x000fea0003800000 */
.L_x_33:
[----:B------:R-:W0:Y:S01]  /*4680*/  I2F.U32.RP R0, R16 ;  /* 0x0000001000007306 */ /* 0x000e220000209000 */
[----:B------:R-:W-:Y:S01]  /*4690*/  IMAD.MOV.U32 R20, RZ, RZ, RZ ;  /* 0x000000ffff147224 */ /* 0x000fe200078e00ff */
[----:B------:R-:W-:-:S06]  /*46a0*/  ISETP.NE.U32.AND P0, PT, R16, RZ, PT ;  /* 0x000000ff1000720c */ /* 0x000fcc0003f05070 */
[----:B0-----:R-:W0:Y:S02]  /*46b0*/  MUFU.RCP R0, R0 ;  /* 0x0000000000007308 */ /* 0x001e240000001000 */
[----:B0-----:R-:W-:-:S06]  /*46c0*/  IADD3 R0, R0, 0xffffffe, RZ ;  /* 0x0ffffffe00007810 */ /* 0x001fcc0007ffe0ff */
[----:B------:R-:W0:Y:S02]  /*46d0*/  F2I.FTZ.U32.TRUNC.NTZ R21, R0 ;  /* 0x0000000000157305 */ /* 0x000e24000021f000 */
[----:B0-----:R-:W-:-:S05]  /*46e0*/  IADD3 R0, RZ, -R21, RZ ;  /* 0x80000015ff007210 */ /* 0x001fca0007ffe0ff */
[----:B------:R-:W-:-:S04]  /*46f0*/  IMAD R0, R0, R16, RZ ;  /* 0x0000001000007224 */ /* 0x000fc800078e02ff */
[----:B------:R-:W-:-:S04]  /*4700*/  IMAD.HI.U32 R0, R21, R0, R20 ;  /* 0x0000000015007227 */ /* 0x000fc800078e0014 */
[----:B------:R-:W-:Y:S02]  /*4710*/  IMAD.MOV.U32 R21, RZ, RZ, RZ ;  /* 0x000000ffff157224 */ /* 0x000fe400078e00ff */
[----:B------:R-:W-:-:S05]  /*4720*/  IMAD.HI.U32 R0, R0, R58, RZ ;  /* 0x0000003a00007227 */ /* 0x000fca00078e00ff */
[----:B------:R-:W-:-:S05]  /*4730*/  IADD3 R15, -R0, RZ, RZ ;  /* 0x000000ff000f7210 */ /* 0x000fca0007ffe1ff */
[----:B------:R-:W-:-:S05]  /*4740*/  IMAD R15, R16, R15, R58 ;  /* 0x0000000f100f7224 */ /* 0x000fca00078e023a */
[----:B------:R-:W-:-:S13]  /*4750*/  ISETP.GE.U32.AND P2, PT, R15, R16, PT ;  /* 0x000000100f00720c */ /* 0x000fda0003f46070 */
[----:B------:R-:W-:Y:S01]  /*4760*/  @P2 IMAD.IADD R15, R15, 0x1, -R16 ;  /* 0x000000010f0f2824 */ /* 0x000fe200078e0a10 */
[----:B------:R-:W-:-:S04]  /*4770*/  @P2 IADD3 R0, R0, 0x1, RZ ;  /* 0x0000000100002810 */ /* 0x000fc80007ffe0ff */
[----:B------:R-:W-:Y:S01]  /*4780*/  ISETP.GE.U32.AND P1, PT, R15, R16, PT ;  /* 0x000000100f00720c */ /* 0x000fe20003f26070 */
[----:B------:R-:W-:-:S12]  /*4790*/  IMAD.MOV.U32 R15, RZ, RZ, RZ ;  /* 0x000000ffff0f7224 */ /* 0x000fd800078e00ff */
[----:B------:R-:W-:Y:S01]  /*47a0*/  @P1 VIADD R0, R0, 0x1 ;  /* 0x0000000100001836 */ /* 0x000fe20000000000 */
[----:B------:R-:W-:-:S04]  /*47b0*/  @!P0 LOP3.LUT R0, RZ, R16, RZ, 0x33, !PT ;  /* 0x00000010ff008212 */ /* 0x000fc800078e33ff */
[----:B------:R-:W-:Y:S02]  /*47c0*/  IADD3 R19, -R0, RZ, RZ ;  /* 0x000000ff00137210 */ /* 0x000fe40007ffe1ff */
[----:B------:R-:W-:-:S03]  /*47d0*/  MOV R20, R0 ;  /* 0x0000000000147202 */ /* 0x000fc60000000f00 */
[----:B------:R-:W-:Y:S02]  /*47e0*/  IMAD R16, R16, R19, R58 ;  /* 0x0000001310107224 */ /* 0x000fe400078e023a */
.L_x_34:
[----:B------:R-:W-:Y:S05]  /*47f0*/  BSYNC B0 ;  /* 0x0000000000007941 */ /* 0x000fea0003800000 */
.L_x_32:
[----:B------:R-:W-:Y:S01]  /*4800*/  SHF.R.S32.HI R19, RZ, 0x1f, R8 ;  /* 0x0000001fff137819 */ /* 0x000fe20000011408 */
[-C--:B------:R-:W-:Y:S01]  /*4810*/  IMAD R0, R21, R8.reuse, RZ ;  /* 0x0000000815007224 */ /* 0x080fe200078e02ff */
[----:B------:R-:W-:Y:S01]  /*4820*/  ULDC UR4, c[0x0][0x2c4] ;  /* 0x0000b10000047ab9 */ /* 0x000fe20000000800 */
[----:B------:R-:W-:Y:S01]  /*4830*/  IMAD.WIDE.U32 R58, R20, R8, RZ ;  /* 0x00000008143a7225 */ /* 0x000fe200078e00ff */
[----:B------:R-:W-:Y:S01]  /*4840*/  SHF.R.S32.HI R21, RZ, 0x1f, R4 ;  /* 0x0000001fff157819 */ /* 0x000fe20000011404 */
[----:B------:R-:W-:Y:S02]  /*4850*/  BSSY B0, `(.L_x_35) ;  /* 0x0000039000007945 */ /* 0x000fe40003800000 */
[----:B------:R-:W-:Y:S01]  /*4860*/  IMAD R8, R19, R20, R0 ;  /* 0x0000001413087224 */ /* 0x000fe200078e0200 */
[----:B------:R-:W-:Y:S01]  /*4870*/  LOP3.LUT R20, R57, R13, RZ, 0xfc, !PT ;  /* 0x0000000d39147212 */ /* 0x000fe200078efcff */
[----:B------:R-:W-:Y:S02]  /*4880*/  IMAD R60, R26, UR4, RZ ;  /* 0x000000041a3c7c24 */ /* 0x000fe4000f8e02ff */
[----:B------:R-:W-:Y:S01]  /*4890*/  IMAD R15, R15, R4, RZ ;  /* 0x000000040f0f7224 */ /* 0x000fe200078e02ff */
[----:B------:R-:W-:Y:S01]  /*48a0*/  ISETP.NE.U32.AND P0, PT, R20, RZ, PT ;  /* 0x000000ff1400720c */ /* 0x000fe20003f05070 */
[----:B------:R-:W-:Y:S01]  /*48b0*/  IMAD R19, R17, R60, RZ ;  /* 0x0000003c11137224 */ /* 0x000fe200078e02ff */
[----:B------:R-:W-:Y:S01]  /*48c0*/  SHF.R.S32.HI R0, RZ, 0x1f, R60 ;  /* 0x0000001fff007819 */ /* 0x000fe2000001143c */
[----:B------:R-:W-:Y:S01]  /*48d0*/  IMAD R15, R21, R16, R15 ;  /* 0x00000010150f7224 */ /* 0x000fe200078e020f */
[----:B------:R-:W-:Y:S01]  /*48e0*/  IADD3 R8, R59, R8, RZ ;  /* 0x000000083b087210 */ /* 0x000fe20007ffe0ff */
[----:B------:R-:W-:-:S04]  /*48f0*/  IMAD.WIDE.U32 R16, R16, R4, RZ ;  /* 0x0000000410107225 */ /* 0x000fc800078e00ff */
[----:B------:R-:W-:Y:S01]  /*4900*/  IMAD R4, R0, R18, R19 ;  /* 0x0000001200047224 */ /* 0x000fe200078e0213 */
[----:B------:R-:W-:Y:S01]  /*4910*/  IADD3 R15, R17, R15, RZ ;  /* 0x0000000f110f7210 */ /* 0x000fe20007ffe0ff */
[----:B------:R-:W-:-:S05]  /*4920*/  IMAD.WIDE.U32 R60, R18, R60, RZ ;  /* 0x0000003c123c7225 */ /* 0x000fca00078e00ff */
[----:B------:R-:W-:Y:S01]  /*4930*/  IADD3 R4, R61, R4, RZ ;  /* 0x000000043d047210 */ /* 0x000fe20007ffe0ff */
[----:B------:R-:W-:Y:S06]  /*4940*/  @!P0 BRA `(.L_x_36) ;  /* 0x0000000000488947 */ /* 0x000fec0003800000 */
        /* <DEDUP_REMOVED lines=9> */
[----:B------:R-:W-:Y:S02]  /*49e0*/  IADD3.X R18, RZ, ~R25, RZ, P0, !PT ;  /* 0x80000019ff127210 */ /* 0x000fe400007fe4ff */
[----:B------:R-:W-:Y:S01]  /*49f0*/  MOV R56, R0 ;  /* 0x0000000000387202 */ /* 0x000fe20000000f00 */
[----:B------:R-:W-:Y:S01]  /*4a00*/  IMAD.WIDE.U32 R20, R14, R19, R20 ;  /* 0x000000130e147225 */ /* 0x000fe200078e0014 */
[----:B------:R-:W-:-:S03]  /*4a10*/  MOV R57, R25 ;  /* 0x0000001900397202 */ /* 0x000fc60000000f00 */
[----:B------:R-:W-:Y:S01]  /*4a20*/  IMAD R18, R18, R14, RZ ;  /* 0x0000000e12127224 */ /* 0x000fe200078e02ff */
[----:B------:R-:W-:-:S03]  /*4a30*/  MOV R14, R20 ;  /* 0x00000014000e7202 */ /* 0x000fc60000000f00 */
[----:B------:R-:W-:-:S04]  /*4a40*/  IMAD R13, R13, R19, R18 ;  /* 0x000000130d0d7224 */ /* 0x000fc800078e0212 */
[----:B------:R-:W-:Y:S01]  /*4a50*/  IMAD.IADD R13, R21, 0x1, R13 ;  /* 0x00000001150d7824 */ /* 0x000fe200078e020d */
[----:B------:R-:W-:Y:S05]  /*4a60*/  BRA `(.L_x_37) ;  /* 0x00000000005c7947 */ /* 0x000fea0003800000 */
.L_x_36:
        /* <DEDUP_REMOVED lines=23> */
.L_x_37:
[----:B------:R-:W-:Y:S05]  /*4be0*/  BSYNC B0 ;  /* 0x0000000000007941 */ /* 0x000fea0003800000 */
.L_x_35:
[----:B------:R-:W-:Y:S01]  /*4bf0*/  ULDC UR5, c[0x0][0x270] ;  /* 0x00009c0000057ab9 */ /* 0x000fe20000000800 */
[----:B------:R-:W-:Y:S01]  /*4c00*/  ULDC UR4, c[0x0][0x2c4] ;  /* 0x0000b10000047ab9 */ /* 0x000fe20000000800 */
[----:B------:R-:W-:Y:S01]  /*4c10*/  LOP3.LUT R18, R57, R10, RZ, 0xfc, !PT ;  /* 0x0000000a39127212 */ /* 0x000fe200078efcff */
[----:B------:R-:W-:Y:S01]  /*4c20*/  UIMAD UR4, UR5, UR4, URZ ;  /* 0x00000004050472a4 */ /* 0x000fe2000f8e023f */
[----:B------:R-:W-:Y:S02]  /*4c30*/  BSSY B0, `(.L_x_38) ;  /* 0x0000032000007945 */ /* 0x000fe40003800000 */
[----:B------:R-:W-:-:S03]  /*4c40*/  ISETP.NE.U32.AND P0, PT, R18, RZ, PT ;  /* 0x000000ff1200720c */ /* 0x000fc60003f05070 */
[----:B------:R-:W-:-:S04]  /*4c50*/  IMAD R26, R26, UR4, RZ ;  /* 0x000000041a1a7c24 */ /* 0x000fc8000f8e02ff */
[-C--:B------:R-:W-:Y:S01]  /*4c60*/  IMAD R13, R13, R26.reuse, RZ ;  /* 0x0000001a0d0d7224 */ /* 0x080fe200078e02ff */
[----:B------:R-:W-:Y:S01]  /*4c70*/  SHF.R.S32.HI R0, RZ, 0x1f, R26 ;  /* 0x0000001fff007819 */ /* 0x000fe2000001141a */
[----:B------:R-:W-:-:S04]  /*4c80*/  IMAD.WIDE.U32 R62, R14, R26, RZ ;  /* 0x0000001a0e3e7225 */ /* 0x000fc800078e00ff */
[----:B------:R-:W-:-:S05]  /*4c90*/  IMAD R13, R0, R14, R13 ;  /* 0x0000000e000d7224 */ /* 0x000fca00078e020d */
        /* <DEDUP_REMOVED lines=20> */
.L_x_39:
        /* <DEDUP_REMOVED lines=20> */
[----:B------:R-:W-:Y:S02]  /*4f20*/  IADD3 R0, -R14, RZ, RZ ;  /* 0x000000ff0e007210 */ /* 0x000fe40007ffe1ff */
[----:B------:R-:W-:-:S03]  /*4f30*/  MOV R18, R14 ;  /* 0x0000000e00127202 */ /* 0x000fc60000000f00 */
[----:B------:R-:W-:Y:S02]  /*4f40*/  IMAD R11, R11, R0, R56 ;  /* 0x000000000b0b7224 */ /* 0x000fe400078e0238 */
.L_x_40:
[----:B------:R-:W-:Y:S05]  /*4f50*/  BSYNC B0 ;  /* 0x0000000000007941 */ /* 0x000fea0003800000 */
.L_x_38:
[----:B------:R-:W-:Y:S01]  /*4f60*/  IADD3 R48, P1, P0, R52, R50, R48 ;  /* 0x0000003234307210 */ /* 0x000fe2000783e030 */
[----:B------:R-:W-:Y:S01]  /*4f70*/  IMAD R0, R19, R9, RZ ;  /* 0x0000000913007224 */ /* 0x000fe200078e02ff */
[----:B------:R-:W-:Y:S01]  /*4f80*/  ULDC.64 UR4, c[0x0][0x2b0] ;  /* 0x0000ac0000047ab9 */ /* 0x000fe20000000a00 */
[----:B------:R-:W-:Y:S01]  /*4f90*/  IMAD R10, R10, R3, RZ ;  /* 0x000000030a0a7224 */ /* 0x000fe200078e02ff */
[----:B------:R-:W-:Y:S02]  /*4fa0*/  IADD3 R48, P3, P2, R58, R48, R60 ;  /* 0x000000303a307210 */ /* 0x000fe40007a7e03c */
[----:B------:R-:W-:Y:S02]  /*4fb0*/  IADD3.X R2, R6, R5, R2, P1, P0 ;  /* 0x0000000506027210 */ /* 0x000fe40000fe0402 */
[----:B------:R-:W-:Y:S02]  /*4fc0*/  IADD3 R16, P1, P0, R62, R48, R16 ;  /* 0x000000303e107210 */ /* 0x000fe4000783e010 */
[----:B------:R-:W-:-:S02]  /*4fd0*/  IADD3.X R2, R8, R2, R4, P3, P2 ;  /* 0x0000000208027210 */ /* 0x000fc40001fe4404 */
[----:B------:R-:W-:Y:S02]  /*4fe0*/  SHF.R.S32.HI R4, RZ, 0x1f, R9 ;  /* 0x0000001fff047819 */ /* 0x000fe40000011409 */
[----:B------:R-:W-:Y:S02]  /*4ff0*/  IADD3.X R17, R13, R2, R15, P1, P0 ;  /* 0x000000020d117210 */ /* 0x000fe40000fe040f */
[----:B------:R-:W-:Y:S01]  /*5000*/  SHF.R.S32.HI R2, RZ, 0x1f, R3 ;  /* 0x0000001fff027819 */ /* 0x000fe20000011403 */
[-C--:B------:R-:W-:Y:S02]  /*5010*/  IMAD R0, R4, R18.reuse, R0 ;  /* 0x0000001204007224 */ /* 0x080fe400078e0200 */
[----:B------:R-:W-:-:S04]  /*5020*/  IMAD.WIDE.U32 R16, R9, R18, R16 ;  /* 0x0000001209107225 */ /* 0x000fc800078e0010 */
[----:B------:R-:W-:Y:S02]  /*5030*/  IMAD.IADD R17, R17, 0x1, R0 ;  /* 0x0000000111117824 */ /* 0x000fe400078e0200 */
[-C--:B------:R-:W-:Y:S02]  /*5040*/  IMAD R2, R2, R11.reuse, R10 ;  /* 0x0000000b02027224 */ /* 0x080fe400078e020a */
[----:B------:R-:W-:-:S04]  /*5050*/  IMAD.WIDE.U32 R16, R3, R11, R16 ;  /* 0x0000000b03107225 */ /* 0x000fc800078e0010 */
[----:B------:R-:W-:Y:S01]  /*5060*/  IMAD.IADD R2, R17, 0x1, R2 ;  /* 0x0000000111027824 */ /* 0x000fe200078e0202 */
[----:B------:R-:W-:-:S04]  /*5070*/  LEA R4, P0, R16, UR4, 0x2 ;  /* 0x0000000410047c11 */ /* 0x000fc8000f8010ff */
[----:B------:R-:W-:-:S05]  /*5080*/  LEA.HI.X R5, R16, UR5, R2, 0x2, P0 ;  /* 0x0000000510057c11 */ /* 0x000fca00080f1402 */
[----:B------:R1:W-:Y:S01]  /*5090*/  STG.E desc[UR8][R4.64], R29 ;  /* 0x0000001d04007986 */ /* 0x0003e2000c101908 */
[----:B------:R-:W-:Y:S05]  /*50a0*/  BRA `(.L_x_15) ;  /* 0x0000000000107947 */ /* 0x000fea0003800000 */
.L_x_16:
[----:B------:R-:W-:Y:S02]  /*50b0*/  ULDC.64 UR4, c[0x0][0x2b0] ;  /* 0x0000ac0000047ab9 */ /* 0x000fe40000000a00 */
[----:B------:R-:W-:-:S04]  /*50c0*/  LEA R2, P0, R52, UR4, 0x2 ;  /* 0x0000000434027c11 */ /* 0x000fc8000f8010ff */
[----:B------:R-:W-:-:S05]  /*50d0*/  LEA.HI.X R3, R52, UR5, R53, 0x2, P0 ;  /* 0x0000000534037c11 */ /* 0x000fca00080f1435 */
[----:B------:R0:W-:Y:S04]  /*50e0*/  STG.E desc[UR8][R2.64], R29 ;  /* 0x0000001d02007986 */ /* 0x0001e8000c101908 */
.L_x_15:
[----:B------:R-:W-:Y:S05]  /*50f0*/  BSYNC B1 ;  /* 0x0000000000017941 */ /* 0x000fea0003800000 */
.L_x_14:
[----:B------:R-:W2:Y:S01]  /*5100*/  LDC R0, c[0x0][0x3c4] ;  /* 0x0000f100ff007b82 */ /* 0x000ea20000000800 */
[C---:B0-----:R-:W-:Y:S01]  /*5110*/  IADD3 R2, R47.reuse, 0x8, RZ ;  /* 0x000000082f027810 */ /* 0x041fe20007ffe0ff */
[----:B-1----:R-:W-:Y:S01]  /*5120*/  HFMA2.MMA R4, -RZ, RZ, 0, 0 ;  /* 0x00000000ff047435 */ /* 0x002fe200000001ff */
[C---:B------:R-:W-:Y:S02]  /*5130*/  SHF.L.U32 R16, R47.reuse, 0x2, RZ ;  /* 0x000000022f107819 */ /* 0x040fe400000006ff */
[CC--:B--2---:R-:W-:Y:S02]  /*5140*/  ISETP.GE.OR P2, PT, R47.reuse, R0.reuse, P6 ;  /* 0x000000002f00720c */ /* 0x0c4fe40003746670 */
[----:B------:R-:W-:Y:S02]  /*5150*/  ISETP.GE.OR P1, PT, R2, R0, P6 ;  /* 0x000000000200720c */ /* 0x000fe40003726670 */
[----:B------:R-:W-:-:S04]  /*5160*/  IADD3 R2, R47, 0x10, RZ ;  /* 0x000000102f027810 */ /* 0x000fc80007ffe0ff */
[----:B------:R-:W-:Y:S02]  /*5170*/  ISETP.GE.OR P0, PT, R2, R0, P6 ;  /* 0x000000000200720c */ /* 0x000fe40003706670 */
[----:B------:R-:W-:-:S03]  /*5180*/  IADD3 R2, R47, 0x18, RZ ;  /* 0x000000182f027810 */ /* 0x000fc60007ffe0ff */
[C---:B------:R-:W-:Y:S01]  /*5190*/  @!P2 FADD.FTZ R3, -R29.reuse, R44 ;  /* 0x0000002c1d03a221 */ /* 0x040fe20000010100 */
[-C--:B------:R-:W-:Y:S01]  /*51a0*/  ISETP.GE.OR P5, PT, R2, R0.reuse, P6 ;  /* 0x000000000200720c */ /* 0x080fe200037a6670 */
[----:B------:R-:W-:Y:S01]  /*51b0*/  @!P1 FADD.FTZ R45, -R29, R45 ;  /* 0x0000002d1d2d9221 */ /* 0x000fe20000010100 */
[----:B------:R-:W-:Y:S01]  /*51c0*/  IADD3 R2, R47, 0x20, RZ ;  /* 0x000000202f027810 */ /* 0x000fe20007ffe0ff */
[----:B------:R-:W-:Y:S02]  /*51d0*/  @!P2 FMUL.FTZ R3, R3, 1.4426950216293334961 ;  /* 0x3fb8aa3b0303a820 */ /* 0x000fe40000410000 */
[----:B------:R-:W-:Y:S01]  /*51e0*/  @!P1 FMUL.FTZ R45, R45, 1.4426950216293334961 ;  /* 0x3fb8aa3b2d2d9820 */ /* 0x000fe20000410000 */
[-C--:B------:R-:W-:Y:S01]  /*51f0*/  ISETP.GE.OR P4, PT, R2, R0.reuse, P6 ;  /* 0x000000000200720c */ /* 0x080fe20003786670 */
[----:B------:R-:W-:Y:S01]  /*5200*/  @!P0 FADD.FTZ R42, -R29, R42 ;  /* 0x0000002a1d2a8221 */ /* 0x000fe20000010100 */
[----:B------:R-:W-:Y:S01]  /*5210*/  IADD3 R2, R47, 0x28, RZ ;  /* 0x000000282f027810 */ /* 0x000fe20007ffe0ff */
[----:B------:R-:W0:Y:S02]  /*5220*/  @!P2 MUFU.EX2 R3, R3 ;  /* 0x000000030003a308 */ /* 0x000e240000000800 */
[----:B------:R-:W-:Y:S01]  /*5230*/  @!P0 FMUL.FTZ R42, R42, 1.4426950216293334961 ;  /* 0x3fb8aa3b2a2a8820 */ /* 0x000fe20000410000 */
[----:B------:R-:W-:Y:S01]  /*5240*/  ISETP.GE.OR P3, PT, R2, R0, P6 ;  /* 0x000000000200720c */ /* 0x000fe20003766670 */
[----:B------:R-:W-:Y:S01]  /*5250*/  @!P5 FADD.FTZ R43, -R29, R43 ;  /* 0x0000002b1d2bd221 */ /* 0x000fe20000010100 */
[----:B------:R-:W-:-:S03]  /*5260*/  IADD3 R2, R47, 0x30, RZ ;  /* 0x000000302f027810 */ /* 0x000fc60007ffe0ff */
[----:B------:R-:W1:Y:S01]  /*5270*/  @!P1 MUFU.EX2 R45, R45 ;  /* 0x0000002d002d9308 */ /* 0x000e620000000800 */
[----:B------:R-:W-:Y:S01]  /*5280*/  @!P5 FMUL.FTZ R43, R43, 1.4426950216293334961 ;  /* 0x3fb8aa3b2b2bd820 */ /* 0x000fe20000410000 */
[----:B------:R-:W-:-:S04]  /*5290*/  @!P4 FADD.FTZ R40, -R29, R40 ;  /* 0x000000281d28c221 */ /* 0x000fc80000010100 */
[----:B------:R-:W-:Y:S02]  /*52a0*/  @!P4 FMUL.FTZ R40, R40, 1.4426950216293334961 ;  /* 0x3fb8aa3b2828c820 */ /* 0x000fe40000410000 */
[----:B------:R-:W2:Y:S01]  /*52b0*/  @!P0 MUFU.EX2 R42, R42 ;  /* 0x0000002a002a8308 */ /* 0x000ea20000000800 */
[----:B0-----:R-:W-:Y:S01]  /*52c0*/  @!P2 STS [R46], R3 ;  /* 0x000000032e00a388 */ /* 0x001fe20000000800 */
[----:B------:R-:W-:Y:S01]  /*52d0*/  ISETP.GE.OR P2, PT, R2, R0, P6 ;  /* 0x000000000200720c */ /* 0x000fe20003746670 */
[----:B------:R-:W-:Y:S01]  /*52e0*/  @!P3 FADD.FTZ R41, -R29, R41 ;  /* 0x000000291d29b221 */ /* 0x000fe20000010100 */
[----:B------:R-:W-:-:S03]  /*52f0*/  IADD3 R2, R47, 0x38, RZ ;  /* 0x000000382f027810 */ /* 0x000fc60007ffe0ff */
[----:B------:R-:W-:Y:S01]  /*5300*/  @!P3 FMUL.FTZ R41, R41, 1.4426950216293334961 ;  /* 0x3fb8aa3b2929b820 */ /* 0x000fe20000410000 */
[----:B------:R-:W0:Y:S01]  /*5310*/  @!P5 MUFU.EX2 R43, R43 ;  /* 0x0000002b002bd308 */ /* 0x000e220000000800 */
[----:B-1----:R-:W-:Y:S01]  /*5320*/  @!P1 STS [R46+0x220], R45 ;  /* 0x0002202d2e009388 */ /* 0x002fe20000000800 */
[----:B------:R-:W-:Y:S02]  /*5330*/  ISETP.GE.OR P1, PT, R2, R0, P6 ;  /* 0x000000000200720c */ /* 0x000fe40003726670 */
[----:B------:R-:W-:-:S03]  /*5340*/  IADD3 R2, R47, 0x40, RZ ;  /* 0x000000402f027810 */ /* 0x000fc60007ffe0ff */
[----:B------:R-:W-:Y:S01]  /*5350*/  @!P2 FADD.FTZ R38, -R29, R38 ;  /* 0x000000261d26a221 */ /* 0x000fe20000010100 */
[----:B------:R-:W1:Y:S01]  /*5360*/  @!P4 MUFU.EX2 R40, R40 ;  /* 0x000000280028c308 */ /* 0x000e620000000800 */
[----:B--2---:R-:W-:Y:S01]  /*5370*/  @!P0 STS [R46+0x440], R42 ;  /* 0x0004402a2e008388 */ /* 0x004fe20000000800 */
[----:B------:R-:W-:Y:S01]  /*5380*/  ISETP.GE.OR P0, PT, R2, R0, P6 ;  /* 0x000000000200720c */ /* 0x000fe20003706670 */
[----:B------:R-:W-:Y:S01]  /*5390*/  @!P2 FMUL.FTZ R38, R38, 1.4426950216293334961 ;  /* 0x3fb8aa3b2626a820 */ /* 0x000fe20000410000 */
[----:B------:R-:W-:-:S03]  /*53a0*/  VIADD R2, R47, 0x48 ;  /* 0x000000482f027836 */ /* 0x000fc60000000000 */
[----:B------:R-:W-:Y:S01]  /*53b0*/  @!P1 FADD.FTZ R39, -R29, R39 ;  /* 0x000000271d279221 */ /* 0x000fe20000010100 */
[----:B------:R-:W2:Y:S01]  /*53c0*/  @!P3 MUFU.EX2 R41, R41 ;  /* 0x000000290029b308 */ /* 0x000ea20000000800 */
[----:B0-----:R-:W-:Y:S01]  /*53d0*/  @!P5 STS [R46+0x660], R43 ;  /* 0x0006602b2e00d388 */ /* 0x001fe20000000800 */
[----:B------:R-:W-:Y:S01]  /*53e0*/  ISETP.GE.OR P5, PT, R2, R0, P6 ;  /* 0x000000000200720c */ /* 0x000fe200037a6670 */
[----:B------:R-:W-:Y:S01]  /*53f0*/  @!P1 FMUL.FTZ R39, R39, 1.4426950216293334961 ;  /* 0x3fb8aa3b27279820 */ /* 0x000fe20000410000 */
[----:B------:R-:W-:-:S03]  /*5400*/  IADD3 R2, R47, 0x50, RZ ;  /* 0x000000502f027810 */ /* 0x000fc60007ffe0ff */
[----:B------:R-:W-:Y:S01]  /*5410*/  @!P0 FADD.FTZ R36, -R29, R36 ;  /* 0x000000241d248221 */ /* 0x000fe20000010100 */
[----:B------:R-:W0:Y:S01]  /*5420*/  @!P2 MUFU.EX2 R38, R38 ;  /* 0x000000260026a308 */ /* 0x000e220000000800 */
[----:B-1----:R-:W-:Y:S01]  /*5430*/  @!P4 STS [R46+0x880], R40 ;  /* 0x000880282e00c388 */ /* 0x002fe20000000800 */
[----:B------:R-:W-:Y:S01]  /*5440*/  ISETP.GE.OR P4, PT, R2, R0, P6 ;  /* 0x000000000200720c */ /* 0x000fe20003786670 */
[----:B------:R-:W-:Y:S01]  /*5450*/  @!P0 FMUL.FTZ R36, R36, 1.4426950216293334961 ;  /* 0x3fb8aa3b24248820 */ /* 0x000fe20000410000 */
[----:B------:R-:W-:-:S03]  /*5460*/  IADD3 R2, R47, 0x58, RZ ;  /* 0x000000582f027810 */ /* 0x000fc60007ffe0ff */
[----:B------:R-:W-:Y:S01]  /*5470*/  @!P5 FADD.FTZ R37, -R29, R37 ;  /* 0x000000251d25d221 */ /* 0x000fe20000010100 */
[----:B------:R-:W1:Y:S01]  /*5480*/  @!P1 MUFU.EX2 R39, R39 ;  /* 0x0000002700279308 */ /* 0x000e620000000800 */
[----:B--2---:R-:W-:Y:S01]  /*5490*/  @!P3 STS [R46+0xaa0], R41 ;  /* 0x000aa0292e00b388 */ /* 0x004fe20000000800 */
[----:B------:R-:W-:Y:S01]  /*54a0*/  ISETP.GE.OR P3, PT, R2, R0, P6 ;  /* 0x000000000200720c */ /* 0x000fe20003766670 */
[----:B------:R-:W-:Y:S01]  /*54b0*/  @!P5 FMUL.FTZ R37, R37, 1.4426950216293334961 ;  /* 0x3fb8aa3b2525d820 */ /* 0x000fe20000410000 */
[----:B------:R-:W-:-:S03]  /*54c0*/  IADD3 R2, R47, 0x60, RZ ;  /* 0x000000602f027810 */ /* 0x000fc60007ffe0ff */
        /* <DEDUP_REMOVED lines=9> */
[-C--:B------:R-:W-:Y:S01]  /*5560*/  ISETP.GE.OR P1, PT, R2, R0.reuse, P6 ;  /* 0x000000000200720c */ /* 0x080fe20003726670 */
[----:B------:R-:W-:Y:S02]  /*5570*/  VIADD R2, R47, 0x70 ;  /* 0x000000702f027836 */ /* 0x000fe40000000000 */
[----:B------:R-:W-:Y:S02]  /*5580*/  @!P3 FMUL.FTZ R35, R35, 1.4426950216293334961 ;  /* 0x3fb8aa3b2323b820 */ /* 0x000fe40000410000 */
[----:B------:R-:W-:Y:S01]  /*5590*/  @!P2 FADD.FTZ R32, -R29, R32 ;  /* 0x000000201d20a221 */ /* 0x000fe20000010100 */
[----:B------:R-:W1:Y:S01]  /*55a0*/  @!P4 MUFU.EX2 R34, R34 ;  /* 0x000000220022c308 */ /* 0x000e620000000800 */
[----:B--2---:R-:W-:Y:S01]  /*55b0*/  @!P0 STS [R46+0x1100], R36 ;  /* 0x001100242e008388 */ /* 0x004fe20000000800 */
[----:B------:R-:W-:Y:S01]  /*55c0*/  ISETP.GE.OR P0, PT, R2, R0, P6 ;  /* 0x000000000200720c */ /* 0x000fe20003706670 */
[----:B------:R-:W-:Y:S01]  /*55d0*/  @!P2 FMUL.FTZ R32, R32, 1.4426950216293334961 ;  /* 0x3fb8aa3b2020a820 */ /* 0x000fe20000410000 */
[----:B------:R-:W-:-:S03]  /*55e0*/  IADD3 R2, R47, 0x78, RZ ;  /* 0x000000782f027810 */ /* 0x000fc60007ffe0ff */
[----:B------:R-:W-:Y:S01]  /*55f0*/  @!P1 FADD.FTZ R33, -R29, R33 ;  /* 0x000000211d219221 */ /* 0x000fe20000010100 */
[----:B------:R-:W-:Y:S01]  /*5600*/  ISETP.GE.OR P6, PT, R2, R0, P6 ;  /* 0x000000000200720c */ /* 0x000fe200037c6670 */
[----:B------:R-:W2:Y:S01]  /*5610*/  @!P3 MUFU.EX2 R35, R35 ;  /* 0x000000230023b308 */ /* 0x000ea20000000800 */
[----:B0-----:R-:W-:Y:S01]  /*5620*/  @!P5 STS [R46+0x1320], R37 ;  /* 0x001320252e00d388 */ /* 0x001fe20000000800 */
[----:B------:R-:W-:-:S04]  /*5630*/  @!P1 FMUL.FTZ R33, R33, 1.4426950216293334961 ;  /* 0x3fb8aa3b21219820 */ /* 0x000fc80000410000 */
[C---:B------:R-:W-:Y:S02]  /*5640*/  @!P0 FADD.FTZ R30, -R29.reuse, R30 ;  /* 0x0000001e1d1e8221 */ /* 0x040fe40000010100 */
[----:B------:R-:W0:Y:S01]  /*5650*/  @!P2 MUFU.EX2 R32, R32 ;  /* 0x000000200020a308 */ /* 0x000e220000000800 */
[----:B-1----:R-:W-:Y:S01]  /*5660*/  @!P4 STS [R46+0x1540], R34 ;  /* 0x001540222e00c388 */ /* 0x002fe20000000800 */
[----:B------:R-:W-:Y:S02]  /*5670*/  @!P0 FMUL.FTZ R30, R30, 1.4426950216293334961 ;  /* 0x3fb8aa3b1e1e8820 */ /* 0x000fe40000410000 */
[----:B------:R-:W-:-:S04]  /*5680*/  @!P6 FADD.FTZ R29, -R29, R31 ;  /* 0x0000001f1d1de221 */ /* 0x000fc80000010100 */
[----:B------:R-:W1:Y:S01]  /*5690*/  @!P0 MUFU.EX2 R30, R30 ;  /* 0x0000001e001e8308 */ /* 0x000e620000000800 */
[----:B------:R-:W-:Y:S01]  /*56a0*/  @!P6 FMUL.FTZ R2, R29, 1.4426950216293334961 ;  /* 0x3fb8aa3b1d02e820 */ /* 0x000fe20000410000 */
[----:B--2---:R-:W-:Y:S06]  /*56b0*/  @!P3 STS [R46+0x1760], R35 ;  /* 0x001760232e00b388 */ /* 0x004fec0000000800 */
[----:B------:R-:W2:Y:S01]  /*56c0*/  @!P1 MUFU.EX2 R33, R33 ;  /* 0x0000002100219308 */ /* 0x000ea20000000800 */
[----:B0-----:R-:W-:Y:S07]  /*56d0*/  @!P2 STS [R46+0x1980], R32 ;  /* 0x001980202e00a388 */ /* 0x001fee0000000800 */
[----:B------:R-:W0:Y:S01]  /*56e0*/  @!P6 MUFU.EX2 R2, R2 ;  /* 0x000000020002e308 */ /* 0x000e220000000800 */
[----:B-1----:R-:W-:Y:S01]  /*56f0*/  @!P0 STS [R46+0x1dc0], R30 ;  /* 0x001dc01e2e008388 */ /* 0x002fe20000000800 */
[----:B------:R-:W-:-:S02]  /*5700*/  ISETP.GE.AND P0, PT, R0, 0x1, PT ;  /* 0x000000010000780c */ /* 0x000fc40003f06270 */
[----:B------:R-:W-:Y:S01]  /*5710*/  MOV R0, RZ ;  /* 0x000000ff00007202 */ /* 0x000fe20000000f00 */
[----:B--2---:R-:W-:Y:S04]  /*5720*/  @!P1 STS [R46+0x1ba0], R33 ;  /* 0x001ba0212e009388 */ /* 0x004fe80000000800 */
[----:B0-----:R0:W-:Y:S02]  /*5730*/  @!P6 STS [R46+0x1fe0], R2 ;  /* 0x001fe0022e00e388 */ /* 0x0011e40000000800 */
[----:B0-----:R-:W-:Y:S01]  /*5740*/  CS2R R2, SRZ ;  /* 0x0000000000027805 */ /* 0x001fe2000001ff00 */
[----:B------:R-:W-:Y:S06]  /*5750*/  BAR.SYNC.DEFER_BLOCKING 0x0 ;  /* 0x0000000000007b1d */ /* 0x000fec0000010000 */
[----:B------:R-:W-:Y:S05]  /*5760*/  @!P0 BRA `(.L_x_41) ;  /* 0x0000000000b08947 */ /* 0x000fea0003800000 */
[----:B------:R-:W0:Y:S01]  /*5770*/  S2UR UR6, SR_CgaCtaId ;  /* 0x00000000000679c3 */ /* 0x000e220000008800 */
[----:B------:R-:W-:Y:S01]  /*5780*/  ULDC UR10, c[0x0][0x2dc] ;  /* 0x0000b700000a7ab9 */ /* 0x000fe20000000800 */
[C---:B------:R-:W-:Y:S01]  /*5790*/  IMAD R14, R7.reuse, 0x20, R16 ;  /* 0x00000020070e7824 */ /* 0x040fe200078e0210 */
[----:B------:R-:W-:Y:S01]  /*57a0*/  UIMAD UR4, UR7, UR10, URZ ;  /* 0x0000000a070472a4 */ /* 0x000fe2000f8e023f */
[C---:B------:R-:W-:Y:S01]  /*57b0*/  VIADD R5, R12.reuse, -UR7 ;  /* 0x800000070c057c36 */ /* 0x040fe20008000000 */
[----:B------:R-:W-:Y:S01]  /*57c0*/  CS2R R8, SRZ ;  /* 0x0000000000087805 */ /* 0x000fe2000001ff00 */
[----:B------:R-:W-:Y:S01]  /*57d0*/  IMAD R20, R12, UR10, RZ ;  /* 0x0000000a0c147c24 */ /* 0x000fe2000f8e02ff */
[----:B------:R-:W-:Y:S01]  /*57e0*/  USHF.R.S32.HI UR11, URZ, 0x1f, UR4 ;  /* 0x0000001f3f0b7899 */ /* 0x000fe20008011404 */
[----:B------:R-:W1:Y:S01]  /*57f0*/  LDC R13, c[0x0][0x3c4] ;  /* 0x0000f100ff0d7b82 */ /* 0x000e620000000800 */
[----:B------:R-:W-:Y:S01]  /*5800*/  IADD3 R4, P0, R14, UR4, RZ ;  /* 0x000000040e047c10 */ /* 0x000fe2000ff1e0ff */
[----:B------:R-:W-:Y:S01]  /*5810*/  ULDC.64 UR4, c[0x0][0x288] ;  /* 0x0000a20000047ab9 */ /* 0x000fe20000000a00 */
[----:B------:R-:W-:-:S02]  /*5820*/  ISETP.GE.AND P2, PT, R7, R5, PT ;  /* 0x000000050700720c */ /* 0x000fc40003f46270 */
[----:B------:R-:W-:Y:S02]  /*5830*/  CS2R R10, SRZ ;  /* 0x00000000000a7805 */ /* 0x000fe4000001ff00 */
[----:B------:R-:W-:Y:S01]  /*5840*/  LEA.HI.X.SX32 R14, R14, UR11, 0x1, P0 ;  /* 0x0000000b0e0e7c11 */ /* 0x000fe200080f0eff */
[----:B------:R-:W-:Y:S01]  /*5850*/  IMAD.WIDE R20, R20, 0x4, RZ ;  /* 0x0000000414147825 */ /* 0x000fe200078e02ff */
[----:B------:R-:W-:Y:S01]  /*5860*/  LEA R15, P0, R4, UR4, 0x2 ;  /* 0x00000004040f7c11 */ /* 0x000fe2000f8010ff */
[----:B------:R-:W-:-:S03]  /*5870*/  UMOV UR4, 0x400 ;  /* 0x0000040000047882 */ /* 0x000fc60000000000 */
[----:B------:R-:W-:Y:S01]  /*5880*/  LEA.HI.X R14, R4, UR5, R14, 0x2, P0 ;  /* 0x00000005040e7c11 */ /* 0x000fe200080f140e */
[----:B------:R-:W-:Y:S01]  /*5890*/  IMAD.MOV.U32 R4, RZ, RZ, RZ ;  /* 0x000000ffff047224 */ /* 0x000fe200078e00ff */
[----:B------:R-:W-:Y:S01]  /*58a0*/  UMOV UR5, URZ ;  /* 0x0000003f00057c82 */ /* 0x000fe20008000000 */
[----:B0-----:R-:W-:-:S06]  /*58b0*/  ULEA UR4, UR6, UR4, 0x18 ;  /* 0x0000000406047291 */ /* 0x001fcc000f8ec03f */
[----:B------:R-:W-:Y:S01]  /*58c0*/  LEA R6, R7, UR4, 0x2 ;  /* 0x0000000407067c11 */ /* 0x000fe2000f8e10ff */
[----:B------:R-:W-:-:S06]  /*58d0*/  ULDC UR4, c[0x0][0x2d0] ;  /* 0x0000b40000047ab9 */ /* 0x000fcc0000000800 */
.L_x_44:
[----:B------:R0:W2:Y:S01]  /*58e0*/  LDS R5, [R6] ;  /* 0x0000000006057984 */ /* 0x0000a20000000800 */
[----:B------:R-:W-:Y:S01]  /*58f0*/  UIADD3 UR5, UR5, 0x1, URZ ;  /* 0x0000000105057890 */ /* 0x000fe2000fffe03f */
[----:B------:R-:W-:Y:S05]  /*5900*/  BSSY B0, `(.L_x_42) ;  /* 0x000000a000007945 */ /* 0x000fea0003800000 */
[----:B-1----:R-:W-:Y:S01]  /*5910*/  ISETP.LE.AND P1, PT, R13, UR5, PT ;  /* 0x000000050d007c0c */ /* 0x002fe2000bf23270 */
[----:B------:R-:W-:Y:S01]  /*5920*/  @!UPT UIADD3 URZ, URZ, URZ, URZ ;  /* 0x0000003f3f3ff290 */ /* 0x000fe2000fffe03f */
[----:B------:R-:W-:Y:S11]  /*5930*/  @P2 BRA `(.L_x_43) ;  /* 0x0000000000182947 */ /* 0x000ff60003800000 */
[----:B------:R-:W-:Y:S02]  /*5940*/  ISETP.GE.AND P0, PT, R16, UR4, PT ;  /* 0x0000000410007c0c */ /* 0x000fe4000bf06270 */
[----:B------:R-:W-:Y:S02]  /*5950*/  CS2R R8, SRZ ;  /* 0x0000000000087805 */ /* 0x000fe4000001ff00 */
[----:B------:R-:W-:Y:S09]  /*5960*/  CS2R R10, SRZ ;  /* 0x00000000000a7805 */ /* 0x000ff2000001ff00 */
[----:B------:R-:W-:Y:S02]  /*5970*/  @!P0 IMAD.MOV.U32 R18, RZ, RZ, R15 ;  /* 0x000000ffff128224 */ /* 0x000fe400078e000f */
[----:B------:R-:W-:Y:S05]  /*5980*/  @!P0 IMAD.MOV.U32 R19, RZ, RZ, R14 ;  /* 0x000000ffff138224 */ /* 0x000fea00078e000e */
[----:B------:R1:W5:Y:S02]  /*5990*/  @!P0 LDG.E.128 R8, desc[UR8][R18.64] ;  /* 0x0000000812088981 */ /* 0x000364000c1e1d00 */
.L_x_43:
[----:B------:R-:W-:Y:S05]  /*59a0*/  BSYNC B0 ;  /* 0x0000000000007941 */ /* 0x000fea0003800000 */
.L_x_42:
[----:B------:R-:W-:Y:S01]  /*59b0*/  IADD3 R15, P0, R20, R15, RZ ;  /* 0x0000000f140f7210 */ /* 0x000fe20007f1e0ff */
[C---:B--2--5:R-:W-:Y:S01]  /*59c0*/  FFMA.FTZ R0, R5.reuse, R8, R0 ;  /* 0x0000000805007223 */ /* 0x064fe20000010000 */
[----:B0-----:R-:W-:Y:S01]  /*59d0*/  IADD3 R6, R6, 0x44, RZ ;  /* 0x0000004406067810 */ /* 0x001fe20007ffe0ff */
[C---:B------:R-:W-:Y:S01]  /*59e0*/  FFMA.FTZ R2, R5.reuse, R9, R2 ;  /* 0x0000000905027223 */ /* 0x040fe20000010002 */
[----:B------:R-:W-:Y:S01]  /*59f0*/  FFMA.FTZ R3, R5, R10, R3 ;  /* 0x0000000a05037223 */ /* 0x000fe20000010003 */
[----:B------:R-:W-:Y:S01]  /*5a00*/  IADD3.X R14, R21, R14, RZ, P0, !PT ;  /* 0x0000000e150e7210 */ /* 0x000fe200007fe4ff */
[----:B------:R-:W-:Y:S01]  /*5a10*/  FFMA.FTZ R4, R5, R11, R4 ;  /* 0x0000000b05047223 */ /* 0x000fe20000010004 */
[----:B------:R-:W-:Y:S06]  /*5a20*/  @!P1 BRA `(.L_x_44) ;  /* 0xfffffffc00ac9947 */ /* 0x000fec000383ffff */
.L_x_41:
[----:B------:R-:W-:-:S04]  /*5a30*/  IADD3 R7, R7, UR7, RZ ;  /* 0x0000000707077c10 */ /* 0x000fc8000fffe0ff */
[----:B------:R-:W-:-:S13]  /*5a40*/  ISETP.GE.AND P0, PT, R7, R12, PT ;  /* 0x0000000c0700720c */ /* 0x000fda0003f06270 */
[----:B------:R-:W-:Y:S05]  /*5a50*/  @P0 EXIT ;  /* 0x000000000000094d */ /* 0x000fea0003800000 */
[----:B------:R-:W-:Y:S02]  /*5a60*/  ULDC UR4, c[0x0][0x2d0] ;  /* 0x0000b40000047ab9 */ /* 0x000fe40000000800 */
[----:B------:R-:W-:-:S13]  /*5a70*/  ISETP.GE.AND P0, PT, R16, UR4, PT ;  /* 0x0000000410007c0c */ /* 0x000fda000bf06270 */
[----:B------:R-:W-:Y:S05]  /*5a80*/  @P0 EXIT ;  /* 0x000000000000094d */ /* 0x000fea0003800000 */
[----:B------:R-:W0:Y:S01]  /*5a90*/  LDC R9, c[0x0][0x2c4] ;  /* 0x0000b100ff097b82 */ /* 0x000e220000000800 */
[----:B------:R-:W-:Y:S01]  /*5aa0*/  ULDC UR4, c[0x0][0x270] ;  /* 0x00009c0000047ab9 */ /* 0x000fe20000000800 */
[----:B------:R-:W-:Y:S02]  /*5ab0*/  IABS R13, R7 ;  /* 0x00000007000d7213 */ /* 0x000fe40000000000 */
[----:B------:R-:W-:Y:S02]  /*5ac0*/  SHF.R.S32.HI R17, RZ, 0x1f, R16 ;  /* 0x0000001fff117819 */ /* 0x000fe40000011410 */
[----:B------:R-:W-:Y:S02]  /*5ad0*/  F2FP.F16.F32.PACK_AB R2, R2, R0 ;  /* 0x000000000202723e */ /* 0x000fe400000000ff */
[----:B------:R-:W-:Y:S01]  /*5ae0*/  F2FP.F16.F32.PACK_AB R3, R4, R3 ;  /* 0x000000030403723e */ /* 0x000fe200000000ff */
[----:B0-----:R-:W-:Y:S01]  /*5af0*/  IMAD R10, R9, UR4, RZ ;  /* 0x00000004090a7c24 */ /* 0x001fe2000f8e02ff */
[----:B------:R-:W-:Y:S01]  /*5b00*/  IABS R8, R9 ;  /* 0x0000000900087213 */ /* 0x000fe20000000000 */
[----:B------:R-:W-:-:S03]  /*5b10*/  ULDC.64 UR4, c[0x0][0x290] ;  /* 0x0000a40000047ab9 */ /* 0x000fc60000000a00 */
[-C--:B------:R-:W-:Y:S01]  /*5b20*/  IABS R12, R10.reuse ;  /* 0x0000000a000c7213 */ /* 0x080fe20000000000 */
[----:B------:R-:W0:Y:S01]  /*5b30*/  I2F.RP R5, R8 ;  /* 0x0000000800057306 */ /* 0x000e220000209400 */
[----:B------:R-:W-:-:S05]  /*5b40*/  IABS R6, R10 ;  /* 0x0000000a00067213 */ /* 0x000fca0000000000 */
[----:B------:R-:W-:Y:S02]  /*5b50*/  IMAD.MOV R6, RZ, RZ, -R6 ;  /* 0x000000ffff067224 */ /* 0x000fe400078e0a06 */
[----:B------:R-:W2:Y:S08]  /*5b60*/  I2F.RP R14, R12 ;  /* 0x0000000c000e7306 */ /* 0x000eb00000209400 */
[----:B0-----:R-:W0:Y:S08]  /*5b70*/  MUFU.RCP R5, R5 ;  /* 0x0000000500057308 */ /* 0x001e300000001000 */
[----:B--2---:R-:W2:Y:S01]  /*5b80*/  MUFU.RCP R14, R14 ;  /* 0x0000000e000e7308 */ /* 0x004ea20000001000 */
[----:B0-----:R-:W-:-:S02]  /*5b90*/  VIADD R5, R5, 0xffffffe ;  /* 0x0ffffffe05057836 */ /* 0x001fc40000000000 */
[----:B--2---:R-:W-:-:S05]  /*5ba0*/  VIADD R14, R14, 0xffffffe ;  /* 0x0ffffffe0e0e7836 */ /* 0x004fca0000000000 */
[----:B------:R0:W2:Y:S02]  /*5bb0*/  F2I.FTZ.U32.TRUNC.NTZ R15, R14 ;  /* 0x0000000e000f7305 */ /* 0x0000a4000021f000 */
[----:B0-----:R-:W-:Y:S01]  /*5bc0*/  HFMA2.MMA R14, -RZ, RZ, 0, 0 ;  /* 0x00000000ff0e7435 */ /* 0x001fe200000001ff */
[----:B--2---:R-:W-:-:S04]  /*5bd0*/  IMAD.MOV R11, RZ, RZ, -R15 ;  /* 0x000000ffff0b7224 */ /* 0x004fc800078e0a0f */
[----:B------:R-:W-:-:S05]  /*5be0*/  IMAD R11, R11, R12, RZ ;  /* 0x0000000c0b0b7224 */ /* 0x000fca00078e02ff */
[----:B------:R-:W-:Y:S02]  /*5bf0*/  IMAD.HI.U32 R11, R15, R11, R14 ;  /* 0x0000000b0f0b7227 */ /* 0x000fe400078e000e */
[----:B------:R-:W0:Y:S04]  /*5c00*/  F2I.FTZ.U32.TRUNC.NTZ R15, R5 ;  /* 0x00000005000f7305 */ /* 0x000e28000021f000 */
[----:B------:R-:W-:-:S04]  /*5c10*/  IMAD.HI.U32 R11, R11, R13, RZ ;  /* 0x0000000d0b0b7227 */ /* 0x000fc800078e00ff */
[----:B------:R-:W-:-:S05]  /*5c20*/  IMAD R6, R11, R6, R13 ;  /* 0x000000060b067224 */ /* 0x000fca00078e020d */
[----:B------:R-:W-:-:S13]  /*5c30*/  ISETP.GT.U32.AND P1, PT, R12, R6, PT ;  /* 0x000000060c00720c */ /* 0x000fda0003f24070 */
[----:B------:R-:W-:Y:S01]  /*5c40*/  @!P1 IMAD.IADD R6, R6, 0x1, -R12 ;  /* 0x0000000106069824 */ /* 0x000fe200078e0a0c */
[----:B------:R-:W-:Y:S02]  /*5c50*/  @!P1 IADD3 R11, R11, 0x1, RZ ;  /* 0x000000010b0b9810 */ /* 0x000fe40007ffe0ff */
[----:B------:R-:W-:Y:S02]  /*5c60*/  ISETP.NE.AND P1, PT, R10, RZ, PT ;  /* 0x000000ff0a00720c */ /* 0x000fe40003f25270 */
[----:B------:R-:W-:Y:S02]  /*5c70*/  ISETP.GE.U32.AND P2, PT, R6, R12, PT ;  /* 0x0000000c0600720c */ /* 0x000fe40003f46070 */
[----:B------:R-:W-:-:S04]  /*5c80*/  LOP3.LUT R6, R7, R10, RZ, 0x3c, !PT ;  /* 0x0000000a07067212 */ /* 0x000fc800078e3cff */
[----:B------:R-:W-:Y:S02]  /*5c90*/  ISETP.GE.AND P0, PT, R6, RZ, PT ;  /* 0x000000ff0600720c */ /* 0x000fe40003f06270 */
[----:B0-----:R-:W-:-:S05]  /*5ca0*/  IADD3 R6, RZ, -R15, RZ ;  /* 0x8000000fff067210 */ /* 0x001fca0007ffe0ff */
[----:B------:R-:W-:Y:S01]  /*5cb0*/  @P2 IADD3 R11, R11, 0x1, RZ ;  /* 0x000000010b0b2810 */ /* 0x000fe20007ffe0ff */
[----:B------:R-:W-:-:S04]  /*5cc0*/  IMAD R6, R6, R8, RZ ;  /* 0x0000000806067224 */ /* 0x000fc800078e02ff */
[----:B------:R-:W-:-:S04]  /*5cd0*/  IMAD.HI.U32 R6, R15, R6, R14 ;  /* 0x000000060f067227 */ /* 0x000fc800078e000e */
[----:B------:R-:W-:Y:S01]  /*5ce0*/  @!P0 IMAD.MOV R11, RZ, RZ, -R11 ;  /* 0x000000ffff0b8224 */ /* 0x000fe200078e0a0b */
[----:B------:R-:W-:-:S05]  /*5cf0*/  @!P1 LOP3.LUT R11, RZ, R10, RZ, 0x33, !PT ;  /* 0x0000000aff0b9212 */ /* 0x000fca00078e33ff */
[C---:B------:R-:W-:Y:S02]  /*5d00*/  IMAD R10, R11.reuse, R10, RZ ;  /* 0x0000000a0b0a7224 */ /* 0x040fe400078e02ff */
[----:B------:R-:W-:-:S04]  /*5d10*/  IMAD.WIDE.U32 R16, R11, UR4, R16 ;  /* 0x000000040b107c25 */ /* 0x000fc8000f8e0010 */
[----:B------:R-:W-:-:S05]  /*5d20*/  IMAD.IADD R12, R7, 0x1, -R10 ;  /* 0x00000001070c7824 */ /* 0x000fca00078e0a0a */
[----:B------:R-:W-:Y:S02]  /*5d30*/  IABS R5, R12 ;  /* 0x0000000c00057213 */ /* 0x000fe40000000000 */
[----:B------:R-:W-:-:S03]  /*5d40*/  LOP3.LUT R12, R12, R9, RZ, 0x3c, !PT ;  /* 0x000000090c0c7212 */ /* 0x000fc600078e3cff */
[----:B------:R-:W-:Y:S01]  /*5d50*/  IMAD.HI.U32 R13, R6, R5, RZ ;  /* 0x00000005060d7227 */ /* 0x000fe200078e00ff */
[----:B------:R-:W-:-:S04]  /*5d60*/  ISETP.GE.AND P1, PT, R12, RZ, PT ;  /* 0x000000ff0c00720c */ /* 0x000fc80003f26270 */
[----:B------:R-:W-:-:S05]  /*5d70*/  IADD3 R6, -R13, RZ, RZ ;  /* 0x000000ff0d067210 */ /* 0x000fca0007ffe1ff */
[----:B------:R-:W-:-:S05]  /*5d80*/  IMAD R5, R8, R6, R5 ;  /* 0x0000000608057224 */ /* 0x000fca00078e0205 */
[----:B------:R-:W-:-:S13]  /*5d90*/  ISETP.GT.U32.AND P0, PT, R8, R5, PT ;  /* 0x000000050800720c */ /* 0x000fda0003f04070 */
[----:B------:R-:W-:Y:S01]  /*5da0*/  @!P0 IMAD.IADD R5, R5, 0x1, -R8 ;  /* 0x0000000105058824 */ /* 0x000fe200078e0a08 */
[----:B------:R-:W-:Y:S02]  /*5db0*/  @!P0 IADD3 R13, R13, 0x1, RZ ;  /* 0x000000010d0d8810 */ /* 0x000fe40007ffe0ff */
[----:B------:R-:W-:Y:S02]  /*5dc0*/  ISETP.NE.AND P0, PT, R9, RZ, PT ;  /* 0x000000ff0900720c */ /* 0x000fe40003f05270 */
[----:B------:R-:W-:Y:S02]  /*5dd0*/  ISETP.GE.U32.AND P2, PT, R5, R8, PT ;  /* 0x000000080500720c */ /* 0x000fe40003f46070 */
[----:B------:R-:W-:-:S05]  /*5de0*/  SHF.R.S32.HI R5, RZ, 0x1f, R11 ;  /* 0x0000001fff057819 */ /* 0x000fca000001140b */
[----:B------:R-:W-:-:S04]  /*5df0*/  IMAD R5, R5, UR4, RZ ;  /* 0x0000000405057c24 */ /* 0x000fc8000f8e02ff */
[----:B------:R-:W-:Y:S01]  /*5e00*/  IMAD R11, R11, UR5, R5 ;  /* 0x000000050b0b7c24 */ /* 0x000fe2000f8e0205 */
[----:B------:R-:W-:Y:S01]  /*5e10*/  ULDC.64 UR4, c[0x0][0x2a0] ;  /* 0x0000a80000047ab9 */ /* 0x000fe20000000a00 */
[----:B------:R-:W-:Y:S02]  /*5e20*/  @P2 VIADD R13, R13, 0x1 ;  /* 0x000000010d0d2836 */ /* 0x000fe40000000000 */
[----:B------:R-:W-:-:S03]  /*5e30*/  IMAD.IADD R17, R17, 0x1, R11 ;  /* 0x0000000111117824 */ /* 0x000fc600078e020b */
[----:B------:R-:W-:Y:S02]  /*5e40*/  @!P1 IADD3 R13, -R13, RZ, RZ ;  /* 0x000000ff0d0d9210 */ /* 0x000fe40007ffe1ff */
[----:B------:R-:W-:-:S04]  /*5e50*/  @!P0 LOP3.LUT R13, RZ, R9, RZ, 0x33, !PT ;  /* 0x00000009ff0d8212 */ /* 0x000fc800078e33ff */
[----:B------:R-:W-:Y:S01]  /*5e60*/  SHF.R.S32.HI R5, RZ, 0x1f, R13 ;  /* 0x0000001fff057819 */ /* 0x000fe2000001140d */
[C---:B------:R-:W-:Y:S02]  /*5e70*/  IMAD R9, R13.reuse, R9, R10 ;  /* 0x000000090d097224 */ /* 0x040fe400078e020a */
[----:B------:R-:W-:-:S03]  /*5e80*/  IMAD.WIDE.U32 R16, R13, UR4, R16 ;  /* 0x000000040d107c25 */ /* 0x000fc6000f8e0010 */
[----:B------:R-:W-:Y:S01]  /*5e90*/  IADD3 R9, R7, -R9, RZ ;  /* 0x8000000907097210 */ /* 0x000fe20007ffe0ff */
[----:B------:R-:W-:-:S04]  /*5ea0*/  IMAD R5, R5, UR4, RZ ;  /* 0x0000000405057c24 */ /* 0x000fc8000f8e02ff */
[----:B------:R-:W-:Y:S01]  /*5eb0*/  IMAD R13, R13, UR5, R5 ;  /* 0x000000050d0d7c24 */ /* 0x000fe2000f8e0205 */
[----:B------:R-:W-:Y:S01]  /*5ec0*/  SHF.R.S32.HI R5, RZ, 0x1f, R9 ;  /* 0x0000001fff057819 */ /* 0x000fe20000011409 */
[----:B------:R-:W-:Y:S02]  /*5ed0*/  ULDC.64 UR4, c[0x0][0x298] ;  /* 0x0000a60000047ab9 */ /* 0x000fe40000000a00 */
[----:B------:R-:W-:Y:S02]  /*5ee0*/  IMAD.IADD R17, R17, 0x1, R13 ;  /* 0x0000000111117824 */ /* 0x000fe400078e020d */
[----:B------:R-:W-:Y:S02]  /*5ef0*/  IMAD R5, R5, UR4, RZ ;  /* 0x0000000405057c24 */ /* 0x000fe4000f8e02ff */
[----:B------:R-:W-:-:S04]  /*5f00*/  IMAD.WIDE.U32 R16, R9, UR4, R16 ;  /* 0x0000000409107c25 */ /* 0x000fc8000f8e0010 */
[----:B------:R-:W-:Y:S01]  /*5f10*/  IMAD R5, R9, UR5, R5 ;  /* 0x0000000509057c24 */ /* 0x000fe2000f8e0205 */
[----:B------:R-:W-:Y:S02]  /*5f20*/  ULDC.64 UR4, c[0x0][0x280] ;  /* 0x0000a00000047ab9 */ /* 0x000fe40000000a00 */
[----:B------:R-:W-:Y:S02]  /*5f30*/  LEA R6, P0, R16, UR4, 0x1 ;  /* 0x0000000410067c11 */ /* 0x000fe4000f8008ff */
[----:B------:R-:W-:-:S04]  /*5f40*/  IADD3 R5, R17, R5, RZ ;  /* 0x0000000511057210 */ /* 0x000fc80007ffe0ff */
[----:B------:R-:W-:-:S05]  /*5f50*/  LEA.HI.X R7, R16, UR5, R5, 0x1, P0 ;  /* 0x0000000510077c11 */ /* 0x000fca00080f0c05 */
[----:B------:R-:W-:Y:S01]  /*5f60*/  STG.E.64 desc[UR8][R6.64], R2 ;  /* 0x0000000206007986 */ /* 0x000fe2000c101b08 */
[----:B------:R-:W-:Y:S05]  /*5f70*/  EXIT ;  /* 0x000000000000794d */ /* 0x000fea0003800000 */
        .weak           $__internal_0_$__cuda_sm20_div_s64
        .type           $__internal_0_$__cuda_sm20_div_s64,@function
        .size           $__internal_0_$__cuda_sm20_div_s64,(.L_x_5276 - $__internal_0_$__cuda_sm20_div_s64)
$__internal_0_$__cuda_sm20_div_s64:
[----:B------:R-:W-:Y:S02]  /*5f80*/  IADD3 R54, P0, RZ, -R25, RZ ;  /* 0x80000019ff367210 */ /* 0x000fe40007f1e0ff */
[----:B------:R-:W-:-:S03]  /*5f90*/  ISETP.GE.AND P1, PT, R24, RZ, PT ;  /* 0x000000ff1800720c */ /* 0x000fc60003f26270 */
[----:B------:R-:W-:Y:S01]  /*5fa0*/  IMAD.X R0, RZ, RZ, ~R24, P0 ;  /* 0x000000ffff007224 */ /* 0x000fe200000e0e18 */
[----:B------:R-:W-:-:S04]  /*5fb0*/  SEL R54, R54, R25, !P1 ;  /* 0x0000001936367207 */ /* 0x000fc80004800000 */
[----:B------:R-:W-:-:S04]  /*5fc0*/  SEL R55, R0, R24, !P1 ;  /* 0x0000001800377207 */ /* 0x000fc80004800000 */
[----:B------:R-:W0:Y:S08]  /*5fd0*/  I2F.U64.RP R0, R54 ;  /* 0x0000003600007312 */ /* 0x000e300000309000 */
[----:B0-----:R-:W0:Y:S02]  /*5fe0*/  MUFU.RCP R0, R0 ;  /* 0x0000000000007308 */ /* 0x001e240000001000 */
[----:B0-----:R-:W-:-:S06]  /*5ff0*/  VIADD R0, R0, 0x1ffffffe ;  /* 0x1ffffffe00007836 */ /* 0x001fcc0000000000 */
[----:B------:R-:W0:Y:S02]  /*6000*/  F2I.U64.TRUNC R64, R0 ;  /* 0x0000000000407311 */ /* 0x000e24000020d800 */
[----:B0-----:R-:W-:-:S04]  /*6010*/  IMAD.WIDE.U32 R66, R64, R54, RZ ;  /* 0x0000003640427225 */ /* 0x001fc800078e00ff */
[C---:B------:R-:W-:Y:S01]  /*6020*/  IMAD R0, R64.reuse, R55, R67 ;  /* 0x0000003740007224 */ /* 0x040fe200078e0243 */
[----:B------:R-:W-:Y:S01]  /*6030*/  IADD3 R21, P0, RZ, -R66, RZ ;  /* 0x80000042ff157210 */ /* 0x000fe20007f1e0ff */
[----:B------:R-:W-:Y:S02]  /*6040*/  IMAD.MOV.U32 R67, RZ, RZ, R64 ;  /* 0x000000ffff437224 */ /* 0x000fe400078e0040 */
[----:B------:R-:W-:Y:S02]  /*6050*/  IMAD R0, R65, R54, R0 ;  /* 0x0000003641007224 */ /* 0x000fe400078e0200 */
[----:B------:R-:W-:-:S04]  /*6060*/  IMAD.HI.U32 R66, R64, R21, RZ ;  /* 0x0000001540427227 */ /* 0x000fc800078e00ff */
[----:B------:R-:W-:-:S04]  /*6070*/  IMAD.X R0, RZ, RZ, ~R0, P0 ;  /* 0x000000ffff007224 */ /* 0x000fc800000e0e00 */
[----:B------:R-:W-:-:S04]  /*6080*/  IMAD.WIDE.U32 R66, P0, R64, R0, R66 ;  /* 0x0000000040427225 */ /* 0x000fc80007800042 */
[----:B------:R-:W-:-:S04]  /*6090*/  IMAD.HI.U32 R28, R65, R0, RZ ;  /* 0x00000000411c7227 */ /* 0x000fc800078e00ff */
[----:B------:R-:W-:-:S04]  /*60a0*/  IMAD.HI.U32 R21, P1, R65, R21, R66 ;  /* 0x0000001541157227 */ /* 0x000fc80007820042 */
[----:B------:R-:W-:Y:S02]  /*60b0*/  IMAD R0, R65, R0, RZ ;  /* 0x0000000041007224 */ /* 0x000fe400078e02ff */
[----:B------:R-:W-:-:S03]  /*60c0*/  IMAD.X R28, R28, 0x1, R65, P0 ;  /* 0x000000011c1c7824 */ /* 0x000fc600000e0641 */
[----:B------:R-:W-:-:S04]  /*60d0*/  IADD3 R65, P0, R0, R21, RZ ;  /* 0x0000001500417210 */ /* 0x000fc80007f1e0ff */
[----:B------:R-:W-:Y:S01]  /*60e0*/  IADD3.X R28, RZ, RZ, R28, P0, P1 ;  /* 0x000000ffff1c7210 */ /* 0x000fe200007e241c */
[----:B------:R-:W-:Y:S01]  /*60f0*/  IMAD.WIDE.U32 R66, R65, R54, RZ ;  /* 0x0000003641427225 */ /* 0x000fe200078e00ff */
[----:B------:R-:W-:-:S03]  /*6100*/  ISETP.GE.AND P1, PT, R19, RZ, PT ;  /* 0x000000ff1300720c */ /* 0x000fc60003f26270 */
[----:B------:R-:W-:Y:S01]  /*6110*/  IMAD R21, R65, R55, R67 ;  /* 0x0000003741157224 */ /* 0x000fe200078e0243 */
[----:B------:R-:W-:-:S03]  /*6120*/  IADD3 R22, P0, RZ, -R66, RZ ;  /* 0x80000042ff167210 */ /* 0x000fc60007f1e0ff */
[----:B------:R-:W-:Y:S02]  /*6130*/  IMAD R21, R28, R54, R21 ;  /* 0x000000361c157224 */ /* 0x000fe400078e0215 */
[----:B------:R-:W-:-:S04]  /*6140*/  IMAD.HI.U32 R64, R65, R22, RZ ;  /* 0x0000001641407227 */ /* 0x000fc800078e00ff */
[----:B------:R-:W-:-:S04]  /*6150*/  IMAD.X R21, RZ, RZ, ~R21, P0 ;  /* 0x000000ffff157224 */ /* 0x000fc800000e0e15 */
[----:B------:R-:W-:-:S04]  /*6160*/  IMAD.WIDE.U32 R64, P0, R65, R21, R64 ;  /* 0x0000001541407225 */ /* 0x000fc80007800040 */
[----:B------:R-:W-:-:S04]  /*6170*/  IMAD.HI.U32 R0, R28, R21, RZ ;  /* 0x000000151c007227 */ /* 0x000fc800078e00ff */
[----:B------:R-:W-:Y:S01]  /*6180*/  IMAD.HI.U32 R22, P4, R28, R22, R64 ;  /* 0x000000161c167227 */ /* 0x000fe20007880040 */
[----:B------:R-:W-:-:S03]  /*6190*/  IADD3.X R0, R0, R28, RZ, P0, !PT ;  /* 0x0000001c00007210 */ /* 0x000fc600007fe4ff */
[----:B------:R-:W-:Y:S02]  /*61a0*/  IMAD R21, R28, R21, RZ ;  /* 0x000000151c157224 */ /* 0x000fe400078e02ff */
[----:B------:R-:W-:-:S03]  /*61b0*/  IMAD.MOV.U32 R65, RZ, RZ, RZ ;  /* 0x000000ffff417224 */ /* 0x000fc600078e00ff */
[----:B------:R-:W-:Y:S02]  /*61c0*/  IADD3 R28, P2, R21, R22, RZ ;  /* 0x00000016151c7210 */ /* 0x000fe40007f5e0ff */
[-C--:B------:R-:W-:Y:S02]  /*61d0*/  IADD3 R22, P0, RZ, -R27.reuse, RZ ;  /* 0x8000001bff167210 */ /* 0x080fe40007f1e0ff */
[----:B------:R-:W-:Y:S02]  /*61e0*/  IADD3.X R0, RZ, RZ, R0, P2, P4 ;  /* 0x000000ffff007210 */ /* 0x000fe400017e8400 */
[----:B------:R-:W-:Y:S01]  /*61f0*/  SEL R22, R22, R27, !P1 ;  /* 0x0000001b16167207 */ /* 0x000fe20004800000 */
[----:B------:R-:W-:-:S04]  /*6200*/  IMAD.X R21, RZ, RZ, ~R19, P0 ;  /* 0x000000ffff157224 */ /* 0x000fc800000e0e13 */
[----:B------:R-:W-:Y:S01]  /*6210*/  IMAD.HI.U32 R64, R28, R22, RZ ;  /* 0x000000161c407227 */ /* 0x000fe200078e00ff */
[----:B------:R-:W-:-:S05]  /*6220*/  SEL R21, R21, R19, !P1 ;  /* 0x0000001315157207 */ /* 0x000fca0004800000 */
[----:B------:R-:W-:-:S04]  /*6230*/  IMAD.WIDE.U32 R64, R28, R21, R64 ;  /* 0x000000151c407225 */ /* 0x000fc800078e0040 */
[C---:B------:R-:W-:Y:S02]  /*6240*/  IMAD R28, R0.reuse, R21, RZ ;  /* 0x00000015001c7224 */ /* 0x040fe400078e02ff */
[----:B------:R-:W-:-:S04]  /*6250*/  IMAD.HI.U32 R27, P2, R0, R22, R64 ;  /* 0x00000016001b7227 */ /* 0x000fc80007840040 */
[----:B------:R-:W-:Y:S01]  /*6260*/  IMAD.HI.U32 R0, R0, R21, RZ ;  /* 0x0000001500007227 */ /* 0x000fe200078e00ff */
[----:B------:R-:W-:-:S03]  /*6270*/  IADD3 R28, P1, R28, R27, RZ ;  /* 0x0000001b1c1c7210 */ /* 0x000fc60007f3e0ff */
[----:B------:R-:W-:Y:S02]  /*6280*/  IMAD.X R0, RZ, RZ, R0, P2 ;  /* 0x000000ffff007224 */ /* 0x000fe400010e0600 */
[----:B------:R-:W-:-:S04]  /*6290*/  IMAD.WIDE.U32 R64, R28, R54, RZ ;  /* 0x000000361c407225 */ /* 0x000fc800078e00ff */
[----:B------:R-:W-:Y:S01]  /*62a0*/  IMAD R27, R28, R55, R65 ;  /* 0x000000371c1b7224 */ /* 0x000fe200078e0241 */
[----:B------:R-:W-:Y:S01]  /*62b0*/  IADD3 R22, P0, -R64, R22, RZ ;  /* 0x0000001640167210 */ /* 0x000fe20007f1e1ff */
[----:B------:R-:W-:-:S03]  /*62c0*/  IMAD.X R0, RZ, RZ, R0, P1 ;  /* 0x000000ffff007224 */ /* 0x000fc600008e0600 */
[-C--:B------:R-:W-:Y:S01]  /*62d0*/  ISETP.GE.U32.AND P2, PT, R22, R54.reuse, PT ;  /* 0x000000361600720c */ /* 0x080fe20003f46070 */
[----:B------:R-:W-:-:S05]  /*62e0*/  IMAD R27, R0, R54, R27 ;  /* 0x00000036001b7224 */ /* 0x000fca00078e021b */
[----:B------:R-:W-:Y:S02]  /*62f0*/  IADD3.X R21, ~R27, R21, RZ, P0, !PT ;  /* 0x000000151b157210 */ /* 0x000fe400007fe5ff */
[----:B------:R-:W-:Y:S02]  /*6300*/  IADD3 R27, P0, R22, -R54, RZ ;  /* 0x80000036161b7210 */ /* 0x000fe40007f1e0ff */
[----:B------:R-:W-:-:S04]  /*6310*/  ISETP.GE.U32.AND.EX P2, PT, R21, R55, PT, P2 ;  /* 0x000000371500720c */ /* 0x000fc80003f46120 */
[----:B------:R-:W-:Y:S01]  /*6320*/  SEL R27, R27, R22, P2 ;  /* 0x000000161b1b7207 */ /* 0x000fe20001000000 */
[----:B------:R-:W-:-:S03]  /*6330*/  IMAD.X R22, R21, 0x1, ~R55, P0 ;  /* 0x0000000115167824 */ /* 0x000fc600000e0e37 */
[----:B------:R-:W-:Y:S02]  /*6340*/  ISETP.GE.U32.AND P1, PT, R27, R54, PT ;  /* 0x000000361b00720c */ /* 0x000fe40003f26070 */
[----:B------:R-:W-:Y:S02]  /*6350*/  SEL R22, R22, R21, P2 ;  /* 0x0000001516167207 */ /* 0x000fe40001000000 */
[----:B------:R-:W-:Y:S02]  /*6360*/  IADD3 R21, P0, R28, 0x1, RZ ;  /* 0x000000011c157810 */ /* 0x000fe40007f1e0ff */
[----:B------:R-:W-:Y:S02]  /*6370*/  ISETP.GE.U32.AND.EX P1, PT, R22, R55, PT, P1 ;  /* 0x000000371600720c */ /* 0x000fe40003f26110 */
[----:B------:R-:W-:Y:S01]  /*6380*/  SEL R28, R21, R28, P2 ;  /* 0x0000001c151c7207 */ /* 0x000fe20001000000 */
[----:B------:R-:W-:Y:S01]  /*6390*/  IMAD.X R21, RZ, RZ, R0, P0 ;  /* 0x000000ffff157224 */ /* 0x000fe200000e0600 */
[----:B------:R-:W-:-:S02]  /*63a0*/  LOP3.LUT R27, R24, R19, RZ, 0x3c, !PT ;  /* 0x00000013181b7212 */ /* 0x000fc400078e3cff */
[----:B------:R-:W-:Y:S02]  /*63b0*/  IADD3 R22, P0, R28, 0x1, RZ ;  /* 0x000000011c167810 */ /* 0x000fe40007f1e0ff */
[----:B------:R-:W-:Y:S02]  /*63c0*/  SEL R21, R21, R0, P2 ;  /* 0x0000000015157207 */ /* 0x000fe40001000000 */
[----:B------:R-:W-:Y:S02]  /*63d0*/  SEL R22, R22, R28, P1 ;  /* 0x0000001c16167207 */ /* 0x000fe40000800000 */
[----:B------:R-:W-:Y:S01]  /*63e0*/  ISETP.GE.AND P2, PT, R27, RZ, PT ;  /* 0x000000ff1b00720c */ /* 0x000fe20003f46270 */
[----:B------:R-:W-:Y:S01]  /*63f0*/  IMAD.X R0, RZ, RZ, R21, P0 ;  /* 0x000000ffff007224 */ /* 0x000fe200000e0615 */
[----:B------:R-:W-:-:S04]  /*6400*/  ISETP.NE.U32.AND P0, PT, R25, RZ, PT ;  /* 0x000000ff1900720c */ /* 0x000fc80003f05070 */
[----:B------:R-:W-:Y:S02]  /*6410*/  SEL R21, R0, R21, P1 ;  /* 0x0000001500157207 */ /* 0x000fe40000800000 */
[-C--:B------:R-:W-:Y:S02]  /*6420*/  IADD3 R0, P1, RZ, -R22.reuse, RZ ;  /* 0x80000016ff007210 */ /* 0x080fe40007f3e0ff */
[----:B------:R-:W-:Y:S02]  /*6430*/  ISETP.NE.AND.EX P0, PT, R24, RZ, PT, P0 ;  /* 0x000000ff1800720c */ /* 0x000fe40003f05300 */
[-C--:B------:R-:W-:Y:S02]  /*6440*/  IADD3.X R25, RZ, ~R21.reuse, RZ, P1, !PT ;  /* 0x80000015ff197210 */ /* 0x080fe40000ffe4ff */
[----:B------:R-:W-:Y:S01]  /*6450*/  SEL R0, R0, R22, !P2 ;  /* 0x0000001600007207 */ /* 0x000fe20005000000 */
[----:B------:R-:W-:Y:S01]  /*6460*/  IMAD.MOV.U32 R22, RZ, RZ, R23 ;  /* 0x000000ffff167224 */ /* 0x000fe200078e0017 */
[----:B------:R-:W-:Y:S01]  /*6470*/  SEL R25, R25, R21, !P2 ;  /* 0x0000001519197207 */ /* 0x000fe20005000000 */
[----:B------:R-:W-:Y:S01]  /*6480*/  IMAD.MOV.U32 R23, RZ, RZ, 0x0 ;  /* 0x00000000ff177424 */ /* 0x000fe200078e00ff */
[----:B------:R-:W-:-:S02]  /*6490*/  SEL R0, R0, 0xffffffff, P0 ;  /* 0xffffffff00007807 */ /* 0x000fc40000000000 */
[----:B------:R-:W-:Y:S01]  /*64a0*/  SEL R25, R25, 0xffffffff, P0 ;  /* 0xffffffff19197807 */ /* 0x000fe20000000000 */
[----:B------:R-:W-:Y:S06]  /*64b0*/  RET.REL.NODEC R22 `(_ZN5flash32flash_fwd_splitkv_combine_kernelI23Flash_fwd_kernel_traitsILi32ELi64ELi256ELi4ELb0ELb0EN7cutlass6half_tE19Flash_kernel_traitsILi32ELi64ELi256ELi4ES3_EELi16ELi7ELb0EEEvNS_16Flash_fwd_paramsE) ;  /* 0xffffff9816d07950 */ /* 0x000fec0003c3ffff */
.L_x_45:
[----:B------:R-:W-:-:S00]  /*64c0*/  BRA `(.L_x_45) ;  /* 0xfffffffc00fc7947 */ /* 0x000fc0000383ffff */
[----:B------:R-:W-:-:S00]  /*64d0*/  NOP ;  /* 0x0000000000007918 */ /* 0x000fc00000000000 */
        /* <DEDUP_REMOVED lines=10> */
.L_x_5276:


//--------------------- .text._ZN5flash32flash_fwd_splitkv_combine_kernelI23Flash_fwd_kernel_traitsILi32ELi64ELi256ELi4ELb0ELb0EN7cutlass6half_tE19Flash_kernel_traitsILi32ELi64ELi256ELi4ES3_EELi16ELi6ELb0EEEvNS_16Flash_fwd_paramsE --------------------------
	.section	.text._ZN5flash32flash_fwd_splitkv_combine_kernelI23Flash_fwd_kernel_traitsILi32ELi64ELi256ELi4ELb0ELb0EN7cutlass6half_tE19Flash_kernel_traitsILi32ELi64ELi256ELi4ES3_EELi16ELi6ELb0EEEvNS_16Flash_fwd_paramsE,"ax",@progbits
	.align	128
        .global         _ZN5flash32flash_fwd_splitkv_combine_kernelI23Flash_fwd_kernel_traitsILi32ELi64ELi256ELi4ELb0ELb0EN7cutlass6half_tE19Flash_kernel_traitsILi32ELi64ELi256ELi4ES3_EELi16ELi6ELb0EEEvNS_16Flash_fwd_paramsE
        .type           _ZN5flash32flash_fwd_splitkv_combine_kernelI23Flash_fwd_kernel_traitsILi32ELi64ELi256ELi4ELb0ELb0EN7cutlass6half_tE19Flash_kernel_traitsILi32ELi64ELi256ELi4ES3_EELi16ELi6ELb0EEEvNS_16Flash_fwd_paramsE,@function
        .size           _ZN5flash32flash_fwd_splitkv_combine_kernelI23Flash_fwd_kernel_traitsILi32ELi64ELi256ELi4ELb0ELb0EN7cutlass6half_tE19Flash_kernel_traitsILi32ELi64ELi256ELi4ES3_EELi16ELi6ELb0EEEvNS_16Flash_fwd_paramsE,(.L_x_5277 - _ZN5flash32flash_fwd_splitkv_combine_kernelI23Flash_fwd_kernel_traitsILi32ELi64ELi256ELi4ELb0ELb0EN7cutlass6half_tE19Flash_kernel_traitsILi32ELi64ELi256ELi4ES3_EELi16ELi6ELb0EEEvNS_16Flash_fwd_paramsE)
        .other          _ZN5flash32flash_fwd_splitkv_combine_kernelI23Flash_fwd_kernel_traitsILi32ELi64ELi256ELi4ELb0ELb0EN7cutlass6half_tE19Flash_kernel_traitsILi32ELi64ELi256ELi4ES3_EELi16ELi6ELb0EEEvNS_16Flash_fwd_paramsE,@"STO_CUDA_ENTRY STV_DEFAULT"
_ZN5flash32flash_fwd_splitkv_combine_kernelI23Flash_fwd_kernel_traitsILi32ELi64ELi256ELi4ELb0ELb0EN7cutlass6half_tE19Flash_kernel_traitsILi32ELi64ELi256ELi4ES3_EELi16ELi6ELb0EEEvNS_16Flash_fwd_paramsE:
.text._ZN5flash32flash_fwd_splitkv_combine_kernelI23Flash_fwd_kernel_traitsILi32ELi64ELi256ELi4ELb0ELb0EN7cutlass6half_tE19Flash_kernel_traitsILi32ELi64ELi256ELi4ES3_EELi16ELi6ELb0EEEvNS_16Flash_fwd_paramsE:
        /* <DEDUP_REMOVED lines=23> */
[----:B------:R-:W-:Y:S05]  /*0170*/  CALL.REL.NOINC `($__internal_1_$__cuda_sm20_div_s64) ;  /* 0x0000004c00e07944 */ /* 0x000fea0003c00000 */
[----:B------:R-:W-:Y:S02]  /*0180*/  MOV R8, R0 ;  /* 0x0000000000087202 */ /* 0x000fe40000000f00 */
[----:B------:R-:W-:Y:S01]  /*0190*/  MOV R9, R25 ;  /* 0x0000001900097202 */ /* 0x000fe20000000f00 */
[----:B------:R-:W-:Y:S06]  /*01a0*/  BRA `(.L_x_47) ;  /* 0x00000000004c7947 */ /* 0x000fec0003800000 */
.L_x_46:
        /* <DEDUP_REMOVED lines=19> */
.L_x_47:
        /* <DEDUP_REMOVED lines=17> */
[----:B------:R-:W-:Y:S05]  /*03f0*/  BRA `(.L_x_50) ;  /* 0x0000000000507947 */ /* 0x000fea0003800000 */
.L_x_49:
        /* <DEDUP_REMOVED lines=20> */
.L_x_50:
[----:B------:R-:W-:Y:S05]  /*0540*/  BSYNC B0 ;  /* 0x0000000000007941 */ /* 0x000fea0003800000 */
.L_x_48:
        /* <DEDUP_REMOVED lines=57> */
.L_x_52:
        /* <DEDUP_REMOVED lines=19> */
.L_x_53:
[----:B------:R-:W-:Y:S05]  /*0a10*/  BSYNC B0 ;  /* 0x0000000000007941 */ /* 0x000fea0003800000 */
.L_x_51:
        /* <DEDUP_REMOVED lines=105> */
.L_x_55:
        /* <DEDUP_REMOVED lines=20> */
.L_x_56:
[----:B------:R-:W-:Y:S05]  /*11f0*/  BSYNC B0 ;  /* 0x0000000000007941 */ /* 0x000fea0003800000 */
.L_x_54:
        /* <DEDUP_REMOVED lines=8> */
[----:B------:R-:W-:Y:S02]  /*1280*/  IMAD.IADD R11, R39, 0x1, -R11 ;  /* 0x00000001270b7824 */ /* 0x000fe400078e0a0b */
[C---:B------:R-:W-:Y:S02]  /*1290*/  VIADD R22, R0.reuse, 0x8 ;  /* 0x0000000800167836 */ /* 0x040fe40000000000 */
[C---:B------:R-:W-:Y:S01]  /*12a0*/  VIADD R27, R0.reuse, 0x10 ;  /* 0x00000010001b7836 */ /* 0x040fe20000000000 */
[----:B------:R-:W-:Y:S01]  /*12b0*/  ISETP.GT.U32.AND P1, PT, R19, R11, PT ;  /* 0x0000000b1300720c */ /* 0x000fe20003f24070 */
[----:B------:R-:W-:Y:S01]  /*12c0*/  VIADD R35, R0, 0x18 ;  /* 0x0000001800237836 */ /* 0x000fe20000000000 */
[----:B------:R-:W-:Y:S02]  /*12d0*/  SHF.R.S32.HI R19, RZ, 0x1f, R11 ;  /* 0x0000001fff137819 */ /* 0x000fe4000001140b */
[----:B------:R-:W-:Y:S02]  /*12e0*/  IADD3 R28, P3, R11, UR7, RZ ;  /* 0x000000070b1c7c10 */ /* 0x000fe4000ff7e0ff */
[----:B------:R-:W-:-:S02]  /*12f0*/  ISETP.GT.AND.EX P1, PT, R7, R19, PT, P1 ;  /* 0x000000130700720c */ /* 0x000fc40003f24310 */
[----:B------:R-:W-:Y:S02]  /*1300*/  IADD3.X R29, R19, UR6, RZ, P3, !PT ;  /* 0x00000006131d7c10 */ /* 0x000fe40009ffe4ff */
[----:B------:R-:W-:Y:S02]  /*1310*/  ISETP.GE.OR P2, PT, R0, UR4, !P1 ;  /* 0x0000000400007c0c */ /* 0x000fe4000cf46670 */
[----:B------:R-:W-:Y:S02]  /*1320*/  ISETP.GE.OR P0, PT, R22, UR4, !P1 ;  /* 0x0000000416007c0c */ /* 0x000fe4000cf06670 */
[----:B------:R-:W-:Y:S02]  /*1330*/  ISETP.GE.OR P6, PT, R27, UR4, !P1 ;  /* 0x000000041b007c0c */ /* 0x000fe4000cfc6670 */
[----:B------:R-:W-:-:S07]  /*1340*/  ISETP.GE.OR P5, PT, R35, UR4, !P1 ;  /* 0x0000000423007c0c */ /* 0x000fce000cfa6670 */
[----:B------:R-:W0:Y:S01]  /*1350*/  @!P2 LDC.64 R24, c[0x0][0x2b8] ;  /* 0x0000ae00ff18ab82 */ /* 0x000e220000000a00 */
[----:B------:R-:W-:Y:S01]  /*1360*/  @!P2 SHF.R.S32.HI R19, RZ, 0x1f, R0 ;  /* 0x0000001fff13a819 */ /* 0x000fe20000011400 */
[----:B------:R-:W-:Y:S01]  /*1370*/  @!P2 IMAD.MOV.U32 R46, RZ, RZ, R28 ;  /* 0x000000ffff2ea224 */ /* 0x000fe200078e001c */
[----:B------:R-:W-:Y:S01]  /*1380*/  @!P0 SHF.R.S32.HI R7, RZ, 0x1f, R22 ;  /* 0x0000001fff078819 */ /* 0x000fe20000011416 */
[----:B------:R-:W-:Y:S01]  /*1390*/  @!P2 IMAD.MOV.U32 R47, RZ, RZ, R29 ;  /* 0x000000ffff2fa224 */ /* 0x000fe200078e001d */
[----:B------:R-:W-:Y:S01]  /*13a0*/  @!P6 SHF.R.S32.HI R37, RZ, 0x1f, R27 ;  /* 0x0000001fff25e819 */ /* 0x000fe2000001141b */
[----:B------:R-:W-:Y:S01]  /*13b0*/  @!P2 IMAD R19, R19, R12, RZ ;  /* 0x0000000c1313a224 */ /* 0x000fe200078e02ff */
[----:B------:R-:W-:Y:S01]  /*13c0*/  @!P6 MOV R42, R28 ;  /* 0x0000001c002ae202 */ /* 0x000fe20000000f00 */
[----:B------:R-:W1:Y:S01]  /*13d0*/  @!P0 LDC.64 R20, c[0x0][0x2b8] ;  /* 0x0000ae00ff148b82 */ /* 0x000e620000000a00 */
[----:B------:R-:W-:Y:S02]  /*13e0*/  @!P0 IMAD R7, R7, R12, RZ ;  /* 0x0000000c07078224 */ /* 0x000fe400078e02ff */
[----:B------:R-:W-:-:S04]  /*13f0*/  @!P0 IMAD.WIDE.U32 R32, R12, R22, R28 ;  /* 0x000000160c208225 */ /* 0x000fc800078e001c */
[-C--:B------:R-:W-:Y:S02]  /*1400*/  @!P0 IMAD R7, R22, R5.reuse, R7 ;  /* 0x0000000516078224 */ /* 0x080fe400078e0207 */
[----:B------:R-:W-:Y:S01]  /*1410*/  @!P2 IMAD.WIDE.U32 R46, R12, R0, R46 ;  /* 0x000000000c2ea225 */ /* 0x000fe200078e002e */
[----:B------:R-:W2:Y:S03]  /*1420*/  @!P6 LDC.64 R22, c[0x0][0x2b8] ;  /* 0x0000ae00ff16eb82 */ /* 0x000ea60000000a00 */
[----:B------:R-:W-:Y:S02]  /*1430*/  @!P2 IMAD R19, R0, R5, R19 ;  /* 0x000000050013a224 */ /* 0x000fe400078e0213 */
[----:B------:R-:W-:Y:S01]  /*1440*/  @!P0 IMAD.IADD R7, R33, 0x1, R7 ;  /* 0x0000000121078824 */ /* 0x000fe200078e0207 */
[----:B0-----:R-:W-:Y:S01]  /*1450*/  @!P2 LEA R26, P4, R46, R24, 0x2 ;  /* 0x000000182e1aa211 */ /* 0x001fe200078810ff */
[----:B------:R-:W-:-:S02]  /*1460*/  @!P6 IMAD.MOV.U32 R43, RZ, RZ, R29 ;  /* 0x000000ffff2be224 */ /* 0x000fc400078e001d */
[----:B------:R-:W-:Y:S02]  /*1470*/  @!P6 IMAD R37, R37, R12, RZ ;  /* 0x0000000c2525e224 */ /* 0x000fe400078e02ff */
[----:B------:R-:W-:Y:S02]  /*1480*/  @!P2 IMAD.IADD R19, R47, 0x1, R19 ;  /* 0x000000012f13a824 */ /* 0x000fe400078e0213 */
[----:B------:R-:W-:Y:S01]  /*1490*/  VIADD R24, R0, 0x20 ;  /* 0x0000002000187836 */ /* 0x000fe20000000000 */
[----:B-1----:R-:W-:Y:S01]  /*14a0*/  @!P0 LEA R44, P3, R32, R20, 0x2 ;  /* 0x00000014202c8211 */ /* 0x002fe200078610ff */
[----:B------:R-:W-:-:S03]  /*14b0*/  @!P6 IMAD.WIDE.U32 R42, R12, R27, R42 ;  /* 0x0000001b0c2ae225 */ /* 0x000fc600078e002a */
[----:B------:R-:W-:Y:S01]  /*14c0*/  @!P0 LEA.HI.X R45, R32, R21, R7, 0x2, P3 ;  /* 0x00000015202d8211 */ /* 0x000fe200018f1407 */
[----:B------:R-:W-:Y:S01]  /*14d0*/  @!P6 IMAD R37, R27, R5, R37 ;  /* 0x000000051b25e224 */ /* 0x000fe200078e0225 */
[----:B------:R-:W-:Y:S01]  /*14e0*/  @!P2 LEA.HI.X R27, R46, R25, R19, 0x2, P4 ;  /* 0x000000192e1ba211 */ /* 0x000fe200020f1413 */
[----:B------:R-:W0:Y:S01]  /*14f0*/  @!P5 LDC.64 R20, c[0x0][0x2b8] ;  /* 0x0000ae00ff14db82 */ /* 0x000e220000000a00 */
[----:B------:R-:W-:Y:S01]  /*1500*/  ISETP.GE.OR P4, PT, R24, UR4, !P1 ;  /* 0x0000000418007c0c */ /* 0x000fe2000cf86670 */
[----:B------:R-:W-:Y:S01]  /*1510*/  IMAD.MOV.U32 R32, RZ, RZ, -0x800000 ;  /* 0xff800000ff207424 */ /* 0x000fe200078e00ff */
[----:B------:R-:W-:Y:S01]  /*1520*/  MOV R19, 0xff800000 ;  /* 0xff80000000137802 */ /* 0x000fe20000000f00 */
[----:B------:R-:W-:Y:S01]  /*1530*/  VIADD R34, R0, 0x28 ;  /* 0x0000002800227836 */ /* 0x000fe20000000000 */
[----:B------:R-:W-:-:S03]  /*1540*/  @!P5 SHF.R.S32.HI R25, RZ, 0x1f, R35 ;  /* 0x0000001fff19d819 */ /* 0x000fc60000011423 */
[----:B------:R1:W3:Y:S01]  /*1550*/  @!P2 LDG.E R32, desc[UR8][R26.64] ;  /* 0x000000081a20a981 */ /* 0x0002e2000c1e1900 */
[----:B------:R-:W-:Y:S01]  /*1560*/  ISETP.GE.OR P3, PT, R34, UR4, !P1 ;  /* 0x0000000422007c0c */ /* 0x000fe2000cf66670 */
[----:B------:R-:W-:Y:S02]  /*1570*/  @!P5 IMAD R25, R25, R12, RZ ;  /* 0x0000000c1919d224 */ /* 0x000fe400078e02ff */
[----:B------:R4:W5:Y:S01]  /*1580*/  @!P0 LDG.E R19, desc[UR8][R44.64] ;  /* 0x000000082c138981 */ /* 0x000962000c1e1900 */
[----:B------:R-:W-:Y:S01]  /*1590*/  @!P6 IMAD.IADD R37, R43, 0x1, R37 ;  /* 0x000000012b25e824 */ /* 0x000fe200078e0225 */
[----:B--2---:R-:W-:Y:S01]  /*15a0*/  @!P6 LEA R36, P0, R42, R22, 0x2 ;  /* 0x000000162a24e211 */ /* 0x004fe200078010ff */
[----:B------:R-:W-:Y:S01]  /*15b0*/  @!P5 IMAD R25, R35, R5, R25 ;  /* 0x000000052319d224 */ /* 0x000fe200078e0219 */
[----:B------:R-:W-:Y:S01]  /*15c0*/  @!P4 SHF.R.S32.HI R38, RZ, 0x1f, R24 ;  /* 0x0000001fff26c819 */ /* 0x000fe20000011418 */
[----:B------:R-:W-:Y:S01]  /*15d0*/  VIADD R33, R0, 0x30 ;  /* 0x0000003000217836 */ /* 0x000fe20000000000 */
[----:B------:R-:W-:Y:S01]  /*15e0*/  @!P6 LEA.HI.X R37, R42, R23, R37, 0x2, P0 ;  /* 0x000000172a25e211 */ /* 0x000fe200000f1425 */
[----:B------:R-:W-:-:S02]  /*15f0*/  VIADD R7, R0, 0x38 ;  /* 0x0000003800077836 */ /* 0x000fc40000000000 */
[----:B------:R-:W-:Y:S01]  /*1600*/  @!P4 IMAD.MOV.U32 R48, RZ, RZ, R28 ;  /* 0x000000ffff30c224 */ /* 0x000fe200078e001c */
[----:B------:R-:W-:Y:S01]  /*1610*/  ISETP.GE.OR P2, PT, R33, UR4, !P1 ;  /* 0x0000000421007c0c */ /* 0x000fe2000cf46670 */
[----:B------:R-:W-:Y:S01]  /*1620*/  @!P4 IMAD.MOV.U32 R49, RZ, RZ, R29 ;  /* 0x000000ffff31c224 */ /* 0x000fe200078e001d */
[----:B------:R-:W-:Y:S01]  /*1630*/  ISETP.GE.OR P1, PT, R7, UR4, !P1 ;  /* 0x0000000407007c0c */ /* 0x000fe2000cf26670 */
[----:B------:R-:W-:Y:S02]  /*1640*/  @!P4 IMAD R38, R38, R12, RZ ;  /* 0x0000000c2626c224 */ /* 0x000fe400078e02ff */
[----:B------:R-:W-:Y:S01]  /*1650*/  @!P4 IMAD.WIDE.U32 R48, R12, R24, R48 ;  /* 0x000000180c30c225 */ /* 0x000fe200078e0030 */
[----:B-1----:R-:W1:Y:S01]  /*1660*/  @!P4 LDC.64 R26, c[0x0][0x2b8] ;  /* 0x0000ae00ff1acb82 */ /* 0x002e620000000a00 */
[----:B----4-:R-:W-:Y:S02]  /*1670*/  @!P5 MOV R45, R29 ;  /* 0x0000001d002dd202 */ /* 0x010fe40000000f00 */
[----:B------:R-:W-:-:S05]  /*1680*/  @!P5 IMAD.MOV.U32 R44, RZ, RZ, R28 ;  /* 0x000000ffff2cd224 */ /* 0x000fca00078e001c */
[----:B------:R-:W2:Y:S01]  /*1690*/  @!P2 LDC.64 R22, c[0x0][0x2b8] ;  /* 0x0000ae00ff16ab82 */ /* 0x000ea20000000a00 */
[----:B------:R-:W-:Y:S01]  /*16a0*/  @!P5 IMAD.WIDE.U32 R44, R12, R35, R44 ;  /* 0x000000230c2cd225 */ /* 0x000fe200078e002c */
[----:B------:R-:W-:-:S03]  /*16b0*/  @!P2 SHF.R.S32.HI R35, RZ, 0x1f, R33 ;  /* 0x0000001fff23a819 */ /* 0x000fc60000011421 */
[----:B------:R-:W-:Y:S01]  /*16c0*/  @!P5 IMAD.IADD R25, R45, 0x1, R25 ;  /* 0x000000012d19d824 */ /* 0x000fe200078e0219 */
[----:B0-----:R-:W-:Y:S01]  /*16d0*/  @!P5 LEA R42, P0, R44, R20, 0x2 ;  /* 0x000000142c2ad211 */ /* 0x001fe200078010ff */
[----:B------:R-:W-:Y:S02]  /*16e0*/  @!P4 IMAD R20, R24, R5, R38 ;  /* 0x000000051814c224 */ /* 0x000fe400078e0226 */
[----:B------:R-:W-:Y:S01]  /*16f0*/  @!P3 IMAD.MOV.U32 R45, RZ, RZ, R29 ;  /* 0x000000ffff2db224 */ /* 0x000fe200078e001d */
[----:B------:R-:W-:Y:S01]  /*1700*/  @!P5 LEA.HI.X R43, R44, R21, R25, 0x2, P0 ;  /* 0x000000152c2bd211 */ /* 0x000fe200000f1419 */
[----:B------:R-:W-:Y:S01]  /*1710*/  @!P3 IMAD.MOV.U32 R44, RZ, RZ, R28 ;  /* 0x000000ffff2cb224 */ /* 0x000fe200078e001c */
[----:B------:R-:W-:Y:S01]  /*1720*/  @!P3 SHF.R.S32.HI R21, RZ, 0x1f, R34 ;  /* 0x0000001fff15b819 */ /* 0x000fe20000011422 */
[----:B------:R-:W0:Y:S01]  /*1730*/  @!P3 LDC.64 R24, c[0x0][0x2b8] ;  /* 0x0000ae00ff18bb82 */ /* 0x000e220000000a00 */
[----:B------:R-:W-:Y:S02]  /*1740*/  @!P2 IMAD R35, R35, R12, RZ ;  /* 0x0000000c2323a224 */ /* 0x000fe400078e02ff */
[----:B------:R-:W-:Y:S01]  /*1750*/  @!P3 IMAD.WIDE.U32 R44, R12, R34, R44 ;  /* 0x000000220c2cb225 */ /* 0x000fe200078e002c */
[----:B-1----:R-:W-:-:S02]  /*1760*/  @!P4 LEA R46, P0, R48, R26, 0x2 ;  /* 0x0000001a302ec211 */ /* 0x002fc400078010ff */
[----:B------:R-:W-:Y:S01]  /*1770*/  @!P4 IADD3 R26, R49, R20, RZ ;  /* 0x00000014311ac210 */ /* 0x000fe20007ffe0ff */
[----:B------:R-:W-:Y:S02]  /*1780*/  @!P3 IMAD R21, R21, R12, RZ ;  /* 0x0000000c1515b224 */ /* 0x000fe400078e02ff */
[----:B------:R-:W-:Y:S01]  /*1790*/  @!P2 IMAD.MOV.U32 R49, RZ, RZ, R29 ;  /* 0x000000ffff31a224 */ /* 0x000fe200078e001d */
[----:B------:R-:W-:Y:S01]  /*17a0*/  @!P4 LEA.HI.X R47, R48, R27, R26, 0x2, P0 ;  /* 0x0000001b302fc211 */ /* 0x000fe200000f141a */
[----:B------:R-:W-:Y:S01]  /*17b0*/  @!P3 IMAD R34, R34, R5, R21 ;  /* 0x000000052222b224 */ /* 0x000fe200078e0215 */
[----:B------:R-:W-:Y:S01]  /*17c0*/  @!P1 SHF.R.S32.HI R27, RZ, 0x1f, R7 ;  /* 0x0000001fff1b9819 */ /* 0x000fe20000011407 */
[----:B------:R-:W1:Y:S01]  /*17d0*/  @!P1 LDC.64 R20, c[0x0][0x2b8] ;  /* 0x0000ae00ff149b82 */ /* 0x000e620000000a00 */
[----:B------:R-:W-:Y:S02]  /*17e0*/  IMAD.MOV.U32 R26, RZ, RZ, -0x800000 ;  /* 0xff800000ff1a7424 */ /* 0x000fe400078e00ff */
[----:B------:R-:W-:-:S02]  /*17f0*/  @!P2 IMAD.MOV.U32 R48, RZ, RZ, R28 ;  /* 0x000000ffff30a224 */ /* 0x000fc400078e001c */
[----:B------:R-:W-:Y:S02]  /*1800*/  @!P2 IMAD R35, R33, R5, R35 ;  /* 0x000000052123a224 */ /* 0x000fe400078e0223 */
[----:B------:R4:W5:Y:S01]  /*1810*/  @!P6 LDG.E R26, desc[UR8][R36.64] ;  /* 0x00000008241ae981 */ /* 0x000962000c1e1900 */
[----:B------:R-:W-:-:S04]  /*1820*/  @!P2 IMAD.WIDE.U32 R48, R12, R33, R48 ;  /* 0x000000210c30a225 */ /* 0x000fc800078e0030 */
[----:B------:R-:W-:Y:S02]  /*1830*/  IMAD.MOV.U32 R33, RZ, RZ, -0x800000 ;  /* 0xff800000ff217424 */ /* 0x000fe400078e00ff */
[----:B------:R-:W-:Y:S01]  /*1840*/  @!P1 IMAD.WIDE.U32 R28, R12, R7, R28 ;  /* 0x000000070c1c9225 */ /* 0x000fe200078e001c */
[----:B------:R-:W-:-:S03]  /*1850*/  @!P3 IADD3 R34, R45, R34, RZ ;  /* 0x000000222d22b210 */ /* 0x000fc60007ffe0ff */
[----:B------:R-:W5:Y:S01]  /*1860*/  @!P5 LDG.E R33, desc[UR8][R42.64] ;  /* 0x000000082a21d981 */ /* 0x000f62000c1e1900 */
[----:B0-----:R-:W-:Y:S01]  /*1870*/  @!P3 LEA R24, P5, R44, R24, 0x2 ;  /* 0x000000182c18b211 */ /* 0x001fe200078a10ff */
[----:B------:R-:W-:Y:S02]  /*1880*/  @!P2 IMAD.IADD R35, R49, 0x1, R35 ;  /* 0x000000013123a824 */ /* 0x000fe400078e0223 */
[----:B----4-:R-:W-:Y:S02]  /*1890*/  @!P1 IMAD R36, R27, R12, RZ ;  /* 0x0000000c1b249224 */ /* 0x010fe400078e02ff */
[----:B------:R-:W-:Y:S02]  /*18a0*/  IMAD.MOV.U32 R27, RZ, RZ, -0x800000 ;  /* 0xff800000ff1b7424 */ /* 0x000fe400078e00ff */
[----:B------:R-:W-:Y:S01]  /*18b0*/  @!P1 IMAD R36, R7, R5, R36 ;  /* 0x0000000507249224 */ /* 0x000fe200078e0224 */
[----:B-1----:R-:W-:-:S03]  /*18c0*/  @!P1 LEA R20, P0, R28, R20, 0x2 ;  /* 0x000000141c149211 */ /* 0x002fc600078010ff */
[----:B------:R-:W-:Y:S01]  /*18d0*/  @!P1 IMAD.IADD R36, R29, 0x1, R36 ;  /* 0x000000011d249824 */ /* 0x000fe200078e0224 */
[----:B------:R-:W4:Y:S01]  /*18e0*/  @!P4 LDG.E R27, desc[UR8][R46.64] ;  /* 0x000000082e1bc981 */ /* 0x000f22000c1e1900 */
[----:B--2---:R-:W-:Y:S01]  /*18f0*/  @!P2 LEA R22, P4, R48, R22, 0x2 ;  /* 0x000000163016a211 */ /* 0x004fe200078810ff */
[----:B------:R-:W-:Y:S01]  /*1900*/  IMAD.MOV.U32 R29, RZ, RZ, -0x800000 ;  /* 0xff800000ff1d7424 */ /* 0x000fe200078e00ff */
[----:B------:R-:W-:Y:S01]  /*1910*/  @!P3 LEA.HI.X R25, R44, R25, R34, 0x2, P5 ;  /* 0x000000192c19b211 */ /* 0x000fe200028f1422 */
[----:B------:R-:W-:Y:S01]  /*1920*/  IMAD.MOV.U32 R34, RZ, RZ, -0x800000 ;  /* 0xff800000ff227424 */ /* 0x000fe200078e00ff */
[----:B------:R-:W-:Y:S01]  /*1930*/  @!P1 LEA.HI.X R21, R28, R21, R36, 0x2, P0 ;  /* 0x000000151c159211 */ /* 0x000fe200000f1424 */
[----:B------:R-:W-:Y:S01]  /*1940*/  IMAD.MOV.U32 R28, RZ, RZ, -0x800000 ;  /* 0xff800000ff1c7424 */ /* 0x000fe200078e00ff */
[----:B------:R-:W-:Y:S01]  /*1950*/  @!P2 LEA.HI.X R23, R48, R23, R35, 0x2, P4 ;  /* 0x000000173017a211 */ /* 0x000fe200020f1423 */
[----:B------:R-:W2:Y:S04]  /*1960*/  @!P3 LDG.E R29, desc[UR8][R24.64] ;  /* 0x00000008181db981 */ /* 0x000ea8000c1e1900 */
[----:B------:R-:W2:Y:S04]  /*1970*/  @!P2 LDG.E R34, desc[UR8][R22.64] ;  /* 0x000000081622a981 */ /* 0x000ea8000c1e1900 */
[----:B------:R0:W2:Y:S02]  /*1980*/  @!P1 LDG.E R28, desc[UR8][R20.64] ;  /* 0x00000008141c9981 */ /* 0x0000a4000c1e1900 */
[----:B0-----:R-:W0:Y:S02]  /*1990*/  LDC R20, c[0x0][0x270] ;  /* 0x00009c00ff147b82 */ /* 0x001e240000000800 */
[----:B0-----:R-:W-:-:S04]  /*19a0*/  IABS R23, R20 ;  /* 0x0000001400177213 */ /* 0x001fc80000000000 */
[----:B------:R-:W0:Y:S08]  /*19b0*/  I2F.U32.RP R36, R23 ;  /* 0x0000001700247306 */ /* 0x000e300000209000 */
[----:B0-----:R-:W0:Y:S01]  /*19c0*/  MUFU.RCP R36, R36 ;  /* 0x0000002400247308 */ /* 0x001e220000001000 */
[----:B------:R-:W1:Y:S01]  /*19d0*/  S2R R7, SR_CgaCtaId ;  /* 0x0000000000077919 */ /* 0x000e620000008800 */
[----:B0-----:R-:W-:-:S06]  /*19e0*/  IADD3 R36, R36, 0xffffffe, RZ ;  /* 0x0ffffffe24247810 */ /* 0x001fcc0007ffe0ff */
[----:B------:R-:W0:Y:S01]  /*19f0*/  F2I.FTZ.U32.TRUNC.NTZ R37, R36 ;  /* 0x0000002400257305 */ /* 0x000e22000021f000 */
[----:B------:R-:W-:Y:S02]  /*1a00*/  IABS R22, R20 ;  /* 0x0000001400167213 */ /* 0x000fe40000000000 */
[----:B------:R-:W-:Y:S01]  /*1a10*/  MOV R25, 0x400 ;  /* 0x0000040000197802 */ /* 0x000fe20000000f00 */
[----:B0-----:R-:W-:Y:S02]  /*1a20*/  IMAD.MOV R21, RZ, RZ, -R37 ;  /* 0x000000ffff157224 */ /* 0x001fe400078e0a25 */
[----:B------:R-:W-:Y:S02]  /*1a30*/  IMAD.MOV.U32 R36, RZ, RZ, RZ ;  /* 0x000000ffff247224 */ /* 0x000fe400078e00ff */
[----:B------:R-:W-:Y:S01]  /*1a40*/  IMAD R24, R21, R23, RZ ;  /* 0x0000001715187224 */ /* 0x000fe200078e02ff */
[----:B------:R-:W-:-:S03]  /*1a50*/  IABS R21, R6 ;  /* 0x0000000600157213 */ /* 0x000fc60000000000 */
[----:B------:R-:W-:Y:S01]  /*1a60*/  IMAD.HI.U32 R24, R37, R24, R36 ;  /* 0x0000001825187227 */ /* 0x000fe200078e0024 */
[----:B-1----:R-:W-:-:S03]  /*1a70*/  LEA R7, R7, R25, 0x18 ;  /* 0x0000001907077211 */ /* 0x002fc600078ec0ff */
[----:B------:R-:W-:Y:S02]  /*1a80*/  IMAD.MOV R22, RZ, RZ, -R22 ;  /* 0x000000ffff167224 */ /* 0x000fe400078e0a16 */
[----:B------:R-:W-:Y:S01]  /*1a90*/  IMAD.HI.U32 R24, R24, R21, RZ ;  /* 0x0000001518187227 */ /* 0x000fe200078e00ff */
[C---:B------:R-:W-:Y:S02]  /*1aa0*/  ISETP.GT.AND P2, PT, R39.reuse, 0x3ff, PT ;  /* 0x000003ff2700780c */ /* 0x040fe40003f44270 */
[C---:B------:R-:W-:Y:S02]  /*1ab0*/  ISETP.GT.AND P1, PT, R39.reuse, 0x37f, PT ;  /* 0x0000037f2700780c */ /* 0x040fe40003f24270 */
[----:B------:R-:W-:Y:S01]  /*1ac0*/  ISETP.GT.AND P0, PT, R39, 0x2ff, PT ;  /* 0x000002ff2700780c */ /* 0x000fe20003f04270 */
[----:B------:R-:W-:Y:S02]  /*1ad0*/  IMAD R21, R24, R22, R21 ;  /* 0x0000001618157224 */ /* 0x000fe400078e0215 */
[----:B------:R-:W-:-:S03]  /*1ae0*/  IMAD R0, R0, 0x44, R7 ;  /* 0x0000004400007824 */ /* 0x000fc600078e0207 */
[----:B------:R-:W-:Y:S01]  /*1af0*/  ISETP.GT.U32.AND P4, PT, R23, R21, PT ;  /* 0x000000151700720c */ /* 0x000fe20003f84070 */
[----:B------:R-:W-:Y:S01]  /*1b00*/  IMAD R0, R11, 0x4, R0 ;  /* 0x000000040b007824 */ /* 0x000fe200078e0200 */
[C---:B------:R-:W-:Y:S02]  /*1b10*/  ISETP.GT.AND P3, PT, R39.reuse, 0x27f, PT ;  /* 0x0000027f2700780c */ /* 0x040fe40003f64270 */
[----:B------:R-:W-:-:S09]  /*1b20*/  ISETP.GT.AND P6, PT, R39, 0x7f, PT ;  /* 0x0000007f2700780c */ /* 0x000fd20003fc4270 */
[----:B------:R-:W-:Y:S01]  /*1b30*/  @!P4 IMAD.IADD R21, R21, 0x1, -R23 ;  /* 0x000000011515c824 */ /* 0x000fe200078e0a17 */
[----:B------:R-:W-:Y:S02]  /*1b40*/  LOP3.LUT R6, R6, R20, RZ, 0x3c, !PT ;  /* 0x0000001406067212 */ /* 0x000fe400078e3cff */
[----:B------:R-:W-:Y:S01]  /*1b50*/  @!P4 IADD3 R24, R24, 0x1, RZ ;  /* 0x000000011818c810 */ /* 0x000fe20007ffe0ff */
[----:B------:R-:W-:Y:S01]  /*1b60*/  BSSY B0, `(.L_x_57) ;  /* 0x0000032000007945 */ /* 0x000fe20003800000 */
[----:B---3--:R-:W-:Y:S01]  /*1b70*/  @!P2 STS [R0], R32 ;  /* 0x000000200000a388 */ /* 0x008fe20000000800 */
[----:B------:R-:W-:-:S03]  /*1b80*/  ISETP.GT.AND P2, PT, R39, 0x1ff, PT ;  /* 0x000001ff2700780c */ /* 0x000fc60003f44270 */
[----:B-----5:R-:W-:Y:S01]  /*1b90*/  @!P1 STS [R0+0x220], R19 ;  /* 0x0002201300009388 */ /* 0x020fe20000000800 */
[----:B------:R-:W-:-:S03]  /*1ba0*/  ISETP.GT.AND P1, PT, R39, 0x17f, PT ;  /* 0x0000017f2700780c */ /* 0x000fc60003f24270 */
[----:B------:R-:W-:Y:S01]  /*1bb0*/  @!P0 STS [R0+0x440], R26 ;  /* 0x0004401a00008388 */ /* 0x000fe20000000800 */
[----:B------:R-:W-:-:S03]  /*1bc0*/  ISETP.GT.AND P0, PT, R39, 0xff, PT ;  /* 0x000000ff2700780c */ /* 0x000fc60003f04270 */
[----:B------:R-:W-:Y:S01]  /*1bd0*/  @!P3 STS [R0+0x660], R33 ;  /* 0x000660210000b388 */ /* 0x000fe20000000800 */
[----:B------:R-:W-:-:S03]  /*1be0*/  ISETP.GE.U32.AND P3, PT, R21, R23, PT ;  /* 0x000000171500720c */ /* 0x000fc60003f66070 */
[----:B----4-:R-:W-:Y:S01]  /*1bf0*/  @!P2 STS [R0+0x880], R27 ;  /* 0x0008801b0000a388 */ /* 0x010fe20000000800 */
[----:B------:R-:W-:-:S03]  /*1c00*/  ISETP.GE.AND P2, PT, R6, RZ, PT ;  /* 0x000000ff0600720c */ /* 0x000fc60003f46270 */
[----:B--2---:R-:W-:Y:S04]  /*1c10*/  @!P1 STS [R0+0xaa0], R29 ;  /* 0x000aa01d00009388 */ /* 0x004fe80000000800 */
[----:B------:R-:W-:Y:S04]  /*1c20*/  @!P0 STS [R0+0xcc0], R34 ;  /* 0x000cc02200008388 */ /* 0x000fe80000000800 */
[----:B------:R0:W-:Y:S01]  /*1c30*/  @!P6 STS [R0+0xee0], R28 ;  /* 0x000ee01c0000e388 */ /* 0x0001e20000000800 */
[----:B------:R-:W-:Y:S01]  /*1c40*/  ISETP.NE.AND P0, PT, R20, RZ, PT ;  /* 0x000000ff1400720c */ /* 0x000fe20003f05270 */
[----:B------:R-:W-:-:S04]  /*1c50*/  @P3 VIADD R24, R24, 0x1 ;  /* 0x0000000118183836 */ /* 0x000fc80000000000 */
[----:B------:R-:W-:Y:S01]  /*1c60*/  IMAD.MOV.U32 R6, RZ, RZ, R24 ;  /* 0x000000ffff067224 */ /* 0x000fe200078e0018 */
[----:B0-----:R-:W-:-:S04]  /*1c70*/  LOP3.LUT R0, R31, R15, RZ, 0xfc, !PT ;  /* 0x0000000f1f007212 */ /* 0x001fc800078efcff */
[----:B------:R-:W-:Y:S01]  /*1c80*/  ISETP.NE.U32.AND P1, PT, R0, RZ, PT ;  /* 0x000000ff0000720c */ /* 0x000fe20003f25070 */
[----:B------:R-:W-:Y:S02]  /*1c90*/  @!P2 IMAD.MOV R6, RZ, RZ, -R6 ;  /* 0x000000ffff06a224 */ /* 0x000fe400078e0a06 */
[----:B------:R-:W-:-:S10]  /*1ca0*/  @!P0 LOP3.LUT R6, RZ, R20, RZ, 0x33, !PT ;  /* 0x00000014ff068212 */ /* 0x000fd400078e33ff */
        /* <DEDUP_REMOVED lines=10> */
.L_x_58:
        /* <DEDUP_REMOVED lines=19> */
.L_x_59:
[----:B------:R-:W-:Y:S05]  /*1e80*/  BSYNC B0 ;  /* 0x0000000000007941 */ /* 0x000fea0003800000 */
.L_x_57:
[----:B------:R-:W-:Y:S01]  /*1e90*/  BAR.SYNC.DEFER_BLOCKING 0x0 ;  /* 0x0000000000007b1d */ /* 0x000fe20000010000 */
[----:B------:R-:W-:Y:S01]  /*1ea0*/  LEA.HI R10, R10, R39, RZ, 0x3 ;  /* 0x000000270a0a7211 */ /* 0x000fe200078f18ff */
[----:B------:R-:W-:Y:S01]  /*1eb0*/  IMAD.MOV.U32 R36, RZ, RZ, -0x800000 ;  /* 0xff800000ff247424 */ /* 0x000fe200078e00ff */
[----:B------:R-:W-:Y:S01]  /*1ec0*/  MOV R35, 0xff800000 ;  /* 0xff80000000237802 */ /* 0x000fe20000000f00 */
[----:B------:R-:W-:Y:S01]  /*1ed0*/  IMAD.MOV.U32 R37, RZ, RZ, -0x800000 ;  /* 0xff800000ff257424 */ /* 0x000fe200078e00ff */
[----:B------:R-:W-:Y:S01]  /*1ee0*/  LOP3.LUT R0, R10, 0xfffffff8, RZ, 0xc0, !PT ;  /* 0xfffffff80a007812 */ /* 0x000fe200078ec0ff */
[----:B------:R-:W-:Y:S01]  /*1ef0*/  IMAD.MOV.U32 R34, RZ, RZ, -0x800000 ;  /* 0xff800000ff227424 */ /* 0x000fe200078e00ff */
[----:B------:R-:W-:Y:S01]  /*1f00*/  MOV R30, 0xff800000 ;  /* 0xff800000001e7802 */ /* 0x000fe20000000f00 */
[----:B------:R-:W-:Y:S01]  /*1f10*/  IMAD.MOV.U32 R32, RZ, RZ, -0x800000 ;  /* 0xff800000ff207424 */ /* 0x000fe200078e00ff */
[----:B------:R-:W-:Y:S01]  /*1f20*/  IABS R20, R3 ;  /* 0x0000000300147213 */ /* 0x000fe20000000000 */
[----:B------:R-:W-:Y:S01]  /*1f30*/  IMAD.IADD R39, R39, 0x1, -R0 ;  /* 0x0000000127277824 */ /* 0x000fe200078e0a00 */
[----:B------:R-:W-:Y:S01]  /*1f40*/  ULDC.U8 UR4, c[0x0][0x3d9] ;  /* 0x0000f64000047ab9 */ /* 0x000fe20000000000 */
[----:B------:R-:W-:Y:S01]  /*1f50*/  IMAD.MOV.U32 R33, RZ, RZ, -0x800000 ;  /* 0xff800000ff217424 */ /* 0x000fe200078e00ff */
[----:B------:R-:W0:Y:S01]  /*1f60*/  I2F.RP R29, R20 ;  /* 0x00000014001d7306 */ /* 0x000e220000209400 */
[----:B------:R-:W-:Y:S01]  /*1f70*/  IMAD R38, R39, 0x44, R7 ;  /* 0x0000004427267824 */ /* 0x000fe200078e0207 */
[----:B------:R-:W-:Y:S01]  /*1f80*/  SHF.R.S32.HI R7, RZ, 0x3, R10 ;  /* 0x00000003ff077819 */ /* 0x000fe2000001140a */
[----:B------:R-:W-:Y:S01]  /*1f90*/  IMAD.MOV.U32 R31, RZ, RZ, -0x800000 ;  /* 0xff800000ff1f7424 */ /* 0x000fe200078e00ff */
[----:B------:R-:W-:Y:S01]  /*1fa0*/  BSSY B1, `(.L_x_60) ;  /* 0x000025d000017945 */ /* 0x000fe20003800000 */
[----:B------:R-:W-:Y:S01]  /*1fb0*/  IMAD.MOV.U32 R44, RZ, RZ, RZ ;  /* 0x000000ffff2c7224 */ /* 0x000fe200078e00ff */
[----:B------:R-:W-:-:S05]  /*1fc0*/  LEA R38, R7, R38, 0x2 ;  /* 0x0000002607267211 */ /* 0x000fca00078e10ff */
[----:B------:R-:W-:Y:S04]  /*1fd0*/  @!P6 LDS R36, [R38] ;  /* 0x000000002624e984 */ /* 0x000fe80000000800 */
[----:B------:R-:W1:Y:S01]  /*1fe0*/  @!P6 LDS R37, [R38+0x220] ;  /* 0x000220002625e984 */ /* 0x000e620000000800 */
[----:B0-----:R-:W0:Y:S03]  /*1ff0*/  MUFU.RCP R29, R29 ;  /* 0x0000001d001d7308 */ /* 0x001e260000001000 */
[----:B------:R-:W2:Y:S04]  /*2000*/  @!P6 LDS R34, [R38+0x440] ;  /* 0x000440002622e984 */ /* 0x000ea80000000800 */
[----:B------:R-:W3:Y:S04]  /*2010*/  @!P6 LDS R35, [R38+0x660] ;  /* 0x000660002623e984 */ /* 0x000ee80000000800 */
[----:B------:R-:W4:Y:S04]  /*2020*/  @!P6 LDS R32, [R38+0x880] ;  /* 0x000880002620e984 */ /* 0x000f280000000800 */
[----:B------:R-:W5:Y:S01]  /*2030*/  @!P6 LDS R33, [R38+0xaa0] ;  /* 0x000aa0002621e984 */ /* 0x000f620000000800 */
[----:B0-----:R-:W-:-:S03]  /*2040*/  VIADD R29, R29, 0xffffffe ;  /* 0x0ffffffe1d1d7836 */ /* 0x001fc60000000000 */
[----:B------:R-:W0:Y:S01]  /*2050*/  @!P6 LDS R30, [R38+0xcc0] ;  /* 0x000cc000261ee984 */ /* 0x000e220000000800 */
[----:B------:R-:W-:Y:S03]  /*2060*/  F2I.FTZ.U32.TRUNC.NTZ R45, R29 ;  /* 0x0000001d002d7305 */ /* 0x000fe6000021f000 */
[----:B------:R-:W0:Y:S01]  /*2070*/  @!P6 LDS R31, [R38+0xee0] ;  /* 0x000ee000261fe984 */ /* 0x000e220000000800 */
[----:B-1----:R-:W-:-:S04]  /*2080*/  FMNMX.FTZ R10, R36, R37, !PT ;  /* 0x00000025240a7209 */ /* 0x002fc80007810000 */
[----:B--2---:R-:W-:-:S04]  /*2090*/  FMNMX.FTZ R10, R10, R34, !PT ;  /* 0x000000220a0a7209 */ /* 0x004fc80007810000 */
[----:B---3--:R-:W-:-:S04]  /*20a0*/  FMNMX.FTZ R10, R10, R35, !PT ;  /* 0x000000230a0a7209 */ /* 0x008fc80007810000 */
[----:B----4-:R-:W-:-:S04]  /*20b0*/  FMNMX.FTZ R10, R10, R32, !PT ;  /* 0x000000200a0a7209 */ /* 0x010fc80007810000 */
[----:B-----5:R-:W-:-:S04]  /*20c0*/  FMNMX.FTZ R10, R10, R33, !PT ;  /* 0x000000210a0a7209 */ /* 0x020fc80007810000 */
[----:B0-----:R-:W-:-:S04]  /*20d0*/  FMNMX.FTZ R10, R10, R30, !PT ;  /* 0x0000001e0a0a7209 */ /* 0x001fc80007810000 */
[----:B------:R-:W-:-:S05]  /*20e0*/  FMNMX.FTZ R10, R10, R31, !PT ;  /* 0x0000001f0a0a7209 */ /* 0x000fca0007810000 */
        /* <DEDUP_REMOVED lines=26> */
[----:B------:R-:W-:Y:S01]  /*2290*/  FADD.FTZ R21, -R19, R31 ;  /* 0x0000001f13157221 */ /* 0x000fe20000010100 */
[----:B------:R-:W-:-:S03]  /*22a0*/  FMUL.FTZ R22, R22, 1.4426950216293334961 ;  /* 0x3fb8aa3b16167820 */ /* 0x000fc60000410000 */
[----:B------:R-:W0:Y:S01]  /*22b0*/  MUFU.EX2 R27, R27 ;  /* 0x0000001b001b7308 */ /* 0x000e220000000800 */
[----:B------:R-:W-:-:S07]  /*22c0*/  FMUL.FTZ R21, R21, 1.4426950216293334961 ;  /* 0x3fb8aa3b15157820 */ /* 0x000fce0000410000 */
[----:B------:R-:W1:Y:S08]  /*22d0*/  MUFU.EX2 R26, R26 ;  /* 0x0000001a001a7308 */ /* 0x000e700000000800 */
[----:B------:R-:W2:Y:S01]  /*22e0*/  MUFU.EX2 R25, R25 ;  /* 0x0000001900197308 */ /* 0x000ea20000000800 */
[----:B0-----:R-:W-:Y:S01]  /*22f0*/  FADD.FTZ R27, R28, R27 ;  /* 0x0000001b1c1b7221 */ /* 0x001fe20000010000 */
[----:B------:R-:W-:-:S06]  /*2300*/  HFMA2.MMA R28, -RZ, RZ, 0, 0 ;  /* 0x00000000ff1c7435 */ /* 0x000fcc00000001ff */
[----:B------:R-:W0:Y:S01]  /*2310*/  MUFU.EX2 R24, R24 ;  /* 0x0000001800187308 */ /* 0x000e220000000800 */
[----:B-1----:R-:W-:Y:S01]  /*2320*/  FADD.FTZ R26, R27, R26 ;  /* 0x0000001a1b1a7221 */ /* 0x002fe20000010000 */
[----:B------:R-:W-:-:S04]  /*2330*/  IMAD.MOV R27, RZ, RZ, -R45 ;  /* 0x000000ffff1b7224 */ /* 0x000fc800078e0a2d */
[----:B------:R-:W-:Y:S02]  /*2340*/  IMAD R27, R27, R20, RZ ;  /* 0x000000141b1b7224 */ /* 0x000fe400078e02ff */
[----:B------:R-:W1:Y:S01]  /*2350*/  MUFU.EX2 R23, R23 ;  /* 0x0000001700177308 */ /* 0x000e620000000800 */
[----:B--2---:R-:W-:Y:S01]  /*2360*/  FADD.FTZ R25, R26, R25 ;  /* 0x000000191a197221 */ /* 0x004fe20000010000 */
[----:B------:R-:W-:-:S06]  /*2370*/  IMAD.HI.U32 R27, R45, R27, R44 ;  /* 0x0000001b2d1b7227 */ /* 0x000fcc00078e002c */
[----:B------:R-:W2:Y:S01]  /*2380*/  MUFU.EX2 R22, R22 ;  /* 0x0000001600167308 */ /* 0x000ea20000000800 */
[----:B0-----:R-:W-:-:S07]  /*2390*/  FADD.FTZ R24, R25, R24 ;  /* 0x0000001819187221 */ /* 0x001fce0000010000 */
[----:B------:R-:W0:Y:S01]  /*23a0*/  MUFU.EX2 R21, R21 ;  /* 0x0000001500157308 */ /* 0x000e220000000800 */
[----:B-1----:R-:W-:Y:S01]  /*23b0*/  FADD.FTZ R23, R24, R23 ;  /* 0x0000001718177221 */ /* 0x002fe20000010000 */
[----:B------:R-:W-:-:S06]  /*23c0*/  IADD3 R24, R20, UR5, RZ ;  /* 0x0000000514187c10 */ /* 0x000fcc000fffe0ff */
[----:B------:R-:W1:Y:S01]  /*23d0*/  MUFU.RCP R10, R10 ;  /* 0x0000000a000a7308 */ /* 0x000e620000001000 */
[----:B--2---:R-:W-:-:S04]  /*23e0*/  FADD.FTZ R22, R23, R22 ;  /* 0x0000001617167221 */ /* 0x004fc80000010000 */
[----:B0-----:R-:W-:Y:S01]  /*23f0*/  FADD.FTZ R21, R22, R21 ;  /* 0x0000001516157221 */ /* 0x001fe20000010000 */
[----:B------:R-:W-:-:S04]  /*2400*/  IABS R22, R24 ;  /* 0x0000001800167213 */ /* 0x000fc80000000000 */
[----:B------:R-:W0:Y:S01]  /*2410*/  SHFL.BFLY PT, R26, R21, 0x4, 0x1f ;  /* 0x0c801f00151a7f89 */ /* 0x000e2200000e0000 */
[----:B------:R-:W-:Y:S01]  /*2420*/  IMAD.HI.U32 R27, R27, R22, RZ ;  /* 0x000000161b1b7227 */ /* 0x000fe200078e00ff */
[----:B-1----:R-:W-:-:S04]  /*2430*/  IADD3 R10, R10, 0xffffffe, RZ ;  /* 0x0ffffffe0a0a7810 */ /* 0x002fc80007ffe0ff */
[----:B------:R-:W1:Y:S02]  /*2440*/  F2I.FTZ.U32.TRUNC.NTZ R29, R10 ;  /* 0x0000000a001d7305 */ /* 0x000e64000021f000 */
[--C-:B-1----:R-:W-:Y:S01]  /*2450*/  IMAD.MOV R23, RZ, RZ, -R29.reuse ;  /* 0x000000ffff177224 */ /* 0x102fe200078e0a1d */
[----:B------:R-:W-:Y:S01]  /*2460*/  IABS R10, R0 ;  /* 0x00000000000a7213 */ /* 0x000fe20000000000 */
[----:B0-----:R-:W-:Y:S01]  /*2470*/  FADD.FTZ R26, R21, R26 ;  /* 0x0000001a151a7221 */ /* 0x001fe20000010000 */
[----:B------:R-:W-:Y:S01]  /*2480*/  IABS R21, R3 ;  /* 0x0000000300157213 */ /* 0x000fe20000000000 */
[----:B------:R-:W-:Y:S02]  /*2490*/  IMAD R23, R23, R11, RZ ;  /* 0x0000000b17177224 */ /* 0x000fe400078e02ff */
[----:B------:R-:W-:Y:S01]  /*24a0*/  IMAD.MOV R10, RZ, RZ, -R10 ;  /* 0x000000ffff0a7224 */ /* 0x000fe200078e0a0a */
[----:B------:R-:W0:Y:S01]  /*24b0*/  SHFL.BFLY PT, R25, R26, 0x2, 0x1f ;  /* 0x0c401f001a197f89 */ /* 0x000e2200000e0000 */
[----:B------:R-:W-:Y:S01]  /*24c0*/  IMAD.HI.U32 R23, R29, R23, R28 ;  /* 0x000000171d177227 */ /* 0x000fe200078e001c */
[----:B------:R-:W-:-:S03]  /*24d0*/  MOV R29, 0x7f800000 ;  /* 0x7f800000001d7802 */ /* 0x000fc60000000f00 */
[----:B------:R-:W-:Y:S02]  /*24e0*/  IMAD.MOV R21, RZ, RZ, -R21 ;  /* 0x000000ffff157224 */ /* 0x000fe400078e0a15 */
[----:B------:R-:W-:-:S04]  /*24f0*/  IMAD.HI.U32 R23, R23, R22, RZ ;  /* 0x0000001617177227 */ /* 0x000fc800078e00ff */
[----:B------:R-:W-:-:S05]  /*2500*/  IMAD R21, R27, R21, R22 ;  /* 0x000000151b157224 */ /* 0x000fca00078e0216 */
[----:B------:R-:W-:Y:S01]  /*2510*/  ISETP.GT.U32.AND P4, PT, R20, R21, PT ;  /* 0x000000151400720c */ /* 0x000fe20003f84070 */
[----:B0-----:R-:W-:Y:S01]  /*2520*/  FADD.FTZ R25, R26, R25 ;  /* 0x000000191a197221 */ /* 0x001fe20000010000 */
[----:B------:R-:W-:Y:S02]  /*2530*/  IMAD R26, R23, R10, R22 ;  /* 0x0000000a171a7224 */ /* 0x000fe400078e0216 */
[----:B------:R-:W0:Y:S09]  /*2540*/  S2R R10, SR_TID.X ;  /* 0x00000000000a7919 */ /* 0x000e320000002100 */
[----:B------:R-:W-:Y:S01]  /*2550*/  @!P4 IADD3 R21, R21, -R20, RZ ;  /* 0x800000141515c210 */ /* 0x000fe20007ffe0ff */
[----:B------:R-:W1:Y:S01]  /*2560*/  SHFL.BFLY PT, R22, R25, 0x1, 0x1f ;  /* 0x0c201f0019167f89 */ /* 0x000e6200000e0000 */
[----:B------:R-:W-:-:S02]  /*2570*/  ISETP.GT.U32.AND P1, PT, R11, R26, PT ;  /* 0x0000001a0b00720c */ /* 0x000fc40003f24070 */
[-C--:B------:R-:W-:Y:S02]  /*2580*/  ISETP.GE.U32.AND P2, PT, R21, R20.reuse, PT ;  /* 0x000000141500720c */ /* 0x080fe40003f46070 */
[----:B------:R-:W-:Y:S02]  /*2590*/  @!P4 IADD3 R27, R27, 0x1, RZ ;  /* 0x000000011b1bc810 */ /* 0x000fe40007ffe0ff */
[----:B------:R-:W-:Y:S02]  /*25a0*/  ISETP.GT.AND P4, PT, R4, RZ, PT ;  /* 0x000000ff0400720c */ /* 0x000fe40003f84270 */
[C---:B------:R-:W-:Y:S02]  /*25b0*/  LOP3.LUT R21, R24.reuse, R20, RZ, 0x3c, !PT ;  /* 0x0000001418157212 */ /* 0x040fe400078e3cff */
[----:B------:R-:W-:Y:S02]  /*25c0*/  LOP3.LUT R24, R24, R0, RZ, 0x3c, !PT ;  /* 0x0000000018187212 */ /* 0x000fe400078e3cff */
[----:B------:R-:W-:Y:S01]  /*25d0*/  ISETP.GE.AND P3, PT, R21, RZ, PT ;  /* 0x000000ff1500720c */ /* 0x000fe20003f66270 */
[----:B------:R-:W-:Y:S01]  /*25e0*/  @!P1 IMAD.IADD R26, R26, 0x1, -R11 ;  /* 0x000000011a1a9824 */ /* 0x000fe200078e0a0b */
[----:B------:R-:W-:Y:S01]  /*25f0*/  LEA.HI.SX32 R21, R3, 0x1, 0x1 ;  /* 0x0000000103157811 */ /* 0x000fe200078f0aff */
[----:B------:R-:W-:Y:S01]  /*2600*/  @!P1 VIADD R23, R23, 0x1 ;  /* 0x0000000117179836 */ /* 0x000fe20000000000 */
[----:B------:R-:W-:-:S02]  /*2610*/  @P2 IADD3 R27, R27, 0x1, RZ ;  /* 0x000000011b1b2810 */ /* 0x000fc40007ffe0ff */
[----:B------:R-:W-:Y:S02]  /*2620*/  ISETP.GE.U32.AND P5, PT, R26, R11, PT ;  /* 0x0000000b1a00720c */ /* 0x000fe40003fa6070 */
[----:B------:R-:W2:Y:S01]  /*2630*/  LDC R11, c[0x0][0x2c4] ;  /* 0x0000b100ff0b7b82 */ /* 0x000ea20000000800 */
[----:B------:R-:W-:Y:S01]  /*2640*/  SHF.R.S32.HI R26, RZ, 0x1f, R3 ;  /* 0x0000001fff1a7819 */ /* 0x000fe20000011403 */
[----:B-1----:R-:W-:Y:S01]  /*2650*/  FADD.FTZ R25, R25, R22 ;  /* 0x0000001619197221 */ /* 0x002fe20000010000 */
[----:B------:R-:W-:Y:S02]  /*2660*/  ISETP.GE.AND P2, PT, R24, RZ, PT ;  /* 0x000000ff1800720c */ /* 0x000fe40003f46270 */
[----:B------:R-:W-:Y:S02]  /*2670*/  SHF.R.S32.HI R24, RZ, 0x1f, R4 ;  /* 0x0000001fff187819 */ /* 0x000fe40000011404 */
[----:B------:R-:W-:Y:S02]  /*2680*/  FSETP.NE.FTZ.AND P1, PT, R25, RZ, PT ;  /* 0x000000ff1900720b */ /* 0x000fe40003f35000 */
[----:B------:R-:W-:-:S02]  /*2690*/  @!P0 IADD3 R21, R26, RZ, RZ ;  /* 0x000000ff1a158210 */ /* 0x000fc40007ffe0ff */
[----:B------:R-:W-:Y:S01]  /*26a0*/  @P5 VIADD R23, R23, 0x1 ;  /* 0x0000000117175836 */ /* 0x000fe20000000000 */
[----:B------:R-:W-:Y:S02]  /*26b0*/  ISETP.NE.AND P5, PT, R3, RZ, PT ;  /* 0x000000ff0300720c */ /* 0x000fe40003fa5270 */
[----:B------:R-:W-:Y:S02]  /*26c0*/  ISETP.NE.AND P0, PT, R0, RZ, PT ;  /* 0x000000ff0000720c */ /* 0x000fe40003f05270 */
[----:B------:R-:W-:Y:S01]  /*26d0*/  LEA.HI.SX32 R22, R4, 0x1, 0x1 ;  /* 0x0000000104167811 */ /* 0x000fe200078f0aff */
[----:B------:R-:W-:Y:S01]  /*26e0*/  @!P4 IMAD.MOV R22, RZ, RZ, R24 ;  /* 0x000000ffff16c224 */ /* 0x000fe200078e0218 */
[C---:B0-----:R-:W-:Y:S01]  /*26f0*/  LOP3.LUT P4, RZ, R10.reuse, 0x7, RZ, 0xc0, !PT ;  /* 0x000000070aff7812 */ /* 0x041fe2000788c0ff */
[----:B------:R-:W-:Y:S01]  /*2700*/  @!P2 IMAD.MOV R23, RZ, RZ, -R23 ;  /* 0x000000ffff17a224 */ /* 0x000fe200078e0a17 */
[----:B------:R-:W-:Y:S01]  /*2710*/  @!P3 IADD3 R27, -R27, RZ, RZ ;  /* 0x000000ff1b1bb210 */ /* 0x000fe20007ffe1ff */
[----:B------:R-:W0:Y:S01]  /*2720*/  @P1 MUFU.LG2 R24, R25 ;  /* 0x0000001900181308 */ /* 0x000e220000000c00 */
[----:B------:R-:W-:-:S02]  /*2730*/  ISETP.GT.OR P4, PT, R10, 0x7f, P4 ;  /* 0x0000007f0a00780c */ /* 0x000fc40002784670 */
[----:B------:R-:W-:Y:S02]  /*2740*/  ISETP.NE.AND P3, PT, RZ, UR4, PT ;  /* 0x00000004ff007c0c */ /* 0x000fe4000bf65270 */
[----:B------:R-:W-:Y:S02]  /*2750*/  @!P5 LOP3.LUT R27, RZ, R20, RZ, 0x33, !PT ;  /* 0x00000014ff1bd212 */ /* 0x000fe400078e33ff */
[----:B--2---:R-:W-:Y:S02]  /*2760*/  SEL R11, R11, 0x1, !P3 ;  /* 0x000000010b0b7807 */ /* 0x004fe40005800000 */
[----:B------:R-:W-:Y:S02]  /*2770*/  ISETP.LT.U32.AND P2, PT, R8, R27, PT ;  /* 0x0000001b0800720c */ /* 0x000fe40003f41070 */
[----:B------:R-:W-:Y:S01]  /*2780*/  SHF.R.S32.HI R20, RZ, 0x1f, R27 ;  /* 0x0000001fff147819 */ /* 0x000fe2000001141b */
[----:B------:R-:W-:Y:S01]  /*2790*/  IMAD R6, R6, R11, RZ ;  /* 0x0000000b06067224 */ /* 0x000fe200078e02ff */
[----:B------:R-:W-:-:S02]  /*27a0*/  @!P0 LOP3.LUT R23, RZ, R0, RZ, 0x33, !PT ;  /* 0x00000000ff178212 */ /* 0x000fc400078e33ff */
[----:B------:R-:W-:Y:S01]  /*27b0*/  ISETP.LT.AND.EX P2, PT, R9, R20, PT, P2 ;  /* 0x000000140900720c */ /* 0x000fe20003f41320 */
[----:B0-----:R-:W-:Y:S02]  /*27c0*/  @P1 FFMA.FTZ R29, R24, 0.69314718246459960938, R19 ;  /* 0x3f317218181d1823 */ /* 0x001fe40000010013 */
        /* <DEDUP_REMOVED lines=53> */
.L_x_64:
        /* <DEDUP_REMOVED lines=22> */
.L_x_65:
[----:B------:R-:W-:Y:S05]  /*2c80*/  BSYNC B0 ;  /* 0x0000000000007941 */ /* 0x000fea0003800000 */
.L_x_63:
        /* <DEDUP_REMOVED lines=8> */
[----:B------:R-:W-:Y:S05]  /*2d10*/  CALL.REL.NOINC `($__internal_1_$__cuda_sm20_div_s64) ;  /* 0x0000002000f87944 */ /* 0x000fea0003c00000 */
        /* <DEDUP_REMOVED lines=11> */
.L_x_67:
        /* <DEDUP_REMOVED lines=22> */
.L_x_68:
[----:B------:R-:W-:Y:S05]  /*2f30*/  BSYNC B0 ;  /* 0x0000000000007941 */ /* 0x000fea0003800000 */
.L_x_66:
        /* <DEDUP_REMOVED lines=11> */
[----:B------:R-:W-:Y:S05]  /*2ff0*/  CALL.REL.NOINC `($__internal_1_$__cuda_sm20_div_s64) ;  /* 0x0000002000407944 */ /* 0x000fea0003c00000 */
        /* <DEDUP_REMOVED lines=12> */
.L_x_70:
        /* <DEDUP_REMOVED lines=22> */
.L_x_71:
[----:B------:R-:W-:Y:S05]  /*3220*/  BSYNC B0 ;  /* 0x0000000000007941 */ /* 0x000fea0003800000 */
.L_x_69:
        /* <DEDUP_REMOVED lines=52> */
.L_x_73:
        /* <DEDUP_REMOVED lines=23> */
.L_x_74:
[----:B------:R-:W-:Y:S05]  /*36e0*/  BSYNC B0 ;  /* 0x0000000000007941 */ /* 0x000fea0003800000 */
.L_x_72:
        /* <DEDUP_REMOVED lines=20> */
.L_x_76:
        /* <DEDUP_REMOVED lines=22> */
.L_x_77:
[----:B------:R-:W-:Y:S05]  /*3990*/  BSYNC B0 ;  /* 0x0000000000007941 */ /* 0x000fea0003800000 */
.L_x_75:
        /* <DEDUP_REMOVED lines=22> */
.L_x_79:
        /* <DEDUP_REMOVED lines=23> */
.L_x_80:
[----:B------:R-:W-:Y:S05]  /*3c70*/  BSYNC B0 ;  /* 0x0000000000007941 */ /* 0x000fea0003800000 */
.L_x_78:
        /* <DEDUP_REMOVED lines=39> */
.L_x_82:
        /* <DEDUP_REMOVED lines=23> */
.L_x_83:
[----:B------:R-:W-:Y:S05]  /*4060*/  BSYNC B0 ;  /* 0x0000000000007941 */ /* 0x000fea0003800000 */
.L_x_81:
        /* <DEDUP_REMOVED lines=31> */
.L_x_85:
        /* <DEDUP_REMOVED lines=23> */
.L_x_86:
[----:B------:R-:W-:Y:S05]  /*43d0*/  BSYNC B0 ;  /* 0x0000000000007941 */ /* 0x000fea0003800000 */
.L_x_84:
        /* <DEDUP_REMOVED lines=21> */
.L_x_62:
[----:B------:R-:W-:Y:S02]  /*4530*/  ULDC.64 UR4, c[0x0][0x2b0] ;  /* 0x0000ac0000047ab9 */ /* 0x000fe40000000a00 */
[----:B------:R-:W-:-:S04]  /*4540*/  LEA R2, P0, R44, UR4, 0x2 ;  /* 0x000000042c027c11 */ /* 0x000fc8000f8010ff */
[----:B------:R-:W-:-:S05]  /*4550*/  LEA.HI.X R3, R44, UR5, R45, 0x2, P0 ;  /* 0x000000052c037c11 */ /* 0x000fca00080f142d */
[----:B------:R0:W-:Y:S04]  /*4560*/  STG.E desc[UR8][R2.64], R29 ;  /* 0x0000001d02007986 */ /* 0x0001e8000c101908 */
.L_x_61:
[----:B------:R-:W-:Y:S05]  /*4570*/  BSYNC B1 ;  /* 0x0000000000017941 */ /* 0x000fea0003800000 */
.L_x_60:
[----:B------:R-:W2:Y:S01]  /*4580*/  LDC R0, c[0x0][0x3c4] ;  /* 0x0000f100ff007b82 */ /* 0x000ea20000000800 */
[C---:B0-----:R-:W-:Y:S01]  /*4590*/  IADD3 R2, R39.reuse, 0x8, RZ ;  /* 0x0000000827027810 */ /* 0x041fe20007ffe0ff */
[----:B-1----:R-:W-:Y:S01]  /*45a0*/  HFMA2.MMA R4, -RZ, RZ, 0, 0 ;  /* 0x00000000ff047435 */ /* 0x002fe200000001ff */
[C---:B------:R-:W-:Y:S01]  /*45b0*/  IMAD.SHL.U32 R16, R39.reuse, 0x4, RZ ;  /* 0x0000000427107824 */ /* 0x040fe200078e00ff */
        /* <DEDUP_REMOVED lines=12> */
[----:B------:R-:W-:Y:S02]  /*4680*/  VIADD R2, R39, 0x28 ;  /* 0x0000002827027836 */ /* 0x000fe40000000000 */
[C---:B------:R-:W-:Y:S01]  /*4690*/  @!P4 FADD.FTZ R34, -R29.reuse, R34 ;  /* 0x000000221d22c221 */ /* 0x040fe20000010100 */
[----:B------:R-:W0:Y:S02]  /*46a0*/  @!P0 MUFU.EX2 R3, R3 ;  /* 0x0000000300038308 */ /* 0x000e240000000800 */
[----:B------:R-:W-:Y:S01]  /*46b0*/  ISETP.GE.OR P1, PT, R2, R0, P6 ;  /* 0x000000000200720c */ /* 0x000fe20003726670 */
[----:B------:R-:W-:Y:S01]  /*46c0*/  @!P3 FADD.FTZ R35, -R29, R35 ;  /* 0x000000231d23b221 */ /* 0x000fe20000010100 */
[----:B------:R-:W-:Y:S01]  /*46d0*/  IADD3 R2, R39, 0x30, RZ ;  /* 0x0000003027027810 */ /* 0x000fe20007ffe0ff */
[----:B------:R-:W-:-:S02]  /*46e0*/  @!P4 FMUL.FTZ R34, R34, 1.4426950216293334961 ;  /* 0x3fb8aa3b2222c820 */ /* 0x000fc40000410000 */
[----:B------:R-:W-:Y:S01]  /*46f0*/  @!P3 FMUL.FTZ R35, R35, 1.4426950216293334961 ;  /* 0x3fb8aa3b2323b820 */ /* 0x000fe20000410000 */
[----:B------:R-:W1:Y:S01]  /*4700*/  @!P5 MUFU.EX2 R37, R37 ;  /* 0x000000250025d308 */ /* 0x000e620000000800 */
[----:B------:R-:W-:-:S04]  /*4710*/  @!P2 FADD.FTZ R32, -R29, R32 ;  /* 0x000000201d20a221 */ /* 0x000fc80000010100 */
[----:B------:R-:W-:Y:S02]  /*4720*/  @!P2 FMUL.FTZ R32, R32, 1.4426950216293334961 ;  /* 0x3fb8aa3b2020a820 */ /* 0x000fe40000410000 */
[----:B------:R-:W-:Y:S01]  /*4730*/  @!P1 FADD.FTZ R33, -R29, R33 ;  /* 0x000000211d219221 */ /* 0x000fe20000010100 */
[----:B0-----:R-:W-:Y:S01]  /*4740*/  @!P0 STS [R38], R3 ;  /* 0x0000000326008388 */ /* 0x001fe20000000800 */
[----:B------:R-:W-:Y:S01]  /*4750*/  ISETP.GE.OR P0, PT, R2, R0, P6 ;  /* 0x000000000200720c */ /* 0x000fe20003706670 */
[----:B------:R-:W0:Y:S01]  /*4760*/  @!P4 MUFU.EX2 R34, R34 ;  /* 0x000000220022c308 */ /* 0x000e220000000800 */
[----:B------:R-:W-:Y:S01]  /*4770*/  IADD3 R2, R39, 0x38, RZ ;  /* 0x0000003827027810 */ /* 0x000fe20007ffe0ff */
[----:B------:R-:W-:-:S03]  /*4780*/  @!P1 FMUL.FTZ R33, R33, 1.4426950216293334961 ;  /* 0x3fb8aa3b21219820 */ /* 0x000fc60000410000 */
[----:B------:R-:W-:Y:S01]  /*4790*/  ISETP.GE.OR P6, PT, R2, R0, P6 ;  /* 0x000000000200720c */ /* 0x000fe200037c6670 */
[----:B-1----:R-:W-:Y:S02]  /*47a0*/  @!P5 STS [R38+0x220], R37 ;  /* 0x000220252600d388 */ /* 0x002fe40000000800 */
[----:B------:R-:W1:Y:S04]  /*47b0*/  @!P3 MUFU.EX2 R35, R35 ;  /* 0x000000230023b308 */ /* 0x000e680000000800 */
[----:B------:R-:W-:-:S04]  /*47c0*/  @!P0 FADD.FTZ R30, -R29, R30 ;  /* 0x0000001e1d1e8221 */ /* 0x000fc80000010100 */
[----:B------:R-:W-:Y:S01]  /*47d0*/  @!P0 FMUL.FTZ R30, R30, 1.4426950216293334961 ;  /* 0x3fb8aa3b1e1e8820 */ /* 0x000fe20000410000 */
[----:B------:R-:W2:Y:S01]  /*47e0*/  @!P2 MUFU.EX2 R32, R32 ;  /* 0x000000200020a308 */ /* 0x000ea20000000800 */
[----:B------:R-:W-:Y:S01]  /*47f0*/  @!P6 FADD.FTZ R29, -R29, R31 ;  /* 0x0000001f1d1de221 */ /* 0x000fe20000010100 */
[----:B0-----:R-:W-:Y:S03]  /*4800*/  @!P4 STS [R38+0x440], R34 ;  /* 0x000440222600c388 */ /* 0x001fe60000000800 */
[----:B------:R-:W-:-:S03]  /*4810*/  @!P6 FMUL.FTZ R2, R29, 1.4426950216293334961 ;  /* 0x3fb8aa3b1d02e820 */ /* 0x000fc60000410000 */
[----:B------:R-:W0:Y:S01]  /*4820*/  @!P0 MUFU.EX2 R30, R30 ;  /* 0x0000001e001e8308 */ /* 0x000e220000000800 */
[----:B-1----:R-:W-:Y:S07]  /*4830*/  @!P3 STS [R38+0x660], R35 ;  /* 0x000660232600b388 */ /* 0x002fee0000000800 */
[----:B------:R-:W1:Y:S01]  /*4840*/  @!P1 MUFU.EX2 R33, R33 ;  /* 0x0000002100219308 */ /* 0x000e620000000800 */
[----:B--2---:R-:W-:Y:S07]  /*4850*/  @!P2 STS [R38+0x880], R32 ;  /* 0x000880202600a388 */ /* 0x004fee0000000800 */
[----:B------:R-:W2:Y:S01]  /*4860*/  @!P6 MUFU.EX2 R2, R2 ;  /* 0x000000020002e308 */ /* 0x000ea20000000800 */
[----:B0-----:R-:W-:Y:S01]  /*4870*/  @!P0 STS [R38+0xcc0], R30 ;  /* 0x000cc01e26008388 */ /* 0x001fe20000000800 */
[----:B------:R-:W-:-:S02]  /*4880*/  ISETP.GE.AND P0, PT, R0, 0x1, PT ;  /* 0x000000010000780c */ /* 0x000fc40003f06270 */
[----:B------:R-:W-:Y:S01]  /*4890*/  MOV R0, RZ ;  /* 0x000000ff00007202 */ /* 0x000fe20000000f00 */
[----:B-1----:R-:W-:Y:S04]  /*48a0*/  @!P1 STS [R38+0xaa0], R33 ;  /* 0x000aa02126009388 */ /* 0x002fe80000000800 */
[----:B--2---:R0:W-:Y:S02]  /*48b0*/  @!P6 STS [R38+0xee0], R2 ;  /* 0x000ee0022600e388 */ /* 0x0041e40000000800 */
        /* <DEDUP_REMOVED lines=26> */
.L_x_90:
        /* <DEDUP_REMOVED lines=12> */
.L_x_89:
[----:B------:R-:W-:Y:S05]  /*4b20*/  BSYNC B0 ;  /* 0x0000000000007941 */ /* 0x000fea0003800000 */
.L_x_88:
        /* <DEDUP_REMOVED lines=8> */
.L_x_87:
        /* <DEDUP_REMOVED lines=85> */
        .weak           $__internal_1_$__cuda_sm20_div_s64
        .type           $__internal_1_$__cuda_sm20_div_s64,@function
        .size           $__internal_1_$__cuda_sm20_div_s64,(.L_x_5277 - $__internal_1_$__cuda_sm20_div_s64)
$__internal_1_$__cuda_sm20_div_s64:
        /* <DEDUP_REMOVED lines=83> */
[----:B------:R-:W-:Y:S06]  /*5630*/  RET.REL.NODEC R22 `(_ZN5flash32flash_fwd_splitkv_combine_kernelI23Flash_fwd_kernel_traitsILi32ELi64ELi256ELi4ELb0ELb0EN7cutlass6half_tE19Flash_kernel_traitsILi32ELi64ELi256ELi4ES3_EELi16ELi6ELb0EEEvNS_16Flash_fwd_paramsE) ;  /* 0xffffffa816707950 */ /* 0x000fec0003c3ffff */
.L_x_91:
        /* <DEDUP_REMOVED lines=12> */
.L_x_5277:


//--------------------- .text._ZN5flash32flash_fwd_splitkv_combine_kernelI23Flash_fwd_kernel_traitsILi32ELi64ELi256ELi4ELb0ELb0EN7cutlass6half_tE19Flash_kernel_traitsILi32ELi64ELi256ELi4ES3_EELi16ELi5ELb0EEEvNS_16Flash_fwd_paramsE --------------------------
	.section	.text._ZN5flash32flash_fwd_splitkv_combine_kernelI23Flash_fwd_kernel_traitsILi32ELi64ELi256ELi4ELb0ELb0EN7cutlass6half_tE19Flash_kernel_traitsILi32ELi64ELi256ELi4ES3_EELi16ELi5ELb0EEEvNS_16Flash_fwd_paramsE,"ax",@progbits
	.align	128
        .global         _ZN5flash32flash_fwd_splitkv_combine_kernelI23Flash_fwd_kernel_traitsILi32ELi64ELi256ELi4ELb0ELb0EN7cutlass6half_tE19Flash_kernel_traitsILi32ELi64ELi256ELi4ES3_EELi16ELi5ELb0EEEvNS_16Flash_fwd_paramsE
        .type           _ZN5flash32flash_fwd_splitkv_combine_kernelI23Flash_fwd_kernel_traitsILi32ELi64ELi256ELi4ELb0ELb0EN7cutlass6half_tE19Flash_kernel_traitsILi32ELi64ELi256ELi4ES3_EELi16ELi5ELb0EEEvNS_16Flash_fwd_paramsE,@function
        .size           _ZN5flash32flash_fwd_splitkv_combine_kernelI23Flash_fwd_kernel_traitsILi32ELi64ELi256ELi4ELb0ELb0EN7cutlass6half_tE19Flash_kernel_traitsILi32ELi64ELi256ELi4ES3_EELi16ELi5ELb0EEEvNS_16Flash_fwd_paramsE,(.L_x_5278 - _ZN5flash32flash_fwd_splitkv_combine_kernelI23Flash_fwd_kernel_traitsILi32ELi64ELi256ELi4ELb0ELb0EN7cutlass6half_tE19Flash_kernel_traitsILi32ELi64ELi256ELi4ES3_EELi16ELi5ELb0EEEvNS_16Flash_fwd_paramsE)
        .other          _ZN5flash32flash_fwd_splitkv_combine_kernelI23Flash_fwd_kernel_traitsILi32ELi64ELi256ELi4ELb0ELb0EN7cutlass6half_tE19Flash_kernel_traitsILi32ELi64ELi256ELi4ES3_EELi16ELi5ELb0EEEvNS_16Flash_fwd_paramsE,@"STO_CUDA_ENTRY STV_DEFAULT"
_ZN5flash32flash_fwd_splitkv_combine_kernelI23Flash_fwd_kernel_traitsILi32ELi64ELi256ELi4ELb0ELb0EN7cutlass6half_tE19Flash_kernel_traitsILi32ELi64ELi256ELi4ES3_EELi16ELi5ELb0EEEvNS_16Flash_fwd_paramsE:
.text._ZN5flash32flash_fwd_splitkv_combine_kernelI23Flash_fwd_kernel_traitsILi32ELi64ELi256ELi4ELb0ELb0EN7cutlass6half_tE19Flash_kernel_traitsILi32ELi64ELi256ELi4ES3_EELi16ELi5ELb0EEEvNS_16Flash_fwd_paramsE:
[----:B------:R-:W-:Y:S08]  /*0000*/  LDC R1, c[0x0][0x28] ;  /* 0x00000a00ff017b82 */ /* 0x000ff00000000800 */
[----:B------:R-:W0:Y:S01]  /*0010*/  LDC.64 R26, c[0x0][0x2c0] ;  /* 0x0000b000ff1a7b82 */ /* 0x000e220000000a00 */
[----:B------:R-:W-:-:S07]  /*0020*/  ULDC UR5, c[0x0][0x270] ;  /* 0x00009c0000057ab9 */ /* 0x000fce0000000800 */
[----:B------:R-:W1:Y:S01]  /*0030*/  S2UR UR7, SR_CTAID.X ;  /* 0x00000000000779c3 */ /* 0x000e620000002500 */
[----:B0-----:R-:W-:Y:S01]  /*0040*/  IMAD R12, R26, UR5, RZ ;  /* 0x000000051a0c7c24 */ /* 0x001fe2000f8e02ff */
[----:B------:R-:W-:Y:S01]  /*0050*/  SHF.R.S32.HI R0, RZ, 0x1f, R27 ;  /* 0x0000001fff007819 */ /* 0x000fe2000001141b */
[----:B------:R-:W-:Y:S02]  /*0060*/  USHF.R.S32.HI UR5, URZ, 0x1f, UR5 ;  /* 0x0000001f3f057899 */ /* 0x000fe40008011405 */
[----:B------:R-:W-:Y:S01]  /*0070*/  IMAD R12, R12, R27, RZ ;  /* 0x0000001b0c0c7224 */ /* 0x000fe200078e02ff */
[----:B-1----:R-:W-:-:S04]  /*0080*/  USHF.L.U32 UR7, UR7, 0x4, URZ ;  /* 0x0000000407077899 */ /* 0x002fc8000800063f */
        /* <DEDUP_REMOVED lines=14> */
[----:B------:R-:W-:Y:S05]  /*0170*/  CALL.REL.NOINC `($__internal_2_$__cuda_sm20_div_s64) ;  /* 0x0000004400c47944 */ /* 0x000fea0003c00000 */
[----:B------:R-:W-:Y:S05]  /*0180*/  BRA `(.L_x_93) ;  /* 0x00000000004c7947 */ /* 0x000fea0003800000 */
.L_x_92:
[----:B------:R-:W0:Y:S01]  /*0190*/  I2F.U32.RP R4, R27 ;  /* 0x0000001b00047306 */ /* 0x000e220000209000 */
[----:B------:R-:W-:Y:S02]  /*01a0*/  ISETP.NE.U32.AND P0, PT, R27, RZ, PT ;  /* 0x000000ff1b00720c */ /* 0x000fe40003f05070 */
[----:B------:R-:W-:-:S05]  /*01b0*/  MOV R21, RZ ;  /* 0x000000ff00157202 */ /* 0x000fca0000000f00 */
[----:B0-----:R-:W0:Y:S02]  /*01c0*/  MUFU.RCP R3, R4 ;  /* 0x0000000400037308 */ /* 0x001e240000001000 */
[----:B0-----:R-:W-:-:S06]  /*01d0*/  VIADD R3, R3, 0xffffffe ;  /* 0x0ffffffe03037836 */ /* 0x001fcc0000000000 */
[----:B------:R-:W0:Y:S02]  /*01e0*/  F2I.FTZ.U32.TRUNC.NTZ R3, R3 ;  /* 0x0000000300037305 */ /* 0x000e24000021f000 */
[----:B0-----:R-:W-:-:S04]  /*01f0*/  IMAD.MOV R2, RZ, RZ, -R3 ;  /* 0x000000ffff027224 */ /* 0x001fc800078e0a03 */
[----:B------:R-:W-:Y:S01]  /*0200*/  IMAD R7, R2, R27, RZ ;  /* 0x0000001b02077224 */ /* 0x000fe200078e02ff */
[----:B------:R-:W-:-:S10]  /*0210*/  HFMA2.MMA R2, -RZ, RZ, 0, 0 ;  /* 0x00000000ff027435 */ /* 0x000fd400000001ff */
        /* <DEDUP_REMOVED lines=10> */
.L_x_93:
        /* <DEDUP_REMOVED lines=10> */
[----:B------:R-:W-:Y:S02]  /*0360*/  MOV R19, R21 ;  /* 0x0000001500137202 */ /* 0x000fe40000000f00 */
[----:B------:R-:W-:Y:S02]  /*0370*/  MOV R24, 0x390 ;  /* 0x0000039000187802 */ /* 0x000fe40000000f00 */
[----:B------:R-:W-:Y:S05]  /*0380*/  CALL.REL.NOINC `($__internal_2_$__cuda_sm20_div_s64) ;  /* 0x0000004400407944 */ /* 0x000fea0003c00000 */
[----:B------:R-:W-:Y:S02]  /*0390*/  MOV R6, R20 ;  /* 0x0000001400067202 */ /* 0x000fe40000000f00 */
[----:B------:R-:W-:Y:S01]  /*03a0*/  MOV R7, R21 ;  /* 0x0000001500077202 */ /* 0x000fe20000000f00 */
[----:B------:R-:W-:Y:S05]  /*03b0*/  BRA `(.L_x_96) ;  /* 0x00000000004c7947 */ /* 0x000fea0003800000 */
.L_x_95:
[----:B------:R-:W0:Y:S01]  /*03c0*/  I2F.U32.RP R8, R26 ;  /* 0x0000001a00087306 */ /* 0x000e220000209000 */
[----:B------:R-:W-:-:S07]  /*03d0*/  ISETP.NE.U32.AND P0, PT, R26, RZ, PT ;  /* 0x000000ff1a00720c */ /* 0x000fce0003f05070 */
[----:B0-----:R-:W0:Y:S02]  /*03e0*/  MUFU.RCP R4, R8 ;  /* 0x0000000800047308 */ /* 0x001e240000001000 */
[----:B0-----:R-:W-:-:S06]  /*03f0*/  VIADD R4, R4, 0xffffffe ;  /* 0x0ffffffe04047836 */ /* 0x001fcc0000000000 */
[----:B------:R-:W0:Y:S02]  /*0400*/  F2I.FTZ.U32.TRUNC.NTZ R3, R4 ;  /* 0x0000000400037305 */ /* 0x000e24000021f000 */
[----:B0-----:R-:W-:-:S04]  /*0410*/  IMAD.MOV R2, RZ, RZ, -R3 ;  /* 0x000000ffff027224 */ /* 0x001fc800078e0a03 */
[----:B------:R-:W-:Y:S01]  /*0420*/  IMAD R7, R2, R26, RZ ;  /* 0x0000001a02077224 */ /* 0x000fe200078e02ff */
[----:B------:R-:W-:-:S10]  /*0430*/  HFMA2.MMA R2, -RZ, RZ, 0, 0 ;  /* 0x00000000ff027435 */ /* 0x000fd400000001ff */
[----:B------:R-:W-:-:S06]  /*0440*/  IMAD.HI.U32 R7, R3, R7, R2 ;  /* 0x0000000703077227 */ /* 0x000fcc00078e0002 */
[----:B------:R-:W-:Y:S01]  /*0450*/  IMAD.HI.U32 R6, R7, R20, RZ ;  /* 0x0000001407067227 */ /* 0x000fe200078e00ff */
[----:B------:R-:W-:-:S03]  /*0460*/  MOV R7, RZ ;  /* 0x000000ff00077202 */ /* 0x000fc60000000f00 */
        /* <DEDUP_REMOVED lines=8> */
.L_x_96:
[----:B------:R-:W-:Y:S05]  /*04f0*/  BSYNC B0 ;  /* 0x0000000000007941 */ /* 0x000fea0003800000 */
.L_x_94:
        /* <DEDUP_REMOVED lines=26> */
[----:B------:R-:W-:-:S02]  /*06a0*/  ISETP.GE.AND P0, PT, R8, RZ, PT ;  /* 0x000000ff0800720c */ /* 0x000fc40003f06270 */
[----:B------:R-:W-:-:S05]  /*06b0*/  LEA.HI.SX32 R8, R3, 0x1, 0x1 ;  /* 0x0000000103087811 */ /* 0x000fca00078f0aff */
[----:B------:R-:W-:Y:S01]  /*06c0*/  @P2 VIADD R11, R11, 0x1 ;  /* 0x000000010b0b2836 */ /* 0x000fe20000000000 */
[----:B------:R-:W-:-:S03]  /*06d0*/  ISETP.GT.AND P2, PT, R3, RZ, PT ;  /* 0x000000ff0300720c */ /* 0x000fc60003f44270 */
[----:B------:R-:W-:-:S04]  /*06e0*/  IMAD.MOV.U32 R17, RZ, RZ, R11 ;  /* 0x000000ffff117224 */ /* 0x000fc800078e000b */
[----:B------:R-:W-:Y:S01]  /*06f0*/  @!P0 IMAD.MOV R17, RZ, RZ, -R17 ;  /* 0x000000ffff118224 */ /* 0x000fe200078e0a11 */
[----:B------:R-:W-:Y:S02]  /*0700*/  @!P1 LOP3.LUT R17, RZ, R9, RZ, 0x33, !PT ;  /* 0x00000009ff119212 */ /* 0x000fe400078e33ff */
[----:B------:R-:W-:Y:S02]  /*0710*/  ISETP.GE.AND P1, PT, R4, RZ, PT ;  /* 0x000000ff0400720c */ /* 0x000fe40003f26270 */
[----:B------:R-:W-:Y:S02]  /*0720*/  ISETP.LT.U32.AND P0, PT, R26, R17, PT ;  /* 0x000000111a00720c */ /* 0x000fe40003f01070 */
[----:B------:R-:W-:Y:S02]  /*0730*/  SHF.R.S32.HI R16, RZ, 0x1f, R17 ;  /* 0x0000001fff107819 */ /* 0x000fe40000011411 */
[----:B------:R-:W-:Y:S02]  /*0740*/  SHF.R.S32.HI R9, RZ, 0x1f, R3 ;  /* 0x0000001fff097819 */ /* 0x000fe40000011403 */
[----:B------:R-:W-:-:S03]  /*0750*/  ISETP.LT.AND.EX P0, PT, R25, R16, PT, P0 ;  /* 0x000000101900720c */ /* 0x000fc60003f01300 */
[----:B------:R-:W-:Y:S01]  /*0760*/  @!P2 IMAD.MOV R8, RZ, RZ, R9 ;  /* 0x000000ffff08a224 */ /* 0x000fe200078e0209 */
[C---:B------:R-:W-:Y:S01]  /*0770*/  SEL R16, R25.reuse, R16, P0 ;  /* 0x0000001019107207 */ /* 0x040fe20000000000 */
[----:B------:R-:W-:Y:S01]  /*0780*/  @!P1 IMAD.MOV R11, RZ, RZ, -R11 ;  /* 0x000000ffff0b9224 */ /* 0x000fe200078e0a0b */
[----:B------:R-:W-:Y:S02]  /*0790*/  @!P3 LOP3.LUT R11, RZ, R3, RZ, 0x33, !PT ;  /* 0x00000003ff0bb212 */ /* 0x000fe400078e33ff */
[----:B------:R-:W-:Y:S02]  /*07a0*/  LOP3.LUT R4, R25, R16, RZ, 0xfc, !PT ;  /* 0x0000001019047212 */ /* 0x000fe400078efcff */
[----:B------:R-:W-:Y:S01]  /*07b0*/  SEL R17, R26, R17, P0 ;  /* 0x000000111a117207 */ /* 0x000fe20000000000 */
[----:B------:R-:W-:Y:S01]  /*07c0*/  IMAD R3, R11, R8, RZ ;  /* 0x000000080b037224 */ /* 0x000fe200078e02ff */
        /* <DEDUP_REMOVED lines=8> */
[----:B------:R-:W-:Y:S02]  /*0850*/  MOV R32, R20 ;  /* 0x0000001400207202 */ /* 0x000fe40000000f00 */
[----:B------:R-:W-:Y:S01]  /*0860*/  MOV R33, R21 ;  /* 0x0000001500217202 */ /* 0x000fe20000000f00 */
[----:B------:R-:W-:Y:S05]  /*0870*/  BRA `(.L_x_99) ;  /* 0x00000000004c7947 */ /* 0x000fea0003800000 */
.L_x_98:
        /* <DEDUP_REMOVED lines=19> */
.L_x_99:
[----:B------:R-:W-:Y:S05]  /*09b0*/  BSYNC B0 ;  /* 0x0000000000007941 */ /* 0x000fea0003800000 */
.L_x_97:
[----:B------:R-:W0:Y:S01]  /*09c0*/  LDC R8, c[0x0][0x2c4] ;  /* 0x0000b100ff087b82 */ /* 0x000e220000000800 */
[----:B------:R-:W-:Y:S01]  /*09d0*/  ULDC UR4, c[0x0][0x270] ;  /* 0x00009c0000047ab9 */ /* 0x000fe20000000800 */
[----:B------:R-:W-:Y:S01]  /*09e0*/  IABS R11, R3 ;  /* 0x00000003000b7213 */ /* 0x000fe20000000000 */
[----:B------:R-:W1:Y:S01]  /*09f0*/  S2R R35, SR_TID.X ;  /* 0x0000000000237919 */ /* 0x000e620000002100 */
[----:B------:R-:W-:Y:S02]  /*0a00*/  BSSY B0, `(.L_x_100) ;  /* 0x0000078000007945 */ /* 0x000fe40003800000 */
[----:B------:R-:W2:Y:S08]  /*0a10*/  I2F.RP R4, R11 ;  /* 0x0000000b00047306 */ /* 0x000eb00000209400 */
[----:B--2---:R-:W2:Y:S01]  /*0a20*/  MUFU.RCP R4, R4 ;  /* 0x0000000400047308 */ /* 0x004ea20000001000 */
[----:B0-----:R-:W-:Y:S01]  /*0a30*/  IMAD R9, R8, UR4, RZ ;  /* 0x0000000408097c24 */ /* 0x001fe2000f8e02ff */
[----:B------:R-:W-:Y:S01]  /*0a40*/  IABS R10, R8 ;  /* 0x00000008000a7213 */ /* 0x000fe20000000000 */
[----:B------:R-:W-:-:S03]  /*0a50*/  UIADD3 UR4, UR4, -0x1, URZ ;  /* 0xffffffff04047890 */ /* 0x000fc6000fffe03f */
[----:B------:R-:W-:Y:S02]  /*0a60*/  IABS R13, R9 ;  /* 0x00000009000d7213 */ /* 0x000fe40000000000 */
[----:B------:R-:W0:Y:S01]  /*0a70*/  I2F.RP R15, R10 ;  /* 0x0000000a000f7306 */ /* 0x000e220000209400 */
[----:B------:R-:W-:Y:S02]  /*0a80*/  ISETP.NE.AND P5, PT, R9, RZ, PT ;  /* 0x000000ff0900720c */ /* 0x000fe40003fa5270 */
[----:B------:R-:W-:Y:S01]  /*0a90*/  IMAD.IADD R22, R2, 0x1, R13 ;  /* 0x0000000102167824 */ /* 0x000fe200078e020d */
[----:B------:R-:W-:-:S04]  /*0aa0*/  IABS R2, R3 ;  /* 0x0000000300027213 */ /* 0x000fc80000000000 */
[----:B------:R-:W3:Y:S01]  /*0ab0*/  I2F.RP R20, R13 ;  /* 0x0000000d00147306 */ /* 0x000ee20000209400 */
[----:B--2---:R-:W-:Y:S02]  /*0ac0*/  VIADD R18, R4, 0xffffffe ;  /* 0x0ffffffe04127836 */ /* 0x004fe40000000000 */
[----:B------:R-:W-:-:S05]  /*0ad0*/  IMAD.MOV R2, RZ, RZ, -R2 ;  /* 0x000000ffff027224 */ /* 0x000fca00078e0a02 */
[----:B0-----:R-:W0:Y:S08]  /*0ae0*/  MUFU.RCP R24, R15 ;  /* 0x0000000f00187308 */ /* 0x001e300000001000 */
[----:B---3--:R-:W2:Y:S08]  /*0af0*/  MUFU.RCP R28, R20 ;  /* 0x00000014001c7308 */ /* 0x008eb00000001000 */
[----:B------:R-:W3:Y:S01]  /*0b00*/  F2I.FTZ.U32.TRUNC.NTZ R19, R18 ;  /* 0x0000001200137305 */ /* 0x000ee2000021f000 */
[----:B0-----:R-:W-:-:S07]  /*0b10*/  VIADD R24, R24, 0xffffffe ;  /* 0x0ffffffe18187836 */ /* 0x001fce0000000000 */
[----:B------:R-:W0:Y:S01]  /*0b20*/  F2I.FTZ.U32.TRUNC.NTZ R25, R24 ;  /* 0x0000001800197305 */ /* 0x000e22000021f000 */
[----:B--2---:R-:W-:Y:S01]  /*0b30*/  VIADD R28, R28, 0xffffffe ;  /* 0x0ffffffe1c1c7836 */ /* 0x004fe20000000000 */
[----:B------:R-:W-:Y:S01]  /*0b40*/  IABS R20, R22 ;  /* 0x0000001600147213 */ /* 0x000fe20000000000 */
[----:B---3--:R-:W-:-:S05]  /*0b50*/  IMAD.MOV R14, RZ, RZ, -R19 ;  /* 0x000000ffff0e7224 */ /* 0x008fca00078e0a13 */
[----:B------:R-:W2:Y:S01]  /*0b60*/  F2I.FTZ.U32.TRUNC.NTZ R29, R28 ;  /* 0x0000001c001d7305 */ /* 0x000ea2000021f000 */
[----:B------:R-:W-:Y:S02]  /*0b70*/  IMAD.MOV.U32 R18, RZ, RZ, RZ ;  /* 0x000000ffff127224 */ /* 0x000fe400078e00ff */
[----:B------:R-:W-:-:S04]  /*0b80*/  IMAD R14, R14, R11, RZ ;  /* 0x0000000b0e0e7224 */ /* 0x000fc800078e02ff */
[----:B------:R-:W-:Y:S01]  /*0b90*/  IMAD.HI.U32 R14, R19, R14, R18 ;  /* 0x0000000e130e7227 */ /* 0x000fe200078e0012 */
[----:B------:R-:W-:-:S03]  /*0ba0*/  IABS R19, R9 ;  /* 0x0000000900137213 */ /* 0x000fc60000000000 */
[----:B0-----:R-:W-:Y:S02]  /*0bb0*/  IMAD.MOV R15, RZ, RZ, -R25 ;  /* 0x000000ffff0f7224 */ /* 0x001fe400078e0a19 */
[----:B------:R-:W-:Y:S02]  /*0bc0*/  IMAD.MOV R19, RZ, RZ, -R19 ;  /* 0x000000ffff137224 */ /* 0x000fe400078e0a13 */
[----:B--2---:R-:W-:Y:S02]  /*0bd0*/  IMAD.MOV R4, RZ, RZ, -R29 ;  /* 0x000000ffff047224 */ /* 0x004fe400078e0a1d */
[----:B------:R-:W-:Y:S02]  /*0be0*/  IMAD.MOV.U32 R28, RZ, RZ, RZ ;  /* 0x000000ffff1c7224 */ /* 0x000fe400078e00ff */
[----:B------:R-:W-:Y:S02]  /*0bf0*/  IMAD R21, R4, R13, RZ ;  /* 0x0000000d04157224 */ /* 0x000fe400078e02ff */
[----:B------:R-:W-:-:S02]  /*0c00*/  VIADD R4, R11, UR4 ;  /* 0x000000040b047c36 */ /* 0x000fc40008000000 */
[----:B------:R-:W-:-:S03]  /*0c10*/  IMAD.HI.U32 R21, R29, R21, R28 ;  /* 0x000000151d157227 */ /* 0x000fc600078e001c */
[----:B------:R-:W-:Y:S01]  /*0c20*/  IABS R18, R4 ;  /* 0x0000000400127213 */ /* 0x000fe20000000000 */
[----:B------:R-:W-:Y:S02]  /*0c30*/  IMAD R15, R15, R10, RZ ;  /* 0x0000000a0f0f7224 */ /* 0x000fe400078e02ff */
[----:B------:R-:W-:-:S04]  /*0c40*/  IMAD.HI.U32 R21, R21, R20, RZ ;  /* 0x0000001415157227 */ /* 0x000fc800078e00ff */
[----:B------:R-:W-:Y:S02]  /*0c50*/  IMAD R26, R21, R19, R20 ;  /* 0x00000013151a7224 */ /* 0x000fe400078e0214 */
[----:B------:R-:W-:Y:S02]  /*0c60*/  IMAD.MOV.U32 R24, RZ, RZ, RZ ;  /* 0x000000ffff187224 */ /* 0x000fe400078e00ff */
[----:B------:R-:W-:Y:S01]  /*0c70*/  IMAD.HI.U32 R19, R14, R18, RZ ;  /* 0x000000120e137227 */ /* 0x000fe200078e00ff */
[----:B------:R-:W-:Y:S02]  /*0c80*/  ISETP.GT.U32.AND P4, PT, R13, R26, PT ;  /* 0x0000001a0d00720c */ /* 0x000fe40003f84070 */
[C---:B------:R-:W-:Y:S01]  /*0c90*/  LOP3.LUT R14, R22.reuse, R13, RZ, 0x3c, !PT ;  /* 0x0000000d160e7212 */ /* 0x040fe200078e3cff */
[----:B------:R-:W-:Y:S01]  /*0ca0*/  IMAD.HI.U32 R15, R25, R15, R24 ;  /* 0x0000000f190f7227 */ /* 0x000fe200078e0018 */
[----:B------:R-:W-:Y:S02]  /*0cb0*/  LOP3.LUT R22, R22, R8, RZ, 0x3c, !PT ;  /* 0x0000000816167212 */ /* 0x000fe400078e3cff */
[----:B------:R-:W-:Y:S01]  /*0cc0*/  ISETP.GE.AND P1, PT, R14, RZ, PT ;  /* 0x000000ff0e00720c */ /* 0x000fe20003f26270 */
[----:B------:R-:W-:Y:S01]  /*0cd0*/  IMAD R2, R19, R2, R18 ;  /* 0x0000000213027224 */ /* 0x000fe200078e0212 */
[----:B------:R-:W-:Y:S01]  /*0ce0*/  LEA.HI.SX32 R14, R9, 0x1, 0x1 ;  /* 0x00000001090e7811 */ /* 0x000fe200078f0aff */
[----:B------:R-:W-:-:S03]  /*0cf0*/  IMAD.HI.U32 R15, R15, R20, RZ ;  /* 0x000000140f0f7227 */ /* 0x000fc600078e00ff */
[----:B------:R-:W-:Y:S01]  /*0d00*/  ISETP.GT.U32.AND P3, PT, R11, R2, PT ;  /* 0x000000020b00720c */ /* 0x000fe20003f64070 */
[----:B------:R-:W-:Y:S01]  /*0d10*/  @!P4 IMAD.IADD R26, R26, 0x1, -R13 ;  /* 0x000000011a1ac824 */ /* 0x000fe200078e0a0d */
[----:B------:R-:W-:Y:S01]  /*0d20*/  IADD3 R23, -R15, RZ, RZ ;  /* 0x000000ff0f177210 */ /* 0x000fe20007ffe1ff */
[----:B------:R-:W-:-:S03]  /*0d30*/  @!P4 VIADD R21, R21, 0x1 ;  /* 0x000000011515c836 */ /* 0x000fc60000000000 */
[----:B------:R-:W-:Y:S01]  /*0d40*/  ISETP.GE.U32.AND P2, PT, R26, R13, PT ;  /* 0x0000000d1a00720c */ /* 0x000fe20003f46070 */
[----:B------:R-:W-:-:S05]  /*0d50*/  IMAD R23, R10, R23, R20 ;  /* 0x000000170a177224 */ /* 0x000fca00078e0214 */
[----:B------:R-:W-:Y:S01]  /*0d60*/  ISETP.GT.U32.AND P0, PT, R10, R23, PT ;  /* 0x000000170a00720c */ /* 0x000fe20003f04070 */
[----:B------:R-:W-:Y:S02]  /*0d70*/  @!P3 IMAD.IADD R2, R2, 0x1, -R11 ;  /* 0x000000010202b824 */ /* 0x000fe400078e0a0b */
[----:B------:R-:W-:Y:S01]  /*0d80*/  @!P3 VIADD R19, R19, 0x1 ;  /* 0x000000011313b836 */ /* 0x000fe20000000000 */
[----:B------:R-:W-:Y:S02]  /*0d90*/  ISETP.NE.AND P3, PT, R3, RZ, PT ;  /* 0x000000ff0300720c */ /* 0x000fe40003f65270 */
[-C--:B------:R-:W-:Y:S01]  /*0da0*/  ISETP.GE.U32.AND P6, PT, R2, R11.reuse, PT ;  /* 0x0000000b0200720c */ /* 0x080fe20003fc6070 */
[----:B------:R-:W-:Y:S01]  /*0db0*/  @P2 VIADD R21, R21, 0x1 ;  /* 0x0000000115152836 */ /* 0x000fe20000000000 */
[----:B------:R-:W-:-:S03]  /*0dc0*/  LOP3.LUT R2, R4, R11, RZ, 0x3c, !PT ;  /* 0x0000000b04027212 */ /* 0x000fc600078e3cff */
[----:B------:R-:W-:Y:S01]  /*0dd0*/  @!P1 IMAD.MOV R21, RZ, RZ, -R21 ;  /* 0x000000ffff159224 */ /* 0x000fe200078e0a15 */
[----:B------:R-:W-:Y:S01]  /*0de0*/  ISETP.GE.AND P2, PT, R2, RZ, PT ;  /* 0x000000ff0200720c */ /* 0x000fe20003f46270 */
[----:B------:R-:W-:Y:S01]  /*0df0*/  @!P0 IMAD.IADD R23, R23, 0x1, -R10 ;  /* 0x0000000117178824 */ /* 0x000fe200078e0a0a */
[----:B------:R-:W-:Y:S01]  /*0e00*/  @!P5 LOP3.LUT R21, RZ, R13, RZ, 0x33, !PT ;  /* 0x0000000dff15d212 */ /* 0x000fe200078e33ff */
[----:B------:R-:W-:Y:S01]  /*0e10*/  @!P0 VIADD R15, R15, 0x1 ;  /* 0x000000010f0f8836 */ /* 0x000fe20000000000 */
[----:B------:R-:W-:Y:S02]  /*0e20*/  ISETP.GE.AND P1, PT, R22, RZ, PT ;  /* 0x000000ff1600720c */ /* 0x000fe40003f26270 */
[----:B------:R-:W-:Y:S02]  /*0e30*/  ISETP.GE.U32.AND P4, PT, R23, R10, PT ;  /* 0x0000000a1700720c */ /* 0x000fe40003f86070 */
[----:B------:R-:W-:Y:S02]  /*0e40*/  ISETP.LT.U32.AND P0, PT, R6, R21, PT ;  /* 0x000000150600720c */ /* 0x000fe40003f01070 */
[----:B------:R-:W-:-:S02]  /*0e50*/  SHF.R.S32.HI R13, RZ, 0x1f, R21 ;  /* 0x0000001fff0d7819 */ /* 0x000fc40000011415 */
[----:B------:R-:W-:Y:S02]  /*0e60*/  @P6 IADD3 R19, R19, 0x1, RZ ;  /* 0x0000000113136810 */ /* 0x000fe40007ffe0ff */
[----:B------:R-:W-:Y:S02]  /*0e70*/  ISETP.LT.AND.EX P0, PT, R7, R13, PT, P0 ;  /* 0x0000000d0700720c */ /* 0x000fe40003f01300 */
[----:B------:R-:W-:Y:S01]  /*0e80*/  ISETP.GT.AND P5, PT, R9, RZ, PT ;  /* 0x000000ff0900720c */ /* 0x000fe20003fa4270 */
[----:B------:R-:W-:Y:S01]  /*0e90*/  @!P2 IMAD.MOV R19, RZ, RZ, -R19 ;  /* 0x000000ffff13a224 */ /* 0x000fe200078e0a13 */
[----:B------:R-:W-:Y:S01]  /*0ea0*/  @!P3 LOP3.LUT R19, RZ, R11, RZ, 0x33, !PT ;  /* 0x0000000bff13b212 */ /* 0x000fe200078e33ff */
[----:B------:R-:W-:Y:S01]  /*0eb0*/  @P4 VIADD R15, R15, 0x1 ;  /* 0x000000010f0f4836 */ /* 0x000fe20000000000 */
[C---:B------:R-:W-:Y:S02]  /*0ec0*/  SEL R11, R7.reuse, R13, P0 ;  /* 0x0000000d070b7207 */ /* 0x040fe40000000000 */
[----:B------:R-:W-:Y:S01]  /*0ed0*/  ISETP.NE.AND P2, PT, R8, RZ, PT ;  /* 0x000000ff0800720c */ /* 0x000fe20003f45270 */
[----:B------:R-:W-:Y:S01]  /*0ee0*/  @!P1 IMAD.MOV R15, RZ, RZ, -R15 ;  /* 0x000000ffff0f9224 */ /* 0x000fe200078e0a0f */
[----:B------:R-:W-:-:S02]  /*0ef0*/  LOP3.LUT R10, R7, R11, RZ, 0xfc, !PT ;  /* 0x0000000b070a7212 */ /* 0x000fc400078efcff */
[----:B------:R-:W-:Y:S02]  /*0f00*/  SHF.R.S32.HI R2, RZ, 0x1f, R9 ;  /* 0x0000001fff027819 */ /* 0x000fe40000011409 */
[----:B------:R-:W-:Y:S02]  /*0f10*/  ISETP.NE.U32.AND P1, PT, R10, RZ, PT ;  /* 0x000000ff0a00720c */ /* 0x000fe40003f25070 */
[----:B------:R-:W-:Y:S01]  /*0f20*/  ISETP.LT.U32.AND P3, PT, R32, R19, PT ;  /* 0x000000132000720c */ /* 0x000fe20003f61070 */
[----:B------:R-:W-:Y:S01]  /*0f30*/  @!P5 IMAD.MOV R14, RZ, RZ, R2 ;  /* 0x000000ffff0ed224 */ /* 0x000fe200078e0202 */
[----:B------:R-:W-:Y:S02]  /*0f40*/  SHF.R.S32.HI R9, RZ, 0x1f, R19 ;  /* 0x0000001fff097819 */ /* 0x000fe40000011413 */
[----:B------:R-:W-:Y:S02]  /*0f50*/  SEL R13, R6, R21, P0 ;  /* 0x00000015060d7207 */ /* 0x000fe40000000000 */
[----:B------:R-:W-:-:S02]  /*0f60*/  @!P2 LOP3.LUT R15, RZ, R8, RZ, 0x33, !PT ;  /* 0x00000008ff0fa212 */ /* 0x000fc400078e33ff */
[----:B------:R-:W-:-:S03]  /*0f70*/  ISETP.LT.AND.EX P3, PT, R33, R9, PT, P3 ;  /* 0x000000092100720c */ /* 0x000fc60003f61330 */
[----:B------:R-:W-:Y:S01]  /*0f80*/  IMAD R2, R15, R14, RZ ;  /* 0x0000000e0f027224 */ /* 0x000fe200078e02ff */
[----:B------:R-:W-:Y:S02]  /*0f90*/  SEL R15, R32, R19, P3 ;  /* 0x00000013200f7207 */ /* 0x000fe40001800000 */
[----:B------:R-:W-:Y:S01]  /*0fa0*/  SEL R14, R33, R9, P3 ;  /* 0x00000009210e7207 */ /* 0x000fe20001800000 */
[----:B-1----:R-:W-:Y:S06]  /*0fb0*/  @!P1 BRA `(.L_x_101) ;  /* 0x0000000000249947 */ /* 0x002fec0003800000 */
        /* <DEDUP_REMOVED lines=9> */
.L_x_101:
[----:B------:R-:W0:Y:S01]  /*1050*/  I2F.U32.RP R10, R13 ;  /* 0x0000000d000a7306 */ /* 0x000e220000209000 */
[----:B------:R-:W-:Y:S01]  /*1060*/  HFMA2.MMA R8, -RZ, RZ, 0, 0 ;  /* 0x00000000ff087435 */ /* 0x000fe200000001ff */
[----:B------:R-:W-:-:S06]  /*1070*/  ISETP.NE.U32.AND P0, PT, R13, RZ, PT ;  /* 0x000000ff0d00720c */ /* 0x000fcc0003f05070 */
[----:B0-----:R-:W0:Y:S02]  /*1080*/  MUFU.RCP R9, R10 ;  /* 0x0000000a00097308 */ /* 0x001e240000001000 */
[----:B0-----:R-:W-:-:S06]  /*1090*/  VIADD R9, R9, 0xffffffe ;  /* 0x0ffffffe09097836 */ /* 0x001fcc0000000000 */
[----:B------:R-:W0:Y:S02]  /*10a0*/  F2I.FTZ.U32.TRUNC.NTZ R9, R9 ;  /* 0x0000000900097305 */ /* 0x000e24000021f000 */
[----:B0-----:R-:W-:-:S04]  /*10b0*/  IMAD.MOV R7, RZ, RZ, -R9 ;  /* 0x000000ffff077224 */ /* 0x001fc800078e0a09 */
[----:B------:R-:W-:-:S04]  /*10c0*/  IMAD R7, R7, R13, RZ ;  /* 0x0000000d07077224 */ /* 0x000fc800078e02ff */
[----:B------:R-:W-:Y:S01]  /*10d0*/  IMAD.HI.U32 R7, R9, R7, R8 ;  /* 0x0000000709077227 */ /* 0x000fe200078e0008 */
[----:B------:R-:W-:-:S05]  /*10e0*/  MOV R9, RZ ;  /* 0x000000ff00097202 */ /* 0x000fca0000000f00 */
        /* <DEDUP_REMOVED lines=9> */
.L_x_102:
[----:B------:R-:W-:Y:S05]  /*1180*/  BSYNC B0 ;  /* 0x0000000000007941 */ /* 0x000fea0003800000 */
.L_x_100:
        /* <DEDUP_REMOVED lines=10> */
[----:B------:R-:W-:Y:S01]  /*1230*/  VIADD R37, R25, 0x10 ;  /* 0x0000001019257836 */ /* 0x000fe20000000000 */
        /* <DEDUP_REMOVED lines=12> */
[----:B------:R-:W-:Y:S01]  /*1300*/  @!P1 IMAD.WIDE.U32 R44, R12, R25, R42 ;  /* 0x000000190c2c9225 */ /* 0x000fe200078e002a */
[----:B------:R-:W-:Y:S02]  /*1310*/  @!P5 SHF.R.S32.HI R29, RZ, 0x1f, R31 ;  /* 0x0000001fff1dd819 */ /* 0x000fe4000001141f */
[----:B------:R-:W-:Y:S01]  /*1320*/  @!P4 SHF.R.S32.HI R39, RZ, 0x1f, R37 ;  /* 0x0000001fff27c819 */ /* 0x000fe20000011425 */
[-C--:B------:R-:W-:Y:S02]  /*1330*/  @!P1 IMAD R26, R41, R12.reuse, RZ ;  /* 0x0000000c291a9224 */ /* 0x080fe400078e02ff */
[----:B------:R-:W1:Y:S01]  /*1340*/  @!P3 LDC.64 R6, c[0x0][0x2b8] ;  /* 0x0000ae00ff06bb82 */ /* 0x000e620000000a00 */
[----:B------:R-:W-:Y:S02]  /*1350*/  @!P5 IMAD R28, R29, R12, RZ ;  /* 0x0000000c1d1cd224 */ /* 0x000fe400078e02ff */
[----:B------:R-:W-:-:S02]  /*1360*/  @!P1 IMAD R29, R25, R5, R26 ;  /* 0x00000005191d9224 */ /* 0x000fc400078e021a */
[----:B------:R-:W-:-:S03]  /*1370*/  @!P5 IMAD.WIDE.U32 R40, R12, R31, R42 ;  /* 0x0000001f0c28d225 */ /* 0x000fc600078e002a */
[----:B------:R-:W2:Y:S01]  /*1380*/  @!P4 LDC.64 R18, c[0x0][0x2b8] ;  /* 0x0000ae00ff12cb82 */ /* 0x000ea20000000a00 */
[----:B------:R-:W-:Y:S01]  /*1390*/  @!P5 IMAD R28, R31, R5, R28 ;  /* 0x000000051f1cd224 */ /* 0x000fe200078e021c */
[----:B------:R-:W-:Y:S01]  /*13a0*/  @!P3 SHF.R.S32.HI R31, RZ, 0x1f, R30 ;  /* 0x0000001fff1fb819 */ /* 0x000fe2000001141e */
[----:B------:R-:W-:Y:S02]  /*13b0*/  @!P4 IMAD R26, R39, R12, RZ ;  /* 0x0000000c271ac224 */ /* 0x000fe400078e02ff */
[----:B------:R-:W-:Y:S02]  /*13c0*/  @!P4 IMAD.MOV.U32 R38, RZ, RZ, R42 ;  /* 0x000000ffff26c224 */ /* 0x000fe400078e002a */
[----:B------:R-:W-:Y:S01]  /*13d0*/  @!P4 IMAD.MOV.U32 R39, RZ, RZ, R43 ;  /* 0x000000ffff27c224 */ /* 0x000fe200078e002b */
[----:B------:R-:W3:Y:S01]  /*13e0*/  @!P5 LDC.64 R20, c[0x0][0x2b8] ;  /* 0x0000ae00ff14db82 */ /* 0x000ee20000000a00 */
[----:B------:R-:W-:Y:S01]  /*13f0*/  @!P1 IMAD.IADD R29, R45, 0x1, R29 ;  /* 0x000000012d1d9824 */ /* 0x000fe200078e021d */
[----:B0-----:R-:W-:Y:S01]  /*1400*/  @!P1 LEA R22, P0, R44, R22, 0x2 ;  /* 0x000000162c169211 */ /* 0x001fe200078010ff */
[----:B------:R-:W-:-:S03]  /*1410*/  @!P4 IMAD.WIDE.U32 R38, R12, R37, R38 ;  /* 0x000000250c26c225 */ /* 0x000fc600078e0026 */
[----:B------:R-:W-:Y:S01]  /*1420*/  @!P1 LEA.HI.X R23, R44, R23, R29, 0x2, P0 ;  /* 0x000000172c179211 */ /* 0x000fe200000f141d */
[----:B------:R-:W-:Y:S02]  /*1430*/  @!P4 IMAD R26, R37, R5, R26 ;  /* 0x00000005251ac224 */ /* 0x000fe400078e021a */
[----:B------:R-:W-:Y:S02]  /*1440*/  @!P3 IMAD R31, R31, R12, RZ ;  /* 0x0000000c1f1fb224 */ /* 0x000fe400078e02ff */
[----:B------:R-:W-:Y:S02]  /*1450*/  @!P3 IMAD.MOV.U32 R36, RZ, RZ, R42 ;  /* 0x000000ffff24b224 */ /* 0x000fe400078e002a */
[----:B------:R-:W-:Y:S02]  /*1460*/  @!P3 IMAD.MOV.U32 R37, RZ, RZ, R43 ;  /* 0x000000ffff25b224 */ /* 0x000fe400078e002b */
[----:B------:R-:W-:Y:S02]  /*1470*/  IMAD.MOV.U32 R29, RZ, RZ, -0x800000 ;  /* 0xff800000ff1d7424 */ /* 0x000fe400078e00ff */
[----:B------:R-:W-:-:S04]  /*1480*/  @!P3 IMAD.WIDE.U32 R36, R12, R30, R36 ;  /* 0x0000001e0c24b225 */ /* 0x000fc800078e0024 */
[----:B------:R-:W-:Y:S01]  /*1490*/  @!P3 IMAD R31, R30, R5, R31 ;  /* 0x000000051e1fb224 */ /* 0x000fe200078e021f */
[----:B-1----:R-:W-:Y:S01]  /*14a0*/  @!P3 LEA R6, P0, R36, R6, 0x2 ;  /* 0x000000062406b211 */ /* 0x002fe200078010ff */
[----:B------:R0:W4:Y:S01]  /*14b0*/  @!P1 LDG.E R29, desc[UR8][R22.64] ;  /* 0x00000008161d9981 */ /* 0x000122000c1e1900 */
[----:B------:R-:W-:Y:S01]  /*14c0*/  @!P4 IMAD.IADD R26, R39, 0x1, R26 ;  /* 0x00000001271ac824 */ /* 0x000fe200078e021a */
[----:B--2---:R-:W-:Y:S01]  /*14d0*/  @!P4 LEA R18, P1, R38, R18, 0x2 ;  /* 0x000000122612c211 */ /* 0x004fe200078210ff */
[----:B------:R-:W-:Y:S01]  /*14e0*/  @!P3 IMAD.IADD R31, R37, 0x1, R31 ;  /* 0x00000001251fb824 */ /* 0x000fe200078e021f */
[----:B---3--:R-:W-:Y:S01]  /*14f0*/  @!P5 LEA R20, P2, R40, R20, 0x2 ;  /* 0x000000142814d211 */ /* 0x008fe200078410ff */
[----:B------:R-:W-:Y:S01]  /*1500*/  @!P5 IMAD.IADD R28, R41, 0x1, R28 ;  /* 0x00000001291cd824 */ /* 0x000fe200078e021c */
[----:B------:R-:W-:Y:S01]  /*1510*/  @!P4 LEA.HI.X R19, R38, R19, R26, 0x2, P1 ;  /* 0x000000132613c211 */ /* 0x000fe200008f141a */
[----:B------:R-:W-:Y:S01]  /*1520*/  IMAD.MOV.U32 R26, RZ, RZ, -0x800000 ;  /* 0xff800000ff1a7424 */ /* 0x000fe200078e00ff */
[----:B------:R-:W-:-:S02]  /*1530*/  @!P3 LEA.HI.X R7, R36, R7, R31, 0x2, P0 ;  /* 0x000000072407b211 */ /* 0x000fc400000f141f */
[----:B------:R-:W-:Y:S01]  /*1540*/  @!P5 LEA.HI.X R21, R40, R21, R28, 0x2, P2 ;  /* 0x000000152815d211 */ /* 0x000fe200010f141c */
[----:B------:R-:W1:Y:S04]  /*1550*/  LDC R31, c[0x0][0x270] ;  /* 0x00009c00ff1f7b82 */ /* 0x000e680000000800 */
[----:B------:R2:W3:Y:S01]  /*1560*/  @!P5 LDG.E R26, desc[UR8][R20.64] ;  /* 0x00000008141ad981 */ /* 0x0004e2000c1e1900 */
[----:B0-----:R-:W-:Y:S02]  /*1570*/  IMAD.MOV.U32 R22, RZ, RZ, -0x800000 ;  /* 0xff800000ff167424 */ /* 0x001fe400078e00ff */
[----:B------:R-:W-:-:S04]  /*1580*/  IMAD.MOV.U32 R23, RZ, RZ, -0x800000 ;  /* 0xff800000ff177424 */ /* 0x000fc800078e00ff */
[----:B------:R0:W5:Y:S04]  /*1590*/  @!P3 LDG.E R22, desc[UR8][R6.64] ;  /* 0x000000080616b981 */ /* 0x000168000c1e1900 */
[----:B------:R0:W5:Y:S01]  /*15a0*/  @!P4 LDG.E R23, desc[UR8][R18.64] ;  /* 0x000000081217c981 */ /* 0x000162000c1e1900 */
[----:B-1----:R-:W-:-:S04]  /*15b0*/  IABS R28, R31 ;  /* 0x0000001f001c7213 */ /* 0x002fc80000000000 */
[----:B------:R-:W1:Y:S08]  /*15c0*/  I2F.U32.RP R34, R28 ;  /* 0x0000001c00227306 */ /* 0x000e700000209000 */
[----:B-1----:R-:W1:Y:S01]  /*15d0*/  MUFU.RCP R36, R34 ;  /* 0x0000002200247308 */ /* 0x002e620000001000 */
[----:B--2---:R-:W2:Y:S01]  /*15e0*/  S2R R20, SR_CgaCtaId ;  /* 0x0000000000147919 */ /* 0x004ea20000008800 */
[----:B-1----:R-:W-:-:S06]  /*15f0*/  VIADD R36, R36, 0xffffffe ;  /* 0x0ffffffe24247836 */ /* 0x002fcc0000000000 */
[----:B------:R-:W1:Y:S01]  /*1600*/  F2I.FTZ.U32.TRUNC.NTZ R37, R36 ;  /* 0x0000002400257305 */ /* 0x000e62000021f000 */
[----:B0-----:R-:W-:Y:S02]  /*1610*/  IABS R6, R4 ;  /* 0x0000000400067213 */ /* 0x001fe40000000000 */
[----:B------:R-:W-:Y:S01]  /*1620*/  IABS R18, R31 ;  /* 0x0000001f00127213 */ /* 0x000fe20000000000 */
[----:B-1----:R-:W-:Y:S02]  /*1630*/  IMAD.MOV R30, RZ, RZ, -R37 ;  /* 0x000000ffff1e7224 */ /* 0x002fe400078e0a25 */
[----:B------:R-:W-:Y:S02]  /*1640*/  IMAD.MOV.U32 R36, RZ, RZ, RZ ;  /* 0x000000ffff247224 */ /* 0x000fe400078e00ff */
[----:B------:R-:W-:-:S04]  /*1650*/  IMAD R7, R30, R28, RZ ;  /* 0x0000001c1e077224 */ /* 0x000fc800078e02ff */
[----:B------:R-:W-:-:S04]  /*1660*/  IMAD.HI.U32 R7, R37, R7, R36 ;  /* 0x0000000725077227 */ /* 0x000fc800078e0024 */
[----:B------:R-:W-:Y:S02]  /*1670*/  IMAD.MOV R18, RZ, RZ, -R18 ;  /* 0x000000ffff127224 */ /* 0x000fe400078e0a12 */
[----:B------:R-:W-:-:S04]  /*1680*/  IMAD.HI.U32 R7, R7, R6, RZ ;  /* 0x0000000607077227 */ /* 0x000fc800078e00ff */
[----:B------:R-:W-:Y:S01]  /*1690*/  IMAD R19, R7, R18, R6 ;  /* 0x0000001207137224 */ /* 0x000fe200078e0206 */
[----:B------:R-:W-:-:S04]  /*16a0*/  MOV R21, 0x400 ;  /* 0x0000040000157802 */ /* 0x000fc80000000f00 */
[----:B------:R-:W-:Y:S02]  /*16b0*/  ISETP.GT.U32.AND P3, PT, R28, R19, PT ;  /* 0x000000131c00720c */ /* 0x000fe40003f64070 */
[----:B--2---:R-:W-:Y:S02]  /*16c0*/  LEA R6, R20, R21, 0x18 ;  /* 0x0000001514067211 */ /* 0x004fe400078ec0ff */
[C---:B------:R-:W-:Y:S02]  /*16d0*/  ISETP.GT.AND P6, PT, R35.reuse, 0x7f, PT ;  /* 0x0000007f2300780c */ /* 0x040fe40003fc4270 */
[----:B------:R-:W-:Y:S01]  /*16e0*/  ISETP.GT.AND P1, PT, R35, 0x17f, PT ;  /* 0x0000017f2300780c */ /* 0x000fe20003f24270 */
[----:B------:R-:W-:Y:S01]  /*16f0*/  IMAD R25, R25, 0x44, R6 ;  /* 0x0000004419197824 */ /* 0x000fe200078e0206 */
[C---:B------:R-:W-:Y:S02]  /*1700*/  ISETP.GT.AND P2, PT, R35.reuse, 0x1ff, PT ;  /* 0x000001ff2300780c */ /* 0x040fe40003f44270 */
[----:B------:R-:W-:Y:S01]  /*1710*/  ISETP.GT.AND P0, PT, R35, 0xff, PT ;  /* 0x000000ff2300780c */ /* 0x000fe20003f04270 */
[----:B------:R-:W-:-:S02]  /*1720*/  IMAD R25, R24, 0x4, R25 ;  /* 0x0000000418197824 */ /* 0x000fc400078e0219 */
[----:B------:R-:W-:Y:S01]  /*1730*/  @!P3 IMAD.IADD R19, R19, 0x1, -R28 ;  /* 0x000000011313b824 */ /* 0x000fe200078e0a1c */
[----:B------:R-:W-:-:S04]  /*1740*/  LOP3.LUT R18, R33, R14, RZ, 0xfc, !PT ;  /* 0x0000000e21127212 */ /* 0x000fc800078efcff */
[----:B------:R-:W-:Y:S02]  /*1750*/  ISETP.GE.U32.AND P4, PT, R19, R28, PT ;  /* 0x0000001c1300720c */ /* 0x000fe40003f86070 */
[----:B------:R-:W-:Y:S01]  /*1760*/  LOP3.LUT R4, R4, R31, RZ, 0x3c, !PT ;  /* 0x0000001f04047212 */ /* 0x000fe200078e3cff */
[----:B------:R-:W-:Y:S01]  /*1770*/  @!P3 VIADD R7, R7, 0x1 ;  /* 0x000000010707b836 */ /* 0x000fe20000000000 */
[----:B------:R-:W-:Y:S09]  /*1780*/  BSSY B0, `(.L_x_103) ;  /* 0x0000029000007945 */ /* 0x000ff20003800000 */
[----:B------:R-:W-:Y:S01]  /*1790*/  @P4 VIADD R7, R7, 0x1 ;  /* 0x0000000107074836 */ /* 0x000fe20000000000 */
[----:B----4-:R0:W-:Y:S01]  /*17a0*/  @!P2 STS [R25], R29 ;  /* 0x0000001d1900a388 */ /* 0x0101e20000000800 */
[----:B------:R-:W-:-:S02]  /*17b0*/  ISETP.GE.AND P2, PT, R4, RZ, PT ;  /* 0x000000ff0400720c */ /* 0x000fc40003f46270 */
[----:B------:R-:W-:Y:S01]  /*17c0*/  IMAD.MOV.U32 R4, RZ, RZ, R7 ;  /* 0x000000ffff047224 */ /* 0x000fe200078e0007 */
[----:B---3--:R0:W-:Y:S01]  /*17d0*/  @!P1 STS [R25+0x220], R26 ;  /* 0x0002201a19009388 */ /* 0x0081e20000000800 */
[----:B------:R-:W-:-:S03]  /*17e0*/  ISETP.NE.U32.AND P1, PT, R18, RZ, PT ;  /* 0x000000ff1200720c */ /* 0x000fc60003f25070 */
[----:B-----5:R0:W-:Y:S04]  /*17f0*/  @!P6 STS [R25+0x660], R22 ;  /* 0x000660161900e388 */ /* 0x0201e80000000800 */
[----:B------:R0:W-:Y:S01]  /*1800*/  @!P0 STS [R25+0x440], R23 ;  /* 0x0004401719008388 */ /* 0x0001e20000000800 */
[----:B------:R-:W-:Y:S01]  /*1810*/  ISETP.NE.AND P0, PT, R31, RZ, PT ;  /* 0x000000ff1f00720c */ /* 0x000fe20003f05270 */
[----:B------:R-:W-:-:S12]  /*1820*/  @!P2 IMAD.MOV R4, RZ, RZ, -R4 ;  /* 0x000000ffff04a224 */ /* 0x000fd800078e0a04 */
[----:B------:R-:W-:Y:S01]  /*1830*/  @!P0 LOP3.LUT R4, RZ, R31, RZ, 0x33, !PT ;  /* 0x0000001fff048212 */ /* 0x000fe200078e33ff */
[----:B------:R-:W-:Y:S06]  /*1840*/  @!P1 BRA `(.L_x_104) ;  /* 0x0000000000249947 */ /* 0x000fec0003800000 */
[----:B------:R-:W-:Y:S01]  /*1850*/  IMAD.MOV.U32 R28, RZ, RZ, R32 ;  /* 0x000000ffff1c7224 */ /* 0x000fe200078e0020 */
[----:B0-----:R-:W-:Y:S01]  /*1860*/  MOV R26, R15 ;  /* 0x0000000f001a7202 */ /* 0x001fe20000000f00 */
[----:B------:R-:W-:Y:S01]  /*1870*/  IMAD.MOV.U32 R19, RZ, RZ, R33 ;  /* 0x000000ffff137224 */ /* 0x000fe200078e0021 */
[----:B------:R-:W-:Y:S02]  /*1880*/  MOV R25, R14 ;  /* 0x0000000e00197202 */ /* 0x000fe40000000f00 */
[----:B------:R-:W-:Y:S02]  /*1890*/  MOV R24, 0x18b0 ;  /* 0x000018b000187802 */ /* 0x000fe40000000f00 */
[----:B------:R-:W-:Y:S05]  /*18a0*/  CALL.REL.NOINC `($__internal_2_$__cuda_sm20_div_s64) ;  /* 0x0000002c00f87944 */ /* 0x000fea0003c00000 */
[----:B------:R-:W-:Y:S02]  /*18b0*/  MOV R40, R20 ;  /* 0x0000001400287202 */ /* 0x000fe40000000f00 */
[----:B------:R-:W-:Y:S01]  /*18c0*/  MOV R41, R21 ;  /* 0x0000001500297202 */ /* 0x000fe20000000f00 */
[----:B------:R-:W-:Y:S05]  /*18d0*/  BRA `(.L_x_105) ;  /* 0x00000000004c7947 */ /* 0x000fea0003800000 */
.L_x_104:
[----:B------:R-:W1:Y:S01]  /*18e0*/  I2F.U32.RP R20, R15 ;  /* 0x0000000f00147306 */ /* 0x000e620000209000 */
[----:B------:R-:W-:Y:S02]  /*18f0*/  ISETP.NE.U32.AND P0, PT, R15, RZ, PT ;  /* 0x000000ff0f00720c */ /* 0x000fe40003f05070 */
[----:B------:R-:W-:-:S05]  /*1900*/  MOV R41, RZ ;  /* 0x000000ff00297202 */ /* 0x000fca0000000f00 */
[----:B-1----:R-:W1:Y:S02]  /*1910*/  MUFU.RCP R18, R20 ;  /* 0x0000001400127308 */ /* 0x002e640000001000 */
[----:B-1----:R-:W-:-:S06]  /*1920*/  VIADD R18, R18, 0xffffffe ;  /* 0x0ffffffe12127836 */ /* 0x002fcc0000000000 */
[----:B------:R1:W2:Y:S02]  /*1930*/  F2I.FTZ.U32.TRUNC.NTZ R19, R18 ;  /* 0x0000001200137305 */ /* 0x0002a4000021f000 */
[----:B-1----:R-:W-:Y:S01]  /*1940*/  HFMA2.MMA R18, -RZ, RZ, 0, 0 ;  /* 0x00000000ff127435 */ /* 0x002fe200000001ff */
        /* <DEDUP_REMOVED lines=12> */
.L_x_105:
[----:B------:R-:W-:Y:S05]  /*1a10*/  BSYNC B0 ;  /* 0x0000000000007941 */ /* 0x000fea0003800000 */
.L_x_103:
[----:B------:R-:W-:Y:S01]  /*1a20*/  BAR.SYNC.DEFER_BLOCKING 0x0 ;  /* 0x0000000000007b1d */ /* 0x000fe20000010000 */
[----:B------:R-:W-:Y:S01]  /*1a30*/  LEA.HI R7, R10, R35, RZ, 0x3 ;  /* 0x000000230a077211 */ /* 0x000fe200078f18ff */
[----:B------:R-:W-:Y:S01]  /*1a40*/  IMAD.MOV.U32 R36, RZ, RZ, -0x800000 ;  /* 0xff800000ff247424 */ /* 0x000fe200078e00ff */
[----:B------:R-:W-:Y:S01]  /*1a50*/  MOV R32, 0xff800000 ;  /* 0xff80000000207802 */ /* 0x000fe20000000f00 */
[----:B------:R-:W-:Y:S01]  /*1a60*/  IMAD.MOV.U32 R31, RZ, RZ, -0x800000 ;  /* 0xff800000ff1f7424 */ /* 0x000fe200078e00ff */
[----:B------:R-:W-:Y:S01]  /*1a70*/  LOP3.LUT R10, R7, 0xfffffff8, RZ, 0xc0, !PT ;  /* 0xfffffff8070a7812 */ /* 0x000fe200078ec0ff */
[----:B------:R-:W-:Y:S01]  /*1a80*/  IMAD.MOV.U32 R34, RZ, RZ, -0x800000 ;  /* 0xff800000ff227424 */ /* 0x000fe200078e00ff */
[----:B------:R-:W-:Y:S01]  /*1a90*/  SHF.R.S32.HI R7, RZ, 0x3, R7 ;  /* 0x00000003ff077819 */ /* 0x000fe20000011407 */
[----:B------:R-:W0:Y:S01]  /*1aa0*/  LDC R18, c[0x0][0x270] ;  /* 0x00009c00ff127b82 */ /* 0x000e220000000800 */
[----:B------:R-:W-:Y:S01]  /*1ab0*/  IABS R24, R2 ;  /* 0x0000000200187213 */ /* 0x000fe20000000000 */
[----:B------:R-:W-:Y:S01]  /*1ac0*/  IMAD.IADD R35, R35, 0x1, -R10 ;  /* 0x0000000123237824 */ /* 0x000fe200078e0a0a */
[----:B------:R-:W-:Y:S02]  /*1ad0*/  BSSY B1, `(.L_x_106) ;  /* 0x000023c000017945 */ /* 0x000fe40003800000 */
[----:B------:R-:W1:Y:S01]  /*1ae0*/  I2F.RP R10, R24 ;  /* 0x00000018000a7306 */ /* 0x000e620000209400 */
[----:B------:R-:W-:-:S04]  /*1af0*/  IMAD R6, R35, 0x44, R6 ;  /* 0x0000004423067824 */ /* 0x000fc800078e0206 */
[----:B------:R-:W-:-:S05]  /*1b00*/  IMAD R33, R7, 0x4, R6 ;  /* 0x0000000407217824 */ /* 0x000fca00078e0206 */
[----:B------:R-:W-:Y:S04]  /*1b10*/  @!P6 LDS R36, [R33] ;  /* 0x000000002124e984 */ /* 0x000fe80000000800 */
[----:B------:R-:W2:Y:S01]  /*1b20*/  @!P6 LDS R31, [R33+0x220] ;  /* 0x00022000211fe984 */ /* 0x000ea20000000800 */
[----:B-1----:R-:W1:Y:S03]  /*1b30*/  MUFU.RCP R10, R10 ;  /* 0x0000000a000a7308 */ /* 0x002e660000001000 */
[----:B------:R-:W3:Y:S01]  /*1b40*/  @!P6 LDS R32, [R33+0x440] ;  /* 0x000440002120e984 */ /* 0x000ee20000000800 */
[----:B0-----:R-:W-:-:S03]  /*1b50*/  IABS R22, R18 ;  /* 0x0000001200167213 */ /* 0x001fc60000000000 */
[----:B------:R-:W0:Y:S01]  /*1b60*/  @!P6 LDS R34, [R33+0x660] ;  /* 0x000660002122e984 */ /* 0x000e220000000800 */
[----:B-1----:R-:W-:Y:S01]  /*1b70*/  VIADD R42, R10, 0xffffffe ;  /* 0x0ffffffe0a2a7836 */ /* 0x002fe20000000000 */
[----:B------:R-:W-:-:S03]  /*1b80*/  IABS R10, R2 ;  /* 0x00000002000a7213 */ /* 0x000fc60000000000 */
[----:B------:R1:W-:Y:S01]  /*1b90*/  F2I.FTZ.U32.TRUNC.NTZ R43, R42 ;  /* 0x0000002a002b7305 */ /* 0x0003e2000021f000 */
[----:B------:R-:W-:Y:S01]  /*1ba0*/  IADD3 R10, RZ, -R10, RZ ;  /* 0x8000000aff0a7210 */ /* 0x000fe20007ffe0ff */
[----:B-1----:R-:W-:Y:S01]  /*1bb0*/  IMAD.MOV.U32 R42, RZ, RZ, RZ ;  /* 0x000000ffff2a7224 */ /* 0x002fe200078e00ff */
[----:B--2---:R-:W-:-:S04]  /*1bc0*/  FMNMX.FTZ R19, R36, R31, !PT ;  /* 0x0000001f24137209 */ /* 0x004fc80007810000 */
[----:B---3--:R-:W-:-:S04]  /*1bd0*/  FMNMX.FTZ R19, R19, R32, !PT ;  /* 0x0000002013137209 */ /* 0x008fc80007810000 */
[----:B0-----:R-:W-:-:S05]  /*1be0*/  FMNMX.FTZ R6, R19, R34, !PT ;  /* 0x0000002213067209 */ /* 0x001fca0007810000 */
[----:B------:R-:W0:Y:S02]  /*1bf0*/  SHFL.BFLY PT, R21, R6, 0x4, 0x1f ;  /* 0x0c801f0006157f89 */ /* 0x000e2400000e0000 */
[----:B0-----:R-:W-:Y:S02]  /*1c00*/  FMNMX.FTZ R21, R6, R21, !PT ;  /* 0x0000001506157209 */ /* 0x001fe40007810000 */
[----:B------:R-:W0:Y:S03]  /*1c10*/  I2F.U32.RP R6, R22 ;  /* 0x0000001600067306 */ /* 0x000e260000209000 */
[----:B------:R-:W1:Y:S05]  /*1c20*/  SHFL.BFLY PT, R20, R21, 0x2, 0x1f ;  /* 0x0c401f0015147f89 */ /* 0x000e6a00000e0000 */
[----:B0-----:R-:W0:Y:S01]  /*1c30*/  MUFU.RCP R6, R6 ;  /* 0x0000000600067308 */ /* 0x001e220000001000 */
[----:B-1----:R-:W-:-:S05]  /*1c40*/  FMNMX.FTZ R20, R21, R20, !PT ;  /* 0x0000001415147209 */ /* 0x002fca0007810000 */
[----:B------:R-:W1:Y:S01]  /*1c50*/  SHFL.BFLY PT, R19, R20, 0x1, 0x1f ;  /* 0x0c201f0014137f89 */ /* 0x000e6200000e0000 */
[----:B0-----:R-:W-:Y:S01]  /*1c60*/  VIADD R38, R6, 0xffffffe ;  /* 0x0ffffffe06267836 */ /* 0x001fe20000000000 */
[----:B------:R-:W-:-:S03]  /*1c70*/  IABS R6, R18 ;  /* 0x0000001200067213 */ /* 0x000fc60000000000 */
[----:B------:R0:W-:Y:S02]  /*1c80*/  F2I.FTZ.U32.TRUNC.NTZ R39, R38 ;  /* 0x0000002600277305 */ /* 0x0001e4000021f000 */
[----:B------:R-:W-:Y:S02]  /*1c90*/  IMAD.MOV R6, RZ, RZ, -R6 ;  /* 0x000000ffff067224 */ /* 0x000fe400078e0a06 */
[----:B0-----:R-:W-:Y:S01]  /*1ca0*/  IMAD.MOV.U32 R38, RZ, RZ, RZ ;  /* 0x000000ffff267224 */ /* 0x001fe200078e00ff */
[----:B-1----:R-:W-:-:S04]  /*1cb0*/  FMNMX.FTZ R19, R20, R19, !PT ;  /* 0x0000001314137209 */ /* 0x002fc80007810000 */
        /* <DEDUP_REMOVED lines=10> */
[----:B------:R-:W-:Y:S02]  /*1d60*/  FMUL.FTZ R23, R23, 1.4426950216293334961 ;  /* 0x3fb8aa3b17177820 */ /* 0x000fe40000410000 */
[----:B------:R-:W-:Y:S08]  /*1d70*/  MUFU.EX2 R21, R25 ;  /* 0x0000001900157308 */ /* 0x000ff00000000800 */
[----:B------:R-:W0:Y:S08]  /*1d80*/  MUFU.EX2 R26, R26 ;  /* 0x0000001a001a7308 */ /* 0x000e300000000800 */
[----:B------:R-:W1:Y:S08]  /*1d90*/  MUFU.EX2 R20, R20 ;  /* 0x0000001400147308 */ /* 0x000e700000000800 */
[----:B------:R-:W2:Y:S01]  /*1da0*/  MUFU.EX2 R29, R23 ;  /* 0x00000017001d7308 */ /* 0x000ea20000000800 */
[----:B0-----:R-:W-:-:S04]  /*1db0*/  FADD.FTZ R21, R26, R21 ;  /* 0x000000151a157221 */ /* 0x001fc80000010000 */
[----:B-1----:R-:W-:Y:S01]  /*1dc0*/  FADD.FTZ R26, R21, R20 ;  /* 0x00000014151a7221 */ /* 0x002fe20000010000 */
[----:B------:R-:W-:-:S04]  /*1dd0*/  IMAD.MOV R21, RZ, RZ, -R39 ;  /* 0x000000ffff157224 */ /* 0x000fc800078e0a27 */
[----:B------:R-:W-:Y:S02]  /*1de0*/  IMAD R21, R21, R22, RZ ;  /* 0x0000001615157224 */ /* 0x000fe400078e02ff */
[----:B--2---:R-:W-:Y:S01]  /*1df0*/  FADD.FTZ R29, R26, R29 ;  /* 0x0000001d1a1d7221 */ /* 0x004fe20000010000 */
[----:B------:R-:W-:Y:S01]  /*1e00*/  IADD3 R23, RZ, -R43, RZ ;  /* 0x8000002bff177210 */ /* 0x000fe20007ffe0ff */
[----:B------:R-:W-:-:S03]  /*1e10*/  IMAD.HI.U32 R21, R39, R21, R38 ;  /* 0x0000001527157227 */ /* 0x000fc600078e0026 */
[----:B------:R-:W0:Y:S01]  /*1e20*/  SHFL.BFLY PT, R26, R29, 0x4, 0x1f ;  /* 0x0c801f001d1a7f89 */ /* 0x000e2200000e0000 */
[----:B------:R-:W-:Y:S02]  /*1e30*/  IMAD R28, R23, R24, RZ ;  /* 0x00000018171c7224 */ /* 0x000fe400078e02ff */
[----:B------:R-:W-:Y:S01]  /*1e40*/  VIADD R23, R24, UR4 ;  /* 0x0000000418177c36 */ /* 0x000fe20008000000 */
[----:B------:R-:W-:Y:S01]  /*1e50*/  ULDC.U8 UR4, c[0x0][0x3d9] ;  /* 0x0000f64000047ab9 */ /* 0x000fe20000000000 */
[----:B------:R-:W-:-:S03]  /*1e60*/  IMAD.HI.U32 R28, R43, R28, R42 ;  /* 0x0000001c2b1c7227 */ /* 0x000fc600078e002a */
[----:B------:R-:W-:-:S05]  /*1e70*/  IABS R20, R23 ;  /* 0x0000001700147213 */ /* 0x000fca0000000000 */
[----:B------:R-:W-:-:S04]  /*1e80*/  IMAD.HI.U32 R21, R21, R20, RZ ;  /* 0x0000001415157227 */ /* 0x000fc800078e00ff */
[----:B------:R-:W-:-:S05]  /*1e90*/  IMAD R39, R21, R6, R20 ;  /* 0x0000000615277224 */ /* 0x000fca00078e0214 */
[----:B------:R-:W-:Y:S01]  /*1ea0*/  ISETP.GT.U32.AND P1, PT, R22, R39, PT ;  /* 0x000000271600720c */ /* 0x000fe20003f24070 */
[----:B0-----:R-:W-:Y:S01]  /*1eb0*/  FADD.FTZ R26, R29, R26 ;  /* 0x0000001a1d1a7221 */ /* 0x001fe20000010000 */
[----:B------:R-:W-:Y:S01]  /*1ec0*/  IMAD.HI.U32 R29, R28, R20, RZ ;  /* 0x000000141c1d7227 */ /* 0x000fe200078e00ff */
[----:B------:R-:W-:-:S03]  /*1ed0*/  SHF.R.S32.HI R28, RZ, 0x1f, R2 ;  /* 0x0000001fff1c7819 */ /* 0x000fc60000011402 */
[----:B------:R-:W0:Y:S01]  /*1ee0*/  SHFL.BFLY PT, R25, R26, 0x2, 0x1f ;  /* 0x0c401f001a197f89 */ /* 0x000e2200000e0000 */
[----:B------:R-:W-:Y:S01]  /*1ef0*/  IMAD R37, R29, R10, R20 ;  /* 0x0000000a1d257224 */ /* 0x000fe200078e0214 */
[----:B------:R-:W-:Y:S01]  /*1f00*/  LOP3.LUT R20, R23, R24, RZ, 0x3c, !PT ;  /* 0x0000001817147212 */ /* 0x000fe200078e3cff */
[----:B------:R-:W1:Y:S03]  /*1f10*/  S2R R10, SR_TID.X ;  /* 0x00000000000a7919 */ /* 0x000e660000002100 */
[----:B------:R-:W-:Y:S01]  /*1f20*/  ISETP.GT.U32.AND P4, PT, R24, R37, PT ;  /* 0x000000251800720c */ /* 0x000fe20003f84070 */
[----:B------:R-:W-:Y:S01]  /*1f30*/  @!P1 VIADD R21, R21, 0x1 ;  /* 0x0000000115159836 */ /* 0x000fe20000000000 */
[----:B------:R-:W-:Y:S02]  /*1f40*/  @!P1 IADD3 R39, R39, -R22, RZ ;  /* 0x8000001627279210 */ /* 0x000fe40007ffe0ff */
[----:B------:R-:W-:-:S02]  /*1f50*/  ISETP.GE.AND P3, PT, R20, RZ, PT ;  /* 0x000000ff1400720c */ /* 0x000fc40003f66270 */
[----:B------:R-:W-:Y:S02]  /*1f60*/  ISETP.GE.U32.AND P5, PT, R39, R22, PT ;  /* 0x000000162700720c */ /* 0x000fe40003fa6070 */
[----:B------:R-:W-:Y:S01]  /*1f70*/  LEA.HI.SX32 R20, R2, 0x1, 0x1 ;  /* 0x0000000102147811 */ /* 0x000fe200078f0aff */
[----:B------:R-:W-:Y:S01]  /*1f80*/  @!P0 IMAD.MOV R20, RZ, RZ, R28 ;  /* 0x000000ffff148224 */ /* 0x000fe200078e021c */
[----:B------:R-:W-:-:S03]  /*1f90*/  ISETP.NE.AND P0, PT, R18, RZ, PT ;  /* 0x000000ff1200720c */ /* 0x000fc60003f05270 */
[----:B------:R-:W-:Y:S02]  /*1fa0*/  @!P4 IMAD.IADD R37, R37, 0x1, -R24 ;  /* 0x000000012525c824 */ /* 0x000fe400078e0a18 */
[----:B------:R-:W-:Y:S01]  /*1fb0*/  @!P4 VIADD R29, R29, 0x1 ;  /* 0x000000011d1dc836 */ /* 0x000fe20000000000 */
[----:B------:R-:W-:Y:S01]  /*1fc0*/  ISETP.GT.AND P4, PT, R3, RZ, PT ;  /* 0x000000ff0300720c */ /* 0x000fe20003f84270 */
[----:B0-----:R-:W-:Y:S01]  /*1fd0*/  FADD.FTZ R25, R26, R25 ;  /* 0x000000191a197221 */ /* 0x001fe20000010000 */
[----:B------:R-:W-:Y:S02]  /*1fe0*/  ISETP.GE.U32.AND P2, PT, R37, R24, PT ;  /* 0x000000182500720c */ /* 0x000fe40003f46070 */
[----:B------:R-:W-:Y:S02]  /*1ff0*/  @P5 IADD3 R21, R21, 0x1, RZ ;  /* 0x0000000115155810 */ /* 0x000fe40007ffe0ff */
[----:B------:R-:W0:Y:S01]  /*2000*/  SHFL.BFLY PT, R6, R25, 0x1, 0x1f ;  /* 0x0c201f0019067f89 */ /* 0x000e2200000e0000 */
[----:B------:R-:W-:-:S02]  /*2010*/  ISETP.NE.AND P5, PT, R2, RZ, PT ;  /* 0x000000ff0200720c */ /* 0x000fc40003fa5270 */
[----:B------:R-:W-:-:S06]  /*2020*/  SHF.R.S32.HI R26, RZ, 0x1f, R3 ;  /* 0x0000001fff1a7819 */ /* 0x000fcc0000011403 */
[----:B------:R-:W-:Y:S02]  /*2030*/  @P2 VIADD R29, R29, 0x1 ;  /* 0x000000011d1d2836 */ /* 0x000fe40000000000 */
[----:B0-----:R-:W-:Y:S01]  /*2040*/  FADD.FTZ R22, R25, R6 ;  /* 0x0000000619167221 */ /* 0x001fe20000010000 */
[----:B------:R-:W-:Y:S01]  /*2050*/  LOP3.LUT R6, R23, R18, RZ, 0x3c, !PT ;  /* 0x0000001217067212 */ /* 0x000fe200078e3cff */
[----:B------:R-:W-:Y:S01]  /*2060*/  IMAD.MOV.U32 R25, RZ, RZ, R29 ;  /* 0x000000ffff197224 */ /* 0x000fe200078e001d */
[----:B------:R-:W0:Y:S01]  /*2070*/  LDC R23, c[0x0][0x2c4] ;  /* 0x0000b100ff177b82 */ /* 0x000e220000000800 */
[----:B------:R-:W-:Y:S01]  /*2080*/  IMAD.MOV.U32 R29, RZ, RZ, 0x7f800000 ;  /* 0x7f800000ff1d7424 */ /* 0x000fe200078e00ff */
[----:B------:R-:W-:Y:S01]  /*2090*/  FSETP.NE.FTZ.AND P1, PT, R22, RZ, PT ;  /* 0x000000ff1600720b */ /* 0x000fe20003f35000 */
[----:B------:R-:W-:Y:S01]  /*20a0*/  @!P3 IMAD.MOV R25, RZ, RZ, -R25 ;  /* 0x000000ffff19b224 */ /* 0x000fe200078e0a19 */
[----:B------:R-:W-:Y:S02]  /*20b0*/  ISETP.GE.AND P2, PT, R6, RZ, PT ;  /* 0x000000ff0600720c */ /* 0x000fe40003f46270 */
[----:B------:R-:W-:-:S02]  /*20c0*/  LEA.HI.SX32 R6, R3, 0x1, 0x1 ;  /* 0x0000000103067811 */ /* 0x000fc400078f0aff */
[----:B------:R-:W-:Y:S01]  /*20d0*/  @!P4 IADD3 R6, R26, RZ, RZ ;  /* 0x000000ff1a06c210 */ /* 0x000fe20007ffe0ff */
[----:B------:R-:W-:Y:S01]  /*20e0*/  IMAD.MOV.U32 R26, RZ, RZ, R21 ;  /* 0x000000ffff1a7224 */ /* 0x000fe200078e0015 */
[C---:B-1----:R-:W-:Y:S02]  /*20f0*/  LOP3.LUT P4, RZ, R10.reuse, 0x7, RZ, 0xc0, !PT ;  /* 0x000000070aff7812 */ /* 0x042fe4000788c0ff */
[----:B------:R-:W-:Y:S02]  /*2100*/  ISETP.NE.AND P3, PT, RZ, UR4, PT ;  /* 0x00000004ff007c0c */ /* 0x000fe4000bf65270 */
[----:B------:R-:W-:Y:S01]  /*2110*/  ISETP.GT.OR P4, PT, R10, 0x7f, P4 ;  /* 0x0000007f0a00780c */ /* 0x000fe20002784670 */
[----:B------:R-:W1:Y:S01]  /*2120*/  @P1 MUFU.LG2 R22, R22 ;  /* 0x0000001600161308 */ /* 0x000e620000000c00 */
[----:B------:R-:W-:Y:S02]  /*2130*/  @!P5 LOP3.LUT R25, RZ, R24, RZ, 0x33, !PT ;  /* 0x00000018ff19d212 */ /* 0x000fe400078e33ff */
[----:B------:R-:W-:-:S02]  /*2140*/  @!P2 IADD3 R26, -R26, RZ, RZ ;  /* 0x000000ff1a1aa210 */ /* 0x000fc40007ffe1ff */
[----:B------:R-:W-:Y:S02]  /*2150*/  ISETP.LT.U32.AND P2, PT, R8, R25, PT ;  /* 0x000000190800720c */ /* 0x000fe40003f41070 */
[----:B------:R-:W-:Y:S02]  /*2160*/  SHF.R.S32.HI R21, RZ, 0x1f, R25 ;  /* 0x0000001fff157819 */ /* 0x000fe40000011419 */
[----:B0-----:R-:W-:Y:S02]  /*2170*/  SEL R23, R23, 0x1, !P3 ;  /* 0x0000000117177807 */ /* 0x001fe40005800000 */
[----:B------:R-:W-:Y:S02]  /*2180*/  @!P0 LOP3.LUT R26, RZ, R18, RZ, 0x33, !PT ;  /* 0x00000012ff1a8212 */ /* 0x000fe400078e33ff */
[C---:B------:R-:W-:Y:S01]  /*2190*/  ISETP.LT.AND.EX P2, PT, R9.reuse, R21, PT, P2 ;  /* 0x000000150900720c */ /* 0x040fe20003f41320 */
[-C--:B------:R-:W-:Y:S02]  /*21a0*/  IMAD R37, R4, R23.reuse, RZ ;  /* 0x0000001704257224 */ /* 0x080fe400078e02ff */
[----:B------:R-:W-:Y:S01]  /*21b0*/  IMAD R23, R26, R23, RZ ;  /* 0x000000171a177224 */ /* 0x000fe200078e02ff */
[----:B------:R-:W-:Y:S01]  /*21c0*/  SEL R10, R8, R25, P2 ;  /* 0x00000019080a7207 */ /* 0x000fe20001000000 */
[----:B-1----:R-:W-:Y:S01]  /*21d0*/  @P1 FFMA.FTZ R29, R22, 0.69314718246459960938, R19 ;  /* 0x3f317218161d1823 */ /* 0x002fe20000010013 */
[----:B------:R-:W-:Y:S01]  /*21e0*/  SEL R9, R9, R21, P2 ;  /* 0x0000001509097207 */ /* 0x000fe20001000000 */
[----:B------:R-:W-:-:S02]  /*21f0*/  IMAD R6, R37, R6, RZ ;  /* 0x0000000625067224 */ /* 0x000fc400078e02ff */
        /* <DEDUP_REMOVED lines=36> */
[----:B------:R-:W-:Y:S02]  /*2440*/  MOV R24, 0x2460 ;  /* 0x0000246000187802 */ /* 0x000fe40000000f00 */
[----:B------:R-:W-:Y:S05]  /*2450*/  CALL.REL.NOINC `($__internal_2_$__cuda_sm20_div_s64) ;  /* 0x00000024000c7944 */ /* 0x000fea0003c00000 */
[-C--:B------:R-:W-:Y:S02]  /*2460*/  IADD3 R23, P0, RZ, -R20.reuse, RZ ;  /* 0x80000014ff177210 */ /* 0x080fe40007f1e0ff */
[----:B------:R-:W-:Y:S02]  /*2470*/  MOV R48, R20 ;  /* 0x0000001400307202 */ /* 0x000fe40000000f00 */
[----:B------:R-:W-:Y:S01]  /*2480*/  IADD3.X R19, RZ, ~R21, RZ, P0, !PT ;  /* 0x80000015ff137210 */ /* 0x000fe200007fe4ff */
[----:B------:R-:W-:Y:S01]  /*2490*/  IMAD.WIDE.U32 R38, R42, R23, R38 ;  /* 0x000000172a267225 */ /* 0x000fe200078e0026 */
[----:B------:R-:W-:-:S03]  /*24a0*/  MOV R49, R21 ;  /* 0x0000001500317202 */ /* 0x000fc60000000f00 */
[----:B------:R-:W-:-:S04]  /*24b0*/  IMAD R18, R19, R42, RZ ;  /* 0x0000002a13127224 */ /* 0x000fc800078e02ff */
[----:B------:R-:W-:-:S05]  /*24c0*/  IMAD R19, R25, R23, R18 ;  /* 0x0000001719137224 */ /* 0x000fca00078e0212 */
[----:B------:R-:W-:Y:S01]  /*24d0*/  IADD3 R19, R39, R19, RZ ;  /* 0x0000001327137210 */ /* 0x000fe20007ffe0ff */
[----:B------:R-:W-:Y:S05]  /*24e0*/  BRA `(.L_x_111) ;  /* 0x0000000000587947 */ /* 0x000fea0003800000 */
.L_x_110:
[----:B------:R-:W0:Y:S01]  /*24f0*/  I2F.U32.RP R22, R42 ;  /* 0x0000002a00167306 */ /* 0x000e220000209000 */
[----:B------:R-:W-:Y:S01]  /*2500*/  ISETP.NE.U32.AND P0, PT, R42, RZ, PT ;  /* 0x000000ff2a00720c */ /* 0x000fe20003f05070 */
[----:B------:R-:W-:-:S06]  /*2510*/  HFMA2.MMA R49, -RZ, RZ, 0, 0 ;  /* 0x00000000ff317435 */ /* 0x000fcc00000001ff */
        /* <DEDUP_REMOVED lines=13> */
[----:B------:R-:W-:Y:S02]  /*25f0*/  ISETP.GE.U32.AND P1, PT, R19, R42, PT ;  /* 0x0000002a1300720c */ /* 0x000fe40003f26070 */
[----:B------:R-:W-:-:S11]  /*2600*/  MOV R19, RZ ;  /* 0x000000ff00137202 */ /* 0x000fd60000000f00 */
[----:B------:R-:W-:Y:S02]  /*2610*/  @P1 IADD3 R48, R48, 0x1, RZ ;  /* 0x0000000130301810 */ /* 0x000fe40007ffe0ff */
[----:B------:R-:W-:-:S05]  /*2620*/  @!P0 LOP3.LUT R48, RZ, R42, RZ, 0x33, !PT ;  /* 0x0000002aff308212 */ /* 0x000fca00078e33ff */
[----:B------:R-:W-:-:S04]  /*2630*/  IMAD.MOV R21, RZ, RZ, -R48 ;  /* 0x000000ffff157224 */ /* 0x000fc800078e0a30 */
[----:B------:R-:W-:Y:S02]  /*2640*/  IMAD R38, R42, R21, R38 ;  /* 0x000000152a267224 */ /* 0x000fe400078e0226 */
.L_x_111:
[----:B------:R-:W-:Y:S05]  /*2650*/  BSYNC B0 ;  /* 0x0000000000007941 */ /* 0x000fea0003800000 */
.L_x_109:
        /* <DEDUP_REMOVED lines=11> */
[-C--:B------:R-:W-:Y:S02]  /*2710*/  IADD3.X R18, RZ, ~R21.reuse, RZ, P0, !PT ;  /* 0x80000015ff127210 */ /* 0x080fe400007fe4ff */
[----:B------:R-:W-:Y:S01]  /*2720*/  MOV R42, R20 ;  /* 0x00000014002a7202 */ /* 0x000fe20000000f00 */
[----:B------:R-:W-:Y:S01]  /*2730*/  IMAD.WIDE.U32 R38, R27, R22, R38 ;  /* 0x000000161b267225 */ /* 0x000fe200078e0026 */
[----:B------:R-:W-:-:S03]  /*2740*/  MOV R43, R21 ;  /* 0x00000015002b7202 */ /* 0x000fc60000000f00 */
[----:B------:R-:W-:-:S04]  /*2750*/  IMAD R23, R18, R27, RZ ;  /* 0x0000001b12177224 */ /* 0x000fc800078e02ff */
[----:B------:R-:W-:-:S05]  /*2760*/  IMAD R0, R0, R22, R23 ;  /* 0x0000001600007224 */ /* 0x000fca00078e0217 */
[----:B------:R-:W-:Y:S01]  /*2770*/  IADD3 R0, R39, R0, RZ ;  /* 0x0000000027007210 */ /* 0x000fe20007ffe0ff */
[----:B------:R-:W-:Y:S05]  /*2780*/  BRA `(.L_x_114) ;  /* 0x0000000000587947 */ /* 0x000fea0003800000 */
.L_x_113:
        /* <DEDUP_REMOVED lines=22> */
.L_x_114:
[----:B------:R-:W-:Y:S05]  /*28f0*/  BSYNC B0 ;  /* 0x0000000000007941 */ /* 0x000fea0003800000 */
.L_x_112:
        /* <DEDUP_REMOVED lines=11> */
[----:B------:R-:W-:Y:S05]  /*29b0*/  CALL.REL.NOINC `($__internal_2_$__cuda_sm20_div_s64) ;  /* 0x0000001c00b47944 */ /* 0x000fea0003c00000 */
[----:B------:R-:W-:-:S04]  /*29c0*/  IADD3 R19, P0, RZ, -R20, RZ ;  /* 0x80000014ff137210 */ /* 0x000fc80007f1e0ff */
[----:B------:R-:W-:Y:S01]  /*29d0*/  IADD3.X R18, RZ, ~R21, RZ, P0, !PT ;  /* 0x80000015ff127210 */ /* 0x000fe200007fe4ff */
[----:B------:R-:W-:-:S04]  /*29e0*/  IMAD.WIDE.U32 R42, R5, R19, R42 ;  /* 0x00000013052a7225 */ /* 0x000fc800078e002a */
[----:B------:R-:W-:-:S04]  /*29f0*/  IMAD R18, R18, R5, RZ ;  /* 0x0000000512127224 */ /* 0x000fc800078e02ff */
[----:B------:R-:W-:-:S05]  /*2a00*/  IMAD R4, R4, R19, R18 ;  /* 0x0000001304047224 */ /* 0x000fca00078e0212 */
[----:B------:R-:W-:Y:S01]  /*2a10*/  IADD3 R4, R43, R4, RZ ;  /* 0x000000042b047210 */ /* 0x000fe20007ffe0ff */
[----:B------:R-:W-:Y:S05]  /*2a20*/  BRA `(.L_x_117) ;  /* 0x0000000000587947 */ /* 0x000fea0003800000 */
.L_x_116:
[----:B------:R-:W0:Y:S01]  /*2a30*/  I2F.U32.RP R21, R5 ;  /* 0x0000000500157306 */ /* 0x000e220000209000 */
[----:B------:R-:W-:-:S07]  /*2a40*/  ISETP.NE.U32.AND P0, PT, R5, RZ, PT ;  /* 0x000000ff0500720c */ /* 0x000fce0003f05070 */
[----:B0-----:R-:W0:Y:S02]  /*2a50*/  MUFU.RCP R18, R21 ;  /* 0x0000001500127308 */ /* 0x001e240000001000 */
[----:B0-----:R-:W-:Y:S01]  /*2a60*/  IADD3 R18, R18, 0xffffffe, RZ ;  /* 0x0ffffffe12127810 */ /* 0x001fe20007ffe0ff */
[----:B------:R-:W-:-:S05]  /*2a70*/  HFMA2.MMA R21, -RZ, RZ, 0, 0 ;  /* 0x00000000ff157435 */ /* 0x000fca00000001ff */
        /* <DEDUP_REMOVED lines=17> */
.L_x_117:
[----:B------:R-:W-:Y:S05]  /*2b90*/  BSYNC B0 ;  /* 0x0000000000007941 */ /* 0x000fea0003800000 */
.L_x_115:
[-C--:B------:R-:W-:Y:S01]  /*2ba0*/  IMAD R5, R41, R17.reuse, RZ ;  /* 0x0000001129057224 */ /* 0x080fe200078e02ff */
[----:B------:R-:W-:Y:S01]  /*2bb0*/  SHF.R.S32.HI R19, RZ, 0x1f, R27 ;  /* 0x0000001fff137819 */ /* 0x000fe2000001141b */
[C---:B------:R-:W-:Y:S01]  /*2bc0*/  IMAD.WIDE.U32 R46, R40.reuse, R17, RZ ;  /* 0x00000011282e7225 */ /* 0x040fe200078e00ff */
[----:B------:R-:W-:Y:S01]  /*2bd0*/  ULDC.U8 UR10, c[0x0][0x3d9] ;  /* 0x0000f640000a7ab9 */ /* 0x000fe20000000000 */
[----:B------:R-:W-:Y:S01]  /*2be0*/  ULDC.64 UR4, c[0x0][0x2c0] ;  /* 0x0000b00000047ab9 */ /* 0x000fe20000000a00 */
[----:B------:R-:W-:Y:S01]  /*2bf0*/  UISETP.NE.AND UP0, UPT, UR10, URZ, UPT ;  /* 0x0000003f0a00728c */ /* 0x000fe2000bf05270 */
[----:B------:R-:W-:Y:S01]  /*2c00*/  IMAD R5, R40, R16, R5 ;  /* 0x0000001028057224 */ /* 0x000fe200078e0205 */
[----:B------:R-:W-:Y:S01]  /*2c10*/  UIMAD UR4, UR4, UR5, URZ ;  /* 0x00000005040472a4 */ /* 0x000fe2000f8e023f */
[----:B------:R-:W-:Y:S01]  /*2c20*/  IMAD R0, R0, R27, RZ ;  /* 0x0000001b00007224 */ /* 0x000fe200078e02ff */
[----:B------:R-:W-:Y:S01]  /*2c30*/  USEL UR5, UR5, 0x1, !UP0 ;  /* 0x0000000105057887 */ /* 0x000fe2000c000000 */
[----:B------:R-:W-:Y:S01]  /*2c40*/  BSSY B0, `(.L_x_118) ;  /* 0x0000040000007945 */ /* 0x000fe20003800000 */
[----:B------:R-:W-:Y:S01]  /*2c50*/  IADD3 R18, R47, R5, RZ ;  /* 0x000000052f127210 */ /* 0x000fe20007ffe0ff */
[----:B------:R-:W-:Y:S01]  /*2c60*/  IMAD R19, R19, R38, R0 ;  /* 0x0000002613137224 */ /* 0x000fe200078e0200 */
[----:B------:R-:W-:Y:S01]  /*2c70*/  USHF.R.S32.HI UR11, URZ, 0x1f, UR4 ;  /* 0x0000001f3f0b7899 */ /* 0x000fe20008011404 */
[----:B------:R-:W-:Y:S01]  /*2c80*/  IMAD R23, R4, UR4, RZ ;  /* 0x0000000404177c24 */ /* 0x000fe2000f8e02ff */
[----:B------:R-:W-:Y:S01]  /*2c90*/  USHF.R.S32.HI UR10, URZ, 0x1f, UR5 ;  /* 0x0000001f3f0a7899 */ /* 0x000fe20008011405 */
[----:B------:R-:W-:-:S02]  /*2ca0*/  IMAD R25, R18, R15, RZ ;  /* 0x0000000f12197224 */ /* 0x000fc400078e02ff */
[----:B------:R-:W-:Y:S02]  /*2cb0*/  IMAD R5, R21, UR5, RZ ;  /* 0x0000000515057c24 */ /* 0x000fe4000f8e02ff */
[----:B------:R-:W-:Y:S02]  /*2cc0*/  IMAD R25, R14, R46, R25 ;  /* 0x0000002e0e197224 */ /* 0x000fe400078e0219 */
[----:B------:R-:W-:-:S04]  /*2cd0*/  IMAD.WIDE.U32 R46, R46, R15, RZ ;  /* 0x0000000f2e2e7225 */ /* 0x000fc800078e00ff */
[----:B------:R-:W-:Y:S01]  /*2ce0*/  IMAD R21, R42, UR11, R23 ;  /* 0x0000000b2a157c24 */ /* 0x000fe2000f8e0217 */
[----:B------:R-:W-:Y:S01]  /*2cf0*/  IADD3 R25, R47, R25, RZ ;  /* 0x000000192f197210 */ /* 0x000fe20007ffe0ff */
[----:B------:R-:W-:-:S03]  /*2d00*/  IMAD.WIDE.U32 R38, R38, R27, RZ ;  /* 0x0000001b26267225 */ /* 0x000fc600078e00ff */
[----:B------:R-:W-:Y:S01]  /*2d10*/  LOP3.LUT R0, R49, R25, RZ, 0xfc, !PT ;  /* 0x0000001931007212 */ /* 0x000fe200078efcff */
[----:B------:R-:W-:-:S03]  /*2d20*/  IMAD.WIDE.U32 R42, R42, UR4, RZ ;  /* 0x000000042a2a7c25 */ /* 0x000fc6000f8e00ff */
[----:B------:R-:W-:Y:S01]  /*2d30*/  ISETP.NE.U32.AND P0, PT, R0, RZ, PT ;  /* 0x000000ff0000720c */ /* 0x000fe20003f05070 */
[C---:B------:R-:W-:Y:S01]  /*2d40*/  IMAD R5, R20.reuse, UR10, R5 ;  /* 0x0000000a14057c24 */ /* 0x040fe2000f8e0205 */
[----:B------:R-:W-:Y:S01]  /*2d50*/  IADD3 R0, R39, R19, RZ ;  /* 0x0000001327007210 */ /* 0x000fe20007ffe0ff */
[----:B------:R-:W-:Y:S01]  /*2d60*/  IMAD.WIDE.U32 R40, R20, UR5, RZ ;  /* 0x0000000514287c25 */ /* 0x000fe2000f8e00ff */
[----:B------:R-:W-:-:S03]  /*2d70*/  IADD3 R4, R43, R21, RZ ;  /* 0x000000152b047210 */ /* 0x000fc60007ffe0ff */
[----:B------:R-:W-:Y:S01]  /*2d80*/  IMAD R3, R3, UR4, RZ ;  /* 0x0000000403037c24 */ /* 0x000fe2000f8e02ff */
[----:B------:R-:W-:Y:S01]  /*2d90*/  IADD3 R5, R41, R5, RZ ;  /* 0x0000000529057210 */ /* 0x000fe20007ffe0ff */
[----:B------:R-:W-:-:S04]  /*2da0*/  IMAD R2, R2, UR4, RZ ;  /* 0x0000000402027c24 */ /* 0x000fc8000f8e02ff */
[----:B------:R-:W-:Y:S05]  /*2db0*/  @!P0 BRA `(.L_x_119) ;  /* 0x0000000000448947 */ /* 0x000fea0003800000 */
[----:B------:R-:W-:Y:S01]  /*2dc0*/  IMAD.MOV.U32 R28, RZ, RZ, R48 ;  /* 0x000000ffff1c7224 */ /* 0x000fe200078e0030 */
[----:B------:R-:W-:Y:S01]  /*2dd0*/  MOV R19, R49 ;  /* 0x0000003100137202 */ /* 0x000fe20000000f00 */
[----:B------:R-:W-:Y:S01]  /*2de0*/  IMAD.MOV.U32 R26, RZ, RZ, R46 ;  /* 0x000000ffff1a7224 */ /* 0x000fe200078e002e */
[----:B------:R-:W-:Y:S02]  /*2df0*/  MOV R24, 0x2e10 ;  /* 0x00002e1000187802 */ /* 0x000fe40000000f00 */
[----:B------:R-:W-:Y:S05]  /*2e00*/  CALL.REL.NOINC `($__internal_2_$__cuda_sm20_div_s64) ;  /* 0x0000001800a07944 */ /* 0x000fea0003c00000 */
        /* <DEDUP_REMOVED lines=12> */
.L_x_119:
        /* <DEDUP_REMOVED lines=20> */
[----:B------:R-:W-:-:S05]  /*3010*/  IADD3 R21, -R20, RZ, RZ ;  /* 0x000000ff14157210 */ /* 0x000fca0007ffe1ff */
[----:B------:R-:W-:Y:S01]  /*3020*/  IMAD R18, R46, R21, R48 ;  /* 0x000000152e127224 */ /* 0x000fe200078e0230 */
[----:B------:R-:W-:Y:S02]  /*3030*/  MOV R46, R20 ;  /* 0x00000014002e7202 */ /* 0x000fe40000000f00 */
.L_x_120:
[----:B------:R-:W-:Y:S05]  /*3040*/  BSYNC B0 ;  /* 0x0000000000007941 */ /* 0x000fea0003800000 */
.L_x_118:
        /* <DEDUP_REMOVED lines=18> */
.L_x_122:
[----:B------:R-:W0:Y:S01]  /*3170*/  I2F.U32.RP R21, R17 ;  /* 0x0000001100157306 */ /* 0x000e220000209000 */
[----:B------:R-:W-:Y:S01]  /*3180*/  HFMA2.MMA R22, -RZ, RZ, 0, 0 ;  /* 0x00000000ff167435 */ /* 0x000fe200000001ff */
[----:B------:R-:W-:Y:S01]  /*3190*/  ISETP.NE.U32.AND P0, PT, R17, RZ, PT ;  /* 0x000000ff1100720c */ /* 0x000fe20003f05070 */
[----:B------:R-:W-:-:S05]  /*31a0*/  HFMA2.MMA R49, -RZ, RZ, 0, 0 ;  /* 0x00000000ff317435 */ /* 0x000fca00000001ff */
[----:B0-----:R-:W0:Y:S02]  /*31b0*/  MUFU.RCP R20, R21 ;  /* 0x0000001500147308 */ /* 0x001e240000001000 */
[----:B0-----:R-:W-:-:S06]  /*31c0*/  IADD3 R20, R20, 0xffffffe, RZ ;  /* 0x0ffffffe14147810 */ /* 0x001fcc0007ffe0ff */
[----:B------:R-:W0:Y:S02]  /*31d0*/  F2I.FTZ.U32.TRUNC.NTZ R23, R20 ;  /* 0x0000001400177305 */ /* 0x000e24000021f000 */
[----:B0-----:R-:W-:-:S04]  /*31e0*/  IMAD.MOV R16, RZ, RZ, -R23 ;  /* 0x000000ffff107224 */ /* 0x001fc800078e0a17 */
[----:B------:R-:W-:-:S04]  /*31f0*/  IMAD R16, R16, R17, RZ ;  /* 0x0000001110107224 */ /* 0x000fc800078e02ff */
        /* <DEDUP_REMOVED lines=13> */
.L_x_123:
[----:B------:R-:W-:Y:S05]  /*32d0*/  BSYNC B0 ;  /* 0x0000000000007941 */ /* 0x000fea0003800000 */
.L_x_121:
        /* <DEDUP_REMOVED lines=10> */
[----:B------:R-:W-:Y:S01]  /*3380*/  IADD3 R17, P0, RZ, -R20, RZ ;  /* 0x80000014ff117210 */ /* 0x000fe20007f1e0ff */
[----:B------:R-:W-:Y:S01]  /*3390*/  IMAD.MOV.U32 R25, RZ, RZ, R49 ;  /* 0x000000ffff197224 */ /* 0x000fe200078e0031 */
[----:B------:R-:W-:Y:S02]  /*33a0*/  MOV R24, R48 ;  /* 0x0000003000187202 */ /* 0x000fe40000000f00 */
[----:B------:R-:W-:-:S03]  /*33b0*/  IADD3.X R22, RZ, ~R21, RZ, P0, !PT ;  /* 0x80000015ff167210 */ /* 0x000fc600007fe4ff */
[----:B------:R-:W-:-:S04]  /*33c0*/  IMAD.WIDE.U32 R24, R15, R17, R24 ;  /* 0x000000110f187225 */ /* 0x000fc800078e0018 */
[----:B------:R-:W-:-:S04]  /*33d0*/  IMAD R22, R22, R15, RZ ;  /* 0x0000000f16167224 */ /* 0x000fc800078e02ff */
[----:B------:R-:W-:Y:S01]  /*33e0*/  IMAD R14, R14, R17, R22 ;  /* 0x000000110e0e7224 */ /* 0x000fe200078e0216 */
[----:B------:R-:W-:Y:S02]  /*33f0*/  MOV R22, R24 ;  /* 0x0000001800167202 */ /* 0x000fe40000000f00 */
[----:B------:R-:W-:Y:S01]  /*3400*/  MOV R24, R20 ;  /* 0x0000001400187202 */ /* 0x000fe20000000f00 */
[----:B------:R-:W-:Y:S01]  /*3410*/  IMAD.IADD R14, R25, 0x1, R14 ;  /* 0x00000001190e7824 */ /* 0x000fe200078e020e */
[----:B------:R-:W-:Y:S01]  /*3420*/  MOV R25, R21 ;  /* 0x0000001500197202 */ /* 0x000fe20000000f00 */
[----:B------:R-:W-:Y:S05]  /*3430*/  BRA `(.L_x_126) ;  /* 0x00000000005c7947 */ /* 0x000fea0003800000 */
.L_x_125:
        /* <DEDUP_REMOVED lines=23> */
.L_x_126:
[----:B------:R-:W-:Y:S05]  /*35b0*/  BSYNC B0 ;  /* 0x0000000000007941 */ /* 0x000fea0003800000 */
.L_x_124:
[----:B------:R-:W-:Y:S01]  /*35c0*/  IMAD R17, R14, R3, RZ ;  /* 0x000000030e117224 */ /* 0x000fe200078e02ff */
[----:B------:R-:W-:Y:S01]  /*35d0*/  LOP3.LUT R14, R47, R11, RZ, 0xfc, !PT ;  /* 0x0000000b2f0e7212 */ /* 0x000fe200078efcff */
[----:B------:R-:W-:Y:S01]  /*35e0*/  ULDC UR4, c[0x0][0x2c4] ;  /* 0x0000b10000047ab9 */ /* 0x000fe20000000800 */
[----:B------:R-:W-:Y:S01]  /*35f0*/  SHF.R.S32.HI R19, RZ, 0x1f, R3 ;  /* 0x0000001fff137819 */ /* 0x000fe20000011403 */
[----:B------:R-:W-:Y:S01]  /*3600*/  IMAD R51, R27, UR4, RZ ;  /* 0x000000041b337c24 */ /* 0x000fe2000f8e02ff */
[----:B------:R-:W-:Y:S01]  /*3610*/  ISETP.NE.U32.AND P0, PT, R14, RZ, PT ;  /* 0x000000ff0e00720c */ /* 0x000fe20003f05070 */
[-C--:B------:R-:W-:Y:S01]  /*3620*/  IMAD R15, R25, R6.reuse, RZ ;  /* 0x00000006190f7224 */ /* 0x080fe200078e02ff */
[----:B------:R-:W-:Y:S01]  /*3630*/  SHF.R.S32.HI R20, RZ, 0x1f, R6 ;  /* 0x0000001fff147819 */ /* 0x000fe20000011406 */
[----:B------:R-:W-:Y:S01]  /*3640*/  IMAD.WIDE.U32 R48, R24, R6, RZ ;  /* 0x0000000618307225 */ /* 0x000fe200078e00ff */
[----:B------:R-:W-:Y:S01]  /*3650*/  SHF.R.S32.HI R21, RZ, 0x1f, R51 ;  /* 0x0000001fff157819 */ /* 0x000fe20000011433 */
[----:B------:R-:W-:Y:S02]  /*3660*/  BSSY B0, `(.L_x_127) ;  /* 0x0000034000007945 */ /* 0x000fe40003800000 */
[----:B------:R-:W-:-:S02]  /*3670*/  IMAD R6, R16, R51, RZ ;  /* 0x0000003310067224 */ /* 0x000fc400078e02ff */
[----:B------:R-:W-:Y:S02]  /*3680*/  IMAD R19, R19, R22, R17 ;  /* 0x0000001613137224 */ /* 0x000fe400078e0211 */
[----:B------:R-:W-:-:S04]  /*3690*/  IMAD.WIDE.U32 R16, R22, R3, RZ ;  /* 0x0000000316107225 */ /* 0x000fc800078e00ff */
[----:B------:R-:W-:Y:S01]  /*36a0*/  IMAD R15, R20, R24, R15 ;  /* 0x00000018140f7224 */ /* 0x000fe200078e020f */
[----:B------:R-:W-:Y:S01]  /*36b0*/  IADD3 R14, R17, R19, RZ ;  /* 0x00000013110e7210 */ /* 0x000fe20007ffe0ff */
[----:B------:R-:W-:Y:S02]  /*36c0*/  IMAD R3, R21, R18, R6 ;  /* 0x0000001215037224 */ /* 0x000fe400078e0206 */
[----:B------:R-:W-:Y:S01]  /*36d0*/  IMAD.WIDE.U32 R50, R18, R51, RZ ;  /* 0x0000003312327225 */ /* 0x000fe200078e00ff */
[----:B------:R-:W-:-:S04]  /*36e0*/  IADD3 R6, R49, R15, RZ ;  /* 0x0000000f31067210 */ /* 0x000fc80007ffe0ff */
[----:B------:R-:W-:Y:S01]  /*36f0*/  IADD3 R3, R51, R3, RZ ;  /* 0x0000000333037210 */ /* 0x000fe20007ffe0ff */
[----:B------:R-:W-:Y:S06]  /*3700*/  @!P0 BRA `(.L_x_128) ;  /* 0x0000000000488947 */ /* 0x000fec0003800000 */
        /* <DEDUP_REMOVED lines=9> */
[-C--:B------:R-:W-:Y:S02]  /*37a0*/  IADD3.X R18, RZ, ~R21.reuse, RZ, P0, !PT ;  /* 0x80000015ff127210 */ /* 0x080fe400007fe4ff */
[----:B------:R-:W-:Y:S01]  /*37b0*/  MOV R46, R20 ;  /* 0x00000014002e7202 */ /* 0x000fe20000000f00 */
[----:B------:R-:W-:Y:S01]  /*37c0*/  IMAD.WIDE.U32 R24, R13, R22, R24 ;  /* 0x000000160d187225 */ /* 0x000fe200078e0018 */
[----:B------:R-:W-:-:S03]  /*37d0*/  MOV R47, R21 ;  /* 0x00000015002f7202 */ /* 0x000fc60000000f00 */
[----:B------:R-:W-:-:S04]  /*37e0*/  IMAD R18, R18, R13, RZ ;  /* 0x0000000d12127224 */ /* 0x000fc800078e02ff */
[----:B------:R-:W-:Y:S01]  /*37f0*/  IMAD R11, R11, R22, R18 ;  /* 0x000000160b0b7224 */ /* 0x000fe200078e0212 */
[----:B------:R-:W-:-:S03]  /*3800*/  MOV R18, R24 ;  /* 0x0000001800127202 */ /* 0x000fc60000000f00 */
[----:B------:R-:W-:Y:S01]  /*3810*/  IMAD.IADD R11, R25, 0x1, R11 ;  /* 0x00000001190b7824 */ /* 0x000fe200078e020b */
[----:B------:R-:W-:Y:S05]  /*3820*/  BRA `(.L_x_129) ;  /* 0x00000000005c7947 */ /* 0x000fea0003800000 */
.L_x_128:
        /* <DEDUP_REMOVED lines=12> */
[----:B------:R-:W-:Y:S02]  /*38f0*/  IMAD R18, R13, R11, R46 ;  /* 0x0000000b0d127224 */ /* 0x000fe400078e022e */
[----:B------:R-:W-:-:S03]  /*3900*/  IMAD.MOV.U32 R11, RZ, RZ, RZ ;  /* 0x000000ffff0b7224 */ /* 0x000fc600078e00ff */
        /* <DEDUP_REMOVED lines=8> */
[----:B------:R-:W-:Y:S02]  /*3990*/  MOV R46, R15 ;  /* 0x0000000f002e7202 */ /* 0x000fe40000000f00 */
.L_x_129:
[----:B------:R-:W-:Y:S05]  /*39a0*/  BSYNC B0 ;  /* 0x0000000000007941 */ /* 0x000fea0003800000 */
.L_x_127:
        /* <DEDUP_REMOVED lines=19> */
[----:B------:R-:W-:Y:S02]  /*3ae0*/  IADD3 R15, P0, RZ, -R20, RZ ;  /* 0x80000014ff0f7210 */ /* 0x000fe40007f1e0ff */
[----:B------:R-:W-:Y:S02]  /*3af0*/  MOV R22, R46 ;  /* 0x0000002e00167202 */ /* 0x000fe40000000f00 */
[----:B------:R-:W-:Y:S02]  /*3b00*/  IADD3.X R13, RZ, ~R21, RZ, P0, !PT ;  /* 0x80000015ff0d7210 */ /* 0x000fe400007fe4ff */
[----:B------:R-:W-:-:S03]  /*3b10*/  MOV R23, R47 ;  /* 0x0000002f00177202 */ /* 0x000fc60000000f00 */
[----:B------:R-:W-:Y:S02]  /*3b20*/  IMAD R18, R13, R10, RZ ;  /* 0x0000000a0d127224 */ /* 0x000fe400078e02ff */
[----:B------:R-:W-:-:S04]  /*3b30*/  IMAD.WIDE.U32 R22, R10, R15, R22 ;  /* 0x0000000f0a167225 */ /* 0x000fc800078e0016 */
[----:B------:R-:W-:Y:S01]  /*3b40*/  IMAD R9, R9, R15, R18 ;  /* 0x0000000f09097224 */ /* 0x000fe200078e0212 */
[----:B------:R-:W-:-:S04]  /*3b50*/  MOV R10, R22 ;  /* 0x00000016000a7202 */ /* 0x000fc80000000f00 */
[----:B------:R-:W-:Y:S01]  /*3b60*/  IADD3 R9, R23, R9, RZ ;  /* 0x0000000917097210 */ /* 0x000fe20007ffe0ff */
[----:B------:R-:W-:Y:S05]  /*3b70*/  BRA `(.L_x_132) ;  /* 0x00000000005c7947 */ /* 0x000fea0003800000 */
.L_x_131:
        /* <DEDUP_REMOVED lines=23> */
.L_x_132:
[----:B------:R-:W-:Y:S05]  /*3cf0*/  BSYNC B0 ;  /* 0x0000000000007941 */ /* 0x000fea0003800000 */
.L_x_130:
[----:B------:R-:W-:Y:S01]  /*3d00*/  IADD3 R39, P1, P0, R42, R40, R38 ;  /* 0x000000282a277210 */ /* 0x000fe2000783e026 */
[----:B------:R-:W-:Y:S01]  /*3d10*/  IMAD R9, R9, R2, RZ ;  /* 0x0000000209097224 */ /* 0x000fe200078e02ff */
[----:B------:R-:W-:Y:S02]  /*3d20*/  ULDC.64 UR4, c[0x0][0x2b0] ;  /* 0x0000ac0000047ab9 */ /* 0x000fe40000000a00 */
[----:B------:R-:W-:Y:S02]  /*3d30*/  IADD3 R39, P3, P2, R48, R39, R50 ;  /* 0x0000002730277210 */ /* 0x000fe40007a7e032 */
[----:B------:R-:W-:Y:S02]  /*3d40*/  IADD3.X R0, R4, R5, R0, P1, P0 ;  /* 0x0000000504007210 */ /* 0x000fe40000fe0400 */
[----:B------:R-:W-:Y:S02]  /*3d50*/  IADD3 R16, P1, P0, R52, R39, R16 ;  /* 0x0000002734107210 */ /* 0x000fe4000783e010 */
[----:B------:R-:W-:Y:S01]  /*3d60*/  IADD3.X R0, R6, R0, R3, P3, P2 ;  /* 0x0000000006007210 */ /* 0x000fe20001fe4403 */
[----:B------:R-:W-:Y:S01]  /*3d70*/  IMAD R3, R21, R8, RZ ;  /* 0x0000000815037224 */ /* 0x000fe200078e02ff */
[----:B------:R-:W-:-:S02]  /*3d80*/  SHF.R.S32.HI R4, RZ, 0x1f, R8 ;  /* 0x0000001fff047819 */ /* 0x000fc40000011408 */
        /* <DEDUP_REMOVED lines=12> */
.L_x_108:
[----:B------:R-:W-:Y:S02]  /*3e50*/  ULDC.64 UR4, c[0x0][0x2b0] ;  /* 0x0000ac0000047ab9 */ /* 0x000fe40000000a00 */
[----:B------:R-:W-:-:S04]  /*3e60*/  LEA R2, P0, R38, UR4, 0x2 ;  /* 0x0000000426027c11 */ /* 0x000fc8000f8010ff */
[----:B------:R-:W-:-:S05]  /*3e70*/  LEA.HI.X R3, R38, UR5, R39, 0x2, P0 ;  /* 0x0000000526037c11 */ /* 0x000fca00080f1427 */
[----:B------:R0:W-:Y:S04]  /*3e80*/  STG.E desc[UR8][R2.64], R29 ;  /* 0x0000001d02007986 */ /* 0x0001e8000c101908 */
.L_x_107:
[----:B------:R-:W-:Y:S05]  /*3e90*/  BSYNC B1 ;  /* 0x0000000000017941 */ /* 0x000fea0003800000 */
.L_x_106:
[----:B------:R-:W2:Y:S01]  /*3ea0*/  LDC R0, c[0x0][0x3c4] ;  /* 0x0000f100ff007b82 */ /* 0x000ea20000000800 */
[C---:B0-----:R-:W-:Y:S01]  /*3eb0*/  IADD3 R3, R35.reuse, 0x8, RZ ;  /* 0x0000000823037810 */ /* 0x041fe20007ffe0ff */
[----:B-1----:R-:W-:Y:S01]  /*3ec0*/  HFMA2.MMA R5, -RZ, RZ, 0, 0 ;  /* 0x00000000ff057435 */ /* 0x002fe200000001ff */
[----:B------:R-:W-:Y:S02]  /*3ed0*/  IMAD.SHL.U32 R16, R35, 0x4, RZ ;  /* 0x0000000423107824 */ /* 0x000fe400078e00ff */
[-C--:B--2---:R-:W-:Y:S02]  /*3ee0*/  ISETP.GE.OR P1, PT, R3, R0.reuse, P6 ;  /* 0x000000000300720c */ /* 0x084fe40003726670 */
[C---:B------:R-:W-:Y:S02]  /*3ef0*/  IADD3 R3, R35.reuse, 0x10, RZ ;  /* 0x0000001023037810 */ /* 0x040fe40007ffe0ff */
[-C--:B------:R-:W-:Y:S02]  /*3f00*/  ISETP.GE.OR P2, PT, R35, R0.reuse, P6 ;  /* 0x000000002300720c */ /* 0x080fe40003746670 */
[----:B------:R-:W-:-:S02]  /*3f10*/  ISETP.GE.OR P0, PT, R3, R0, P6 ;  /* 0x000000000300720c */ /* 0x000fc40003706670 */
[----:B------:R-:W-:-:S04]  /*3f20*/  IADD3 R3, R35, 0x18, RZ ;  /* 0x0000001823037810 */ /* 0x000fc80007ffe0ff */
[----:B------:R-:W-:Y:S01]  /*3f30*/  ISETP.GE.OR P6, PT, R3, R0, P6 ;  /* 0x000000000300720c */ /* 0x000fe200037c6670 */
[----:B------:R-:W-:Y:S01]  /*3f40*/  @!P1 FADD.FTZ R31, -R29, R31 ;  /* 0x0000001f1d1f9221 */ /* 0x000fe20000010100 */
[----:B------:R-:W-:-:S03]  /*3f50*/  CS2R R2, SRZ ;  /* 0x0000000000027805 */ /* 0x000fc6000001ff00 */
[----:B------:R-:W-:Y:S01]  /*3f60*/  @!P2 FADD.FTZ R36, -R29, R36 ;  /* 0x000000241d24a221 */ /* 0x000fe20000010100 */
[----:B------:R-:W-:Y:S01]  /*3f70*/  @!P1 FMUL.FTZ R31, R31, 1.4426950216293334961 ;  /* 0x3fb8aa3b1f1f9820 */ /* 0x000fe20000410000 */
[C---:B------:R-:W-:Y:S02]  /*3f80*/  @!P0 FADD.FTZ R32, -R29.reuse, R32 ;  /* 0x000000201d208221 */ /* 0x040fe40000010100 */
[----:B------:R-:W-:Y:S01]  /*3f90*/  @!P2 FMUL.FTZ R36, R36, 1.4426950216293334961 ;  /* 0x3fb8aa3b2424a820 */ /* 0x000fe20000410000 */
[----:B------:R-:W0:Y:S01]  /*3fa0*/  @!P1 MUFU.EX2 R4, R31 ;  /* 0x0000001f00049308 */ /* 0x000e220000000800 */
[----:B------:R-:W-:Y:S02]  /*3fb0*/  @!P0 FMUL.FTZ R32, R32, 1.4426950216293334961 ;  /* 0x3fb8aa3b20208820 */ /* 0x000fe40000410000 */
[----:B------:R-:W-:-:S04]  /*3fc0*/  @!P6 FADD.FTZ R29, -R29, R34 ;  /* 0x000000221d1de221 */ /* 0x000fc80000010100 */
[----:B------:R-:W-:Y:S01]  /*3fd0*/  @!P6 FMUL.FTZ R6, R29, 1.4426950216293334961 ;  /* 0x3fb8aa3b1d06e820 */ /* 0x000fe20000410000 */
[----:B------:R-:W1:Y:S08]  /*3fe0*/  @!P0 MUFU.EX2 R32, R32 ;  /* 0x0000002000208308 */ /* 0x000e700000000800 */
[----:B------:R-:W2:Y:S01]  /*3ff0*/  @!P2 MUFU.EX2 R36, R36 ;  /* 0x000000240024a308 */ /* 0x000ea20000000800 */
[----:B0-----:R0:W-:Y:S07]  /*4000*/  @!P1 STS [R33+0x220], R4 ;  /* 0x0002200421009388 */ /* 0x0011ee0000000800 */
[----:B------:R-:W3:Y:S01]  /*4010*/  @!P6 MUFU.EX2 R6, R6 ;  /* 0x000000060006e308 */ /* 0x000ee20000000800 */
[----:B-1----:R0:W-:Y:S01]  /*4020*/  @!P0 STS [R33+0x440], R32 ;  /* 0x0004402021008388 */ /* 0x0021e20000000800 */
[----:B------:R-:W-:Y:S01]  /*4030*/  ISETP.GE.AND P0, PT, R0, 0x1, PT ;  /* 0x000000010000780c */ /* 0x000fe20003f06270 */
[----:B------:R-:W-:-:S02]  /*4040*/  IMAD.MOV.U32 R0, RZ, RZ, RZ ;  /* 0x000000ffff007224 */ /* 0x000fc400078e00ff */
[----:B--2---:R0:W-:Y:S04]  /*4050*/  @!P2 STS [R33], R36 ;  /* 0x000000242100a388 */ /* 0x0041e80000000800 */
[----:B---3--:R0:W-:Y:S01]  /*4060*/  @!P6 STS [R33+0x660], R6 ;  /* 0x000660062100e388 */ /* 0x0081e20000000800 */
[----:B------:R-:W-:Y:S06]  /*4070*/  BAR.SYNC.DEFER_BLOCKING 0x0 ;  /* 0x0000000000007b1d */ /* 0x000fec0000010000 */
[----:B------:R-:W-:Y:S05]  /*4080*/  @!P0 BRA `(.L_x_133) ;  /* 0x0000000000a88947 */ /* 0x000fea0003800000 */
[----:B------:R-:W1:Y:S01]  /*4090*/  S2UR UR6, SR_CgaCtaId ;  /* 0x00000000000679c3 */ /* 0x000e620000008800 */
[----:B------:R-:W-:Y:S01]  /*40a0*/  ULDC UR10, c[0x0][0x2dc] ;  /* 0x0000b700000a7ab9 */ /* 0x000fe20000000800 */
[----:B------:R-:W-:Y:S01]  /*40b0*/  IMAD R15, R7, 0x20, R16 ;  /* 0x00000020070f7824 */ /* 0x000fe200078e0210 */
[----:B------:R-:W-:Y:S01]  /*40c0*/  UIMAD UR4, UR7, UR10, URZ ;  /* 0x0000000a070472a4 */ /* 0x000fe2000f8e023f */
[C---:B0-----:R-:W-:Y:S01]  /*40d0*/  VIADD R4, R12.reuse, -UR7 ;  /* 0x800000070c047c36 */ /* 0x041fe20008000000 */
[----:B------:R-:W-:Y:S01]  /*40e0*/  CS2R R8, SRZ ;  /* 0x0000000000087805 */ /* 0x000fe2000001ff00 */
[----:B------:R-:W-:Y:S01]  /*40f0*/  IMAD R18, R12, UR10, RZ ;  /* 0x0000000a0c127c24 */ /* 0x000fe2000f8e02ff */
[----:B------:R-:W-:Y:S01]  /*4100*/  USHF.R.S32.HI UR11, URZ, 0x1f, UR4 ;  /* 0x0000001f3f0b7899 */ /* 0x000fe20008011404 */
[----:B------:R-:W0:Y:S01]  /*4110*/  LDC R13, c[0x0][0x3c4] ;  /* 0x0000f100ff0d7b82 */ /* 0x000e220000000800 */
        /* <DEDUP_REMOVED lines=11> */
[----:B-1----:R-:W-:-:S06]  /*41d0*/  ULEA UR4, UR6, UR4, 0x18 ;  /* 0x0000000406047291 */ /* 0x002fcc000f8ec03f */
[----:B------:R-:W-:Y:S01]  /*41e0*/  LEA R6, R7, UR4, 0x2 ;  /* 0x0000000407067c11 */ /* 0x000fe2000f8e10ff */
[----:B------:R-:W-:-:S06]  /*41f0*/  ULDC UR4, c[0x0][0x2d0] ;  /* 0x0000b40000047ab9 */ /* 0x000fcc0000000800 */
.L_x_136:
[----:B------:R1:W2:Y:S01]  /*4200*/  LDS R4, [R6] ;  /* 0x0000000006047984 */ /* 0x0002a20000000800 */
[----:B------:R-:W-:Y:S01]  /*4210*/  UIADD3 UR5, UR5, 0x1, URZ ;  /* 0x0000000105057890 */ /* 0x000fe2000fffe03f */
[----:B------:R-:W-:Y:S05]  /*4220*/  BSSY B0, `(.L_x_134) ;  /* 0x0000008000007945 */ /* 0x000fea0003800000 */
[----:B0-----:R-:W-:Y:S01]  /*4230*/  ISETP.LE.AND P1, PT, R13, UR5, PT ;  /* 0x000000050d007c0c */ /* 0x001fe2000bf23270 */
[----:B------:R-:W-:Y:S01]  /*4240*/  @!UPT UIADD3 URZ, URZ, URZ, URZ ;  /* 0x0000003f3f3ff290 */ /* 0x000fe2000fffe03f */
[----:B------:R-:W-:Y:S11]  /*4250*/  @P2 BRA `(.L_x_135) ;  /* 0x0000000000102947 */ /* 0x000ff60003800000 */
[----:B------:R-:W-:Y:S02]  /*4260*/  ISETP.GE.AND P0, PT, R16, UR4, PT ;  /* 0x0000000410007c0c */ /* 0x000fe4000bf06270 */
[----:B------:R-:W-:Y:S02]  /*4270*/  CS2R R8, SRZ ;  /* 0x0000000000087805 */ /* 0x000fe4000001ff00 */
[----:B------:R-:W-:Y:S09]  /*4280*/  CS2R R10, SRZ ;  /* 0x00000000000a7805 */ /* 0x000ff2000001ff00 */
[----:B------:R0:W5:Y:S02]  /*4290*/  @!P0 LDG.E.128 R8, desc[UR8][R14.64] ;  /* 0x000000080e088981 */ /* 0x000164000c1e1d00 */
.L_x_135:
[----:B------:R-:W-:Y:S05]  /*42a0*/  BSYNC B0 ;  /* 0x0000000000007941 */ /* 0x000fea0003800000 */
.L_x_134:
[----:B0-----:R-:W-:Y:S01]  /*42b0*/  IADD3 R14, P0, R18, R14, RZ ;  /* 0x0000000e120e7210 */ /* 0x001fe20007f1e0ff */
[----:B--2--5:R-:W-:Y:S01]  /*42c0*/  FFMA.FTZ R3, R4, R8, R3 ;  /* 0x0000000804037223 */ /* 0x024fe20000010003 */
[----:B-1----:R-:W-:Y:S01]  /*42d0*/  IADD3 R6, R6, 0x44, RZ ;  /* 0x0000004406067810 */ /* 0x002fe20007ffe0ff */
[C---:B------:R-:W-:Y:S01]  /*42e0*/  FFMA.FTZ R0, R4.reuse, R9, R0 ;  /* 0x0000000904007223 */ /* 0x040fe20000010000 */
[C---:B------:R-:W-:Y:S01]  /*42f0*/  FFMA.FTZ R5, R4.reuse, R10, R5 ;  /* 0x0000000a04057223 */ /* 0x040fe20000010005 */
[----:B------:R-:W-:Y:S01]  /*4300*/  IADD3.X R15, R19, R15, RZ, P0, !PT ;  /* 0x0000000f130f7210 */ /* 0x000fe200007fe4ff */
[----:B------:R-:W-:Y:S01]  /*4310*/  FFMA.FTZ R2, R4, R11, R2 ;  /* 0x0000000b04027223 */ /* 0x000fe20000010002 */
[----:B------:R-:W-:Y:S06]  /*4320*/  @!P1 BRA `(.L_x_136) ;  /* 0xfffffffc00b49947 */ /* 0x000fec000383ffff */
.L_x_133:
[----:B------:R-:W-:-:S04]  /*4330*/  IADD3 R7, R7, UR7, RZ ;  /* 0x0000000707077c10 */ /* 0x000fc8000fffe0ff */
[----:B------:R-:W-:-:S13]  /*4340*/  ISETP.GE.AND P0, PT, R7, R12, PT ;  /* 0x0000000c0700720c */ /* 0x000fda0003f06270 */
[----:B------:R-:W-:Y:S05]  /*4350*/  @P0 EXIT ;  /* 0x000000000000094d */ /* 0x000fea0003800000 */
[----:B------:R-:W-:Y:S02]  /*4360*/  ULDC UR4, c[0x0][0x2d0] ;  /* 0x0000b40000047ab9 */ /* 0x000fe40000000800 */
[----:B------:R-:W-:-:S13]  /*4370*/  ISETP.GE.AND P0, PT, R16, UR4, PT ;  /* 0x0000000410007c0c */ /* 0x000fda000bf06270 */
[----:B------:R-:W-:Y:S05]  /*4380*/  @P0 EXIT ;  /* 0x000000000000094d */ /* 0x000fea0003800000 */
[----:B------:R-:W1:Y:S01]  /*4390*/  LDC R9, c[0x0][0x2c4] ;  /* 0x0000b100ff097b82 */ /* 0x000e620000000800 */
[----:B------:R-:W-:Y:S01]  /*43a0*/  ULDC UR4, c[0x0][0x270] ;  /* 0x00009c0000047ab9 */ /* 0x000fe20000000800 */
[----:B------:R-:W-:Y:S02]  /*43b0*/  IABS R13, R7 ;  /* 0x00000007000d7213 */ /* 0x000fe40000000000 */
[----:B------:R-:W-:Y:S02]  /*43c0*/  SHF.R.S32.HI R17, RZ, 0x1f, R16 ;  /* 0x0000001fff117819 */ /* 0x000fe40000011410 */
[----:B------:R-:W-:Y:S01]  /*43d0*/  F2FP.F16.F32.PACK_AB R5, R2, R5 ;  /* 0x000000050205723e */ /* 0x000fe200000000ff */
[----:B-1----:R-:W-:Y:S01]  /*43e0*/  IMAD R10, R9, UR4, RZ ;  /* 0x00000004090a7c24 */ /* 0x002fe2000f8e02ff */
[----:B------:R-:W-:-:S04]  /*43f0*/  ULDC.64 UR4, c[0x0][0x290] ;  /* 0x0000a40000047ab9 */ /* 0x000fc80000000a00 */
[-C--:B------:R-:W-:Y:S02]  /*4400*/  IABS R12, R10.reuse ;  /* 0x0000000a000c7213 */ /* 0x080fe40000000000 */
[----:B0-----:R-:W-:Y:S02]  /*4410*/  IABS R6, R10 ;  /* 0x0000000a00067213 */ /* 0x001fe40000000000 */
[----:B------:R-:W0:Y:S03]  /*4420*/  I2F.RP R8, R12 ;  /* 0x0000000c00087306 */ /* 0x000e260000209400 */
[----:B------:R-:W-:-:S05]  /*4430*/  IMAD.MOV R6, RZ, RZ, -R6 ;  /* 0x000000ffff067224 */ /* 0x000fca00078e0a06 */
[----:B0-----:R-:W0:Y:S02]  /*4440*/  MUFU.RCP R14, R8 ;  /* 0x00000008000e7308 */ /* 0x001e240000001000 */
[----:B0-----:R-:W-:Y:S01]  /*4450*/  VIADD R14, R14, 0xffffffe ;  /* 0x0ffffffe0e0e7836 */ /* 0x001fe20000000000 */
[----:B------:R-:W-:-:S05]  /*4460*/  IABS R8, R9 ;  /* 0x0000000900087213 */ /* 0x000fca0000000000 */
[----:B------:R-:W0:Y:S02]  /*4470*/  F2I.FTZ.U32.TRUNC.NTZ R15, R14 ;  /* 0x0000000e000f7305 */ /* 0x000e24000021f000 */
[----:B0-----:R-:W-:Y:S01]  /*4480*/  IMAD.MOV R11, RZ, RZ, -R15 ;  /* 0x000000ffff0b7224 */ /* 0x001fe200078e0a0f */
[----:B------:R-:W-:-:S03]  /*4490*/  MOV R14, RZ ;  /* 0x000000ff000e7202 */ /* 0x000fc60000000f00 */
[----:B------:R-:W-:-:S04]  /*44a0*/  IMAD R4, R11, R12, RZ ;  /* 0x0000000c0b047224 */ /* 0x000fc800078e02ff */
[----:B------:R-:W-:-:S06]  /*44b0*/  IMAD.HI.U32 R4, R15, R4, R14 ;  /* 0x000000040f047227 */ /* 0x000fcc00078e000e */
[----:B------:R-:W-:Y:S02]  /*44c0*/  IMAD.HI.U32 R11, R4, R13, RZ ;  /* 0x0000000d040b7227 */ /* 0x000fe400078e00ff */
[----:B------:R-:W0:Y:S02]  /*44d0*/  I2F.RP R4, R8 ;  /* 0x0000000800047306 */ /* 0x000e240000209400 */
[----:B------:R-:W-:Y:S01]  /*44e0*/  IMAD R13, R11, R6, R13 ;  /* 0x000000060b0d7224 */ /* 0x000fe200078e020d */
[----:B------:R-:W-:-:S04]  /*44f0*/  LOP3.LUT R6, R7, R10, RZ, 0x3c, !PT ;  /* 0x0000000a07067212 */ /* 0x000fc800078e3cff */
[----:B------:R-:W-:Y:S02]  /*4500*/  ISETP.GT.U32.AND P1, PT, R12, R13, PT ;  /* 0x0000000d0c00720c */ /* 0x000fe40003f24070 */
[----:B------:R-:W-:Y:S01]  /*4510*/  ISETP.GE.AND P0, PT, R6, RZ, PT ;  /* 0x000000ff0600720c */ /* 0x000fe20003f06270 */
[----:B0-----:R-:W0:Y:S10]  /*4520*/  MUFU.RCP R4, R4 ;  /* 0x0000000400047308 */ /* 0x001e340000001000 */
[----:B------:R-:W-:Y:S01]  /*4530*/  @!P1 IMAD.IADD R13, R13, 0x1, -R12 ;  /* 0x000000010d0d9824 */ /* 0x000fe200078e0a0c */
[----:B------:R-:W-:-:S02]  /*4540*/  @!P1 IADD3 R11, R11, 0x1, RZ ;  /* 0x000000010b0b9810 */ /* 0x000fc40007ffe0ff */
[----:B------:R-:W-:Y:S02]  /*4550*/  ISETP.NE.AND P1, PT, R10, RZ, PT ;  /* 0x000000ff0a00720c */ /* 0x000fe40003f25270 */
[----:B------:R-:W-:Y:S01]  /*4560*/  ISETP.GE.U32.AND P2, PT, R13, R12, PT ;  /* 0x0000000c0d00720c */ /* 0x000fe20003f46070 */
[----:B0-----:R-:W-:-:S04]  /*4570*/  VIADD R14, R4, 0xffffffe ;  /* 0x0ffffffe040e7836 */ /* 0x001fc80000000000 */
[----:B------:R-:W0:Y:S08]  /*4580*/  F2I.FTZ.U32.TRUNC.NTZ R15, R14 ;  /* 0x0000000e000f7305 */ /* 0x000e30000021f000 */
[----:B------:R-:W-:-:S05]  /*4590*/  @P2 VIADD R11, R11, 0x1 ;  /* 0x000000010b0b2836 */ /* 0x000fca0000000000 */
[----:B------:R-:W-:Y:S02]  /*45a0*/  @!P0 IADD3 R11, -R11, RZ, RZ ;  /* 0x000000ff0b0b8210 */ /* 0x000fe40007ffe1ff */
[----:B------:R-:W-:-:S05]  /*45b0*/  @!P1 LOP3.LUT R11, RZ, R10, RZ, 0x33, !PT ;  /* 0x0000000aff0b9212 */ /* 0x000fca00078e33ff */
[----:B------:R-:W-:Y:S02]  /*45c0*/  IMAD R10, R11, R10, RZ ;  /* 0x0000000a0b0a7224 */ /* 0x000fe400078e02ff */
[----:B0-----:R-:W-:Y:S02]  /*45d0*/  IMAD.MOV R13, RZ, RZ, -R15 ;  /* 0x000000ffff0d7224 */ /* 0x001fe400078e0a0f */
[----:B------:R-:W-:Y:S01]  /*45e0*/  IMAD.MOV.U32 R14, RZ, RZ, RZ ;  /* 0x000000ffff0e7224 */ /* 0x000fe200078e00ff */
[----:B------:R-:W-:Y:S01]  /*45f0*/  IADD3 R12, R7, -R10, RZ ;  /* 0x8000000a070c7210 */ /* 0x000fe20007ffe0ff */
[----:B------:R-:W-:Y:S02]  /*4600*/  IMAD R6, R13, R8, RZ ;  /* 0x000000080d067224 */ /* 0x000fe400078e02ff */
[----:B------:R-:W-:Y:S01]  /*4610*/  IMAD.WIDE.U32 R16, R11, UR4, R16 ;  /* 0x000000040b107c25 */ /* 0x000fe2000f8e0010 */
[----:B------:R-:W-:Y:S02]  /*4620*/  IABS R4, R12 ;  /* 0x0000000c00047213 */ /* 0x000fe40000000000 */
[----:B------:R-:W-:Y:S01]  /*4630*/  LOP3.LUT R12, R12, R9, RZ, 0x3c, !PT ;  /* 0x000000090c0c7212 */ /* 0x000fe200078e3cff */
[----:B------:R-:W-:-:S03]  /*4640*/  IMAD.HI.U32 R6, R15, R6, R14 ;  /* 0x000000060f067227 */ /* 0x000fc600078e000e */
[----:B------:R-:W-:-:S03]  /*4650*/  ISETP.GE.AND P1, PT, R12, RZ, PT ;  /* 0x000000ff0c00720c */ /* 0x000fc60003f26270 */
[----:B------:R-:W-:-:S05]  /*4660*/  IMAD.HI.U32 R6, R6, R4, RZ ;  /* 0x0000000406067227 */ /* 0x000fca00078e00ff */
[----:B------:R-:W-:-:S05]  /*4670*/  IADD3 R13, -R6, RZ, RZ ;  /* 0x000000ff060d7210 */ /* 0x000fca0007ffe1ff */
[----:B------:R-:W-:Y:S01]  /*4680*/  IMAD R13, R8, R13, R4 ;  /* 0x0000000d080d7224 */ /* 0x000fe200078e0204 */
[----:B------:R-:W-:-:S04]  /*4690*/  SHF.R.S32.HI R4, RZ, 0x1f, R11 ;  /* 0x0000001fff047819 */ /* 0x000fc8000001140b */
[----:B------:R-:W-:Y:S01]  /*46a0*/  ISETP.GT.U32.AND P0, PT, R8, R13, PT ;  /* 0x0000000d0800720c */ /* 0x000fe20003f04070 */
[----:B------:R-:W-:-:S04]  /*46b0*/  IMAD R4, R4, UR4, RZ ;  /* 0x0000000404047c24 */ /* 0x000fc8000f8e02ff */
[----:B------:R-:W-:Y:S01]  /*46c0*/  IMAD R11, R11, UR5, R4 ;  /* 0x000000050b0b7c24 */ /* 0x000fe2000f8e0204 */
[----:B------:R-:W-:-:S03]  /*46d0*/  ULDC.64 UR4, c[0x0][0x2a0] ;  /* 0x0000a80000047ab9 */ /* 0x000fc60000000a00 */
[----:B------:R-:W-:-:S04]  /*46e0*/  IMAD.IADD R17, R17, 0x1, R11 ;  /* 0x0000000111117824 */ /* 0x000fc800078e020b */
[----:B------:R-:W-:Y:S01]  /*46f0*/  @!P0 IMAD.IADD R13, R13, 0x1, -R8 ;  /* 0x000000010d0d8824 */ /* 0x000fe200078e0a08 */
[----:B------:R-:W-:Y:S02]  /*4700*/  @!P0 IADD3 R6, R6, 0x1, RZ ;  /* 0x0000000106068810 */ /* 0x000fe40007ffe0ff */
[----:B------:R-:W-:Y:S02]  /*4710*/  ISETP.NE.AND P0, PT, R9, RZ, PT ;  /* 0x000000ff0900720c */ /* 0x000fe40003f05270 */
[----:B------:R-:W-:-:S13]  /*4720*/  ISETP.GE.U32.AND P2, PT, R13, R8, PT ;  /* 0x000000080d00720c */ /* 0x000fda0003f46070 */
[----:B------:R-:W-:-:S05]  /*4730*/  @P2 VIADD R6, R6, 0x1 ;  /* 0x0000000106062836 */ /* 0x000fca0000000000 */
[----:B------:R-:W-:Y:S02]  /*4740*/  @!P1 IADD3 R6, -R6, RZ, RZ ;  /* 0x000000ff06069210 */ /* 0x000fe40007ffe1ff */
[----:B------:R-:W-:-:S04]  /*4750*/  @!P0 LOP3.LUT R6, RZ, R9, RZ, 0x33, !PT ;  /* 0x00000009ff068212 */ /* 0x000fc800078e33ff */
[----:B------:R-:W-:Y:S01]  /*4760*/  SHF.R.S32.HI R4, RZ, 0x1f, R6 ;  /* 0x0000001fff047819 */ /* 0x000fe20000011406 */
[C---:B------:R-:W-:Y:S02]  /*4770*/  IMAD R10, R6.reuse, R9, R10 ;  /* 0x00000009060a7224 */ /* 0x040fe400078e020a */
[----:B------:R-:W-:-:S03]  /*4780*/  IMAD.WIDE.U32 R16, R6, UR4, R16 ;  /* 0x0000000406107c25 */ /* 0x000fc6000f8e0010 */
[----:B------:R-:W-:Y:S01]  /*4790*/  IADD3 R10, R7, -R10, RZ ;  /* 0x8000000a070a7210 */ /* 0x000fe20007ffe0ff */
[----:B------:R-:W-:Y:S01]  /*47a0*/  IMAD R9, R4, UR4, RZ ;  /* 0x0000000404097c24 */ /* 0x000fe2000f8e02ff */
[----:B------:R-:W-:Y:S02]  /*47b0*/  F2FP.F16.F32.PACK_AB R4, R0, R3 ;  /* 0x000000030004723e */ /* 0x000fe400000000ff */
[----:B------:R-:W-:Y:S01]  /*47c0*/  SHF.R.S32.HI R7, RZ, 0x1f, R10 ;  /* 0x0000001fff077819 */ /* 0x000fe2000001140a */
[----:B------:R-:W-:Y:S01]  /*47d0*/  IMAD R9, R6, UR5, R9 ;  /* 0x0000000506097c24 */ /* 0x000fe2000f8e0209 */
[----:B------:R-:W-:-:S03]  /*47e0*/  ULDC.64 UR4, c[0x0][0x298] ;  /* 0x0000a60000047ab9 */ /* 0x000fc60000000a00 */
[----:B------:R-:W-:Y:S02]  /*47f0*/  IMAD R7, R7, UR4, RZ ;  /* 0x0000000407077c24 */ /* 0x000fe4000f8e02ff */
[----:B------:R-:W-:Y:S02]  /*4800*/  IMAD.IADD R17, R17, 0x1, R9 ;  /* 0x0000000111117824 */ /* 0x000fe400078e0209 */
[C---:B------:R-:W-:Y:S02]  /*4810*/  IMAD R7, R10.reuse, UR5, R7 ;  /* 0x000000050a077c24 */ /* 0x040fe4000f8e0207 */
[----:B------:R-:W-:Y:S01]  /*4820*/  IMAD.WIDE.U32 R10, R10, UR4, R16 ;  /* 0x000000040a0a7c25 */ /* 0x000fe2000f8e0010 */
[----:B------:R-:W-:-:S04]  /*4830*/  ULDC.64 UR4, c[0x0][0x280] ;  /* 0x0000a00000047ab9 */ /* 0x000fc80000000a00 */
[----:B------:R-:W-:Y:S02]  /*4840*/  IADD3 R7, R11, R7, RZ ;  /* 0x000000070b077210 */ /* 0x000fe40007ffe0ff */
[----:B------:R-:W-:-:S04]  /*4850*/  LEA R6, P0, R10, UR4, 0x1 ;  /* 0x000000040a067c11 */ /* 0x000fc8000f8008ff */
[----:B------:R-:W-:-:S05]  /*4860*/  LEA.HI.X R7, R10, UR5, R7, 0x1, P0 ;  /* 0x000000050a077c11 */ /* 0x000fca00080f0c07 */
[----:B------:R-:W-:Y:S01]  /*4870*/  STG.E.64 desc[UR8][R6.64], R4 ;  /* 0x0000000406007986 */ /* 0x000fe2000c101b08 */
[----:B------:R-:W-:Y:S05]  /*4880*/  EXIT ;  /* 0x000000000000794d */ /* 0x000fea0003800000 */
        .weak           $__internal_2_$__cuda_sm20_div_s64
        .type           $__internal_2_$__cuda_sm20_div_s64,@function
        .size           $__internal_2_$__cuda_sm20_div_s64,(.L_x_5278 - $__internal_2_$__cuda_sm20_div_s64)
$__internal_2_$__cuda_sm20_div_s64:
        /* <DEDUP_REMOVED lines=17> */
[C---:B------:R-:W-:Y:S02]  /*49a0*/  IMAD R20, R57.reuse, R21, RZ ;  /* 0x0000001539147224 */ /* 0x040fe400078e02ff */
[----:B------:R-:W-:-:S04]  /*49b0*/  IMAD.HI.U32 R23, P1, R57, R23, R54 ;  /* 0x0000001739177227 */ /* 0x000fc80007820036 */
[----:B------:R-:W-:Y:S01]  /*49c0*/  IMAD.HI.U32 R21, R57, R21, RZ ;  /* 0x0000001539157227 */ /* 0x000fe200078e00ff */
[----:B------:R-:W-:-:S03]  /*49d0*/  IADD3 R55, P0, R20, R23, RZ ;  /* 0x0000001714377210 */ /* 0x000fc60007f1e0ff */
[----:B------:R-:W-:Y:S02]  /*49e0*/  IMAD.X R21, R21, 0x1, R57, P2 ;  /* 0x0000000115157824 */ /* 0x000fe400010e0639 */
[----:B------:R-:W-:-:S03]  /*49f0*/  IMAD.WIDE.U32 R56, R55, R44, RZ ;  /* 0x0000002c37387225 */ /* 0x000fc600078e00ff */
[----:B------:R-:W-:Y:S01]  /*4a00*/  IADD3.X R37, RZ, RZ, R21, P0, P1 ;  /* 0x000000ffff257210 */ /* 0x000fe200007e2415 */
[----:B------:R-:W-:Y:S01]  /*4a10*/  IMAD R22, R55, R45, R57 ;  /* 0x0000002d37167224 */ /* 0x000fe200078e0239 */
[----:B------:R-:W-:Y:S02]  /*4a20*/  IADD3 R20, P0, RZ, -R56, RZ ;  /* 0x80000038ff147210 */ /* 0x000fe40007f1e0ff */
[----:B------:R-:W-:Y:S01]  /*4a30*/  ISETP.GE.AND P1, PT, R19, RZ, PT ;  /* 0x000000ff1300720c */ /* 0x000fe20003f26270 */
[----:B------:R-:W-:Y:S02]  /*4a40*/  IMAD R22, R37, R44, R22 ;  /* 0x0000002c25167224 */ /* 0x000fe400078e0216 */
[----:B------:R-:W-:-:S04]  /*4a50*/  IMAD.HI.U32 R54, R55, R20, RZ ;  /* 0x0000001437367227 */ /* 0x000fc800078e00ff */
[----:B------:R-:W-:Y:S01]  /*4a60*/  IMAD.X R22, RZ, RZ, ~R22, P0 ;  /* 0x000000ffff167224 */ /* 0x000fe200000e0e16 */
[----:B------:R-:W-:-:S03]  /*4a70*/  IADD3 R21, P0, RZ, -R28, RZ ;  /* 0x8000001cff157210 */ /* 0x000fc60007f1e0ff */
[----:B------:R-:W-:Y:S01]  /*4a80*/  IMAD.WIDE.U32 R54, P5, R55, R22, R54 ;  /* 0x0000001637367225 */ /* 0x000fe200078a0036 */
[----:B------:R-:W-:-:S03]  /*4a90*/  SEL R21, R21, R28, !P1 ;  /* 0x0000001c15157207 */ /* 0x000fc60004800000 */
[C---:B------:R-:W-:Y:S02]  /*4aa0*/  IMAD R23, R37.reuse, R22, RZ ;  /* 0x0000001625177224 */ /* 0x040fe400078e02ff */
[----:B------:R-:W-:-:S04]  /*4ab0*/  IMAD.HI.U32 R20, P4, R37, R20, R54 ;  /* 0x0000001425147227 */ /* 0x000fc80007880036 */
[----:B------:R-:W-:Y:S01]  /*4ac0*/  IMAD.HI.U32 R22, R37, R22, RZ ;  /* 0x0000001625167227 */ /* 0x000fe200078e00ff */
[----:B------:R-:W-:Y:S02]  /*4ad0*/  IADD3 R23, P2, R23, R20, RZ ;  /* 0x0000001417177210 */ /* 0x000fe40007f5e0ff */
[----:B------:R-:W-:Y:S01]  /*4ae0*/  IADD3.X R20, RZ, ~R19, RZ, P0, !PT ;  /* 0x80000013ff147210 */ /* 0x000fe200007fe4ff */
[----:B------:R-:W-:Y:S02]  /*4af0*/  IMAD.X R37, R22, 0x1, R37, P5 ;  /* 0x0000000116257824 */ /* 0x000fe400028e0625 */
[----:B------:R-:W-:Y:S01]  /*4b00*/  IMAD.HI.U32 R54, R23, R21, RZ ;  /* 0x0000001517367227 */ /* 0x000fe200078e00ff */
[----:B------:R-:W-:Y:S02]  /*4b10*/  SEL R20, R20, R19, !P1 ;  /* 0x0000001314147207 */ /* 0x000fe40004800000 */
[----:B------:R-:W-:Y:S01]  /*4b20*/  IADD3.X R37, RZ, RZ, R37, P2, P4 ;  /* 0x000000ffff257210 */ /* 0x000fe200017e8425 */
[----:B------:R-:W-:-:S02]  /*4b30*/  IMAD.MOV.U32 R55, RZ, RZ, RZ ;  /* 0x000000ffff377224 */ /* 0x000fc400078e00ff */
[----:B------:R-:W-:-:S04]  /*4b40*/  IMAD.WIDE.U32 R54, R23, R20, R54 ;  /* 0x0000001417367225 */ /* 0x000fc800078e0036 */
[C---:B------:R-:W-:Y:S02]  /*4b50*/  IMAD R30, R37.reuse, R20, RZ ;  /* 0x00000014251e7224 */ /* 0x040fe400078e02ff */
[----:B------:R-:W-:-:S04]  /*4b60*/  IMAD.HI.U32 R23, P1, R37, R21, R54 ;  /* 0x0000001525177227 */ /* 0x000fc80007820036 */
[----:B------:R-:W-:Y:S01]  /*4b70*/  IMAD.HI.U32 R22, R37, R20, RZ ;  /* 0x0000001425167227 */ /* 0x000fe200078e00ff */
[----:B------:R-:W-:-:S03]  /*4b80*/  IADD3 R30, P0, R30, R23, RZ ;  /* 0x000000171e1e7210 */ /* 0x000fc60007f1e0ff */
[----:B------:R-:W-:Y:S02]  /*4b90*/  IMAD.X R22, RZ, RZ, R22, P1 ;  /* 0x000000ffff167224 */ /* 0x000fe400008e0616 */
[----:B------:R-:W-:-:S04]  /*4ba0*/  IMAD.WIDE.U32 R54, R30, R44, RZ ;  /* 0x0000002c1e367225 */ /* 0x000fc800078e00ff */
[----:B------:R-:W-:Y:S01]  /*4bb0*/  IMAD.X R28, RZ, RZ, R22, P0 ;  /* 0x000000ffff1c7224 */ /* 0x000fe200000e0616 */
[----:B------:R-:W-:Y:S01]  /*4bc0*/  IADD3 R21, P0, -R54, R21, RZ ;  /* 0x0000001536157210 */ /* 0x000fe20007f1e1ff */
[----:B------:R-:W-:-:S03]  /*4bd0*/  IMAD R23, R30, R45, R55 ;  /* 0x0000002d1e177224 */ /* 0x000fc600078e0237 */
[CC--:B------:R-:W-:Y:S01]  /*4be0*/  ISETP.GE.U32.AND P2, PT, R21.reuse, R44.reuse, PT ;  /* 0x0000002c1500720c */ /* 0x0c0fe20003f46070 */
[-C--:B------:R-:W-:Y:S01]  /*4bf0*/  IMAD R23, R28, R44.reuse, R23 ;  /* 0x0000002c1c177224 */ /* 0x080fe200078e0217 */
[----:B------:R-:W-:-:S04]  /*4c00*/  IADD3 R22, P1, R21, -R44, RZ ;  /* 0x8000002c15167210 */ /* 0x000fc80007f3e0ff */
[----:B------:R-:W-:Y:S02]  /*4c10*/  IADD3.X R20, ~R23, R20, RZ, P0, !PT ;  /* 0x0000001417147210 */ /* 0x000fe400007fe5ff */
[----:B------:R-:W-:Y:S02]  /*4c20*/  IADD3 R23, P0, R30, 0x1, RZ ;  /* 0x000000011e177810 */ /* 0x000fe40007f1e0ff */
[----:B------:R-:W-:-:S04]  /*4c30*/  ISETP.GE.U32.AND.EX P2, PT, R20, R45, PT, P2 ;  /* 0x0000002d1400720c */ /* 0x000fc80003f46120 */
[----:B------:R-:W-:Y:S01]  /*4c40*/  SEL R22, R22, R21, P2 ;  /* 0x0000001516167207 */ /* 0x000fe20001000000 */
[----:B------:R-:W-:Y:S01]  /*4c50*/  IMAD.X R21, R20, 0x1, ~R45, P1 ;  /* 0x0000000114157824 */ /* 0x000fe200008e0e2d */
[----:B------:R-:W-:Y:S01]  /*4c60*/  SEL R30, R23, R30, P2 ;  /* 0x0000001e171e7207 */ /* 0x000fe20001000000 */
[----:B------:R-:W-:Y:S01]  /*4c70*/  IMAD.X R23, RZ, RZ, R28, P0 ;  /* 0x000000ffff177224 */ /* 0x000fe200000e061c */
[----:B------:R-:W-:Y:S02]  /*4c80*/  ISETP.GE.U32.AND P0, PT, R22, R44, PT ;  /* 0x0000002c1600720c */ /* 0x000fe40003f06070 */
[----:B------:R-:W-:Y:S02]  /*4c90*/  SEL R21, R21, R20, P2 ;  /* 0x0000001415157207 */ /* 0x000fe40001000000 */
[----:B------:R-:W-:Y:S02]  /*4ca0*/  SEL R23, R23, R28, P2 ;  /* 0x0000001c17177207 */ /* 0x000fe40001000000 */
[----:B------:R-:W-:-:S02]  /*4cb0*/  IADD3 R37, P1, R30, 0x1, RZ ;  /* 0x000000011e257810 */ /* 0x000fc40007f3e0ff */
[----:B------:R-:W-:Y:S02]  /*4cc0*/  ISETP.GE.U32.AND.EX P0, PT, R21, R45, PT, P0 ;  /* 0x0000002d1500720c */ /* 0x000fe40003f06100 */
[----:B------:R-:W-:Y:S01]  /*4cd0*/  LOP3.LUT R21, R25, R19, RZ, 0x3c, !PT ;  /* 0x0000001319157212 */ /* 0x000fe200078e3cff */
[----:B------:R-:W-:Y:S01]  /*4ce0*/  IMAD.X R20, RZ, RZ, R23, P1 ;  /* 0x000000ffff147224 */ /* 0x000fe200008e0617 */
[----:B------:R-:W-:Y:S02]  /*4cf0*/  SEL R37, R37, R30, P0 ;  /* 0x0000001e25257207 */ /* 0x000fe40000000000 */
[----:B------:R-:W-:Y:S02]  /*4d00*/  ISETP.GE.AND P2, PT, R21, RZ, PT ;  /* 0x000000ff1500720c */ /* 0x000fe40003f46270 */
[----:B------:R-:W-:Y:S02]  /*4d10*/  SEL R23, R20, R23, P0 ;  /* 0x0000001714177207 */ /* 0x000fe40000000000 */
[----:B------:R-:W-:-:S02]  /*4d20*/  IADD3 R20, P1, RZ, -R37, RZ ;  /* 0x80000025ff147210 */ /* 0x000fc40007f3e0ff */
[----:B------:R-:W-:Y:S02]  /*4d30*/  ISETP.NE.U32.AND P0, PT, R26, RZ, PT ;  /* 0x000000ff1a00720c */ /* 0x000fe40003f05070 */
[-C--:B------:R-:W-:Y:S02]  /*4d40*/  IADD3.X R22, RZ, ~R23.reuse, RZ, P1, !PT ;  /* 0x80000017ff167210 */ /* 0x080fe40000ffe4ff */
[----:B------:R-:W-:Y:S02]  /*4d50*/  ISETP.NE.AND.EX P0, PT, R25, RZ, PT, P0 ;  /* 0x000000ff1900720c */ /* 0x000fe40003f05300 */
[----:B------:R-:W-:Y:S01]  /*4d60*/  SEL R22, R22, R23, !P2 ;  /* 0x0000001716167207 */ /* 0x000fe20005000000 */
[----:B------:R-:W-:Y:S01]  /*4d70*/  IMAD.MOV.U32 R23, RZ, RZ, 0x0 ;  /* 0x00000000ff177424 */ /* 0x000fe200078e00ff */
[----:B------:R-:W-:Y:S02]  /*4d80*/  SEL R20, R20, R37, !P2 ;  /* 0x0000002514147207 */ /* 0x000fe40005000000 */
[----:B------:R-:W-:Y:S01]  /*4d90*/  SEL R21, R22, 0xffffffff, P0 ;  /* 0xffffffff16157807 */ /* 0x000fe20000000000 */
[----:B------:R-:W-:Y:S01]  /*4da0*/  IMAD.MOV.U32 R22, RZ, RZ, R24 ;  /* 0x000000ffff167224 */ /* 0x000fe200078e0018 */
[----:B------:R-:W-:-:S03]  /*4db0*/  SEL R20, R20, 0xffffffff, P0 ;  /* 0xffffffff14147807 */ /* 0x000fc60000000000 */
[----:B------:R-:W-:Y:S05]  /*4dc0*/  RET.REL.NODEC R22 `(_ZN5flash32flash_fwd_splitkv_combine_kernelI23Flash_fwd_kernel_traitsILi32ELi64ELi256ELi4ELb0ELb0EN7cutlass6half_tE19Flash_kernel_traitsILi32ELi64ELi256ELi4ES3_EELi16ELi5ELb0EEEvNS_16Flash_fwd_paramsE) ;  /* 0xffffffb0168c7950 */ /* 0x000fea0003c3ffff */
.L_x_137:
        /* <DEDUP_REMOVED lines=11> */
.L_x_5278:


//--------------------- .text._ZN5flash32flash_fwd_splitkv_combine_kernelI23Flash_fwd_kernel_traitsILi32ELi64ELi256ELi4ELb0ELb0EN7cutlass6half_tE19Flash_kernel_traitsILi32ELi64ELi256ELi4ES3_EELi16ELi4ELb0EEEvNS_16Flash_fwd_paramsE --------------------------
	.section	.text._ZN5flash32flash_fwd_splitkv_combine_kernelI23Flash_fwd_kernel_traitsILi32ELi64ELi256ELi4ELb0ELb0EN7cutlass6half_tE19Flash_kernel_traitsILi32ELi64ELi256ELi4ES3_EELi16ELi4ELb0EEEvNS_16Flash_fwd_paramsE,"ax",@progbits
	.align	128
        .global         _ZN5flash32flash_fwd_splitkv_combine_kernelI23Flash_fwd_kernel_traitsILi32ELi64ELi256ELi4ELb0ELb0EN7cutlass6half_tE19Flash_kernel_traitsILi32ELi64ELi256ELi4ES3_EELi16ELi4ELb0EEEvNS_16Flash_fwd_paramsE
        .type           _ZN5flash32flash_fwd_splitkv_combine_kernelI23Flash_fwd_kernel_traitsILi32ELi64ELi256ELi4ELb0ELb0EN7cutlass6half_tE19Flash_kernel_traitsILi32ELi64ELi256ELi4ES3_EELi16ELi4ELb0EEEvNS_16Flash_fwd_paramsE,@function
        .size           _ZN5flash32flash_fwd_splitkv_combine_kernelI23Flash_fwd_kernel_traitsILi32ELi64ELi256ELi4ELb0ELb0EN7cutlass6half_tE19Flash_kernel_traitsILi32ELi64ELi256ELi4ES3_EELi16ELi4ELb0EEEvNS_16Flash_fwd_paramsE,(.L_x_5279 - _ZN5flash32flash_fwd_splitkv_combine_kernelI23Flash_fwd_kernel_traitsILi32ELi64ELi256ELi4ELb0ELb0EN7cutlass6half_tE19Flash_kernel_traitsILi32ELi64ELi256ELi4ES3_EELi16ELi4ELb0EEEvNS_16Flash_fwd_paramsE)
        .other          _ZN5flash32flash_fwd_splitkv_combine_kernelI23Flash_fwd_kernel_traitsILi32ELi64ELi256ELi4ELb0ELb0EN7cutlass6half_tE19Flash_kernel_traitsILi32ELi64ELi256ELi4ES3_EELi16ELi4ELb0EEEvNS_16Flash_fwd_paramsE,@"STO_CUDA_ENTRY STV_DEFAULT"
_ZN5flash32flash_fwd_splitkv_combine_kernelI23Flash_fwd_kernel_traitsILi32ELi64ELi256ELi4ELb0ELb0EN7cutlass6half_tE19Flash_kernel_traitsILi32ELi64ELi256ELi4ES3_EELi16ELi4ELb0EEEvNS_16Flash_fwd_paramsE:
.text._ZN5flash32flash_fwd_splitkv_combine_kernelI23Flash_fwd_kernel_traitsILi32ELi64ELi256ELi4ELb0ELb0EN7cutlass6half_tE19Flash_kernel_traitsILi32ELi64ELi256ELi4ES3_EELi16ELi4ELb0EEEvNS_16Flash_fwd_paramsE:
        /* <DEDUP_REMOVED lines=23> */
[----:B------:R-:W-:Y:S05]  /*0170*/  CALL.REL.NOINC `($__internal_3_$__cuda_sm20_div_s64) ;  /* 0x0000004000d87944 */ /* 0x000fea0003c00000 */
[----:B------:R-:W-:Y:S05]  /*0180*/  BRA `(.L_x_139) ;  /* 0x00000000004c7947 */ /* 0x000fea0003800000 */
.L_x_138:
        /* <DEDUP_REMOVED lines=19> */
.L_x_139:
        /* <DEDUP_REMOVED lines=12> */
[----:B------:R-:W-:Y:S05]  /*0380*/  CALL.REL.NOINC `($__internal_3_$__cuda_sm20_div_s64) ;  /* 0x0000004000547944 */ /* 0x000fea0003c00000 */
[----:B------:R-:W-:Y:S02]  /*0390*/  MOV R8, R22 ;  /* 0x0000001600087202 */ /* 0x000fe40000000f00 */
[----:B------:R-:W-:Y:S01]  /*03a0*/  MOV R9, R23 ;  /* 0x0000001700097202 */ /* 0x000fe20000000f00 */
[----:B------:R-:W-:Y:S05]  /*03b0*/  BRA `(.L_x_142) ;  /* 0x00000000004c7947 */ /* 0x000fea0003800000 */
.L_x_141:
        /* <DEDUP_REMOVED lines=19> */
.L_x_142:
[----:B------:R-:W-:Y:S05]  /*04f0*/  BSYNC B0 ;  /* 0x0000000000007941 */ /* 0x000fea0003800000 */
.L_x_140:
[----:B------:R-:W0:Y:S01]  /*0500*/  LDC R4, c[0x0][0x2c4] ;  /* 0x0000b100ff047b82 */ /* 0x000e220000000800 */
[----:B------:R-:W-:Y:S01]  /*0510*/  IMAD.MOV.U32 R14, RZ, RZ, RZ ;  /* 0x000000ffff0e7224 */ /* 0x000fe200078e00ff */
[----:B------:R-:W-:Y:S01]  /*0520*/  BSSY B0, `(.L_x_143) ;  /* 0x000003b000007945 */ /* 0x000fe20003800000 */
[----:B0-----:R-:W-:Y:S01]  /*0530*/  IABS R11, R4 ;  /* 0x00000004000b7213 */ /* 0x001fe20000000000 */
[----:B------:R-:W-:-:S03]  /*0540*/  VIADD R6, R4, 0xffffffff ;  /* 0xffffffff04067836 */ /* 0x000fc60000000000 */
[----:B------:R-:W0:Y:S01]  /*0550*/  I2F.RP R13, R11 ;  /* 0x0000000b000d7306 */ /* 0x000e220000209400 */
[----:B------:R-:W-:-:S05]  /*0560*/  IMAD.IADD R2, R6, 0x1, R11 ;  /* 0x0000000106027824 */ /* 0x000fca00078e020b */
[----:B------:R-:W-:Y:S02]  /*0570*/  IABS R3, R2 ;  /* 0x0000000200037213 */ /* 0x000fe40000000000 */
[----:B0-----:R-:W0:Y:S02]  /*0580*/  MUFU.RCP R15, R13 ;  /* 0x0000000d000f7308 */ /* 0x001e240000001000 */
[----:B0-----:R-:W-:-:S06]  /*0590*/  VIADD R15, R15, 0xffffffe ;  /* 0x0ffffffe0f0f7836 */ /* 0x001fcc0000000000 */
[----:B------:R-:W0:Y:S02]  /*05a0*/  F2I.FTZ.U32.TRUNC.NTZ R15, R15 ;  /* 0x0000000f000f7305 */ /* 0x000e24000021f000 */
[----:B0-----:R-:W-:-:S04]  /*05b0*/  IMAD.MOV R10, RZ, RZ, -R15 ;  /* 0x000000ffff0a7224 */ /* 0x001fc800078e0a0f */
[----:B------:R-:W-:-:S04]  /*05c0*/  IMAD R7, R10, R11, RZ ;  /* 0x0000000b0a077224 */ /* 0x000fc800078e02ff */
[----:B------:R-:W-:-:S06]  /*05d0*/  IMAD.HI.U32 R14, R15, R7, R14 ;  /* 0x000000070f0e7227 */ /* 0x000fcc00078e000e */
[----:B------:R-:W-:-:S04]  /*05e0*/  IMAD.HI.U32 R7, R14, R3, RZ ;  /* 0x000000030e077227 */ /* 0x000fc800078e00ff */
[----:B------:R-:W-:-:S04]  /*05f0*/  IMAD.MOV R10, RZ, RZ, -R7 ;  /* 0x000000ffff0a7224 */ /* 0x000fc800078e0a07 */
[----:B------:R-:W-:Y:S01]  /*0600*/  IMAD R10, R11, R10, R3 ;  /* 0x0000000a0b0a7224 */ /* 0x000fe200078e0203 */
[----:B------:R-:W-:-:S04]  /*0610*/  LOP3.LUT R3, R2, R11, RZ, 0x3c, !PT ;  /* 0x0000000b02037212 */ /* 0x000fc800078e3cff */
[----:B------:R-:W-:Y:S02]  /*0620*/  ISETP.GT.U32.AND P1, PT, R11, R10, PT ;  /* 0x0000000a0b00720c */ /* 0x000fe40003f24070 */
[----:B------:R-:W-:-:S11]  /*0630*/  ISETP.GE.AND P0, PT, R3, RZ, PT ;  /* 0x000000ff0300720c */ /* 0x000fd60003f06270 */
[----:B------:R-:W-:Y:S02]  /*0640*/  @!P1 IMAD.IADD R10, R10, 0x1, -R11 ;  /* 0x000000010a0a9824 */ /* 0x000fe400078e0a0b */
[----:B------:R-:W-:Y:S01]  /*0650*/  @!P1 VIADD R7, R7, 0x1 ;  /* 0x0000000107079836 */ /* 0x000fe20000000000 */
[----:B------:R-:W-:Y:S02]  /*0660*/  ISETP.NE.AND P1, PT, R4, RZ, PT ;  /* 0x000000ff0400720c */ /* 0x000fe40003f25270 */
[----:B------:R-:W-:-:S13]  /*0670*/  ISETP.GE.U32.AND P2, PT, R10, R11, PT ;  /* 0x0000000b0a00720c */ /* 0x000fda0003f46070 */
[----:B------:R-:W-:-:S04]  /*0680*/  @P2 VIADD R7, R7, 0x1 ;  /* 0x0000000107072836 */ /* 0x000fc80000000000 */
[----:B------:R-:W-:Y:S01]  /*0690*/  @!P0 IMAD.MOV R7, RZ, RZ, -R7 ;  /* 0x000000ffff078224 */ /* 0x000fe200078e0a07 */
[----:B------:R-:W-:-:S04]  /*06a0*/  @!P1 LOP3.LUT R7, RZ, R11, RZ, 0x33, !PT ;  /* 0x0000000bff079212 */ /* 0x000fc800078e33ff */
[----:B------:R-:W-:Y:S02]  /*06b0*/  ISETP.LT.U32.AND P0, PT, R28, R7, PT ;  /* 0x000000071c00720c */ /* 0x000fe40003f01070 */
[----:B------:R-:W-:-:S04]  /*06c0*/  SHF.R.S32.HI R16, RZ, 0x1f, R7 ;  /* 0x0000001fff107819 */ /* 0x000fc80000011407 */
        /* <DEDUP_REMOVED lines=13> */
.L_x_144:
        /* <DEDUP_REMOVED lines=19> */
.L_x_145:
[----:B------:R-:W-:Y:S05]  /*08d0*/  BSYNC B0 ;  /* 0x0000000000007941 */ /* 0x000fea0003800000 */
.L_x_143:
[----:B------:R-:W0:Y:S01]  /*08e0*/  LDC R7, c[0x0][0x2c4] ;  /* 0x0000b100ff077b82 */ /* 0x000e220000000800 */
[----:B------:R-:W-:Y:S01]  /*08f0*/  ULDC UR5, c[0x0][0x270] ;  /* 0x00009c0000057ab9 */ /* 0x000fe20000000800 */
[----:B------:R-:W-:Y:S01]  /*0900*/  BSSY B0, `(.L_x_146) ;  /* 0x000005d000007945 */ /* 0x000fe20003800000 */
[----:B------:R-:W-:Y:S01]  /*0910*/  UIADD3 UR4, UR5, -0x1, URZ ;  /* 0xffffffff05047890 */ /* 0x000fe2000fffe03f */
[----:B0-----:R-:W-:Y:S02]  /*0920*/  IABS R10, R7 ;  /* 0x00000007000a7213 */ /* 0x001fe40000000000 */
[----:B------:R-:W-:Y:S02]  /*0930*/  ISETP.GT.AND P3, PT, R7, RZ, PT ;  /* 0x000000ff0700720c */ /* 0x000fe40003f64270 */
[----:B------:R-:W0:Y:S08]  /*0940*/  I2F.RP R13, R10 ;  /* 0x0000000a000d7306 */ /* 0x000e300000209400 */
[----:B0-----:R-:W0:Y:S02]  /*0950*/  MUFU.RCP R14, R13 ;  /* 0x0000000d000e7308 */ /* 0x001e240000001000 */
[----:B0-----:R-:W-:-:S06]  /*0960*/  VIADD R14, R14, 0xffffffe ;  /* 0x0ffffffe0e0e7836 */ /* 0x001fcc0000000000 */
[----:B------:R-:W0:Y:S02]  /*0970*/  F2I.FTZ.U32.TRUNC.NTZ R15, R14 ;  /* 0x0000000e000f7305 */ /* 0x000e24000021f000 */
[--C-:B0-----:R-:W-:Y:S02]  /*0980*/  IMAD.MOV R3, RZ, RZ, -R15.reuse ;  /* 0x000000ffff037224 */ /* 0x101fe400078e0a0f */
[----:B------:R-:W-:Y:S02]  /*0990*/  IMAD.MOV.U32 R14, RZ, RZ, RZ ;  /* 0x000000ffff0e7224 */ /* 0x000fe400078e00ff */
[----:B------:R-:W-:Y:S01]  /*09a0*/  IMAD R4, R3, R10, RZ ;  /* 0x0000000a03047224 */ /* 0x000fe200078e02ff */
[----:B------:R-:W-:Y:S02]  /*09b0*/  IABS R3, R2 ;  /* 0x0000000200037213 */ /* 0x000fe40000000000 */
[----:B------:R-:W-:Y:S01]  /*09c0*/  LOP3.LUT R2, R2, R7, RZ, 0x3c, !PT ;  /* 0x0000000702027212 */ /* 0x000fe200078e3cff */
[----:B------:R-:W-:-:S03]  /*09d0*/  IMAD.HI.U32 R4, R15, R4, R14 ;  /* 0x000000040f047227 */ /* 0x000fc600078e000e */
[----:B------:R-:W-:Y:S01]  /*09e0*/  ISETP.GE.AND P1, PT, R2, RZ, PT ;  /* 0x000000ff0200720c */ /* 0x000fe20003f26270 */
[----:B------:R-:W-:Y:S01]  /*09f0*/  IMAD.MOV.U32 R11, RZ, RZ, R3 ;  /* 0x000000ffff0b7224 */ /* 0x000fe200078e0003 */
[----:B------:R-:W-:-:S03]  /*0a00*/  SHF.R.S32.HI R2, RZ, 0x1f, R7 ;  /* 0x0000001fff027819 */ /* 0x000fc60000011407 */
[----:B------:R-:W-:-:S04]  /*0a10*/  IMAD.HI.U32 R4, R4, R11, RZ ;  /* 0x0000000b04047227 */ /* 0x000fc800078e00ff */
[----:B------:R-:W-:-:S04]  /*0a20*/  IMAD.MOV R3, RZ, RZ, -R4 ;  /* 0x000000ffff037224 */ /* 0x000fc800078e0a04 */
[----:B------:R-:W-:-:S05]  /*0a30*/  IMAD R3, R10, R3, R11 ;  /* 0x000000030a037224 */ /* 0x000fca00078e020b */
[----:B------:R-:W-:-:S13]  /*0a40*/  ISETP.GT.U32.AND P2, PT, R10, R3, PT ;  /* 0x000000030a00720c */ /* 0x000fda0003f44070 */
[----:B------:R-:W-:Y:S02]  /*0a50*/  @!P2 IMAD.IADD R3, R3, 0x1, -R10 ;  /* 0x000000010303a824 */ /* 0x000fe400078e0a0a */
[----:B------:R-:W-:Y:S01]  /*0a60*/  @!P2 VIADD R4, R4, 0x1 ;  /* 0x000000010404a836 */ /* 0x000fe20000000000 */
[----:B------:R-:W-:Y:S02]  /*0a70*/  ISETP.NE.AND P2, PT, R7, RZ, PT ;  /* 0x000000ff0700720c */ /* 0x000fe40003f45270 */
[----:B------:R-:W-:Y:S02]  /*0a80*/  ISETP.GE.U32.AND P0, PT, R3, R10, PT ;  /* 0x0000000a0300720c */ /* 0x000fe40003f06070 */
[----:B------:R-:W-:Y:S02]  /*0a90*/  LEA.HI.SX32 R3, R7, 0x1, 0x1 ;  /* 0x0000000107037811 */ /* 0x000fe400078f0aff */
[----:B------:R-:W-:-:S09]  /*0aa0*/  @!P3 IADD3 R3, R2, RZ, RZ ;  /* 0x000000ff0203b210 */ /* 0x000fd20007ffe0ff */
[----:B------:R-:W-:-:S04]  /*0ab0*/  @P0 VIADD R4, R4, 0x1 ;  /* 0x0000000104040836 */ /* 0x000fc80000000000 */
[----:B------:R-:W-:Y:S01]  /*0ac0*/  @!P1 IMAD.MOV R4, RZ, RZ, -R4 ;  /* 0x000000ffff049224 */ /* 0x000fe200078e0a04 */
[----:B------:R-:W-:-:S05]  /*0ad0*/  @!P2 LOP3.LUT R4, RZ, R7, RZ, 0x33, !PT ;  /* 0x00000007ff04a212 */ /* 0x000fca00078e33ff */
[----:B------:R-:W-:-:S05]  /*0ae0*/  IMAD R3, R3, R4, RZ ;  /* 0x0000000403037224 */ /* 0x000fca00078e02ff */
[-C--:B------:R-:W-:Y:S02]  /*0af0*/  IABS R13, R3.reuse ;  /* 0x00000003000d7213 */ /* 0x080fe40000000000 */
[----:B------:R-:W-:Y:S02]  /*0b00*/  IABS R2, R3 ;  /* 0x0000000300027213 */ /* 0x000fe40000000000 */
[----:B------:R-:W0:Y:S01]  /*0b10*/  I2F.RP R18, R13 ;  /* 0x0000000d00127306 */ /* 0x000e220000209400 */
[----:B------:R-:W-:Y:S02]  /*0b20*/  VIADD R4, R13, UR4 ;  /* 0x000000040d047c36 */ /* 0x000fe40008000000 */
[----:B------:R-:W-:-:S05]  /*0b30*/  IMAD.MOV R2, RZ, RZ, -R2 ;  /* 0x000000ffff027224 */ /* 0x000fca00078e0a02 */
[----:B0-----:R-:W0:Y:S02]  /*0b40*/  MUFU.RCP R14, R18 ;  /* 0x00000012000e7308 */ /* 0x001e240000001000 */
[----:B0-----:R-:W-:-:S06]  /*0b50*/  VIADD R14, R14, 0xffffffe ;  /* 0x0ffffffe0e0e7836 */ /* 0x001fcc0000000000 */
[----:B------:R-:W0:Y:S02]  /*0b60*/  F2I.FTZ.U32.TRUNC.NTZ R15, R14 ;  /* 0x0000000e000f7305 */ /* 0x000e24000021f000 */
[----:B0-----:R-:W-:Y:S02]  /*0b70*/  IMAD.MOV R10, RZ, RZ, -R15 ;  /* 0x000000ffff0a7224 */ /* 0x001fe400078e0a0f */
[----:B------:R-:W-:Y:S02]  /*0b80*/  IMAD.MOV.U32 R14, RZ, RZ, RZ ;  /* 0x000000ffff0e7224 */ /* 0x000fe400078e00ff */
[----:B------:R-:W-:Y:S01]  /*0b90*/  IMAD R11, R10, R13, RZ ;  /* 0x0000000d0a0b7224 */ /* 0x000fe200078e02ff */
[----:B------:R-:W-:-:S03]  /*0ba0*/  IABS R10, R4 ;  /* 0x00000004000a7213 */ /* 0x000fc60000000000 */
[----:B------:R-:W-:-:S06]  /*0bb0*/  IMAD.HI.U32 R11, R15, R11, R14 ;  /* 0x0000000b0f0b7227 */ /* 0x000fcc00078e000e */
[----:B------:R-:W-:-:S04]  /*0bc0*/  IMAD.HI.U32 R15, R11, R10, RZ ;  /* 0x0000000a0b0f7227 */ /* 0x000fc800078e00ff */
[----:B------:R-:W-:-:S05]  /*0bd0*/  IMAD R2, R15, R2, R10 ;  /* 0x000000020f027224 */ /* 0x000fca00078e020a */
[----:B------:R-:W-:-:S13]  /*0be0*/  ISETP.GT.U32.AND P1, PT, R13, R2, PT ;  /* 0x000000020d00720c */ /* 0x000fda0003f24070 */
[-C--:B------:R-:W-:Y:S01]  /*0bf0*/  @!P1 IADD3 R2, R2, -R13.reuse, RZ ;  /* 0x8000000d02029210 */ /* 0x080fe20007ffe0ff */
[----:B------:R-:W-:Y:S01]  /*0c00*/  @!P1 VIADD R15, R15, 0x1 ;  /* 0x000000010f0f9836 */ /* 0x000fe20000000000 */
[----:B------:R-:W-:Y:S02]  /*0c10*/  ISETP.NE.AND P1, PT, R3, RZ, PT ;  /* 0x000000ff0300720c */ /* 0x000fe40003f25270 */
[-C--:B------:R-:W-:Y:S02]  /*0c20*/  ISETP.GE.U32.AND P2, PT, R2, R13.reuse, PT ;  /* 0x0000000d0200720c */ /* 0x080fe40003f46070 */
[----:B------:R-:W-:-:S04]  /*0c30*/  LOP3.LUT R2, R4, R13, RZ, 0x3c, !PT ;  /* 0x0000000d04027212 */ /* 0x000fc800078e3cff */
[----:B------:R-:W-:-:S07]  /*0c40*/  ISETP.GE.AND P0, PT, R2, RZ, PT ;  /* 0x000000ff0200720c */ /* 0x000fce0003f06270 */
[----:B------:R-:W-:-:S06]  /*0c50*/  @P2 VIADD R15, R15, 0x1 ;  /* 0x000000010f0f2836 */ /* 0x000fcc0000000000 */
        /* <DEDUP_REMOVED lines=8> */
[----:B------:R-:W-:Y:S01]  /*0ce0*/  ISETP.NE.U32.AND P1, PT, R2, RZ, PT ;  /* 0x000000ff0200720c */ /* 0x000fe20003f25070 */
[----:B------:R-:W-:-:S12]  /*0cf0*/  IMAD R2, R7, UR5, RZ ;  /* 0x0000000507027c24 */ /* 0x000fd8000f8e02ff */
[----:B------:R-:W-:Y:S05]  /*0d00*/  @!P1 BRA `(.L_x_147) ;  /* 0x0000000000249947 */ /* 0x000fea0003800000 */
[----:B------:R-:W-:Y:S01]  /*0d10*/  IMAD.MOV.U32 R24, RZ, RZ, R22 ;  /* 0x000000ffff187224 */ /* 0x000fe200078e0016 */
[----:B------:R-:W-:Y:S01]  /*0d20*/  MOV R28, R15 ;  /* 0x0000000f001c7202 */ /* 0x000fe20000000f00 */
[----:B------:R-:W-:Y:S01]  /*0d30*/  IMAD.MOV.U32 R19, RZ, RZ, R23 ;  /* 0x000000ffff137224 */ /* 0x000fe200078e0017 */
[----:B------:R-:W-:Y:S02]  /*0d40*/  MOV R25, R14 ;  /* 0x0000000e00197202 */ /* 0x000fe40000000f00 */
[----:B------:R-:W-:Y:S02]  /*0d50*/  MOV R26, 0xd70 ;  /* 0x00000d70001a7802 */ /* 0x000fe40000000f00 */
[----:B------:R-:W-:Y:S05]  /*0d60*/  CALL.REL.NOINC `($__internal_3_$__cuda_sm20_div_s64) ;  /* 0x0000003400dc7944 */ /* 0x000fea0003c00000 */
[----:B------:R-:W-:Y:S02]  /*0d70*/  MOV R38, R22 ;  /* 0x0000001600267202 */ /* 0x000fe40000000f00 */
[----:B------:R-:W-:Y:S01]  /*0d80*/  MOV R39, R23 ;  /* 0x0000001700277202 */ /* 0x000fe20000000f00 */
[----:B------:R-:W-:Y:S05]  /*0d90*/  BRA `(.L_x_148) ;  /* 0x00000000004c7947 */ /* 0x000fea0003800000 */
.L_x_147:
        /* <DEDUP_REMOVED lines=19> */
.L_x_148:
[----:B------:R-:W-:Y:S05]  /*0ed0*/  BSYNC B0 ;  /* 0x0000000000007941 */ /* 0x000fea0003800000 */
.L_x_146:
[-C--:B------:R-:W-:Y:S01]  /*0ee0*/  IABS R7, R2.reuse ;  /* 0x0000000200077213 */ /* 0x080fe20000000000 */
[----:B------:R-:W-:Y:S01]  /*0ef0*/  BSSY B0, `(.L_x_149) ;  /* 0x000003b000007945 */ /* 0x000fe20003800000 */
[----:B------:R-:W-:Y:S02]  /*0f00*/  IABS R10, R2 ;  /* 0x00000002000a7213 */ /* 0x000fe40000000000 */
[----:B------:R-:W0:Y:S01]  /*0f10*/  I2F.RP R20, R7 ;  /* 0x0000000700147306 */ /* 0x000e220000209400 */
[----:B------:R-:W-:Y:S02]  /*0f20*/  IMAD.IADD R6, R6, 0x1, R7 ;  /* 0x0000000106067824 */ /* 0x000fe400078e0207 */
[----:B------:R-:W-:-:S03]  /*0f30*/  IMAD.MOV R10, RZ, RZ, -R10 ;  /* 0x000000ffff0a7224 */ /* 0x000fc600078e0a0a */
[----:B------:R-:W-:Y:S02]  /*0f40*/  IABS R11, R6 ;  /* 0x00000006000b7213 */ /* 0x000fe40000000000 */
[----:B0-----:R-:W0:Y:S02]  /*0f50*/  MUFU.RCP R19, R20 ;  /* 0x0000001400137308 */ /* 0x001e240000001000 */
[----:B0-----:R-:W-:-:S06]  /*0f60*/  VIADD R19, R19, 0xffffffe ;  /* 0x0ffffffe13137836 */ /* 0x001fcc0000000000 */
[----:B------:R-:W0:Y:S02]  /*0f70*/  F2I.FTZ.U32.TRUNC.NTZ R19, R19 ;  /* 0x0000001300137305 */ /* 0x000e24000021f000 */
[----:B0-----:R-:W-:-:S04]  /*0f80*/  IMAD.MOV R18, RZ, RZ, -R19 ;  /* 0x000000ffff127224 */ /* 0x001fc800078e0a13 */
[----:B------:R-:W-:Y:S02]  /*0f90*/  IMAD R13, R18, R7, RZ ;  /* 0x00000007120d7224 */ /* 0x000fe400078e02ff */
[----:B------:R-:W-:-:S04]  /*0fa0*/  IMAD.MOV.U32 R18, RZ, RZ, RZ ;  /* 0x000000ffff127224 */ /* 0x000fc800078e00ff */
[----:B------:R-:W-:-:S06]  /*0fb0*/  IMAD.HI.U32 R13, R19, R13, R18 ;  /* 0x0000000d130d7227 */ /* 0x000fcc00078e0012 */
[----:B------:R-:W-:-:S04]  /*0fc0*/  IMAD.HI.U32 R13, R13, R11, RZ ;  /* 0x0000000b0d0d7227 */ /* 0x000fc800078e00ff */
[----:B------:R-:W-:-:S05]  /*0fd0*/  IMAD R10, R13, R10, R11 ;  /* 0x0000000a0d0a7224 */ /* 0x000fca00078e020b */
[----:B------:R-:W-:-:S13]  /*0fe0*/  ISETP.GT.U32.AND P1, PT, R7, R10, PT ;  /* 0x0000000a0700720c */ /* 0x000fda0003f24070 */
[----:B------:R-:W-:Y:S02]  /*0ff0*/  @!P1 IMAD.IADD R10, R10, 0x1, -R7 ;  /* 0x000000010a0a9824 */ /* 0x000fe400078e0a07 */
        /* <DEDUP_REMOVED lines=23> */
.L_x_150:
        /* <DEDUP_REMOVED lines=19> */
.L_x_151:
[----:B------:R-:W-:Y:S05]  /*12a0*/  BSYNC B0 ;  /* 0x0000000000007941 */ /* 0x000fea0003800000 */
.L_x_149:
[----:B------:R-:W0:Y:S01]  /*12b0*/  S2R R10, SR_TID.X ;  /* 0x00000000000a7919 */ /* 0x000e220000002100 */
[----:B------:R-:W-:Y:S01]  /*12c0*/  IADD3 R19, P0, R12, -UR7, RZ ;  /* 0x800000070c137c10 */ /* 0x000fe2000ff1e0ff */
[----:B------:R-:W-:Y:S01]  /*12d0*/  ULDC UR5, c[0x0][0x3c4] ;  /* 0x0000f10000057ab9 */ /* 0x000fe20000000800 */
[----:B------:R-:W-:Y:S01]  /*12e0*/  ULDC.64 UR8, c[0x0][0x208] ;  /* 0x0000820000087ab9 */ /* 0x000fe20000000a00 */
[----:B0-----:R-:W-:-:S04]  /*12f0*/  SHF.R.S32.HI R21, RZ, 0x1f, R10 ;  /* 0x0000001fff157819 */ /* 0x001fc8000001140a */
[----:B------:R-:W-:-:S04]  /*1300*/  LEA.HI R7, R21, R10, RZ, 0x4 ;  /* 0x0000000a15077211 */ /* 0x000fc800078f20ff */
[----:B------:R-:W-:Y:S02]  /*1310*/  LOP3.LUT R9, R7, 0xfffffff0, RZ, 0xc0, !PT ;  /* 0xfffffff007097812 */ /* 0x000fe400078ec0ff */
[----:B------:R-:W-:-:S03]  /*1320*/  SHF.R.S32.HI R7, RZ, 0x4, R7 ;  /* 0x00000004ff077819 */ /* 0x000fc60000011407 */
[----:B------:R-:W-:Y:S01]  /*1330*/  IMAD.IADD R20, R10, 0x1, -R9 ;  /* 0x000000010a147824 */ /* 0x000fe200078e0a09 */
[----:B------:R-:W-:Y:S01]  /*1340*/  IADD3.X R9, R5, ~UR6, RZ, P0, !PT ;  /* 0x8000000605097c10 */ /* 0x000fe200087fe4ff */
[----:B------:R-:W-:-:S03]  /*1350*/  VIADD R29, R7, 0x8 ;  /* 0x00000008071d7836 */ /* 0x000fc60000000000 */
[----:B------:R-:W-:Y:S02]  /*1360*/  ISETP.GT.U32.AND P2, PT, R19, R20, PT ;  /* 0x000000141300720c */ /* 0x000fe40003f44070 */
[----:B------:R-:W-:Y:S02]  /*1370*/  SHF.R.S32.HI R24, RZ, 0x1f, R20 ;  /* 0x0000001fff187819 */ /* 0x000fe40000011414 */
[----:B------:R-:W-:Y:S02]  /*1380*/  IADD3 R30, P0, R20, UR7, RZ ;  /* 0x00000007141e7c10 */ /* 0x000fe4000ff1e0ff */
[----:B------:R-:W-:Y:S02]  /*1390*/  ISETP.GT.AND.EX P2, PT, R9, R24, PT, P2 ;  /* 0x000000180900720c */ /* 0x000fe40003f44320 */
[----:B------:R-:W-:Y:S02]  /*13a0*/  IADD3.X R31, R24, UR6, RZ, P0, !PT ;  /* 0x00000006181f7c10 */ /* 0x000fe400087fe4ff */
[----:B------:R-:W-:-:S02]  /*13b0*/  ISETP.GE.OR P3, PT, R7, UR5, !P2 ;  /* 0x0000000507007c0c */ /* 0x000fc4000d766670 */
[----:B------:R-:W-:-:S11]  /*13c0*/  ISETP.GE.OR P2, PT, R29, UR5, !P2 ;  /* 0x000000051d007c0c */ /* 0x000fd6000d746670 */
[----:B------:R-:W0:Y:S01]  /*13d0*/  @!P3 LDC.64 R18, c[0x0][0x2b8] ;  /* 0x0000ae00ff12bb82 */ /* 0x000e220000000a00 */
[----:B------:R-:W-:Y:S02]  /*13e0*/  @!P3 SHF.R.S32.HI R33, RZ, 0x1f, R7 ;  /* 0x0000001fff21b819 */ /* 0x000fe40000011407 */
[----:B------:R-:W-:-:S03]  /*13f0*/  @!P2 SHF.R.S32.HI R25, RZ, 0x1f, R29 ;  /* 0x0000001fff19a819 */ /* 0x000fc6000001141d */
[-C--:B------:R-:W-:Y:S02]  /*1400*/  @!P3 IMAD R26, R33, R12.reuse, RZ ;  /* 0x0000000c211ab224 */ /* 0x080fe400078e02ff */
[----:B------:R-:W1:Y:S01]  /*1410*/  @!P2 LDC.64 R8, c[0x0][0x2b8] ;  /* 0x0000ae00ff08ab82 */ /* 0x000e620000000a00 */
[----:B------:R-:W-:Y:S02]  /*1420*/  @!P2 IMAD R24, R25, R12, RZ ;  /* 0x0000000c1918a224 */ /* 0x000fe400078e02ff */
[----:B------:R-:W-:-:S04]  /*1430*/  @!P3 IMAD.WIDE.U32 R32, R12, R7, R30 ;  /* 0x000000070c20b225 */ /* 0x000fc800078e001e */
[----:B------:R-:W-:-:S04]  /*1440*/  @!P2 IMAD.WIDE.U32 R30, R12, R29, R30 ;  /* 0x0000001d0c1ea225 */ /* 0x000fc800078e001e */
[-C--:B------:R-:W-:Y:S02]  /*1450*/  @!P2 IMAD R24, R29, R5.reuse, R24 ;  /* 0x000000051d18a224 */ /* 0x080fe400078e0218 */
[----:B------:R-:W-:Y:S02]  /*1460*/  @!P3 IMAD R25, R7, R5, R26 ;  /* 0x000000050719b224 */ /* 0x000fe400078e021a */
[----:B------:R-:W-:Y:S01]  /*1470*/  @!P2 IMAD.IADD R24, R31, 0x1, R24 ;  /* 0x000000011f18a824 */ /* 0x000fe200078e0218 */
[----:B0-----:R-:W-:Y:S01]  /*1480*/  @!P3 LEA R18, P1, R32, R18, 0x2 ;  /* 0x000000122012b211 */ /* 0x001fe200078210ff */
[----:B------:R-:W-:-:S05]  /*1490*/  @!P3 IMAD.IADD R25, R33, 0x1, R25 ;  /* 0x000000012119b824 */ /* 0x000fca00078e0219 */
[----:B------:R-:W-:Y:S02]  /*14a0*/  @!P3 LEA.HI.X R19, R32, R19, R25, 0x2, P1 ;  /* 0x000000132013b211 */ /* 0x000fe400008f1419 */
[----:B-1----:R-:W-:Y:S01]  /*14b0*/  @!P2 LEA R28, P0, R30, R8, 0x2 ;  /* 0x000000081e1ca211 */ /* 0x002fe200078010ff */
[----:B------:R-:W-:-:S03]  /*14c0*/  IMAD.MOV.U32 R8, RZ, RZ, -0x800000 ;  /* 0xff800000ff087424 */ /* 0x000fc600078e00ff */
[----:B------:R-:W-:Y:S01]  /*14d0*/  @!P2 LEA.HI.X R29, R30, R9, R24, 0x2, P0 ;  /* 0x000000091e1da211 */ /* 0x000fe200000f1418 */
[----:B------:R-:W-:Y:S01]  /*14e0*/  IMAD.MOV.U32 R24, RZ, RZ, -0x800000 ;  /* 0xff800000ff187424 */ /* 0x000fe200078e00ff */
[----:B------:R-:W0:Y:S01]  /*14f0*/  S2R R34, SR_CgaCtaId ;  /* 0x0000000000227919 */ /* 0x000e220000008800 */
[----:B------:R-:W1:Y:S02]  /*1500*/  LDC R9, c[0x0][0x2c4] ;  /* 0x0000b100ff097b82 */ /* 0x000e640000000800 */
[----:B------:R-:W2:Y:S04]  /*1510*/  @!P2 LDG.E R8, desc[UR8][R28.64] ;  /* 0x000000081c08a981 */ /* 0x000ea8000c1e1900 */
[----:B------:R3:W4:Y:S01]  /*1520*/  @!P3 LDG.E R24, desc[UR8][R18.64] ;  /* 0x000000081218b981 */ /* 0x000722000c1e1900 */
[----:B------:R-:W-:-:S02]  /*1530*/  MOV R31, 0x400 ;  /* 0x00000400001f7802 */ /* 0x000fc40000000f00 */
[C---:B------:R-:W-:Y:S02]  /*1540*/  ISETP.GT.AND P0, PT, R10.reuse, 0xff, PT ;  /* 0x000000ff0a00780c */ /* 0x040fe40003f04270 */
[----:B------:R-:W-:Y:S02]  /*1550*/  ISETP.GT.AND P3, PT, R10, 0x7f, PT ;  /* 0x0000007f0a00780c */ /* 0x000fe40003f64270 */
[----:B------:R-:W-:Y:S02]  /*1560*/  LEA.HI R26, R21, R10, RZ, 0x3 ;  /* 0x0000000a151a7211 */ /* 0x000fe400078f18ff */
[----:B0-----:R-:W-:-:S05]  /*1570*/  LEA R34, R34, R31, 0x18 ;  /* 0x0000001f22227211 */ /* 0x001fca00078ec0ff */
[----:B---3--:R-:W-:-:S04]  /*1580*/  IMAD R19, R7, 0x44, R34 ;  /* 0x0000004407137824 */ /* 0x008fc800078e0222 */
[----:B------:R-:W-:Y:S01]  /*1590*/  IMAD R19, R20, 0x4, R19 ;  /* 0x0000000414137824 */ /* 0x000fe200078e0213 */
[----:B-1----:R-:W-:Y:S02]  /*15a0*/  IABS R25, R9 ;  /* 0x0000000900197213 */ /* 0x002fe40000000000 */
[----:B------:R-:W-:Y:S02]  /*15b0*/  LOP3.LUT R35, R26, 0xfffffff8, RZ, 0xc0, !PT ;  /* 0xfffffff81a237812 */ /* 0x000fe400078ec0ff */
[----:B------:R-:W0:Y:S03]  /*15c0*/  I2F.RP R21, R25 ;  /* 0x0000001900157306 */ /* 0x000e260000209400 */
[----:B------:R-:W-:Y:S01]  /*15d0*/  IMAD.IADD R35, R10, 0x1, -R35 ;  /* 0x000000010a237824 */ /* 0x000fe200078e0a23 */
[----:B------:R-:W-:-:S03]  /*15e0*/  SHF.R.S32.HI R7, RZ, 0x3, R26 ;  /* 0x00000003ff077819 */ /* 0x000fc6000001141a */
[----:B------:R-:W-:Y:S02]  /*15f0*/  IMAD R34, R35, 0x44, R34 ;  /* 0x0000004423227824 */ /* 0x000fe400078e0222 */
[----:B------:R-:W-:Y:S02]  /*1600*/  IMAD.MOV.U32 R33, RZ, RZ, -0x800000 ;  /* 0xff800000ff217424 */ /* 0x000fe400078e00ff */
[----:B------:R-:W-:Y:S02]  /*1610*/  IMAD.MOV.U32 R32, RZ, RZ, -0x800000 ;  /* 0xff800000ff207424 */ /* 0x000fe400078e00ff */
[----:B------:R-:W-:Y:S01]  /*1620*/  IMAD R34, R7, 0x4, R34 ;  /* 0x0000000407227824 */ /* 0x000fe200078e0222 */
[----:B0-----:R-:W0:Y:S02]  /*1630*/  MUFU.RCP R18, R21 ;  /* 0x0000001500127308 */ /* 0x001e240000001000 */
[----:B0-----:R-:W-:-:S06]  /*1640*/  VIADD R28, R18, 0xffffffe ;  /* 0x0ffffffe121c7836 */ /* 0x001fcc0000000000 */
[----:B------:R-:W0:Y:S02]  /*1650*/  F2I.FTZ.U32.TRUNC.NTZ R29, R28 ;  /* 0x0000001c001d7305 */ /* 0x000e24000021f000 */
[----:B0-----:R-:W-:Y:S02]  /*1660*/  IMAD.MOV R18, RZ, RZ, -R29 ;  /* 0x000000ffff127224 */ /* 0x001fe400078e0a1d */
[----:B------:R-:W-:Y:S02]  /*1670*/  IMAD.MOV.U32 R28, RZ, RZ, RZ ;  /* 0x000000ffff1c7224 */ /* 0x000fe400078e00ff */
[----:B------:R-:W-:Y:S01]  /*1680*/  IMAD R20, R18, R25, RZ ;  /* 0x0000001912147224 */ /* 0x000fe200078e02ff */
[----:B------:R-:W-:Y:S02]  /*1690*/  IABS R18, R6 ;  /* 0x0000000600127213 */ /* 0x000fe40000000000 */
[----:B------:R-:W-:-:S04]  /*16a0*/  LOP3.LUT R6, R6, R9, RZ, 0x3c, !PT ;  /* 0x0000000906067212 */ /* 0x000fc800078e3cff */
[----:B------:R-:W-:Y:S02]  /*16b0*/  ISETP.GE.AND P1, PT, R6, RZ, PT ;  /* 0x000000ff0600720c */ /* 0x000fe40003f26270 */
[----:B------:R-:W-:Y:S01]  /*16c0*/  ISETP.GT.AND P4, PT, R2, RZ, PT ;  /* 0x000000ff0200720c */ /* 0x000fe20003f84270 */
[----:B--2---:R-:W-:Y:S04]  /*16d0*/  @!P3 STS [R19+0x220], R8 ;  /* 0x000220081300b388 */ /* 0x004fe80000000800 */
[----:B----4-:R0:W-:Y:S01]  /*16e0*/  @!P0 STS [R19], R24 ;  /* 0x0000001813008388 */ /* 0x0101e20000000800 */
[----:B------:R-:W-:Y:S06]  /*16f0*/  BAR.SYNC.DEFER_BLOCKING 0x0 ;  /* 0x0000000000007b1d */ /* 0x000fec0000010000 */
[----:B------:R-:W-:Y:S04]  /*1700*/  @!P3 LDS R33, [R34] ;  /* 0x000000002221b984 */ /* 0x000fe80000000800 */
[----:B------:R-:W1:Y:S01]  /*1710*/  @!P3 LDS R32, [R34+0x220] ;  /* 0x000220002220b984 */ /* 0x000e620000000800 */
[----:B0-----:R-:W-:-:S06]  /*1720*/  IMAD.HI.U32 R19, R29, R20, R28 ;  /* 0x000000141d137227 */ /* 0x001fcc00078e001c */
[----:B------:R-:W-:-:S04]  /*1730*/  IMAD.HI.U32 R8, R19, R18, RZ ;  /* 0x0000001213087227 */ /* 0x000fc800078e00ff */
[----:B------:R-:W-:Y:S01]  /*1740*/  IMAD.MOV R19, RZ, RZ, -R8 ;  /* 0x000000ffff137224 */ /* 0x000fe200078e0a08 */
[----:B-1----:R-:W-:-:S05]  /*1750*/  FMNMX.FTZ R21, R33, R32, !PT ;  /* 0x0000002021157209 */ /* 0x002fca0007810000 */
[----:B------:R-:W0:Y:S01]  /*1760*/  SHFL.BFLY PT, R20, R21, 0x4, 0x1f ;  /* 0x0c801f0015147f89 */ /* 0x000e2200000e0000 */
[----:B------:R-:W-:Y:S01]  /*1770*/  IMAD R18, R25, R19, R18 ;  /* 0x0000001319127224 */ /* 0x000fe200078e0212 */
[----:B0-----:R-:W-:-:S05]  /*1780*/  FMNMX.FTZ R20, R21, R20, !PT ;  /* 0x0000001415147209 */ /* 0x001fca0007810000 */
[----:B------:R-:W0:Y:S01]  /*1790*/  SHFL.BFLY PT, R19, R20, 0x2, 0x1f ;  /* 0x0c401f0014137f89 */ /* 0x000e2200000e0000 */
[----:B------:R-:W-:-:S13]  /*17a0*/  ISETP.GT.U32.AND P0, PT, R25, R18, PT ;  /* 0x000000121900720c */ /* 0x000fda0003f04070 */
[----:B------:R-:W-:Y:S01]  /*17b0*/  @!P0 IMAD.IADD R18, R18, 0x1, -R25 ;  /* 0x0000000112128824 */ /* 0x000fe200078e0a19 */
[----:B0-----:R-:W-:-:S04]  /*17c0*/  FMNMX.FTZ R6, R20, R19, !PT ;  /* 0x0000001314067209 */ /* 0x001fc80007810000 */
[----:B------:R-:W-:Y:S01]  /*17d0*/  ISETP.GE.U32.AND P2, PT, R18, R25, PT ;  /* 0x000000191200720c */ /* 0x000fe20003f46070 */
[----:B------:R-:W-:Y:S01]  /*17e0*/  @!P0 VIADD R8, R8, 0x1 ;  /* 0x0000000108088836 */ /* 0x000fe20000000000 */
[----:B------:R-:W0:Y:S01]  /*17f0*/  LDC R19, c[0x0][0x270] ;  /* 0x00009c00ff137b82 */ /* 0x000e220000000800 */
[----:B------:R-:W1:Y:S01]  /*1800*/  SHFL.BFLY PT, R21, R6, 0x1, 0x1f ;  /* 0x0c201f0006157f89 */ /* 0x000e6200000e0000 */
[----:B------:R-:W-:Y:S02]  /*1810*/  ISETP.NE.AND P0, PT, R9, RZ, PT ;  /* 0x000000ff0900720c */ /* 0x000fe40003f05270 */
[----:B------:R-:W-:-:S07]  /*1820*/  SHF.R.S32.HI R18, RZ, 0x1f, R2 ;  /* 0x0000001fff127819 */ /* 0x000fce0000011402 */
[----:B------:R-:W-:Y:S01]  /*1830*/  @P2 VIADD R8, R8, 0x1 ;  /* 0x0000000108082836 */ /* 0x000fe20000000000 */
[----:B------:R-:W-:-:S03]  /*1840*/  LEA.HI.SX32 R25, R2, 0x1, 0x1 ;  /* 0x0000000102197811 */ /* 0x000fc600078f0aff */
[----:B------:R-:W-:Y:S01]  /*1850*/  @!P1 IMAD.MOV R8, RZ, RZ, -R8 ;  /* 0x000000ffff089224 */ /* 0x000fe200078e0a08 */
[----:B------:R-:W-:Y:S01]  /*1860*/  @!P0 LOP3.LUT R8, RZ, R9, RZ, 0x33, !PT ;  /* 0x00000009ff088212 */ /* 0x000fe200078e33ff */
[----:B------:R-:W-:Y:S01]  /*1870*/  @!P4 IMAD.MOV R25, RZ, RZ, R18 ;  /* 0x000000ffff19c224 */ /* 0x000fe200078e0212 */
[----:B-1----:R-:W-:-:S04]  /*1880*/  FMNMX.FTZ R21, R6, R21, !PT ;  /* 0x0000001506157209 */ /* 0x002fc80007810000 */
[----:B------:R-:W-:Y:S01]  /*1890*/  FSETP.NEU.FTZ.AND P0, PT, R21, -INF , PT ;  /* 0xff8000001500780b */ /* 0x000fe20003f1d000 */
[----:B------:R-:W-:-:S03]  /*18a0*/  IMAD R2, R25, R8, RZ ;  /* 0x0000000819027224 */ /* 0x000fc600078e02ff */
[----:B------:R-:W-:Y:S02]  /*18b0*/  FSEL R6, R21, RZ, P0 ;  /* 0x000000ff15067208 */ /* 0x000fe40000000000 */
[----:B------:R-:W-:-:S03]  /*18c0*/  IABS R29, R2 ;  /* 0x00000002001d7213 */ /* 0x000fc60000000000 */
[C---:B------:R-:W-:Y:S01]  /*18d0*/  FADD.FTZ R21, -R6.reuse, R33 ;  /* 0x0000002106157221 */ /* 0x040fe20000010100 */
[----:B------:R-:W-:Y:S01]  /*18e0*/  FADD.FTZ R25, -R6, R32 ;  /* 0x0000002006197221 */ /* 0x000fe20000010100 */
[----:B------:R-:W1:Y:S02]  /*18f0*/  I2F.RP R18, R29 ;  /* 0x0000001d00127306 */ /* 0x000e640000209400 */
[----:B------:R-:W-:Y:S01]  /*1900*/  FMUL.FTZ R21, R21, 1.4426950216293334961 ;  /* 0x3fb8aa3b15157820 */ /* 0x000fe20000410000 */
[----:B------:R-:W-:Y:S01]  /*1910*/  FMUL.FTZ R25, R25, 1.4426950216293334961 ;  /* 0x3fb8aa3b19197820 */ /* 0x000fe20000410000 */
[----:B0-----:R-:W-:-:S04]  /*1920*/  IABS R24, R19 ;  /* 0x0000001300187213 */ /* 0x001fc80000000000 */
[----:B------:R-:W-:Y:S08]  /*1930*/  MUFU.EX2 R21, R21 ;  /* 0x0000001500157308 */ /* 0x000ff00000000800 */
[----:B------:R-:W0:Y:S08]  /*1940*/  MUFU.EX2 R8, R25 ;  /* 0x0000001900087308 */ /* 0x000e300000000800 */
[----:B------:R-:W2:Y:S08]  /*1950*/  I2F.U32.RP R20, R24 ;  /* 0x0000001800147306 */ /* 0x000eb00000209000 */
[----:B-1----:R-:W1:Y:S01]  /*1960*/  MUFU.RCP R42, R18 ;  /* 0x00000012002a7308 */ /* 0x002e620000001000 */
[----:B0-----:R-:W-:-:S07]  /*1970*/  FADD.FTZ R8, R21, R8 ;  /* 0x0000000815087221 */ /* 0x001fce0000010000 */
[----:B--2---:R-:W0:Y:S01]  /*1980*/  MUFU.RCP R40, R20 ;  /* 0x0000001400287308 */ /* 0x004e220000001000 */
[----:B------:R-:W2:Y:S01]  /*1990*/  SHFL.BFLY PT, R31, R8, 0x4, 0x1f ;  /* 0x0c801f00081f7f89 */ /* 0x000ea200000e0000 */
[----:B-1----:R-:W-:-:S06]  /*19a0*/  VIADD R42, R42, 0xffffffe ;  /* 0x0ffffffe2a2a7836 */ /* 0x002fcc0000000000 */
[----:B------:R-:W1:Y:S01]  /*19b0*/  F2I.FTZ.U32.TRUNC.NTZ R43, R42 ;  /* 0x0000002a002b7305 */ /* 0x000e62000021f000 */
[----:B0-----:R-:W-:-:S07]  /*19c0*/  VIADD R40, R40, 0xffffffe ;  /* 0x0ffffffe28287836 */ /* 0x001fce0000000000 */
[----:B------:R-:W0:Y:S01]  /*19d0*/  F2I.FTZ.U32.TRUNC.NTZ R41, R40 ;  /* 0x0000002800297305 */ /* 0x000e22000021f000 */
[----:B--2---:R-:W-:Y:S01]  /*19e0*/  FADD.FTZ R31, R8, R31 ;  /* 0x0000001f081f7221 */ /* 0x004fe20000010000 */
[----:B-1----:R-:W-:Y:S02]  /*19f0*/  IMAD.MOV R18, RZ, RZ, -R43 ;  /* 0x000000ffff127224 */ /* 0x002fe400078e0a2b */
[----:B------:R-:W-:Y:S02]  /*1a00*/  VIADD R20, R29, UR4 ;  /* 0x000000041d147c36 */ /* 0x000fe40008000000 */
[----:B------:R-:W1:Y:S01]  /*1a10*/  SHFL.BFLY PT, R28, R31, 0x2, 0x1f ;  /* 0x0c401f001f1c7f89 */ /* 0x000e6200000e0000 */
[----:B------:R-:W-:Y:S02]  /*1a20*/  IMAD R37, R18, R29, RZ ;  /* 0x0000001d12257224 */ /* 0x000fe400078e02ff */
[----:B------:R-:W-:Y:S01]  /*1a30*/  IMAD.MOV.U32 R42, RZ, RZ, RZ ;  /* 0x000000ffff2a7224 */ /* 0x000fe200078e00ff */
[----:B------:R-:W-:Y:S01]  /*1a40*/  IABS R25, R2 ;  /* 0x0000000200197213 */ /* 0x000fe20000000000 */
[----:B0-----:R-:W-:Y:S01]  /*1a50*/  IMAD.MOV R21, RZ, RZ, -R41 ;  /* 0x000000ffff157224 */ /* 0x001fe200078e0a29 */
[----:B------:R-:W-:Y:S01]  /*1a60*/  IABS R26, R20 ;  /* 0x00000014001a7213 */ /* 0x000fe20000000000 */
[----:B------:R-:W-:-:S04]  /*1a70*/  IMAD.HI.U32 R37, R43, R37, R42 ;  /* 0x000000252b257227 */ /* 0x000fc800078e002a */
[----:B------:R-:W-:Y:S02]  /*1a80*/  IMAD R21, R21, R24, RZ ;  /* 0x0000001815157224 */ /* 0x000fe400078e02ff */
[----:B------:R-:W-:Y:S02]  /*1a90*/  IMAD.MOV.U32 R40, RZ, RZ, RZ ;  /* 0x000000ffff287224 */ /* 0x000fe400078e00ff */
[----:B------:R-:W-:Y:S02]  /*1aa0*/  IMAD.MOV R25, RZ, RZ, -R25 ;  /* 0x000000ffff197224 */ /* 0x000fe400078e0a19 */
[----:B------:R-:W-:Y:S01]  /*1ab0*/  IMAD.HI.U32 R30, R37, R26, RZ ;  /* 0x0000001a251e7227 */ /* 0x000fe200078e00ff */
[----:B------:R-:W-:Y:S02]  /*1ac0*/  IABS R18, R19 ;  /* 0x0000001300127213 */ /* 0x000fe40000000000 */
[----:B------:R-:W-:Y:S01]  /*1ad0*/  IABS R8, R4 ;  /* 0x0000000400087213 */ /* 0x000fe20000000000 */
[----:B------:R-:W-:-:S04]  /*1ae0*/  IMAD.HI.U32 R21, R41, R21, R40 ;  /* 0x0000001529157227 */ /* 0x000fc800078e0028 */
[----:B------:R-:W-:Y:S02]  /*1af0*/  IMAD R36, R30, R25, R26 ;  /* 0x000000191e247224 */ /* 0x000fe400078e021a */
[----:B------:R-:W-:Y:S02]  /*1b00*/  IMAD.MOV R25, RZ, RZ, -R18 ;  /* 0x000000ffff197224 */ /* 0x000fe400078e0a12 */
[----:B------:R-:W-:Y:S01]  /*1b10*/  IMAD.HI.U32 R18, R21, R8, RZ ;  /* 0x0000000815127227 */ /* 0x000fe200078e00ff */
[----:B------:R-:W-:-:S03]  /*1b20*/  ISETP.GT.U32.AND P4, PT, R29, R36, PT ;  /* 0x000000241d00720c */ /* 0x000fc60003f84070 */
[----:B------:R-:W-:-:S04]  /*1b30*/  IMAD.HI.U32 R21, R21, R26, RZ ;  /* 0x0000001a15157227 */ /* 0x000fc800078e00ff */
[----:B-1----:R-:W-:Y:S01]  /*1b40*/  FADD.FTZ R31, R31, R28 ;  /* 0x0000001c1f1f7221 */ /* 0x002fe20000010000 */
[-C--:B------:R-:W-:Y:S02]  /*1b50*/  IMAD R37, R18, R25.reuse, R8 ;  /* 0x0000001912257224 */ /* 0x080fe400078e0208 */
[----:B------:R-:W-:-:S03]  /*1b60*/  IMAD R25, R21, R25, R26 ;  /* 0x0000001915197224 */ /* 0x000fc600078e021a */
[C---:B------:R-:W-:Y:S01]  /*1b70*/  ISETP.GT.U32.AND P1, PT, R24.reuse, R37, PT ;  /* 0x000000251800720c */ /* 0x040fe20003f24070 */
[----:B------:R-:W0:Y:S01]  /*1b80*/  SHFL.BFLY PT, R8, R31, 0x1, 0x1f ;  /* 0x0c201f001f087f89 */ /* 0x000e2200000e0000 */
[----:B------:R-:W-:Y:S01]  /*1b90*/  ISETP.GT.U32.AND P5, PT, R24, R25, PT ;  /* 0x000000191800720c */ /* 0x000fe20003fa4070 */
[----:B------:R-:W-:-:S05]  /*1ba0*/  @!P4 IMAD.IADD R36, R36, 0x1, -R29 ;  /* 0x000000012424c824 */ /* 0x000fca00078e0a1d */
[----:B------:R-:W-:Y:S01]  /*1bb0*/  ISETP.GE.U32.AND P0, PT, R36, R29, PT ;  /* 0x0000001d2400720c */ /* 0x000fe20003f06070 */
[----:B------:R-:W-:-:S04]  /*1bc0*/  @!P4 VIADD R30, R30, 0x1 ;  /* 0x000000011e1ec836 */ /* 0x000fc80000000000 */
[--C-:B------:R-:W-:Y:S02]  /*1bd0*/  @!P1 IMAD.IADD R37, R37, 0x1, -R24.reuse ;  /* 0x0000000125259824 */ /* 0x100fe400078e0a18 */
[----:B------:R-:W-:Y:S01]  /*1be0*/  @!P5 IMAD.IADD R25, R25, 0x1, -R24 ;  /* 0x000000011919d824 */ /* 0x000fe200078e0a18 */
[----:B------:R-:W-:Y:S02]  /*1bf0*/  LOP3.LUT R26, R20, R29, RZ, 0x3c, !PT ;  /* 0x0000001d141a7212 */ /* 0x000fe400078e3cff */
[-C--:B------:R-:W-:Y:S02]  /*1c00*/  ISETP.GE.U32.AND P4, PT, R37, R24.reuse, PT ;  /* 0x000000182500720c */ /* 0x080fe40003f86070 */
[-C--:B------:R-:W-:Y:S02]  /*1c10*/  LOP3.LUT R4, R4, R19.reuse, RZ, 0x3c, !PT ;  /* 0x0000001304047212 */ /* 0x080fe400078e3cff */
[----:B------:R-:W-:Y:S02]  /*1c20*/  ISETP.GE.U32.AND P6, PT, R25, R24, PT ;  /* 0x000000181900720c */ /* 0x000fe40003fc6070 */
[----:B------:R-:W-:Y:S01]  /*1c30*/  LOP3.LUT R20, R20, R19, RZ, 0x3c, !PT ;  /* 0x0000001314147212 */ /* 0x000fe200078e3cff */
[----:B------:R-:W-:Y:S01]  /*1c40*/  @P0 VIADD R30, R30, 0x1 ;  /* 0x000000011e1e0836 */ /* 0x000fe20000000000 */
[----:B------:R-:W-:Y:S01]  /*1c50*/  ISETP.GE.AND P0, PT, R4, RZ, PT ;  /* 0x000000ff0400720c */ /* 0x000fe20003f06270 */
[----:B------:R-:W-:Y:S01]  /*1c60*/  @!P5 VIADD R21, R21, 0x1 ;  /* 0x000000011515d836 */ /* 0x000fe20000000000 */
[----:B------:R-:W-:Y:S01]  /*1c70*/  ISETP.GT.AND P5, PT, R3, RZ, PT ;  /* 0x000000ff0300720c */ /* 0x000fe20003fa4270 */
[----:B------:R-:W-:Y:S01]  /*1c80*/  @!P1 VIADD R18, R18, 0x1 ;  /* 0x0000000112129836 */ /* 0x000fe20000000000 */
[----:B------:R-:W-:Y:S01]  /*1c90*/  ISETP.GE.AND P1, PT, R20, RZ, PT ;  /* 0x000000ff1400720c */ /* 0x000fe20003f26270 */
[----:B------:R-:W1:Y:S01]  /*1ca0*/  LDC.U8 R4, c[0x0][0x3d9] ;  /* 0x0000f640ff047b82 */ /* 0x000e620000000000 */
[----:B0-----:R-:W-:Y:S01]  /*1cb0*/  FADD.FTZ R31, R31, R8 ;  /* 0x000000081f1f7221 */ /* 0x001fe20000010000 */
[----:B------:R-:W-:Y:S01]  /*1cc0*/  @P4 VIADD R18, R18, 0x1 ;  /* 0x0000000112124836 */ /* 0x000fe20000000000 */
[----:B------:R-:W-:-:S02]  /*1cd0*/  ISETP.GE.AND P2, PT, R26, RZ, PT ;  /* 0x000000ff1a00720c */ /* 0x000fc40003f46270 */
[----:B------:R-:W-:Y:S02]  /*1ce0*/  SHF.R.S32.HI R20, RZ, 0x1f, R3 ;  /* 0x0000001fff147819 */ /* 0x000fe40000011403 */
[----:B------:R-:W-:Y:S01]  /*1cf0*/  FSETP.NE.FTZ.AND P4, PT, R31, RZ, PT ;  /* 0x000000ff1f00720b */ /* 0x000fe20003f95000 */
[----:B------:R-:W-:Y:S01]  /*1d00*/  @P6 VIADD R21, R21, 0x1 ;  /* 0x0000000115156836 */ /* 0x000fe20000000000 */
[----:B------:R-:W-:Y:S01]  /*1d10*/  LEA.HI.SX32 R8, R3, 0x1, 0x1 ;  /* 0x0000000103087811 */ /* 0x000fe200078f0aff */
[----:B------:R-:W-:Y:S01]  /*1d20*/  @!P5 IMAD.MOV R8, RZ, RZ, R20 ;  /* 0x000000ffff08d224 */ /* 0x000fe200078e0214 */
[----:B------:R-:W-:Y:S01]  /*1d30*/  ISETP.NE.AND P6, PT, R2, RZ, PT ;  /* 0x000000ff0200720c */ /* 0x000fe20003fc5270 */
[----:B------:R-:W-:Y:S01]  /*1d40*/  @!P0 IMAD.MOV R18, RZ, RZ, -R18 ;  /* 0x000000ffff128224 */ /* 0x000fe200078e0a12 */
[----:B------:R-:W-:Y:S01]  /*1d50*/  ISETP.NE.AND P5, PT, R19, RZ, PT ;  /* 0x000000ff1300720c */ /* 0x000fe20003fa5270 */
[----:B------:R-:W-:Y:S01]  /*1d60*/  @!P1 IMAD.MOV R21, RZ, RZ, -R21 ;  /* 0x000000ffff159224 */ /* 0x000fe200078e0a15 */
[----:B------:R-:W-:Y:S01]  /*1d70*/  LOP3.LUT R20, RZ, R19, RZ, 0x33, !PT ;  /* 0x00000013ff147212 */ /* 0x000fe200078e33ff */
[----:B------:R-:W-:-:S03]  /*1d80*/  IMAD.MOV.U32 R25, RZ, RZ, R30 ;  /* 0x000000ffff197224 */ /* 0x000fc600078e001e */
[C---:B------:R-:W-:Y:S02]  /*1d90*/  SEL R18, R20.reuse, R18, !P5 ;  /* 0x0000001214127207 */ /* 0x040fe40006800000 */
[----:B------:R-:W-:Y:S01]  /*1da0*/  SEL R20, R20, R21, !P5 ;  /* 0x0000001514147207 */ /* 0x000fe20006800000 */
[----:B------:R-:W-:Y:S01]  /*1db0*/  @!P2 IMAD.MOV R25, RZ, RZ, -R25 ;  /* 0x000000ffff19a224 */ /* 0x000fe200078e0a19 */
[----:B------:R-:W-:Y:S01]  /*1dc0*/  LOP3.LUT P5, RZ, R10, 0x7, RZ, 0xc0, !PT ;  /* 0x000000070aff7812 */ /* 0x000fe200078ac0ff */
[----:B------:R-:W0:Y:S01]  /*1dd0*/  @P4 MUFU.LG2 R31, R31 ;  /* 0x0000001f001f4308 */ /* 0x000e220000000c00 */
[----:B------:R-:W-:Y:S02]  /*1de0*/  ISETP.GT.AND P2, PT, R2, RZ, PT ;  /* 0x000000ff0200720c */ /* 0x000fe40003f44270 */
[----:B------:R-:W-:Y:S02]  /*1df0*/  ISETP.GT.OR P5, PT, R10, 0x7f, P5 ;  /* 0x0000007f0a00780c */ /* 0x000fe40002fa4670 */
[----:B-1----:R-:W-:-:S02]  /*1e00*/  ISETP.NE.AND P0, PT, R4, RZ, PT ;  /* 0x000000ff0400720c */ /* 0x002fc40003f05270 */
[----:B------:R-:W-:Y:S02]  /*1e10*/  @!P6 LOP3.LUT R25, RZ, R29, RZ, 0x33, !PT ;  /* 0x0000001dff19e212 */ /* 0x000fe400078e33ff */
[----:B------:R-:W-:Y:S02]  /*1e20*/  SHF.R.S32.HI R24, RZ, 0x1f, R2 ;  /* 0x0000001fff187819 */ /* 0x000fe40000011402 */
[----:B------:R-:W-:Y:S02]  /*1e30*/  SEL R9, R9, 0x1, !P0 ;  /* 0x0000000109097807 */ /* 0x000fe40004000000 */
[----:B------:R-:W-:Y:S02]  /*1e40*/  ISETP.LT.U32.AND P1, PT, R22, R25, PT ;  /* 0x000000191600720c */ /* 0x000fe40003f21070 */
[----:B------:R-:W-:Y:S01]  /*1e50*/  SHF.R.S32.HI R21, RZ, 0x1f, R25 ;  /* 0x0000001fff157819 */ /* 0x000fe20000011419 */
[----:B------:R-:W-:Y:S01]  /*1e60*/  IMAD R29, R18, R9, RZ ;  /* 0x00000009121d7224 */ /* 0x000fe200078e02ff */
[----:B------:R-:W-:Y:S01]  /*1e70*/  LEA.HI.SX32 R4, R2, 0x1, 0x1 ;  /* 0x0000000102047811 */ /* 0x000fe200078f0aff */
[----:B------:R-:W-:Y:S01]  /*1e80*/  @!P2 IMAD.MOV R4, RZ, RZ, R24 ;  /* 0x000000ffff04a224 */ /* 0x000fe200078e0218 */
[----:B------:R-:W-:Y:S01]  /*1e90*/  ISETP.LT.AND.EX P1, PT, R23, R21, PT, P1 ;  /* 0x000000151700720c */ /* 0x000fe20003f21310 */
[----:B------:R-:W-:Y:S01]  /*1ea0*/  IMAD R37, R20, R9, RZ ;  /* 0x0000000914257224 */ /* 0x000fe200078e02ff */
[----:B------:R-:W-:Y:S01]  /*1eb0*/  BSSY B1, `(.L_x_152) ;  /* 0x00001cf000017945 */ /* 0x000fe20003800000 */
[----:B------:R-:W-:-:S02]  /*1ec0*/  IMAD.MOV.U32 R30, RZ, RZ, 0x7f800000 ;  /* 0x7f800000ff1e7424 */ /* 0x000fc400078e00ff */
[----:B0-----:R-:W-:Y:S01]  /*1ed0*/  @P4 FFMA.FTZ R30, R31, 0.69314718246459960938, R6 ;  /* 0x3f3172181f1e4823 */ /* 0x001fe20000010006 */
        /* <DEDUP_REMOVED lines=40> */
[----:B------:R-:W-:Y:S05]  /*2160*/  CALL.REL.NOINC `($__internal_3_$__cuda_sm20_div_s64) ;  /* 0x0000002000dc7944 */ /* 0x000fea0003c00000 */
        /* <DEDUP_REMOVED lines=9> */
.L_x_156:
        /* <DEDUP_REMOVED lines=22> */
.L_x_157:
[----:B------:R-:W-:Y:S05]  /*2360*/  BSYNC B0 ;  /* 0x0000000000007941 */ /* 0x000fea0003800000 */
.L_x_155:
        /* <DEDUP_REMOVED lines=19> */
.L_x_159:
        /* <DEDUP_REMOVED lines=22> */
.L_x_160:
[----:B------:R-:W-:Y:S05]  /*2600*/  BSYNC B0 ;  /* 0x0000000000007941 */ /* 0x000fea0003800000 */
.L_x_158:
        /* <DEDUP_REMOVED lines=11> */
[----:B------:R-:W-:Y:S05]  /*26c0*/  CALL.REL.NOINC `($__internal_3_$__cuda_sm20_div_s64) ;  /* 0x0000001c00847944 */ /* 0x000fea0003c00000 */
[----:B------:R-:W-:-:S04]  /*26d0*/  IADD3 R19, P0, RZ, -R22, RZ ;  /* 0x80000016ff137210 */ /* 0x000fc80007f1e0ff */
[----:B------:R-:W-:Y:S01]  /*26e0*/  IADD3.X R18, RZ, ~R23, RZ, P0, !PT ;  /* 0x80000017ff127210 */ /* 0x000fe200007fe4ff */
[----:B------:R-:W-:-:S04]  /*26f0*/  IMAD.WIDE.U32 R42, R5, R19, R42 ;  /* 0x00000013052a7225 */ /* 0x000fc800078e002a */
[----:B------:R-:W-:-:S04]  /*2700*/  IMAD R18, R18, R5, RZ ;  /* 0x0000000512127224 */ /* 0x000fc800078e02ff */
[----:B------:R-:W-:-:S05]  /*2710*/  IMAD R4, R4, R19, R18 ;  /* 0x0000001304047224 */ /* 0x000fca00078e0212 */
[----:B------:R-:W-:Y:S01]  /*2720*/  IADD3 R4, R43, R4, RZ ;  /* 0x000000042b047210 */ /* 0x000fe20007ffe0ff */
[----:B------:R-:W-:Y:S05]  /*2730*/  BRA `(.L_x_163) ;  /* 0x0000000000587947 */ /* 0x000fea0003800000 */
.L_x_162:
        /* <DEDUP_REMOVED lines=22> */
.L_x_163:
[----:B------:R-:W-:Y:S05]  /*28a0*/  BSYNC B0 ;  /* 0x0000000000007941 */ /* 0x000fea0003800000 */
.L_x_161:
        /* <DEDUP_REMOVED lines=38> */
[----:B------:R-:W-:Y:S05]  /*2b10*/  CALL.REL.NOINC `($__internal_3_$__cuda_sm20_div_s64) ;  /* 0x0000001800707944 */ /* 0x000fea0003c00000 */
        /* <DEDUP_REMOVED lines=12> */
.L_x_165:
        /* <DEDUP_REMOVED lines=23> */
.L_x_166:
[----:B------:R-:W-:Y:S05]  /*2d50*/  BSYNC B0 ;  /* 0x0000000000007941 */ /* 0x000fea0003800000 */
.L_x_164:
        /* <DEDUP_REMOVED lines=18> */
.L_x_168:
        /* <DEDUP_REMOVED lines=22> */
.L_x_169:
[----:B------:R-:W-:Y:S05]  /*2fe0*/  BSYNC B0 ;  /* 0x0000000000007941 */ /* 0x000fea0003800000 */
.L_x_167:
        /* <DEDUP_REMOVED lines=22> */
.L_x_171:
        /* <DEDUP_REMOVED lines=23> */
.L_x_172:
[----:B------:R-:W-:Y:S05]  /*32c0*/  BSYNC B0 ;  /* 0x0000000000007941 */ /* 0x000fea0003800000 */
.L_x_170:
        /* <DEDUP_REMOVED lines=39> */
.L_x_174:
        /* <DEDUP_REMOVED lines=23> */
.L_x_175:
[----:B------:R-:W-:Y:S05]  /*36b0*/  BSYNC B0 ;  /* 0x0000000000007941 */ /* 0x000fea0003800000 */
.L_x_173:
        /* <DEDUP_REMOVED lines=29> */
.L_x_177:
        /* <DEDUP_REMOVED lines=23> */
.L_x_178:
[----:B------:R-:W-:Y:S05]  /*3a00*/  BSYNC B0 ;  /* 0x0000000000007941 */ /* 0x000fea0003800000 */
.L_x_176:
        /* <DEDUP_REMOVED lines=21> */
.L_x_154:
[----:B------:R-:W-:Y:S02]  /*3b60*/  ULDC.64 UR4, c[0x0][0x2b0] ;  /* 0x0000ac0000047ab9 */ /* 0x000fe40000000a00 */
[----:B------:R-:W-:-:S04]  /*3b70*/  LEA R2, P0, R36, UR4, 0x2 ;  /* 0x0000000424027c11 */ /* 0x000fc8000f8010ff */
[----:B------:R-:W-:-:S05]  /*3b80*/  LEA.HI.X R3, R36, UR5, R37, 0x2, P0 ;  /* 0x0000000524037c11 */ /* 0x000fca00080f1425 */
[----:B------:R0:W-:Y:S04]  /*3b90*/  STG.E desc[UR8][R2.64], R30 ;  /* 0x0000001e02007986 */ /* 0x0001e8000c101908 */
.L_x_153:
[----:B------:R-:W-:Y:S05]  /*3ba0*/  BSYNC B1 ;  /* 0x0000000000017941 */ /* 0x000fea0003800000 */
.L_x_152:
[----:B------:R-:W2:Y:S01]  /*3bb0*/  LDC R0, c[0x0][0x3c4] ;  /* 0x0000f100ff007b82 */ /* 0x000ea20000000800 */
[C---:B0-----:R-:W-:Y:S01]  /*3bc0*/  VIADD R3, R35.reuse, 0x8 ;  /* 0x0000000823037836 */ /* 0x041fe20000000000 */
[----:B-1----:R-:W-:Y:S01]  /*3bd0*/  HFMA2.MMA R5, -RZ, RZ, 0, 0 ;  /* 0x00000000ff057435 */ /* 0x002fe200000001ff */
[C---:B------:R-:W-:Y:S01]  /*3be0*/  IMAD.SHL.U32 R16, R35.reuse, 0x4, RZ ;  /* 0x0000000423107824 */ /* 0x040fe200078e00ff */
[-C--:B--2---:R-:W-:Y:S02]  /*3bf0*/  ISETP.GE.OR P0, PT, R35, R0.reuse, P3 ;  /* 0x000000002300720c */ /* 0x084fe40001f06670 */
[----:B------:R-:W-:-:S11]  /*3c00*/  ISETP.GE.OR P3, PT, R3, R0, P3 ;  /* 0x000000000300720c */ /* 0x000fd60001f66670 */
[C---:B------:R-:W-:Y:S02]  /*3c10*/  @!P0 FADD.FTZ R3, -R30.reuse, R33 ;  /* 0x000000211e038221 */ /* 0x040fe40000010100 */
[----:B------:R-:W-:Y:S02]  /*3c20*/  @!P3 FADD.FTZ R30, -R30, R32 ;  /* 0x000000201e1eb221 */ /* 0x000fe40000010100 */
[----:B------:R-:W-:Y:S02]  /*3c30*/  @!P0 FMUL.FTZ R3, R3, 1.4426950216293334961 ;  /* 0x3fb8aa3b03038820 */ /* 0x000fe40000410000 */
[----:B------:R-:W-:Y:S02]  /*3c40*/  @!P3 FMUL.FTZ R11, R30, 1.4426950216293334961 ;  /* 0x3fb8aa3b1e0bb820 */ /* 0x000fe40000410000 */
[----:B------:R-:W0:Y:S08]  /*3c50*/  @!P0 MUFU.EX2 R9, R3 ;  /* 0x0000000300098308 */ /* 0x000e300000000800 */
[----:B------:R-:W1:Y:S01]  /*3c60*/  @!P3 MUFU.EX2 R11, R11 ;  /* 0x0000000b000bb308 */ /* 0x000e620000000800 */
[----:B0-----:R0:W-:Y:S01]  /*3c70*/  @!P0 STS [R34], R9 ;  /* 0x0000000922008388 */ /* 0x0011e20000000800 */
[----:B------:R-:W-:-:S02]  /*3c80*/  ISETP.GE.AND P0, PT, R0, 0x1, PT ;  /* 0x000000010000780c */ /* 0x000fc40003f06270 */
[----:B------:R-:W-:Y:S02]  /*3c90*/  CS2R R2, SRZ ;  /* 0x0000000000027805 */ /* 0x000fe4000001ff00 */
[----:B------:R-:W-:Y:S01]  /*3ca0*/  MOV R0, RZ ;  /* 0x000000ff00007202 */ /* 0x000fe20000000f00 */
[----:B-1----:R0:W-:Y:S01]  /*3cb0*/  @!P3 STS [R34+0x220], R11 ;  /* 0x0002200b2200b388 */ /* 0x0021e20000000800 */
[----:B------:R-:W-:Y:S07]  /*3cc0*/  BAR.SYNC.DEFER_BLOCKING 0x0 ;  /* 0x0000000000007b1d */ /* 0x000fee0000010000 */
[----:B------:R-:W-:Y:S05]  /*3cd0*/  @!P0 BRA `(.L_x_179) ;  /* 0x0000000000a88947 */ /* 0x000fea0003800000 */
[----:B------:R-:W1:Y:S01]  /*3ce0*/  S2UR UR6, SR_CgaCtaId ;  /* 0x00000000000679c3 */ /* 0x000e620000008800 */
[----:B------:R-:W-:Y:S01]  /*3cf0*/  ULDC UR10, c[0x0][0x2dc] ;  /* 0x0000b700000a7ab9 */ /* 0x000fe20000000800 */
[----:B------:R-:W-:Y:S01]  /*3d00*/  IMAD R15, R7, 0x20, R16 ;  /* 0x00000020070f7824 */ /* 0x000fe200078e0210 */
[----:B------:R-:W-:Y:S01]  /*3d10*/  UIMAD UR4, UR7, UR10, URZ ;  /* 0x0000000a070472a4 */ /* 0x000fe2000f8e023f */
[C---:B------:R-:W-:Y:S01]  /*3d20*/  VIADD R4, R12.reuse, -UR7 ;  /* 0x800000070c047c36 */ /* 0x040fe20008000000 */
[----:B0-----:R-:W-:Y:S01]  /*3d30*/  CS2R R8, SRZ ;  /* 0x0000000000087805 */ /* 0x001fe2000001ff00 */
        /* <DEDUP_REMOVED lines=17> */
.L_x_182:
        /* <DEDUP_REMOVED lines=10> */
.L_x_181:
[----:B------:R-:W-:Y:S05]  /*3ef0*/  BSYNC B0 ;  /* 0x0000000000007941 */ /* 0x000fea0003800000 */
.L_x_180:
        /* <DEDUP_REMOVED lines=8> */
.L_x_179:
[----:B------:R-:W-:-:S04]  /*3f80*/  IADD3 R7, R7, UR7, RZ ;  /* 0x0000000707077c10 */ /* 0x000fc8000fffe0ff */
[----:B------:R-:W-:-:S13]  /*3f90*/  ISETP.GE.AND P0, PT, R7, R12, PT ;  /* 0x0000000c0700720c */ /* 0x000fda0003f06270 */
[----:B------:R-:W-:Y:S05]  /*3fa0*/  @P0 EXIT ;  /* 0x000000000000094d */ /* 0x000fea0003800000 */
[----:B------:R-:W-:Y:S02]  /*3fb0*/  ULDC UR4, c[0x0][0x2d0] ;  /* 0x0000b40000047ab9 */ /* 0x000fe40000000800 */
[----:B------:R-:W-:-:S13]  /*3fc0*/  ISETP.GE.AND P0, PT, R16, UR4, PT ;  /* 0x0000000410007c0c */ /* 0x000fda000bf06270 */
[----:B------:R-:W-:Y:S05]  /*3fd0*/  @P0 EXIT ;  /* 0x000000000000094d */ /* 0x000fea0003800000 */
[----:B0-----:R-:W0:Y:S01]  /*3fe0*/  LDC R9, c[0x0][0x2c4] ;  /* 0x0000b100ff097b82 */ /* 0x001e220000000800 */
[----:B------:R-:W-:Y:S01]  /*3ff0*/  ULDC UR4, c[0x0][0x270] ;  /* 0x00009c0000047ab9 */ /* 0x000fe20000000800 */
[----:B------:R-:W-:Y:S02]  /*4000*/  IABS R13, R7 ;  /* 0x00000007000d7213 */ /* 0x000fe40000000000 */
[----:B------:R-:W-:Y:S02]  /*4010*/  SHF.R.S32.HI R17, RZ, 0x1f, R16 ;  /* 0x0000001fff117819 */ /* 0x000fe40000011410 */
[----:B------:R-:W-:Y:S01]  /*4020*/  F2FP.F16.F32.PACK_AB R5, R2, R5 ;  /* 0x000000050205723e */ /* 0x000fe200000000ff */
[----:B0-----:R-:W-:Y:S01]  /*4030*/  IMAD R10, R9, UR4, RZ ;  /* 0x00000004090a7c24 */ /* 0x001fe2000f8e02ff */
[----:B------:R-:W-:-:S04]  /*4040*/  ULDC.64 UR4, c[0x0][0x290] ;  /* 0x0000a40000047ab9 */ /* 0x000fc80000000a00 */
[-C--:B------:R-:W-:Y:S02]  /*4050*/  IABS R12, R10.reuse ;  /* 0x0000000a000c7213 */ /* 0x080fe40000000000 */
[----:B------:R-:W-:Y:S02]  /*4060*/  IABS R6, R10 ;  /* 0x0000000a00067213 */ /* 0x000fe40000000000 */
[----:B------:R-:W0:Y:S03]  /*4070*/  I2F.RP R8, R12 ;  /* 0x0000000c00087306 */ /* 0x000e260000209400 */
[----:B------:R-:W-:-:S05]  /*4080*/  IMAD.MOV R6, RZ, RZ, -R6 ;  /* 0x000000ffff067224 */ /* 0x000fca00078e0a06 */
[----:B0-----:R-:W0:Y:S02]  /*4090*/  MUFU.RCP R14, R8 ;  /* 0x00000008000e7308 */ /* 0x001e240000001000 */
[----:B0-----:R-:W-:Y:S01]  /*40a0*/  VIADD R14, R14, 0xffffffe ;  /* 0x0ffffffe0e0e7836 */ /* 0x001fe20000000000 */
[----:B------:R-:W-:-:S05]  /*40b0*/  IABS R8, R9 ;  /* 0x0000000900087213 */ /* 0x000fca0000000000 */
[----:B------:R0:W1:Y:S02]  /*40c0*/  F2I.FTZ.U32.TRUNC.NTZ R15, R14 ;  /* 0x0000000e000f7305 */ /* 0x000064000021f000 */
[----:B0-----:R-:W-:Y:S01]  /*40d0*/  HFMA2.MMA R14, -RZ, RZ, 0, 0 ;  /* 0x00000000ff0e7435 */ /* 0x001fe200000001ff */
[----:B-1----:R-:W-:-:S04]  /*40e0*/  IMAD.MOV R11, RZ, RZ, -R15 ;  /* 0x000000ffff0b7224 */ /* 0x002fc800078e0a0f */
[----:B------:R-:W-:-:S05]  /*40f0*/  IMAD R4, R11, R12, RZ ;  /* 0x0000000c0b047224 */ /* 0x000fca00078e02ff */
        /* <DEDUP_REMOVED lines=62> */
        .weak           $__internal_3_$__cuda_sm20_div_s64
        .type           $__internal_3_$__cuda_sm20_div_s64,@function
        .size           $__internal_3_$__cuda_sm20_div_s64,(.L_x_5279 - $__internal_3_$__cuda_sm20_div_s64)
$__internal_3_$__cuda_sm20_div_s64:
        /* <DEDUP_REMOVED lines=32> */
[----:B------:R-:W-:Y:S02]  /*46e0*/  SEL R21, R21, R24, !P2 ;  /* 0x0000001815157207 */ /* 0x000fe40005000000 */
[----:B------:R-:W-:Y:S01]  /*46f0*/  IADD3.X R24, RZ, ~R19, RZ, P1, !PT ;  /* 0x80000013ff187210 */ /* 0x000fe20000ffe4ff */
[----:B------:R-:W-:-:S04]  /*4700*/  IMAD.HI.U32 R29, P5, R23, R22, R40 ;  /* 0x00000016171d7227 */ /* 0x000fc800078a0028 */
[CC--:B------:R-:W-:Y:S02]  /*4710*/  IMAD R22, R23.reuse, R20.reuse, RZ ;  /* 0x0000001417167224 */ /* 0x0c0fe400078e02ff */
[----:B------:R-:W-:-:S03]  /*4720*/  IMAD.HI.U32 R20, R23, R20, RZ ;  /* 0x0000001417147227 */ /* 0x000fc600078e00ff */
[----:B------:R-:W-:Y:S01]  /*4730*/  IADD3 R22, P4, R22, R29, RZ ;  /* 0x0000001d16167210 */ /* 0x000fe20007f9e0ff */
[----:B------:R-:W-:Y:S01]  /*4740*/  IMAD.X R23, R20, 0x1, R23, P6 ;  /* 0x0000000114177824 */ /* 0x000fe200030e0617 */
[----:B------:R-:W-:Y:S01]  /*4750*/  SEL R20, R24, R19, !P2 ;  /* 0x0000001318147207 */ /* 0x000fe20005000000 */
[----:B------:R-:W-:Y:S02]  /*4760*/  IMAD.MOV.U32 R41, RZ, RZ, RZ ;  /* 0x000000ffff297224 */ /* 0x000fe400078e00ff */
[----:B------:R-:W-:Y:S01]  /*4770*/  IMAD.HI.U32 R40, R22, R21, RZ ;  /* 0x0000001516287227 */ /* 0x000fe200078e00ff */
[----:B------:R-:W-:-:S03]  /*4780*/  IADD3.X R23, RZ, RZ, R23, P4, P5 ;  /* 0x000000ffff177210 */ /* 0x000fc600027ea417 */
        /* <DEDUP_REMOVED lines=10> */
[-C--:B------:R-:W-:Y:S01]  /*4830*/  ISETP.GE.U32.AND P4, PT, R21, R44.reuse, PT ;  /* 0x0000002c1500720c */ /* 0x080fe20003f86070 */
[-C--:B------:R-:W-:Y:S01]  /*4840*/  IMAD R23, R29, R44.reuse, R22 ;  /* 0x0000002c1d177224 */ /* 0x080fe200078e0216 */
[----:B------:R-:W-:-:S04]  /*4850*/  IADD3 R22, P2, R21, -R44, RZ ;  /* 0x8000002c15167210 */ /* 0x000fc80007f5e0ff */
[----:B------:R-:W-:Y:S02]  /*4860*/  IADD3.X R20, ~R23, R20, RZ, P1, !PT ;  /* 0x0000001417147210 */ /* 0x000fe40000ffe5ff */
[----:B------:R-:W-:Y:S02]  /*4870*/  IADD3 R24, P1, R31, 0x1, RZ ;  /* 0x000000011f187810 */ /* 0x000fe40007f3e0ff */
[C---:B------:R-:W-:Y:S01]  /*4880*/  ISETP.GE.U32.AND.EX P4, PT, R20.reuse, R45, PT, P4 ;  /* 0x0000002d1400720c */ /* 0x040fe20003f86140 */
[----:B------:R-:W-:Y:S02]  /*4890*/  IMAD.X R23, R20, 0x1, ~R45, P2 ;  /* 0x0000000114177824 */ /* 0x000fe400010e0e2d */
[----:B------:R-:W-:Y:S01]  /*48a0*/  IMAD.X R40, RZ, RZ, R29, P1 ;  /* 0x000000ffff287224 */ /* 0x000fe200008e061d */
[----:B------:R-:W-:Y:S02]  /*48b0*/  SEL R22, R22, R21, P4 ;  /* 0x0000001516167207 */ /* 0x000fe40002000000 */
[----:B------:R-:W-:-:S02]  /*48c0*/  SEL R24, R24, R31, P4 ;  /* 0x0000001f18187207 */ /* 0x000fc40002000000 */
[----:B------:R-:W-:Y:S02]  /*48d0*/  SEL R23, R23, R20, P4 ;  /* 0x0000001417177207 */ /* 0x000fe40002000000 */
[----:B------:R-:W-:Y:S02]  /*48e0*/  ISETP.GE.U32.AND P1, PT, R22, R44, PT ;  /* 0x0000002c1600720c */ /* 0x000fe40003f26070 */
[----:B------:R-:W-:Y:S02]  /*48f0*/  SEL R40, R40, R29, P4 ;  /* 0x0000001d28287207 */ /* 0x000fe40002000000 */
[----:B------:R-:W-:Y:S02]  /*4900*/  IADD3 R21, P2, R24, 0x1, RZ ;  /* 0x0000000118157810 */ /* 0x000fe40007f5e0ff */
[----:B------:R-:W-:Y:S02]  /*4910*/  ISETP.GE.U32.AND.EX P1, PT, R23, R45, PT, P1 ;  /* 0x0000002d1700720c */ /* 0x000fe40003f26110 */
[----:B------:R-:W-:Y:S01]  /*4920*/  LOP3.LUT R20, R25, R19, RZ, 0x3c, !PT ;  /* 0x0000001319147212 */ /* 0x000fe200078e3cff */
[----:B------:R-:W-:Y:S01]  /*4930*/  IMAD.X R23, RZ, RZ, R40, P2 ;  /* 0x000000ffff177224 */ /* 0x000fe200010e0628 */
[----:B------:R-:W-:-:S02]  /*4940*/  SEL R21, R21, R24, P1 ;  /* 0x0000001815157207 */ /* 0x000fc40000800000 */
[----:B------:R-:W-:Y:S02]  /*4950*/  ISETP.GE.AND P4, PT, R20, RZ, PT ;  /* 0x000000ff1400720c */ /* 0x000fe40003f86270 */
[----:B------:R-:W-:Y:S02]  /*4960*/  SEL R23, R23, R40, P1 ;  /* 0x0000002817177207 */ /* 0x000fe40000800000 */
[----:B------:R-:W-:Y:S02]  /*4970*/  IADD3 R22, P2, RZ, -R21, RZ ;  /* 0x80000015ff167210 */ /* 0x000fe40007f5e0ff */
[----:B------:R-:W-:Y:S02]  /*4980*/  ISETP.NE.U32.AND P1, PT, R28, RZ, PT ;  /* 0x000000ff1c00720c */ /* 0x000fe40003f25070 */
[----:B------:R-:W-:Y:S02]  /*4990*/  IADD3.X R20, RZ, ~R23, RZ, P2, !PT ;  /* 0x80000017ff147210 */ /* 0x000fe400017fe4ff */
[----:B------:R-:W-:-:S02]  /*49a0*/  ISETP.NE.AND.EX P1, PT, R25, RZ, PT, P1 ;  /* 0x000000ff1900720c */ /* 0x000fc40003f25310 */
[----:B------:R-:W-:Y:S02]  /*49b0*/  SEL R20, R20, R23, !P4 ;  /* 0x0000001714147207 */ /* 0x000fe40006000000 */
[----:B------:R-:W-:Y:S01]  /*49c0*/  SEL R22, R22, R21, !P4 ;  /* 0x0000001516167207 */ /* 0x000fe20006000000 */
[----:B------:R-:W-:Y:S01]  /*49d0*/  IMAD.MOV.U32 R21, RZ, RZ, 0x0 ;  /* 0x00000000ff157424 */ /* 0x000fe200078e00ff */
[----:B------:R-:W-:Y:S01]  /*49e0*/  SEL R23, R20, 0xffffffff, P1 ;  /* 0xffffffff14177807 */ /* 0x000fe20000800000 */
[----:B------:R-:W-:Y:S01]  /*49f0*/  IMAD.MOV.U32 R20, RZ, RZ, R26 ;  /* 0x000000ffff147224 */ /* 0x000fe200078e001a */
[----:B------:R-:W-:-:S03]  /*4a00*/  SEL R22, R22, 0xffffffff, P1 ;  /* 0xffffffff16167807 */ /* 0x000fc60000800000 */
[----:B------:R-:W-:Y:S05]  /*4a10*/  RET.REL.NODEC R20 `(_ZN5flash32flash_fwd_splitkv_combine_kernelI23Flash_fwd_kernel_traitsILi32ELi64ELi256ELi4ELb0ELb0EN7cutlass6half_tE19Flash_kernel_traitsILi32ELi64ELi256ELi4ES3_EELi16ELi4ELb0EEEvNS_16Flash_fwd_paramsE) ;  /* 0xffffffb414787950 */ /* 0x000fea0003c3ffff */
.L_x_183:
        /* <DEDUP_REMOVED lines=14> */
.L_x_5279:


//--------------------- .text._ZN5flash32flash_fwd_splitkv_combine_kernelI23Flash_fwd_kernel_traitsILi32ELi64ELi256ELi4ELb0ELb0EN7cutlass6half_tE19Flash_kernel_traitsILi32ELi64ELi256ELi4ES3_EELi16ELi3ELb0EEEvNS_16Flash_fwd_paramsE --------------------------
	.section	.text._ZN5flash32flash_fwd_splitkv_combine_kernelI23Flash_fwd_kernel_traitsILi32ELi64ELi256ELi4ELb0ELb0EN7cutlass6half_tE19Flash_kernel_traitsILi32ELi64ELi256ELi4ES3_EELi16ELi3ELb0EEEvNS_16Flash_fwd_paramsE,"ax",@progbits
	.align	128
        .global         _ZN5flash32flash_fwd_splitkv_combine_kernelI23Flash_fwd_kernel_traitsILi32ELi64ELi256ELi4ELb0ELb0EN7cutlass6half_tE19Flash_kernel_traitsILi32ELi64ELi256ELi4ES3_EELi16ELi3ELb0EEEvNS_16Flash_fwd_paramsE
        .type           _ZN5flash32flash_fwd_splitkv_combine_kernelI23Flash_fwd_kernel_traitsILi32ELi64ELi256ELi4ELb0ELb0EN7cutlass6half_tE19Flash_kernel_traitsILi32ELi64ELi256ELi4ES3_EELi16ELi3ELb0EEEvNS_16Flash_fwd_paramsE,@function
        .size           _ZN5flash32flash_fwd_splitkv_combine_kernelI23Flash_fwd_kernel_traitsILi32ELi64ELi256ELi4ELb0ELb0EN7cutlass6half_tE19Flash_kernel_traitsILi32ELi64ELi256ELi4ES3_EELi16ELi3ELb0EEEvNS_16Flash_fwd_paramsE,(.L_x_5280 - _ZN5flash32flash_fwd_splitkv_combine_kernelI23Flash_fwd_kernel_traitsILi32ELi64ELi256ELi4ELb0ELb0EN7cutlass6half_tE19Flash_kernel_traitsILi32ELi64ELi256ELi4ES3_EELi16ELi3ELb0EEEvNS_16Flash_fwd_paramsE)
        .other          _ZN5flash32flash_fwd_splitkv_combine_kernelI23Flash_fwd_kernel_traitsILi32ELi64ELi256ELi4ELb0ELb0EN7cutlass6half_tE19Flash_kernel_traitsILi32ELi64ELi256ELi4ES3_EELi16ELi3ELb0EEEvNS_16Flash_fwd_paramsE,@"STO_CUDA_ENTRY STV_DEFAULT"
_ZN5flash32flash_fwd_splitkv_combine_kernelI23Flash_fwd_kernel_traitsILi32ELi64ELi256ELi4ELb0ELb0EN7cutlass6half_tE19Flash_kernel_traitsILi32ELi64ELi256ELi4ES3_EELi16ELi3ELb0EEEvNS_16Flash_fwd_paramsE:
.text._ZN5flash32flash_fwd_splitkv_combine_kernelI23Flash_fwd_kernel_traitsILi32ELi64ELi256ELi4ELb0ELb0EN7cutlass6half_tE19Flash_kernel_traitsILi32ELi64ELi256ELi4ES3_EELi16ELi3ELb0EEEvNS_16Flash_fwd_paramsE:
        /* <DEDUP_REMOVED lines=23> */
[----:B------:R-:W-:Y:S05]  /*0170*/  CALL.REL.NOINC `($__internal_4_$__cuda_sm20_div_s64) ;  /* 0x0000004000e47944 */ /* 0x000fea0003c00000 */
[----:B------:R-:W-:Y:S05]  /*0180*/  BRA `(.L_x_185) ;  /* 0x00000000004c7947 */ /* 0x000fea0003800000 */
.L_x_184:
        /* <DEDUP_REMOVED lines=19> */
.L_x_185:
        /* <DEDUP_REMOVED lines=12> */
[----:B------:R-:W-:Y:S02]  /*0380*/  MOV R22, 0x3a0 ;  /* 0x000003a000167802 */ /* 0x000fe40000000f00 */
[----:B------:R-:W-:Y:S05]  /*0390*/  CALL.REL.NOINC `($__internal_4_$__cuda_sm20_div_s64) ;  /* 0x00000040005c7944 */ /* 0x000fea0003c00000 */
[----:B------:R-:W-:Y:S02]  /*03a0*/  MOV R8, R20 ;  /* 0x0000001400087202 */ /* 0x000fe40000000f00 */
[----:B------:R-:W-:Y:S01]  /*03b0*/  MOV R9, R21 ;  /* 0x0000001500097202 */ /* 0x000fe20000000f00 */
[----:B------:R-:W-:Y:S05]  /*03c0*/  BRA `(.L_x_188) ;  /* 0x00000000004c7947 */ /* 0x000fea0003800000 */
.L_x_187:
[----:B------:R-:W0:Y:S01]  /*03d0*/  I2F.U32.RP R4, R3 ;  /* 0x0000000300047306 */ /* 0x000e220000209000 */
[----:B------:R-:W-:-:S07]  /*03e0*/  ISETP.NE.U32.AND P0, PT, R3, RZ, PT ;  /* 0x000000ff0300720c */ /* 0x000fce0003f05070 */
[----:B0-----:R-:W0:Y:S02]  /*03f0*/  MUFU.RCP R6, R4 ;  /* 0x0000000400067308 */ /* 0x001e240000001000 */
[----:B0-----:R-:W-:-:S06]  /*0400*/  VIADD R6, R6, 0xffffffe ;  /* 0x0ffffffe06067836 */ /* 0x001fcc0000000000 */
[----:B------:R0:W1:Y:S02]  /*0410*/  F2I.FTZ.U32.TRUNC.NTZ R7, R6 ;  /* 0x0000000600077305 */ /* 0x000064000021f000 */
[----:B0-----:R-:W-:Y:S01]  /*0420*/  HFMA2.MMA R6, -RZ, RZ, 0, 0 ;  /* 0x00000000ff067435 */ /* 0x001fe200000001ff */
[----:B-1----:R-:W-:-:S04]  /*0430*/  IMAD.MOV R2, RZ, RZ, -R7 ;  /* 0x000000ffff027224 */ /* 0x002fc800078e0a07 */
[----:B------:R-:W-:-:S05]  /*0440*/  IMAD R9, R2, R3, RZ ;  /* 0x0000000302097224 */ /* 0x000fca00078e02ff */
        /* <DEDUP_REMOVED lines=11> */
.L_x_188:
[----:B------:R-:W-:Y:S05]  /*0500*/  BSYNC B0 ;  /* 0x0000000000007941 */ /* 0x000fea0003800000 */
.L_x_186:
[----:B------:R-:W0:Y:S01]  /*0510*/  LDC R7, c[0x0][0x2c4] ;  /* 0x0000b100ff077b82 */ /* 0x000e220000000800 */
        /* <DEDUP_REMOVED lines=30> */
[----:B------:R-:W-:Y:S02]  /*0700*/  SEL R15, R23, R4, P0 ;  /* 0x00000004170f7207 */ /* 0x000fe40000000000 */
        /* <DEDUP_REMOVED lines=11> */
.L_x_190:
[----:B------:R-:W0:Y:S01]  /*07c0*/  I2F.U32.RP R13, R16 ;  /* 0x00000010000d7306 */ /* 0x000e220000209000 */
[----:B------:R-:W-:Y:S01]  /*07d0*/  HFMA2.MMA R10, -RZ, RZ, 0, 0 ;  /* 0x00000000ff0a7435 */ /* 0x000fe200000001ff */
[----:B------:R-:W-:Y:S02]  /*07e0*/  ISETP.NE.U32.AND P0, PT, R16, RZ, PT ;  /* 0x000000ff1000720c */ /* 0x000fe40003f05070 */
[----:B------:R-:W-:-:S04]  /*07f0*/  MOV R21, RZ ;  /* 0x000000ff00157202 */ /* 0x000fc80000000f00 */
        /* <DEDUP_REMOVED lines=15> */
.L_x_191:
[----:B------:R-:W-:Y:S05]  /*08f0*/  BSYNC B0 ;  /* 0x0000000000007941 */ /* 0x000fea0003800000 */
.L_x_189:
[----:B------:R-:W0:Y:S01]  /*0900*/  LDC R3, c[0x0][0x2c4] ;  /* 0x0000b100ff037b82 */ /* 0x000e220000000800 */
[----:B------:R-:W-:Y:S01]  /*0910*/  IMAD.MOV.U32 R18, RZ, RZ, RZ ;  /* 0x000000ffff127224 */ /* 0x000fe200078e00ff */
        /* <DEDUP_REMOVED lines=9> */
[----:B0-----:R-:W-:-:S04]  /*09b0*/  IMAD.MOV R4, RZ, RZ, -R19 ;  /* 0x000000ffff047224 */ /* 0x001fc800078e0a13 */
        /* <DEDUP_REMOVED lines=11> */
[----:B------:R-:W-:Y:S01]  /*0a70*/  @!P2 IMAD.IADD R7, R7, 0x1, -R10 ;  /* 0x000000010707a824 */ /* 0x000fe200078e0a0a */
[----:B------:R-:W-:Y:S02]  /*0a80*/  @!P2 IADD3 R4, R4, 0x1, RZ ;  /* 0x000000010404a810 */ /* 0x000fe40007ffe0ff */
[----:B------:R-:W-:Y:S02]  /*0a90*/  ISETP.NE.AND P2, PT, R3, RZ, PT ;  /* 0x000000ff0300720c */ /* 0x000fe40003f45270 */
[----:B------:R-:W-:Y:S02]  /*0aa0*/  ISETP.GE.U32.AND P0, PT, R7, R10, PT ;  /* 0x0000000a0700720c */ /* 0x000fe40003f06070 */
[----:B------:R-:W-:Y:S01]  /*0ab0*/  LEA.HI.SX32 R7, R3, 0x1, 0x1 ;  /* 0x0000000103077811 */ /* 0x000fe200078f0aff */
[----:B------:R-:W-:-:S10]  /*0ac0*/  @!P3 IMAD.MOV R7, RZ, RZ, R2 ;  /* 0x000000ffff07b224 */ /* 0x000fd400078e0202 */
[----:B------:R-:W-:-:S04]  /*0ad0*/  @P0 VIADD R4, R4, 0x1 ;  /* 0x0000000104040836 */ /* 0x000fc80000000000 */
[----:B------:R-:W-:Y:S01]  /*0ae0*/  @!P1 IMAD.MOV R4, RZ, RZ, -R4 ;  /* 0x000000ffff049224 */ /* 0x000fe200078e0a04 */
[----:B------:R-:W-:Y:S01]  /*0af0*/  @!P2 LOP3.LUT R4, RZ, R3, RZ, 0x33, !PT ;  /* 0x00000003ff04a212 */ /* 0x000fe200078e33ff */
[----:B------:R-:W-:-:S04]  /*0b00*/  IMAD R3, R3, UR5, RZ ;  /* 0x0000000503037c24 */ /* 0x000fc8000f8e02ff */
        /* <DEDUP_REMOVED lines=9> */
[----:B0-----:R-:W-:Y:S01]  /*0ba0*/  IADD3 R10, RZ, -R19, RZ ;  /* 0x80000013ff0a7210 */ /* 0x001fe20007ffe0ff */
[----:B------:R-:W-:-:S04]  /*0bb0*/  IMAD.MOV.U32 R18, RZ, RZ, RZ ;  /* 0x000000ffff127224 */ /* 0x000fc800078e00ff */
[----:B------:R-:W-:Y:S01]  /*0bc0*/  IMAD R11, R10, R13, RZ ;  /* 0x0000000d0a0b7224 */ /* 0x000fe200078e02ff */
[----:B------:R-:W-:-:S03]  /*0bd0*/  IABS R10, R4 ;  /* 0x00000004000a7213 */ /* 0x000fc60000000000 */
[----:B------:R-:W-:-:S06]  /*0be0*/  IMAD.HI.U32 R11, R19, R11, R18 ;  /* 0x0000000b130b7227 */ /* 0x000fcc00078e0012 */
[----:B------:R-:W-:-:S04]  /*0bf0*/  IMAD.HI.U32 R11, R11, R10, RZ ;  /* 0x0000000a0b0b7227 */ /* 0x000fc800078e00ff */
[----:B------:R-:W-:Y:S01]  /*0c00*/  IMAD R10, R11, R7, R10 ;  /* 0x000000070b0a7224 */ /* 0x000fe200078e020a */
[----:B------:R-:W-:-:S04]  /*0c10*/  LOP3.LUT R7, R4, R13, RZ, 0x3c, !PT ;  /* 0x0000000d04077212 */ /* 0x000fc800078e3cff */
[----:B------:R-:W-:Y:S02]  /*0c20*/  ISETP.GT.U32.AND P1, PT, R13, R10, PT ;  /* 0x0000000a0d00720c */ /* 0x000fe40003f24070 */
[----:B------:R-:W-:-:S11]  /*0c30*/  ISETP.GE.AND P0, PT, R7, RZ, PT ;  /* 0x000000ff0700720c */ /* 0x000fd60003f06270 */
[----:B------:R-:W-:Y:S01]  /*0c40*/  @!P1 IMAD.IADD R10, R10, 0x1, -R13 ;  /* 0x000000010a0a9824 */ /* 0x000fe200078e0a0d */
[----:B------:R-:W-:Y:S02]  /*0c50*/  @!P1 IADD3 R11, R11, 0x1, RZ ;  /* 0x000000010b0b9810 */ /* 0x000fe40007ffe0ff */
[----:B------:R-:W-:Y:S02]  /*0c60*/  ISETP.NE.AND P1, PT, R2, RZ, PT ;  /* 0x000000ff0200720c */ /* 0x000fe40003f25270 */
[----:B------:R-:W-:-:S13]  /*0c70*/  ISETP.GE.U32.AND P2, PT, R10, R13, PT ;  /* 0x0000000d0a00720c */ /* 0x000fda0003f46070 */
[----:B------:R-:W-:-:S04]  /*0c80*/  @P2 VIADD R11, R11, 0x1 ;  /* 0x000000010b0b2836 */ /* 0x000fc80000000000 */
[----:B------:R-:W-:-:S04]  /*0c90*/  IMAD.MOV.U32 R7, RZ, RZ, R11 ;  /* 0x000000ffff077224 */ /* 0x000fc800078e000b */
        /* <DEDUP_REMOVED lines=16> */
[----:B------:R-:W-:Y:S02]  /*0da0*/  MOV R32, R20 ;  /* 0x0000001400207202 */ /* 0x000fe40000000f00 */
[----:B------:R-:W-:Y:S01]  /*0db0*/  MOV R33, R21 ;  /* 0x0000001500217202 */ /* 0x000fe20000000f00 */
[----:B------:R-:W-:Y:S05]  /*0dc0*/  BRA `(.L_x_194) ;  /* 0x00000000004c7947 */ /* 0x000fea0003800000 */
.L_x_193:
        /* <DEDUP_REMOVED lines=19> */
.L_x_194:
[----:B------:R-:W-:Y:S05]  /*0f00*/  BSYNC B0 ;  /* 0x0000000000007941 */ /* 0x000fea0003800000 */
.L_x_192:
        /* <DEDUP_REMOVED lines=43> */
.L_x_196:
        /* <DEDUP_REMOVED lines=19> */
.L_x_197:
[----:B------:R-:W-:Y:S05]  /*12f0*/  BSYNC B0 ;  /* 0x0000000000007941 */ /* 0x000fea0003800000 */
.L_x_195:
[----:B------:R-:W0:Y:S01]  /*1300*/  LDC R9, c[0x0][0x2c4] ;  /* 0x0000b100ff097b82 */ /* 0x000e220000000800 */
[----:B------:R-:W1:Y:S01]  /*1310*/  S2R R18, SR_TID.X ;  /* 0x0000000000127919 */ /* 0x000e620000002100 */
[----:B------:R-:W-:Y:S01]  /*1320*/  ISETP.GT.AND P4, PT, R3, RZ, PT ;  /* 0x000000ff0300720c */ /* 0x000fe20003f84270 */
[----:B------:R-:W-:Y:S01]  /*1330*/  ULDC UR5, c[0x0][0x3c4] ;  /* 0x0000f10000057ab9 */ /* 0x000fe20000000800 */
[----:B------:R-:W-:Y:S01]  /*1340*/  ULDC.64 UR8, c[0x0][0x208] ;  /* 0x0000820000087ab9 */ /* 0x000fe20000000a00 */
[----:B------:R-:W-:Y:S01]  /*1350*/  BSSY B0, `(.L_x_198) ;  /* 0x000003e000007945 */ /* 0x000fe20003800000 */
[----:B------:R-:W-:Y:S01]  /*1360*/  IMAD.MOV.U32 R29, RZ, RZ, -0x800000 ;  /* 0xff800000ff1d7424 */ /* 0x000fe200078e00ff */
[----:B0-----:R-:W-:-:S04]  /*1370*/  IABS R8, R9 ;  /* 0x0000000900087213 */ /* 0x001fc80000000000 */
[----:B------:R-:W0:Y:S01]  /*1380*/  I2F.RP R17, R8 ;  /* 0x0000000800117306 */ /* 0x000e220000209400 */
[----:B-1----:R-:W-:-:S07]  /*1390*/  ISETP.GT.AND P1, PT, R18, 0x7f, PT ;  /* 0x0000007f1200780c */ /* 0x002fce0003f24270 */
        /* <DEDUP_REMOVED lines=9> */
[----:B------:R-:W-:Y:S02]  /*1430*/  ISETP.GE.AND P2, PT, R6, RZ, PT ;  /* 0x000000ff0600720c */ /* 0x000fe40003f46270 */
[----:B------:R-:W-:Y:S01]  /*1440*/  SHF.R.S32.HI R6, RZ, 0x1f, R3 ;  /* 0x0000001fff067819 */ /* 0x000fe20000011403 */
[----:B------:R-:W-:Y:S01]  /*1450*/  IMAD.HI.U32 R17, R20, R7, RZ ;  /* 0x0000000714117227 */ /* 0x000fe200078e00ff */
[----:B------:R-:W-:-:S03]  /*1460*/  LEA.HI.SX32 R20, R3, 0x1, 0x1 ;  /* 0x0000000103147811 */ /* 0x000fc600078f0aff */
[----:B------:R-:W-:Y:S02]  /*1470*/  IMAD.MOV R19, RZ, RZ, -R17 ;  /* 0x000000ffff137224 */ /* 0x000fe400078e0a11 */
[----:B------:R-:W-:Y:S01]  /*1480*/  @!P4 IMAD.MOV R20, RZ, RZ, R6 ;  /* 0x000000ffff14c224 */ /* 0x000fe200078e0206 */
[----:B------:R-:W-:Y:S01]  /*1490*/  @!P1 MOV R6, 0x400 ;  /* 0x0000040000069802 */ /* 0x000fe20000000f00 */
[C---:B------:R-:W-:Y:S02]  /*14a0*/  IMAD R19, R8.reuse, R19, R7 ;  /* 0x0000001308137224 */ /* 0x040fe400078e0207 */
[----:B------:R-:W0:Y:S03]  /*14b0*/  @!P1 S2R R7, SR_CgaCtaId ;  /* 0x0000000000079919 */ /* 0x000e260000008800 */
[----:B------:R-:W-:-:S13]  /*14c0*/  ISETP.GT.U32.AND P0, PT, R8, R19, PT ;  /* 0x000000130800720c */ /* 0x000fda0003f04070 */
[----:B------:R-:W-:Y:S02]  /*14d0*/  @!P0 IMAD.IADD R19, R19, 0x1, -R8 ;  /* 0x0000000113138824 */ /* 0x000fe400078e0a08 */
[----:B------:R-:W-:Y:S01]  /*14e0*/  @!P0 VIADD R17, R17, 0x1 ;  /* 0x0000000111118836 */ /* 0x000fe20000000000 */
[----:B------:R-:W-:Y:S02]  /*14f0*/  ISETP.NE.AND P0, PT, R9, RZ, PT ;  /* 0x000000ff0900720c */ /* 0x000fe40003f05270 */
[----:B------:R-:W-:Y:S02]  /*1500*/  ISETP.GE.U32.AND P3, PT, R19, R8, PT ;  /* 0x000000081300720c */ /* 0x000fe40003f66070 */
[----:B------:R-:W-:-:S04]  /*1510*/  SHF.R.S32.HI R19, RZ, 0x1f, R18 ;  /* 0x0000001fff137819 */ /* 0x000fc80000011412 */
[----:B------:R-:W-:-:S04]  /*1520*/  LEA.HI R8, R19, R18, RZ, 0x4 ;  /* 0x0000001213087211 */ /* 0x000fc800078f20ff */
[----:B------:R-:W-:Y:S02]  /*1530*/  SHF.R.S32.HI R21, RZ, 0x4, R8 ;  /* 0x00000004ff157819 */ /* 0x000fe40000011408 */
[----:B0-----:R-:W-:Y:S01]  /*1540*/  @!P1 LEA R6, R7, R6, 0x18 ;  /* 0x0000000607069211 */ /* 0x001fe200078ec0ff */
[----:B------:R-:W-:Y:S01]  /*1550*/  @P3 VIADD R17, R17, 0x1 ;  /* 0x0000000111113836 */ /* 0x000fe20000000000 */
[----:B------:R-:W-:-:S03]  /*1560*/  LOP3.LUT R7, R8, 0xfffffff0, RZ, 0xc0, !PT ;  /* 0xfffffff008077812 */ /* 0x000fc600078ec0ff */
[----:B------:R-:W-:Y:S01]  /*1570*/  @!P2 IMAD.MOV R17, RZ, RZ, -R17 ;  /* 0x000000ffff11a224 */ /* 0x000fe200078e0a11 */
[----:B------:R-:W-:Y:S01]  /*1580*/  @!P0 LOP3.LUT R17, RZ, R9, RZ, 0x33, !PT ;  /* 0x00000009ff118212 */ /* 0x000fe200078e33ff */
[----:B------:R-:W-:Y:S01]  /*1590*/  IMAD.IADD R8, R18, 0x1, -R7 ;  /* 0x0000000112087824 */ /* 0x000fe200078e0a07 */
[----:B------:R-:W-:-:S03]  /*15a0*/  ISETP.GE.AND P0, PT, R21, UR5, PT ;  /* 0x0000000515007c0c */ /* 0x000fc6000bf06270 */
[----:B------:R-:W-:Y:S02]  /*15b0*/  IMAD R3, R20, R17, RZ ;  /* 0x0000001114037224 */ /* 0x000fe400078e02ff */
[----:B------:R-:W-:Y:S02]  /*15c0*/  @!P1 IMAD R17, R21, 0x44, R6 ;  /* 0x0000004415119824 */ /* 0x000fe400078e0206 */
[----:B------:R-:W-:Y:S01]  /*15d0*/  IMAD.MOV.U32 R20, RZ, RZ, -0x800000 ;  /* 0xff800000ff147424 */ /* 0x000fe200078e00ff */
[----:B------:R-:W-:Y:S01]  /*15e0*/  IABS R31, R3 ;  /* 0x00000003001f7213 */ /* 0x000fe20000000000 */
[----:B------:R-:W-:-:S04]  /*15f0*/  @!P1 IMAD R17, R8, 0x4, R17 ;  /* 0x0000000408119824 */ /* 0x000fc800078e0211 */
[----:B------:R-:W-:Y:S01]  /*1600*/  VIADD R24, R31, UR4 ;  /* 0x000000041f187c36 */ /* 0x000fe20008000000 */
[----:B------:R-:W-:Y:S06]  /*1610*/  @P0 BRA `(.L_x_199) ;  /* 0x0000000000440947 */ /* 0x000fec0003800000 */
[----:B------:R-:W-:Y:S02]  /*1620*/  IADD3 R27, P2, R12, -UR7, RZ ;  /* 0x800000070c1b7c10 */ /* 0x000fe4000ff5e0ff */
[----:B------:R-:W-:Y:S02]  /*1630*/  SHF.R.S32.HI R7, RZ, 0x1f, R8 ;  /* 0x0000001fff077819 */ /* 0x000fe40000011408 */
[----:B------:R-:W-:Y:S02]  /*1640*/  ISETP.GT.U32.AND P0, PT, R27, R8, PT ;  /* 0x000000081b00720c */ /* 0x000fe40003f04070 */
[----:B------:R-:W-:-:S04]  /*1650*/  IADD3.X R6, R5, ~UR6, RZ, P2, !PT ;  /* 0x8000000605067c10 */ /* 0x000fc800097fe4ff */
[----:B------:R-:W-:-:S13]  /*1660*/  ISETP.GT.AND.EX P0, PT, R6, R7, PT, P0 ;  /* 0x000000070600720c */ /* 0x000fda0003f04300 */
[----:B------:R-:W-:Y:S05]  /*1670*/  @!P0 BRA `(.L_x_199) ;  /* 0x00000000002c8947 */ /* 0x000fea0003800000 */
[----:B------:R-:W-:Y:S01]  /*1680*/  IADD3 R34, P0, R8, UR7, RZ ;  /* 0x0000000708227c10 */ /* 0x000fe2000ff1e0ff */
[----:B------:R-:W-:Y:S01]  /*1690*/  IMAD R27, R5, R21, RZ ;  /* 0x00000015051b7224 */ /* 0x000fe200078e02ff */
[----:B------:R-:W-:Y:S01]  /*16a0*/  SHF.R.S32.HI R6, RZ, 0x1f, R21 ;  /* 0x0000001fff067819 */ /* 0x000fe20000011415 */
[----:B------:R-:W-:Y:S01]  /*16b0*/  ULDC.64 UR4, c[0x0][0x2b8] ;  /* 0x0000ae0000047ab9 */ /* 0x000fe20000000a00 */
[----:B------:R-:W-:-:S03]  /*16c0*/  IADD3.X R35, R7, UR6, RZ, P0, !PT ;  /* 0x0000000607237c10 */ /* 0x000fc600087fe4ff */
[C---:B------:R-:W-:Y:S02]  /*16d0*/  IMAD R6, R12.reuse, R6, R27 ;  /* 0x000000060c067224 */ /* 0x040fe400078e021b */
[----:B------:R-:W-:-:S04]  /*16e0*/  IMAD.WIDE.U32 R34, R12, R21, R34 ;  /* 0x000000150c227225 */ /* 0x000fc800078e0022 */
[----:B------:R-:W-:Y:S01]  /*16f0*/  IMAD.IADD R6, R35, 0x1, R6 ;  /* 0x0000000123067824 */ /* 0x000fe200078e0206 */
[----:B------:R-:W-:-:S04]  /*1700*/  LEA R20, P0, R34, UR4, 0x2 ;  /* 0x0000000422147c11 */ /* 0x000fc8000f8010ff */
[----:B------:R-:W-:-:S05]  /*1710*/  LEA.HI.X R21, R34, UR5, R6, 0x2, P0 ;  /* 0x0000000522157c11 */ /* 0x000fca00080f1406 */
[----:B------:R0:W5:Y:S04]  /*1720*/  LDG.E R20, desc[UR8][R20.64] ;  /* 0x0000000814147981 */ /* 0x000168000c1e1900 */
.L_x_199:
[----:B------:R-:W-:Y:S05]  /*1730*/  BSYNC B0 ;  /* 0x0000000000007941 */ /* 0x000fea0003800000 */
.L_x_198:
[----:B-----5:R1:W-:Y:S01]  /*1740*/  @!P1 STS [R17], R20 ;  /* 0x0000001411009388 */ /* 0x0203e20000000800 */
[----:B------:R-:W-:Y:S01]  /*1750*/  BSSY B0, `(.L_x_200) ;  /* 0x000000d000007945 */ /* 0x000fe20003800000 */
[----:B------:R-:W-:Y:S06]  /*1760*/  BAR.SYNC.DEFER_BLOCKING 0x0 ;  /* 0x0000000000007b1d */ /* 0x000fec0000010000 */
[----:B------:R-:W-:Y:S05]  /*1770*/  @P1 BRA `(.L_x_201) ;  /* 0x0000000000281947 */ /* 0x000fea0003800000 */
[----:B------:R-:W2:Y:S01]  /*1780*/  S2R R6, SR_CgaCtaId ;  /* 0x0000000000067919 */ /* 0x000ea20000008800 */
[----:B------:R-:W-:Y:S02]  /*1790*/  LEA.HI R8, R19, R18, RZ, 0x3 ;  /* 0x0000001213087211 */ /* 0x000fe400078f18ff */
[----:B------:R-:W-:Y:S02]  /*17a0*/  MOV R7, 0x400 ;  /* 0x0000040000077802 */ /* 0x000fe40000000f00 */
[----:B-1----:R-:W-:-:S05]  /*17b0*/  LOP3.LUT R17, R8, 0xfffffff8, RZ, 0xc0, !PT ;  /* 0xfffffff808117812 */ /* 0x002fca00078ec0ff */
[----:B------:R-:W-:Y:S01]  /*17c0*/  IMAD.IADD R17, R18, 0x1, -R17 ;  /* 0x0000000112117824 */ /* 0x000fe200078e0a11 */
[----:B--2---:R-:W-:Y:S02]  /*17d0*/  LEA R6, R6, R7, 0x18 ;  /* 0x0000000706067211 */ /* 0x004fe400078ec0ff */
[----:B------:R-:W-:-:S03]  /*17e0*/  SHF.R.S32.HI R7, RZ, 0x3, R8 ;  /* 0x00000003ff077819 */ /* 0x000fc60000011408 */
[----:B------:R-:W-:-:S04]  /*17f0*/  IMAD R6, R17, 0x44, R6 ;  /* 0x0000004411067824 */ /* 0x000fc800078e0206 */
[----:B------:R-:W-:-:S05]  /*1800*/  IMAD R6, R7, 0x4, R6 ;  /* 0x0000000407067824 */ /* 0x000fca00078e0206 */
[----:B------:R2:W3:Y:S02]  /*1810*/  LDS R29, [R6] ;  /* 0x00000000061d7984 */ /* 0x0004e40000000800 */
.L_x_201:
[----:B------:R-:W-:Y:S05]  /*1820*/  BSYNC B0 ;  /* 0x0000000000007941 */ /* 0x000fea0003800000 */
.L_x_200:
[----:B--23--:R-:W2:Y:S01]  /*1830*/  SHFL.BFLY PT, R6, R29, 0x4, 0x1f ;  /* 0x0c801f001d067f89 */ /* 0x00cea200000e0000 */
[----:B-1----:R-:W1:Y:S01]  /*1840*/  LDC R17, c[0x0][0x270] ;  /* 0x00009c00ff117b82 */ /* 0x002e620000000800 */
[----:B0-----:R-:W0:Y:S01]  /*1850*/  I2F.RP R21, R31 ;  /* 0x0000001f00157306 */ /* 0x001e220000209400 */
[----:B------:R-:W-:Y:S01]  /*1860*/  IMAD.MOV.U32 R34, RZ, RZ, RZ ;  /* 0x000000ffff227224 */ /* 0x000fe200078e00ff */
[----:B------:R-:W-:Y:S01]  /*1870*/  ISETP.GT.AND P5, PT, R3, RZ, PT ;  /* 0x000000ff0300720c */ /* 0x000fe20003fa4270 */
[----:B------:R-:W-:Y:S05]  /*1880*/  BSSY B1, `(.L_x_202) ;  /* 0x000022b000017945 */ /* 0x000fea0003800000 */
[----:B0-----:R-:W0:Y:S01]  /*1890*/  MUFU.RCP R8, R21 ;  /* 0x0000001500087308 */ /* 0x001e220000001000 */
[----:B--2---:R-:W-:-:S02]  /*18a0*/  FMNMX.FTZ R6, R6, R29, !PT ;  /* 0x0000001d06067209 */ /* 0x004fc40007810000 */
[-C--:B-1----:R-:W-:Y:S02]  /*18b0*/  IABS R27, R17.reuse ;  /* 0x00000011001b7213 */ /* 0x082fe40000000000 */
[----:B------:R-:W-:Y:S01]  /*18c0*/  IABS R36, R17 ;  /* 0x0000001100247213 */ /* 0x000fe20000000000 */
[----:B------:R-:W1:Y:S02]  /*18d0*/  SHFL.BFLY PT, R35, R6, 0x2, 0x1f ;  /* 0x0c401f0006237f89 */ /* 0x000e6400000e0000 */
[----:B------:R-:W2:Y:S02]  /*18e0*/  I2F.U32.RP R26, R27 ;  /* 0x0000001b001a7306 */ /* 0x000ea40000209000 */
[----:B------:R-:W-:Y:S02]  /*18f0*/  IMAD.MOV R36, RZ, RZ, -R36 ;  /* 0x000000ffff247224 */ /* 0x000fe400078e0a24 */
[----:B0-----:R-:W-:Y:S01]  /*1900*/  VIADD R8, R8, 0xffffffe ;  /* 0x0ffffffe08087836 */ /* 0x001fe20000000000 */
[----:B-1----:R-:W-:-:S03]  /*1910*/  FMNMX.FTZ R35, R6, R35, !PT ;  /* 0x0000002306237209 */ /* 0x002fc60007810000 */
[----:B--2---:R-:W0:Y:S02]  /*1920*/  MUFU.RCP R6, R26 ;  /* 0x0000001a00067308 */ /* 0x004e240000001000 */
[----:B------:R-:W1:Y:S01]  /*1930*/  SHFL.BFLY PT, R20, R35, 0x1, 0x1f ;  /* 0x0c201f0023147f89 */ /* 0x000e6200000e0000 */
[----:B0-----:R-:W-:Y:S01]  /*1940*/  VIADD R38, R6, 0xffffffe ;  /* 0x0ffffffe06267836 */ /* 0x001fe20000000000 */
[----:B------:R-:W-:-:S04]  /*1950*/  IABS R26, R24 ;  /* 0x00000018001a7213 */ /* 0x000fc80000000000 */
[----:B------:R0:W-:Y:S01]  /*1960*/  F2I.FTZ.U32.TRUNC.NTZ R39, R38 ;  /* 0x0000002600277305 */ /* 0x0001e2000021f000 */
[----:B-1----:R-:W-:-:S07]  /*1970*/  FMNMX.FTZ R20, R35, R20, !PT ;  /* 0x0000001423147209 */ /* 0x002fce0007810000 */
[----:B------:R-:W1:Y:S01]  /*1980*/  F2I.FTZ.U32.TRUNC.NTZ R35, R8 ;  /* 0x0000000800237305 */ /* 0x000e62000021f000 */
[----:B------:R-:W-:-:S04]  /*1990*/  FSETP.NEU.FTZ.AND P0, PT, R20, -INF , PT ;  /* 0xff8000001400780b */ /* 0x000fc80003f1d000 */
[----:B------:R-:W-:Y:S01]  /*19a0*/  FSEL R20, R20, RZ, P0 ;  /* 0x000000ff14147208 */ /* 0x000fe20000000000 */
[----:B0-----:R-:W-:Y:S01]  /*19b0*/  IMAD.MOV.U32 R38, RZ, RZ, RZ ;  /* 0x000000ffff267224 */ /* 0x001fe200078e00ff */
[----:B------:R-:W-:-:S03]  /*19c0*/  ISETP.GT.AND P0, PT, R2, RZ, PT ;  /* 0x000000ff0200720c */ /* 0x000fc60003f04270 */
[----:B------:R-:W-:-:S04]  /*19d0*/  FADD.FTZ R7, -R20, R29 ;  /* 0x0000001d14077221 */ /* 0x000fc80000010100 */
[----:B------:R-:W-:Y:S01]  /*19e0*/  FMUL.FTZ R7, R7, 1.4426950216293334961 ;  /* 0x3fb8aa3b07077820 */ /* 0x000fe20000410000 */
[----:B-1----:R-:W-:Y:S02]  /*19f0*/  IMAD.MOV R6, RZ, RZ, -R35 ;  /* 0x000000ffff067224 */ /* 0x002fe400078e0a23 */
[----:B------:R-:W-:Y:S02]  /*1a00*/  IMAD.MOV R8, RZ, RZ, -R39 ;  /* 0x000000ffff087224 */ /* 0x000fe400078e0a27 */
[----:B------:R-:W-:Y:S01]  /*1a10*/  IMAD R21, R6, R31, RZ ;  /* 0x0000001f06157224 */ /* 0x000fe200078e02ff */
[----:B------:R-:W0:Y:S01]  /*1a20*/  MUFU.EX2 R7, R7 ;  /* 0x0000000700077308 */ /* 0x000e220000000800 */
[----:B------:R-:W-:Y:S02]  /*1a30*/  IABS R6, R3 ;  /* 0x0000000300067213 */ /* 0x000fe40000000000 */
[----:B------:R-:W-:-:S04]  /*1a40*/  IMAD.HI.U32 R21, R35, R21, R34 ;  /* 0x0000001523157227 */ /* 0x000fc800078e0022 */
[----:B------:R-:W-:Y:S02]  /*1a50*/  IMAD.MOV R6, RZ, RZ, -R6 ;  /* 0x000000ffff067224 */ /* 0x000fe400078e0a06 */
[----:B------:R-:W-:-:S04]  /*1a60*/  IMAD.HI.U32 R21, R21, R26, RZ ;  /* 0x0000001a15157227 */ /* 0x000fc800078e00ff */
[----:B------:R-:W-:Y:S02]  /*1a70*/  IMAD R6, R21, R6, R26 ;  /* 0x0000000615067224 */ /* 0x000fe400078e021a */
[----:B------:R-:W-:Y:S01]  /*1a80*/  IMAD R35, R8, R27, RZ ;  /* 0x0000001b08237224 */ /* 0x000fe200078e02ff */
[----:B0-----:R-:W0:Y:S02]  /*1a90*/  SHFL.BFLY PT, R28, R7, 0x4, 0x1f ;  /* 0x0c801f00071c7f89 */ /* 0x001e2400000e0000 */
[----:B------:R-:W-:Y:S01]  /*1aa0*/  ISETP.GT.U32.AND P1, PT, R31, R6, PT ;  /* 0x000000061f00720c */ /* 0x000fe20003f24070 */
[----:B------:R-:W-:-:S12]  /*1ab0*/  IMAD.HI.U32 R35, R39, R35, R38 ;  /* 0x0000002327237227 */ /* 0x000fd800078e0026 */
[----:B------:R-:W-:Y:S02]  /*1ac0*/  @!P1 IMAD.IADD R6, R6, 0x1, -R31 ;  /* 0x0000000106069824 */ /* 0x000fe400078e0a1f */
[----:B------:R-:W-:Y:S01]  /*1ad0*/  @!P1 VIADD R21, R21, 0x1 ;  /* 0x0000000115159836 */ /* 0x000fe20000000000 */
[----:B------:R-:W-:Y:S02]  /*1ae0*/  ISETP.NE.AND P1, PT, R3, RZ, PT ;  /* 0x000000ff0300720c */ /* 0x000fe40003f25270 */
[----:B------:R-:W-:Y:S02]  /*1af0*/  ISETP.GE.U32.AND P4, PT, R6, R31, PT ;  /* 0x0000001f0600720c */ /* 0x000fe40003f86070 */
[----:B------:R-:W-:Y:S01]  /*1b00*/  SHF.R.S32.HI R6, RZ, 0x1f, R2 ;  /* 0x0000001fff067819 */ /* 0x000fe20000011402 */
[----:B0-----:R-:W-:Y:S01]  /*1b10*/  FADD.FTZ R28, R7, R28 ;  /* 0x0000001c071c7221 */ /* 0x001fe20000010000 */
[----:B------:R-:W-:Y:S02]  /*1b20*/  IABS R7, R4 ;  /* 0x0000000400077213 */ /* 0x000fe40000000000 */
[----:B------:R-:W-:-:S02]  /*1b30*/  LOP3.LUT R4, R4, R17, RZ, 0x3c, !PT ;  /* 0x0000001104047212 */ /* 0x000fc400078e3cff */
[----:B------:R-:W0:Y:S01]  /*1b40*/  SHFL.BFLY PT, R37, R28, 0x2, 0x1f ;  /* 0x0c401f001c257f89 */ /* 0x000e2200000e0000 */
[----:B------:R-:W-:-:S04]  /*1b50*/  IMAD.HI.U32 R34, R35, R7, RZ ;  /* 0x0000000723227227 */ /* 0x000fc800078e00ff */
[----:B------:R-:W-:-:S04]  /*1b60*/  IMAD.HI.U32 R35, R35, R26, RZ ;  /* 0x0000001a23237227 */ /* 0x000fc800078e00ff */
[-C--:B------:R-:W-:Y:S01]  /*1b70*/  IMAD R30, R34, R36.reuse, R7 ;  /* 0x00000024221e7224 */ /* 0x080fe200078e0207 */
[----:B------:R-:W-:Y:S01]  /*1b80*/  LEA.HI.SX32 R7, R2, 0x1, 0x1 ;  /* 0x0000000102077811 */ /* 0x000fe200078f0aff */
[----:B------:R-:W-:Y:S02]  /*1b90*/  IMAD R36, R35, R36, R26 ;  /* 0x0000002423247224 */ /* 0x000fe400078e021a */
[----:B------:R-:W-:Y:S01]  /*1ba0*/  @!P0 IMAD.MOV R7, RZ, RZ, R6 ;  /* 0x000000ffff078224 */ /* 0x000fe200078e0206 */
[C---:B------:R-:W-:Y:S01]  /*1bb0*/  ISETP.GT.U32.AND P3, PT, R27.reuse, R30, PT ;  /* 0x0000001e1b00720c */ /* 0x040fe20003f64070 */
[----:B------:R-:W1:Y:S01]  /*1bc0*/  LDC.U8 R26, c[0x0][0x3d9] ;  /* 0x0000f640ff1a7b82 */ /* 0x000e620000000000 */
[----:B------:R-:W-:Y:S01]  /*1bd0*/  ISETP.GT.U32.AND P2, PT, R27, R36, PT ;  /* 0x000000241b00720c */ /* 0x000fe20003f44070 */
[----:B------:R-:W-:Y:S01]  /*1be0*/  @P4 VIADD R21, R21, 0x1 ;  /* 0x0000000115154836 */ /* 0x000fe20000000000 */
[----:B------:R-:W-:Y:S01]  /*1bf0*/  LEA.HI.SX32 R6, R3, 0x1, 0x1 ;  /* 0x0000000103067811 */ /* 0x000fe200078f0aff */
[----:B0-----:R-:W-:Y:S01]  /*1c00*/  FADD.FTZ R37, R28, R37 ;  /* 0x000000251c257221 */ /* 0x001fe20000010000 */
[----:B------:R-:W-:-:S07]  /*1c10*/  LOP3.LUT R28, R24, R31, RZ, 0x3c, !PT ;  /* 0x0000001f181c7212 */ /* 0x000fce00078e3cff */
[--C-:B------:R-:W-:Y:S01]  /*1c20*/  @!P3 IMAD.IADD R30, R30, 0x1, -R27.reuse ;  /* 0x000000011e1eb824 */ /* 0x100fe200078e0a1b */
[----:B------:R-:W-:Y:S01]  /*1c30*/  LOP3.LUT R24, R24, R17, RZ, 0x3c, !PT ;  /* 0x0000001118187212 */ /* 0x000fe200078e3cff */
[----:B------:R-:W0:Y:S01]  /*1c40*/  SHFL.BFLY PT, R8, R37, 0x1, 0x1f ;  /* 0x0c201f0025087f89 */ /* 0x000e2200000e0000 */
[----:B------:R-:W-:Y:S01]  /*1c50*/  ISETP.GE.AND P0, PT, R28, RZ, PT ;  /* 0x000000ff1c00720c */ /* 0x000fe20003f06270 */
[----:B------:R-:W-:Y:S01]  /*1c60*/  @!P2 IMAD.IADD R36, R36, 0x1, -R27 ;  /* 0x000000012424a824 */ /* 0x000fe200078e0a1b */
[----:B------:R-:W-:Y:S01]  /*1c70*/  SHF.R.S32.HI R28, RZ, 0x1f, R3 ;  /* 0x0000001fff1c7819 */ /* 0x000fe20000011403 */
[----:B------:R-:W-:Y:S01]  /*1c80*/  @!P3 VIADD R34, R34, 0x1 ;  /* 0x000000012222b836 */ /* 0x000fe20000000000 */
[-C--:B------:R-:W-:Y:S01]  /*1c90*/  ISETP.GE.U32.AND P4, PT, R30, R27.reuse, PT ;  /* 0x0000001b1e00720c */ /* 0x080fe20003f86070 */
[----:B------:R-:W-:Y:S01]  /*1ca0*/  @!P2 VIADD R35, R35, 0x1 ;  /* 0x000000012323a836 */ /* 0x000fe20000000000 */
[----:B------:R-:W-:Y:S01]  /*1cb0*/  ISETP.GE.AND P3, PT, R24, RZ, PT ;  /* 0x000000ff1800720c */ /* 0x000fe20003f66270 */
[----:B------:R-:W-:Y:S01]  /*1cc0*/  @!P5 IMAD.MOV R6, RZ, RZ, R28 ;  /* 0x000000ffff06d224 */ /* 0x000fe200078e021c */
[----:B------:R-:W-:Y:S01]  /*1cd0*/  ISETP.GE.U32.AND P5, PT, R36, R27, PT ;  /* 0x0000001b2400720c */ /* 0x000fe20003fa6070 */
[----:B------:R-:W-:Y:S01]  /*1ce0*/  IMAD.MOV.U32 R28, RZ, RZ, 0x7f800000 ;  /* 0x7f800000ff1c7424 */ /* 0x000fe200078e00ff */
[----:B-1----:R-:W-:-:S03]  /*1cf0*/  ISETP.NE.AND P2, PT, R26, RZ, PT ;  /* 0x000000ff1a00720c */ /* 0x002fc60003f45270 */
[----:B------:R-:W-:Y:S01]  /*1d00*/  @!P0 IMAD.MOV R21, RZ, RZ, -R21 ;  /* 0x000000ffff158224 */ /* 0x000fe200078e0a15 */
[----:B------:R-:W-:Y:S02]  /*1d10*/  @!P1 LOP3.LUT R21, RZ, R31, RZ, 0x33, !PT ;  /* 0x0000001fff159212 */ /* 0x000fe400078e33ff */
[----:B------:R-:W-:Y:S01]  /*1d20*/  ISETP.GE.AND P1, PT, R4, RZ, PT ;  /* 0x000000ff0400720c */ /* 0x000fe20003f26270 */
[----:B------:R-:W-:Y:S01]  /*1d30*/  @P4 VIADD R34, R34, 0x1 ;  /* 0x0000000122224836 */ /* 0x000fe20000000000 */
[C---:B------:R-:W-:Y:S02]  /*1d40*/  LOP3.LUT P4, RZ, R18.reuse, 0x7, RZ, 0xc0, !PT ;  /* 0x0000000712ff7812 */ /* 0x040fe4000788c0ff */
[----:B------:R-:W-:Y:S01]  /*1d50*/  LOP3.LUT R31, RZ, R17, RZ, 0x33, !PT ;  /* 0x00000011ff1f7212 */ /* 0x000fe200078e33ff */
[----:B------:R-:W-:Y:S01]  /*1d60*/  @P5 VIADD R35, R35, 0x1 ;  /* 0x0000000123235836 */ /* 0x000fe20000000000 */
[----:B------:R-:W-:Y:S01]  /*1d70*/  ISETP.GT.OR P4, PT, R18, 0x7f, P4 ;  /* 0x0000007f1200780c */ /* 0x000fe20002784670 */
[----:B0-----:R-:W-:Y:S01]  /*1d80*/  FADD.FTZ R8, R37, R8 ;  /* 0x0000000825087221 */ /* 0x001fe20000010000 */
[----:B------:R-:W-:Y:S01]  /*1d90*/  ISETP.NE.AND P5, PT, R17, RZ, PT ;  /* 0x000000ff1100720c */ /* 0x000fe20003fa5270 */
[----:B------:R-:W-:Y:S01]  /*1da0*/  IMAD.MOV.U32 R4, RZ, RZ, R35 ;  /* 0x000000ffff047224 */ /* 0x000fe200078e0023 */
[----:B------:R-:W-:-:S02]  /*1db0*/  SEL R9, R9, 0x1, !P2 ;  /* 0x0000000109097807 */ /* 0x000fc40005000000 */
[----:B------:R-:W-:Y:S01]  /*1dc0*/  FSETP.NE.FTZ.AND P0, PT, R8, RZ, PT ;  /* 0x000000ff0800720b */ /* 0x000fe20003f15000 */
[----:B------:R-:W-:Y:S01]  /*1dd0*/  @!P1 IMAD.MOV R34, RZ, RZ, -R34 ;  /* 0x000000ffff229224 */ /* 0x000fe200078e0a22 */
[----:B------:R-:W-:Y:S01]  /*1de0*/  ISETP.LT.U32.AND P1, PT, R22, R21, PT ;  /* 0x000000151600720c */ /* 0x000fe20003f21070 */
[----:B------:R-:W-:Y:S01]  /*1df0*/  @!P3 IMAD.MOV R4, RZ, RZ, -R4 ;  /* 0x000000ffff04b224 */ /* 0x000fe200078e0a04 */
[----:B------:R-:W-:Y:S02]  /*1e00*/  SHF.R.S32.HI R35, RZ, 0x1f, R21 ;  /* 0x0000001fff237819 */ /* 0x000fe40000011415 */
[C---:B------:R-:W-:Y:S02]  /*1e10*/  SEL R34, R31.reuse, R34, !P5 ;  /* 0x000000221f227207 */ /* 0x040fe40006800000 */
[----:B------:R-:W-:Y:S02]  /*1e20*/  SEL R24, R31, R4, !P5 ;  /* 0x000000041f187207 */ /* 0x000fe40006800000 */
[----:B------:R-:W-:Y:S01]  /*1e30*/  ISETP.LT.AND.EX P1, PT, R23, R35, PT, P1 ;  /* 0x000000231700720c */ /* 0x000fe20003f21310 */
[----:B------:R-:W-:-:S02]  /*1e40*/  IMAD R4, R34, R9, RZ ;  /* 0x0000000922047224 */ /* 0x000fc400078e02ff */
[----:B------:R0:W1:Y:S01]  /*1e50*/  @P0 MUFU.LG2 R27, R8 ;  /* 0x00000008001b0308 */ /* 0x0000620000000c00 */
[----:B------:R-:W-:Y:S01]  /*1e60*/  IMAD R31, R24, R9, RZ ;  /* 0x00000009181f7224 */ /* 0x000fe200078e02ff */
[----:B------:R-:W-:Y:S01]  /*1e70*/  SEL R9, R22, R21, P1 ;  /* 0x0000001516097207 */ /* 0x000fe20000800000 */
[----:B------:R-:W-:Y:S02]  /*1e80*/  IMAD R7, R7, R4, RZ ;  /* 0x0000000407077224 */ /* 0x000fe400078e02ff */
[----:B------:R-:W-:Y:S01]  /*1e90*/  IMAD R6, R31, R6, RZ ;  /* 0x000000061f067224 */ /* 0x000fe200078e02ff */
[----:B0-----:R-:W-:Y:S01]  /*1ea0*/  SEL R8, R23, R35, P1 ;  /* 0x0000002317087207 */ /* 0x001fe20000800000 */
[----:B-1----:R-:W-:Y:S01]  /*1eb0*/  @P0 FFMA.FTZ R28, R27, 0.69314718246459960938, R20 ;  /* 0x3f3172181b1c0823 */ /* 0x002fe20000010014 */
[----:B------:R-:W-:Y:S06]  /*1ec0*/  @P4 BRA `(.L_x_203) ;  /* 0x0000001c00184947 */ /* 0x000fec0003800000 */
[----:B------:R-:W-:Y:S01]  /*1ed0*/  ULDC.U8 UR4, c[0x0][0x3d8] ;  /* 0x0000f60000047ab9 */ /* 0x000fe20000000000 */
[----:B------:R-:W-:Y:S02]  /*1ee0*/  LEA.HI R4, R19, R18, RZ, 0x3 ;  /* 0x0000001213047211 */ /* 0x000fe400078f18ff */
[----:B------:R-:W-:Y:S02]  /*1ef0*/  ISETP.NE.AND P1, PT, RZ, UR4, PT ;  /* 0x00000004ff007c0c */ /* 0x000fe4000bf25270 */
[----:B------:R-:W-:-:S04]  /*1f00*/  SHF.R.S32.HI R4, RZ, 0x3, R4 ;  /* 0x00000003ff047819 */ /* 0x000fc80000011404 */
[----:B------:R-:W-:-:S04]  /*1f10*/  IADD3 R30, P0, R4, UR7, RZ ;  /* 0x00000007041e7c10 */ /* 0x000fc8000ff1e0ff */
[----:B------:R-:W-:-:S03]  /*1f20*/  LEA.HI.X.SX32 R31, R4, UR6, 0x1, P0 ;  /* 0x00000006041f7c11 */ /* 0x000fc600080f0eff */
[----:B------:R-:W-:Y:S06]  /*1f30*/  @!P1 BRA `(.L_x_204) ;  /* 0x0000001800ec9947 */ /* 0x000fec0003800000 */
        /* <DEDUP_REMOVED lines=41> */
.L_x_206:
        /* <DEDUP_REMOVED lines=22> */
.L_x_207:
[----:B------:R-:W-:Y:S05]  /*2330*/  BSYNC B0 ;  /* 0x0000000000007941 */ /* 0x000fea0003800000 */
.L_x_205:
[----:B------:R-:W-:Y:S01]  /*2340*/  LOP3.LUT R19, R17, R0, RZ, 0xfc, !PT ;  /* 0x0000000011137212 */ /* 0x000fe200078efcff */
[----:B------:R-:W-:Y:S03]  /*2350*/  BSSY B0, `(.L_x_208) ;  /* 0x0000028000007945 */ /* 0x000fe60003800000 */
[----:B------:R-:W-:-:S13]  /*2360*/  ISETP.NE.U32.AND P0, PT, R19, RZ, PT ;  /* 0x000000ff1300720c */ /* 0x000fda0003f05070 */
[----:B------:R-:W-:Y:S05]  /*2370*/  @!P0 BRA `(.L_x_209) ;  /* 0x00000000003c8947 */ /* 0x000fea0003800000 */
[----:B------:R-:W-:Y:S01]  /*2380*/  IMAD.MOV.U32 R24, RZ, RZ, R25 ;  /* 0x000000ffff187224 */ /* 0x000fe200078e0019 */
[----:B------:R-:W-:Y:S02]  /*2390*/  MOV R23, R0 ;  /* 0x0000000000177202 */ /* 0x000fe40000000f00 */
[----:B------:R-:W-:Y:S02]  /*23a0*/  MOV R22, 0x23c0 ;  /* 0x000023c000167802 */ /* 0x000fe40000000f00 */
[----:B------:R-:W-:Y:S05]  /*23b0*/  CALL.REL.NOINC `($__internal_4_$__cuda_sm20_div_s64) ;  /* 0x0000002000547944 */ /* 0x000fea0003c00000 */
        /* <DEDUP_REMOVED lines=11> */
.L_x_209:
        /* <DEDUP_REMOVED lines=22> */
.L_x_210:
[----:B------:R-:W-:Y:S05]  /*25d0*/  BSYNC B0 ;  /* 0x0000000000007941 */ /* 0x000fea0003800000 */
.L_x_208:
        /* <DEDUP_REMOVED lines=11> */
[----:B------:R-:W-:Y:S05]  /*2690*/  CALL.REL.NOINC `($__internal_4_$__cuda_sm20_div_s64) ;  /* 0x0000001c009c7944 */ /* 0x000fea0003c00000 */
[----:B------:R-:W-:-:S04]  /*26a0*/  IADD3 R17, P0, RZ, -R20, RZ ;  /* 0x80000014ff117210 */ /* 0x000fc80007f1e0ff */
[----:B------:R-:W-:Y:S01]  /*26b0*/  IADD3.X R18, RZ, ~R21, RZ, P0, !PT ;  /* 0x80000015ff127210 */ /* 0x000fe200007fe4ff */
[----:B------:R-:W-:-:S04]  /*26c0*/  IMAD.WIDE.U32 R36, R5, R17, R36 ;  /* 0x0000001105247225 */ /* 0x000fc800078e0024 */
[----:B------:R-:W-:-:S04]  /*26d0*/  IMAD R18, R18, R5, RZ ;  /* 0x0000000512127224 */ /* 0x000fc800078e02ff */
[----:B------:R-:W-:-:S05]  /*26e0*/  IMAD R4, R4, R17, R18 ;  /* 0x0000001104047224 */ /* 0x000fca00078e0212 */
[----:B------:R-:W-:Y:S01]  /*26f0*/  IADD3 R4, R37, R4, RZ ;  /* 0x0000000425047210 */ /* 0x000fe20007ffe0ff */
[----:B------:R-:W-:Y:S05]  /*2700*/  BRA `(.L_x_213) ;  /* 0x0000000000587947 */ /* 0x000fea0003800000 */
.L_x_212:
        /* <DEDUP_REMOVED lines=22> */
.L_x_213:
[----:B------:R-:W-:Y:S05]  /*2870*/  BSYNC B0 ;  /* 0x0000000000007941 */ /* 0x000fea0003800000 */
.L_x_211:
        /* <DEDUP_REMOVED lines=38> */
[----:B------:R-:W-:Y:S05]  /*2ae0*/  CALL.REL.NOINC `($__internal_4_$__cuda_sm20_div_s64) ;  /* 0x0000001800887944 */ /* 0x000fea0003c00000 */
        /* <DEDUP_REMOVED lines=12> */
.L_x_215:
[----:B------:R-:W0:Y:S01]  /*2bb0*/  I2F.U32.RP R20, R40 ;  /* 0x0000002800147306 */ /* 0x000e220000209000 */
[----:B------:R-:W-:Y:S01]  /*2bc0*/  ISETP.NE.U32.AND P0, PT, R40, RZ, PT ;  /* 0x000000ff2800720c */ /* 0x000fe20003f05070 */
[----:B------:R-:W-:-:S06]  /*2bd0*/  IMAD.MOV.U32 R41, RZ, RZ, RZ ;  /* 0x000000ffff297224 */ /* 0x000fcc00078e00ff */
        /* <DEDUP_REMOVED lines=20> */
.L_x_216:
[----:B------:R-:W-:Y:S05]  /*2d20*/  BSYNC B0 ;  /* 0x0000000000007941 */ /* 0x000fea0003800000 */
.L_x_214:
        /* <DEDUP_REMOVED lines=19> */
.L_x_218:
        /* <DEDUP_REMOVED lines=22> */
.L_x_219:
[----:B------:R-:W-:Y:S05]  /*2fc0*/  BSYNC B0 ;  /* 0x0000000000007941 */ /* 0x000fea0003800000 */
.L_x_217:
        /* <DEDUP_REMOVED lines=20> */
.L_x_221:
        /* <DEDUP_REMOVED lines=23> */
.L_x_222:
[----:B------:R-:W-:Y:S05]  /*3280*/  BSYNC B0 ;  /* 0x0000000000007941 */ /* 0x000fea0003800000 */
.L_x_220:
[----:B------:R-:W-:Y:S01]  /*3290*/  LOP3.LUT R19, R41, R10, RZ, 0xfc, !PT ;  /* 0x0000000a29137212 */ /* 0x000fe200078efcff */
[----:B------:R-:W-:Y:S01]  /*32a0*/  ULDC UR4, c[0x0][0x2c4] ;  /* 0x0000b10000047ab9 */ /* 0x000fe20000000800 */
[----:B------:R-:W-:Y:S01]  /*32b0*/  SHF.R.S32.HI R18, RZ, 0x1f, R7 ;  /* 0x0000001fff127819 */ /* 0x000fe20000011407 */
[-C--:B------:R-:W-:Y:S01]  /*32c0*/  IMAD R17, R21, R7.reuse, RZ ;  /* 0x0000000715117224 */ /* 0x080fe200078e02ff */
[----:B------:R-:W-:Y:S01]  /*32d0*/  ISETP.NE.U32.AND P0, PT, R19, RZ, PT ;  /* 0x000000ff1300720c */ /* 0x000fe20003f05070 */
[----:B------:R-:W-:Y:S01]  /*32e0*/  IMAD R44, R25, UR4, RZ ;  /* 0x00000004192c7c24 */ /* 0x000fe2000f8e02ff */
[----:B------:R-:W-:Y:S01]  /*32f0*/  SHF.R.S32.HI R21, RZ, 0x1f, R2 ;  /* 0x0000001fff157819 */ /* 0x000fe20000011402 */
[----:B------:R-:W-:Y:S01]  /*3300*/  IMAD.WIDE.U32 R42, R20, R7, RZ ;  /* 0x00000007142a7225 */ /* 0x000fe200078e00ff */
[----:B------:R-:W-:Y:S03]  /*3310*/  BSSY B0, `(.L_x_223) ;  /* 0x0000036000007945 */ /* 0x000fe60003800000 */
[----:B------:R-:W-:Y:S01]  /*3320*/  IMAD R7, R18, R20, R17 ;  /* 0x0000001412077224 */ /* 0x000fe200078e0211 */
[----:B------:R-:W-:Y:S01]  /*3330*/  SHF.R.S32.HI R17, RZ, 0x1f, R44 ;  /* 0x0000001fff117819 */ /* 0x000fe2000001142c */
[----:B------:R-:W-:-:S02]  /*3340*/  IMAD R13, R13, R2, RZ ;  /* 0x000000020d0d7224 */ /* 0x000fc400078e02ff */
[----:B------:R-:W-:Y:S01]  /*3350*/  IMAD R18, R15, R44, RZ ;  /* 0x0000002c0f127224 */ /* 0x000fe200078e02ff */
[----:B------:R-:W-:Y:S01]  /*3360*/  IADD3 R7, R43, R7, RZ ;  /* 0x000000072b077210 */ /* 0x000fe20007ffe0ff */
[----:B------:R-:W-:Y:S02]  /*3370*/  IMAD R13, R21, R14, R13 ;  /* 0x0000000e150d7224 */ /* 0x000fe400078e020d */
        /* <DEDUP_REMOVED lines=24> */
.L_x_224:
        /* <DEDUP_REMOVED lines=23> */
.L_x_225:
[----:B------:R-:W-:Y:S05]  /*3670*/  BSYNC B0 ;  /* 0x0000000000007941 */ /* 0x000fea0003800000 */
.L_x_223:
        /* <DEDUP_REMOVED lines=26> */
.L_x_227:
        /* <DEDUP_REMOVED lines=23> */
.L_x_228:
[----:B------:R-:W-:Y:S05]  /*3990*/  BSYNC B0 ;  /* 0x0000000000007941 */ /* 0x000fea0003800000 */
.L_x_226:
[----:B------:R-:W-:Y:S01]  /*39a0*/  IADD3 R31, P1, P0, R36, R32, R30 ;  /* 0x00000020241f7210 */ /* 0x000fe2000783e01e */
[----:B------:R-:W-:-:S03]  /*39b0*/  ULDC.64 UR4, c[0x0][0x2b0] ;  /* 0x0000ac0000047ab9 */ /* 0x000fc60000000a00 */
[----:B------:R-:W-:Y:S02]  /*39c0*/  IADD3 R31, P3, P2, R42, R31, R44 ;  /* 0x0000001f2a1f7210 */ /* 0x000fe40007a7e02c */
[----:B------:R-:W-:Y:S01]  /*39d0*/  IADD3.X R0, R4, R5, R0, P1, P0 ;  /* 0x0000000504007210 */ /* 0x000fe20000fe0400 */
[----:B------:R-:W-:Y:S01]  /*39e0*/  IMAD R5, R21, R6, RZ ;  /* 0x0000000615057224 */ /* 0x000fe200078e02ff */
[----:B------:R-:W-:Y:S02]  /*39f0*/  IADD3 R14, P1, P0, R46, R31, R14 ;  /* 0x0000001f2e0e7210 */ /* 0x000fe4000783e00e */
[----:B------:R-:W-:Y:S02]  /*3a00*/  IADD3.X R0, R7, R0, R2, P3, P2 ;  /* 0x0000000007007210 */ /* 0x000fe40001fe4402 */
[----:B------:R-:W-:Y:S02]  /*3a10*/  SHF.R.S32.HI R2, RZ, 0x1f, R6 ;  /* 0x0000001fff027819 */ /* 0x000fe40000011406 */
[----:B------:R-:W-:-:S02]  /*3a20*/  IADD3.X R15, R10, R0, R13, P1, P0 ;  /* 0x000000000a0f7210 */ /* 0x000fc40000fe040d */
[----:B------:R-:W-:Y:S01]  /*3a30*/  SHF.R.S32.HI R0, RZ, 0x1f, R3 ;  /* 0x0000001fff007819 */ /* 0x000fe20000011403 */
[-C--:B------:R-:W-:Y:S02]  /*3a40*/  IMAD R2, R2, R20.reuse, R5 ;  /* 0x0000001402027224 */ /* 0x080fe400078e0205 */
[----:B------:R-:W-:-:S04]  /*3a50*/  IMAD.WIDE.U32 R14, R6, R20, R14 ;  /* 0x00000014060e7225 */ /* 0x000fc800078e000e */
[----:B------:R-:W-:Y:S02]  /*3a60*/  IMAD R5, R8, R3, RZ ;  /* 0x0000000308057224 */ /* 0x000fe400078e02ff */
        /* <DEDUP_REMOVED lines=8> */
.L_x_204:
[----:B------:R-:W-:Y:S02]  /*3af0*/  ULDC.64 UR4, c[0x0][0x2b0] ;  /* 0x0000ac0000047ab9 */ /* 0x000fe40000000a00 */
[----:B------:R-:W-:-:S04]  /*3b00*/  LEA R2, P0, R30, UR4, 0x2 ;  /* 0x000000041e027c11 */ /* 0x000fc8000f8010ff */
[----:B------:R-:W-:-:S05]  /*3b10*/  LEA.HI.X R3, R30, UR5, R31, 0x2, P0 ;  /* 0x000000051e037c11 */ /* 0x000fca00080f141f */
[----:B------:R0:W-:Y:S04]  /*3b20*/  STG.E desc[UR8][R2.64], R28 ;  /* 0x0000001c02007986 */ /* 0x0001e8000c101908 */
.L_x_203:
[----:B------:R-:W-:Y:S05]  /*3b30*/  BSYNC B1 ;  /* 0x0000000000017941 */ /* 0x000fea0003800000 */
.L_x_202:
[----:B------:R-:W2:Y:S01]  /*3b40*/  S2R R0, SR_TID.X ;  /* 0x0000000000007919 */ /* 0x000ea20000002100 */
[----:B01----:R-:W0:Y:S01]  /*3b50*/  LDC R3, c[0x0][0x3c4] ;  /* 0x0000f100ff037b82 */ /* 0x003e220000000800 */
[----:B------:R-:W-:Y:S01]  /*3b60*/  BSSY B0, `(.L_x_229) ;  /* 0x0000012000007945 */ /* 0x000fe20003800000 */
[----:B--2---:R-:W-:-:S04]  /*3b70*/  SHF.R.S32.HI R13, RZ, 0x1f, R0 ;  /* 0x0000001fff0d7819 */ /* 0x004fc80000011400 */
[----:B------:R-:W-:-:S04]  /*3b80*/  LEA.HI R13, R13, R0, RZ, 0x3 ;  /* 0x000000000d0d7211 */ /* 0x000fc800078f18ff */
[----:B------:R-:W-:-:S05]  /*3b90*/  LOP3.LUT R5, R13, 0xfffffff8, RZ, 0xc0, !PT ;  /* 0xfffffff80d057812 */ /* 0x000fca00078ec0ff */
[----:B------:R-:W-:-:S05]  /*3ba0*/  IMAD.IADD R16, R0, 0x1, -R5 ;  /* 0x0000000100107824 */ /* 0x000fca00078e0a05 */
[----:B0-----:R-:W-:-:S04]  /*3bb0*/  ISETP.GE.AND P0, PT, R16, R3, PT ;  /* 0x000000031000720c */ /* 0x001fc80003f06270 */
[----:B------:R-:W-:-:S13]  /*3bc0*/  ISETP.LT.AND P0, PT, R0, 0x80, !P0 ;  /* 0x000000800000780c */ /* 0x000fda0004701270 */
[----:B------:R-:W-:Y:S05]  /*3bd0*/  @!P0 BRA `(.L_x_230) ;  /* 0x0000000000288947 */ /* 0x000fea0003800000 */
[----:B------:R-:W0:Y:S01]  /*3be0*/  S2R R0, SR_CgaCtaId ;  /* 0x0000000000007919 */ /* 0x000e220000008800 */
[----:B------:R-:W-:Y:S01]  /*3bf0*/  FADD.FTZ R2, -R28, R29 ;  /* 0x0000001d1c027221 */ /* 0x000fe20000010100 */
[----:B------:R-:W-:-:S03]  /*3c00*/  MOV R5, 0x400 ;  /* 0x0000040000057802 */ /* 0x000fc60000000f00 */
[----:B------:R-:W-:-:S06]  /*3c10*/  FMUL.FTZ R2, R2, 1.4426950216293334961 ;  /* 0x3fb8aa3b02027820 */ /* 0x000fcc0000410000 */
[----:B------:R-:W1:Y:S01]  /*3c20*/  MUFU.EX2 R2, R2 ;  /* 0x0000000200027308 */ /* 0x000e620000000800 */
[----:B0-----:R-:W-:-:S05]  /*3c30*/  LEA R5, R0, R5, 0x18 ;  /* 0x0000000500057211 */ /* 0x001fca00078ec0ff */
[----:B------:R-:W-:Y:S01]  /*3c40*/  IMAD R0, R16, 0x44, R5 ;  /* 0x0000004410007824 */ /* 0x000fe200078e0205 */
[----:B------:R-:W-:-:S04]  /*3c50*/  SHF.R.S32.HI R5, RZ, 0x3, R13 ;  /* 0x00000003ff057819 */ /* 0x000fc8000001140d */
[----:B------:R-:W-:-:S05]  /*3c60*/  LEA R5, R5, R0, 0x2 ;  /* 0x0000000005057211 */ /* 0x000fca00078e10ff */
[----:B-1----:R0:W-:Y:S02]  /*3c70*/  STS [R5], R2 ;  /* 0x0000000205007388 */ /* 0x0021e40000000800 */
.L_x_230:
[----:B------:R-:W-:Y:S05]  /*3c80*/  BSYNC B0 ;  /* 0x0000000000007941 */ /* 0x000fea0003800000 */
.L_x_229:
[----:B------:R-:W-:Y:S01]  /*3c90*/  BAR.SYNC.DEFER_BLOCKING 0x0 ;  /* 0x0000000000007b1d */ /* 0x000fe20000010000 */
[----:B------:R-:W-:Y:S02]  /*3ca0*/  ISETP.GE.AND P0, PT, R3, 0x1, PT ;  /* 0x000000010300780c */ /* 0x000fe40003f06270 */
[----:B0-----:R-:W-:Y:S01]  /*3cb0*/  CS2R R2, SRZ ;  /* 0x0000000000027805 */ /* 0x001fe2000001ff00 */
[----:B------:R-:W-:Y:S01]  /*3cc0*/  IMAD.MOV.U32 R5, RZ, RZ, RZ ;  /* 0x000000ffff057224 */ /* 0x000fe200078e00ff */
[----:B------:R-:W-:Y:S01]  /*3cd0*/  SHF.R.S32.HI R13, RZ, 0x3, R13 ;  /* 0x00000003ff0d7819 */ /* 0x000fe2000001140d */
[----:B------:R-:W-:Y:S02]  /*3ce0*/  IMAD.MOV.U32 R0, RZ, RZ, RZ ;  /* 0x000000ffff007224 */ /* 0x000fe400078e00ff */
[----:B------:R-:W-:-:S06]  /*3cf0*/  IMAD.SHL.U32 R16, R16, 0x4, RZ ;  /* 0x0000000410107824 */ /* 0x000fcc00078e00ff */
[----:B------:R-:W-:Y:S05]  /*3d00*/  @!P0 BRA `(.L_x_231) ;  /* 0x0000000000a88947 */ /* 0x000fea0003800000 */
[----:B------:R-:W0:Y:S01]  /*3d10*/  S2UR UR6, SR_CgaCtaId ;  /* 0x00000000000679c3 */ /* 0x000e220000008800 */
[----:B------:R-:W-:Y:S01]  /*3d20*/  ULDC UR10, c[0x0][0x2dc] ;  /* 0x0000b700000a7ab9 */ /* 0x000fe20000000800 */
[----:B------:R-:W-:Y:S01]  /*3d30*/  IMAD R15, R13, 0x20, R16 ;  /* 0x000000200d0f7824 */ /* 0x000fe200078e0210 */
        /* <DEDUP_REMOVED lines=20> */
.L_x_234:
        /* <DEDUP_REMOVED lines=9> */
[----:B------:R1:W5:Y:S02]  /*3f10*/  @!P0 LDG.E.128 R8, desc[UR8][R14.64] ;  /* 0x000000080e088981 */ /* 0x000364000c1e1d00 */
.L_x_233:
[----:B------:R-:W-:Y:S05]  /*3f20*/  BSYNC B0 ;  /* 0x0000000000007941 */ /* 0x000fea0003800000 */
.L_x_232:
[----:B-1----:R-:W-:Y:S01]  /*3f30*/  IADD3 R14, P0, R18, R14, RZ ;  /* 0x0000000e120e7210 */ /* 0x002fe20007f1e0ff */
[----:B--2--5:R-:W-:Y:S01]  /*3f40*/  FFMA.FTZ R3, R4, R8, R3 ;  /* 0x0000000804037223 */ /* 0x024fe20000010003 */
[----:B0-----:R-:W-:Y:S01]  /*3f50*/  IADD3 R6, R6, 0x44, RZ ;  /* 0x0000004406067810 */ /* 0x001fe20007ffe0ff */
[C---:B------:R-:W-:Y:S01]  /*3f60*/  FFMA.FTZ R0, R4.reuse, R9, R0 ;  /* 0x0000000904007223 */ /* 0x040fe20000010000 */
[C---:B------:R-:W-:Y:S01]  /*3f70*/  FFMA.FTZ R5, R4.reuse, R10, R5 ;  /* 0x0000000a04057223 */ /* 0x040fe20000010005 */
[----:B------:R-:W-:Y:S01]  /*3f80*/  IADD3.X R15, R19, R15, RZ, P0, !PT ;  /* 0x0000000f130f7210 */ /* 0x000fe200007fe4ff */
[----:B------:R-:W-:Y:S01]  /*3f90*/  FFMA.FTZ R2, R4, R11, R2 ;  /* 0x0000000b04027223 */ /* 0x000fe20000010002 */
[----:B------:R-:W-:Y:S06]  /*3fa0*/  @!P1 BRA `(.L_x_234) ;  /* 0xfffffffc00b49947 */ /* 0x000fec000383ffff */
.L_x_231:
        /* <DEDUP_REMOVED lines=18> */
[----:B0-----:R-:W-:-:S06]  /*40d0*/  VIADD R14, R14, 0xffffffe ;  /* 0x0ffffffe0e0e7836 */ /* 0x001fcc0000000000 */
[----:B------:R-:W0:Y:S02]  /*40e0*/  F2I.FTZ.U32.TRUNC.NTZ R7, R14 ;  /* 0x0000000e00077305 */ /* 0x000e24000021f000 */
[----:B0-----:R-:W-:-:S04]  /*40f0*/  IMAD.MOV R6, RZ, RZ, -R7 ;  /* 0x000000ffff067224 */ /* 0x001fc800078e0a07 */
[----:B------:R-:W-:Y:S01]  /*4100*/  IMAD R11, R6, R9, RZ ;  /* 0x00000009060b7224 */ /* 0x000fe200078e02ff */
[----:B------:R-:W-:-:S10]  /*4110*/  HFMA2.MMA R6, -RZ, RZ, 0, 0 ;  /* 0x00000000ff067435 */ /* 0x000fd400000001ff */
[----:B------:R-:W-:Y:S01]  /*4120*/  IMAD.HI.U32 R11, R7, R11, R6 ;  /* 0x0000000b070b7227 */ /* 0x000fe200078e0006 */
[----:B------:R-:W-:-:S04]  /*4130*/  IABS R7, R8 ;  /* 0x0000000800077213 */ /* 0x000fc80000000000 */
[----:B------:R-:W0:Y:S01]  /*4140*/  I2F.RP R6, R7 ;  /* 0x0000000700067306 */ /* 0x000e220000209400 */
[----:B------:R-:W-:-:S04]  /*4150*/  IMAD.HI.U32 R11, R11, R12, RZ ;  /* 0x0000000c0b0b7227 */ /* 0x000fc800078e00ff */
[----:B------:R-:W-:-:S05]  /*4160*/  IMAD R10, R11, R10, R12 ;  /* 0x0000000a0b0a7224 */ /* 0x000fca00078e020c */
[----:B------:R-:W-:Y:S01]  /*4170*/  ISETP.GT.U32.AND P1, PT, R9, R10, PT ;  /* 0x0000000a0900720c */ /* 0x000fe20003f24070 */
[----:B0-----:R-:W0:-:S12]  /*4180*/  MUFU.RCP R6, R6 ;  /* 0x0000000600067308 */ /* 0x001e180000001000 */
[----:B------:R-:W-:Y:S01]  /*4190*/  @!P1 IMAD.IADD R10, R10, 0x1, -R9 ;  /* 0x000000010a0a9824 */ /* 0x000fe200078e0a09 */
[----:B------:R-:W-:Y:S02]  /*41a0*/  @!P1 IADD3 R11, R11, 0x1, RZ ;  /* 0x000000010b0b9810 */ /* 0x000fe40007ffe0ff */
[----:B------:R-:W-:Y:S02]  /*41b0*/  ISETP.NE.AND P1, PT, R4, RZ, PT ;  /* 0x000000ff0400720c */ /* 0x000fe40003f25270 */
[----:B------:R-:W-:Y:S02]  /*41c0*/  ISETP.GE.U32.AND P2, PT, R10, R9, PT ;  /* 0x000000090a00720c */ /* 0x000fe40003f46070 */
[----:B------:R-:W-:Y:S01]  /*41d0*/  LOP3.LUT R9, R13, R4, RZ, 0x3c, !PT ;  /* 0x000000040d097212 */ /* 0x000fe200078e3cff */
[----:B0-----:R-:W-:-:S03]  /*41e0*/  VIADD R18, R6, 0xffffffe ;  /* 0x0ffffffe06127836 */ /* 0x001fc60000000000 */
[----:B------:R-:W-:Y:S01]  /*41f0*/  ISETP.GE.AND P0, PT, R9, RZ, PT ;  /* 0x000000ff0900720c */ /* 0x000fe20003f06270 */
[----:B------:R-:W0:Y:S06]  /*4200*/  F2I.FTZ.U32.TRUNC.NTZ R19, R18 ;  /* 0x0000001200137305 */ /* 0x000e2c000021f000 */
[----:B------:R-:W-:-:S06]  /*4210*/  @P2 VIADD R11, R11, 0x1 ;  /* 0x000000010b0b2836 */ /* 0x000fcc0000000000 */
[----:B------:R-:W-:Y:S02]  /*4220*/  @!P0 IADD3 R11, -R11, RZ, RZ ;  /* 0x000000ff0b0b8210 */ /* 0x000fe40007ffe1ff */
[-C--:B------:R-:W-:Y:S01]  /*4230*/  @!P1 LOP3.LUT R11, RZ, R4.reuse, RZ, 0x33, !PT ;  /* 0x00000004ff0b9212 */ /* 0x080fe200078e33ff */
[----:B0-----:R-:W-:Y:S02]  /*4240*/  IMAD.MOV R6, RZ, RZ, -R19 ;  /* 0x000000ffff067224 */ /* 0x001fe400078e0a13 */
[----:B------:R-:W-:Y:S02]  /*4250*/  IMAD.MOV.U32 R18, RZ, RZ, RZ ;  /* 0x000000ffff127224 */ /* 0x000fe400078e00ff */
[C---:B------:R-:W-:Y:S02]  /*4260*/  IMAD R9, R11.reuse, R4, RZ ;  /* 0x000000040b097224 */ /* 0x040fe400078e02ff */
[----:B------:R-:W-:Y:S02]  /*4270*/  IMAD R6, R6, R7, RZ ;  /* 0x0000000706067224 */ /* 0x000fe400078e02ff */
[----:B------:R-:W-:Y:S01]  /*4280*/  IMAD.WIDE.U32 R16, R11, UR4, R16 ;  /* 0x000000040b107c25 */ /* 0x000fe2000f8e0010 */
[----:B------:R-:W-:-:S03]  /*4290*/  IADD3 R15, R13, -R9, RZ ;  /* 0x800000090d0f7210 */ /* 0x000fc60007ffe0ff */
[----:B------:R-:W-:Y:S01]  /*42a0*/  IMAD.HI.U32 R6, R19, R6, R18 ;  /* 0x0000000613067227 */ /* 0x000fe200078e0012 */
        /* <DEDUP_REMOVED lines=23> */
[----:B------:R-:W-:Y:S01]  /*4420*/  IMAD R7, R4, UR4, RZ ;  /* 0x0000000404077c24 */ /* 0x000fe2000f8e02ff */
[----:B------:R-:W-:-:S03]  /*4430*/  F2FP.F16.F32.PACK_AB R4, R0, R3 ;  /* 0x000000030004723e */ /* 0x000fc600000000ff */
[----:B------:R-:W-:Y:S01]  /*4440*/  IMAD R9, R10, UR5, R7 ;  /* 0x000000050a097c24 */ /* 0x000fe2000f8e0207 */
[----:B------:R-:W-:Y:S01]  /*4450*/  SHF.R.S32.HI R7, RZ, 0x1f, R8 ;  /* 0x0000001fff077819 */ /* 0x000fe20000011408 */
[----:B------:R-:W-:Y:S02]  /*4460*/  ULDC.64 UR4, c[0x0][0x298] ;  /* 0x0000a60000047ab9 */ /* 0x000fe40000000a00 */
[----:B------:R-:W-:Y:S02]  /*4470*/  IMAD.IADD R17, R17, 0x1, R9 ;  /* 0x0000000111117824 */ /* 0x000fe400078e0209 */
[----:B------:R-:W-:-:S04]  /*4480*/  IMAD R7, R7, UR4, RZ ;  /* 0x0000000407077c24 */ /* 0x000fc8000f8e02ff */
        /* <DEDUP_REMOVED lines=8> */
        .weak           $__internal_4_$__cuda_sm20_div_s64
        .type           $__internal_4_$__cuda_sm20_div_s64,@function
        .size           $__internal_4_$__cuda_sm20_div_s64,(.L_x_5280 - $__internal_4_$__cuda_sm20_div_s64)
$__internal_4_$__cuda_sm20_div_s64:
        /* <DEDUP_REMOVED lines=29> */
[----:B------:R-:W-:-:S04]  /*46e0*/  IMAD.X R26, RZ, RZ, ~R26, P0 ;  /* 0x000000ffff1a7224 */ /* 0x000fc800000e0e1a */
[----:B------:R-:W-:-:S04]  /*46f0*/  IMAD.WIDE.U32 R34, P5, R35, R26, R34 ;  /* 0x0000001a23227225 */ /* 0x000fc800078a0022 */
[C---:B------:R-:W-:Y:S02]  /*4700*/  IMAD R21, R27.reuse, R26, RZ ;  /* 0x0000001a1b157224 */ /* 0x040fe400078e02ff */
[----:B------:R-:W-:-:S04]  /*4710*/  IMAD.HI.U32 R20, P4, R27, R20, R34 ;  /* 0x000000141b147227 */ /* 0x000fc80007880022 */
[----:B------:R-:W-:Y:S01]  /*4720*/  IMAD.HI.U32 R19, R27, R26, RZ ;  /* 0x0000001a1b137227 */ /* 0x000fe200078e00ff */
[----:B------:R-:W-:Y:S02]  /*4730*/  IADD3 R21, P3, R21, R20, RZ ;  /* 0x0000001415157210 */ /* 0x000fe40007f7e0ff */
[-C--:B------:R-:W-:Y:S01]  /*4740*/  IADD3 R20, P0, RZ, -R18.reuse, RZ ;  /* 0x80000012ff147210 */ /* 0x080fe20007f1e0ff */
[----:B------:R-:W-:Y:S02]  /*4750*/  IMAD.X R27, R19, 0x1, R27, P5 ;  /* 0x00000001131b7824 */ /* 0x000fe400028e061b */
[----:B------:R-:W-:Y:S01]  /*4760*/  IMAD.MOV.U32 R35, RZ, RZ, RZ ;  /* 0x000000ffff237224 */ /* 0x000fe200078e00ff */
[----:B------:R-:W-:Y:S02]  /*4770*/  SEL R20, R20, R18, !P1 ;  /* 0x0000001214147207 */ /* 0x000fe40004800000 */
[----:B------:R-:W-:-:S03]  /*4780*/  IADD3.X R26, RZ, ~R17, RZ, P0, !PT ;  /* 0x80000011ff1a7210 */ /* 0x000fc600007fe4ff */
[----:B------:R-:W-:Y:S01]  /*4790*/  IMAD.HI.U32 R34, R21, R20, RZ ;  /* 0x0000001415227227 */ /* 0x000fe200078e00ff */
[----:B------:R-:W-:Y:S02]  /*47a0*/  SEL R19, R26, R17, !P1 ;  /* 0x000000111a137207 */ /* 0x000fe40004800000 */
        /* <DEDUP_REMOVED lines=12> */
[-C--:B------:R-:W-:Y:S01]  /*4870*/  IMAD R34, R26, R38.reuse, R21 ;  /* 0x000000261a227224 */ /* 0x080fe200078e0215 */
[----:B------:R-:W-:-:S04]  /*4880*/  IADD3 R21, P3, R20, -R38, RZ ;  /* 0x8000002614157210 */ /* 0x000fc80007f7e0ff */
[----:B------:R-:W-:Y:S02]  /*4890*/  IADD3.X R19, ~R34, R19, RZ, P0, !PT ;  /* 0x0000001322137210 */ /* 0x000fe400007fe5ff */
[----:B------:R-:W-:Y:S02]  /*48a0*/  IADD3 R34, P1, R27, 0x1, RZ ;  /* 0x000000011b227810 */ /* 0x000fe40007f3e0ff */
[----:B------:R-:W-:-:S04]  /*48b0*/  ISETP.GE.U32.AND.EX P4, PT, R19, R39, PT, P4 ;  /* 0x000000271300720c */ /* 0x000fc80003f86140 */
[----:B------:R-:W-:Y:S01]  /*48c0*/  SEL R21, R21, R20, P4 ;  /* 0x0000001415157207 */ /* 0x000fe20002000000 */
[----:B------:R-:W-:Y:S01]  /*48d0*/  IMAD.X R20, R19, 0x1, ~R39, P3 ;  /* 0x0000000113147824 */ /* 0x000fe200018e0e27 */
[----:B------:R-:W-:Y:S02]  /*48e0*/  SEL R34, R34, R27, P4 ;  /* 0x0000001b22227207 */ /* 0x000fe40002000000 */
[----:B------:R-:W-:Y:S01]  /*48f0*/  ISETP.GE.U32.AND P0, PT, R21, R38, PT ;  /* 0x000000261500720c */ /* 0x000fe20003f06070 */
[----:B------:R-:W-:Y:S01]  /*4900*/  IMAD.X R21, RZ, RZ, R26, P1 ;  /* 0x000000ffff157224 */ /* 0x000fe200008e061a */
[----:B------:R-:W-:Y:S02]  /*4910*/  SEL R19, R20, R19, P4 ;  /* 0x0000001314137207 */ /* 0x000fe40002000000 */
[----:B------:R-:W-:Y:S02]  /*4920*/  IADD3 R27, P1, R34, 0x1, RZ ;  /* 0x00000001221b7810 */ /* 0x000fe40007f3e0ff */
[----:B------:R-:W-:Y:S01]  /*4930*/  SEL R21, R21, R26, P4 ;  /* 0x0000001a15157207 */ /* 0x000fe20002000000 */
[----:B------:R-:W-:Y:S01]  /*4940*/  IMAD.MOV.U32 R26, RZ, RZ, R22 ;  /* 0x000000ffff1a7224 */ /* 0x000fe200078e0016 */
[----:B------:R-:W-:-:S02]  /*4950*/  ISETP.GE.U32.AND.EX P0, PT, R19, R39, PT, P0 ;  /* 0x000000271300720c */ /* 0x000fc40003f06100 */
[----:B------:R-:W-:Y:S01]  /*4960*/  LOP3.LUT R19, R23, R17, RZ, 0x3c, !PT ;  /* 0x0000001117137212 */ /* 0x000fe200078e3cff */
[----:B------:R-:W-:Y:S01]  /*4970*/  IMAD.X R20, RZ, RZ, R21, P1 ;  /* 0x000000ffff147224 */ /* 0x000fe200008e0615 */
[----:B------:R-:W-:Y:S02]  /*4980*/  SEL R27, R27, R34, P0 ;  /* 0x000000221b1b7207 */ /* 0x000fe40000000000 */
[----:B------:R-:W-:Y:S02]  /*4990*/  ISETP.GE.AND P3, PT, R19, RZ, PT ;  /* 0x000000ff1300720c */ /* 0x000fe40003f66270 */
[----:B------:R-:W-:Y:S02]  /*49a0*/  SEL R21, R20, R21, P0 ;  /* 0x0000001514157207 */ /* 0x000fe40000000000 */
[----:B------:R-:W-:Y:S02]  /*49b0*/  IADD3 R20, P1, RZ, -R27, RZ ;  /* 0x8000001bff147210 */ /* 0x000fe40007f3e0ff */
[----:B------:R-:W-:-:S02]  /*49c0*/  ISETP.NE.U32.AND P0, PT, R24, RZ, PT ;  /* 0x000000ff1800720c */ /* 0x000fc40003f05070 */
[----:B------:R-:W-:Y:S02]  /*49d0*/  IADD3.X R24, RZ, ~R21, RZ, P1, !PT ;  /* 0x80000015ff187210 */ /* 0x000fe40000ffe4ff */
[----:B------:R-:W-:Y:S01]  /*49e0*/  SEL R20, R20, R27, !P3 ;  /* 0x0000001b14147207 */ /* 0x000fe20005800000 */
[----:B------:R-:W-:Y:S01]  /*49f0*/  IMAD.MOV.U32 R27, RZ, RZ, 0x0 ;  /* 0x00000000ff1b7424 */ /* 0x000fe200078e00ff */
[----:B------:R-:W-:Y:S02]  /*4a00*/  ISETP.NE.AND.EX P0, PT, R23, RZ, PT, P0 ;  /* 0x000000ff1700720c */ /* 0x000fe40003f05300 */
[----:B------:R-:W-:Y:S02]  /*4a10*/  SEL R24, R24, R21, !P3 ;  /* 0x0000001518187207 */ /* 0x000fe40005800000 */
[----:B------:R-:W-:Y:S02]  /*4a20*/  SEL R20, R20, 0xffffffff, P0 ;  /* 0xffffffff14147807 */ /* 0x000fe40000000000 */
[----:B------:R-:W-:Y:S01]  /*4a30*/  SEL R21, R24, 0xffffffff, P0 ;  /* 0xffffffff18157807 */ /* 0x000fe20000000000 */
[----:B------:R-:W-:Y:S06]  /*4a40*/  RET.REL.NODEC R26 `(_ZN5flash32flash_fwd_splitkv_combine_kernelI23Flash_fwd_kernel_traitsILi32ELi64ELi256ELi4ELb0ELb0EN7cutlass6half_tE19Flash_kernel_traitsILi32ELi64ELi256ELi4ES3_EELi16ELi3ELb0EEEvNS_16Flash_fwd_paramsE) ;  /* 0xffffffb41a6c7950 */ /* 0x000fec0003c3ffff */
.L_x_235:
        /* <DEDUP_REMOVED lines=11> */
.L_x_5280:


//--------------------- .text._ZN5flash32flash_fwd_splitkv_combine_kernelI23Flash_fwd_kernel_traitsILi32ELi64ELi256ELi4ELb0ELb0EN7cutlass6half_tE19Flash_kernel_traitsILi32ELi64ELi256ELi4ES3_EELi16ELi2ELb0EEEvNS_16Flash_fwd_paramsE --------------------------
	.section	.text._ZN5flash32flash_fwd_splitkv_combine_kernelI23Flash_fwd_kernel_traitsILi32ELi64ELi256ELi4ELb0ELb0EN7cutlass6half_tE19Flash_kernel_traitsILi32ELi64ELi256ELi4ES3_EELi16ELi2ELb0EEEvNS_16Flash_fwd_paramsE,"ax",@progbits
	.align	128
        .global         _ZN5flash32flash_fwd_splitkv_combine_kernelI23Flash_fwd_kernel_traitsILi32ELi64ELi256ELi4ELb0ELb0EN7cutlass6half_tE19Flash_kernel_traitsILi32ELi64ELi256ELi4ES3_EELi16ELi2ELb0EEEvNS_16Flash_fwd_paramsE
        .type           _ZN5flash32flash_fwd_splitkv_combine_kernelI23Flash_fwd_kernel_traitsILi32ELi64ELi256ELi4ELb0ELb0EN7cutlass6half_tE19Flash_kernel_traitsILi32ELi64ELi256ELi4ES3_EELi16ELi2ELb0EEEvNS_16Flash_fwd_paramsE,@function
        .size           _ZN5flash32flash_fwd_splitkv_combine_kernelI23Flash_fwd_kernel_traitsILi32ELi64ELi256ELi4ELb0ELb0EN7cutlass6half_tE19Flash_kernel_traitsILi32ELi64ELi256ELi4ES3_EELi16ELi2ELb0EEEvNS_16Flash_fwd_paramsE,(.L_x_5281 - _ZN5flash32flash_fwd_splitkv_combine_kernelI23Flash_fwd_kernel_traitsILi32ELi64ELi256ELi4ELb0ELb0EN7cutlass6half_tE19Flash_kernel_traitsILi32ELi64ELi256ELi4ES3_EELi16ELi2ELb0EEEvNS_16Flash_fwd_paramsE)
        .other          _ZN5flash32flash_fwd_splitkv_combine_kernelI23Flash_fwd_kernel_traitsILi32ELi64ELi256ELi4ELb0ELb0EN7cutlass6half_tE19Flash_kernel_traitsILi32ELi64ELi256ELi4ES3_EELi16ELi2ELb0EEEvNS_16Flash_fwd_paramsE,@"STO_CUDA_ENTRY STV_DEFAULT"
_ZN5flash32flash_fwd_splitkv_combine_kernelI23Flash_fwd_kernel_traitsILi32ELi64ELi256ELi4ELb0ELb0EN7cutlass6half_tE19Flash_kernel_traitsILi32ELi64ELi256ELi4ES3_EELi16ELi2ELb0EEEvNS_16Flash_fwd_paramsE:
.text._ZN5flash32flash_fwd_splitkv_combine_kernelI23Flash_fwd_kernel_traitsILi32ELi64ELi256ELi4ELb0ELb0EN7cutlass6half_tE19Flash_kernel_traitsILi32ELi64ELi256ELi4ES3_EELi16ELi2ELb0EEEvNS_16Flash_fwd_paramsE:
        /* <DEDUP_REMOVED lines=23> */
[----:B------:R-:W-:Y:S05]  /*0170*/  CALL.REL.NOINC `($__internal_5_$__cuda_sm20_div_s64) ;  /* 0x0000004000d47944 */ /* 0x000fea0003c00000 */
[----:B------:R-:W-:Y:S02]  /*0180*/  MOV R20, R0 ;  /* 0x0000000000147202 */ /* 0x000fe40000000f00 */
[----:B------:R-:W-:Y:S01]  /*0190*/  MOV R21, R23 ;  /* 0x0000001700157202 */ /* 0x000fe20000000f00 */
[----:B------:R-:W-:Y:S06]  /*01a0*/  BRA `(.L_x_237) ;  /* 0x00000000004c7947 */ /* 0x000fec0003800000 */
.L_x_236:
        /* <DEDUP_REMOVED lines=19> */
.L_x_237:
        /* <DEDUP_REMOVED lines=9> */
[----:B------:R-:W-:Y:S02]  /*0370*/  MOV R26, R20 ;  /* 0x00000014001a7202 */ /* 0x000fe40000000f00 */
[----:B------:R-:W-:Y:S02]  /*0380*/  MOV R22, 0x3a0 ;  /* 0x000003a000167802 */ /* 0x000fe40000000f00 */
[----:B------:R-:W-:Y:S05]  /*0390*/  CALL.REL.NOINC `($__internal_5_$__cuda_sm20_div_s64) ;  /* 0x00000040004c7944 */ /* 0x000fea0003c00000 */
[----:B------:R-:W-:Y:S02]  /*03a0*/  MOV R30, R0 ;  /* 0x00000000001e7202 */ /* 0x000fe40000000f00 */
[----:B------:R-:W-:Y:S01]  /*03b0*/  MOV R31, R23 ;  /* 0x00000017001f7202 */ /* 0x000fe20000000f00 */
[----:B------:R-:W-:Y:S05]  /*03c0*/  BRA `(.L_x_240) ;  /* 0x00000000004c7947 */ /* 0x000fea0003800000 */
.L_x_239:
        /* <DEDUP_REMOVED lines=19> */
.L_x_240:
[----:B------:R-:W-:Y:S05]  /*0500*/  BSYNC B0 ;  /* 0x0000000000007941 */ /* 0x000fea0003800000 */
.L_x_238:
[----:B------:R-:W0:Y:S01]  /*0510*/  LDC R2, c[0x0][0x2c4] ;  /* 0x0000b100ff027b82 */ /* 0x000e220000000800 */
[----:B------:R-:W-:Y:S01]  /*0520*/  BSSY B0, `(.L_x_241) ;  /* 0x000003e000007945 */ /* 0x000fe20003800000 */
[----:B0-----:R-:W-:Y:S01]  /*0530*/  IABS R11, R2 ;  /* 0x00000002000b7213 */ /* 0x001fe20000000000 */
[----:B------:R-:W-:-:S03]  /*0540*/  VIADD R8, R2, 0xffffffff ;  /* 0xffffffff02087836 */ /* 0x000fc60000000000 */
[----:B------:R-:W0:Y:S01]  /*0550*/  I2F.RP R13, R11 ;  /* 0x0000000b000d7306 */ /* 0x000e220000209400 */
[----:B------:R-:W-:-:S07]  /*0560*/  IMAD.IADD R4, R8, 0x1, R11 ;  /* 0x0000000108047824 */ /* 0x000fce00078e020b */
[----:B0-----:R-:W0:Y:S02]  /*0570*/  MUFU.RCP R14, R13 ;  /* 0x0000000d000e7308 */ /* 0x001e240000001000 */
[----:B0-----:R-:W-:-:S06]  /*0580*/  VIADD R14, R14, 0xffffffe ;  /* 0x0ffffffe0e0e7836 */ /* 0x001fcc0000000000 */
[----:B------:R-:W0:Y:S02]  /*0590*/  F2I.FTZ.U32.TRUNC.NTZ R15, R14 ;  /* 0x0000000e000f7305 */ /* 0x000e24000021f000 */
[----:B0-----:R-:W-:Y:S02]  /*05a0*/  IMAD.MOV R0, RZ, RZ, -R15 ;  /* 0x000000ffff007224 */ /* 0x001fe400078e0a0f */
[----:B------:R-:W-:Y:S02]  /*05b0*/  IMAD.MOV.U32 R14, RZ, RZ, RZ ;  /* 0x000000ffff0e7224 */ /* 0x000fe400078e00ff */
[----:B------:R-:W-:Y:S01]  /*05c0*/  IMAD R7, R0, R11, RZ ;  /* 0x0000000b00077224 */ /* 0x000fe200078e02ff */
[----:B------:R-:W-:-:S03]  /*05d0*/  IABS R0, R4 ;  /* 0x0000000400007213 */ /* 0x000fc60000000000 */
        /* <DEDUP_REMOVED lines=29> */
[----:B------:R-:W-:Y:S01]  /*07b0*/  MOV R22, R0 ;  /* 0x0000000000167202 */ /* 0x000fe20000000f00 */
[----:B------:R-:W-:Y:S05]  /*07c0*/  BRA `(.L_x_243) ;  /* 0x00000000004c7947 */ /* 0x000fea0003800000 */
.L_x_242:
        /* <DEDUP_REMOVED lines=19> */
.L_x_243:
[----:B------:R-:W-:Y:S05]  /*0900*/  BSYNC B0 ;  /* 0x0000000000007941 */ /* 0x000fea0003800000 */
.L_x_241:
        /* <DEDUP_REMOVED lines=17> */
[----:B------:R-:W-:-:S04]  /*0a20*/  IMAD.MOV.U32 R2, RZ, RZ, R0 ;  /* 0x000000ffff027224 */ /* 0x000fc800078e0000 */
[----:B------:R-:W-:-:S04]  /*0a30*/  IMAD.HI.U32 R0, R11, R2, RZ ;  /* 0x000000020b007227 */ /* 0x000fc800078e00ff */
[----:B------:R-:W-:-:S04]  /*0a40*/  IMAD.MOV R11, RZ, RZ, -R0 ;  /* 0x000000ffff0b7224 */ /* 0x000fc800078e0a00 */
[----:B------:R-:W-:Y:S01]  /*0a50*/  IMAD R11, R6, R11, R2 ;  /* 0x0000000b060b7224 */ /* 0x000fe200078e0202 */
[----:B------:R-:W-:-:S04]  /*0a60*/  SHF.R.S32.HI R2, RZ, 0x1f, R7 ;  /* 0x0000001fff027819 */ /* 0x000fc80000011407 */
        /* <DEDUP_REMOVED lines=16> */
[----:B------:R-:W-:-:S03]  /*0b70*/  IMAD.MOV R0, RZ, RZ, -R0 ;  /* 0x000000ffff007224 */ /* 0x000fc600078e0a00 */
[----:B------:R-:W-:Y:S02]  /*0b80*/  IABS R2, R10 ;  /* 0x0000000a00027213 */ /* 0x000fe40000000000 */
[----:B0-----:R-:W0:Y:S02]  /*0b90*/  MUFU.RCP R14, R13 ;  /* 0x0000000d000e7308 */ /* 0x001e240000001000 */
[----:B0-----:R-:W-:-:S06]  /*0ba0*/  VIADD R14, R14, 0xffffffe ;  /* 0x0ffffffe0e0e7836 */ /* 0x001fcc0000000000 */
[----:B------:R-:W0:Y:S02]  /*0bb0*/  F2I.FTZ.U32.TRUNC.NTZ R15, R14 ;  /* 0x0000000e000f7305 */ /* 0x000e24000021f000 */
[----:B0-----:R-:W-:Y:S02]  /*0bc0*/  IMAD.MOV R6, RZ, RZ, -R15 ;  /* 0x000000ffff067224 */ /* 0x001fe400078e0a0f */
[----:B------:R-:W-:Y:S02]  /*0bd0*/  IMAD.MOV.U32 R14, RZ, RZ, RZ ;  /* 0x000000ffff0e7224 */ /* 0x000fe400078e00ff */
[----:B------:R-:W-:-:S04]  /*0be0*/  IMAD R6, R6, R11, RZ ;  /* 0x0000000b06067224 */ /* 0x000fc800078e02ff */
        /* <DEDUP_REMOVED lines=29> */
[----:B------:R-:W-:Y:S05]  /*0dc0*/  BRA `(.L_x_246) ;  /* 0x00000000004c7947 */ /* 0x000fea0003800000 */
.L_x_245:
        /* <DEDUP_REMOVED lines=19> */
.L_x_246:
[----:B------:R-:W-:Y:S05]  /*0f00*/  BSYNC B0 ;  /* 0x0000000000007941 */ /* 0x000fea0003800000 */
.L_x_244:
        /* <DEDUP_REMOVED lines=42> */
.L_x_248:
        /* <DEDUP_REMOVED lines=19> */
.L_x_249:
[----:B------:R-:W-:Y:S05]  /*12e0*/  BSYNC B0 ;  /* 0x0000000000007941 */ /* 0x000fea0003800000 */
.L_x_247:
[----:B------:R-:W0:Y:S01]  /*12f0*/  LDC R13, c[0x0][0x2c4] ;  /* 0x0000b100ff0d7b82 */ /* 0x000e220000000800 */
[----:B------:R-:W1:Y:S01]  /*1300*/  S2R R0, SR_TID.X ;  /* 0x0000000000007919 */ /* 0x000e620000002100 */
[C---:B------:R-:W-:Y:S01]  /*1310*/  ISETP.GT.AND P3, PT, R7.reuse, RZ, PT ;  /* 0x000000ff0700720c */ /* 0x040fe20003f64270 */
[----:B------:R-:W-:Y:S01]  /*1320*/  ULDC UR5, c[0x0][0x3c4] ;  /* 0x0000f10000057ab9 */ /* 0x000fe20000000800 */
[----:B------:R-:W-:Y:S01]  /*1330*/  LEA.HI.SX32 R27, R7, 0x1, 0x1 ;  /* 0x00000001071b7811 */ /* 0x000fe200078f0aff */
[----:B------:R-:W-:Y:S01]  /*1340*/  ULDC.64 UR8, c[0x0][0x208] ;  /* 0x0000820000087ab9 */ /* 0x000fe20000000a00 */
[----:B------:R-:W-:Y:S01]  /*1350*/  BSSY B0, `(.L_x_250) ;  /* 0x000003e000007945 */ /* 0x000fe20003800000 */
[----:B------:R-:W-:Y:S02]  /*1360*/  MOV R30, 0xff800000 ;  /* 0xff800000001e7802 */ /* 0x000fe40000000f00 */
        /* <DEDUP_REMOVED lines=12> */
[----:B------:R-:W-:-:S03]  /*1430*/  ISETP.GE.AND P1, PT, R8, RZ, PT ;  /* 0x000000ff0800720c */ /* 0x000fc60003f26270 */
[----:B------:R-:W-:-:S04]  /*1440*/  IMAD.HI.U32 R6, R6, R11, RZ ;  /* 0x0000000b06067227 */ /* 0x000fc800078e00ff */
[----:B------:R-:W-:-:S04]  /*1450*/  IMAD.MOV R14, RZ, RZ, -R6 ;  /* 0x000000ffff0e7224 */ /* 0x000fc800078e0a06 */
[C---:B------:R-:W-:Y:S02]  /*1460*/  IMAD R21, R2.reuse, R14, R11 ;  /* 0x0000000e02157224 */ /* 0x040fe400078e020b */
[----:B------:R-:W0:Y:S03]  /*1470*/  @!P4 S2R R11, SR_CgaCtaId ;  /* 0x00000000000bc919 */ /* 0x000e260000008800 */
[----:B------:R-:W-:-:S13]  /*1480*/  ISETP.GT.U32.AND P0, PT, R2, R21, PT ;  /* 0x000000150200720c */ /* 0x000fda0003f04070 */
[----:B------:R-:W-:Y:S02]  /*1490*/  @!P0 IMAD.IADD R21, R21, 0x1, -R2 ;  /* 0x0000000115158824 */ /* 0x000fe400078e0a02 */
[----:B------:R-:W-:Y:S01]  /*14a0*/  @!P0 VIADD R6, R6, 0x1 ;  /* 0x0000000106068836 */ /* 0x000fe20000000000 */
[----:B------:R-:W-:Y:S02]  /*14b0*/  ISETP.NE.AND P0, PT, R13, RZ, PT ;  /* 0x000000ff0d00720c */ /* 0x000fe40003f05270 */
[----:B------:R-:W-:Y:S02]  /*14c0*/  ISETP.GE.U32.AND P2, PT, R21, R2, PT ;  /* 0x000000021500720c */ /* 0x000fe40003f46070 */
[----:B------:R-:W-:Y:S02]  /*14d0*/  SHF.R.S32.HI R21, RZ, 0x1f, R0 ;  /* 0x0000001fff157819 */ /* 0x000fe40000011400 */
[----:B------:R-:W-:Y:S02]  /*14e0*/  SHF.R.S32.HI R2, RZ, 0x1f, R7 ;  /* 0x0000001fff027819 */ /* 0x000fe40000011407 */
[----:B------:R-:W-:-:S03]  /*14f0*/  LEA.HI R25, R21, R0, RZ, 0x4 ;  /* 0x0000000015197211 */ /* 0x000fc600078f20ff */
[----:B------:R-:W-:Y:S01]  /*1500*/  @!P3 IMAD.MOV R27, RZ, RZ, R2 ;  /* 0x000000ffff1bb224 */ /* 0x000fe200078e0202 */
[----:B------:R-:W-:Y:S02]  /*1510*/  SHF.R.S32.HI R26, RZ, 0x4, R25 ;  /* 0x00000004ff1a7819 */ /* 0x000fe40000011419 */
[----:B------:R-:W-:Y:S01]  /*1520*/  @!P4 MOV R2, 0x400 ;  /* 0x000004000002c802 */ /* 0x000fe20000000f00 */
[----:B------:R-:W-:Y:S01]  /*1530*/  @P2 VIADD R6, R6, 0x1 ;  /* 0x0000000106062836 */ /* 0x000fe20000000000 */
[----:B------:R-:W-:Y:S02]  /*1540*/  LOP3.LUT R25, R25, 0xfffffff0, RZ, 0xc0, !PT ;  /* 0xfffffff019197812 */ /* 0x000fe400078ec0ff */
[----:B0-----:R-:W-:Y:S02]  /*1550*/  @!P4 LEA R11, R11, R2, 0x18 ;  /* 0x000000020b0bc211 */ /* 0x001fe400078ec0ff */
[----:B------:R-:W-:Y:S01]  /*1560*/  MOV R8, R6 ;  /* 0x0000000600087202 */ /* 0x000fe20000000f00 */
[----:B------:R-:W-:-:S02]  /*1570*/  IMAD.IADD R14, R0, 0x1, -R25 ;  /* 0x00000001000e7824 */ /* 0x000fc400078e0a19 */
[C---:B------:R-:W-:Y:S02]  /*1580*/  @!P4 IMAD R11, R26.reuse, 0x44, R11 ;  /* 0x000000441a0bc824 */ /* 0x040fe400078e020b */
[----:B------:R-:W-:Y:S01]  /*1590*/  @!P1 IMAD.MOV R8, RZ, RZ, -R8 ;  /* 0x000000ffff089224 */ /* 0x000fe200078e0a08 */
[----:B------:R-:W-:Y:S01]  /*15a0*/  @!P0 LOP3.LUT R8, RZ, R13, RZ, 0x33, !PT ;  /* 0x0000000dff088212 */ /* 0x000fe200078e33ff */
[----:B------:R-:W-:Y:S01]  /*15b0*/  IMAD.MOV.U32 R25, RZ, RZ, -0x800000 ;  /* 0xff800000ff197424 */ /* 0x000fe200078e00ff */
[----:B------:R-:W-:Y:S01]  /*15c0*/  ISETP.GE.AND P0, PT, R26, UR5, PT ;  /* 0x000000051a007c0c */ /* 0x000fe2000bf06270 */
[----:B------:R-:W-:Y:S02]  /*15d0*/  @!P4 IMAD R24, R14, 0x4, R11 ;  /* 0x000000040e18c824 */ /* 0x000fe400078e020b */
[----:B------:R-:W-:-:S05]  /*15e0*/  IMAD R8, R27, R8, RZ ;  /* 0x000000081b087224 */ /* 0x000fca00078e02ff */
[----:B------:R-:W-:-:S05]  /*15f0*/  IABS R27, R8 ;  /* 0x00000008001b7213 */ /* 0x000fca0000000000 */
        /* <DEDUP_REMOVED lines=19> */
.L_x_251:
[----:B------:R-:W-:Y:S05]  /*1730*/  BSYNC B0 ;  /* 0x0000000000007941 */ /* 0x000fea0003800000 */
.L_x_250:
[----:B-----5:R1:W-:Y:S01]  /*1740*/  @!P4 STS [R24], R25 ;  /* 0x000000191800c388 */ /* 0x0203e20000000800 */
[----:B------:R-:W-:Y:S01]  /*1750*/  BSSY B0, `(.L_x_252) ;  /* 0x000000c000007945 */ /* 0x000fe20003800000 */
[----:B------:R-:W-:Y:S06]  /*1760*/  BAR.SYNC.DEFER_BLOCKING 0x0 ;  /* 0x0000000000007b1d */ /* 0x000fec0000010000 */
[----:B------:R-:W-:Y:S05]  /*1770*/  @P4 BRA `(.L_x_253) ;  /* 0x0000000000244947 */ /* 0x000fea0003800000 */
[----:B------:R-:W2:Y:S01]  /*1780*/  S2R R2, SR_CgaCtaId ;  /* 0x0000000000027919 */ /* 0x000ea20000008800 */
[----:B-1----:R-:W-:Y:S02]  /*1790*/  LEA.HI R25, R21, R0, RZ, 0x2 ;  /* 0x0000000015197211 */ /* 0x002fe400078f10ff */
[----:B------:R-:W-:Y:S02]  /*17a0*/  MOV R11, 0x400 ;  /* 0x00000400000b7802 */ /* 0x000fe40000000f00 */
[----:B------:R-:W-:Y:S02]  /*17b0*/  LOP3.LUT R25, R25, 0xfffffffc, RZ, 0xc0, !PT ;  /* 0xfffffffc19197812 */ /* 0x000fe400078ec0ff */
[----:B--2---:R-:W-:-:S03]  /*17c0*/  LEA R2, R2, R11, 0x18 ;  /* 0x0000000b02027211 */ /* 0x004fc600078ec0ff */
[----:B------:R-:W-:-:S04]  /*17d0*/  IMAD.IADD R11, R0, 0x1, -R25 ;  /* 0x00000001000b7824 */ /* 0x000fc800078e0a19 */
[----:B------:R-:W-:-:S04]  /*17e0*/  IMAD R2, R11, 0x44, R2 ;  /* 0x000000440b027824 */ /* 0x000fc800078e0202 */
[----:B------:R-:W-:-:S05]  /*17f0*/  IMAD.IADD R2, R25, 0x1, R2 ;  /* 0x0000000119027824 */ /* 0x000fca00078e0202 */
[----:B------:R2:W3:Y:S02]  /*1800*/  LDS R30, [R2] ;  /* 0x00000000021e7984 */ /* 0x0004e40000000800 */
.L_x_253:
[----:B------:R-:W-:Y:S05]  /*1810*/  BSYNC B0 ;  /* 0x0000000000007941 */ /* 0x000fea0003800000 */
.L_x_252:
[----:B---3--:R-:W3:Y:S01]  /*1820*/  SHFL.BFLY PT, R11, R30, 0x2, 0x1f ;  /* 0x0c401f001e0b7f89 */ /* 0x008ee200000e0000 */
[----:B------:R-:W4:Y:S01]  /*1830*/  LDC R31, c[0x0][0x270] ;  /* 0x00009c00ff1f7b82 */ /* 0x000f220000000800 */
[----:B-1----:R-:W1:Y:S01]  /*1840*/  I2F.RP R24, R27 ;  /* 0x0000001b00187306 */ /* 0x002e620000209400 */
[----:B0-----:R-:W-:Y:S01]  /*1850*/  IABS R32, R8 ;  /* 0x0000000800207213 */ /* 0x001fe20000000000 */
[----:B------:R-:W-:Y:S01]  /*1860*/  BSSY B1, `(.L_x_254) ;  /* 0x000022a000017945 */ /* 0x000fe20003800000 */
[----:B------:R-:W-:-:S03]  /*1870*/  ISETP.GT.AND P2, PT, R4, RZ, PT ;  /* 0x000000ff0400720c */ /* 0x000fc60003f44270 */
[----:B------:R-:W-:Y:S02]  /*1880*/  IMAD.MOV R32, RZ, RZ, -R32 ;  /* 0x000000ffff207224 */ /* 0x000fe400078e0a20 */
[----:B-1----:R-:W0:Y:S01]  /*1890*/  MUFU.RCP R24, R24 ;  /* 0x0000001800187308 */ /* 0x002e220000001000 */
[----:B---3--:R-:W-:Y:S02]  /*18a0*/  FMNMX.FTZ R26, R11, R30, !PT ;  /* 0x0000001e0b1a7209 */ /* 0x008fe40007810000 */
[----:B----4-:R-:W-:-:S03]  /*18b0*/  IABS R14, R31 ;  /* 0x0000001f000e7213 */ /* 0x010fc60000000000 */
[----:B------:R-:W1:Y:S02]  /*18c0*/  SHFL.BFLY PT, R11, R26, 0x1, 0x1f ;  /* 0x0c201f001a0b7f89 */ /* 0x000e6400000e0000 */
[----:B------:R-:W3:Y:S01]  /*18d0*/  I2F.U32.RP R25, R14 ;  /* 0x0000000e00197306 */ /* 0x000ee20000209000 */
[----:B0-----:R-:W-:-:S07]  /*18e0*/  VIADD R40, R24, 0xffffffe ;  /* 0x0ffffffe18287836 */ /* 0x001fce0000000000 */
[----:B------:R-:W0:Y:S08]  /*18f0*/  F2I.FTZ.U32.TRUNC.NTZ R41, R40 ;  /* 0x0000002800297305 */ /* 0x000e30000021f000 */
[----:B---3--:R3:W4:Y:S01]  /*1900*/  MUFU.RCP R38, R25 ;  /* 0x0000001900267308 */ /* 0x0087220000001000 */
[----:B-1----:R-:W-:Y:S01]  /*1910*/  FMNMX.FTZ R11, R26, R11, !PT ;  /* 0x0000000b1a0b7209 */ /* 0x002fe20007810000 */
[----:B0-----:R-:W-:-:S02]  /*1920*/  IMAD.MOV R24, RZ, RZ, -R41 ;  /* 0x000000ffff187224 */ /* 0x001fc400078e0a29 */
[----:B------:R-:W-:Y:S01]  /*1930*/  IMAD.MOV.U32 R40, RZ, RZ, RZ ;  /* 0x000000ffff287224 */ /* 0x000fe200078e00ff */
[C---:B------:R-:W-:Y:S01]  /*1940*/  FSETP.NEU.FTZ.AND P0, PT, R11.reuse, -INF , PT ;  /* 0xff8000000b00780b */ /* 0x040fe20003f1d000 */
[----:B------:R-:W-:Y:S01]  /*1950*/  IMAD R37, R24, R27, RZ ;  /* 0x0000001b18257224 */ /* 0x000fe200078e02ff */
[----:B------:R-:W-:Y:S02]  /*1960*/  IABS R24, R6 ;  /* 0x0000000600187213 */ /* 0x000fe40000000000 */
[----:B------:R-:W-:Y:S01]  /*1970*/  FSEL R11, R11, RZ, P0 ;  /* 0x000000ff0b0b7208 */ /* 0x000fe20000000000 */
[----:B------:R-:W-:Y:S01]  /*1980*/  IMAD.HI.U32 R37, R41, R37, R40 ;  /* 0x0000002529257227 */ /* 0x000fe200078e0028 */
[----:B---3--:R-:W-:-:S03]  /*1990*/  IABS R25, R31 ;  /* 0x0000001f00197213 */ /* 0x008fc60000000000 */
[----:B--2---:R-:W-:Y:S01]  /*19a0*/  FADD.FTZ R2, -R11, R30 ;  /* 0x0000001e0b027221 */ /* 0x004fe20000010100 */
[----:B----4-:R-:W-:Y:S02]  /*19b0*/  VIADD R38, R38, 0xffffffe ;  /* 0x0ffffffe26267836 */ /* 0x010fe40000000000 */
[----:B------:R-:W-:-:S04]  /*19c0*/  IMAD.HI.U32 R37, R37, R24, RZ ;  /* 0x0000001825257227 */ /* 0x000fc800078e00ff */
[----:B------:R-:W-:Y:S01]  /*19d0*/  FMUL.FTZ R2, R2, 1.4426950216293334961 ;  /* 0x3fb8aa3b02027820 */ /* 0x000fe20000410000 */
[----:B------:R-:W0:Y:S01]  /*19e0*/  F2I.FTZ.U32.TRUNC.NTZ R39, R38 ;  /* 0x0000002600277305 */ /* 0x000e22000021f000 */
[----:B------:R-:W-:Y:S02]  /*19f0*/  IMAD R32, R37, R32, R24 ;  /* 0x0000002025207224 */ /* 0x000fe400078e0218 */
[----:B------:R-:W-:-:S03]  /*1a00*/  IMAD.MOV R25, RZ, RZ, -R25 ;  /* 0x000000ffff197224 */ /* 0x000fc600078e0a19 */
[----:B------:R-:W-:Y:S02]  /*1a10*/  ISETP.GT.U32.AND P0, PT, R27, R32, PT ;  /* 0x000000201b00720c */ /* 0x000fe40003f04070 */
[----:B------:R-:W1:Y:S01]  /*1a20*/  MUFU.EX2 R2, R2 ;  /* 0x0000000200027308 */ /* 0x000e620000000800 */
[----:B0-----:R-:W-:Y:S02]  /*1a30*/  IMAD.MOV R33, RZ, RZ, -R39 ;  /* 0x000000ffff217224 */ /* 0x001fe400078e0a27 */
[----:B------:R-:W-:Y:S02]  /*1a40*/  IMAD.MOV.U32 R38, RZ, RZ, RZ ;  /* 0x000000ffff267224 */ /* 0x000fe400078e00ff */
[----:B------:R-:W-:-:S06]  /*1a50*/  IMAD R33, R33, R14, RZ ;  /* 0x0000000e21217224 */ /* 0x000fcc00078e02ff */
[----:B------:R-:W-:Y:S02]  /*1a60*/  @!P0 IMAD.IADD R32, R32, 0x1, -R27 ;  /* 0x0000000120208824 */ /* 0x000fe400078e0a1b */
[----:B------:R-:W-:Y:S01]  /*1a70*/  IMAD.HI.U32 R33, R39, R33, R38 ;  /* 0x0000002127217227 */ /* 0x000fe200078e0026 */
[----:B-1----:R-:W0:Y:S02]  /*1a80*/  SHFL.BFLY PT, R29, R2, 0x2, 0x1f ;  /* 0x0c401f00021d7f89 */ /* 0x002e2400000e0000 */
[----:B------:R-:W-:Y:S01]  /*1a90*/  ISETP.GE.U32.AND P1, PT, R32, R27, PT ;  /* 0x0000001b2000720c */ /* 0x000fe20003f26070 */
[----:B------:R-:W-:-:S12]  /*1aa0*/  @!P0 VIADD R37, R37, 0x1 ;  /* 0x0000000125258836 */ /* 0x000fd80000000000 */
[----:B------:R-:W-:Y:S02]  /*1ab0*/  @P1 VIADD R37, R37, 0x1 ;  /* 0x0000000125251836 */ /* 0x000fe40000000000 */
[----:B0-----:R-:W-:Y:S01]  /*1ac0*/  FADD.FTZ R29, R2, R29 ;  /* 0x0000001d021d7221 */ /* 0x001fe20000010000 */
[----:B------:R-:W-:Y:S02]  /*1ad0*/  IABS R2, R10 ;  /* 0x0000000a00027213 */ /* 0x000fe40000000000 */
[----:B------:R-:W-:Y:S02]  /*1ae0*/  LOP3.LUT R10, R10, R31, RZ, 0x3c, !PT ;  /* 0x0000001f0a0a7212 */ /* 0x000fe400078e3cff */
[----:B------:R-:W0:Y:S01]  /*1af0*/  SHFL.BFLY PT, R26, R29, 0x1, 0x1f ;  /* 0x0c201f001d1a7f89 */ /* 0x000e2200000e0000 */
[C---:B------:R-:W-:Y:S01]  /*1b00*/  IMAD.HI.U32 R28, R33.reuse, R2, RZ ;  /* 0x00000002211c7227 */ /* 0x040fe200078e00ff */
[----:B------:R-:W-:Y:S02]  /*1b10*/  ISETP.GE.AND P1, PT, R10, RZ, PT ;  /* 0x000000ff0a00720c */ /* 0x000fe40003f26270 */
[----:B------:R-:W-:Y:S01]  /*1b20*/  LEA.HI.SX32 R10, R8, 0x1, 0x1 ;  /* 0x00000001080a7811 */ /* 0x000fe200078f0aff */
[----:B------:R-:W-:Y:S01]  /*1b30*/  IMAD R39, R28, R25, R2 ;  /* 0x000000191c277224 */ /* 0x000fe200078e0202 */
[C---:B------:R-:W-:Y:S01]  /*1b40*/  LOP3.LUT R2, R6.reuse, R27, RZ, 0x3c, !PT ;  /* 0x0000001b06027212 */ /* 0x040fe200078e3cff */
[----:B------:R-:W-:Y:S01]  /*1b50*/  IMAD.HI.U32 R33, R33, R24, RZ ;  /* 0x0000001821217227 */ /* 0x000fe200078e00ff */
[----:B------:R-:W-:-:S02]  /*1b60*/  LOP3.LUT R6, R6, R31, RZ, 0x3c, !PT ;  /* 0x0000001f06067212 */ /* 0x000fc400078e3cff */
[----:B------:R-:W-:Y:S01]  /*1b70*/  ISETP.GT.U32.AND P3, PT, R14, R39, PT ;  /* 0x000000270e00720c */ /* 0x000fe20003f64070 */
[----:B------:R-:W-:Y:S01]  /*1b80*/  IMAD R25, R33, R25, R24 ;  /* 0x0000001921197224 */ /* 0x000fe200078e0218 */
[----:B------:R-:W-:Y:S02]  /*1b90*/  ISETP.GE.AND P5, PT, R2, RZ, PT ;  /* 0x000000ff0200720c */ /* 0x000fe40003fa6270 */
[----:B------:R-:W1:Y:S01]  /*1ba0*/  LDC.U8 R2, c[0x0][0x3d9] ;  /* 0x0000f640ff027b82 */ /* 0x000e620000000000 */
[----:B------:R-:W-:Y:S02]  /*1bb0*/  LEA.HI.SX32 R24, R4, 0x1, 0x1 ;  /* 0x0000000104187811 */ /* 0x000fe400078f0aff */
[----:B------:R-:W-:-:S06]  /*1bc0*/  ISETP.GT.U32.AND P6, PT, R14, R25, PT ;  /* 0x000000190e00720c */ /* 0x000fcc0003fc4070 */
[----:B------:R-:W-:Y:S02]  /*1bd0*/  @!P3 IMAD.IADD R39, R39, 0x1, -R14 ;  /* 0x000000012727b824 */ /* 0x000fe400078e0a0e */
[----:B0-----:R-:W-:Y:S01]  /*1be0*/  FADD.FTZ R26, R29, R26 ;  /* 0x0000001a1d1a7221 */ /* 0x001fe20000010000 */
[----:B------:R-:W-:Y:S01]  /*1bf0*/  @!P3 VIADD R28, R28, 0x1 ;  /* 0x000000011c1cb836 */ /* 0x000fe20000000000 */
[C---:B------:R-:W-:Y:S01]  /*1c00*/  ISETP.GT.AND P3, PT, R8.reuse, RZ, PT ;  /* 0x000000ff0800720c */ /* 0x040fe20003f64270 */
[----:B------:R-:W-:Y:S01]  /*1c10*/  @!P5 IMAD.MOV R37, RZ, RZ, -R37 ;  /* 0x000000ffff25d224 */ /* 0x000fe200078e0a25 */
[----:B------:R-:W-:Y:S01]  /*1c20*/  ISETP.GE.U32.AND P0, PT, R39, R14, PT ;  /* 0x0000000e2700720c */ /* 0x000fe20003f06070 */
[----:B------:R-:W-:Y:S02]  /*1c30*/  @!P6 IMAD.IADD R25, R25, 0x1, -R14 ;  /* 0x000000011919e824 */ /* 0x000fe400078e0a0e */
[----:B------:R-:W-:Y:S01]  /*1c40*/  @!P6 VIADD R33, R33, 0x1 ;  /* 0x000000012121e836 */ /* 0x000fe20000000000 */
[----:B------:R-:W-:-:S02]  /*1c50*/  ISETP.NE.AND P6, PT, R8, RZ, PT ;  /* 0x000000ff0800720c */ /* 0x000fc40003fc5270 */
[----:B------:R-:W-:Y:S02]  /*1c60*/  ISETP.GE.U32.AND P5, PT, R25, R14, PT ;  /* 0x0000000e1900720c */ /* 0x000fe40003fa6070 */
[----:B------:R-:W-:Y:S02]  /*1c70*/  SHF.R.S32.HI R25, RZ, 0x1f, R4 ;  /* 0x0000001fff197819 */ /* 0x000fe40000011404 */
[----:B------:R-:W-:-:S03]  /*1c80*/  SHF.R.S32.HI R14, RZ, 0x1f, R8 ;  /* 0x0000001fff0e7819 */ /* 0x000fc60000011408 */
[----:B------:R-:W-:Y:S01]  /*1c90*/  @P0 VIADD R28, R28, 0x1 ;  /* 0x000000011c1c0836 */ /* 0x000fe20000000000 */
[----:B------:R-:W-:Y:S01]  /*1ca0*/  FSETP.NE.FTZ.AND P0, PT, R26, RZ, PT ;  /* 0x000000ff1a00720b */ /* 0x000fe20003f15000 */
[----:B------:R-:W-:Y:S01]  /*1cb0*/  @!P2 IMAD.MOV R24, RZ, RZ, R25 ;  /* 0x000000ffff18a224 */ /* 0x000fe200078e0219 */
[----:B------:R-:W-:Y:S01]  /*1cc0*/  ISETP.GE.AND P2, PT, R6, RZ, PT ;  /* 0x000000ff0600720c */ /* 0x000fe20003f46270 */
[----:B------:R-:W-:Y:S01]  /*1cd0*/  @!P3 IMAD.MOV R10, RZ, RZ, R14 ;  /* 0x000000ffff0ab224 */ /* 0x000fe200078e020e */
[----:B------:R-:W-:Y:S01]  /*1ce0*/  @!P6 LOP3.LUT R37, RZ, R27, RZ, 0x33, !PT ;  /* 0x0000001bff25e212 */ /* 0x000fe200078e33ff */
[----:B------:R-:W-:Y:S01]  /*1cf0*/  @!P1 IMAD.MOV R28, RZ, RZ, -R28 ;  /* 0x000000ffff1c9224 */ /* 0x000fe200078e0a1c */
[----:B-1----:R-:W-:Y:S01]  /*1d00*/  ISETP.NE.AND P3, PT, R2, RZ, PT ;  /* 0x000000ff0200720c */ /* 0x002fe20003f65270 */
[----:B------:R-:W-:Y:S01]  /*1d10*/  @P5 VIADD R33, R33, 0x1 ;  /* 0x0000000121215836 */ /* 0x000fe20000000000 */
[----:B------:R-:W-:Y:S02]  /*1d20*/  LOP3.LUT P5, RZ, R0, 0x3, RZ, 0xc0, !PT ;  /* 0x0000000300ff7812 */ /* 0x000fe400078ac0ff */
[----:B------:R-:W-:-:S02]  /*1d30*/  ISETP.NE.AND P1, PT, R31, RZ, PT ;  /* 0x000000ff1f00720c */ /* 0x000fc40003f25270 */
[----:B------:R-:W-:Y:S01]  /*1d40*/  ISETP.GT.OR P5, PT, R0, 0x3f, P5 ;  /* 0x0000003f0000780c */ /* 0x000fe20002fa4670 */
[----:B------:R-:W0:Y:S01]  /*1d50*/  @P0 MUFU.LG2 R26, R26 ;  /* 0x0000001a001a0308 */ /* 0x000e220000000c00 */
[----:B------:R-:W-:Y:S01]  /*1d60*/  LOP3.LUT R27, RZ, R31, RZ, 0x33, !PT ;  /* 0x0000001fff1b7212 */ /* 0x000fe200078e33ff */
[----:B------:R-:W-:Y:S01]  /*1d70*/  @!P2 IMAD.MOV R33, RZ, RZ, -R33 ;  /* 0x000000ffff21a224 */ /* 0x000fe200078e0a21 */
[----:B------:R-:W-:Y:S02]  /*1d80*/  SEL R25, R13, 0x1, !P3 ;  /* 0x000000010d197807 */ /* 0x000fe40005800000 */
[C---:B------:R-:W-:Y:S02]  /*1d90*/  SEL R28, R27.reuse, R28, !P1 ;  /* 0x0000001c1b1c7207 */ /* 0x040fe40004800000 */
[----:B------:R-:W-:Y:S01]  /*1da0*/  SEL R2, R27, R33, !P1 ;  /* 0x000000211b027207 */ /* 0x000fe20004800000 */
[----:B------:R-:W-:Y:S01]  /*1db0*/  IMAD.MOV.U32 R27, RZ, RZ, 0x7f800000 ;  /* 0x7f800000ff1b7424 */ /* 0x000fe200078e00ff */
[----:B------:R-:W-:Y:S01]  /*1dc0*/  ISETP.LT.U32.AND P2, PT, R22, R37, PT ;  /* 0x000000251600720c */ /* 0x000fe20003f41070 */
[-C--:B------:R-:W-:Y:S01]  /*1dd0*/  IMAD R29, R28, R25.reuse, RZ ;  /* 0x000000191c1d7224 */ /* 0x080fe200078e02ff */
[----:B------:R-:W-:Y:S01]  /*1de0*/  SHF.R.S32.HI R13, RZ, 0x1f, R37 ;  /* 0x0000001fff0d7819 */ /* 0x000fe20000011425 */
[----:B------:R-:W-:-:S03]  /*1df0*/  IMAD R25, R2, R25, RZ ;  /* 0x0000001902197224 */ /* 0x000fc600078e02ff */
[----:B------:R-:W-:Y:S01]  /*1e00*/  ISETP.LT.AND.EX P2, PT, R23, R13, PT, P2 ;  /* 0x0000000d1700720c */ /* 0x000fe20003f41320 */
[----:B------:R-:W-:Y:S02]  /*1e10*/  IMAD R10, R25, R10, RZ ;  /* 0x0000000a190a7224 */ /* 0x000fe400078e02ff */
[----:B0-----:R-:W-:Y:S01]  /*1e20*/  @P0 FFMA.FTZ R27, R26, 0.69314718246459960938, R11 ;  /* 0x3f3172181a1b0823 */ /* 0x001fe2000001000b */
[----:B------:R-:W-:Y:S01]  /*1e30*/  IMAD R11, R24, R29, RZ ;  /* 0x0000001d180b7224 */ /* 0x000fe200078e02ff */
[----:B------:R-:W-:Y:S02]  /*1e40*/  SEL R14, R22, R37, P2 ;  /* 0x00000025160e7207 */ /* 0x000fe40001000000 */
[----:B------:R-:W-:Y:S01]  /*1e50*/  SEL R13, R23, R13, P2 ;  /* 0x0000000d170d7207 */ /* 0x000fe20001000000 */
        /* <DEDUP_REMOVED lines=38> */
[----:B------:R-:W-:Y:S05]  /*20c0*/  CALL.REL.NOINC `($__internal_5_$__cuda_sm20_div_s64) ;  /* 0x0000002400007944 */ /* 0x000fea0003c00000 */
[-C--:B------:R-:W-:Y:S02]  /*20d0*/  IADD3 R25, P0, RZ, -R0.reuse, RZ ;  /* 0x80000000ff197210 */ /* 0x080fe40007f1e0ff */
[----:B------:R-:W-:Y:S02]  /*20e0*/  MOV R42, R0 ;  /* 0x00000000002a7202 */ /* 0x000fe40000000f00 */
[----:B------:R-:W-:Y:S01]  /*20f0*/  IADD3.X R21, RZ, ~R23, RZ, P0, !PT ;  /* 0x80000017ff157210 */ /* 0x000fe200007fe4ff */
[----:B------:R-:W-:Y:S01]  /*2100*/  IMAD.WIDE.U32 R32, R36, R25, R32 ;  /* 0x0000001924207225 */ /* 0x000fe200078e0020 */
[----:B------:R-:W-:-:S03]  /*2110*/  MOV R43, R23 ;  /* 0x00000017002b7202 */ /* 0x000fc60000000f00 */
[----:B------:R-:W-:Y:S01]  /*2120*/  IMAD R21, R21, R36, RZ ;  /* 0x0000002415157224 */ /* 0x000fe200078e02ff */
[----:B------:R-:W-:-:S03]  /*2130*/  MOV R26, R32 ;  /* 0x00000020001a7202 */ /* 0x000fc60000000f00 */
[----:B------:R-:W-:-:S05]  /*2140*/  IMAD R21, R6, R25, R21 ;  /* 0x0000001906157224 */ /* 0x000fca00078e0215 */
[----:B------:R-:W-:Y:S01]  /*2150*/  IADD3 R21, R33, R21, RZ ;  /* 0x0000001521157210 */ /* 0x000fe20007ffe0ff */
[----:B------:R-:W-:Y:S05]  /*2160*/  BRA `(.L_x_259) ;  /* 0x0000000000587947 */ /* 0x000fea0003800000 */
.L_x_258:
        /* <DEDUP_REMOVED lines=22> */
.L_x_259:
[----:B------:R-:W-:Y:S05]  /*22d0*/  BSYNC B0 ;  /* 0x0000000000007941 */ /* 0x000fea0003800000 */
.L_x_257:
[----:B------:R-:W-:Y:S01]  /*22e0*/  LOP3.LUT R0, R21, R5, RZ, 0xfc, !PT ;  /* 0x0000000515007212 */ /* 0x000fe200078efcff */
[----:B------:R-:W-:Y:S03]  /*22f0*/  BSSY B0, `(.L_x_260) ;  /* 0x0000028000007945 */ /* 0x000fe60003800000 */
[----:B------:R-:W-:-:S13]  /*2300*/  ISETP.NE.U32.AND P0, PT, R0, RZ, PT ;  /* 0x000000ff0000720c */ /* 0x000fda0003f05070 */
[----:B------:R-:W-:Y:S05]  /*2310*/  @!P0 BRA `(.L_x_261) ;  /* 0x00000000003c8947 */ /* 0x000fea0003800000 */
[----:B------:R-:W-:Y:S01]  /*2320*/  IMAD.MOV.U32 R24, RZ, RZ, R3 ;  /* 0x000000ffff187224 */ /* 0x000fe200078e0003 */
[----:B------:R-:W-:Y:S02]  /*2330*/  MOV R6, R5 ;  /* 0x0000000500067202 */ /* 0x000fe40000000f00 */
[----:B------:R-:W-:Y:S02]  /*2340*/  MOV R22, 0x2360 ;  /* 0x0000236000167802 */ /* 0x000fe40000000f00 */
[----:B------:R-:W-:Y:S05]  /*2350*/  CALL.REL.NOINC `($__internal_5_$__cuda_sm20_div_s64) ;  /* 0x00000020005c7944 */ /* 0x000fea0003c00000 */
        /* <DEDUP_REMOVED lines=11> */
.L_x_261:
        /* <DEDUP_REMOVED lines=22> */
.L_x_262:
[----:B------:R-:W-:Y:S05]  /*2570*/  BSYNC B0 ;  /* 0x0000000000007941 */ /* 0x000fea0003800000 */
.L_x_260:
[----:B------:R-:W0:Y:S01]  /*2580*/  LDC.64 R2, c[0x0][0x2c0] ;  /* 0x0000b000ff027b82 */ /* 0x000e220000000a00 */
[----:B------:R-:W-:Y:S01]  /*2590*/  LOP3.LUT R0, R37, R9, RZ, 0xfc, !PT ;  /* 0x0000000925007212 */ /* 0x000fe200078efcff */
[----:B------:R-:W-:Y:S03]  /*25a0*/  BSSY B0, `(.L_x_263) ;  /* 0x0000029000007945 */ /* 0x000fe60003800000 */
[----:B------:R-:W-:Y:S01]  /*25b0*/  ISETP.NE.U32.AND P0, PT, R0, RZ, PT ;  /* 0x000000ff0000720c */ /* 0x000fe20003f05070 */
[C---:B0-----:R-:W-:Y:S01]  /*25c0*/  IMAD R3, R2.reuse, R3, RZ ;  /* 0x0000000302037224 */ /* 0x041fe200078e02ff */
[----:B------:R-:W-:-:S11]  /*25d0*/  SEL R28, R2, 0x1, P3 ;  /* 0x00000001021c7807 */ /* 0x000fd60001800000 */
[----:B------:R-:W-:Y:S05]  /*25e0*/  @!P0 BRA `(.L_x_264) ;  /* 0x0000000000388947 */ /* 0x000fea0003800000 */
[----:B------:R-:W-:Y:S01]  /*25f0*/  IMAD.MOV.U32 R26, RZ, RZ, R36 ;  /* 0x000000ffff1a7224 */ /* 0x000fe200078e0024 */
[----:B------:R-:W-:Y:S01]  /*2600*/  MOV R24, R31 ;  /* 0x0000001f00187202 */ /* 0x000fe20000000f00 */
[----:B------:R-:W-:Y:S01]  /*2610*/  IMAD.MOV.U32 R21, RZ, RZ, R37 ;  /* 0x000000ffff157224 */ /* 0x000fe200078e0025 */
[----:B------:R-:W-:Y:S02]  /*2620*/  MOV R6, R9 ;  /* 0x0000000900067202 */ /* 0x000fe40000000f00 */
[----:B------:R-:W-:Y:S02]  /*2630*/  MOV R22, 0x2650 ;  /* 0x0000265000167802 */ /* 0x000fe40000000f00 */
[----:B------:R-:W-:Y:S05]  /*2640*/  CALL.REL.NOINC `($__internal_5_$__cuda_sm20_div_s64) ;  /* 0x0000001c00a07944 */ /* 0x000fea0003c00000 */
[-C--:B------:R-:W-:Y:S02]  /*2650*/  IADD3 R6, P0, RZ, -R0.reuse, RZ ;  /* 0x80000000ff067210 */ /* 0x080fe40007f1e0ff */
[----:B------:R-:W-:Y:S02]  /*2660*/  MOV R22, R0 ;  /* 0x0000000000167202 */ /* 0x000fe40000000f00 */
[----:B------:R-:W-:Y:S01]  /*2670*/  IADD3.X R2, RZ, ~R23, RZ, P0, !PT ;  /* 0x80000017ff027210 */ /* 0x000fe200007fe4ff */
[----:B------:R-:W-:-:S04]  /*2680*/  IMAD.WIDE.U32 R36, R31, R6, R36 ;  /* 0x000000061f247225 */ /* 0x000fc800078e0024 */
[----:B------:R-:W-:-:S04]  /*2690*/  IMAD R2, R2, R31, RZ ;  /* 0x0000001f02027224 */ /* 0x000fc800078e02ff */
[----:B------:R-:W-:-:S05]  /*26a0*/  IMAD R2, R9, R6, R2 ;  /* 0x0000000609027224 */ /* 0x000fca00078e0202 */
[----:B------:R-:W-:Y:S01]  /*26b0*/  IADD3 R2, R37, R2, RZ ;  /* 0x0000000225027210 */ /* 0x000fe20007ffe0ff */
[----:B------:R-:W-:Y:S05]  /*26c0*/  BRA `(.L_x_265) ;  /* 0x0000000000587947 */ /* 0x000fea0003800000 */
.L_x_264:
[----:B------:R-:W0:Y:S01]  /*26d0*/  I2F.U32.RP R6, R31 ;  /* 0x0000001f00067306 */ /* 0x000e220000209000 */
[----:B------:R-:W-:Y:S01]  /*26e0*/  HFMA2.MMA R22, -RZ, RZ, 0, 0 ;  /* 0x00000000ff167435 */ /* 0x000fe200000001ff */
[----:B------:R-:W-:-:S06]  /*26f0*/  ISETP.NE.U32.AND P0, PT, R31, RZ, PT ;  /* 0x000000ff1f00720c */ /* 0x000fcc0003f05070 */
[----:B0-----:R-:W0:Y:S02]  /*2700*/  MUFU.RCP R2, R6 ;  /* 0x0000000600027308 */ /* 0x001e240000001000 */
[----:B0-----:R-:W-:-:S06]  /*2710*/  IADD3 R2, R2, 0xffffffe, RZ ;  /* 0x0ffffffe02027810 */ /* 0x001fcc0007ffe0ff */
[----:B------:R-:W0:Y:S02]  /*2720*/  F2I.FTZ.U32.TRUNC.NTZ R23, R2 ;  /* 0x0000000200177305 */ /* 0x000e24000021f000 */
[----:B0-----:R-:W-:Y:S01]  /*2730*/  IMAD.MOV R0, RZ, RZ, -R23 ;  /* 0x000000ffff007224 */ /* 0x001fe200078e0a17 */
[----:B------:R-:W-:-:S03]  /*2740*/  MOV R2, RZ ;  /* 0x000000ff00027202 */ /* 0x000fc60000000f00 */
[----:B------:R-:W-:-:S04]  /*2750*/  IMAD R0, R0, R31, RZ ;  /* 0x0000001f00007224 */ /* 0x000fc800078e02ff */
[----:B------:R-:W-:-:S06]  /*2760*/  IMAD.HI.U32 R23, R23, R0, R22 ;  /* 0x0000000017177227 */ /* 0x000fcc00078e0016 */
[----:B------:R-:W-:Y:S01]  /*2770*/  IMAD.HI.U32 R22, R23, R36, RZ ;  /* 0x0000002417167227 */ /* 0x000fe200078e00ff */
[----:B------:R-:W-:-:S03]  /*2780*/  HFMA2.MMA R23, -RZ, RZ, 0, 0 ;  /* 0x00000000ff177435 */ /* 0x000fc600000001ff */
        /* <DEDUP_REMOVED lines=10> */
.L_x_265:
[----:B------:R-:W-:Y:S05]  /*2830*/  BSYNC B0 ;  /* 0x0000000000007941 */ /* 0x000fea0003800000 */
.L_x_263:
[-C--:B------:R-:W-:Y:S01]  /*2840*/  IMAD R0, R35, R20.reuse, RZ ;  /* 0x0000001423007224 */ /* 0x080fe200078e02ff */
[----:B------:R-:W-:Y:S01]  /*2850*/  ULDC.U8 UR5, c[0x0][0x3d9] ;  /* 0x0000f64000057ab9 */ /* 0x000fe20000000000 */
[C---:B------:R-:W-:Y:S01]  /*2860*/  IMAD.WIDE.U32 R24, R34.reuse, R20, RZ ;  /* 0x0000001422187225 */ /* 0x040fe200078e00ff */
[----:B------:R-:W-:Y:S01]  /*2870*/  UISETP.NE.AND UP0, UPT, UR5, URZ, UPT ;  /* 0x0000003f0500728c */ /* 0x000fe2000bf05270 */
[----:B------:R-:W-:Y:S01]  /*2880*/  SHF.R.S32.HI R21, RZ, 0x1f, R28 ;  /* 0x0000001fff157819 */ /* 0x000fe2000001141c */
[----:B------:R-:W-:Y:S01]  /*2890*/  ULDC UR4, c[0x0][0x2c4] ;  /* 0x0000b10000047ab9 */ /* 0x000fe20000000800 */
[----:B------:R-:W-:Y:S01]  /*28a0*/  IMAD R35, R34, R19, R0 ;  /* 0x0000001322237224 */ /* 0x000fe200078e0200 */
[----:B------:R-:W-:Y:S01]  /*28b0*/  USEL UR4, UR4, 0x1, !UP0 ;  /* 0x0000000104047887 */ /* 0x000fe2000c000000 */
[----:B------:R-:W-:Y:S01]  /*28c0*/  IMAD R9, R2, R3, RZ ;  /* 0x0000000302097224 */ /* 0x000fe200078e02ff */
[----:B------:R-:W-:Y:S01]  /*28d0*/  BSSY B0, `(.L_x_266) ;  /* 0x0000040000007945 */ /* 0x000fe20003800000 */
[----:B------:R-:W-:Y:S01]  /*28e0*/  IMAD R5, R5, R28, RZ ;  /* 0x0000001c05057224 */ /* 0x000fe200078e02ff */
[----:B------:R-:W-:Y:S01]  /*28f0*/  IADD3 R35, R25, R35, RZ ;  /* 0x0000002319237210 */ /* 0x000fe20007ffe0ff */
[----:B------:R-:W-:Y:S01]  /*2900*/  USHF.R.S32.HI UR5, URZ, 0x1f, UR4 ;  /* 0x0000001f3f057899 */ /* 0x000fe20008011404 */
[----:B------:R-:W-:-:S02]  /*2910*/  IMAD R23, R23, UR4, RZ ;  /* 0x0000000417177c24 */ /* 0x000fc4000f8e02ff */
[----:B------:R-:W-:Y:S02]  /*2920*/  IMAD R21, R21, R32, R5 ;  /* 0x0000002015157224 */ /* 0x000fe400078e0205 */
[-C--:B------:R-:W-:Y:S02]  /*2930*/  IMAD R0, R35, R18.reuse, RZ ;  /* 0x0000001223007224 */ /* 0x080fe400078e02ff */
[----:B------:R-:W-:-:S04]  /*2940*/  IMAD.WIDE.U32 R34, R24, R18, RZ ;  /* 0x0000001218227225 */ /* 0x000fc800078e00ff */
[----:B------:R-:W-:Y:S01]  /*2950*/  IMAD R25, R17, R24, R0 ;  /* 0x0000001811197224 */ /* 0x000fe200078e0200 */
[----:B------:R-:W-:Y:S01]  /*2960*/  SHF.R.S32.HI R0, RZ, 0x1f, R3 ;  /* 0x0000001fff007819 */ /* 0x000fe20000011403 */
[----:B------:R-:W-:-:S03]  /*2970*/  IMAD.WIDE.U32 R38, R36, R3, RZ ;  /* 0x0000000324267225 */ /* 0x000fc600078e00ff */
[----:B------:R-:W-:Y:S01]  /*2980*/  IADD3 R6, R35, R25, RZ ;  /* 0x0000001923067210 */ /* 0x000fe20007ffe0ff */
[----:B------:R-:W-:Y:S02]  /*2990*/  IMAD R9, R0, R36, R9 ;  /* 0x0000002400097224 */ /* 0x000fe400078e0209 */
[----:B------:R-:W-:Y:S01]  /*29a0*/  IMAD.WIDE.U32 R32, R32, R28, RZ ;  /* 0x0000001c20207225 */ /* 0x000fe200078e00ff */
[----:B------:R-:W-:Y:S02]  /*29b0*/  LOP3.LUT R0, R43, R6, RZ, 0xfc, !PT ;  /* 0x000000062b007212 */ /* 0x000fe400078efcff */
[----:B------:R-:W-:Y:S01]  /*29c0*/  IADD3 R9, R39, R9, RZ ;  /* 0x0000000927097210 */ /* 0x000fe20007ffe0ff */
[----:B------:R-:W-:Y:S01]  /*29d0*/  IMAD R23, R22, UR5, R23 ;  /* 0x0000000516177c24 */ /* 0x000fe2000f8e0217 */
[----:B------:R-:W-:Y:S01]  /*29e0*/  ISETP.NE.U32.AND P0, PT, R0, RZ, PT ;  /* 0x000000ff0000720c */ /* 0x000fe20003f05070 */
[----:B------:R-:W-:-:S04]  /*29f0*/  IMAD.WIDE.U32 R36, R22, UR4, RZ ;  /* 0x0000000416247c25 */ /* 0x000fc8000f8e00ff */
[----:B------:R-:W-:Y:S01]  /*2a00*/  IMAD R5, R8, R3, RZ ;  /* 0x0000000308057224 */ /* 0x000fe200078e02ff */
[----:B------:R-:W-:Y:S01]  /*2a10*/  IADD3 R8, R37, R23, RZ ;  /* 0x0000001725087210 */ /* 0x000fe20007ffe0ff */
[----:B------:R-:W-:Y:S01]  /*2a20*/  IMAD R4, R4, R3, RZ ;  /* 0x0000000304047224 */ /* 0x000fe200078e02ff */
[----:B------:R-:W-:-:S05]  /*2a30*/  IADD3 R3, R33, R21, RZ ;  /* 0x0000001521037210 */ /* 0x000fca0007ffe0ff */
[----:B------:R-:W-:Y:S05]  /*2a40*/  @!P0 BRA `(.L_x_267) ;  /* 0x0000000000448947 */ /* 0x000fea0003800000 */
[----:B------:R-:W-:Y:S01]  /*2a50*/  IMAD.MOV.U32 R26, RZ, RZ, R42 ;  /* 0x000000ffff1a7224 */ /* 0x000fe200078e002a */
[----:B------:R-:W-:Y:S01]  /*2a60*/  MOV R21, R43 ;  /* 0x0000002b00157202 */ /* 0x000fe20000000f00 */
[----:B------:R-:W-:Y:S01]  /*2a70*/  IMAD.MOV.U32 R24, RZ, RZ, R34 ;  /* 0x000000ffff187224 */ /* 0x000fe200078e0022 */
[----:B------:R-:W-:Y:S02]  /*2a80*/  MOV R22, 0x2aa0 ;  /* 0x00002aa000167802 */ /* 0x000fe40000000f00 */
[----:B------:R-:W-:Y:S05]  /*2a90*/  CALL.REL.NOINC `($__internal_5_$__cuda_sm20_div_s64) ;  /* 0x00000018008c7944 */ /* 0x000fea0003c00000 */
        /* <DEDUP_REMOVED lines=12> */
.L_x_267:
        /* <DEDUP_REMOVED lines=23> */
.L_x_268:
[----:B------:R-:W-:Y:S05]  /*2cd0*/  BSYNC B0 ;  /* 0x0000000000007941 */ /* 0x000fea0003800000 */
.L_x_266:
        /* <DEDUP_REMOVED lines=19> */
.L_x_270:
        /* <DEDUP_REMOVED lines=22> */
.L_x_271:
[----:B------:R-:W-:Y:S05]  /*2f70*/  BSYNC B0 ;  /* 0x0000000000007941 */ /* 0x000fea0003800000 */
.L_x_269:
        /* <DEDUP_REMOVED lines=14> */
[----:B------:R-:W-:-:S03]  /*3060*/  MOV R25, R43 ;  /* 0x0000002b00197202 */ /* 0x000fc60000000f00 */
[----:B------:R-:W-:Y:S02]  /*3070*/  IMAD R21, R21, R18, RZ ;  /* 0x0000001215157224 */ /* 0x000fe400078e02ff */
[----:B------:R-:W-:-:S04]  /*3080*/  IMAD.WIDE.U32 R24, R18, R2, R24 ;  /* 0x0000000212187225 */ /* 0x000fc800078e0018 */
[----:B------:R-:W-:Y:S02]  /*3090*/  IMAD R17, R17, R2, R21 ;  /* 0x0000000211117224 */ /* 0x000fe400078e0215 */
[----:B------:R-:W-:-:S03]  /*30a0*/  IMAD.MOV.U32 R18, RZ, RZ, R24 ;  /* 0x000000ffff127224 */ /* 0x000fc600078e0018 */
[----:B------:R-:W-:Y:S01]  /*30b0*/  IADD3 R17, R25, R17, RZ ;  /* 0x0000001119117210 */ /* 0x000fe20007ffe0ff */
[----:B------:R-:W-:Y:S05]  /*30c0*/  BRA `(.L_x_274) ;  /* 0x00000000005c7947 */ /* 0x000fea0003800000 */
.L_x_273:
        /* <DEDUP_REMOVED lines=23> */
.L_x_274:
[----:B------:R-:W-:Y:S05]  /*3240*/  BSYNC B0 ;  /* 0x0000000000007941 */ /* 0x000fea0003800000 */
.L_x_272:
        /* <DEDUP_REMOVED lines=30> */
[-C--:B------:R-:W-:Y:S02]  /*3430*/  IADD3.X R21, RZ, ~R23.reuse, RZ, P0, !PT ;  /* 0x80000017ff157210 */ /* 0x080fe400007fe4ff */
        /* <DEDUP_REMOVED lines=8> */
.L_x_276:
[----:B------:R-:W0:Y:S01]  /*34c0*/  I2F.U32.RP R6, R16 ;  /* 0x0000001000067306 */ /* 0x000e220000209000 */
[----:B------:R-:W-:Y:S01]  /*34d0*/  IMAD.MOV.U32 R20, RZ, RZ, RZ ;  /* 0x000000ffff147224 */ /* 0x000fe200078e00ff */
[----:B------:R-:W-:Y:S01]  /*34e0*/  ISETP.NE.U32.AND P0, PT, R16, RZ, PT ;  /* 0x000000ff1000720c */ /* 0x000fe20003f05070 */
[----:B------:R-:W-:-:S05]  /*34f0*/  IMAD.MOV.U32 R35, RZ, RZ, RZ ;  /* 0x000000ffff237224 */ /* 0x000fca00078e00ff */
        /* <DEDUP_REMOVED lines=19> */
.L_x_277:
[----:B------:R-:W-:Y:S05]  /*3630*/  BSYNC B0 ;  /* 0x0000000000007941 */ /* 0x000fea0003800000 */
.L_x_275:
[----:B------:R-:W-:Y:S01]  /*3640*/  LOP3.LUT R0, R35, R13, RZ, 0xfc, !PT ;  /* 0x0000000d23007212 */ /* 0x000fe200078efcff */
[----:B------:R-:W-:Y:S01]  /*3650*/  IMAD R47, R7, R28, RZ ;  /* 0x0000001c072f7224 */ /* 0x000fe200078e02ff */
[----:B------:R-:W-:Y:S02]  /*3660*/  BSSY B0, `(.L_x_278) ;  /* 0x0000030000007945 */ /* 0x000fe40003800000 */
[----:B------:R-:W-:Y:S01]  /*3670*/  ISETP.NE.U32.AND P0, PT, R0, RZ, PT ;  /* 0x000000ff0000720c */ /* 0x000fe20003f05070 */
        /* <DEDUP_REMOVED lines=23> */
.L_x_279:
        /* <DEDUP_REMOVED lines=23> */
.L_x_280:
[----:B------:R-:W-:Y:S05]  /*3960*/  BSYNC B0 ;  /* 0x0000000000007941 */ /* 0x000fea0003800000 */
.L_x_278:
[----:B------:R-:W-:Y:S01]  /*3970*/  IADD3 R33, P1, P0, R38, R36, R32 ;  /* 0x0000002426217210 */ /* 0x000fe2000783e020 */
[----:B------:R-:W-:Y:S01]  /*3980*/  ULDC.64 UR4, c[0x0][0x2b0] ;  /* 0x0000ac0000047ab9 */ /* 0x000fe20000000a00 */
[----:B------:R-:W-:Y:S02]  /*3990*/  SHF.R.S32.HI R0, RZ, 0x1f, R10 ;  /* 0x0000001fff007819 */ /* 0x000fe4000001140a */
[----:B------:R-:W-:Y:S02]  /*39a0*/  IADD3 R33, P3, P2, R42, R33, R44 ;  /* 0x000000212a217210 */ /* 0x000fe40007a7e02c */
[----:B------:R-:W-:Y:S02]  /*39b0*/  IADD3.X R3, R9, R8, R3, P1, P0 ;  /* 0x0000000809037210 */ /* 0x000fe40000fe0403 */
[----:B------:R-:W-:Y:S02]  /*39c0*/  IADD3 R18, P1, P0, R46, R33, R18 ;  /* 0x000000212e127210 */ /* 0x000fe4000783e012 */
[----:B------:R-:W-:Y:S01]  /*39d0*/  IADD3.X R4, R11, R3, R4, P3, P2 ;  /* 0x000000030b047210 */ /* 0x000fe20001fe4404 */
[----:B------:R-:W-:-:S03]  /*39e0*/  IMAD R3, R23, R10, RZ ;  /* 0x0000000a17037224 */ /* 0x000fc600078e02ff */
[----:B------:R-:W-:Y:S01]  /*39f0*/  IADD3.X R19, R16, R4, R17, P1, P0 ;  /* 0x0000000410137210 */ /* 0x000fe20000fe0411 */
[-C--:B------:R-:W-:Y:S02]  /*3a00*/  IMAD R0, R0, R22.reuse, R3 ;  /* 0x0000001600007224 */ /* 0x080fe400078e0203 */
[----:B------:R-:W-:Y:S01]  /*3a10*/  IMAD R3, R2, R5, RZ ;  /* 0x0000000502037224 */ /* 0x000fe200078e02ff */
[----:B------:R-:W-:Y:S01]  /*3a20*/  SHF.R.S32.HI R2, RZ, 0x1f, R5 ;  /* 0x0000001fff027819 */ /* 0x000fe20000011405 */
        /* <DEDUP_REMOVED lines=9> */
.L_x_256:
[----:B------:R-:W-:Y:S02]  /*3ac0*/  ULDC.64 UR4, c[0x0][0x2b0] ;  /* 0x0000ac0000047ab9 */ /* 0x000fe40000000a00 */
[----:B------:R-:W-:-:S04]  /*3ad0*/  LEA R2, P0, R32, UR4, 0x2 ;  /* 0x0000000420027c11 */ /* 0x000fc8000f8010ff */
[----:B------:R-:W-:-:S05]  /*3ae0*/  LEA.HI.X R3, R32, UR5, R33, 0x2, P0 ;  /* 0x0000000520037c11 */ /* 0x000fca00080f1421 */
[----:B------:R0:W-:Y:S04]  /*3af0*/  STG.E desc[UR8][R2.64], R27 ;  /* 0x0000001b02007986 */ /* 0x0001e8000c101908 */
.L_x_255:
[----:B------:R-:W-:Y:S05]  /*3b00*/  BSYNC B1 ;  /* 0x0000000000017941 */ /* 0x000fea0003800000 */
.L_x_254:
[----:B------:R-:W2:Y:S01]  /*3b10*/  S2R R6, SR_TID.X ;  /* 0x0000000000067919 */ /* 0x000ea20000002100 */
[----:B01----:R-:W0:Y:S01]  /*3b20*/  LDC R2, c[0x0][0x3c4] ;  /* 0x0000f100ff027b82 */ /* 0x003e220000000800 */
[----:B------:R-:W-:Y:S01]  /*3b30*/  BSSY B0, `(.L_x_281) ;  /* 0x0000010000007945 */ /* 0x000fe20003800000 */
[----:B--2---:R-:W-:-:S04]  /*3b40*/  SHF.R.S32.HI R5, RZ, 0x1f, R6 ;  /* 0x0000001fff057819 */ /* 0x004fc80000011406 */
[----:B------:R-:W-:-:S04]  /*3b50*/  LEA.HI R4, R5, R6, RZ, 0x2 ;  /* 0x0000000605047211 */ /* 0x000fc800078f10ff */
[----:B------:R-:W-:-:S05]  /*3b60*/  LOP3.LUT R4, R4, 0xfffffffc, RZ, 0xc0, !PT ;  /* 0xfffffffc04047812 */ /* 0x000fca00078ec0ff */
[----:B------:R-:W-:-:S05]  /*3b70*/  IMAD.IADD R3, R6, 0x1, -R4 ;  /* 0x0000000106037824 */ /* 0x000fca00078e0a04 */
[----:B0-----:R-:W-:-:S13]  /*3b80*/  ISETP.GE.OR P4, PT, R3, R2, P4 ;  /* 0x000000020300720c */ /* 0x001fda0002786670 */
[----:B------:R-:W-:Y:S05]  /*3b90*/  @P4 BRA `(.L_x_282) ;  /* 0x0000000000244947 */ /* 0x000fea0003800000 */
[----:B------:R-:W0:Y:S01]  /*3ba0*/  S2R R0, SR_CgaCtaId ;  /* 0x0000000000007919 */ /* 0x000e220000008800 */
[----:B------:R-:W-:Y:S01]  /*3bb0*/  FADD.FTZ R8, -R27, R30 ;  /* 0x0000001e1b087221 */ /* 0x000fe20000010100 */
[----:B------:R-:W-:-:S03]  /*3bc0*/  MOV R9, 0x400 ;  /* 0x0000040000097802 */ /* 0x000fc60000000f00 */
[----:B------:R-:W-:-:S06]  /*3bd0*/  FMUL.FTZ R8, R8, 1.4426950216293334961 ;  /* 0x3fb8aa3b08087820 */ /* 0x000fcc0000410000 */
[----:B------:R-:W1:Y:S01]  /*3be0*/  MUFU.EX2 R8, R8 ;  /* 0x0000000800087308 */ /* 0x000e620000000800 */
[----:B0-----:R-:W-:-:S05]  /*3bf0*/  LEA R0, R0, R9, 0x18 ;  /* 0x0000000900007211 */ /* 0x001fca00078ec0ff */
[----:B------:R-:W-:-:S05]  /*3c00*/  IMAD R3, R3, 0x44, R0 ;  /* 0x0000004403037824 */ /* 0x000fca00078e0200 */
[----:B------:R-:W-:-:S05]  /*3c10*/  IADD3 R3, R4, R3, RZ ;  /* 0x0000000304037210 */ /* 0x000fca0007ffe0ff */
[----:B-1----:R0:W-:Y:S02]  /*3c20*/  STS [R3], R8 ;  /* 0x0000000803007388 */ /* 0x0021e40000000800 */
.L_x_282:
[----:B------:R-:W-:Y:S05]  /*3c30*/  BSYNC B0 ;  /* 0x0000000000007941 */ /* 0x000fea0003800000 */
.L_x_281:
[----:B------:R-:W-:Y:S01]  /*3c40*/  BAR.SYNC.DEFER_BLOCKING 0x0 ;  /* 0x0000000000007b1d */ /* 0x000fe20000010000 */
[----:B------:R-:W-:Y:S01]  /*3c50*/  ISETP.GE.AND P0, PT, R2, 0x1, PT ;  /* 0x000000010200780c */ /* 0x000fe20003f06270 */
[----:B------:R-:W-:Y:S01]  /*3c60*/  IMAD.MOV.U32 R0, RZ, RZ, RZ ;  /* 0x000000ffff007224 */ /* 0x000fe200078e00ff */
[----:B------:R-:W-:Y:S01]  /*3c70*/  LEA.HI R16, R5, R6, RZ, 0x3 ;  /* 0x0000000605107211 */ /* 0x000fe200078f18ff */
[----:B------:R-:W-:-:S03]  /*3c80*/  IMAD.MOV.U32 R5, RZ, RZ, RZ ;  /* 0x000000ffff057224 */ /* 0x000fc600078e00ff */
[----:B0-----:R-:W-:Y:S02]  /*3c90*/  LOP3.LUT R3, R16, 0x3ffffff8, RZ, 0xc0, !PT ;  /* 0x3ffffff810037812 */ /* 0x001fe400078ec0ff */
[----:B------:R-:W-:-:S03]  /*3ca0*/  SHF.R.S32.HI R16, RZ, 0x3, R16 ;  /* 0x00000003ff107819 */ /* 0x000fc60000011410 */
[----:B------:R-:W-:Y:S01]  /*3cb0*/  IMAD.IADD R6, R6, 0x1, -R3 ;  /* 0x0000000106067824 */ /* 0x000fe200078e0a03 */
[----:B------:R-:W-:-:S03]  /*3cc0*/  CS2R R2, SRZ ;  /* 0x0000000000027805 */ /* 0x000fc6000001ff00 */
[----:B------:R-:W-:Y:S01]  /*3cd0*/  IMAD.SHL.U32 R18, R6, 0x4, RZ ;  /* 0x0000000406127824 */ /* 0x000fe200078e00ff */
[----:B------:R-:W-:Y:S06]  /*3ce0*/  @!P0 BRA `(.L_x_283) ;  /* 0x0000000000a88947 */ /* 0x000fec0003800000 */
        /* <DEDUP_REMOVED lines=23> */
.L_x_286:
        /* <DEDUP_REMOVED lines=10> */
.L_x_285:
[----:B------:R-:W-:Y:S05]  /*3f00*/  BSYNC B0 ;  /* 0x0000000000007941 */ /* 0x000fea0003800000 */
.L_x_284:
        /* <DEDUP_REMOVED lines=8> */
.L_x_283:
[----:B------:R-:W-:-:S04]  /*3f90*/  IADD3 R16, R16, UR7, RZ ;  /* 0x0000000710107c10 */ /* 0x000fc8000fffe0ff */
[----:B------:R-:W-:-:S13]  /*3fa0*/  ISETP.GE.AND P0, PT, R16, R12, PT ;  /* 0x0000000c1000720c */ /* 0x000fda0003f06270 */
[----:B------:R-:W-:Y:S05]  /*3fb0*/  @P0 EXIT ;  /* 0x000000000000094d */ /* 0x000fea0003800000 */
[----:B------:R-:W-:Y:S02]  /*3fc0*/  ULDC UR4, c[0x0][0x2d0] ;  /* 0x0000b40000047ab9 */ /* 0x000fe40000000800 */
[----:B------:R-:W-:-:S13]  /*3fd0*/  ISETP.GE.AND P0, PT, R18, UR4, PT ;  /* 0x0000000412007c0c */ /* 0x000fda000bf06270 */
[----:B------:R-:W-:Y:S05]  /*3fe0*/  @P0 EXIT ;  /* 0x000000000000094d */ /* 0x000fea0003800000 */
[-C--:B------:R-:W-:Y:S01]  /*3ff0*/  IABS R10, R7.reuse ;  /* 0x00000007000a7213 */ /* 0x080fe20000000000 */
[----:B------:R-:W0:Y:S01]  /*4000*/  LDC R6, c[0x0][0x2c4] ;  /* 0x0000b100ff067b82 */ /* 0x000e220000000800 */
[----:B------:R-:W-:Y:S01]  /*4010*/  IABS R12, R16 ;  /* 0x00000010000c7213 */ /* 0x000fe20000000000 */
[----:B------:R-:W-:Y:S01]  /*4020*/  ULDC.64 UR4, c[0x0][0x290] ;  /* 0x0000a40000047ab9 */ /* 0x000fe20000000a00 */
[----:B------:R-:W1:Y:S01]  /*4030*/  I2F.RP R8, R10 ;  /* 0x0000000a00087306 */ /* 0x000e620000209400 */
[----:B------:R-:W-:Y:S02]  /*4040*/  IABS R11, R7 ;  /* 0x00000007000b7213 */ /* 0x000fe40000000000 */
[----:B------:R-:W-:Y:S02]  /*4050*/  SHF.R.S32.HI R19, RZ, 0x1f, R18 ;  /* 0x0000001fff137819 */ /* 0x000fe40000011412 */
[----:B------:R-:W-:Y:S01]  /*4060*/  F2FP.F16.F32.PACK_AB R5, R2, R5 ;  /* 0x000000050205723e */ /* 0x000fe200000000ff */
[----:B------:R-:W-:-:S02]  /*4070*/  IMAD.MOV R11, RZ, RZ, -R11 ;  /* 0x000000ffff0b7224 */ /* 0x000fc400078e0a0b */
[----:B-1----:R-:W1:Y:S02]  /*4080*/  MUFU.RCP R14, R8 ;  /* 0x00000008000e7308 */ /* 0x002e640000001000 */
[----:B-1----:R-:W-:-:S06]  /*4090*/  VIADD R14, R14, 0xffffffe ;  /* 0x0ffffffe0e0e7836 */ /* 0x002fcc0000000000 */
[----:B------:R1:W2:Y:S02]  /*40a0*/  F2I.FTZ.U32.TRUNC.NTZ R15, R14 ;  /* 0x0000000e000f7305 */ /* 0x0002a4000021f000 */
[----:B-1----:R-:W-:Y:S01]  /*40b0*/  HFMA2.MMA R14, -RZ, RZ, 0, 0 ;  /* 0x00000000ff0e7435 */ /* 0x002fe200000001ff */
[----:B--2---:R-:W-:-:S04]  /*40c0*/  IMAD.MOV R4, RZ, RZ, -R15 ;  /* 0x000000ffff047224 */ /* 0x004fc800078e0a0f */
[----:B------:R-:W-:Y:S01]  /*40d0*/  IMAD R9, R4, R10, RZ ;  /* 0x0000000a04097224 */ /* 0x000fe200078e02ff */
[----:B0-----:R-:W-:-:S04]  /*40e0*/  IABS R4, R6 ;  /* 0x0000000600047213 */ /* 0x001fc80000000000 */
[----:B------:R-:W-:-:S06]  /*40f0*/  IMAD.HI.U32 R9, R15, R9, R14 ;  /* 0x000000090f097227 */ /* 0x000fcc00078e000e */
[----:B------:R-:W-:Y:S02]  /*4100*/  IMAD.HI.U32 R8, R9, R12, RZ ;  /* 0x0000000c09087227 */ /* 0x000fe400078e00ff */
[----:B------:R-:W0:Y:S02]  /*4110*/  I2F.RP R9, R4 ;  /* 0x0000000400097306 */ /* 0x000e240000209400 */
[----:B------:R-:W-:-:S05]  /*4120*/  IMAD R11, R8, R11, R12 ;  /* 0x0000000b080b7224 */ /* 0x000fca00078e020c */
[----:B------:R-:W-:Y:S01]  /*4130*/  ISETP.GT.U32.AND P1, PT, R10, R11, PT ;  /* 0x0000000b0a00720c */ /* 0x000fe20003f24070 */
[----:B0-----:R-:W0:-:S12]  /*4140*/  MUFU.RCP R9, R9 ;  /* 0x0000000900097308 */ /* 0x001e180000001000 */
[----:B------:R-:W-:Y:S01]  /*4150*/  @!P1 IMAD.IADD R11, R11, 0x1, -R10 ;  /* 0x000000010b0b9824 */ /* 0x000fe200078e0a0a */
[----:B------:R-:W-:Y:S02]  /*4160*/  @!P1 IADD3 R8, R8, 0x1, RZ ;  /* 0x0000000108089810 */ /* 0x000fe40007ffe0ff */
[----:B------:R-:W-:Y:S02]  /*4170*/  ISETP.NE.AND P1, PT, R7, RZ, PT ;  /* 0x000000ff0700720c */ /* 0x000fe40003f25270 */
[----:B------:R-:W-:Y:S02]  /*4180*/  ISETP.GE.U32.AND P2, PT, R11, R10, PT ;  /* 0x0000000a0b00720c */ /* 0x000fe40003f46070 */
[----:B------:R-:W-:-:S04]  /*4190*/  LOP3.LUT R10, R16, R7, RZ, 0x3c, !PT ;  /* 0x00000007100a7212 */ /* 0x000fc800078e3cff */
[----:B------:R-:W-:Y:S01]  /*41a0*/  ISETP.GE.AND P0, PT, R10, RZ, PT ;  /* 0x000000ff0a00720c */ /* 0x000fe20003f06270 */
[----:B0-----:R-:W-:-:S04]  /*41b0*/  VIADD R14, R9, 0xffffffe ;  /* 0x0ffffffe090e7836 */ /* 0x001fc80000000000 */
[----:B------:R-:W0:Y:S02]  /*41c0*/  F2I.FTZ.U32.TRUNC.NTZ R15, R14 ;  /* 0x0000000e000f7305 */ /* 0x000e24000021f000 */
[----:B------:R-:W-:-:S06]  /*41d0*/  @P2 VIADD R8, R8, 0x1 ;  /* 0x0000000108082836 */ /* 0x000fcc0000000000 */
[----:B------:R-:W-:Y:S02]  /*41e0*/  @!P0 IADD3 R8, -R8, RZ, RZ ;  /* 0x000000ff08088210 */ /* 0x000fe40007ffe1ff */
[----:B------:R-:W-:Y:S01]  /*41f0*/  @!P1 LOP3.LUT R8, RZ, R7, RZ, 0x33, !PT ;  /* 0x00000007ff089212 */ /* 0x000fe200078e33ff */
[----:B0-----:R-:W-:-:S04]  /*4200*/  IMAD.MOV R9, RZ, RZ, -R15 ;  /* 0x000000ffff097224 */ /* 0x001fc800078e0a0f */
[----:B------:R-:W-:Y:S02]  /*4210*/  IMAD R11, R8, R7, RZ ;  /* 0x00000007080b7224 */ /* 0x000fe400078e02ff */
[----:B------:R-:W-:Y:S02]  /*4220*/  IMAD R9, R9, R4, RZ ;  /* 0x0000000409097224 */ /* 0x000fe400078e02ff */
[----:B------:R-:W-:Y:S01]  /*4230*/  IMAD.MOV.U32 R14, RZ, RZ, RZ ;  /* 0x000000ffff0e7224 */ /* 0x000fe200078e00ff */
[----:B------:R-:W-:Y:S01]  /*4240*/  IADD3 R13, R16, -R11, RZ ;  /* 0x8000000b100d7210 */ /* 0x000fe20007ffe0ff */
[----:B------:R-:W-:-:S03]  /*4250*/  IMAD.WIDE.U32 R18, R8, UR4, R18 ;  /* 0x0000000408127c25 */ /* 0x000fc6000f8e0012 */
[----:B------:R-:W-:Y:S01]  /*4260*/  IABS R7, R13 ;  /* 0x0000000d00077213 */ /* 0x000fe20000000000 */
[----:B------:R-:W-:Y:S01]  /*4270*/  IMAD.HI.U32 R9, R15, R9, R14 ;  /* 0x000000090f097227 */ /* 0x000fe200078e000e */
[----:B------:R-:W-:-:S04]  /*4280*/  LOP3.LUT R13, R13, R6, RZ, 0x3c, !PT ;  /* 0x000000060d0d7212 */ /* 0x000fc800078e3cff */
[----:B------:R-:W-:Y:S01]  /*4290*/  ISETP.GE.AND P1, PT, R13, RZ, PT ;  /* 0x000000ff0d00720c */ /* 0x000fe20003f26270 */
[----:B------:R-:W-:-:S05]  /*42a0*/  IMAD.HI.U32 R10, R9, R7, RZ ;  /* 0x00000007090a7227 */ /* 0x000fca00078e00ff */
        /* <DEDUP_REMOVED lines=19> */
[----:B------:R-:W-:-:S03]  /*43e0*/  IMAD R7, R4, UR4, RZ ;  /* 0x0000000404077c24 */ /* 0x000fc6000f8e02ff */
[----:B------:R-:W-:Y:S01]  /*43f0*/  SHF.R.S32.HI R4, RZ, 0x1f, R11 ;  /* 0x0000001fff047819 */ /* 0x000fe2000001140b */
[----:B------:R-:W-:Y:S01]  /*4400*/  IMAD R7, R10, UR5, R7 ;  /* 0x000000050a077c24 */ /* 0x000fe2000f8e0207 */
[----:B------:R-:W-:-:S03]  /*4410*/  ULDC.64 UR4, c[0x0][0x298] ;  /* 0x0000a60000047ab9 */ /* 0x000fc60000000a00 */
[----:B------:R-:W-:Y:S02]  /*4420*/  IMAD.IADD R19, R19, 0x1, R7 ;  /* 0x0000000113137824 */ /* 0x000fe400078e0207 */
[----:B------:R-:W-:Y:S02]  /*4430*/  IMAD R4, R4, UR4, RZ ;  /* 0x0000000404047c24 */ /* 0x000fe4000f8e02ff */
[----:B------:R-:W-:-:S04]  /*4440*/  IMAD.WIDE.U32 R18, R11, UR4, R18 ;  /* 0x000000040b127c25 */ /* 0x000fc8000f8e0012 */
[----:B------:R-:W-:Y:S01]  /*4450*/  IMAD R4, R11, UR5, R4 ;  /* 0x000000050b047c24 */ /* 0x000fe2000f8e0204 */
[----:B------:R-:W-:Y:S02]  /*4460*/  ULDC.64 UR4, c[0x0][0x280] ;  /* 0x0000a00000047ab9 */ /* 0x000fe40000000a00 */
[----:B------:R-:W-:Y:S02]  /*4470*/  LEA R6, P0, R18, UR4, 0x1 ;  /* 0x0000000412067c11 */ /* 0x000fe4000f8008ff */
[----:B------:R-:W-:Y:S02]  /*4480*/  IADD3 R7, R19, R4, RZ ;  /* 0x0000000413077210 */ /* 0x000fe40007ffe0ff */
[----:B------:R-:W-:Y:S02]  /*4490*/  F2FP.F16.F32.PACK_AB R4, R0, R3 ;  /* 0x000000030004723e */ /* 0x000fe400000000ff */
[----:B------:R-:W-:-:S05]  /*44a0*/  LEA.HI.X R7, R18, UR5, R7, 0x1, P0 ;  /* 0x0000000512077c11 */ /* 0x000fca00080f0c07 */
[----:B------:R-:W-:Y:S01]  /*44b0*/  STG.E.64 desc[UR8][R6.64], R4 ;  /* 0x0000000406007986 */ /* 0x000fe2000c101b08 */
[----:B------:R-:W-:Y:S05]  /*44c0*/  EXIT ;  /* 0x000000000000794d */ /* 0x000fea0003800000 */
        .weak           $__internal_5_$__cuda_sm20_div_s64
        .type           $__internal_5_$__cuda_sm20_div_s64,@function
        .size           $__internal_5_$__cuda_sm20_div_s64,(.L_x_5281 - $__internal_5_$__cuda_sm20_div_s64)
$__internal_5_$__cuda_sm20_div_s64:
        /* <DEDUP_REMOVED lines=31> */
[----:B------:R-:W-:-:S04]  /*46c0*/  IMAD.HI.U32 R23, P5, R25, R2, R48 ;  /* 0x0000000219177227 */ /* 0x000fc800078a0030 */
[----:B------:R-:W-:-:S04]  /*46d0*/  IMAD.HI.U32 R2, R25, R0, RZ ;  /* 0x0000000019027227 */ /* 0x000fc800078e00ff */
[----:B------:R-:W-:Y:S01]  /*46e0*/  IMAD R0, R25, R0, RZ ;  /* 0x0000000019007224 */ /* 0x000fe200078e02ff */
[----:B------:R-:W-:Y:S01]  /*46f0*/  IADD3.X R2, R2, R25, RZ, P0, !PT ;  /* 0x0000001902027210 */ /* 0x000fe200007fe4ff */
        /* <DEDUP_REMOVED lines=10> */
[----:B------:R-:W-:-:S05]  /*47a0*/  IMAD.HI.U32 R2, P0, R29, R23, R48 ;  /* 0x000000171d027227 */ /* 0x000fca0007800030 */
[----:B------:R-:W-:Y:S01]  /*47b0*/  IADD3 R25, P1, R25, R2, RZ ;  /* 0x0000000219197210 */ /* 0x000fe20007f3e0ff */
[----:B------:R-:W-:-:S04]  /*47c0*/  IMAD.HI.U32 R2, R29, R0, RZ ;  /* 0x000000001d027227 */ /* 0x000fc800078e00ff */
        /* <DEDUP_REMOVED lines=13> */
[----:B------:R-:W-:Y:S02]  /*48a0*/  IADD3 R40, P1, R25, 0x1, RZ ;  /* 0x0000000119287810 */ /* 0x000fe40007f3e0ff */
[----:B------:R-:W-:Y:S02]  /*48b0*/  SEL R29, R0, R29, P5 ;  /* 0x0000001d001d7207 */ /* 0x000fe40002800000 */
[----:B------:R-:W-:Y:S01]  /*48c0*/  SEL R40, R40, R25, P5 ;  /* 0x0000001928287207 */ /* 0x000fe20002800000 */
[----:B------:R-:W-:Y:S01]  /*48d0*/  IMAD.X R23, RZ, RZ, R2, P1 ;  /* 0x000000ffff177224 */ /* 0x000fe200008e0602 */
[----:B------:R-:W-:Y:S01]  /*48e0*/  ISETP.GE.U32.AND.EX P0, PT, R29, R41, PT, P0 ;  /* 0x000000291d00720c */ /* 0x000fe20003f06100 */
[----:B------:R-:W-:Y:S01]  /*48f0*/  IMAD.MOV.U32 R41, RZ, RZ, 0x0 ;  /* 0x00000000ff297424 */ /* 0x000fe200078e00ff */
[----:B------:R-:W-:-:S02]  /*4900*/  IADD3 R25, P1, R40, 0x1, RZ ;  /* 0x0000000128197810 */ /* 0x000fc40007f3e0ff */
[----:B------:R-:W-:Y:S02]  /*4910*/  SEL R23, R23, R2, P5 ;  /* 0x0000000217177207 */ /* 0x000fe40002800000 */
[----:B------:R-:W-:Y:S01]  /*4920*/  SEL R25, R25, R40, P0 ;  /* 0x0000002819197207 */ /* 0x000fe20000000000 */
[----:B------:R-:W-:Y:S01]  /*4930*/  IMAD.MOV.U32 R40, RZ, RZ, R22 ;  /* 0x000000ffff287224 */ /* 0x000fe200078e0016 */
[----:B------:R-:W-:Y:S01]  /*4940*/  LOP3.LUT R2, R6, R21, RZ, 0x3c, !PT ;  /* 0x0000001506027212 */ /* 0x000fe200078e3cff */
[----:B------:R-:W-:-:S03]  /*4950*/  IMAD.X R0, RZ, RZ, R23, P1 ;  /* 0x000000ffff007224 */ /* 0x000fc600008e0617 */
[----:B------:R-:W-:Y:S02]  /*4960*/  ISETP.GE.AND P2, PT, R2, RZ, PT ;  /* 0x000000ff0200720c */ /* 0x000fe40003f46270 */
[----:B------:R-:W-:Y:S02]  /*4970*/  SEL R23, R0, R23, P0 ;  /* 0x0000001700177207 */ /* 0x000fe40000000000 */
[----:B------:R-:W-:Y:S02]  /*4980*/  IADD3 R0, P1, RZ, -R25, RZ ;  /* 0x80000019ff007210 */ /* 0x000fe40007f3e0ff */
[----:B------:R-:W-:Y:S02]  /*4990*/  ISETP.NE.U32.AND P0, PT, R24, RZ, PT ;  /* 0x000000ff1800720c */ /* 0x000fe40003f05070 */
[----:B------:R-:W-:Y:S02]  /*49a0*/  IADD3.X R2, RZ, ~R23, RZ, P1, !PT ;  /* 0x80000017ff027210 */ /* 0x000fe40000ffe4ff */
[----:B------:R-:W-:-:S02]  /*49b0*/  ISETP.NE.AND.EX P0, PT, R6, RZ, PT, P0 ;  /* 0x000000ff0600720c */ /* 0x000fc40003f05300 */
[----:B------:R-:W-:Y:S02]  /*49c0*/  SEL R0, R0, R25, !P2 ;  /* 0x0000001900007207 */ /* 0x000fe40005000000 */
[----:B------:R-:W-:Y:S02]  /*49d0*/  SEL R2, R2, R23, !P2 ;  /* 0x0000001702027207 */ /* 0x000fe40005000000 */
[----:B------:R-:W-:Y:S02]  /*49e0*/  SEL R0, R0, 0xffffffff, P0 ;  /* 0xffffffff00007807 */ /* 0x000fe40000000000 */
[----:B------:R-:W-:Y:S01]  /*49f0*/  SEL R23, R2, 0xffffffff, P0 ;  /* 0xffffffff02177807 */ /* 0x000fe20000000000 */
[----:B------:R-:W-:Y:S06]  /*4a00*/  RET.REL.NODEC R40 `(_ZN5flash32flash_fwd_splitkv_combine_kernelI23Flash_fwd_kernel_traitsILi32ELi64ELi256ELi4ELb0ELb0EN7cutlass6half_tE19Flash_kernel_traitsILi32ELi64ELi256ELi4ES3_EELi16ELi2ELb0EEEvNS_16Flash_fwd_paramsE) ;  /* 0xffffffb4287c7950 */ /* 0x000fec0003c3ffff */
.L_x_287:
        /* <DEDUP_REMOVED lines=15> */
.L_x_5281:


//--------------------- .text._ZN5flash32flash_fwd_splitkv_combine_kernelI23Flash_fwd_kernel_traitsILi32ELi64ELi256ELi4ELb0ELb0EN7cutlass6half_tE19Flash_kernel_traitsILi32ELi64ELi256ELi4ES3_EELi16ELi1ELb0EEEvNS_16Flash_fwd_paramsE --------------------------
	.section	.text._ZN5flash32flash_fwd_splitkv_combine_kernelI23Flash_fwd_kernel_traitsILi32ELi64ELi256ELi4ELb0ELb0EN7cutlass6half_tE19Flash_kernel_traitsILi32ELi64ELi256ELi4ES3_EELi16ELi1ELb0EEEvNS_16Flash_fwd_paramsE,"ax",@progbits
	.align	128
        .global         _ZN5flash32flash_fwd_splitkv_combine_kernelI23Flash_fwd_kernel_traitsILi32ELi64ELi256ELi4ELb0ELb0EN7cutlass6half_tE19Flash_kernel_traitsILi32ELi64ELi256ELi4ES3_EELi16ELi1ELb0EEEvNS_16Flash_fwd_paramsE
        .type           _ZN5flash32flash_fwd_splitkv_combine_kernelI23Flash_fwd_kernel_traitsILi32ELi64ELi256ELi4ELb0ELb0EN7cutlass6half_tE19Flash_kernel_traitsILi32ELi64ELi256ELi4ES3_EELi16ELi1ELb0EEEvNS_16Flash_fwd_paramsE,@function
        .size           _ZN5flash32flash_fwd_splitkv_combine_kernelI23Flash_fwd_kernel_traitsILi32ELi64ELi256ELi4ELb0ELb0EN7cutlass6half_tE19Flash_kernel_traitsILi32ELi64ELi256ELi4ES3_EELi16ELi1ELb0EEEvNS_16Flash_fwd_paramsE,(.L_x_5282 - _ZN5flash32flash_fwd_splitkv_combine_kernelI23Flash_fwd_kernel_traitsILi32ELi64ELi256ELi4ELb0ELb0EN7cutlass6half_tE19Flash_kernel_traitsILi32ELi64ELi256ELi4ES3_EELi16ELi1ELb0EEEvNS_16Flash_fwd_paramsE)
        .other          _ZN5flash32flash_fwd_splitkv_combine_kernelI23Flash_fwd_kernel_traitsILi32ELi64ELi256ELi4ELb0ELb0EN7cutlass6half_tE19Flash_kernel_traitsILi32ELi64ELi256ELi4ES3_EELi16ELi1ELb0EEEvNS_16Flash_fwd_paramsE,@"STO_CUDA_ENTRY STV_DEFAULT"
_ZN5flash32flash_fwd_splitkv_combine_kernelI23Flash_fwd_kernel_traitsILi32ELi64ELi256ELi4ELb0ELb0EN7cutlass6half_tE19Flash_kernel_traitsILi32ELi64ELi256ELi4ES3_EELi16ELi1ELb0EEEvNS_16Flash_fwd_paramsE:
.text._ZN5flash32flash_fwd_splitkv_combine_kernelI23Flash_fwd_kernel_traitsILi32ELi64ELi256ELi4ELb0ELb0EN7cutlass6half_tE19Flash_kernel_traitsILi32ELi64ELi256ELi4ES3_EELi16ELi1ELb0EEEvNS_16Flash_fwd_paramsE:
        /* <DEDUP_REMOVED lines=23> */
[----:B------:R-:W-:Y:S05]  /*0170*/  CALL.REL.NOINC `($__internal_6_$__cuda_sm20_div_s64) ;  /* 0x0000004000f87944 */ /* 0x000fea0003c00000 */
[----:B------:R-:W-:Y:S02]  /*0180*/  MOV R8, R0 ;  /* 0x0000000000087202 */ /* 0x000fe40000000f00 */
[----:B------:R-:W-:Y:S01]  /*0190*/  MOV R9, R23 ;  /* 0x0000001700097202 */ /* 0x000fe20000000f00 */
[----:B------:R-:W-:Y:S06]  /*01a0*/  BRA `(.L_x_289) ;  /* 0x00000000004c7947 */ /* 0x000fec0003800000 */
.L_x_288:
        /* <DEDUP_REMOVED lines=19> */
.L_x_289:
        /* <DEDUP_REMOVED lines=13> */
[----:B------:R-:W-:Y:S05]  /*03b0*/  CALL.REL.NOINC `($__internal_6_$__cuda_sm20_div_s64) ;  /* 0x0000004000687944 */ /* 0x000fea0003c00000 */
[----:B------:R-:W-:Y:S02]  /*03c0*/  MOV R10, R0 ;  /* 0x00000000000a7202 */ /* 0x000fe40000000f00 */
[----:B------:R-:W-:Y:S01]  /*03d0*/  MOV R11, R23 ;  /* 0x00000017000b7202 */ /* 0x000fe20000000f00 */
[----:B------:R-:W-:Y:S05]  /*03e0*/  BRA `(.L_x_292) ;  /* 0x00000000004c7947 */ /* 0x000fea0003800000 */
.L_x_291:
        /* <DEDUP_REMOVED lines=19> */
.L_x_292:
[----:B------:R-:W-:Y:S05]  /*0520*/  BSYNC B0 ;  /* 0x0000000000007941 */ /* 0x000fea0003800000 */
.L_x_290:
        /* <DEDUP_REMOVED lines=44> */
[----:B------:R-:W-:Y:S05]  /*07f0*/  BRA `(.L_x_295) ;  /* 0x00000000004c7947 */ /* 0x000fea0003800000 */
.L_x_294:
        /* <DEDUP_REMOVED lines=19> */
.L_x_295:
[----:B------:R-:W-:Y:S05]  /*0930*/  BSYNC B0 ;  /* 0x0000000000007941 */ /* 0x000fea0003800000 */
.L_x_293:
        /* <DEDUP_REMOVED lines=20> */
[----:B------:R-:W-:-:S05]  /*0a80*/  IMAD R0, R8, R0, R9 ;  /* 0x0000000008007224 */ /* 0x000fca00078e0209 */
[----:B------:R-:W-:-:S13]  /*0a90*/  ISETP.GT.U32.AND P2, PT, R8, R0, PT ;  /* 0x000000000800720c */ /* 0x000fda0003f44070 */
[----:B------:R-:W-:Y:S02]  /*0aa0*/  @!P2 IMAD.IADD R0, R0, 0x1, -R8 ;  /* 0x000000010000a824 */ /* 0x000fe400078e0a08 */
[----:B------:R-:W-:Y:S01]  /*0ab0*/  @!P2 VIADD R5, R5, 0x1 ;  /* 0x000000010505a836 */ /* 0x000fe20000000000 */
[C---:B------:R-:W-:Y:S02]  /*0ac0*/  ISETP.NE.AND P2, PT, R7.reuse, RZ, PT ;  /* 0x000000ff0700720c */ /* 0x040fe40003f45270 */
[----:B------:R-:W-:Y:S02]  /*0ad0*/  ISETP.GE.U32.AND P0, PT, R0, R8, PT ;  /* 0x000000080000720c */ /* 0x000fe40003f06070 */
[----:B------:R-:W-:-:S11]  /*0ae0*/  LEA.HI.SX32 R0, R7, 0x1, 0x1 ;  /* 0x0000000107007811 */ /* 0x000fd600078f0aff */
[----:B------:R-:W-:-:S05]  /*0af0*/  @P0 IADD3 R5, R5, 0x1, RZ ;  /* 0x0000000105050810 */ /* 0x000fca0007ffe0ff */
[----:B------:R-:W-:Y:S01]  /*0b00*/  IMAD.MOV.U32 R3, RZ, RZ, R5 ;  /* 0x000000ffff037224 */ /* 0x000fe200078e0005 */
[----:B------:R-:W-:-:S03]  /*0b10*/  SHF.R.S32.HI R5, RZ, 0x1f, R7 ;  /* 0x0000001fff057819 */ /* 0x000fc60000011407 */
[----:B------:R-:W-:Y:S01]  /*0b20*/  @!P1 IMAD.MOV R3, RZ, RZ, -R3 ;  /* 0x000000ffff039224 */ /* 0x000fe200078e0a03 */
[----:B------:R-:W-:Y:S01]  /*0b30*/  @!P2 LOP3.LUT R3, RZ, R7, RZ, 0x33, !PT ;  /* 0x00000007ff03a212 */ /* 0x000fe200078e33ff */
[----:B------:R-:W-:Y:S02]  /*0b40*/  @!P3 IMAD.MOV R0, RZ, RZ, R5 ;  /* 0x000000ffff00b224 */ /* 0x000fe400078e0205 */
[----:B------:R-:W-:Y:S02]  /*0b50*/  IMAD R7, R7, UR5, RZ ;  /* 0x0000000507077c24 */ /* 0x000fe4000f8e02ff */
        /* <DEDUP_REMOVED lines=10> */
[----:B0-----:R-:W-:Y:S01]  /*0c00*/  IADD3 R9, RZ, -R17, RZ ;  /* 0x80000011ff097210 */ /* 0x001fe20007ffe0ff */
[----:B------:R-:W-:-:S04]  /*0c10*/  IMAD.MOV.U32 R16, RZ, RZ, RZ ;  /* 0x000000ffff107224 */ /* 0x000fc800078e00ff */
[----:B------:R-:W-:-:S04]  /*0c20*/  IMAD R9, R9, R13, RZ ;  /* 0x0000000d09097224 */ /* 0x000fc800078e02ff */
[----:B------:R-:W-:-:S06]  /*0c30*/  IMAD.HI.U32 R9, R17, R9, R16 ;  /* 0x0000000911097227 */ /* 0x000fcc00078e0010 */
[----:B------:R-:W-:-:S04]  /*0c40*/  IMAD.HI.U32 R9, R9, R5, RZ ;  /* 0x0000000509097227 */ /* 0x000fc800078e00ff */
[----:B------:R-:W-:-:S05]  /*0c50*/  IMAD R0, R9, R0, R5 ;  /* 0x0000000009007224 */ /* 0x000fca00078e0205 */
[----:B------:R-:W-:-:S13]  /*0c60*/  ISETP.GT.U32.AND P1, PT, R13, R0, PT ;  /* 0x000000000d00720c */ /* 0x000fda0003f24070 */
[----:B------:R-:W-:Y:S01]  /*0c70*/  @!P1 IMAD.IADD R0, R0, 0x1, -R13 ;  /* 0x0000000100009824 */ /* 0x000fe200078e0a0d */
[----:B------:R-:W-:Y:S02]  /*0c80*/  @!P1 IADD3 R9, R9, 0x1, RZ ;  /* 0x0000000109099810 */ /* 0x000fe40007ffe0ff */
[----:B------:R-:W-:Y:S02]  /*0c90*/  ISETP.NE.AND P1, PT, R3, RZ, PT ;  /* 0x000000ff0300720c */ /* 0x000fe40003f25270 */
[-C--:B------:R-:W-:Y:S02]  /*0ca0*/  ISETP.GE.U32.AND P2, PT, R0, R13.reuse, PT ;  /* 0x0000000d0000720c */ /* 0x080fe40003f46070 */
[----:B------:R-:W-:-:S04]  /*0cb0*/  LOP3.LUT R0, R8, R13, RZ, 0x3c, !PT ;  /* 0x0000000d08007212 */ /* 0x000fc800078e3cff */
[----:B------:R-:W-:-:S07]  /*0cc0*/  ISETP.GE.AND P0, PT, R0, RZ, PT ;  /* 0x000000ff0000720c */ /* 0x000fce0003f06270 */
        /* <DEDUP_REMOVED lines=21> */
.L_x_297:
        /* <DEDUP_REMOVED lines=19> */
.L_x_298:
[----:B------:R-:W-:Y:S05]  /*0f50*/  BSYNC B0 ;  /* 0x0000000000007941 */ /* 0x000fea0003800000 */
.L_x_296:
        /* <DEDUP_REMOVED lines=43> */
.L_x_300:
        /* <DEDUP_REMOVED lines=20> */
.L_x_301:
[----:B------:R-:W-:Y:S05]  /*1350*/  BSYNC B0 ;  /* 0x0000000000007941 */ /* 0x000fea0003800000 */
.L_x_299:
[----:B------:R-:W0:Y:S01]  /*1360*/  LDC R36, c[0x0][0x2c4] ;  /* 0x0000b100ff247b82 */ /* 0x000e220000000800 */
[----:B------:R-:W1:Y:S01]  /*1370*/  S2R R26, SR_TID.X ;  /* 0x00000000001a7919 */ /* 0x000e620000002100 */
[----:B------:R-:W-:Y:S01]  /*1380*/  ISETP.GT.AND P2, PT, R7, RZ, PT ;  /* 0x000000ff0700720c */ /* 0x000fe20003f44270 */
[----:B------:R-:W-:Y:S01]  /*1390*/  ULDC UR5, c[0x0][0x3c4] ;  /* 0x0000f10000057ab9 */ /* 0x000fe20000000800 */
[----:B------:R-:W-:Y:S01]  /*13a0*/  ULDC.64 UR8, c[0x0][0x208] ;  /* 0x0000820000087ab9 */ /* 0x000fe20000000a00 */
[----:B------:R-:W-:Y:S01]  /*13b0*/  BSSY B0, `(.L_x_302) ;  /* 0x0000043000007945 */ /* 0x000fe20003800000 */
[----:B------:R-:W-:Y:S02]  /*13c0*/  IMAD.MOV.U32 R25, RZ, RZ, -0x800000 ;  /* 0xff800000ff197424 */ /* 0x000fe400078e00ff */
[----:B------:R-:W2:Y:S01]  /*13d0*/  LDC R33, c[0x0][0x270] ;  /* 0x00009c00ff217b82 */ /* 0x000ea20000000800 */
[----:B0-----:R-:W-:-:S04]  /*13e0*/  IABS R0, R36 ;  /* 0x0000002400007213 */ /* 0x001fc80000000000 */
[----:B------:R-:W0:Y:S01]  /*13f0*/  I2F.RP R20, R0 ;  /* 0x0000000000147306 */ /* 0x000e220000209400 */
[----:B--2---:R-:W-:Y:S02]  /*1400*/  IABS R22, R33 ;  /* 0x0000002100167213 */ /* 0x004fe40000000000 */
[----:B-1----:R-:W-:-:S05]  /*1410*/  SHF.R.S32.HI R31, RZ, 0x1f, R26 ;  /* 0x0000001fff1f7819 */ /* 0x002fca000001141a */
        /* <DEDUP_REMOVED lines=8> */
[----:B------:R-:W-:Y:S01]  /*14a0*/  IMAD.HI.U32 R9, R21, R9, R20 ;  /* 0x0000000915097227 */ /* 0x000fe200078e0014 */
[----:B------:R-:W-:-:S02]  /*14b0*/  LEA.HI R20, R31, R26, RZ, 0x4 ;  /* 0x0000001a1f147211 */ /* 0x000fc400078f20ff */
[----:B------:R-:W-:Y:S02]  /*14c0*/  ISETP.GE.AND P1, PT, R4, RZ, PT ;  /* 0x000000ff0400720c */ /* 0x000fe40003f26270 */
[----:B------:R-:W-:Y:S01]  /*14d0*/  SHF.R.S32.HI R27, RZ, 0x4, R20 ;  /* 0x00000004ff1b7819 */ /* 0x000fe20000011414 */
[----:B------:R-:W-:Y:S01]  /*14e0*/  IMAD.HI.U32 R9, R9, R5, RZ ;  /* 0x0000000509097227 */ /* 0x000fe200078e00ff */
[----:B------:R-:W-:-:S03]  /*14f0*/  LOP3.LUT R20, R20, 0xfffffff0, RZ, 0xc0, !PT ;  /* 0xfffffff014147812 */ /* 0x000fc600078ec0ff */
[----:B------:R-:W-:Y:S02]  /*1500*/  IMAD.MOV R13, RZ, RZ, -R9 ;  /* 0x000000ffff0d7224 */ /* 0x000fe400078e0a09 */
[----:B------:R-:W-:Y:S02]  /*1510*/  IMAD.IADD R20, R26, 0x1, -R20 ;  /* 0x000000011a147824 */ /* 0x000fe400078e0a14 */
[----:B------:R-:W-:-:S05]  /*1520*/  IMAD R5, R0, R13, R5 ;  /* 0x0000000d00057224 */ /* 0x000fca00078e0205 */
[----:B------:R-:W-:-:S13]  /*1530*/  ISETP.GT.U32.AND P0, PT, R0, R5, PT ;  /* 0x000000050000720c */ /* 0x000fda0003f04070 */
[----:B------:R-:W-:Y:S02]  /*1540*/  @!P0 IMAD.IADD R5, R5, 0x1, -R0 ;  /* 0x0000000105058824 */ /* 0x000fe400078e0a00 */
[----:B------:R-:W-:Y:S01]  /*1550*/  @!P0 VIADD R9, R9, 0x1 ;  /* 0x0000000109098836 */ /* 0x000fe20000000000 */
[----:B------:R-:W-:Y:S02]  /*1560*/  ISETP.NE.AND P0, PT, R36, RZ, PT ;  /* 0x000000ff2400720c */ /* 0x000fe40003f05270 */
[----:B------:R-:W-:Y:S02]  /*1570*/  ISETP.GE.U32.AND P3, PT, R5, R0, PT ;  /* 0x000000000500720c */ /* 0x000fe40003f66070 */
[----:B------:R-:W-:Y:S02]  /*1580*/  SHF.R.S32.HI R5, RZ, 0x1f, R7 ;  /* 0x0000001fff057819 */ /* 0x000fe40000011407 */
[----:B------:R-:W-:-:S03]  /*1590*/  LEA.HI.SX32 R0, R7, 0x1, 0x1 ;  /* 0x0000000107007811 */ /* 0x000fc600078f0aff */
[----:B------:R-:W-:-:S06]  /*15a0*/  @!P2 IMAD.MOV R0, RZ, RZ, R5 ;  /* 0x000000ffff00a224 */ /* 0x000fcc00078e0205 */
[----:B------:R-:W-:Y:S01]  /*15b0*/  @P3 VIADD R9, R9, 0x1 ;  /* 0x0000000109093836 */ /* 0x000fe20000000000 */
[----:B------:R-:W-:-:S03]  /*15c0*/  ISETP.GT.AND P3, PT, R26, 0x1f, PT ;  /* 0x0000001f1a00780c */ /* 0x000fc60003f64270 */
[----:B------:R-:W-:-:S04]  /*15d0*/  IMAD.MOV.U32 R4, RZ, RZ, R9 ;  /* 0x000000ffff047224 */ /* 0x000fc800078e0009 */
[----:B------:R-:W-:Y:S01]  /*15e0*/  @!P1 IMAD.MOV R4, RZ, RZ, -R4 ;  /* 0x000000ffff049224 */ /* 0x000fe200078e0a04 */
[----:B------:R-:W-:Y:S02]  /*15f0*/  @!P0 LOP3.LUT R4, RZ, R36, RZ, 0x33, !PT ;  /* 0x00000024ff048212 */ /* 0x000fe400078e33ff */
[----:B------:R-:W-:-:S03]  /*1600*/  ISETP.GE.AND P0, PT, R27, UR5, PT ;  /* 0x000000051b007c0c */ /* 0x000fc6000bf06270 */
[----:B------:R-:W0:Y:S01]  /*1610*/  @!P3 S2R R23, SR_CgaCtaId ;  /* 0x000000000017b919 */ /* 0x000e220000008800 */
[----:B------:R-:W-:Y:S01]  /*1620*/  IMAD R4, R0, R4, RZ ;  /* 0x0000000400047224 */ /* 0x000fe200078e02ff */
[----:B------:R-:W-:-:S04]  /*1630*/  @!P3 MOV R0, 0x400 ;  /* 0x000004000000b802 */ /* 0x000fc80000000f00 */
[----:B------:R-:W-:-:S04]  /*1640*/  IABS R24, R4 ;  /* 0x0000000400187213 */ /* 0x000fc80000000000 */
[----:B------:R-:W1:Y:S01]  /*1650*/  I2F.RP R5, R24 ;  /* 0x0000001800057306 */ /* 0x000e620000209400 */
[----:B------:R-:W-:-:S07]  /*1660*/  VIADD R21, R24, UR4 ;  /* 0x0000000418157c36 */ /* 0x000fce0008000000 */
[----:B-1----:R-:W1:Y:S01]  /*1670*/  MUFU.RCP R5, R5 ;  /* 0x0000000500057308 */ /* 0x002e620000001000 */
[----:B0-----:R-:W-:-:S07]  /*1680*/  @!P3 LEA R23, R23, R0, 0x18 ;  /* 0x000000001717b211 */ /* 0x001fce00078ec0ff */
[----:B------:R0:W2:Y:S01]  /*1690*/  I2F.U32.RP R0, R22 ;  /* 0x0000001600007306 */ /* 0x0000a20000209000 */
[----:B------:R-:W-:-:S04]  /*16a0*/  @!P3 IMAD R23, R27, 0x44, R23 ;  /* 0x000000441b17b824 */ /* 0x000fc800078e0217 */
[----:B------:R-:W-:Y:S01]  /*16b0*/  @!P3 IMAD R23, R20, 0x4, R23 ;  /* 0x000000041417b824 */ /* 0x000fe200078e0217 */
[----:B-1----:R-:W-:Y:S06]  /*16c0*/  @P0 BRA `(.L_x_303) ;  /* 0x0000000000440947 */ /* 0x002fec0003800000 */
        /* <DEDUP_REMOVED lines=17> */
.L_x_303:
[----:B------:R-:W-:Y:S05]  /*17e0*/  BSYNC B0 ;  /* 0x0000000000007941 */ /* 0x000fea0003800000 */
.L_x_302:
[----:B-----5:R3:W-:Y:S01]  /*17f0*/  @!P3 STS [R23], R25 ;  /* 0x000000191700b388 */ /* 0x0207e20000000800 */
[----:B------:R-:W-:Y:S01]  /*1800*/  BSSY B0, `(.L_x_304) ;  /* 0x000000f000007945 */ /* 0x000fe20003800000 */
[----:B------:R-:W-:Y:S01]  /*1810*/  MOV R30, 0xff800000 ;  /* 0xff800000001e7802 */ /* 0x000fe20000000f00 */
[----:B------:R-:W-:Y:S06]  /*1820*/  BAR.SYNC.DEFER_BLOCKING 0x0 ;  /* 0x0000000000007b1d */ /* 0x000fec0000010000 */
[----:B------:R-:W-:Y:S05]  /*1830*/  @P3 BRA `(.L_x_305) ;  /* 0x00000000002c3947 */ /* 0x000fea0003800000 */
[----:B------:R-:W4:Y:S01]  /*1840*/  S2R R9, SR_CgaCtaId ;  /* 0x0000000000097919 */ /* 0x000f220000008800 */
[----:B---3--:R-:W-:Y:S02]  /*1850*/  LEA.HI R23, R26, R26, RZ, 0x1 ;  /* 0x0000001a1a177211 */ /* 0x008fe400078f08ff */
[----:B------:R-:W-:Y:S02]  /*1860*/  MOV R13, 0x400 ;  /* 0x00000400000d7802 */ /* 0x000fe40000000f00 */
[C---:B------:R-:W-:Y:S01]  /*1870*/  LOP3.LUT R20, R23.reuse, 0xfffffffe, RZ, 0xc0, !PT ;  /* 0xfffffffe17147812 */ /* 0x040fe200078ec0ff */
[----:B------:R-:W-:-:S04]  /*1880*/  IMAD.SHL.U32 R23, R23, 0x2, RZ ;  /* 0x0000000217177824 */ /* 0x000fc800078e00ff */
[----:B------:R-:W-:Y:S01]  /*1890*/  IMAD.IADD R20, R26, 0x1, -R20 ;  /* 0x000000011a147824 */ /* 0x000fe200078e0a14 */
[----:B------:R-:W-:Y:S02]  /*18a0*/  LOP3.LUT R23, R23, 0xfffffffc, RZ, 0xc0, !PT ;  /* 0xfffffffc17177812 */ /* 0x000fe400078ec0ff */
[----:B----4-:R-:W-:-:S05]  /*18b0*/  LEA R9, R9, R13, 0x18 ;  /* 0x0000000d09097211 */ /* 0x010fca00078ec0ff */
[----:B------:R-:W-:-:S04]  /*18c0*/  IMAD R9, R20, 0x44, R9 ;  /* 0x0000004414097824 */ /* 0x000fc800078e0209 */
[----:B------:R-:W-:-:S05]  /*18d0*/  IMAD.IADD R9, R9, 0x1, R23 ;  /* 0x0000000109097824 */ /* 0x000fca00078e0217 */
[----:B------:R4:W3:Y:S02]  /*18e0*/  LDS R30, [R9] ;  /* 0x00000000091e7984 */ /* 0x0008e40000000800 */
.L_x_305:
[----:B------:R-:W-:Y:S05]  /*18f0*/  BSYNC B0 ;  /* 0x0000000000007941 */ /* 0x000fea0003800000 */
.L_x_304:
[----:B--2---:R-:W2:Y:S01]  /*1900*/  MUFU.RCP R0, R0 ;  /* 0x0000000000007308 */ /* 0x004ea20000001000 */
[----:B---34-:R-:W3:Y:S01]  /*1910*/  SHFL.BFLY PT, R9, R30, 0x1, 0x1f ;  /* 0x0c201f001e097f89 */ /* 0x018ee200000e0000 */
[----:B------:R-:W-:Y:S01]  /*1920*/  VIADD R5, R5, 0xffffffe ;  /* 0x0ffffffe05057836 */ /* 0x000fe20000000000 */
[----:B------:R-:W-:Y:S01]  /*1930*/  IABS R20, R4 ;  /* 0x0000000400147213 */ /* 0x000fe20000000000 */
[----:B-1----:R-:W-:Y:S01]  /*1940*/  IMAD.MOV.U32 R38, RZ, RZ, RZ ;  /* 0x000000ffff267224 */ /* 0x002fe200078e00ff */
[----:B------:R-:W-:Y:S01]  /*1950*/  IABS R23, R21 ;  /* 0x0000001500177213 */ /* 0x000fe20000000000 */
[----:B------:R-:W-:Y:S01]  /*1960*/  IMAD.MOV.U32 R28, RZ, RZ, RZ ;  /* 0x000000ffff1c7224 */ /* 0x000fe200078e00ff */
[----:B------:R-:W-:Y:S01]  /*1970*/  BSSY B1, `(.L_x_306) ;  /* 0x0000220000017945 */ /* 0x000fe20003800000 */
[----:B------:R-:W1:Y:S01]  /*1980*/  F2I.FTZ.U32.TRUNC.NTZ R39, R5 ;  /* 0x0000000500277305 */ /* 0x000e62000021f000 */
[----:B------:R-:W-:Y:S02]  /*1990*/  IMAD.MOV R20, RZ, RZ, -R20 ;  /* 0x000000ffff147224 */ /* 0x000fe400078e0a14 */
[----:B--2---:R-:W-:-:S05]  /*19a0*/  VIADD R0, R0, 0xffffffe ;  /* 0x0ffffffe00007836 */ /* 0x004fca0000000000 */
[----:B------:R2:W4:Y:S01]  /*19b0*/  F2I.FTZ.U32.TRUNC.NTZ R29, R0 ;  /* 0x00000000001d7305 */ /* 0x000522000021f000 */
[--C-:B-1----:R-:W-:Y:S01]  /*19c0*/  IMAD.MOV R27, RZ, RZ, -R39.reuse ;  /* 0x000000ffff1b7224 */ /* 0x102fe200078e0a27 */
[----:B------:R-:W-:Y:S02]  /*19d0*/  IABS R5, R8 ;  /* 0x0000000800057213 */ /* 0x000fe40000000000 */
[----:B---3--:R-:W-:Y:S01]  /*19e0*/  FMNMX.FTZ R9, R9, R30, !PT ;  /* 0x0000001e09097209 */ /* 0x008fe20007810000 */
[----:B------:R-:W-:Y:S01]  /*19f0*/  IMAD R27, R27, R24, RZ ;  /* 0x000000181b1b7224 */ /* 0x000fe200078e02ff */
[----:B------:R-:W-:Y:S02]  /*1a00*/  LOP3.LUT R8, R8, R33, RZ, 0x3c, !PT ;  /* 0x0000002108087212 */ /* 0x000fe400078e3cff */
[----:B------:R-:W-:Y:S01]  /*1a10*/  FSETP.NEU.FTZ.AND P0, PT, R9, -INF , PT ;  /* 0xff8000000900780b */ /* 0x000fe20003f1d000 */
[----:B------:R-:W-:-:S03]  /*1a20*/  IMAD.HI.U32 R27, R39, R27, R38 ;  /* 0x0000001b271b7227 */ /* 0x000fc600078e0026 */
[----:B--2---:R-:W-:Y:S01]  /*1a30*/  FSEL R0, R9, RZ, P0 ;  /* 0x000000ff09007208 */ /* 0x004fe20000000000 */
[----:B----4-:R-:W-:Y:S01]  /*1a40*/  IMAD.MOV R13, RZ, RZ, -R29 ;  /* 0x000000ffff0d7224 */ /* 0x010fe200078e0a1d */
[----:B------:R-:W-:Y:S01]  /*1a50*/  IABS R9, R33 ;  /* 0x0000002100097213 */ /* 0x000fe20000000000 */
[----:B------:R-:W-:-:S04]  /*1a60*/  IMAD.HI.U32 R27, R27, R23, RZ ;  /* 0x000000171b1b7227 */ /* 0x000fc800078e00ff */
[----:B------:R-:W-:Y:S01]  /*1a70*/  FADD.FTZ R25, -R0, R30 ;  /* 0x0000001e00197221 */ /* 0x000fe20000010100 */
[----:B------:R-:W-:-:S03]  /*1a80*/  IMAD R13, R13, R22, RZ ;  /* 0x000000160d0d7224 */ /* 0x000fc600078e02ff */
[----:B------:R-:W-:Y:S01]  /*1a90*/  FMUL.FTZ R25, R25, 1.4426950216293334961 ;  /* 0x3fb8aa3b19197820 */ /* 0x000fe20000410000 */
[----:B------:R-:W-:Y:S02]  /*1aa0*/  IMAD.MOV R9, RZ, RZ, -R9 ;  /* 0x000000ffff097224 */ /* 0x000fe400078e0a09 */
[----:B------:R-:W-:-:S03]  /*1ab0*/  IMAD.HI.U32 R13, R29, R13, R28 ;  /* 0x0000000d1d0d7227 */ /* 0x000fc600078e001c */
[----:B------:R-:W1:Y:S01]  /*1ac0*/  MUFU.EX2 R25, R25 ;  /* 0x0000001900197308 */ /* 0x000e620000000800 */
[----:B------:R-:W-:Y:S02]  /*1ad0*/  IMAD R29, R27, R20, R23 ;  /* 0x000000141b1d7224 */ /* 0x000fe400078e0217 */
[----:B------:R-:W-:-:S03]  /*1ae0*/  IMAD.HI.U32 R28, R13, R5, RZ ;  /* 0x000000050d1c7227 */ /* 0x000fc600078e00ff */
[----:B------:R-:W-:Y:S01]  /*1af0*/  ISETP.GT.U32.AND P4, PT, R24, R29, PT ;  /* 0x0000001d1800720c */ /* 0x000fe20003f84070 */
[----:B------:R-:W-:Y:S02]  /*1b00*/  IMAD R5, R28, R9, R5 ;  /* 0x000000091c057224 */ /* 0x000fe400078e0205 */
[----:B------:R-:W-:-:S03]  /*1b10*/  IMAD.HI.U32 R13, R13, R23, RZ ;  /* 0x000000170d0d7227 */ /* 0x000fc600078e00ff */
[C---:B------:R-:W-:Y:S01]  /*1b20*/  ISETP.GT.U32.AND P1, PT, R22.reuse, R5, PT ;  /* 0x000000051600720c */ /* 0x040fe20003f24070 */
[----:B------:R-:W-:Y:S01]  /*1b30*/  IMAD R9, R13, R9, R23 ;  /* 0x000000090d097224 */ /* 0x000fe200078e0217 */
[C---:B------:R-:W-:Y:S02]  /*1b40*/  LOP3.LUT R23, R21.reuse, R24, RZ, 0x3c, !PT ;  /* 0x0000001815177212 */ /* 0x040fe400078e3cff */
[----:B------:R-:W-:Y:S01]  /*1b50*/  LOP3.LUT R21, R21, R33, RZ, 0x3c, !PT ;  /* 0x0000002115157212 */ /* 0x000fe200078e3cff */
[----:B-1----:R-:W1:Y:S01]  /*1b60*/  SHFL.BFLY PT, R20, R25, 0x1, 0x1f ;  /* 0x0c201f0019147f89 */ /* 0x002e6200000e0000 */
[----:B------:R-:W-:Y:S01]  /*1b70*/  ISETP.GT.U32.AND P0, PT, R22, R9, PT ;  /* 0x000000091600720c */ /* 0x000fe20003f04070 */
[----:B------:R-:W-:Y:S01]  /*1b80*/  @!P4 IMAD.IADD R29, R29, 0x1, -R24 ;  /* 0x000000011d1dc824 */ /* 0x000fe200078e0a18 */
[----:B------:R-:W-:Y:S01]  /*1b90*/  ISETP.GE.AND P2, PT, R23, RZ, PT ;  /* 0x000000ff1700720c */ /* 0x000fe20003f46270 */
[----:B------:R-:W-:Y:S01]  /*1ba0*/  @!P4 VIADD R27, R27, 0x1 ;  /* 0x000000011b1bc836 */ /* 0x000fe20000000000 */
[----:B------:R-:W-:-:S02]  /*1bb0*/  SHF.R.S32.HI R23, RZ, 0x1f, R4 ;  /* 0x0000001fff177819 */ /* 0x000fc40000011404 */
[----:B------:R-:W-:Y:S01]  /*1bc0*/  ISETP.GE.U32.AND P5, PT, R29, R24, PT ;  /* 0x000000181d00720c */ /* 0x000fe20003fa6070 */
[--C-:B------:R-:W-:Y:S02]  /*1bd0*/  @!P1 IMAD.IADD R5, R5, 0x1, -R22.reuse ;  /* 0x0000000105059824 */ /* 0x100fe400078e0a16 */
[----:B------:R-:W-:Y:S01]  /*1be0*/  @!P1 VIADD R28, R28, 0x1 ;  /* 0x000000011c1c9836 */ /* 0x000fe20000000000 */
[----:B------:R-:W-:Y:S01]  /*1bf0*/  ISETP.GE.AND P1, PT, R21, RZ, PT ;  /* 0x000000ff1500720c */ /* 0x000fe20003f26270 */
[----:B------:R-:W-:Y:S01]  /*1c00*/  IMAD.MOV.U32 R29, RZ, RZ, 0x7f800000 ;  /* 0x7f800000ff1d7424 */ /* 0x000fe200078e00ff */
[----:B------:R-:W-:Y:S01]  /*1c10*/  ISETP.GE.U32.AND P4, PT, R5, R22, PT ;  /* 0x000000160500720c */ /* 0x000fe20003f86070 */
[----:B------:R-:W-:Y:S01]  /*1c20*/  @!P0 IMAD.IADD R9, R9, 0x1, -R22 ;  /* 0x0000000109098824 */ /* 0x000fe200078e0a16 */
[----:B------:R-:W-:Y:S01]  /*1c30*/  LEA.HI.SX32 R5, R3, 0x1, 0x1 ;  /* 0x0000000103057811 */ /* 0x000fe200078f0aff */
[----:B------:R-:W-:Y:S01]  /*1c40*/  @!P0 VIADD R13, R13, 0x1 ;  /* 0x000000010d0d8836 */ /* 0x000fe20000000000 */
[----:B------:R-:W-:-:S02]  /*1c50*/  ISETP.GE.AND P0, PT, R8, RZ, PT ;  /* 0x000000ff0800720c */ /* 0x000fc40003f06270 */
[----:B------:R-:W-:Y:S02]  /*1c60*/  ISETP.GE.U32.AND P6, PT, R9, R22, PT ;  /* 0x000000160900720c */ /* 0x000fe40003fc6070 */
[----:B------:R-:W-:Y:S01]  /*1c70*/  @P5 IADD3 R27, R27, 0x1, RZ ;  /* 0x000000011b1b5810 */ /* 0x000fe20007ffe0ff */
[----:B------:R-:W2:Y:S01]  /*1c80*/  LDC.U8 R9, c[0x0][0x3d9] ;  /* 0x0000f640ff097b82 */ /* 0x000ea20000000000 */
[----:B------:R-:W-:Y:S01]  /*1c90*/  ISETP.GT.AND P5, PT, R3, RZ, PT ;  /* 0x000000ff0300720c */ /* 0x000fe20003fa4270 */
[----:B-1----:R-:W-:Y:S01]  /*1ca0*/  FADD.FTZ R20, R25, R20 ;  /* 0x0000001419147221 */ /* 0x002fe20000010000 */
[----:B------:R-:W-:Y:S01]  /*1cb0*/  SHF.R.S32.HI R8, RZ, 0x1f, R3 ;  /* 0x0000001fff087819 */ /* 0x000fe20000011403 */
[----:B------:R-:W-:Y:S01]  /*1cc0*/  @P4 VIADD R28, R28, 0x1 ;  /* 0x000000011c1c4836 */ /* 0x000fe20000000000 */
[----:B------:R-:W-:Y:S02]  /*1cd0*/  @!P2 IADD3 R27, -R27, RZ, RZ ;  /* 0x000000ff1b1ba210 */ /* 0x000fe40007ffe1ff */
[----:B------:R-:W-:Y:S01]  /*1ce0*/  FSETP.NE.FTZ.AND P4, PT, R20, RZ, PT ;  /* 0x000000ff1400720b */ /* 0x000fe20003f95000 */
[----:B0-----:R-:W-:Y:S01]  /*1cf0*/  IMAD.MOV.U32 R22, RZ, RZ, R28 ;  /* 0x000000ffff167224 */ /* 0x001fe200078e001c */
[----:B------:R-:W-:Y:S01]  /*1d00*/  ISETP.NE.AND P2, PT, R33, RZ, PT ;  /* 0x000000ff2100720c */ /* 0x000fe20003f45270 */
[----:B------:R-:W-:Y:S01]  /*1d10*/  @P6 VIADD R13, R13, 0x1 ;  /* 0x000000010d0d6836 */ /* 0x000fe20000000000 */
[C---:B------:R-:W-:Y:S01]  /*1d20*/  ISETP.NE.AND P6, PT, R4.reuse, RZ, PT ;  /* 0x000000ff0400720c */ /* 0x040fe20003fc5270 */
[----:B------:R-:W-:Y:S01]  /*1d30*/  @!P0 IMAD.MOV R22, RZ, RZ, -R22 ;  /* 0x000000ffff168224 */ /* 0x000fe200078e0a16 */
[----:B------:R-:W-:Y:S01]  /*1d40*/  ISETP.GT.AND P0, PT, R4, RZ, PT ;  /* 0x000000ff0400720c */ /* 0x000fe20003f04270 */
[----:B------:R-:W-:Y:S01]  /*1d50*/  @!P5 IMAD.MOV R5, RZ, RZ, R8 ;  /* 0x000000ffff05d224 */ /* 0x000fe200078e0208 */
[----:B------:R-:W-:Y:S01]  /*1d60*/  LOP3.LUT R8, RZ, R33, RZ, 0x33, !PT ;  /* 0x00000021ff087212 */ /* 0x000fe200078e33ff */
[----:B------:R-:W-:-:S03]  /*1d70*/  @!P1 IMAD.MOV R13, RZ, RZ, -R13 ;  /* 0x000000ffff0d9224 */ /* 0x000fc600078e0a0d */
[C---:B------:R-:W-:Y:S01]  /*1d80*/  SEL R22, R8.reuse, R22, !P2 ;  /* 0x0000001608167207 */ /* 0x040fe20005000000 */
[----:B------:R-:W0:Y:S01]  /*1d90*/  @P4 MUFU.LG2 R20, R20 ;  /* 0x0000001400144308 */ /* 0x000e220000000c00 */
[----:B------:R-:W-:Y:S02]  /*1da0*/  SEL R8, R8, R13, !P2 ;  /* 0x0000000d08087207 */ /* 0x000fe40005000000 */
[----:B------:R-:W-:Y:S02]  /*1db0*/  LOP3.LUT R13, R26, 0x1, RZ, 0xc0, !PT ;  /* 0x000000011a0d7812 */ /* 0x000fe400078ec0ff */
[----:B------:R-:W-:Y:S02]  /*1dc0*/  @!P6 LOP3.LUT R27, RZ, R24, RZ, 0x33, !PT ;  /* 0x00000018ff1be212 */ /* 0x000fe400078e33ff */
[----:B------:R-:W-:Y:S02]  /*1dd0*/  ISETP.EQ.U32.OR P5, PT, R13, 0x1, P3 ;  /* 0x000000010d00780c */ /* 0x000fe40001fa2470 */
[----:B--2---:R-:W-:-:S02]  /*1de0*/  ISETP.NE.AND P1, PT, R9, RZ, PT ;  /* 0x000000ff0900720c */ /* 0x004fc40003f25270 */
[----:B------:R-:W-:Y:S02]  /*1df0*/  ISETP.LT.U32.AND P2, PT, R10, R27, PT ;  /* 0x0000001b0a00720c */ /* 0x000fe40003f41070 */
[----:B------:R-:W-:Y:S02]  /*1e00*/  SHF.R.S32.HI R21, RZ, 0x1f, R27 ;  /* 0x0000001fff157819 */ /* 0x000fe4000001141b */
[----:B------:R-:W-:Y:S02]  /*1e10*/  SEL R36, R36, 0x1, !P1 ;  /* 0x0000000124247807 */ /* 0x000fe40004800000 */
[----:B------:R-:W-:Y:S01]  /*1e20*/  LEA.HI.SX32 R9, R4, 0x1, 0x1 ;  /* 0x0000000104097811 */ /* 0x000fe200078f0aff */
[----:B------:R-:W-:Y:S01]  /*1e30*/  @!P0 IMAD.MOV R9, RZ, RZ, R23 ;  /* 0x000000ffff098224 */ /* 0x000fe200078e0217 */
        /* <DEDUP_REMOVED lines=47> */
[----:B------:R-:W-:Y:S02]  /*2130*/  IADD3 R20, P0, RZ, -R0, RZ ;  /* 0x80000000ff147210 */ /* 0x000fe40007f1e0ff */
[-C--:B------:R-:W-:Y:S02]  /*2140*/  MOV R43, R23.reuse ;  /* 0x00000017002b7202 */ /* 0x080fe40000000f00 */
[----:B------:R-:W-:Y:S01]  /*2150*/  IADD3.X R6, RZ, ~R23, RZ, P0, !PT ;  /* 0x80000017ff067210 */ /* 0x000fe200007fe4ff */
[----:B------:R-:W-:-:S04]  /*2160*/  IMAD.WIDE.U32 R38, R42, R20, R38 ;  /* 0x000000142a267225 */ /* 0x000fc800078e0026 */
[----:B------:R-:W-:Y:S01]  /*2170*/  IMAD R6, R6, R42, RZ ;  /* 0x0000002a06067224 */ /* 0x000fe200078e02ff */
[----:B------:R-:W-:Y:S02]  /*2180*/  MOV R25, R38 ;  /* 0x0000002600197202 */ /* 0x000fe40000000f00 */
[----:B------:R-:W-:Y:S01]  /*2190*/  MOV R42, R0 ;  /* 0x00000000002a7202 */ /* 0x000fe20000000f00 */
[----:B------:R-:W-:-:S05]  /*21a0*/  IMAD R6, R5, R20, R6 ;  /* 0x0000001405067224 */ /* 0x000fca00078e0206 */
[----:B------:R-:W-:Y:S01]  /*21b0*/  IADD3 R6, R39, R6, RZ ;  /* 0x0000000627067210 */ /* 0x000fe20007ffe0ff */
[----:B------:R-:W-:Y:S05]  /*21c0*/  BRA `(.L_x_311) ;  /* 0x00000000005c7947 */ /* 0x000fea0003800000 */
.L_x_310:
        /* <DEDUP_REMOVED lines=23> */
.L_x_311:
[----:B------:R-:W-:Y:S05]  /*2340*/  BSYNC B0 ;  /* 0x0000000000007941 */ /* 0x000fea0003800000 */
.L_x_309:
        /* <DEDUP_REMOVED lines=10> */
[-C--:B------:R-:W-:Y:S02]  /*23f0*/  IADD3 R20, P0, RZ, -R0.reuse, RZ ;  /* 0x80000000ff147210 */ /* 0x080fe40007f1e0ff */
[----:B------:R-:W-:Y:S01]  /*2400*/  MOV R24, R25 ;  /* 0x0000001900187202 */ /* 0x000fe20000000f00 */
[----:B------:R-:W-:Y:S01]  /*2410*/  IMAD.MOV.U32 R25, RZ, RZ, R6 ;  /* 0x000000ffff197224 */ /* 0x000fe200078e0006 */
        /* <DEDUP_REMOVED lines=9> */
.L_x_313:
        /* <DEDUP_REMOVED lines=22> */
.L_x_314:
[----:B------:R-:W-:Y:S05]  /*2610*/  BSYNC B0 ;  /* 0x0000000000007941 */ /* 0x000fea0003800000 */
.L_x_312:
        /* <DEDUP_REMOVED lines=14> */
[----:B------:R-:W-:Y:S02]  /*2700*/  MOV R40, R0 ;  /* 0x0000000000287202 */ /* 0x000fe40000000f00 */
[-C--:B------:R-:W-:Y:S01]  /*2710*/  IADD3.X R5, RZ, ~R23.reuse, RZ, P0, !PT ;  /* 0x80000017ff057210 */ /* 0x080fe200007fe4ff */
[----:B------:R-:W-:Y:S01]  /*2720*/  IMAD.WIDE.U32 R38, R33, R20, R38 ;  /* 0x0000001421267225 */ /* 0x000fe200078e0026 */
[----:B------:R-:W-:-:S03]  /*2730*/  MOV R41, R23 ;  /* 0x0000001700297202 */ /* 0x000fc60000000f00 */
[----:B------:R-:W-:-:S04]  /*2740*/  IMAD R5, R5, R33, RZ ;  /* 0x0000002105057224 */ /* 0x000fc800078e02ff */
[----:B------:R-:W-:-:S05]  /*2750*/  IMAD R5, R8, R20, R5 ;  /* 0x0000001408057224 */ /* 0x000fca00078e0205 */
[----:B------:R-:W-:Y:S01]  /*2760*/  IADD3 R8, R39, R5, RZ ;  /* 0x0000000527087210 */ /* 0x000fe20007ffe0ff */
[----:B------:R-:W-:Y:S05]  /*2770*/  BRA `(.L_x_317) ;  /* 0x0000000000587947 */ /* 0x000fea0003800000 */
.L_x_316:
        /* <DEDUP_REMOVED lines=22> */
.L_x_317:
[----:B------:R-:W-:Y:S05]  /*28e0*/  BSYNC B0 ;  /* 0x0000000000007941 */ /* 0x000fea0003800000 */
.L_x_315:
[-C--:B------:R-:W-:Y:S01]  /*28f0*/  IMAD R0, R35, R19.reuse, RZ ;  /* 0x0000001323007224 */ /* 0x080fe200078e02ff */
[----:B------:R-:W-:Y:S01]  /*2900*/  SHF.R.S32.HI R22, RZ, 0x1f, R2 ;  /* 0x0000001fff167819 */ /* 0x000fe20000011402 */
[C---:B------:R-:W-:Y:S01]  /*2910*/  IMAD.WIDE.U32 R20, R34.reuse, R19, RZ ;  /* 0x0000001322147225 */ /* 0x040fe200078e00ff */
[----:B------:R-:W-:Y:S01]  /*2920*/  SHF.R.S32.HI R23, RZ, 0x1f, R36 ;  /* 0x0000001fff177819 */ /* 0x000fe20000011424 */
[----:B------:R-:W-:Y:S02]  /*2930*/  BSSY B0, `(.L_x_318) ;  /* 0x0000040000007945 */ /* 0x000fe40003800000 */
[----:B------:R-:W-:Y:S02]  /*2940*/  IMAD R0, R34, R18, R0 ;  /* 0x0000001222007224 */ /* 0x000fe400078e0200 */
[----:B------:R-:W-:-:S03]  /*2950*/  IMAD.WIDE.U32 R34, R20, R17, RZ ;  /* 0x0000001114227225 */ /* 0x000fc600078e00ff */
[----:B------:R-:W-:Y:S01]  /*2960*/  IADD3 R0, R21, R0, RZ ;  /* 0x0000000015007210 */ /* 0x000fe20007ffe0ff */
[-C--:B------:R-:W-:Y:S01]  /*2970*/  IMAD R8, R8, R2.reuse, RZ ;  /* 0x0000000208087224 */ /* 0x080fe200078e02ff */
[----:B------:R-:W-:Y:S01]  /*2980*/  SHF.R.S32.HI R21, RZ, 0x1f, R25 ;  /* 0x0000001fff157819 */ /* 0x000fe20000011419 */
[----:B------:R-:W-:Y:S02]  /*2990*/  IMAD R4, R4, R2, RZ ;  /* 0x0000000204047224 */ /* 0x000fe400078e02ff */
[----:B------:R-:W-:Y:S02]  /*29a0*/  IMAD R5, R0, R17, RZ ;  /* 0x0000001100057224 */ /* 0x000fe400078e02ff */
[----:B------:R-:W-:Y:S02]  /*29b0*/  IMAD R0, R6, R25, RZ ;  /* 0x0000001906007224 */ /* 0x000fe400078e02ff */
[----:B------:R-:W-:Y:S02]  /*29c0*/  IMAD R5, R16, R20, R5 ;  /* 0x0000001410057224 */ /* 0x000fe400078e0205 */
[----:B------:R-:W-:-:S02]  /*29d0*/  IMAD R6, R41, R36, RZ ;  /* 0x0000002429067224 */ /* 0x000fc400078e02ff */
[----:B------:R-:W-:Y:S01]  /*29e0*/  IMAD R8, R22, R38, R8 ;  /* 0x0000002616087224 */ /* 0x000fe200078e0208 */
[----:B------:R-:W-:Y:S01]  /*29f0*/  IADD3 R5, R35, R5, RZ ;  /* 0x0000000523057210 */ /* 0x000fe20007ffe0ff */
[----:B------:R-:W-:Y:S02]  /*2a00*/  IMAD R0, R21, R32, R0 ;  /* 0x0000002015007224 */ /* 0x000fe400078e0200 */
[----:B------:R-:W-:Y:S01]  /*2a10*/  IMAD.WIDE.U32 R36, R40, R36, RZ ;  /* 0x0000002428247225 */ /* 0x000fe200078e00ff */
[----:B------:R-:W-:-:S03]  /*2a20*/  LOP3.LUT R20, R43, R5, RZ, 0xfc, !PT ;  /* 0x000000052b147212 */ /* 0x000fc600078efcff */
[----:B------:R-:W-:Y:S01]  /*2a30*/  IMAD R6, R23, R40, R6 ;  /* 0x0000002817067224 */ /* 0x000fe200078e0206 */
[----:B------:R-:W-:Y:S01]  /*2a40*/  ISETP.NE.U32.AND P0, PT, R20, RZ, PT ;  /* 0x000000ff1400720c */ /* 0x000fe20003f05070 */
[----:B------:R-:W-:-:S03]  /*2a50*/  IMAD.WIDE.U32 R38, R38, R2, RZ ;  /* 0x0000000226267225 */ /* 0x000fc600078e00ff */
[----:B------:R-:W-:Y:S01]  /*2a60*/  IADD3 R6, R37, R6, RZ ;  /* 0x0000000625067210 */ /* 0x000fe20007ffe0ff */
[----:B------:R-:W-:Y:S01]  /*2a70*/  IMAD.WIDE.U32 R32, R32, R25, RZ ;  /* 0x0000001920207225 */ /* 0x000fe200078e00ff */
[----:B------:R-:W-:-:S03]  /*2a80*/  IADD3 R8, R39, R8, RZ ;  /* 0x0000000827087210 */ /* 0x000fc60007ffe0ff */
[----:B------:R-:W-:Y:S01]  /*2a90*/  IMAD R3, R3, R2, RZ ;  /* 0x0000000203037224 */ /* 0x000fe200078e02ff */
[----:B------:R-:W-:-:S03]  /*2aa0*/  IADD3 R2, R33, R0, RZ ;  /* 0x0000000021027210 */ /* 0x000fc60007ffe0ff */
[----:B------:R-:W-:Y:S05]  /*2ab0*/  @!P0 BRA `(.L_x_319) ;  /* 0x0000000000408947 */ /* 0x000fea0003800000 */
[----:B------:R-:W-:Y:S01]  /*2ac0*/  IMAD.MOV.U32 R28, RZ, RZ, R42 ;  /* 0x000000ffff1c7224 */ /* 0x000fe200078e002a */
[----:B------:R-:W-:Y:S01]  /*2ad0*/  MOV R24, R43 ;  /* 0x0000002b00187202 */ /* 0x000fe20000000f00 */
[----:B------:R-:W-:Y:S01]  /*2ae0*/  IMAD.MOV.U32 R23, RZ, RZ, R34 ;  /* 0x000000ffff177224 */ /* 0x000fe200078e0022 */
[----:B------:R-:W-:Y:S02]  /*2af0*/  MOV R22, 0x2b10 ;  /* 0x00002b1000167802 */ /* 0x000fe40000000f00 */
[----:B------:R-:W-:Y:S05]  /*2b00*/  CALL.REL.NOINC `($__internal_6_$__cuda_sm20_div_s64) ;  /* 0x0000001800947944 */ /* 0x000fea0003c00000 */
[----:B------:R-:W-:Y:S02]  /*2b10*/  IADD3 R21, P0, RZ, -R0, RZ ;  /* 0x80000000ff157210 */ /* 0x000fe40007f1e0ff */
[----:B------:R-:W-:Y:S02]  /*2b20*/  MOV R40, R42 ;  /* 0x0000002a00287202 */ /* 0x000fe40000000f00 */
[----:B------:R-:W-:Y:S02]  /*2b30*/  IADD3.X R20, RZ, ~R23, RZ, P0, !PT ;  /* 0x80000017ff147210 */ /* 0x000fe400007fe4ff */
[----:B------:R-:W-:Y:S01]  /*2b40*/  MOV R41, R43 ;  /* 0x0000002b00297202 */ /* 0x000fe20000000f00 */
[----:B------:R-:W-:Y:S01]  /*2b50*/  IMAD.MOV.U32 R43, RZ, RZ, R23 ;  /* 0x000000ffff2b7224 */ /* 0x000fe200078e0017 */
[----:B------:R-:W-:Y:S01]  /*2b60*/  MOV R42, R0 ;  /* 0x00000000002a7202 */ /* 0x000fe20000000f00 */
[-C--:B------:R-:W-:Y:S02]  /*2b70*/  IMAD R20, R20, R34.reuse, RZ ;  /* 0x0000002214147224 */ /* 0x080fe400078e02ff */
[----:B------:R-:W-:-:S04]  /*2b80*/  IMAD.WIDE.U32 R34, R21, R34, R40 ;  /* 0x0000002215227225 */ /* 0x000fc800078e0028 */
[----:B------:R-:W-:-:S04]  /*2b90*/  IMAD R20, R5, R21, R20 ;  /* 0x0000001505147224 */ /* 0x000fc800078e0214 */
[----:B------:R-:W-:Y:S01]  /*2ba0*/  IMAD.IADD R24, R35, 0x1, R20 ;  /* 0x0000000123187824 */ /* 0x000fe200078e0214 */
[----:B------:R-:W-:Y:S05]  /*2bb0*/  BRA `(.L_x_320) ;  /* 0x00000000005c7947 */ /* 0x000fea0003800000 */
.L_x_319:
        /* <DEDUP_REMOVED lines=23> */
.L_x_320:
[----:B------:R-:W-:Y:S05]  /*2d30*/  BSYNC B0 ;  /* 0x0000000000007941 */ /* 0x000fea0003800000 */
.L_x_318:
        /* <DEDUP_REMOVED lines=11> */
[----:B------:R-:W-:Y:S01]  /*2df0*/  IADD3.X R5, RZ, ~R23, RZ, P0, !PT ;  /* 0x80000017ff057210 */ /* 0x000fe200007fe4ff */
[----:B------:R-:W-:-:S04]  /*2e00*/  IMAD.WIDE.U32 R34, R19, R20, R34 ;  /* 0x0000001413227225 */ /* 0x000fc800078e0022 */
[----:B------:R-:W-:Y:S01]  /*2e10*/  IMAD R5, R5, R19, RZ ;  /* 0x0000001305057224 */ /* 0x000fe200078e02ff */
[----:B------:R-:W-:Y:S02]  /*2e20*/  MOV R19, R34 ;  /* 0x0000002200137202 */ /* 0x000fe40000000f00 */
[----:B------:R-:W-:Y:S01]  /*2e30*/  MOV R34, R0 ;  /* 0x0000000000227202 */ /* 0x000fe20000000f00 */
[----:B------:R-:W-:-:S04]  /*2e40*/  IMAD R5, R18, R20, R5 ;  /* 0x0000001412057224 */ /* 0x000fc800078e0205 */
[----:B------:R-:W-:Y:S02]  /*2e50*/  IMAD.IADD R18, R35, 0x1, R5 ;  /* 0x0000000123127824 */ /* 0x000fe400078e0205 */
[----:B------:R-:W-:Y:S01]  /*2e60*/  IMAD.MOV.U32 R35, RZ, RZ, R23 ;  /* 0x000000ffff237224 */ /* 0x000fe200078e0017 */
[----:B------:R-:W-:Y:S05]  /*2e70*/  BRA `(.L_x_323) ;  /* 0x00000000005c7947 */ /* 0x000fea0003800000 */
.L_x_322:
        /* <DEDUP_REMOVED lines=23> */
.L_x_323:
[----:B------:R-:W-:Y:S05]  /*2ff0*/  BSYNC B0 ;  /* 0x0000000000007941 */ /* 0x000fea0003800000 */
.L_x_321:
        /* <DEDUP_REMOVED lines=12> */
[----:B------:R-:W-:Y:S01]  /*30c0*/  IADD3.X R5, RZ, ~R23, RZ, P0, !PT ;  /* 0x80000017ff057210 */ /* 0x000fe200007fe4ff */
[----:B------:R-:W-:-:S04]  /*30d0*/  IMAD.WIDE.U32 R34, R17, R20, R34 ;  /* 0x0000001411227225 */ /* 0x000fc800078e0022 */
[----:B------:R-:W-:Y:S01]  /*30e0*/  IMAD R5, R5, R17, RZ ;  /* 0x0000001105057224 */ /* 0x000fe200078e02ff */
[----:B------:R-:W-:-:S03]  /*30f0*/  MOV R17, R34 ;  /* 0x0000002200117202 */ /* 0x000fc60000000f00 */
[----:B------:R-:W-:-:S05]  /*3100*/  IMAD R5, R16, R20, R5 ;  /* 0x0000001410057224 */ /* 0x000fca00078e0205 */
[----:B------:R-:W-:Y:S01]  /*3110*/  IADD3 R5, R35, R5, RZ ;  /* 0x0000000523057210 */ /* 0x000fe20007ffe0ff */
[----:B------:R-:W-:Y:S05]  /*3120*/  BRA `(.L_x_326) ;  /* 0x00000000005c7947 */ /* 0x000fea0003800000 */
.L_x_325:
        /* <DEDUP_REMOVED lines=23> */
.L_x_326:
[----:B------:R-:W-:Y:S05]  /*32a0*/  BSYNC B0 ;  /* 0x0000000000007941 */ /* 0x000fea0003800000 */
.L_x_324:
[----:B------:R-:W-:Y:S01]  /*32b0*/  SHF.R.S32.HI R20, RZ, 0x1f, R10 ;  /* 0x0000001fff147819 */ /* 0x000fe2000001140a */
[-C--:B------:R-:W-:Y:S01]  /*32c0*/  IMAD R16, R23, R10.reuse, RZ ;  /* 0x0000000a17107224 */ /* 0x080fe200078e02ff */
[----:B------:R-:W-:Y:S01]  /*32d0*/  ULDC UR4, c[0x0][0x2c4] ;  /* 0x0000b10000047ab9 */ /* 0x000fe20000000800 */
[----:B------:R-:W-:Y:S01]  /*32e0*/  IMAD.WIDE.U32 R34, R22, R10, RZ ;  /* 0x0000000a16227225 */ /* 0x000fe200078e00ff */
[----:B------:R-:W-:Y:S03]  /*32f0*/  BSSY B0, `(.L_x_327) ;  /* 0x000003a000007945 */ /* 0x000fe60003800000 */
[----:B------:R-:W-:Y:S01]  /*3300*/  IMAD R10, R20, R22, R16 ;  /* 0x00000016140a7224 */ /* 0x000fe200078e0210 */
[----:B------:R-:W-:Y:S01]  /*3310*/  LOP3.LUT R20, R43, R14, RZ, 0xfc, !PT ;  /* 0x0000000e2b147212 */ /* 0x000fe200078efcff */
[----:B------:R-:W-:Y:S01]  /*3320*/  IMAD R0, R25, UR4, RZ ;  /* 0x0000000419007c24 */ /* 0x000fe2000f8e02ff */
[----:B------:R-:W-:Y:S01]  /*3330*/  SHF.R.S32.HI R16, RZ, 0x1f, R3 ;  /* 0x0000001fff107819 */ /* 0x000fe20000011403 */
[-C--:B------:R-:W-:Y:S01]  /*3340*/  IMAD R21, R5, R3.reuse, RZ ;  /* 0x0000000305157224 */ /* 0x080fe200078e02ff */
[----:B------:R-:W-:Y:S01]  /*3350*/  ISETP.NE.U32.AND P0, PT, R20, RZ, PT ;  /* 0x000000ff1400720c */ /* 0x000fe20003f05070 */
[----:B------:R-:W-:Y:S01]  /*3360*/  IMAD R18, R18, R0, RZ ;  /* 0x0000000012127224 */ /* 0x000fe200078e02ff */
[----:B------:R-:W-:Y:S01]  /*3370*/  SHF.R.S32.HI R5, RZ, 0x1f, R0 ;  /* 0x0000001fff057819 */ /* 0x000fe20000011400 */
[----:B------:R-:W-:Y:S01]  /*3380*/  IMAD.WIDE.U32 R44, R17, R3, RZ ;  /* 0x00000003112c7225 */ /* 0x000fe200078e00ff */
[----:B------:R-:W-:-:S03]  /*3390*/  IADD3 R10, R35, R10, RZ ;  /* 0x0000000a230a7210 */ /* 0x000fc60007ffe0ff */
[----:B------:R-:W-:Y:S02]  /*33a0*/  IMAD R3, R5, R19, R18 ;  /* 0x0000001305037224 */ /* 0x000fe400078e0212 */
[----:B------:R-:W-:Y:S02]  /*33b0*/  IMAD R16, R16, R17, R21 ;  /* 0x0000001110107224 */ /* 0x000fe400078e0215 */
[----:B------:R-:W-:-:S03]  /*33c0*/  IMAD.WIDE.U32 R18, R19, R0, RZ ;  /* 0x0000000013127225 */ /* 0x000fc600078e00ff */
[----:B------:R-:W-:Y:S02]  /*33d0*/  IADD3 R16, R45, R16, RZ ;  /* 0x000000102d107210 */ /* 0x000fe40007ffe0ff */
[----:B------:R-:W-:Y:S01]  /*33e0*/  IADD3 R3, R19, R3, RZ ;  /* 0x0000000313037210 */ /* 0x000fe20007ffe0ff */
[----:B------:R-:W-:Y:S06]  /*33f0*/  @!P0 BRA `(.L_x_328) ;  /* 0x0000000000488947 */ /* 0x000fec0003800000 */
[----:B------:R-:W-:Y:S01]  /*3400*/  IMAD.MOV.U32 R28, RZ, RZ, R42 ;  /* 0x000000ffff1c7224 */ /* 0x000fe200078e002a */
[----:B------:R-:W-:Y:S01]  /*3410*/  MOV R23, R15 ;  /* 0x0000000f00177202 */ /* 0x000fe20000000f00 */
[----:B------:R-:W-:Y:S01]  /*3420*/  IMAD.MOV.U32 R24, RZ, RZ, R43 ;  /* 0x000000ffff187224 */ /* 0x000fe200078e002b */
[----:B------:R-:W-:Y:S02]  /*3430*/  MOV R5, R14 ;  /* 0x0000000e00057202 */ /* 0x000fe40000000f00 */
[----:B------:R-:W-:Y:S02]  /*3440*/  MOV R22, 0x3460 ;  /* 0x0000346000167802 */ /* 0x000fe40000000f00 */
[----:B------:R-:W-:Y:S05]  /*3450*/  CALL.REL.NOINC `($__internal_6_$__cuda_sm20_div_s64) ;  /* 0x0000001000407944 */ /* 0x000fea0003c00000 */
        /* <DEDUP_REMOVED lines=12> */
.L_x_328:
        /* <DEDUP_REMOVED lines=23> */
.L_x_329:
[----:B------:R-:W-:Y:S05]  /*3690*/  BSYNC B0 ;  /* 0x0000000000007941 */ /* 0x000fea0003800000 */
.L_x_327:
        /* <DEDUP_REMOVED lines=28> */
.L_x_331:
        /* <DEDUP_REMOVED lines=23> */
.L_x_332:
[----:B------:R-:W-:Y:S05]  /*39d0*/  BSYNC B0 ;  /* 0x0000000000007941 */ /* 0x000fea0003800000 */
.L_x_330:
        /* <DEDUP_REMOVED lines=21> */
.L_x_308:
[----:B------:R-:W-:Y:S02]  /*3b30*/  ULDC.64 UR4, c[0x0][0x2b0] ;  /* 0x0000ac0000047ab9 */ /* 0x000fe40000000a00 */
[----:B------:R-:W-:-:S04]  /*3b40*/  LEA R2, P0, R38, UR4, 0x2 ;  /* 0x0000000426027c11 */ /* 0x000fc8000f8010ff */
[----:B------:R-:W-:-:S05]  /*3b50*/  LEA.HI.X R3, R38, UR5, R39, 0x2, P0 ;  /* 0x0000000526037c11 */ /* 0x000fca00080f1427 */
[----:B------:R0:W-:Y:S04]  /*3b60*/  STG.E desc[UR8][R2.64], R29 ;  /* 0x0000001d02007986 */ /* 0x0001e8000c101908 */
.L_x_307:
[----:B------:R-:W-:Y:S05]  /*3b70*/  BSYNC B1 ;  /* 0x0000000000017941 */ /* 0x000fea0003800000 */
.L_x_306:
[----:B0-----:R-:W0:Y:S01]  /*3b80*/  LDC R2, c[0x0][0x3c4] ;  /* 0x0000f100ff027b82 */ /* 0x001e220000000800 */
[----:B------:R-:W-:Y:S01]  /*3b90*/  LEA.HI R4, R26, R26, RZ, 0x1 ;  /* 0x0000001a1a047211 */ /* 0x000fe200078f08ff */
[----:B------:R-:W-:Y:S03]  /*3ba0*/  BSSY B0, `(.L_x_333) ;  /* 0x0000010000007945 */ /* 0x000fe60003800000 */
[----:B------:R-:W-:-:S05]  /*3bb0*/  LOP3.LUT R3, R4, 0xfffffffe, RZ, 0xc0, !PT ;  /* 0xfffffffe04037812 */ /* 0x000fca00078ec0ff */
[----:B------:R-:W-:-:S05]  /*3bc0*/  IMAD.IADD R3, R26, 0x1, -R3 ;  /* 0x000000011a037824 */ /* 0x000fca00078e0a03 */
[----:B0-----:R-:W-:-:S13]  /*3bd0*/  ISETP.GE.OR P3, PT, R3, R2, P3 ;  /* 0x000000020300720c */ /* 0x001fda0001f66670 */
[----:B------:R-:W-:Y:S05]  /*3be0*/  @P3 BRA `(.L_x_334) ;  /* 0x00000000002c3947 */ /* 0x000fea0003800000 */
[----:B------:R-:W0:Y:S01]  /*3bf0*/  S2R R0, SR_CgaCtaId ;  /* 0x0000000000007919 */ /* 0x000e220000008800 */
[----:B------:R-:W-:Y:S01]  /*3c00*/  FADD.FTZ R6, -R29, R30 ;  /* 0x0000001e1d067221 */ /* 0x000fe20000010100 */
[----:B------:R-:W-:Y:S02]  /*3c10*/  MOV R5, 0x400 ;  /* 0x0000040000057802 */ /* 0x000fe40000000f00 */
[----:B------:R-:W-:Y:S01]  /*3c20*/  SHF.L.U32 R4, R4, 0x1, RZ ;  /* 0x0000000104047819 */ /* 0x000fe200000006ff */
[----:B------:R-:W-:-:S03]  /*3c30*/  FMUL.FTZ R6, R6, 1.4426950216293334961 ;  /* 0x3fb8aa3b06067820 */ /* 0x000fc60000410000 */
[----:B------:R-:W-:-:S03]  /*3c40*/  LOP3.LUT R4, R4, 0xfffffffc, RZ, 0xc0, !PT ;  /* 0xfffffffc04047812 */ /* 0x000fc600078ec0ff */
[----:B------:R-:W2:Y:S01]  /*3c50*/  MUFU.EX2 R6, R6 ;  /* 0x0000000600067308 */ /* 0x000ea20000000800 */
[----:B0-----:R-:W-:-:S05]  /*3c60*/  LEA R0, R0, R5, 0x18 ;  /* 0x0000000500007211 */ /* 0x001fca00078ec0ff */
[----:B------:R-:W-:-:S05]  /*3c70*/  IMAD R0, R3, 0x44, R0 ;  /* 0x0000004403007824 */ /* 0x000fca00078e0200 */
[----:B------:R-:W-:-:S05]  /*3c80*/  IADD3 R0, R0, R4, RZ ;  /* 0x0000000400007210 */ /* 0x000fca0007ffe0ff */
[----:B--2---:R0:W-:Y:S02]  /*3c90*/  STS [R0], R6 ;  /* 0x0000000600007388 */ /* 0x0041e40000000800 */
.L_x_334:
[----:B------:R-:W-:Y:S05]  /*3ca0*/  BSYNC B0 ;  /* 0x0000000000007941 */ /* 0x000fea0003800000 */
.L_x_333:
[----:B------:R-:W-:Y:S01]  /*3cb0*/  BAR.SYNC.DEFER_BLOCKING 0x0 ;  /* 0x0000000000007b1d */ /* 0x000fe20000010000 */
[----:B------:R-:W-:Y:S01]  /*3cc0*/  ISETP.GE.AND P0, PT, R2, 0x1, PT ;  /* 0x000000010200780c */ /* 0x000fe20003f06270 */
[----:B------:R-:W-:Y:S01]  /*3cd0*/  IMAD.MOV.U32 R4, RZ, RZ, RZ ;  /* 0x000000ffff047224 */ /* 0x000fe200078e00ff */
[----:B------:R-:W-:Y:S02]  /*3ce0*/  LEA.HI R16, R31, R26, RZ, 0x3 ;  /* 0x0000001a1f107211 */ /* 0x000fe400078f18ff */
[----:B------:R-:W-:Y:S01]  /*3cf0*/  CS2R R2, SRZ ;  /* 0x0000000000027805 */ /* 0x000fe2000001ff00 */
[----:B0-----:R-:W-:Y:S01]  /*3d00*/  IMAD.MOV.U32 R0, RZ, RZ, RZ ;  /* 0x000000ffff007224 */ /* 0x001fe200078e00ff */
[----:B------:R-:W-:Y:S02]  /*3d10*/  LOP3.LUT R18, R16, 0x3ffffff8, RZ, 0xc0, !PT ;  /* 0x3ffffff810127812 */ /* 0x000fe400078ec0ff */
[----:B------:R-:W-:-:S03]  /*3d20*/  SHF.R.S32.HI R16, RZ, 0x3, R16 ;  /* 0x00000003ff107819 */ /* 0x000fc60000011410 */
[----:B------:R-:W-:-:S04]  /*3d30*/  IMAD.IADD R18, R26, 0x1, -R18 ;  /* 0x000000011a127824 */ /* 0x000fc800078e0a12 */
[----:B------:R-:W-:Y:S01]  /*3d40*/  IMAD.SHL.U32 R18, R18, 0x4, RZ ;  /* 0x0000000412127824 */ /* 0x000fe200078e00ff */
[----:B------:R-:W-:Y:S06]  /*3d50*/  @!P0 BRA `(.L_x_335) ;  /* 0x0000000000b08947 */ /* 0x000fec0003800000 */
[----:B------:R-:W0:Y:S01]  /*3d60*/  S2UR UR6, SR_CgaCtaId ;  /* 0x00000000000679c3 */ /* 0x000e220000008800 */
[----:B------:R-:W-:Y:S01]  /*3d70*/  ULDC UR10, c[0x0][0x2dc] ;  /* 0x0000b700000a7ab9 */ /* 0x000fe20000000800 */
[----:B------:R-:W-:Y:S01]  /*3d80*/  IMAD R14, R16, 0x20, R18 ;  /* 0x00000020100e7824 */ /* 0x000fe200078e0212 */
[----:B------:R-:W-:Y:S01]  /*3d90*/  UIMAD UR4, UR7, UR10, URZ ;  /* 0x0000000a070472a4 */ /* 0x000fe2000f8e023f */
[C---:B------:R-:W-:Y:S01]  /*3da0*/  VIADD R5, R12.reuse, -UR7 ;  /* 0x800000070c057c36 */ /* 0x040fe20008000000 */
[----:B-1----:R-:W-:Y:S01]  /*3db0*/  CS2R R8, SRZ ;  /* 0x0000000000087805 */ /* 0x002fe2000001ff00 */
        /* <DEDUP_REMOVED lines=17> */
.L_x_338:
        /* <DEDUP_REMOVED lines=12> */
.L_x_337:
[----:B------:R-:W-:Y:S05]  /*3f90*/  BSYNC B0 ;  /* 0x0000000000007941 */ /* 0x000fea0003800000 */
.L_x_336:
        /* <DEDUP_REMOVED lines=8> */
.L_x_335:
        /* <DEDUP_REMOVED lines=10> */
[----:B------:R-:W2:Y:S01]  /*40c0*/  I2F.RP R14, R11 ;  /* 0x0000000b000e7306 */ /* 0x000ea20000209400 */
[----:B------:R-:W-:Y:S02]  /*40d0*/  IABS R10, R7 ;  /* 0x00000007000a7213 */ /* 0x000fe40000000000 */
[----:B------:R-:W-:Y:S02]  /*40e0*/  SHF.R.S32.HI R19, RZ, 0x1f, R18 ;  /* 0x0000001fff137819 */ /* 0x000fe40000011412 */
[----:B------:R-:W-:Y:S01]  /*40f0*/  F2FP.F16.F32.PACK_AB R2, R2, R0 ;  /* 0x000000000202723e */ /* 0x000fe200000000ff */
[----:B------:R-:W-:Y:S01]  /*4100*/  IMAD.MOV R10, RZ, RZ, -R10 ;  /* 0x000000ffff0a7224 */ /* 0x000fe200078e0a0a */
[----:B------:R-:W-:Y:S01]  /*4110*/  F2FP.F16.F32.PACK_AB R3, R4, R3 ;  /* 0x000000030403723e */ /* 0x000fe200000000ff */
[----:B--2---:R-:W2:Y:S02]  /*4120*/  MUFU.RCP R14, R14 ;  /* 0x0000000e000e7308 */ /* 0x004ea40000001000 */
[----:B--2---:R-:W-:-:S06]  /*4130*/  VIADD R14, R14, 0xffffffe ;  /* 0x0ffffffe0e0e7836 */ /* 0x004fcc0000000000 */
[----:B------:R2:W3:Y:S02]  /*4140*/  F2I.FTZ.U32.TRUNC.NTZ R15, R14 ;  /* 0x0000000e000f7305 */ /* 0x0004e4000021f000 */
[----:B--2---:R-:W-:Y:S01]  /*4150*/  HFMA2.MMA R14, -RZ, RZ, 0, 0 ;  /* 0x00000000ff0e7435 */ /* 0x004fe200000001ff */
[----:B---3--:R-:W-:-:S04]  /*4160*/  IMAD.MOV R5, RZ, RZ, -R15 ;  /* 0x000000ffff057224 */ /* 0x008fc800078e0a0f */
[----:B-1----:R-:W-:Y:S01]  /*4170*/  IMAD R8, R5, R11, RZ ;  /* 0x0000000b05087224 */ /* 0x002fe200078e02ff */
[----:B0-----:R-:W-:-:S04]  /*4180*/  IABS R5, R6 ;  /* 0x0000000600057213 */ /* 0x001fc80000000000 */
[----:B------:R-:W-:Y:S01]  /*4190*/  IMAD.HI.U32 R8, R15, R8, R14 ;  /* 0x000000080f087227 */ /* 0x000fe200078e000e */
[----:B------:R-:W0:Y:S05]  /*41a0*/  I2F.RP R9, R5 ;  /* 0x0000000500097306 */ /* 0x000e2a0000209400 */
[----:B------:R-:W-:-:S04]  /*41b0*/  IMAD.HI.U32 R8, R8, R12, RZ ;  /* 0x0000000c08087227 */ /* 0x000fc800078e00ff */
[----:B------:R-:W-:Y:S02]  /*41c0*/  IMAD R10, R8, R10, R12 ;  /* 0x0000000a080a7224 */ /* 0x000fe400078e020c */
[----:B------:R-:W-:-:S03]  /*41d0*/  IMAD.MOV.U32 R12, RZ, RZ, RZ ;  /* 0x000000ffff0c7224 */ /* 0x000fc600078e00ff */
[----:B------:R-:W-:Y:S01]  /*41e0*/  ISETP.GT.U32.AND P1, PT, R11, R10, PT ;  /* 0x0000000a0b00720c */ /* 0x000fe20003f24070 */
[----:B0-----:R-:W0:-:S12]  /*41f0*/  MUFU.RCP R9, R9 ;  /* 0x0000000900097308 */ /* 0x001e180000001000 */
[----:B------:R-:W-:Y:S01]  /*4200*/  @!P1 IMAD.IADD R10, R10, 0x1, -R11 ;  /* 0x000000010a0a9824 */ /* 0x000fe200078e0a0b */
[----:B------:R-:W-:Y:S02]  /*4210*/  @!P1 IADD3 R8, R8, 0x1, RZ ;  /* 0x0000000108089810 */ /* 0x000fe40007ffe0ff */
[----:B------:R-:W-:Y:S02]  /*4220*/  ISETP.NE.AND P1, PT, R7, RZ, PT ;  /* 0x000000ff0700720c */ /* 0x000fe40003f25270 */
[----:B------:R-:W-:Y:S01]  /*4230*/  ISETP.GE.U32.AND P2, PT, R10, R11, PT ;  /* 0x0000000b0a00720c */ /* 0x000fe20003f46070 */
[----:B0-----:R-:W-:Y:S01]  /*4240*/  VIADD R9, R9, 0xffffffe ;  /* 0x0ffffffe09097836 */ /* 0x001fe20000000000 */
[----:B------:R-:W-:-:S03]  /*4250*/  LOP3.LUT R10, R16, R7, RZ, 0x3c, !PT ;  /* 0x00000007100a7212 */ /* 0x000fc600078e3cff */
[----:B------:R-:W0:Y:S01]  /*4260*/  F2I.FTZ.U32.TRUNC.NTZ R13, R9 ;  /* 0x00000009000d7305 */ /* 0x000e22000021f000 */
[----:B------:R-:W-:-:S07]  /*4270*/  ISETP.GE.AND P0, PT, R10, RZ, PT ;  /* 0x000000ff0a00720c */ /* 0x000fce0003f06270 */
[----:B------:R-:W-:-:S06]  /*4280*/  @P2 VIADD R8, R8, 0x1 ;  /* 0x0000000108082836 */ /* 0x000fcc0000000000 */
[----:B------:R-:W-:Y:S01]  /*4290*/  @!P0 IADD3 R8, -R8, RZ, RZ ;  /* 0x000000ff08088210 */ /* 0x000fe20007ffe1ff */
[----:B0-----:R-:W-:Y:S01]  /*42a0*/  IMAD.MOV R9, RZ, RZ, -R13 ;  /* 0x000000ffff097224 */ /* 0x001fe200078e0a0d */
[----:B------:R-:W-:-:S03]  /*42b0*/  @!P1 LOP3.LUT R8, RZ, R7, RZ, 0x33, !PT ;  /* 0x00000007ff089212 */ /* 0x000fc600078e33ff */
[----:B------:R-:W-:Y:S02]  /*42c0*/  IMAD R9, R9, R5, RZ ;  /* 0x0000000509097224 */ /* 0x000fe400078e02ff */
[----:B------:R-:W-:Y:S02]  /*42d0*/  IMAD R10, R8, R7, RZ ;  /* 0x00000007080a7224 */ /* 0x000fe400078e02ff */
[----:B------:R-:W-:-:S03]  /*42e0*/  IMAD.HI.U32 R9, R13, R9, R12 ;  /* 0x000000090d097227 */ /* 0x000fc600078e000c */
[----:B------:R-:W-:Y:S01]  /*42f0*/  IADD3 R11, R16, -R10, RZ ;  /* 0x8000000a100b7210 */ /* 0x000fe20007ffe0ff */
[----:B------:R-:W-:-:S03]  /*4300*/  IMAD.WIDE.U32 R18, R8, UR4, R18 ;  /* 0x0000000408127c25 */ /* 0x000fc6000f8e0012 */
        /* <DEDUP_REMOVED lines=37> */
        .weak           $__internal_6_$__cuda_sm20_div_s64
        .type           $__internal_6_$__cuda_sm20_div_s64,@function
        .size           $__internal_6_$__cuda_sm20_div_s64,(.L_x_5282 - $__internal_6_$__cuda_sm20_div_s64)
$__internal_6_$__cuda_sm20_div_s64:
        /* <DEDUP_REMOVED lines=78> */
[----:B------:R-:W-:Y:S01]  /*4a40*/  IMAD.MOV.U32 R21, RZ, RZ, 0x0 ;  /* 0x00000000ff157424 */ /* 0x000fe200078e00ff */
[----:B------:R-:W-:Y:S01]  /*4a50*/  SEL R23, R23, R20, !P4 ;  /* 0x0000001417177207 */ /* 0x000fe20006000000 */
[----:B------:R-:W-:Y:S01]  /*4a60*/  IMAD.MOV.U32 R20, RZ, RZ, R22 ;  /* 0x000000ffff147224 */ /* 0x000fe200078e0016 */
[----:B------:R-:W-:-:S02]  /*4a70*/  SEL R0, R0, 0xffffffff, P0 ;  /* 0xffffffff00007807 */ /* 0x000fc40000000000 */
[----:B------:R-:W-:Y:S01]  /*4a80*/  SEL R23, R23, 0xffffffff, P0 ;  /* 0xffffffff17177807 */ /* 0x000fe20000000000 */
[----:B------:R-:W-:Y:S06]  /*4a90*/  RET.REL.NODEC R20 `(_ZN5flash32flash_fwd_splitkv_combine_kernelI23Flash_fwd_kernel_traitsILi32ELi64ELi256ELi4ELb0ELb0EN7cutlass6half_tE19Flash_kernel_traitsILi32ELi64ELi256ELi4ES3_EELi16ELi1ELb0EEEvNS_16Flash_fwd_paramsE) ;  /* 0xffffffb414587950 */ /* 0x000fec0003c3ffff */
.L_x_339:
        /* <DEDUP_REMOVED lines=14> */
.L_x_5282:


//--------------------- .text._ZN5flash32flash_fwd_splitkv_combine_kernelI23Flash_fwd_kernel_traitsILi32ELi64ELi256ELi4ELb0ELb0EN7cutlass6half_tE19Flash_kernel_traitsILi32ELi64ELi256ELi4ES3_EELi16ELi7ELb1EEEvNS_16Flash_fwd_paramsE --------------------------
	.section	.text._ZN5flash32flash_fwd_splitkv_combine_kernelI23Flash_fwd_kernel_traitsILi32ELi64ELi256ELi4ELb0ELb0EN7cutlass6half_tE19Flash_kernel_traitsILi32ELi64ELi256ELi4ES3_EELi16ELi7ELb1EEEvNS_16Flash_fwd_paramsE,"ax",@progbits
	.align	128
        .global         _ZN5flash32flash_fwd_splitkv_combine_kernelI23Flash_fwd_kernel_traitsILi32ELi64ELi256ELi4ELb0ELb0EN7cutlass6half_tE19Flash_kernel_traitsILi32ELi64ELi256ELi4ES3_EELi16ELi7ELb1EEEvNS_16Flash_fwd_paramsE
        .type           _ZN5flash32flash_fwd_splitkv_combine_kernelI23Flash_fwd_kernel_traitsILi32ELi64ELi256ELi4ELb0ELb0EN7cutlass6half_tE19Flash_kernel_traitsILi32ELi64ELi256ELi4ES3_EELi16ELi7ELb1EEEvNS_16Flash_fwd_paramsE,@function
        .size           _ZN5flash32flash_fwd_splitkv_combine_kernelI23Flash_fwd_kernel_traitsILi32ELi64ELi256ELi4ELb0ELb0EN7cutlass6half_tE19Flash_kernel_traitsILi32ELi64ELi256ELi4ES3_EELi16ELi7ELb1EEEvNS_16Flash_fwd_paramsE,(.L_x_5283 - _ZN5flash32flash_fwd_splitkv_combine_kernelI23Flash_fwd_kernel_traitsILi32ELi64ELi256ELi4ELb0ELb0EN7cutlass6half_tE19Flash_kernel_traitsILi32ELi64ELi256ELi4ES3_EELi16ELi7ELb1EEEvNS_16Flash_fwd_paramsE)
        .other          _ZN5flash32flash_fwd_splitkv_combine_kernelI23Flash_fwd_kernel_traitsILi32ELi64ELi256ELi4ELb0ELb0EN7cutlass6half_tE19Flash_kernel_traitsILi32ELi64ELi256ELi4ES3_EELi16ELi7ELb1EEEvNS_16Flash_fwd_paramsE,@"STO_CUDA_ENTRY STV_DEFAULT"
_ZN5flash32flash_fwd_splitkv_combine_kernelI23Flash_fwd_kernel_traitsILi32ELi64ELi256ELi4ELb0ELb0EN7cutlass6half_tE19Flash_kernel_traitsILi32ELi64ELi256ELi4ES3_EELi16ELi7ELb1EEEvNS_16Flash_fwd_paramsE:
.text._ZN5flash32flash_fwd_splitkv_combine_kernelI23Flash_fwd_kernel_traitsILi32ELi64ELi256ELi4ELb0ELb0EN7cutlass6half_tE19Flash_kernel_traitsILi32ELi64ELi256ELi4ES3_EELi16ELi7ELb1EEEvNS_16Flash_fwd_paramsE:
        /* <DEDUP_REMOVED lines=23> */
[----:B------:R-:W-:Y:S05]  /*0170*/  CALL.REL.NOINC `($__internal_7_$__cuda_sm20_div_s64) ;  /* 0x00000060005c7944 */ /* 0x000fea0003c00000 */
[----:B------:R-:W-:Y:S02]  /*0180*/  MOV R8, R0 ;  /* 0x0000000000087202 */ /* 0x000fe40000000f00 */
[----:B------:R-:W-:Y:S01]  /*0190*/  MOV R9, R25 ;  /* 0x0000001900097202 */ /* 0x000fe20000000f00 */
[----:B------:R-:W-:Y:S06]  /*01a0*/  BRA `(.L_x_341) ;  /* 0x00000000004c7947 */ /* 0x000fec0003800000 */
.L_x_340:
        /* <DEDUP_REMOVED lines=19> */
.L_x_341:
        /* <DEDUP_REMOVED lines=17> */
[----:B------:R-:W-:Y:S05]  /*03f0*/  BRA `(.L_x_344) ;  /* 0x0000000000507947 */ /* 0x000fea0003800000 */
.L_x_343:
        /* <DEDUP_REMOVED lines=20> */
.L_x_344:
[----:B------:R-:W-:Y:S05]  /*0540*/  BSYNC B0 ;  /* 0x0000000000007941 */ /* 0x000fea0003800000 */
.L_x_342:
        /* <DEDUP_REMOVED lines=57> */
.L_x_346:
        /* <DEDUP_REMOVED lines=19> */
.L_x_347:
[----:B------:R-:W-:Y:S05]  /*0a10*/  BSYNC B0 ;  /* 0x0000000000007941 */ /* 0x000fea0003800000 */
.L_x_345:
        /* <DEDUP_REMOVED lines=105> */
.L_x_349:
        /* <DEDUP_REMOVED lines=20> */
.L_x_350:
[----:B------:R-:W-:Y:S05]  /*11f0*/  BSYNC B0 ;  /* 0x0000000000007941 */ /* 0x000fea0003800000 */
.L_x_348:
        /* <DEDUP_REMOVED lines=309> */
.L_x_352:
        /* <DEDUP_REMOVED lines=19> */
.L_x_353:
[----:B------:R-:W-:Y:S05]  /*2680*/  BSYNC B0 ;  /* 0x0000000000007941 */ /* 0x000fea0003800000 */
.L_x_351:
        /* <DEDUP_REMOVED lines=257> */
.L_x_358:
        /* <DEDUP_REMOVED lines=22> */
.L_x_359:
[----:B------:R-:W-:Y:S05]  /*3800*/  BSYNC B0 ;  /* 0x0000000000007941 */ /* 0x000fea0003800000 */
.L_x_357:
        /* <DEDUP_REMOVED lines=8> */
[----:B------:R-:W-:Y:S05]  /*3890*/  CALL.REL.NOINC `($__internal_7_$__cuda_sm20_div_s64) ;  /* 0x0000002800947944 */ /* 0x000fea0003c00000 */
        /* <DEDUP_REMOVED lines=11> */
.L_x_361:
        /* <DEDUP_REMOVED lines=22> */
.L_x_362:
[----:B------:R-:W-:Y:S05]  /*3ab0*/  BSYNC B0 ;  /* 0x0000000000007941 */ /* 0x000fea0003800000 */
.L_x_360:
        /* <DEDUP_REMOVED lines=11> */
[----:B------:R-:W-:Y:S05]  /*3b70*/  CALL.REL.NOINC `($__internal_7_$__cuda_sm20_div_s64) ;  /* 0x0000002400dc7944 */ /* 0x000fea0003c00000 */
        /* <DEDUP_REMOVED lines=12> */
.L_x_364:
        /* <DEDUP_REMOVED lines=22> */
.L_x_365:
[----:B------:R-:W-:Y:S05]  /*3da0*/  BSYNC B0 ;  /* 0x0000000000007941 */ /* 0x000fea0003800000 */
.L_x_363:
        /* <DEDUP_REMOVED lines=52> */
.L_x_367:
        /* <DEDUP_REMOVED lines=23> */
.L_x_368:
[----:B------:R-:W-:Y:S05]  /*4260*/  BSYNC B0 ;  /* 0x0000000000007941 */ /* 0x000fea0003800000 */
.L_x_366:
        /* <DEDUP_REMOVED lines=20> */
.L_x_370:
        /* <DEDUP_REMOVED lines=22> */
.L_x_371:
[----:B------:R-:W-:Y:S05]  /*4510*/  BSYNC B0 ;  /* 0x0000000000007941 */ /* 0x000fea0003800000 */
.L_x_369:
        /* <DEDUP_REMOVED lines=22> */
.L_x_373:
        /* <DEDUP_REMOVED lines=23> */
.L_x_374:
[----:B------:R-:W-:Y:S05]  /*47f0*/  BSYNC B0 ;  /* 0x0000000000007941 */ /* 0x000fea0003800000 */
.L_x_372:
        /* <DEDUP_REMOVED lines=39> */
.L_x_376:
        /* <DEDUP_REMOVED lines=23> */
.L_x_377:
[----:B------:R-:W-:Y:S05]  /*4be0*/  BSYNC B0 ;  /* 0x0000000000007941 */ /* 0x000fea0003800000 */
.L_x_375:
        /* <DEDUP_REMOVED lines=31> */
.L_x_379:
        /* <DEDUP_REMOVED lines=23> */
.L_x_380:
[----:B------:R-:W-:Y:S05]  /*4f50*/  BSYNC B0 ;  /* 0x0000000000007941 */ /* 0x000fea0003800000 */
.L_x_378:
        /* <DEDUP_REMOVED lines=21> */
.L_x_356:
[----:B------:R-:W-:Y:S02]  /*50b0*/  ULDC.64 UR4, c[0x0][0x2b0] ;  /* 0x0000ac0000047ab9 */ /* 0x000fe40000000a00 */
[----:B------:R-:W-:-:S04]  /*50c0*/  LEA R2, P0, R52, UR4, 0x2 ;  /* 0x0000000434027c11 */ /* 0x000fc8000f8010ff */
[----:B------:R-:W-:-:S05]  /*50d0*/  LEA.HI.X R3, R52, UR5, R53, 0x2, P0 ;  /* 0x0000000534037c11 */ /* 0x000fca00080f1435 */
[----:B------:R0:W-:Y:S04]  /*50e0*/  STG.E desc[UR8][R2.64], R29 ;  /* 0x0000001d02007986 */ /* 0x0001e8000c101908 */
.L_x_355:
[----:B------:R-:W-:Y:S05]  /*50f0*/  BSYNC B1 ;  /* 0x0000000000017941 */ /* 0x000fea0003800000 */
.L_x_354:
[----:B-1----:R-:W1:Y:S01]  /*5100*/  LDC R5, c[0x0][0x3c4] ;  /* 0x0000f100ff057b82 */ /* 0x002e620000000800 */
[C---:B------:R-:W-:Y:S02]  /*5110*/  IADD3 R0, R47.reuse, 0x8, RZ ;  /* 0x000000082f007810 */ /* 0x040fe40007ffe0ff */
[C---:B------:R-:W-:Y:S02]  /*5120*/  SHF.L.U32 R16, R47.reuse, 0x2, RZ ;  /* 0x000000022f107819 */ /* 0x040fe400000006ff */
[----:B------:R-:W-:Y:S02]  /*5130*/  MOV R4, RZ ;  /* 0x000000ff00047202 */ /* 0x000fe40000000f00 */
[CC--:B-1----:R-:W-:Y:S02]  /*5140*/  ISETP.GE.OR P2, PT, R47.reuse, R5.reuse, P6 ;  /* 0x000000052f00720c */ /* 0x0c2fe40003746670 */
[----:B------:R-:W-:Y:S02]  /*5150*/  ISETP.GE.OR P1, PT, R0, R5, P6 ;  /* 0x000000050000720c */ /* 0x000fe40003726670 */
[----:B------:R-:W-:-:S04]  /*5160*/  IADD3 R0, R47, 0x10, RZ ;  /* 0x000000102f007810 */ /* 0x000fc80007ffe0ff */
[----:B------:R-:W-:Y:S02]  /*5170*/  ISETP.GE.OR P0, PT, R0, R5, P6 ;  /* 0x000000050000720c */ /* 0x000fe40003706670 */
[----:B------:R-:W-:-:S03]  /*5180*/  IADD3 R0, R47, 0x18, RZ ;  /* 0x000000182f007810 */ /* 0x000fc60007ffe0ff */
[C---:B0-----:R-:W-:Y:S01]  /*5190*/  @!P2 FADD.FTZ R2, -R29.reuse, R44 ;  /* 0x0000002c1d02a221 */ /* 0x041fe20000010100 */
        /* <DEDUP_REMOVED lines=18> */
[----:B0-----:R0:W-:Y:S01]  /*52c0*/  @!P2 STS [R46], R2 ;  /* 0x000000022e00a388 */ /* 0x0011e20000000800 */
[----:B------:R-:W-:Y:S01]  /*52d0*/  ISETP.GE.OR P2, PT, R0, R5, P6 ;  /* 0x000000050000720c */ /* 0x000fe20003746670 */
[----:B------:R-:W-:Y:S01]  /*52e0*/  @!P3 FADD.FTZ R41, -R29, R41 ;  /* 0x000000291d29b221 */ /* 0x000fe20000010100 */
[----:B------:R-:W-:-:S03]  /*52f0*/  IADD3 R0, R47, 0x38, RZ ;  /* 0x000000382f007810 */ /* 0x000fc60007ffe0ff */
[----:B------:R-:W-:Y:S01]  /*5300*/  @!P3 FMUL.FTZ R41, R41, 1.4426950216293334961 ;  /* 0x3fb8aa3b2929b820 */ /* 0x000fe20000410000 */
[----:B------:R-:W3:Y:S01]  /*5310*/  @!P5 MUFU.EX2 R43, R43 ;  /* 0x0000002b002bd308 */ /* 0x000ee20000000800 */
        /* <DEDUP_REMOVED lines=11> */
[----:B---3--:R-:W-:Y:S01]  /*53d0*/  @!P5 STS [R46+0x660], R43 ;  /* 0x0006602b2e00d388 */ /* 0x008fe20000000800 */
[-C--:B------:R-:W-:Y:S01]  /*53e0*/  ISETP.GE.OR P5, PT, R0, R5.reuse, P6 ;  /* 0x000000050000720c */ /* 0x080fe200037a6670 */
[----:B------:R-:W-:Y:S01]  /*53f0*/  @!P1 FMUL.FTZ R39, R39, 1.4426950216293334961 ;  /* 0x3fb8aa3b27279820 */ /* 0x000fe20000410000 */
[----:B------:R-:W-:Y:S02]  /*5400*/  IADD3 R0, R47, 0x50, RZ ;  /* 0x000000502f007810 */ /* 0x000fe40007ffe0ff */
[----:B0-----:R-:W-:Y:S01]  /*5410*/  CS2R R2, SRZ ;  /* 0x0000000000027805 */ /* 0x001fe2000001ff00 */
        /* <DEDUP_REMOVED lines=47> */
[----:B------:R-:W-:-:S03]  /*5710*/  ISETP.GE.AND P0, PT, R5, 0x1, PT ;  /* 0x000000010500780c */ /* 0x000fc60003f06270 */
[----:B--2---:R-:W-:Y:S04]  /*5720*/  @!P1 STS [R46+0x1ba0], R33 ;  /* 0x001ba0212e009388 */ /* 0x004fe80000000800 */
[----:B0-----:R0:W-:Y:S02]  /*5730*/  @!P6 STS [R46+0x1fe0], R0 ;  /* 0x001fe0002e00e388 */ /* 0x0011e40000000800 */
[----:B0-----:R-:W-:Y:S01]  /*5740*/  HFMA2.MMA R0, -RZ, RZ, 0, 0 ;  /* 0x00000000ff007435 */ /* 0x001fe200000001ff */
[----:B------:R-:W-:Y:S06]  /*5750*/  BAR.SYNC.DEFER_BLOCKING 0x0 ;  /* 0x0000000000007b1d */ /* 0x000fec0000010000 */
[----:B------:R-:W-:Y:S05]  /*5760*/  @!P0 BRA `(.L_x_381) ;  /* 0x0000000400988947 */ /* 0x000fea0003800000 */
[----:B------:R-:W-:Y:S01]  /*5770*/  ULDC UR10, c[0x0][0x2dc] ;  /* 0x0000b700000a7ab9 */ /* 0x000fe20000000800 */
[----:B------:R-:W0:Y:S01]  /*5780*/  S2UR UR6, SR_CgaCtaId ;  /* 0x00000000000679c3 */ /* 0x000e220000008800 */
[----:B------:R-:W-:Y:S01]  /*5790*/  UIMAD UR4, UR7, UR10, URZ ;  /* 0x0000000a070472a4 */ /* 0x000fe2000f8e023f */
[----:B------:R-:W-:Y:S01]  /*57a0*/  IMAD R21, R7, 0x20, R16 ;  /* 0x0000002007157824 */ /* 0x000fe200078e0210 */
[----:B------:R-:W-:Y:S01]  /*57b0*/  PLOP3.LUT P4, PT, PT, PT, PT, 0x80, 0x0 ;  /* 0x000000000000781c */ /* 0x000fe20003f8f070 */
[C---:B------:R-:W-:Y:S01]  /*57c0*/  IMAD R18, R12.reuse, UR10, RZ ;  /* 0x0000000a0c127c24 */ /* 0x040fe2000f8e02ff */
[----:B------:R-:W-:Y:S01]  /*57d0*/  USHF.R.S32.HI UR11, URZ, 0x1f, UR4 ;  /* 0x0000001f3f0b7899 */ /* 0x000fe20008011404 */
[----:B------:R-:W-:Y:S01]  /*57e0*/  VIADD R14, R12, -UR7 ;  /* 0x800000070c0e7c36 */ /* 0x000fe20008000000 */
[----:B------:R-:W-:Y:S01]  /*57f0*/  IADD3 R0, P0, R21, UR4, RZ ;  /* 0x0000000415007c10 */ /* 0x000fe2000ff1e0ff */
[----:B------:R-:W-:Y:S01]  /*5800*/  ULDC.64 UR4, c[0x0][0x288] ;  /* 0x0000a20000047ab9 */ /* 0x000fe20000000a00 */
[----:B------:R-:W1:Y:S01]  /*5810*/  LDC R13, c[0x0][0x3c4] ;  /* 0x0000f100ff0d7b82 */ /* 0x000e620000000800 */
[----:B------:R-:W-:-:S02]  /*5820*/  CS2R R8, SRZ ;  /* 0x0000000000087805 */ /* 0x000fc4000001ff00 */
[----:B------:R-:W-:Y:S02]  /*5830*/  LEA.HI.X.SX32 R21, R21, UR11, 0x1, P0 ;  /* 0x0000000b15157c11 */ /* 0x000fe400080f0eff */
[----:B------:R-:W-:Y:S02]  /*5840*/  CS2R R10, SRZ ;  /* 0x00000000000a7805 */ /* 0x000fe4000001ff00 */
[----:B------:R-:W-:Y:S01]  /*5850*/  LEA R20, P0, R0, UR4, 0x2 ;  /* 0x0000000400147c11 */ /* 0x000fe2000f8010ff */
[----:B------:R-:W-:Y:S01]  /*5860*/  UMOV UR4, 0x400 ;  /* 0x0000040000047882 */ /* 0x000fe20000000000 */
[----:B------:R-:W-:Y:S02]  /*5870*/  IMAD.WIDE R18, R18, 0x4, RZ ;  /* 0x0000000412127825 */ /* 0x000fe400078e02ff */
[----:B------:R-:W-:Y:S01]  /*5880*/  LEA.HI.X R21, R0, UR5, R21, 0x2, P0 ;  /* 0x0000000500157c11 */ /* 0x000fe200080f1415 */
[----:B------:R-:W-:Y:S01]  /*5890*/  UMOV UR5, URZ ;  /* 0x0000003f00057c82 */ /* 0x000fe20008000000 */
[----:B------:R-:W-:Y:S01]  /*58a0*/  ISETP.GT.AND P0, PT, R5, 0x3, PT ;  /* 0x000000030500780c */ /* 0x000fe20003f04270 */
[----:B------:R-:W-:Y:S01]  /*58b0*/  IMAD.MOV.U32 R0, RZ, RZ, RZ ;  /* 0x000000ffff007224 */ /* 0x000fe200078e00ff */
[----:B0-----:R-:W-:-:S06]  /*58c0*/  ULEA UR4, UR6, UR4, 0x18 ;  /* 0x0000000406047291 */ /* 0x001fcc000f8ec03f */
[----:B------:R-:W-:-:S05]  /*58d0*/  LEA R6, R7, UR4, 0x2 ;  /* 0x0000000407067c11 */ /* 0x000fca000f8e10ff */
[----:B------:R-:W-:Y:S05]  /*58e0*/  @!P0 BRA `(.L_x_382) ;  /* 0x0000000000a48947 */ /* 0x000fea0003800000 */
[----:B------:R-:W-:Y:S01]  /*58f0*/  PLOP3.LUT P4, PT, PT, PT, PT, 0x8, 0x0 ;  /* 0x000000000000781c */ /* 0x000fe20003f8e170 */
[----:B------:R-:W-:Y:S01]  /*5900*/  VIADD R15, R5, 0xfffffffd ;  /* 0xfffffffd050f7836 */ /* 0x000fe20000000000 */
[CC--:B------:R-:W-:Y:S02]  /*5910*/  ISETP.GE.AND P3, PT, R7.reuse, R14.reuse, PT ;  /* 0x0000000e0700720c */ /* 0x0c0fe40003f66270 */
[----:B------:R-:W-:-:S13]  /*5920*/  ISETP.GE.AND P0, PT, R7, R14, PT ;  /* 0x0000000e0700720c */ /* 0x000fda0003f06270 */
.L_x_383:
[----:B------:R0:W2:Y:S01]  /*5930*/  @!P3 LDG.E.128 R8, desc[UR8][R20.64] ;  /* 0x000000081408b981 */ /* 0x0000a2000c1e1d00 */
[----:B------:R-:W-:Y:S01]  /*5940*/  PLOP3.LUT P3, PT, P0, PT, PT, 0x80, 0x0 ;  /* 0x000000000000781c */ /* 0x000fe2000076f070 */
[----:B------:R-:W-:Y:S02]  /*5950*/  UIADD3 UR5, UR5, 0x4, URZ ;  /* 0x0000000405057890 */ /* 0x000fe4000fffe03f */
[----:B------:R-:W2:Y:S04]  /*5960*/  LDS R5, [R6] ;  /* 0x0000000006057984 */ /* 0x000ea80000000800 */
[----:B------:R-:W-:Y:S02]  /*5970*/  ISETP.LE.AND P2, PT, R15, UR5, PT ;  /* 0x000000050f007c0c */ /* 0x000fe4000bf43270 */
[C---:B0-----:R-:W-:Y:S04]  /*5980*/  IADD3 R20, P1, R18.reuse, R20, RZ ;  /* 0x0000001412147210 */ /* 0x041fe80007f3e0ff */
[----:B------:R-:W-:Y:S01]  /*5990*/  IADD3.X R21, R19, R21, RZ, P1, !PT ;  /* 0x0000001513157210 */ /* 0x000fe20000ffe4ff */
[C---:B--2---:R-:W-:Y:S01]  /*59a0*/  FFMA.FTZ R4, R5.reuse, R8, R4 ;  /* 0x0000000805047223 */ /* 0x044fe20000010004 */
[C---:B------:R-:W-:Y:S01]  /*59b0*/  FFMA.FTZ R3, R5.reuse, R9, R3 ;  /* 0x0000000905037223 */ /* 0x040fe20000010003 */
[C---:B------:R-:W-:Y:S01]  /*59c0*/  FFMA.FTZ R2, R5.reuse, R10, R2 ;  /* 0x0000000a05027223 */ /* 0x040fe20000010002 */
[----:B------:R-:W-:Y:S02]  /*59d0*/  FFMA.FTZ R0, R5, R11, R0 ;  /* 0x0000000b05007223 */ /* 0x000fe40000010000 */
[----:B------:R0:W2:Y:S04]  /*59e0*/  @!P3 LDG.E.128 R8, desc[UR8][R20.64] ;  /* 0x000000081408b981 */ /* 0x0000a8000c1e1d00 */
[----:B------:R-:W2:Y:S01]  /*59f0*/  LDS R5, [R6+0x44] ;  /* 0x0000440006057984 */ /* 0x000ea20000000800 */
        /* <DEDUP_REMOVED lines=15> */
[----:B------:R3:W2:Y:S01]  /*5af0*/  LDS R5, [R6+0xcc] ;  /* 0x0000cc0006057984 */ /* 0x0006a20000000800 */
[----:B0-----:R-:W-:Y:S02]  /*5b00*/  IADD3 R20, P1, R18, R20, RZ ;  /* 0x0000001412147210 */ /* 0x001fe40007f3e0ff */
[----:B---3--:R-:W-:Y:S02]  /*5b10*/  IADD3 R6, R6, 0x110, RZ ;  /* 0x0000011006067810 */ /* 0x008fe40007ffe0ff */
[----:B------:R-:W-:Y:S01]  /*5b20*/  IADD3.X R21, R19, R21, RZ, P1, !PT ;  /* 0x0000001513157210 */ /* 0x000fe20000ffe4ff */
[C---:B--2---:R-:W-:Y:S01]  /*5b30*/  FFMA.FTZ R4, R5.reuse, R8, R4 ;  /* 0x0000000805047223 */ /* 0x044fe20000010004 */
[C---:B------:R-:W-:Y:S01]  /*5b40*/  FFMA.FTZ R3, R5.reuse, R9, R3 ;  /* 0x0000000905037223 */ /* 0x040fe20000010003 */
[C---:B------:R-:W-:Y:S01]  /*5b50*/  FFMA.FTZ R2, R5.reuse, R10, R2 ;  /* 0x0000000a05027223 */ /* 0x040fe20000010002 */
[----:B------:R-:W-:Y:S01]  /*5b60*/  FFMA.FTZ R0, R5, R11, R0 ;  /* 0x0000000b05007223 */ /* 0x000fe20000010000 */
[----:B------:R-:W-:Y:S09]  /*5b70*/  @!P2 BRA `(.L_x_383) ;  /* 0xfffffffc006ca947 */ /* 0x000ff2000383ffff */
.L_x_382:
[----:B-1----:R-:W-:-:S04]  /*5b80*/  IADD3 R5, R13, -UR5, RZ ;  /* 0x800000050d057c10 */ /* 0x002fc8000fffe0ff */
[----:B------:R-:W-:-:S13]  /*5b90*/  ISETP.GT.AND P0, PT, R5, 0x1, PT ;  /* 0x000000010500780c */ /* 0x000fda0003f04270 */
[----:B------:R-:W-:Y:S05]  /*5ba0*/  @!P0 BRA `(.L_x_384) ;  /* 0x0000000000588947 */ /* 0x000fea0003800000 */
[----:B------:R-:W-:Y:S01]  /*5bb0*/  ISETP.GE.AND P0, PT, R7, R14, PT ;  /* 0x0000000e0700720c */ /* 0x000fe20003f06270 */
[----:B------:R-:W0:-:S12]  /*5bc0*/  LDS R5, [R6] ;  /* 0x0000000006057984 */ /* 0x000e180000000800 */
[----:B------:R1:W0:Y:S02]  /*5bd0*/  @!P0 LDG.E.128 R8, desc[UR8][R20.64] ;  /* 0x0000000814088981 */ /* 0x000224000c1e1d00 */
[----:B-1----:R-:W-:-:S04]  /*5be0*/  IADD3 R20, P1, R18, R20, RZ ;  /* 0x0000001412147210 */ /* 0x002fc80007f3e0ff */
[----:B------:R-:W-:Y:S01]  /*5bf0*/  IADD3.X R21, R19, R21, RZ, P1, !PT ;  /* 0x0000001513157210 */ /* 0x000fe20000ffe4ff */
[-C--:B0-----:R-:W-:Y:S01]  /*5c00*/  FFMA.FTZ R4, R8, R5.reuse, R4 ;  /* 0x0000000508047223 */ /* 0x081fe20000010004 */
[-C--:B------:R-:W-:Y:S01]  /*5c10*/  FFMA.FTZ R3, R9, R5.reuse, R3 ;  /* 0x0000000509037223 */ /* 0x080fe20000010003 */
[-C--:B------:R-:W-:Y:S01]  /*5c20*/  FFMA.FTZ R2, R10, R5.reuse, R2 ;  /* 0x000000050a027223 */ /* 0x080fe20000010002 */
[----:B------:R-:W-:Y:S02]  /*5c30*/  FFMA.FTZ R0, R11, R5, R0 ;  /* 0x000000050b007223 */ /* 0x000fe40000010000 */
[----:B------:R0:W2:Y:S01]  /*5c40*/  @!P0 LDG.E.128 R8, desc[UR8][R20.64] ;  /* 0x0000000814088981 */ /* 0x0000a2000c1e1d00 */
[----:B------:R-:W-:Y:S01]  /*5c50*/  UIADD3 UR5, UR5, 0x1, URZ ;  /* 0x0000000105057890 */ /* 0x000fe2000fffe03f */
[----:B------:R-:W-:Y:S02]  /*5c60*/  PLOP3.LUT P4, PT, PT, PT, PT, 0x8, 0x0 ;  /* 0x000000000000781c */ /* 0x000fe40003f8e170 */
[----:B------:R1:W2:Y:S01]  /*5c70*/  LDS R5, [R6+0x44] ;  /* 0x0000440006057984 */ /* 0x0002a20000000800 */
[----:B------:R-:W-:Y:S01]  /*5c80*/  UIADD3 UR5, UR5, 0x1, URZ ;  /* 0x0000000105057890 */ /* 0x000fe2000fffe03f */
[----:B0-----:R-:W-:-:S02]  /*5c90*/  IADD3 R20, P0, R18, R20, RZ ;  /* 0x0000001412147210 */ /* 0x001fc40007f1e0ff */
[----:B-1----:R-:W-:Y:S02]  /*5ca0*/  IADD3 R6, R6, 0x44, RZ ;  /* 0x0000004406067810 */ /* 0x002fe40007ffe0ff */
[----:B------:R-:W-:Y:S02]  /*5cb0*/  IADD3.X R21, R19, R21, RZ, P0, !PT ;  /* 0x0000001513157210 */ /* 0x000fe400007fe4ff */
[----:B------:R-:W-:Y:S01]  /*5cc0*/  IADD3 R6, R6, 0x44, RZ ;  /* 0x0000004406067810 */ /* 0x000fe20007ffe0ff */
[-C--:B--2---:R-:W-:Y:S01]  /*5cd0*/  FFMA.FTZ R4, R8, R5.reuse, R4 ;  /* 0x0000000508047223 */ /* 0x084fe20000010004 */
[-C--:B------:R-:W-:Y:S01]  /*5ce0*/  FFMA.FTZ R3, R9, R5.reuse, R3 ;  /* 0x0000000509037223 */ /* 0x080fe20000010003 */
[-C--:B------:R-:W-:Y:S01]  /*5cf0*/  FFMA.FTZ R2, R10, R5.reuse, R2 ;  /* 0x000000050a027223 */ /* 0x080fe20000010002 */
[----:B------:R-:W-:-:S07]  /*5d00*/  FFMA.FTZ R0, R11, R5, R0 ;  /* 0x000000050b007223 */ /* 0x000fce0000010000 */
.L_x_384:
[----:B------:R-:W-:-:S13]  /*5d10*/  ISETP.GT.OR P4, PT, R13, UR5, P4 ;  /* 0x000000050d007c0c */ /* 0x000fda000a784670 */
[----:B------:R-:W-:Y:S05]  /*5d20*/  @!P4 BRA `(.L_x_381) ;  /* 0x000000000028c947 */ /* 0x000fea0003800000 */
[----:B------:R-:W0:Y:S01]  /*5d30*/  LDS R6, [R6] ;  /* 0x0000000006067984 */ /* 0x000e220000000800 */
[----:B------:R-:W-:Y:S01]  /*5d40*/  ISETP.GE.AND P0, PT, R7, R14, PT ;  /* 0x0000000e0700720c */ /* 0x000fe20003f06270 */
[----:B------:R-:W-:-:S12]  /*5d50*/  BSSY B0, `(.L_x_385) ;  /* 0x0000003000007945 */ /* 0x000fd80003800000 */
[----:B------:R-:W-:Y:S05]  /*5d60*/  @P0 BRA `(.L_x_386) ;  /* 0x0000000000040947 */ /* 0x000fea0003800000 */
[----:B------:R1:W5:Y:S02]  /*5d70*/  LDG.E.128 R8, desc[UR8][R20.64] ;  /* 0x0000000814087981 */ /* 0x000364000c1e1d00 */
.L_x_386:
[----:B------:R-:W-:Y:S05]  /*5d80*/  BSYNC B0 ;  /* 0x0000000000007941 */ /* 0x000fea0003800000 */
.L_x_385:
[C---:B0----5:R-:W-:Y:S01]  /*5d90*/  FFMA.FTZ R4, R6.reuse, R8, R4 ;  /* 0x0000000806047223 */ /* 0x061fe20000010004 */
[C---:B------:R-:W-:Y:S01]  /*5da0*/  FFMA.FTZ R3, R6.reuse, R9, R3 ;  /* 0x0000000906037223 */ /* 0x040fe20000010003 */
[C---:B------:R-:W-:Y:S01]  /*5db0*/  FFMA.FTZ R2, R6.reuse, R10, R2 ;  /* 0x0000000a06027223 */ /* 0x040fe20000010002 */
[----:B------:R-:W-:Y:S01]  /*5dc0*/  FFMA.FTZ R0, R6, R11, R0 ;  /* 0x0000000b06007223 */ /* 0x000fe20000010000 */
.L_x_381:
[----:B------:R-:W-:-:S04]  /*5dd0*/  IADD3 R7, R7, UR7, RZ ;  /* 0x0000000707077c10 */ /* 0x000fc8000fffe0ff */
[----:B------:R-:W-:-:S13]  /*5de0*/  ISETP.GE.AND P0, PT, R7, R12, PT ;  /* 0x0000000c0700720c */ /* 0x000fda0003f06270 */
[----:B------:R-:W-:Y:S05]  /*5df0*/  @P0 EXIT ;  /* 0x000000000000094d */ /* 0x000fea0003800000 */
[----:B------:R-:W0:Y:S01]  /*5e00*/  LDC R9, c[0x0][0x2c4] ;  /* 0x0000b100ff097b82 */ /* 0x000e220000000800 */
[----:B------:R-:W-:Y:S01]  /*5e10*/  ULDC UR4, c[0x0][0x270] ;  /* 0x00009c0000047ab9 */ /* 0x000fe20000000800 */
[----:B------:R-:W-:Y:S02]  /*5e20*/  IABS R13, R7 ;  /* 0x00000007000d7213 */ /* 0x000fe40000000000 */
[----:B------:R-:W-:Y:S02]  /*5e30*/  SHF.R.S32.HI R17, RZ, 0x1f, R16 ;  /* 0x0000001fff117819 */ /* 0x000fe40000011410 */
        /* <DEDUP_REMOVED lines=71> */
[----:B------:R-:W-:Y:S02]  /*62b0*/  LEA.HI.X R7, R16, UR5, R5, 0x1, P0 ;  /* 0x0000000510077c11 */ /* 0x000fe400080f0c05 */
[----:B------:R-:W-:-:S05]  /*62c0*/  F2FP.F16.F32.PACK_AB R5, R0, R2 ;  /* 0x000000020005723e */ /* 0x000fca00000000ff */
[----:B------:R-:W-:Y:S01]  /*62d0*/  STG.E.64 desc[UR8][R6.64], R4 ;  /* 0x0000000406007986 */ /* 0x000fe2000c101b08 */
[----:B------:R-:W-:Y:S05]  /*62e0*/  EXIT ;  /* 0x000000000000794d */ /* 0x000fea0003800000 */
        .weak           $__internal_7_$__cuda_sm20_div_s64
        .type           $__internal_7_$__cuda_sm20_div_s64,@function
        .size           $__internal_7_$__cuda_sm20_div_s64,(.L_x_5283 - $__internal_7_$__cuda_sm20_div_s64)
$__internal_7_$__cuda_sm20_div_s64:
        /* <DEDUP_REMOVED lines=83> */
[----:B------:R-:W-:Y:S06]  /*6820*/  RET.REL.NODEC R22 `(_ZN5flash32flash_fwd_splitkv_combine_kernelI23Flash_fwd_kernel_traitsILi32ELi64ELi256ELi4ELb0ELb0EN7cutlass6half_tE19Flash_kernel_traitsILi32ELi64ELi256ELi4ES3_EELi16ELi7ELb1EEEvNS_16Flash_fwd_paramsE) ;  /* 0xffffff9416f47950 */ /* 0x000fec0003c3ffff */
.L_x_387:
        /* <DEDUP_REMOVED lines=13> */
.L_x_5283:


//--------------------- .text._ZN5flash32flash_fwd_splitkv_combine_kernelI23Flash_fwd_kernel_traitsILi32ELi64ELi256ELi4ELb0ELb0EN7cutlass6half_tE19Flash_kernel_traitsILi32ELi64ELi256ELi4ES3_EELi16ELi6ELb1EEEvNS_16Flash_fwd_paramsE --------------------------
	.section	.text._ZN5flash32flash_fwd_splitkv_combine_kernelI23Flash_fwd_kernel_traitsILi32ELi64ELi256ELi4ELb0ELb0EN7cutlass6half_tE19Flash_kernel_traitsILi32ELi64ELi256ELi4ES3_EELi16ELi6ELb1EEEvNS_16Flash_fwd_paramsE,"ax",@progbits
	.align	128
        .global         _ZN5flash32flash_fwd_splitkv_combine_kernelI23Flash_fwd_kernel_traitsILi32ELi64ELi256ELi4ELb0ELb0EN7cutlass6half_tE19Flash_kernel_traitsILi32ELi64ELi256ELi4ES3_EELi16ELi6ELb1EEEvNS_16Flash_fwd_paramsE
        .type           _ZN5flash32flash_fwd_splitkv_combine_kernelI23Flash_fwd_kernel_traitsILi32ELi64ELi256ELi4ELb0ELb0EN7cutlass6half_tE19Flash_kernel_traitsILi32ELi64ELi256ELi4ES3_EELi16ELi6ELb1EEEvNS_16Flash_fwd_paramsE,@function
        .size           _ZN5flash32flash_fwd_splitkv_combine_kernelI23Flash_fwd_kernel_traitsILi32ELi64ELi256ELi4ELb0ELb0EN7cutlass6half_tE19Flash_kernel_traitsILi32ELi64ELi256ELi4ES3_EELi16ELi6ELb1EEEvNS_16Flash_fwd_paramsE,(.L_x_5284 - _ZN5flash32flash_fwd_splitkv_combine_kernelI23Flash_fwd_kernel_traitsILi32ELi64ELi256ELi4ELb0ELb0EN7cutlass6half_tE19Flash_kernel_traitsILi32ELi64ELi256ELi4ES3_EELi16ELi6ELb1EEEvNS_16Flash_fwd_paramsE)
        .other          _ZN5flash32flash_fwd_splitkv_combine_kernelI23Flash_fwd_kernel_traitsILi32ELi64ELi256ELi4ELb0ELb0EN7cutlass6half_tE19Flash_kernel_traitsILi32ELi64ELi256ELi4ES3_EELi16ELi6ELb1EEEvNS_16Flash_fwd_paramsE,@"STO_CUDA_ENTRY STV_DEFAULT"
_ZN5flash32flash_fwd_splitkv_combine_kernelI23Flash_fwd_kernel_traitsILi32ELi64ELi256ELi4ELb0ELb0EN7cutlass6half_tE19Flash_kernel_traitsILi32ELi64ELi256ELi4ES3_EELi16ELi6ELb1EEEvNS_16Flash_fwd_paramsE:
.text._ZN5flash32flash_fwd_splitkv_combine_kernelI23Flash_fwd_kernel_traitsILi32ELi64ELi256ELi4ELb0ELb0EN7cutlass6half_tE19Flash_kernel_traitsILi32ELi64ELi256ELi4ES3_EELi16ELi6ELb1EEEvNS_16Flash_fwd_paramsE:
        /* <DEDUP_REMOVED lines=23> */
[----:B------:R-:W-:Y:S05]  /*0170*/  CALL.REL.NOINC `($__internal_8_$__cuda_sm20_div_s64) ;  /* 0x0000005000bc7944 */ /* 0x000fea0003c00000 */
[----:B------:R-:W-:Y:S02]  /*0180*/  MOV R8, R0 ;  /* 0x0000000000087202 */ /* 0x000fe40000000f00 */
[----:B------:R-:W-:Y:S01]  /*0190*/  MOV R9, R25 ;  /* 0x0000001900097202 */ /* 0x000fe20000000f00 */
[----:B------:R-:W-:Y:S06]  /*01a0*/  BRA `(.L_x_389) ;  /* 0x00000000004c7947 */ /* 0x000fec0003800000 */
.L_x_388:
        /* <DEDUP_REMOVED lines=19> */
.L_x_389:
        /* <DEDUP_REMOVED lines=17> */
[----:B------:R-:W-:Y:S05]  /*03f0*/  BRA `(.L_x_392) ;  /* 0x0000000000507947 */ /* 0x000fea0003800000 */
.L_x_391:
        /* <DEDUP_REMOVED lines=20> */
.L_x_392:
[----:B------:R-:W-:Y:S05]  /*0540*/  BSYNC B0 ;  /* 0x0000000000007941 */ /* 0x000fea0003800000 */
.L_x_390:
        /* <DEDUP_REMOVED lines=57> */
.L_x_394:
        /* <DEDUP_REMOVED lines=19> */
.L_x_395:
[----:B------:R-:W-:Y:S05]  /*0a10*/  BSYNC B0 ;  /* 0x0000000000007941 */ /* 0x000fea0003800000 */
.L_x_393:
        /* <DEDUP_REMOVED lines=105> */
.L_x_397:
        /* <DEDUP_REMOVED lines=20> */
.L_x_398:
[----:B------:R-:W-:Y:S05]  /*11f0*/  BSYNC B0 ;  /* 0x0000000000007941 */ /* 0x000fea0003800000 */
.L_x_396:
        /* <DEDUP_REMOVED lines=181> */
.L_x_400:
        /* <DEDUP_REMOVED lines=19> */
.L_x_401:
[----:B------:R-:W-:Y:S05]  /*1e80*/  BSYNC B0 ;  /* 0x0000000000007941 */ /* 0x000fea0003800000 */
.L_x_399:
        /* <DEDUP_REMOVED lines=201> */
.L_x_406:
        /* <DEDUP_REMOVED lines=22> */
.L_x_407:
[----:B------:R-:W-:Y:S05]  /*2c80*/  BSYNC B0 ;  /* 0x0000000000007941 */ /* 0x000fea0003800000 */
.L_x_405:
        /* <DEDUP_REMOVED lines=8> */
[----:B------:R-:W-:Y:S05]  /*2d10*/  CALL.REL.NOINC `($__internal_8_$__cuda_sm20_div_s64) ;  /* 0x0000002400d47944 */ /* 0x000fea0003c00000 */
        /* <DEDUP_REMOVED lines=11> */
.L_x_409:
        /* <DEDUP_REMOVED lines=22> */
.L_x_410:
[----:B------:R-:W-:Y:S05]  /*2f30*/  BSYNC B0 ;  /* 0x0000000000007941 */ /* 0x000fea0003800000 */
.L_x_408:
        /* <DEDUP_REMOVED lines=11> */
[----:B------:R-:W-:Y:S05]  /*2ff0*/  CALL.REL.NOINC `($__internal_8_$__cuda_sm20_div_s64) ;  /* 0x00000024001c7944 */ /* 0x000fea0003c00000 */
        /* <DEDUP_REMOVED lines=12> */
.L_x_412:
        /* <DEDUP_REMOVED lines=22> */
.L_x_413:
[----:B------:R-:W-:Y:S05]  /*3220*/  BSYNC B0 ;  /* 0x0000000000007941 */ /* 0x000fea0003800000 */
.L_x_411:
        /* <DEDUP_REMOVED lines=52> */
.L_x_415:
        /* <DEDUP_REMOVED lines=23> */
.L_x_416:
[----:B------:R-:W-:Y:S05]  /*36e0*/  BSYNC B0 ;  /* 0x0000000000007941 */ /* 0x000fea0003800000 */
.L_x_414:
        /* <DEDUP_REMOVED lines=20> */
.L_x_418:
        /* <DEDUP_REMOVED lines=22> */
.L_x_419:
[----:B------:R-:W-:Y:S05]  /*3990*/  BSYNC B0 ;  /* 0x0000000000007941 */ /* 0x000fea0003800000 */
.L_x_417:
        /* <DEDUP_REMOVED lines=22> */
.L_x_421:
        /* <DEDUP_REMOVED lines=23> */
.L_x_422:
[----:B------:R-:W-:Y:S05]  /*3c70*/  BSYNC B0 ;  /* 0x0000000000007941 */ /* 0x000fea0003800000 */
.L_x_420:
        /* <DEDUP_REMOVED lines=39> */
.L_x_424:
        /* <DEDUP_REMOVED lines=23> */
.L_x_425:
[----:B------:R-:W-:Y:S05]  /*4060*/  BSYNC B0 ;  /* 0x0000000000007941 */ /* 0x000fea0003800000 */
.L_x_423:
        /* <DEDUP_REMOVED lines=31> */
.L_x_427:
        /* <DEDUP_REMOVED lines=23> */
.L_x_428:
[----:B------:R-:W-:Y:S05]  /*43d0*/  BSYNC B0 ;  /* 0x0000000000007941 */ /* 0x000fea0003800000 */
.L_x_426:
        /* <DEDUP_REMOVED lines=21> */
.L_x_404:
[----:B------:R-:W-:Y:S02]  /*4530*/  ULDC.64 UR4, c[0x0][0x2b0] ;  /* 0x0000ac0000047ab9 */ /* 0x000fe40000000a00 */
[----:B------:R-:W-:-:S04]  /*4540*/  LEA R2, P0, R44, UR4, 0x2 ;  /* 0x000000042c027c11 */ /* 0x000fc8000f8010ff */
[----:B------:R-:W-:-:S05]  /*4550*/  LEA.HI.X R3, R44, UR5, R45, 0x2, P0 ;  /* 0x000000052c037c11 */ /* 0x000fca00080f142d */
[----:B------:R0:W-:Y:S04]  /*4560*/  STG.E desc[UR8][R2.64], R29 ;  /* 0x0000001d02007986 */ /* 0x0001e8000c101908 */
.L_x_403:
[----:B------:R-:W-:Y:S05]  /*4570*/  BSYNC B1 ;  /* 0x0000000000017941 */ /* 0x000fea0003800000 */
.L_x_402:
[----:B------:R-:W2:Y:S01]  /*4580*/  LDC R14, c[0x0][0x3c4] ;  /* 0x0000f100ff0e7b82 */ /* 0x000ea20000000800 */
[C---:B------:R-:W-:Y:S01]  /*4590*/  IADD3 R0, R39.reuse, 0x8, RZ ;  /* 0x0000000827007810 */ /* 0x040fe20007ffe0ff */
[C---:B------:R-:W-:Y:S01]  /*45a0*/  IMAD.SHL.U32 R16, R39.reuse, 0x4, RZ ;  /* 0x0000000427107824 */ /* 0x040fe200078e00ff */
[----:B-1----:R-:W-:Y:S02]  /*45b0*/  MOV R4, RZ ;  /* 0x000000ff00047202 */ /* 0x002fe40000000f00 */
[CC--:B--2---:R-:W-:Y:S02]  /*45c0*/  ISETP.GE.OR P0, PT, R39.reuse, R14.reuse, P6 ;  /* 0x0000000e2700720c */ /* 0x0c4fe40003706670 */
        /* <DEDUP_REMOVED lines=23> */
[----:B0-----:R0:W-:Y:S01]  /*4740*/  @!P0 STS [R38], R2 ;  /* 0x0000000226008388 */ /* 0x0011e20000000800 */
[----:B------:R-:W-:Y:S01]  /*4750*/  ISETP.GE.OR P0, PT, R0, R14, P6 ;  /* 0x0000000e0000720c */ /* 0x000fe20003706670 */
[----:B------:R-:W2:Y:S01]  /*4760*/  @!P4 MUFU.EX2 R34, R34 ;  /* 0x000000220022c308 */ /* 0x000ea20000000800 */
[----:B------:R-:W-:Y:S01]  /*4770*/  IADD3 R0, R39, 0x38, RZ ;  /* 0x0000003827007810 */ /* 0x000fe20007ffe0ff */
[----:B------:R-:W-:-:S03]  /*4780*/  @!P1 FMUL.FTZ R33, R33, 1.4426950216293334961 ;  /* 0x3fb8aa3b21219820 */ /* 0x000fc60000410000 */
[----:B------:R-:W-:Y:S01]  /*4790*/  ISETP.GE.OR P6, PT, R0, R14, P6 ;  /* 0x0000000e0000720c */ /* 0x000fe200037c6670 */
[----:B-1----:R-:W-:Y:S02]  /*47a0*/  @!P5 STS [R38+0x220], R37 ;  /* 0x000220252600d388 */ /* 0x002fe40000000800 */
[----:B------:R-:W1:Y:S04]  /*47b0*/  @!P3 MUFU.EX2 R35, R35 ;  /* 0x000000230023b308 */ /* 0x000e680000000800 */
[----:B------:R-:W-:-:S04]  /*47c0*/  @!P0 FADD.FTZ R30, -R29, R30 ;  /* 0x0000001e1d1e8221 */ /* 0x000fc80000010100 */
[----:B------:R-:W-:Y:S01]  /*47d0*/  @!P0 FMUL.FTZ R30, R30, 1.4426950216293334961 ;  /* 0x3fb8aa3b1e1e8820 */ /* 0x000fe20000410000 */
[----:B------:R-:W3:Y:S01]  /*47e0*/  @!P2 MUFU.EX2 R32, R32 ;  /* 0x000000200020a308 */ /* 0x000ee20000000800 */
[----:B------:R-:W-:Y:S01]  /*47f0*/  @!P6 FADD.FTZ R29, -R29, R31 ;  /* 0x0000001f1d1de221 */ /* 0x000fe20000010100 */
[----:B--2---:R-:W-:Y:S03]  /*4800*/  @!P4 STS [R38+0x440], R34 ;  /* 0x000440222600c388 */ /* 0x004fe60000000800 */
[----:B------:R-:W-:Y:S01]  /*4810*/  @!P6 FMUL.FTZ R0, R29, 1.4426950216293334961 ;  /* 0x3fb8aa3b1d00e820 */ /* 0x000fe20000410000 */
[----:B0-----:R-:W-:Y:S02]  /*4820*/  CS2R R2, SRZ ;  /* 0x0000000000027805 */ /* 0x001fe4000001ff00 */
[----:B------:R-:W0:Y:S01]  /*4830*/  @!P0 MUFU.EX2 R30, R30 ;  /* 0x0000001e001e8308 */ /* 0x000e220000000800 */
[----:B-1----:R-:W-:Y:S07]  /*4840*/  @!P3 STS [R38+0x660], R35 ;  /* 0x000660232600b388 */ /* 0x002fee0000000800 */
[----:B------:R-:W1:Y:S01]  /*4850*/  @!P1 MUFU.EX2 R33, R33 ;  /* 0x0000002100219308 */ /* 0x000e620000000800 */
[----:B---3--:R-:W-:Y:S07]  /*4860*/  @!P2 STS [R38+0x880], R32 ;  /* 0x000880202600a388 */ /* 0x008fee0000000800 */
[----:B------:R-:W2:Y:S01]  /*4870*/  @!P6 MUFU.EX2 R0, R0 ;  /* 0x000000000000e308 */ /* 0x000ea20000000800 */
[----:B0-----:R-:W-:Y:S01]  /*4880*/  @!P0 STS [R38+0xcc0], R30 ;  /* 0x000cc01e26008388 */ /* 0x001fe20000000800 */
[----:B------:R-:W-:-:S03]  /*4890*/  ISETP.GE.AND P0, PT, R14, 0x1, PT ;  /* 0x000000010e00780c */ /* 0x000fc60003f06270 */
[----:B-1----:R-:W-:Y:S04]  /*48a0*/  @!P1 STS [R38+0xaa0], R33 ;  /* 0x000aa02126009388 */ /* 0x002fe80000000800 */
[----:B--2---:R0:W-:Y:S02]  /*48b0*/  @!P6 STS [R38+0xee0], R0 ;  /* 0x000ee0002600e388 */ /* 0x0041e40000000800 */
        /* <DEDUP_REMOVED lines=31> */
.L_x_431:
        /* <DEDUP_REMOVED lines=37> */
.L_x_430:
        /* <DEDUP_REMOVED lines=25> */
.L_x_432:
[----:B------:R-:W-:-:S13]  /*4e90*/  ISETP.GT.OR P4, PT, R13, UR5, P4 ;  /* 0x000000050d007c0c */ /* 0x000fda000a784670 */
[----:B------:R-:W-:Y:S05]  /*4ea0*/  @!P4 BRA `(.L_x_429) ;  /* 0x000000000028c947 */ /* 0x000fea0003800000 */
[----:B------:R-:W0:Y:S01]  /*4eb0*/  LDS R6, [R6] ;  /* 0x0000000006067984 */ /* 0x000e220000000800 */
[----:B------:R-:W-:Y:S01]  /*4ec0*/  ISETP.GE.AND P0, PT, R7, R15, PT ;  /* 0x0000000f0700720c */ /* 0x000fe20003f06270 */
[----:B------:R-:W-:-:S12]  /*4ed0*/  BSSY B0, `(.L_x_433) ;  /* 0x0000003000007945 */ /* 0x000fd80003800000 */
[----:B------:R-:W-:Y:S05]  /*4ee0*/  @P0 BRA `(.L_x_434) ;  /* 0x0000000000040947 */ /* 0x000fea0003800000 */
[----:B------:R1:W5:Y:S02]  /*4ef0*/  LDG.E.128 R8, desc[UR8][R20.64] ;  /* 0x0000000814087981 */ /* 0x000364000c1e1d00 */
.L_x_434:
[----:B------:R-:W-:Y:S05]  /*4f00*/  BSYNC B0 ;  /* 0x0000000000007941 */ /* 0x000fea0003800000 */
.L_x_433:
[C---:B0----5:R-:W-:Y:S01]  /*4f10*/  FFMA.FTZ R4, R6.reuse, R8, R4 ;  /* 0x0000000806047223 */ /* 0x061fe20000010004 */
[C---:B------:R-:W-:Y:S01]  /*4f20*/  FFMA.FTZ R3, R6.reuse, R9, R3 ;  /* 0x0000000906037223 */ /* 0x040fe20000010003 */
[C---:B------:R-:W-:Y:S01]  /*4f30*/  FFMA.FTZ R2, R6.reuse, R10, R2 ;  /* 0x0000000a06027223 */ /* 0x040fe20000010002 */
[----:B------:R-:W-:Y:S01]  /*4f40*/  FFMA.FTZ R0, R6, R11, R0 ;  /* 0x0000000b06007223 */ /* 0x000fe20000010000 */
.L_x_429:
        /* <DEDUP_REMOVED lines=82> */
        .weak           $__internal_8_$__cuda_sm20_div_s64
        .type           $__internal_8_$__cuda_sm20_div_s64,@function
        .size           $__internal_8_$__cuda_sm20_div_s64,(.L_x_5284 - $__internal_8_$__cuda_sm20_div_s64)
$__internal_8_$__cuda_sm20_div_s64:
        /* <DEDUP_REMOVED lines=83> */
[----:B------:R-:W-:Y:S06]  /*59a0*/  RET.REL.NODEC R22 `(_ZN5flash32flash_fwd_splitkv_combine_kernelI23Flash_fwd_kernel_traitsILi32ELi64ELi256ELi4ELb0ELb0EN7cutlass6half_tE19Flash_kernel_traitsILi32ELi64ELi256ELi4ES3_EELi16ELi6ELb1EEEvNS_16Flash_fwd_paramsE) ;  /* 0xffffffa416947950 */ /* 0x000fec0003c3ffff */
.L_x_435:
        /* <DEDUP_REMOVED lines=13> */
.L_x_5284:


//--------------------- .text._ZN5flash32flash_fwd_splitkv_combine_kernelI23Flash_fwd_kernel_traitsILi32ELi64ELi256ELi4ELb0ELb0EN7cutlass6half_tE19Flash_kernel_traitsILi32ELi64ELi256ELi4ES3_EELi16ELi5ELb1EEEvNS_16Flash_fwd_paramsE --------------------------
	.section	.text._ZN5flash32flash_fwd_splitkv_combine_kernelI23Flash_fwd_kernel_traitsILi32ELi64ELi256ELi4ELb0ELb0EN7cutlass6half_tE19Flash_kernel_traitsILi32ELi64ELi256ELi4ES3_EELi16ELi5ELb1EEEvNS_16Flash_fwd_paramsE,"ax",@progbits
	.align	128
        .global         _ZN5flash32flash_fwd_splitkv_combine_kernelI23Flash_fwd_kernel_traitsILi32ELi64ELi256ELi4ELb0ELb0EN7cutlass6half_tE19Flash_kernel_traitsILi32ELi64ELi256ELi4ES3_EELi16ELi5ELb1EEEvNS_16Flash_fwd_paramsE
        .type           _ZN5flash32flash_fwd_splitkv_combine_kernelI23Flash_fwd_kernel_traitsILi32ELi64ELi256ELi4ELb0ELb0EN7cutlass6half_tE19Flash_kernel_traitsILi32ELi64ELi256ELi4ES3_EELi16ELi5ELb1EEEvNS_16Flash_fwd_paramsE,@function
        .size           _ZN5flash32flash_fwd_splitkv_combine_kernelI23Flash_fwd_kernel_traitsILi32ELi64ELi256ELi4ELb0ELb0EN7cutlass6half_tE19Flash_kernel_traitsILi32ELi64ELi256ELi4ES3_EELi16ELi5ELb1EEEvNS_16Flash_fwd_paramsE,(.L_x_5285 - _ZN5flash32flash_fwd_splitkv_combine_kernelI23Flash_fwd_kernel_traitsILi32ELi64ELi256ELi4ELb0ELb0EN7cutlass6half_tE19Flash_kernel_traitsILi32ELi64ELi256ELi4ES3_EELi16ELi5ELb1EEEvNS_16Flash_fwd_paramsE)
        .other          _ZN5flash32flash_fwd_splitkv_combine_kernelI23Flash_fwd_kernel_traitsILi32ELi64ELi256ELi4ELb0ELb0EN7cutlass6half_tE19Flash_kernel_traitsILi32ELi64ELi256ELi4ES3_EELi16ELi5ELb1EEEvNS_16Flash_fwd_paramsE,@"STO_CUDA_ENTRY STV_DEFAULT"
_ZN5flash32flash_fwd_splitkv_combine_kernelI23Flash_fwd_kernel_traitsILi32ELi64ELi256ELi4ELb0ELb0EN7cutlass6half_tE19Flash_kernel_traitsILi32ELi64ELi256ELi4ES3_EELi16ELi5ELb1EEEvNS_16Flash_fwd_paramsE:
.text._ZN5flash32flash_fwd_splitkv_combine_kernelI23Flash_fwd_kernel_traitsILi32ELi64ELi256ELi4ELb0ELb0EN7cutlass6half_tE19Flash_kernel_traitsILi32ELi64ELi256ELi4ES3_EELi16ELi5ELb1EEEvNS_16Flash_fwd_paramsE:
        /* <DEDUP_REMOVED lines=23> */
[----:B------:R-:W-:Y:S05]  /*0170*/  CALL.REL.NOINC `($__internal_9_$__cuda_sm20_div_s64) ;  /* 0x0000004800a87944 */ /* 0x000fea0003c00000 */
[----:B------:R-:W-:Y:S05]  /*0180*/  BRA `(.L_x_437) ;  /* 0x00000000004c7947 */ /* 0x000fea0003800000 */
.L_x_436:
        /* <DEDUP_REMOVED lines=19> */
.L_x_437:
        /* <DEDUP_REMOVED lines=12> */
[----:B------:R-:W-:Y:S05]  /*0380*/  CALL.REL.NOINC `($__internal_9_$__cuda_sm20_div_s64) ;  /* 0x0000004800247944 */ /* 0x000fea0003c00000 */
[----:B------:R-:W-:Y:S02]  /*0390*/  MOV R6, R20 ;  /* 0x0000001400067202 */ /* 0x000fe40000000f00 */
[----:B------:R-:W-:Y:S01]  /*03a0*/  MOV R7, R21 ;  /* 0x0000001500077202 */ /* 0x000fe20000000f00 */
[----:B------:R-:W-:Y:S05]  /*03b0*/  BRA `(.L_x_440) ;  /* 0x00000000004c7947 */ /* 0x000fea0003800000 */
.L_x_439:
        /* <DEDUP_REMOVED lines=19> */
.L_x_440:
[----:B------:R-:W-:Y:S05]  /*04f0*/  BSYNC B0 ;  /* 0x0000000000007941 */ /* 0x000fea0003800000 */
.L_x_438:
        /* <DEDUP_REMOVED lines=53> */
[----:B------:R-:W-:Y:S02]  /*0850*/  MOV R32, R20 ;  /* 0x0000001400207202 */ /* 0x000fe40000000f00 */
[----:B------:R-:W-:Y:S01]  /*0860*/  MOV R33, R21 ;  /* 0x0000001500217202 */ /* 0x000fe20000000f00 */
[----:B------:R-:W-:Y:S05]  /*0870*/  BRA `(.L_x_443) ;  /* 0x00000000004c7947 */ /* 0x000fea0003800000 */
.L_x_442:
        /* <DEDUP_REMOVED lines=19> */
.L_x_443:
[----:B------:R-:W-:Y:S05]  /*09b0*/  BSYNC B0 ;  /* 0x0000000000007941 */ /* 0x000fea0003800000 */
.L_x_441:
        /* <DEDUP_REMOVED lines=105> */
.L_x_445:
        /* <DEDUP_REMOVED lines=19> */
.L_x_446:
[----:B------:R-:W-:Y:S05]  /*1180*/  BSYNC B0 ;  /* 0x0000000000007941 */ /* 0x000fea0003800000 */
.L_x_444:
        /* <DEDUP_REMOVED lines=113> */
[----:B------:R-:W-:Y:S05]  /*18a0*/  CALL.REL.NOINC `($__internal_9_$__cuda_sm20_div_s64) ;  /* 0x0000003000dc7944 */ /* 0x000fea0003c00000 */
[----:B------:R-:W-:Y:S02]  /*18b0*/  MOV R40, R20 ;  /* 0x0000001400287202 */ /* 0x000fe40000000f00 */
[----:B------:R-:W-:Y:S01]  /*18c0*/  MOV R41, R21 ;  /* 0x0000001500297202 */ /* 0x000fe20000000f00 */
[----:B------:R-:W-:Y:S05]  /*18d0*/  BRA `(.L_x_449) ;  /* 0x00000000004c7947 */ /* 0x000fea0003800000 */
.L_x_448:
        /* <DEDUP_REMOVED lines=19> */
.L_x_449:
[----:B------:R-:W-:Y:S05]  /*1a10*/  BSYNC B0 ;  /* 0x0000000000007941 */ /* 0x000fea0003800000 */
.L_x_447:
        /* <DEDUP_REMOVED lines=163> */
[----:B------:R-:W-:Y:S05]  /*2450*/  CALL.REL.NOINC `($__internal_9_$__cuda_sm20_div_s64) ;  /* 0x0000002400f07944 */ /* 0x000fea0003c00000 */
        /* <DEDUP_REMOVED lines=9> */
.L_x_454:
        /* <DEDUP_REMOVED lines=22> */
.L_x_455:
[----:B------:R-:W-:Y:S05]  /*2650*/  BSYNC B0 ;  /* 0x0000000000007941 */ /* 0x000fea0003800000 */
.L_x_453:
        /* <DEDUP_REMOVED lines=19> */
.L_x_457:
        /* <DEDUP_REMOVED lines=22> */
.L_x_458:
[----:B------:R-:W-:Y:S05]  /*28f0*/  BSYNC B0 ;  /* 0x0000000000007941 */ /* 0x000fea0003800000 */
.L_x_456:
        /* <DEDUP_REMOVED lines=11> */
[----:B------:R-:W-:Y:S05]  /*29b0*/  CALL.REL.NOINC `($__internal_9_$__cuda_sm20_div_s64) ;  /* 0x0000002000987944 */ /* 0x000fea0003c00000 */
[----:B------:R-:W-:-:S04]  /*29c0*/  IADD3 R19, P0, RZ, -R20, RZ ;  /* 0x80000014ff137210 */ /* 0x000fc80007f1e0ff */
[----:B------:R-:W-:Y:S01]  /*29d0*/  IADD3.X R18, RZ, ~R21, RZ, P0, !PT ;  /* 0x80000015ff127210 */ /* 0x000fe200007fe4ff */
[----:B------:R-:W-:-:S04]  /*29e0*/  IMAD.WIDE.U32 R42, R5, R19, R42 ;  /* 0x00000013052a7225 */ /* 0x000fc800078e002a */
[----:B------:R-:W-:-:S04]  /*29f0*/  IMAD R18, R18, R5, RZ ;  /* 0x0000000512127224 */ /* 0x000fc800078e02ff */
[----:B------:R-:W-:-:S05]  /*2a00*/  IMAD R4, R4, R19, R18 ;  /* 0x0000001304047224 */ /* 0x000fca00078e0212 */
[----:B------:R-:W-:Y:S01]  /*2a10*/  IADD3 R4, R43, R4, RZ ;  /* 0x000000042b047210 */ /* 0x000fe20007ffe0ff */
[----:B------:R-:W-:Y:S05]  /*2a20*/  BRA `(.L_x_461) ;  /* 0x0000000000587947 */ /* 0x000fea0003800000 */
.L_x_460:
        /* <DEDUP_REMOVED lines=22> */
.L_x_461:
[----:B------:R-:W-:Y:S05]  /*2b90*/  BSYNC B0 ;  /* 0x0000000000007941 */ /* 0x000fea0003800000 */
.L_x_459:
        /* <DEDUP_REMOVED lines=38> */
[----:B------:R-:W-:Y:S05]  /*2e00*/  CALL.REL.NOINC `($__internal_9_$__cuda_sm20_div_s64) ;  /* 0x0000001c00847944 */ /* 0x000fea0003c00000 */
        /* <DEDUP_REMOVED lines=12> */
.L_x_463:
        /* <DEDUP_REMOVED lines=23> */
.L_x_464:
[----:B------:R-:W-:Y:S05]  /*3040*/  BSYNC B0 ;  /* 0x0000000000007941 */ /* 0x000fea0003800000 */
.L_x_462:
        /* <DEDUP_REMOVED lines=18> */
.L_x_466:
        /* <DEDUP_REMOVED lines=22> */
.L_x_467:
[----:B------:R-:W-:Y:S05]  /*32d0*/  BSYNC B0 ;  /* 0x0000000000007941 */ /* 0x000fea0003800000 */
.L_x_465:
        /* <DEDUP_REMOVED lines=22> */
.L_x_469:
        /* <DEDUP_REMOVED lines=23> */
.L_x_470:
[----:B------:R-:W-:Y:S05]  /*35b0*/  BSYNC B0 ;  /* 0x0000000000007941 */ /* 0x000fea0003800000 */
.L_x_468:
        /* <DEDUP_REMOVED lines=39> */
.L_x_472:
        /* <DEDUP_REMOVED lines=23> */
.L_x_473:
[----:B------:R-:W-:Y:S05]  /*39a0*/  BSYNC B0 ;  /* 0x0000000000007941 */ /* 0x000fea0003800000 */
.L_x_471:
        /* <DEDUP_REMOVED lines=29> */
.L_x_475:
        /* <DEDUP_REMOVED lines=23> */
.L_x_476:
[----:B------:R-:W-:Y:S05]  /*3cf0*/  BSYNC B0 ;  /* 0x0000000000007941 */ /* 0x000fea0003800000 */
.L_x_474:
        /* <DEDUP_REMOVED lines=21> */
.L_x_452:
[----:B------:R-:W-:Y:S02]  /*3e50*/  ULDC.64 UR4, c[0x0][0x2b0] ;  /* 0x0000ac0000047ab9 */ /* 0x000fe40000000a00 */
[----:B------:R-:W-:-:S04]  /*3e60*/  LEA R2, P0, R38, UR4, 0x2 ;  /* 0x0000000426027c11 */ /* 0x000fc8000f8010ff */
[----:B------:R-:W-:-:S05]  /*3e70*/  LEA.HI.X R3, R38, UR5, R39, 0x2, P0 ;  /* 0x0000000526037c11 */ /* 0x000fca00080f1427 */
[----:B------:R0:W-:Y:S04]  /*3e80*/  STG.E desc[UR8][R2.64], R29 ;  /* 0x0000001d02007986 */ /* 0x0001e8000c101908 */
.L_x_451:
[----:B------:R-:W-:Y:S05]  /*3e90*/  BSYNC B1 ;  /* 0x0000000000017941 */ /* 0x000fea0003800000 */
.L_x_450:
[----:B------:R-:W2:Y:S01]  /*3ea0*/  LDC R14, c[0x0][0x3c4] ;  /* 0x0000f100ff0e7b82 */ /* 0x000ea20000000800 */
[C---:B0-----:R-:W-:Y:S01]  /*3eb0*/  IADD3 R3, R35.reuse, 0x8, RZ ;  /* 0x0000000823037810 */ /* 0x041fe20007ffe0ff */
[----:B------:R-:W-:Y:S01]  /*3ec0*/  HFMA2.MMA R0, -RZ, RZ, 0, 0 ;  /* 0x00000000ff007435 */ /* 0x000fe200000001ff */
[----:B------:R-:W-:Y:S02]  /*3ed0*/  IMAD.SHL.U32 R18, R35, 0x4, RZ ;  /* 0x0000000423127824 */ /* 0x000fe400078e00ff */
[----:B-1----:R-:W-:Y:S01]  /*3ee0*/  IMAD.MOV.U32 R5, RZ, RZ, RZ ;  /* 0x000000ffff057224 */ /* 0x002fe200078e00ff */
[-C--:B--2---:R-:W-:Y:S02]  /*3ef0*/  ISETP.GE.OR P1, PT, R3, R14.reuse, P6 ;  /* 0x0000000e0300720c */ /* 0x084fe40003726670 */
[C---:B------:R-:W-:Y:S02]  /*3f00*/  IADD3 R3, R35.reuse, 0x10, RZ ;  /* 0x0000001023037810 */ /* 0x040fe40007ffe0ff */
[----:B------:R-:W-:-:S02]  /*3f10*/  ISETP.GE.OR P2, PT, R35, R14, P6 ;  /* 0x0000000e2300720c */ /* 0x000fc40003746670 */
[----:B------:R-:W-:Y:S02]  /*3f20*/  ISETP.GE.OR P0, PT, R3, R14, P6 ;  /* 0x0000000e0300720c */ /* 0x000fe40003706670 */
        /* <DEDUP_REMOVED lines=17> */
[----:B------:R-:W-:-:S03]  /*4040*/  ISETP.GE.AND P0, PT, R14, 0x1, PT ;  /* 0x000000010e00780c */ /* 0x000fc60003f06270 */
[----:B--2---:R0:W-:Y:S04]  /*4050*/  @!P2 STS [R33], R36 ;  /* 0x000000242100a388 */ /* 0x0041e80000000800 */
[----:B---3--:R0:W-:Y:S01]  /*4060*/  @!P6 STS [R33+0x660], R6 ;  /* 0x000660062100e388 */ /* 0x0081e20000000800 */
[----:B------:R-:W-:Y:S06]  /*4070*/  BAR.SYNC.DEFER_BLOCKING 0x0 ;  /* 0x0000000000007b1d */ /* 0x000fec0000010000 */
[----:B------:R-:W-:Y:S05]  /*4080*/  @!P0 BRA `(.L_x_477) ;  /* 0x0000000400988947 */ /* 0x000fea0003800000 */
[----:B------:R-:W-:Y:S01]  /*4090*/  ULDC UR10, c[0x0][0x2dc] ;  /* 0x0000b700000a7ab9 */ /* 0x000fe20000000800 */
[----:B------:R-:W1:Y:S01]  /*40a0*/  S2UR UR6, SR_CgaCtaId ;  /* 0x00000000000679c3 */ /* 0x000e620000008800 */
        /* <DEDUP_REMOVED lines=8> */
[----:B------:R-:W2:Y:S01]  /*4130*/  LDC R13, c[0x0][0x3c4] ;  /* 0x0000f100ff0d7b82 */ /* 0x000ea20000000800 */
        /* <DEDUP_REMOVED lines=10> */
[----:B-1----:R-:W-:-:S06]  /*41e0*/  ULEA UR4, UR6, UR4, 0x18 ;  /* 0x0000000406047291 */ /* 0x002fcc000f8ec03f */
[----:B0-----:R-:W-:-:S05]  /*41f0*/  LEA R6, R7, UR4, 0x2 ;  /* 0x0000000407067c11 */ /* 0x001fca000f8e10ff */
[----:B------:R-:W-:Y:S05]  /*4200*/  @!P0 BRA `(.L_x_478) ;  /* 0x0000000000a48947 */ /* 0x000fea0003800000 */
[----:B------:R-:W-:Y:S01]  /*4210*/  PLOP3.LUT P4, PT, PT, PT, PT, 0x8, 0x0 ;  /* 0x000000000000781c */ /* 0x000fe20003f8e170 */
[----:B------:R-:W-:Y:S01]  /*4220*/  VIADD R14, R14, 0xfffffffd ;  /* 0xfffffffd0e0e7836 */ /* 0x000fe20000000000 */
[CC--:B------:R-:W-:Y:S02]  /*4230*/  ISETP.GE.AND P3, PT, R7.reuse, R16.reuse, PT ;  /* 0x000000100700720c */ /* 0x0c0fe40003f66270 */
[----:B------:R-:W-:-:S13]  /*4240*/  ISETP.GE.AND P0, PT, R7, R16, PT ;  /* 0x000000100700720c */ /* 0x000fda0003f06270 */
.L_x_479:
[----:B------:R0:W3:Y:S01]  /*4250*/  @!P3 LDG.E.128 R8, desc[UR8][R24.64] ;  /* 0x000000081808b981 */ /* 0x0000e2000c1e1d00 */
[----:B------:R-:W-:Y:S01]  /*4260*/  PLOP3.LUT P3, PT, P0, PT, PT, 0x80, 0x0 ;  /* 0x000000000000781c */ /* 0x000fe2000076f070 */
[----:B------:R-:W-:Y:S01]  /*4270*/  UIADD3 UR5, UR5, 0x4, URZ ;  /* 0x0000000405057890 */ /* 0x000fe2000fffe03f */
[----:B------:R-:W-:Y:S01]  /*4280*/  IADD3 R26, P1, R20, R24, RZ ;  /* 0x00000018141a7210 */ /* 0x000fe20007f3e0ff */
[----:B------:R-:W3:Y:S03]  /*4290*/  LDS R4, [R6] ;  /* 0x0000000006047984 */ /* 0x000ee60000000800 */
[C---:B------:R-:W-:Y:S02]  /*42a0*/  IADD3.X R27, R21.reuse, R25, RZ, P1, !PT ;  /* 0x00000019151b7210 */ /* 0x040fe40000ffe4ff */
[----:B------:R-:W-:Y:S02]  /*42b0*/  ISETP.LE.AND P2, PT, R14, UR5, PT ;  /* 0x000000050e007c0c */ /* 0x000fe4000bf43270 */
[C---:B0-----:R-:W-:Y:S04]  /*42c0*/  IADD3 R24, P1, R20.reuse, R26, RZ ;  /* 0x0000001a14187210 */ /* 0x041fe80007f3e0ff */
[C---:B------:R-:W-:Y:S02]  /*42d0*/  IADD3.X R25, R21.reuse, R27, RZ, P1, !PT ;  /* 0x0000001b15197210 */ /* 0x040fe40000ffe4ff */
[----:B------:R-:W-:Y:S04]  /*42e0*/  IADD3 R22, P1, R20, R24, RZ ;  /* 0x0000001814167210 */ /* 0x000fe80007f3e0ff */
[C---:B------:R-:W-:Y:S01]  /*42f0*/  IADD3.X R23, R21.reuse, R25, RZ, P1, !PT ;  /* 0x0000001915177210 */ /* 0x040fe20000ffe4ff */
[C---:B---3--:R-:W-:Y:S01]  /*4300*/  FFMA.FTZ R5, R4.reuse, R8, R5 ;  /* 0x0000000804057223 */ /* 0x048fe20000010005 */
[C---:B------:R-:W-:Y:S01]  /*4310*/  FFMA.FTZ R2, R4.reuse, R9, R2 ;  /* 0x0000000904027223 */ /* 0x040fe20000010002 */
[C---:B------:R-:W-:Y:S01]  /*4320*/  FFMA.FTZ R3, R4.reuse, R10, R3 ;  /* 0x0000000a04037223 */ /* 0x040fe20000010003 */
[----:B------:R-:W-:Y:S02]  /*4330*/  FFMA.FTZ R0, R4, R11, R0 ;  /* 0x0000000b04007223 */ /* 0x000fe40000010000 */
[----:B------:R-:W3:Y:S04]  /*4340*/  @!P3 LDG.E.128 R8, desc[UR8][R26.64] ;  /* 0x000000081a08b981 */ /* 0x000ee8000c1e1d00 */
[----:B------:R-:W3:Y:S02]  /*4350*/  LDS R4, [R6+0x44] ;  /* 0x0000440006047984 */ /* 0x000ee40000000800 */
[C---:B---3--:R-:W-:Y:S01]  /*4360*/  FFMA.FTZ R5, R4.reuse, R8, R5 ;  /* 0x0000000804057223 */ /* 0x048fe20000010005 */
[C---:B------:R-:W-:Y:S01]  /*4370*/  FFMA.FTZ R2, R4.reuse, R9, R2 ;  /* 0x0000000904027223 */ /* 0x040fe20000010002 */
[C---:B------:R-:W-:Y:S01]  /*4380*/  FFMA.FTZ R3, R4.reuse, R10, R3 ;  /* 0x0000000a04037223 */ /* 0x040fe20000010003 */
[----:B------:R-:W-:Y:S02]  /*4390*/  FFMA.FTZ R0, R4, R11, R0 ;  /* 0x0000000b04007223 */ /* 0x000fe40000010000 */
[----:B------:R0:W3:Y:S04]  /*43a0*/  @!P3 LDG.E.128 R8, desc[UR8][R24.64] ;  /* 0x000000081808b981 */ /* 0x0000e8000c1e1d00 */
[----:B------:R-:W3:Y:S01]  /*43b0*/  LDS R4, [R6+0x88] ;  /* 0x0000880006047984 */ /* 0x000ee20000000800 */
[----:B0-----:R-:W-:Y:S04]  /*43c0*/  IADD3 R24, P1, R20, R22, RZ ;  /* 0x0000001614187210 */ /* 0x001fe80007f3e0ff */
[----:B------:R-:W-:Y:S01]  /*43d0*/  IADD3.X R25, R21, R23, RZ, P1, !PT ;  /* 0x0000001715197210 */ /* 0x000fe20000ffe4ff */
[C---:B---3--:R-:W-:Y:S01]  /*43e0*/  FFMA.FTZ R5, R4.reuse, R8, R5 ;  /* 0x0000000804057223 */ /* 0x048fe20000010005 */
[C---:B------:R-:W-:Y:S01]  /*43f0*/  FFMA.FTZ R2, R4.reuse, R9, R2 ;  /* 0x0000000904027223 */ /* 0x040fe20000010002 */
[C---:B------:R-:W-:Y:S01]  /*4400*/  FFMA.FTZ R3, R4.reuse, R10, R3 ;  /* 0x0000000a04037223 */ /* 0x040fe20000010003 */
[----:B------:R-:W-:Y:S02]  /*4410*/  FFMA.FTZ R0, R4, R11, R0 ;  /* 0x0000000b04007223 */ /* 0x000fe40000010000 */
[----:B------:R-:W3:Y:S04]  /*4420*/  @!P3 LDG.E.128 R8, desc[UR8][R22.64] ;  /* 0x000000081608b981 */ /* 0x000ee8000c1e1d00 */
[----:B------:R0:W3:Y:S02]  /*4430*/  LDS R4, [R6+0xcc] ;  /* 0x0000cc0006047984 */ /* 0x0000e40000000800 */
[----:B0-----:R-:W-:Y:S01]  /*4440*/  IADD3 R6, R6, 0x110, RZ ;  /* 0x0000011006067810 */ /* 0x001fe20007ffe0ff */
[C---:B---3--:R-:W-:Y:S01]  /*4450*/  FFMA.FTZ R5, R4.reuse, R8, R5 ;  /* 0x0000000804057223 */ /* 0x048fe20000010005 */
[C---:B------:R-:W-:Y:S01]  /*4460*/  FFMA.FTZ R2, R4.reuse, R9, R2 ;  /* 0x0000000904027223 */ /* 0x040fe20000010002 */
[C---:B------:R-:W-:Y:S01]  /*4470*/  FFMA.FTZ R3, R4.reuse, R10, R3 ;  /* 0x0000000a04037223 */ /* 0x040fe20000010003 */
[----:B------:R-:W-:Y:S01]  /*4480*/  FFMA.FTZ R0, R4, R11, R0 ;  /* 0x0000000b04007223 */ /* 0x000fe20000010000 */
[----:B------:R-:W-:Y:S09]  /*4490*/  @!P2 BRA `(.L_x_479) ;  /* 0xfffffffc006ca947 */ /* 0x000ff2000383ffff */
.L_x_478:
[----:B--2---:R-:W-:-:S04]  /*44a0*/  IADD3 R4, R13, -UR5, RZ ;  /* 0x800000050d047c10 */ /* 0x004fc8000fffe0ff */
[----:B------:R-:W-:-:S13]  /*44b0*/  ISETP.GT.AND P0, PT, R4, 0x1, PT ;  /* 0x000000010400780c */ /* 0x000fda0003f04270 */
[----:B------:R-:W-:Y:S05]  /*44c0*/  @!P0 BRA `(.L_x_480) ;  /* 0x0000000000588947 */ /* 0x000fea0003800000 */
[----:B------:R-:W-:Y:S01]  /*44d0*/  ISETP.GE.AND P0, PT, R7, R16, PT ;  /* 0x000000100700720c */ /* 0x000fe20003f06270 */
[----:B------:R-:W0:-:S12]  /*44e0*/  LDS R4, [R6] ;  /* 0x0000000006047984 */ /* 0x000e180000000800 */
[----:B------:R-:W0:Y:S01]  /*44f0*/  @!P0 LDG.E.128 R8, desc[UR8][R24.64] ;  /* 0x0000000818088981 */ /* 0x000e22000c1e1d00 */
[----:B------:R-:W-:-:S04]  /*4500*/  IADD3 R14, P1, R20, R24, RZ ;  /* 0x00000018140e7210 */ /* 0x000fc80007f3e0ff */
[----:B------:R-:W-:Y:S01]  /*4510*/  IADD3.X R15, R21, R25, RZ, P1, !PT ;  /* 0x00000019150f7210 */ /* 0x000fe20000ffe4ff */
[-C--:B0-----:R-:W-:Y:S01]  /*4520*/  FFMA.FTZ R5, R8, R4.reuse, R5 ;  /* 0x0000000408057223 */ /* 0x081fe20000010005 */
[-C--:B------:R-:W-:Y:S01]  /*4530*/  FFMA.FTZ R2, R9, R4.reuse, R2 ;  /* 0x0000000409027223 */ /* 0x080fe20000010002 */
[-C--:B------:R-:W-:Y:S01]  /*4540*/  FFMA.FTZ R3, R10, R4.reuse, R3 ;  /* 0x000000040a037223 */ /* 0x080fe20000010003 */
[----:B------:R-:W-:Y:S02]  /*4550*/  FFMA.FTZ R0, R11, R4, R0 ;  /* 0x000000040b007223 */ /* 0x000fe40000010000 */
[----:B------:R-:W2:Y:S01]  /*4560*/  @!P0 LDG.E.128 R8, desc[UR8][R14.64] ;  /* 0x000000080e088981 */ /* 0x000ea2000c1e1d00 */
[----:B------:R-:W-:Y:S01]  /*4570*/  IADD3 R24, P0, R20, R14, RZ ;  /* 0x0000000e14187210 */ /* 0x000fe20007f1e0ff */
[----:B------:R-:W-:Y:S01]  /*4580*/  UIADD3 UR5, UR5, 0x1, URZ ;  /* 0x0000000105057890 */ /* 0x000fe2000fffe03f */
[----:B------:R-:W-:Y:S01]  /*4590*/  IADD3 R17, R6, 0x44, RZ ;  /* 0x0000004406117810 */ /* 0x000fe20007ffe0ff */
[----:B------:R0:W2:Y:S01]  /*45a0*/  LDS R4, [R6+0x44] ;  /* 0x0000440006047984 */ /* 0x0000a20000000800 */
[----:B------:R-:W-:Y:S01]  /*45b0*/  IADD3.X R25, R21, R15, RZ, P0, !PT ;  /* 0x0000000f15197210 */ /* 0x000fe200007fe4ff */
[----:B------:R-:W-:Y:S01]  /*45c0*/  UIADD3 UR5, UR5, 0x1, URZ ;  /* 0x0000000105057890 */ /* 0x000fe2000fffe03f */
[----:B------:R-:W-:-:S02]  /*45d0*/  PLOP3.LUT P4, PT, PT, PT, PT, 0x8, 0x0 ;  /* 0x000000000000781c */ /* 0x000fc40003f8e170 */
[----:B0-----:R-:W-:Y:S01]  /*45e0*/  IADD3 R6, R17, 0x44, RZ ;  /* 0x0000004411067810 */ /* 0x001fe20007ffe0ff */
[-C--:B--2---:R-:W-:Y:S01]  /*45f0*/  FFMA.FTZ R5, R8, R4.reuse, R5 ;  /* 0x0000000408057223 */ /* 0x084fe20000010005 */
[-C--:B------:R-:W-:Y:S01]  /*4600*/  FFMA.FTZ R2, R9, R4.reuse, R2 ;  /* 0x0000000409027223 */ /* 0x080fe20000010002 */
[-C--:B------:R-:W-:Y:S01]  /*4610*/  FFMA.FTZ R3, R10, R4.reuse, R3 ;  /* 0x000000040a037223 */ /* 0x080fe20000010003 */
[----:B------:R-:W-:-:S07]  /*4620*/  FFMA.FTZ R0, R11, R4, R0 ;  /* 0x000000040b007223 */ /* 0x000fce0000010000 */
.L_x_480:
[----:B------:R-:W-:-:S13]  /*4630*/  ISETP.GT.OR P4, PT, R13, UR5, P4 ;  /* 0x000000050d007c0c */ /* 0x000fda000a784670 */
[----:B------:R-:W-:Y:S05]  /*4640*/  @!P4 BRA `(.L_x_477) ;  /* 0x000000000028c947 */ /* 0x000fea0003800000 */
[----:B------:R-:W0:Y:S01]  /*4650*/  LDS R6, [R6] ;  /* 0x0000000006067984 */ /* 0x000e220000000800 */
[----:B------:R-:W-:Y:S01]  /*4660*/  ISETP.GE.AND P0, PT, R7, R16, PT ;  /* 0x000000100700720c */ /* 0x000fe20003f06270 */
[----:B------:R-:W-:-:S12]  /*4670*/  BSSY B0, `(.L_x_481) ;  /* 0x0000003000007945 */ /* 0x000fd80003800000 */
[----:B------:R-:W-:Y:S05]  /*4680*/  @P0 BRA `(.L_x_482) ;  /* 0x0000000000040947 */ /* 0x000fea0003800000 */
[----:B------:R1:W5:Y:S02]  /*4690*/  LDG.E.128 R8, desc[UR8][R24.64] ;  /* 0x0000000818087981 */ /* 0x000364000c1e1d00 */
.L_x_482:
[----:B------:R-:W-:Y:S05]  /*46a0*/  BSYNC B0 ;  /* 0x0000000000007941 */ /* 0x000fea0003800000 */
.L_x_481:
[C---:B0----5:R-:W-:Y:S01]  /*46b0*/  FFMA.FTZ R5, R6.reuse, R8, R5 ;  /* 0x0000000806057223 */ /* 0x061fe20000010005 */
[C---:B------:R-:W-:Y:S01]  /*46c0*/  FFMA.FTZ R2, R6.reuse, R9, R2 ;  /* 0x0000000906027223 */ /* 0x040fe20000010002 */
[C---:B------:R-:W-:Y:S01]  /*46d0*/  FFMA.FTZ R3, R6.reuse, R10, R3 ;  /* 0x0000000a06037223 */ /* 0x040fe20000010003 */
[----:B------:R-:W-:Y:S01]  /*46e0*/  FFMA.FTZ R0, R6, R11, R0 ;  /* 0x0000000b06007223 */ /* 0x000fe20000010000 */
.L_x_477:
[----:B------:R-:W-:-:S04]  /*46f0*/  IADD3 R7, R7, UR7, RZ ;  /* 0x0000000707077c10 */ /* 0x000fc8000fffe0ff */
[----:B------:R-:W-:-:S13]  /*4700*/  ISETP.GE.AND P0, PT, R7, R12, PT ;  /* 0x0000000c0700720c */ /* 0x000fda0003f06270 */
[----:B------:R-:W-:Y:S05]  /*4710*/  @P0 EXIT ;  /* 0x000000000000094d */ /* 0x000fea0003800000 */
[----:B------:R-:W2:Y:S01]  /*4720*/  LDC R9, c[0x0][0x2c4] ;  /* 0x0000b100ff097b82 */ /* 0x000ea20000000800 */
[----:B------:R-:W-:Y:S01]  /*4730*/  ULDC UR4, c[0x0][0x270] ;  /* 0x00009c0000047ab9 */ /* 0x000fe20000000800 */
[----:B------:R-:W-:Y:S02]  /*4740*/  IABS R13, R7 ;  /* 0x00000007000d7213 */ /* 0x000fe40000000000 */
[----:B------:R-:W-:Y:S02]  /*4750*/  SHF.R.S32.HI R19, RZ, 0x1f, R18 ;  /* 0x0000001fff137819 */ /* 0x000fe40000011412 */
[----:B------:R-:W-:Y:S02]  /*4760*/  F2FP.F16.F32.PACK_AB R2, R2, R5 ;  /* 0x000000050202723e */ /* 0x000fe400000000ff */
[----:B------:R-:W-:Y:S01]  /*4770*/  F2FP.F16.F32.PACK_AB R3, R0, R3 ;  /* 0x000000030003723e */ /* 0x000fe200000000ff */
[----:B--2---:R-:W-:Y:S01]  /*4780*/  IMAD R10, R9, UR4, RZ ;  /* 0x00000004090a7c24 */ /* 0x004fe2000f8e02ff */
        /* <DEDUP_REMOVED lines=8> */
[----:B------:R0:W2:Y:S02]  /*4810*/  F2I.FTZ.U32.TRUNC.NTZ R15, R14 ;  /* 0x0000000e000f7305 */ /* 0x0000a4000021f000 */
[----:B0-----:R-:W-:Y:S01]  /*4820*/  HFMA2.MMA R14, -RZ, RZ, 0, 0 ;  /* 0x00000000ff0e7435 */ /* 0x001fe200000001ff */
[----:B--2---:R-:W-:-:S04]  /*4830*/  IMAD.MOV R11, RZ, RZ, -R15 ;  /* 0x000000ffff0b7224 */ /* 0x004fc800078e0a0f */
        /* <DEDUP_REMOVED lines=62> */
        .weak           $__internal_9_$__cuda_sm20_div_s64
        .type           $__internal_9_$__cuda_sm20_div_s64,@function
        .size           $__internal_9_$__cuda_sm20_div_s64,(.L_x_5285 - $__internal_9_$__cuda_sm20_div_s64)
$__internal_9_$__cuda_sm20_div_s64:
        /* <DEDUP_REMOVED lines=83> */
[----:B------:R-:W-:Y:S05]  /*5150*/  RET.REL.NODEC R22 `(_ZN5flash32flash_fwd_splitkv_combine_kernelI23Flash_fwd_kernel_traitsILi32ELi64ELi256ELi4ELb0ELb0EN7cutlass6half_tE19Flash_kernel_traitsILi32ELi64ELi256ELi4ES3_EELi16ELi5ELb1EEEvNS_16Flash_fwd_paramsE) ;  /* 0xffffffac16a87950 */ /* 0x000fea0003c3ffff */
.L_x_483:
        /* <DEDUP_REMOVED lines=10> */
.L_x_5285:


//--------------------- .text._ZN5flash32flash_fwd_splitkv_combine_kernelI23Flash_fwd_kernel_traitsILi32ELi64ELi256ELi4ELb0ELb0EN7cutlass6half_tE19Flash_kernel_traitsILi32ELi64ELi256ELi4ES3_EELi16ELi4ELb1EEEvNS_16Flash_fwd_paramsE --------------------------
	.section	.text._ZN5flash32flash_fwd_splitkv_combine_kernelI23Flash_fwd_kernel_traitsILi32ELi64ELi256ELi4ELb0ELb0EN7cutlass6half_tE19Flash_kernel_traitsILi32ELi64ELi256ELi4ES3_EELi16ELi4ELb1EEEvNS_16Flash_fwd_paramsE,"ax",@progbits
	.align	128
        .global         _ZN5flash32flash_fwd_splitkv_combine_kernelI23Flash_fwd_kernel_traitsILi32ELi64ELi256ELi4ELb0ELb0EN7cutlass6half_tE19Flash_kernel_traitsILi32ELi64ELi256ELi4ES3_EELi16ELi4ELb1EEEvNS_16Flash_fwd_paramsE
        .type           _ZN5flash32flash_fwd_splitkv_combine_kernelI23Flash_fwd_kernel_traitsILi32ELi64ELi256ELi4ELb0ELb0EN7cutlass6half_tE19Flash_kernel_traitsILi32ELi64ELi256ELi4ES3_EELi16ELi4ELb1EEEvNS_16Flash_fwd_paramsE,@function
        .size           _ZN5flash32flash_fwd_splitkv_combine_kernelI23Flash_fwd_kernel_traitsILi32ELi64ELi256ELi4ELb0ELb0EN7cutlass6half_tE19Flash_kernel_traitsILi32ELi64ELi256ELi4ES3_EELi16ELi4ELb1EEEvNS_16Flash_fwd_paramsE,(.L_x_5286 - _ZN5flash32flash_fwd_splitkv_combine_kernelI23Flash_fwd_kernel_traitsILi32ELi64ELi256ELi4ELb0ELb0EN7cutlass6half_tE19Flash_kernel_traitsILi32ELi64ELi256ELi4ES3_EELi16ELi4ELb1EEEvNS_16Flash_fwd_paramsE)
        .other          _ZN5flash32flash_fwd_splitkv_combine_kernelI23Flash_fwd_kernel_traitsILi32ELi64ELi256ELi4ELb0ELb0EN7cutlass6half_tE19Flash_kernel_traitsILi32ELi64ELi256ELi4ES3_EELi16ELi4ELb1EEEvNS_16Flash_fwd_paramsE,@"STO_CUDA_ENTRY STV_DEFAULT"
_ZN5flash32flash_fwd_splitkv_combine_kernelI23Flash_fwd_kernel_traitsILi32ELi64ELi256ELi4ELb0ELb0EN7cutlass6half_tE19Flash_kernel_traitsILi32ELi64ELi256ELi4ES3_EELi16ELi4ELb1EEEvNS_16Flash_fwd_paramsE:
.text._ZN5flash32flash_fwd_splitkv_combine_kernelI23Flash_fwd_kernel_traitsILi32ELi64ELi256ELi4ELb0ELb0EN7cutlass6half_tE19Flash_kernel_traitsILi32ELi64ELi256ELi4ES3_EELi16ELi4ELb1EEEvNS_16Flash_fwd_paramsE:
        /* <DEDUP_REMOVED lines=23> */
[----:B------:R-:W-:Y:S05]  /*0170*/  CALL.REL.NOINC `($__internal_10_$__cuda_sm20_div_s64) ;  /* 0x0000004400bc7944 */ /* 0x000fea0003c00000 */
[----:B------:R-:W-:Y:S05]  /*0180*/  BRA `(.L_x_485) ;  /* 0x00000000004c7947 */ /* 0x000fea0003800000 */
.L_x_484:
        /* <DEDUP_REMOVED lines=19> */
.L_x_485:
        /* <DEDUP_REMOVED lines=12> */
[----:B------:R-:W-:Y:S05]  /*0380*/  CALL.REL.NOINC `($__internal_10_$__cuda_sm20_div_s64) ;  /* 0x0000004400387944 */ /* 0x000fea0003c00000 */
[----:B------:R-:W-:Y:S02]  /*0390*/  MOV R8, R22 ;  /* 0x0000001600087202 */ /* 0x000fe40000000f00 */
[----:B------:R-:W-:Y:S01]  /*03a0*/  MOV R9, R23 ;  /* 0x0000001700097202 */ /* 0x000fe20000000f00 */
[----:B------:R-:W-:Y:S05]  /*03b0*/  BRA `(.L_x_488) ;  /* 0x00000000004c7947 */ /* 0x000fea0003800000 */
.L_x_487:
        /* <DEDUP_REMOVED lines=19> */
.L_x_488:
[----:B------:R-:W-:Y:S05]  /*04f0*/  BSYNC B0 ;  /* 0x0000000000007941 */ /* 0x000fea0003800000 */
.L_x_486:
        /* <DEDUP_REMOVED lines=42> */
.L_x_490:
        /* <DEDUP_REMOVED lines=19> */
.L_x_491:
[----:B------:R-:W-:Y:S05]  /*08d0*/  BSYNC B0 ;  /* 0x0000000000007941 */ /* 0x000fea0003800000 */
.L_x_489:
        /* <DEDUP_REMOVED lines=72> */
[----:B------:R-:W-:Y:S05]  /*0d60*/  CALL.REL.NOINC `($__internal_10_$__cuda_sm20_div_s64) ;  /* 0x0000003800c07944 */ /* 0x000fea0003c00000 */
[----:B------:R-:W-:Y:S02]  /*0d70*/  MOV R38, R22 ;  /* 0x0000001600267202 */ /* 0x000fe40000000f00 */
[----:B------:R-:W-:Y:S01]  /*0d80*/  MOV R39, R23 ;  /* 0x0000001700277202 */ /* 0x000fe20000000f00 */
[----:B------:R-:W-:Y:S05]  /*0d90*/  BRA `(.L_x_494) ;  /* 0x00000000004c7947 */ /* 0x000fea0003800000 */
.L_x_493:
        /* <DEDUP_REMOVED lines=19> */
.L_x_494:
[----:B------:R-:W-:Y:S05]  /*0ed0*/  BSYNC B0 ;  /* 0x0000000000007941 */ /* 0x000fea0003800000 */
.L_x_492:
        /* <DEDUP_REMOVED lines=41> */
.L_x_496:
        /* <DEDUP_REMOVED lines=19> */
.L_x_497:
[----:B------:R-:W-:Y:S05]  /*12a0*/  BSYNC B0 ;  /* 0x0000000000007941 */ /* 0x000fea0003800000 */
.L_x_495:
        /* <DEDUP_REMOVED lines=235> */
[----:B------:R-:W-:Y:S05]  /*2160*/  CALL.REL.NOINC `($__internal_10_$__cuda_sm20_div_s64) ;  /* 0x0000002400c07944 */ /* 0x000fea0003c00000 */
        /* <DEDUP_REMOVED lines=9> */
.L_x_502:
        /* <DEDUP_REMOVED lines=22> */
.L_x_503:
[----:B------:R-:W-:Y:S05]  /*2360*/  BSYNC B0 ;  /* 0x0000000000007941 */ /* 0x000fea0003800000 */
.L_x_501:
        /* <DEDUP_REMOVED lines=19> */
.L_x_505:
        /* <DEDUP_REMOVED lines=22> */
.L_x_506:
[----:B------:R-:W-:Y:S05]  /*2600*/  BSYNC B0 ;  /* 0x0000000000007941 */ /* 0x000fea0003800000 */
.L_x_504:
        /* <DEDUP_REMOVED lines=11> */
[----:B------:R-:W-:Y:S05]  /*26c0*/  CALL.REL.NOINC `($__internal_10_$__cuda_sm20_div_s64) ;  /* 0x0000002000687944 */ /* 0x000fea0003c00000 */
[----:B------:R-:W-:-:S04]  /*26d0*/  IADD3 R19, P0, RZ, -R22, RZ ;  /* 0x80000016ff137210 */ /* 0x000fc80007f1e0ff */
[----:B------:R-:W-:Y:S01]  /*26e0*/  IADD3.X R18, RZ, ~R23, RZ, P0, !PT ;  /* 0x80000017ff127210 */ /* 0x000fe200007fe4ff */
[----:B------:R-:W-:-:S04]  /*26f0*/  IMAD.WIDE.U32 R42, R5, R19, R42 ;  /* 0x00000013052a7225 */ /* 0x000fc800078e002a */
[----:B------:R-:W-:-:S04]  /*2700*/  IMAD R18, R18, R5, RZ ;  /* 0x0000000512127224 */ /* 0x000fc800078e02ff */
[----:B------:R-:W-:-:S05]  /*2710*/  IMAD R4, R4, R19, R18 ;  /* 0x0000001304047224 */ /* 0x000fca00078e0212 */
[----:B------:R-:W-:Y:S01]  /*2720*/  IADD3 R4, R43, R4, RZ ;  /* 0x000000042b047210 */ /* 0x000fe20007ffe0ff */
[----:B------:R-:W-:Y:S05]  /*2730*/  BRA `(.L_x_509) ;  /* 0x0000000000587947 */ /* 0x000fea0003800000 */
.L_x_508:
        /* <DEDUP_REMOVED lines=22> */
.L_x_509:
[----:B------:R-:W-:Y:S05]  /*28a0*/  BSYNC B0 ;  /* 0x0000000000007941 */ /* 0x000fea0003800000 */
.L_x_507:
        /* <DEDUP_REMOVED lines=38> */
[----:B------:R-:W-:Y:S05]  /*2b10*/  CALL.REL.NOINC `($__internal_10_$__cuda_sm20_div_s64) ;  /* 0x0000001c00547944 */ /* 0x000fea0003c00000 */
        /* <DEDUP_REMOVED lines=12> */
.L_x_511:
        /* <DEDUP_REMOVED lines=23> */
.L_x_512:
[----:B------:R-:W-:Y:S05]  /*2d50*/  BSYNC B0 ;  /* 0x0000000000007941 */ /* 0x000fea0003800000 */
.L_x_510:
        /* <DEDUP_REMOVED lines=18> */
.L_x_514:
        /* <DEDUP_REMOVED lines=22> */
.L_x_515:
[----:B------:R-:W-:Y:S05]  /*2fe0*/  BSYNC B0 ;  /* 0x0000000000007941 */ /* 0x000fea0003800000 */
.L_x_513:
        /* <DEDUP_REMOVED lines=22> */
.L_x_517:
        /* <DEDUP_REMOVED lines=23> */
.L_x_518:
[----:B------:R-:W-:Y:S05]  /*32c0*/  BSYNC B0 ;  /* 0x0000000000007941 */ /* 0x000fea0003800000 */
.L_x_516:
        /* <DEDUP_REMOVED lines=39> */
.L_x_520:
        /* <DEDUP_REMOVED lines=23> */
.L_x_521:
[----:B------:R-:W-:Y:S05]  /*36b0*/  BSYNC B0 ;  /* 0x0000000000007941 */ /* 0x000fea0003800000 */
.L_x_519:
        /* <DEDUP_REMOVED lines=29> */
.L_x_523:
        /* <DEDUP_REMOVED lines=23> */
.L_x_524:
[----:B------:R-:W-:Y:S05]  /*3a00*/  BSYNC B0 ;  /* 0x0000000000007941 */ /* 0x000fea0003800000 */
.L_x_522:
        /* <DEDUP_REMOVED lines=21> */
.L_x_500:
[----:B------:R-:W-:Y:S02]  /*3b60*/  ULDC.64 UR4, c[0x0][0x2b0] ;  /* 0x0000ac0000047ab9 */ /* 0x000fe40000000a00 */
[----:B------:R-:W-:-:S04]  /*3b70*/  LEA R2, P0, R36, UR4, 0x2 ;  /* 0x0000000424027c11 */ /* 0x000fc8000f8010ff */
[----:B------:R-:W-:-:S05]  /*3b80*/  LEA.HI.X R3, R36, UR5, R37, 0x2, P0 ;  /* 0x0000000524037c11 */ /* 0x000fca00080f1425 */
[----:B------:R0:W-:Y:S04]  /*3b90*/  STG.E desc[UR8][R2.64], R30 ;  /* 0x0000001e02007986 */ /* 0x0001e8000c101908 */
.L_x_499:
[----:B------:R-:W-:Y:S05]  /*3ba0*/  BSYNC B1 ;  /* 0x0000000000017941 */ /* 0x000fea0003800000 */
.L_x_498:
[----:B------:R-:W2:Y:S01]  /*3bb0*/  LDC R14, c[0x0][0x3c4] ;  /* 0x0000f100ff0e7b82 */ /* 0x000ea20000000800 */
[C---:B0-----:R-:W-:Y:S01]  /*3bc0*/  VIADD R3, R35.reuse, 0x8 ;  /* 0x0000000823037836 */ /* 0x041fe20000000000 */
[----:B------:R-:W-:Y:S01]  /*3bd0*/  HFMA2.MMA R0, -RZ, RZ, 0, 0 ;  /* 0x00000000ff007435 */ /* 0x000fe200000001ff */
[C---:B------:R-:W-:Y:S01]  /*3be0*/  IMAD.SHL.U32 R18, R35.reuse, 0x4, RZ ;  /* 0x0000000423127824 */ /* 0x040fe200078e00ff */
[----:B-1----:R-:W-:Y:S02]  /*3bf0*/  MOV R5, RZ ;  /* 0x000000ff00057202 */ /* 0x002fe40000000f00 */
[-C--:B--2---:R-:W-:Y:S02]  /*3c00*/  ISETP.GE.OR P0, PT, R35, R14.reuse, P3 ;  /* 0x0000000e2300720c */ /* 0x084fe40001f06670 */
[----:B------:R-:W-:Y:S02]  /*3c10*/  ISETP.GE.OR P3, PT, R3, R14, P3 ;  /* 0x0000000e0300720c */ /* 0x000fe40001f66670 */
[----:B------:R-:W-:-:S09]  /*3c20*/  CS2R R2, SRZ ;  /* 0x0000000000027805 */ /* 0x000fd2000001ff00 */
[C---:B------:R-:W-:Y:S02]  /*3c30*/  @!P0 FADD.FTZ R4, -R30.reuse, R33 ;  /* 0x000000211e048221 */ /* 0x040fe40000010100 */
[----:B------:R-:W-:Y:S02]  /*3c40*/  @!P3 FADD.FTZ R30, -R30, R32 ;  /* 0x000000201e1eb221 */ /* 0x000fe40000010100 */
[----:B------:R-:W-:Y:S02]  /*3c50*/  @!P0 FMUL.FTZ R4, R4, 1.4426950216293334961 ;  /* 0x3fb8aa3b04048820 */ /* 0x000fe40000410000 */
[----:B------:R-:W-:Y:S02]  /*3c60*/  @!P3 FMUL.FTZ R11, R30, 1.4426950216293334961 ;  /* 0x3fb8aa3b1e0bb820 */ /* 0x000fe40000410000 */
[----:B------:R-:W0:Y:S08]  /*3c70*/  @!P0 MUFU.EX2 R9, R4 ;  /* 0x0000000400098308 */ /* 0x000e300000000800 */
[----:B------:R-:W1:Y:S01]  /*3c80*/  @!P3 MUFU.EX2 R11, R11 ;  /* 0x0000000b000bb308 */ /* 0x000e620000000800 */
[----:B0-----:R0:W-:Y:S01]  /*3c90*/  @!P0 STS [R34], R9 ;  /* 0x0000000922008388 */ /* 0x0011e20000000800 */
[----:B------:R-:W-:-:S03]  /*3ca0*/  ISETP.GE.AND P0, PT, R14, 0x1, PT ;  /* 0x000000010e00780c */ /* 0x000fc60003f06270 */
[----:B-1----:R0:W-:Y:S01]  /*3cb0*/  @!P3 STS [R34+0x220], R11 ;  /* 0x0002200b2200b388 */ /* 0x0021e20000000800 */
[----:B------:R-:W-:Y:S09]  /*3cc0*/  BAR.SYNC.DEFER_BLOCKING 0x0 ;  /* 0x0000000000007b1d */ /* 0x000ff20000010000 */
        /* <DEDUP_REMOVED lines=12> */
[----:B0-----:R-:W-:-:S02]  /*3d90*/  CS2R R8, SRZ ;  /* 0x0000000000087805 */ /* 0x001fc4000001ff00 */
        /* <DEDUP_REMOVED lines=10> */
[----:B------:R-:W-:-:S05]  /*3e40*/  LEA R6, R7, UR4, 0x2 ;  /* 0x0000000407067c11 */ /* 0x000fca000f8e10ff */
[----:B------:R-:W-:Y:S05]  /*3e50*/  @!P0 BRA `(.L_x_526) ;  /* 0x0000000000a48947 */ /* 0x000fea0003800000 */
[----:B------:R-:W-:Y:S01]  /*3e60*/  PLOP3.LUT P4, PT, PT, PT, PT, 0x8, 0x0 ;  /* 0x000000000000781c */ /* 0x000fe20003f8e170 */
[----:B------:R-:W-:Y:S01]  /*3e70*/  VIADD R14, R14, 0xfffffffd ;  /* 0xfffffffd0e0e7836 */ /* 0x000fe20000000000 */
[CC--:B------:R-:W-:Y:S02]  /*3e80*/  ISETP.GE.AND P3, PT, R7.reuse, R16.reuse, PT ;  /* 0x000000100700720c */ /* 0x0c0fe40003f66270 */
[----:B------:R-:W-:-:S13]  /*3e90*/  ISETP.GE.AND P0, PT, R7, R16, PT ;  /* 0x000000100700720c */ /* 0x000fda0003f06270 */
.L_x_527:
        /* <DEDUP_REMOVED lines=37> */
.L_x_526:
        /* <DEDUP_REMOVED lines=25> */
.L_x_528:
[----:B------:R-:W-:-:S13]  /*4280*/  ISETP.GT.OR P4, PT, R13, UR5, P4 ;  /* 0x000000050d007c0c */ /* 0x000fda000a784670 */
[----:B------:R-:W-:Y:S05]  /*4290*/  @!P4 BRA `(.L_x_525) ;  /* 0x000000000028c947 */ /* 0x000fea0003800000 */
[----:B------:R-:W0:Y:S01]  /*42a0*/  LDS R6, [R6] ;  /* 0x0000000006067984 */ /* 0x000e220000000800 */
[----:B------:R-:W-:Y:S01]  /*42b0*/  ISETP.GE.AND P0, PT, R7, R16, PT ;  /* 0x000000100700720c */ /* 0x000fe20003f06270 */
[----:B------:R-:W-:-:S12]  /*42c0*/  BSSY B0, `(.L_x_529) ;  /* 0x0000003000007945 */ /* 0x000fd80003800000 */
[----:B------:R-:W-:Y:S05]  /*42d0*/  @P0 BRA `(.L_x_530) ;  /* 0x0000000000040947 */ /* 0x000fea0003800000 */
[----:B------:R1:W5:Y:S02]  /*42e0*/  LDG.E.128 R8, desc[UR8][R24.64] ;  /* 0x0000000818087981 */ /* 0x000364000c1e1d00 */
.L_x_530:
[----:B------:R-:W-:Y:S05]  /*42f0*/  BSYNC B0 ;  /* 0x0000000000007941 */ /* 0x000fea0003800000 */
.L_x_529:
[C---:B0----5:R-:W-:Y:S01]  /*4300*/  FFMA.FTZ R5, R6.reuse, R8, R5 ;  /* 0x0000000806057223 */ /* 0x061fe20000010005 */
[C---:B------:R-:W-:Y:S01]  /*4310*/  FFMA.FTZ R2, R6.reuse, R9, R2 ;  /* 0x0000000906027223 */ /* 0x040fe20000010002 */
[C---:B------:R-:W-:Y:S01]  /*4320*/  FFMA.FTZ R3, R6.reuse, R10, R3 ;  /* 0x0000000a06037223 */ /* 0x040fe20000010003 */
[----:B------:R-:W-:Y:S01]  /*4330*/  FFMA.FTZ R0, R6, R11, R0 ;  /* 0x0000000b06007223 */ /* 0x000fe20000010000 */
.L_x_525:
[----:B------:R-:W-:-:S04]  /*4340*/  IADD3 R7, R7, UR7, RZ ;  /* 0x0000000707077c10 */ /* 0x000fc8000fffe0ff */
[----:B------:R-:W-:-:S13]  /*4350*/  ISETP.GE.AND P0, PT, R7, R12, PT ;  /* 0x0000000c0700720c */ /* 0x000fda0003f06270 */
[----:B------:R-:W-:Y:S05]  /*4360*/  @P0 EXIT ;  /* 0x000000000000094d */ /* 0x000fea0003800000 */
[----:B0-----:R-:W0:Y:S01]  /*4370*/  LDC R9, c[0x0][0x2c4] ;  /* 0x0000b100ff097b82 */ /* 0x001e220000000800 */
[----:B------:R-:W-:Y:S01]  /*4380*/  ULDC UR4, c[0x0][0x270] ;  /* 0x00009c0000047ab9 */ /* 0x000fe20000000800 */
[----:B------:R-:W-:Y:S02]  /*4390*/  IABS R13, R7 ;  /* 0x00000007000d7213 */ /* 0x000fe40000000000 */
[----:B------:R-:W-:Y:S02]  /*43a0*/  SHF.R.S32.HI R19, RZ, 0x1f, R18 ;  /* 0x0000001fff137819 */ /* 0x000fe40000011412 */
[----:B------:R-:W-:Y:S02]  /*43b0*/  F2FP.F16.F32.PACK_AB R2, R2, R5 ;  /* 0x000000050202723e */ /* 0x000fe400000000ff */
        /* <DEDUP_REMOVED lines=75> */
        .weak           $__internal_10_$__cuda_sm20_div_s64
        .type           $__internal_10_$__cuda_sm20_div_s64,@function
        .size           $__internal_10_$__cuda_sm20_div_s64,(.L_x_5286 - $__internal_10_$__cuda_sm20_div_s64)
$__internal_10_$__cuda_sm20_div_s64:
        /* <DEDUP_REMOVED lines=83> */
[----:B------:R-:W-:Y:S05]  /*4da0*/  RET.REL.NODEC R20 `(_ZN5flash32flash_fwd_splitkv_combine_kernelI23Flash_fwd_kernel_traitsILi32ELi64ELi256ELi4ELb0ELb0EN7cutlass6half_tE19Flash_kernel_traitsILi32ELi64ELi256ELi4ES3_EELi16ELi4ELb1EEEvNS_16Flash_fwd_paramsE) ;  /* 0xffffffb014947950 */ /* 0x000fea0003c3ffff */
.L_x_531:
        /* <DEDUP_REMOVED lines=13> */
.L_x_5286:


//--------------------- .text._ZN5flash32flash_fwd_splitkv_combine_kernelI23Flash_fwd_kernel_traitsILi32ELi64ELi256ELi4ELb0ELb0EN7cutlass6half_tE19Flash_kernel_traitsILi32ELi64ELi256ELi4ES3_EELi16ELi3ELb1EEEvNS_16Flash_fwd_paramsE --------------------------
	.section	.text._ZN5flash32flash_fwd_splitkv_combine_kernelI23Flash_fwd_kernel_traitsILi32ELi64ELi256ELi4ELb0ELb0EN7cutlass6half_tE19Flash_kernel_traitsILi32ELi64ELi256ELi4ES3_EELi16ELi3ELb1EEEvNS_16Flash_fwd_paramsE,"ax",@progbits
	.align	128
        .global         _ZN5flash32flash_fwd_splitkv_combine_kernelI23Flash_fwd_kernel_traitsILi32ELi64ELi256ELi4ELb0ELb0EN7cutlass6half_tE19Flash_kernel_traitsILi32ELi64ELi256ELi4ES3_EELi16ELi3ELb1EEEvNS_16Flash_fwd_paramsE
        .type           _ZN5flash32flash_fwd_splitkv_combine_kernelI23Flash_fwd_kernel_traitsILi32ELi64ELi256ELi4ELb0ELb0EN7cutlass6half_tE19Flash_kernel_traitsILi32ELi64ELi256ELi4ES3_EELi16ELi3ELb1EEEvNS_16Flash_fwd_paramsE,@function
        .size           _ZN5flash32flash_fwd_splitkv_combine_kernelI23Flash_fwd_kernel_traitsILi32ELi64ELi256ELi4ELb0ELb0EN7cutlass6half_tE19Flash_kernel_traitsILi32ELi64ELi256ELi4ES3_EELi16ELi3ELb1EEEvNS_16Flash_fwd_paramsE,(.L_x_5287 - _ZN5flash32flash_fwd_splitkv_combine_kernelI23Flash_fwd_kernel_traitsILi32ELi64ELi256ELi4ELb0ELb0EN7cutlass6half_tE19Flash_kernel_traitsILi32ELi64ELi256ELi4ES3_EELi16ELi3ELb1EEEvNS_16Flash_fwd_paramsE)
        .other          _ZN5flash32flash_fwd_splitkv_combine_kernelI23Flash_fwd_kernel_traitsILi32ELi64ELi256ELi4ELb0ELb0EN7cutlass6half_tE19Flash_kernel_traitsILi32ELi64ELi256ELi4ES3_EELi16ELi3ELb1EEEvNS_16Flash_fwd_paramsE,@"STO_CUDA_ENTRY STV_DEFAULT"
_ZN5flash32flash_fwd_splitkv_combine_kernelI23Flash_fwd_kernel_traitsILi32ELi64ELi256ELi4ELb0ELb0EN7cutlass6half_tE19Flash_kernel_traitsILi32ELi64ELi256ELi4ES3_EELi16ELi3ELb1EEEvNS_16Flash_fwd_paramsE:
.text._ZN5flash32flash_fwd_splitkv_combine_kernelI23Flash_fwd_kernel_traitsILi32ELi64ELi256ELi4ELb0ELb0EN7cutlass6half_tE19Flash_kernel_traitsILi32ELi64ELi256ELi4ES3_EELi16ELi3ELb1EEEvNS_16Flash_fwd_paramsE:
        /* <DEDUP_REMOVED lines=23> */
[----:B------:R-:W-:Y:S05]  /*0170*/  CALL.REL.NOINC `($__internal_11_$__cuda_sm20_div_s64) ;  /* 0x0000004400c87944 */ /* 0x000fea0003c00000 */
[----:B------:R-:W-:Y:S05]  /*0180*/  BRA `(.L_x_533) ;  /* 0x00000000004c7947 */ /* 0x000fea0003800000 */
.L_x_532:
        /* <DEDUP_REMOVED lines=19> */
.L_x_533:
        /* <DEDUP_REMOVED lines=13> */
[----:B------:R-:W-:Y:S05]  /*0390*/  CALL.REL.NOINC `($__internal_11_$__cuda_sm20_div_s64) ;  /* 0x0000004400407944 */ /* 0x000fea0003c00000 */
[----:B------:R-:W-:Y:S02]  /*03a0*/  MOV R8, R20 ;  /* 0x0000001400087202 */ /* 0x000fe40000000f00 */
[----:B------:R-:W-:Y:S01]  /*03b0*/  MOV R9, R21 ;  /* 0x0000001500097202 */ /* 0x000fe20000000f00 */
[----:B------:R-:W-:Y:S05]  /*03c0*/  BRA `(.L_x_536) ;  /* 0x00000000004c7947 */ /* 0x000fea0003800000 */
.L_x_535:
        /* <DEDUP_REMOVED lines=19> */
.L_x_536:
[----:B------:R-:W-:Y:S05]  /*0500*/  BSYNC B0 ;  /* 0x0000000000007941 */ /* 0x000fea0003800000 */
.L_x_534:
        /* <DEDUP_REMOVED lines=43> */
.L_x_538:
        /* <DEDUP_REMOVED lines=19> */
.L_x_539:
[----:B------:R-:W-:Y:S05]  /*08f0*/  BSYNC B0 ;  /* 0x0000000000007941 */ /* 0x000fea0003800000 */
.L_x_537:
        /* <DEDUP_REMOVED lines=74> */
[----:B------:R-:W-:Y:S02]  /*0da0*/  MOV R32, R20 ;  /* 0x0000001400207202 */ /* 0x000fe40000000f00 */
[----:B------:R-:W-:Y:S01]  /*0db0*/  MOV R33, R21 ;  /* 0x0000001500217202 */ /* 0x000fe20000000f00 */
[----:B------:R-:W-:Y:S05]  /*0dc0*/  BRA `(.L_x_542) ;  /* 0x00000000004c7947 */ /* 0x000fea0003800000 */
.L_x_541:
        /* <DEDUP_REMOVED lines=19> */
.L_x_542:
[----:B------:R-:W-:Y:S05]  /*0f00*/  BSYNC B0 ;  /* 0x0000000000007941 */ /* 0x000fea0003800000 */
.L_x_540:
        /* <DEDUP_REMOVED lines=43> */
.L_x_544:
        /* <DEDUP_REMOVED lines=19> */
.L_x_545:
[----:B------:R-:W-:Y:S05]  /*12f0*/  BSYNC B0 ;  /* 0x0000000000007941 */ /* 0x000fea0003800000 */
.L_x_543:
        /* <DEDUP_REMOVED lines=67> */
.L_x_547:
[----:B------:R-:W-:Y:S05]  /*1730*/  BSYNC B0 ;  /* 0x0000000000007941 */ /* 0x000fea0003800000 */
.L_x_546:
        /* <DEDUP_REMOVED lines=14> */
.L_x_549:
[----:B------:R-:W-:Y:S05]  /*1820*/  BSYNC B0 ;  /* 0x0000000000007941 */ /* 0x000fea0003800000 */
.L_x_548:
        /* <DEDUP_REMOVED lines=154> */
.L_x_554:
        /* <DEDUP_REMOVED lines=22> */
.L_x_555:
[----:B------:R-:W-:Y:S05]  /*2330*/  BSYNC B0 ;  /* 0x0000000000007941 */ /* 0x000fea0003800000 */
.L_x_553:
[----:B------:R-:W-:Y:S01]  /*2340*/  LOP3.LUT R19, R17, R0, RZ, 0xfc, !PT ;  /* 0x0000000011137212 */ /* 0x000fe200078efcff */
[----:B------:R-:W-:Y:S03]  /*2350*/  BSSY B0, `(.L_x_556) ;  /* 0x0000028000007945 */ /* 0x000fe60003800000 */
[----:B------:R-:W-:-:S13]  /*2360*/  ISETP.NE.U32.AND P0, PT, R19, RZ, PT ;  /* 0x000000ff1300720c */ /* 0x000fda0003f05070 */
[----:B------:R-:W-:Y:S05]  /*2370*/  @!P0 BRA `(.L_x_557) ;  /* 0x00000000003c8947 */ /* 0x000fea0003800000 */
[----:B------:R-:W-:Y:S01]  /*2380*/  IMAD.MOV.U32 R24, RZ, RZ, R25 ;  /* 0x000000ffff187224 */ /* 0x000fe200078e0019 */
[----:B------:R-:W-:Y:S02]  /*2390*/  MOV R23, R0 ;  /* 0x0000000000177202 */ /* 0x000fe40000000f00 */
[----:B------:R-:W-:Y:S02]  /*23a0*/  MOV R22, 0x23c0 ;  /* 0x000023c000167802 */ /* 0x000fe40000000f00 */
[----:B------:R-:W-:Y:S05]  /*23b0*/  CALL.REL.NOINC `($__internal_11_$__cuda_sm20_div_s64) ;  /* 0x0000002400387944 */ /* 0x000fea0003c00000 */
        /* <DEDUP_REMOVED lines=11> */
.L_x_557:
        /* <DEDUP_REMOVED lines=22> */
.L_x_558:
[----:B------:R-:W-:Y:S05]  /*25d0*/  BSYNC B0 ;  /* 0x0000000000007941 */ /* 0x000fea0003800000 */
.L_x_556:
        /* <DEDUP_REMOVED lines=11> */
[----:B------:R-:W-:Y:S05]  /*2690*/  CALL.REL.NOINC `($__internal_11_$__cuda_sm20_div_s64) ;  /* 0x0000002000807944 */ /* 0x000fea0003c00000 */
[----:B------:R-:W-:-:S04]  /*26a0*/  IADD3 R17, P0, RZ, -R20, RZ ;  /* 0x80000014ff117210 */ /* 0x000fc80007f1e0ff */
[----:B------:R-:W-:Y:S01]  /*26b0*/  IADD3.X R18, RZ, ~R21, RZ, P0, !PT ;  /* 0x80000015ff127210 */ /* 0x000fe200007fe4ff */
[----:B------:R-:W-:-:S04]  /*26c0*/  IMAD.WIDE.U32 R36, R5, R17, R36 ;  /* 0x0000001105247225 */ /* 0x000fc800078e0024 */
[----:B------:R-:W-:-:S04]  /*26d0*/  IMAD R18, R18, R5, RZ ;  /* 0x0000000512127224 */ /* 0x000fc800078e02ff */
[----:B------:R-:W-:-:S05]  /*26e0*/  IMAD R4, R4, R17, R18 ;  /* 0x0000001104047224 */ /* 0x000fca00078e0212 */
[----:B------:R-:W-:Y:S01]  /*26f0*/  IADD3 R4, R37, R4, RZ ;  /* 0x0000000425047210 */ /* 0x000fe20007ffe0ff */
[----:B------:R-:W-:Y:S05]  /*2700*/  BRA `(.L_x_561) ;  /* 0x0000000000587947 */ /* 0x000fea0003800000 */
.L_x_560:
        /* <DEDUP_REMOVED lines=22> */
.L_x_561:
[----:B------:R-:W-:Y:S05]  /*2870*/  BSYNC B0 ;  /* 0x0000000000007941 */ /* 0x000fea0003800000 */
.L_x_559:
        /* <DEDUP_REMOVED lines=38> */
[----:B------:R-:W-:Y:S05]  /*2ae0*/  CALL.REL.NOINC `($__internal_11_$__cuda_sm20_div_s64) ;  /* 0x0000001c006c7944 */ /* 0x000fea0003c00000 */
        /* <DEDUP_REMOVED lines=12> */
.L_x_563:
        /* <DEDUP_REMOVED lines=23> */
.L_x_564:
[----:B------:R-:W-:Y:S05]  /*2d20*/  BSYNC B0 ;  /* 0x0000000000007941 */ /* 0x000fea0003800000 */
.L_x_562:
        /* <DEDUP_REMOVED lines=19> */
.L_x_566:
        /* <DEDUP_REMOVED lines=22> */
.L_x_567:
[----:B------:R-:W-:Y:S05]  /*2fc0*/  BSYNC B0 ;  /* 0x0000000000007941 */ /* 0x000fea0003800000 */
.L_x_565:
        /* <DEDUP_REMOVED lines=20> */
.L_x_569:
        /* <DEDUP_REMOVED lines=23> */
.L_x_570:
[----:B------:R-:W-:Y:S05]  /*3280*/  BSYNC B0 ;  /* 0x0000000000007941 */ /* 0x000fea0003800000 */
.L_x_568:
        /* <DEDUP_REMOVED lines=39> */
.L_x_572:
        /* <DEDUP_REMOVED lines=23> */
.L_x_573:
[----:B------:R-:W-:Y:S05]  /*3670*/  BSYNC B0 ;  /* 0x0000000000007941 */ /* 0x000fea0003800000 */
.L_x_571:
        /* <DEDUP_REMOVED lines=26> */
.L_x_575:
        /* <DEDUP_REMOVED lines=23> */
.L_x_576:
[----:B------:R-:W-:Y:S05]  /*3990*/  BSYNC B0 ;  /* 0x0000000000007941 */ /* 0x000fea0003800000 */
.L_x_574:
        /* <DEDUP_REMOVED lines=21> */
.L_x_552:
[----:B------:R-:W-:Y:S02]  /*3af0*/  ULDC.64 UR4, c[0x0][0x2b0] ;  /* 0x0000ac0000047ab9 */ /* 0x000fe40000000a00 */
[----:B------:R-:W-:-:S04]  /*3b00*/  LEA R2, P0, R30, UR4, 0x2 ;  /* 0x000000041e027c11 */ /* 0x000fc8000f8010ff */
[----:B------:R-:W-:-:S05]  /*3b10*/  LEA.HI.X R3, R30, UR5, R31, 0x2, P0 ;  /* 0x000000051e037c11 */ /* 0x000fca00080f141f */
[----:B------:R0:W-:Y:S04]  /*3b20*/  STG.E desc[UR8][R2.64], R28 ;  /* 0x0000001c02007986 */ /* 0x0001e8000c101908 */
.L_x_551:
[----:B------:R-:W-:Y:S05]  /*3b30*/  BSYNC B1 ;  /* 0x0000000000017941 */ /* 0x000fea0003800000 */
.L_x_550:
[----:B------:R-:W2:Y:S01]  /*3b40*/  S2R R0, SR_TID.X ;  /* 0x0000000000007919 */ /* 0x000ea20000002100 */
[----:B------:R-:W3:Y:S01]  /*3b50*/  LDC R14, c[0x0][0x3c4] ;  /* 0x0000f100ff0e7b82 */ /* 0x000ee20000000800 */
[----:B------:R-:W-:Y:S01]  /*3b60*/  BSSY B0, `(.L_x_577) ;  /* 0x0000012000007945 */ /* 0x000fe20003800000 */
[----:B--2---:R-:W-:-:S04]  /*3b70*/  SHF.R.S32.HI R13, RZ, 0x1f, R0 ;  /* 0x0000001fff0d7819 */ /* 0x004fc80000011400 */
[----:B------:R-:W-:-:S04]  /*3b80*/  LEA.HI R13, R13, R0, RZ, 0x3 ;  /* 0x000000000d0d7211 */ /* 0x000fc800078f18ff */
[----:B------:R-:W-:-:S05]  /*3b90*/  LOP3.LUT R19, R13, 0xfffffff8, RZ, 0xc0, !PT ;  /* 0xfffffff80d137812 */ /* 0x000fca00078ec0ff */
[----:B------:R-:W-:-:S05]  /*3ba0*/  IMAD.IADD R19, R0, 0x1, -R19 ;  /* 0x0000000100137824 */ /* 0x000fca00078e0a13 */
[----:B---3--:R-:W-:-:S04]  /*3bb0*/  ISETP.GE.AND P0, PT, R19, R14, PT ;  /* 0x0000000e1300720c */ /* 0x008fc80003f06270 */
[----:B------:R-:W-:-:S13]  /*3bc0*/  ISETP.LT.AND P0, PT, R0, 0x80, !P0 ;  /* 0x000000800000780c */ /* 0x000fda0004701270 */
[----:B------:R-:W-:Y:S05]  /*3bd0*/  @!P0 BRA `(.L_x_578) ;  /* 0x0000000000288947 */ /* 0x000fea0003800000 */
[----:B------:R-:W2:Y:S01]  /*3be0*/  S2R R0, SR_CgaCtaId ;  /* 0x0000000000007919 */ /* 0x000ea20000008800 */
[----:B01----:R-:W-:Y:S01]  /*3bf0*/  FADD.FTZ R2, -R28, R29 ;  /* 0x0000001d1c027221 */ /* 0x003fe20000010100 */
[----:B------:R-:W-:-:S03]  /*3c00*/  MOV R3, 0x400 ;  /* 0x0000040000037802 */ /* 0x000fc60000000f00 */
[----:B------:R-:W-:-:S06]  /*3c10*/  FMUL.FTZ R2, R2, 1.4426950216293334961 ;  /* 0x3fb8aa3b02027820 */ /* 0x000fcc0000410000 */
[----:B------:R-:W0:Y:S01]  /*3c20*/  MUFU.EX2 R2, R2 ;  /* 0x0000000200027308 */ /* 0x000e220000000800 */
[----:B--2---:R-:W-:Y:S02]  /*3c30*/  LEA R0, R0, R3, 0x18 ;  /* 0x0000000300007211 */ /* 0x004fe400078ec0ff */
[----:B------:R-:W-:-:S03]  /*3c40*/  SHF.R.S32.HI R3, RZ, 0x3, R13 ;  /* 0x00000003ff037819 */ /* 0x000fc6000001140d */
[----:B------:R-:W-:-:S05]  /*3c50*/  IMAD R0, R19, 0x44, R0 ;  /* 0x0000004413007824 */ /* 0x000fca00078e0200 */
[----:B------:R-:W-:-:S05]  /*3c60*/  LEA R3, R3, R0, 0x2 ;  /* 0x0000000003037211 */ /* 0x000fca00078e10ff */
[----:B0-----:R2:W-:Y:S02]  /*3c70*/  STS [R3], R2 ;  /* 0x0000000203007388 */ /* 0x0015e40000000800 */
.L_x_578:
[----:B------:R-:W-:Y:S05]  /*3c80*/  BSYNC B0 ;  /* 0x0000000000007941 */ /* 0x000fea0003800000 */
.L_x_577:
[----:B------:R-:W-:Y:S01]  /*3c90*/  BAR.SYNC.DEFER_BLOCKING 0x0 ;  /* 0x0000000000007b1d */ /* 0x000fe20000010000 */
[----:B------:R-:W-:Y:S01]  /*3ca0*/  ISETP.GE.AND P0, PT, R14, 0x1, PT ;  /* 0x000000010e00780c */ /* 0x000fe20003f06270 */
[----:B------:R-:W-:Y:S01]  /*3cb0*/  IMAD.MOV.U32 R0, RZ, RZ, RZ ;  /* 0x000000ffff007224 */ /* 0x000fe200078e00ff */
[----:B012---:R-:W-:Y:S01]  /*3cc0*/  CS2R R2, SRZ ;  /* 0x0000000000027805 */ /* 0x007fe2000001ff00 */
[----:B------:R-:W-:Y:S01]  /*3cd0*/  IMAD.MOV.U32 R5, RZ, RZ, RZ ;  /* 0x000000ffff057224 */ /* 0x000fe200078e00ff */
[----:B------:R-:W-:Y:S01]  /*3ce0*/  SHF.R.S32.HI R13, RZ, 0x3, R13 ;  /* 0x00000003ff0d7819 */ /* 0x000fe2000001140d */
[----:B------:R-:W-:-:S08]  /*3cf0*/  IMAD.SHL.U32 R18, R19, 0x4, RZ ;  /* 0x0000000413127824 */ /* 0x000fd000078e00ff */
        /* <DEDUP_REMOVED lines=29> */
.L_x_581:
[----:B------:R0:W2:Y:S01]  /*3ed0*/  @!P3 LDG.E.128 R8, desc[UR8][R24.64] ;  /* 0x000000081808b981 */ /* 0x0000a2000c1e1d00 */
[----:B------:R-:W-:Y:S01]  /*3ee0*/  PLOP3.LUT P3, PT, P0, PT, PT, 0x80, 0x0 ;  /* 0x000000000000781c */ /* 0x000fe2000076f070 */
[----:B------:R-:W-:Y:S01]  /*3ef0*/  UIADD3 UR5, UR5, 0x4, URZ ;  /* 0x0000000405057890 */ /* 0x000fe2000fffe03f */
[----:B------:R-:W-:Y:S01]  /*3f00*/  IADD3 R26, P1, R20, R24, RZ ;  /* 0x00000018141a7210 */ /* 0x000fe20007f3e0ff */
[----:B------:R-:W2:Y:S03]  /*3f10*/  LDS R4, [R6] ;  /* 0x0000000006047984 */ /* 0x000ea60000000800 */
[C---:B------:R-:W-:Y:S02]  /*3f20*/  IADD3.X R27, R21.reuse, R25, RZ, P1, !PT ;  /* 0x00000019151b7210 */ /* 0x040fe40000ffe4ff */
[----:B------:R-:W-:Y:S02]  /*3f30*/  ISETP.LE.AND P2, PT, R14, UR5, PT ;  /* 0x000000050e007c0c */ /* 0x000fe4000bf43270 */
[C---:B0-----:R-:W-:Y:S04]  /*3f40*/  IADD3 R24, P1, R20.reuse, R26, RZ ;  /* 0x0000001a14187210 */ /* 0x041fe80007f3e0ff */
[C---:B------:R-:W-:Y:S02]  /*3f50*/  IADD3.X R25, R21.reuse, R27, RZ, P1, !PT ;  /* 0x0000001b15197210 */ /* 0x040fe40000ffe4ff */
[----:B------:R-:W-:Y:S04]  /*3f60*/  IADD3 R22, P1, R20, R24, RZ ;  /* 0x0000001814167210 */ /* 0x000fe80007f3e0ff */
[C---:B------:R-:W-:Y:S01]  /*3f70*/  IADD3.X R23, R21.reuse, R25, RZ, P1, !PT ;  /* 0x0000001915177210 */ /* 0x040fe20000ffe4ff */
[C---:B--2---:R-:W-:Y:S01]  /*3f80*/  FFMA.FTZ R5, R4.reuse, R8, R5 ;  /* 0x0000000804057223 */ /* 0x044fe20000010005 */
[C---:B------:R-:W-:Y:S01]  /*3f90*/  FFMA.FTZ R2, R4.reuse, R9, R2 ;  /* 0x0000000904027223 */ /* 0x040fe20000010002 */
[C---:B------:R-:W-:Y:S01]  /*3fa0*/  FFMA.FTZ R3, R4.reuse, R10, R3 ;  /* 0x0000000a04037223 */ /* 0x040fe20000010003 */
[----:B------:R-:W-:Y:S02]  /*3fb0*/  FFMA.FTZ R0, R4, R11, R0 ;  /* 0x0000000b04007223 */ /* 0x000fe40000010000 */
[----:B------:R-:W2:Y:S04]  /*3fc0*/  @!P3 LDG.E.128 R8, desc[UR8][R26.64] ;  /* 0x000000081a08b981 */ /* 0x000ea8000c1e1d00 */
[----:B------:R-:W2:Y:S02]  /*3fd0*/  LDS R4, [R6+0x44] ;  /* 0x0000440006047984 */ /* 0x000ea40000000800 */
[C---:B--2---:R-:W-:Y:S01]  /*3fe0*/  FFMA.FTZ R5, R4.reuse, R8, R5 ;  /* 0x0000000804057223 */ /* 0x044fe20000010005 */
[C---:B------:R-:W-:Y:S01]  /*3ff0*/  FFMA.FTZ R2, R4.reuse, R9, R2 ;  /* 0x0000000904027223 */ /* 0x040fe20000010002 */
[C---:B------:R-:W-:Y:S01]  /*4000*/  FFMA.FTZ R3, R4.reuse, R10, R3 ;  /* 0x0000000a04037223 */ /* 0x040fe20000010003 */
[----:B------:R-:W-:Y:S02]  /*4010*/  FFMA.FTZ R0, R4, R11, R0 ;  /* 0x0000000b04007223 */ /* 0x000fe40000010000 */
[----:B------:R0:W2:Y:S04]  /*4020*/  @!P3 LDG.E.128 R8, desc[UR8][R24.64] ;  /* 0x000000081808b981 */ /* 0x0000a8000c1e1d00 */
[----:B------:R-:W2:Y:S01]  /*4030*/  LDS R4, [R6+0x88] ;  /* 0x0000880006047984 */ /* 0x000ea20000000800 */
[----:B0-----:R-:W-:Y:S04]  /*4040*/  IADD3 R24, P1, R20, R22, RZ ;  /* 0x0000001614187210 */ /* 0x001fe80007f3e0ff */
[----:B------:R-:W-:Y:S01]  /*4050*/  IADD3.X R25, R21, R23, RZ, P1, !PT ;  /* 0x0000001715197210 */ /* 0x000fe20000ffe4ff */
[C---:B--2---:R-:W-:Y:S01]  /*4060*/  FFMA.FTZ R5, R4.reuse, R8, R5 ;  /* 0x0000000804057223 */ /* 0x044fe20000010005 */
[C---:B------:R-:W-:Y:S01]  /*4070*/  FFMA.FTZ R2, R4.reuse, R9, R2 ;  /* 0x0000000904027223 */ /* 0x040fe20000010002 */
[C---:B------:R-:W-:Y:S01]  /*4080*/  FFMA.FTZ R3, R4.reuse, R10, R3 ;  /* 0x0000000a04037223 */ /* 0x040fe20000010003 */
[----:B------:R-:W-:Y:S02]  /*4090*/  FFMA.FTZ R0, R4, R11, R0 ;  /* 0x0000000b04007223 */ /* 0x000fe40000010000 */
[----:B------:R-:W2:Y:S04]  /*40a0*/  @!P3 LDG.E.128 R8, desc[UR8][R22.64] ;  /* 0x000000081608b981 */ /* 0x000ea8000c1e1d00 */
[----:B------:R0:W2:Y:S02]  /*40b0*/  LDS R4, [R6+0xcc] ;  /* 0x0000cc0006047984 */ /* 0x0000a40000000800 */
[----:B0-----:R-:W-:Y:S01]  /*40c0*/  IADD3 R6, R6, 0x110, RZ ;  /* 0x0000011006067810 */ /* 0x001fe20007ffe0ff */
[C---:B--2---:R-:W-:Y:S01]  /*40d0*/  FFMA.FTZ R5, R4.reuse, R8, R5 ;  /* 0x0000000804057223 */ /* 0x044fe20000010005 */
[C---:B------:R-:W-:Y:S01]  /*40e0*/  FFMA.FTZ R2, R4.reuse, R9, R2 ;  /* 0x0000000904027223 */ /* 0x040fe20000010002 */
[C---:B------:R-:W-:Y:S01]  /*40f0*/  FFMA.FTZ R3, R4.reuse, R10, R3 ;  /* 0x0000000a04037223 */ /* 0x040fe20000010003 */
[----:B------:R-:W-:Y:S01]  /*4100*/  FFMA.FTZ R0, R4, R11, R0 ;  /* 0x0000000b04007223 */ /* 0x000fe20000010000 */
[----:B------:R-:W-:Y:S09]  /*4110*/  @!P2 BRA `(.L_x_581) ;  /* 0xfffffffc006ca947 */ /* 0x000ff2000383ffff */
.L_x_580:
[----:B-1----:R-:W-:-:S04]  /*4120*/  IADD3 R4, R7, -UR5, RZ ;  /* 0x8000000507047c10 */ /* 0x002fc8000fffe0ff */
        /* <DEDUP_REMOVED lines=24> */
.L_x_582:
[----:B------:R-:W-:-:S13]  /*42b0*/  ISETP.GT.OR P4, PT, R7, UR5, P4 ;  /* 0x0000000507007c0c */ /* 0x000fda000a784670 */
[----:B------:R-:W-:Y:S05]  /*42c0*/  @!P4 BRA `(.L_x_579) ;  /* 0x000000000028c947 */ /* 0x000fea0003800000 */
[----:B------:R-:W0:Y:S01]  /*42d0*/  LDS R6, [R6] ;  /* 0x0000000006067984 */ /* 0x000e220000000800 */
[----:B------:R-:W-:Y:S01]  /*42e0*/  ISETP.GE.AND P0, PT, R13, R16, PT ;  /* 0x000000100d00720c */ /* 0x000fe20003f06270 */
[----:B------:R-:W-:-:S12]  /*42f0*/  BSSY B0, `(.L_x_583) ;  /* 0x0000003000007945 */ /* 0x000fd80003800000 */
[----:B------:R-:W-:Y:S05]  /*4300*/  @P0 BRA `(.L_x_584) ;  /* 0x0000000000040947 */ /* 0x000fea0003800000 */
[----:B------:R1:W5:Y:S02]  /*4310*/  LDG.E.128 R8, desc[UR8][R24.64] ;  /* 0x0000000818087981 */ /* 0x000364000c1e1d00 */
.L_x_584:
[----:B------:R-:W-:Y:S05]  /*4320*/  BSYNC B0 ;  /* 0x0000000000007941 */ /* 0x000fea0003800000 */
.L_x_583:
[C---:B0----5:R-:W-:Y:S01]  /*4330*/  FFMA.FTZ R5, R6.reuse, R8, R5 ;  /* 0x0000000806057223 */ /* 0x061fe20000010005 */
[C---:B------:R-:W-:Y:S01]  /*4340*/  FFMA.FTZ R2, R6.reuse, R9, R2 ;  /* 0x0000000906027223 */ /* 0x040fe20000010002 */
[C---:B------:R-:W-:Y:S01]  /*4350*/  FFMA.FTZ R3, R6.reuse, R10, R3 ;  /* 0x0000000a06037223 */ /* 0x040fe20000010003 */
[----:B------:R-:W-:Y:S01]  /*4360*/  FFMA.FTZ R0, R6, R11, R0 ;  /* 0x0000000b06007223 */ /* 0x000fe20000010000 */
.L_x_579:
[----:B------:R-:W-:-:S04]  /*4370*/  IADD3 R13, R13, UR7, RZ ;  /* 0x000000070d0d7c10 */ /* 0x000fc8000fffe0ff */
[----:B------:R-:W-:-:S13]  /*4380*/  ISETP.GE.AND P0, PT, R13, R12, PT ;  /* 0x0000000c0d00720c */ /* 0x000fda0003f06270 */
        /* <DEDUP_REMOVED lines=81> */
        .weak           $__internal_11_$__cuda_sm20_div_s64
        .type           $__internal_11_$__cuda_sm20_div_s64,@function
        .size           $__internal_11_$__cuda_sm20_div_s64,(.L_x_5287 - $__internal_11_$__cuda_sm20_div_s64)
$__internal_11_$__cuda_sm20_div_s64:
        /* <DEDUP_REMOVED lines=83> */
[----:B------:R-:W-:Y:S06]  /*4dd0*/  RET.REL.NODEC R26 `(_ZN5flash32flash_fwd_splitkv_combine_kernelI23Flash_fwd_kernel_traitsILi32ELi64ELi256ELi4ELb0ELb0EN7cutlass6half_tE19Flash_kernel_traitsILi32ELi64ELi256ELi4ES3_EELi16ELi3ELb1EEEvNS_16Flash_fwd_paramsE) ;  /* 0xffffffb01a887950 */ /* 0x000fec0003c3ffff */
.L_x_585:
        /* <DEDUP_REMOVED lines=10> */
.L_x_5287:


//--------------------- .text._ZN5flash32flash_fwd_splitkv_combine_kernelI23Flash_fwd_kernel_traitsILi32ELi64ELi256ELi4ELb0ELb0EN7cutlass6half_tE19Flash_kernel_traitsILi32ELi64ELi256ELi4ES3_EELi16ELi2ELb1EEEvNS_16Flash_fwd_paramsE --------------------------
	.section	.text._ZN5flash32flash_fwd_splitkv_combine_kernelI23Flash_fwd_kernel_traitsILi32ELi64ELi256ELi4ELb0ELb0EN7cutlass6half_tE19Flash_kernel_traitsILi32ELi64ELi256ELi4ES3_EELi16ELi2ELb1EEEvNS_16Flash_fwd_paramsE,"ax",@progbits
	.align	128
        .global         _ZN5flash32flash_fwd_splitkv_combine_kernelI23Flash_fwd_kernel_traitsILi32ELi64ELi256ELi4ELb0ELb0EN7cutlass6half_tE19Flash_kernel_traitsILi32ELi64ELi256ELi4ES3_EELi16ELi2ELb1EEEvNS_16Flash_fwd_paramsE
        .type           _ZN5flash32flash_fwd_splitkv_combine_kernelI23Flash_fwd_kernel_traitsILi32ELi64ELi256ELi4ELb0ELb0EN7cutlass6half_tE19Flash_kernel_traitsILi32ELi64ELi256ELi4ES3_EELi16ELi2ELb1EEEvNS_16Flash_fwd_paramsE,@function
        .size           _ZN5flash32flash_fwd_splitkv_combine_kernelI23Flash_fwd_kernel_traitsILi32ELi64ELi256ELi4ELb0ELb0EN7cutlass6half_tE19Flash_kernel_traitsILi32ELi64ELi256ELi4ES3_EELi16ELi2ELb1EEEvNS_16Flash_fwd_paramsE,(.L_x_5288 - _ZN5flash32flash_fwd_splitkv_combine_kernelI23Flash_fwd_kernel_traitsILi32ELi64ELi256ELi4ELb0ELb0EN7cutlass6half_tE19Flash_kernel_traitsILi32ELi64ELi256ELi4ES3_EELi16ELi2ELb1EEEvNS_16Flash_fwd_paramsE)
        .other          _ZN5flash32flash_fwd_splitkv_combine_kernelI23Flash_fwd_kernel_traitsILi32ELi64ELi256ELi4ELb0ELb0EN7cutlass6half_tE19Flash_kernel_traitsILi32ELi64ELi256ELi4ES3_EELi16ELi2ELb1EEEvNS_16Flash_fwd_paramsE,@"STO_CUDA_ENTRY STV_DEFAULT"
_ZN5flash32flash_fwd_splitkv_combine_kernelI23Flash_fwd_kernel_traitsILi32ELi64ELi256ELi4ELb0ELb0EN7cutlass6half_tE19Flash_kernel_traitsILi32ELi64ELi256ELi4ES3_EELi16ELi2ELb1EEEvNS_16Flash_fwd_paramsE:
.text._ZN5flash32flash_fwd_splitkv_combine_kernelI23Flash_fwd_kernel_traitsILi32ELi64ELi256ELi4ELb0ELb0EN7cutlass6half_tE19Flash_kernel_traitsILi32ELi64ELi256ELi4ES3_EELi16ELi2ELb1EEEvNS_16Flash_fwd_paramsE:
        /* <DEDUP_REMOVED lines=23> */
[----:B------:R-:W-:Y:S05]  /*0170*/  CALL.REL.NOINC `($__internal_12_$__cuda_sm20_div_s64) ;  /* 0x0000004400ac7944 */ /* 0x000fea0003c00000 */
[----:B------:R-:W-:Y:S01]  /*0180*/  MOV R20, R0 ;  /* 0x0000000000147202 */ /* 0x000fe20000000f00 */
[----:B------:R-:W-:Y:S06]  /*0190*/  BRA `(.L_x_587) ;  /* 0x00000000004c7947 */ /* 0x000fec0003800000 */
.L_x_586:
        /* <DEDUP_REMOVED lines=19> */
.L_x_587:
        /* <DEDUP_REMOVED lines=11> */
[----:B------:R-:W-:Y:S05]  /*0380*/  CALL.REL.NOINC `($__internal_12_$__cuda_sm20_div_s64) ;  /* 0x0000004400287944 */ /* 0x000fea0003c00000 */
[----:B------:R-:W-:Y:S02]  /*0390*/  MOV R8, R0 ;  /* 0x0000000000087202 */ /* 0x000fe40000000f00 */
[----:B------:R-:W-:Y:S01]  /*03a0*/  MOV R9, R21 ;  /* 0x0000001500097202 */ /* 0x000fe20000000f00 */
[----:B------:R-:W-:Y:S05]  /*03b0*/  BRA `(.L_x_590) ;  /* 0x00000000004c7947 */ /* 0x000fea0003800000 */
.L_x_589:
        /* <DEDUP_REMOVED lines=19> */
.L_x_590:
[----:B------:R-:W-:Y:S05]  /*04f0*/  BSYNC B0 ;  /* 0x0000000000007941 */ /* 0x000fea0003800000 */
.L_x_588:
        /* <DEDUP_REMOVED lines=42> */
[----:B------:R-:W-:Y:S05]  /*07a0*/  BRA `(.L_x_593) ;  /* 0x00000000004c7947 */ /* 0x000fea0003800000 */
.L_x_592:
        /* <DEDUP_REMOVED lines=19> */
.L_x_593:
[----:B------:R-:W-:Y:S05]  /*08e0*/  BSYNC B0 ;  /* 0x0000000000007941 */ /* 0x000fea0003800000 */
.L_x_591:
        /* <DEDUP_REMOVED lines=47> */
[----:B------:R-:W-:Y:S01]  /*0be0*/  IMAD R10, R17, R5, R7 ;  /* 0x00000005110a7224 */ /* 0x000fe200078e0207 */
[----:B------:R-:W-:Y:S01]  /*0bf0*/  LOP3.LUT R5, R4, R11, RZ, 0x3c, !PT ;  /* 0x0000000b04057212 */ /* 0x000fe200078e3cff */
[----:B------:R-:W-:-:S03]  /*0c00*/  IMAD R7, R0, UR5, RZ ;  /* 0x0000000500077c24 */ /* 0x000fc6000f8e02ff */
[----:B------:R-:W-:Y:S02]  /*0c10*/  ISETP.GT.U32.AND P1, PT, R11, R10, PT ;  /* 0x0000000a0b00720c */ /* 0x000fe40003f24070 */
[----:B------:R-:W-:-:S11]  /*0c20*/  ISETP.GE.AND P0, PT, R5, RZ, PT ;  /* 0x000000ff0500720c */ /* 0x000fd60003f06270 */
[-C--:B------:R-:W-:Y:S01]  /*0c30*/  @!P1 IADD3 R10, R10, -R11.reuse, RZ ;  /* 0x8000000b0a0a9210 */ /* 0x080fe20007ffe0ff */
        /* <DEDUP_REMOVED lines=17> */
[----:B------:R-:W-:Y:S02]  /*0d50*/  MOV R22, 0xd70 ;  /* 0x00000d7000167802 */ /* 0x000fe40000000f00 */
[----:B------:R-:W-:Y:S05]  /*0d60*/  CALL.REL.NOINC `($__internal_12_$__cuda_sm20_div_s64) ;  /* 0x0000003800b07944 */ /* 0x000fea0003c00000 */
[----:B------:R-:W-:Y:S02]  /*0d70*/  MOV R38, R0 ;  /* 0x0000000000267202 */ /* 0x000fe40000000f00 */
[----:B------:R-:W-:Y:S01]  /*0d80*/  MOV R39, R21 ;  /* 0x0000001500277202 */ /* 0x000fe20000000f00 */
[----:B------:R-:W-:Y:S05]  /*0d90*/  BRA `(.L_x_596) ;  /* 0x00000000004c7947 */ /* 0x000fea0003800000 */
.L_x_595:
        /* <DEDUP_REMOVED lines=19> */
.L_x_596:
[----:B------:R-:W-:Y:S05]  /*0ed0*/  BSYNC B0 ;  /* 0x0000000000007941 */ /* 0x000fea0003800000 */
.L_x_594:
[-C--:B------:R-:W-:Y:S01]  /*0ee0*/  IABS R5, R7.reuse ;  /* 0x0000000700057213 */ /* 0x080fe20000000000 */
[----:B------:R-:W-:Y:S01]  /*0ef0*/  BSSY B0, `(.L_x_597) ;  /* 0x000003d000007945 */ /* 0x000fe20003800000 */
[----:B------:R-:W-:Y:S02]  /*0f00*/  IABS R0, R7 ;  /* 0x0000000700007213 */ /* 0x000fe40000000000 */
[----:B------:R-:W0:Y:S01]  /*0f10*/  I2F.RP R13, R5 ;  /* 0x00000005000d7306 */ /* 0x000e220000209400 */
[----:B------:R-:W-:Y:S02]  /*0f20*/  IMAD.IADD R6, R6, 0x1, R5 ;  /* 0x0000000106067824 */ /* 0x000fe400078e0205 */
        /* <DEDUP_REMOVED lines=35> */
[----:B------:R-:W-:Y:S02]  /*1160*/  MOV R10, R0 ;  /* 0x00000000000a7202 */ /* 0x000fe40000000f00 */
[----:B------:R-:W-:Y:S01]  /*1170*/  MOV R11, R21 ;  /* 0x00000015000b7202 */ /* 0x000fe20000000f00 */
[----:B------:R-:W-:Y:S05]  /*1180*/  BRA `(.L_x_599) ;  /* 0x00000000004c7947 */ /* 0x000fea0003800000 */
.L_x_598:
        /* <DEDUP_REMOVED lines=19> */
.L_x_599:
[----:B------:R-:W-:Y:S05]  /*12c0*/  BSYNC B0 ;  /* 0x0000000000007941 */ /* 0x000fea0003800000 */
.L_x_597:
        /* <DEDUP_REMOVED lines=9> */
[----:B-1----:R-:W-:Y:S02]  /*1360*/  ISETP.GT.AND P4, PT, R21, 0x3f, PT ;  /* 0x0000003f1500780c */ /* 0x002fe40003f84270 */
[----:B------:R-:W-:-:S05]  /*1370*/  SHF.R.S32.HI R30, RZ, 0x1f, R21 ;  /* 0x0000001fff1e7819 */ /* 0x000fca0000011415 */
        /* <DEDUP_REMOVED lines=10> */
[----:B------:R-:W-:Y:S01]  /*1420*/  LEA.HI R6, R30, R21, RZ, 0x4 ;  /* 0x000000151e067211 */ /* 0x000fe200078f20ff */
[----:B------:R-:W-:-:S03]  /*1430*/  IMAD.HI.U32 R9, R8, R5, RZ ;  /* 0x0000000508097227 */ /* 0x000fc600078e00ff */
[----:B------:R-:W-:Y:S01]  /*1440*/  SHF.R.S32.HI R22, RZ, 0x4, R6 ;  /* 0x00000004ff167819 */ /* 0x000fe20000011406 */
[----:B------:R-:W-:Y:S01]  /*1450*/  IMAD.MOV R8, RZ, RZ, -R9 ;  /* 0x000000ffff087224 */ /* 0x000fe200078e0a09 */
[----:B------:R-:W-:-:S03]  /*1460*/  LOP3.LUT R6, R6, 0xfffffff0, RZ, 0xc0, !PT ;  /* 0xfffffff006067812 */ /* 0x000fc600078ec0ff */
[C---:B------:R-:W-:Y:S01]  /*1470*/  IMAD R23, R0.reuse, R8, R5 ;  /* 0x0000000800177224 */ /* 0x040fe200078e0205 */
[----:B------:R-:W-:Y:S01]  /*1480*/  LEA.HI.SX32 R8, R7, 0x1, 0x1 ;  /* 0x0000000107087811 */ /* 0x000fe200078f0aff */
[----:B------:R-:W0:Y:S01]  /*1490*/  @!P4 S2R R5, SR_CgaCtaId ;  /* 0x000000000005c919 */ /* 0x000e220000008800 */
[----:B------:R-:W-:Y:S02]  /*14a0*/  IMAD.IADD R6, R21, 0x1, -R6 ;  /* 0x0000000115067824 */ /* 0x000fe400078e0a06 */
[----:B------:R-:W-:-:S13]  /*14b0*/  ISETP.GT.U32.AND P0, PT, R0, R23, PT ;  /* 0x000000170000720c */ /* 0x000fda0003f04070 */
[----:B------:R-:W-:Y:S02]  /*14c0*/  @!P0 IMAD.IADD R23, R23, 0x1, -R0 ;  /* 0x0000000117178824 */ /* 0x000fe400078e0a00 */
[----:B------:R-:W-:Y:S01]  /*14d0*/  @!P0 VIADD R9, R9, 0x1 ;  /* 0x0000000109098836 */ /* 0x000fe20000000000 */
[----:B------:R-:W-:Y:S02]  /*14e0*/  ISETP.NE.AND P0, PT, R13, RZ, PT ;  /* 0x000000ff0d00720c */ /* 0x000fe40003f05270 */
[----:B------:R-:W-:Y:S01]  /*14f0*/  ISETP.GE.U32.AND P2, PT, R23, R0, PT ;  /* 0x000000001700720c */ /* 0x000fe20003f46070 */
[----:B------:R-:W-:Y:S01]  /*1500*/  IMAD.MOV.U32 R23, RZ, RZ, -0x800000 ;  /* 0xff800000ff177424 */ /* 0x000fe200078e00ff */
[----:B------:R-:W-:-:S05]  /*1510*/  SHF.R.S32.HI R0, RZ, 0x1f, R7 ;  /* 0x0000001fff007819 */ /* 0x000fca0000011407 */
[----:B------:R-:W-:Y:S01]  /*1520*/  @!P3 IMAD.MOV R8, RZ, RZ, R0 ;  /* 0x000000ffff08b224 */ /* 0x000fe200078e0200 */
[----:B------:R-:W-:-:S04]  /*1530*/  @!P4 MOV R0, 0x400 ;  /* 0x000004000000c802 */ /* 0x000fc80000000f00 */
[----:B0-----:R-:W-:Y:S01]  /*1540*/  @!P4 LEA R5, R5, R0, 0x18 ;  /* 0x000000000505c211 */ /* 0x001fe200078ec0ff */
[----:B------:R-:W-:-:S04]  /*1550*/  @P2 VIADD R9, R9, 0x1 ;  /* 0x0000000109092836 */ /* 0x000fc80000000000 */
[----:B------:R-:W-:Y:S01]  /*1560*/  @!P1 IMAD.MOV R9, RZ, RZ, -R9 ;  /* 0x000000ffff099224 */ /* 0x000fe200078e0a09 */
[----:B------:R-:W-:Y:S01]  /*1570*/  @!P0 LOP3.LUT R9, RZ, R13, RZ, 0x33, !PT ;  /* 0x0000000dff098212 */ /* 0x000fe200078e33ff */
[C---:B------:R-:W-:Y:S01]  /*1580*/  @!P4 IMAD R5, R22.reuse, 0x44, R5 ;  /* 0x000000441605c824 */ /* 0x040fe200078e0205 */
[----:B------:R-:W-:-:S03]  /*1590*/  ISETP.GE.AND P0, PT, R22, UR5, PT ;  /* 0x0000000516007c0c */ /* 0x000fc6000bf06270 */
[----:B------:R-:W-:Y:S02]  /*15a0*/  IMAD R9, R8, R9, RZ ;  /* 0x0000000908097224 */ /* 0x000fe400078e02ff */
[----:B------:R-:W-:-:S03]  /*15b0*/  @!P4 IMAD R20, R6, 0x4, R5 ;  /* 0x000000040614c824 */ /* 0x000fc600078e0205 */
        /* <DEDUP_REMOVED lines=18> */
[----:B------:R-:W-:-:S06]  /*16e0*/  LEA.HI.X R23, R26, UR5, R0, 0x2, P0 ;  /* 0x000000051a177c11 */ /* 0x000fcc00080f1400 */
[----:B------:R0:W5:Y:S03]  /*16f0*/  LDG.E R23, desc[UR8][R22.64] ;  /* 0x0000000816177981 */ /* 0x000166000c1e1900 */
.L_x_601:
[----:B------:R-:W-:Y:S05]  /*1700*/  BSYNC B0 ;  /* 0x0000000000007941 */ /* 0x000fea0003800000 */
.L_x_600:
[----:B-----5:R1:W-:Y:S01]  /*1710*/  @!P4 STS [R20], R23 ;  /* 0x000000171400c388 */ /* 0x0203e20000000800 */
[----:B------:R-:W-:Y:S01]  /*1720*/  BSSY B0, `(.L_x_602) ;  /* 0x000000c000007945 */ /* 0x000fe20003800000 */
[----:B------:R-:W-:Y:S06]  /*1730*/  BAR.SYNC.DEFER_BLOCKING 0x0 ;  /* 0x0000000000007b1d */ /* 0x000fec0000010000 */
[----:B------:R-:W-:Y:S05]  /*1740*/  @P4 BRA `(.L_x_603) ;  /* 0x0000000000244947 */ /* 0x000fea0003800000 */
[----:B------:R-:W2:Y:S01]  /*1750*/  S2R R0, SR_CgaCtaId ;  /* 0x0000000000007919 */ /* 0x000ea20000008800 */
[----:B------:R-:W-:Y:S02]  /*1760*/  LEA.HI R6, R30, R21, RZ, 0x2 ;  /* 0x000000151e067211 */ /* 0x000fe400078f10ff */
[----:B------:R-:W-:Y:S02]  /*1770*/  MOV R5, 0x400 ;  /* 0x0000040000057802 */ /* 0x000fe40000000f00 */
[----:B------:R-:W-:Y:S02]  /*1780*/  LOP3.LUT R6, R6, 0xfffffffc, RZ, 0xc0, !PT ;  /* 0xfffffffc06067812 */ /* 0x000fe400078ec0ff */
[----:B--2---:R-:W-:-:S03]  /*1790*/  LEA R0, R0, R5, 0x18 ;  /* 0x0000000500007211 */ /* 0x004fc600078ec0ff */
[----:B------:R-:W-:-:S04]  /*17a0*/  IMAD.IADD R5, R21, 0x1, -R6 ;  /* 0x0000000115057824 */ /* 0x000fc800078e0a06 */
[----:B------:R-:W-:-:S04]  /*17b0*/  IMAD R5, R5, 0x44, R0 ;  /* 0x0000004405057824 */ /* 0x000fc800078e0200 */
[----:B------:R-:W-:-:S05]  /*17c0*/  IMAD.IADD R5, R6, 0x1, R5 ;  /* 0x0000000106057824 */ /* 0x000fca00078e0205 */
[----:B------:R2:W3:Y:S02]  /*17d0*/  LDS R29, [R5] ;  /* 0x00000000051d7984 */ /* 0x0004e40000000800 */
.L_x_603:
[----:B------:R-:W-:Y:S05]  /*17e0*/  BSYNC B0 ;  /* 0x0000000000007941 */ /* 0x000fea0003800000 */
.L_x_602:
[----:B---3--:R-:W3:Y:S01]  /*17f0*/  SHFL.BFLY PT, R0, R29, 0x2, 0x1f ;  /* 0x0c401f001d007f89 */ /* 0x008ee200000e0000 */
[----:B--2---:R-:W1:Y:S01]  /*1800*/  LDC R5, c[0x0][0x270] ;  /* 0x00009c00ff057b82 */ /* 0x004e620000000800 */
[----:B0-----:R-:W0:Y:S01]  /*1810*/  I2F.RP R22, R25 ;  /* 0x0000001900167306 */ /* 0x001e220000209400 */
[----:B------:R-:W-:Y:S01]  /*1820*/  IABS R28, R9 ;  /* 0x00000009001c7213 */ /* 0x000fe20000000000 */
[----:B------:R-:W-:Y:S01]  /*1830*/  BSSY B1, `(.L_x_604) ;  /* 0x000022b000017945 */ /* 0x000fe20003800000 */
[----:B------:R-:W-:-:S03]  /*1840*/  ISETP.GT.AND P2, PT, R3, RZ, PT ;  /* 0x000000ff0300720c */ /* 0x000fc60003f44270 */
[----:B------:R-:W-:Y:S02]  /*1850*/  IMAD.MOV R28, RZ, RZ, -R28 ;  /* 0x000000ffff1c7224 */ /* 0x000fe400078e0a1c */
[----:B0-----:R-:W0:Y:S01]  /*1860*/  MUFU.RCP R22, R22 ;  /* 0x0000001600167308 */ /* 0x001e220000001000 */
[----:B---3--:R-:W-:Y:S02]  /*1870*/  FMNMX.FTZ R27, R0, R29, !PT ;  /* 0x0000001d001b7209 */ /* 0x008fe40007810000 */
[----:B-1----:R-:W-:-:S03]  /*1880*/  IABS R20, R5 ;  /* 0x0000000500147213 */ /* 0x002fc60000000000 */
[----:B------:R-:W1:Y:S02]  /*1890*/  SHFL.BFLY PT, R0, R27, 0x1, 0x1f ;  /* 0x0c201f001b007f89 */ /* 0x000e6400000e0000 */
[----:B------:R-:W2:Y:S01]  /*18a0*/  I2F.U32.RP R23, R20 ;  /* 0x0000001400177306 */ /* 0x000ea20000209000 */
[----:B0-----:R-:W-:-:S07]  /*18b0*/  VIADD R42, R22, 0xffffffe ;  /* 0x0ffffffe162a7836 */ /* 0x001fce0000000000 */
[----:B------:R-:W0:Y:S08]  /*18c0*/  F2I.FTZ.U32.TRUNC.NTZ R43, R42 ;  /* 0x0000002a002b7305 */ /* 0x000e30000021f000 */
[----:B--2---:R2:W3:Y:S01]  /*18d0*/  MUFU.RCP R40, R23 ;  /* 0x0000001700287308 */ /* 0x0044e20000001000 */
[----:B-1----:R-:W-:Y:S01]  /*18e0*/  FMNMX.FTZ R0, R27, R0, !PT ;  /* 0x000000001b007209 */ /* 0x002fe20007810000 */
[----:B0-----:R-:W-:-:S02]  /*18f0*/  IMAD.MOV R22, RZ, RZ, -R43 ;  /* 0x000000ffff167224 */ /* 0x001fc400078e0a2b */
[----:B------:R-:W-:Y:S01]  /*1900*/  IMAD.MOV.U32 R42, RZ, RZ, RZ ;  /* 0x000000ffff2a7224 */ /* 0x000fe200078e00ff */
[----:B------:R-:W-:Y:S01]  /*1910*/  FSETP.NEU.FTZ.AND P0, PT, R0, -INF , PT ;  /* 0xff8000000000780b */ /* 0x000fe20003f1d000 */
[----:B------:R-:W-:Y:S01]  /*1920*/  IMAD R33, R22, R25, RZ ;  /* 0x0000001916217224 */ /* 0x000fe200078e02ff */
[----:B------:R-:W-:Y:S02]  /*1930*/  IABS R22, R8 ;  /* 0x0000000800167213 */ /* 0x000fe40000000000 */
[----:B------:R-:W-:Y:S01]  /*1940*/  FSEL R0, R0, RZ, P0 ;  /* 0x000000ff00007208 */ /* 0x000fe20000000000 */
[----:B------:R-:W-:Y:S01]  /*1950*/  IMAD.HI.U32 R33, R43, R33, R42 ;  /* 0x000000212b217227 */ /* 0x000fe200078e002a */
[----:B--2---:R-:W-:-:S03]  /*1960*/  IABS R23, R5 ;  /* 0x0000000500177213 */ /* 0x004fc60000000000 */
[----:B------:R-:W-:Y:S01]  /*1970*/  FADD.FTZ R6, -R0, R29 ;  /* 0x0000001d00067221 */ /* 0x000fe20000010100 */
[----:B---3--:R-:W-:Y:S02]  /*1980*/  VIADD R40, R40, 0xffffffe ;  /* 0x0ffffffe28287836 */ /* 0x008fe40000000000 */
        /* <DEDUP_REMOVED lines=14> */
[----:B------:R-:W-:Y:S02]  /*1a70*/  @!P0 VIADD R33, R33, 0x1 ;  /* 0x0000000121218836 */ /* 0x000fe40000000000 */
[----:B------:R-:W-:-:S10]  /*1a80*/  IMAD.MOV.U32 R28, RZ, RZ, 0x7f800000 ;  /* 0x7f800000ff1c7424 */ /* 0x000fd400078e00ff */
[----:B------:R-:W-:Y:S02]  /*1a90*/  @P1 VIADD R33, R33, 0x1 ;  /* 0x0000000121211836 */ /* 0x000fe40000000000 */
[----:B0-----:R-:W-:Y:S01]  /*1aa0*/  FADD.FTZ R27, R6, R27 ;  /* 0x0000001b061b7221 */ /* 0x001fe20000010000 */
[----:B------:R-:W-:Y:S02]  /*1ab0*/  IABS R6, R4 ;  /* 0x0000000400067213 */ /* 0x000fe40000000000 */
[----:B------:R-:W-:Y:S02]  /*1ac0*/  LOP3.LUT R4, R4, R5, RZ, 0x3c, !PT ;  /* 0x0000000504047212 */ /* 0x000fe400078e3cff */
[----:B------:R-:W0:Y:S01]  /*1ad0*/  SHFL.BFLY PT, R24, R27, 0x1, 0x1f ;  /* 0x0c201f001b187f89 */ /* 0x000e2200000e0000 */
[----:B------:R-:W-:Y:S01]  /*1ae0*/  IMAD.HI.U32 R26, R31, R6, RZ ;  /* 0x000000061f1a7227 */ /* 0x000fe200078e00ff */
[----:B------:R-:W-:Y:S02]  /*1af0*/  ISETP.GE.AND P1, PT, R4, RZ, PT ;  /* 0x000000ff0400720c */ /* 0x000fe40003f26270 */
[----:B------:R-:W-:Y:S01]  /*1b00*/  LEA.HI.SX32 R4, R3, 0x1, 0x1 ;  /* 0x0000000103047811 */ /* 0x000fe200078f0aff */
[----:B------:R-:W-:Y:S01]  /*1b10*/  IMAD R41, R26, R23, R6 ;  /* 0x000000171a297224 */ /* 0x000fe200078e0206 */
[----:B------:R-:W-:Y:S01]  /*1b20*/  LOP3.LUT R6, R8, R25, RZ, 0x3c, !PT ;  /* 0x0000001908067212 */ /* 0x000fe200078e3cff */
[----:B------:R-:W-:-:S03]  /*1b30*/  IMAD.HI.U32 R31, R31, R22, RZ ;  /* 0x000000161f1f7227 */ /* 0x000fc600078e00ff */
[----:B------:R-:W-:Y:S01]  /*1b40*/  ISETP.GT.U32.AND P3, PT, R20, R41, PT ;  /* 0x000000291400720c */ /* 0x000fe20003f64070 */
[----:B------:R-:W-:Y:S01]  /*1b50*/  IMAD R23, R31, R23, R22 ;  /* 0x000000171f177224 */ /* 0x000fe200078e0216 */
[----:B------:R-:W-:Y:S02]  /*1b60*/  ISETP.GE.AND P5, PT, R6, RZ, PT ;  /* 0x000000ff0600720c */ /* 0x000fe40003fa6270 */
[----:B------:R-:W1:Y:S01]  /*1b70*/  LDC.U8 R6, c[0x0][0x3d9] ;  /* 0x0000f640ff067b82 */ /* 0x000e620000000000 */
[----:B------:R-:W-:Y:S02]  /*1b80*/  SHF.R.S32.HI R22, RZ, 0x1f, R3 ;  /* 0x0000001fff167819 */ /* 0x000fe40000011403 */
[----:B------:R-:W-:-:S03]  /*1b90*/  ISETP.GT.U32.AND P6, PT, R20, R23, PT ;  /* 0x000000171400720c */ /* 0x000fc60003fc4070 */
[----:B------:R-:W-:-:S03]  /*1ba0*/  @!P2 IMAD.MOV R4, RZ, RZ, R22 ;  /* 0x000000ffff04a224 */ /* 0x000fc600078e0216 */
[----:B------:R-:W-:Y:S02]  /*1bb0*/  @!P3 IMAD.IADD R41, R41, 0x1, -R20 ;  /* 0x000000012929b824 */ /* 0x000fe400078e0a14 */
[----:B0-----:R-:W-:Y:S01]  /*1bc0*/  FADD.FTZ R24, R27, R24 ;  /* 0x000000181b187221 */ /* 0x001fe20000010000 */
[----:B------:R-:W-:Y:S02]  /*1bd0*/  @!P5 IMAD.MOV R33, RZ, RZ, -R33 ;  /* 0x000000ffff21d224 */ /* 0x000fe400078e0a21 */
[----:B------:R-:W-:Y:S01]  /*1be0*/  @!P3 VIADD R26, R26, 0x1 ;  /* 0x000000011a1ab836 */ /* 0x000fe20000000000 */
[----:B------:R-:W-:Y:S01]  /*1bf0*/  ISETP.GE.U32.AND P0, PT, R41, R20, PT ;  /* 0x000000142900720c */ /* 0x000fe20003f06070 */
[----:B------:R-:W-:Y:S01]  /*1c00*/  @!P6 IMAD.IADD R23, R23, 0x1, -R20 ;  /* 0x000000011717e824 */ /* 0x000fe200078e0a14 */
[----:B------:R-:W-:Y:S01]  /*1c10*/  ISETP.GT.AND P3, PT, R9, RZ, PT ;  /* 0x000000ff0900720c */ /* 0x000fe20003f64270 */
[----:B------:R-:W-:Y:S01]  /*1c20*/  @!P6 VIADD R31, R31, 0x1 ;  /* 0x000000011f1fe836 */ /* 0x000fe20000000000 */
[----:B------:R-:W-:-:S02]  /*1c30*/  ISETP.NE.AND P6, PT, R9, RZ, PT ;  /* 0x000000ff0900720c */ /* 0x000fc40003fc5270 */
[----:B------:R-:W-:Y:S02]  /*1c40*/  ISETP.GE.U32.AND P5, PT, R23, R20, PT ;  /* 0x000000141700720c */ /* 0x000fe40003fa6070 */
[----:B------:R-:W-:Y:S02]  /*1c50*/  LOP3.LUT R23, R8, R5, RZ, 0x3c, !PT ;  /* 0x0000000508177212 */ /* 0x000fe400078e3cff */
[----:B------:R-:W-:-:S03]  /*1c60*/  SHF.R.S32.HI R20, RZ, 0x1f, R9 ;  /* 0x0000001fff147819 */ /* 0x000fc60000011409 */
[----:B------:R-:W-:Y:S01]  /*1c70*/  @P0 VIADD R26, R26, 0x1 ;  /* 0x000000011a1a0836 */ /* 0x000fe20000000000 */
[----:B------:R-:W-:Y:S02]  /*1c80*/  FSETP.NE.FTZ.AND P0, PT, R24, RZ, PT ;  /* 0x000000ff1800720b */ /* 0x000fe40003f15000 */
[----:B------:R-:W-:Y:S01]  /*1c90*/  ISETP.GE.AND P2, PT, R23, RZ, PT ;  /* 0x000000ff1700720c */ /* 0x000fe20003f46270 */
[----:B------:R-:W-:Y:S01]  /*1ca0*/  @!P1 IMAD.MOV R26, RZ, RZ, -R26 ;  /* 0x000000ffff1a9224 */ /* 0x000fe200078e0a1a */
[----:B------:R-:W-:Y:S01]  /*1cb0*/  LEA.HI.SX32 R8, R9, 0x1, 0x1 ;  /* 0x0000000109087811 */ /* 0x000fe200078f0aff */
[----:B------:R-:W-:Y:S01]  /*1cc0*/  @!P3 IMAD.MOV R8, RZ, RZ, R20 ;  /* 0x000000ffff08b224 */ /* 0x000fe200078e0214 */
[----:B-1----:R-:W-:Y:S01]  /*1cd0*/  ISETP.NE.AND P3, PT, R6, RZ, PT ;  /* 0x000000ff0600720c */ /* 0x002fe20003f65270 */
[----:B------:R-:W-:Y:S01]  /*1ce0*/  @P5 VIADD R31, R31, 0x1 ;  /* 0x000000011f1f5836 */ /* 0x000fe20000000000 */
[C---:B------:R-:W-:Y:S02]  /*1cf0*/  LOP3.LUT P5, RZ, R21.reuse, 0x3, RZ, 0xc0, !PT ;  /* 0x0000000315ff7812 */ /* 0x040fe400078ac0ff */
[----:B------:R-:W-:Y:S01]  /*1d00*/  @!P6 LOP3.LUT R33, RZ, R25, RZ, 0x33, !PT ;  /* 0x00000019ff21e212 */ /* 0x000fe200078e33ff */
[----:B------:R-:W-:Y:S01]  /*1d10*/  IMAD.MOV.U32 R6, RZ, RZ, R31 ;  /* 0x000000ffff067224 */ /* 0x000fe200078e001f */
[----:B------:R-:W-:Y:S01]  /*1d20*/  ISETP.GT.OR P5, PT, R21, 0x3f, P5 ;  /* 0x0000003f1500780c */ /* 0x000fe20002fa4670 */
[----:B------:R-:W0:Y:S01]  /*1d30*/  @P0 MUFU.LG2 R23, R24 ;  /* 0x0000001800170308 */ /* 0x000e220000000c00 */
[----:B------:R-:W-:Y:S01]  /*1d40*/  ISETP.NE.AND P1, PT, R5, RZ, PT ;  /* 0x000000ff0500720c */ /* 0x000fe20003f25270 */
[----:B------:R-:W-:Y:S01]  /*1d50*/  @!P2 IMAD.MOV R6, RZ, RZ, -R6 ;  /* 0x000000ffff06a224 */ /* 0x000fe200078e0a06 */
[----:B------:R-:W-:-:S02]  /*1d60*/  LOP3.LUT R25, RZ, R5, RZ, 0x33, !PT ;  /* 0x00000005ff197212 */ /* 0x000fc400078e33ff */
[----:B------:R-:W-:Y:S02]  /*1d70*/  SEL R36, R13, 0x1, !P3 ;  /* 0x000000010d247807 */ /* 0x000fe40005800000 */
[----:B------:R-:W-:Y:S02]  /*1d80*/  SEL R27, R25, R26, !P1 ;  /* 0x0000001a191b7207 */ /* 0x000fe40004800000 */
[----:B------:R-:W-:Y:S02]  /*1d90*/  ISETP.LT.U32.AND P2, PT, R10, R33, PT ;  /* 0x000000210a00720c */ /* 0x000fe40003f41070 */
[----:B------:R-:W-:Y:S01]  /*1da0*/  SHF.R.S32.HI R31, RZ, 0x1f, R33 ;  /* 0x0000001fff1f7819 */ /* 0x000fe20000011421 */
[----:B------:R-:W-:Y:S01]  /*1db0*/  IMAD R27, R27, R36, RZ ;  /* 0x000000241b1b7224 */ /* 0x000fe200078e02ff */
[----:B------:R-:W-:Y:S02]  /*1dc0*/  SEL R25, R25, R6, !P1 ;  /* 0x0000000619197207 */ /* 0x000fe40004800000 */
[----:B------:R-:W-:Y:S01]  /*1dd0*/  ISETP.LT.AND.EX P2, PT, R11, R31, PT, P2 ;  /* 0x0000001f0b00720c */ /* 0x000fe20003f41320 */
[----:B0-----:R-:W-:-:S02]  /*1de0*/  @P0 FFMA.FTZ R28, R23, 0.69314718246459960938, R0 ;  /* 0x3f317218171c0823 */ /* 0x001fc40000010000 */
        /* <DEDUP_REMOVED lines=44> */
[----:B------:R-:W-:Y:S02]  /*20b0*/  IADD3 R25, P0, RZ, -R0, RZ ;  /* 0x80000000ff197210 */ /* 0x000fe40007f1e0ff */
[-C--:B------:R-:W-:Y:S02]  /*20c0*/  MOV R43, R21.reuse ;  /* 0x00000015002b7202 */ /* 0x080fe40000000f00 */
[----:B------:R-:W-:Y:S01]  /*20d0*/  IADD3.X R23, RZ, ~R21, RZ, P0, !PT ;  /* 0x80000015ff177210 */ /* 0x000fe200007fe4ff */
[----:B------:R-:W-:-:S04]  /*20e0*/  IMAD.WIDE.U32 R32, R42, R25, R32 ;  /* 0x000000192a207225 */ /* 0x000fc800078e0020 */
[----:B------:R-:W-:Y:S01]  /*20f0*/  IMAD R20, R23, R42, RZ ;  /* 0x0000002a17147224 */ /* 0x000fe200078e02ff */
[----:B------:R-:W-:-:S03]  /*2100*/  MOV R42, R0 ;  /* 0x00000000002a7202 */ /* 0x000fc60000000f00 */
[----:B------:R-:W-:-:S05]  /*2110*/  IMAD R5, R5, R25, R20 ;  /* 0x0000001905057224 */ /* 0x000fca00078e0214 */
[----:B------:R-:W-:Y:S01]  /*2120*/  IADD3 R23, R33, R5, RZ ;  /* 0x0000000521177210 */ /* 0x000fe20007ffe0ff */
[----:B------:R-:W-:Y:S05]  /*2130*/  BRA `(.L_x_609) ;  /* 0x00000000005c7947 */ /* 0x000fea0003800000 */
.L_x_608:
[----:B------:R-:W0:Y:S01]  /*2140*/  I2F.U32.RP R22, R42 ;  /* 0x0000002a00167306 */ /* 0x000e220000209000 */
[----:B------:R-:W-:Y:S01]  /*2150*/  ISETP.NE.U32.AND P0, PT, R42, RZ, PT ;  /* 0x000000ff2a00720c */ /* 0x000fe20003f05070 */
[----:B------:R-:W-:Y:S02]  /*2160*/  IMAD.MOV.U32 R23, RZ, RZ, RZ ;  /* 0x000000ffff177224 */ /* 0x000fe400078e00ff */
[----:B------:R-:W-:-:S04]  /*2170*/  IMAD.MOV.U32 R43, RZ, RZ, RZ ;  /* 0x000000ffff2b7224 */ /* 0x000fc800078e00ff */
        /* <DEDUP_REMOVED lines=19> */
.L_x_609:
[----:B------:R-:W-:Y:S05]  /*22b0*/  BSYNC B0 ;  /* 0x0000000000007941 */ /* 0x000fea0003800000 */
.L_x_607:
        /* <DEDUP_REMOVED lines=8> */
[----:B------:R-:W-:Y:S05]  /*2340*/  CALL.REL.NOINC `($__internal_12_$__cuda_sm20_div_s64) ;  /* 0x0000002400387944 */ /* 0x000fea0003c00000 */
[-C--:B------:R-:W-:Y:S02]  /*2350*/  IADD3 R5, P0, RZ, -R0.reuse, RZ ;  /* 0x80000000ff057210 */ /* 0x080fe40007f1e0ff */
[----:B------:R-:W-:Y:S02]  /*2360*/  MOV R33, R23 ;  /* 0x0000001700217202 */ /* 0x000fe40000000f00 */
[----:B------:R-:W-:Y:S02]  /*2370*/  IADD3.X R20, RZ, ~R21, RZ, P0, !PT ;  /* 0x80000015ff147210 */ /* 0x000fe400007fe4ff */
[----:B------:R-:W-:Y:S01]  /*2380*/  MOV R34, R0 ;  /* 0x0000000000227202 */ /* 0x000fe20000000f00 */
[----:B------:R-:W-:-:S04]  /*2390*/  IMAD.WIDE.U32 R32, R35, R5, R32 ;  /* 0x0000000523207225 */ /* 0x000fc800078e0020 */
[----:B------:R-:W-:Y:S01]  /*23a0*/  IMAD R20, R20, R35, RZ ;  /* 0x0000002314147224 */ /* 0x000fe200078e02ff */
[----:B------:R-:W-:-:S03]  /*23b0*/  MOV R35, R21 ;  /* 0x0000001500237202 */ /* 0x000fc60000000f00 */
[----:B------:R-:W-:-:S05]  /*23c0*/  IMAD R20, R2, R5, R20 ;  /* 0x0000000502147224 */ /* 0x000fca00078e0214 */
[----:B------:R-:W-:Y:S01]  /*23d0*/  IADD3 R33, R33, R20, RZ ;  /* 0x0000001421217210 */ /* 0x000fe20007ffe0ff */
[----:B------:R-:W-:Y:S05]  /*23e0*/  BRA `(.L_x_612) ;  /* 0x0000000000587947 */ /* 0x000fea0003800000 */
.L_x_611:
[----:B------:R-:W0:Y:S01]  /*23f0*/  I2F.U32.RP R2, R35 ;  /* 0x0000002300027306 */ /* 0x000e220000209000 */
[----:B------:R-:W-:Y:S02]  /*2400*/  ISETP.NE.U32.AND P0, PT, R35, RZ, PT ;  /* 0x000000ff2300720c */ /* 0x000fe40003f05070 */
        /* <DEDUP_REMOVED lines=18> */
[----:B------:R-:W-:Y:S01]  /*2530*/  IMAD R32, R35, R0, R32 ;  /* 0x0000000023207224 */ /* 0x000fe200078e0220 */
[----:B------:R-:W-:-:S11]  /*2540*/  HFMA2.MMA R35, -RZ, RZ, 0, 0 ;  /* 0x00000000ff237435 */ /* 0x000fd600000001ff */
.L_x_612:
[----:B------:R-:W-:Y:S05]  /*2550*/  BSYNC B0 ;  /* 0x0000000000007941 */ /* 0x000fea0003800000 */
.L_x_610:
        /* <DEDUP_REMOVED lines=12> */
[----:B------:R-:W-:Y:S05]  /*2620*/  CALL.REL.NOINC `($__internal_12_$__cuda_sm20_div_s64) ;  /* 0x0000002000807944 */ /* 0x000fea0003c00000 */
        /* <DEDUP_REMOVED lines=12> */
.L_x_614:
        /* <DEDUP_REMOVED lines=22> */
.L_x_615:
[----:B------:R-:W-:Y:S05]  /*2850*/  BSYNC B0 ;  /* 0x0000000000007941 */ /* 0x000fea0003800000 */
.L_x_613:
        /* <DEDUP_REMOVED lines=8> */
[----:B------:R-:W-:Y:S02]  /*28e0*/  IMAD R21, R33, R26, RZ ;  /* 0x0000001a21157224 */ /* 0x000fe400078e02ff */
[----:B------:R-:W-:Y:S02]  /*28f0*/  IMAD R23, R23, R2, RZ ;  /* 0x0000000217177224 */ /* 0x000fe400078e02ff */
[----:B------:R-:W-:Y:S02]  /*2900*/  IMAD R5, R0, R17, RZ ;  /* 0x0000001100057224 */ /* 0x000fe400078e02ff */
[----:B------:R-:W-:Y:S02]  /*2910*/  IMAD R25, R25, R36, RZ ;  /* 0x0000002419197224 */ /* 0x000fe400078e02ff */
[----:B------:R-:W-:Y:S01]  /*2920*/  IMAD R5, R16, R20, R5 ;  /* 0x0000001410057224 */ /* 0x000fe200078e0205 */
[----:B------:R-:W-:Y:S01]  /*2930*/  SHF.R.S32.HI R20, RZ, 0x1f, R2 ;  /* 0x0000001fff147819 */ /* 0x000fe20000011402 */
[----:B------:R-:W-:-:S02]  /*2940*/  IMAD R21, R4, R32, R21 ;  /* 0x0000002004157224 */ /* 0x000fc400078e0215 */
[----:B------:R-:W-:Y:S01]  /*2950*/  IMAD.WIDE.U32 R36, R24, R36, RZ ;  /* 0x0000002418247225 */ /* 0x000fe200078e00ff */
[----:B------:R-:W-:-:S03]  /*2960*/  IADD3 R5, R35, R5, RZ ;  /* 0x0000000523057210 */ /* 0x000fc60007ffe0ff */
[----:B------:R-:W-:Y:S01]  /*2970*/  IMAD R25, R22, R24, R25 ;  /* 0x0000001816197224 */ /* 0x000fe200078e0219 */
[----:B------:R-:W-:Y:S01]  /*2980*/  LOP3.LUT R0, R43, R5, RZ, 0xfc, !PT ;  /* 0x000000052b007212 */ /* 0x000fe200078efcff */
[----:B------:R-:W-:Y:S02]  /*2990*/  IMAD R23, R20, R6, R23 ;  /* 0x0000000614177224 */ /* 0x000fe400078e0217 */
[----:B------:R-:W-:Y:S01]  /*29a0*/  IMAD.WIDE.U32 R38, R6, R2, RZ ;  /* 0x0000000206267225 */ /* 0x000fe200078e00ff */
[----:B------:R-:W-:-:S03]  /*29b0*/  ISETP.NE.U32.AND P0, PT, R0, RZ, PT ;  /* 0x000000ff0000720c */ /* 0x000fc60003f05070 */
[----:B------:R-:W-:Y:S01]  /*29c0*/  IMAD.WIDE.U32 R32, R32, R26, RZ ;  /* 0x0000001a20207225 */ /* 0x000fe200078e00ff */
[----:B------:R-:W-:-:S03]  /*29d0*/  IADD3 R6, R39, R23, RZ ;  /* 0x0000001727067210 */ /* 0x000fc60007ffe0ff */
[-C--:B------:R-:W-:Y:S01]  /*29e0*/  IMAD R4, R9, R2.reuse, RZ ;  /* 0x0000000209047224 */ /* 0x080fe200078e02ff */
[----:B------:R-:W-:Y:S01]  /*29f0*/  IADD3 R9, R37, R25, RZ ;  /* 0x0000001925097210 */ /* 0x000fe20007ffe0ff */
[----:B------:R-:W-:Y:S01]  /*2a00*/  IMAD R3, R3, R2, RZ ;  /* 0x0000000203037224 */ /* 0x000fe200078e02ff */
[----:B------:R-:W-:-:S03]  /*2a10*/  IADD3 R2, R33, R21, RZ ;  /* 0x0000001521027210 */ /* 0x000fc60007ffe0ff */
[----:B------:R-:W-:Y:S05]  /*2a20*/  @!P0 BRA `(.L_x_617) ;  /* 0x0000000000408947 */ /* 0x000fea0003800000 */
[----:B------:R-:W-:Y:S01]  /*2a30*/  IMAD.MOV.U32 R20, RZ, RZ, R42 ;  /* 0x000000ffff147224 */ /* 0x000fe200078e002a */
[----:B------:R-:W-:Y:S01]  /*2a40*/  MOV R23, R43 ;  /* 0x0000002b00177202 */ /* 0x000fe20000000f00 */
[----:B------:R-:W-:Y:S01]  /*2a50*/  IMAD.MOV.U32 R24, RZ, RZ, R34 ;  /* 0x000000ffff187224 */ /* 0x000fe200078e0022 */
[----:B------:R-:W-:Y:S02]  /*2a60*/  MOV R22, 0x2a80 ;  /* 0x00002a8000167802 */ /* 0x000fe40000000f00 */
[----:B------:R-:W-:Y:S05]  /*2a70*/  CALL.REL.NOINC `($__internal_12_$__cuda_sm20_div_s64) ;  /* 0x0000001c006c7944 */ /* 0x000fea0003c00000 */
        /* <DEDUP_REMOVED lines=11> */
.L_x_617:
        /* <DEDUP_REMOVED lines=23> */
.L_x_618:
[----:B------:R-:W-:Y:S05]  /*2ca0*/  BSYNC B0 ;  /* 0x0000000000007941 */ /* 0x000fea0003800000 */
.L_x_616:
        /* <DEDUP_REMOVED lines=13> */
[----:B------:R-:W-:Y:S01]  /*2d80*/  IMAD.WIDE.U32 R34, R19, R5, R34 ;  /* 0x0000000513227225 */ /* 0x000fe200078e0022 */
[----:B------:R-:W-:-:S03]  /*2d90*/  MOV R47, R21 ;  /* 0x00000015002f7202 */ /* 0x000fc60000000f00 */
[----:B------:R-:W-:-:S04]  /*2da0*/  IMAD R20, R20, R19, RZ ;  /* 0x0000001314147224 */ /* 0x000fc800078e02ff */
[----:B------:R-:W-:-:S05]  /*2db0*/  IMAD R18, R18, R5, R20 ;  /* 0x0000000512127224 */ /* 0x000fca00078e0214 */
[----:B------:R-:W-:Y:S01]  /*2dc0*/  IADD3 R18, R35, R18, RZ ;  /* 0x0000001223127210 */ /* 0x000fe20007ffe0ff */
[----:B------:R-:W-:Y:S05]  /*2dd0*/  BRA `(.L_x_621) ;  /* 0x0000000000587947 */ /* 0x000fea0003800000 */
.L_x_620:
[----:B------:R-:W0:Y:S01]  /*2de0*/  I2F.U32.RP R20, R19 ;  /* 0x0000001300147306 */ /* 0x000e220000209000 */
[----:B------:R-:W-:Y:S01]  /*2df0*/  HFMA2.MMA R22, -RZ, RZ, 0, 0 ;  /* 0x00000000ff167435 */ /* 0x000fe200000001ff */
[----:B------:R-:W-:Y:S01]  /*2e00*/  ISETP.NE.U32.AND P0, PT, R19, RZ, PT ;  /* 0x000000ff1300720c */ /* 0x000fe20003f05070 */
[----:B------:R-:W-:-:S05]  /*2e10*/  HFMA2.MMA R47, -RZ, RZ, 0, 0 ;  /* 0x00000000ff2f7435 */ /* 0x000fca00000001ff */
[----:B0-----:R-:W0:Y:S02]  /*2e20*/  MUFU.RCP R18, R20 ;  /* 0x0000001400127308 */ /* 0x001e240000001000 */
[----:B0-----:R-:W-:-:S06]  /*2e30*/  IADD3 R18, R18, 0xffffffe, RZ ;  /* 0x0ffffffe12127810 */ /* 0x001fcc0007ffe0ff */
[----:B------:R-:W0:Y:S02]  /*2e40*/  F2I.FTZ.U32.TRUNC.NTZ R23, R18 ;  /* 0x0000001200177305 */ /* 0x000e24000021f000 */
[----:B0-----:R-:W-:Y:S01]  /*2e50*/  IMAD.MOV R0, RZ, RZ, -R23 ;  /* 0x000000ffff007224 */ /* 0x001fe200078e0a17 */
[----:B------:R-:W-:-:S03]  /*2e60*/  MOV R18, RZ ;  /* 0x000000ff00127202 */ /* 0x000fc60000000f00 */
        /* <DEDUP_REMOVED lines=13> */
.L_x_621:
[----:B------:R-:W-:Y:S05]  /*2f40*/  BSYNC B0 ;  /* 0x0000000000007941 */ /* 0x000fea0003800000 */
.L_x_619:
        /* <DEDUP_REMOVED lines=22> */
.L_x_623:
        /* <DEDUP_REMOVED lines=23> */
.L_x_624:
[----:B------:R-:W-:Y:S05]  /*3220*/  BSYNC B0 ;  /* 0x0000000000007941 */ /* 0x000fea0003800000 */
.L_x_622:
[----:B------:R-:W-:Y:S01]  /*3230*/  SHF.R.S32.HI R0, RZ, 0x1f, R10 ;  /* 0x0000001fff007819 */ /* 0x000fe2000001140a */
[-C--:B------:R-:W-:Y:S01]  /*3240*/  IMAD R5, R23, R10.reuse, RZ ;  /* 0x0000000a17057224 */ /* 0x080fe200078e02ff */
[----:B------:R-:W-:Y:S01]  /*3250*/  ULDC UR4, c[0x0][0x2c4] ;  /* 0x0000b10000047ab9 */ /* 0x000fe20000000800 */
[----:B------:R-:W-:Y:S01]  /*3260*/  IMAD.WIDE.U32 R46, R22, R10, RZ ;  /* 0x0000000a162e7225 */ /* 0x000fe200078e00ff */
[----:B------:R-:W-:Y:S01]  /*3270*/  LOP3.LUT R10, R43, R14, RZ, 0xfc, !PT ;  /* 0x0000000e2b0a7212 */ /* 0x000fe200078efcff */
[----:B------:R-:W-:Y:S01]  /*3280*/  BSSY B0, `(.L_x_625) ;  /* 0x0000039000007945 */ /* 0x000fe20003800000 */
[----:B------:R-:W-:Y:S01]  /*3290*/  SHF.R.S32.HI R17, RZ, 0x1f, R3 ;  /* 0x0000001fff117819 */ /* 0x000fe20000011403 */
[----:B------:R-:W-:Y:S01]  /*32a0*/  IMAD R35, R26, UR4, RZ ;  /* 0x000000041a237c24 */ /* 0x000fe2000f8e02ff */
[----:B------:R-:W-:Y:S01]  /*32b0*/  ISETP.NE.U32.AND P0, PT, R10, RZ, PT ;  /* 0x000000ff0a00720c */ /* 0x000fe20003f05070 */
[----:B------:R-:W-:Y:S02]  /*32c0*/  IMAD R5, R0, R22, R5 ;  /* 0x0000001600057224 */ /* 0x000fe400078e0205 */
[----:B------:R-:W-:Y:S01]  /*32d0*/  IMAD R0, R18, R35, RZ ;  /* 0x0000002312007224 */ /* 0x000fe200078e02ff */
[----:B------:R-:W-:Y:S01]  /*32e0*/  SHF.R.S32.HI R21, RZ, 0x1f, R35 ;  /* 0x0000001fff157819 */ /* 0x000fe20000011423 */
[----:B------:R-:W-:Y:S01]  /*32f0*/  IMAD R16, R16, R3, RZ ;  /* 0x0000000310107224 */ /* 0x000fe200078e02ff */
[----:B------:R-:W-:Y:S01]  /*3300*/  IADD3 R10, R47, R5, RZ ;  /* 0x000000052f0a7210 */ /* 0x000fe20007ffe0ff */
[----:B------:R-:W-:-:S04]  /*3310*/  IMAD.WIDE.U32 R18, R20, R3, RZ ;  /* 0x0000000314127225 */ /* 0x000fc800078e00ff */
        /* <DEDUP_REMOVED lines=24> */
.L_x_626:
        /* <DEDUP_REMOVED lines=23> */
.L_x_627:
[----:B------:R-:W-:Y:S05]  /*3610*/  BSYNC B0 ;  /* 0x0000000000007941 */ /* 0x000fea0003800000 */
.L_x_625:
        /* <DEDUP_REMOVED lines=16> */
[----:B------:R-:W-:Y:S02]  /*3720*/  IADD3 R20, P0, RZ, -R0, RZ ;  /* 0x80000000ff147210 */ /* 0x000fe40007f1e0ff */
[----:B------:R-:W-:Y:S02]  /*3730*/  MOV R22, R42 ;  /* 0x0000002a00167202 */ /* 0x000fe40000000f00 */
[----:B------:R-:W-:Y:S02]  /*3740*/  IADD3.X R14, RZ, ~R21, RZ, P0, !PT ;  /* 0x80000015ff0e7210 */ /* 0x000fe400007fe4ff */
[----:B------:R-:W-:-:S03]  /*3750*/  MOV R23, R43 ;  /* 0x0000002b00177202 */ /* 0x000fc60000000f00 */
[----:B------:R-:W-:Y:S02]  /*3760*/  IMAD R14, R14, R13, RZ ;  /* 0x0000000d0e0e7224 */ /* 0x000fe400078e02ff */
[----:B------:R-:W-:-:S04]  /*3770*/  IMAD.WIDE.U32 R22, R13, R20, R22 ;  /* 0x000000140d167225 */ /* 0x000fc800078e0016 */
[----:B------:R-:W-:Y:S02]  /*3780*/  IMAD R14, R11, R20, R14 ;  /* 0x000000140b0e7224 */ /* 0x000fe400078e020e */
[----:B------:R-:W-:Y:S02]  /*3790*/  IMAD.MOV.U32 R13, RZ, RZ, R22 ;  /* 0x000000ffff0d7224 */ /* 0x000fe400078e0016 */
[----:B------:R-:W-:Y:S01]  /*37a0*/  IMAD.MOV.U32 R20, RZ, RZ, R0 ;  /* 0x000000ffff147224 */ /* 0x000fe200078e0000 */
[----:B------:R-:W-:Y:S01]  /*37b0*/  IADD3 R5, R23, R14, RZ ;  /* 0x0000000e17057210 */ /* 0x000fe20007ffe0ff */
[----:B------:R-:W-:Y:S05]  /*37c0*/  BRA `(.L_x_630) ;  /* 0x00000000005c7947 */ /* 0x000fea0003800000 */
.L_x_629:
        /* <DEDUP_REMOVED lines=10> */
[----:B------:R-:W-:-:S04]  /*3870*/  IMAD.HI.U32 R14, R5, R42, RZ ;  /* 0x0000002a050e7227 */ /* 0x000fc800078e00ff */
[----:B------:R-:W-:Y:S01]  /*3880*/  IMAD.MOV.U32 R5, RZ, RZ, RZ ;  /* 0x000000ffff057224 */ /* 0x000fe200078e00ff */
        /* <DEDUP_REMOVED lines=11> */
.L_x_630:
[----:B------:R-:W-:Y:S05]  /*3940*/  BSYNC B0 ;  /* 0x0000000000007941 */ /* 0x000fea0003800000 */
.L_x_628:
        /* <DEDUP_REMOVED lines=9> */
[----:B------:R-:W-:Y:S01]  /*39e0*/  IMAD R0, R0, R20, R3 ;  /* 0x0000001400007224 */ /* 0x000fe200078e0203 */
[----:B------:R-:W-:Y:S01]  /*39f0*/  SHF.R.S32.HI R3, RZ, 0x1f, R4 ;  /* 0x0000001fff037819 */ /* 0x000fe20000011404 */
[----:B------:R-:W-:Y:S02]  /*3a00*/  IMAD R2, R5, R4, RZ ;  /* 0x0000000405027224 */ /* 0x000fe400078e02ff */
        /* <DEDUP_REMOVED lines=9> */
.L_x_606:
[----:B------:R-:W-:Y:S02]  /*3aa0*/  ULDC.64 UR4, c[0x0][0x2b0] ;  /* 0x0000ac0000047ab9 */ /* 0x000fe40000000a00 */
[----:B------:R-:W-:-:S04]  /*3ab0*/  LEA R2, P0, R32, UR4, 0x2 ;  /* 0x0000000420027c11 */ /* 0x000fc8000f8010ff */
[----:B------:R-:W-:-:S05]  /*3ac0*/  LEA.HI.X R3, R32, UR5, R33, 0x2, P0 ;  /* 0x0000000520037c11 */ /* 0x000fca00080f1421 */
[----:B------:R0:W-:Y:S04]  /*3ad0*/  STG.E desc[UR8][R2.64], R28 ;  /* 0x0000001c02007986 */ /* 0x0001e8000c101908 */
.L_x_605:
[----:B------:R-:W-:Y:S05]  /*3ae0*/  BSYNC B1 ;  /* 0x0000000000017941 */ /* 0x000fea0003800000 */
.L_x_604:
[----:B------:R-:W0:Y:S01]  /*3af0*/  S2R R5, SR_TID.X ;  /* 0x0000000000057919 */ /* 0x000e220000002100 */
[----:B------:R-:W2:Y:S01]  /*3b00*/  LDC R14, c[0x0][0x3c4] ;  /* 0x0000f100ff0e7b82 */ /* 0x000ea20000000800 */
[----:B------:R-:W-:Y:S01]  /*3b10*/  BSSY B0, `(.L_x_631) ;  /* 0x000000f000007945 */ /* 0x000fe20003800000 */
[----:B01----:R-:W-:-:S04]  /*3b20*/  LEA.HI R2, R30, R5, RZ, 0x2 ;  /* 0x000000051e027211 */ /* 0x003fc800078f10ff */
[----:B------:R-:W-:-:S05]  /*3b30*/  LOP3.LUT R2, R2, 0xfffffffc, RZ, 0xc0, !PT ;  /* 0xfffffffc02027812 */ /* 0x000fca00078ec0ff */
[----:B------:R-:W-:-:S05]  /*3b40*/  IMAD.IADD R3, R5, 0x1, -R2 ;  /* 0x0000000105037824 */ /* 0x000fca00078e0a02 */
[----:B--2---:R-:W-:-:S13]  /*3b50*/  ISETP.GE.OR P4, PT, R3, R14, P4 ;  /* 0x0000000e0300720c */ /* 0x004fda0002786670 */
        /* <DEDUP_REMOVED lines=10> */
.L_x_632:
[----:B------:R-:W-:Y:S05]  /*3c00*/  BSYNC B0 ;  /* 0x0000000000007941 */ /* 0x000fea0003800000 */
.L_x_631:
[----:B------:R-:W-:Y:S01]  /*3c10*/  BAR.SYNC.DEFER_BLOCKING 0x0 ;  /* 0x0000000000007b1d */ /* 0x000fe20000010000 */
[----:B------:R-:W-:Y:S01]  /*3c20*/  ISETP.GE.AND P0, PT, R14, 0x1, PT ;  /* 0x000000010e00780c */ /* 0x000fe20003f06270 */
[----:B------:R-:W-:Y:S01]  /*3c30*/  IMAD.MOV.U32 R0, RZ, RZ, RZ ;  /* 0x000000ffff007224 */ /* 0x000fe200078e00ff */
[----:B------:R-:W-:Y:S02]  /*3c40*/  LEA.HI R16, R30, R5, RZ, 0x3 ;  /* 0x000000051e107211 */ /* 0x000fe400078f18ff */
[----:B0-----:R-:W-:Y:S02]  /*3c50*/  CS2R R2, SRZ ;  /* 0x0000000000027805 */ /* 0x001fe4000001ff00 */
[----:B------:R-:W-:Y:S02]  /*3c60*/  LOP3.LUT R18, R16, 0x3ffffff8, RZ, 0xc0, !PT ;  /* 0x3ffffff810127812 */ /* 0x000fe400078ec0ff */
[----:B------:R-:W-:-:S03]  /*3c70*/  SHF.R.S32.HI R16, RZ, 0x3, R16 ;  /* 0x00000003ff107819 */ /* 0x000fc60000011410 */
[----:B------:R-:W-:Y:S02]  /*3c80*/  IMAD.IADD R18, R5, 0x1, -R18 ;  /* 0x0000000105127824 */ /* 0x000fe400078e0a12 */
[----:B------:R-:W-:Y:S02]  /*3c90*/  IMAD.MOV.U32 R5, RZ, RZ, RZ ;  /* 0x000000ffff057224 */ /* 0x000fe400078e00ff */
[----:B------:R-:W-:Y:S01]  /*3ca0*/  IMAD.SHL.U32 R18, R18, 0x4, RZ ;  /* 0x0000000412127824 */ /* 0x000fe200078e00ff */
[----:B------:R-:W-:Y:S06]  /*3cb0*/  @!P0 BRA `(.L_x_633) ;  /* 0x0000000400988947 */ /* 0x000fec0003800000 */
        /* <DEDUP_REMOVED lines=28> */
.L_x_635:
        /* <DEDUP_REMOVED lines=37> */
.L_x_634:
        /* <DEDUP_REMOVED lines=25> */
.L_x_636:
[----:B------:R-:W-:-:S13]  /*4260*/  ISETP.GT.OR P4, PT, R13, UR5, P4 ;  /* 0x000000050d007c0c */ /* 0x000fda000a784670 */
[----:B------:R-:W-:Y:S05]  /*4270*/  @!P4 BRA `(.L_x_633) ;  /* 0x000000000028c947 */ /* 0x000fea0003800000 */
[----:B------:R-:W0:Y:S01]  /*4280*/  LDS R6, [R6] ;  /* 0x0000000006067984 */ /* 0x000e220000000800 */
[----:B------:R-:W-:Y:S01]  /*4290*/  ISETP.GE.AND P0, PT, R16, R15, PT ;  /* 0x0000000f1000720c */ /* 0x000fe20003f06270 */
[----:B------:R-:W-:-:S12]  /*42a0*/  BSSY B0, `(.L_x_637) ;  /* 0x0000003000007945 */ /* 0x000fd80003800000 */
[----:B------:R-:W-:Y:S05]  /*42b0*/  @P0 BRA `(.L_x_638) ;  /* 0x0000000000040947 */ /* 0x000fea0003800000 */
[----:B------:R1:W5:Y:S02]  /*42c0*/  LDG.E.128 R8, desc[UR8][R24.64] ;  /* 0x0000000818087981 */ /* 0x000364000c1e1d00 */
.L_x_638:
[----:B------:R-:W-:Y:S05]  /*42d0*/  BSYNC B0 ;  /* 0x0000000000007941 */ /* 0x000fea0003800000 */
.L_x_637:
[C---:B0----5:R-:W-:Y:S01]  /*42e0*/  FFMA.FTZ R5, R6.reuse, R8, R5 ;  /* 0x0000000806057223 */ /* 0x061fe20000010005 */
[C---:B------:R-:W-:Y:S01]  /*42f0*/  FFMA.FTZ R2, R6.reuse, R9, R2 ;  /* 0x0000000906027223 */ /* 0x040fe20000010002 */
[C---:B------:R-:W-:Y:S01]  /*4300*/  FFMA.FTZ R3, R6.reuse, R10, R3 ;  /* 0x0000000a06037223 */ /* 0x040fe20000010003 */
[----:B------:R-:W-:Y:S01]  /*4310*/  FFMA.FTZ R0, R6, R11, R0 ;  /* 0x0000000b06007223 */ /* 0x000fe20000010000 */
.L_x_633:
[----:B------:R-:W-:-:S04]  /*4320*/  IADD3 R16, R16, UR7, RZ ;  /* 0x0000000710107c10 */ /* 0x000fc8000fffe0ff */
[----:B------:R-:W-:-:S13]  /*4330*/  ISETP.GE.AND P0, PT, R16, R12, PT ;  /* 0x0000000c1000720c */ /* 0x000fda0003f06270 */
        /* <DEDUP_REMOVED lines=73> */
[----:B------:R-:W-:-:S04]  /*47d0*/  ULDC.64 UR4, c[0x0][0x280] ;  /* 0x0000a00000047ab9 */ /* 0x000fc80000000a00 */
[----:B------:R-:W-:Y:S02]  /*47e0*/  IADD3 R6, R19, R4, RZ ;  /* 0x0000000413067210 */ /* 0x000fe40007ffe0ff */
[----:B------:R-:W-:-:S04]  /*47f0*/  LEA R4, P0, R18, UR4, 0x1 ;  /* 0x0000000412047c11 */ /* 0x000fc8000f8008ff */
[----:B------:R-:W-:-:S05]  /*4800*/  LEA.HI.X R5, R18, UR5, R6, 0x1, P0 ;  /* 0x0000000512057c11 */ /* 0x000fca00080f0c06 */
[----:B------:R-:W-:Y:S01]  /*4810*/  STG.E.64 desc[UR8][R4.64], R2 ;  /* 0x0000000204007986 */ /* 0x000fe2000c101b08 */
[----:B------:R-:W-:Y:S05]  /*4820*/  EXIT ;  /* 0x000000000000794d */ /* 0x000fea0003800000 */
        .weak           $__internal_12_$__cuda_sm20_div_s64
        .type           $__internal_12_$__cuda_sm20_div_s64,@function
        .size           $__internal_12_$__cuda_sm20_div_s64,(.L_x_5288 - $__internal_12_$__cuda_sm20_div_s64)
$__internal_12_$__cuda_sm20_div_s64:
        /* <DEDUP_REMOVED lines=26> */
[----:B------:R-:W-:Y:S01]  /*49d0*/  IADD3 R44, P0, RZ, -R44, RZ ;  /* 0x8000002cff2c7210 */ /* 0x000fe20007f1e0ff */
[----:B------:R-:W-:Y:S02]  /*49e0*/  IMAD.MOV.U32 R45, RZ, RZ, RZ ;  /* 0x000000ffff2d7224 */ /* 0x000fe400078e00ff */
[----:B------:R-:W-:Y:S02]  /*49f0*/  IMAD R0, R25, R40, R0 ;  /* 0x0000002819007224 */ /* 0x000fe400078e0200 */
[----:B------:R-:W-:-:S04]  /*4a00*/  IMAD.HI.U32 R50, R51, R44, RZ ;  /* 0x0000002c33327227 */ /* 0x000fc800078e00ff */
[----:B------:R-:W-:-:S04]  /*4a10*/  IMAD.X R0, RZ, RZ, ~R0, P0 ;  /* 0x000000ffff007224 */ /* 0x000fc800000e0e00 */
[----:B------:R-:W-:-:S04]  /*4a20*/  IMAD.WIDE.U32 R50, P0, R51, R0, R50 ;  /* 0x0000000033327225 */ /* 0x000fc80007800032 */
[----:B------:R-:W-:-:S04]  /*4a30*/  IMAD.HI.U32 R31, R25, R0, RZ ;  /* 0x00000000191f7227 */ /* 0x000fc800078e00ff */
[----:B------:R-:W-:Y:S01]  /*4a40*/  IMAD.HI.U32 R21, P5, R25, R44, R50 ;  /* 0x0000002c19157227 */ /* 0x000fe200078a0032 */
[----:B------:R-:W-:-:S03]  /*4a50*/  IADD3.X R31, R31, R25, RZ, P0, !PT ;  /* 0x000000191f1f7210 */ /* 0x000fc600007fe4ff */
[----:B------:R-:W-:Y:S01]  /*4a60*/  IMAD R0, R25, R0, RZ ;  /* 0x0000000019007224 */ /* 0x000fe200078e02ff */
[----:B------:R-:W-:-:S04]  /*4a70*/  IADD3 R25, P0, RZ, -R20, RZ ;  /* 0x80000014ff197210 */ /* 0x000fc80007f1e0ff */
[----:B------:R-:W-:Y:S02]  /*4a80*/  IADD3 R21, P2, R0, R21, RZ ;  /* 0x0000001500157210 */ /* 0x000fe40007f5e0ff */
[----:B------:R-:W-:Y:S01]  /*4a90*/  SEL R0, R25, R20, !P1 ;  /* 0x0000001419007207 */ /* 0x000fe20004800000 */
[----:B------:R-:W-:Y:S01]  /*4aa0*/  IMAD.X R20, RZ, RZ, ~R23, P0 ;  /* 0x000000ffff147224 */ /* 0x000fe200000e0e17 */
[----:B------:R-:W-:-:S03]  /*4ab0*/  IADD3.X R31, RZ, RZ, R31, P2, P5 ;  /* 0x000000ffff1f7210 */ /* 0x000fc600017ea41f */
[----:B------:R-:W-:Y:S01]  /*4ac0*/  IMAD.HI.U32 R44, R21, R0, RZ ;  /* 0x00000000152c7227 */ /* 0x000fe200078e00ff */
[----:B------:R-:W-:-:S05]  /*4ad0*/  SEL R20, R20, R23, !P1 ;  /* 0x0000001714147207 */ /* 0x000fca0004800000 */
[----:B------:R-:W-:-:S04]  /*4ae0*/  IMAD.WIDE.U32 R44, R21, R20, R44 ;  /* 0x00000014152c7225 */ /* 0x000fc800078e002c */
[C---:B------:R-:W-:Y:S02]  /*4af0*/  IMAD R27, R31.reuse, R20, RZ ;  /* 0x000000141f1b7224 */ /* 0x040fe400078e02ff */
[----:B------:R-:W-:-:S05]  /*4b00*/  IMAD.HI.U32 R44, P2, R31, R0, R44 ;  /* 0x000000001f2c7227 */ /* 0x000fca000784002c */
[----:B------:R-:W-:-:S05]  /*4b10*/  IADD3 R27, P1, R27, R44, RZ ;  /* 0x0000002c1b1b7210 */ /* 0x000fca0007f3e0ff */
[----:B------:R-:W-:-:S04]  /*4b20*/  IMAD.WIDE.U32 R44, R27, R40, RZ ;  /* 0x000000281b2c7225 */ /* 0x000fc800078e00ff */
[----:B------:R-:W-:Y:S01]  /*4b30*/  IMAD R25, R27, R41, R45 ;  /* 0x000000291b197224 */ /* 0x000fe200078e022d */
[----:B------:R-:W-:Y:S01]  /*4b40*/  IADD3 R21, P0, -R44, R0, RZ ;  /* 0x000000002c157210 */ /* 0x000fe20007f1e1ff */
[----:B------:R-:W-:-:S04]  /*4b50*/  IMAD.HI.U32 R0, R31, R20, RZ ;  /* 0x000000141f007227 */ /* 0x000fc800078e00ff */
[----:B------:R-:W-:Y:S01]  /*4b60*/  IMAD.X R0, RZ, RZ, R0, P2 ;  /* 0x000000ffff007224 */ /* 0x000fe200010e0600 */
[----:B------:R-:W-:-:S03]  /*4b70*/  ISETP.GE.U32.AND P2, PT, R21, R40, PT ;  /* 0x000000281500720c */ /* 0x000fc60003f46070 */
[----:B------:R-:W-:-:S04]  /*4b80*/  IMAD.X R0, RZ, RZ, R0, P1 ;  /* 0x000000ffff007224 */ /* 0x000fc800008e0600 */
        /* <DEDUP_REMOVED lines=18> */
[----:B------:R-:W-:Y:S01]  /*4cb0*/  IMAD.X R0, RZ, RZ, R21, P0 ;  /* 0x000000ffff007224 */ /* 0x000fe200000e0615 */
[----:B------:R-:W-:Y:S02]  /*4cc0*/  ISETP.NE.U32.AND P0, PT, R24, RZ, PT ;  /* 0x000000ff1800720c */ /* 0x000fe40003f05070 */
[----:B------:R-:W-:Y:S02]  /*4cd0*/  ISETP.GE.AND P2, PT, R20, RZ, PT ;  /* 0x000000ff1400720c */ /* 0x000fe40003f46270 */
[----:B------:R-:W-:-:S02]  /*4ce0*/  SEL R21, R0, R21, P1 ;  /* 0x0000001500157207 */ /* 0x000fc40000800000 */
[----:B------:R-:W-:Y:S02]  /*4cf0*/  IADD3 R0, P1, RZ, -R25, RZ ;  /* 0x80000019ff007210 */ /* 0x000fe40007f3e0ff */
[----:B------:R-:W-:Y:S02]  /*4d00*/  ISETP.NE.AND.EX P0, PT, R5, RZ, PT, P0 ;  /* 0x000000ff0500720c */ /* 0x000fe40003f05300 */
[----:B------:R-:W-:Y:S02]  /*4d10*/  IADD3.X R20, RZ, ~R21, RZ, P1, !PT ;  /* 0x80000015ff147210 */ /* 0x000fe40000ffe4ff */
[----:B------:R-:W-:Y:S02]  /*4d20*/  SEL R0, R0, R25, !P2 ;  /* 0x0000001900007207 */ /* 0x000fe40005000000 */
[----:B------:R-:W-:Y:S02]  /*4d30*/  SEL R20, R20, R21, !P2 ;  /* 0x0000001514147207 */ /* 0x000fe40005000000 */
[----:B------:R-:W-:-:S02]  /*4d40*/  SEL R0, R0, 0xffffffff, P0 ;  /* 0xffffffff00007807 */ /* 0x000fc40000000000 */
[----:B------:R-:W-:Y:S01]  /*4d50*/  SEL R21, R20, 0xffffffff, P0 ;  /* 0xffffffff14157807 */ /* 0x000fe20000000000 */
[----:B------:R-:W-:Y:S06]  /*4d60*/  RET.REL.NODEC R40 `(_ZN5flash32flash_fwd_splitkv_combine_kernelI23Flash_fwd_kernel_traitsILi32ELi64ELi256ELi4ELb0ELb0EN7cutlass6half_tE19Flash_kernel_traitsILi32ELi64ELi256ELi4ES3_EELi16ELi2ELb1EEEvNS_16Flash_fwd_paramsE) ;  /* 0xffffffb028a47950 */ /* 0x000fec0003c3ffff */
.L_x_639:
        /* <DEDUP_REMOVED lines=9> */
.L_x_5288:


//--------------------- .text._ZN5flash32flash_fwd_splitkv_combine_kernelI23Flash_fwd_kernel_traitsILi32ELi64ELi256ELi4ELb0ELb0EN7cutlass6half_tE19Flash_kernel_traitsILi32ELi64ELi256ELi4ES3_EELi16ELi1ELb1EEEvNS_16Flash_fwd_paramsE --------------------------
	.section	.text._ZN5flash32flash_fwd_splitkv_combine_kernelI23Flash_fwd_kernel_traitsILi32ELi64ELi256ELi4ELb0ELb0EN7cutlass6half_tE19Flash_kernel_traitsILi32ELi64ELi256ELi4ES3_EELi16ELi1ELb1EEEvNS_16Flash_fwd_paramsE,"ax",@progbits
	.align	128
        .global         _ZN5flash32flash_fwd_splitkv_combine_kernelI23Flash_fwd_kernel_traitsILi32ELi64ELi256ELi4ELb0ELb0EN7cutlass6half_tE19Flash_kernel_traitsILi32ELi64ELi256ELi4ES3_EELi16ELi1ELb1EEEvNS_16Flash_fwd_paramsE
        .type           _ZN5flash32flash_fwd_splitkv_combine_kernelI23Flash_fwd_kernel_traitsILi32ELi64ELi256ELi4ELb0ELb0EN7cutlass6half_tE19Flash_kernel_traitsILi32ELi64ELi256ELi4ES3_EELi16ELi1ELb1EEEvNS_16Flash_fwd_paramsE,@function
        .size           _ZN5flash32flash_fwd_splitkv_combine_kernelI23Flash_fwd_kernel_traitsILi32ELi64ELi256ELi4ELb0ELb0EN7cutlass6half_tE19Flash_kernel_traitsILi32ELi64ELi256ELi4ES3_EELi16ELi1ELb1EEEvNS_16Flash_fwd_paramsE,(.L_x_5289 - _ZN5flash32flash_fwd_splitkv_combine_kernelI23Flash_fwd_kernel_traitsILi32ELi64ELi256ELi4ELb0ELb0EN7cutlass6half_tE19Flash_kernel_traitsILi32ELi64ELi256ELi4ES3_EELi16ELi1ELb1EEEvNS_16Flash_fwd_paramsE)
        .other          _ZN5flash32flash_fwd_splitkv_combine_kernelI23Flash_fwd_kernel_traitsILi32ELi64ELi256ELi4ELb0ELb0EN7cutlass6half_tE19Flash_kernel_traitsILi32ELi64ELi256ELi4ES3_EELi16ELi1ELb1EEEvNS_16Flash_fwd_paramsE,@"STO_CUDA_ENTRY STV_DEFAULT"
_ZN5flash32flash_fwd_splitkv_combine_kernelI23Flash_fwd_kernel_traitsILi32ELi64ELi256ELi4ELb0ELb0EN7cutlass6half_tE19Flash_kernel_traitsILi32ELi64ELi256ELi4ES3_EELi16ELi1ELb1EEEvNS_16Flash_fwd_paramsE:
.text._ZN5flash32flash_fwd_splitkv_combine_kernelI23Flash_fwd_kernel_traitsILi32ELi64ELi256ELi4ELb0ELb0EN7cutlass6half_tE19Flash_kernel_traitsILi32ELi64ELi256ELi4ES3_EELi16ELi1ELb1EEEvNS_16Flash_fwd_paramsE:
        /* <DEDUP_REMOVED lines=23> */
[----:B------:R-:W-:Y:S05]  /*0170*/  CALL.REL.NOINC `($__internal_13_$__cuda_sm20_div_s64) ;  /* 0x0000004400ec7944 */ /* 0x000fea0003c00000 */
[----:B------:R-:W-:Y:S02]  /*0180*/  MOV R8, R0 ;  /* 0x0000000000087202 */ /* 0x000fe40000000f00 */
[----:B------:R-:W-:Y:S01]  /*0190*/  MOV R9, R23 ;  /* 0x0000001700097202 */ /* 0x000fe20000000f00 */
[----:B------:R-:W-:Y:S06]  /*01a0*/  BRA `(.L_x_641) ;  /* 0x00000000004c7947 */ /* 0x000fec0003800000 */
.L_x_640:
        /* <DEDUP_REMOVED lines=19> */
.L_x_641:
        /* <DEDUP_REMOVED lines=13> */
[----:B------:R-:W-:Y:S05]  /*03b0*/  CALL.REL.NOINC `($__internal_13_$__cuda_sm20_div_s64) ;  /* 0x00000044005c7944 */ /* 0x000fea0003c00000 */
[----:B------:R-:W-:Y:S02]  /*03c0*/  MOV R10, R0 ;  /* 0x00000000000a7202 */ /* 0x000fe40000000f00 */
[----:B------:R-:W-:Y:S01]  /*03d0*/  MOV R11, R23 ;  /* 0x00000017000b7202 */ /* 0x000fe20000000f00 */
[----:B------:R-:W-:Y:S05]  /*03e0*/  BRA `(.L_x_644) ;  /* 0x00000000004c7947 */ /* 0x000fea0003800000 */
.L_x_643:
        /* <DEDUP_REMOVED lines=19> */
.L_x_644:
[----:B------:R-:W-:Y:S05]  /*0520*/  BSYNC B0 ;  /* 0x0000000000007941 */ /* 0x000fea0003800000 */
.L_x_642:
        /* <DEDUP_REMOVED lines=44> */
[----:B------:R-:W-:Y:S05]  /*07f0*/  BRA `(.L_x_647) ;  /* 0x00000000004c7947 */ /* 0x000fea0003800000 */
.L_x_646:
        /* <DEDUP_REMOVED lines=19> */
.L_x_647:
[----:B------:R-:W-:Y:S05]  /*0930*/  BSYNC B0 ;  /* 0x0000000000007941 */ /* 0x000fea0003800000 */
.L_x_645:
        /* <DEDUP_REMOVED lines=78> */
.L_x_649:
        /* <DEDUP_REMOVED lines=19> */
.L_x_650:
[----:B------:R-:W-:Y:S05]  /*0f50*/  BSYNC B0 ;  /* 0x0000000000007941 */ /* 0x000fea0003800000 */
.L_x_648:
        /* <DEDUP_REMOVED lines=43> */
.L_x_652:
        /* <DEDUP_REMOVED lines=20> */
.L_x_653:
[----:B------:R-:W-:Y:S05]  /*1350*/  BSYNC B0 ;  /* 0x0000000000007941 */ /* 0x000fea0003800000 */
.L_x_651:
        /* <DEDUP_REMOVED lines=72> */
.L_x_655:
[----:B------:R-:W-:Y:S05]  /*17e0*/  BSYNC B0 ;  /* 0x0000000000007941 */ /* 0x000fea0003800000 */
.L_x_654:
        /* <DEDUP_REMOVED lines=16> */
.L_x_657:
[----:B------:R-:W-:Y:S05]  /*18f0*/  BSYNC B0 ;  /* 0x0000000000007941 */ /* 0x000fea0003800000 */
.L_x_656:
        /* <DEDUP_REMOVED lines=141> */
.L_x_662:
        /* <DEDUP_REMOVED lines=23> */
.L_x_663:
[----:B------:R-:W-:Y:S05]  /*2340*/  BSYNC B0 ;  /* 0x0000000000007941 */ /* 0x000fea0003800000 */
.L_x_661:
        /* <DEDUP_REMOVED lines=22> */
.L_x_665:
        /* <DEDUP_REMOVED lines=22> */
.L_x_666:
[----:B------:R-:W-:Y:S05]  /*2610*/  BSYNC B0 ;  /* 0x0000000000007941 */ /* 0x000fea0003800000 */
.L_x_664:
        /* <DEDUP_REMOVED lines=22> */
.L_x_668:
        /* <DEDUP_REMOVED lines=22> */
.L_x_669:
[----:B------:R-:W-:Y:S05]  /*28e0*/  BSYNC B0 ;  /* 0x0000000000007941 */ /* 0x000fea0003800000 */
.L_x_667:
        /* <DEDUP_REMOVED lines=33> */
[----:B------:R-:W-:Y:S05]  /*2b00*/  CALL.REL.NOINC `($__internal_13_$__cuda_sm20_div_s64) ;  /* 0x0000001c00887944 */ /* 0x000fea0003c00000 */
        /* <DEDUP_REMOVED lines=11> */
.L_x_671:
        /* <DEDUP_REMOVED lines=23> */
.L_x_672:
[----:B------:R-:W-:Y:S05]  /*2d30*/  BSYNC B0 ;  /* 0x0000000000007941 */ /* 0x000fea0003800000 */
.L_x_670:
        /* <DEDUP_REMOVED lines=20> */
.L_x_674:
        /* <DEDUP_REMOVED lines=23> */
.L_x_675:
[----:B------:R-:W-:Y:S05]  /*2ff0*/  BSYNC B0 ;  /* 0x0000000000007941 */ /* 0x000fea0003800000 */
.L_x_673:
        /* <DEDUP_REMOVED lines=19> */
.L_x_677:
        /* <DEDUP_REMOVED lines=23> */
.L_x_678:
[----:B------:R-:W-:Y:S05]  /*32a0*/  BSYNC B0 ;  /* 0x0000000000007941 */ /* 0x000fea0003800000 */
.L_x_676:
        /* <DEDUP_REMOVED lines=26> */
[----:B------:R-:W-:Y:S05]  /*3450*/  CALL.REL.NOINC `($__internal_13_$__cuda_sm20_div_s64) ;  /* 0x0000001400347944 */ /* 0x000fea0003c00000 */
        /* <DEDUP_REMOVED lines=12> */
.L_x_680:
        /* <DEDUP_REMOVED lines=23> */
.L_x_681:
[----:B------:R-:W-:Y:S05]  /*3690*/  BSYNC B0 ;  /* 0x0000000000007941 */ /* 0x000fea0003800000 */
.L_x_679:
        /* <DEDUP_REMOVED lines=28> */
.L_x_683:
        /* <DEDUP_REMOVED lines=23> */
.L_x_684:
[----:B------:R-:W-:Y:S05]  /*39d0*/  BSYNC B0 ;  /* 0x0000000000007941 */ /* 0x000fea0003800000 */
.L_x_682:
        /* <DEDUP_REMOVED lines=21> */
.L_x_660:
[----:B------:R-:W-:Y:S02]  /*3b30*/  ULDC.64 UR4, c[0x0][0x2b0] ;  /* 0x0000ac0000047ab9 */ /* 0x000fe40000000a00 */
[----:B------:R-:W-:-:S04]  /*3b40*/  LEA R2, P0, R38, UR4, 0x2 ;  /* 0x0000000426027c11 */ /* 0x000fc8000f8010ff */
[----:B------:R-:W-:-:S05]  /*3b50*/  LEA.HI.X R3, R38, UR5, R39, 0x2, P0 ;  /* 0x0000000526037c11 */ /* 0x000fca00080f1427 */
[----:B------:R0:W-:Y:S04]  /*3b60*/  STG.E desc[UR8][R2.64], R29 ;  /* 0x0000001d02007986 */ /* 0x0001e8000c101908 */
.L_x_659:
[----:B------:R-:W-:Y:S05]  /*3b70*/  BSYNC B1 ;  /* 0x0000000000017941 */ /* 0x000fea0003800000 */
.L_x_658:
[----:B------:R-:W2:Y:S01]  /*3b80*/  LDC R14, c[0x0][0x3c4] ;  /* 0x0000f100ff0e7b82 */ /* 0x000ea20000000800 */
[----:B0-----:R-:W-:Y:S01]  /*3b90*/  LEA.HI R3, R26, R26, RZ, 0x1 ;  /* 0x0000001a1a037211 */ /* 0x001fe200078f08ff */
[----:B------:R-:W-:Y:S03]  /*3ba0*/  BSSY B0, `(.L_x_685) ;  /* 0x0000010000007945 */ /* 0x000fe60003800000 */
[----:B------:R-:W-:-:S05]  /*3bb0*/  LOP3.LUT R2, R3, 0xfffffffe, RZ, 0xc0, !PT ;  /* 0xfffffffe03027812 */ /* 0x000fca00078ec0ff */
[----:B------:R-:W-:-:S05]  /*3bc0*/  IMAD.IADD R2, R26, 0x1, -R2 ;  /* 0x000000011a027824 */ /* 0x000fca00078e0a02 */
[----:B--2---:R-:W-:-:S13]  /*3bd0*/  ISETP.GE.OR P3, PT, R2, R14, P3 ;  /* 0x0000000e0200720c */ /* 0x004fda0001f66670 */
        /* <DEDUP_REMOVED lines=12> */
.L_x_686:
[----:B------:R-:W-:Y:S05]  /*3ca0*/  BSYNC B0 ;  /* 0x0000000000007941 */ /* 0x000fea0003800000 */
.L_x_685:
[----:B------:R-:W-:Y:S01]  /*3cb0*/  BAR.SYNC.DEFER_BLOCKING 0x0 ;  /* 0x0000000000007b1d */ /* 0x000fe20000010000 */
[----:B------:R-:W-:Y:S01]  /*3cc0*/  ISETP.GE.AND P0, PT, R14, 0x1, PT ;  /* 0x000000010e00780c */ /* 0x000fe20003f06270 */
[----:B0-----:R-:W-:Y:S01]  /*3cd0*/  IMAD.MOV.U32 R0, RZ, RZ, RZ ;  /* 0x000000ffff007224 */ /* 0x001fe200078e00ff */
[----:B------:R-:W-:Y:S02]  /*3ce0*/  LEA.HI R16, R31, R26, RZ, 0x3 ;  /* 0x0000001a1f107211 */ /* 0x000fe400078f18ff */
[----:B------:R-:W-:Y:S01]  /*3cf0*/  CS2R R2, SRZ ;  /* 0x0000000000027805 */ /* 0x000fe2000001ff00 */
[----:B------:R-:W-:Y:S01]  /*3d00*/  IMAD.MOV.U32 R4, RZ, RZ, RZ ;  /* 0x000000ffff047224 */ /* 0x000fe200078e00ff */
[----:B------:R-:W-:Y:S02]  /*3d10*/  LOP3.LUT R18, R16, 0x3ffffff8, RZ, 0xc0, !PT ;  /* 0x3ffffff810127812 */ /* 0x000fe400078ec0ff */
[----:B------:R-:W-:-:S03]  /*3d20*/  SHF.R.S32.HI R16, RZ, 0x3, R16 ;  /* 0x00000003ff107819 */ /* 0x000fc60000011410 */
[----:B------:R-:W-:-:S04]  /*3d30*/  IMAD.IADD R18, R26, 0x1, -R18 ;  /* 0x000000011a127824 */ /* 0x000fc800078e0a12 */
        /* <DEDUP_REMOVED lines=13> */
[----:B-1----:R-:W-:-:S02]  /*3e10*/  CS2R R8, SRZ ;  /* 0x0000000000087805 */ /* 0x002fc4000001ff00 */
        /* <DEDUP_REMOVED lines=16> */
.L_x_689:
[----:B------:R-:W0:Y:S01]  /*3f20*/  LDS R5, [R6] ;  /* 0x0000000006057984 */ /* 0x000e220000000800 */
[-C--:B------:R-:W-:Y:S01]  /*3f30*/  @!P3 MOV R24, R17.reuse ;  /* 0x000000110018b202 */ /* 0x080fe20000000f00 */
[----:B------:R-:W-:Y:S01]  /*3f40*/  UIADD3 UR5, UR5, 0x4, URZ ;  /* 0x0000000405057890 */ /* 0x000fe2000fffe03f */
[-C--:B------:R-:W-:Y:S05]  /*3f50*/  @!P3 MOV R25, R22.reuse ;  /* 0x000000160019b202 */ /* 0x080fea0000000f00 */
[----:B------:R1:W0:Y:S01]  /*3f60*/  @!P3 LDG.E.128 R8, desc[UR8][R24.64] ;  /* 0x000000081808b981 */ /* 0x000222000c1e1d00 */
[----:B------:R-:W-:Y:S02]  /*3f70*/  PLOP3.LUT P3, PT, P0, PT, PT, 0x80, 0x0 ;  /* 0x000000000000781c */ /* 0x000fe4000076f070 */
[----:B------:R-:W-:Y:S02]  /*3f80*/  ISETP.LE.AND P2, PT, R14, UR5, PT ;  /* 0x000000050e007c0c */ /* 0x000fe4000bf43270 */
[C---:B-1----:R-:W-:Y:S04]  /*3f90*/  IADD3 R24, P1, R20.reuse, R17, RZ ;  /* 0x0000001114187210 */ /* 0x042fe80007f3e0ff */
[C---:B------:R-:W-:Y:S02]  /*3fa0*/  IADD3.X R25, R21.reuse, R22, RZ, P1, !PT ;  /* 0x0000001615197210 */ /* 0x040fe40000ffe4ff */
[C---:B------:R-:W-:Y:S04]  /*3fb0*/  IADD3 R22, P1, R20.reuse, R24, RZ ;  /* 0x0000001814167210 */ /* 0x040fe80007f3e0ff */
[----:B------:R-:W-:Y:S01]  /*3fc0*/  IADD3.X R23, R21, R25, RZ, P1, !PT ;  /* 0x0000001915177210 */ /* 0x000fe20000ffe4ff */
[C---:B0-----:R-:W-:Y:S01]  /*3fd0*/  FFMA.FTZ R4, R5.reuse, R8, R4 ;  /* 0x0000000805047223 */ /* 0x041fe20000010004 */
[C---:B------:R-:W-:Y:S01]  /*3fe0*/  FFMA.FTZ R3, R5.reuse, R9, R3 ;  /* 0x0000000905037223 */ /* 0x040fe20000010003 */
[C---:B------:R-:W-:Y:S01]  /*3ff0*/  FFMA.FTZ R2, R5.reuse, R10, R2 ;  /* 0x0000000a05027223 */ /* 0x040fe20000010002 */
[----:B------:R-:W-:Y:S02]  /*4000*/  FFMA.FTZ R0, R5, R11, R0 ;  /* 0x0000000b05007223 */ /* 0x000fe40000010000 */
[----:B------:R-:W0:Y:S04]  /*4010*/  LDS R5, [R6+0x44] ;  /* 0x0000440006057984 */ /* 0x000e280000000800 */
[----:B------:R-:W0:Y:S02]  /*4020*/  @!P3 LDG.E.128 R8, desc[UR8][R24.64] ;  /* 0x000000081808b981 */ /* 0x000e24000c1e1d00 */
[C---:B0-----:R-:W-:Y:S01]  /*4030*/  FFMA.FTZ R4, R5.reuse, R8, R4 ;  /* 0x0000000805047223 */ /* 0x041fe20000010004 */
[C---:B------:R-:W-:Y:S01]  /*4040*/  FFMA.FTZ R3, R5.reuse, R9, R3 ;  /* 0x0000000905037223 */ /* 0x040fe20000010003 */
[C---:B------:R-:W-:Y:S01]  /*4050*/  FFMA.FTZ R2, R5.reuse, R10, R2 ;  /* 0x0000000a05027223 */ /* 0x040fe20000010002 */
[----:B------:R-:W-:Y:S02]  /*4060*/  FFMA.FTZ R0, R5, R11, R0 ;  /* 0x0000000b05007223 */ /* 0x000fe40000010000 */
[----:B------:R-:W0:Y:S04]  /*4070*/  LDS R5, [R6+0x88] ;  /* 0x0000880006057984 */ /* 0x000e280000000800 */
[----:B------:R1:W0:Y:S02]  /*4080*/  @!P3 LDG.E.128 R8, desc[UR8][R22.64] ;  /* 0x000000081608b981 */ /* 0x000224000c1e1d00 */
[C---:B-1----:R-:W-:Y:S04]  /*4090*/  IADD3 R22, P1, R20.reuse, R22, RZ ;  /* 0x0000001614167210 */ /* 0x042fe80007f3e0ff */
[----:B------:R-:W-:Y:S02]  /*40a0*/  IADD3.X R23, R21, R23, RZ, P1, !PT ;  /* 0x0000001715177210 */ /* 0x000fe40000ffe4ff */
[----:B------:R-:W-:Y:S01]  /*40b0*/  IADD3 R17, P1, R20, R22, RZ ;  /* 0x0000001614117210 */ /* 0x000fe20007f3e0ff */
[C---:B0-----:R-:W-:Y:S01]  /*40c0*/  FFMA.FTZ R4, R5.reuse, R8, R4 ;  /* 0x0000000805047223 */ /* 0x041fe20000010004 */
[C---:B------:R-:W-:Y:S01]  /*40d0*/  FFMA.FTZ R3, R5.reuse, R9, R3 ;  /* 0x0000000905037223 */ /* 0x040fe20000010003 */
[C---:B------:R-:W-:Y:S01]  /*40e0*/  FFMA.FTZ R2, R5.reuse, R10, R2 ;  /* 0x0000000a05027223 */ /* 0x040fe20000010002 */
[----:B------:R-:W-:Y:S02]  /*40f0*/  FFMA.FTZ R0, R5, R11, R0 ;  /* 0x0000000b05007223 */ /* 0x000fe40000010000 */
[----:B------:R0:W1:Y:S04]  /*4100*/  LDS R5, [R6+0xcc] ;  /* 0x0000cc0006057984 */ /* 0x0000680000000800 */
[----:B------:R3:W1:Y:S01]  /*4110*/  @!P3 LDG.E.128 R8, desc[UR8][R22.64] ;  /* 0x000000081608b981 */ /* 0x000662000c1e1d00 */
[----:B0-----:R-:W-:Y:S02]  /*4120*/  IADD3 R6, R6, 0x110, RZ ;  /* 0x0000011006067810 */ /* 0x001fe40007ffe0ff */
[----:B---3--:R-:W-:Y:S01]  /*4130*/  IADD3.X R22, R21, R23, RZ, P1, !PT ;  /* 0x0000001715167210 */ /* 0x008fe20000ffe4ff */
[C---:B-1----:R-:W-:Y:S01]  /*4140*/  FFMA.FTZ R4, R5.reuse, R8, R4 ;  /* 0x0000000805047223 */ /* 0x042fe20000010004 */
[C---:B------:R-:W-:Y:S01]  /*4150*/  FFMA.FTZ R3, R5.reuse, R9, R3 ;  /* 0x0000000905037223 */ /* 0x040fe20000010003 */
[C---:B------:R-:W-:Y:S01]  /*4160*/  FFMA.FTZ R2, R5.reuse, R10, R2 ;  /* 0x0000000a05027223 */ /* 0x040fe20000010002 */
[----:B------:R-:W-:Y:S01]  /*4170*/  FFMA.FTZ R0, R5, R11, R0 ;  /* 0x0000000b05007223 */ /* 0x000fe20000010000 */
[----:B------:R-:W-:Y:S09]  /*4180*/  @!P2 BRA `(.L_x_689) ;  /* 0xfffffffc0064a947 */ /* 0x000ff2000383ffff */
.L_x_688:
[----:B--2---:R-:W-:-:S04]  /*4190*/  IADD3 R5, R13, -UR5, RZ ;  /* 0x800000050d057c10 */ /* 0x004fc8000fffe0ff */
[----:B------:R-:W-:-:S13]  /*41a0*/  ISETP.GT.AND P0, PT, R5, 0x1, PT ;  /* 0x000000010500780c */ /* 0x000fda0003f04270 */
[----:B------:R-:W-:Y:S05]  /*41b0*/  @!P0 BRA `(.L_x_690) ;  /* 0x0000000000608947 */ /* 0x000fea0003800000 */
[----:B------:R-:W-:Y:S01]  /*41c0*/  ISETP.GE.AND P0, PT, R16, R15, PT ;  /* 0x0000000f1000720c */ /* 0x000fe20003f06270 */
[----:B------:R-:W0:-:S12]  /*41d0*/  LDS R5, [R6] ;  /* 0x0000000006057984 */ /* 0x000e180000000800 */
[----:B------:R-:W-:Y:S02]  /*41e0*/  @!P0 MOV R24, R17 ;  /* 0x0000001100188202 */ /* 0x000fe40000000f00 */
[----:B------:R-:W-:-:S05]  /*41f0*/  @!P0 MOV R25, R22 ;  /* 0x0000001600198202 */ /* 0x000fca0000000f00 */
[----:B------:R1:W0:Y:S02]  /*4200*/  @!P0 LDG.E.128 R8, desc[UR8][R24.64] ;  /* 0x0000000818088981 */ /* 0x000224000c1e1d00 */
[----:B-1----:R-:W-:-:S04]  /*4210*/  IADD3 R24, P1, R20, R17, RZ ;  /* 0x0000001114187210 */ /* 0x002fc80007f3e0ff */
        /* <DEDUP_REMOVED lines=8> */
[----:B------:R-:W-:Y:S01]  /*42a0*/  PLOP3.LUT P4, PT, PT, PT, PT, 0x8, 0x0 ;  /* 0x000000000000781c */ /* 0x000fe20003f8e170 */
[----:B------:R0:W2:Y:S01]  /*42b0*/  LDS R5, [R6+0x44] ;  /* 0x0000440006057984 */ /* 0x0000a20000000800 */
[----:B------:R-:W-:Y:S01]  /*42c0*/  IADD3.X R22, R21, R25, RZ, P0, !PT ;  /* 0x0000001915167210 */ /* 0x000fe200007fe4ff */
[----:B------:R-:W-:Y:S01]  /*42d0*/  UIADD3 UR5, UR5, 0x1, URZ ;  /* 0x0000000105057890 */ /* 0x000fe2000fffe03f */
[----:B0-----:R-:W-:-:S04]  /*42e0*/  IADD3 R6, R6, 0x44, RZ ;  /* 0x0000004406067810 */ /* 0x001fc80007ffe0ff */
[----:B------:R-:W-:Y:S01]  /*42f0*/  IADD3 R6, R6, 0x44, RZ ;  /* 0x0000004406067810 */ /* 0x000fe20007ffe0ff */
[-C--:B--2---:R-:W-:Y:S01]  /*4300*/  FFMA.FTZ R4, R8, R5.reuse, R4 ;  /* 0x0000000508047223 */ /* 0x084fe20000010004 */
[-C--:B------:R-:W-:Y:S01]  /*4310*/  FFMA.FTZ R3, R9, R5.reuse, R3 ;  /* 0x0000000509037223 */ /* 0x080fe20000010003 */
[-C--:B------:R-:W-:Y:S01]  /*4320*/  FFMA.FTZ R2, R10, R5.reuse, R2 ;  /* 0x000000050a027223 */ /* 0x080fe20000010002 */
[----:B------:R-:W-:-:S07]  /*4330*/  FFMA.FTZ R0, R11, R5, R0 ;  /* 0x000000050b007223 */ /* 0x000fce0000010000 */
.L_x_690:
[----:B------:R-:W-:Y:S01]  /*4340*/  ISETP.GT.OR P4, PT, R13, UR5, P4 ;  /* 0x000000050d007c0c */ /* 0x000fe2000a784670 */
[----:B------:R-:W-:Y:S01]  /*4350*/  IMAD.MOV.U32 R23, RZ, RZ, R22 ;  /* 0x000000ffff177224 */ /* 0x000fe200078e0016 */
[----:B------:R-:W-:-:S11]  /*4360*/  MOV R22, R17 ;  /* 0x0000001100167202 */ /* 0x000fd60000000f00 */
[----:B------:R-:W-:Y:S05]  /*4370*/  @!P4 BRA `(.L_x_687) ;  /* 0x000000000028c947 */ /* 0x000fea0003800000 */
[----:B------:R-:W0:Y:S01]  /*4380*/  LDS R6, [R6] ;  /* 0x0000000006067984 */ /* 0x000e220000000800 */
[----:B------:R-:W-:Y:S01]  /*4390*/  ISETP.GE.AND P0, PT, R16, R15, PT ;  /* 0x0000000f1000720c */ /* 0x000fe20003f06270 */
[----:B------:R-:W-:-:S12]  /*43a0*/  BSSY B0, `(.L_x_691) ;  /* 0x0000003000007945 */ /* 0x000fd80003800000 */
[----:B------:R-:W-:Y:S05]  /*43b0*/  @P0 BRA `(.L_x_692) ;  /* 0x0000000000040947 */ /* 0x000fea0003800000 */
[----:B------:R1:W5:Y:S02]  /*43c0*/  LDG.E.128 R8, desc[UR8][R22.64] ;  /* 0x0000000816087981 */ /* 0x000364000c1e1d00 */
.L_x_692:
[----:B------:R-:W-:Y:S05]  /*43d0*/  BSYNC B0 ;  /* 0x0000000000007941 */ /* 0x000fea0003800000 */
.L_x_691:
[C---:B0----5:R-:W-:Y:S01]  /*43e0*/  FFMA.FTZ R4, R6.reuse, R8, R4 ;  /* 0x0000000806047223 */ /* 0x061fe20000010004 */
[C---:B------:R-:W-:Y:S01]  /*43f0*/  FFMA.FTZ R3, R6.reuse, R9, R3 ;  /* 0x0000000906037223 */ /* 0x040fe20000010003 */
[C---:B------:R-:W-:Y:S01]  /*4400*/  FFMA.FTZ R2, R6.reuse, R10, R2 ;  /* 0x0000000a06027223 */ /* 0x040fe20000010002 */
[----:B------:R-:W-:Y:S01]  /*4410*/  FFMA.FTZ R0, R6, R11, R0 ;  /* 0x0000000b06007223 */ /* 0x000fe20000010000 */
.L_x_687:
        /* <DEDUP_REMOVED lines=11> */
[----:B------:R-:W-:-:S02]  /*44d0*/  IMAD.MOV R10, RZ, RZ, -R10 ;  /* 0x000000ffff0a7224 */ /* 0x000fc400078e0a0a */
        /* <DEDUP_REMOVED lines=69> */
        .weak           $__internal_13_$__cuda_sm20_div_s64
        .type           $__internal_13_$__cuda_sm20_div_s64,@function
        .size           $__internal_13_$__cuda_sm20_div_s64,(.L_x_5289 - $__internal_13_$__cuda_sm20_div_s64)
$__internal_13_$__cuda_sm20_div_s64:
        /* <DEDUP_REMOVED lines=83> */
[----:B------:R-:W-:Y:S06]  /*4e60*/  RET.REL.NODEC R20 `(_ZN5flash32flash_fwd_splitkv_combine_kernelI23Flash_fwd_kernel_traitsILi32ELi64ELi256ELi4ELb0ELb0EN7cutlass6half_tE19Flash_kernel_traitsILi32ELi64ELi256ELi4ES3_EELi16ELi1ELb1EEEvNS_16Flash_fwd_paramsE) ;  /* 0xffffffb014647950 */ /* 0x000fec0003c3ffff */
.L_x_693:
        /* <DEDUP_REMOVED lines=9> */
.L_x_5289:


//--------------------- .text._ZN5flash24flash_fwd_splitkv_kernelI23Flash_fwd_kernel_traitsILi32ELi64ELi256ELi4ELb0ELb0EN7cutlass6half_tE19Flash_kernel_traitsILi32ELi64ELi256ELi4ES3_EELb1ELb0ELb0ELb0ELb0ELb0ELb0ELb0EEEvNS_16Flash_fwd_paramsE --------------------------
	.section	.text._ZN5flash24flash_fwd_splitkv_kernelI23Flash_fwd_kernel_traitsILi32ELi64ELi256ELi4ELb0ELb0EN7cutlass6half_tE19Flash_kernel_traitsILi32ELi64ELi256ELi4ES3_EELb1ELb0ELb0ELb0ELb0ELb0ELb0ELb0EEEvNS_16Flash_fwd_paramsE,"ax",@progbits
	.align	128
        .global         _ZN5flash24flash_fwd_splitkv_kernelI23Flash_fwd_kernel_traitsILi32ELi64ELi256ELi4ELb0ELb0EN7cutlass6half_tE19Flash_kernel_traitsILi32ELi64ELi256ELi4ES3_EELb1ELb0ELb0ELb0ELb0ELb0ELb0ELb0EEEvNS_16Flash_fwd_paramsE
        .type           _ZN5flash24flash_fwd_splitkv_kernelI23Flash_fwd_kernel_traitsILi32ELi64ELi256ELi4ELb0ELb0EN7cutlass6half_tE19Flash_kernel_traitsILi32ELi64ELi256ELi4ES3_EELb1ELb0ELb0ELb0ELb0ELb0ELb0ELb0EEEvNS_16Flash_fwd_paramsE,@function
        .size           _ZN5flash24flash_fwd_splitkv_kernelI23Flash_fwd_kernel_traitsILi32ELi64ELi256ELi4ELb0ELb0EN7cutlass6half_tE19Flash_kernel_traitsILi32ELi64ELi256ELi4ES3_EELb1ELb0ELb0ELb0ELb0ELb0ELb0ELb0EEEvNS_16Flash_fwd_paramsE,(.L_x_5318 - _ZN5flash24flash_fwd_splitkv_kernelI23Flash_fwd_kernel_traitsILi32ELi64ELi256ELi4ELb0ELb0EN7cutlass6half_tE19Flash_kernel_traitsILi32ELi64ELi256ELi4ES3_EELb1ELb0ELb0ELb0ELb0ELb0ELb0ELb0EEEvNS_16Flash_fwd_paramsE)
        .other          _ZN5flash24flash_fwd_splitkv_kernelI23Flash_fwd_kernel_traitsILi32ELi64ELi256ELi4ELb0ELb0EN7cutlass6half_tE19Flash_kernel_traitsILi32ELi64ELi256ELi4ES3_EELb1ELb0ELb0ELb0ELb0ELb0ELb0ELb0EEEvNS_16Flash_fwd_paramsE,@"STO_CUDA_ENTRY STV_DEFAULT"
_ZN5flash24flash_fwd_splitkv_kernelI23Flash_fwd_kernel_traitsILi32ELi64ELi256ELi4ELb0ELb0EN7cutlass6half_tE19Flash_kernel_traitsILi32ELi64ELi256ELi4ES3_EELb1ELb0ELb0ELb0ELb0ELb0ELb0ELb0EEEvNS_16Flash_fwd_paramsE:
.text._ZN5flash24flash_fwd_splitkv_kernelI23Flash_fwd_kernel_traitsILi32ELi64ELi256ELi4ELb0ELb0EN7cutlass6half_tE19Flash_kernel_traitsILi32ELi64ELi256ELi4ES3_EELb1ELb0ELb0ELb0ELb0ELb0ELb0ELb0EEEvNS_16Flash_fwd_paramsE:
[----:B------:R-:W-:Y:S08]  /*0000*/  LDC R1, c[0x0][0x28] ;  /* 0x00000a00ff017b82 */ /* 0x000ff00000000800 */
[----:B------:R-:W1:Y:S01]  /*0010*/  LDC.64 R4, c[0x0][0x2f0] ;  /* 0x0000bc00ff047b82 */ /* 0x000e620000000a00 */
[----:B------:R-:W2:Y:S01]  /*0020*/  S2R R13, SR_CTAID.Y ;  /* 0x00000000000d7919 */ /* 0x000ea20000002600 */
[----:B------:R-:W-:Y:S01]  /*0030*/  IMAD.MOV.U32 R224, RZ, RZ, -0x1 ;  /* 0xffffffffffe07424 */ /* 0x000fe200078e00ff */
[----:B------:R-:W-:-:S05]  /*0040*/  ULDC.64 UR10, c[0x0][0x208] ;  /* 0x00008200000a7ab9 */ /* 0x000fca0000000a00 */
[----:B------:R-:W3:Y:S08]  /*0050*/  LDC.64 R2, c[0x0][0x300] ;  /* 0x0000c000ff027b82 */ /* 0x000ef00000000a00 */
[----:B------:R-:W2:Y:S01]  /*0060*/  LDC.64 R6, c[0x0][0x2f0] ;  /* 0x0000bc00ff067b82 */ /* 0x000ea20000000a00 */
[----:B-1----:R-:W-:-:S07]  /*0070*/  ISETP.NE.U32.AND P2, PT, R4, RZ, PT ;  /* 0x000000ff0400720c */ /* 0x002fce0003f45070 */
[----:B------:R-:W1:Y:S01]  /*0080*/  LDC.U8 R0, c[0x0][0x3c2] ;  /* 0x0000f080ff007b82 */ /* 0x000e620000000000 */
[----:B------:R-:W-:Y:S02]  /*0090*/  ISETP.NE.AND.EX P2, PT, R5, RZ, PT, P2 ;  /* 0x000000ff0500720c */ /* 0x000fe40003f45320 */
[----:B---3--:R-:W-:-:S04]  /*00a0*/  ISETP.NE.U32.AND P1, PT, R2, RZ, PT ;  /* 0x000000ff0200720c */ /* 0x008fc80003f25070 */
[----:B------:R-:W-:Y:S01]  /*00b0*/  ISETP.NE.AND.EX P1, PT, R3, RZ, PT, P1 ;  /* 0x000000ff0300720c */ /* 0x000fe20003f25310 */
[----:B------:R-:W-:Y:S01]  /*00c0*/  IMAD.MOV.U32 R10, RZ, RZ, RZ ;  /* 0x000000ffff0a7224 */ /* 0x000fe200078e00ff */
[----:B------:R-:W3:Y:S01]  /*00d0*/  LDC.64 R2, c[0x0][0x2f8] ;  /* 0x0000be00ff027b82 */ /* 0x000ee20000000a00 */
[----:B--2---:R-:W-:-:S05]  /*00e0*/  IMAD.WIDE R8, R13, 0x4, R6 ;  /* 0x000000040d087825 */ /* 0x004fca00078e0206 */
[----:B------:R-:W2:Y:S02]  /*00f0*/  @P2 LDG.E R224, desc[UR10][R8.64] ;  /* 0x0000000a08e02981 */ /* 0x000ea4000c1e1900 */
[----:B------:R-:W4:Y:S02]  /*0100*/  LDC.64 R6, c[0x0][0x2f8] ;  /* 0x0000be00ff067b82 */ /* 0x000f240000000a00 */
[----:B------:R4:W2:Y:S06]  /*0110*/  @P2 LDG.E R227, desc[UR10][R8.64+0x4] ;  /* 0x0000040a08e32981 */ /* 0x0008ac000c1e1900 */
[----:B------:R-:W1:Y:S02]  /*0120*/  @P1 LDC.64 R4, c[0x0][0x300] ;  /* 0x0000c000ff041b82 */ /* 0x000e640000000a00 */
[----:B-1----:R-:W-:-:S05]  /*0130*/  @P1 IMAD.WIDE R4, R13, 0x4, R4 ;  /* 0x000000040d041825 */ /* 0x002fca00078e0204 */
[----:B------:R1:W5:Y:S01]  /*0140*/  @P1 LDG.E R10, desc[UR10][R4.64] ;  /* 0x0000000a040a1981 */ /* 0x000362000c1e1900 */
[----:B------:R-:W-:Y:S02]  /*0150*/  ISETP.NE.AND P3, PT, R0, RZ, PT ;  /* 0x000000ff0000720c */ /* 0x000fe40003f65270 */
[----:B---3--:R-:W-:-:S04]  /*0160*/  ISETP.EQ.U32.AND P0, PT, R2, RZ, PT ;  /* 0x000000ff0200720c */ /* 0x008fc80003f02070 */
[----:B------:R-:W-:Y:S01]  /*0170*/  ISETP.EQ.OR.EX P0, PT, R3, RZ, !P3, P0 ;  /* 0x000000ff0300720c */ /* 0x000fe20005f02700 */
[----:B------:R-:W-:Y:S02]  /*0180*/  IMAD.MOV.U32 R12, RZ, RZ, -0x1 ;  /* 0xffffffffff0c7424 */ /* 0x000fe400078e00ff */
[----:B----4-:R-:W-:Y:S01]  /*0190*/  IMAD.WIDE R6, R13, 0x4, R6 ;  /* 0x000000040d067825 */ /* 0x010fe200078e0206 */
[----:B------:R-:W3:Y:S01]  /*01a0*/  S2R R11, SR_CTAID.X ;  /* 0x00000000000b7919 */ /* 0x000ee20000002500 */
[----:B------:R-:W4:Y:S08]  /*01b0*/  S2R R9, SR_CTAID.Z ;  /* 0x0000000000097919 */ /* 0x000f300000002700 */
[----:B------:R1:W5:Y:S01]  /*01c0*/  @!P0 LDG.E R12, desc[UR10][R6.64] ;  /* 0x0000000a060c8981 */ /* 0x000362000c1e1900 */
[----:B------:R-:W-:-:S04]  /*01d0*/  ISETP.NE.U32.AND P0, PT, R2, RZ, PT ;  /* 0x000000ff0200720c */ /* 0x000fc80003f05070 */
[----:B------:R-:W-:Y:S01]  /*01e0*/  ISETP.NE.AND.EX P0, PT, R3, RZ, PT, P0 ;  /* 0x000000ff0300720c */ /* 0x000fe20003f05300 */
[----:B--2---:R-:W-:-:S06]  /*01f0*/  @P2 IMAD.IADD R227, R227, 0x1, -R224 ;  /* 0x00000001e3e32824 */ /* 0x004fcc00078e0ae0 */
[----:B------:R-:W2:Y:S06]  /*0200*/  @!P2 LDC R227, c[0x0][0x2c4] ;  /* 0x0000b100ffe3ab82 */ /* 0x000eac0000000800 */
[----:B-1-34-:R-:W-:Y:S05]  /*0210*/  @!P0 BRA `(.L_x_694) ;  /* 0x0000000000108947 */ /* 0x01afea0003800000 */
[----:B------:R-:W3:Y:S02]  /*0220*/  @P3 LDG.E R4, desc[UR10][R6.64+0x4] ;  /* 0x0000040a06043981 */ /* 0x000ee4000c1e1900 */
[----:B---3-5:R-:W-:-:S06]  /*0230*/  @P3 IADD3 R4, R4, -R12, RZ ;  /* 0x8000000c04043210 */ /* 0x028fcc0007ffe0ff */
[----:B------:R3:W5:Y:S01]  /*0240*/  @!P3 LDG.E R4, desc[UR10][R6.64] ;  /* 0x0000000a0604b981 */ /* 0x000762000c1e1900 */
[----:B------:R-:W-:Y:S05]  /*0250*/  BRA `(.L_x_695) ;  /* 0x0000000000047947 */ /* 0x000fea0003800000 */
.L_x_694:
[----:B------:R-:W1:Y:S02]  /*0260*/  LDC R4, c[0x0][0x2c8] ;  /* 0x0000b200ff047b82 */ /* 0x000e640000000800 */
.L_x_695:
[----:B------:R-:W4:Y:S02]  /*0270*/  LDC.64 R2, c[0x0][0x308] ;  /* 0x0000c200ff027b82 */ /* 0x000f240000000a00 */
[----:B----4-:R-:W-:-:S04]  /*0280*/  ISETP.NE.U32.AND P1, PT, R2, RZ, PT ;  /* 0x000000ff0200720c */ /* 0x010fc80003f25070 */
[----:B------:R-:W-:-:S13]  /*0290*/  ISETP.NE.AND.EX P1, PT, R3, RZ, PT, P1 ;  /* 0x000000ff0300720c */ /* 0x000fda0003f25310 */
[----:B------:R-:W4:Y:S01]  /*02a0*/  @P1 LDC.64 R2, c[0x0][0x308] ;  /* 0x0000c200ff021b82 */ /* 0x000f220000000a00 */
[----:B------:R-:W-:-:S07]  /*02b0*/  IMAD.SHL.U32 R204, R11, 0x40, RZ ;  /* 0x000000400bcc7824 */ /* 0x000fce00078e00ff */
[----:B------:R-:W1:Y:S01]  /*02c0*/  @!P1 LDC R5, c[0x0][0x2cc] ;  /* 0x0000b300ff059b82 */ /* 0x000e620000000800 */
[----:B--2---:R-:W-:Y:S01]  /*02d0*/  ISETP.GT.AND P0, PT, R227, R204, PT ;  /* 0x000000cce300720c */ /* 0x004fe20003f04270 */
[----:B----4-:R-:W-:-:S05]  /*02e0*/  @P1 IMAD.WIDE R2, R13, 0x4, R2 ;  /* 0x000000040d021825 */ /* 0x010fca00078e0202 */
[----:B------:R2:W5:Y:S01]  /*02f0*/  @P1 LDG.E R195, desc[UR10][R2.64] ;  /* 0x0000000a02c31981 */ /* 0x000562000c1e1900 */
[----:B------:R-:W4:Y:S06]  /*0300*/  @!P1 LDC.64 R2, c[0x0][0x318] ;  /* 0x0000c600ff029b82 */ /* 0x000f2c0000000a00 */
[----:B-12---:R-:W-:Y:S05]  /*0310*/  @!P0 EXIT ;  /* 0x000000000000894d */ /* 0x006fea0003800000 */
[----:B------:R-:W1:Y:S01]  /*0320*/  LDC R0, c[0x0][0x398] ;  /* 0x0000e600ff007b82 */ /* 0x000e620000000800 */
[----:B----4-:R-:W-:Y:S01]  /*0330*/  @!P1 ISETP.NE.U32.AND P0, PT, R2, RZ, PT ;  /* 0x000000ff0200920c */ /* 0x010fe20003f05070 */
[----:B-----5:R-:W-:Y:S01]  /*0340*/  @P1 IMAD.IADD R195, R195, 0x1, -R10 ;  /* 0x00000001c3c31824 */ /* 0x020fe200078e0a0a */
[----:B------:R-:W-:Y:S01]  /*0350*/  ULDC UR5, c[0x0][0x2c8] ;  /* 0x0000b20000057ab9 */ /* 0x000fe20000000800 */
[----:B------:R-:W2:Y:S01]  /*0360*/  S2R R196, SR_TID.X ;  /* 0x0000000000c47919 */ /* 0x000ea20000002100 */
[----:B------:R-:W-:Y:S01]  /*0370*/  @!P1 ISETP.NE.AND.EX P0, PT, R3, RZ, PT, P0 ;  /* 0x000000ff0300920c */ /* 0x000fe20003f05300 */
[----:B------:R-:W-:Y:S01]  /*0380*/  UIADD3 UR5, UR5, 0xff, URZ ;  /* 0x000000ff05057890 */ /* 0x000fe2000fffe03f */
[----:B------:R-:W-:Y:S02]  /*0390*/  IADD3 R3, -R227, 0x13f, R204 ;  /* 0x0000013fe3037810 */ /* 0x000fe40007ffe1cc */
[----:B------:R-:W-:Y:S01]  /*03a0*/  @!P1 SEL R5, R5, RZ, P0 ;  /* 0x000000ff05059207 */ /* 0x000fe20000000000 */
[----:B------:R-:W-:-:S03]  /*03b0*/  USHF.R.S32.HI UR4, URZ, 0x1f, UR5 ;  /* 0x0000001f3f047899 */ /* 0x000fc60008011405 */
[----:B------:R-:W-:Y:S01]  /*03c0*/  @!P1 IADD3 R195, R5, R4, -R10 ;  /* 0x0000000405c39210 */ /* 0x000fe20007ffe80a */
[----:B------:R-:W-:-:S04]  /*03d0*/  ULEA.HI UR4, UR4, UR5, URZ, 0x8 ;  /* 0x0000000504047291 */ /* 0x000fc8000f8f403f */
[----:B------:R-:W-:Y:S01]  /*03e0*/  VIADD R5, R195, 0xff ;  /* 0x000000ffc3057836 */ /* 0x000fe20000000000 */
[----:B------:R-:W-:-:S04]  /*03f0*/  USHF.R.S32.HI UR4, URZ, 0x8, UR4 ;  /* 0x000000083f047899 */ /* 0x000fc80008011404 */
[----:B------:R-:W-:Y:S02]  /*0400*/  SHF.R.S32.HI R4, RZ, 0x1f, R5 ;  /* 0x0000001fff047819 */ /* 0x000fe40000011405 */
[----:B-1----:R-:W-:Y:S02]  /*0410*/  IADD3 R3, R3, R0, R195 ;  /* 0x0000000003037210 */ /* 0x002fe40007ffe0c3 */
[----:B------:R-:W-:Y:S02]  /*0420*/  LEA.HI R4, R4, R5, RZ, 0x8 ;  /* 0x0000000504047211 */ /* 0x000fe400078f40ff */
[----:B------:R-:W-:Y:S02]  /*0430*/  SHF.R.S32.HI R2, RZ, 0x1f, R3 ;  /* 0x0000001fff027819 */ /* 0x000fe40000011403 */
[----:B------:R-:W-:Y:S02]  /*0440*/  SHF.R.S32.HI R4, RZ, 0x8, R4 ;  /* 0x00000008ff047819 */ /* 0x000fe40000011404 */
[----:B------:R-:W-:-:S04]  /*0450*/  LEA.HI R2, R2, R3, RZ, 0x8 ;  /* 0x0000000302027211 */ /* 0x000fc800078f40ff */
[----:B------:R-:W-:-:S04]  /*0460*/  SHF.R.S32.HI R2, RZ, 0x8, R2 ;  /* 0x00000008ff027819 */ /* 0x000fc80000011402 */
[----:B------:R-:W-:-:S04]  /*0470*/  VIMNMX3 R194, R4, UR4, R2, PT ;  /* 0x0000000404c27c0f */ /* 0x000fc8000b800102 */
[----:B------:R-:W-:-:S13]  /*0480*/  ISETP.GT.AND P0, PT, R194, RZ, PT ;  /* 0x000000ffc200720c */ /* 0x000fda0003f04270 */
[----:B--2---:R-:W-:Y:S05]  /*0490*/  @P0 BRA `(.L_x_696) ;  /* 0x00000004004c0947 */ /* 0x004fea0003800000 */
[----:B------:R-:W-:Y:S01]  /*04a0*/  ISETP.NE.AND P0, PT, R224, -0x1, PT ;  /* 0xffffffffe000780c */ /* 0x000fe20003f05270 */
[----:B------:R-:W1:Y:S01]  /*04b0*/  LDC.64 R4, c[0x0][0x298] ;  /* 0x0000a600ff047b82 */ /* 0x000e620000000a00 */
[----:B------:R-:W-:Y:S01]  /*04c0*/  SHF.R.S32.HI R0, RZ, 0x1f, R196 ;  /* 0x0000001fff007819 */ /* 0x000fe200000114c4 */
[----:B------:R-:W-:Y:S01]  /*04d0*/  ULDC UR4, c[0x0][0x2d0] ;  /* 0x0000b40000047ab9 */ /* 0x000fe20000000800 */
[----:B------:R-:W-:Y:S01]  /*04e0*/  IMAD.IADD R227, R227, 0x1, -R204 ;  /* 0x00000001e3e37824 */ /* 0x000fe200078e0acc */
[----:B------:R-:W-:Y:S01]  /*04f0*/  ULDC UR6, c[0x0][0x270] ;  /* 0x00009c0000067ab9 */ /* 0x000fe20000000800 */
[----:B------:R-:W-:Y:S01]  /*0500*/  LEA.HI R0, R0, R196, RZ, 0x2 ;  /* 0x000000c400007211 */ /* 0x000fe200078f10ff */
[----:B------:R-:W-:Y:S01]  /*0510*/  ULDC UR5, c[0x0][0x2c4] ;  /* 0x0000b10000057ab9 */ /* 0x000fe20000000800 */
[----:B------:R-:W-:Y:S02]  /*0520*/  BSSY B0, `(.L_x_697) ;  /* 0x0000031000007945 */ /* 0x000fe40003800000 */
[----:B---3--:R-:W-:-:S02]  /*0530*/  LOP3.LUT R7, R0, 0xfffffffc, RZ, 0xc0, !PT ;  /* 0xfffffffc00077812 */ /* 0x008fc400078ec0ff */
[----:B------:R-:W-:Y:S01]  /*0540*/  SHF.R.S32.HI R0, RZ, 0x2, R0 ;  /* 0x00000002ff007819 */ /* 0x000fe20000011400 */
[----:B------:R-:W2:Y:S01]  /*0550*/  @!P0 LDC.64 R2, c[0x0][0x290] ;  /* 0x0000a400ff028b82 */ /* 0x000ea20000000a00 */
[----:B------:R-:W-:Y:S01]  /*0560*/  @!P0 SHF.R.S32.HI R6, RZ, 0x1f, R13 ;  /* 0x0000001fff068819 */ /* 0x000fe2000001140d */
[----:B------:R-:W-:Y:S01]  /*0570*/  IMAD.IADD R196, R196, 0x1, -R7 ;  /* 0x00000001c4c47824 */ /* 0x000fe200078e0a07 */
[----:B------:R-:W-:-:S04]  /*0580*/  IADD3 R7, R0, 0x20, RZ ;  /* 0x0000002000077810 */ /* 0x000fc80007ffe0ff */
[----:B------:R-:W-:-:S04]  /*0590*/  ISETP.NE.AND P3, PT, R196, RZ, PT ;  /* 0x000000ffc400720c */ /* 0x000fc80003f65270 */
[----:B------:R-:W-:Y:S01]  /*05a0*/  ISETP.GE.OR P3, PT, R0, R227, P3 ;  /* 0x000000e30000720c */ /* 0x000fe20001f66670 */
[----:B-1----:R-:W-:-:S04]  /*05b0*/  @P0 IMAD.WIDE.U32 R10, R224, R4, RZ ;  /* 0x00000004e00a0225 */ /* 0x002fc800078e00ff */
[----:B------:R-:W-:Y:S02]  /*05c0*/  @P0 IMAD R224, R224, R5, R11 ;  /* 0x00000005e0e00224 */ /* 0x000fe400078e020b */
[-C--:B--2---:R-:W-:Y:S02]  /*05d0*/  @!P0 IMAD R6, R6, R2.reuse, RZ ;  /* 0x0000000206068224 */ /* 0x084fe400078e02ff */
[----:B------:R-:W-:Y:S01]  /*05e0*/  @!P0 IMAD.WIDE.U32 R14, R13, R2, RZ ;  /* 0x000000020d0e8225 */ /* 0x000fe200078e00ff */
[----:B------:R-:W-:-:S03]  /*05f0*/  SHF.R.S32.HI R2, RZ, 0x1f, R204 ;  /* 0x0000001fff027819 */ /* 0x000fc600000114cc */
[----:B------:R-:W-:Y:S02]  /*0600*/  @!P0 IMAD R3, R13, R3, R6 ;  /* 0x000000030d038224 */ /* 0x000fe400078e0206 */
[----:B------:R-:W-:Y:S02]  /*0610*/  @P0 IMAD.MOV.U32 R6, RZ, RZ, R10 ;  /* 0x000000ffff060224 */ /* 0x000fe400078e000a */
[----:B------:R-:W-:Y:S02]  /*0620*/  IMAD.SHL.U32 R10, R196, 0x8, RZ ;  /* 0x00000008c40a7824 */ /* 0x000fe400078e00ff */
[-C--:B------:R-:W-:Y:S02]  /*0630*/  IMAD R2, R2, R4.reuse, RZ ;  /* 0x0000000402027224 */ /* 0x080fe400078e02ff */
[----:B------:R-:W-:Y:S01]  /*0640*/  @!P0 IMAD.MOV.U32 R6, RZ, RZ, R14 ;  /* 0x000000ffff068224 */ /* 0x000fe200078e000e */
[----:B------:R-:W-:Y:S01]  /*0650*/  SHF.R.S32.HI R11, RZ, 0x1f, R10 ;  /* 0x0000001fff0b7819 */ /* 0x000fe2000001140a */
[----:B------:R-:W-:Y:S01]  /*0660*/  IMAD R2, R204, R5, R2 ;  /* 0x00000005cc027224 */ /* 0x000fe200078e0202 */
[----:B------:R-:W-:Y:S01]  /*0670*/  ISETP.GE.AND P1, PT, R10, UR4, PT ;  /* 0x000000040a007c0c */ /* 0x000fe2000bf26270 */
[----:B------:R-:W-:Y:S01]  /*0680*/  @!P0 IMAD.IADD R224, R15, 0x1, R3 ;  /* 0x000000010fe08824 */ /* 0x000fe200078e0203 */
[CC--:B------:R-:W-:Y:S01]  /*0690*/  ISETP.GE.AND P0, PT, R7.reuse, R227.reuse, PT ;  /* 0x000000e30700720c */ /* 0x0c0fe20003f06270 */
[----:B------:R-:W-:Y:S01]  /*06a0*/  IMAD.WIDE.U32 R10, R204, R4, R10 ;  /* 0x00000004cc0a7225 */ /* 0x000fe200078e000a */
[----:B------:R-:W-:-:S02]  /*06b0*/  ISETP.GE.OR P4, PT, R7, R227, P1 ;  /* 0x000000e30700720c */ /* 0x000fc40000f86670 */
[--C-:B------:R-:W-:Y:S01]  /*06c0*/  SHF.R.S32.HI R3, RZ, 0x1f, R9.reuse ;  /* 0x0000001fff037819 */ /* 0x100fe20000011409 */
[----:B------:R-:W-:Y:S01]  /*06d0*/  IMAD R13, R13, UR6, R9 ;  /* 0x000000060d0d7c24 */ /* 0x000fe2000f8e0209 */
[----:B------:R-:W-:-:S03]  /*06e0*/  IADD3 R6, P2, R6, R10, RZ ;  /* 0x0000000a06067210 */ /* 0x000fc60007f5e0ff */
[----:B------:R-:W-:Y:S01]  /*06f0*/  IMAD R13, R13, UR5, R204 ;  /* 0x000000050d0d7c24 */ /* 0x000fe2000f8e02cc */
[----:B------:R-:W-:Y:S01]  /*0700*/  IADD3.X R7, R224, R11, R2, P2, !PT ;  /* 0x0000000be0077210 */ /* 0x000fe200017fe402 */
[----:B------:R-:W-:Y:S01]  /*0710*/  ULDC.64 UR4, c[0x0][0x2a0] ;  /* 0x0000a80000047ab9 */ /* 0x000fe20000000a00 */
[----:B------:R-:W-:Y:S01]  /*0720*/  ISETP.GE.OR P2, PT, R0, R227, P1 ;  /* 0x000000e30000720c */ /* 0x000fe20000f46670 */
[----:B------:R-:W-:Y:S01]  /*0730*/  IMAD R3, R3, UR4, RZ ;  /* 0x0000000403037c24 */ /* 0x000fe2000f8e02ff */
[----:B------:R-:W-:-:S03]  /*0740*/  IADD3 R2, P1, R13, R0, RZ ;  /* 0x000000000d027210 */ /* 0x000fc60007f3e0ff */
[C---:B------:R-:W-:Y:S02]  /*0750*/  IMAD R3, R9.reuse, UR5, R3 ;  /* 0x0000000509037c24 */ /* 0x040fe4000f8e0203 */
[----:B------:R-:W-:Y:S01]  /*0760*/  IMAD.WIDE.U32 R8, R9, UR4, R6 ;  /* 0x0000000409087c25 */ /* 0x000fe2000f8e0006 */
[----:B------:R-:W-:-:S04]  /*0770*/  SHF.R.S32.HI R6, RZ, 0x1f, R0 ;  /* 0x0000001fff067819 */ /* 0x000fc80000011400 */
[----:B------:R-:W-:Y:S01]  /*0780*/  IADD3 R11, R9, R3, RZ ;  /* 0x00000003090b7210 */ /* 0x000fe20007ffe0ff */
[----:B------:R-:W-:Y:S06]  /*0790*/  @P2 BRA `(.L_x_698) ;  /* 0x0000000000242947 */ /* 0x000fec0003800000 */
[----:B------:R-:W-:Y:S01]  /*07a0*/  MOV R10, R8 ;  /* 0x00000008000a7202 */ /* 0x000fe20000000f00 */
[----:B------:R-:W-:Y:S01]  /*07b0*/  IMAD R3, R6, R4, RZ ;  /* 0x0000000406037224 */ /* 0x000fe200078e02ff */
[----:B------:R-:W-:-:S03]  /*07c0*/  ULDC.64 UR4, c[0x0][0x280] ;  /* 0x0000a00000047ab9 */ /* 0x000fc60000000a00 */
[----:B------:R-:W-:-:S04]  /*07d0*/  IMAD.WIDE.U32 R14, R0, R4, R10 ;  /* 0x00000004000e7225 */ /* 0x000fc800078e000a */
[----:B------:R-:W-:Y:S01]  /*07e0*/  IMAD R3, R0, R5, R3 ;  /* 0x0000000500037224 */ /* 0x000fe200078e0203 */
[----:B------:R-:W-:-:S04]  /*07f0*/  LEA R16, P2, R14, UR4, 0x1 ;  /* 0x000000040e107c11 */ /* 0x000fc8000f8408ff */
[----:B------:R-:W-:-:S04]  /*0800*/  IADD3 R3, R15, R3, RZ ;  /* 0x000000030f037210 */ /* 0x000fc80007ffe0ff */
[----:B------:R-:W-:-:S05]  /*0810*/  LEA.HI.X R17, R14, UR5, R3, 0x1, P2 ;  /* 0x000000050e117c11 */ /* 0x000fca00090f0c03 */
[----:B------:R1:W-:Y:S02]  /*0820*/  STG.E.128 desc[UR10][R16.64], RZ ;  /* 0x000000ff10007986 */ /* 0x0003e4000c101d0a */
.L_x_698:
[----:B------:R-:W-:Y:S05]  /*0830*/  BSYNC B0 ;  /* 0x0000000000007941 */ /* 0x000fea0003800000 */
.L_x_697:
[----:B------:R-:W-:Y:S04]  /*0840*/  BSSY B0, `(.L_x_699) ;  /* 0x000000d000007945 */ /* 0x000fe80003800000 */
[----:B------:R-:W-:Y:S05]  /*0850*/  @P4 BRA `(.L_x_700) ;  /* 0x00000000002c4947 */ /* 0x000fea0003800000 */
[----:B------:R-:W-:Y:S01]  /*0860*/  IADD3 R3, P2, R0, 0x20, RZ ;  /* 0x0000002000037810 */ /* 0x000fe20007f5e0ff */
[----:B------:R-:W-:Y:S01]  /*0870*/  ULDC.64 UR4, c[0x0][0x280] ;  /* 0x0000a00000047ab9 */ /* 0x000fe20000000a00 */
[----:B------:R-:W-:Y:S02]  /*0880*/  MOV R9, R11 ;  /* 0x0000000b00097202 */ /* 0x000fe40000000f00 */
[----:B------:R-:W-:Y:S01]  /*0890*/  IADD3.X R0, RZ, R6, RZ, P2, !PT ;  /* 0x00000006ff007210 */ /* 0x000fe200017fe4ff */
[----:B------:R-:W-:-:S04]  /*08a0*/  IMAD.WIDE.U32 R8, R3, R4, R8 ;  /* 0x0000000403087225 */ /* 0x000fc800078e0008 */
[----:B------:R-:W-:Y:S01]  /*08b0*/  IMAD R0, R0, R4, RZ ;  /* 0x0000000400007224 */ /* 0x000fe200078e02ff */
[----:B------:R-:W-:-:S03]  /*08c0*/  LEA R4, P2, R8, UR4, 0x1 ;  /* 0x0000000408047c11 */ /* 0x000fc6000f8408ff */
[----:B------:R-:W-:-:S05]  /*08d0*/  IMAD R0, R3, R5, R0 ;  /* 0x0000000503007224 */ /* 0x000fca00078e0200 */
[----:B------:R-:W-:-:S04]  /*08e0*/  IADD3 R0, R9, R0, RZ ;  /* 0x0000000009007210 */ /* 0x000fc80007ffe0ff */
[----:B------:R-:W-:-:S05]  /*08f0*/  LEA.HI.X R5, R8, UR5, R0, 0x1, P2 ;  /* 0x0000000508057c11 */ /* 0x000fca00090f0c00 */
[----:B------:R2:W-:Y:S02]  /*0900*/  STG.E.128 desc[UR10][R4.64], RZ ;  /* 0x000000ff04007986 */ /* 0x0005e4000c101d0a */
.L_x_700:
[----:B------:R-:W-:Y:S05]  /*0910*/  BSYNC B0 ;  /* 0x0000000000007941 */ /* 0x000fea0003800000 */
.L_x_699:
[----:B------:R-:W-:Y:S01]  /*0920*/  ISETP.NE.OR P0, PT, R196, RZ, P0 ;  /* 0x000000ffc400720c */ /* 0x000fe20000705670 */
[----:B------:R-:W-:Y:S01]  /*0930*/  ULDC.64 UR4, c[0x0][0x2b0] ;  /* 0x0000ac0000047ab9 */ /* 0x000fe20000000a00 */
[----:B------:R-:W-:Y:S01]  /*0940*/  LEA.HI.X.SX32 R6, R13, R6, 0x1, P1 ;  /* 0x000000060d067211 */ /* 0x000fe200008f0eff */
[----:B------:R-:W-:Y:S01]  /*0950*/  @!P3 IMAD.MOV.U32 R0, RZ, RZ, 0x7f800000 ;  /* 0x7f800000ff00b424 */ /* 0x000fe200078e00ff */
[----:B--2---:R-:W-:-:S04]  /*0960*/  LEA R4, P1, R2, UR4, 0x2 ;  /* 0x0000000402047c11 */ /* 0x004fc8000f8210ff */
[----:B------:R-:W-:-:S05]  /*0970*/  LEA.HI.X R5, R2, UR5, R6, 0x2, P1 ;  /* 0x0000000502057c11 */ /* 0x000fca00088f1406 */
[----:B------:R2:W-:Y:S01]  /*0980*/  @!P3 STG.E desc[UR10][R4.64], R0 ;  /* 0x000000000400b986 */ /* 0x0005e2000c10190a */
[----:B------:R-:W-:Y:S05]  /*0990*/  @P0 EXIT ;  /* 0x000000000000094d */ /* 0x000fea0003800000 */
[----:B--2---:R-:W-:-:S05]  /*09a0*/  MOV R0, 0x7f800000 ;  /* 0x7f80000000007802 */ /* 0x004fca0000000f00 */
[----:B------:R-:W-:Y:S01]  /*09b0*/  STG.E desc[UR10][R4.64+0x80], R0 ;  /* 0x0000800004007986 */ /* 0x000fe2000c10190a */
[----:B------:R-:W-:Y:S05]  /*09c0*/  EXIT ;  /* 0x000000000000794d */ /* 0x000fea0003800000 */
.L_x_696:
[----:B------:R-:W1:Y:S01]  /*09d0*/  LDC.64 R2, c[0x0][0x368] ;  /* 0x0000da00ff027b82 */ /* 0x000e620000000a00 */
[----:B------:R-:W-:Y:S01]  /*09e0*/  IMAD.MOV.U32 R8, RZ, RZ, R13 ;  /* 0x000000ffff087224 */ /* 0x000fe200078e000d */
[----:B------:R-:W-:Y:S01]  /*09f0*/  ULDC.64 UR4, c[0x0][0x370] ;  /* 0x0000dc0000047ab9 */ /* 0x000fe20000000a00 */
[----:B-1----:R-:W-:-:S04]  /*0a00*/  ISETP.NE.U32.AND P0, PT, R2, RZ, PT ;  /* 0x000000ff0200720c */ /* 0x002fc80003f05070 */
[----:B------:R-:W-:-:S13]  /*0a10*/  ISETP.NE.AND.EX P0, PT, R3, RZ, PT, P0 ;  /* 0x000000ff0300720c */ /* 0x000fda0003f05300 */
[----:B------:R-:W1:Y:S02]  /*0a20*/  @P0 LDC.64 R2, c[0x0][0x368] ;  /* 0x0000da00ff020b82 */ /* 0x000e640000000a00 */
[----:B-1----:R-:W-:-:S05]  /*0a30*/  @P0 IMAD.WIDE R2, R13, 0x4, R2 ;  /* 0x000000040d020825 */ /* 0x002fca00078e0202 */
[----:B------:R1:W5:Y:S01]  /*0a40*/  @P0 LDG.E R8, desc[UR10][R2.64] ;  /* 0x0000000a02080981 */ /* 0x000362000c1e1900 */
[----:B------:R-:W-:Y:S02]  /*0a50*/  ISETP.NE.U32.AND P0, PT, RZ, UR4, PT ;  /* 0x00000004ff007c0c */ /* 0x000fe4000bf05070 */
[----:B------:R-:W-:Y:S02]  /*0a60*/  CS2R R228, SRZ ;  /* 0x0000000000e47805 */ /* 0x000fe4000001ff00 */
[----:B------:R-:W-:Y:S02]  /*0a70*/  PLOP3.LUT P6, PT, PT, PT, PT, 0x8, 0x0 ;  /* 0x000000000000781c */ /* 0x000fe40003fce170 */
[----:B------:R-:W-:-:S13]  /*0a80*/  ISETP.NE.AND.EX P0, PT, RZ, UR5, PT, P0 ;  /* 0x00000005ff007c0c */ /* 0x000fda000bf05300 */
[----:B------:R-:W-:Y:S05]  /*0a90*/  @!P0 BRA `(.L_x_701) ;  /* 0x00000000002c8947 */ /* 0x000fea0003800000 */
[----:B-1----:R-:W1:Y:S01]  /*0aa0*/  LDC.64 R2, c[0x0][0x378] ;  /* 0x0000de00ff027b82 */ /* 0x002e620000000a00 */
[----:B------:R-:W-:-:S05]  /*0ab0*/  SHF.R.S32.HI R4, RZ, 0x1f, R13 ;  /* 0x0000001fff047819 */ /* 0x000fca000001140d */
[-C--:B-1----:R-:W-:Y:S02]  /*0ac0*/  IMAD R4, R4, R2.reuse, RZ ;  /* 0x0000000204047224 */ /* 0x082fe400078e02ff */
[----:B---3--:R-:W-:-:S04]  /*0ad0*/  IMAD.WIDE.U32 R6, R13, R2, RZ ;  /* 0x000000020d067225 */ /* 0x008fc800078e00ff */
[----:B------:R-:W-:Y:S01]  /*0ae0*/  IMAD R2, R13, R3, R4 ;  /* 0x000000030d027224 */ /* 0x000fe200078e0204 */
[----:B------:R-:W-:-:S03]  /*0af0*/  LEA R228, P0, R6, UR4, 0x2 ;  /* 0x0000000406e47c11 */ /* 0x000fc6000f8010ff */
[----:B------:R-:W-:Y:S01]  /*0b00*/  IMAD.IADD R2, R7, 0x1, R2 ;  /* 0x0000000107027824 */ /* 0x000fe200078e0202 */
[----:B------:R-:W-:-:S04]  /*0b10*/  ISETP.NE.U32.AND P6, PT, R228, RZ, PT ;  /* 0x000000ffe400720c */ /* 0x000fc80003fc5070 */
[----:B------:R-:W-:-:S04]  /*0b20*/  SHF.L.U64.HI R2, R6, 0x2, R2 ;  /* 0x0000000206027819 */ /* 0x000fc80000010202 */
[----:B------:R-:W-:-:S04]  /*0b30*/  IADD3.X R229, R2, UR5, RZ, P0, !PT ;  /* 0x0000000502e57c10 */ /* 0x000fc800087fe4ff */
[----:B------:R-:W-:-:S13]  /*0b40*/  ISETP.NE.AND.EX P6, PT, R229, RZ, PT, P6 ;  /* 0x000000ffe500720c */ /* 0x000fda0003fc5360 */
.L_x_701:
[----:B------:R-:W-:Y:S05]  /*0b50*/  @!P6 BRA `(.L_x_702) ;  /* 0x000000040040e947 */ /* 0x000fea0003800000 */
[----:B------:R-:W2:Y:S01]  /*0b60*/  LDC R10, c[0x0][0x380] ;  /* 0x0000e000ff0a7b82 */ /* 0x000ea20000000800 */
[----:B------:R-:W-:Y:S01]  /*0b70*/  LEA R198, R194, 0xffffff00, 0x8 ;  /* 0xffffff00c2c67811 */ /* 0x000fe200078e40ff */
[----:B------:R-:W-:-:S03]  /*0b80*/  ULDC.64 UR4, c[0x0][0x230] ;  /* 0x00008c0000047ab9 */ /* 0x000fc60000000a00 */
[----:B-1----:R-:W-:-:S03]  /*0b90*/  IABS R2, R198 ;  /* 0x000000c600027213 */ /* 0x002fc60000000000 */
[----:B------:R-:W1:Y:S01]  /*0ba0*/  LDC.64 R148, c[0x0][0x248] ;  /* 0x00009200ff947b82 */ /* 0x000e620000000a00 */
[----:B--2---:R-:W-:-:S04]  /*0bb0*/  IABS R4, R10 ;  /* 0x0000000a00047213 */ /* 0x004fc80000000000 */
[----:B---3--:R-:W2:Y:S08]  /*0bc0*/  I2F.RP R6, R4 ;  /* 0x0000000400067306 */ /* 0x008eb00000209400 */
[----:B--2---:R-:W2:Y:S02]  /*0bd0*/  MUFU.RCP R6, R6 ;  /* 0x0000000600067308 */ /* 0x004ea40000001000 */
[----:B--2---:R-:W-:-:S06]  /*0be0*/  IADD3 R6, R6, 0xffffffe, RZ ;  /* 0x0ffffffe06067810 */ /* 0x004fcc0007ffe0ff */
[----:B------:R-:W2:Y:S02]  /*0bf0*/  F2I.FTZ.U32.TRUNC.NTZ R7, R6 ;  /* 0x0000000600077305 */ /* 0x000ea4000021f000 */
[----:B--2---:R-:W-:Y:S01]  /*0c00*/  IMAD.MOV R3, RZ, RZ, -R7 ;  /* 0x000000ffff037224 */ /* 0x004fe200078e0a07 */
[----:B------:R-:W-:-:S03]  /*0c10*/  MOV R6, RZ ;  /* 0x000000ff00067202 */ /* 0x000fc60000000f00 */
[----:B------:R-:W-:-:S04]  /*0c20*/  IMAD R3, R3, R4, RZ ;  /* 0x0000000403037224 */ /* 0x000fc800078e02ff */
[----:B------:R-:W-:-:S04]  /*0c30*/  IMAD.HI.U32 R6, R7, R3, R6 ;  /* 0x0000000307067227 */ /* 0x000fc800078e0006 */
[----:B------:R-:W-:-:S04]  /*0c40*/  IMAD.MOV.U32 R3, RZ, RZ, R2 ;  /* 0x000000ffff037224 */ /* 0x000fc800078e0002 */
[----:B-----5:R-:W-:Y:S02]  /*0c50*/  IMAD.HI.U32 R8, R6, R3, RZ ;  /* 0x0000000306087227 */ /* 0x020fe400078e00ff */
[----:B------:R-:W2:Y:S03]  /*0c60*/  LDC R6, c[0x0][0x278] ;  /* 0x00009e00ff067b82 */ /* 0x000ea60000000800 */
[----:B------:R-:W-:-:S05]  /*0c70*/  IADD3 R2, -R8, RZ, RZ ;  /* 0x000000ff08027210 */ /* 0x000fca0007ffe1ff */
[----:B------:R-:W-:-:S05]  /*0c80*/  IMAD R2, R4, R2, R3 ;  /* 0x0000000204027224 */ /* 0x000fca00078e0203 */
[----:B------:R-:W-:-:S13]  /*0c90*/  ISETP.GT.U32.AND P1, PT, R4, R2, PT ;  /* 0x000000020400720c */ /* 0x000fda0003f24070 */
[----:B------:R-:W-:Y:S01]  /*0ca0*/  @!P1 IMAD.IADD R2, R2, 0x1, -R4 ;  /* 0x0000000102029824 */ /* 0x000fe200078e0a04 */
[----:B------:R-:W-:Y:S02]  /*0cb0*/  @!P1 IADD3 R8, R8, 0x1, RZ ;  /* 0x0000000108089810 */ /* 0x000fe40007ffe0ff */
[----:B------:R-:W-:Y:S02]  /*0cc0*/  ISETP.NE.AND P1, PT, R10, RZ, PT ;  /* 0x000000ff0a00720c */ /* 0x000fe40003f25270 */
[----:B------:R-:W-:Y:S02]  /*0cd0*/  ISETP.GE.U32.AND P2, PT, R2, R4, PT ;  /* 0x000000040200720c */ /* 0x000fe40003f46070 */
[----:B------:R-:W-:-:S04]  /*0ce0*/  LOP3.LUT R2, R198, R10, RZ, 0x3c, !PT ;  /* 0x0000000ac6027212 */ /* 0x000fc800078e3cff */
[----:B------:R-:W-:-:S07]  /*0cf0*/  ISETP.GE.AND P0, PT, R2, RZ, PT ;  /* 0x000000ff0200720c */ /* 0x000fce0003f06270 */
[----:B------:R-:W-:-:S06]  /*0d00*/  @P2 VIADD R8, R8, 0x1 ;  /* 0x0000000108082836 */ /* 0x000fcc0000000000 */
[----:B------:R-:W-:Y:S02]  /*0d10*/  @!P0 IADD3 R8, -R8, RZ, RZ ;  /* 0x000000ff08088210 */ /* 0x000fe40007ffe1ff */
[----:B------:R-:W-:-:S05]  /*0d20*/  @!P1 LOP3.LUT R8, RZ, R10, RZ, 0x33, !PT ;  /* 0x0000000aff089212 */ /* 0x000fca00078e33ff */
[----:B------:R-:W-:-:S05]  /*0d30*/  IMAD.WIDE R2, R8, 0x4, R228 ;  /* 0x0000000408027825 */ /* 0x000fca00078e02e4 */
[----:B------:R2:W3:Y:S01]  /*0d40*/  LDG.E R5, desc[UR10][R2.64] ;  /* 0x0000000a02057981 */ /* 0x0004e2000c1e1900 */
[----:B------:R-:W-:-:S05]  /*0d50*/  IADD3 R8, -R8, RZ, RZ ;  /* 0x000000ff08087210 */ /* 0x000fca0007ffe1ff */
[----:B------:R-:W-:Y:S01]  /*0d60*/  IMAD R198, R10, R8, R198 ;  /* 0x000000080ac67224 */ /* 0x000fe200078e02c6 */
[----:B--2---:R-:W-:-:S04]  /*0d70*/  IABS R2, R6 ;  /* 0x0000000600027213 */ /* 0x004fc80000000000 */
[----:B------:R-:W2:Y:S08]  /*0d80*/  I2F.RP R14, R2 ;  /* 0x00000002000e7306 */ /* 0x000eb00000209400 */
[----:B--2---:R-:W2:Y:S02]  /*0d90*/  MUFU.RCP R14, R14 ;  /* 0x0000000e000e7308 */ /* 0x004ea40000001000 */
[----:B--2---:R-:W-:-:S06]  /*0da0*/  VIADD R14, R14, 0xffffffe ;  /* 0x0ffffffe0e0e7836 */ /* 0x004fcc0000000000 */
[----:B------:R-:W2:Y:S02]  /*0db0*/  F2I.FTZ.U32.TRUNC.NTZ R15, R14 ;  /* 0x0000000e000f7305 */ /* 0x000ea4000021f000 */
[----:B--2---:R-:W-:Y:S01]  /*0dc0*/  IADD3 R3, RZ, -R15, RZ ;  /* 0x8000000fff037210 */ /* 0x004fe20007ffe0ff */
[----:B------:R-:W-:-:S04]  /*0dd0*/  IMAD.MOV.U32 R14, RZ, RZ, RZ ;  /* 0x000000ffff0e7224 */ /* 0x000fc800078e00ff */
[----:B------:R-:W-:Y:S01]  /*0de0*/  IMAD R4, R3, R2, RZ ;  /* 0x0000000203047224 */ /* 0x000fe200078e02ff */
[----:B------:R-:W-:-:S03]  /*0df0*/  IABS R3, R9 ;  /* 0x0000000900037213 */ /* 0x000fc60000000000 */
[----:B------:R-:W-:Y:S01]  /*0e00*/  IMAD.HI.U32 R14, R15, R4, R14 ;  /* 0x000000040f0e7227 */ /* 0x000fe200078e000e */
[----:B------:R-:W-:Y:S02]  /*0e10*/  MOV R4, R3 ;  /* 0x0000000300047202 */ /* 0x000fe40000000f00 */
[----:B------:R-:W-:-:S03]  /*0e20*/  SHF.R.S32.HI R15, RZ, 0x1f, R198 ;  /* 0x0000001fff0f7819 */ /* 0x000fc600000114c6 */
[----:B------:R-:W-:-:S04]  /*0e30*/  IMAD.HI.U32 R20, R14, R4, RZ ;  /* 0x000000040e147227 */ /* 0x000fc800078e00ff */
[----:B------:R-:W-:-:S04]  /*0e40*/  IMAD.MOV R3, RZ, RZ, -R20 ;  /* 0x000000ffff037224 */ /* 0x000fc800078e0a14 */
[----:B------:R-:W-:-:S05]  /*0e50*/  IMAD R3, R2, R3, R4 ;  /* 0x0000000302037224 */ /* 0x000fca00078e0204 */
[----:B------:R-:W-:-:S13]  /*0e60*/  ISETP.GT.U32.AND P1, PT, R2, R3, PT ;  /* 0x000000030200720c */ /* 0x000fda0003f24070 */
[-C--:B------:R-:W-:Y:S01]  /*0e70*/  @!P1 IADD3 R3, R3, -R2.reuse, RZ ;  /* 0x8000000203039210 */ /* 0x080fe20007ffe0ff */
[----:B------:R-:W-:Y:S01]  /*0e80*/  @!P1 VIADD R20, R20, 0x1 ;  /* 0x0000000114149836 */ /* 0x000fe20000000000 */
[----:B------:R-:W-:Y:S02]  /*0e90*/  ISETP.NE.AND P1, PT, R6, RZ, PT ;  /* 0x000000ff0600720c */ /* 0x000fe40003f25270 */
[----:B------:R-:W-:Y:S02]  /*0ea0*/  ISETP.GE.U32.AND P2, PT, R3, R2, PT ;  /* 0x000000020300720c */ /* 0x000fe40003f46070 */
[----:B------:R-:W-:-:S04]  /*0eb0*/  LOP3.LUT R2, R9, R6, RZ, 0x3c, !PT ;  /* 0x0000000609027212 */ /* 0x000fc800078e3cff */
[----:B------:R-:W-:Y:S02]  /*0ec0*/  ISETP.GE.AND P0, PT, R2, RZ, PT ;  /* 0x000000ff0200720c */ /* 0x000fe40003f06270 */
[----:B------:R-:W2:Y:S05]  /*0ed0*/  LDC.64 R2, c[0x0][0x238] ;  /* 0x00008e00ff027b82 */ /* 0x000eaa0000000a00 */
[----:B------:R-:W-:-:S06]  /*0ee0*/  @P2 VIADD R20, R20, 0x1 ;  /* 0x0000000114142836 */ /* 0x000fcc0000000000 */
[----:B------:R-:W-:Y:S02]  /*0ef0*/  @!P0 IADD3 R20, -R20, RZ, RZ ;  /* 0x000000ff14148210 */ /* 0x000fe40007ffe1ff */
[----:B------:R-:W-:-:S04]  /*0f00*/  @!P1 LOP3.LUT R20, RZ, R6, RZ, 0x33, !PT ;  /* 0x00000006ff149212 */ /* 0x000fc800078e33ff */
[----:B------:R-:W-:Y:S02]  /*0f10*/  SHF.R.S32.HI R14, RZ, 0x1f, R20 ;  /* 0x0000001fff0e7819 */ /* 0x000fe40000011414 */
[----:B---3--:R-:W-:Y:S01]  /*0f20*/  SHF.R.S32.HI R4, RZ, 0x1f, R5 ;  /* 0x0000001fff047819 */ /* 0x008fe20000011405 */
[----:B------:R-:W-:-:S04]  /*0f30*/  IMAD.WIDE.U32 R16, R5, UR4, RZ ;  /* 0x0000000405107c25 */ /* 0x000fc8000f8e00ff */
[C---:B------:R-:W-:Y:S02]  /*0f40*/  IMAD R7, R4.reuse, UR4, RZ ;  /* 0x0000000404077c24 */ /* 0x040fe4000f8e02ff */
[----:B--2---:R-:W-:Y:S02]  /*0f50*/  IMAD R4, R4, R2, RZ ;  /* 0x0000000204047224 */ /* 0x004fe400078e02ff */
[C---:B------:R-:W-:Y:S01]  /*0f60*/  IMAD R7, R5.reuse, UR5, R7 ;  /* 0x0000000505077c24 */ /* 0x040fe2000f8e0207 */
[----:B------:R-:W-:Y:S01]  /*0f70*/  ULDC.64 UR4, c[0x0][0x260] ;  /* 0x0000980000047ab9 */ /* 0x000fe20000000a00 */
[----:B------:R-:W-:Y:S02]  /*0f80*/  IMAD R3, R5, R3, R4 ;  /* 0x0000000305037224 */ /* 0x000fe400078e0204 */
[----:B------:R-:W-:Y:S02]  /*0f90*/  IMAD.IADD R17, R17, 0x1, R7 ;  /* 0x0000000111117824 */ /* 0x000fe400078e0207 */
[----:B-1----:R-:W-:-:S02]  /*0fa0*/  IMAD R7, R15, R148, RZ ;  /* 0x000000940f077224 */ /* 0x002fc400078e02ff */
[----:B------:R-:W-:-:S04]  /*0fb0*/  IMAD.WIDE.U32 R16, R198, R148, R16 ;  /* 0x00000094c6107225 */ /* 0x000fc800078e0010 */
[----:B------:R-:W-:Y:S02]  /*0fc0*/  IMAD R6, R198, R149, R7 ;  /* 0x00000095c6067224 */ /* 0x000fe400078e0207 */
[----:B------:R-:W-:-:S03]  /*0fd0*/  IMAD.WIDE.U32 R4, R5, R2, RZ ;  /* 0x0000000205047225 */ /* 0x000fc600078e00ff */
[----:B------:R-:W-:Y:S01]  /*0fe0*/  IADD3 R17, R17, R6, RZ ;  /* 0x0000000611117210 */ /* 0x000fe20007ffe0ff */
[----:B------:R-:W-:Y:S01]  /*0ff0*/  IMAD R6, R14, UR4, RZ ;  /* 0x000000040e067c24 */ /* 0x000fe2000f8e02ff */
[----:B------:R-:W-:Y:S01]  /*1000*/  IADD3 R18, R5, R3, RZ ;  /* 0x0000000305127210 */ /* 0x000fe20007ffe0ff */
[----:B------:R-:W-:Y:S02]  /*1010*/  IMAD.MOV.U32 R19, RZ, RZ, R4 ;  /* 0x000000ffff137224 */ /* 0x000fe400078e0004 */
[C---:B------:R-:W-:Y:S02]  /*1020*/  IMAD R6, R20.reuse, UR5, R6 ;  /* 0x0000000514067c24 */ /* 0x040fe4000f8e0206 */
[----:B------:R-:W-:-:S05]  /*1030*/  IMAD.WIDE.U32 R16, R20, UR4, R16 ;  /* 0x0000000414107c25 */ /* 0x000fca000f8e0010 */
[----:B------:R-:W-:Y:S01]  /*1040*/  IADD3 R17, R17, R6, RZ ;  /* 0x0000000611117210 */ /* 0x000fe20007ffe0ff */
[----:B------:R-:W-:Y:S06]  /*1050*/  BRA `(.L_x_703) ;  /* 0x0000000400347947 */ /* 0x000fec0003800000 */
.L_x_702:
[----:B------:R-:W1:Y:S01]  /*1060*/  LDC R14, c[0x0][0x278] ;  /* 0x00009e00ff0e7b82 */ /* 0x000e620000000800 */
[----:B------:R-:W-:Y:S02]  /*1070*/  ISETP.NE.AND P3, PT, R12, -0x1, PT ;  /* 0xffffffff0c00780c */ /* 0x000fe40003f65270 */
[----:B------:R-:W-:-:S04]  /*1080*/  LEA R198, R194, 0xffffff00, 0x8 ;  /* 0xffffff00c2c67811 */ /* 0x000fc800078e40ff */
[----:B------:R-:W-:-:S07]  /*1090*/  SHF.R.S32.HI R15, RZ, 0x1f, R198 ;  /* 0x0000001fff0f7819 */ /* 0x000fce00000114c6 */
[----:B------:R-:W2:Y:S01]  /*10a0*/  @P3 LDC.64 R148, c[0x0][0x248] ;  /* 0x00009200ff943b82 */ /* 0x000ea20000000a00 */
[----:B------:R-:W-:Y:S02]  /*10b0*/  @P3 IADD3 R16, R10, R12, RZ ;  /* 0x0000000c0a103210 */ /* 0x000fe40007ffe0ff */
[----:B-1----:R-:W-:-:S04]  /*10c0*/  IABS R3, R14 ;  /* 0x0000000e00037213 */ /* 0x002fc80000000000 */
[----:B---3--:R-:W1:Y:S01]  /*10d0*/  I2F.RP R6, R3 ;  /* 0x0000000300067306 */ /* 0x008e620000209400 */
[C---:B--2---:R-:W-:Y:S02]  /*10e0*/  @P3 IMAD R5, R16.reuse, R149, RZ ;  /* 0x0000009510053224 */ /* 0x044fe400078e02ff */
[----:B------:R-:W-:-:S05]  /*10f0*/  @P3 IMAD.WIDE.U32 R16, R16, R148, RZ ;  /* 0x0000009410103225 */ /* 0x000fca00078e00ff */
[----:B-1----:R-:W1:Y:S01]  /*1100*/  MUFU.RCP R6, R6 ;  /* 0x0000000600067308 */ /* 0x002e620000001000 */
[----:B------:R-:W-:Y:S02]  /*1110*/  @P3 IMAD.IADD R5, R17, 0x1, R5 ;  /* 0x0000000111053824 */ /* 0x000fe400078e0205 */
[----:B-1----:R-:W-:-:S05]  /*1120*/  VIADD R6, R6, 0xffffffe ;  /* 0x0ffffffe06067836 */ /* 0x002fca0000000000 */
[----:B------:R-:W1:Y:S02]  /*1130*/  F2I.FTZ.U32.TRUNC.NTZ R7, R6 ;  /* 0x0000000600077305 */ /* 0x000e64000021f000 */
[----:B-1----:R-:W-:Y:S01]  /*1140*/  IMAD.MOV R2, RZ, RZ, -R7 ;  /* 0x000000ffff027224 */ /* 0x002fe200078e0a07 */
[----:B------:R-:W-:-:S03]  /*1150*/  MOV R6, RZ ;  /* 0x000000ff00067202 */ /* 0x000fc60000000f00 */
[----:B------:R-:W-:Y:S01]  /*1160*/  IMAD R4, R2, R3, RZ ;  /* 0x0000000302047224 */ /* 0x000fe200078e02ff */
[----:B------:R-:W-:-:S03]  /*1170*/  IABS R2, R9 ;  /* 0x0000000900027213 */ /* 0x000fc60000000000 */
[----:B------:R-:W-:-:S04]  /*1180*/  IMAD.HI.U32 R6, R7, R4, R6 ;  /* 0x0000000407067227 */ /* 0x000fc800078e0006 */
[----:B------:R-:W-:-:S04]  /*1190*/  IMAD.MOV.U32 R4, RZ, RZ, R2 ;  /* 0x000000ffff047224 */ /* 0x000fc800078e0002 */
[----:B------:R-:W-:Y:S02]  /*11a0*/  IMAD.HI.U32 R20, R6, R4, RZ ;  /* 0x0000000406147227 */ /* 0x000fe400078e00ff */
[----:B------:R-:W1:Y:S03]  /*11b0*/  @P3 LDC.64 R6, c[0x0][0x250] ;  /* 0x00009400ff063b82 */ /* 0x000e660000000a00 */
[----:B------:R-:W-:-:S05]  /*11c0*/  IADD3 R2, -R20, RZ, RZ ;  /* 0x000000ff14027210 */ /* 0x000fca0007ffe1ff */
[----:B------:R-:W-:Y:S01]  /*11d0*/  IMAD R2, R3, R2, R4 ;  /* 0x0000000203027224 */ /* 0x000fe200078e0204 */
[----:B------:R-:W-:-:S04]  /*11e0*/  LOP3.LUT R4, R9, R14, RZ, 0x3c, !PT ;  /* 0x0000000e09047212 */ /* 0x000fc800078e3cff */
[----:B------:R-:W-:Y:S02]  /*11f0*/  ISETP.GT.U32.AND P0, PT, R3, R2, PT ;  /* 0x000000020300720c */ /* 0x000fe40003f04070 */
[----:B------:R-:W-:-:S11]  /*1200*/  ISETP.GE.AND P1, PT, R4, RZ, PT ;  /* 0x000000ff0400720c */ /* 0x000fd60003f26270 */
[----:B------:R-:W-:Y:S02]  /*1210*/  @!P0 IMAD.IADD R2, R2, 0x1, -R3 ;  /* 0x0000000102028824 */ /* 0x000fe400078e0a03 */
[----:B------:R-:W-:Y:S01]  /*1220*/  @!P0 VIADD R20, R20, 0x1 ;  /* 0x0000000114148836 */ /* 0x000fe20000000000 */
[----:B------:R-:W-:Y:S02]  /*1230*/  ISETP.NE.AND P0, PT, R14, RZ, PT ;  /* 0x000000ff0e00720c */ /* 0x000fe40003f05270 */
[----:B------:R-:W-:Y:S02]  /*1240*/  ISETP.GE.U32.AND P2, PT, R2, R3, PT ;  /* 0x000000030200720c */ /* 0x000fe40003f46070 */
[----:B------:R-:W2:Y:S11]  /*1250*/  LDC.64 R2, c[0x0][0x260] ;  /* 0x00009800ff027b82 */ /* 0x000eb60000000a00 */
[----:B------:R-:W-:-:S04]  /*1260*/  @P2 IADD3 R20, R20, 0x1, RZ ;  /* 0x0000000114142810 */ /* 0x000fc80007ffe0ff */
[----:B------:R-:W-:Y:S01]  /*1270*/  @!P1 IADD3 R20, -R20, RZ, RZ ;  /* 0x000000ff14149210 */ /* 0x000fe20007ffe1ff */
[----:B-1----:R-:W-:Y:S06]  /*1280*/  @P3 BRA `(.L_x_704) ;  /* 0x0000000000303947 */ /* 0x002fec0003800000 */
[----:B------:R-:W1:Y:S01]  /*1290*/  LDC.64 R148, c[0x0][0x248] ;  /* 0x00009200ff947b82 */ /* 0x000e620000000a00 */
[----:B------:R-:W-:Y:S02]  /*12a0*/  SHF.R.S32.HI R17, RZ, 0x1f, R10 ;  /* 0x0000001fff117819 */ /* 0x000fe4000001140a */
[----:B-----5:R-:W-:-:S05]  /*12b0*/  SHF.R.S32.HI R16, RZ, 0x1f, R8 ;  /* 0x0000001fff107819 */ /* 0x020fca0000011408 */
[----:B------:R-:W3:Y:S01]  /*12c0*/  LDC.64 R4, c[0x0][0x230] ;  /* 0x00008c00ff047b82 */ /* 0x000ee20000000a00 */
[-C--:B-1----:R-:W-:Y:S02]  /*12d0*/  IMAD R17, R17, R148.reuse, RZ ;  /* 0x0000009411117224 */ /* 0x082fe400078e02ff */
[----:B------:R-:W-:-:S04]  /*12e0*/  IMAD.WIDE.U32 R18, R10, R148, RZ ;  /* 0x000000940a127225 */ /* 0x000fc800078e00ff */
[----:B------:R-:W-:Y:S02]  /*12f0*/  IMAD R17, R10, R149, R17 ;  /* 0x000000950a117224 */ /* 0x000fe400078e0211 */
[----:B---3--:R-:W-:-:S03]  /*1300*/  IMAD R16, R16, R4, RZ ;  /* 0x0000000410107224 */ /* 0x008fc600078e02ff */
[----:B------:R-:W-:Y:S01]  /*1310*/  IADD3 R19, R19, R17, RZ ;  /* 0x0000001113137210 */ /* 0x000fe20007ffe0ff */
[C---:B------:R-:W-:Y:S02]  /*1320*/  IMAD R5, R8.reuse, R5, R16 ;  /* 0x0000000508057224 */ /* 0x040fe400078e0210 */
[----:B------:R-:W-:-:S05]  /*1330*/  IMAD.WIDE.U32 R16, R8, R4, R18 ;  /* 0x0000000408107225 */ /* 0x000fca00078e0012 */
[----:B------:R-:W-:-:S07]  /*1340*/  IADD3 R5, R17, R5, RZ ;  /* 0x0000000511057210 */ /* 0x000fce0007ffe0ff */
.L_x_704:
[----:B------:R-:W-:Y:S01]  /*1350*/  MOV R17, R5 ;  /* 0x0000000500117202 */ /* 0x000fe20000000f00 */
[----:B------:R-:W-:Y:S01]  /*1360*/  IMAD R4, R15, R148, RZ ;  /* 0x000000940f047224 */ /* 0x000fe200078e02ff */
[----:B------:R-:W-:Y:S02]  /*1370*/  @!P0 LOP3.LUT R20, RZ, R14, RZ, 0x33, !PT ;  /* 0x0000000eff148212 */ /* 0x000fe400078e33ff */
[----:B------:R-:W-:Y:S01]  /*1380*/  @P3 IADD3 R12, R10, R12, RZ ;  /* 0x0000000c0a0c3210 */ /* 0x000fe20007ffe0ff */
[----:B------:R-:W-:Y:S01]  /*1390*/  IMAD.WIDE.U32 R18, R148, R198, R16 ;  /* 0x000000c694127225 */ /* 0x000fe200078e0010 */
[----:B------:R-:W-:-:S03]  /*13a0*/  SHF.R.S32.HI R14, RZ, 0x1f, R20 ;  /* 0x0000001fff0e7819 */ /* 0x000fc60000011414 */
[----:B------:R-:W-:Y:S02]  /*13b0*/  IMAD R4, R149, R198, R4 ;  /* 0x000000c695047224 */ /* 0x000fe400078e0204 */
[----:B--2---:R-:W-:-:S03]  /*13c0*/  IMAD R16, R14, R2, RZ ;  /* 0x000000020e107224 */ /* 0x004fc600078e02ff */
[----:B------:R-:W-:Y:S01]  /*13d0*/  IADD3 R19, R19, R4, RZ ;  /* 0x0000000413137210 */ /* 0x000fe20007ffe0ff */
[----:B------:R-:W-:-:S04]  /*13e0*/  @P3 IMAD.WIDE.U32 R4, R12, R6, RZ ;  /* 0x000000060c043225 */ /* 0x000fc800078e00ff */
[----:B------:R-:W-:Y:S01]  /*13f0*/  IMAD.WIDE.U32 R22, R20, R2, R18 ;  /* 0x0000000214167225 */ /* 0x000fe200078e0012 */
[----:B------:R-:W-:-:S03]  /*1400*/  @P3 MOV R19, R4 ;  /* 0x0000000400133202 */ /* 0x000fc60000000f00 */
[----:B------:R-:W-:Y:S01]  /*1410*/  IMAD R3, R20, R3, R16 ;  /* 0x0000000314037224 */ /* 0x000fe200078e0210 */
[----:B------:R-:W-:Y:S01]  /*1420*/  MOV R16, R22 ;  /* 0x0000001600107202 */ /* 0x000fe20000000f00 */
[----:B------:R-:W-:-:S03]  /*1430*/  @P3 IMAD R18, R12, R7, R5 ;  /* 0x000000070c123224 */ /* 0x000fc600078e0205 */
[----:B------:R-:W-:Y:S01]  /*1440*/  IADD3 R17, R23, R3, RZ ;  /* 0x0000000317117210 */ /* 0x000fe20007ffe0ff */
[----:B------:R-:W-:Y:S06]  /*1450*/  @P3 BRA `(.L_x_703) ;  /* 0x0000000000343947 */ /* 0x000fec0003800000 */
[----:B------:R-:W1:Y:S01]  /*1460*/  LDC.64 R4, c[0x0][0x250] ;  /* 0x00009400ff047b82 */ /* 0x000e620000000a00 */
[----:B------:R-:W-:Y:S02]  /*1470*/  SHF.R.S32.HI R7, RZ, 0x1f, R10 ;  /* 0x0000001fff077819 */ /* 0x000fe4000001140a */
[----:B-----5:R-:W-:-:S05]  /*1480*/  SHF.R.S32.HI R6, RZ, 0x1f, R8 ;  /* 0x0000001fff067819 */ /* 0x020fca0000011408 */
[----:B------:R-:W2:Y:S01]  /*1490*/  LDC.64 R2, c[0x0][0x238] ;  /* 0x00008e00ff027b82 */ /* 0x000ea20000000a00 */
[-C--:B-1----:R-:W-:Y:S02]  /*14a0*/  IMAD R7, R7, R4.reuse, RZ ;  /* 0x0000000407077224 */ /* 0x082fe400078e02ff */
[----:B------:R-:W-:-:S04]  /*14b0*/  IMAD.WIDE.U32 R18, R10, R4, RZ ;  /* 0x000000040a127225 */ /* 0x000fc800078e00ff */
[----:B------:R-:W-:Y:S02]  /*14c0*/  IMAD R5, R10, R5, R7 ;  /* 0x000000050a057224 */ /* 0x000fe400078e0207 */
[----:B--2---:R-:W-:-:S03]  /*14d0*/  IMAD R6, R6, R2, RZ ;  /* 0x0000000206067224 */ /* 0x004fc600078e02ff */
[----:B------:R-:W-:Y:S01]  /*14e0*/  IADD3 R19, R19, R5, RZ ;  /* 0x0000000513137210 */ /* 0x000fe20007ffe0ff */
[C---:B------:R-:W-:Y:S02]  /*14f0*/  IMAD R3, R8.reuse, R3, R6 ;  /* 0x0000000308037224 */ /* 0x040fe400078e0206 */
[----:B------:R-:W-:-:S05]  /*1500*/  IMAD.WIDE.U32 R4, R8, R2, R18 ;  /* 0x0000000208047225 */ /* 0x000fca00078e0012 */
[----:B------:R-:W-:Y:S02]  /*1510*/  IADD3 R18, R5, R3, RZ ;  /* 0x0000000305127210 */ /* 0x000fe40007ffe0ff */
[----:B------:R-:W-:-:S07]  /*1520*/  MOV R19, R4 ;  /* 0x0000000400137202 */ /* 0x000fce0000000f00 */
.L_x_703:
[----:B------:R-:W-:Y:S01]  /*1530*/  ISETP.NE.AND P0, PT, R224, -0x1, PT ;  /* 0xffffffffe000780c */ /* 0x000fe20003f05270 */
[----:B------:R-:W-:Y:S01]  /*1540*/  IMAD.IADD R21, R227, 0x1, -R204 ;  /* 0x00000001e3157824 */ /* 0x000fe200078e0acc */
[----:B-----5:R-:W-:Y:S01]  /*1550*/  SHF.R.S32.HI R8, RZ, 0x1f, R196 ;  /* 0x0000001fff087819 */ /* 0x020fe200000114c4 */
[----:B------:R-:W1:Y:S01]  /*1560*/  S2UR UR8, SR_CgaCtaId ;  /* 0x00000000000879c3 */ /* 0x000e620000008800 */
[----:B------:R-:W-:Y:S01]  /*1570*/  ULDC.64 UR4, c[0x0][0x258] ;  /* 0x0000960000047ab9 */ /* 0x000fe20000000a00 */
[----:B------:R-:W-:Y:S01]  /*1580*/  ULDC.64 UR6, c[0x0][0x268] ;  /* 0x00009a0000067ab9 */ /* 0x000fe20000000a00 */
[-C--:B------:R-:W-:Y:S01]  /*1590*/  LEA.HI R24, R8, R196.reuse, RZ, 0x2 ;  /* 0x000000c408187211 */ /* 0x080fe200078f10ff */
[----:B------:R-:W-:Y:S01]  /*15a0*/  VIADD R225, R194, 0xffffffff ;  /* 0xffffffffc2e17836 */ /* 0x000fe20000000000 */
[----:B------:R-:W-:Y:S01]  /*15b0*/  LEA.HI R7, R8, R196, RZ, 0x3 ;  /* 0x000000c408077211 */ /* 0x000fe200078f18ff */
[----:B------:R-:W-:Y:S01]  /*15c0*/  UMOV UR9, 0x400 ;  /* 0x0000040000097882 */ /* 0x000fe20000000000 */
[----:B------:R-:W-:Y:S01]  /*15d0*/  SHF.R.S32.HI R12, RZ, 0x2, R24 ;  /* 0x00000002ff0c7819 */ /* 0x000fe20000011418 */
[----:B------:R-:W-:Y:S01]  /*15e0*/  IMAD.SHL.U32 R150, R225, 0x100, RZ ;  /* 0x00000100e1967824 */ /* 0x000fe200078e00ff */
[----:B------:R-:W-:Y:S01]  /*15f0*/  LOP3.LUT R197, R24, 0xfffffffc, RZ, 0xc0, !PT ;  /* 0xfffffffc18c57812 */ /* 0x000fe200078ec0ff */
[----:B------:R-:W2:Y:S01]  /*1600*/  @!P0 LDC.64 R4, c[0x0][0x228] ;  /* 0x00008a00ff048b82 */ /* 0x000ea20000000a00 */
[----:B------:R-:W-:Y:S01]  /*1610*/  IADD3 R10, R12, 0x20, RZ ;  /* 0x000000200c0a7810 */ /* 0x000fe20007ffe0ff */
[----:B------:R-:W-:Y:S01]  /*1620*/  BSSY B0, `(.L_x_705) ;  /* 0x0000044000007945 */ /* 0x000fe20003800000 */
[----:B------:R-:W-:Y:S01]  /*1630*/  SHF.R.S32.HI R6, RZ, 0x3, R7 ;  /* 0x00000003ff067819 */ /* 0x000fe20000011407 */
[----:B------:R-:W-:Y:S01]  /*1640*/  IMAD.IADD R197, R196, 0x1, -R197 ;  /* 0x00000001c4c57824 */ /* 0x000fe200078e0ac5 */
[----:B------:R-:W-:-:S02]  /*1650*/  ISETP.GE.AND P4, PT, R12, R21, PT ;  /* 0x000000150c00720c */ /* 0x000fc40003f86270 */
[----:B------:R-:W-:Y:S01]  /*1660*/  ISETP.GE.AND P3, PT, R10, R21, PT ;  /* 0x000000150a00720c */ /* 0x000fe20003f66270 */
[----:B------:R-:W3:Y:S01]  /*1670*/  @P0 LDC.64 R2, c[0x0][0x240] ;  /* 0x00009000ff020b82 */ /* 0x000ee20000000a00 */
[----:B------:R-:W-:Y:S01]  /*1680*/  LEA.HI R21, R24, R12, RZ, 0x1 ;  /* 0x0000000c18157211 */ /* 0x000fe200078f08ff */
[----:B------:R-:W-:Y:S01]  /*1690*/  IMAD.SHL.U32 R226, R6, 0x40, RZ ;  /* 0x0000004006e27824 */ /* 0x000fe200078e00ff */
[----:B------:R-:W-:Y:S01]  /*16a0*/  @!P0 SHF.R.S32.HI R22, RZ, 0x1f, R13 ;  /* 0x0000001fff168819 */ /* 0x000fe2000001140d */
[----:B------:R-:W-:Y:S01]  /*16b0*/  IMAD.SHL.U32 R197, R197, 0x8, RZ ;  /* 0x00000008c5c57824 */ /* 0x000fe200078e00ff */
[----:B------:R-:W-:Y:S02]  /*16c0*/  LEA.HI R205, R8, R196, RZ, 0x5 ;  /* 0x000000c408cd7211 */ /* 0x000fe400078f28ff */
[----:B------:R-:W-:Y:S02]  /*16d0*/  LOP3.LUT R21, R21, 0x7fffffe, RZ, 0xc0, !PT ;  /* 0x07fffffe15157812 */ /* 0x000fe400078ec0ff */
[----:B------:R-:W-:-:S02]  /*16e0*/  LOP3.LUT R226, R226, 0xc0, RZ, 0xc0, !PT ;  /* 0x000000c0e2e27812 */ /* 0x000fc400078ec0ff */
[----:B------:R-:W-:Y:S01]  /*16f0*/  SHF.R.S32.HI R200, RZ, 0x5, R205 ;  /* 0x00000005ffc87819 */ /* 0x000fe200000114cd */
[----:B------:R-:W-:Y:S01]  /*1700*/  IMAD.IADD R21, R12, 0x1, -R21 ;  /* 0x000000010c157824 */ /* 0x000fe200078e0a15 */
[----:B------:R-:W-:Y:S02]  /*1710*/  LOP3.LUT R23, R226, 0x18, R197, 0xf8, !PT ;  /* 0x00000018e2177812 */ /* 0x000fe400078ef8c5 */
[----:B------:R-:W-:Y:S01]  /*1720*/  SHF.R.U32.HI R226, RZ, 0x3, R226 ;  /* 0x00000003ffe27819 */ /* 0x000fe200000116e2 */
[----:B--2---:R-:W-:Y:S01]  /*1730*/  @!P0 IMAD R22, R22, R4, RZ ;  /* 0x0000000416168224 */ /* 0x004fe200078e02ff */
[----:B------:R-:W-:Y:S01]  /*1740*/  IADD3 R16, P2, R197, R16, RZ ;  /* 0x00000010c5107210 */ /* 0x000fe20007f5e0ff */
[----:B------:R-:W-:Y:S01]  /*1750*/  @!P0 IMAD.WIDE.U32 R24, R13, R4, RZ ;  /* 0x000000040d188225 */ /* 0x000fe200078e00ff */
[----:B------:R-:W-:-:S03]  /*1760*/  LOP3.LUT R226, R23, R226, RZ, 0x3c, !PT ;  /* 0x000000e217e27212 */ /* 0x000fc600078e3cff */
[----:B------:R-:W-:Y:S01]  /*1770*/  @!P0 IMAD R5, R13, R5, R22 ;  /* 0x000000050d058224 */ /* 0x000fe200078e0216 */
[----:B------:R-:W-:Y:S01]  /*1780*/  SHF.R.S32.HI R13, RZ, 0x1f, R12 ;  /* 0x0000001fff0d7819 */ /* 0x000fe2000001140c */
[----:B---3--:R-:W-:-:S04]  /*1790*/  @P0 IMAD.WIDE.U32 R26, R224, R2, RZ ;  /* 0x00000002e01a0225 */ /* 0x008fc800078e00ff */
[----:B------:R-:W-:Y:S02]  /*17a0*/  IMAD R22, R200, 0x8, R21 ;  /* 0x00000008c8167824 */ /* 0x000fe400078e0215 */
[----:B------:R-:W-:Y:S02]  /*17b0*/  @P0 IMAD.MOV.U32 R21, RZ, RZ, R26 ;  /* 0x000000ffff150224 */ /* 0x000fe400078e001a */
[----:B------:R-:W-:Y:S01]  /*17c0*/  @!P0 IMAD.MOV.U32 R21, RZ, RZ, R24 ;  /* 0x000000ffff158224 */ /* 0x000fe200078e0018 */
[----:B------:R-:W-:Y:S01]  /*17d0*/  LEA R226, R22, R226, 0x5 ;  /* 0x000000e216e27211 */ /* 0x000fe200078e28ff */
[----:B------:R-:W-:Y:S01]  /*17e0*/  @P0 IMAD R4, R224, R3, R27 ;  /* 0x00000003e0040224 */ /* 0x000fe200078e021b */
[----:B------:R-:W-:Y:S01]  /*17f0*/  IADD3 R22, P1, R197, R19, RZ ;  /* 0x00000013c5167210 */ /* 0x000fe20007f3e0ff */
[----:B------:R-:W-:Y:S01]  /*1800*/  @!P0 IMAD.IADD R4, R25, 0x1, R5 ;  /* 0x0000000119048824 */ /* 0x000fe200078e0205 */
[----:B------:R-:W-:Y:S01]  /*1810*/  SHF.R.S32.HI R5, RZ, 0x1f, R197 ;  /* 0x0000001fff057819 */ /* 0x000fe200000114c5 */
[----:B------:R-:W-:Y:S01]  /*1820*/  IMAD.WIDE R2, R11, 0x40, R12 ;  /* 0x000000400b027825 */ /* 0x000fe200078e020c */
[----:B------:R-:W-:-:S02]  /*1830*/  IADD3 R24, P0, R197, R21, RZ ;  /* 0x00000015c5187210 */ /* 0x000fc40007f1e0ff */
[----:B------:R-:W-:Y:S01]  /*1840*/  SHF.R.S32.HI R11, RZ, 0x1f, R9 ;  /* 0x0000001fff0b7819 */ /* 0x000fe20000011409 */
[C---:B------:R-:W-:Y:S01]  /*1850*/  IMAD.X R23, R5.reuse, 0x1, R18, P1 ;  /* 0x0000000105177824 */ /* 0x040fe200008e0612 */
[C---:B------:R-:W-:Y:S01]  /*1860*/  IADD3.X R17, R5.reuse, R17, RZ, P2, !PT ;  /* 0x0000001105117210 */ /* 0x040fe200017fe4ff */
[----:B------:R-:W-:Y:S01]  /*1870*/  IMAD.X R25, R5, 0x1, R4, P0 ;  /* 0x0000000105197824 */ /* 0x000fe200000e0604 */
[----:B------:R-:W-:Y:S01]  /*1880*/  IADD3 R4, -R150, R195, RZ ;  /* 0x000000c396047210 */ /* 0x000fe20007ffe1ff */
[----:B------:R-:W-:Y:S02]  /*1890*/  IMAD R5, R11, UR4, RZ ;  /* 0x000000040b057c24 */ /* 0x000fe4000f8e02ff */
[----:B------:R-:W-:Y:S02]  /*18a0*/  IMAD R18, R14, UR6, RZ ;  /* 0x000000060e127c24 */ /* 0x000fe4000f8e02ff */
[----:B------:R-:W-:Y:S01]  /*18b0*/  IMAD.WIDE.U32 R24, R9, UR4, R24 ;  /* 0x0000000409187c25 */ /* 0x000fe2000f8e0018 */
[----:B-1----:R-:W-:-:S03]  /*18c0*/  ULEA UR4, UR8, UR9, 0x18 ;  /* 0x0000000908047291 */ /* 0x002fc6000f8ec03f */
[----:B------:R-:W-:Y:S02]  /*18d0*/  IMAD R5, R9, UR5, R5 ;  /* 0x0000000509057c24 */ /* 0x000fe4000f8e0205 */
[----:B------:R-:W-:Y:S01]  /*18e0*/  IMAD R18, R20, UR7, R18 ;  /* 0x0000000714127c24 */ /* 0x000fe2000f8e0212 */
[----:B------:R-:W-:Y:S01]  /*18f0*/  LEA R226, R226, UR4, 0x1 ;  /* 0x00000004e2e27c11 */ /* 0x000fe2000f8e08ff */
[----:B------:R-:W-:-:S04]  /*1900*/  IMAD.WIDE.U32 R20, R20, UR6, R22 ;  /* 0x0000000614147c25 */ /* 0x000fc8000f8e0016 */
[----:B------:R-:W-:Y:S01]  /*1910*/  IMAD.IADD R23, R25, 0x1, R5 ;  /* 0x0000000119177824 */ /* 0x000fe200078e0205 */
[----:B------:R-:W-:Y:S06]  /*1920*/  @P4 BRA `(.L_x_706) ;  /* 0x00000000004c4947 */ /* 0x000fec0003800000 */
[----:B------:R-:W-:Y:S02]  /*1930*/  ULDC UR5, c[0x0][0x2d0] ;  /* 0x0000b40000057ab9 */ /* 0x000fe40000000800 */
[----:B------:R-:W-:-:S13]  /*1940*/  ISETP.GE.AND P0, PT, R197, UR5, PT ;  /* 0x00000005c5007c0c */ /* 0x000fda000bf06270 */
[----:B------:R1:W-:Y:S04]  /*1950*/  @P0 STS [R226], RZ ;  /* 0x000000ffe2000388 */ /* 0x0003e80000000800 */
[----:B------:R1:W-:Y:S04]  /*1960*/  @P0 STS [R226+0x4], RZ ;  /* 0x000004ffe2000388 */ /* 0x0003e80000000800 */
[----:B------:R1:W-:Y:S01]  /*1970*/  @P0 STS.64 [R226+0x8], RZ ;  /* 0x000008ffe2000388 */ /* 0x0003e20000000a00 */
[----:B------:R-:W-:Y:S05]  /*1980*/  @P0 BRA `(.L_x_706) ;  /* 0x0000000000340947 */ /* 0x000fea0003800000 */
[----:B------:R-:W-:Y:S01]  /*1990*/  ULDC.64 UR6, c[0x0][0x240] ;  /* 0x0000900000067ab9 */ /* 0x000fe20000000a00 */
[----:B------:R-:W-:Y:S01]  /*19a0*/  MOV R22, R24 ;  /* 0x0000001800167202 */ /* 0x000fe20000000f00 */
[----:B------:R-:W-:-:S04]  /*19b0*/  IMAD R5, R3, UR6, RZ ;  /* 0x0000000603057c24 */ /* 0x000fc8000f8e02ff */
[----:B------:R-:W-:-:S04]  /*19c0*/  IMAD.WIDE.U32 R26, R2, UR6, R22 ;  /* 0x00000006021a7c25 */ /* 0x000fc8000f8e0016 */
[----:B------:R-:W-:Y:S01]  /*19d0*/  IMAD R5, R2, UR7, R5 ;  /* 0x0000000702057c24 */ /* 0x000fe2000f8e0205 */
[----:B------:R-:W-:Y:S02]  /*19e0*/  ULDC.64 UR6, c[0x0][0x210] ;  /* 0x0000840000067ab9 */ /* 0x000fe40000000a00 */
[----:B------:R-:W-:Y:S02]  /*19f0*/  LEA R28, P0, R26, UR6, 0x1 ;  /* 0x000000061a1c7c11 */ /* 0x000fe4000f8008ff */
[----:B------:R-:W-:-:S04]  /*1a00*/  IADD3 R5, R27, R5, RZ ;  /* 0x000000051b057210 */ /* 0x000fc80007ffe0ff */
[----:B------:R-:W-:-:S05]  /*1a10*/  LEA.HI.X R29, R26, UR7, R5, 0x1, P0 ;  /* 0x000000071a1d7c11 */ /* 0x000fca00080f0c05 */
[----:B------:R-:W-:Y:S01]  /*1a20*/  @!PT LDS RZ, [RZ] ;  /* 0x00000000fffff984 */ /* 0x000fe20000000800 */
[----:B------:R-:W-:Y:S01]  /*1a30*/  @!PT LDS RZ, [RZ] ;  /* 0x00000000fffff984 */ /* 0x000fe20000000800 */
[----:B------:R-:W-:Y:S01]  /*1a40*/  @!PT LDS RZ, [RZ] ;  /* 0x00000000fffff984 */ /* 0x000fe20000000800 */
[----:B------:R2:W-:Y:S02]  /*1a50*/  LDGSTS.E.BYPASS.LTC128B.128 [R226], desc[UR10][R28.64] ;  /* 0x000000001ce27fae */ /* 0x0005e4000b901d4a */
.L_x_706:
[----:B------:R-:W-:Y:S05]  /*1a60*/  BSYNC B0 ;  /* 0x0000000000007941 */ /* 0x000fea0003800000 */
.L_x_705:
[----:B------:R-:W-:Y:S04]  /*1a70*/  BSSY B0, `(.L_x_707) ;  /* 0x0000015000007945 */ /* 0x000fe80003800000 */
[----:B------:R-:W-:Y:S05]  /*1a80*/  @P3 BRA `(.L_x_708) ;  /* 0x00000000004c3947 */ /* 0x000fea0003800000 */
[----:B------:R-:W-:Y:S02]  /*1a90*/  ULDC UR5, c[0x0][0x2d0] ;  /* 0x0000b40000057ab9 */ /* 0x000fe40000000800 */
[----:B------:R-:W-:-:S13]  /*1aa0*/  ISETP.GE.AND P0, PT, R197, UR5, PT ;  /* 0x00000005c5007c0c */ /* 0x000fda000bf06270 */
[----:B------:R3:W-:Y:S01]  /*1ab0*/  @P0 STS.128 [R226+0x800], RZ ;  /* 0x000800ffe2000388 */ /* 0x0007e20000000c00 */
[----:B------:R-:W-:Y:S05]  /*1ac0*/  @P0 BRA `(.L_x_708) ;  /* 0x00000000003c0947 */ /* 0x000fea0003800000 */
[----:B------:R-:W-:Y:S01]  /*1ad0*/  IADD3 R2, P0, R2, 0x20, RZ ;  /* 0x0000002002027810 */ /* 0x000fe20007f1e0ff */
[----:B------:R-:W-:Y:S01]  /*1ae0*/  ULDC.64 UR6, c[0x0][0x240] ;  /* 0x0000900000067ab9 */ /* 0x000fe20000000a00 */
[----:B------:R-:W-:Y:S02]  /*1af0*/  MOV R22, R24 ;  /* 0x0000001800167202 */ /* 0x000fe40000000f00 */
[----:B------:R-:W-:-:S03]  /*1b00*/  IADD3.X R3, RZ, R3, RZ, P0, !PT ;  /* 0x00000003ff037210 */ /* 0x000fc600007fe4ff */
[----:B------:R-:W-:-:S04]  /*1b10*/  IMAD.WIDE.U32 R22, R2, UR6, R22 ;  /* 0x0000000602167c25 */ /* 0x000fc8000f8e0016 */
[----:B------:R-:W-:-:S04]  /*1b20*/  IMAD R3, R3, UR6, RZ ;  /* 0x0000000603037c24 */ /* 0x000fc8000f8e02ff */
        /* <DEDUP_REMOVED lines=8> */
[----:B------:R4:W-:Y:S02]  /*1bb0*/  LDGSTS.E.BYPASS.LTC128B.128 [R226+0x800], desc[UR10][R2.64] ;  /* 0x0080000002e27fae */ /* 0x0009e4000b901d4a */
.L_x_708:
[----:B------:R-:W-:Y:S05]  /*1bc0*/  BSYNC B0 ;  /* 0x0000000000007941 */ /* 0x000fea0003800000 */
.L_x_707:
[----:B------:R-:W1:Y:S01]  /*1bd0*/  LDC.64 R154, c[0x0][0x250] ;  /* 0x00009400ff9a7b82 */ /* 0x000e620000000a00 */
[C---:B------:R-:W-:Y:S01]  /*1be0*/  ISETP.GE.AND P2, PT, R12.reuse, R4, PT ;  /* 0x000000040c00720c */ /* 0x040fe20003f46270 */
[----:B------:R-:W-:Y:S01]  /*1bf0*/  IMAD R192, R13, R148, RZ ;  /* 0x000000940dc07224 */ /* 0x000fe200078e02ff */
[C---:B------:R-:W-:Y:S01]  /*1c00*/  IADD3 R198, P0, R12.reuse, R198, RZ ;  /* 0x000000c60cc67210 */ /* 0x040fe20007f1e0ff */
[C---:B------:R-:W-:Y:S01]  /*1c10*/  VIADD R14, R12.reuse, 0x40 ;  /* 0x000000400c0e7836 */ /* 0x040fe20000000000 */
[C---:B------:R-:W-:Y:S01]  /*1c20*/  IADD3 R9, R12.reuse, 0x80, RZ ;  /* 0x000000800c097810 */ /* 0x040fe20007ffe0ff */
[C---:B------:R-:W-:Y:S01]  /*1c30*/  VIADD R11, R12.reuse, 0x60 ;  /* 0x000000600c0b7836 */ /* 0x040fe20000000000 */
[----:B------:R-:W-:Y:S01]  /*1c40*/  BSSY B0, `(.L_x_709) ;  /* 0x000001b000007945 */ /* 0x000fe20003800000 */
[----:B----4-:R-:W-:Y:S01]  /*1c50*/  VIADD R3, R12, 0xa0 ;  /* 0x000000a00c037836 */ /* 0x010fe20000000000 */
[----:B------:R-:W-:Y:S01]  /*1c60*/  ISETP.GE.AND P1, PT, R10, R4, PT ;  /* 0x000000040a00720c */ /* 0x000fe20003f26270 */
[----:B------:R-:W-:Y:S01]  /*1c70*/  IMAD.WIDE.U32 R16, R12, R148, R16 ;  /* 0x000000940c107225 */ /* 0x000fe200078e0010 */
[----:B------:R-:W-:-:S02]  /*1c80*/  ISETP.GE.AND P5, PT, R11, R4, PT ;  /* 0x000000040b00720c */ /* 0x000fc40003fa6270 */
[-C--:B------:R-:W-:Y:S01]  /*1c90*/  ISETP.GE.AND P4, PT, R9, R4.reuse, PT ;  /* 0x000000040900720c */ /* 0x080fe20003f86270 */
[----:B------:R-:W-:Y:S01]  /*1ca0*/  IMAD R192, R12, R149, R192 ;  /* 0x000000950cc07224 */ /* 0x000fe200078e02c0 */
[-C--:B------:R-:W-:Y:S01]  /*1cb0*/  ISETP.GE.AND P3, PT, R3, R4.reuse, PT ;  /* 0x000000040300720c */ /* 0x080fe20003f66270 */
[----:B------:R-:W-:Y:S01]  /*1cc0*/  IMAD.X R15, R13, 0x1, R15, P0 ;  /* 0x000000010d0f7824 */ /* 0x000fe200000e060f */
[----:B------:R-:W-:Y:S01]  /*1cd0*/  ISETP.GE.AND P0, PT, R14, R4, PT ;  /* 0x000000040e00720c */ /* 0x000fe20003f06270 */
[----:B------:R-:W-:Y:S01]  /*1ce0*/  IMAD.IADD R192, R17, 0x1, R192 ;  /* 0x0000000111c07824 */ /* 0x000fe200078e02c0 */
[----:B------:R-:W-:Y:S02]  /*1cf0*/  IADD3 R2, R12, 0xc0, RZ ;  /* 0x000000c00c027810 */ /* 0x000fe40007ffe0ff */
[----:B------:R-:W-:Y:S01]  /*1d00*/  MOV R193, R16 ;  /* 0x0000001000c17202 */ /* 0x000fe20000000f00 */
[----:B------:R-:W-:Y:S08]  /*1d10*/  @P2 BRA `(.L_x_710) ;  /* 0x0000000000342947 */ /* 0x000ff00003800000 */
[----:B------:R-:W-:Y:S02]  /*1d20*/  ULDC UR5, c[0x0][0x2d0] ;  /* 0x0000b40000057ab9 */ /* 0x000fe40000000800 */
[----:B------:R-:W-:-:S13]  /*1d30*/  ISETP.GE.AND P2, PT, R197, UR5, PT ;  /* 0x00000005c5007c0c */ /* 0x000fda000bf46270 */
[----:B------:R4:W-:Y:S04]  /*1d40*/  @P2 STS [R226+0x1000], RZ ;  /* 0x001000ffe2002388 */ /* 0x0009e80000000800 */
[----:B------:R4:W-:Y:S04]  /*1d50*/  @P2 STS [R226+0x1004], RZ ;  /* 0x001004ffe2002388 */ /* 0x0009e80000000800 */
[----:B------:R4:W-:Y:S01]  /*1d60*/  @P2 STS.64 [R226+0x1008], RZ ;  /* 0x001008ffe2002388 */ /* 0x0009e20000000a00 */
[----:B------:R-:W-:Y:S05]  /*1d70*/  @P2 BRA `(.L_x_710) ;  /* 0x00000000001c2947 */ /* 0x000fea0003800000 */
[----:B------:R-:W-:Y:S02]  /*1d80*/  ULDC.64 UR6, c[0x0][0x218] ;  /* 0x0000860000067ab9 */ /* 0x000fe40000000a00 */
[----:B------:R-:W-:-:S04]  /*1d90*/  LEA R16, P2, R193, UR6, 0x1 ;  /* 0x00000006c1107c11 */ /* 0x000fc8000f8408ff */
[----:B------:R-:W-:-:S05]  /*1da0*/  LEA.HI.X R17, R193, UR7, R192, 0x1, P2 ;  /* 0x00000007c1117c11 */ /* 0x000fca00090f0cc0 */
[----:B------:R-:W-:Y:S01]  /*1db0*/  @!PT LDS RZ, [RZ] ;  /* 0x00000000fffff984 */ /* 0x000fe20000000800 */
[----:B------:R-:W-:Y:S01]  /*1dc0*/  @!PT LDS RZ, [RZ] ;  /* 0x00000000fffff984 */ /* 0x000fe20000000800 */
[----:B------:R-:W-:Y:S01]  /*1dd0*/  @!PT LDS RZ, [RZ] ;  /* 0x00000000fffff984 */ /* 0x000fe20000000800 */
[----:B------:R1:W-:Y:S04]  /*1de0*/  LDGSTS.E.BYPASS.LTC128B.128 [R226+0x1000], desc[UR10][R16.64] ;  /* 0x0100000010e27fae */ /* 0x0003e8000b901d4a */
.L_x_710:
[----:B------:R-:W-:Y:S05]  /*1df0*/  BSYNC B0 ;  /* 0x0000000000007941 */ /* 0x000fea0003800000 */
.L_x_709:
[----:B------:R-:W-:Y:S01]  /*1e00*/  BSSY B0, `(.L_x_711) ;  /* 0x0000013000007945 */ /* 0x000fe20003800000 */
[----:B------:R-:W-:Y:S01]  /*1e10*/  ISETP.GE.AND P2, PT, R2, R4, PT ;  /* 0x000000040200720c */ /* 0x000fe20003f46270 */
[----:B------:R-:W-:Y:S01]  /*1e20*/  VIADD R5, R12, 0xe0 ;  /* 0x000000e00c057836 */ /* 0x000fe20000000000 */
[C---:B------:R-:W-:Y:S01]  /*1e30*/  SHF.L.U64.HI R220, R148.reuse, 0x5, R149 ;  /* 0x0000000594dc7819 */ /* 0x040fe20000010295 */
[----:B------:R-:W-:Y:S01]  /*1e40*/  IMAD.SHL.U32 R221, R148, 0x20, RZ ;  /* 0x0000002094dd7824 */ /* 0x000fe200078e00ff */
[----:B------:R-:W-:Y:S05]  /*1e50*/  @P1 BRA `(.L_x_712) ;  /* 0x0000000000341947 */ /* 0x000fea0003800000 */
[----:B------:R-:W-:Y:S02]  /*1e60*/  ULDC UR5, c[0x0][0x2d0] ;  /* 0x0000b40000057ab9 */ /* 0x000fe40000000800 */
[----:B------:R-:W-:-:S13]  /*1e70*/  ISETP.GE.AND P1, PT, R197, UR5, PT ;  /* 0x00000005c5007c0c */ /* 0x000fda000bf26270 */
[----:B------:R1:W-:Y:S01]  /*1e80*/  @P1 STS.128 [R226+0x1800], RZ ;  /* 0x001800ffe2001388 */ /* 0x0003e20000000c00 */
[----:B------:R-:W-:Y:S05]  /*1e90*/  @P1 BRA `(.L_x_712) ;  /* 0x0000000000241947 */ /* 0x000fea0003800000 */
[----:B-1----:R-:W-:Y:S01]  /*1ea0*/  IADD3 R17, P1, R221, R193, RZ ;  /* 0x000000c1dd117210 */ /* 0x002fe20007f3e0ff */
[----:B------:R-:W-:-:S04]  /*1eb0*/  ULDC.64 UR6, c[0x0][0x218] ;  /* 0x0000860000067ab9 */ /* 0x000fc80000000a00 */
[----:B------:R-:W-:Y:S01]  /*1ec0*/  IMAD.X R16, R220, 0x1, R192, P1 ;  /* 0x00000001dc107824 */ /* 0x000fe200008e06c0 */
[----:B------:R-:W-:-:S04]  /*1ed0*/  LEA R22, P1, R17, UR6, 0x1 ;  /* 0x0000000611167c11 */ /* 0x000fc8000f8208ff */
[----:B------:R-:W-:-:S05]  /*1ee0*/  LEA.HI.X R23, R17, UR7, R16, 0x1, P1 ;  /* 0x0000000711177c11 */ /* 0x000fca00088f0c10 */
[----:B------:R-:W-:Y:S01]  /*1ef0*/  @!PT LDS RZ, [RZ] ;  /* 0x00000000fffff984 */ /* 0x000fe20000000800 */
[----:B------:R-:W-:Y:S01]  /*1f00*/  @!PT LDS RZ, [RZ] ;  /* 0x00000000fffff984 */ /* 0x000fe20000000800 */
[----:B------:R-:W-:Y:S01]  /*1f10*/  @!PT LDS RZ, [RZ] ;  /* 0x00000000fffff984 */ /* 0x000fe20000000800 */
[----:B------:R1:W-:Y:S04]  /*1f20*/  LDGSTS.E.BYPASS.LTC128B.128 [R226+0x1800], desc[UR10][R22.64] ;  /* 0x0180000016e27fae */ /* 0x0003e8000b901d4a */
.L_x_712:
[----:B------:R-:W-:Y:S05]  /*1f30*/  BSYNC B0 ;  /* 0x0000000000007941 */ /* 0x000fea0003800000 */
.L_x_711:
[----:B------:R-:W-:Y:S01]  /*1f40*/  BSSY B0, `(.L_x_713) ;  /* 0x0000011000007945 */ /* 0x000fe20003800000 */
[----:B------:R-:W-:Y:S02]  /*1f50*/  ISETP.GE.AND P1, PT, R5, R4, PT ;  /* 0x000000040500720c */ /* 0x000fe40003f26270 */
[----:B------:R-:W-:Y:S01]  /*1f60*/  IADD3 R19, R21, R18, RZ ;  /* 0x0000001215137210 */ /* 0x000fe20007ffe0ff */
[----:B------:R-:W-:Y:S05]  /*1f70*/  @P0 BRA `(.L_x_714) ;  /* 0x0000000000340947 */ /* 0x000fea0003800000 */
[----:B------:R-:W-:Y:S02]  /*1f80*/  ULDC UR5, c[0x0][0x2d0] ;  /* 0x0000b40000057ab9 */ /* 0x000fe40000000800 */
[----:B------:R-:W-:-:S13]  /*1f90*/  ISETP.GE.AND P0, PT, R197, UR5, PT ;  /* 0x00000005c5007c0c */ /* 0x000fda000bf06270 */
[----:B------:R1:W-:Y:S01]  /*1fa0*/  @P0 STS.128 [R226+0x2000], RZ ;  /* 0x002000ffe2000388 */ /* 0x0003e20000000c00 */
[----:B------:R-:W-:Y:S05]  /*1fb0*/  @P0 BRA `(.L_x_714) ;  /* 0x0000000000240947 */ /* 0x000fea0003800000 */
[----:B-1----:R-:W-:Y:S01]  /*1fc0*/  LEA R17, P0, R148, R193, 0x6 ;  /* 0x000000c194117211 */ /* 0x002fe200078030ff */
[----:B------:R-:W-:-:S03]  /*1fd0*/  ULDC.64 UR6, c[0x0][0x218] ;  /* 0x0000860000067ab9 */ /* 0x000fc60000000a00 */
[----:B------:R-:W-:Y:S02]  /*1fe0*/  LEA.HI.X R16, R148, R192, R149, 0x6, P0 ;  /* 0x000000c094107211 */ /* 0x000fe400000f3495 */
[----:B------:R-:W-:-:S04]  /*1ff0*/  LEA R22, P0, R17, UR6, 0x1 ;  /* 0x0000000611167c11 */ /* 0x000fc8000f8008ff */
[----:B------:R-:W-:-:S05]  /*2000*/  LEA.HI.X R23, R17, UR7, R16, 0x1, P0 ;  /* 0x0000000711177c11 */ /* 0x000fca00080f0c10 */
[----:B------:R-:W-:Y:S01]  /*2010*/  @!PT LDS RZ, [RZ] ;  /* 0x00000000fffff984 */ /* 0x000fe20000000800 */
[----:B------:R-:W-:Y:S01]  /*2020*/  @!PT LDS RZ, [RZ] ;  /* 0x00000000fffff984 */ /* 0x000fe20000000800 */
[----:B------:R-:W-:Y:S01]  /*2030*/  @!PT LDS RZ, [RZ] ;  /* 0x00000000fffff984 */ /* 0x000fe20000000800 */
[----:B------:R1:W-:Y:S04]  /*2040*/  LDGSTS.E.BYPASS.LTC128B.128 [R226+0x2000], desc[UR10][R22.64] ;  /* 0x0200000016e27fae */ /* 0x0003e8000b901d4a */
.L_x_714:
[----:B------:R-:W-:Y:S05]  /*2050*/  BSYNC B0 ;  /* 0x0000000000007941 */ /* 0x000fea0003800000 */
.L_x_713:
[----:B------:R-:W-:Y:S04]  /*2060*/  BSSY B0, `(.L_x_715) ;  /* 0x0000012000007945 */ /* 0x000fe80003800000 */
[----:B------:R-:W-:Y:S05]  /*2070*/  @P5 BRA `(.L_x_716) ;  /* 0x0000000000405947 */ /* 0x000fea0003800000 */
[----:B------:R-:W-:Y:S02]  /*2080*/  ULDC UR5, c[0x0][0x2d0] ;  /* 0x0000b40000057ab9 */ /* 0x000fe40000000800 */
[----:B------:R-:W-:-:S13]  /*2090*/  ISETP.GE.AND P0, PT, R197, UR5, PT ;  /* 0x00000005c5007c0c */ /* 0x000fda000bf06270 */
[----:B------:R1:W-:Y:S01]  /*20a0*/  @P0 STS.128 [R226+0x2800], RZ ;  /* 0x002800ffe2000388 */ /* 0x0003e20000000c00 */
[----:B------:R-:W-:Y:S05]  /*20b0*/  @P0 BRA `(.L_x_716) ;  /* 0x0000000000300947 */ /* 0x000fea0003800000 */
[----:B-1----:R-:W-:Y:S01]  /*20c0*/  MOV R22, R193 ;  /* 0x000000c100167202 */ /* 0x002fe20000000f00 */
[----:B------:R-:W-:Y:S01]  /*20d0*/  IMAD R16, R149, 0x60, RZ ;  /* 0x0000006095107824 */ /* 0x000fe200078e02ff */
[----:B------:R-:W-:Y:S01]  /*20e0*/  MOV R23, R192 ;  /* 0x000000c000177202 */ /* 0x000fe20000000f00 */
[----:B------:R-:W-:Y:S02]  /*20f0*/  ULDC.64 UR6, c[0x0][0x218] ;  /* 0x0000860000067ab9 */ /* 0x000fe40000000a00 */
[----:B------:R-:W-:-:S05]  /*2100*/  IMAD.WIDE.U32 R22, R148, 0x60, R22 ;  /* 0x0000006094167825 */ /* 0x000fca00078e0016 */
[----:B------:R-:W-:Y:S02]  /*2110*/  IADD3 R16, R23, R16, RZ ;  /* 0x0000001017107210 */ /* 0x000fe40007ffe0ff */
[----:B------:R-:W-:-:S04]  /*2120*/  LEA R24, P0, R22, UR6, 0x1 ;  /* 0x0000000616187c11 */ /* 0x000fc8000f8008ff */
[----:B------:R-:W-:-:S05]  /*2130*/  LEA.HI.X R25, R22, UR7, R16, 0x1, P0 ;  /* 0x0000000716197c11 */ /* 0x000fca00080f0c10 */
[----:B------:R-:W-:Y:S01]  /*2140*/  @!PT LDS RZ, [RZ] ;  /* 0x00000000fffff984 */ /* 0x000fe20000000800 */
[----:B------:R-:W-:Y:S01]  /*2150*/  @!PT LDS RZ, [RZ] ;  /* 0x00000000fffff984 */ /* 0x000fe20000000800 */
[----:B------:R-:W-:Y:S01]  /*2160*/  @!PT LDS RZ, [RZ] ;  /* 0x00000000fffff984 */ /* 0x000fe20000000800 */
[----:B------:R1:W-:Y:S04]  /*2170*/  LDGSTS.E.BYPASS.LTC128B.128 [R226+0x2800], desc[UR10][R24.64] ;  /* 0x0280000018e27fae */ /* 0x0003e8000b901d4a */
.L_x_716:
[----:B------:R-:W-:Y:S05]  /*2180*/  BSYNC B0 ;  /* 0x0000000000007941 */ /* 0x000fea0003800000 */
.L_x_715:
[----:B------:R-:W-:Y:S04]  /*2190*/  BSSY B0, `(.L_x_717) ;  /* 0x000000f000007945 */ /* 0x000fe80003800000 */
        /* <DEDUP_REMOVED lines=14> */
.L_x_718:
[----:B------:R-:W-:Y:S05]  /*2280*/  BSYNC B0 ;  /* 0x0000000000007941 */ /* 0x000fea0003800000 */
.L_x_717:
        /* <DEDUP_REMOVED lines=18> */
.L_x_720:
[----:B------:R-:W-:Y:S05]  /*23b0*/  BSYNC B0 ;  /* 0x0000000000007941 */ /* 0x000fea0003800000 */
.L_x_719:
        /* <DEDUP_REMOVED lines=18> */
.L_x_722:
[----:B------:R-:W-:Y:S05]  /*24e0*/  BSYNC B0 ;  /* 0x0000000000007941 */ /* 0x000fea0003800000 */
.L_x_721:
        /* <DEDUP_REMOVED lines=18> */
.L_x_724:
[----:B------:R-:W-:Y:S05]  /*2610*/  BSYNC B0 ;  /* 0x0000000000007941 */ /* 0x000fea0003800000 */
.L_x_723:
[----:B------:R-:W0:Y:S01]  /*2620*/  LDGDEPBAR ;  /* 0x00000000000079af */ /* 0x000e220000000000 */
[----:B------:R-:W-:Y:S01]  /*2630*/  ISETP.GE.AND P2, PT, R12, R4, PT ;  /* 0x000000040c00720c */ /* 0x000fe20003f46270 */
[----:B-1----:R-:W-:Y:S01]  /*2640*/  IMAD R15, R15, R154, RZ ;  /* 0x0000009a0f0f7224 */ /* 0x002fe200078e02ff */
[----:B------:R-:W-:Y:S01]  /*2650*/  LEA.HI R8, R8, R196, RZ, 0x4 ;  /* 0x000000c408087211 */ /* 0x000fe200078f20ff */
[----:B------:R-:W-:Y:S01]  /*2660*/  IMAD.MOV.U32 R18, RZ, RZ, R20 ;  /* 0x000000ffff127224 */ /* 0x000fe200078e0014 */
[----:B------:R-:W-:Y:S01]  /*2670*/  ULDC.64 UR6, c[0x0][0x220] ;  /* 0x0000880000067ab9 */ /* 0x000fe20000000a00 */
[----:B------:R-:W-:Y:S01]  /*2680*/  IMAD R15, R198, R155, R15 ;  /* 0x0000009bc60f7224 */ /* 0x000fe200078e020f */
[----:B------:R-:W-:Y:S01]  /*2690*/  LOP3.LUT R203, R8, 0xfffffff0, RZ, 0xc0, !PT ;  /* 0xfffffff008cb7812 */ /* 0x000fe200078ec0ff */
[----:B------:R-:W-:Y:S01]  /*26a0*/  IMAD.WIDE.U32 R198, R198, R154, R18 ;  /* 0x0000009ac6c67225 */ /* 0x000fe200078e0012 */
[-C--:B------:R-:W-:Y:S01]  /*26b0*/  ISETP.GE.AND P4, PT, R9, R4.reuse, PT ;  /* 0x000000040900720c */ /* 0x080fe20003f86270 */
[----:B------:R-:W-:Y:S01]  /*26c0*/  BSSY B0, `(.L_x_725) ;  /* 0x000001e000007945 */ /* 0x000fe20003800000 */
[----:B------:R-:W-:Y:S01]  /*26d0*/  SHF.R.S32.HI R9, RZ, 0x4, R8 ;  /* 0x00000004ff097819 */ /* 0x000fe20000011408 */
[----:B------:R-:W-:Y:S01]  /*26e0*/  IMAD.IADD R201, R199, 0x1, R15 ;  /* 0x00000001c7c97824 */ /* 0x000fe200078e020f */
[----:B------:R-:W-:Y:S01]  /*26f0*/  LEA R153, P3, R198, UR6, 0x1 ;  /* 0x00000006c6997c11 */ /* 0x000fe2000f8608ff */
[----:B------:R-:W-:Y:S01]  /*2700*/  IMAD.IADD R203, R196, 0x1, -R203 ;  /* 0x00000001c4cb7824 */ /* 0x000fe200078e0acb */
[----:B------:R-:W-:-:S02]  /*2710*/  ISETP.GE.AND P1, PT, R10, R4, PT ;  /* 0x000000040a00720c */ /* 0x000fc40003f26270 */
[----:B------:R-:W-:Y:S02]  /*2720*/  LEA.HI.X R152, R198, UR7, R201, 0x1, P3 ;  /* 0x00000007c6987c11 */ /* 0x000fe400098f0cc9 */
[-C--:B------:R-:W-:Y:S02]  /*2730*/  ISETP.GE.AND P0, PT, R14, R4.reuse, PT ;  /* 0x000000040e00720c */ /* 0x080fe40003f06270 */
[-C--:B------:R-:W-:Y:S02]  /*2740*/  ISETP.GE.AND P5, PT, R11, R4.reuse, PT ;  /* 0x000000040b00720c */ /* 0x080fe40003fa6270 */
[----:B------:R-:W-:Y:S01]  /*2750*/  ISETP.GE.AND P3, PT, R3, R4, PT ;  /* 0x000000040300720c */ /* 0x000fe20003f66270 */
[----:B------:R-:W-:-:S04]  /*2760*/  DEPBAR.LE SB0, 0x0 ;  /* 0x000080000000791a */ /* 0x000fc80000000000 */
[----:B------:R-:W-:Y:S01]  /*2770*/  BAR.SYNC.DEFER_BLOCKING 0x0 ;  /* 0x0000000000007b1d */ /* 0x000fe20000010000 */
[----:B------:R-:W-:Y:S02]  /*2780*/  LEA.HI R8, R8, R9, RZ, 0x1 ;  /* 0x0000000908087211 */ /* 0x000fe400078f08ff */
[----:B------:R-:W-:-:S03]  /*2790*/  LEA.HI R10, R203, R203, RZ, 0x1 ;  /* 0x000000cbcb0a7211 */ /* 0x000fc600078f08ff */
[----:B------:R1:W-:Y:S04]  /*27a0*/  @P2 STS [R226+0x5000], RZ ;  /* 0x005000ffe2002388 */ /* 0x0003e80000000800 */
[----:B------:R1:W-:Y:S04]  /*27b0*/  @P2 STS [R226+0x5004], RZ ;  /* 0x005004ffe2002388 */ /* 0x0003e80000000800 */
[----:B------:R1:W-:Y:S01]  /*27c0*/  @P2 STS.64 [R226+0x5008], RZ ;  /* 0x005008ffe2002388 */ /* 0x0003e20000000a00 */
[----:B------:R-:W-:Y:S05]  /*27d0*/  @P2 BRA `(.L_x_726) ;  /* 0x0000000000302947 */ /* 0x000fea0003800000 */
[----:B------:R-:W-:Y:S02]  /*27e0*/  ULDC UR5, c[0x0][0x2d0] ;  /* 0x0000b40000057ab9 */ /* 0x000fe40000000800 */
[----:B------:R-:W-:-:S13]  /*27f0*/  ISETP.GE.AND P2, PT, R197, UR5, PT ;  /* 0x00000005c5007c0c */ /* 0x000fda000bf46270 */
[----:B------:R1:W-:Y:S04]  /*2800*/  @P2 STS [R226+0x5000], RZ ;  /* 0x005000ffe2002388 */ /* 0x0003e80000000800 */
[----:B------:R1:W-:Y:S04]  /*2810*/  @P2 STS [R226+0x5004], RZ ;  /* 0x005004ffe2002388 */ /* 0x0003e80000000800 */
[----:B------:R1:W-:Y:S01]  /*2820*/  @P2 STS.64 [R226+0x5008], RZ ;  /* 0x005008ffe2002388 */ /* 0x0003e20000000a00 */
[----:B------:R-:W-:Y:S05]  /*2830*/  @P2 BRA `(.L_x_726) ;  /* 0x0000000000182947 */ /* 0x000fea0003800000 */
[----:B------:R-:W-:Y:S02]  /*2840*/  MOV R12, R153 ;  /* 0x00000099000c7202 */ /* 0x000fe40000000f00 */
[----:B------:R-:W-:-:S05]  /*2850*/  MOV R13, R152 ;  /* 0x00000098000d7202 */ /* 0x000fca0000000f00 */
[----:B------:R-:W-:Y:S01]  /*2860*/  @!PT LDS RZ, [RZ] ;  /* 0x00000000fffff984 */ /* 0x000fe20000000800 */
[----:B------:R-:W-:Y:S01]  /*2870*/  @!PT LDS RZ, [RZ] ;  /* 0x00000000fffff984 */ /* 0x000fe20000000800 */
[----:B------:R-:W-:Y:S01]  /*2880*/  @!PT LDS RZ, [RZ] ;  /* 0x00000000fffff984 */ /* 0x000fe20000000800 */
[----:B------:R1:W-:Y:S02]  /*2890*/  LDGSTS.E.BYPASS.LTC128B.128 [R226+0x5000], desc[UR10][R12.64] ;  /* 0x050000000ce27fae */ /* 0x0003e4000b901d4a */
.L_x_726:
[----:B------:R-:W-:Y:S05]  /*28a0*/  BSYNC B0 ;  /* 0x0000000000007941 */ /* 0x000fea0003800000 */
.L_x_725:
[----:B------:R-:W-:Y:S01]  /*28b0*/  LOP3.LUT R7, R7, 0xfffffff8, RZ, 0xc0, !PT ;  /* 0xfffffff807077812 */ /* 0x000fe200078ec0ff */
[----:B------:R1:W-:Y:S01]  /*28c0*/  @P1 STS.128 [R226+0x5800], RZ ;  /* 0x005800ffe2001388 */ /* 0x0003e20000000c00 */
[----:B------:R-:W-:Y:S01]  /*28d0*/  ISETP.GE.AND P2, PT, R2, R4, PT ;  /* 0x000000040200720c */ /* 0x000fe20003f46270 */
[----:B------:R-:W-:Y:S01]  /*28e0*/  BSSY B0, `(.L_x_727) ;  /* 0x000002f000007945 */ /* 0x000fe20003800000 */
[----:B------:R-:W-:Y:S01]  /*28f0*/  LOP3.LUT R2, R8, 0xfffffffe, RZ, 0xc0, !PT ;  /* 0xfffffffe08027812 */ /* 0x000fe200078ec0ff */
[----:B------:R-:W-:Y:S01]  /*2900*/  IMAD.IADD R7, R196, 0x1, -R7 ;  /* 0x00000001c4077824 */ /* 0x000fe200078e0a07 */
[--C-:B------:R-:W-:Y:S01]  /*2910*/  SHF.R.S32.HI R8, RZ, 0x1, R10.reuse ;  /* 0x00000001ff087819 */ /* 0x100fe2000001140a */
[----:B------:R-:W-:Y:S01]  /*2920*/  IMAD.SHL.U32 R223, R154, 0x20, RZ ;  /* 0x000000209adf7824 */ /* 0x000fe200078e00ff */
[----:B------:R-:W-:Y:S01]  /*2930*/  SHF.R.S32.HI R3, RZ, 0x1f, R10 ;  /* 0x0000001fff037819 */ /* 0x000fe2000001140a */
[----:B------:R-:W-:Y:S01]  /*2940*/  IMAD.IADD R9, R9, 0x1, -R2 ;  /* 0x0000000109097824 */ /* 0x000fe200078e0a02 */
[----:B------:R-:W-:-:S02]  /*2950*/  LEA.HI R2, R7, R7, RZ, 0x1 ;  /* 0x0000000707027211 */ /* 0x000fc400078f08ff */
[----:B------:R-:W-:Y:S02]  /*2960*/  LEA.HI R3, R3, R8, RZ, 0x2 ;  /* 0x0000000803037211 */ /* 0x000fe400078f10ff */
[----:B------:R-:W-:Y:S02]  /*2970*/  SHF.R.S32.HI R202, RZ, 0x1f, R203 ;  /* 0x0000001fffca7819 */ /* 0x000fe400000114cb */
[----:B------:R-:W-:Y:S02]  /*2980*/  LOP3.LUT R3, R3, 0xfffffffc, RZ, 0xc0, !PT ;  /* 0xfffffffc03037812 */ /* 0x000fe400078ec0ff */
[----:B------:R-:W-:Y:S02]  /*2990*/  LOP3.LUT R217, R2, 0x7fffffe, RZ, 0xc0, !PT ;  /* 0x07fffffe02d97812 */ /* 0x000fe400078ec0ff */
[----:B------:R-:W-:Y:S01]  /*29a0*/  SHF.R.S32.HI R2, RZ, 0x1, R2 ;  /* 0x00000001ff027819 */ /* 0x000fe20000011402 */
[----:B------:R-:W-:Y:S01]  /*29b0*/  IMAD.IADD R3, R8, 0x1, -R3 ;  /* 0x0000000108037824 */ /* 0x000fe200078e0a03 */
[----:B------:R-:W-:Y:S01]  /*29c0*/  LEA.HI R202, R202, R203, RZ, 0x3 ;  /* 0x000000cbcaca7211 */ /* 0x000fe200078f18ff */
[----:B------:R-:W-:Y:S01]  /*29d0*/  IMAD.IADD R217, R7, 0x1, -R217 ;  /* 0x0000000107d97824 */ /* 0x000fe200078e0ad9 */
[----:B------:R-:W-:Y:S01]  /*29e0*/  LOP3.LUT R10, R10, 0x7fffffe, RZ, 0xc0, !PT ;  /* 0x07fffffe0a0a7812 */ /* 0x000fe200078ec0ff */
[----:B------:R-:W-:Y:S01]  /*29f0*/  IMAD.SHL.U32 R7, R2, 0x40, RZ ;  /* 0x0000004002077824 */ /* 0x000fe200078e00ff */
[----:B------:R-:W-:Y:S01]  /*2a00*/  SHF.L.U64.HI R222, R154, 0x5, R155 ;  /* 0x000000059ade7819 */ /* 0x000fe2000001029b */
[----:B------:R-:W-:-:S02]  /*2a10*/  IMAD.SHL.U32 R151, R3, 0x40, RZ ;  /* 0x0000004003977824 */ /* 0x000fc400078e00ff */
[----:B------:R-:W-:Y:S02]  /*2a20*/  IMAD.SHL.U32 R202, R202, 0x20, RZ ;  /* 0x00000020caca7824 */ /* 0x000fe400078e00ff */
[----:B------:R-:W-:Y:S01]  /*2a30*/  IMAD.SHL.U32 R8, R6, 0x8, RZ ;  /* 0x0000000806087824 */ /* 0x000fe200078e00ff */
[----:B------:R-:W-:Y:S01]  /*2a40*/  LOP3.LUT R6, R7, 0xc0, RZ, 0xc0, !PT ;  /* 0x000000c007067812 */ /* 0x000fe200078ec0ff */
[----:B------:R-:W-:Y:S01]  /*2a50*/  IMAD.SHL.U32 R7, R9, 0x8, RZ ;  /* 0x0000000809077824 */ /* 0x000fe200078e00ff */
[----:B------:R-:W-:Y:S01]  /*2a60*/  LOP3.LUT R151, R151, 0xc0, RZ, 0xc0, !PT ;  /* 0x000000c097977812 */ /* 0x000fe200078ec0ff */
[----:B------:R-:W-:Y:S01]  /*2a70*/  IMAD.IADD R203, R203, 0x1, -R10 ;  /* 0x00000001cbcb7824 */ /* 0x000fe200078e0a0a */
[----:B------:R-:W-:Y:S01]  /*2a80*/  LOP3.LUT R202, R202, 0xffffff00, RZ, 0xc0, !PT ;  /* 0xffffff00caca7812 */ /* 0x000fe200078ec0ff */
[----:B------:R-:W-:Y:S01]  /*2a90*/  IMAD R217, R9, 0x8, R217 ;  /* 0x0000000809d97824 */ /* 0x000fe200078e02d9 */
[----:B------:R-:W-:Y:S02]  /*2aa0*/  LOP3.LUT R8, R6, 0x8, R8, 0xf8, !PT ;  /* 0x0000000806087812 */ /* 0x000fe400078ef808 */
[----:B------:R-:W-:Y:S01]  /*2ab0*/  LOP3.LUT R7, R151, 0x8, R7, 0xf8, !PT ;  /* 0x0000000897077812 */ /* 0x000fe200078ef807 */
[----:B------:R-:W-:Y:S01]  /*2ac0*/  IMAD R219, R200, 0x200, R202 ;  /* 0x00000200c8db7824 */ /* 0x000fe200078e02ca */
[----:B------:R-:W-:-:S02]  /*2ad0*/  SHF.R.U32.HI R6, RZ, 0x3, R6 ;  /* 0x00000003ff067819 */ /* 0x000fc40000011606 */
[----:B------:R-:W-:Y:S01]  /*2ae0*/  SHF.R.U32.HI R151, RZ, 0x3, R151 ;  /* 0x00000003ff977819 */ /* 0x000fe20000011697 */
[----:B------:R-:W-:Y:S01]  /*2af0*/  IMAD R219, R203, 0x20, R219 ;  /* 0x00000020cbdb7824 */ /* 0x000fe200078e02db */
[----:B------:R-:W-:Y:S02]  /*2b00*/  LOP3.LUT R6, R8, R6, RZ, 0x3c, !PT ;  /* 0x0000000608067212 */ /* 0x000fe400078e3cff */
[----:B------:R-:W-:Y:S01]  /*2b10*/  LOP3.LUT R151, R7, R151, RZ, 0x3c, !PT ;  /* 0x0000009707977212 */ /* 0x000fe200078e3cff */
[----:B-1----:R-:W-:Y:S05]  /*2b20*/  @P1 BRA `(.L_x_728) ;  /* 0x0000000000281947 */ /* 0x002fea0003800000 */
[----:B------:R-:W-:Y:S02]  /*2b30*/  ULDC UR5, c[0x0][0x2d0] ;  /* 0x0000b40000057ab9 */ /* 0x000fe40000000800 */
[----:B------:R-:W-:-:S13]  /*2b40*/  ISETP.GE.AND P1, PT, R197, UR5, PT ;  /* 0x00000005c5007c0c */ /* 0x000fda000bf26270 */
[----:B------:R1:W-:Y:S01]  /*2b50*/  @P1 STS.128 [R226+0x5800], RZ ;  /* 0x005800ffe2001388 */ /* 0x0003e20000000c00 */
[----:B------:R-:W-:Y:S05]  /*2b60*/  @P1 BRA `(.L_x_728) ;  /* 0x0000000000181947 */ /* 0x000fea0003800000 */
[----:B------:R-:W-:-:S04]  /*2b70*/  LEA R8, P1, R223, R153, 0x1 ;  /* 0x00000099df087211 */ /* 0x000fc800078208ff */
[----:B------:R-:W-:-:S05]  /*2b80*/  LEA.HI.X R9, R223, R152, R222, 0x1, P1 ;  /* 0x00000098df097211 */ /* 0x000fca00008f0cde */
[----:B------:R-:W-:Y:S01]  /*2b90*/  @!PT LDS RZ, [RZ] ;  /* 0x00000000fffff984 */ /* 0x000fe20000000800 */
[----:B------:R-:W-:Y:S01]  /*2ba0*/  @!PT LDS RZ, [RZ] ;  /* 0x00000000fffff984 */ /* 0x000fe20000000800 */
[----:B------:R-:W-:Y:S01]  /*2bb0*/  @!PT LDS RZ, [RZ] ;  /* 0x00000000fffff984 */ /* 0x000fe20000000800 */
[----:B------:R1:W-:Y:S04]  /*2bc0*/  LDGSTS.E.BYPASS.LTC128B.128 [R226+0x5800], desc[UR10][R8.64] ;  /* 0x0580000008e27fae */ /* 0x0003e8000b901d4a */
.L_x_728:
[----:B------:R-:W-:Y:S05]  /*2bd0*/  BSYNC B0 ;  /* 0x0000000000007941 */ /* 0x000fea0003800000 */
.L_x_727:
[----:B------:R1:W-:Y:S01]  /*2be0*/  @P0 STS.128 [R226+0x6000], RZ ;  /* 0x006000ffe2000388 */ /* 0x0003e20000000c00 */
[----:B------:R-:W-:Y:S01]  /*2bf0*/  IMAD.U32 R217, R217, 0x20, R6 ;  /* 0x00000020d9d97824 */ /* 0x000fe200078e0006 */
[----:B------:R-:W-:Y:S01]  /*2c00*/  BSSY B0, `(.L_x_729) ;  /* 0x0000010000007945 */ /* 0x000fe20003800000 */
[----:B------:R-:W-:Y:S01]  /*2c10*/  IMAD.IADD R219, R151, 0x1, R219 ;  /* 0x0000000197db7824 */ /* 0x000fe200078e02db */
[----:B------:R-:W-:Y:S02]  /*2c20*/  ISETP.GE.AND P1, PT, R5, R4, PT ;  /* 0x000000040500720c */ /* 0x000fe40003f26270 */
[----:B------:R-:W-:Y:S02]  /*2c30*/  LEA R217, R217, UR4, 0x1 ;  /* 0x00000004d9d97c11 */ /* 0x000fe4000f8e08ff */
[----:B------:R-:W-:Y:S01]  /*2c40*/  LEA R219, R219, UR4, 0x1 ;  /* 0x00000004dbdb7c11 */ /* 0x000fe2000f8e08ff */
[----:B------:R-:W-:Y:S05]  /*2c50*/  @P0 BRA `(.L_x_730) ;  /* 0x0000000000280947 */ /* 0x000fea0003800000 */
        /* <DEDUP_REMOVED lines=10> */
.L_x_730:
[----:B------:R-:W-:Y:S05]  /*2d00*/  BSYNC B0 ;  /* 0x0000000000007941 */ /* 0x000fea0003800000 */
.L_x_729:
[----:B------:R1:W-:Y:S01]  /*2d10*/  @P5 STS.128 [R226+0x6800], RZ ;  /* 0x006800ffe2005388 */ /* 0x0003e20000000c00 */
[----:B------:R-:W-:Y:S04]  /*2d20*/  BSSY B0, `(.L_x_731) ;  /* 0x0000010000007945 */ /* 0x000fe80003800000 */
[----:B------:R-:W-:Y:S05]  /*2d30*/  @P5 BRA `(.L_x_732) ;  /* 0x0000000000385947 */ /* 0x000fea0003800000 */
[----:B------:R-:W-:Y:S02]  /*2d40*/  ULDC UR5, c[0x0][0x2d0] ;  /* 0x0000b40000057ab9 */ /* 0x000fe40000000800 */
[----:B------:R-:W-:-:S13]  /*2d50*/  ISETP.GE.AND P0, PT, R197, UR5, PT ;  /* 0x00000005c5007c0c */ /* 0x000fda000bf06270 */
[----:B------:R1:W-:Y:S01]  /*2d60*/  @P0 STS.128 [R226+0x6800], RZ ;  /* 0x006800ffe2000388 */ /* 0x0003e20000000c00 */
[----:B------:R-:W-:Y:S05]  /*2d70*/  @P0 BRA `(.L_x_732) ;  /* 0x0000000000280947 */ /* 0x000fea0003800000 */
[----:B------:R-:W-:Y:S01]  /*2d80*/  MOV R6, R153 ;  /* 0x0000009900067202 */ /* 0x000fe20000000f00 */
[----:B-1----:R-:W-:Y:S01]  /*2d90*/  IMAD R4, R155, 0xc0, RZ ;  /* 0x000000c09b047824 */ /* 0x002fe200078e02ff */
[----:B------:R-:W-:-:S03]  /*2da0*/  MOV R7, R152 ;  /* 0x0000009800077202 */ /* 0x000fc60000000f00 */
[----:B------:R-:W-:-:S05]  /*2db0*/  IMAD.WIDE.U32 R6, R154, 0xc0, R6 ;  /* 0x000000c09a067825 */ /* 0x000fca00078e0006 */
[----:B------:R-:W-:Y:S02]  /*2dc0*/  IADD3 R5, R7, R4, RZ ;  /* 0x0000000407057210 */ /* 0x000fe40007ffe0ff */
[----:B------:R-:W-:-:S05]  /*2dd0*/  MOV R4, R6 ;  /* 0x0000000600047202 */ /* 0x000fca0000000f00 */
[----:B------:R-:W-:Y:S01]  /*2de0*/  @!PT LDS RZ, [RZ] ;  /* 0x00000000fffff984 */ /* 0x000fe20000000800 */
[----:B------:R-:W-:Y:S01]  /*2df0*/  @!PT LDS RZ, [RZ] ;  /* 0x00000000fffff984 */ /* 0x000fe20000000800 */
[----:B------:R-:W-:Y:S01]  /*2e00*/  @!PT LDS RZ, [RZ] ;  /* 0x00000000fffff984 */ /* 0x000fe20000000800 */
[----:B------:R1:W-:Y:S02]  /*2e10*/  LDGSTS.E.BYPASS.LTC128B.128 [R226+0x6800], desc[UR10][R4.64] ;  /* 0x0680000004e27fae */ /* 0x0003e4000b901d4a */
.L_x_732:
[----:B------:R-:W-:Y:S05]  /*2e20*/  BSYNC B0 ;  /* 0x0000000000007941 */ /* 0x000fea0003800000 */
.L_x_731:
[----:B------:R1:W-:Y:S01]  /*2e30*/  @P4 STS.128 [R226+0x7000], RZ ;  /* 0x007000ffe2004388 */ /* 0x0003e20000000c00 */
[----:B------:R-:W-:Y:S04]  /*2e40*/  BSSY B0, `(.L_x_733) ;  /* 0x000000c000007945 */ /* 0x000fe80003800000 */
[----:B------:R-:W-:Y:S05]  /*2e50*/  @P4 BRA `(.L_x_734) ;  /* 0x0000000000284947 */ /* 0x000fea0003800000 */
[----:B------:R-:W-:Y:S02]  /*2e60*/  ULDC UR5, c[0x0][0x2d0] ;  /* 0x0000b40000057ab9 */ /* 0x000fe40000000800 */
[----:B------:R-:W-:-:S13]  /*2e70*/  ISETP.GE.AND P0, PT, R197, UR5, PT ;  /* 0x00000005c5007c0c */ /* 0x000fda000bf06270 */
[----:B------:R1:W-:Y:S01]  /*2e80*/  @P0 STS.128 [R226+0x7000], RZ ;  /* 0x007000ffe2000388 */ /* 0x0003e20000000c00 */
[----:B------:R-:W-:Y:S05]  /*2e90*/  @P0 BRA `(.L_x_734) ;  /* 0x0000000000180947 */ /* 0x000fea0003800000 */
[----:B-1----:R-:W-:-:S04]  /*2ea0*/  LEA R4, P0, R154, R153, 0x8 ;  /* 0x000000999a047211 */ /* 0x002fc800078040ff */
[----:B------:R-:W-:-:S05]  /*2eb0*/  LEA.HI.X R5, R154, R152, R155, 0x8, P0 ;  /* 0x000000989a057211 */ /* 0x000fca00000f449b */
[----:B------:R-:W-:Y:S01]  /*2ec0*/  @!PT LDS RZ, [RZ] ;  /* 0x00000000fffff984 */ /* 0x000fe20000000800 */
[----:B------:R-:W-:Y:S01]  /*2ed0*/  @!PT LDS RZ, [RZ] ;  /* 0x00000000fffff984 */ /* 0x000fe20000000800 */
[----:B------:R-:W-:Y:S01]  /*2ee0*/  @!PT LDS RZ, [RZ] ;  /* 0x00000000fffff984 */ /* 0x000fe20000000800 */
[----:B------:R1:W-:Y:S04]  /*2ef0*/  LDGSTS.E.BYPASS.LTC128B.128 [R226+0x7000], desc[UR10][R4.64] ;  /* 0x0700000004e27fae */ /* 0x0003e8000b901d4a */
.L_x_734:
[----:B------:R-:W-:Y:S05]  /*2f00*/  BSYNC B0 ;  /* 0x0000000000007941 */ /* 0x000fea0003800000 */
.L_x_733:
        /* <DEDUP_REMOVED lines=17> */
.L_x_736:
[----:B------:R-:W-:Y:S05]  /*3020*/  BSYNC B0 ;  /* 0x0000000000007941 */ /* 0x000fea0003800000 */
.L_x_735:
        /* <DEDUP_REMOVED lines=17> */
.L_x_738:
[----:B------:R-:W-:Y:S05]  /*3140*/  BSYNC B0 ;  /* 0x0000000000007941 */ /* 0x000fea0003800000 */
.L_x_737:
        /* <DEDUP_REMOVED lines=17> */
.L_x_740:
[----:B------:R-:W-:Y:S05]  /*3260*/  BSYNC B0 ;  /* 0x0000000000007941 */ /* 0x000fea0003800000 */
.L_x_739:
[----:B-1----:R-:W-:Y:S01]  /*3270*/  LDSM.16.M88.4 R4, [R219] ;  /* 0x00000000db04783b */ /* 0x002fe20000000200 */
[----:B------:R-:W-:Y:S01]  /*3280*/  IMAD.MOV.U32 R48, RZ, RZ, 0x10 ;  /* 0x00000010ff307424 */ /* 0x000fe200078e00ff */
[----:B------:R-:W-:Y:S01]  /*3290*/  LOP3.LUT P1, RZ, R3, 0x2, RZ, 0xc0, !PT ;  /* 0x0000000203ff7812 */ /* 0x000fe2000782c0ff */
[----:B------:R-:W-:Y:S01]  /*32a0*/  IMAD R204, R200, 0x10, R204 ;  /* 0x00000010c8cc7824 */ /* 0x000fe200078e02cc */
[----:B------:R-:W2:Y:S01]  /*32b0*/  LDSM.16.M88.4 R24, [R217+0x1800] ;  /* 0x00180000d918783b */ /* 0x000ea20000000200 */
[----:B------:R-:W-:Y:S01]  /*32c0*/  LOP3.LUT P0, RZ, R2, 0x2, RZ, 0xc0, !PT ;  /* 0x0000000202ff7812 */ /* 0x000fe2000780c0ff */
[----:B------:R-:W-:Y:S01]  /*32d0*/  IMAD.SHL.U32 R242, R196, 0x2, RZ ;  /* 0x00000002c4f27824 */ /* 0x000fe200078e00ff */
[C---:B------:R-:W-:Y:S01]  /*32e0*/  SEL R3, R48.reuse, 0xfffffff0, !P1 ;  /* 0xfffffff030037807 */ /* 0x040fe20004800000 */
[----:B------:R-:W1:Y:S01]  /*32f0*/  LDSM.16.M88.4 R16, [R217+0x1c00] ;  /* 0x001c0000d910783b */ /* 0x000e620000000200 */
[----:B------:R-:W-:Y:S02]  /*3300*/  SEL R2, R48, 0xfffffff0, !P0 ;  /* 0xfffffff030027807 */ /* 0x000fe40004000000 */
[----:B------:R-:W-:Y:S01]  /*3310*/  LOP3.LUT R205, R205, 0xffffffe0, RZ, 0xc0, !PT ;  /* 0xffffffe0cdcd7812 */ /* 0x000fe200078ec0ff */
[----:B------:R-:W-:Y:S01]  /*3320*/  IMAD R218, R3, 0x2, R219 ;  /* 0x0000000203da7824 */ /* 0x000fe200078e02db */
[----:B------:R-:W-:Y:S01]  /*3330*/  LDSM.16.M88.4 R40, [R217+0x1000] ;  /* 0x00100000d928783b */ /* 0x000fe20000000200 */
[----:B------:R-:W-:Y:S01]  /*3340*/  IMAD R206, R2, 0x2, R217 ;  /* 0x0000000202ce7824 */ /* 0x000fe200078e02d9 */
[----:B------:R-:W-:-:S02]  /*3350*/  ISETP.GE.AND P0, PT, R194, 0x2, PT ;  /* 0x00000002c200780c */ /* 0x000fc40003f06270 */
[----:B------:R-:W-:Y:S01]  /*3360*/  LDSM.16.M88.4 R184, [R218] ;  /* 0x00000000dab8783b */ /* 0x000fe20000000200 */
[----:B------:R-:W-:-:S03]  /*3370*/  LOP3.LUT R242, R242, 0x6, RZ, 0xc0, !PT ;  /* 0x00000006f2f27812 */ /* 0x000fc600078ec0ff */
[----:B------:R-:W5:Y:S04]  /*3380*/  LDSM.16.M88.4 R136, [R206+0x1800] ;  /* 0x00180000ce88783b */ /* 0x000f680000000200 */
[----:B------:R-:W3:Y:S04]  /*3390*/  LDSM.16.M88.4 R32, [R217+0x1400] ;  /* 0x00140000d920783b */ /* 0x000ee80000000200 */
[----:B------:R-:W4:Y:S04]  /*33a0*/  LDSM.16.M88.4 R132, [R206+0x1c00] ;  /* 0x001c0000ce84783b */ /* 0x000f280000000200 */
[----:B------:R-:W4:Y:S04]  /*33b0*/  LDSM.16.M88.4 R52, [R217+0x4800] ;  /* 0x00480000d934783b */ /* 0x000f280000000200 */
[----:B------:R-:W4:Y:S04]  /*33c0*/  LDSM.16.M88.4 R8, [R217+0x2000] ;  /* 0x00200000d908783b */ /* 0x000f280000000200 */
[----:B------:R-:W4:Y:S01]  /*33d0*/  LDSM.16.M88.4 R124, [R217+0x2400] ;  /* 0x00240000d97c783b */ /* 0x000f220000000200 */
[C---:B--2---:R-:W-:Y:S03]  /*33e0*/  HMMA.16816.F32 R28, R4.reuse, R24, RZ ;  /* 0x00000018041c723c */ /* 0x044fe600000018ff */
[----:B------:R-:W2:Y:S04]  /*33f0*/  LDSM.16.M88.4 R116, [R217+0x2800] ;  /* 0x00280000d974783b */ /* 0x000ea80000000200 */
[----:B------:R-:W2:Y:S01]  /*3400*/  LDSM.16.M88.4 R108, [R217+0x2c00] ;  /* 0x002c0000d96c783b */ /* 0x000ea20000000200 */
[C---:B------:R-:W-:Y:S03]  /*3410*/  HMMA.16816.F32 R24, R4.reuse, R26, RZ ;  /* 0x0000001a0418723c */ /* 0x040fe600000018ff */
[----:B------:R-:W2:Y:S03]  /*3420*/  LDSM.16.M88.4 R100, [R217+0x3000] ;  /* 0x00300000d964783b */ /* 0x000ea60000000200 */
[C---:B-1----:R-:W-:Y:S01]  /*3430*/  HMMA.16816.F32 R20, R4.reuse, R16, RZ ;  /* 0x000000100414723c */ /* 0x042fe200000018ff */
[----:B------:R-:W1:Y:S04]  /*3440*/  LDSM.16.M88.4 R92, [R217+0x3400] ;  /* 0x00340000d95c783b */ /* 0x000e680000000200 */
[----:B------:R-:W1:Y:S01]  /*3450*/  LDSM.16.M88.4 R84, [R217+0x3800] ;  /* 0x00380000d954783b */ /* 0x000e620000000200 */
[----:B------:R-:W-:Y:S03]  /*3460*/  HMMA.16816.F32 R16, R4, R18, RZ ;  /* 0x000000120410723c */ /* 0x000fe600000018ff */
[----:B------:R-:W1:Y:S03]  /*3470*/  LDSM.16.M88.4 R76, [R217+0x3c00] ;  /* 0x003c0000d94c783b */ /* 0x000e660000000200 */
[C---:B-----5:R-:W-:Y:S01]  /*3480*/  HMMA.16816.F32 R28, R184.reuse, R136, R28 ;  /* 0x00000088b81c723c */ /* 0x060fe2000000181c */
[----:B------:R-:W5:Y:S04]  /*3490*/  LDSM.16.M88.4 R68, [R217+0x4000] ;  /* 0x00400000d944783b */ /* 0x000f680000000200 */
[----:B------:R-:W5:Y:S01]  /*34a0*/  LDSM.16.M88.4 R60, [R217+0x4400] ;  /* 0x00440000d93c783b */ /* 0x000f620000000200 */
[----:B------:R-:W-:Y:S03]  /*34b0*/  HMMA.16816.F32 R24, R184, R138, R24 ;  /* 0x0000008ab818723c */ /* 0x000fe60000001818 */
[----:B------:R-:W5:Y:S03]  /*34c0*/  LDSM.16.M88.4 R156, [R217+0x4c00] ;  /* 0x004c0000d99c783b */ /* 0x000f660000000200 */
[C---:B------:R-:W-:Y:S01]  /*34d0*/  HMMA.16816.F32 R44, R4.reuse, R40, RZ ;  /* 0x00000028042c723c */ /* 0x040fe200000018ff */
[----:B------:R-:W5:Y:S04]  /*34e0*/  LDSM.16.M88.4 R144, [R206+0x1000] ;  /* 0x00100000ce90783b */ /* 0x000f680000000200 */
[----:B------:R-:W5:Y:S01]  /*34f0*/  LDSM.16.M88.4 R140, [R206+0x1400] ;  /* 0x00140000ce8c783b */ /* 0x000f620000000200 */
[C---:B---3--:R-:W-:Y:S03]  /*3500*/  HMMA.16816.F32 R36, R4.reuse, R32, RZ ;  /* 0x000000200424723c */ /* 0x048fe600000018ff */
[----:B------:R-:W3:Y:S03]  /*3510*/  LDSM.16.M88.4 R136, [R206+0x4800] ;  /* 0x00480000ce88783b */ /* 0x000ee60000000200 */
[C---:B------:R-:W-:Y:S01]  /*3520*/  HMMA.16816.F32 R40, R4.reuse, R42, RZ ;  /* 0x0000002a0428723c */ /* 0x040fe200000018ff */
[----:B------:R-:W-:Y:S04]  /*3530*/  LDSM.16.M88.4 R188, [R206+0x2000] ;  /* 0x00200000cebc783b */ /* 0x000fe80000000200 */
[----:B------:R-:W-:Y:S01]  /*3540*/  LDSM.16.M88.4 R180, [R206+0x2400] ;  /* 0x00240000ceb4783b */ /* 0x000fe20000000200 */
[----:B------:R-:W-:Y:S03]  /*3550*/  HMMA.16816.F32 R32, R4, R34, RZ ;  /* 0x000000220420723c */ /* 0x000fe600000018ff */
[----:B------:R-:W-:Y:S03]  /*3560*/  LDSM.16.M88.4 R176, [R206+0x2800] ;  /* 0x00280000ceb0783b */ /* 0x000fe60000000200 */
[C---:B----4-:R-:W-:Y:S01]  /*3570*/  HMMA.16816.F32 R20, R184.reuse, R132, R20 ;  /* 0x00000084b814723c */ /* 0x050fe20000001814 */
[----:B------:R-:W-:Y:S04]  /*3580*/  LDSM.16.M88.4 R172, [R206+0x2c00] ;  /* 0x002c0000ceac783b */ /* 0x000fe80000000200 */
[----:B------:R-:W-:Y:S01]  /*3590*/  LDSM.16.M88.4 R168, [R206+0x3000] ;  /* 0x00300000cea8783b */ /* 0x000fe20000000200 */
[----:B------:R-:W-:Y:S03]  /*35a0*/  HMMA.16816.F32 R16, R184, R134, R16 ;  /* 0x00000086b810723c */ /* 0x000fe60000001810 */
[----:B------:R-:W4:Y:S03]  /*35b0*/  LDSM.16.M88.4 R132, [R206+0x4c00] ;  /* 0x004c0000ce84783b */ /* 0x000f260000000200 */
[C---:B------:R-:W-:Y:S01]  /*35c0*/  HMMA.16816.F32 R56, R4.reuse, R52, RZ ;  /* 0x000000340438723c */ /* 0x040fe200000018ff */
[----:B------:R-:W4:Y:S04]  /*35d0*/  LDSM.16.M88.4 R164, [R206+0x3400] ;  /* 0x00340000cea4783b */ /* 0x000f280000000200 */
[----:B------:R-:W4:Y:S01]  /*35e0*/  LDSM.16.M88.4 R160, [R206+0x3800] ;  /* 0x00380000cea0783b */ /* 0x000f220000000200 */
[C---:B------:R-:W-:Y:S03]  /*35f0*/  HMMA.16816.F32 R12, R4.reuse, R8, RZ ;  /* 0x00000008040c723c */ /* 0x040fe600000018ff */
[----:B------:R-:W0:Y:S03]  /*3600*/  LDGDEPBAR ;  /* 0x00000000000079af */ /* 0x000e260000000000 */
[C---:B------:R-:W-:Y:S06]  /*3610*/  HMMA.16816.F32 R128, R4.reuse, R124, RZ ;  /* 0x0000007c0480723c */ /* 0x040fec00000018ff */
[C---:B--2---:R-:W-:Y:S06]  /*3620*/  HMMA.16816.F32 R120, R4.reuse, R116, RZ ;  /* 0x000000740478723c */ /* 0x044fec00000018ff */
[C---:B------:R-:W-:Y:S06]  /*3630*/  HMMA.16816.F32 R112, R4.reuse, R108, RZ ;  /* 0x0000006c0470723c */ /* 0x040fec00000018ff */
[C---:B------:R-:W-:Y:S06]  /*3640*/  HMMA.16816.F32 R104, R4.reuse, R100, RZ ;  /* 0x000000640468723c */ /* 0x040fec00000018ff */
[C---:B-1----:R-:W-:Y:S06]  /*3650*/  HMMA.16816.F32 R96, R4.reuse, R92, RZ ;  /* 0x0000005c0460723c */ /* 0x042fec00000018ff */
[C---:B------:R-:W-:Y:S06]  /*3660*/  HMMA.16816.F32 R88, R4.reuse, R84, RZ ;  /* 0x000000540458723c */ /* 0x040fec00000018ff */
[C---:B------:R-:W-:Y:S06]  /*3670*/  HMMA.16816.F32 R80, R4.reuse, R76, RZ ;  /* 0x0000004c0450723c */ /* 0x040fec00000018ff */
[C---:B-----5:R-:W-:Y:S06]  /*3680*/  HMMA.16816.F32 R72, R4.reuse, R68, RZ ;  /* 0x000000440448723c */ /* 0x060fec00000018ff */
[C---:B------:R-:W-:Y:S06]  /*3690*/  HMMA.16816.F32 R64, R4.reuse, R60, RZ ;  /* 0x0000003c0440723c */ /* 0x040fec00000018ff */
        /* <DEDUP_REMOVED lines=12> */
[----:B------:R-:W-:Y:S01]  /*3760*/  HMMA.16816.F32 R4, R4, R158, RZ ;  /* 0x0000009e0404723c */ /* 0x000fe200000018ff */
[----:B------:R-:W1:Y:S05]  /*3770*/  LDSM.16.M88.4 R156, [R206+0x3c00] ;  /* 0x003c0000ce9c783b */ /* 0x000e6a0000000200 */
[C---:B------:R-:W-:Y:S06]  /*3780*/  HMMA.16816.F32 R44, R184.reuse, R144, R44 ;  /* 0x00000090b82c723c */ /* 0x040fec000000182c */
[C---:B------:R-:W-:Y:S01]  /*3790*/  HMMA.16816.F32 R40, R184.reuse, R146, R40 ;  /* 0x00000092b828723c */ /* 0x040fe20000001828 */
[----:B------:R-:W2:Y:S05]  /*37a0*/  LDSM.16.M88.4 R144, [R206+0x4000] ;  /* 0x00400000ce90783b */ /* 0x000eaa0000000200 */
[C---:B------:R-:W-:Y:S06]  /*37b0*/  HMMA.16816.F32 R36, R184.reuse, R140, R36 ;  /* 0x0000008cb824723c */ /* 0x040fec0000001824 */
[----:B------:R-:W-:Y:S01]  /*37c0*/  HMMA.16816.F32 R32, R184, R142, R32 ;  /* 0x0000008eb820723c */ /* 0x000fe20000001820 */
[----:B------:R-:W5:Y:S01]  /*37d0*/  LDSM.16.M88.4 R140, [R206+0x4400] ;  /* 0x00440000ce8c783b */ /* 0x000f620000000200 */
[----:B------:R-:W-:-:S04]  /*37e0*/  DEPBAR.LE SB0, 0x0 ;  /* 0x000080000000791a */ /* 0x000fc80000000000 */
[C---:B---3--:R-:W-:Y:S06]  /*37f0*/  HMMA.16816.F32 R56, R184.reuse, R136, R56 ;  /* 0x00000088b838723c */ /* 0x048fec0000001838 */
[----:B----4-:R-:W-:Y:S01]  /*3800*/  HMMA.16816.F32 R48, R184, R132, R48 ;  /* 0x00000084b830723c */ /* 0x010fe20000001830 */
[----:B------:R-:W-:-:S05]  /*3810*/  IMAD.IADD R136, R196, 0x1, -R205 ;  /* 0x00000001c4887824 */ /* 0x000fca00078e0acd */
[----:B------:R-:W-:Y:S01]  /*3820*/  SHF.R.S32.HI R137, RZ, 0x1f, R136 ;  /* 0x0000001fff897819 */ /* 0x000fe20000011488 */
[----:B------:R-:W-:Y:S03]  /*3830*/  HMMA.16816.F32 R132, R184, R134, R4 ;  /* 0x00000086b884723c */ /* 0x000fe60000001804 */
[----:B------:R-:W-:-:S03]  /*3840*/  LEA.HI R137, R137, R136, RZ, 0x2 ;  /* 0x0000008889897211 */ /* 0x000fc600078f10ff */
[----:B------:R-:W-:Y:S01]  /*3850*/  HMMA.16816.F32 R12, R184, R188, R12 ;  /* 0x000000bcb80c723c */ /* 0x000fe2000000180c */
[----:B------:R-:W-:Y:S01]  /*3860*/  SHF.R.S32.HI R230, RZ, 0x2, R137 ;  /* 0x00000002ffe67819 */ /* 0x000fe20000011489 */
[----:B------:R-:W-:-:S03]  /*3870*/  IMAD R4, R203, 0x20, R202 ;  /* 0x00000020cb047824 */ /* 0x000fc600078e02ca */
[----:B------:R-:W-:Y:S01]  /*3880*/  IADD3 R5, R204, 0x1, R230 ;  /* 0x00000001cc057810 */ /* 0x000fe20007ffe0e6 */
[----:B------:R-:W-:Y:S01]  /*3890*/  HMMA.16816.F32 R8, R184, R190, R8 ;  /* 0x000000beb808723c */ /* 0x000fe20000001808 */
[----:B------:R-:W-:Y:S02]  /*38a0*/  IMAD.IADD R4, R151, 0x1, R4 ;  /* 0x0000000197047824 */ /* 0x000fe400078e0204 */
[----:B------:R-:W-:-:S03]  /*38b0*/  IADD3 R5, R195, R5, -R227 ;  /* 0x00000005c3057210 */ /* 0x000fc60007ffe8e3 */
[C---:B------:R-:W-:Y:S02]  /*38c0*/  HMMA.16816.F32 R128, R184.reuse, R180, R128 ;  /* 0x000000b4b880723c */ /* 0x040fe40000001880 */
[----:B------:R-:W-:Y:S02]  /*38d0*/  IMAD.IADD R5, R5, 0x1, R0 ;  /* 0x0000000105057824 */ /* 0x000fe400078e0200 */
[----:B------:R-:W-:Y:S02]  /*38e0*/  VIADD R0, R217, 0x1000 ;  /* 0x00001000d9007836 */ /* 0x000fe40000000000 */
[----:B------:R-:W-:Y:S01]  /*38f0*/  HMMA.16816.F32 R124, R184, R182, R124 ;  /* 0x000000b6b87c723c */ /* 0x000fe2000000187c */
[C---:B------:R-:W-:Y:S01]  /*3900*/  VIMNMX R196, R5.reuse, R195, PT ;  /* 0x000000c305c47248 */ /* 0x040fe20003fe0100 */
[----:B------:R-:W-:Y:S01]  /*3910*/  IMAD R216, R2, 0x2, R0 ;  /* 0x0000000202d87824 */ /* 0x000fe200078e0200 */
[----:B------:R-:W-:-:S03]  /*3920*/  VIADDMNMX R195, R5, 0x8, R195, PT ;  /* 0x0000000805c37846 */ /* 0x000fc600038001c3 */
[C---:B------:R-:W-:Y:S06]  /*3930*/  HMMA.16816.F32 R120, R184.reuse, R176, R120 ;  /* 0x000000b0b878723c */ /* 0x040fec0000001878 */
        /* <DEDUP_REMOVED lines=9> */
[C---:B-1----:R-:W-:Y:S06]  /*39d0*/  HMMA.16816.F32 R80, R184.reuse, R156, R80 ;  /* 0x0000009cb850723c */ /* 0x042fec0000001850 */
[C---:B------:R-:W-:Y:S06]  /*39e0*/  HMMA.16816.F32 R76, R184.reuse, R158, R76 ;  /* 0x0000009eb84c723c */ /* 0x040fec000000184c */
[C---:B--2---:R-:W-:Y:S06]  /*39f0*/  HMMA.16816.F32 R72, R184.reuse, R144, R72 ;  /* 0x00000090b848723c */ /* 0x044fec0000001848 */
[C---:B------:R-:W-:Y:S06]  /*3a00*/  HMMA.16816.F32 R68, R184.reuse, R146, R68 ;  /* 0x00000092b844723c */ /* 0x040fec0000001844 */
[C---:B-----5:R-:W-:Y:S06]  /*3a10*/  HMMA.16816.F32 R64, R184.reuse, R140, R64 ;  /* 0x0000008cb840723c */ /* 0x060fec0000001840 */
[C---:B------:R-:W-:Y:S06]  /*3a20*/  HMMA.16816.F32 R60, R184.reuse, R142, R60 ;  /* 0x0000008eb83c723c */ /* 0x040fec000000183c */
[----:B------:R-:W-:Y:S01]  /*3a30*/  HMMA.16816.F32 R52, R184, R138, R52 ;  /* 0x0000008ab834723c */ /* 0x000fe20000001834 */
[----:B------:R-:W-:Y:S06]  /*3a40*/  BAR.SYNC.DEFER_BLOCKING 0x0 ;  /* 0x0000000000007b1d */ /* 0x000fec0000010000 */
[----:B------:R-:W-:-:S02]  /*3a50*/  NOP ;  /* 0x0000000000007918 */ /* 0x000fc40000000000 */
[----:B------:R-:W-:-:S15]  /*3a60*/  @!P0 BRA `(.L_x_741) ;  /* 0x0000000800ac8947 */ /* 0x000fde0003800000 */
[----:B------:R-:W-:Y:S05]  /*3a70*/  @!P6 BRA `(.L_x_742) ;  /* 0x0000000000f0e947 */ /* 0x000fea0003800000 */
[----:B------:R-:W1:Y:S01]  /*3a80*/  LDC R2, c[0x0][0x380] ;  /* 0x0000e000ff027b82 */ /* 0x000e620000000800 */
[----:B------:R-:W-:Y:S01]  /*3a90*/  IABS R136, R150 ;  /* 0x0000009600887213 */ /* 0x000fe20000000000 */
[----:B------:R-:W-:Y:S01]  /*3aa0*/  ULDC.64 UR8, c[0x0][0x230] ;  /* 0x00008c0000087ab9 */ /* 0x000fe20000000a00 */
[----:B------:R-:W-:-:S04]  /*3ab0*/  IADD3 R138, R150, -0x100, RZ ;  /* 0xffffff00968a7810 */ /* 0x000fc80007ffe0ff */
[----:B------:R-:W-:Y:S02]  /*3ac0*/  IABS R6, R138 ;  /* 0x0000008a00067213 */ /* 0x000fe40000000000 */
[-C--:B-1----:R-:W-:Y:S02]  /*3ad0*/  IABS R0, R2.reuse ;  /* 0x0000000200007213 */ /* 0x082fe40000000000 */
[----:B------:R-:W-:Y:S02]  /*3ae0*/  LOP3.LUT R138, R138, R2, RZ, 0x3c, !PT ;  /* 0x000000028a8a7212 */ /* 0x000fe400078e3cff */
[----:B------:R-:W1:Y:S08]  /*3af0*/  I2F.RP R140, R0 ;  /* 0x00000000008c7306 */ /* 0x000e700000209400 */
[----:B-1----:R-:W1:Y:S02]  /*3b00*/  MUFU.RCP R140, R140 ;  /* 0x0000008c008c7308 */ /* 0x002e640000001000 */
[----:B-1----:R-:W-:-:S06]  /*3b10*/  VIADD R140, R140, 0xffffffe ;  /* 0x0ffffffe8c8c7836 */ /* 0x002fcc0000000000 */
[----:B------:R-:W1:Y:S02]  /*3b20*/  F2I.FTZ.U32.TRUNC.NTZ R141, R140 ;  /* 0x0000008c008d7305 */ /* 0x000e64000021f000 */
[----:B-1----:R-:W-:Y:S02]  /*3b30*/  IMAD.MOV R137, RZ, RZ, -R141 ;  /* 0x000000ffff897224 */ /* 0x002fe400078e0a8d */
[----:B------:R-:W-:Y:S02]  /*3b40*/  IMAD.MOV.U32 R140, RZ, RZ, RZ ;  /* 0x000000ffff8c7224 */ /* 0x000fe400078e00ff */
[----:B------:R-:W-:-:S04]  /*3b50*/  IMAD R137, R137, R0, RZ ;  /* 0x0000000089897224 */ /* 0x000fc800078e02ff */
[----:B------:R-:W-:-:S06]  /*3b60*/  IMAD.HI.U32 R137, R141, R137, R140 ;  /* 0x000000898d897227 */ /* 0x000fcc00078e008c */
[----:B------:R-:W-:-:S04]  /*3b70*/  IMAD.HI.U32 R139, R137, R136, RZ ;  /* 0x00000088898b7227 */ /* 0x000fc800078e00ff */
[----:B------:R-:W-:Y:S01]  /*3b80*/  IMAD.HI.U32 R137, R137, R6, RZ ;  /* 0x0000000689897227 */ /* 0x000fe200078e00ff */
[----:B------:R-:W-:-:S03]  /*3b90*/  IADD3 R7, -R139, RZ, RZ ;  /* 0x000000ff8b077210 */ /* 0x000fc60007ffe1ff */
[----:B------:R-:W-:Y:S02]  /*3ba0*/  IMAD.MOV R5, RZ, RZ, -R137 ;  /* 0x000000ffff057224 */ /* 0x000fe400078e0a89 */
[C---:B------:R-:W-:Y:S02]  /*3bb0*/  IMAD R7, R0.reuse, R7, R136 ;  /* 0x0000000700077224 */ /* 0x040fe400078e0288 */
[----:B------:R-:W-:-:S03]  /*3bc0*/  IMAD R5, R0, R5, R6 ;  /* 0x0000000500057224 */ /* 0x000fc600078e0206 */
[C---:B------:R-:W-:Y:S02]  /*3bd0*/  ISETP.GT.U32.AND P1, PT, R0.reuse, R7, PT ;  /* 0x000000070000720c */ /* 0x040fe40003f24070 */
[----:B------:R-:W-:-:S11]  /*3be0*/  ISETP.GT.U32.AND P2, PT, R0, R5, PT ;  /* 0x000000050000720c */ /* 0x000fd60003f44070 */
[-C--:B------:R-:W-:Y:S02]  /*3bf0*/  @!P1 IADD3 R7, R7, -R0.reuse, RZ ;  /* 0x8000000007079210 */ /* 0x080fe40007ffe0ff */
[----:B------:R-:W-:Y:S01]  /*3c00*/  @!P2 IMAD.IADD R5, R5, 0x1, -R0 ;  /* 0x000000010505a824 */ /* 0x000fe200078e0a00 */
[----:B------:R-:W-:Y:S01]  /*3c10*/  @!P1 IADD3 R139, R139, 0x1, RZ ;  /* 0x000000018b8b9810 */ /* 0x000fe20007ffe0ff */
[----:B------:R-:W-:Y:S01]  /*3c20*/  @!P2 VIADD R137, R137, 0x1 ;  /* 0x000000018989a836 */ /* 0x000fe20000000000 */
[-C--:B------:R-:W-:Y:S02]  /*3c30*/  ISETP.GE.U32.AND P5, PT, R7, R0.reuse, PT ;  /* 0x000000000700720c */ /* 0x080fe40003fa6070 */
[----:B------:R-:W-:Y:S02]  /*3c40*/  ISETP.GE.U32.AND P4, PT, R5, R0, PT ;  /* 0x000000000500720c */ /* 0x000fe40003f86070 */
[----:B------:R-:W-:Y:S02]  /*3c50*/  LOP3.LUT R0, R150, R2, RZ, 0x3c, !PT ;  /* 0x0000000296007212 */ /* 0x000fe400078e3cff */
[----:B------:R-:W-:-:S02]  /*3c60*/  ISETP.GE.AND P1, PT, R138, RZ, PT ;  /* 0x000000ff8a00720c */ /* 0x000fc40003f26270 */
[----:B------:R-:W-:Y:S02]  /*3c70*/  ISETP.GE.AND P3, PT, R0, RZ, PT ;  /* 0x000000ff0000720c */ /* 0x000fe40003f66270 */
[----:B------:R-:W-:Y:S02]  /*3c80*/  ISETP.NE.AND P2, PT, R2, RZ, PT ;  /* 0x000000ff0200720c */ /* 0x000fe40003f45270 */
[----:B------:R-:W-:Y:S02]  /*3c90*/  LOP3.LUT R7, RZ, R2, RZ, 0x33, !PT ;  /* 0x00000002ff077212 */ /* 0x000fe400078e33ff */
[----:B------:R-:W-:Y:S01]  /*3ca0*/  @P5 IADD3 R139, R139, 0x1, RZ ;  /* 0x000000018b8b5810 */ /* 0x000fe20007ffe0ff */
[----:B------:R-:W-:-:S03]  /*3cb0*/  @P4 VIADD R137, R137, 0x1 ;  /* 0x0000000189894836 */ /* 0x000fc60000000000 */
[----:B------:R-:W-:Y:S02]  /*3cc0*/  MOV R0, R139 ;  /* 0x0000008b00007202 */ /* 0x000fe40000000f00 */
[----:B------:R-:W-:-:S03]  /*3cd0*/  @!P1 IADD3 R137, -R137, RZ, RZ ;  /* 0x000000ff89899210 */ /* 0x000fc60007ffe1ff */
[----:B------:R-:W-:-:S05]  /*3ce0*/  @!P3 IMAD.MOV R0, RZ, RZ, -R0 ;  /* 0x000000ffff00b224 */ /* 0x000fca00078e0a00 */
[C---:B------:R-:W-:Y:S02]  /*3cf0*/  SEL R0, R7.reuse, R0, !P2 ;  /* 0x0000000007007207 */ /* 0x040fe40005000000 */
[----:B------:R-:W-:-:S03]  /*3d00*/  SEL R7, R7, R137, !P2 ;  /* 0x0000008907077207 */ /* 0x000fc60005000000 */
[----:B------:R-:W-:-:S04]  /*3d10*/  IMAD.WIDE R138, R0, 0x4, R228 ;  /* 0x00000004008a7825 */ /* 0x000fc800078e02e4 */
[----:B------:R-:W-:Y:S01]  /*3d20*/  IMAD.WIDE R136, R7, 0x4, R228 ;  /* 0x0000000407887825 */ /* 0x000fe200078e02e4 */
[----:B------:R-:W2:Y:S04]  /*3d30*/  LDG.E R6, desc[UR10][R138.64] ;  /* 0x0000000a8a067981 */ /* 0x000ea8000c1e1900 */
[----:B------:R1:W2:Y:S01]  /*3d40*/  LDG.E R5, desc[UR10][R136.64] ;  /* 0x0000000a88057981 */ /* 0x0002a2000c1e1900 */
[----:B------:R-:W-:-:S04]  /*3d50*/  IMAD.IADD R0, R0, 0x1, -R7 ;  /* 0x0000000100007824 */ /* 0x000fc800078e0a07 */
[----:B------:R-:W-:-:S05]  /*3d60*/  IMAD R2, R0, R2, -0x100 ;  /* 0xffffff0000027424 */ /* 0x000fca00078e0202 */
[----:B------:R-:W-:-:S05]  /*3d70*/  SHF.R.S32.HI R0, RZ, 0x1f, R2 ;  /* 0x0000001fff007819 */ /* 0x000fca0000011402 */
[----:B------:R-:W-:-:S04]  /*3d80*/  IMAD R0, R0, R148, RZ ;  /* 0x0000009400007224 */ /* 0x000fc800078e02ff */
[C---:B------:R-:W-:Y:S02]  /*3d90*/  IMAD R0, R2.reuse, R149, R0 ;  /* 0x0000009502007224 */ /* 0x040fe400078e0200 */
[----:B-1----:R-:W-:-:S04]  /*3da0*/  IMAD.WIDE.U32 R136, R2, R148, RZ ;  /* 0x0000009402887225 */ /* 0x002fc800078e00ff */
[----:B------:R-:W-:Y:S01]  /*3db0*/  IMAD.IADD R137, R137, 0x1, R0 ;  /* 0x0000000189897824 */ /* 0x000fe200078e0200 */
[----:B--2---:R-:W-:-:S04]  /*3dc0*/  IADD3 R5, -R6, R5, RZ ;  /* 0x0000000506057210 */ /* 0x004fc80007ffe1ff */
[----:B------:R-:W-:Y:S01]  /*3dd0*/  SHF.R.S32.HI R6, RZ, 0x1f, R5 ;  /* 0x0000001fff067819 */ /* 0x000fe20000011405 */
[----:B------:R-:W-:-:S04]  /*3de0*/  IMAD.WIDE.U32 R136, R5, UR8, R136 ;  /* 0x0000000805887c25 */ /* 0x000fc8000f8e0088 */
[----:B------:R-:W-:Y:S02]  /*3df0*/  IMAD R6, R6, UR8, RZ ;  /* 0x0000000806067c24 */ /* 0x000fe4000f8e02ff */
[----:B------:R-:W-:Y:S02]  /*3e00*/  IMAD.MOV.U32 R2, RZ, RZ, R136 ;  /* 0x000000ffff027224 */ /* 0x000fe400078e0088 */
[----:B------:R-:W-:-:S05]  /*3e10*/  IMAD R6, R5, UR9, R6 ;  /* 0x0000000905067c24 */ /* 0x000fca000f8e0206 */
[----:B------:R-:W-:Y:S01]  /*3e20*/  IADD3 R0, R137, R6, RZ ;  /* 0x0000000689007210 */ /* 0x000fe20007ffe0ff */
[----:B------:R-:W-:Y:S06]  /*3e30*/  BRA `(.L_x_743) ;  /* 0x0000000000087947 */ /* 0x000fec0003800000 */
.L_x_742:
[----:B------:R-:W-:-:S04]  /*3e40*/  LEA R2, -R148, RZ, 0x8 ;  /* 0x000000ff94027211 */ /* 0x000fc800078e41ff */
[----:B------:R-:W-:-:S07]  /*3e50*/  SHF.R.S32.HI R0, RZ, 0x1f, R2 ;  /* 0x0000001fff007819 */ /* 0x000fce0000011402 */
.L_x_743:
[----:B------:R-:W-:Y:S01]  /*3e60*/  ULDC UR5, c[0x0][0x2d0] ;  /* 0x0000b40000057ab9 */ /* 0x000fe20000000800 */
[----:B------:R-:W-:Y:S01]  /*3e70*/  BSSY B0, `(.L_x_744) ;  /* 0x0000067000007945 */ /* 0x000fe20003800000 */
[----:B------:R-:W-:-:S13]  /*3e80*/  ISETP.GE.AND P1, PT, R197, UR5, PT ;  /* 0x00000005c5007c0c */ /* 0x000fda000bf26270 */
[----:B------:R-:W-:Y:S01]  /*3e90*/  @!P1 IMAD.MOV.U32 R136, RZ, RZ, R193 ;  /* 0x000000ffff889224 */ /* 0x000fe200078e00c1 */
[----:B------:R-:W1:Y:S01]  /*3ea0*/  @!P1 LDC.64 R6, c[0x0][0x218] ;  /* 0x00008600ff069b82 */ /* 0x000e620000000a00 */
[----:B------:R-:W-:Y:S01]  /*3eb0*/  @!P1 IMAD.MOV.U32 R137, RZ, RZ, R192 ;  /* 0x000000ffff899224 */ /* 0x000fe200078e00c0 */
[----:B------:R2:W-:Y:S01]  /*3ec0*/  @P1 STS [R226+0x1000], RZ ;  /* 0x001000ffe2001388 */ /* 0x0005e20000000800 */
[C---:B------:R-:W-:Y:S02]  /*3ed0*/  @!P1 IMAD R5, R149.reuse, 0x60, RZ ;  /* 0x0000006095059824 */ /* 0x040fe400078e02ff */
[----:B------:R-:W-:Y:S01]  /*3ee0*/  @!P1 IMAD.WIDE.U32 R138, R148, 0x60, R136 ;  /* 0x00000060948a9825 */ /* 0x000fe200078e0088 */
[C---:B------:R-:W-:Y:S01]  /*3ef0*/  @!P1 IADD3 R137, P2, R2.reuse, R193, RZ ;  /* 0x000000c102899210 */ /* 0x040fe20007f5e0ff */
[----:B------:R2:W-:Y:S01]  /*3f00*/  @P1 STS [R226+0x1004], RZ ;  /* 0x001004ffe2001388 */ /* 0x0005e20000000800 */
[----:B------:R-:W3:Y:S01]  /*3f10*/  @!P1 LDC.64 R144, c[0x0][0x218] ;  /* 0x00008600ff909b82 */ /* 0x000ee20000000a00 */
[C---:B------:R-:W-:Y:S01]  /*3f20*/  @!P1 IMAD R156, R149.reuse, 0xa0, RZ ;  /* 0x000000a0959c9824 */ /* 0x040fe200078e02ff */
[----:B------:R-:W-:Y:S01]  /*3f30*/  @!P1 IADD3 R146, P3, R2, R138, RZ ;  /* 0x0000008a02929210 */ /* 0x000fe20007f7e0ff */
[----:B------:R-:W-:Y:S01]  /*3f40*/  @!P1 IMAD.MOV.U32 R138, RZ, RZ, R193 ;  /* 0x000000ffff8a9224 */ /* 0x000fe200078e00c1 */
[----:B------:R2:W-:Y:S01]  /*3f50*/  @P1 STS.64 [R226+0x1008], RZ ;  /* 0x001008ffe2001388 */ /* 0x0005e20000000a00 */
[----:B------:R-:W-:Y:S01]  /*3f60*/  @!P1 IMAD R157, R149, 0xc0, RZ ;  /* 0x000000c0959d9824 */ /* 0x000fe200078e02ff */
[C---:B------:R-:W-:Y:S01]  /*3f70*/  @!P1 IADD3.X R5, R0.reuse, R139, R5, P3, !PT ;  /* 0x0000008b00059210 */ /* 0x040fe20001ffe405 */
[--C-:B------:R-:W-:Y:S01]  /*3f80*/  @!P1 IMAD.MOV.U32 R139, RZ, RZ, R192.reuse ;  /* 0x000000ffff8b9224 */ /* 0x100fe200078e00c0 */
[----:B------:R-:W4:Y:S01]  /*3f90*/  @!P1 LDC.64 R142, c[0x0][0x218] ;  /* 0x00008600ff8e9b82 */ /* 0x000f220000000a00 */
[----:B------:R-:W-:-:S02]  /*3fa0*/  @!P1 IMAD.X R136, R0, 0x1, R192, P2 ;  /* 0x0000000100889824 */ /* 0x000fc400010e06c0 */
[----:B------:R-:W-:-:S04]  /*3fb0*/  @!P1 IMAD.WIDE.U32 R140, R148, 0xa0, R138 ;  /* 0x000000a0948c9825 */ /* 0x000fc800078e008a */
[----:B------:R-:W-:Y:S01]  /*3fc0*/  @!P1 IMAD.WIDE.U32 R138, R148, 0xc0, R138 ;  /* 0x000000c0948a9825 */ /* 0x000fe200078e008a */
[C---:B------:R-:W-:Y:S02]  /*3fd0*/  @!P1 IADD3 R147, P3, R2.reuse, R140, RZ ;  /* 0x0000008c02939210 */ /* 0x040fe40007f7e0ff */
[----:B-1----:R-:W-:Y:S02]  /*3fe0*/  @!P1 LEA R158, P4, R137, R6, 0x1 ;  /* 0x00000006899e9211 */ /* 0x002fe400078808ff */
[----:B------:R-:W-:Y:S02]  /*3ff0*/  @!P1 IADD3 R151, P2, R2, R138, RZ ;  /* 0x0000008a02979210 */ /* 0x000fe40007f5e0ff */
[C---:B------:R-:W-:Y:S02]  /*4000*/  @!P1 IADD3.X R156, R0.reuse, R141, R156, P3, !PT ;  /* 0x0000008d009c9210 */ /* 0x040fe40001ffe49c */
[----:B------:R-:W1:Y:S01]  /*4010*/  @!P1 LDC.64 R140, c[0x0][0x218] ;  /* 0x00008600ff8c9b82 */ /* 0x000e620000000a00 */
[----:B------:R-:W-:-:S02]  /*4020*/  @!P1 IADD3.X R157, R0, R139, R157, P2, !PT ;  /* 0x0000008b009d9210 */ /* 0x000fc400017fe49d */
[----:B------:R-:W-:Y:S02]  /*4030*/  @!P1 LEA.HI.X R159, R137, R7, R136, 0x1, P4 ;  /* 0x00000007899f9211 */ /* 0x000fe400020f0c88 */
[----:B------:R-:W-:-:S03]  /*4040*/  @!P1 IADD3 R160, P4, P2, R2, R193, R221 ;  /* 0x000000c102a09210 */ /* 0x000fc60007a9e0dd */
[----:B------:R-:W5:Y:S01]  /*4050*/  @!P1 LDC.64 R138, c[0x0][0x218] ;  /* 0x00008600ff8a9b82 */ /* 0x000f620000000a00 */
[----:B------:R-:W-:Y:S01]  /*4060*/  @!PT LDS RZ, [RZ] ;  /* 0x00000000fffff984 */ /* 0x000fe20000000800 */
[----:B------:R-:W-:Y:S01]  /*4070*/  @!PT LDS RZ, [RZ] ;  /* 0x00000000fffff984 */ /* 0x000fe20000000800 */
[----:B------:R-:W-:Y:S01]  /*4080*/  @!PT LDS RZ, [RZ] ;  /* 0x00000000fffff984 */ /* 0x000fe20000000800 */
[----:B------:R2:W-:Y:S04]  /*4090*/  @!P1 LDGSTS.E.BYPASS.LTC128B.128 [R226+0x1000], desc[UR10][R158.64] ;  /* 0x010000009ee29fae */ /* 0x0005e8000b901d4a */
[----:B------:R1:W-:Y:S03]  /*40a0*/  @P1 STS.128 [R226+0x1800], RZ ;  /* 0x001800ffe2001388 */ /* 0x0003e60000000c00 */
[----:B------:R-:W5:Y:S08]  /*40b0*/  @!P1 LDC.64 R136, c[0x0][0x218] ;  /* 0x00008600ff889b82 */ /* 0x000f700000000a00 */
[----:B------:R-:W5:Y:S01]  /*40c0*/  @!P1 LDC.64 R6, c[0x0][0x218] ;  /* 0x00008600ff069b82 */ /* 0x000f620000000a00 */
[----:B--2---:R-:W-:-:S02]  /*40d0*/  @!P1 LEA R158, P3, R148, R193, 0x6 ;  /* 0x000000c1949e9211 */ /* 0x004fc400078630ff */
[----:B------:R-:W-:Y:S02]  /*40e0*/  @!P1 IADD3.X R159, R0, R192, R220, P4, P2 ;  /* 0x000000c0009f9210 */ /* 0x000fe400027e44dc */
[----:B---3--:R-:W-:Y:S02]  /*40f0*/  @!P1 LEA R162, P4, R160, R144, 0x1 ;  /* 0x00000090a0a29211 */ /* 0x008fe400078808ff */
[C---:B------:R-:W-:Y:S02]  /*4100*/  @!P1 LEA R144, P2, R148.reuse, R193, 0x7 ;  /* 0x000000c194909211 */ /* 0x040fe400078438ff */
[----:B------:R-:W-:Y:S02]  /*4110*/  @!P1 LEA.HI.X R161, R148, R192, R149, 0x6, P3 ;  /* 0x000000c094a19211 */ /* 0x000fe400018f3495 */
[----:B------:R-:W-:Y:S02]  /*4120*/  @!P1 IADD3 R158, P3, R2, R158, RZ ;  /* 0x0000009e029e9210 */ /* 0x000fe40007f7e0ff */
[----:B------:R-:W-:-:S02]  /*4130*/  @!P1 LEA.HI.X R163, R160, R145, R159, 0x1, P4 ;  /* 0x00000091a0a39211 */ /* 0x000fc400020f0c9f */
[----:B------:R-:W-:Y:S01]  /*4140*/  @!P1 IADD3 R145, P4, R2, R144, RZ ;  /* 0x0000009002919210 */ /* 0x000fe20007f9e0ff */
[----:B------:R-:W-:Y:S01]  /*4150*/  @!P1 IMAD.X R161, R0, 0x1, R161, P3 ;  /* 0x0000000100a19824 */ /* 0x000fe200018e06a1 */
[----:B------:R-:W-:Y:S01]  /*4160*/  @!P1 LEA.HI.X R144, R148, R192, R149, 0x7, P2 ;  /* 0x000000c094909211 */ /* 0x000fe200010f3c95 */
[----:B------:R-:W-:Y:S01]  /*4170*/  @!PT LDS RZ, [RZ] ;  /* 0x00000000fffff984 */ /* 0x000fe20000000800 */
[----:B------:R-:W-:Y:S01]  /*4180*/  @!PT LDS RZ, [RZ] ;  /* 0x00000000fffff984 */ /* 0x000fe20000000800 */
[----:B------:R-:W-:Y:S01]  /*4190*/  @!PT LDS RZ, [RZ] ;  /* 0x00000000fffff984 */ /* 0x000fe20000000800 */
[----:B------:R2:W-:Y:S01]  /*41a0*/  @!P1 LDGSTS.E.BYPASS.LTC128B.128 [R226+0x1800], desc[UR10][R162.64] ;  /* 0x01800000a2e29fae */ /* 0x0005e2000b901d4a */
[----:B----4-:R-:W-:Y:S02]  /*41b0*/  @!P1 LEA R142, P3, R158, R142, 0x1 ;  /* 0x0000008e9e8e9211 */ /* 0x010fe400078608ff */
[----:B-1----:R-:W-:Y:S01]  /*41c0*/  @!P1 LEA R140, P2, R146, R140, 0x1 ;  /* 0x0000008c928c9211 */ /* 0x002fe200078408ff */
[----:B------:R-:W-:Y:S01]  /*41d0*/  @!P1 IMAD.X R144, R0, 0x1, R144, P4 ;  /* 0x0000000100909824 */ /* 0x000fe200020e0690 */
[----:B------:R-:W-:Y:S01]  /*41e0*/  @!P1 LEA.HI.X R143, R158, R143, R161, 0x1, P3 ;  /* 0x0000008f9e8f9211 */ /* 0x000fe200018f0ca1 */
[----:B------:R2:W-:Y:S01]  /*41f0*/  @P1 STS.128 [R226+0x2000], RZ ;  /* 0x002000ffe2001388 */ /* 0x0005e20000000c00 */
[----:B-----5:R-:W-:-:S02]  /*4200*/  @!P1 LEA R138, P4, R145, R138, 0x1 ;  /* 0x0000008a918a9211 */ /* 0x020fc400078808ff */
[----:B------:R-:W-:Y:S01]  /*4210*/  @!P1 LEA.HI.X R141, R146, R141, R5, 0x1, P2 ;  /* 0x0000008d928d9211 */ /* 0x000fe200010f0c05 */
[----:B------:R-:W-:Y:S01]  /*4220*/  @!PT LDS RZ, [RZ] ;  /* 0x00000000fffff984 */ /* 0x000fe20000000800 */
[----:B------:R-:W-:Y:S01]  /*4230*/  @!PT LDS RZ, [RZ] ;  /* 0x00000000fffff984 */ /* 0x000fe20000000800 */
[----:B------:R-:W-:Y:S01]  /*4240*/  @!PT LDS RZ, [RZ] ;  /* 0x00000000fffff984 */ /* 0x000fe20000000800 */
[----:B------:R2:W-:Y:S01]  /*4250*/  @!P1 LDGSTS.E.BYPASS.LTC128B.128 [R226+0x2000], desc[UR10][R142.64] ;  /* 0x020000008ee29fae */ /* 0x0005e2000b901d4a */
[----:B------:R-:W-:Y:S02]  /*4260*/  @!P1 LEA R136, P3, R147, R136, 0x1 ;  /* 0x0000008893889211 */ /* 0x000fe400078608ff */
[----:B------:R-:W-:Y:S01]  /*4270*/  @!P1 LEA R6, P2, R151, R6, 0x1 ;  /* 0x0000000697069211 */ /* 0x000fe200078408ff */
[----:B------:R2:W-:Y:S01]  /*4280*/  @P1 STS.128 [R226+0x2800], RZ ;  /* 0x002800ffe2001388 */ /* 0x0005e20000000c00 */
[----:B------:R-:W-:Y:S02]  /*4290*/  @!P1 LEA.HI.X R139, R145, R139, R144, 0x1, P4 ;  /* 0x0000008b918b9211 */ /* 0x000fe400020f0c90 */
[----:B------:R-:W-:Y:S01]  /*42a0*/  @!P1 LEA.HI.X R137, R147, R137, R156, 0x1, P3 ;  /* 0x0000008993899211 */ /* 0x000fe200018f0c9c */
[----:B------:R-:W-:Y:S01]  /*42b0*/  @!PT LDS RZ, [RZ] ;  /* 0x00000000fffff984 */ /* 0x000fe20000000800 */
[----:B------:R-:W-:Y:S01]  /*42c0*/  @!PT LDS RZ, [RZ] ;  /* 0x00000000fffff984 */ /* 0x000fe20000000800 */
[----:B------:R-:W-:Y:S01]  /*42d0*/  @!PT LDS RZ, [RZ] ;  /* 0x00000000fffff984 */ /* 0x000fe20000000800 */
[----:B------:R2:W-:Y:S01]  /*42e0*/  @!P1 LDGSTS.E.BYPASS.LTC128B.128 [R226+0x2800], desc[UR10][R140.64] ;  /* 0x028000008ce29fae */ /* 0x0005e2000b901d4a */
[----:B------:R-:W-:-:S03]  /*42f0*/  @!P1 LEA.HI.X R7, R151, R7, R157, 0x1, P2 ;  /* 0x0000000797079211 */ /* 0x000fc600010f0c9d */
[----:B------:R2:W-:Y:S04]  /*4300*/  @P1 STS.128 [R226+0x3000], RZ ;  /* 0x003000ffe2001388 */ /* 0x0005e80000000c00 */
[----:B------:R-:W-:Y:S01]  /*4310*/  @!PT LDS RZ, [RZ] ;  /* 0x00000000fffff984 */ /* 0x000fe20000000800 */
[----:B------:R-:W-:Y:S01]  /*4320*/  @!PT LDS RZ, [RZ] ;  /* 0x00000000fffff984 */ /* 0x000fe20000000800 */
[----:B------:R-:W-:Y:S01]  /*4330*/  @!PT LDS RZ, [RZ] ;  /* 0x00000000fffff984 */ /* 0x000fe20000000800 */
[----:B------:R2:W-:Y:S04]  /*4340*/  @!P1 LDGSTS.E.BYPASS.LTC128B.128 [R226+0x3000], desc[UR10][R138.64] ;  /* 0x030000008ae29fae */ /* 0x0005e8000b901d4a */
        /* <DEDUP_REMOVED lines=10> */
[----:B------:R2:W-:Y:S01]  /*43f0*/  @P1 STS.128 [R226+0x4800], RZ ;  /* 0x004800ffe2001388 */ /* 0x0005e20000000c00 */
[----:B------:R-:W-:Y:S05]  /*4400*/  @P1 BRA `(.L_x_745) ;  /* 0x0000000000341947 */ /* 0x000fea0003800000 */
[----:B--2---:R-:W-:Y:S01]  /*4410*/  IMAD.MOV.U32 R6, RZ, RZ, R193 ;  /* 0x000000ffff067224 */ /* 0x004fe200078e00c1 */
[----:B------:R-:W-:Y:S01]  /*4420*/  ULDC.64 UR8, c[0x0][0x218] ;  /* 0x0000860000087ab9 */ /* 0x000fe20000000a00 */
[----:B------:R-:W-:Y:S02]  /*4430*/  IMAD.MOV.U32 R7, RZ, RZ, R192 ;  /* 0x000000ffff077224 */ /* 0x000fe400078e00c0 */
[----:B------:R-:W-:Y:S02]  /*4440*/  IMAD R5, R149, 0xe0, RZ ;  /* 0x000000e095057824 */ /* 0x000fe400078e02ff */
[----:B------:R-:W-:-:S03]  /*4450*/  IMAD.WIDE.U32 R6, R148, 0xe0, R6 ;  /* 0x000000e094067825 */ /* 0x000fc600078e0006 */
[----:B------:R-:W-:-:S04]  /*4460*/  IADD3 R6, P1, R2, R6, RZ ;  /* 0x0000000602067210 */ /* 0x000fc80007f3e0ff */
[----:B------:R-:W-:Y:S02]  /*4470*/  IADD3.X R5, R0, R7, R5, P1, !PT ;  /* 0x0000000700057210 */ /* 0x000fe40000ffe405 */
[----:B------:R-:W-:-:S04]  /*4480*/  LEA R136, P1, R6, UR8, 0x1 ;  /* 0x0000000806887c11 */ /* 0x000fc8000f8208ff */
[----:B------:R-:W-:-:S05]  /*4490*/  LEA.HI.X R137, R6, UR9, R5, 0x1, P1 ;  /* 0x0000000906897c11 */ /* 0x000fca00088f0c05 */
[----:B------:R-:W-:Y:S01]  /*44a0*/  @!PT LDS RZ, [RZ] ;  /* 0x00000000fffff984 */ /* 0x000fe20000000800 */
[----:B------:R-:W-:Y:S01]  /*44b0*/  @!PT LDS RZ, [RZ] ;  /* 0x00000000fffff984 */ /* 0x000fe20000000800 */
[----:B------:R-:W-:Y:S01]  /*44c0*/  @!PT LDS RZ, [RZ] ;  /* 0x00000000fffff984 */ /* 0x000fe20000000800 */
[----:B------:R1:W-:Y:S04]  /*44d0*/  LDGSTS.E.BYPASS.LTC128B.128 [R226+0x4800], desc[UR10][R136.64] ;  /* 0x0480000088e27fae */ /* 0x0003e8000b901d4a */
.L_x_745:
[----:B------:R-:W-:Y:S05]  /*44e0*/  BSYNC B0 ;  /* 0x0000000000007941 */ /* 0x000fea0003800000 */
.L_x_744:
[----:B------:R-:W0:Y:S01]  /*44f0*/  LDGDEPBAR ;  /* 0x00000000000079af */ /* 0x000e220000000000 */
[----:B------:R-:W-:-:S04]  /*4500*/  IADD3 R193, P1, R2, R193, RZ ;  /* 0x000000c102c17210 */ /* 0x000fc80007f3e0ff */
[----:B------:R-:W-:-:S09]  /*4510*/  IADD3.X R192, R0, R192, RZ, P1, !PT ;  /* 0x000000c000c07210 */ /* 0x000fd20000ffe4ff */
.L_x_741:
[----:B------:R-:W-:Y:S01]  /*4520*/  IMAD.IADD R242, R150, 0x1, R242 ;  /* 0x0000000196f27824 */ /* 0x000fe200078e02f2 */
[----:B------:R-:W-:Y:S01]  /*4530*/  ULDC UR12, c[0x0][0x2ec] ;  /* 0x0000bb00000c7ab9 */ /* 0x000fe20000000800 */
[----:B------:R-:W-:Y:S02]  /*4540*/  ULDC.64 UR8, c[0x0][0x218] ;  /* 0x0000860000087ab9 */ /* 0x000fe40000000a00 */
[C---:B------:R-:W-:Y:S01]  /*4550*/  VIADD R240, R242.reuse, 0x1 ;  /* 0x00000001f2f07836 */ /* 0x040fe20000000000 */
[CC--:B------:R-:W-:Y:S01]  /*4560*/  ISETP.GE.AND P2, PT, R242.reuse, R195.reuse, PT ;  /* 0x000000c3f200720c */ /* 0x0c0fe20003f46270 */
[C---:B------:R-:W-:Y:S01]  /*4570*/  VIADD R239, R242.reuse, 0x8 ;  /* 0x00000008f2ef7836 */ /* 0x040fe20000000000 */
[C---:B------:R-:W-:Y:S01]  /*4580*/  ISETP.GE.AND P3, PT, R242.reuse, R196, PT ;  /* 0x000000c4f200720c */ /* 0x040fe20003f66270 */
[----:B------:R-:W-:Y:S01]  /*4590*/  VIADD R237, R242, 0x9 ;  /* 0x00000009f2ed7836 */ /* 0x000fe20000000000 */
[-C--:B------:R-:W-:Y:S01]  /*45a0*/  ISETP.GE.AND P1, PT, R240, R195.reuse, PT ;  /* 0x000000c3f000720c */ /* 0x080fe20003f26270 */
[----:B------:R-:W-:Y:S01]  /*45b0*/  VIADD R236, R242, 0x10 ;  /* 0x00000010f2ec7836 */ /* 0x000fe20000000000 */
[----:B------:R-:W-:Y:S01]  /*45c0*/  FSEL R2, R46, -INF , !P2 ;  /* 0xff8000002e027808 */ /* 0x000fe20005000000 */
[C---:B------:R-:W-:Y:S01]  /*45d0*/  VIADD R235, R242.reuse, 0x11 ;  /* 0x00000011f2eb7836 */ /* 0x040fe20000000000 */
[-C--:B------:R-:W-:Y:S01]  /*45e0*/  ISETP.GE.AND P2, PT, R239, R195.reuse, PT ;  /* 0x000000c3ef00720c */ /* 0x080fe20003f46270 */
[C---:B------:R-:W-:Y:S01]  /*45f0*/  VIADD R234, R242.reuse, 0x18 ;  /* 0x00000018f2ea7836 */ /* 0x040fe20000000000 */
[----:B------:R-:W-:Y:S01]  /*4600*/  FSEL R47, R47, -INF , !P1 ;  /* 0xff8000002f2f7808 */ /* 0x000fe20004800000 */
[C---:B--2---:R-:W-:Y:S01]  /*4610*/  VIADD R7, R242.reuse, 0x19 ;  /* 0x00000019f2077836 */ /* 0x044fe20000000000 */
[----:B------:R-:W-:Y:S01]  /*4620*/  ISETP.GE.AND P1, PT, R237, R195, PT ;  /* 0x000000c3ed00720c */ /* 0x000fe20003f26270 */
[----:B------:R-:W-:Y:S01]  /*4630*/  VIADD R232, R242, 0x20 ;  /* 0x00000020f2e87836 */ /* 0x000fe20000000000 */
[----:B-1----:R-:W-:Y:S01]  /*4640*/  FSEL R137, R42, -INF , !P2 ;  /* 0xff8000002a897808 */ /* 0x002fe20005000000 */
[----:B------:R-:W-:Y:S01]  /*4650*/  VIADD R231, R242, 0x21 ;  /* 0x00000021f2e77836 */ /* 0x000fe20000000000 */
[----:B------:R-:W-:Y:S01]  /*4660*/  FMNMX.FTZ R0, R2, R47, !PT ;  /* 0x0000002f02007209 */ /* 0x000fe20007810000 */
[----:B------:R-:W-:Y:S01]  /*4670*/  VIADD R215, R242, 0x28 ;  /* 0x00000028f2d77836 */ /* 0x000fe20000000000 */
[-C--:B------:R-:W-:Y:S01]  /*4680*/  ISETP.GE.AND P2, PT, R236, R195.reuse, PT ;  /* 0x000000c3ec00720c */ /* 0x080fe20003f46270 */
[C---:B------:R-:W-:Y:S01]  /*4690*/  VIADD R6, R242.reuse, 0x29 ;  /* 0x00000029f2067836 */ /* 0x040fe20000000000 */
[----:B------:R-:W-:Y:S01]  /*46a0*/  FSEL R138, R43, -INF , !P1 ;  /* 0xff8000002b8a7808 */ /* 0x000fe20004800000 */
[C---:B------:R-:W-:Y:S01]  /*46b0*/  VIADD R5, R242.reuse, 0x30 ;  /* 0x00000030f2057836 */ /* 0x040fe20000000000 */
[----:B------:R-:W-:Y:S01]  /*46c0*/  FMNMX.FTZ R0, R137, R0, !PT ;  /* 0x0000000089007209 */ /* 0x000fe20007810000 */
[C---:B------:R-:W-:Y:S01]  /*46d0*/  VIADD R213, R242.reuse, 0x31 ;  /* 0x00000031f2d57836 */ /* 0x040fe20000000000 */
[-C--:B------:R-:W-:Y:S01]  /*46e0*/  ISETP.GE.AND P1, PT, R235, R195.reuse, PT ;  /* 0x000000c3eb00720c */ /* 0x080fe20003f26270 */
[----:B------:R-:W-:Y:S01]  /*46f0*/  VIADD R212, R242, 0x38 ;  /* 0x00000038f2d47836 */ /* 0x000fe20000000000 */
[----:B------:R-:W-:Y:S01]  /*4700*/  FSEL R38, R38, -INF , !P2 ;  /* 0xff80000026267808 */ /* 0x000fe20005000000 */
[----:B------:R-:W-:Y:S01]  /*4710*/  VIADD R211, R242, 0x39 ;  /* 0x00000039f2d37836 */ /* 0x000fe20000000000 */
[----:B------:R-:W-:Y:S01]  /*4720*/  FMNMX.FTZ R0, R138, R0, !PT ;  /* 0x000000008a007209 */ /* 0x000fe20007810000 */
[----:B------:R-:W-:Y:S01]  /*4730*/  VIADD R136, R242, 0x40 ;  /* 0x00000040f2887836 */ /* 0x000fe20000000000 */
[-C--:B------:R-:W-:Y:S01]  /*4740*/  ISETP.GE.AND P2, PT, R234, R195.reuse, PT ;  /* 0x000000c3ea00720c */ /* 0x080fe20003f46270 */
[C---:B------:R-:W-:Y:S01]  /*4750*/  VIADD R140, R242.reuse, 0x41 ;  /* 0x00000041f28c7836 */ /* 0x040fe20000000000 */
[----:B------:R-:W-:Y:S01]  /*4760*/  FSEL R39, R39, -INF , !P1 ;  /* 0xff80000027277808 */ /* 0x000fe20004800000 */
[----:B------:R-:W-:Y:S01]  /*4770*/  VIADD R147, R242, 0x48 ;  /* 0x00000048f2937836 */ /* 0x000fe20000000000 */
[----:B------:R-:W-:Y:S01]  /*4780*/  FMNMX.FTZ R0, R38, R0, !PT ;  /* 0x0000000026007209 */ /* 0x000fe20007810000 */
[C---:B------:R-:W-:Y:S01]  /*4790*/  VIADD R144, R242.reuse, 0x49 ;  /* 0x00000049f2907836 */ /* 0x040fe20000000000 */
[-C--:B------:R-:W-:Y:S01]  /*47a0*/  ISETP.GE.AND P1, PT, R7, R195.reuse, PT ;  /* 0x000000c30700720c */ /* 0x080fe20003f26270 */
[----:B------:R-:W-:Y:S01]  /*47b0*/  VIADD R156, R242, 0x50 ;  /* 0x00000050f29c7836 */ /* 0x000fe20000000000 */
[----:B------:R-:W-:Y:S01]  /*47c0*/  FSEL R34, R34, -INF , !P2 ;  /* 0xff80000022227808 */ /* 0x000fe20005000000 */
[C---:B------:R-:W-:Y:S01]  /*47d0*/  VIADD R163, R242.reuse, 0x51 ;  /* 0x00000051f2a37836 */ /* 0x040fe20000000000 */
        /* <DEDUP_REMOVED lines=11> */
[----:B------:R-:W-:Y:S01]  /*4890*/  VIADD R172, R242, 0x69 ;  /* 0x00000069f2ac7836 */ /* 0x000fe20000000000 */
[----:B------:R-:W-:Y:S01]  /*48a0*/  FMNMX.FTZ R0, R252, R0, !PT ;  /* 0x00000000fc007209 */ /* 0x000fe20007810000 */
[C---:B------:R-:W-:Y:S01]  /*48b0*/  VIADD R174, R242.reuse, 0x70 ;  /* 0x00000070f2ae7836 */ /* 0x040fe20000000000 */
[-C--:B------:R-:W-:Y:S01]  /*48c0*/  ISETP.GE.AND P2, PT, R215, R195.reuse, PT ;  /* 0x000000c3d700720c */ /* 0x080fe20003f46270 */
[C---:B------:R-:W-:Y:S01]  /*48d0*/  VIADD R177, R242.reuse, 0x71 ;  /* 0x00000071f2b17836 */ /* 0x040fe20000000000 */
[----:B------:R-:W-:Y:S01]  /*48e0*/  FSEL R250, R31, -INF , !P1 ;  /* 0xff8000001ffa7808 */ /* 0x000fe20004800000 */
[C---:B------:R-:W-:Y:S01]  /*48f0*/  VIADD R178, R242.reuse, 0x78 ;  /* 0x00000078f2b27836 */ /* 0x040fe20000000000 */
[----:B------:R-:W-:Y:S01]  /*4900*/  FMNMX.FTZ R0, R251, R0, !PT ;  /* 0x00000000fb007209 */ /* 0x000fe20007810000 */
[----:B------:R-:W-:Y:S01]  /*4910*/  VIADD R206, R242, 0x79 ;  /* 0x00000079f2ce7836 */ /* 0x000fe20000000000 */
        /* <DEDUP_REMOVED lines=59> */
[----:B------:R-:W-:Y:S01]  /*4cd0*/  VIADD R142, R242, 0xf1 ;  /* 0x000000f1f28e7836 */ /* 0x000fe20000000000 */
[----:B------:R-:W-:-:S02]  /*4ce0*/  ISETP.GE.AND P1, PT, R163, R195, PT ;  /* 0x000000c3a300720c */ /* 0x000fc40003f26270 */
[----:B------:R-:W-:Y:S01]  /*4cf0*/  FSEL R241, R130, -INF , !P2 ;  /* 0xff80000082f17808 */ /* 0x000fe20005000000 */
[----:B------:R-:W-:Y:S01]  /*4d00*/  IMAD.MOV.U32 R130, RZ, RZ, R47 ;  /* 0x000000ffff827224 */ /* 0x000fe200078e002f */
[----:B------:R-:W-:Y:S02]  /*4d10*/  FMNMX.FTZ R0, R10, R0, !PT ;  /* 0x000000000a007209 */ /* 0x000fe40007810000 */
[-C--:B------:R-:W-:Y:S02]  /*4d20*/  ISETP.GE.AND P2, PT, R159, R195.reuse, PT ;  /* 0x000000c39f00720c */ /* 0x080fe40003f46270 */
[----:B------:R-:W-:Y:S01]  /*4d30*/  FSEL R238, R131, -INF , !P1 ;  /* 0xff80000083ee7808 */ /* 0x000fe20004800000 */
[----:B------:R-:W-:Y:S01]  /*4d40*/  IMAD.MOV.U32 R131, RZ, RZ, R2 ;  /* 0x000000ffff837224 */ /* 0x000fe200078e0002 */
[----:B------:R-:W-:Y:S02]  /*4d50*/  FMNMX.FTZ R0, R241, R0, !PT ;  /* 0x00000000f1007209 */ /* 0x000fe40007810000 */
[----:B------:R-:W-:-:S02]  /*4d60*/  ISETP.GE.AND P1, PT, R157, R195, PT ;  /* 0x000000c39d00720c */ /* 0x000fc40003f26270 */
[----:B------:R-:W-:Y:S01]  /*4d70*/  FSEL R233, R126, -INF , !P2 ;  /* 0xff8000007ee97808 */ /* 0x000fe20005000000 */
[----:B------:R-:W-:Y:S01]  /*4d80*/  IMAD.MOV.U32 R126, RZ, RZ, R138 ;  /* 0x000000ffff7e7224 */ /* 0x000fe200078e008a */
[----:B------:R-:W-:Y:S01]  /*4d90*/  FMNMX.FTZ R0, R238, R0, !PT ;  /* 0x00000000ee007209 */ /* 0x000fe20007810000 */
[----:B------:R-:W-:Y:S01]  /*4da0*/  VIADD R138, R242, 0xf8 ;  /* 0x000000f8f28a7836 */ /* 0x000fe20000000000 */
[-C--:B------:R-:W-:Y:S02]  /*4db0*/  ISETP.GE.AND P2, PT, R166, R195.reuse, PT ;  /* 0x000000c3a600720c */ /* 0x080fe40003f46270 */
[----:B------:R-:W-:Y:S01]  /*4dc0*/  FSEL R214, R127, -INF , !P1 ;  /* 0xff8000007fd67808 */ /* 0x000fe20004800000 */
[----:B------:R-:W-:Y:S01]  /*4dd0*/  IMAD.MOV.U32 R127, RZ, RZ, R137 ;  /* 0x000000ffff7f7224 */ /* 0x000fe200078e0089 */
        /* <DEDUP_REMOVED lines=13> */
[----:B------:R-:W-:Y:S02]  /*4eb0*/  FMNMX.FTZ R0, R209, R0, !PT ;  /* 0x00000000d1007209 */ /* 0x000fe40007810000 */
[-C--:B------:R-:W-:Y:S02]  /*4ec0*/  ISETP.GE.AND P2, PT, R174, R195.reuse, PT ;  /* 0x000000c3ae00720c */ /* 0x080fe40003f46270 */
[----:B------:R-:W-:Y:S02]  /*4ed0*/  FSEL R207, R119, -INF , !P1 ;  /* 0xff80000077cf7808 */ /* 0x000fe40004800000 */
[----:B------:R-:W-:Y:S02]  /*4ee0*/  FMNMX.FTZ R0, R208, R0, !PT ;  /* 0x00000000d0007209 */ /* 0x000fe40007810000 */
[----:B------:R-:W-:-:S02]  /*4ef0*/  ISETP.GE.AND P1, PT, R177, R195, PT ;  /* 0x000000c3b100720c */ /* 0x000fc40003f26270 */
[----:B------:R-:W-:Y:S02]  /*4f00*/  FSEL R179, R114, -INF , !P2 ;  /* 0xff80000072b37808 */ /* 0x000fe40005000000 */
        /* <DEDUP_REMOVED lines=103> */
[----:B------:R-:W-:Y:S02]  /*5580*/  FSEL R62, R135, -INF , !P1 ;  /* 0xff800000873e7808 */ /* 0x000fe40004800000 */
[----:B------:R-:W-:Y:S02]  /*5590*/  FMNMX.FTZ R0, R50, R0, !PT ;  /* 0x0000000032007209 */ /* 0x000fe40007810000 */
[----:B------:R-:W-:Y:S02]  /*55a0*/  ISETP.GE.AND P2, PT, R240, R196, PT ;  /* 0x000000c4f000720c */ /* 0x000fe40003f46270 */
[----:B------:R-:W-:-:S05]  /*55b0*/  FMNMX.FTZ R0, R62, R0, !PT ;  /* 0x000000003e007209 */ /* 0x000fca0007810000 */
[----:B------:R-:W1:Y:S02]  /*55c0*/  SHFL.BFLY PT, R51, R0, 0x2, 0x1f ;  /* 0x0c401f0000337f89 */ /* 0x000e6400000e0000 */
[----:B-1----:R-:W-:-:S05]  /*55d0*/  FMNMX.FTZ R51, R0, R51, !PT ;  /* 0x0000003300337209 */ /* 0x002fca0007810000 */
[----:B------:R-:W1:Y:S02]  /*55e0*/  SHFL.BFLY PT, R0, R51, 0x1, 0x1f ;  /* 0x0c201f0033007f89 */ /* 0x000e6400000e0000 */
[----:B-1----:R-:W-:-:S04]  /*55f0*/  FMNMX.FTZ R0, R51, R0, !PT ;  /* 0x0000000033007209 */ /* 0x002fc80007810000 */
[C---:B------:R-:W-:Y:S01]  /*5600*/  FSETP.NEU.FTZ.AND P1, PT, R0.reuse, -INF , PT ;  /* 0xff8000000000780b */ /* 0x040fe20003f3d000 */
[----:B------:R-:W-:-:S05]  /*5610*/  FMUL.FTZ R59, R0, UR12 ;  /* 0x0000000c003b7c20 */ /* 0x000fca0008410000 */
[----:B------:R-:W-:Y:S02]  /*5620*/  FSEL R59, R59, RZ, P1 ;  /* 0x000000ff3b3b7208 */ /* 0x000fe40000800000 */
[----:B------:R-:W-:-:S03]  /*5630*/  ISETP.GE.AND P1, PT, R239, R196, PT ;  /* 0x000000c4ef00720c */ /* 0x000fc60003f26270 */
[--C-:B------:R-:W-:Y:S01]  /*5640*/  FFMA.FTZ R51, R43, UR12, -R59.reuse ;  /* 0x0000000c2b337c23 */ /* 0x100fe2000801083b */
[----:B------:R-:W-:Y:S01]  /*5650*/  FSEL R43, R44, -INF , !P3 ;  /* 0xff8000002c2b7808 */ /* 0x000fe20005800000 */
[--C-:B------:R-:W-:Y:S01]  /*5660*/  FFMA.FTZ R44, R42, UR12, -R59.reuse ;  /* 0x0000000c2a2c7c23 */ /* 0x100fe2000801083b */
[----:B------:R-:W-:Y:S01]  /*5670*/  FSEL R42, R45, -INF , !P2 ;  /* 0xff8000002d2a7808 */ /* 0x000fe20005000000 */
[--C-:B------:R-:W-:Y:S01]  /*5680*/  FFMA.FTZ R70, R10, UR12, -R59.reuse ;  /* 0x0000000c0a467c23 */ /* 0x100fe2000801083b */
[----:B------:R-:W-:Y:S01]  /*5690*/  ISETP.GE.AND P2, PT, R237, R196, PT ;  /* 0x000000c4ed00720c */ /* 0x000fe20003f46270 */
[--C-:B------:R-:W-:Y:S01]  /*56a0*/  FFMA.FTZ R87, R179, UR12, -R59.reuse ;  /* 0x0000000cb3577c23 */ /* 0x100fe2000801083b */
[----:B------:R-:W-:Y:S01]  /*56b0*/  FSEL R40, R40, -INF , !P1 ;  /* 0xff80000028287808 */ /* 0x000fe20004800000 */
[--C-:B------:R-:W-:Y:S01]  /*56c0*/  FFMA.FTZ R90, R173, UR12, -R59.reuse ;  /* 0x0000000cad5a7c23 */ /* 0x100fe2000801083b */
[----:B------:R-:W-:Y:S01]  /*56d0*/  FMNMX.FTZ R45, R43, R42, !PT ;  /* 0x0000002a2b2d7209 */ /* 0x000fe20007810000 */
[--C-:B------:R-:W-:Y:S01]  /*56e0*/  FFMA.FTZ R91, R160, UR12, -R59.reuse ;  /* 0x0000000ca05b7c23 */ /* 0x100fe2000801083b */
[-C--:B------:R-:W-:Y:S01]  /*56f0*/  ISETP.GE.AND P1, PT, R236, R196.reuse, PT ;  /* 0x000000c4ec00720c */ /* 0x080fe20003f26270 */
        /* <DEDUP_REMOVED lines=17> */
[----:B------:R-:W-:Y:S01]  /*5810*/  ISETP.GE.AND P2, PT, R7, R196, PT ;  /* 0x000000c40700720c */ /* 0x000fe20003f46270 */
[--C-:B------:R-:W-:Y:S01]  /*5820*/  FFMA.FTZ R130, R130, UR12, -R59.reuse ;  /* 0x0000000c82827c23 */ /* 0x100fe2000801083b */
[----:B------:R-:W-:Y:S01]  /*5830*/  FSEL R7, R32, -INF , !P1 ;  /* 0xff80000020077808 */ /* 0x000fe20004800000 */
[--C-:B------:R-:W-:Y:S01]  /*5840*/  FFMA.FTZ R127, R127, UR12, -R59.reuse ;  /* 0x0000000c7f7f7c23 */ /* 0x100fe2000801083b */
[----:B------:R-:W-:Y:S01]  /*5850*/  FMNMX.FTZ R66, R37, R66, !PT ;  /* 0x0000004225427209 */ /* 0x000fe20007810000 */
[--C-:B------:R-:W-:Y:S01]  /*5860*/  FFMA.FTZ R126, R126, UR12, -R59.reuse ;  /* 0x0000000c7e7e7c23 */ /* 0x100fe2000801083b */
[----:B------:R-:W-:Y:S01]  /*5870*/  ISETP.GE.AND P1, PT, R232, R196, PT ;  /* 0x000000c4e800720c */ /* 0x000fe20003f26270 */
[----:B------:R-:W-:Y:S01]  /*5880*/  MUFU.EX2 R131, R131 ;  /* 0x0000008300837308 */ /* 0x000fe20000000800 */
[----:B------:R-:W-:Y:S01]  /*5890*/  FSEL R33, R33, -INF , !P2 ;  /* 0xff80000021217808 */ /* 0x000fe20005000000 */
[--C-:B------:R-:W-:Y:S01]  /*58a0*/  FFMA.FTZ R102, R102, UR12, -R59.reuse ;  /* 0x0000000c66667c23 */ /* 0x100fe2000801083b */
[----:B------:R-:W-:Y:S01]  /*58b0*/  FMNMX.FTZ R32, R7, R66, !PT ;  /* 0x0000004207207209 */ /* 0x000fe20007810000 */
[--C-:B------:R-:W-:Y:S01]  /*58c0*/  FFMA.FTZ R106, R106, UR12, -R59.reuse ;  /* 0x0000000c6a6a7c23 */ /* 0x100fe2000801083b */
[----:B------:R-:W-:Y:S01]  /*58d0*/  ISETP.GE.AND P2, PT, R231, R196, PT ;  /* 0x000000c4e700720c */ /* 0x000fe20003f46270 */
[--C-:B------:R-:W-:Y:S01]  /*58e0*/  FFMA.FTZ R123, R123, UR12, -R59.reuse ;  /* 0x0000000c7b7b7c23 */ /* 0x100fe2000801083b */
[----:B------:R-:W-:Y:S01]  /*58f0*/  FSEL R28, R28, -INF , !P1 ;  /* 0xff8000001c1c7808 */ /* 0x000fe20004800000 */
[----:B------:R-:W-:Y:S01]  /*5900*/  MUFU.EX2 R130, R130 ;  /* 0x0000008200827308 */ /* 0x000fe20000000800 */
[----:B------:R-:W-:Y:S01]  /*5910*/  FMNMX.FTZ R32, R33, R32, !PT ;  /* 0x0000002021207209 */ /* 0x000fe20007810000 */
[--C-:B------:R-:W-:Y:S01]  /*5920*/  FFMA.FTZ R122, R122, UR12, -R59.reuse ;  /* 0x0000000c7a7a7c23 */ /* 0x100fe2000801083b */
[----:B------:R-:W-:Y:S01]  /*5930*/  ISETP.GE.AND P1, PT, R215, R196, PT ;  /* 0x000000c4d700720c */ /* 0x000fe20003f26270 */
[--C-:B------:R-:W-:Y:S01]  /*5940*/  FFMA.FTZ R118, R118, UR12, -R59.reuse ;  /* 0x0000000c76767c23 */ /* 0x100fe2000801083b */
[----:B------:R-:W-:Y:S01]  /*5950*/  FSEL R29, R29, -INF , !P2 ;  /* 0xff8000001d1d7808 */ /* 0x000fe20005000000 */
[--C-:B------:R-:W-:Y:S01]  /*5960*/  FFMA.FTZ R115, R252, UR12, -R59.reuse ;  /* 0x0000000cfc737c23 */ /* 0x100fe2000801083b */
[----:B------:R-:W-:Y:S01]  /*5970*/  FMNMX.FTZ R32, R28, R32, !PT ;  /* 0x000000201c207209 */ /* 0x000fe20007810000 */
[----:B------:R-:W-:Y:S01]  /*5980*/  MUFU.EX2 R127, R127 ;  /* 0x0000007f007f7308 */ /* 0x000fe20000000800 */
        /* <DEDUP_REMOVED lines=12> */
[----:B------:R-:W-:Y:S01]  /*5a50*/  FSEL R10, R20, -INF , !P1 ;  /* 0xff800000140a7808 */ /* 0x000fe20004800000 */
[--C-:B------:R-:W-:Y:S01]  /*5a60*/  FFMA.FTZ R54, R247, UR12, -R59.reuse ;  /* 0x0000000cf7367c23 */ /* 0x100fe2000801083b */
[----:B------:R-:W-:Y:S01]  /*5a70*/  ISETP.GE.AND P2, PT, R213, R196, PT ;  /* 0x000000c4d500720c */ /* 0x000fe20003f46270 */
        /* <DEDUP_REMOVED lines=24> */
[----:B------:R-:W1:Y:S01]  /*5c00*/  MUFU.EX2 R115, R115 ;  /* 0x0000007300737308 */ /* 0x000e620000000800 */
        /* <DEDUP_REMOVED lines=11> */
[----:B------:R-:W-:Y:S01]  /*5cc0*/  FFMA.FTZ R238, R62, UR12, -R59 ;  /* 0x0000000c3eee7c23 */ /* 0x000fe2000801083b */
[----:B------:R-:W-:-:S02]  /*5cd0*/  FMNMX.FTZ R20, R147, R20, !PT ;  /* 0x0000001493147209 */ /* 0x000fc40007810000 */
[----:B------:R-:W-:Y:S01]  /*5ce0*/  ISETP.GE.AND P1, PT, R156, R196, PT ;  /* 0x000000c49c00720c */ /* 0x000fe20003f26270 */
[----:B------:R-:W-:Y:S01]  /*5cf0*/  MUFU.EX2 R110, R110 ;  /* 0x0000006e006e7308 */ /* 0x000fe20000000800 */
[----:B------:R-:W-:Y:S02]  /*5d00*/  FSEL R156, R9, -INF , !P2 ;  /* 0xff800000099c7808 */ /* 0x000fe40005000000 */
[----:B------:R-:W-:Y:S02]  /*5d10*/  FMNMX.FTZ R20, R144, R20, !PT ;  /* 0x0000001490147209 */ /* 0x000fe40007810000 */
[----:B------:R-:W-:Y:S02]  /*5d20*/  ISETP.GE.AND P2, PT, R163, R196, PT ;  /* 0x000000c4a300720c */ /* 0x000fe40003f46270 */
[----:B------:R-:W-:Y:S01]  /*5d30*/  FSEL R163, R128, -INF , !P1 ;  /* 0xff80000080a37808 */ /* 0x000fe20004800000 */
[----:B------:R-:W-:Y:S01]  /*5d40*/  MUFU.EX2 R58, R58 ;  /* 0x0000003a003a7308 */ /* 0x000fe20000000800 */
[----:B------:R-:W-:-:S02]  /*5d50*/  FMNMX.FTZ R20, R156, R20, !PT ;  /* 0x000000149c147209 */ /* 0x000fc40007810000 */
[----:B------:R-:W-:Y:S02]  /*5d60*/  ISETP.GE.AND P1, PT, R159, R196, PT ;  /* 0x000000c49f00720c */ /* 0x000fe40003f26270 */
[----:B------:R-:W-:Y:S02]  /*5d70*/  FSEL R159, R129, -INF , !P2 ;  /* 0xff800000819f7808 */ /* 0x000fe40005000000 */
[----:B------:R-:W-:Y:S01]  /*5d80*/  FMNMX.FTZ R20, R163, R20, !PT ;  /* 0x00000014a3147209 */ /* 0x000fe20007810000 */
[----:B------:R-:W-:Y:S01]  /*5d90*/  MUFU.EX2 R55, R55 ;  /* 0x0000003700377308 */ /* 0x000fe20000000800 */
[----:B------:R-:W-:Y:S02]  /*5da0*/  ISETP.GE.AND P2, PT, R157, R196, PT ;  /* 0x000000c49d00720c */ /* 0x000fe40003f46270 */
[----:B------:R-:W-:Y:S02]  /*5db0*/  FSEL R157, R124, -INF , !P1 ;  /* 0xff8000007c9d7808 */ /* 0x000fe40004800000 */
        /* <DEDUP_REMOVED lines=29> */
[----:B------:R-:W-:Y:S01]  /*5f90*/  FSEL R179, R108, -INF , !P1 ;  /* 0xff8000006cb37808 */ /* 0x000fe20004800000 */
[----:B------:R-:W-:Y:S01]  /*5fa0*/  FFMA.FTZ R108, R35, UR12, -R59 ;  /* 0x0000000c236c7c23 */ /* 0x000fe2000801083b */
[----:B------:R-:W-:-:S02]  /*5fb0*/  FMNMX.FTZ R20, R178, R20, !PT ;  /* 0x00000014b2147209 */ /* 0x000fc40007810000 */
[----:B------:R-:W-:Y:S01]  /*5fc0*/  ISETP.GE.AND P1, PT, R180, R196, PT ;  /* 0x000000c4b400720c */ /* 0x000fe20003f26270 */
[----:B------:R-:W-:Y:S01]  /*5fd0*/  MUFU.EX2 R67, R67 ;  /* 0x0000004300437308 */ /* 0x000fe20000000800 */
[----:B------:R-:W-:Y:S01]  /*5fe0*/  FSEL R180, R109, -INF , !P2 ;  /* 0xff8000006db47808 */ /* 0x000fe20005000000 */
[--C-:B------:R-:W-:Y:S01]  /*5ff0*/  FFMA.FTZ R109, R38, UR12, -R59.reuse ;  /* 0x0000000c266d7c23 */ /* 0x100fe2000801083b */
[----:B------:R-:W-:Y:S02]  /*6000*/  FMNMX.FTZ R20, R179, R20, !PT ;  /* 0x00000014b3147209 */ /* 0x000fe40007810000 */
[----:B------:R-:W-:Y:S02]  /*6010*/  ISETP.GE.AND P2, PT, R176, R196, PT ;  /* 0x000000c4b000720c */ /* 0x000fe40003f46270 */
[----:B------:R-:W-:Y:S01]  /*6020*/  FSEL R176, R104, -INF , !P1 ;  /* 0xff80000068b07808 */ /* 0x000fe20004800000 */
[----:B------:R-:W-:Y:S01]  /*6030*/  FFMA.FTZ R104, R27, UR12, -R59 ;  /* 0x0000000c1b687c23 */ /* 0x000fe2000801083b */
[----:B------:R-:W-:Y:S01]  /*6040*/  FMNMX.FTZ R20, R180, R20, !PT ;  /* 0x00000014b4147209 */ /* 0x000fe20007810000 */
[----:B------:R-:W-:Y:S01]  /*6050*/  MUFU.EX2 R70, R70 ;  /* 0x0000004600467308 */ /* 0x000fe20000000800 */
[----:B------:R-:W-:-:S02]  /*6060*/  ISETP.GE.AND P1, PT, R175, R196, PT ;  /* 0x000000c4af00720c */ /* 0x000fc40003f26270 */
[----:B------:R-:W-:Y:S01]  /*6070*/  FSEL R175, R105, -INF , !P2 ;  /* 0xff80000069af7808 */ /* 0x000fe20005000000 */
[--C-:B------:R-:W-:Y:S01]  /*6080*/  FFMA.FTZ R105, R30, UR12, -R59.reuse ;  /* 0x0000000c1e697c23 */ /* 0x100fe2000801083b */
[----:B------:R-:W-:Y:S02]  /*6090*/  FMNMX.FTZ R20, R176, R20, !PT ;  /* 0x00000014b0147209 */ /* 0x000fe40007810000 */
[----:B------:R-:W-:Y:S01]  /*60a0*/  ISETP.GE.AND P2, PT, R205, R196, PT ;  /* 0x000000c4cd00720c */ /* 0x000fe20003f46270 */
[----:B------:R-:W-:Y:S01]  /*60b0*/  MUFU.EX2 R71, R71 ;  /* 0x0000004700477308 */ /* 0x000fe20000000800 */
[----:B------:R-:W-:Y:S01]  /*60c0*/  FSEL R173, R100, -INF , !P1 ;  /* 0xff80000064ad7808 */ /* 0x000fe20004800000 */
[----:B------:R-:W-:Y:S01]  /*60d0*/  FFMA.FTZ R100, R19, UR12, -R59 ;  /* 0x0000000c13647c23 */ /* 0x000fe2000801083b */
[----:B------:R-:W-:Y:S02]  /*60e0*/  FMNMX.FTZ R20, R175, R20, !PT ;  /* 0x00000014af147209 */ /* 0x000fe40007810000 */
[----:B------:R-:W-:-:S02]  /*60f0*/  ISETP.GE.AND P1, PT, R171, R196, PT ;  /* 0x000000c4ab00720c */ /* 0x000fc40003f26270 */
[----:B------:R-:W-:Y:S01]  /*6100*/  FSEL R171, R101, -INF , !P2 ;  /* 0xff80000065ab7808 */ /* 0x000fe20005000000 */
[----:B------:R-:W-:Y:S01]  /*6110*/  FFMA.FTZ R101, R22, UR12, -R59 ;  /* 0x0000000c16657c23 */ /* 0x000fe2000801083b */
[----:B------:R-:W-:Y:S01]  /*6120*/  FMNMX.FTZ R20, R173, R20, !PT ;  /* 0x00000014ad147209 */ /* 0x000fe20007810000 */
[----:B------:R-:W-:Y:S01]  /*6130*/  MUFU.EX2 R74, R74 ;  /* 0x0000004a004a7308 */ /* 0x000fe20000000800 */
[----:B------:R-:W-:Y:S02]  /*6140*/  ISETP.GE.AND P2, PT, R165, R196, PT ;  /* 0x000000c4a500720c */ /* 0x000fe40003f46270 */
[----:B------:R-:W-:Y:S02]  /*6150*/  FSEL R165, R96, -INF , !P1 ;  /* 0xff80000060a57808 */ /* 0x000fe40004800000 */
[----:B------:R-:W-:Y:S02]  /*6160*/  FMNMX.FTZ R20, R171, R20, !PT ;  /* 0x00000014ab147209 */ /* 0x000fe40007810000 */
[----:B------:R-:W-:Y:S01]  /*6170*/  ISETP.GE.AND P1, PT, R164, R196, PT ;  /* 0x000000c4a400720c */ /* 0x000fe20003f26270 */
[----:B------:R-:W-:Y:S01]  /*6180*/  MUFU.EX2 R75, R75 ;  /* 0x0000004b004b7308 */ /* 0x000fe20000000800 */
[----:B------:R-:W-:-:S02]  /*6190*/  FSEL R164, R97, -INF , !P2 ;  /* 0xff80000061a47808 */ /* 0x000fc40005000000 */
[----:B------:R-:W-:Y:S02]  /*61a0*/  FMNMX.FTZ R20, R165, R20, !PT ;  /* 0x00000014a5147209 */ /* 0x000fe40007810000 */
[----:B------:R-:W-:Y:S02]  /*61b0*/  ISETP.GE.AND P2, PT, R204, R196, PT ;  /* 0x000000c4cc00720c */ /* 0x000fe40003f46270 */
[----:B------:R-:W-:Y:S01]  /*61c0*/  FSEL R160, R92, -INF , !P1 ;  /* 0xff8000005ca07808 */ /* 0x000fe20004800000 */
[----:B------:R-:W-:Y:S01]  /*61d0*/  MUFU.EX2 R78, R78 ;  /* 0x0000004e004e7308 */ /* 0x000fe20000000800 */
[----:B------:R-:W-:Y:S02]  /*61e0*/  FMNMX.FTZ R20, R164, R20, !PT ;  /* 0x00000014a4147209 */ /* 0x000fe40007810000 */
[----:B------:R-:W-:Y:S02]  /*61f0*/  ISETP.GE.AND P1, PT, R203, R196, PT ;  /* 0x000000c4cb00720c */ /* 0x000fe40003f26270 */
[----:B------:R-:W-:-:S02]  /*6200*/  FSEL R145, R93, -INF , !P2 ;  /* 0xff8000005d917808 */ /* 0x000fc40005000000 */
[----:B------:R-:W-:Y:S01]  /*6210*/  FMNMX.FTZ R20, R160, R20, !PT ;  /* 0x00000014a0147209 */ /* 0x000fe20007810000 */
[----:B------:R2:W-:Y:S01]  /*6220*/  MUFU.EX2 R92, R141 ;  /* 0x0000008d005c7308 */ /* 0x0005e20000000800 */
[----:B------:R-:W-:Y:S02]  /*6230*/  ISETP.GE.AND P2, PT, R202, R196, PT ;  /* 0x000000c4ca00720c */ /* 0x000fe40003f46270 */
[----:B------:R-:W-:Y:S02]  /*6240*/  FMNMX.FTZ R20, R145, R20, !PT ;  /* 0x0000001491147209 */ /* 0x000fe40007810000 */
[----:B-1----:R-:W-:-:S03]  /*6250*/  F2FP.F16.F32.PACK_AB R35, R115, R118 ;  /* 0x000000767323723e */ /* 0x002fc600000000ff */
[----:B------:R-:W-:Y:S08]  /*6260*/  MUFU.EX2 R79, R79 ;  /* 0x0000004f004f7308 */ /* 0x000ff00000000800 */
[----:B------:R-:W-:Y:S01]  /*6270*/  MUFU.EX2 R82, R82 ;  /* 0x0000005200527308 */ /* 0x000fe20000000800 */
[----:B--2---:R-:W-:Y:S02]  /*6280*/  FSEL R141, R88, -INF , !P1 ;  /* 0xff800000588d7808 */ /* 0x004fe40004800000 */
[----:B------:R-:W-:-:S02]  /*6290*/  ISETP.GE.AND P1, PT, R191, R196, PT ;  /* 0x000000c4bf00720c */ /* 0x000fc40003f26270 */
[----:B------:R-:W-:Y:S02]  /*62a0*/  FMNMX.FTZ R20, R141, R20, !PT ;  /* 0x000000148d147209 */ /* 0x000fe40007810000 */
[----:B------:R-:W-:Y:S01]  /*62b0*/  FSEL R134, R84, -INF , !P1 ;  /* 0xff80000054867808 */ /* 0x000fe20004800000 */
[----:B------:R1:W-:Y:S01]  /*62c0*/  MUFU.EX2 R88, R139 ;  /* 0x0000008b00587308 */ /* 0x0003e20000000800 */
[----:B------:R-:W-:-:S04]  /*62d0*/  ISETP.GE.AND P1, PT, R189, R196, PT ;  /* 0x000000c4bd00720c */ /* 0x000fc80003f26270 */
[----:B------:R-:W-:Y:S02]  /*62e0*/  FSEL R125, R80, -INF , !P1 ;  /* 0xff800000507d7808 */ /* 0x000fe40004800000 */
[-C--:B------:R-:W-:Y:S01]  /*62f0*/  ISETP.GE.AND P1, PT, R187, R196.reuse, PT ;  /* 0x000000c4bb00720c */ /* 0x080fe20003f26270 */
[----:B------:R2:W-:Y:S03]  /*6300*/  MUFU.EX2 R80, R119 ;  /* 0x0000007700507308 */ /* 0x0005e60000000800 */
[----:B------:R-:W-:Y:S02]  /*6310*/  FSEL R121, R76, -INF , !P1 ;  /* 0xff8000004c797808 */ /* 0x000fe40004800000 */
[----:B------:R-:W-:-:S03]  /*6320*/  ISETP.GE.AND P1, PT, R185, R196, PT ;  /* 0x000000c4b900720c */ /* 0x000fc60003f26270 */
[----:B------:R-:W-:Y:S01]  /*6330*/  MUFU.EX2 R76, R111 ;  /* 0x0000006f004c7308 */ /* 0x000fe20000000800 */
[----:B-1----:R-:W-:Y:S01]  /*6340*/  FSEL R139, R89, -INF , !P2 ;  /* 0xff800000598b7808 */ /* 0x002fe20005000000 */
[----:B------:R-:W-:Y:S01]  /*6350*/  FFMA.FTZ R89, R18, UR12, -R59 ;  /* 0x0000000c12597c23 */ /* 0x000fe2000801083b */
[----:B------:R-:W-:Y:S02]  /*6360*/  ISETP.GE.AND P2, PT, R190, R196, PT ;  /* 0x000000c4be00720c */ /* 0x000fe40003f46270 */
[----:B------:R-:W-:Y:S02]  /*6370*/  FMNMX.FTZ R20, R139, R20, !PT ;  /* 0x000000148b147209 */ /* 0x000fe40007810000 */
[----:B------:R-:W-:Y:S01]  /*6380*/  FSEL R128, R85, -INF , !P2 ;  /* 0xff80000055807808 */ /* 0x000fe20005000000 */
[----:B------:R-:W-:Y:S01]  /*6390*/  MUFU.EX2 R84, R161 ;  /* 0x000000a100547308 */ /* 0x000fe20000000800 */
[----:B------:R-:W-:Y:S02]  /*63a0*/  FMNMX.FTZ R20, R134, R20, !PT ;  /* 0x0000001486147209 */ /* 0x000fe40007810000 */
[----:B------:R-:W-:-:S02]  /*63b0*/  ISETP.GE.AND P2, PT, R188, R196, PT ;  /* 0x000000c4bc00720c */ /* 0x000fc40003f46270 */
[----:B------:R-:W-:Y:S02]  /*63c0*/  FMNMX.FTZ R20, R128, R20, !PT ;  /* 0x0000001480147209 */ /* 0x000fe40007810000 */
[----:B------:R-:W-:Y:S01]  /*63d0*/  FSEL R124, R81, -INF , !P2 ;  /* 0xff800000517c7808 */ /* 0x000fe20005000000 */
[--C-:B------:R-:W-:Y:S01]  /*63e0*/  FFMA.FTZ R81, R98, UR12, -R59.reuse ;  /* 0x0000000c62517c23 */ /* 0x100fe2000801083b */
[----:B------:R-:W-:Y:S01]  /*63f0*/  FMNMX.FTZ R20, R125, R20, !PT ;  /* 0x000000147d147209 */ /* 0x000fe20007810000 */
[----:B------:R-:W-:Y:S01]  /*6400*/  FFMA.FTZ R98, R39, UR12, -R59 ;  /* 0x0000000c27627c23 */ /* 0x000fe2000801083b */
[----:B------:R-:W-:Y:S01]  /*6410*/  ISETP.GE.AND P2, PT, R186, R196, PT ;  /* 0x000000c4ba00720c */ /* 0x000fe20003f46270 */
[----:B------:R-:W-:Y:S01]  /*6420*/  MUFU.EX2 R83, R83 ;  /* 0x0000005300537308 */ /* 0x000fe20000000800 */
[----:B------:R-:W-:Y:S02]  /*6430*/  FMNMX.FTZ R20, R124, R20, !PT ;  /* 0x000000147c147209 */ /* 0x000fe40007810000 */
[----:B------:R-:W-:-:S02]  /*6440*/  FSEL R120, R77, -INF , !P2 ;  /* 0xff8000004d787808 */ /* 0x000fc40005000000 */
[----:B------:R-:W-:Y:S02]  /*6450*/  FMNMX.FTZ R20, R121, R20, !PT ;  /* 0x0000001479147209 */ /* 0x000fe40007810000 */
[----:B------:R-:W-:Y:S01]  /*6460*/  ISETP.GE.AND P2, PT, R184, R196, PT ;  /* 0x000000c4b800720c */ /* 0x000fe20003f46270 */
[----:B------:R-:W-:Y:S01]  /*6470*/  MUFU.EX2 R86, R86 ;  /* 0x0000005600567308 */ /* 0x000fe20000000800 */
[----:B------:R-:W-:Y:S02]  /*6480*/  FSEL R117, R72, -INF , !P1 ;  /* 0xff80000048757808 */ /* 0x000fe40004800000 */
[----:B------:R-:W-:Y:S02]  /*6490*/  FMNMX.FTZ R20, R120, R20, !PT ;  /* 0x0000001478147209 */ /* 0x000fe40007810000 */
[----:B------:R-:W-:Y:S02]  /*64a0*/  ISETP.GE.AND P1, PT, R183, R196, PT ;  /* 0x000000c4b700720c */ /* 0x000fe40003f26270 */
[----:B--2---:R-:W-:Y:S01]  /*64b0*/  FSEL R119, R73, -INF , !P2 ;  /* 0xff80000049777808 */ /* 0x004fe20005000000 */
[----:B------:R1:W-:Y:S01]  /*64c0*/  MUFU.EX2 R72, R107 ;  /* 0x0000006b00487308 */ /* 0x0003e20000000800 */
[----:B------:R-:W-:-:S02]  /*64d0*/  FMNMX.FTZ R20, R117, R20, !PT ;  /* 0x0000001475147209 */ /* 0x000fc40007810000 */
[----:B------:R-:W-:Y:S02]  /*64e0*/  ISETP.GE.AND P2, PT, R182, R196, PT ;  /* 0x000000c4b600720c */ /* 0x000fe40003f46270 */
[----:B------:R-:W-:Y:S02]  /*64f0*/  FSEL R116, R68, -INF , !P1 ;  /* 0xff80000044747808 */ /* 0x000fe40004800000 */
[----:B------:R-:W-:Y:S01]  /*6500*/  FMNMX.FTZ R20, R119, R20, !PT ;  /* 0x0000001477147209 */ /* 0x000fe20007810000 */
[----:B------:R2:W-:Y:S01]  /*6510*/  MUFU.EX2 R68, R106 ;  /* 0x0000006a00447308 */ /* 0x0005e20000000800 */
[----:B------:R-:W-:Y:S02]  /*6520*/  ISETP.GE.AND P1, PT, R181, R196, PT ;  /* 0x000000c4b500720c */ /* 0x000fe40003f26270 */
[----:B------:R-:W-:Y:S02]  /*6530*/  FSEL R113, R69, -INF , !P2 ;  /* 0xff80000045717808 */ /* 0x000fe40005000000 */
[----:B------:R-:W-:-:S02]  /*6540*/  FMNMX.FTZ R20, R116, R20, !PT ;  /* 0x0000001474147209 */ /* 0x000fc40007810000 */
[----:B------:R-:W-:Y:S01]  /*6550*/  ISETP.GE.AND P2, PT, R168, R196, PT ;  /* 0x000000c4a800720c */ /* 0x000fe20003f46270 */
[----:B------:R-:W-:Y:S01]  /*6560*/  MUFU.EX2 R87, R87 ;  /* 0x0000005700577308 */ /* 0x000fe20000000800 */
[----:B------:R-:W-:Y:S01]  /*6570*/  FSEL R69, R64, -INF , !P1 ;  /* 0xff80000040457808 */ /* 0x000fe20004800000 */
[--C-:B-1----:R-:W-:Y:S01]  /*6580*/  FFMA.FTZ R107, R34, UR12, -R59.reuse ;  /* 0x0000000c226b7c23 */ /* 0x102fe2000801083b */
[----:B------:R-:W-:Y:S02]  /*6590*/  FMNMX.FTZ R20, R113, R20, !PT ;  /* 0x0000001471147209 */ /* 0x000fe40007810000 */
[----:B------:R-:W-:Y:S02]  /*65a0*/  ISETP.GE.AND P1, PT, R167, R196, PT ;  /* 0x000000c4a700720c */ /* 0x000fe40003f26270 */
[----:B------:R-:W-:Y:S01]  /*65b0*/  FSEL R65, R65, -INF , !P2 ;  /* 0xff80000041417808 */ /* 0x000fe20005000000 */
[----:B------:R1:W-:Y:S01]  /*65c0*/  MUFU.EX2 R64, R103 ;  /* 0x0000006700407308 */ /* 0x0003e20000000800 */
[----:B------:R-:W-:Y:S01]  /*65d0*/  FMNMX.FTZ R20, R69, R20, !PT ;  /* 0x0000001445147209 */ /* 0x000fe20007810000 */
[----:B--2---:R-:W-:Y:S01]  /*65e0*/  FFMA.FTZ R106, R31, UR12, -R59 ;  /* 0x0000000c1f6a7c23 */ /* 0x004fe2000801083b */
[----:B------:R-:W-:-:S02]  /*65f0*/  ISETP.GE.AND P2, PT, R162, R196, PT ;  /* 0x000000c4a200720c */ /* 0x000fc40003f46270 */
[----:B------:R-:W-:Y:S02]  /*6600*/  FSEL R73, R60, -INF , !P1 ;  /* 0xff8000003c497808 */ /* 0x000fe40004800000 */
[----:B------:R-:W-:Y:S01]  /*6610*/  FMNMX.FTZ R20, R65, R20, !PT ;  /* 0x0000001441147209 */ /* 0x000fe20007810000 */
[----:B------:R2:W-:Y:S01]  /*6620*/  MUFU.EX2 R60, R102 ;  /* 0x00000066003c7308 */ /* 0x0005e20000000800 */
[----:B------:R-:W-:Y:S02]  /*6630*/  ISETP.GE.AND P1, PT, R158, R196, PT ;  /* 0x000000c49e00720c */ /* 0x000fe40003f26270 */
[----:B------:R-:W-:Y:S02]  /*6640*/  FSEL R61, R61, -INF , !P2 ;  /* 0xff8000003d3d7808 */ /* 0x000fe40005000000 */
[----:B------:R-:W-:Y:S02]  /*6650*/  FMNMX.FTZ R20, R73, R20, !PT ;  /* 0x0000001449147209 */ /* 0x000fe40007810000 */
[----:B------:R-:W-:Y:S01]  /*6660*/  ISETP.GE.AND P2, PT, R151, R196, PT ;  /* 0x000000c49700720c */ /* 0x000fe20003f46270 */
[----:B------:R-:W-:Y:S01]  /*6670*/  MUFU.EX2 R90, R90 ;  /* 0x0000005a005a7308 */ /* 0x000fe20000000800 */
[----:B------:R-:W-:Y:S01]  /*6680*/  FSEL R77, R56, -INF , !P1 ;  /* 0xff800000384d7808 */ /* 0x000fe20004800000 */
[----:B-1----:R-:W-:Y:S01]  /*6690*/  FFMA.FTZ R103, R26, UR12, -R59 ;  /* 0x0000000c1a677c23 */ /* 0x002fe2000801083b */
[----:B------:R-:W-:-:S02]  /*66a0*/  FMNMX.FTZ R20, R61, R20, !PT ;  /* 0x000000143d147209 */ /* 0x000fc40007810000 */
[----:B------:R-:W-:Y:S02]  /*66b0*/  ISETP.GE.AND P1, PT, R150, R196, PT ;  /* 0x000000c49600720c */ /* 0x000fe40003f26270 */
[----:B------:R-:W-:Y:S01]  /*66c0*/  FSEL R57, R57, -INF , !P2 ;  /* 0xff80000039397808 */ /* 0x000fe20005000000 */
[----:B------:R1:W-:Y:S01]  /*66d0*/  MUFU.EX2 R56, R99 ;  /* 0x0000006300387308 */ /* 0x0003e20000000800 */
[----:B------:R-:W-:Y:S01]  /*66e0*/  FMNMX.FTZ R20, R77, R20, !PT ;  /* 0x000000144d147209 */ /* 0x000fe20007810000 */
[--C-:B--2---:R-:W-:Y:S01]  /*66f0*/  FFMA.FTZ R102, R23, UR12, -R59.reuse ;  /* 0x0000000c17667c23 */ /* 0x104fe2000801083b */
        /* <DEDUP_REMOVED lines=20> */
[----:B-1----:R-:W-:Y:S02]  /*6840*/  FSEL R99, R132, -INF , !P1 ;  /* 0xff80000084637808 */ /* 0x002fe40004800000 */
[----:B------:R-:W-:Y:S02]  /*6850*/  FMNMX.FTZ R20, R97, R20, !PT ;  /* 0x0000001461147209 */ /* 0x000fe40007810000 */
[----:B------:R-:W-:Y:S01]  /*6860*/  FSEL R112, R133, -INF , !P2 ;  /* 0xff80000085707808 */ /* 0x000fe20005000000 */
[----:B------:R-:W-:Y:S01]  /*6870*/  MUFU.EX2 R95, R95 ;  /* 0x0000005f005f7308 */ /* 0x000fe20000000800 */
[----:B------:R-:W-:-:S02]  /*6880*/  FMNMX.FTZ R8, R99, R20, !PT ;  /* 0x0000001463087209 */ /* 0x000fc40007810000 */
[----:B------:R-:W-:Y:S02]  /*6890*/  LEA R151, R4, UR4, 0x1 ;  /* 0x0000000404977c11 */ /* 0x000fe4000f8e08ff */
[----:B------:R-:W-:Y:S02]  /*68a0*/  FMNMX.FTZ R8, R112, R8, !PT ;  /* 0x0000000870087209 */ /* 0x000fe40007810000 */
[----:B------:R-:W-:Y:S01]  /*68b0*/  F2FP.F16.F32.PACK_AB R31, R126, R127 ;  /* 0x0000007f7e1f723e */ /* 0x000fe200000000ff */
[----:B------:R-:W-:Y:S01]  /*68c0*/  IMAD R150, R3, 0x2, R151 ;  /* 0x0000000203967824 */ /* 0x000fe200078e0297 */
[----:B------:R-:W-:Y:S01]  /*68d0*/  LDSM.16.MT88.4 R12, [R151+0x5000] ;  /* 0x00500000970c783b */ /* 0x000fe20000004200 */
[----:B------:R-:W-:Y:S03]  /*68e0*/  MUFU.EX2 R98, R98 ;  /* 0x0000006200627308 */ /* 0x000fe60000000800 */
[----:B------:R-:W1:Y:S04]  /*68f0*/  SHFL.BFLY PT, R9, R8, 0x2, 0x1f ;  /* 0x0c401f0008097f89 */ /* 0x000e6800000e0000 */
[----:B------:R-:W-:Y:S01]  /*6900*/  LDSM.16.MT88.4 R24, [R150+0x5000] ;  /* 0x005000009618783b */ /* 0x000fe20000004200 */
[----:B------:R-:W-:Y:S03]  /*6910*/  MUFU.EX2 R109, R109 ;  /* 0x0000006d006d7308 */ /* 0x000fe60000000800 */
[----:B------:R-:W-:Y:S05]  /*6920*/  LDSM.16.MT88.4 R20, [R151+0x5400] ;  /* 0x005400009714783b */ /* 0x000fea0000004200 */
[----:B------:R-:W-:Y:S08]  /*6930*/  MUFU.EX2 R108, R108 ;  /* 0x0000006c006c7308 */ /* 0x000ff00000000800 */
[----:B------:R-:W-:Y:S01]  /*6940*/  MUFU.EX2 R107, R107 ;  /* 0x0000006b006b7308 */ /* 0x000fe20000000800 */
[----:B-1----:R-:W-:-:S05]  /*6950*/  FMNMX.FTZ R8, R8, R9, !PT ;  /* 0x0000000908087209 */ /* 0x002fca0007810000 */
[----:B------:R-:W1:Y:S02]  /*6960*/  SHFL.BFLY PT, R9, R8, 0x1, 0x1f ;  /* 0x0c201f0008097f89 */ /* 0x000e6400000e0000 */
[----:B------:R-:W-:Y:S08]  /*6970*/  MUFU.EX2 R106, R106 ;  /* 0x0000006a006a7308 */ /* 0x000ff00000000800 */
[----:B------:R-:W-:Y:S08]  /*6980*/  MUFU.EX2 R105, R105 ;  /* 0x0000006900697308 */ /* 0x000ff00000000800 */
[----:B------:R-:W-:Y:S01]  /*6990*/  MUFU.EX2 R104, R104 ;  /* 0x0000006800687308 */ /* 0x000fe20000000800 */
[----:B-1----:R-:W-:-:S07]  /*69a0*/  FMNMX.FTZ R2, R8, R9, !PT ;  /* 0x0000000908027209 */ /* 0x002fce0007810000 */
[----:B------:R-:W-:Y:S01]  /*69b0*/  MUFU.EX2 R103, R103 ;  /* 0x0000006700677308 */ /* 0x000fe20000000800 */
[C---:B------:R-:W-:Y:S01]  /*69c0*/  FSETP.NEU.FTZ.AND P1, PT, R2.reuse, -INF , PT ;  /* 0xff8000000200780b */ /* 0x040fe20003f3d000 */
[----:B------:R-:W-:-:S06]  /*69d0*/  FMUL.FTZ R111, R2, UR12 ;  /* 0x0000000c026f7c20 */ /* 0x000fcc0008410000 */
[----:B------:R-:W-:Y:S01]  /*69e0*/  MUFU.EX2 R102, R102 ;  /* 0x0000006600667308 */ /* 0x000fe20000000800 */
[----:B------:R-:W-:Y:S02]  /*69f0*/  FSEL R111, R111, RZ, P1 ;  /* 0x000000ff6f6f7208 */ /* 0x000fe40000800000 */
[----:B------:R-:W-:-:S03]  /*6a00*/  LEA R235, P1, R193, UR8, 0x1 ;  /* 0x00000008c1eb7c11 */ /* 0x000fc6000f8208ff */
[--C-:B------:R-:W-:Y:S01]  /*6a10*/  FFMA.FTZ R168, R43, UR12, -R111.reuse ;  /* 0x0000000c2ba87c23 */ /* 0x100fe2000801086f */
[--C-:B------:R-:W-:Y:S01]  /*6a20*/  FFMA.FTZ R167, R42, UR12, -R111.reuse ;  /* 0x0000000c2aa77c23 */ /* 0x100fe2000801086f */
[--C-:B------:R-:W-:Y:S01]  /*6a30*/  FFMA.FTZ R162, R40, UR12, -R111.reuse ;  /* 0x0000000c28a27c23 */ /* 0x100fe2000801086f */
[--C-:B------:R-:W-:Y:S01]  /*6a40*/  FFMA.FTZ R161, R41, UR12, -R111.reuse ;  /* 0x0000000c29a17c23 */ /* 0x100fe2000801086f */
[--C-:B------:R-:W-:Y:S01]  /*6a50*/  FFMA.FTZ R138, R28, UR12, -R111.reuse ;  /* 0x0000000c1c8a7c23 */ /* 0x100fe2000801086f */
[----:B------:R-:W1:Y:S01]  /*6a60*/  LDSM.16.MT88.4 R40, [R150+0x5400] ;  /* 0x005400009628783b */ /* 0x000e620000004200 */
[----:B------:R-:W-:Y:S01]  /*6a70*/  MUFU.EX2 R168, R168 ;  /* 0x000000a800a87308 */ /* 0x000fe20000000800 */
[--C-:B------:R-:W-:Y:S01]  /*6a80*/  FFMA.FTZ R137, R29, UR12, -R111.reuse ;  /* 0x0000000c1d897c23 */ /* 0x100fe2000801086f */
[----:B------:R-:W-:Y:S01]  /*6a90*/  F2FP.F16.F32.PACK_AB R29, R130, R131 ;  /* 0x00000083821d723e */ /* 0x000fe200000000ff */
[--C-:B------:R-:W-:Y:S01]  /*6aa0*/  FFMA.FTZ R158, R36, UR12, -R111.reuse ;  /* 0x0000000c249e7c23 */ /* 0x100fe2000801086f */
[--C-:B------:R-:W-:Y:S01]  /*6ab0*/  FFMA.FTZ R146, R37, UR12, -R111.reuse ;  /* 0x0000000c25927c23 */ /* 0x100fe2000801086f */
[--C-:B------:R-:W-:Y:S01]  /*6ac0*/  FFMA.FTZ R143, R7, UR12, -R111.reuse ;  /* 0x0000000c078f7c23 */ /* 0x100fe2000801086f */
[--C-:B------:R-:W-:Y:S01]  /*6ad0*/  FFMA.FTZ R142, R33, UR12, -R111.reuse ;  /* 0x0000000c218e7c23 */ /* 0x100fe2000801086f */
[--C-:B------:R-:W-:Y:S01]  /*6ae0*/  FFMA.FTZ R129, R10, UR12, -R111.reuse ;  /* 0x0000000c0a817c23 */ /* 0x100fe2000801086f */
[----:B------:R-:W2:Y:S01]  /*6af0*/  MUFU.EX2 R167, R167 ;  /* 0x000000a700a77308 */ /* 0x000ea20000000800 */
[--C-:B------:R-:W-:Y:S01]  /*6b00*/  FFMA.FTZ R133, R6, UR12, -R111.reuse ;  /* 0x0000000c06857c23 */ /* 0x100fe2000801086f */
[--C-:B------:R-:W-:Y:S01]  /*6b10*/  FFMA.FTZ R3, R5, UR12, -R111.reuse ;  /* 0x0000000c05037c23 */ /* 0x100fe2000801086f */
[----:B------:R-:W-:Y:S01]  /*6b20*/  LDSM.16.MT88.4 R36, [R150+0x5800] ;  /* 0x005800009624783b */ /* 0x000fe20000004200 */
[--C-:B------:R-:W-:Y:S01]  /*6b30*/  FFMA.FTZ R132, R32, UR12, -R111.reuse ;  /* 0x0000000c20847c23 */ /* 0x100fe2000801086f */
[----:B------:R-:W-:Y:S01]  /*6b40*/  F2FP.F16.F32.PACK_AB R33, R122, R123 ;  /* 0x0000007b7a21723e */ /* 0x000fe200000000ff */
[--C-:B------:R-:W-:Y:S01]  /*6b50*/  FFMA.FTZ R135, R135, UR12, -R111.reuse ;  /* 0x0000000c87877c23 */ /* 0x100fe2000801086f */
[----:B------:R-:W3:Y:S01]  /*6b60*/  LDSM.16.MT88.4 R4, [R151+0x5800] ;  /* 0x005800009704783b */ /* 0x000ee20000004200 */
[----:B------:R-:W-:Y:S01]  /*6b70*/  MUFU.EX2 R162, R162 ;  /* 0x000000a200a27308 */ /* 0x000fe20000000800 */
[--C-:B------:R-:W-:Y:S01]  /*6b80*/  FFMA.FTZ R136, R136, UR12, -R111.reuse ;  /* 0x0000000c88887c23 */ /* 0x100fe2000801086f */
[--C-:B------:R-:W-:Y:S01]  /*6b90*/  FFMA.FTZ R140, R140, UR12, -R111.reuse ;  /* 0x0000000c8c8c7c23 */ /* 0x100fe2000801086f */
[--C-:B------:R-:W-:Y:S01]  /*6ba0*/  FFMA.FTZ R147, R147, UR12, -R111.reuse ;  /* 0x0000000c93937c23 */ /* 0x100fe2000801086f */
[--C-:B------:R-:W-:Y:S01]  /*6bb0*/  FFMA.FTZ R144, R144, UR12, -R111.reuse ;  /* 0x0000000c90907c23 */ /* 0x100fe2000801086f */
[--C-:B------:R-:W-:Y:S01]  /*6bc0*/  FFMA.FTZ R156, R156, UR12, -R111.reuse ;  /* 0x0000000c9c9c7c23 */ /* 0x100fe2000801086f */
[--C-:B------:R-:W-:Y:S01]  /*6bd0*/  FFMA.FTZ R163, R163, UR12, -R111.reuse ;  /* 0x0000000ca3a37c23 */ /* 0x100fe2000801086f */
[--C-:B------:R-:W-:Y:S01]  /*6be0*/  FFMA.FTZ R159, R159, UR12, -R111.reuse ;  /* 0x0000000c9f9f7c23 */ /* 0x100fe2000801086f */
[----:B------:R-:W4:Y:S01]  /*6bf0*/  MUFU.EX2 R161, R161 ;  /* 0x000000a100a17308 */ /* 0x000f220000000800 */
[----:B--2---:R-:W-:Y:S01]  /*6c00*/  F2FP.F16.F32.PACK_AB R28, R167, R168 ;  /* 0x000000a8a71c723e */ /* 0x004fe200000000ff */
[--C-:B------:R-:W-:Y:S01]  /*6c10*/  FFMA.FTZ R157, R157, UR12, -R111.reuse ;  /* 0x0000000c9d9d7c23 */ /* 0x100fe2000801086f */
[--C-:B------:R-:W-:Y:S01]  /*6c20*/  FFMA.FTZ R166, R166, UR12, -R111.reuse ;  /* 0x0000000ca6a67c23 */ /* 0x100fe2000801086f */
[--C-:B------:R-:W-:Y:S01]  /*6c30*/  FFMA.FTZ R169, R169, UR12, -R111.reuse ;  /* 0x0000000ca9a97c23 */ /* 0x100fe2000801086f */
[--C-:B------:R-:W-:Y:S01]  /*6c40*/  FFMA.FTZ R170, R170, UR12, -R111.reuse ;  /* 0x0000000caaaa7c23 */ /* 0x100fe2000801086f */
[--C-:B------:R-:W-:Y:S01]  /*6c50*/  FFMA.FTZ R172, R172, UR12, -R111.reuse ;  /* 0x0000000cacac7c23 */ /* 0x100fe2000801086f */
[--C-:B------:R-:W-:Y:S01]  /*6c60*/  FFMA.FTZ R174, R174, UR12, -R111.reuse ;  /* 0x0000000caeae7c23 */ /* 0x100fe2000801086f */
[----:B------:R-:W-:Y:S01]  /*6c70*/  MUFU.EX2 R158, R158 ;  /* 0x0000009e009e7308 */ /* 0x000fe20000000800 */
[--C-:B------:R-:W-:Y:S01]  /*6c80*/  FFMA.FTZ R177, R177, UR12, -R111.reuse ;  /* 0x0000000cb1b17c23 */ /* 0x100fe2000801086f */
[--C-:B------:R-:W-:Y:S01]  /*6c90*/  FFMA.FTZ R178, R178, UR12, -R111.reuse ;  /* 0x0000000cb2b27c23 */ /* 0x100fe2000801086f */
[--C-:B------:R-:W-:Y:S01]  /*6ca0*/  FFMA.FTZ R179, R179, UR12, -R111.reuse ;  /* 0x0000000cb3b37c23 */ /* 0x100fe2000801086f */
[--C-:B------:R-:W-:Y:S01]  /*6cb0*/  FFMA.FTZ R180, R180, UR12, -R111.reuse ;  /* 0x0000000cb4b47c23 */ /* 0x100fe2000801086f */
[--C-:B------:R-:W-:Y:S01]  /*6cc0*/  FFMA.FTZ R176, R176, UR12, -R111.reuse ;  /* 0x0000000cb0b07c23 */ /* 0x100fe2000801086f */
[----:B------:R-:W-:Y:S01]  /*6cd0*/  FFMA.FTZ R175, R175, UR12, -R111 ;  /* 0x0000000cafaf7c23 */ /* 0x000fe2000801086f */
[----:B------:R-:W-:Y:S01]  /*6ce0*/  FADD.FTZ R167, R168, R167 ;  /* 0x000000a7a8a77221 */ /* 0x000fe20000010000 */
[----:B------:R-:W2:Y:S01]  /*6cf0*/  MUFU.EX2 R146, R146 ;  /* 0x0000009200927308 */ /* 0x000ea20000000800 */
[----:B----4-:R-:W-:Y:S01]  /*6d00*/  F2FP.F16.F32.PACK_AB R30, R161, R162 ;  /* 0x000000a2a11e723e */ /* 0x010fe200000000ff */
[----:B------:R-:W-:Y:S01]  /*6d10*/  FFMA.FTZ R165, R165, UR12, -R111 ;  /* 0x0000000ca5a57c23 */ /* 0x000fe2000801086f */
[----:B------:R-:W-:Y:S01]  /*6d20*/  FADD.FTZ R167, R162, R167 ;  /* 0x000000a7a2a77221 */ /* 0x000fe20000010000 */
[--C-:B------:R-:W-:Y:S01]  /*6d30*/  FFMA.FTZ R164, R164, UR12, -R111.reuse ;  /* 0x0000000ca4a47c23 */ /* 0x100fe2000801086f */
[--C-:B------:R-:W-:Y:S01]  /*6d40*/  FFMA.FTZ R160, R160, UR12, -R111.reuse ;  /* 0x0000000ca0a07c23 */ /* 0x100fe2000801086f */
[----:B------:R-:W-:Y:S01]  /*6d50*/  FFMA.FTZ R145, R145, UR12, -R111 ;  /* 0x0000000c91917c23 */ /* 0x000fe2000801086f */
[----:B------:R-:W-:Y:S01]  /*6d60*/  FADD.FTZ R161, R161, R167 ;  /* 0x000000a7a1a17221 */ /* 0x000fe20000010000 */
[C---:B------:R-:W-:Y:S01]  /*6d70*/  HMMA.16816.F32 R16, R28.reuse, R12, RZ ;  /* 0x0000000c1c10723c */ /* 0x040fe200000018ff */
[----:B------:R-:W4:Y:S01]  /*6d80*/  MUFU.EX2 R143, R143 ;  /* 0x0000008f008f7308 */ /* 0x000f220000000800 */
[--C-:B------:R-:W-:Y:S01]  /*6d90*/  FFMA.FTZ R141, R141, UR12, -R111.reuse ;  /* 0x0000000c8d8d7c23 */ /* 0x100fe2000801086f */
[--C-:B------:R-:W-:Y:S01]  /*6da0*/  FFMA.FTZ R139, R139, UR12, -R111.reuse ;  /* 0x0000000c8b8b7c23 */ /* 0x100fe2000801086f */
[--C-:B------:R-:W-:Y:S01]  /*6db0*/  FFMA.FTZ R134, R134, UR12, -R111.reuse ;  /* 0x0000000c86867c23 */ /* 0x100fe2000801086f */
[--C-:B------:R-:W-:Y:S01]  /*6dc0*/  FFMA.FTZ R57, R57, UR12, -R111.reuse ;  /* 0x0000000c39397c23 */ /* 0x100fe2000801086f */
[C---:B------:R-:W-:Y:S01]  /*6dd0*/  HMMA.16816.F32 R12, R28.reuse, R14, RZ ;  /* 0x0000000e1c0c723c */ /* 0x040fe200000018ff */
[--C-:B------:R-:W-:Y:S01]  /*6de0*/  FFMA.FTZ R85, R85, UR12, -R111.reuse ;  /* 0x0000000c55557c23 */ /* 0x100fe2000801086f */
[----:B------:R-:W-:Y:S01]  /*6df0*/  FFMA.FTZ R93, R93, UR12, -R111 ;  /* 0x0000000c5d5d7c23 */ /* 0x000fe2000801086f */
[----:B------:R-:W5:Y:S01]  /*6e00*/  MUFU.EX2 R142, R142 ;  /* 0x0000008e008e7308 */ /* 0x000f620000000800 */
[----:B--2---:R-:W-:Y:S01]  /*6e10*/  F2FP.F16.F32.PACK_AB R32, R146, R158 ;  /* 0x0000009e9220723e */ /* 0x004fe200000000ff */
[----:B------:R-:W-:Y:S01]  /*6e20*/  FADD.FTZ R158, R158, R161 ;  /* 0x000000a19e9e7221 */ /* 0x000fe20000010000 */
[C---:B------:R-:W-:Y:S01]  /*6e30*/  HMMA.16816.F32 R8, R28.reuse, R24, RZ ;  /* 0x000000181c08723c */ /* 0x040fe200000018ff */
[--C-:B------:R-:W-:Y:S01]  /*6e40*/  FFMA.FTZ R239, R112, UR12, -R111.reuse ;  /* 0x0000000c70ef7c23 */ /* 0x100fe2000801086f */
[----:B------:R-:W-:Y:S01]  /*6e50*/  FFMA.FTZ R97, R97, UR12, -R111 ;  /* 0x0000000c61617c23 */ /* 0x000fe2000801086f */
[----:B------:R-:W-:Y:S01]  /*6e60*/  FADD.FTZ R158, R146, R158 ;  /* 0x0000009e929e7221 */ /* 0x000fe20000010000 */
[----:B------:R-:W-:Y:S01]  /*6e70*/  LEA.HI.X R234, R193, UR9, R192, 0x1, P1 ;  /* 0x00000009c1ea7c11 */ /* 0x000fe200088f0cc0 */
[----:B------:R-:W2:Y:S01]  /*6e80*/  MUFU.EX2 R138, R138 ;  /* 0x0000008a008a7308 */ /* 0x000ea20000000800 */
[----:B------:R-:W-:Y:S01]  /*6e90*/  HMMA.16816.F32 R28, R28, R26, RZ ;  /* 0x0000001a1c1c723c */ /* 0x000fe200000018ff */
[----:B------:R-:W3:Y:S01]  /*6ea0*/  LDSM.16.MT88.4 R24, [R151+0x5c00] ;  /* 0x005c00009718783b */ /* 0x000ee20000004200 */
[----:B----4-:R-:W-:-:S05]  /*6eb0*/  FADD.FTZ R158, R143, R158 ;  /* 0x0000009e8f9e7221 */ /* 0x010fca0000010000 */
[----:B------:R-:W4:Y:S01]  /*6ec0*/  MUFU.EX2 R137, R137 ;  /* 0x0000008900897308 */ /* 0x000f220000000800 */
[C---:B-----5:R-:W-:Y:S01]  /*6ed0*/  F2FP.F16.F32.PACK_AB R34, R142.reuse, R143 ;  /* 0x0000008f8e22723e */ /* 0x060fe200000000ff */
[----:B------:R-:W-:-:S06]  /*6ee0*/  FADD.FTZ R158, R142, R158 ;  /* 0x0000009e8e9e7221 */ /* 0x000fcc0000010000 */
[----:B------:R-:W-:Y:S01]  /*6ef0*/  MUFU.EX2 R133, R133 ;  /* 0x0000008500857308 */ /* 0x000fe20000000800 */
[----:B------:R-:W-:Y:S01]  /*6f00*/  HMMA.16816.F32 R16, R32, R20, R16 ;  /* 0x000000142010723c */ /* 0x000fe20000001810 */
[----:B--2---:R-:W-:-:S05]  /*6f10*/  FADD.FTZ R158, R138, R158 ;  /* 0x0000009e8a9e7221 */ /* 0x004fca0000010000 */
[C---:B------:R-:W-:Y:S01]  /*6f20*/  HMMA.16816.F32 R12, R32.reuse, R22, R12 ;  /* 0x00000016200c723c */ /* 0x040fe2000000180c */
[----:B------:R-:W2:Y:S01]  /*6f30*/  MUFU.EX2 R3, R3 ;  /* 0x0000000300037308 */ /* 0x000ea20000000800 */
[----:B------:R-:W-:Y:S02]  /*6f40*/  F2FP.F16.F32.PACK_AB R21, R110, R114 ;  /* 0x000000726e15723e */ /* 0x000fe400000000ff */
[C---:B----4-:R-:W-:Y:S01]  /*6f50*/  F2FP.F16.F32.PACK_AB R20, R137.reuse, R138 ;  /* 0x0000008a8914723e */ /* 0x050fe200000000ff */
[----:B------:R-:W-:Y:S01]  /*6f60*/  FADD.FTZ R137, R137, R158 ;  /* 0x0000009e89897221 */ /* 0x000fe20000010000 */
[C---:B-1----:R-:W-:Y:S01]  /*6f70*/  HMMA.16816.F32 R8, R32.reuse, R40, R8 ;  /* 0x000000282008723c */ /* 0x042fe20000001808 */
[----:B------:R-:W-:Y:S02]  /*6f80*/  F2FP.F16.F32.PACK_AB R23, R55, R58 ;  /* 0x0000003a3717723e */ /* 0x000fe400000000ff */
[----:B------:R-:W-:Y:S03]  /*6f90*/  MUFU.EX2 R129, R129 ;  /* 0x0000008100817308 */ /* 0x000fe60000000800 */
[----:B------:R-:W-:Y:S01]  /*6fa0*/  HMMA.16816.F32 R28, R32, R42, R28 ;  /* 0x0000002a201c723c */ /* 0x000fe2000000181c */
[----:B------:R-:W1:Y:S04]  /*6fb0*/  LDSM.16.MT88.4 R32, [R150+0x5c00] ;  /* 0x005c00009620783b */ /* 0x000e680000004200 */
[----:B------:R-:W4:Y:S01]  /*6fc0*/  MUFU.EX2 R132, R132 ;  /* 0x0000008400847308 */ /* 0x000f220000000800 */
[----:B--2---:R-:W-:Y:S01]  /*6fd0*/  F2FP.F16.F32.PACK_AB R22, R3, R133 ;  /* 0x000000850316723e */ /* 0x004fe200000000ff */
[----:B------:R-:W-:Y:S01]  /*6fe0*/  LDSM.16.MT88.4 R40, [R150+0x6000] ;  /* 0x006000009628783b */ /* 0x000fe20000004200 */
[----:B------:R-:W-:-:S04]  /*6ff0*/  FADD.FTZ R133, R133, R137 ;  /* 0x0000008985857221 */ /* 0x000fc80000010000 */
[----:B------:R-:W-:Y:S01]  /*7000*/  FADD.FTZ R133, R3, R133 ;  /* 0x0000008503857221 */ /* 0x000fe20000010000 */
[----:B------:R-:W-:Y:S01]  /*7010*/  MUFU.EX2 R135, R135 ;  /* 0x0000008700877308 */ /* 0x000fe20000000800 */
[----:B---3--:R-:W-:Y:S01]  /*7020*/  HMMA.16816.F32 R16, R20, R4, R16 ;  /* 0x000000041410723c */ /* 0x008fe20000001810 */
[----:B------:R-:W-:-:S05]  /*7030*/  FFMA.FTZ R3, R124, UR12, -R111 ;  /* 0x0000000c7c037c23 */ /* 0x000fca000801086f */
[C---:B------:R-:W-:Y:S01]  /*7040*/  HMMA.16816.F32 R12, R20.reuse, R6, R12 ;  /* 0x00000006140c723c */ /* 0x040fe2000000180c */
[----:B------:R-:W2:Y:S01]  /*7050*/  MUFU.EX2 R136, R136 ;  /* 0x0000008800887308 */ /* 0x000ea20000000800 */
[----:B------:R-:W3:Y:S04]  /*7060*/  LDSM.16.MT88.4 R4, [R151+0x6000] ;  /* 0x006000009704783b */ /* 0x000ee80000004200 */
[C---:B------:R-:W-:Y:S03]  /*7070*/  HMMA.16816.F32 R8, R20.reuse, R36, R8 ;  /* 0x000000241408723c */ /* 0x040fe60000001808 */
[----:B------:R-:W-:Y:S03]  /*7080*/  MUFU.EX2 R140, R140 ;  /* 0x0000008c008c7308 */ /* 0x000fe60000000800 */
[----:B------:R-:W-:Y:S01]  /*7090*/  HMMA.16816.F32 R28, R20, R38, R28 ;  /* 0x00000026141c723c */ /* 0x000fe2000000181c */
[----:B------:R-:W-:-:S04]  /*70a0*/  F2FP.F16.F32.PACK_AB R37, R66, R63 ;  /* 0x0000003f4225723e */ /* 0x000fc800000000ff */
[----:B------:R-:W5:Y:S02]  /*70b0*/  MUFU.EX2 R147, R147 ;  /* 0x0000009300937308 */ /* 0x000f640000000800 */
[----:B------:R-:W-:Y:S02]  /*70c0*/  F2FP.F16.F32.PACK_AB R21, R51, R54 ;  /* 0x000000363315723e */ /* 0x000fe400000000ff */
[----:B------:R-:W-:Y:S02]  /*70d0*/  F2FP.F16.F32.PACK_AB R23, R45, R44 ;  /* 0x0000002c2d17723e */ /* 0x000fe400000000ff */
[----:B----4-:R-:W-:Y:S01]  /*70e0*/  F2FP.F16.F32.PACK_AB R20, R132, R129 ;  /* 0x000000818414723e */ /* 0x010fe200000000ff */
[----:B------:R-:W-:Y:S01]  /*70f0*/  FADD.FTZ R129, R129, R133 ;  /* 0x0000008581817221 */ /* 0x000fe20000010000 */
[----:B--2---:R-:W-:Y:S01]  /*7100*/  F2FP.F16.F32.PACK_AB R22, R136, R135 ;  /* 0x000000878816723e */ /* 0x004fe200000000ff */
[----:B------:R-:W2:Y:S01]  /*7110*/  MUFU.EX2 R144, R144 ;  /* 0x0000009000907308 */ /* 0x000ea20000000800 */
[----:B------:R-:W-:Y:S01]  /*7120*/  F2FP.F16.F32.PACK_AB R39, R70, R67 ;  /* 0x000000434627723e */ /* 0x000fe200000000ff */
[----:B------:R-:W-:-:S04]  /*7130*/  FADD.FTZ R129, R132, R129 ;  /* 0x0000008184817221 */ /* 0x000fc80000010000 */
[C---:B------:R-:W-:Y:S01]  /*7140*/  HMMA.16816.F32 R16, R20.reuse, R24, R16 ;  /* 0x000000181410723c */ /* 0x040fe20000001810 */
[----:B------:R-:W-:Y:S01]  /*7150*/  FADD.FTZ R129, R135, R129 ;  /* 0x0000008187817221 */ /* 0x000fe20000010000 */
[----:B------:R-:W4:Y:S01]  /*7160*/  MUFU.EX2 R156, R156 ;  /* 0x0000009c009c7308 */ /* 0x000f220000000800 */
[C---:B-----5:R-:W-:Y:S02]  /*7170*/  F2FP.F16.F32.PACK_AB R36, R147.reuse, R140 ;  /* 0x0000008c9324723e */ /* 0x060fe400000000ff */
[----:B------:R-:W-:Y:S01]  /*7180*/  FADD.FTZ R136, R136, R129 ;  /* 0x0000008188887221 */ /* 0x000fe20000010000 */
[C---:B------:R-:W-:Y:S01]  /*7190*/  HMMA.16816.F32 R12, R20.reuse, R26, R12 ;  /* 0x0000001a140c723c */ /* 0x040fe2000000180c */
[----:B------:R-:W5:Y:S02]  /*71a0*/  LDSM.16.MT88.4 R24, [R151+0x6400] ;  /* 0x006400009718783b */ /* 0x000f640000004200 */
[----:B------:R-:W-:Y:S01]  /*71b0*/  FADD.FTZ R136, R140, R136 ;  /* 0x000000888c887221 */ /* 0x000fe20000010000 */
[----:B------:R-:W3:Y:S02]  /*71c0*/  MUFU.EX2 R163, R163 ;  /* 0x000000a300a37308 */ /* 0x000ee40000000800 */
[----:B-1----:R-:W-:Y:S01]  /*71d0*/  HMMA.16816.F32 R8, R20, R32, R8 ;  /* 0x000000201408723c */ /* 0x002fe20000001808 */
[----:B------:R-:W-:-:S04]  /*71e0*/  FADD.FTZ R147, R147, R136 ;  /* 0x0000008893937221 */ /* 0x000fc80000010000 */
[----:B--2---:R-:W-:Y:S01]  /*71f0*/  FADD.FTZ R147, R144, R147 ;  /* 0x0000009390937221 */ /* 0x004fe20000010000 */
[----:B------:R-:W-:Y:S01]  /*7200*/  HMMA.16816.F32 R28, R20, R34, R28 ;  /* 0x00000022141c723c */ /* 0x000fe2000000181c */
[----:B------:R-:W1:Y:S01]  /*7210*/  LDSM.16.MT88.4 R32, [R150+0x6400] ;  /* 0x006400009620783b */ /* 0x000e620000004200 */
[C---:B----4-:R-:W-:Y:S01]  /*7220*/  F2FP.F16.F32.PACK_AB R38, R156.reuse, R144 ;  /* 0x000000909c26723e */ /* 0x050fe200000000ff */
[----:B------:R-:W2:Y:S01]  /*7230*/  MUFU.EX2 R159, R159 ;  /* 0x0000009f009f7308 */ /* 0x000ea20000000800 */
[----:B------:R-:W-:-:S03]  /*7240*/  FADD.FTZ R156, R156, R147 ;  /* 0x000000939c9c7221 */ /* 0x000fc60000010000 */
[----:B------:R-:W-:Y:S02]  /*7250*/  F2FP.F16.F32.PACK_AB R21, R74, R71 ;  /* 0x000000474a15723e */ /* 0x000fe400000000ff */
[----:B---3--:R-:W-:Y:S01]  /*7260*/  HMMA.16816.F32 R16, R36, R4, R16 ;  /* 0x000000042410723c */ /* 0x008fe20000001810 */
[----:B------:R-:W-:Y:S01]  /*7270*/  F2FP.F16.F32.PACK_AB R23, R78, R75 ;  /* 0x0000004b4e17723e */ /* 0x000fe200000000ff */
[----:B------:R-:W3:Y:S01]  /*7280*/  MUFU.EX2 R157, R157 ;  /* 0x0000009d009d7308 */ /* 0x000ee20000000800 */
[----:B------:R-:W-:-:S03]  /*7290*/  FADD.FTZ R156, R163, R156 ;  /* 0x0000009ca39c7221 */ /* 0x000fc60000010000 */
[C---:B------:R-:W-:Y:S01]  /*72a0*/  HMMA.16816.F32 R12, R36.reuse, R6, R12 ;  /* 0x00000006240c723c */ /* 0x040fe2000000180c */
[----:B------:R-:W4:Y:S03]  /*72b0*/  LDSM.16.MT88.4 R4, [R151+0x6800] ;  /* 0x006800009704783b */ /* 0x000f260000004200 */
[----:B------:R-:W5:Y:S01]  /*72c0*/  MUFU.EX2 R166, R166 ;  /* 0x000000a600a67308 */ /* 0x000f620000000800 */
[C---:B--2---:R-:W-:Y:S01]  /*72d0*/  F2FP.F16.F32.PACK_AB R20, R159.reuse, R163 ;  /* 0x000000a39f14723e */ /* 0x044fe200000000ff */
[----:B------:R-:W-:Y:S01]  /*72e0*/  HMMA.16816.F32 R8, R36, R40, R8 ;  /* 0x000000282408723c */ /* 0x000fe20000001808 */
[----:B------:R-:W-:-:S05]  /*72f0*/  FADD.FTZ R159, R159, R156 ;  /* 0x0000009c9f9f7221 */ /* 0x000fca0000010000 */
[----:B------:R-:W-:Y:S01]  /*7300*/  HMMA.16816.F32 R28, R36, R42, R28 ;  /* 0x0000002a241c723c */ /* 0x000fe2000000181c */
[----:B------:R-:W2:Y:S01]  /*7310*/  LDSM.16.MT88.4 R40, [R150+0x6800] ;  /* 0x006800009628783b */ /* 0x000ea20000004200 */
[----:B------:R-:W1:Y:S01]  /*7320*/  MUFU.EX2 R169, R169 ;  /* 0x000000a900a97308 */ /* 0x000e620000000800 */
[----:B---3--:R-:W-:-:S04]  /*7330*/  FADD.FTZ R159, R157, R159 ;  /* 0x0000009f9d9f7221 */ /* 0x008fc80000010000 */
[----:B------:R-:W-:Y:S02]  /*7340*/  F2FP.F16.F32.PACK_AB R37, R82, R79 ;  /* 0x0000004f5225723e */ /* 0x000fe400000000ff */
[----:B-----5:R-:W-:Y:S01]  /*7350*/  F2FP.F16.F32.PACK_AB R22, R166, R157 ;  /* 0x0000009da616723e */ /* 0x020fe200000000ff */
[----:B------:R-:W3:Y:S01]  /*7360*/  MUFU.EX2 R170, R170 ;  /* 0x000000aa00aa7308 */ /* 0x000ee20000000800 */
[----:B------:R-:W-:Y:S01]  /*7370*/  F2FP.F16.F32.PACK_AB R39, R86, R83 ;  /* 0x000000535627723e */ /* 0x000fe200000000ff */
[----:B------:R-:W-:-:S04]  /*7380*/  FADD.FTZ R166, R166, R159 ;  /* 0x0000009fa6a67221 */ /* 0x000fc80000010000 */
[----:B------:R-:W-:Y:S02]  /*7390*/  HMMA.16816.F32 R16, R20, R24, R16 ;  /* 0x000000181410723c */ /* 0x000fe40000001810 */
[----:B------:R-:W5:Y:S01]  /*73a0*/  MUFU.EX2 R172, R172 ;  /* 0x000000ac00ac7308 */ /* 0x000f620000000800 */
[----:B-1----:R-:W-:-:S03]  /*73b0*/  FADD.FTZ R166, R169, R166 ;  /* 0x000000a6a9a67221 */ /* 0x002fc60000010000 */
[C---:B------:R-:W-:Y:S01]  /*73c0*/  HMMA.16816.F32 R12, R20.reuse, R26, R12 ;  /* 0x0000001a140c723c */ /* 0x040fe2000000180c */
[----:B------:R-:W1:Y:S03]  /*73d0*/  LDSM.16.MT88.4 R24, [R151+0x6c00] ;  /* 0x006c00009718783b */ /* 0x000e660000004200 */
[----:B------:R-:W4:Y:S01]  /*73e0*/  MUFU.EX2 R174, R174 ;  /* 0x000000ae00ae7308 */ /* 0x000f220000000800 */
[C---:B---3--:R-:W-:Y:S01]  /*73f0*/  F2FP.F16.F32.PACK_AB R36, R170.reuse, R169 ;  /* 0x000000a9aa24723e */ /* 0x048fe200000000ff */
[----:B------:R-:W-:Y:S01]  /*7400*/  HMMA.16816.F32 R8, R20, R32, R8 ;  /* 0x000000201408723c */ /* 0x000fe20000001808 */
[----:B------:R-:W-:-:S05]  /*7410*/  FADD.FTZ R170, R170, R166 ;  /* 0x000000a6aaaa7221 */ /* 0x000fca0000010000 */
[----:B------:R-:W-:Y:S01]  /*7420*/  HMMA.16816.F32 R28, R20, R34, R28 ;  /* 0x00000022141c723c */ /* 0x000fe2000000181c */
[----:B------:R-:W3:Y:S01]  /*7430*/  LDSM.16.MT88.4 R32, [R150+0x6c00] ;  /* 0x006c00009620783b */ /* 0x000ee20000004200 */
[----:B------:R-:W2:Y:S01]  /*7440*/  MUFU.EX2 R177, R177 ;  /* 0x000000b100b17308 */ /* 0x000ea20000000800 */
[----:B-----5:R-:W-:-:S04]  /*7450*/  FADD.FTZ R170, R172, R170 ;  /* 0x000000aaacaa7221 */ /* 0x020fc80000010000 */
[--C-:B------:R-:W-:Y:S01]  /*7460*/  FFMA.FTZ R20, R173, UR12, -R111.reuse ;  /* 0x0000000cad147c23 */ /* 0x100fe2000801086f */
[----:B------:R-:W-:Y:S01]  /*7470*/  FFMA.FTZ R173, R171, UR12, -R111 ;  /* 0x0000000cabad7c23 */ /* 0x000fe2000801086f */
[----:B----4-:R-:W-:Y:S01]  /*7480*/  F2FP.F16.F32.PACK_AB R38, R174, R172 ;  /* 0x000000acae26723e */ /* 0x010fe200000000ff */
[----:B------:R-:W-:Y:S01]  /*7490*/  MUFU.EX2 R178, R178 ;  /* 0x000000b200b27308 */ /* 0x000fe20000000800 */
[----:B------:R-:W-:Y:S01]  /*74a0*/  F2FP.F16.F32.PACK_AB R21, R90, R87 ;  /* 0x000000575a15723e */ /* 0x000fe200000000ff */
[----:B------:R-:W-:Y:S01]  /*74b0*/  FADD.FTZ R174, R174, R170 ;  /* 0x000000aaaeae7221 */ /* 0x000fe20000010000 */
[----:B------:R-:W-:-:S03]  /*74c0*/  F2FP.F16.F32.PACK_AB R23, R94, R91 ;  /* 0x0000005b5e17723e */ /* 0x000fc600000000ff */
[----:B------:R-:W-:Y:S02]  /*74d0*/  HMMA.16816.F32 R16, R36, R4, R16 ;  /* 0x000000042410723c */ /* 0x000fe40000001810 */
[----:B------:R-:W-:Y:S01]  /*74e0*/  MUFU.EX2 R179, R179 ;  /* 0x000000b300b37308 */ /* 0x000fe20000000800 */
[----:B--2---:R-:W-:-:S03]  /*74f0*/  FADD.FTZ R174, R177, R174 ;  /* 0x000000aeb1ae7221 */ /* 0x004fc60000010000 */
[C---:B------:R-:W-:Y:S01]  /*7500*/  HMMA.16816.F32 R12, R36.reuse, R6, R12 ;  /* 0x00000006240c723c */ /* 0x040fe2000000180c */
[----:B------:R-:W2:Y:S03]  /*7510*/  LDSM.16.MT88.4 R4, [R151+0x7000] ;  /* 0x007000009704783b */ /* 0x000ea60000004200 */
[----:B------:R-:W4:Y:S02]  /*7520*/  MUFU.EX2 R180, R180 ;  /* 0x000000b400b47308 */ /* 0x000f240000000800 */
[C---:B------:R-:W-:Y:S06]  /*7530*/  HMMA.16816.F32 R8, R36.reuse, R40, R8 ;  /* 0x000000282408723c */ /* 0x040fec0000001808 */
[----:B------:R5:W-:Y:S01]  /*7540*/  MUFU.EX2 R171, R20 ;  /* 0x0000001400ab7308 */ /* 0x000be20000000800 */
[----:B------:R-:W-:Y:S01]  /*7550*/  HMMA.16816.F32 R28, R36, R42, R28 ;  /* 0x0000002a241c723c */ /* 0x000fe2000000181c */
[----:B------:R-:W2:Y:S06]  /*7560*/  LDSM.16.MT88.4 R40, [R150+0x7000] ;  /* 0x007000009628783b */ /* 0x000eac0000004200 */
[----:B------:R-:W-:Y:S01]  /*7570*/  MUFU.EX2 R176, R176 ;  /* 0x000000b000b07308 */ /* 0x000fe20000000800 */
[----:B----4-:R-:W-:-:S02]  /*7580*/  F2FP.F16.F32.PACK_AB R22, R180, R179 ;  /* 0x000000b3b416723e */ /* 0x010fc400000000ff */
[----:B------:R-:W-:Y:S02]  /*7590*/  F2FP.F16.F32.PACK_AB R37, R88, R92 ;  /* 0x0000005c5825723e */ /* 0x000fe400000000ff */
[----:B------:R-:W-:-:S03]  /*75a0*/  F2FP.F16.F32.PACK_AB R39, R80, R84 ;  /* 0x000000545027723e */ /* 0x000fc600000000ff */
[----:B------:R-:W4:Y:S01]  /*75b0*/  MUFU.EX2 R175, R175 ;  /* 0x000000af00af7308 */ /* 0x000f220000000800 */
[C---:B-----5:R-:W-:Y:S01]  /*75c0*/  F2FP.F16.F32.PACK_AB R20, R178.reuse, R177 ;  /* 0x000000b1b214723e */ /* 0x060fe200000000ff */
[----:B------:R-:W-:-:S04]  /*75d0*/  FADD.FTZ R178, R178, R174 ;  /* 0x000000aeb2b27221 */ /* 0x000fc80000010000 */
[----:B------:R-:W-:Y:S02]  /*75e0*/  FADD.FTZ R179, R179, R178 ;  /* 0x000000b2b3b37221 */ /* 0x000fe40000010000 */
[----:B------:R-:W5:Y:S01]  /*75f0*/  MUFU.EX2 R173, R173 ;  /* 0x000000ad00ad7308 */ /* 0x000f620000000800 */
[----:B-1----:R-:W-:Y:S01]  /*7600*/  HMMA.16816.F32 R16, R20, R24, R16 ;  /* 0x000000181410723c */ /* 0x002fe20000001810 */
[----:B------:R-:W-:-:S05]  /*7610*/  FADD.FTZ R179, R180, R179 ;  /* 0x000000b3b4b37221 */ /* 0x000fca0000010000 */
[C---:B------:R-:W-:Y:S01]  /*7620*/  HMMA.16816.F32 R12, R20.reuse, R26, R12 ;  /* 0x0000001a140c723c */ /* 0x040fe2000000180c */
[----:B------:R-:W1:Y:S01]  /*7630*/  LDSM.16.MT88.4 R24, [R151+0x7400] ;  /* 0x007400009718783b */ /* 0x000e620000004200 */
[C---:B----4-:R-:W-:Y:S01]  /*7640*/  F2FP.F16.F32.PACK_AB R36, R175.reuse, R176 ;  /* 0x000000b0af24723e */ /* 0x050fe200000000ff */
[----:B------:R-:W4:Y:S01]  /*7650*/  MUFU.EX2 R165, R165 ;  /* 0x000000a500a57308 */ /* 0x000f220000000800 */
[----:B------:R-:W-:Y:S02]  /*7660*/  FADD.FTZ R176, R176, R179 ;  /* 0x000000b3b0b07221 */ /* 0x000fe40000010000 */
[C---:B---3--:R-:W-:Y:S02]  /*7670*/  HMMA.16816.F32 R8, R20.reuse, R32, R8 ;  /* 0x000000201408723c */ /* 0x048fe40000001808 */
[----:B------:R-:W-:Y:S01]  /*7680*/  FADD.FTZ R176, R175, R176 ;  /* 0x000000b0afb07221 */ /* 0x000fe20000010000 */
[----:B-----5:R-:W-:Y:S02]  /*7690*/  F2FP.F16.F32.PACK_AB R38, R173, R171 ;  /* 0x000000abad26723e */ /* 0x020fe400000000ff */
[----:B------:R-:W3:Y:S01]  /*76a0*/  MUFU.EX2 R164, R164 ;  /* 0x000000a400a47308 */ /* 0x000ee20000000800 */
[----:B------:R-:W-:Y:S01]  /*76b0*/  HMMA.16816.F32 R28, R20, R34, R28 ;  /* 0x00000022141c723c */ /* 0x000fe2000000181c */
[----:B------:R-:W-:Y:S01]  /*76c0*/  FADD.FTZ R32, R131, R130 ;  /* 0x0000008283207221 */ /* 0x000fe20000010000 */
[----:B------:R-:W5:Y:S01]  /*76d0*/  LDSM.16.MT88.4 R20, [R150+0x7400] ;  /* 0x007400009614783b */ /* 0x000f620000004200 */
[----:B------:R-:W-:Y:S01]  /*76e0*/  F2FP.F16.F32.PACK_AB R33, R72, R76 ;  /* 0x0000004c4821723e */ /* 0x000fe200000000ff */
[----:B------:R-:W-:Y:S01]  /*76f0*/  FADD.FTZ R176, R171, R176 ;  /* 0x000000b0abb07221 */ /* 0x000fe20000010000 */
[----:B------:R-:W-:Y:S01]  /*7700*/  FADD.FTZ R32, R127, R32 ;  /* 0x000000207f207221 */ /* 0x000fe20000010000 */
[----:B--2---:R-:W-:Y:S01]  /*7710*/  HMMA.16816.F32 R16, R36, R4, R16 ;  /* 0x000000042410723c */ /* 0x004fe20000001810 */
[----:B------:R-:W-:Y:S01]  /*7720*/  MUFU.EX2 R160, R160 ;  /* 0x000000a000a07308 */ /* 0x000fe20000000800 */
[----:B------:R-:W-:Y:S01]  /*7730*/  F2FP.F16.F32.PACK_AB R35, R64, R68 ;  /* 0x000000444023723e */ /* 0x000fe200000000ff */
[----:B------:R-:W-:Y:S01]  /*7740*/  FADD.FTZ R32, R126, R32 ;  /* 0x000000207e207221 */ /* 0x000fe20000010000 */
[----:B------:R-:W-:-:S02]  /*7750*/  FADD.FTZ R173, R173, R176 ;  /* 0x000000b0adad7221 */ /* 0x000fc40000010000 */
[C---:B------:R-:W-:Y:S01]  /*7760*/  HMMA.16816.F32 R12, R36.reuse, R6, R12 ;  /* 0x00000006240c723c */ /* 0x040fe2000000180c */
[----:B------:R-:W-:Y:S01]  /*7770*/  FADD.FTZ R32, R123, R32 ;  /* 0x000000207b207221 */ /* 0x000fe20000010000 */
[----:B------:R-:W2:Y:S01]  /*7780*/  LDSM.16.MT88.4 R4, [R151+0x7800] ;  /* 0x007800009704783b */ /* 0x000ea20000004200 */
[----:B------:R-:W1:Y:S01]  /*7790*/  MUFU.EX2 R127, R145 ;  /* 0x00000091007f7308 */ /* 0x000e620000000800 */
[----:B----4-:R-:W-:Y:S01]  /*77a0*/  FADD.FTZ R173, R165, R173 ;  /* 0x000000ada5ad7221 */ /* 0x010fe20000010000 */
[----:B------:R-:W-:Y:S01]  /*77b0*/  FADD.FTZ R122, R122, R32 ;  /* 0x000000207a7a7221 */ /* 0x000fe20000010000 */
[C---:B------:R-:W-:Y:S01]  /*77c0*/  HMMA.16816.F32 R8, R36.reuse, R40, R8 ;  /* 0x000000282408723c */ /* 0x040fe20000001808 */
[C---:B---3--:R-:W-:Y:S01]  /*77d0*/  F2FP.F16.F32.PACK_AB R32, R164.reuse, R165 ;  /* 0x000000a5a420723e */ /* 0x048fe200000000ff */
[----:B------:R-:W-:Y:S01]  /*77e0*/  FADD.FTZ R173, R164, R173 ;  /* 0x000000ada4ad7221 */ /* 0x000fe20000010000 */
[----:B------:R-:W-:Y:S02]  /*77f0*/  FADD.FTZ R122, R118, R122 ;  /* 0x0000007a767a7221 */ /* 0x000fe40000010000 */
[----:B------:R-:W-:Y:S01]  /*7800*/  MUFU.EX2 R126, R141 ;  /* 0x0000008d007e7308 */ /* 0x000fe20000000800 */
[----:B------:R-:W-:Y:S01]  /*7810*/  HMMA.16816.F32 R28, R36, R42, R28 ;  /* 0x0000002a241c723c */ /* 0x000fe2000000181c */
[----:B------:R-:W-:Y:S01]  /*7820*/  FADD.FTZ R122, R115, R122 ;  /* 0x0000007a737a7221 */ /* 0x000fe20000010000 */
[----:B------:R-:W-:-:S03]  /*7830*/  FFMA.FTZ R41, R125, UR12, -R111 ;  /* 0x0000000c7d297c23 */ /* 0x000fc6000801086f */
[----:B------:R-:W-:Y:S02]  /*7840*/  FADD.FTZ R114, R114, R122 ;  /* 0x0000007a72727221 */ /* 0x000fe40000010000 */
[--C-:B------:R-:W-:Y:S01]  /*7850*/  FFMA.FTZ R39, R128, UR12, -R111.reuse ;  /* 0x0000000c80277c23 */ /* 0x100fe2000801086f */
[----:B-1----:R-:W-:Y:S01]  /*7860*/  F2FP.F16.F32.PACK_AB R34, R127, R160 ;  /* 0x000000a07f22723e */ /* 0x002fe200000000ff */
[----:B------:R-:W-:Y:S01]  /*7870*/  FADD.FTZ R114, R110, R114 ;  /* 0x000000726e727221 */ /* 0x000fe20000010000 */
[----:B------:R-:W1:Y:S01]  /*7880*/  MUFU.EX2 R40, R139 ;  /* 0x0000008b00287308 */ /* 0x000e620000000800 */
[--C-:B------:R-:W-:Y:S01]  /*7890*/  FFMA.FTZ R42, R121, UR12, -R111.reuse ;  /* 0x0000000c792a7c23 */ /* 0x100fe2000801086f */
[----:B------:R-:W-:Y:S01]  /*78a0*/  FFMA.FTZ R43, R120, UR12, -R111 ;  /* 0x0000000c782b7c23 */ /* 0x000fe2000801086f */
[----:B------:R-:W-:Y:S01]  /*78b0*/  FADD.FTZ R114, R58, R114 ;  /* 0x000000723a727221 */ /* 0x000fe20000010000 */
[--C-:B------:R-:W-:Y:S01]  /*78c0*/  FFMA.FTZ R36, R46, UR12, -R59.reuse ;  /* 0x0000000c2e247c23 */ /* 0x100fe2000801083b */
[C---:B------:R-:W-:Y:S01]  /*78d0*/  HMMA.16816.F32 R16, R32.reuse, R24, R16 ;  /* 0x000000182010723c */ /* 0x040fe20000001810 */
[----:B------:R-:W-:Y:S01]  /*78e0*/  FFMA.FTZ R37, R47, UR12, -R59 ;  /* 0x0000000c2f257c23 */ /* 0x000fe2000801083b */
[----:B------:R-:W-:Y:S01]  /*78f0*/  FADD.FTZ R114, R55, R114 ;  /* 0x0000007237727221 */ /* 0x000fe20000010000 */
[----:B------:R-:W-:Y:S01]  /*7900*/  MUFU.EX2 R38, R134 ;  /* 0x0000008600267308 */ /* 0x000fe20000000800 */
[--C-:B------:R-:W-:Y:S01]  /*7910*/  FFMA.FTZ R46, R119, UR12, -R111.reuse ;  /* 0x0000000c772e7c23 */ /* 0x100fe2000801086f */
[--C-:B------:R-:W-:Y:S01]  /*7920*/  FFMA.FTZ R47, R116, UR12, -R111.reuse ;  /* 0x0000000c742f7c23 */ /* 0x100fe2000801086f */
[----:B------:R-:W-:Y:S01]  /*7930*/  FADD.FTZ R54, R54, R114 ;  /* 0x0000007236367221 */ /* 0x000fe20000010000 */
[C---:B------:R-:W-:Y:S01]  /*7940*/  HMMA.16816.F32 R12, R32.reuse, R26, R12 ;  /* 0x0000001a200c723c */ /* 0x040fe2000000180c */
[----:B------:R-:W3:Y:S01]  /*7950*/  LDSM.16.MT88.4 R24, [R150+0x7800] ;  /* 0x007800009618783b */ /* 0x000ee20000004200 */
[--C-:B------:R-:W-:Y:S01]  /*7960*/  FFMA.FTZ R55, R73, UR12, -R111.reuse ;  /* 0x0000000c49377c23 */ /* 0x100fe2000801086f */
[----:B------:R-:W-:Y:S01]  /*7970*/  FADD.FTZ R54, R51, R54 ;  /* 0x0000003633367221 */ /* 0x000fe20000010000 */
[----:B------:R-:W4:Y:S01]  /*7980*/  MUFU.EX2 R39, R39 ;  /* 0x0000002700277308 */ /* 0x000f220000000800 */
[--C-:B------:R-:W-:Y:S01]  /*7990*/  FFMA.FTZ R51, R113, UR12, -R111.reuse ;  /* 0x0000000c71337c23 */ /* 0x100fe2000801086f */
[C---:B-----5:R-:W-:Y:S01]  /*79a0*/  HMMA.16816.F32 R8, R32.reuse, R20, R8 ;  /* 0x000000142008723c */ /* 0x060fe20000001808 */
[----:B------:R-:W-:Y:S01]  /*79b0*/  FADD.FTZ R54, R44, R54 ;  /* 0x000000362c367221 */ /* 0x000fe20000010000 */
[--C-:B------:R-:W-:Y:S01]  /*79c0*/  FFMA.FTZ R44, R117, UR12, -R111.reuse ;  /* 0x0000000c752c7c23 */ /* 0x100fe2000801086f */
[----:B------:R-:W-:Y:S01]  /*79d0*/  FFMA.FTZ R58, R61, UR12, -R111 ;  /* 0x0000000c3d3a7c23 */ /* 0x000fe2000801086f */
[----:B------:R-:W-:Y:S01]  /*79e0*/  FADD.FTZ R160, R160, R173 ;  /* 0x000000ada0a07221 */ /* 0x000fe20000010000 */
[----:B------:R-:W-:Y:S01]  /*79f0*/  FADD.FTZ R45, R45, R54 ;  /* 0x000000362d2d7221 */ /* 0x000fe20000010000 */
[----:B------:R-:W-:Y:S01]  /*7a00*/  HMMA.16816.F32 R28, R32, R22, R28 ;  /* 0x00000016201c723c */ /* 0x000fe2000000181c */
[----:B------:R-:W-:Y:S01]  /*7a10*/  F2FP.F16.F32.PACK_AB R21, R56, R60 ;  /* 0x0000003c3815723e */ /* 0x000fe200000000ff */
[----:B------:R-:W5:Y:S01]  /*7a20*/  LDSM.16.MT88.4 R32, [R151+0x7c00] ;  /* 0x007c00009720783b */ /* 0x000f620000004200 */
[----:B------:R-:W-:Y:S01]  /*7a30*/  FADD.FTZ R45, R63, R45 ;  /* 0x0000002d3f2d7221 */ /* 0x000fe20000010000 */
[----:B-1----:R-:W-:Y:S01]  /*7a40*/  F2FP.F16.F32.PACK_AB R20, R40, R126 ;  /* 0x0000007e2814723e */ /* 0x002fe200000000ff */
[----:B------:R-:W1:Y:S01]  /*7a50*/  MUFU.EX2 R41, R41 ;  /* 0x0000002900297308 */ /* 0x000e620000000800 */
[----:B------:R-:W-:Y:S01]  /*7a60*/  FFMA.FTZ R54, R69, UR12, -R111 ;  /* 0x0000000c45367c23 */ /* 0x000fe2000801086f */
[----:B------:R-:W-:Y:S01]  /*7a70*/  F2FP.F16.F32.PACK_AB R23, R95, R81 ;  /* 0x000000515f17723e */ /* 0x000fe200000000ff */
[----:B------:R-:W-:Y:S01]  /*7a80*/  FADD.FTZ R66, R66, R45 ;  /* 0x0000002d42427221 */ /* 0x000fe20000010000 */
[----:B----4-:R-:W-:Y:S01]  /*7a90*/  F2FP.F16.F32.PACK_AB R22, R39, R38 ;  /* 0x000000262716723e */ /* 0x010fe200000000ff */
[----:B------:R-:W-:Y:S01]  /*7aa0*/  FFMA.FTZ R45, R50, UR12, -R59 ;  /* 0x0000000c322d7c23 */ /* 0x000fe2000801083b */
[--C-:B------:R-:W-:Y:S01]  /*7ab0*/  FFMA.FTZ R50, R65, UR12, -R111.reuse ;  /* 0x0000000c41327c23 */ /* 0x100fe2000801086f */
[----:B------:R-:W-:Y:S01]  /*7ac0*/  FADD.FTZ R66, R67, R66 ;  /* 0x0000004243427221 */ /* 0x000fe20000010000 */
[----:B------:R-:W4:Y:S01]  /*7ad0*/  MUFU.EX2 R3, R3 ;  /* 0x0000000300037308 */ /* 0x000f220000000800 */
[----:B------:R-:W-:Y:S01]  /*7ae0*/  FADD.FTZ R160, R127, R160 ;  /* 0x000000a07fa07221 */ /* 0x000fe20000010000 */
[----:B------:R-:W-:Y:S01]  /*7af0*/  FFMA.FTZ R59, R77, UR12, -R111 ;  /* 0x0000000c4d3b7c23 */ /* 0x000fe2000801086f */
[C---:B--2---:R-:W-:Y:S01]  /*7b00*/  HMMA.16816.F32 R16, R20.reuse, R4, R16 ;  /* 0x000000041410723c */ /* 0x044fe20000001810 */
[----:B------:R-:W-:Y:S01]  /*7b10*/  FADD.FTZ R70, R70, R66 ;  /* 0x0000004246467221 */ /* 0x000fe20000010000 */
[----:B------:R-:W-:Y:S01]  /*7b20*/  FADD.FTZ R126, R126, R160 ;  /* 0x000000a07e7e7221 */ /* 0x000fe20000010000 */
[----:B------:R-:W-:Y:S02]  /*7b30*/  LDSM.16.MT88.4 R140, [R151+0x8c00] ;  /* 0x008c0000978c783b */ /* 0x000fe40000004200 */
[----:B------:R-:W-:Y:S01]  /*7b40*/  FADD.FTZ R70, R71, R70 ;  /* 0x0000004647467221 */ /* 0x000fe20000010000 */
[C---:B------:R-:W-:Y:S01]  /*7b50*/  HMMA.16816.F32 R12, R20.reuse, R6, R12 ;  /* 0x00000006140c723c */ /* 0x040fe2000000180c */
[----:B------:R-:W2:Y:S01]  /*7b60*/  LDSM.16.MT88.4 R4, [R150+0x7c00] ;  /* 0x007c00009604783b */ /* 0x000ea20000004200 */
[----:B------:R-:W-:Y:S01]  /*7b70*/  MUFU.EX2 R42, R42 ;  /* 0x0000002a002a7308 */ /* 0x000fe20000000800 */
[----:B------:R-:W-:Y:S01]  /*7b80*/  FADD.FTZ R70, R74, R70 ;  /* 0x000000464a467221 */ /* 0x000fe20000010000 */
[----:B------:R-:W-:Y:S01]  /*7b90*/  FADD.FTZ R126, R40, R126 ;  /* 0x0000007e287e7221 */ /* 0x000fe20000010000 */
[----:B------:R-:W-:Y:S02]  /*7ba0*/  LDSM.16.MT88.4 R132, [R150+0x8c00] ;  /* 0x008c00009684783b */ /* 0x000fe40000004200 */
[----:B------:R-:W-:Y:S01]  /*7bb0*/  FADD.FTZ R75, R75, R70 ;  /* 0x000000464b4b7221 */ /* 0x000fe20000010000 */
[----:B---3--:R-:W-:Y:S01]  /*7bc0*/  HMMA.16816.F32 R8, R20, R24, R8 ;  /* 0x000000181408723c */ /* 0x008fe20000001808 */
[----:B------:R-:W-:Y:S01]  /*7bd0*/  FADD.FTZ R38, R38, R126 ;  /* 0x0000007e26267221 */ /* 0x000fe20000010000 */
[----:B------:R-:W3:Y:S01]  /*7be0*/  MUFU.EX2 R43, R43 ;  /* 0x0000002b002b7308 */ /* 0x000ee20000000800 */
[----:B------:R-:W-:-:S02]  /*7bf0*/  FADD.FTZ R75, R78, R75 ;  /* 0x0000004b4e4b7221 */ /* 0x000fc40000010000 */
[----:B------:R-:W-:Y:S01]  /*7c00*/  FADD.FTZ R38, R39, R38 ;  /* 0x0000002627267221 */ /* 0x000fe20000010000 */
[----:B------:R-:W-:Y:S01]  /*7c10*/  HMMA.16816.F32 R28, R20, R26, R28 ;  /* 0x0000001a141c723c */ /* 0x000fe2000000181c */
[----:B------:R-:W2:Y:S01]  /*7c20*/  LDSM.16.MT88.4 R24, [R151+0x8000] ;  /* 0x008000009718783b */ /* 0x000ea20000004200 */
[----:B------:R-:W-:Y:S01]  /*7c30*/  FADD.FTZ R79, R79, R75 ;  /* 0x0000004b4f4f7221 */ /* 0x000fe20000010000 */
[----:B-1----:R-:W-:Y:S01]  /*7c40*/  FADD.FTZ R38, R41, R38 ;  /* 0x0000002629267221 */ /* 0x002fe20000010000 */
[----:B------:R-:W1:Y:S02]  /*7c50*/  MUFU.EX2 R44, R44 ;  /* 0x0000002c002c7308 */ /* 0x000e640000000800 */
[----:B------:R-:W-:Y:S01]  /*7c60*/  FADD.FTZ R79, R82, R79 ;  /* 0x0000004f524f7221 */ /* 0x000fe20000010000 */
[----:B------:R-:W-:Y:S02]  /*7c70*/  F2FP.F16.F32.PACK_AB R21, R109, R98 ;  /* 0x000000626d15723e */ /* 0x000fe400000000ff */
[----:B------:R-:W-:Y:S01]  /*7c80*/  F2FP.F16.F32.PACK_AB R23, R107, R108 ;  /* 0x0000006c6b17723e */ /* 0x000fe200000000ff */
[----:B------:R-:W-:Y:S01]  /*7c90*/  FADD.FTZ R83, R83, R79 ;  /* 0x0000004f53537221 */ /* 0x000fe20000010000 */
[----:B----4-:R-:W-:Y:S01]  /*7ca0*/  F2FP.F16.F32.PACK_AB R20, R3, R41 ;  /* 0x000000290314723e */ /* 0x010fe200000000ff */
[----:B------:R-:W4:Y:S01]  /*7cb0*/  MUFU.EX2 R46, R46 ;  /* 0x0000002e002e7308 */ /* 0x000f220000000800 */
[----:B---3--:R-:W-:Y:S01]  /*7cc0*/  F2FP.F16.F32.PACK_AB R22, R43, R42 ;  /* 0x0000002a2b16723e */ /* 0x008fe200000000ff */
[----:B------:R-:W-:Y:S01]  /*7cd0*/  FADD.FTZ R83, R86, R83 ;  /* 0x0000005356537221 */ /* 0x000fe20000010000 */
[----:B------:R-:W-:-:S03]  /*7ce0*/  FADD.FTZ R3, R3, R38 ;  /* 0x0000002603037221 */ /* 0x000fc60000010000 */
[----:B------:R-:W-:Y:S01]  /*7cf0*/  FADD.FTZ R87, R87, R83 ;  /* 0x0000005357577221 */ /* 0x000fe20000010000 */
[----:B------:R-:W-:Y:S01]  /*7d00*/  FADD.FTZ R42, R42, R3 ;  /* 0x000000032a2a7221 */ /* 0x000fe20000010000 */
[----:B-----5:R-:W-:Y:S01]  /*7d10*/  HMMA.16816.F32 R16, R20, R32, R16 ;  /* 0x000000201410723c */ /* 0x020fe20000001810 */
[----:B------:R-:W-:Y:S01]  /*7d20*/  MUFU.EX2 R47, R47 ;  /* 0x0000002f002f7308 */ /* 0x000fe20000000800 */
[----:B------:R-:W-:Y:S01]  /*7d30*/  FADD.FTZ R87, R90, R87 ;  /* 0x000000575a577221 */ /* 0x000fe20000010000 */
[----:B------:R-:W-:-:S03]  /*7d40*/  FADD.FTZ R43, R43, R42 ;  /* 0x0000002a2b2b7221 */ /* 0x000fc60000010000 */
[C---:B------:R-:W-:Y:S01]  /*7d50*/  HMMA.16816.F32 R12, R20.reuse, R34, R12 ;  /* 0x00000022140c723c */ /* 0x040fe2000000180c */
[----:B------:R-:W3:Y:S01]  /*7d60*/  LDSM.16.MT88.4 R32, [R150+0x8000] ;  /* 0x008000009620783b */ /* 0x000ee20000004200 */
[----:B------:R-:W-:Y:S01]  /*7d70*/  FADD.FTZ R91, R91, R87 ;  /* 0x000000575b5b7221 */ /* 0x000fe20000010000 */
[----:B------:R-:W5:Y:S01]  /*7d80*/  MUFU.EX2 R51, R51 ;  /* 0x0000003300337308 */ /* 0x000f620000000800 */
[----:B-1----:R-:W-:Y:S02]  /*7d90*/  FADD.FTZ R43, R44, R43 ;  /* 0x0000002b2c2b7221 */ /* 0x002fe40000010000 */
[----:B--2---:R-:W-:Y:S01]  /*7da0*/  HMMA.16816.F32 R8, R20, R4, R8 ;  /* 0x000000041408723c */ /* 0x004fe20000001808 */
[----:B------:R-:W-:-:S04]  /*7db0*/  FADD.FTZ R91, R94, R91 ;  /* 0x0000005b5e5b7221 */ /* 0x000fc80000010000 */
[----:B------:R-:W-:Y:S01]  /*7dc0*/  FADD.FTZ R92, R92, R91 ;  /* 0x0000005b5c5c7221 */ /* 0x000fe20000010000 */
[----:B------:R-:W-:Y:S01]  /*7dd0*/  HMMA.16816.F32 R28, R20, R6, R28 ;  /* 0x00000006141c723c */ /* 0x000fe2000000181c */
[----:B------:R-:W1:Y:S01]  /*7de0*/  LDSM.16.MT88.4 R4, [R151+0x8400] ;  /* 0x008400009704783b */ /* 0x000e620000004200 */
[----:B------:R-:W2:Y:S01]  /*7df0*/  MUFU.EX2 R101, R101 ;  /* 0x0000006500657308 */ /* 0x000ea20000000800 */
[----:B------:R-:W-:-:S04]  /*7e00*/  FADD.FTZ R88, R88, R92 ;  /* 0x0000005c58587221 */ /* 0x000fc80000010000 */
[----:B------:R-:W-:Y:S01]  /*7e10*/  F2FP.F16.F32.PACK_AB R21, R105, R106 ;  /* 0x0000006a6915723e */ /* 0x000fe200000000ff */
[----:B------:R-:W-:Y:S01]  /*7e20*/  FADD.FTZ R88, R84, R88 ;  /* 0x0000005854587221 */ /* 0x000fe20000010000 */
[----:B------:R-:W-:Y:S01]  /*7e30*/  F2FP.F16.F32.PACK_AB R23, R103, R104 ;  /* 0x000000686717723e */ /* 0x000fe200000000ff */
[----:B------:R-:W-:Y:S01]  /*7e40*/  MUFU.EX2 R100, R100 ;  /* 0x0000006400647308 */ /* 0x000fe20000000800 */
[----:B----4-:R-:W-:Y:S01]  /*7e50*/  F2FP.F16.F32.PACK_AB R20, R46, R44 ;  /* 0x0000002c2e14723e */ /* 0x010fe200000000ff */
[----:B------:R-:W-:Y:S01]  /*7e60*/  FADD.FTZ R80, R80, R88 ;  /* 0x0000005850507221 */ /* 0x000fe20000010000 */
[----:B-----5:R-:W-:Y:S01]  /*7e70*/  F2FP.F16.F32.PACK_AB R22, R51, R47 ;  /* 0x0000002f3316723e */ /* 0x020fe200000000ff */
[----:B------:R-:W-:Y:S02]  /*7e80*/  FADD.FTZ R46, R46, R43 ;  /* 0x0000002b2e2e7221 */ /* 0x000fe40000010000 */
[----:B------:R-:W-:Y:S02]  /*7e90*/  FADD.FTZ R80, R76, R80 ;  /* 0x000000504c507221 */ /* 0x000fe40000010000 */
[----:B------:R-:W4:Y:S01]  /*7ea0*/  MUFU.EX2 R89, R89 ;  /* 0x0000005900597308 */ /* 0x000f220000000800 */
[----:B------:R-:W-:Y:S01]  /*7eb0*/  FADD.FTZ R46, R47, R46 ;  /* 0x0000002e2f2e7221 */ /* 0x000fe20000010000 */
[----:B------:R-:W-:Y:S01]  /*7ec0*/  HMMA.16816.F32 R16, R20, R24, R16 ;  /* 0x000000181410723c */ /* 0x000fe20000001810 */
[----:B------:R-:W-:-:S02]  /*7ed0*/  FADD.FTZ R80, R72, R80 ;  /* 0x0000005048507221 */ /* 0x000fc40000010000 */
[----:B------:R-:W-:Y:S02]  /*7ee0*/  FADD.FTZ R51, R51, R46 ;  /* 0x0000002e33337221 */ /* 0x000fe40000010000 */
[----:B------:R-:W-:Y:S01]  /*7ef0*/  FADD.FTZ R68, R68, R80 ;  /* 0x0000005044447221 */ /* 0x000fe20000010000 */
[----:B------:R-:W-:Y:S01]  /*7f00*/  MUFU.EX2 R54, R54 ;  /* 0x0000003600367308 */ /* 0x000fe20000000800 */
[C---:B------:R-:W-:Y:S01]  /*7f10*/  HMMA.16816.F32 R12, R20.reuse, R26, R12 ;  /* 0x0000001a140c723c */ /* 0x040fe2000000180c */
[----:B------:R-:W5:Y:S05]  /*7f20*/  LDSM.16.MT88.4 R24, [R150+0x8400] ;  /* 0x008400009618783b */ /* 0x000f6a0000004200 */
[C---:B---3--:R-:W-:Y:S01]  /*7f30*/  HMMA.16816.F32 R8, R20.reuse, R32, R8 ;  /* 0x000000201408723c */ /* 0x048fe20000001808 */
[----:B------:R-:W3:Y:S05]  /*7f40*/  MUFU.EX2 R50, R50 ;  /* 0x0000003200327308 */ /* 0x000eea0000000800 */
[----:B------:R-:W-:Y:S01]  /*7f50*/  HMMA.16816.F32 R28, R20, R34, R28 ;  /* 0x00000022141c723c */ /* 0x000fe2000000181c */
[----:B------:R-:W5:Y:S02]  /*7f60*/  LDSM.16.MT88.4 R32, [R151+0x8800] ;  /* 0x008800009720783b */ /* 0x000f640000004200 */
[----:B------:R-:W-:Y:S04]  /*7f70*/  MUFU.EX2 R55, R55 ;  /* 0x0000003700377308 */ /* 0x000fe80000000800 */
[----:B--2---:R-:W-:-:S02]  /*7f80*/  F2FP.F16.F32.PACK_AB R21, R101, R102 ;  /* 0x000000666515723e */ /* 0x004fc400000000ff */
[----:B----4-:R-:W-:Y:S02]  /*7f90*/  F2FP.F16.F32.PACK_AB R23, R89, R100 ;  /* 0x000000645917723e */ /* 0x010fe400000000ff */
[----:B------:R-:W2:Y:S01]  /*7fa0*/  MUFU.EX2 R58, R58 ;  /* 0x0000003a003a7308 */ /* 0x000ea20000000800 */
[----:B---3--:R-:W-:Y:S01]  /*7fb0*/  F2FP.F16.F32.PACK_AB R20, R50, R54 ;  /* 0x000000363214723e */ /* 0x008fe200000000ff */
[----:B------:R-:W-:-:S04]  /*7fc0*/  FADD.FTZ R54, R54, R51 ;  /* 0x0000003336367221 */ /* 0x000fc80000010000 */
[----:B------:R-:W-:Y:S02]  /*7fd0*/  FADD.FTZ R54, R50, R54 ;  /* 0x0000003632367221 */ /* 0x000fe40000010000 */
[----:B------:R-:W-:Y:S08]  /*7fe0*/  MUFU.EX2 R53, R53 ;  /* 0x0000003500357308 */ /* 0x000ff00000000800 */
[----:B------:R-:W3:Y:S01]  /*7ff0*/  MUFU.EX2 R52, R52 ;  /* 0x0000003400347308 */ /* 0x000ee20000000800 */
[----:B--2---:R-:W-:Y:S01]  /*8000*/  F2FP.F16.F32.PACK_AB R22, R58, R55 ;  /* 0x000000373a16723e */ /* 0x004fe200000000ff */
[----:B------:R-:W-:-:S04]  /*8010*/  FADD.FTZ R55, R55, R54 ;  /* 0x0000003637377221 */ /* 0x000fc80000010000 */
[----:B------:R-:W-:Y:S02]  /*8020*/  FADD.FTZ R55, R58, R55 ;  /* 0x000000373a377221 */ /* 0x000fe40000010000 */
[C---:B-1----:R-:W-:Y:S01]  /*8030*/  HMMA.16816.F32 R16, R20.reuse, R4, R16 ;  /* 0x000000041410723c */ /* 0x042fe20000001810 */
[----:B------:R-:W-:Y:S05]  /*8040*/  MUFU.EX2 R49, R49 ;  /* 0x0000003100317308 */ /* 0x000fea0000000800 */
[C---:B------:R-:W-:Y:S01]  /*8050*/  HMMA.16816.F32 R12, R20.reuse, R6, R12 ;  /* 0x00000006140c723c */ /* 0x040fe2000000180c */
[----:B------:R-:W-:Y:S02]  /*8060*/  FADD.FTZ R4, R64, R68 ;  /* 0x0000004440047221 */ /* 0x000fe40000010000 */
[----:B------:R-:W1:Y:S02]  /*8070*/  MUFU.EX2 R48, R48 ;  /* 0x0000003000307308 */ /* 0x000e640000000800 */
[----:B------:R-:W-:Y:S01]  /*8080*/  FADD.FTZ R4, R60, R4 ;  /* 0x000000043c047221 */ /* 0x000fe20000010000 */
[----:B-----5:R-:W-:Y:S03]  /*8090*/  HMMA.16816.F32 R8, R20, R24, R8 ;  /* 0x000000181408723c */ /* 0x020fe60000001808 */
[----:B------:R-:W-:-:S02]  /*80a0*/  FADD.FTZ R4, R56, R4 ;  /* 0x0000000438047221 */ /* 0x000fc40000010000 */
[----:B------:R-:W2:Y:S01]  /*80b0*/  MUFU.EX2 R59, R59 ;  /* 0x0000003b003b7308 */ /* 0x000ea20000000800 */
[----:B------:R-:W-:Y:S01]  /*80c0*/  HMMA.16816.F32 R28, R20, R26, R28 ;  /* 0x0000001a141c723c */ /* 0x000fe2000000181c */
[----:B------:R-:W-:Y:S01]  /*80d0*/  FADD.FTZ R81, R81, R4 ;  /* 0x0000000451517221 */ /* 0x000fe20000010000 */
[----:B------:R-:W-:Y:S01]  /*80e0*/  FFMA.FTZ R25, R96, UR12, -R111 ;  /* 0x0000000c60197c23 */ /* 0x000fe2000801086f */
[----:B------:R-:W4:Y:S02]  /*80f0*/  LDSM.16.MT88.4 R4, [R150+0x8800] ;  /* 0x008800009604783b */ /* 0x000f240000004200 */
[----:B------:R-:W-:Y:S02]  /*8100*/  FADD.FTZ R81, R95, R81 ;  /* 0x000000515f517221 */ /* 0x000fe40000010000 */
[----:B------:R-:W5:Y:S01]  /*8110*/  MUFU.EX2 R57, R57 ;  /* 0x0000003900397308 */ /* 0x000f620000000800 */
[----:B---3--:R-:W-:Y:S01]  /*8120*/  F2FP.F16.F32.PACK_AB R21, R52, R53 ;  /* 0x000000353415723e */ /* 0x008fe200000000ff */
[----:B------:R-:W-:Y:S01]  /*8130*/  FADD.FTZ R81, R98, R81 ;  /* 0x0000005162517221 */ /* 0x000fe20000010000 */
[----:B-1----:R-:W-:Y:S01]  /*8140*/  F2FP.F16.F32.PACK_AB R23, R48, R49 ;  /* 0x000000313017723e */ /* 0x002fe200000000ff */
[----:B------:R-:W-:-:S02]  /*8150*/  FFMA.FTZ R26, R99, UR12, -R111 ;  /* 0x0000000c631a7c23 */ /* 0x000fc4000801086f */
[----:B------:R-:W-:Y:S02]  /*8160*/  FADD.FTZ R109, R109, R81 ;  /* 0x000000516d6d7221 */ /* 0x000fe40000010000 */
[----:B------:R-:W1:Y:S01]  /*8170*/  MUFU.EX2 R60, R85 ;  /* 0x00000055003c7308 */ /* 0x000e620000000800 */
[----:B--2---:R-:W-:Y:S01]  /*8180*/  FADD.FTZ R55, R59, R55 ;  /* 0x000000373b377221 */ /* 0x004fe20000010000 */
[----:B------:R-:W-:-:S04]  /*8190*/  FADD.FTZ R109, R108, R109 ;  /* 0x0000006d6c6d7221 */ /* 0x000fc80000010000 */
[----:B------:R-:W-:Y:S02]  /*81a0*/  FADD.FTZ R109, R107, R109 ;  /* 0x0000006d6b6d7221 */ /* 0x000fe40000010000 */
[----:B------:R-:W2:Y:S01]  /*81b0*/  MUFU.EX2 R24, R93 ;  /* 0x0000005d00187308 */ /* 0x000ea20000000800 */
[C---:B-----5:R-:W-:Y:S01]  /*81c0*/  F2FP.F16.F32.PACK_AB R20, R57.reuse, R59 ;  /* 0x0000003b3914723e */ /* 0x060fe200000000ff */
[----:B------:R-:W-:Y:S01]  /*81d0*/  FADD.FTZ R106, R106, R109 ;  /* 0x0000006d6a6a7221 */ /* 0x000fe20000010000 */
[----:B------:R-:W-:-:S03]  /*81e0*/  FADD.FTZ R57, R57, R55 ;  /* 0x0000003739397221 */ /* 0x000fc60000010000 */
[----:B------:R-:W-:Y:S02]  /*81f0*/  FADD.FTZ R106, R105, R106 ;  /* 0x0000006a696a7221 */ /* 0x000fe40000010000 */
[----:B------:R-:W-:Y:S01]  /*8200*/  MUFU.EX2 R36, R36 ;  /* 0x0000002400247308 */ /* 0x000fe20000000800 */
[----:B-1----:R-:W-:Y:S01]  /*8210*/  FADD.FTZ R57, R60, R57 ;  /* 0x000000393c397221 */ /* 0x002fe20000010000 */
[----:B------:R-:W-:-:S04]  /*8220*/  FADD.FTZ R104, R104, R106 ;  /* 0x0000006a68687221 */ /* 0x000fc80000010000 */
[----:B------:R-:W-:Y:S02]  /*8230*/  FADD.FTZ R104, R103, R104 ;  /* 0x0000006867687221 */ /* 0x000fe40000010000 */
[----:B------:R-:W1:Y:S01]  /*8240*/  MUFU.EX2 R25, R25 ;  /* 0x0000001900197308 */ /* 0x000e620000000800 */
[----:B--2---:R-:W-:Y:S01]  /*8250*/  F2FP.F16.F32.PACK_AB R22, R24, R60 ;  /* 0x0000003c1816723e */ /* 0x004fe200000000ff */
[----:B------:R-:W-:Y:S01]  /*8260*/  FADD.FTZ R102, R102, R104 ;  /* 0x0000006866667221 */ /* 0x000fe20000010000 */
[----:B------:R-:W-:-:S03]  /*8270*/  FADD.FTZ R57, R24, R57 ;  /* 0x0000003918397221 */ /* 0x000fc60000010000 */
[----:B------:R-:W-:Y:S02]  /*8280*/  FADD.FTZ R102, R101, R102 ;  /* 0x0000006665667221 */ /* 0x000fe40000010000 */
[----:B------:R-:W2:Y:S01]  /*8290*/  MUFU.EX2 R37, R37 ;  /* 0x0000002500257308 */ /* 0x000ea20000000800 */
[----:B------:R-:W-:Y:S01]  /*82a0*/  HMMA.16816.F32 R16, R20, R32, R16 ;  /* 0x000000201410723c */ /* 0x000fe20000001810 */
[----:B------:R-:W-:-:S04]  /*82b0*/  FADD.FTZ R102, R100, R102 ;  /* 0x0000006664667221 */ /* 0x000fc80000010000 */
[----:B------:R-:W-:Y:S01]  /*82c0*/  FADD.FTZ R102, R89, R102 ;  /* 0x0000006659667221 */ /* 0x000fe20000010000 */
[----:B----4-:R-:W-:Y:S01]  /*82d0*/  HMMA.16816.F32 R136, R20, R4, R8 ;  /* 0x000000041488723c */ /* 0x010fe20000001808 */
[----:B------:R-:W-:Y:S01]  /*82e0*/  MUFU.EX2 R45, R45 ;  /* 0x0000002d002d7308 */ /* 0x000fe20000000800 */
[----:B-1----:R-:W-:Y:S01]  /*82f0*/  FADD.FTZ R57, R25, R57 ;  /* 0x0000003919397221 */ /* 0x002fe20000010000 */
[----:B------:R-:W-:-:S03]  /*8300*/  FADD.FTZ R53, R53, R102 ;  /* 0x0000006635357221 */ /* 0x000fc60000010000 */
[C---:B------:R-:W-:Y:S01]  /*8310*/  HMMA.16816.F32 R12, R20.reuse, R34, R12 ;  /* 0x00000022140c723c */ /* 0x040fe2000000180c */
[----:B------:R-:W-:Y:S02]  /*8320*/  FADD.FTZ R53, R52, R53 ;  /* 0x0000003534357221 */ /* 0x000fe40000010000 */
[----:B------:R-:W1:Y:S01]  /*8330*/  MUFU.EX2 R238, R238 ;  /* 0x000000ee00ee7308 */ /* 0x000e620000000800 */
[----:B--2---:R-:W-:Y:S01]  /*8340*/  F2FP.F16.F32.PACK_AB R9, R37, R36 ;  /* 0x000000242509723e */ /* 0x004fe200000000ff */
[----:B------:R-:W-:Y:S01]  /*8350*/  FADD.FTZ R53, R49, R53 ;  /* 0x0000003531357221 */ /* 0x000fe20000010000 */
[----:B------:R-:W-:Y:S03]  /*8360*/  HMMA.16816.F32 R28, R20, R6, R28 ;  /* 0x00000006141c723c */ /* 0x000fe6000000181c */
[----:B------:R-:W-:Y:S02]  /*8370*/  FADD.FTZ R48, R48, R53 ;  /* 0x0000003530307221 */ /* 0x000fe40000010000 */
[----:B------:R-:W2:Y:S02]  /*8380*/  MUFU.EX2 R3, R97 ;  /* 0x0000006100037308 */ /* 0x000ea40000000800 */
[----:B------:R-:W-:-:S04]  /*8390*/  FADD.FTZ R48, R36, R48 ;  /* 0x0000003024307221 */ /* 0x000fc80000010000 */
[----:B------:R-:W-:Y:S02]  /*83a0*/  FADD.FTZ R48, R37, R48 ;  /* 0x0000003025307221 */ /* 0x000fe40000010000 */
[----:B------:R-:W3:Y:S01]  /*83b0*/  MUFU.EX2 R26, R26 ;  /* 0x0000001a001a7308 */ /* 0x000ee20000000800 */
[----:B-1----:R-:W-:Y:S01]  /*83c0*/  F2FP.F16.F32.PACK_AB R11, R238, R45 ;  /* 0x0000002dee0b723e */ /* 0x002fe200000000ff */
[----:B------:R-:W-:-:S04]  /*83d0*/  FADD.FTZ R48, R45, R48 ;  /* 0x000000302d307221 */ /* 0x000fc80000010000 */
[----:B------:R-:W-:Y:S02]  /*83e0*/  FADD.FTZ R238, R238, R48 ;  /* 0x00000030eeee7221 */ /* 0x000fe40000010000 */
[----:B------:R-:W1:Y:S01]  /*83f0*/  MUFU.EX2 R239, R239 ;  /* 0x000000ef00ef7308 */ /* 0x000e620000000800 */
[C---:B--2---:R-:W-:Y:S01]  /*8400*/  F2FP.F16.F32.PACK_AB R8, R3.reuse, R25 ;  /* 0x000000190308723e */ /* 0x044fe200000000ff */
[----:B------:R-:W-:-:S04]  /*8410*/  FADD.FTZ R57, R3, R57 ;  /* 0x0000003903397221 */ /* 0x000fc80000010000 */
[----:B---3--:R-:W-:Y:S01]  /*8420*/  FADD.FTZ R57, R26, R57 ;  /* 0x000000391a397221 */ /* 0x008fe20000010000 */
[----:B-1----:R-:W-:-:S03]  /*8430*/  F2FP.F16.F32.PACK_AB R10, R239, R26 ;  /* 0x0000001aef0a723e */ /* 0x002fc600000000ff */
[----:B------:R-:W-:-:S04]  /*8440*/  FADD.FTZ R239, R239, R57 ;  /* 0x00000039efef7221 */ /* 0x000fc80000010000 */
[C---:B------:R-:W-:Y:S06]  /*8450*/  HMMA.16816.F32 R144, R8.reuse, R140, R16 ;  /* 0x0000008c0890723c */ /* 0x040fec0000001810 */
[C---:B------:R-:W-:Y:S06]  /*8460*/  HMMA.16816.F32 R136, R8.reuse, R132, R136 ;  /* 0x000000840888723c */ /* 0x040fec0000001888 */
[C---:B------:R-:W-:Y:S06]  /*8470*/  HMMA.16816.F32 R140, R8.reuse, R142, R12 ;  /* 0x0000008e088c723c */ /* 0x040fec000000180c */
[----:B------:R-:W-:Y:S01]  /*8480*/  HMMA.16816.F32 R132, R8, R134, R28 ;  /* 0x000000860884723c */ /* 0x000fe2000000181c */
[----:B------:R-:W-:-:S08]  /*8490*/  NOP ;  /* 0x0000000000007918 */ /* 0x000fd00000000000 */
[----:B------:R-:W-:-:S15]  /*84a0*/  @!P0 BRA `(.L_x_746) ;  /* 0x0000005800dc8947 */ /* 0x000fde0003800000 */
[----:B------:R-:W-:-:S04]  /*84b0*/  DEPBAR.LE SB0, 0x0 ;  /* 0x000080000000791a */ /* 0x000fc80000000000 */
[----:B------:R-:W-:Y:S01]  /*84c0*/  IADD3 R225, R194, -0x2, RZ ;  /* 0xfffffffec2e17810 */ /* 0x000fe20007ffe0ff */
[----:B------:R-:W-:Y:S06]  /*84d0*/  BAR.SYNC.DEFER_BLOCKING 0x0 ;  /* 0x0000000000007b1d */ /* 0x000fec0000010000 */
[----:B------:R-:W-:Y:S05]  /*84e0*/  @!P6 BRA `(.L_x_747) ;  /* 0x0000000000f0e947 */ /* 0x000fea0003800000 */
[----:B------:R-:W1:Y:S01]  /*84f0*/  LDC R4, c[0x0][0x380] ;  /* 0x0000e000ff047b82 */ /* 0x000e620000000800 */
[----:B------:R-:W-:Y:S01]  /*8500*/  SHF.L.U32 R5, R225, 0x8, RZ ;  /* 0x00000008e1057819 */ /* 0x000fe200000006ff */
[----:B------:R-:W-:-:S03]  /*8510*/  ULDC.64 UR4, c[0x0][0x238] ;  /* 0x00008e0000047ab9 */ /* 0x000fc60000000a00 */
[----:B------:R-:W-:Y:S01]  /*8520*/  IABS R7, R5 ;  /* 0x0000000500077213 */ /* 0x000fe20000000000 */
[----:B------:R-:W-:-:S05]  /*8530*/  VIADD R12, R5, 0x100 ;  /* 0x00000100050c7836 */ /* 0x000fca0000000000 */
[----:B------:R-:W-:Y:S02]  /*8540*/  IABS R9, R12 ;  /* 0x0000000c00097213 */ /* 0x000fe40000000000 */
[-C--:B-1----:R-:W-:Y:S02]  /*8550*/  IABS R3, R4.reuse ;  /* 0x0000000400037213 */ /* 0x082fe40000000000 */
[-C--:B------:R-:W-:Y:S02]  /*8560*/  LOP3.LUT R5, R5, R4.reuse, RZ, 0x3c, !PT ;  /* 0x0000000405057212 */ /* 0x080fe400078e3cff */
[----:B------:R-:W1:Y:S01]  /*8570*/  I2F.RP R14, R3 ;  /* 0x00000003000e7306 */ /* 0x000e620000209400 */
[----:B------:R-:W-:Y:S02]  /*8580*/  LOP3.LUT R12, R12, R4, RZ, 0x3c, !PT ;  /* 0x000000040c0c7212 */ /* 0x000fe400078e3cff */
[----:B------:R-:W-:Y:S02]  /*8590*/  ISETP.GE.AND P0, PT, R5, RZ, PT ;  /* 0x000000ff0500720c */ /* 0x000fe40003f06270 */
[----:B------:R-:W-:-:S03]  /*85a0*/  ISETP.GE.AND P2, PT, R12, RZ, PT ;  /* 0x000000ff0c00720c */ /* 0x000fc60003f46270 */
[----:B-1----:R-:W1:Y:S02]  /*85b0*/  MUFU.RCP R14, R14 ;  /* 0x0000000e000e7308 */ /* 0x002e640000001000 */
[----:B-1----:R-:W-:-:S06]  /*85c0*/  VIADD R14, R14, 0xffffffe ;  /* 0x0ffffffe0e0e7836 */ /* 0x002fcc0000000000 */
[----:B------:R-:W1:Y:S02]  /*85d0*/  F2I.FTZ.U32.TRUNC.NTZ R15, R14 ;  /* 0x0000000e000f7305 */ /* 0x000e64000021f000 */
[----:B-1----:R-:W-:Y:S01]  /*85e0*/  IMAD.MOV R10, RZ, RZ, -R15 ;  /* 0x000000ffff0a7224 */ /* 0x002fe200078e0a0f */
[----:B------:R-:W-:-:S03]  /*85f0*/  MOV R14, RZ ;  /* 0x000000ff000e7202 */ /* 0x000fc60000000f00 */
[----:B------:R-:W-:-:S04]  /*8600*/  IMAD R10, R10, R3, RZ ;  /* 0x000000030a0a7224 */ /* 0x000fc800078e02ff */
[----:B------:R-:W-:-:S06]  /*8610*/  IMAD.HI.U32 R10, R15, R10, R14 ;  /* 0x0000000a0f0a7227 */ /* 0x000fcc00078e000e */
[----:B------:R-:W-:-:S04]  /*8620*/  IMAD.HI.U32 R11, R10, R9, RZ ;  /* 0x000000090a0b7227 */ /* 0x000fc800078e00ff */
[----:B------:R-:W-:-:S04]  /*8630*/  IMAD.HI.U32 R10, R10, R7, RZ ;  /* 0x000000070a0a7227 */ /* 0x000fc800078e00ff */
[----:B------:R-:W-:Y:S01]  /*8640*/  IMAD.MOV R8, RZ, RZ, -R11 ;  /* 0x000000ffff087224 */ /* 0x000fe200078e0a0b */
[----:B------:R-:W-:-:S03]  /*8650*/  IADD3 R6, -R10, RZ, RZ ;  /* 0x000000ff0a067210 */ /* 0x000fc60007ffe1ff */
[C---:B------:R-:W-:Y:S02]  /*8660*/  IMAD R8, R3.reuse, R8, R9 ;  /* 0x0000000803087224 */ /* 0x040fe400078e0209 */
[C---:B------:R-:W-:Y:S01]  /*8670*/  IMAD R6, R3.reuse, R6, R7 ;  /* 0x0000000603067224 */ /* 0x040fe200078e0207 */
[----:B------:R-:W-:Y:S02]  /*8680*/  LOP3.LUT R7, RZ, R4, RZ, 0x33, !PT ;  /* 0x00000004ff077212 */ /* 0x000fe400078e33ff */
[C---:B------:R-:W-:Y:S02]  /*8690*/  ISETP.GT.U32.AND P3, PT, R3.reuse, R8, PT ;  /* 0x000000080300720c */ /* 0x040fe40003f64070 */
[----:B------:R-:W-:-:S11]  /*86a0*/  ISETP.GT.U32.AND P1, PT, R3, R6, PT ;  /* 0x000000060300720c */ /* 0x000fd60003f24070 */
[----:B------:R-:W-:Y:S02]  /*86b0*/  @!P3 IMAD.IADD R8, R8, 0x1, -R3 ;  /* 0x000000010808b824 */ /* 0x000fe400078e0a03 */
[-C--:B------:R-:W-:Y:S01]  /*86c0*/  @!P1 IADD3 R6, R6, -R3.reuse, RZ ;  /* 0x8000000306069210 */ /* 0x080fe20007ffe0ff */
[----:B------:R-:W-:Y:S01]  /*86d0*/  @!P3 VIADD R11, R11, 0x1 ;  /* 0x000000010b0bb836 */ /* 0x000fe20000000000 */
[----:B------:R-:W-:Y:S02]  /*86e0*/  @!P1 IADD3 R10, R10, 0x1, RZ ;  /* 0x000000010a0a9810 */ /* 0x000fe40007ffe0ff */
[-C--:B------:R-:W-:Y:S02]  /*86f0*/  ISETP.GE.U32.AND P5, PT, R8, R3.reuse, PT ;  /* 0x000000030800720c */ /* 0x080fe40003fa6070 */
[----:B------:R-:W-:Y:S02]  /*8700*/  ISETP.GE.U32.AND P4, PT, R6, R3, PT ;  /* 0x000000030600720c */ /* 0x000fe40003f86070 */
[----:B------:R-:W-:-:S09]  /*8710*/  ISETP.NE.AND P1, PT, R4, RZ, PT ;  /* 0x000000ff0400720c */ /* 0x000fd20003f25270 */
[----:B------:R-:W-:Y:S02]  /*8720*/  @P5 VIADD R11, R11, 0x1 ;  /* 0x000000010b0b5836 */ /* 0x000fe40000000000 */
[----:B------:R-:W-:Y:S02]  /*8730*/  @P4 IADD3 R10, R10, 0x1, RZ ;  /* 0x000000010a0a4810 */ /* 0x000fe40007ffe0ff */
[----:B------:R-:W-:-:S03]  /*8740*/  IMAD.MOV.U32 R3, RZ, RZ, R11 ;  /* 0x000000ffff037224 */ /* 0x000fc600078e000b */
[----:B------:R-:W-:Y:S02]  /*8750*/  @!P0 IMAD.MOV R10, RZ, RZ, -R10 ;  /* 0x000000ffff0a8224 */ /* 0x000fe400078e0a0a */
[----:B------:R-:W-:-:S04]  /*8760*/  @!P2 IADD3 R3, -R3, RZ, RZ ;  /* 0x000000ff0303a210 */ /* 0x000fc80007ffe1ff */
[C---:B------:R-:W-:Y:S02]  /*8770*/  SEL R3, R7.reuse, R3, !P1 ;  /* 0x0000000307037207 */ /* 0x040fe40004800000 */
[----:B------:R-:W-:-:S03]  /*8780*/  SEL R7, R7, R10, !P1 ;  /* 0x0000000a07077207 */ /* 0x000fc60004800000 */
[----:B------:R-:W-:-:S04]  /*8790*/  IMAD.WIDE R10, R3, 0x4, R228 ;  /* 0x00000004030a7825 */ /* 0x000fc800078e02e4 */
[----:B------:R-:W-:Y:S01]  /*87a0*/  IMAD.WIDE R8, R7, 0x4, R228 ;  /* 0x0000000407087825 */ /* 0x000fe200078e02e4 */
[----:B------:R-:W2:Y:S04]  /*87b0*/  LDG.E R6, desc[UR10][R10.64] ;  /* 0x0000000a0a067981 */ /* 0x000ea8000c1e1900 */
[----:B------:R1:W2:Y:S01]  /*87c0*/  LDG.E R5, desc[UR10][R8.64] ;  /* 0x0000000a08057981 */ /* 0x0002a2000c1e1900 */
[----:B------:R-:W-:-:S05]  /*87d0*/  IADD3 R3, R3, -R7, RZ ;  /* 0x8000000703037210 */ /* 0x000fca0007ffe0ff */
[----:B------:R-:W-:-:S05]  /*87e0*/  IMAD R4, R3, R4, -0x100 ;  /* 0xffffff0003047424 */ /* 0x000fca00078e0204 */
[----:B------:R-:W-:-:S05]  /*87f0*/  SHF.R.S32.HI R3, RZ, 0x1f, R4 ;  /* 0x0000001fff037819 */ /* 0x000fca0000011404 */
[----:B------:R-:W-:-:S04]  /*8800*/  IMAD R3, R3, R154, RZ ;  /* 0x0000009a03037224 */ /* 0x000fc800078e02ff */
[C---:B------:R-:W-:Y:S02]  /*8810*/  IMAD R3, R4.reuse, R155, R3 ;  /* 0x0000009b04037224 */ /* 0x040fe400078e0203 */
[----:B-1----:R-:W-:-:S05]  /*8820*/  IMAD.WIDE.U32 R8, R4, R154, RZ ;  /* 0x0000009a04087225 */ /* 0x002fca00078e00ff */
[----:B------:R-:W-:Y:S01]  /*8830*/  IADD3 R9, R9, R3, RZ ;  /* 0x0000000309097210 */ /* 0x000fe20007ffe0ff */
[----:B--2---:R-:W-:-:S05]  /*8840*/  IMAD.IADD R5, R5, 0x1, -R6 ;  /* 0x0000000105057824 */ /* 0x004fca00078e0a06 */
[----:B------:R-:W-:-:S05]  /*8850*/  SHF.R.S32.HI R6, RZ, 0x1f, R5 ;  /* 0x0000001fff067819 */ /* 0x000fca0000011405 */
[----:B------:R-:W-:-:S04]  /*8860*/  IMAD R6, R6, UR4, RZ ;  /* 0x0000000406067c24 */ /* 0x000fc8000f8e02ff */
[C---:B------:R-:W-:Y:S02]  /*8870*/  IMAD R6, R5.reuse, UR5, R6 ;  /* 0x0000000505067c24 */ /* 0x040fe4000f8e0206 */
[----:B------:R-:W-:-:S04]  /*8880*/  IMAD.WIDE.U32 R4, R5, UR4, R8 ;  /* 0x0000000405047c25 */ /* 0x000fc8000f8e0008 */
[----:B------:R-:W-:Y:S01]  /*8890*/  IMAD.IADD R3, R5, 0x1, R6 ;  /* 0x0000000105037824 */ /* 0x000fe200078e0206 */
[----:B------:R-:W-:Y:S06]  /*88a0*/  BRA `(.L_x_748) ;  /* 0x0000000000087947 */ /* 0x000fec0003800000 */
.L_x_747:
[----:B------:R-:W-:-:S04]  /*88b0*/  LEA R4, -R154, RZ, 0x8 ;  /* 0x000000ff9a047211 */ /* 0x000fc800078e41ff */
[----:B------:R-:W-:-:S07]  /*88c0*/  SHF.R.S32.HI R3, RZ, 0x1f, R4 ;  /* 0x0000001fff037819 */ /* 0x000fce0000011404 */
.L_x_748:
[----:B------:R-:W-:Y:S01]  /*88d0*/  ULDC UR4, c[0x0][0x2d0] ;  /* 0x0000b40000047ab9 */ /* 0x000fe20000000800 */
[C---:B------:R-:W-:Y:S02]  /*88e0*/  LEA R153, P1, R4.reuse, R153, 0x1 ;  /* 0x0000009904997211 */ /* 0x040fe400078208ff */
[----:B------:R-:W-:Y:S02]  /*88f0*/  ISETP.GE.AND P0, PT, R197, UR4, PT ;  /* 0x00000004c5007c0c */ /* 0x000fe4000bf06270 */
[----:B------:R-:W-:-:S11]  /*8900*/  LEA.HI.X R152, R4, R152, R3, 0x1, P1 ;  /* 0x0000009804987211 */ /* 0x000fd600008f0c03 */
[--C-:B------:R-:W-:Y:S01]  /*8910*/  @!P0 IMAD.MOV.U32 R14, RZ, RZ, R198.reuse ;  /* 0x000000ffff0e8224 */ /* 0x100fe200078e00c6 */
[----:B------:R-:W-:Y:S01]  /*8920*/  @!P0 IADD3 R10, P2, P1, R4, R198, R223 ;  /* 0x000000c6040a8210 */ /* 0x000fe2000795e0df */
[----:B------:R-:W-:Y:S01]  /*8930*/  @!P0 IMAD.MOV.U32 R15, RZ, RZ, R201 ;  /* 0x000000ffff0f8224 */ /* 0x000fe200078e00c9 */
[----:B------:R-:W-:Y:S01]  /*8940*/  @P0 STS [R226+0x5000], RZ ;  /* 0x005000ffe2000388 */ /* 0x000fe20000000800 */
[----:B------:R-:W-:Y:S01]  /*8950*/  @!P0 IMAD.MOV.U32 R200, RZ, RZ, R198 ;  /* 0x000000ffffc88224 */ /* 0x000fe200078e00c6 */
[----:B------:R-:W-:Y:S01]  /*8960*/  @!P0 IADD3.X R9, R3, R201, R222, P2, P1 ;  /* 0x000000c903098210 */ /* 0x000fe200017e24de */
[----:B------:R-:W-:Y:S01]  /*8970*/  @!P0 IMAD.WIDE.U32 R14, R154, 0xa0, R14 ;  /* 0x000000a09a0e8825 */ /* 0x000fe200078e000e */
[----:B------:R-:W-:Y:S01]  /*8980*/  @!P0 LEA R12, P3, R10, UR6, 0x1 ;  /* 0x000000060a0c8c11 */ /* 0x000fe2000f8608ff */
[----:B------:R-:W-:Y:S02]  /*8990*/  @P0 STS [R226+0x5004], RZ ;  /* 0x005004ffe2000388 */ /* 0x000fe40000000800 */
[----:B------:R-:W-:Y:S01]  /*89a0*/  @!P0 IMAD.WIDE.U32 R16, R154, 0x60, R200 ;  /* 0x000000609a108825 */ /* 0x000fe200078e00c8 */
[----:B------:R-:W-:Y:S01]  /*89b0*/  @!P0 IADD3 R8, P1, R4, R14, RZ ;  /* 0x0000000e04088210 */ /* 0x000fe20007f3e0ff */
[----:B------:R-:W-:Y:S01]  /*89c0*/  @P0 STS.64 [R226+0x5008], RZ ;  /* 0x005008ffe2000388 */ /* 0x000fe20000000a00 */
[----:B------:R-:W-:Y:S01]  /*89d0*/  @!P0 LEA.HI.X R13, R10, UR7, R9, 0x1, P3 ;  /* 0x000000070a0d8c11 */ /* 0x000fe200098f0c09 */
[----:B------:R-:W-:Y:S01]  /*89e0*/  @!P0 IMAD.MOV.U32 R18, RZ, RZ, R153 ;  /* 0x000000ffff128224 */ /* 0x000fe200078e0099 */
[----:B------:R-:W-:Y:S01]  /*89f0*/  @!P0 IADD3 R6, P2, R4, R16, RZ ;  /* 0x0000001004068210 */ /* 0x000fe20007f5e0ff */
[----:B------:R-:W-:Y:S01]  /*8a00*/  @!P0 IMAD.MOV.U32 R19, RZ, RZ, R152 ;  /* 0x000000ffff138224 */ /* 0x000fe200078e0098 */
[----:B------:R-:W-:Y:S01]  /*8a10*/  @!P0 LEA R11, P3, R154, R198, 0x6 ;  /* 0x000000c69a0b8211 */ /* 0x000fe200078630ff */
[----:B------:R-:W-:-:S02]  /*8a20*/  @!P0 IMAD R7, R155, 0xa0, RZ ;  /* 0x000000a09b078824 */ /* 0x000fc400078e02ff */
[----:B------:R-:W-:Y:S01]  /*8a30*/  @!P0 IMAD R5, R155, 0x60, RZ ;  /* 0x000000609b058824 */ /* 0x000fe200078e02ff */
[----:B------:R-:W-:Y:S01]  /*8a40*/  @!PT LDS RZ, [RZ] ;  /* 0x00000000fffff984 */ /* 0x000fe20000000800 */
[----:B------:R-:W-:Y:S01]  /*8a50*/  @!PT LDS RZ, [RZ] ;  /* 0x00000000fffff984 */ /* 0x000fe20000000800 */
[----:B------:R-:W-:Y:S01]  /*8a60*/  @!PT LDS RZ, [RZ] ;  /* 0x00000000fffff984 */ /* 0x000fe20000000800 */
[----:B------:R1:W-:Y:S01]  /*8a70*/  @!P0 LDGSTS.E.BYPASS.LTC128B.128 [R226+0x5000], desc[UR10][R18.64] ;  /* 0x0500000012e28fae */ /* 0x0003e2000b901d4a */
[C---:B------:R-:W-:Y:S01]  /*8a80*/  @!P0 LEA.HI.X R10, R154.reuse, R201, R155, 0x6, P3 ;  /* 0x000000c99a0a8211 */ /* 0x040fe200018f349b */
[----:B------:R-:W-:Y:S01]  /*8a90*/  @!P0 IMAD.MOV.U32 R16, RZ, RZ, R198 ;  /* 0x000000ffff108224 */ /* 0x000fe200078e00c6 */
[----:B------:R-:W-:Y:S01]  /*8aa0*/  @!P0 IADD3.X R7, R3, R15, R7, P1, !PT ;  /* 0x0000000f03078210 */ /* 0x000fe20000ffe407 */
[----:B------:R-:W-:Y:S01]  /*8ab0*/  @!P0 IMAD R9, R155, 0xc0, RZ ;  /* 0x000000c09b098824 */ /* 0x000fe200078e02ff */
[C---:B------:R-:W-:Y:S01]  /*8ac0*/  @!P0 IADD3.X R5, R3.reuse, R17, R5, P2, !PT ;  /* 0x0000001103058210 */ /* 0x040fe200017fe405 */
[----:B------:R-:W-:Y:S01]  /*8ad0*/  @!P0 IMAD.MOV.U32 R17, RZ, RZ, R201 ;  /* 0x000000ffff118224 */ /* 0x000fe200078e00c9 */
[----:B------:R-:W-:Y:S01]  /*8ae0*/  @!P0 LEA R14, P1, R154, R198, 0x7 ;  /* 0x000000c69a0e8211 */ /* 0x000fe200078238ff */
[----:B------:R-:W-:Y:S01]  /*8af0*/  @P0 STS.128 [R226+0x5800], RZ ;  /* 0x005800ffe2000388 */ /* 0x000fe20000000c00 */
[----:B------:R-:W-:Y:S01]  /*8b00*/  @!P0 IADD3 R11, P2, R4, R11, RZ ;  /* 0x0000000b040b8210 */ /* 0x000fe20007f5e0ff */
[C---:B------:R-:W-:Y:S01]  /*8b10*/  @!P0 IMAD.WIDE.U32 R16, R154.reuse, 0xe0, R16 ;  /* 0x000000e09a108825 */ /* 0x040fe200078e0010 */
[----:B------:R-:W-:Y:S01]  /*8b20*/  @!P0 LEA.HI.X R200, R154, R201, R155, 0x7, P1 ;  /* 0x000000c99ac88211 */ /* 0x000fe200008f3c9b */
[----:B------:R-:W-:Y:S01]  /*8b30*/  @!PT LDS RZ, [RZ] ;  /* 0x00000000fffff984 */ /* 0x000fe20000000800 */
[----:B------:R-:W-:Y:S01]  /*8b40*/  @!PT LDS RZ, [RZ] ;  /* 0x00000000fffff984 */ /* 0x000fe20000000800 */
[----:B------:R-:W-:Y:S01]  /*8b50*/  @!PT LDS RZ, [RZ] ;  /* 0x00000000fffff984 */ /* 0x000fe20000000800 */
[----:B------:R2:W-:Y:S01]  /*8b60*/  @!P0 LDGSTS.E.BYPASS.LTC128B.128 [R226+0x5800], desc[UR10][R12.64] ;  /* 0x058000000ce28fae */ /* 0x0005e2000b901d4a */
[----:B------:R-:W-:Y:S01]  /*8b70*/  @!P0 IADD3 R14, P1, R4, R14, RZ ;  /* 0x0000000e040e8210 */ /* 0x000fe20007f3e0ff */
[----:B------:R-:W-:-:S02]  /*8b80*/  @!P0 IMAD.X R10, R3, 0x1, R10, P2 ;  /* 0x00000001030a8824 */ /* 0x000fc400010e060a */
[----:B------:R-:W-:Y:S01]  /*8b90*/  @!P0 IMAD R155, R155, 0xe0, RZ ;  /* 0x000000e09b9b8824 */ /* 0x000fe200078e02ff */
[----:B------:R-:W-:Y:S01]  /*8ba0*/  @P0 STS.128 [R226+0x6000], RZ ;  /* 0x006000ffe2000388 */ /* 0x000fe20000000c00 */
[----:B------:R-:W-:Y:S02]  /*8bb0*/  @!P0 IMAD.X R200, R3, 0x1, R200, P1 ;  /* 0x0000000103c88824 */ /* 0x000fe400008e06c8 */
[----:B-1----:R-:W-:Y:S02]  /*8bc0*/  @!P0 IMAD.MOV.U32 R18, RZ, RZ, R198 ;  /* 0x000000ffff128224 */ /* 0x002fe400078e00c6 */
[----:B------:R-:W-:Y:S02]  /*8bd0*/  @!P0 IMAD.MOV.U32 R19, RZ, RZ, R201 ;  /* 0x000000ffff138224 */ /* 0x000fe400078e00c9 */
[----:B------:R-:W-:-:S03]  /*8be0*/  @!P0 IMAD.WIDE.U32 R18, R154, 0xc0, R18 ;  /* 0x000000c09a128825 */ /* 0x000fc600078e0012 */
[C---:B------:R-:W-:Y:S02]  /*8bf0*/  @!P0 IADD3 R15, P2, R4.reuse, R18, RZ ;  /* 0x00000012040f8210 */ /* 0x040fe40007f5e0ff */
[----:B------:R-:W-:Y:S02]  /*8c00*/  @!P0 LEA R18, P4, R11, UR6, 0x1 ;  /* 0x000000060b128c11 */ /* 0x000fe4000f8808ff */
[----:B------:R-:W-:Y:S02]  /*8c10*/  @!P0 IADD3 R4, P1, R4, R16, RZ ;  /* 0x0000001004048210 */ /* 0x000fe40007f3e0ff */
[----:B------:R-:W-:Y:S02]  /*8c20*/  @!P0 IADD3.X R9, R3, R9, R19, P2, !PT ;  /* 0x0000000903098210 */ /* 0x000fe400017fe413 */
[----:B------:R-:W-:Y:S02]  /*8c30*/  @!P0 LEA R16, P3, R14, UR6, 0x1 ;  /* 0x000000060e108c11 */ /* 0x000fe4000f8608ff */
[----:B------:R-:W-:-:S02]  /*8c40*/  @!P0 LEA.HI.X R19, R11, UR7, R10, 0x1, P4 ;  /* 0x000000070b138c11 */ /* 0x000fc4000a0f0c0a */
[----:B------:R-:W-:Y:S02]  /*8c50*/  @!P0 LEA R22, P4, R6, UR6, 0x1 ;  /* 0x0000000606168c11 */ /* 0x000fe4000f8808ff */
[----:B------:R-:W-:Y:S01]  /*8c60*/  @!P0 IADD3.X R155, R3, R17, R155, P1, !PT ;  /* 0x00000011039b8210 */ /* 0x000fe20000ffe49b */
[----:B------:R-:W-:Y:S01]  /*8c70*/  @!PT LDS RZ, [RZ] ;  /* 0x00000000fffff984 */ /* 0x000fe20000000800 */
[----:B------:R-:W-:Y:S01]  /*8c80*/  @!PT LDS RZ, [RZ] ;  /* 0x00000000fffff984 */ /* 0x000fe20000000800 */
[----:B------:R-:W-:Y:S01]  /*8c90*/  @!PT LDS RZ, [RZ] ;  /* 0x00000000fffff984 */ /* 0x000fe20000000800 */
[----:B------:R-:W-:Y:S01]  /*8ca0*/  @!P0 LDGSTS.E.BYPASS.LTC128B.128 [R226+0x6000], desc[UR10][R18.64] ;  /* 0x0600000012e28fae */ /* 0x000fe2000b901d4a */
[----:B------:R-:W-:Y:S02]  /*8cb0*/  @!P0 LEA.HI.X R17, R14, UR7, R200, 0x1, P3 ;  /* 0x000000070e118c11 */ /* 0x000fe400098f0cc8 */
[----:B------:R-:W-:Y:S01]  /*8cc0*/  @!P0 LEA R20, P3, R8, UR6, 0x1 ;  /* 0x0000000608148c11 */ /* 0x000fe2000f8608ff */
[----:B------:R-:W-:Y:S01]  /*8cd0*/  @P0 STS.128 [R226+0x6800], RZ ;  /* 0x006800ffe2000388 */ /* 0x000fe20000000c00 */
[----:B------:R-:W-:Y:S02]  /*8ce0*/  @!P0 LEA.HI.X R23, R6, UR7, R5, 0x1, P4 ;  /* 0x0000000706178c11 */ /* 0x000fe4000a0f0c05 */
[----:B--2---:R-:W-:Y:S01]  /*8cf0*/  @!P0 LEA R12, P2, R15, UR6, 0x1 ;  /* 0x000000060f0c8c11 */ /* 0x004fe2000f8408ff */
[----:B------:R-:W1:Y:S01]  /*8d00*/  S2R R3, SR_TID.X ;  /* 0x0000000000037919 */ /* 0x000e620000002100 */
[----:B------:R-:W-:-:S02]  /*8d10*/  @!P0 LEA R10, P1, R4, UR6, 0x1 ;  /* 0x00000006040a8c11 */ /* 0x000fc4000f8208ff */
[----:B------:R-:W-:Y:S01]  /*8d20*/  @!P0 LEA.HI.X R21, R8, UR7, R7, 0x1, P3 ;  /* 0x0000000708158c11 */ /* 0x000fe200098f0c07 */
[----:B------:R-:W-:Y:S01]  /*8d30*/  @!PT LDS RZ, [RZ] ;  /* 0x00000000fffff984 */ /* 0x000fe20000000800 */
[----:B------:R-:W-:Y:S01]  /*8d40*/  @!PT LDS RZ, [RZ] ;  /* 0x00000000fffff984 */ /* 0x000fe20000000800 */
[----:B------:R-:W-:Y:S01]  /*8d50*/  @!PT LDS RZ, [RZ] ;  /* 0x00000000fffff984 */ /* 0x000fe20000000800 */
[----:B------:R-:W-:Y:S01]  /*8d60*/  @!P0 LDGSTS.E.BYPASS.LTC128B.128 [R226+0x6800], desc[UR10][R22.64] ;  /* 0x0680000016e28fae */ /* 0x000fe2000b901d4a */
[----:B------:R-:W-:Y:S02]  /*8d70*/  @!P0 LEA.HI.X R13, R15, UR7, R9, 0x1, P2 ;  /* 0x000000070f0d8c11 */ /* 0x000fe400090f0c09 */
[----:B------:R-:W-:Y:S01]  /*8d80*/  @!P0 LEA.HI.X R11, R4, UR7, R155, 0x1, P1 ;  /* 0x00000007040b8c11 */ /* 0x000fe200088f0c9b */
[----:B------:R-:W-:Y:S01]  /*8d90*/  @P0 STS.128 [R226+0x7000], RZ ;  /* 0x007000ffe2000388 */ /* 0x000fe20000000c00 */
[----:B------:R-:W-:-:S03]  /*8da0*/  ISETP.GE.AND P1, PT, R194, 0x3, PT ;  /* 0x00000003c200780c */ /* 0x000fc60003f26270 */
[----:B------:R-:W-:Y:S01]  /*8db0*/  @!PT LDS RZ, [RZ] ;  /* 0x00000000fffff984 */ /* 0x000fe20000000800 */
[----:B------:R-:W-:Y:S01]  /*8dc0*/  @!PT LDS RZ, [RZ] ;  /* 0x00000000fffff984 */ /* 0x000fe20000000800 */
[----:B------:R-:W-:Y:S01]  /*8dd0*/  @!PT LDS RZ, [RZ] ;  /* 0x00000000fffff984 */ /* 0x000fe20000000800 */
[----:B------:R2:W-:Y:S04]  /*8de0*/  @!P0 LDGSTS.E.BYPASS.LTC128B.128 [R226+0x7000], desc[UR10][R16.64] ;  /* 0x0700000010e28fae */ /* 0x0005e8000b901d4a */
[----:B------:R-:W-:Y:S04]  /*8df0*/  @P0 STS.128 [R226+0x7800], RZ ;  /* 0x007800ffe2000388 */ /* 0x000fe80000000c00 */
[----:B------:R-:W-:Y:S01]  /*8e00*/  @!PT LDS RZ, [RZ] ;  /* 0x00000000fffff984 */ /* 0x000fe20000000800 */
[----:B------:R-:W-:Y:S01]  /*8e10*/  @!PT LDS RZ, [RZ] ;  /* 0x00000000fffff984 */ /* 0x000fe20000000800 */
[----:B------:R-:W-:Y:S01]  /*8e20*/  @!PT LDS RZ, [RZ] ;  /* 0x00000000fffff984 */ /* 0x000fe20000000800 */
[----:B------:R-:W-:Y:S04]  /*8e30*/  @!P0 LDGSTS.E.BYPASS.LTC128B.128 [R226+0x7800], desc[UR10][R20.64] ;  /* 0x0780000014e28fae */ /* 0x000fe8000b901d4a */
[----:B------:R-:W-:Y:S04]  /*8e40*/  @P0 STS.128 [R226+0x8000], RZ ;  /* 0x008000ffe2000388 */ /* 0x000fe80000000c00 */
[----:B------:R-:W-:Y:S01]  /*8e50*/  @!PT LDS RZ, [RZ] ;  /* 0x00000000fffff984 */ /* 0x000fe20000000800 */
[----:B------:R-:W-:Y:S01]  /*8e60*/  @!PT LDS RZ, [RZ] ;  /* 0x00000000fffff984 */ /* 0x000fe20000000800 */
[----:B------:R-:W-:Y:S01]  /*8e70*/  @!PT LDS RZ, [RZ] ;  /* 0x00000000fffff984 */ /* 0x000fe20000000800 */
[----:B------:R-:W-:Y:S04]  /*8e80*/  @!P0 LDGSTS.E.BYPASS.LTC128B.128 [R226+0x8000], desc[UR10][R12.64] ;  /* 0x080000000ce28fae */ /* 0x000fe8000b901d4a */
[----:B------:R-:W-:Y:S01]  /*8e90*/  @P0 STS.128 [R226+0x8800], RZ ;  /* 0x008800ffe2000388 */ /* 0x000fe20000000c00 */
[----:B-1----:R-:W-:-:S03]  /*8ea0*/  IMAD.SHL.U32 R3, R3, 0x2, RZ ;  /* 0x0000000203037824 */ /* 0x002fc600078e00ff */
[----:B------:R-:W-:Y:S01]  /*8eb0*/  @!PT LDS RZ, [RZ] ;  /* 0x00000000fffff984 */ /* 0x000fe20000000800 */
[----:B------:R-:W-:Y:S01]  /*8ec0*/  @!PT LDS RZ, [RZ] ;  /* 0x00000000fffff984 */ /* 0x000fe20000000800 */
[----:B------:R-:W-:Y:S01]  /*8ed0*/  @!PT LDS RZ, [RZ] ;  /* 0x00000000fffff984 */ /* 0x000fe20000000800 */
[----:B------:R1:W-:Y:S04]  /*8ee0*/  @!P0 LDGSTS.E.BYPASS.LTC128B.128 [R226+0x8800], desc[UR10][R10.64] ;  /* 0x088000000ae28fae */ /* 0x0003e8000b901d4a */
[----:B------:R-:W-:Y:S04]  /*8ef0*/  LDSM.16.M88.4 R184, [R219] ;  /* 0x00000000dbb8783b */ /* 0x000fe80000000200 */
[----:B------:R-:W3:Y:S04]  /*8f00*/  LDSM.16.M88.4 R88, [R217+0x2000] ;  /* 0x00200000d958783b */ /* 0x000ee80000000200 */
[----:B------:R-:W4:Y:S04]  /*8f10*/  LDSM.16.M88.4 R80, [R217+0x2400] ;  /* 0x00240000d950783b */ /* 0x000f280000000200 */
[----:B------:R-:W-:Y:S04]  /*8f20*/  LDSM.16.M88.4 R180, [R218] ;  /* 0x00000000dab4783b */ /* 0x000fe80000000200 */
[----:B------:R-:W5:Y:S04]  /*8f30*/  LDSM.16.M88.4 R160, [R216+0x1000] ;  /* 0x00100000d8a0783b */ /* 0x000f680000000200 */
[----:B------:R-:W2:Y:S04]  /*8f40*/  LDSM.16.M88.4 R72, [R217+0x2800] ;  /* 0x00280000d948783b */ /* 0x000ea80000000200 */
[----:B------:R-:W1:Y:S04]  /*8f50*/  LDSM.16.M88.4 R96, [R217+0x1c00] ;  /* 0x001c0000d960783b */ /* 0x000e680000000200 */
[----:B------:R-:W1:Y:S04]  /*8f60*/  LDSM.16.M88.4 R56, [R217+0x3000] ;  /* 0x00300000d938783b */ /* 0x000e680000000200 */
[----:B------:R-:W1:Y:S04]  /*8f70*/  LDSM.16.M88.4 R120, [R217+0x1000] ;  /* 0x00100000d978783b */ /* 0x000e680000000200 */
[----:B------:R-:W1:Y:S04]  /*8f80*/  LDSM.16.M88.4 R112, [R217+0x1400] ;  /* 0x00140000d970783b */ /* 0x000e680000000200 */
[----:B------:R-:W1:Y:S01]  /*8f90*/  LDSM.16.M88.4 R156, [R216+0x1400] ;  /* 0x00140000d89c783b */ /* 0x000e620000000200 */
[C---:B---3--:R-:W-:Y:S03]  /*8fa0*/  HMMA.16816.F32 R92, R184.reuse, R88, RZ ;  /* 0x00000058b85c723c */ /* 0x048fe600000018ff */
[----:B------:R-:W3:Y:S04]  /*8fb0*/  LDSM.16.M88.4 R104, [R217+0x1800] ;  /* 0x00180000d968783b */ /* 0x000ee80000000200 */
[----:B------:R-:W3:Y:S01]  /*8fc0*/  LDSM.16.M88.4 R128, [R216+0x1800] ;  /* 0x00180000d880783b */ /* 0x000ee20000000200 */
[C---:B------:R-:W-:Y:S03]  /*8fd0*/  HMMA.16816.F32 R88, R184.reuse, R90, RZ ;  /* 0x0000005ab858723c */ /* 0x040fe600000018ff */
[----:B------:R-:W3:Y:S03]  /*8fe0*/  LDSM.16.M88.4 R164, [R216+0xc00] ;  /* 0x000c0000d8a4783b */ /* 0x000ee60000000200 */
[C---:B----4-:R-:W-:Y:S01]  /*8ff0*/  HMMA.16816.F32 R84, R184.reuse, R80, RZ ;  /* 0x00000050b854723c */ /* 0x050fe200000018ff */
[----:B------:R-:W4:Y:S04]  /*9000*/  LDSM.16.M88.4 R48, [R217+0x3400] ;  /* 0x00340000d930783b */ /* 0x000f280000000200 */
[----:B------:R-:W-:Y:S01]  /*9010*/  LDSM.16.M88.4 R176, [R216] ;  /* 0x00000000d8b0783b */ /* 0x000fe20000000200 */
[----:B------:R-:W-:Y:S03]  /*9020*/  HMMA.16816.F32 R80, R184, R82, RZ ;  /* 0x00000052b850723c */ /* 0x000fe600000018ff */
[----:B------:R-:W-:Y:S03]  /*9030*/  LDSM.16.M88.4 R172, [R216+0x400] ;  /* 0x00040000d8ac783b */ /* 0x000fe60000000200 */
[C---:B-----5:R-:W-:Y:S01]  /*9040*/  HMMA.16816.F32 R92, R180.reuse, R160, R92 ;  /* 0x000000a0b45c723c */ /* 0x060fe2000000185c */
[----:B------:R-:W-:Y:S04]  /*9050*/  LDSM.16.M88.4 R40, [R217+0x3800] ;  /* 0x00380000d928783b */ /* 0x000fe80000000200 */
[----:B------:R-:W-:Y:S01]  /*9060*/  LDSM.16.M88.4 R168, [R216+0x800] ;  /* 0x00080000d8a8783b */ /* 0x000fe20000000200 */
[----:B------:R-:W-:Y:S03]  /*9070*/  HMMA.16816.F32 R88, R180, R162, R88 ;  /* 0x000000a2b458723c */ /* 0x000fe60000001858 */
[----:B------:R-:W5:Y:S03]  /*9080*/  LDSM.16.M88.4 R160, [R216+0x2000] ;  /* 0x00200000d8a0783b */ /* 0x000f660000000200 */
[C---:B--2---:R-:W-:Y:S01]  /*9090*/  HMMA.16816.F32 R76, R184.reuse, R72, RZ ;  /* 0x00000048b84c723c */ /* 0x044fe200000018ff */
[----:B------:R-:W2:Y:S04]  /*90a0*/  LDSM.16.M88.4 R64, [R217+0x2c00] ;  /* 0x002c0000d940783b */ /* 0x000ea80000000200 */
[----:B------:R-:W2:Y:S01]  /*90b0*/  LDSM.16.M88.4 R32, [R217+0x3c00] ;  /* 0x003c0000d920783b */ /* 0x000ea20000000200 */
[C---:B------:R-:W-:Y:S03]  /*90c0*/  HMMA.16816.F32 R72, R184.reuse, R74, RZ ;  /* 0x0000004ab848723c */ /* 0x040fe600000018ff */
[----:B------:R-:W-:Y:S03]  /*90d0*/  LDSM.16.M88.4 R188, [R217+0x4c00] ;  /* 0x004c0000d9bc783b */ /* 0x000fe60000000200 */
[C---:B-1----:R-:W-:Y:S01]  /*90e0*/  HMMA.16816.F32 R100, R184.reuse, R96, RZ ;  /* 0x00000060b864723c */ /* 0x042fe200000018ff */
[----:B------:R-:W-:Y:S04]  /*90f0*/  LDSM.16.M88.4 R24, [R217+0x4000] ;  /* 0x00400000d918783b */ /* 0x000fe80000000200 */
[----:B------:R-:W-:Y:S01]  /*9100*/  LDSM.16.M88.4 R16, [R217+0x4400] ;  /* 0x00440000d910783b */ /* 0x000fe20000000200 */
[C---:B------:R-:W-:Y:S03]  /*9110*/  HMMA.16816.F32 R96, R184.reuse, R98, RZ ;  /* 0x00000062b860723c */ /* 0x040fe600000018ff */
[----:B------:R-:W-:Y:S03]  /*9120*/  LDSM.16.M88.4 R8, [R217+0x4800] ;  /* 0x00480000d908783b */ /* 0x000fe60000000200 */
[C---:B------:R-:W-:Y:S01]  /*9130*/  HMMA.16816.F32 R60, R184.reuse, R56, RZ ;  /* 0x00000038b83c723c */ /* 0x040fe200000018ff */
[----:B------:R-:W0:Y:S05]  /*9140*/  LDGDEPBAR ;  /* 0x00000000000079af */ /* 0x000e2a0000000000 */
[C---:B------:R-:W-:Y:S06]  /*9150*/  HMMA.16816.F32 R56, R184.reuse, R58, RZ ;  /* 0x0000003ab838723c */ /* 0x040fec00000018ff */
[C---:B------:R-:W-:Y:S06]  /*9160*/  HMMA.16816.F32 R124, R184.reuse, R120, RZ ;  /* 0x00000078b87c723c */ /* 0x040fec00000018ff */
[C---:B------:R-:W-:Y:S06]  /*9170*/  HMMA.16816.F32 R120, R184.reuse, R122, RZ ;  /* 0x0000007ab878723c */ /* 0x040fec00000018ff */
[----:B------:R-:W-:Y:S06]  /*9180*/  HMMA.16816.F32 R116, R184, R112, RZ ;  /* 0x00000070b874723c */ /* 0x000fec00000018ff */
[C---:B------:R-:W-:Y:S06]  /*9190*/  HMMA.16816.F32 R84, R180.reuse, R156, R84 ;  /* 0x0000009cb454723c */ /* 0x040fec0000001854 */
[----:B------:R-:W-:Y:S01]  /*91a0*/  HMMA.16816.F32 R80, R180, R158, R80 ;  /* 0x0000009eb450723c */ /* 0x000fe20000001850 */
[----:B------:R-:W1:Y:S05]  /*91b0*/  LDSM.16.M88.4 R156, [R216+0x2400] ;  /* 0x00240000d89c783b */ /* 0x000e6a0000000200 */
[C---:B------:R-:W-:Y:S06]  /*91c0*/  HMMA.16816.F32 R112, R184.reuse, R114, RZ ;  /* 0x00000072b870723c */ /* 0x040fec00000018ff */
[C---:B---3--:R-:W-:Y:S06]  /*91d0*/  HMMA.16816.F32 R108, R184.reuse, R104, RZ ;  /* 0x00000068b86c723c */ /* 0x048fec00000018ff */
[----:B------:R-:W-:Y:S06]  /*91e0*/  HMMA.16816.F32 R104, R184, R106, RZ ;  /* 0x0000006ab868723c */ /* 0x000fec00000018ff */
[C---:B------:R-:W-:Y:S06]  /*91f0*/  HMMA.16816.F32 R76, R180.reuse, R128, R76 ;  /* 0x00000080b44c723c */ /* 0x040fec000000184c */
[C---:B------:R-:W-:Y:S01]  /*9200*/  HMMA.16816.F32 R72, R180.reuse, R130, R72 ;  /* 0x00000082b448723c */ /* 0x040fe20000001848 */
[----:B------:R-:W3:Y:S05]  /*9210*/  LDSM.16.M88.4 R128, [R216+0x2800] ;  /* 0x00280000d880783b */ /* 0x000eea0000000200 */
[C---:B------:R-:W-:Y:S06]  /*9220*/  HMMA.16816.F32 R100, R180.reuse, R164, R100 ;  /* 0x000000a4b464723c */ /* 0x040fec0000001864 */
[----:B------:R-:W-:Y:S01]  /*9230*/  HMMA.16816.F32 R96, R180, R166, R96 ;  /* 0x000000a6b460723c */ /* 0x000fe20000001860 */
[----:B------:R-:W3:Y:S05]  /*9240*/  LDSM.16.M88.4 R164, [R216+0x1c00] ;  /* 0x001c0000d8a4783b */ /* 0x000eea0000000200 */
[C---:B----4-:R-:W-:Y:S06]  /*9250*/  HMMA.16816.F32 R52, R184.reuse, R48, RZ ;  /* 0x00000030b834723c */ /* 0x050fec00000018ff */
[----:B------:R-:W-:Y:S06]  /*9260*/  HMMA.16816.F32 R48, R184, R50, RZ ;  /* 0x00000032b830723c */ /* 0x000fec00000018ff */
[C---:B-----5:R-:W-:Y:S06]  /*9270*/  HMMA.16816.F32 R60, R180.reuse, R160, R60 ;  /* 0x000000a0b43c723c */ /* 0x060fec000000183c */
[C---:B------:R-:W-:Y:S01]  /*9280*/  HMMA.16816.F32 R56, R180.reuse, R162, R56 ;  /* 0x000000a2b438723c */ /* 0x040fe20000001838 */
[----:B------:R-:W4:Y:S05]  /*9290*/  LDSM.16.M88.4 R160, [R216+0x2c00] ;  /* 0x002c0000d8a0783b */ /* 0x000f2a0000000200 */
[C---:B------:R-:W-:Y:S06]  /*92a0*/  HMMA.16816.F32 R120, R180.reuse, R178, R120 ;  /* 0x000000b2b478723c */ /* 0x040fec0000001878 */
[----:B------:R-:W-:Y:S06]  /*92b0*/  HMMA.16816.F32 R116, R180, R172, R116 ;  /* 0x000000acb474723c */ /* 0x000fec0000001874 */
[C---:B------:R-:W-:Y:S06]  /*92c0*/  HMMA.16816.F32 R44, R184.reuse, R40, RZ ;  /* 0x00000028b82c723c */ /* 0x040fec00000018ff */
[----:B------:R-:W-:Y:S06]  /*92d0*/  HMMA.16816.F32 R40, R184, R42, RZ ;  /* 0x0000002ab828723c */ /* 0x000fec00000018ff */
[C---:B------:R-:W-:Y:S06]  /*92e0*/  HMMA.16816.F32 R112, R180.reuse, R174, R112 ;  /* 0x000000aeb470723c */ /* 0x040fec0000001870 */
[----:B------:R-:W-:Y:S06]  /*92f0*/  HMMA.16816.F32 R108, R180, R168, R108 ;  /* 0x000000a8b46c723c */ /* 0x000fec000000186c */
[C---:B--2---:R-:W-:Y:S06]  /*9300*/  HMMA.16816.F32 R68, R184.reuse, R64, RZ ;  /* 0x00000040b844723c */ /* 0x044fec00000018ff */
[----:B------:R-:W-:Y:S06]  /*9310*/  HMMA.16816.F32 R64, R184, R66, RZ ;  /* 0x00000042b840723c */ /* 0x000fec00000018ff */
[----:B------:R-:W-:Y:S06]  /*9320*/  HMMA.16816.F32 R104, R180, R170, R104 ;  /* 0x000000aab468723c */ /* 0x000fec0000001868 */
[----:B------:R-:W-:Y:S01]  /*9330*/  HMMA.16816.F32 R36, R184, R32, RZ ;  /* 0x00000020b824723c */ /* 0x000fe200000018ff */
[----:B------:R-:W-:Y:S01]  /*9340*/  IMAD.SHL.U32 R171, R225, 0x100, RZ ;  /* 0x00000100e1ab7824 */ /* 0x000fe200078e00ff */
[----:B------:R-:W-:-:S04]  /*9350*/  LOP3.LUT R170, R3, 0x6, RZ, 0xc0, !PT ;  /* 0x0000000603aa7812 */ /* 0x000fc800078ec0ff */
[----:B------:R-:W-:Y:S01]  /*9360*/  HMMA.16816.F32 R32, R184, R34, RZ ;  /* 0x00000022b820723c */ /* 0x000fe200000018ff */
[C-C-:B------:R-:W-:Y:S02]  /*9370*/  LOP3.LUT R155, R171.reuse, 0x8, R170.reuse, 0xfe, !PT ;  /* 0x00000008ab9b7812 */ /* 0x140fe400078efeaa */
[--C-:B------:R-:W-:Y:S02]  /*9380*/  LOP3.LUT R3, R171, 0x10, R170.reuse, 0xfe, !PT ;  /* 0x00000010ab037812 */ /* 0x100fe400078efeaa */
[CC--:B------:R-:W-:Y:S01]  /*9390*/  ISETP.GE.AND P2, PT, R155.reuse, R196.reuse, PT ;  /* 0x000000c49b00720c */ /* 0x0c0fe20003f46270 */
[C---:B-1----:R-:W-:Y:S01]  /*93a0*/  HMMA.16816.F32 R52, R180.reuse, R156, R52 ;  /* 0x0000009cb434723c */ /* 0x042fe20000001834 */
[-C--:B------:R-:W-:Y:S02]  /*93b0*/  ISETP.GE.AND P3, PT, R155, R195.reuse, PT ;  /* 0x000000c39b00720c */ /* 0x080fe40003f66270 */
[C---:B------:R-:W-:Y:S02]  /*93c0*/  ISETP.GE.AND P4, PT, R3.reuse, R196, PT ;  /* 0x000000c40300720c */ /* 0x040fe40003f86270 */
[----:B------:R-:W-:Y:S01]  /*93d0*/  ISETP.GE.AND P5, PT, R3, R195, PT ;  /* 0x000000c30300720c */ /* 0x000fe20003fa6270 */
[----:B------:R-:W-:Y:S01]  /*93e0*/  HMMA.16816.F32 R48, R180, R158, R48 ;  /* 0x0000009eb430723c */ /* 0x000fe20000001830 */
[C-C-:B------:R-:W-:Y:S01]  /*93f0*/  LOP3.LUT R155, R171.reuse, 0x18, R170.reuse, 0xfe, !PT ;  /* 0x00000018ab9b7812 */ /* 0x140fe200078efeaa */
[----:B------:R-:W1:Y:S01]  /*9400*/  LDSM.16.M88.4 R156, [R216+0x3000] ;  /* 0x00300000d89c783b */ /* 0x000e620000000200 */
[----:B------:R-:W-:-:S02]  /*9410*/  LOP3.LUT R3, R171, 0x20, R170, 0xfe, !PT ;  /* 0x00000020ab037812 */ /* 0x000fc400078efeaa */
[----:B------:R-:W-:Y:S01]  /*9420*/  FSEL R179, R122, -INF , !P3 ;  /* 0xff8000007ab37808 */ /* 0x000fe20005800000 */
[C---:B---3--:R-:W-:Y:S01]  /*9430*/  HMMA.16816.F32 R44, R180.reuse, R128, R44 ;  /* 0x00000080b42c723c */ /* 0x048fe2000000182c */
[----:B------:R-:W-:Y:S02]  /*9440*/  FSEL R172, R120, -INF , !P2 ;  /* 0xff80000078ac7808 */ /* 0x000fe40005000000 */
[C---:B------:R-:W-:Y:S02]  /*9450*/  ISETP.GE.AND P3, PT, R155.reuse, R195, PT ;  /* 0x000000c39b00720c */ /* 0x040fe40003f66270 */
[----:B------:R-:W-:Y:S01]  /*9460*/  FSEL R116, R116, -INF , !P4 ;  /* 0xff80000074747808 */ /* 0x000fe20006000000 */
[----:B------:R-:W-:Y:S01]  /*9470*/  HMMA.16816.F32 R40, R180, R130, R40 ;  /* 0x00000082b428723c */ /* 0x000fe20000001828 */
[----:B------:R-:W-:Y:S01]  /*9480*/  FSEL R118, R118, -INF , !P5 ;  /* 0xff80000076767808 */ /* 0x000fe20006800000 */
[----:B------:R-:W2:Y:S01]  /*9490*/  LDSM.16.M88.4 R128, [R216+0x3400] ;  /* 0x00340000d880783b */ /* 0x000ea20000000200 */
[----:B------:R-:W-:-:S02]  /*94a0*/  ISETP.GE.AND P2, PT, R155, R196, PT ;  /* 0x000000c49b00720c */ /* 0x000fc40003f46270 */
[C---:B------:R-:W-:Y:S01]  /*94b0*/  ISETP.GE.AND P4, PT, R3.reuse, R196, PT ;  /* 0x000000c40300720c */ /* 0x040fe20003f86270 */
[----:B------:R-:W-:Y:S01]  /*94c0*/  HMMA.16816.F32 R4, R184, R188, RZ ;  /* 0x000000bcb804723c */ /* 0x000fe200000018ff */
[----:B------:R-:W-:Y:S02]  /*94d0*/  ISETP.GE.AND P5, PT, R3, R195, PT ;  /* 0x000000c30300720c */ /* 0x000fe40003fa6270 */
[C-C-:B------:R-:W-:Y:S02]  /*94e0*/  LOP3.LUT R3, R171.reuse, 0x28, R170.reuse, 0xfe, !PT ;  /* 0x00000028ab037812 */ /* 0x140fe400078efeaa */
[----:B------:R-:W-:Y:S01]  /*94f0*/  LOP3.LUT R120, R171, 0x30, R170, 0xfe, !PT ;  /* 0x00000030ab787812 */ /* 0x000fe200078efeaa */
[----:B------:R-:W-:Y:S01]  /*9500*/  HMMA.16816.F32 R68, R180, R164, R68 ;  /* 0x000000a4b444723c */ /* 0x000fe20000001844 */
[----:B------:R-:W-:Y:S02]  /*9510*/  FSEL R188, R114, -INF , !P3 ;  /* 0xff80000072bc7808 */ /* 0x000fe40005800000 */
[----:B------:R-:W-:-:S02]  /*9520*/  FSEL R175, R112, -INF , !P2 ;  /* 0xff80000070af7808 */ /* 0x000fc40005000000 */
[----:B------:R-:W-:Y:S01]  /*9530*/  FSEL R122, R108, -INF , !P4 ;  /* 0xff8000006c7a7808 */ /* 0x000fe20006000000 */
[----:B------:R-:W-:Y:S01]  /*9540*/  HMMA.16816.F32 R64, R180, R166, R64 ;  /* 0x000000a6b440723c */ /* 0x000fe20000001840 */
[----:B------:R-:W-:Y:S01]  /*9550*/  FSEL R114, R110, -INF , !P5 ;  /* 0xff8000006e727808 */ /* 0x000fe20006800000 */
[----:B------:R-:W3:Y:S01]  /*9560*/  LDSM.16.M88.4 R164, [R216+0x3800] ;  /* 0x00380000d8a4783b */ /* 0x000ee20000000200 */
[CC--:B------:R-:W-:Y:S02]  /*9570*/  ISETP.GE.AND P2, PT, R3.reuse, R196.reuse, PT ;  /* 0x000000c40300720c */ /* 0x0c0fe40003f46270 */
[-C--:B------:R-:W-:Y:S01]  /*9580*/  ISETP.GE.AND P3, PT, R3, R195.reuse, PT ;  /* 0x000000c30300720c */ /* 0x080fe20003f66270 */
[----:B------:R-:W-:Y:S01]  /*9590*/  HMMA.16816.F32 R28, R184, R24, RZ ;  /* 0x00000018b81c723c */ /* 0x000fe200000018ff */
[C---:B------:R-:W-:Y:S02]  /*95a0*/  ISETP.GE.AND P4, PT, R120.reuse, R196, PT ;  /* 0x000000c47800720c */ /* 0x040fe40003f86270 */
[----:B------:R-:W-:-:S02]  /*95b0*/  ISETP.GE.AND P5, PT, R120, R195, PT ;  /* 0x000000c37800720c */ /* 0x000fc40003fa6270 */
[C-C-:B------:R-:W-:Y:S01]  /*95c0*/  LOP3.LUT R108, R171.reuse, 0x38, R170.reuse, 0xfe, !PT ;  /* 0x00000038ab6c7812 */ /* 0x140fe200078efeaa */
[C---:B------:R-:W-:Y:S01]  /*95d0*/  HMMA.16816.F32 R20, R184.reuse, R16, RZ ;  /* 0x00000010b814723c */ /* 0x040fe200000018ff */
[----:B------:R-:W-:Y:S02]  /*95e0*/  LOP3.LUT R3, R171, 0x40, R170, 0xfe, !PT ;  /* 0x00000040ab037812 */ /* 0x000fe400078efeaa */
[----:B------:R-:W-:Y:S02]  /*95f0*/  FSEL R104, R104, -INF , !P2 ;  /* 0xff80000068687808 */ /* 0x000fe40005000000 */
[----:B------:R-:W-:Y:S01]  /*9600*/  FSEL R189, R106, -INF , !P3 ;  /* 0xff8000006abd7808 */ /* 0x000fe20005800000 */
[----:B------:R-:W-:Y:S01]  /*9610*/  HMMA.16816.F32 R12, R184, R8, RZ ;  /* 0x00000008b80c723c */ /* 0x000fe200000018ff */
[----:B------:R-:W-:Y:S02]  /*9620*/  FSEL R100, R100, -INF , !P4 ;  /* 0xff80000064647808 */ /* 0x000fe40006000000 */
[----:B------:R-:W-:-:S02]  /*9630*/  FSEL R194, R102, -INF , !P5 ;  /* 0xff80000066c27808 */ /* 0x000fc40006800000 */
[CC--:B------:R-:W-:Y:S01]  /*9640*/  ISETP.GE.AND P2, PT, R108.reuse, R196.reuse, PT ;  /* 0x000000c46c00720c */ /* 0x0c0fe20003f46270 */
[C---:B------:R-:W-:Y:S01]  /*9650*/  HMMA.16816.F32 R24, R184.reuse, R26, RZ ;  /* 0x0000001ab818723c */ /* 0x040fe200000018ff */
[-C--:B------:R-:W-:Y:S02]  /*9660*/  ISETP.GE.AND P3, PT, R108, R195.reuse, PT ;  /* 0x000000c36c00720c */ /* 0x080fe40003f66270 */
[C---:B------:R-:W-:Y:S02]  /*9670*/  ISETP.GE.AND P4, PT, R3.reuse, R196, PT ;  /* 0x000000c40300720c */ /* 0x040fe40003f86270 */
[----:B------:R-:W-:Y:S01]  /*9680*/  ISETP.GE.AND P5, PT, R3, R195, PT ;  /* 0x000000c30300720c */ /* 0x000fe20003fa6270 */
[----:B------:R-:W-:Y:S01]  /*9690*/  HMMA.16816.F32 R16, R184, R18, RZ ;  /* 0x00000012b810723c */ /* 0x000fe200000018ff */
[C-C-:B------:R-:W-:Y:S02]  /*96a0*/  LOP3.LUT R102, R171.reuse, 0x48, R170.reuse, 0xfe, !PT ;  /* 0x00000048ab667812 */ /* 0x140fe400078efeaa */
[----:B------:R-:W-:-:S02]  /*96b0*/  LOP3.LUT R3, R171, 0x50, R170, 0xfe, !PT ;  /* 0x00000050ab037812 */ /* 0x000fc400078efeaa */
[----:B------:R-:W-:Y:S01]  /*96c0*/  FSEL R96, R96, -INF , !P2 ;  /* 0xff80000060607808 */ /* 0x000fe20005000000 */
[----:B------:R-:W-:Y:S01]  /*96d0*/  HMMA.16816.F32 R8, R184, R10, RZ ;  /* 0x0000000ab808723c */ /* 0x000fe200000018ff */
[----:B------:R-:W-:Y:S02]  /*96e0*/  FSEL R92, R92, -INF , !P4 ;  /* 0xff8000005c5c7808 */ /* 0x000fe40006000000 */
[-C--:B------:R-:W-:Y:S02]  /*96f0*/  ISETP.GE.AND P2, PT, R102, R196.reuse, PT ;  /* 0x000000c46600720c */ /* 0x080fe40003f46270 */
[----:B------:R-:W-:Y:S01]  /*9700*/  ISETP.GE.AND P4, PT, R3, R196, PT ;  /* 0x000000c40300720c */ /* 0x000fe20003f86270 */
[----:B----4-:R-:W-:Y:S01]  /*9710*/  HMMA.16816.F32 R36, R180, R160, R36 ;  /* 0x000000a0b424723c */ /* 0x010fe20000001824 */
[----:B------:R-:W-:Y:S02]  /*9720*/  FSEL R88, R88, -INF , !P2 ;  /* 0xff80000058587808 */ /* 0x000fe40005000000 */
[----:B------:R-:W-:-:S03]  /*9730*/  FSEL R84, R84, -INF , !P4 ;  /* 0xff80000054547808 */ /* 0x000fc60006000000 */
[----:B------:R-:W-:Y:S01]  /*9740*/  HMMA.16816.F32 R32, R180, R162, R32 ;  /* 0x000000a2b420723c */ /* 0x000fe20000001820 */
[----:B------:R-:W4:Y:S01]  /*9750*/  LDSM.16.M88.4 R160, [R216+0x3c00] ;  /* 0x003c0000d8a0783b */ /* 0x000f220000000200 */
[----:B------:R-:W-:-:S04]  /*9760*/  DEPBAR.LE SB0, 0x0 ;  /* 0x000080000000791a */ /* 0x000fc80000000000 */
[----:B------:R-:W-:Y:S06]  /*9770*/  HMMA.16816.F32 R184, R184, R190, RZ ;  /* 0x000000beb8b8723c */ /* 0x000fec00000018ff */
[C---:B-1----:R-:W-:Y:S01]  /*9780*/  HMMA.16816.F32 R28, R180.reuse, R156, R28 ;  /* 0x0000009cb41c723c */ /* 0x042fe2000000181c */
[----:B------:R-:W-:Y:S02]  /*9790*/  FSEL R191, R98, -INF , !P3 ;  /* 0xff80000062bf7808 */ /* 0x000fe40005800000 */
[----:B------:R-:W-:Y:S02]  /*97a0*/  FSEL R190, R94, -INF , !P5 ;  /* 0xff8000005ebe7808 */ /* 0x000fe40006800000 */
[-C--:B------:R-:W-:Y:S01]  /*97b0*/  ISETP.GE.AND P3, PT, R102, R195.reuse, PT ;  /* 0x000000c36600720c */ /* 0x080fe20003f66270 */
[----:B------:R-:W-:Y:S01]  /*97c0*/  HMMA.16816.F32 R24, R180, R158, R24 ;  /* 0x0000009eb418723c */ /* 0x000fe20000001818 */
[----:B------:R-:W-:-:S02]  /*97d0*/  ISETP.GE.AND P5, PT, R3, R195, PT ;  /* 0x000000c30300720c */ /* 0x000fc40003fa6270 */
[--C-:B------:R-:W-:Y:S02]  /*97e0*/  LOP3.LUT R3, R171, 0x58, R170.reuse, 0xfe, !PT ;  /* 0x00000058ab037812 */ /* 0x100fe400078efeaa */
[----:B------:R-:W-:Y:S01]  /*97f0*/  FSEL R178, R90, -INF , !P3 ;  /* 0xff8000005ab27808 */ /* 0x000fe20005800000 */
[C---:B--2---:R-:W-:Y:S01]  /*9800*/  HMMA.16816.F32 R16, R180.reuse, R130, R16 ;  /* 0x00000082b410723c */ /* 0x044fe20000001810 */
[C---:B------:R-:W-:Y:S02]  /*9810*/  ISETP.GE.AND P2, PT, R3.reuse, R196, PT ;  /* 0x000000c40300720c */ /* 0x040fe40003f46270 */
[----:B------:R-:W-:Y:S02]  /*9820*/  ISETP.GE.AND P3, PT, R3, R195, PT ;  /* 0x000000c30300720c */ /* 0x000fe40003f66270 */
[C-C-:B------:R-:W-:Y:S01]  /*9830*/  LOP3.LUT R3, R171.reuse, 0x60, R170.reuse, 0xfe, !PT ;  /* 0x00000060ab037812 */ /* 0x140fe200078efeaa */
[----:B------:R-:W-:Y:S01]  /*9840*/  HMMA.16816.F32 R20, R180, R128, R20 ;  /* 0x00000080b414723c */ /* 0x000fe20000001814 */
[----:B------:R-:W-:-:S02]  /*9850*/  LOP3.LUT R90, R171, 0x68, R170, 0xfe, !PT ;  /* 0x00000068ab5a7812 */ /* 0x000fc400078efeaa */
[----:B------:R-:W-:Y:S02]  /*9860*/  FSEL R173, R86, -INF , !P5 ;  /* 0xff80000056ad7808 */ /* 0x000fe40006800000 */
[C---:B------:R-:W-:Y:S01]  /*9870*/  ISETP.GE.AND P4, PT, R3.reuse, R196, PT ;  /* 0x000000c40300720c */ /* 0x040fe20003f86270 */
[C---:B---3--:R-:W-:Y:S01]  /*9880*/  HMMA.16816.F32 R12, R180.reuse, R164, R12 ;  /* 0x000000a4b40c723c */ /* 0x048fe2000000180c */
[-C--:B------:R-:W-:Y:S02]  /*9890*/  ISETP.GE.AND P5, PT, R3, R195.reuse, PT ;  /* 0x000000c30300720c */ /* 0x080fe40003fa6270 */
[----:B------:R-:W-:Y:S02]  /*98a0*/  FSEL R169, R82, -INF , !P3 ;  /* 0xff80000052a97808 */ /* 0x000fe40005800000 */
[----:B------:R-:W-:Y:S01]  /*98b0*/  FSEL R80, R80, -INF , !P2 ;  /* 0xff80000050507808 */ /* 0x000fe20005000000 */
[----:B------:R-:W-:Y:S01]  /*98c0*/  HMMA.16816.F32 R8, R180, R166, R8 ;  /* 0x000000a6b408723c */ /* 0x000fe20000001808 */
[----:B------:R-:W-:-:S02]  /*98d0*/  ISETP.GE.AND P3, PT, R90, R195, PT ;  /* 0x000000c35a00720c */ /* 0x000fc40003f66270 */
[C-C-:B------:R-:W-:Y:S02]  /*98e0*/  LOP3.LUT R82, R171.reuse, 0x70, R170.reuse, 0xfe, !PT ;  /* 0x00000070ab527812 */ /* 0x140fe400078efeaa */
[-C--:B------:R-:W-:Y:S01]  /*98f0*/  ISETP.GE.AND P2, PT, R90, R196.reuse, PT ;  /* 0x000000c45a00720c */ /* 0x080fe20003f46270 */
[C---:B----4-:R-:W-:Y:S01]  /*9900*/  HMMA.16816.F32 R4, R180.reuse, R160, R4 ;  /* 0x000000a0b404723c */ /* 0x050fe20000001804 */
[----:B------:R-:W-:Y:S02]  /*9910*/  LOP3.LUT R3, R171, 0x78, R170, 0xfe, !PT ;  /* 0x00000078ab037812 */ /* 0x000fe400078efeaa */
[----:B------:R-:W-:Y:S02]  /*9920*/  FSEL R76, R76, -INF , !P4 ;  /* 0xff8000004c4c7808 */ /* 0x000fe40006000000 */
[----:B------:R-:W-:Y:S01]  /*9930*/  FSEL R168, R78, -INF , !P5 ;  /* 0xff8000004ea87808 */ /* 0x000fe20006800000 */
[----:B------:R-:W-:Y:S01]  /*9940*/  HMMA.16816.F32 R184, R180, R162, R184 ;  /* 0x000000a2b4b8723c */ /* 0x000fe200000018b8 */
[----:B------:R-:W-:Y:S01]  /*9950*/  BAR.SYNC.DEFER_BLOCKING 0x0 ;  /* 0x0000000000007b1d */ /* 0x000fe20000010000 */
[----:B------:R-:W-:-:S02]  /*9960*/  ISETP.GE.AND P4, PT, R82, R196, PT ;  /* 0x000000c45200720c */ /* 0x000fc40003f86270 */
[-C--:B------:R-:W-:Y:S02]  /*9970*/  ISETP.GE.AND P5, PT, R82, R195.reuse, PT ;  /* 0x000000c35200720c */ /* 0x080fe40003fa6270 */
[----:B------:R-:W-:Y:S01]  /*9980*/  FSEL R155, R74, -INF , !P3 ;  /* 0xff8000004a9b7808 */ /* 0x000fe20005800000 */
[----:B------:R-:W-:Y:S01]  /*9990*/  HMMA.16816.F32 R124, R180, R176, R124 ;  /* 0x000000b0b47c723c */ /* 0x000fe2000000187c */
[----:B------:R-:W-:Y:S02]  /*99a0*/  FSEL R72, R72, -INF , !P2 ;  /* 0xff80000048487808 */ /* 0x000fe40005000000 */
[----:B------:R-:W-:Y:S02]  /*99b0*/  ISETP.GE.AND P3, PT, R3, R195, PT ;  /* 0x000000c30300720c */ /* 0x000fe40003f66270 */
[----:B------:R-:W-:Y:S02]  /*99c0*/  LOP3.LUT R78, R171, 0x80, R170, 0xfe, !PT ;  /* 0x00000080ab4e7812 */ /* 0x000fe400078efeaa */
[----:B------:R-:W-:-:S02]  /*99d0*/  ISETP.GE.AND P2, PT, R3, R196, PT ;  /* 0x000000c40300720c */ /* 0x000fc40003f46270 */
[----:B------:R-:W-:Y:S02]  /*99e0*/  LOP3.LUT R3, R171, 0x88, R170, 0xfe, !PT ;  /* 0x00000088ab037812 */ /* 0x000fe400078efeaa */
[----:B------:R-:W-:Y:S02]  /*99f0*/  FSEL R74, R68, -INF , !P4 ;  /* 0xff800000444a7808 */ /* 0x000fe40006000000 */
[----:B------:R-:W-:Y:S02]  /*9a00*/  FSEL R120, R70, -INF , !P5 ;  /* 0xff80000046787808 */ /* 0x000fe40006800000 */
[C---:B------:R-:W-:Y:S02]  /*9a10*/  ISETP.GE.AND P4, PT, R78.reuse, R196, PT ;  /* 0x000000c44e00720c */ /* 0x040fe40003f86270 */
[----:B------:R-:W-:Y:S02]  /*9a20*/  ISETP.GE.AND P5, PT, R78, R195, PT ;  /* 0x000000c34e00720c */ /* 0x000fe40003fa6270 */
[----:B------:R-:W-:-:S02]  /*9a30*/  FSEL R112, R66, -INF , !P3 ;  /* 0xff80000042707808 */ /* 0x000fc40005800000 */
[----:B------:R-:W-:Y:S02]  /*9a40*/  FSEL R68, R64, -INF , !P2 ;  /* 0xff80000040447808 */ /* 0x000fe40005000000 */
[--C-:B------:R-:W-:Y:S02]  /*9a50*/  LOP3.LUT R66, R171, 0x90, R170.reuse, 0xfe, !PT ;  /* 0x00000090ab427812 */ /* 0x100fe400078efeaa */
[C---:B------:R-:W-:Y:S02]  /*9a60*/  ISETP.GE.AND P2, PT, R3.reuse, R196, PT ;  /* 0x000000c40300720c */ /* 0x040fe40003f46270 */
[----:B------:R-:W-:Y:S02]  /*9a70*/  ISETP.GE.AND P3, PT, R3, R195, PT ;  /* 0x000000c30300720c */ /* 0x000fe40003f66270 */
[----:B------:R-:W-:Y:S02]  /*9a80*/  LOP3.LUT R64, R171, 0x98, R170, 0xfe, !PT ;  /* 0x00000098ab407812 */ /* 0x000fe400078efeaa */
[----:B------:R-:W-:-:S02]  /*9a90*/  FSEL R78, R60, -INF , !P4 ;  /* 0xff8000003c4e7808 */ /* 0x000fc40006000000 */
[----:B------:R-:W-:Y:S02]  /*9aa0*/  FSEL R3, R62, -INF , !P5 ;  /* 0xff8000003e037808 */ /* 0x000fe40006800000 */
[C---:B------:R-:W-:Y:S02]  /*9ab0*/  ISETP.GE.AND P4, PT, R66.reuse, R196, PT ;  /* 0x000000c44200720c */ /* 0x040fe40003f86270 */
[----:B------:R-:W-:Y:S02]  /*9ac0*/  ISETP.GE.AND P5, PT, R66, R195, PT ;  /* 0x000000c34200720c */ /* 0x000fe40003fa6270 */
[----:B------:R-:W-:Y:S02]  /*9ad0*/  FSEL R70, R56, -INF , !P2 ;  /* 0xff80000038467808 */ /* 0x000fe40005000000 */
[----:B------:R-:W-:Y:S02]  /*9ae0*/  FSEL R58, R58, -INF , !P3 ;  /* 0xff8000003a3a7808 */ /* 0x000fe40005800000 */
[----:B------:R-:W-:-:S02]  /*9af0*/  LOP3.LUT R60, R171, 0xa0, R170, 0xfe, !PT ;  /* 0x000000a0ab3c7812 */ /* 0x000fc400078efeaa */
[CC--:B------:R-:W-:Y:S02]  /*9b00*/  ISETP.GE.AND P2, PT, R64.reuse, R196.reuse, PT ;  /* 0x000000c44000720c */ /* 0x0c0fe40003f46270 */
[----:B------:R-:W-:Y:S02]  /*9b10*/  ISETP.GE.AND P3, PT, R64, R195, PT ;  /* 0x000000c34000720c */ /* 0x000fe40003f66270 */
[----:B------:R-:W-:Y:S02]  /*9b20*/  LOP3.LUT R56, R171, 0xa8, R170, 0xfe, !PT ;  /* 0x000000a8ab387812 */ /* 0x000fe400078efeaa */
[----:B------:R-:W-:Y:S02]  /*9b30*/  FSEL R82, R52, -INF , !P4 ;  /* 0xff80000034527808 */ /* 0x000fe40006000000 */
[----:B------:R-:W-:Y:S02]  /*9b40*/  FSEL R54, R54, -INF , !P5 ;  /* 0xff80000036367808 */ /* 0x000fe40006800000 */
[----:B------:R-:W-:-:S02]  /*9b50*/  ISETP.GE.AND P4, PT, R60, R196, PT ;  /* 0x000000c43c00720c */ /* 0x000fc40003f86270 */
[-C--:B------:R-:W-:Y:S02]  /*9b60*/  ISETP.GE.AND P5, PT, R60, R195.reuse, PT ;  /* 0x000000c33c00720c */ /* 0x080fe40003fa6270 */
[----:B------:R-:W-:Y:S02]  /*9b70*/  FSEL R156, R48, -INF , !P2 ;  /* 0xff800000309c7808 */ /* 0x000fe40005000000 */
[----:B------:R-:W-:Y:S02]  /*9b80*/  FSEL R50, R50, -INF , !P3 ;  /* 0xff80000032327808 */ /* 0x000fe40005800000 */
[----:B------:R-:W-:Y:S02]  /*9b90*/  LOP3.LUT R52, R171, 0xb0, R170, 0xfe, !PT ;  /* 0x000000b0ab347812 */ /* 0x000fe400078efeaa */
[C---:B------:R-:W-:Y:S02]  /*9ba0*/  ISETP.GE.AND P2, PT, R56.reuse, R196, PT ;  /* 0x000000c43800720c */ /* 0x040fe40003f46270 */
        /* <DEDUP_REMOVED lines=8> */
[C-C-:B------:R-:W-:Y:S02]  /*9c30*/  LOP3.LUT R44, R171.reuse, 0xc0, R170.reuse, 0xfe, !PT ;  /* 0x000000c0ab2c7812 */ /* 0x140fe400078efeaa */
        /* <DEDUP_REMOVED lines=19> */
[C---:B------:R-:W-:Y:S02]  /*9d70*/  ISETP.GE.AND P2, PT, R48.reuse, R196, PT ;  /* 0x000000c43000720c */ /* 0x040fe40003f46270 */
[----:B------:R-:W-:Y:S02]  /*9d80*/  ISETP.GE.AND P3, PT, R48, R195, PT ;  /* 0x000000c33000720c */ /* 0x000fe40003f66270 */
[----:B------:R-:W-:-:S02]  /*9d90*/  LOP3.LUT R26, R171, 0xe8, R170, 0xfe, !PT ;  /* 0x000000e8ab1a7812 */ /* 0x000fc400078efeaa */
[----:B------:R-:W-:Y:S02]  /*9da0*/  LOP3.LUT R28, R171, 0xe0, R170, 0xfe, !PT ;  /* 0x000000e0ab1c7812 */ /* 0x000fe400078efeaa */
[----:B------:R-:W-:Y:S02]  /*9db0*/  FSEL R16, R16, -INF , !P2 ;  /* 0xff80000010107808 */ /* 0x000fe40005000000 */
[----:B------:R-:W-:Y:S02]  /*9dc0*/  FSEL R52, R18, -INF , !P3 ;  /* 0xff80000012347808 */ /* 0x000fe40005800000 */
[----:B------:R-:W-:Y:S02]  /*9dd0*/  FSEL R20, R20, -INF , !P4 ;  /* 0xff80000014147808 */ /* 0x000fe40006000000 */
[----:B------:R-:W-:Y:S02]  /*9de0*/  FSEL R48, R22, -INF , !P5 ;  /* 0xff80000016307808 */ /* 0x000fe40006800000 */
[----:B------:R-:W-:-:S02]  /*9df0*/  ISETP.GE.AND P2, PT, R26, R196, PT ;  /* 0x000000c41a00720c */ /* 0x000fc40003f46270 */
[-C--:B------:R-:W-:Y:S02]  /*9e00*/  ISETP.GE.AND P3, PT, R26, R195.reuse, PT ;  /* 0x000000c31a00720c */ /* 0x080fe40003f66270 */
[C---:B------:R-:W-:Y:S02]  /*9e10*/  ISETP.GE.AND P4, PT, R28.reuse, R196, PT ;  /* 0x000000c41c00720c */ /* 0x040fe40003f86270 */
[-C--:B------:R-:W-:Y:S02]  /*9e20*/  ISETP.GE.AND P5, PT, R28, R195.reuse, PT ;  /* 0x000000c31c00720c */ /* 0x080fe40003fa6270 */
[C---:B------:R-:W-:Y:S02]  /*9e30*/  LOP3.LUT R26, R171.reuse, R170, RZ, 0xfc, !PT ;  /* 0x000000aaab1a7212 */ /* 0x040fe400078efcff */
[C-C-:B------:R-:W-:Y:S02]  /*9e40*/  LOP3.LUT R18, R171.reuse, 0xf0, R170.reuse, 0xfe, !PT ;  /* 0x000000f0ab127812 */ /* 0x140fe400078efeaa */
[----:B------:R-:W-:Y:S01]  /*9e50*/  LOP3.LUT R170, R171, 0xf8, R170, 0xfe, !PT ;  /* 0x000000f8abaa7812 */ /* 0x000fe200078efeaa */
[----:B------:R-:W-:Y:S01]  /*9e60*/  VIADD R28, R26, 0x41 ;  /* 0x000000411a1c7836 */ /* 0x000fe20000000000 */
[----:B------:R-:W-:Y:S01]  /*9e70*/  FSEL R12, R12, -INF , !P4 ;  /* 0xff8000000c0c7808 */ /* 0x000fe20006000000 */
[----:B------:R-:W-:Y:S01]  /*9e80*/  VIADD R30, R26, 0x49 ;  /* 0x000000491a1e7836 */ /* 0x000fe20000000000 */
[----:B------:R-:W-:Y:S01]  /*9e90*/  FSEL R56, R14, -INF , !P5 ;  /* 0xff8000000e387808 */ /* 0x000fe20006800000 */
[----:B------:R-:W-:Y:S01]  /*9ea0*/  VIADD R14, R26, 0x1 ;  /* 0x000000011a0e7836 */ /* 0x000fe20000000000 */
[----:B------:R-:W-:Y:S01]  /*9eb0*/  ISETP.GE.AND P4, PT, R18, R196, PT ;  /* 0x000000c41200720c */ /* 0x000fe20003f86270 */
[----:B------:R-:W-:Y:S01]  /*9ec0*/  VIADD R86, R26, 0x51 ;  /* 0x000000511a567836 */ /* 0x000fe20000000000 */
[----:B------:R-:W-:-:S02]  /*9ed0*/  ISETP.GE.AND P5, PT, R18, R195, PT ;  /* 0x000000c31200720c */ /* 0x000fc40003fa6270 */
[----:B------:R-:W-:Y:S02]  /*9ee0*/  FSEL R8, R8, -INF , !P2 ;  /* 0xff80000008087808 */ /* 0x000fe40005000000 */
[----:B------:R-:W-:Y:S01]  /*9ef0*/  FSEL R60, R10, -INF , !P3 ;  /* 0xff8000000a3c7808 */ /* 0x000fe20005800000 */
[----:B------:R-:W-:Y:S01]  /*9f00*/  VIADD R10, R26, 0x9 ;  /* 0x000000091a0a7836 */ /* 0x000fe20000000000 */
[-C--:B------:R-:W-:Y:S02]  /*9f10*/  ISETP.GE.AND P2, PT, R170, R196.reuse, PT ;  /* 0x000000c4aa00720c */ /* 0x080fe40003f46270 */
[----:B------:R-:W-:Y:S01]  /*9f20*/  FSEL R62, R4, -INF , !P4 ;  /* 0xff800000043e7808 */ /* 0x000fe20006000000 */
[----:B------:R-:W-:Y:S01]  /*9f30*/  VIADD R4, R26, 0x19 ;  /* 0x000000191a047836 */ /* 0x000fe20000000000 */
[----:B------:R-:W-:Y:S01]  /*9f40*/  FSEL R64, R6, -INF , !P5 ;  /* 0xff80000006407808 */ /* 0x000fe20006800000 */
[----:B------:R-:W-:Y:S01]  /*9f50*/  VIADD R6, R26, 0x11 ;  /* 0x000000111a067836 */ /* 0x000fe20000000000 */
[----:B------:R-:W-:-:S02]  /*9f60*/  ISETP.GE.AND P4, PT, R14, R196, PT ;  /* 0x000000c40e00720c */ /* 0x000fc40003f86270 */
[-C--:B------:R-:W-:Y:S02]  /*9f70*/  ISETP.GE.AND P5, PT, R14, R195.reuse, PT ;  /* 0x000000c30e00720c */ /* 0x080fe40003fa6270 */
[----:B------:R-:W-:Y:S02]  /*9f80*/  FSEL R66, R184, -INF , !P2 ;  /* 0xff800000b8427808 */ /* 0x000fe40005000000 */
[C---:B------:R-:W-:Y:S02]  /*9f90*/  ISETP.GE.AND P2, PT, R10.reuse, R196, PT ;  /* 0x000000c40a00720c */ /* 0x040fe40003f46270 */
[----:B------:R-:W-:Y:S02]  /*9fa0*/  FSEL R125, R125, -INF , !P4 ;  /* 0xff8000007d7d7808 */ /* 0x000fe40006000000 */
[----:B------:R-:W-:Y:S02]  /*9fb0*/  FSEL R22, R127, -INF , !P5 ;  /* 0xff8000007f167808 */ /* 0x000fe40006800000 */
[----:B------:R-:W-:-:S02]  /*9fc0*/  ISETP.GE.AND P4, PT, R10, R195, PT ;  /* 0x000000c30a00720c */ /* 0x000fc40003f86270 */
[CC--:B------:R-:W-:Y:S02]  /*9fd0*/  ISETP.GE.AND P5, PT, R6.reuse, R196.reuse, PT ;  /* 0x000000c40600720c */ /* 0x0c0fe40003fa6270 */
[----:B------:R-:W-:Y:S02]  /*9fe0*/  FSEL R121, R121, -INF , !P2 ;  /* 0xff80000079797808 */ /* 0x000fe40005000000 */
[----:B------:R-:W-:Y:S01]  /*9ff0*/  ISETP.GE.AND P2, PT, R6, R195, PT ;  /* 0x000000c30600720c */ /* 0x000fe20003f46270 */
[----:B------:R-:W-:Y:S01]  /*a000*/  VIADD R6, R26, 0x21 ;  /* 0x000000211a067836 */ /* 0x000fe20000000000 */
[----:B------:R-:W-:Y:S02]  /*a010*/  FSEL R123, R123, -INF , !P4 ;  /* 0xff8000007b7b7808 */ /* 0x000fe40006000000 */
[----:B------:R-:W-:Y:S02]  /*a020*/  FSEL R90, R117, -INF , !P5 ;  /* 0xff800000755a7808 */ /* 0x000fe40006800000 */
[----:B------:R-:W-:-:S02]  /*a030*/  ISETP.GE.AND P4, PT, R4, R196, PT ;  /* 0x000000c40400720c */ /* 0x000fc40003f86270 */
[-C--:B------:R-:W-:Y:S01]  /*a040*/  ISETP.GE.AND P5, PT, R4, R195.reuse, PT ;  /* 0x000000c30400720c */ /* 0x080fe20003fa6270 */
[----:B------:R-:W-:Y:S01]  /*a050*/  VIADD R4, R26, 0x29 ;  /* 0x000000291a047836 */ /* 0x000fe20000000000 */
[----:B------:R-:W-:Y:S02]  /*a060*/  FSEL R119, R119, -INF , !P2 ;  /* 0xff80000077777808 */ /* 0x000fe40005000000 */
[C---:B------:R-:W-:Y:S02]  /*a070*/  ISETP.GE.AND P2, PT, R6.reuse, R196, PT ;  /* 0x000000c40600720c */ /* 0x040fe40003f46270 */
[----:B------:R-:W-:Y:S02]  /*a080*/  FSEL R113, R113, -INF , !P4 ;  /* 0xff80000071717808 */ /* 0x000fe40006000000 */
[----:B------:R-:W-:Y:S01]  /*a090*/  ISETP.GE.AND P4, PT, R6, R195, PT ;  /* 0x000000c30600720c */ /* 0x000fe20003f86270 */
[----:B------:R-:W-:Y:S01]  /*a0a0*/  VIADD R6, R26, 0x31 ;  /* 0x000000311a067836 */ /* 0x000fe20000000000 */
[----:B------:R-:W-:-:S02]  /*a0b0*/  FSEL R18, R115, -INF , !P5 ;  /* 0xff80000073127808 */ /* 0x000fc40006800000 */
[CC--:B------:R-:W-:Y:S02]  /*a0c0*/  ISETP.GE.AND P5, PT, R4.reuse, R196.reuse, PT ;  /* 0x000000c40400720c */ /* 0x0c0fe40003fa6270 */
[----:B------:R-:W-:Y:S02]  /*a0d0*/  FSEL R109, R109, -INF , !P2 ;  /* 0xff8000006d6d7808 */ /* 0x000fe40005000000 */
[----:B------:R-:W-:Y:S01]  /*a0e0*/  ISETP.GE.AND P2, PT, R4, R195, PT ;  /* 0x000000c30400720c */ /* 0x000fe20003f46270 */
[----:B------:R-:W-:Y:S01]  /*a0f0*/  VIADD R4, R26, 0x39 ;  /* 0x000000391a047836 */ /* 0x000fe20000000000 */
[----:B------:R-:W-:Y:S02]  /*a100*/  FSEL R14, R111, -INF , !P4 ;  /* 0xff8000006f0e7808 */ /* 0x000fe40006000000 */
[----:B------:R-:W-:Y:S02]  /*a110*/  FSEL R105, R105, -INF , !P5 ;  /* 0xff80000069697808 */ /* 0x000fe40006800000 */
        /* <DEDUP_REMOVED lines=9> */
[----:B------:R-:W-:Y:S02]  /*a1b0*/  ISETP.GE.AND P2, PT, R28, R195, PT ;  /* 0x000000c31c00720c */ /* 0x000fe40003f46270 */
[----:B------:R-:W-:Y:S02]  /*a1c0*/  FSEL R4, R99, -INF , !P4 ;  /* 0xff80000063047808 */ /* 0x000fe40006000000 */
[----:B------:R-:W-:Y:S02]  /*a1d0*/  FSEL R93, R93, -INF , !P5 ;  /* 0xff8000005d5d7808 */ /* 0x000fe40006800000 */
[----:B------:R-:W-:-:S02]  /*a1e0*/  ISETP.GE.AND P4, PT, R30, R196, PT ;  /* 0x000000c41e00720c */ /* 0x000fc40003f86270 */
[-C--:B------:R-:W-:Y:S01]  /*a1f0*/  ISETP.GE.AND P5, PT, R30, R195.reuse, PT ;  /* 0x000000c31e00720c */ /* 0x080fe20003fa6270 */
[----:B------:R-:W-:Y:S01]  /*a200*/  VIADD R30, R26, 0x59 ;  /* 0x000000591a1e7836 */ /* 0x000fe20000000000 */
[----:B------:R-:W-:Y:S02]  /*a210*/  FSEL R28, R95, -INF , !P2 ;  /* 0xff8000005f1c7808 */ /* 0x000fe40005000000 */
[----:B------:R-:W-:Y:S02]  /*a220*/  ISETP.GE.AND P2, PT, R86, R196, PT ;  /* 0x000000c45600720c */ /* 0x000fe40003f46270 */
[----:B------:R-:W-:Y:S02]  /*a230*/  FSEL R89, R89, -INF , !P4 ;  /* 0xff80000059597808 */ /* 0x000fe40006000000 */
[----:B------:R-:W-:Y:S01]  /*a240*/  FSEL R200, R91, -INF , !P5 ;  /* 0xff8000005bc87808 */ /* 0x000fe20006800000 */
[----:B------:R-:W-:Y:S01]  /*a250*/  VIADD R91, R26, 0x61 ;  /* 0x000000611a5b7836 */ /* 0x000fe20000000000 */
[----:B------:R-:W-:-:S02]  /*a260*/  ISETP.GE.AND P4, PT, R86, R195, PT ;  /* 0x000000c35600720c */ /* 0x000fc40003f86270 */
[----:B------:R-:W-:Y:S02]  /*a270*/  FSEL R86, R85, -INF , !P2 ;  /* 0xff80000055567808 */ /* 0x000fe40005000000 */
[CC--:B------:R-:W-:Y:S02]  /*a280*/  ISETP.GE.AND P5, PT, R30.reuse, R196.reuse, PT ;  /* 0x000000c41e00720c */ /* 0x0c0fe40003fa6270 */
[----:B------:R-:W-:Y:S01]  /*a290*/  ISETP.GE.AND P2, PT, R30, R195, PT ;  /* 0x000000c31e00720c */ /* 0x000fe20003f46270 */
[----:B------:R-:W-:Y:S01]  /*a2a0*/  VIADD R30, R26, 0x69 ;  /* 0x000000691a1e7836 */ /* 0x000fe20000000000 */
[----:B------:R-:W-:Y:S02]  /*a2b0*/  FSEL R199, R87, -INF , !P4 ;  /* 0xff80000057c77808 */ /* 0x000fe40006000000 */
[----:B------:R-:W-:Y:S02]  /*a2c0*/  ISETP.GE.AND P4, PT, R91, R196, PT ;  /* 0x000000c45b00720c */ /* 0x000fe40003f86270 */
[----:B------:R-:W-:-:S02]  /*a2d0*/  FSEL R85, R81, -INF , !P5 ;  /* 0xff80000051557808 */ /* 0x000fc40006800000 */
[----:B------:R-:W-:Y:S01]  /*a2e0*/  FSEL R198, R83, -INF , !P2 ;  /* 0xff80000053c67808 */ /* 0x000fe20005000000 */
[----:B------:R-:W-:Y:S01]  /*a2f0*/  VIADD R83, R26, 0x71 ;  /* 0x000000711a537836 */ /* 0x000fe20000000000 */
[-C--:B------:R-:W-:Y:S02]  /*a300*/  ISETP.GE.AND P5, PT, R91, R195.reuse, PT ;  /* 0x000000c35b00720c */ /* 0x080fe40003fa6270 */
[----:B------:R-:W-:Y:S02]  /*a310*/  FSEL R81, R77, -INF , !P4 ;  /* 0xff8000004d517808 */ /* 0x000fe40006000000 */
[CC--:B------:R-:W-:Y:S02]  /*a320*/  ISETP.GE.AND P2, PT, R30.reuse, R196.reuse, PT ;  /* 0x000000c41e00720c */ /* 0x0c0fe40003f46270 */
[----:B------:R-:W-:Y:S01]  /*a330*/  ISETP.GE.AND P4, PT, R30, R195, PT ;  /* 0x000000c31e00720c */ /* 0x000fe20003f86270 */
[C---:B------:R-:W-:Y:S01]  /*a340*/  VIADD R30, R26.reuse, 0x79 ;  /* 0x000000791a1e7836 */ /* 0x040fe20000000000 */
[----:B------:R-:W-:Y:S01]  /*a350*/  FSEL R197, R79, -INF , !P5 ;  /* 0xff8000004fc57808 */ /* 0x000fe20006800000 */
[----:B------:R-:W-:Y:S01]  /*a360*/  VIADD R79, R26, 0x81 ;  /* 0x000000811a4f7836 */ /* 0x000fe20000000000 */
[----:B------:R-:W-:-:S02]  /*a370*/  ISETP.GE.AND P5, PT, R83, R196, PT ;  /* 0x000000c45300720c */ /* 0x000fc40003fa6270 */
[----:B------:R-:W-:Y:S02]  /*a380*/  FSEL R77, R73, -INF , !P2 ;  /* 0xff800000494d7808 */ /* 0x000fe40005000000 */
[-C--:B------:R-:W-:Y:S02]  /*a390*/  ISETP.GE.AND P2, PT, R83, R195.reuse, PT ;  /* 0x000000c35300720c */ /* 0x080fe40003f46270 */
[----:B------:R-:W-:Y:S02]  /*a3a0*/  FSEL R184, R75, -INF , !P4 ;  /* 0xff8000004bb87808 */ /* 0x000fe40006000000 */
[C---:B------:R-:W-:Y:S02]  /*a3b0*/  ISETP.GE.AND P4, PT, R30.reuse, R196, PT ;  /* 0x000000c41e00720c */ /* 0x040fe40003f86270 */
[----:B------:R-:W-:Y:S02]  /*a3c0*/  FSEL R75, R69, -INF , !P5 ;  /* 0xff800000454b7808 */ /* 0x000fe40006800000 */
[----:B------:R-:W-:Y:S01]  /*a3d0*/  ISETP.GE.AND P5, PT, R30, R195, PT ;  /* 0x000000c31e00720c */ /* 0x000fe20003fa6270 */
[----:B------:R-:W-:Y:S01]  /*a3e0*/  VIADD R30, R26, 0x89 ;  /* 0x000000891a1e7836 */ /* 0x000fe20000000000 */
[----:B------:R-:W-:-:S02]  /*a3f0*/  FSEL R183, R71, -INF , !P2 ;  /* 0xff80000047b77808 */ /* 0x000fc40005000000 */
[-C--:B------:R-:W-:Y:S02]  /*a400*/  ISETP.GE.AND P2, PT, R79, R196.reuse, PT ;  /* 0x000000c44f00720c */ /* 0x080fe40003f46270 */
[----:B------:R-:W-:Y:S01]  /*a410*/  FSEL R73, R65, -INF , !P4 ;  /* 0xff80000041497808 */ /* 0x000fe20006000000 */
[----:B------:R-:W-:Y:S01]  /*a420*/  VIADD R65, R26, 0x91 ;  /* 0x000000911a417836 */ /* 0x000fe20000000000 */
[----:B------:R-:W-:Y:S02]  /*a430*/  ISETP.GE.AND P4, PT, R79, R195, PT ;  /* 0x000000c34f00720c */ /* 0x000fe40003f86270 */
[----:B------:R-:W-:Y:S02]  /*a440*/  FSEL R182, R67, -INF , !P5 ;  /* 0xff80000043b67808 */ /* 0x000fe40006800000 */
[----:B------:R-:W-:Y:S02]  /*a450*/  FSEL R71, R61, -INF , !P2 ;  /* 0xff8000003d477808 */ /* 0x000fe40005000000 */
[----:B------:R-:W-:-:S02]  /*a460*/  ISETP.GE.AND P5, PT, R30, R196, PT ;  /* 0x000000c41e00720c */ /* 0x000fc40003fa6270 */
[----:B------:R-:W-:Y:S01]  /*a470*/  ISETP.GE.AND P2, PT, R30, R195, PT ;  /* 0x000000c31e00720c */ /* 0x000fe20003f46270 */
[C---:B------:R-:W-:Y:S01]  /*a480*/  VIADD R30, R26.reuse, 0x99 ;  /* 0x000000991a1e7836 */ /* 0x040fe20000000000 */
[----:B------:R-:W-:Y:S02]  /*a490*/  FSEL R181, R63, -INF , !P4 ;  /* 0xff8000003fb57808 */ /* 0x000fe40006000000 */
[-C--:B------:R-:W-:Y:S02]  /*a4a0*/  ISETP.GE.AND P4, PT, R65, R196.reuse, PT ;  /* 0x000000c44100720c */ /* 0x080fe40003f86270 */
[----:B------:R-:W-:Y:S02]  /*a4b0*/  FSEL R174, R59, -INF , !P2 ;  /* 0xff8000003bae7808 */ /* 0x000fe40005000000 */
[----:B------:R-:W-:Y:S02]  /*a4c0*/  FSEL R67, R53, -INF , !P4 ;  /* 0xff80000035437808 */ /* 0x000fe40006000000 */
[----:B------:R-:W-:Y:S01]  /*a4d0*/  FSEL R69, R57, -INF , !P5 ;  /* 0xff80000039457808 */ /* 0x000fe20006800000 */
[----:B------:R-:W-:Y:S01]  /*a4e0*/  VIADD R57, R26, 0xa1 ;  /* 0x000000a11a397836 */ /* 0x000fe20000000000 */
[----:B------:R-:W-:-:S02]  /*a4f0*/  ISETP.GE.AND P2, PT, R30, R196, PT ;  /* 0x000000c41e00720c */ /* 0x000fc40003f46270 */
[-C--:B------:R-:W-:Y:S01]  /*a500*/  ISETP.GE.AND P4, PT, R30, R195.reuse, PT ;  /* 0x000000c31e00720c */ /* 0x080fe20003f86270 */
[----:B------:R-:W-:Y:S01]  /*a510*/  VIADD R30, R26, 0xa9 ;  /* 0x000000a91a1e7836 */ /* 0x000fe20000000000 */
[-C--:B------:R-:W-:Y:S02]  /*a520*/  ISETP.GE.AND P5, PT, R65, R195.reuse, PT ;  /* 0x000000c34100720c */ /* 0x080fe40003fa6270 */
[----:B------:R-:W-:Y:S02]  /*a530*/  ISETP.GE.AND P3, PT, R170, R195, PT ;  /* 0x000000c3aa00720c */ /* 0x000fe40003f66270 */
[----:B------:R-:W-:Y:S02]  /*a540*/  FSEL R170, R55, -INF , !P5 ;  /* 0xff80000037aa7808 */ /* 0x000fe40006800000 */
[----:B------:R-:W-:Y:S01]  /*a550*/  FSEL R65, R49, -INF , !P2 ;  /* 0xff80000031417808 */ /* 0x000fe20005000000 */
[----:B------:R-:W-:Y:S01]  /*a560*/  VIADD R49, R26, 0xb1 ;  /* 0x000000b11a317836 */ /* 0x000fe20000000000 */
[----:B------:R-:W-:-:S02]  /*a570*/  FSEL R162, R51, -INF , !P4 ;  /* 0xff80000033a27808 */ /* 0x000fc40006000000 */
[CC--:B------:R-:W-:Y:S02]  /*a580*/  ISETP.GE.AND P5, PT, R57.reuse, R196.reuse, PT ;  /* 0x000000c43900720c */ /* 0x0c0fe40003fa6270 */
[-C--:B------:R-:W-:Y:S02]  /*a590*/  ISETP.GE.AND P2, PT, R57, R195.reuse, PT ;  /* 0x000000c33900720c */ /* 0x080fe40003f46270 */
[----:B------:R-:W-:Y:S02]  /*a5a0*/  ISETP.GE.AND P4, PT, R30, R196, PT ;  /* 0x000000c41e00720c */ /* 0x000fe40003f86270 */
[----:B------:R-:W-:Y:S01]  /*a5b0*/  FSEL R63, R45, -INF , !P5 ;  /* 0xff8000002d3f7808 */ /* 0x000fe20006800000 */
[C---:B------:R-:W-:Y:S01]  /*a5c0*/  VIADD R45, R26.reuse, 0xb9 ;  /* 0x000000b91a2d7836 */ /* 0x040fe20000000000 */
[----:B------:R-:W-:Y:S02]  /*a5d0*/  FSEL R159, R47, -INF , !P2 ;  /* 0xff8000002f9f7808 */ /* 0x000fe40005000000 */
[----:B------:R-:W-:Y:S01]  /*a5e0*/  FSEL R61, R41, -INF , !P4 ;  /* 0xff800000293d7808 */ /* 0x000fe20006000000 */
[----:B------:R-:W-:Y:S01]  /*a5f0*/  VIADD R41, R26, 0xc1 ;  /* 0x000000c11a297836 */ /* 0x000fe20000000000 */
[----:B------:R-:W-:-:S02]  /*a600*/  ISETP.GE.AND P5, PT, R30, R195, PT ;  /* 0x000000c31e00720c */ /* 0x000fc40003fa6270 */
[CC--:B------:R-:W-:Y:S02]  /*a610*/  ISETP.GE.AND P2, PT, R49.reuse, R196.reuse, PT ;  /* 0x000000c43100720c */ /* 0x0c0fe40003f46270 */
[----:B------:R-:W-:Y:S02]  /*a620*/  ISETP.GE.AND P4, PT, R49, R195, PT ;  /* 0x000000c33100720c */ /* 0x000fe40003f86270 */
[----:B------:R-:W-:Y:S02]  /*a630*/  FSEL R130, R43, -INF , !P5 ;  /* 0xff8000002b827808 */ /* 0x000fe40006800000 */
[----:B------:R-:W-:Y:S02]  /*a640*/  FSEL R30, R37, -INF , !P2 ;  /* 0xff800000251e7808 */ /* 0x000fe40005000000 */
[----:B------:R-:W-:Y:S01]  /*a650*/  FSEL R117, R39, -INF , !P4 ;  /* 0xff80000027757808 */ /* 0x000fe20006000000 */
[----:B------:R-:W-:Y:S01]  /*a660*/  VIADD R39, R26, 0xc9 ;  /* 0x000000c91a277836 */ /* 0x000fe20000000000 */
[----:B------:R-:W-:-:S02]  /*a670*/  ISETP.GE.AND P5, PT, R45, R196, PT ;  /* 0x000000c42d00720c */ /* 0x000fc40003fa6270 */
[-C--:B------:R-:W-:Y:S02]  /*a680*/  ISETP.GE.AND P2, PT, R45, R195.reuse, PT ;  /* 0x000000c32d00720c */ /* 0x080fe40003f46270 */
[----:B------:R-:W-:Y:S02]  /*a690*/  ISETP.GE.AND P4, PT, R41, R196, PT ;  /* 0x000000c42900720c */ /* 0x000fe40003f86270 */
[----:B------:R-:W-:Y:S02]  /*a6a0*/  FSEL R33, R33, -INF , !P5 ;  /* 0xff80000021217808 */ /* 0x000fe40006800000 */
[----:B------:R-:W-:Y:S01]  /*a6b0*/  FSEL R37, R35, -INF , !P2 ;  /* 0xff80000023257808 */ /* 0x000fe20005000000 */
[----:B------:R-:W-:Y:S01]  /*a6c0*/  VIADD R35, R26, 0xd1 ;  /* 0x000000d11a237836 */ /* 0x000fe20000000000 */
[----:B------:R-:W-:Y:S02]  /*a6d0*/  FSEL R29, R29, -INF , !P4 ;  /* 0xff8000001d1d7808 */ /* 0x000fe40006000000 */
[----:B------:R-:W-:-:S02]  /*a6e0*/  ISETP.GE.AND P5, PT, R41, R195, PT ;  /* 0x000000c32900720c */ /* 0x000fc40003fa6270 */
[CC--:B------:R-:W-:Y:S02]  /*a6f0*/  ISETP.GE.AND P2, PT, R39.reuse, R196.reuse, PT ;  /* 0x000000c42700720c */ /* 0x0c0fe40003f46270 */
[----:B------:R-:W-:Y:S02]  /*a700*/  ISETP.GE.AND P4, PT, R39, R195, PT ;  /* 0x000000c32700720c */ /* 0x000fe40003f86270 */
[----:B------:R-:W-:Y:S01]  /*a710*/  FSEL R39, R31, -INF , !P5 ;  /* 0xff8000001f277808 */ /* 0x000fe20006800000 */
[C---:B------:R-:W-:Y:S01]  /*a720*/  VIADD R31, R26.reuse, 0xd9 ;  /* 0x000000d91a1f7836 */ /* 0x040fe20000000000 */
[----:B------:R-:W-:Y:S02]  /*a730*/  FSEL R25, R25, -INF , !P2 ;  /* 0xff80000019197808 */ /* 0x000fe40005000000 */
[----:B------:R-:W-:Y:S01]  /*a740*/  FSEL R41, R27, -INF , !P4 ;  /* 0xff8000001b297808 */ /* 0x000fe20006000000 */
[----:B------:R-:W-:Y:S01]  /*a750*/  VIADD R27, R26, 0xe1 ;  /* 0x000000e11a1b7836 */ /* 0x000fe20000000000 */
[----:B------:R-:W-:-:S02]  /*a760*/  ISETP.GE.AND P5, PT, R35, R196, PT ;  /* 0x000000c42300720c */ /* 0x000fc40003fa6270 */
[-C--:B------:R-:W-:Y:S02]  /*a770*/  ISETP.GE.AND P2, PT, R35, R195.reuse, PT ;  /* 0x000000c32300720c */ /* 0x080fe40003f46270 */
[----:B------:R-:W-:Y:S02]  /*a780*/  FSEL R21, R21, -INF , !P5 ;  /* 0xff80000015157808 */ /* 0x000fe40006800000 */
[----:B------:R-:W-:Y:S01]  /*a790*/  FSEL R43, R23, -INF , !P2 ;  /* 0xff800000172b7808 */ /* 0x000fe20005000000 */
[----:B------:R-:W-:Y:S01]  /*a7a0*/  VIADD R23, R26, 0xe9 ;  /* 0x000000e91a177836 */ /* 0x000fe20000000000 */
[CC--:B------:R-:W-:Y:S02]  /*a7b0*/  ISETP.GE.AND P4, PT, R31.reuse, R196.reuse, PT ;  /* 0x000000c41f00720c */ /* 0x0c0fe40003f86270 */
[----:B------:R-:W-:Y:S02]  /*a7c0*/  ISETP.GE.AND P5, PT, R31, R195, PT ;  /* 0x000000c31f00720c */ /* 0x000fe40003fa6270 */
[----:B------:R-:W-:-:S02]  /*a7d0*/  ISETP.GE.AND P2, PT, R27, R196, PT ;  /* 0x000000c41b00720c */ /* 0x000fc40003f46270 */
[----:B------:R-:W-:Y:S02]  /*a7e0*/  FSEL R17, R17, -INF , !P4 ;  /* 0xff80000011117808 */ /* 0x000fe40006000000 */
[----:B------:R-:W-:Y:S01]  /*a7f0*/  FSEL R45, R19, -INF , !P5 ;  /* 0xff800000132d7808 */ /* 0x000fe20006800000 */
[----:B------:R-:W-:Y:S01]  /*a800*/  VIADD R19, R26, 0xf1 ;  /* 0x000000f11a137836 */ /* 0x000fe20000000000 */
[----:B------:R-:W-:Y:S02]  /*a810*/  FSEL R13, R13, -INF , !P2 ;  /* 0xff8000000d0d7808 */ /* 0x000fe40005000000 */
[-C--:B------:R-:W-:Y:S02]  /*a820*/  ISETP.GE.AND P4, PT, R27, R195.reuse, PT ;  /* 0x000000c31b00720c */ /* 0x080fe40003f86270 */
[C---:B------:R-:W-:Y:S02]  /*a830*/  ISETP.GE.AND P5, PT, R23.reuse, R196, PT ;  /* 0x000000c41700720c */ /* 0x040fe40003fa6270 */
[----:B------:R-:W-:-:S02]  /*a840*/  ISETP.GE.AND P2, PT, R23, R195, PT ;  /* 0x000000c31700720c */ /* 0x000fc40003f46270 */
[----:B------:R-:W-:Y:S02]  /*a850*/  FSEL R47, R15, -INF , !P4 ;  /* 0xff8000000f2f7808 */ /* 0x000fe40006000000 */
[----:B------:R-:W-:Y:S01]  /*a860*/  FSEL R131, R9, -INF , !P5 ;  /* 0xff80000009837808 */ /* 0x000fe20006800000 */
[C---:B------:R-:W-:Y:S01]  /*a870*/  VIADD R9, R26.reuse, 0xf9 ;  /* 0x000000f91a097836 */ /* 0x040fe20000000000 */
[----:B------:R-:W-:Y:S02]  /*a880*/  FSEL R49, R11, -INF , !P2 ;  /* 0xff8000000b317808 */ /* 0x000fe40005000000 */
[CC--:B------:R-:W-:Y:S02]  /*a890*/  ISETP.GE.AND P4, PT, R19.reuse, R196.reuse, PT ;  /* 0x000000c41300720c */ /* 0x0c0fe40003f86270 */
[----:B------:R-:W-:Y:S02]  /*a8a0*/  ISETP.GE.AND P5, PT, R19, R195, PT ;  /* 0x000000c31300720c */ /* 0x000fe40003fa6270 */
[----:B------:R-:W-:-:S02]  /*a8b0*/  ISETP.GE.AND P2, PT, R26, R196, PT ;  /* 0x000000c41a00720c */ /* 0x000fc40003f46270 */
[----:B------:R-:W-:Y:S02]  /*a8c0*/  FSEL R51, R5, -INF , !P4 ;  /* 0xff80000005337808 */ /* 0x000fe40006000000 */
[----:B------:R-:W-:Y:S02]  /*a8d0*/  FSEL R53, R7, -INF , !P5 ;  /* 0xff80000007357808 */ /* 0x000fe40006800000 */
[----:B------:R-:W-:Y:S02]  /*a8e0*/  FSEL R124, R124, -INF , !P2 ;  /* 0xff8000007c7c7808 */ /* 0x000fe40005000000 */
[-C--:B------:R-:W-:Y:S02]  /*a8f0*/  ISETP.GE.AND P4, PT, R26, R195.reuse, PT ;  /* 0x000000c31a00720c */ /* 0x080fe40003f86270 */
[C---:B------:R-:W-:Y:S02]  /*a900*/  ISETP.GE.AND P5, PT, R9.reuse, R196, PT ;  /* 0x000000c40900720c */ /* 0x040fe40003fa6270 */
[----:B------:R-:W-:-:S02]  /*a910*/  ISETP.GE.AND P2, PT, R9, R195, PT ;  /* 0x000000c30900720c */ /* 0x000fc40003f46270 */
[----:B------:R-:W-:Y:S02]  /*a920*/  FSEL R5, R126, -INF , !P4 ;  /* 0xff8000007e057808 */ /* 0x000fe40006000000 */
[----:B------:R-:W-:Y:S02]  /*a930*/  FSEL R55, R186, -INF , !P3 ;  /* 0xff800000ba377808 */ /* 0x000fe40005800000 */
[----:B------:R-:W-:Y:S02]  /*a940*/  FSEL R57, R185, -INF , !P5 ;  /* 0xff800000b9397808 */ /* 0x000fe40006800000 */
[----:B------:R-:W-:Y:S01]  /*a950*/  FSEL R59, R187, -INF , !P2 ;  /* 0xff800000bb3b7808 */ /* 0x000fe20005000000 */
[----:B------:R-:W-:Y:S06]  /*a960*/  @!P1 BRA `(.L_x_749) ;  /* 0x0000000800889947 */ /* 0x000fec0003800000 */
[----:B------:R-:W-:Y:S01]  /*a970*/  ULDC.64 UR6, c[0x0][0x208] ;  /* 0x0000820000067ab9 */ /* 0x000fe20000000a00 */
[----:B------:R-:W-:Y:S05]  /*a980*/  @!P6 BRA `(.L_x_750) ;  /* 0x0000000000f0e947 */ /* 0x000fea0003800000 */
[----:B------:R-:W1:Y:S01]  /*a990*/  LDC R9, c[0x0][0x380] ;  /* 0x0000e000ff097b82 */ /* 0x000e620000000800 */
[----:B------:R-:W-:Y:S01]  /*a9a0*/  IABS R23, R171 ;  /* 0x000000ab00177213 */ /* 0x000fe20000000000 */
[----:B------:R-:W-:Y:S01]  /*a9b0*/  ULDC.64 UR4, c[0x0][0x230] ;  /* 0x00008c0000047ab9 */ /* 0x000fe20000000a00 */
[----:B------:R-:W-:-:S04]  /*a9c0*/  IADD3 R27, R171, -0x100, RZ ;  /* 0xffffff00ab1b7810 */ /* 0x000fc80007ffe0ff */
[----:B------:R-:W-:Y:S02]  /*a9d0*/  IABS R15, R27 ;  /* 0x0000001b000f7213 */ /* 0x000fe40000000000 */
[-C--:B-1----:R-:W-:Y:S02]  /*a9e0*/  IABS R7, R9.reuse ;  /* 0x0000000900077213 */ /* 0x082fe40000000000 */
[-C--:B------:R-:W-:Y:S02]  /*a9f0*/  LOP3.LUT R171, R171, R9.reuse, RZ, 0x3c, !PT ;  /* 0x00000009abab7212 */ /* 0x080fe400078e3cff */
[----:B------:R-:W1:Y:S01]  /*aa00*/  I2F.RP R94, R7 ;  /* 0x00000007005e7306 */ /* 0x000e620000209400 */
[----:B------:R-:W-:Y:S02]  /*aa10*/  LOP3.LUT R27, R27, R9, RZ, 0x3c, !PT ;  /* 0x000000091b1b7212 */ /* 0x000fe400078e3cff */
[----:B------:R-:W-:-:S05]  /*aa20*/  ISETP.GE.AND P3, PT, R171, RZ, PT ;  /* 0x000000ffab00720c */ /* 0x000fca0003f66270 */
        /* <DEDUP_REMOVED lines=21> */
[----:B------:R-:W-:Y:S02]  /*ab80*/  ISETP.GE.AND P1, PT, R27, RZ, PT ;  /* 0x000000ff1b00720c */ /* 0x000fe40003f26270 */
[----:B------:R-:W-:-:S02]  /*ab90*/  ISETP.NE.AND P2, PT, R9, RZ, PT ;  /* 0x000000ff0900720c */ /* 0x000fc40003f45270 */
[----:B------:R-:W-:-:S05]  /*aba0*/  LOP3.LUT R11, RZ, R9, RZ, 0x33, !PT ;  /* 0x00000009ff0b7212 */ /* 0x000fca00078e33ff */
[----:B------:R-:W-:Y:S02]  /*abb0*/  @P5 IADD3 R31, R31, 0x1, RZ ;  /* 0x000000011f1f5810 */ /* 0x000fe40007ffe0ff */
[----:B------:R-:W-:Y:S02]  /*abc0*/  @P4 VIADD R26, R26, 0x1 ;  /* 0x000000011a1a4836 */ /* 0x000fe40000000000 */
[----:B------:R-:W-:-:S03]  /*abd0*/  MOV R7, R31 ;  /* 0x0000001f00077202 */ /* 0x000fc60000000f00 */
[----:B------:R-:W-:Y:S02]  /*abe0*/  @!P1 IADD3 R26, -R26, RZ, RZ ;  /* 0x000000ff1a1a9210 */ /* 0x000fe40007ffe1ff */
        /* <DEDUP_REMOVED lines=17> */
[----:B------:R-:W-:-:S04]  /*ad00*/  IMAD R9, R9, UR4, RZ ;  /* 0x0000000409097c24 */ /* 0x000fc8000f8e02ff */
[----:B------:R-:W-:Y:S02]  /*ad10*/  IMAD R9, R15, UR5, R9 ;  /* 0x000000050f097c24 */ /* 0x000fe4000f8e0209 */
[----:B------:R-:W-:-:S03]  /*ad20*/  IMAD.MOV.U32 R15, RZ, RZ, R26 ;  /* 0x000000ffff0f7224 */ /* 0x000fc600078e001a */
[----:B------:R-:W-:Y:S01]  /*ad30*/  IADD3 R11, R27, R9, RZ ;  /* 0x000000091b0b7210 */ /* 0x000fe20007ffe0ff */
[----:B------:R-:W-:Y:S06]  /*ad40*/  BRA `(.L_x_751) ;  /* 0x0000000000087947 */ /* 0x000fec0003800000 */
.L_x_750:
[----:B------:R-:W-:-:S04]  /*ad50*/  LEA R15, -R148, RZ, 0x8 ;  /* 0x000000ff940f7211 */ /* 0x000fc800078e41ff */
[----:B------:R-:W-:-:S07]  /*ad60*/  SHF.R.S32.HI R11, RZ, 0x1f, R15 ;  /* 0x0000001fff0b7819 */ /* 0x000fce000001140f */
.L_x_751:
[----:B------:R-:W-:Y:S01]  /*ad70*/  @!P0 IADD3 R9, P2, P1, R15, R193, R221 ;  /* 0x000000c10f098210 */ /* 0x000fe2000795e0dd */
[----:B------:R-:W-:Y:S01]  /*ad80*/  @!P0 IMAD.MOV.U32 R26, RZ, RZ, R193 ;  /* 0x000000ffff1a8224 */ /* 0x000fe200078e00c1 */
[----:B------:R1:W-:Y:S01]  /*ad90*/  @P0 STS [R226+0x1004], RZ ;  /* 0x001004ffe2000388 */ /* 0x0003e20000000800 */
[----:B------:R-:W-:Y:S01]  /*ada0*/  @!P0 IMAD.MOV.U32 R27, RZ, RZ, R192 ;  /* 0x000000ffff1b8224 */ /* 0x000fe200078e00c0 */
[----:B------:R-:W-:Y:S01]  /*adb0*/  @!P0 IADD3.X R7, R11, R192, R220, P2, P1 ;  /* 0x000000c00b078210 */ /* 0x000fe200017e24dc */
[----:B------:R-:W-:Y:S01]  /*adc0*/  BSSY B0, `(.L_x_752) ;  /* 0x0000059000007945 */ /* 0x000fe20003800000 */
[----:B------:R-:W-:Y:S01]  /*add0*/  @!P0 LEA R98, P1, R9, UR8, 0x1 ;  /* 0x0000000809628c11 */ /* 0x000fe2000f8208ff */
[C---:B------:R-:W-:Y:S01]  /*ade0*/  @!P0 IMAD.WIDE.U32 R94, R148.reuse, 0x60, R26 ;  /* 0x00000060945e8825 */ /* 0x040fe200078e001a */
[----:B------:R-:W-:Y:S01]  /*adf0*/  @!P0 LEA R102, P2, R15, R235, 0x1 ;  /* 0x000000eb0f668211 */ /* 0x000fe200078408ff */
[----:B------:R1:W-:Y:S01]  /*ae00*/  @P0 STS.64 [R226+0x1008], RZ ;  /* 0x001008ffe2000388 */ /* 0x0003e20000000a00 */
[----:B------:R-:W-:Y:S01]  /*ae10*/  @!P0 LEA.HI.X R99, R9, UR9, R7, 0x1, P1 ;  /* 0x0000000909638c11 */ /* 0x000fe200088f0c07 */
[----:B------:R-:W-:Y:S01]  /*ae20*/  @!P0 IMAD R26, R149, 0x60, RZ ;  /* 0x00000060951a8824 */ /* 0x000fe200078e02ff */
[C---:B------:R-:W-:Y:S01]  /*ae30*/  @!P0 IADD3 R27, P1, R15.reuse, R94, RZ ;  /* 0x0000005e0f1b8210 */ /* 0x040fe20007f3e0ff */
[----:B------:R1:W-:Y:S01]  /*ae40*/  @P0 STS [R226+0x1000], RZ ;  /* 0x001000ffe2000388 */ /* 0x0003e20000000800 */
[----:B------:R-:W-:Y:S01]  /*ae50*/  @!P0 LEA.HI.X R103, R15, R234, R11, 0x1, P2 ;  /* 0x000000ea0f678211 */ /* 0x000fe200010f0c0b */
[----:B------:R-:W-:Y:S01]  /*ae60*/  @!P0 IMAD.MOV.U32 R94, RZ, RZ, R193 ;  /* 0x000000ffff5e8224 */ /* 0x000fe200078e00c1 */
[----:B------:R-:W-:Y:S01]  /*ae70*/  @!P0 IADD3.X R26, R11, R26, R95, P1, !PT ;  /* 0x0000001a0b1a8210 */ /* 0x000fe20000ffe45f */
[----:B------:R-:W-:Y:S01]  /*ae80*/  @!P0 IMAD.MOV.U32 R95, RZ, RZ, R192 ;  /* 0x000000ffff5f8224 */ /* 0x000fe200078e00c0 */
[CC--:B------:R-:W-:Y:S01]  /*ae90*/  @!P0 LEA R23, P2, R148.reuse, R193.reuse, 0x6 ;  /* 0x000000c194178211 */ /* 0x0c0fe200078430ff */
[----:B------:R-:W-:Y:S01]  /*aea0*/  @!PT LDS RZ, [RZ] ;  /* 0x00000000fffff984 */ /* 0x000fe20000000800 */
[----:B------:R-:W-:Y:S01]  /*aeb0*/  @!PT LDS RZ, [RZ] ;  /* 0x00000000fffff984 */ /* 0x000fe20000000800 */
[----:B------:R-:W-:Y:S01]  /*aec0*/  @!PT LDS RZ, [RZ] ;  /* 0x00000000fffff984 */ /* 0x000fe20000000800 */
[----:B------:R2:W-:Y:S01]  /*aed0*/  @!P0 LDGSTS.E.BYPASS.LTC128B.128 [R226+0x1000], desc[UR6][R102.64] ;  /* 0x0100000066e28fae */ /* 0x0005e2000b901d46 */
[C---:B------:R-:W-:Y:S01]  /*aee0*/  @!P0 LEA R35, P4, R148.reuse, R193, 0x7 ;  /* 0x000000c194238211 */ /* 0x040fe200078838ff */
[C---:B------:R-:W-:Y:S01]  /*aef0*/  @!P0 IMAD.WIDE.U32 R94, R148.reuse, 0xc0, R94 ;  /* 0x000000c0945e8825 */ /* 0x040fe200078e005e */
[----:B------:R-:W-:Y:S01]  /*af00*/  @!P0 IADD3 R23, P1, R15, R23, RZ ;  /* 0x000000170f178210 */ /* 0x000fe20007f3e0ff */
[----:B------:R1:W-:Y:S01]  /*af10*/  @P0 STS.128 [R226+0x1800], RZ ;  /* 0x001800ffe2000388 */ /* 0x0003e20000000c00 */
[CCC-:B------:R-:W-:Y:S01]  /*af20*/  @!P0 LEA.HI.X R19, R148.reuse, R192.reuse, R149.reuse, 0x6, P2 ;  /* 0x000000c094138211 */ /* 0x1c0fe200010f3495 */
[----:B------:R-:W-:Y:S01]  /*af30*/  @!P0 IMAD R7, R149, 0xc0, RZ ;  /* 0x000000c095078824 */ /* 0x000fe200078e02ff */
[----:B------:R-:W-:Y:S01]  /*af40*/  @!P0 IADD3 R35, P3, R15, R35, RZ ;  /* 0x000000230f238210 */ /* 0x000fe20007f7e0ff */
[----:B------:R-:W-:Y:S01]  /*af50*/  @!P0 IMAD R9, R149, 0xa0, RZ ;  /* 0x000000a095098824 */ /* 0x000fe200078e02ff */
[----:B------:R-:W-:Y:S01]  /*af60*/  @!P0 LEA.HI.X R31, R148, R192, R149, 0x7, P4 ;  /* 0x000000c0941f8211 */ /* 0x000fe200020f3c95 */
[----:B------:R-:W-:Y:S01]  /*af70*/  @!P0 IMAD.X R19, R11, 0x1, R19, P1 ;  /* 0x000000010b138824 */ /* 0x000fe200008e0613 */
[----:B------:R-:W-:Y:S01]  /*af80*/  @!P0 IADD3 R83, P1, R15, R94, RZ ;  /* 0x0000005e0f538210 */ /* 0x000fe20007f3e0ff */
[----:B------:R-:W-:Y:S01]  /*af90*/  @!PT LDS RZ, [RZ] ;  /* 0x00000000fffff984 */ /* 0x000fe20000000800 */
[----:B------:R-:W-:Y:S01]  /*afa0*/  @!PT LDS RZ, [RZ] ;  /* 0x00000000fffff984 */ /* 0x000fe20000000800 */
[----:B------:R-:W-:Y:S01]  /*afb0*/  @!PT LDS RZ, [RZ] ;  /* 0x00000000fffff984 */ /* 0x000fe20000000800 */
[----:B------:R1:W-:Y:S01]  /*afc0*/  @!P0 LDGSTS.E.BYPASS.LTC128B.128 [R226+0x1800], desc[UR6][R98.64] ;  /* 0x0180000062e28fae */ /* 0x0003e2000b901d46 */
[----:B------:R-:W-:Y:S01]  /*afd0*/  @!P0 LEA R94, P5, R23, UR8, 0x1 ;  /* 0x00000008175e8c11 */ /* 0x000fe2000f8a08ff */
[----:B------:R-:W-:Y:S01]  /*afe0*/  @!P0 IMAD.X R31, R11, 0x1, R31, P3 ;  /* 0x000000010b1f8824 */ /* 0x000fe200018e061f */
[----:B------:R-:W-:Y:S01]  /*aff0*/  @!P0 LEA R126, P4, R27, UR8, 0x1 ;  /* 0x000000081b7e8c11 */ /* 0x000fe2000f8808ff */
[----:B------:R1:W-:Y:S01]  /*b000*/  @P0 STS.128 [R226+0x2000], RZ ;  /* 0x002000ffe2000388 */ /* 0x0003e20000000c00 */
[----:B------:R-:W-:-:S02]  /*b010*/  @!P0 IADD3.X R7, R11, R7, R95, P1, !PT ;  /* 0x000000070b078210 */ /* 0x000fc40000ffe45f */
[----:B------:R-:W-:Y:S02]  /*b020*/  @!P0 LEA.HI.X R95, R23, UR9, R19, 0x1, P5 ;  /* 0x00000009175f8c11 */ /* 0x000fe4000a8f0c13 */
[----:B------:R-:W-:Y:S02]  /*b030*/  @!P0 LEA R110, P3, R35, UR8, 0x1 ;  /* 0x00000008236e8c11 */ /* 0x000fe4000f8608ff */
[----:B------:R-:W-:Y:S01]  /*b040*/  @!P0 LEA.HI.X R127, R27, UR9, R26, 0x1, P4 ;  /* 0x000000091b7f8c11 */ /* 0x000fe2000a0f0c1a */
[----:B------:R-:W-:Y:S01]  /*b050*/  @!PT LDS RZ, [RZ] ;  /* 0x00000000fffff984 */ /* 0x000fe20000000800 */
[----:B------:R-:W-:Y:S01]  /*b060*/  @!PT LDS RZ, [RZ] ;  /* 0x00000000fffff984 */ /* 0x000fe20000000800 */
[----:B------:R-:W-:Y:S01]  /*b070*/  @!PT LDS RZ, [RZ] ;  /* 0x00000000fffff984 */ /* 0x000fe20000000800 */
[----:B------:R1:W-:Y:S01]  /*b080*/  @!P0 LDGSTS.E.BYPASS.LTC128B.128 [R226+0x2000], desc[UR6][R94.64] ;  /* 0x020000005ee28fae */ /* 0x0003e2000b901d46 */
[----:B------:R-:W-:Y:S01]  /*b090*/  @!P0 LEA.HI.X R111, R35, UR9, R31, 0x1, P3 ;  /* 0x00000009236f8c11 */ /* 0x000fe200098f0c1f */
[----:B--2---:R-:W-:Y:S02]  /*b0a0*/  @!P0 IMAD.MOV.U32 R102, RZ, RZ, R193 ;  /* 0x000000ffff668224 */ /* 0x004fe400078e00c1 */
[----:B------:R1:W-:Y:S01]  /*b0b0*/  @P0 STS.128 [R226+0x2800], RZ ;  /* 0x002800ffe2000388 */ /* 0x0003e20000000c00 */
[----:B------:R-:W-:-:S03]  /*b0c0*/  @!P0 IMAD.MOV.U32 R103, RZ, RZ, R192 ;  /* 0x000000ffff678224 */ /* 0x000fc600078e00c0 */
[----:B------:R-:W-:Y:S01]  /*b0d0*/  @!PT LDS RZ, [RZ] ;  /* 0x00000000fffff984 */ /* 0x000fe20000000800 */
[----:B------:R-:W-:Y:S01]  /*b0e0*/  @!PT LDS RZ, [RZ] ;  /* 0x00000000fffff984 */ /* 0x000fe20000000800 */
[----:B------:R-:W-:Y:S01]  /*b0f0*/  @!PT LDS RZ, [RZ] ;  /* 0x00000000fffff984 */ /* 0x000fe20000000800 */
[----:B------:R1:W-:Y:S01]  /*b100*/  @!P0 LDGSTS.E.BYPASS.LTC128B.128 [R226+0x2800], desc[UR6][R126.64] ;  /* 0x028000007ee28fae */ /* 0x0003e2000b901d46 */
[----:B------:R-:W-:-:S03]  /*b110*/  @!P0 IMAD.WIDE.U32 R102, R148, 0xa0, R102 ;  /* 0x000000a094668825 */ /* 0x000fc600078e0066 */
[----:B------:R1:W-:Y:S01]  /*b120*/  @P0 STS.128 [R226+0x3000], RZ ;  /* 0x003000ffe2000388 */ /* 0x0003e20000000c00 */
[----:B------:R-:W-:Y:S02]  /*b130*/  @!P0 IADD3 R79, P2, R15, R102, RZ ;  /* 0x000000660f4f8210 */ /* 0x000fe40007f5e0ff */
[----:B------:R-:W-:Y:S01]  /*b140*/  @!P0 LEA R102, P1, R83, UR8, 0x1 ;  /* 0x0000000853668c11 */ /* 0x000fe2000f8208ff */
[----:B------:R-:W-:Y:S01]  /*b150*/  @!PT LDS RZ, [RZ] ;  /* 0x00000000fffff984 */ /* 0x000fe20000000800 */
[----:B------:R-:W-:Y:S01]  /*b160*/  @!PT LDS RZ, [RZ] ;  /* 0x00000000fffff984 */ /* 0x000fe20000000800 */
[----:B------:R-:W-:Y:S01]  /*b170*/  @!PT LDS RZ, [RZ] ;  /* 0x00000000fffff984 */ /* 0x000fe20000000800 */
[----:B------:R1:W-:Y:S01]  /*b180*/  @!P0 LDGSTS.E.BYPASS.LTC128B.128 [R226+0x3000], desc[UR6][R110.64] ;  /* 0x030000006ee28fae */ /* 0x0003e2000b901d46 */
[----:B------:R-:W-:Y:S02]  /*b190*/  @!P0 IADD3.X R9, R11, R9, R103, P2, !PT ;  /* 0x000000090b098210 */ /* 0x000fe400017fe467 */
[----:B------:R-:W-:Y:S01]  /*b1a0*/  @!P0 LEA R106, P2, R79, UR8, 0x1 ;  /* 0x000000084f6a8c11 */ /* 0x000fe2000f8408ff */
[----:B------:R1:W-:Y:S01]  /*b1b0*/  @P0 STS.128 [R226+0x3800], RZ ;  /* 0x003800ffe2000388 */ /* 0x0003e20000000c00 */
[----:B------:R-:W-:Y:S02]  /*b1c0*/  @!P0 LEA.HI.X R103, R83, UR9, R7, 0x1, P1 ;  /* 0x0000000953678c11 */ /* 0x000fe400088f0c07 */
[----:B------:R-:W-:-:S05]  /*b1d0*/  @!P0 LEA.HI.X R107, R79, UR9, R9, 0x1, P2 ;  /* 0x000000094f6b8c11 */ /* 0x000fca00090f0c09 */
        /* <DEDUP_REMOVED lines=11> */
[----:B------:R-:W-:Y:S02]  /*b290*/  IMAD.MOV.U32 R26, RZ, RZ, R193 ;  /* 0x000000ffff1a7224 */ /* 0x000fe400078e00c1 */
        /* <DEDUP_REMOVED lines=11> */
.L_x_753:
[----:B------:R-:W-:Y:S05]  /*b350*/  BSYNC B0 ;  /* 0x0000000000007941 */ /* 0x000fea0003800000 */
.L_x_752:
[----:B------:R-:W0:Y:S01]  /*b360*/  LDGDEPBAR ;  /* 0x00000000000079af */ /* 0x000e220000000000 */
[----:B------:R-:W-:-:S04]  /*b370*/  LEA R235, P0, R15, R235, 0x1 ;  /* 0x000000eb0feb7211 */ /* 0x000fc800078008ff */
[----:B------:R-:W-:-:S09]  /*b380*/  LEA.HI.X R234, R15, R234, R11, 0x1, P0 ;  /* 0x000000ea0fea7211 */ /* 0x000fd200000f0c0b */
.L_x_749:
[----:B------:R-:W-:-:S04]  /*b390*/  FMNMX.FTZ R9, R2, R124, !PT ;  /* 0x0000007c02097209 */ /* 0x000fc80007810000 */
        /* <DEDUP_REMOVED lines=62> */
[----:B------:R-:W-:-:S05]  /*b780*/  FMNMX.FTZ R9, R57, R9, !PT ;  /* 0x0000000939097209 */ /* 0x000fca0007810000 */
[----:B------:R-:W3:Y:S02]  /*b790*/  SHFL.BFLY PT, R7, R9, 0x2, 0x1f ;  /* 0x0c401f0009077f89 */ /* 0x000ee400000e0000 */
[----:B---3--:R-:W-:-:S05]  /*b7a0*/  FMNMX.FTZ R7, R9, R7, !PT ;  /* 0x0000000709077209 */ /* 0x008fca0007810000 */
[----:B-1----:R-:W1:Y:S02]  /*b7b0*/  SHFL.BFLY PT, R110, R7, 0x1, 0x1f ;  /* 0x0c201f00076e7f89 */ /* 0x002e6400000e0000 */
[----:B-1----:R-:W-:-:S04]  /*b7c0*/  FMNMX.FTZ R110, R7, R110, !PT ;  /* 0x0000006e076e7209 */ /* 0x002fc80007810000 */
[C---:B------:R-:W-:Y:S01]  /*b7d0*/  FSETP.NEU.FTZ.AND P1, PT, R110.reuse, -INF , PT ;  /* 0xff8000006e00780b */ /* 0x040fe20003f3d000 */
[----:B------:R-:W-:-:S05]  /*b7e0*/  FMUL.FTZ R108, R110, UR12 ;  /* 0x0000000c6e6c7c20 */ /* 0x000fca0008410000 */
[----:B------:R-:W-:-:S05]  /*b7f0*/  FSEL R108, R108, RZ, P1 ;  /* 0x000000ff6c6c7208 */ /* 0x000fca0000800000 */
[--C-:B------:R-:W-:Y:S01]  /*b800*/  FFMA.FTZ R127, R109, UR12, -R108.reuse ;  /* 0x0000000c6d7f7c23 */ /* 0x100fe2000801086c */
[----:B------:R-:W-:Y:S01]  /*b810*/  FMNMX.FTZ R109, R0, R5, !PT ;  /* 0x00000005006d7209 */ /* 0x000fe20007810000 */
[--C-:B------:R-:W-:Y:S01]  /*b820*/  FFMA.FTZ R164, R116, UR12, -R108.reuse ;  /* 0x0000000c74a47c23 */ /* 0x100fe2000801086c */
[--C-:B------:R-:W-:Y:S01]  /*b830*/  FFMA.FTZ R116, R101, UR12, -R108.reuse ;  /* 0x0000000c65747c23 */ /* 0x100fe2000801086c */
        /* <DEDUP_REMOVED lines=26> */
[----:B------:R-:W-:Y:S01]  /*b9e0*/  MUFU.EX2 R180, R180 ;  /* 0x000000b400b47308 */ /* 0x000fe20000000800 */
[--C-:B------:R-:W-:Y:S01]  /*b9f0*/  FFMA.FTZ R161, R90, UR12, -R108.reuse ;  /* 0x0000000c5aa17c23 */ /* 0x100fe2000801086c */
[--C-:B------:R-:W-:Y:S01]  /*ba00*/  FFMA.FTZ R111, R97, UR12, -R108.reuse ;  /* 0x0000000c616f7c23 */ /* 0x100fe2000801086c */
[----:B------:R-:W-:Y:S01]  /*ba10*/  FMNMX.FTZ R109, R114, R109, !PT ;  /* 0x0000006d726d7209 */ /* 0x000fe20007810000 */
[--C-:B------:R-:W-:Y:S01]  /*ba20*/  FFMA.FTZ R107, R92, UR12, -R108.reuse ;  /* 0x0000000c5c6b7c23 */ /* 0x100fe2000801086c */
[--C-:B------:R-:W-:Y:S01]  /*ba30*/  FFMA.FTZ R104, R89, UR12, -R108.reuse ;  /* 0x0000000c59687c23 */ /* 0x100fe2000801086c */
[--C-:B------:R-:W-:Y:S01]  /*ba40*/  FFMA.FTZ R103, R84, UR12, -R108.reuse ;  /* 0x0000000c54677c23 */ /* 0x100fe2000801086c */
[----:B------:R-:W-:Y:S01]  /*ba50*/  FMNMX.FTZ R109, R14, R109, !PT ;  /* 0x0000006d0e6d7209 */ /* 0x000fe20007810000 */
[----:B------:R-:W1:Y:S01]  /*ba60*/  MUFU.EX2 R176, R176 ;  /* 0x000000b000b07308 */ /* 0x000e620000000800 */
        /* <DEDUP_REMOVED lines=24> */
[----:B-1----:R-:W-:Y:S01]  /*bbf0*/  F2FP.F16.F32.PACK_AB R12, R176, R180 ;  /* 0x000000b4b00c723e */ /* 0x002fe200000000ff */
[----:B--2---:R-:W-:Y:S01]  /*bc00*/  LDSM.16.MT88.4 R24, [R150+0x5400] ;  /* 0x005400009618783b */ /* 0x004fe20000004200 */
[----:B------:R-:W-:Y:S01]  /*bc10*/  FMNMX.FTZ R109, R190, R109, !PT ;  /* 0x0000006dbe6d7209 */ /* 0x000fe20007810000 */
[--C-:B------:R-:W-:Y:S01]  /*bc20*/  FFMA.FTZ R157, R113, UR12, -R108.reuse ;  /* 0x0000000c719d7c23 */ /* 0x100fe2000801086c */
[----:B------:R-:W-:Y:S01]  /*bc30*/  MUFU.EX2 R164, R164 ;  /* 0x000000a400a47308 */ /* 0x000fe20000000800 */
[--C-:B------:R-:W-:Y:S01]  /*bc40*/  FFMA.FTZ R95, R74, UR12, -R108.reuse ;  /* 0x0000000c4a5f7c23 */ /* 0x100fe2000801086c */
[----:B------:R-:W-:Y:S01]  /*bc50*/  FMNMX.FTZ R109, R28, R109, !PT ;  /* 0x0000006d1c6d7209 */ /* 0x000fe20007810000 */
[--C-:B------:R-:W-:Y:S01]  /*bc60*/  FFMA.FTZ R91, R78, UR12, -R108.reuse ;  /* 0x0000000c4e5b7c23 */ /* 0x100fe2000801086c */
[--C-:B------:R-:W-:Y:S01]  /*bc70*/  FFMA.FTZ R78, R30, UR12, -R108.reuse ;  /* 0x0000000c1e4e7c23 */ /* 0x100fe2000801086c */
[--C-:B------:R-:W-:Y:S01]  /*bc80*/  FFMA.FTZ R74, R29, UR12, -R108.reuse ;  /* 0x0000000c1d4a7c23 */ /* 0x100fe2000801086c */
[----:B------:R-:W-:Y:S01]  /*bc90*/  FMNMX.FTZ R109, R178, R109, !PT ;  /* 0x0000006db26d7209 */ /* 0x000fe20007810000 */
[--C-:B------:R-:W-:Y:S01]  /*bca0*/  FFMA.FTZ R115, R96, UR12, -R108.reuse ;  /* 0x0000000c60737c23 */ /* 0x100fe2000801086c */
[----:B------:R-:W1:Y:S01]  /*bcb0*/  MUFU.EX2 R161, R161 ;  /* 0x000000a100a17308 */ /* 0x000e620000000800 */
[--C-:B------:R-:W-:Y:S01]  /*bcc0*/  FFMA.FTZ R99, R76, UR12, -R108.reuse ;  /* 0x0000000c4c637c23 */ /* 0x100fe2000801086c */
[----:B------:R-:W-:Y:S01]  /*bcd0*/  FMNMX.FTZ R109, R200, R109, !PT ;  /* 0x0000006dc86d7209 */ /* 0x000fe20007810000 */
[--C-:B------:R-:W-:Y:S01]  /*bce0*/  FFMA.FTZ R96, R77, UR12, -R108.reuse ;  /* 0x0000000c4d607c23 */ /* 0x100fe2000801086c */
[--C-:B------:R-:W-:Y:S01]  /*bcf0*/  FFMA.FTZ R94, R75, UR12, -R108.reuse ;  /* 0x0000000c4b5e7c23 */ /* 0x100fe2000801086c */
[--C-:B------:R-:W-:Y:S01]  /*bd00*/  FFMA.FTZ R77, R32, UR12, -R108.reuse ;  /* 0x0000000c204d7c23 */ /* 0x100fe2000801086c */
        /* <DEDUP_REMOVED lines=9> */
[----:B------:R-:W-:Y:S01]  /*bda0*/  FFMA.FTZ R83, R201, UR12, -R108 ;  /* 0x0000000cc9537c23 */ /* 0x000fe2000801086c */
[----:B------:R-:W2:Y:S01]  /*bdb0*/  MUFU.EX2 R157, R157 ;  /* 0x0000009d009d7308 */ /* 0x000ea20000000800 */
[----:B-1----:R-:W-:-:S02]  /*bdc0*/  F2FP.F16.F32.PACK_AB R32, R161, R164 ;  /* 0x000000a4a120723e */ /* 0x002fc400000000ff */
[----:B------:R-:W-:-:S04]  /*bdd0*/  FMNMX.FTZ R109, R198, R109, !PT ;  /* 0x0000006dc66d7209 */ /* 0x000fc80007810000 */
[----:B------:R-:W-:Y:S01]  /*bde0*/  FMNMX.FTZ R109, R168, R109, !PT ;  /* 0x0000006da86d7209 */ /* 0x000fe20007810000 */
[----:B------:R-:W-:Y:S03]  /*bdf0*/  MUFU.EX2 R149, R149 ;  /* 0x0000009500957308 */ /* 0x000fe60000000800 */
[----:B------:R-:W-:-:S04]  /*be00*/  FMNMX.FTZ R109, R197, R109, !PT ;  /* 0x0000006dc56d7209 */ /* 0x000fc80007810000 */
[----:B------:R-:W-:Y:S01]  /*be10*/  FMNMX.FTZ R109, R155, R109, !PT ;  /* 0x0000006d9b6d7209 */ /* 0x000fe20007810000 */
[----:B------:R-:W-:Y:S01]  /*be20*/  MUFU.EX2 R127, R127 ;  /* 0x0000007f007f7308 */ /* 0x000fe20000000800 */
[----:B--2---:R-:W-:Y:S02]  /*be30*/  F2FP.F16.F32.PACK_AB R34, R157, R158 ;  /* 0x0000009e9d22723e */ /* 0x004fe400000000ff */
[----:B------:R-:W-:-:S04]  /*be40*/  FMNMX.FTZ R109, R184, R109, !PT ;  /* 0x0000006db86d7209 */ /* 0x000fc80007810000 */
[----:B------:R-:W-:Y:S01]  /*be50*/  FMNMX.FTZ R109, R120, R109, !PT ;  /* 0x0000006d786d7209 */ /* 0x000fe20007810000 */
[----:B------:R-:W-:Y:S03]  /*be60*/  MUFU.EX2 R126, R126 ;  /* 0x0000007e007e7308 */ /* 0x000fe60000000800 */
        /* <DEDUP_REMOVED lines=51> */
[----:B------:R-:W-:-:S05]  /*c1a0*/  FMNMX.FTZ R109, R59, R109, !PT ;  /* 0x0000006d3b6d7209 */ /* 0x000fca0007810000 */
[----:B------:R-:W1:Y:S01]  /*c1b0*/  SHFL.BFLY PT, R7, R109, 0x2, 0x1f ;  /* 0x0c401f006d077f89 */ /* 0x000e6200000e0000 */
[----:B------:R-:W-:Y:S08]  /*c1c0*/  MUFU.EX2 R95, R95 ;  /* 0x0000005f005f7308 */ /* 0x000ff00000000800 */
[----:B------:R-:W-:Y:S08]  /*c1d0*/  MUFU.EX2 R94, R94 ;  /* 0x0000005e005e7308 */ /* 0x000ff00000000800 */
[----:B------:R-:W-:Y:S01]  /*c1e0*/  MUFU.EX2 R93, R93 ;  /* 0x0000005d005d7308 */ /* 0x000fe20000000800 */
[----:B-1----:R-:W-:-:S07]  /*c1f0*/  FMNMX.FTZ R109, R109, R7, !PT ;  /* 0x000000076d6d7209 */ /* 0x002fce0007810000 */
[----:B------:R-:W-:Y:S01]  /*c200*/  MUFU.EX2 R92, R92 ;  /* 0x0000005c005c7308 */ /* 0x000fe20000000800 */
[----:B------:R-:W1:Y:S07]  /*c210*/  SHFL.BFLY PT, R7, R109, 0x1, 0x1f ;  /* 0x0c201f006d077f89 */ /* 0x000e6e00000e0000 */
[----:B------:R-:W-:Y:S08]  /*c220*/  MUFU.EX2 R91, R91 ;  /* 0x0000005b005b7308 */ /* 0x000ff00000000800 */
[----:B------:R-:W-:Y:S08]  /*c230*/  MUFU.EX2 R90, R90 ;  /* 0x0000005a005a7308 */ /* 0x000ff00000000800 */
[----:B------:R-:W-:Y:S01]  /*c240*/  MUFU.EX2 R89, R89 ;  /* 0x0000005900597308 */ /* 0x000fe20000000800 */
[----:B-1----:R-:W-:-:S04]  /*c250*/  FMNMX.FTZ R109, R109, R7, !PT ;  /* 0x000000076d6d7209 */ /* 0x002fc80007810000 */
[C---:B------:R-:W-:Y:S01]  /*c260*/  FSETP.NEU.FTZ.AND P0, PT, R109.reuse, -INF , PT ;  /* 0xff8000006d00780b */ /* 0x040fe20003f1d000 */
[----:B------:R-:W-:Y:S02]  /*c270*/  FMUL.FTZ R61, R109, UR12 ;  /* 0x0000000c6d3d7c20 */ /* 0x000fe40008410000 */
[----:B------:R-:W-:Y:S03]  /*c280*/  MUFU.EX2 R88, R88 ;  /* 0x0000005800587308 */ /* 0x000fe60000000800 */
[----:B------:R-:W-:-:S05]  /*c290*/  FSEL R61, R61, RZ, P0 ;  /* 0x000000ff3d3d7208 */ /* 0x000fca0000000000 */
[----:B------:R-:W-:Y:S01]  /*c2a0*/  MUFU.EX2 R87, R87 ;  /* 0x0000005700577308 */ /* 0x000fe20000000800 */
[--C-:B------:R-:W-:Y:S01]  /*c2b0*/  FFMA.FTZ R175, R5, UR12, -R61.reuse ;  /* 0x0000000c05af7c23 */ /* 0x100fe2000801083d */
[----:B------:R-:W-:Y:S01]  /*c2c0*/  FSEL R5, R110, RZ, P1 ;  /* 0x000000ff6e057208 */ /* 0x000fe20000800000 */
[--C-:B------:R-:W-:Y:S01]  /*c2d0*/  FFMA.FTZ R148, R18, UR12, -R61.reuse ;  /* 0x0000000c12947c23 */ /* 0x100fe2000801083d */
[--C-:B------:R-:W-:Y:S01]  /*c2e0*/  FFMA.FTZ R160, R119, UR12, -R61.reuse ;  /* 0x0000000c77a07c23 */ /* 0x100fe2000801083d */
[----:B------:R-:W1:Y:S01]  /*c2f0*/  LDSM.16.MT88.4 R16, [R151+0x5000] ;  /* 0x005000009710783b */ /* 0x000e620000004200 */
[----:B------:R-:W-:Y:S01]  /*c300*/  FFMA.FTZ R119, R10, UR12, -R61 ;  /* 0x0000000c0a777c23 */ /* 0x000fe2000801083d */
[----:B------:R-:W-:Y:S01]  /*c310*/  FADD.FTZ R2, R2, -R5 ;  /* 0x8000000502027221 */ /* 0x000fe20000010000 */
[----:B------:R-:W-:Y:S01]  /*c320*/  FSEL R5, R109, RZ, P0 ;  /* 0x000000ff6d057208 */ /* 0x000fe20000000000 */
[----:B------:R-:W2:Y:S01]  /*c330*/  LDSM.16.MT88.4 R8, [R150+0x5000] ;  /* 0x005000009608783b */ /* 0x000ea20000004200 */
[--C-:B------:R-:W-:Y:S01]  /*c340*/  FFMA.FTZ R171, R22, UR12, -R61.reuse ;  /* 0x0000000c16ab7c23 */ /* 0x100fe2000801083d */
[--C-:B------:R-:W-:Y:S01]  /*c350*/  FFMA.FTZ R166, R179, UR12, -R61.reuse ;  /* 0x0000000cb3a67c23 */ /* 0x100fe2000801083d */
[----:B------:R-:W-:Y:S01]  /*c360*/  FFMA.FTZ R165, R123, UR12, -R61 ;  /* 0x0000000c7ba57c23 */ /* 0x000fe2000801083d */
[----:B------:R-:W-:Y:S01]  /*c370*/  FADD.FTZ R5, R0, -R5 ;  /* 0x8000000500057221 */ /* 0x000fe20000010000 */
[----:B------:R-:W-:Y:S01]  /*c380*/  FMUL.FTZ R2, R2, UR12 ;  /* 0x0000000c02027c20 */ /* 0x000fe20008410000 */
[----:B------:R-:W-:Y:S01]  /*c390*/  MUFU.EX2 R175, R175 ;  /* 0x000000af00af7308 */ /* 0x000fe20000000800 */
[--C-:B------:R-:W-:Y:S01]  /*c3a0*/  FFMA.FTZ R163, R118, UR12, -R61.reuse ;  /* 0x0000000c76a37c23 */ /* 0x100fe2000801083d */
[----:B------:R-:W-:Y:S01]  /*c3b0*/  FMUL.FTZ R5, R5, UR12 ;  /* 0x0000000c05057c20 */ /* 0x000fe20008410000 */
[--C-:B------:R-:W-:Y:S01]  /*c3c0*/  FFMA.FTZ R118, R6, UR12, -R61.reuse ;  /* 0x0000000c06767c23 */ /* 0x100fe2000801083d */
[--C-:B------:R-:W-:Y:S01]  /*c3d0*/  FFMA.FTZ R0, R4, UR12, -R61.reuse ;  /* 0x0000000c04007c23 */ /* 0x100fe2000801083d */
[--C-:B------:R-:W-:Y:S01]  /*c3e0*/  FFMA.FTZ R125, R14, UR12, -R61.reuse ;  /* 0x0000000c0e7d7c23 */ /* 0x100fe2000801083d */
[----:B------:R-:W-:Y:S01]  /*c3f0*/  F2FP.F16.F32.PACK_AB R14, R167, R172 ;  /* 0x000000aca70e723e */ /* 0x000fe200000000ff */
[--C-:B------:R-:W-:Y:S01]  /*c400*/  FFMA.FTZ R156, R188, UR12, -R61.reuse ;  /* 0x0000000cbc9c7c23 */ /* 0x100fe2000801083d */
[----:B------:R-:W3:Y:S01]  /*c410*/  MUFU.EX2 R171, R171 ;  /* 0x000000ab00ab7308 */ /* 0x000ee20000000800 */
[--C-:B------:R-:W-:Y:S01]  /*c420*/  FFMA.FTZ R123, R28, UR12, -R61.reuse ;  /* 0x0000000c1c7b7c23 */ /* 0x100fe2000801083d */
[--C-:B------:R-:W-:Y:S01]  /*c430*/  FFMA.FTZ R129, R114, UR12, -R61.reuse ;  /* 0x0000000c72817c23 */ /* 0x100fe2000801083d */
[----:B------:R-:W-:Y:S01]  /*c440*/  LDSM.16.MT88.4 R28, [R151+0x5800] ;  /* 0x00580000971c783b */ /* 0x000fe20000004200 */
        /* <DEDUP_REMOVED lines=13> */
[----:B---3--:R-:W-:Y:S01]  /*c520*/  F2FP.F16.F32.PACK_AB R13, R171, R175 ;  /* 0x000000afab0d723e */ /* 0x008fe200000000ff */
[--C-:B------:R-:W-:Y:S01]  /*c530*/  FFMA.FTZ R50, R50, UR12, -R61.reuse ;  /* 0x0000000c32327c23 */ /* 0x100fe2000801083d */
[--C-:B------:R-:W-:Y:S01]  /*c540*/  FFMA.FTZ R162, R162, UR12, -R61.reuse ;  /* 0x0000000ca2a27c23 */ /* 0x100fe2000801083d */
[--C-:B------:R-:W-:Y:S01]  /*c550*/  FFMA.FTZ R46, R46, UR12, -R61.reuse ;  /* 0x0000000c2e2e7c23 */ /* 0x100fe2000801083d */
[--C-:B------:R-:W-:Y:S01]  /*c560*/  FFMA.FTZ R159, R159, UR12, -R61.reuse ;  /* 0x0000000c9f9f7c23 */ /* 0x100fe2000801083d */
[--C-:B------:R-:W-:Y:S01]  /*c570*/  FFMA.FTZ R42, R42, UR12, -R61.reuse ;  /* 0x0000000c2a2a7c23 */ /* 0x100fe2000801083d */
[--C-:B------:R-:W-:Y:S01]  /*c580*/  FFMA.FTZ R38, R38, UR12, -R61.reuse ;  /* 0x0000000c26267c23 */ /* 0x100fe2000801083d */
[----:B------:R-:W3:Y:S01]  /*c590*/  MUFU.EX2 R179, R2 ;  /* 0x0000000200b37308 */ /* 0x000ee20000000800 */
[--C-:B------:R-:W-:Y:S01]  /*c5a0*/  FFMA.FTZ R56, R56, UR12, -R61.reuse ;  /* 0x0000000c38387c23 */ /* 0x100fe2000801083d */
[--C-:B------:R-:W-:Y:S01]  /*c5b0*/  FFMA.FTZ R64, R64, UR12, -R61.reuse ;  /* 0x0000000c40407c23 */ /* 0x100fe2000801083d */
[----:B------:R-:W-:-:S05]  /*c5c0*/  FFMA.FTZ R53, R53, UR12, -R61 ;  /* 0x0000000c35357c23 */ /* 0x000fca000801083d */
[----:B------:R5:W1:Y:S01]  /*c5d0*/  MUFU.EX2 R177, R5 ;  /* 0x0000000500b17308 */ /* 0x000a620000000800 */
[----:B----4-:R-:W-:-:S07]  /*c5e0*/  F2FP.F16.F32.PACK_AB R15, R165, R166 ;  /* 0x000000a6a50f723e */ /* 0x010fce00000000ff */
[----:B------:R-:W-:Y:S01]  /*c5f0*/  MUFU.EX2 R163, R163 ;  /* 0x000000a300a37308 */ /* 0x000fe20000000800 */
[-C--:B---3--:R-:W-:Y:S01]  /*c600*/  FMUL.FTZ R20, R144, R179.reuse ;  /* 0x000000b390147220 */ /* 0x088fe20000410000 */
[-C--:B------:R-:W-:Y:S01]  /*c610*/  FMUL.FTZ R21, R145, R179.reuse ;  /* 0x000000b391157220 */ /* 0x080fe20000410000 */
[-C--:B------:R-:W-:Y:S01]  /*c620*/  FMUL.FTZ R140, R140, R179.reuse ;  /* 0x000000b38c8c7220 */ /* 0x080fe20000410000 */
[-C--:B------:R-:W-:Y:S01]  /*c630*/  FMUL.FTZ R141, R141, R179.reuse ;  /* 0x000000b38d8d7220 */ /* 0x080fe20000410000 */
[-C--:B------:R-:W-:Y:S01]  /*c640*/  FMUL.FTZ R136, R136, R179.reuse ;  /* 0x000000b388887220 */ /* 0x080fe20000410000 */
[-C--:B------:R-:W-:Y:S01]  /*c650*/  FMUL.FTZ R137, R137, R179.reuse ;  /* 0x000000b389897220 */ /* 0x080fe20000410000 */
[----:B------:R-:W-:Y:S01]  /*c660*/  FMUL.FTZ R132, R132, R179 ;  /* 0x000000b384847220 */ /* 0x000fe20000410000 */
[----:B------:R-:W3:Y:S01]  /*c670*/  MUFU.EX2 R160, R160 ;  /* 0x000000a000a07308 */ /* 0x000ee20000000800 */
[----:B-----5:R-:W4:Y:S01]  /*c680*/  LDSM.16.MT88.4 R4, [R151+0x5400] ;  /* 0x005400009704783b */ /* 0x020f220000004200 */
[-C--:B-1----:R-:W-:Y:S01]  /*c690*/  FMUL.FTZ R22, R146, R177.reuse ;  /* 0x000000b192167220 */ /* 0x082fe20000410000 */
[-C--:B------:R-:W-:Y:S01]  /*c6a0*/  FMUL.FTZ R23, R147, R177.reuse ;  /* 0x000000b193177220 */ /* 0x080fe20000410000 */
[-C--:B------:R-:W-:Y:S01]  /*c6b0*/  FMUL.FTZ R142, R142, R177.reuse ;  /* 0x000000b18e8e7220 */ /* 0x080fe20000410000 */
[-C--:B------:R-:W-:Y:S01]  /*c6c0*/  FMUL.FTZ R143, R143, R177.reuse ;  /* 0x000000b18f8f7220 */ /* 0x080fe20000410000 */
[-C--:B------:R-:W-:Y:S01]  /*c6d0*/  FMUL.FTZ R138, R138, R177.reuse ;  /* 0x000000b18a8a7220 */ /* 0x080fe20000410000 */
[----:B------:R-:W-:Y:S01]  /*c6e0*/  FMUL.FTZ R139, R139, R177 ;  /* 0x000000b18b8b7220 */ /* 0x000fe20000410000 */
[----:B------:R-:W-:Y:S01]  /*c6f0*/  MUFU.EX2 R156, R156 ;  /* 0x0000009c009c7308 */ /* 0x000fe20000000800 */
[----:B------:R-:W-:Y:S01]  /*c700*/  FMUL.FTZ R133, R133, R179 ;  /* 0x000000b385857220 */ /* 0x000fe20000410000 */
[C---:B------:R-:W-:Y:S01]  /*c710*/  HMMA.16816.F32 R20, R12.reuse, R16, R20 ;  /* 0x000000100c14723c */ /* 0x040fe20000001814 */
[-C--:B------:R-:W-:Y:S01]  /*c720*/  FMUL.FTZ R134, R134, R177.reuse ;  /* 0x000000b186867220 */ /* 0x080fe20000410000 */
[----:B------:R-:W-:Y:S01]  /*c730*/  FMUL.FTZ R135, R135, R177 ;  /* 0x000000b187877220 */ /* 0x000fe20000410000 */
[--C-:B------:R-:W-:Y:S01]  /*c740*/  FFMA.FTZ R2, R190, UR12, -R61.reuse ;  /* 0x0000000cbe027c23 */ /* 0x100fe2000801083d */
[--C-:B------:R-:W-:Y:S01]  /*c750*/  FFMA.FTZ R144, R198, UR12, -R61.reuse ;  /* 0x0000000cc6907c23 */ /* 0x100fe2000801083d */
[--C-:B------:R-:W-:Y:S01]  /*c760*/  FFMA.FTZ R147, R155, UR12, -R61.reuse ;  /* 0x0000000c9b937c23 */ /* 0x100fe2000801083d */
[----:B------:R-:W1:Y:S01]  /*c770*/  MUFU.EX2 R148, R148 ;  /* 0x0000009400947308 */ /* 0x000e620000000800 */
[C---:B------:R-:W-:Y:S01]  /*c780*/  HMMA.16816.F32 R16, R12.reuse, R18, R140 ;  /* 0x000000120c10723c */ /* 0x040fe2000000188c */
[----:B---3--:R-:W-:Y:S01]  /*c790*/  F2FP.F16.F32.PACK_AB R33, R160, R163 ;  /* 0x000000a3a021723e */ /* 0x008fe200000000ff */
[--C-:B------:R-:W-:Y:S01]  /*c7a0*/  FFMA.FTZ R145, R168, UR12, -R61.reuse ;  /* 0x0000000ca8917c23 */ /* 0x100fe2000801083d */
[--C-:B------:R-:W-:Y:S01]  /*c7b0*/  FFMA.FTZ R146, R197, UR12, -R61.reuse ;  /* 0x0000000cc5927c23 */ /* 0x100fe2000801083d */
[--C-:B------:R-:W-:Y:S01]  /*c7c0*/  FFMA.FTZ R155, R184, UR12, -R61.reuse ;  /* 0x0000000cb89b7c23 */ /* 0x100fe2000801083d */
[--C-:B------:R-:W-:Y:S01]  /*c7d0*/  FFMA.FTZ R168, R183, UR12, -R61.reuse ;  /* 0x0000000cb7a87c23 */ /* 0x100fe2000801083d */
[C---:B--2---:R-:W-:Y:S01]  /*c7e0*/  HMMA.16816.F32 R136, R12.reuse, R8, R136 ;  /* 0x000000080c88723c */ /* 0x044fe20000001888 */
[----:B------:R-:W-:Y:S01]  /*c7f0*/  MUFU.EX2 R129, R129 ;  /* 0x0000008100817308 */ /* 0x000fe20000000800 */
[--C-:B------:R-:W-:Y:S01]  /*c800*/  FFMA.FTZ R140, R200, UR12, -R61.reuse ;  /* 0x0000000cc88c7c23 */ /* 0x100fe2000801083d */
[--C-:B------:R-:W-:Y:S01]  /*c810*/  FFMA.FTZ R141, R173, UR12, -R61.reuse ;  /* 0x0000000cad8d7c23 */ /* 0x100fe2000801083d */
[--C-:B------:R-:W-:Y:S01]  /*c820*/  FFMA.FTZ R142, R199, UR12, -R61.reuse ;  /* 0x0000000cc78e7c23 */ /* 0x100fe2000801083d */
[--C-:B------:R-:W-:Y:S01]  /*c830*/  FFMA.FTZ R143, R169, UR12, -R61.reuse ;  /* 0x0000000ca98f7c23 */ /* 0x100fe2000801083d */
[----:B------:R-:W-:Y:S01]  /*c840*/  HMMA.16816.F32 R132, R12, R10, R132 ;  /* 0x0000000a0c84723c */ /* 0x000fe20000001884 */
[----:B------:R-:W2:Y:S01]  /*c850*/  LDSM.16.MT88.4 R8, [R150+0x5800] ;  /* 0x005800009608783b */ /* 0x000ea20000004200 */
[----:B------:R-:W-:Y:S01]  /*c860*/  FFMA.FTZ R169, R182, UR12, -R61 ;  /* 0x0000000cb6a97c23 */ /* 0x000fe2000801083d */
[----:B------:R-:W3:Y:S01]  /*c870*/  MUFU.EX2 R125, R125 ;  /* 0x0000007d007d7308 */ /* 0x000ee20000000800 */
[----:B-1----:R-:W-:Y:S01]  /*c880*/  F2FP.F16.F32.PACK_AB R35, R148, R156 ;  /* 0x0000009c9423723e */ /* 0x002fe200000000ff */
[----:B------:R-:W-:Y:S01]  /*c890*/  FFMA.FTZ R179, R239, R179, R180 ;  /* 0x000000b3efb37223 */ /* 0x000fe200000100b4 */
[----:B------:R-:W-:Y:S01]  /*c8a0*/  FFMA.FTZ R175, R238, R177, R175 ;  /* 0x000000b1eeaf7223 */ /* 0x000fe200000100af */
[----:B------:R-:W-:Y:S01]  /*c8b0*/  F2FP.F16.F32.PACK_AB R12, R127, R149 ;  /* 0x000000957f0c723e */ /* 0x000fe200000000ff */
[----:B------:R-:W-:Y:S01]  /*c8c0*/  FFMA.FTZ R173, R181, UR12, -R61 ;  /* 0x0000000cb5ad7c23 */ /* 0x000fe2000801083d */
[----:B------:R-:W-:Y:S01]  /*c8d0*/  F2FP.F16.F32.PACK_AB R14, R122, R126 ;  /* 0x0000007e7a0e723e */ /* 0x000fe200000000ff */
[----:B------:R-:W-:Y:S01]  /*c8e0*/  FADD.FTZ R176, R176, R179 ;  /* 0x000000b3b0b07221 */ /* 0x000fe20000010000 */
[----:B------:R-:W-:Y:S01]  /*c8f0*/  MUFU.EX2 R124, R124 ;  /* 0x0000007c007c7308 */ /* 0x000fe20000000800 */
[C---:B----4-:R-:W-:Y:S01]  /*c900*/  HMMA.16816.F32 R20, R32.reuse, R4, R20 ;  /* 0x000000042014723c */ /* 0x050fe20000001814 */
[----:B------:R-:W-:Y:S01]  /*c910*/  FADD.FTZ R175, R171, R175 ;  /* 0x000000afabaf7221 */ /* 0x000fe20000010000 */
[----:B------:R-:W-:Y:S01]  /*c920*/  FADD.FTZ R176, R172, R176 ;  /* 0x000000b0acb07221 */ /* 0x000fe20000010000 */
[----:B------:R-:W-:Y:S01]  /*c930*/  FFMA.FTZ R239, R57, UR12, -R108 ;  /* 0x0000000c39ef7c23 */ /* 0x000fe2000801086c */
[----:B------:R-:W-:Y:S01]  /*c940*/  FFMA.FTZ R238, R59, UR12, -R61 ;  /* 0x0000000c3bee7c23 */ /* 0x000fe2000801083d */
[----:B------:R-:W-:Y:S01]  /*c950*/  FADD.FTZ R175, R166, R175 ;  /* 0x000000afa6af7221 */ /* 0x000fe20000010000 */
[C---:B------:R-:W-:Y:S01]  /*c960*/  HMMA.16816.F32 R16, R32.reuse, R6, R16 ;  /* 0x000000062010723c */ /* 0x040fe20000001810 */
[----:B------:R-:W1:Y:S01]  /*c970*/  MUFU.EX2 R119, R119 ;  /* 0x0000007700777308 */ /* 0x000e620000000800 */
[----:B------:R-:W4:Y:S01]  /*c980*/  LDSM.16.MT88.4 R4, [R151+0x5c00] ;  /* 0x005c00009704783b */ /* 0x000f220000004200 */
[----:B---3--:R-:W-:Y:S01]  /*c990*/  F2FP.F16.F32.PACK_AB R13, R125, R129 ;  /* 0x000000817d0d723e */ /* 0x008fe200000000ff */
[----:B------:R-:W-:Y:S01]  /*c9a0*/  FADD.FTZ R176, R167, R176 ;  /* 0x000000b0a7b07221 */ /* 0x000fe20000010000 */
[----:B------:R-:W-:Y:S01]  /*c9b0*/  FADD.FTZ R165, R165, R175 ;  /* 0x000000afa5a57221 */ /* 0x000fe20000010000 */
[C---:B------:R-:W-:Y:S02]  /*c9c0*/  HMMA.16816.F32 R136, R32.reuse, R24, R136 ;  /* 0x000000182088723c */ /* 0x040fe40000001888 */
[----:B------:R-:W-:Y:S01]  /*c9d0*/  FADD.FTZ R164, R164, R176 ;  /* 0x000000b0a4a47221 */ /* 0x000fe20000010000 */
[----:B------:R-:W-:Y:S01]  /*c9e0*/  MUFU.EX2 R114, R114 ;  /* 0x0000007200727308 */ /* 0x000fe20000000800 */
[----:B------:R-:W-:Y:S01]  /*c9f0*/  FADD.FTZ R165, R163, R165 ;  /* 0x000000a5a3a57221 */ /* 0x000fe20000010000 */
[----:B------:R-:W-:Y:S01]  /*ca00*/  FFMA.FTZ R163, R130, UR12, -R61 ;  /* 0x0000000c82a37c23 */ /* 0x000fe2000801083d */
[----:B------:R-:W-:Y:S01]  /*ca10*/  HMMA.16816.F32 R132, R32, R26, R132 ;  /* 0x0000001a2084723c */ /* 0x000fe20000001884 */
[----:B------:R-:W3:Y:S01]  /*ca20*/  LDSM.16.MT88.4 R24, [R150+0x5c00] ;  /* 0x005c00009618783b */ /* 0x000ee20000004200 */
[----:B------:R-:W-:Y:S01]  /*ca30*/  FADD.FTZ R164, R161, R164 ;  /* 0x000000a4a1a47221 */ /* 0x000fe20000010000 */
[----:B------:R-:W-:Y:S01]  /*ca40*/  FADD.FTZ R165, R160, R165 ;  /* 0x000000a5a0a57221 */ /* 0x000fe20000010000 */
[----:B------:R-:W-:Y:S01]  /*ca50*/  FFMA.FTZ R130, R131, UR12, -R108 ;  /* 0x0000000c83827c23 */ /* 0x000fe2000801086c */
[----:B------:R-:W5:Y:S01]  /*ca60*/  MUFU.EX2 R118, R118 ;  /* 0x0000007600767308 */ /* 0x000f620000000800 */
[----:B-1----:R-:W-:Y:S01]  /*ca70*/  F2FP.F16.F32.PACK_AB R15, R119, R124 ;  /* 0x0000007c770f723e */ /* 0x002fe200000000ff */
[----:B------:R-:W-:Y:S01]  /*ca80*/  FADD.FTZ R164, R158, R164 ;  /* 0x000000a49ea47221 */ /* 0x000fe20000010000 */
[----:B------:R-:W-:Y:S01]  /*ca90*/  F2FP.F16.F32.PACK_AB R32, R116, R121 ;  /* 0x000000797420723e */ /* 0x000fe200000000ff */
[----:B------:R-:W-:Y:S01]  /*caa0*/  FADD.FTZ R165, R156, R165 ;  /* 0x000000a59ca57221 */ /* 0x000fe20000010000 */
[----:B------:R-:W-:Y:S01]  /*cab0*/  F2FP.F16.F32.PACK_AB R34, R111, R115 ;  /* 0x000000736f22723e */ /* 0x000fe200000000ff */
[----:B------:R-:W-:-:S02]  /*cac0*/  FADD.FTZ R157, R157, R164 ;  /* 0x000000a49d9d7221 */ /* 0x000fc40000010000 */
[----:B------:R-:W-:Y:S01]  /*cad0*/  HMMA.16816.F32 R20, R12, R28, R20 ;  /* 0x0000001c0c14723c */ /* 0x000fe20000001814 */
[----:B------:R-:W-:Y:S01]  /*cae0*/  MUFU.EX2 R113, R113 ;  /* 0x0000007100717308 */ /* 0x000fe20000000800 */
[----:B------:R-:W-:Y:S01]  /*caf0*/  FADD.FTZ R148, R148, R165 ;  /* 0x000000a594947221 */ /* 0x000fe20000010000 */
[----:B------:R-:W-:-:S03]  /*cb00*/  FADD.FTZ R149, R149, R157 ;  /* 0x0000009d95957221 */ /* 0x000fc60000010000 */
[C---:B------:R-:W-:Y:S01]  /*cb10*/  HMMA.16816.F32 R28, R12.reuse, R30, R16 ;  /* 0x0000001e0c1c723c */ /* 0x040fe20000001810 */
[----:B------:R-:W1:Y:S01]  /*cb20*/  LDSM.16.MT88.4 R16, [R151+0x6000] ;  /* 0x006000009710783b */ /* 0x000e620000004200 */
[----:B------:R-:W-:Y:S01]  /*cb30*/  FADD.FTZ R148, R129, R148 ;  /* 0x0000009481947221 */ /* 0x000fe20000010000 */
[----:B------:R-:W4:Y:S01]  /*cb40*/  MUFU.EX2 R0, R0 ;  /* 0x0000000000007308 */ /* 0x000f220000000800 */
[----:B-----5:R-:W-:Y:S01]  /*cb50*/  F2FP.F16.F32.PACK_AB R33, R118, R114 ;  /* 0x000000727621723e */ /* 0x020fe200000000ff */
[----:B------:R-:W-:Y:S01]  /*cb60*/  FADD.FTZ R149, R127, R149 ;  /* 0x000000957f957221 */ /* 0x000fe20000010000 */
[C---:B--2---:R-:W-:Y:S01]  /*cb70*/  HMMA.16816.F32 R136, R12.reuse, R8, R136 ;  /* 0x000000080c88723c */ /* 0x044fe20000001888 */
[----:B------:R-:W-:Y:S02]  /*cb80*/  FADD.FTZ R148, R125, R148 ;  /* 0x000000947d947221 */ /* 0x000fe40000010000 */
[----:B------:R-:W-:Y:S02]  /*cb90*/  FADD.FTZ R149, R126, R149 ;  /* 0x000000957e957221 */ /* 0x000fe40000010000 */
[----:B------:R-:W-:Y:S01]  /*cba0*/  MUFU.EX2 R2, R2 ;  /* 0x0000000200027308 */ /* 0x000fe20000000800 */
[----:B------:R-:W-:Y:S01]  /*cbb0*/  HMMA.16816.F32 R132, R12, R10, R132 ;  /* 0x0000000a0c84723c */ /* 0x000fe20000001884 */
[----:B------:R-:W2:Y:S01]  /*cbc0*/  LDSM.16.MT88.4 R8, [R150+0x6000] ;  /* 0x006000009608783b */ /* 0x000ea20000004200 */
[----:B------:R-:W-:Y:S01]  /*cbd0*/  FADD.FTZ R124, R124, R148 ;  /* 0x000000947c7c7221 */ /* 0x000fe20000010000 */
[----:B------:R-:W-:-:S03]  /*cbe0*/  FADD.FTZ R149, R122, R149 ;  /* 0x000000957a957221 */ /* 0x000fc60000010000 */
[----:B------:R-:W-:Y:S01]  /*cbf0*/  FADD.FTZ R124, R119, R124 ;  /* 0x0000007c777c7221 */ /* 0x000fe20000010000 */
[----:B------:R-:W5:Y:S01]  /*cc00*/  MUFU.EX2 R123, R123 ;  /* 0x0000007b007b7308 */ /* 0x000f620000000800 */
[----:B----4-:R-:W-:Y:S01]  /*cc10*/  F2FP.F16.F32.PACK_AB R35, R0, R113 ;  /* 0x000000710023723e */ /* 0x010fe200000000ff */
[----:B------:R-:W-:Y:S01]  /*cc20*/  FADD.FTZ R121, R121, R149 ;  /* 0x0000009579797221 */ /* 0x000fe20000010000 */
[----:B------:R-:W-:Y:S01]  /*cc30*/  F2FP.F16.F32.PACK_AB R12, R106, R107 ;  /* 0x0000006b6a0c723e */ /* 0x000fe200000000ff */
[----:B------:R-:W-:Y:S01]  /*cc40*/  FADD.FTZ R124, R114, R124 ;  /* 0x0000007c727c7221 */ /* 0x000fe20000010000 */
[----:B------:R-:W-:Y:S01]  /*cc50*/  F2FP.F16.F32.PACK_AB R14, R104, R105 ;  /* 0x00000069680e723e */ /* 0x000fe200000000ff */
[----:B------:R-:W-:Y:S02]  /*cc60*/  FADD.FTZ R121, R116, R121 ;  /* 0x0000007974797221 */ /* 0x000fe40000010000 */
[----:B------:R-:W-:Y:S01]  /*cc70*/  MUFU.EX2 R128, R128 ;  /* 0x0000008000807308 */ /* 0x000fe20000000800 */
[----:B------:R-:W-:Y:S01]  /*cc80*/  HMMA.16816.F32 R20, R32, R4, R20 ;  /* 0x000000042014723c */ /* 0x000fe20000001814 */
[----:B------:R-:W-:Y:S01]  /*cc90*/  FADD.FTZ R118, R118, R124 ;  /* 0x0000007c76767221 */ /* 0x000fe20000010000 */
[----:B------:R-:W-:-:S03]  /*cca0*/  FADD.FTZ R115, R115, R121 ;  /* 0x0000007973737221 */ /* 0x000fc60000010000 */
[----:B------:R-:W-:Y:S01]  /*ccb0*/  FADD.FTZ R118, R113, R118 ;  /* 0x0000007671767221 */ /* 0x000fe20000010000 */
[C---:B------:R-:W-:Y:S01]  /*ccc0*/  HMMA.16816.F32 R28, R32.reuse, R6, R28 ;  /* 0x00000006201c723c */ /* 0x040fe2000000181c */
[----:B------:R-:W4:Y:S01]  /*ccd0*/  MUFU.EX2 R140, R140 ;  /* 0x0000008c008c7308 */ /* 0x000f220000000800 */
[----:B------:R-:W2:Y:S01]  /*cce0*/  LDSM.16.MT88.4 R4, [R151+0x6400] ;  /* 0x006400009704783b */ /* 0x000ea20000004200 */
[----:B-----5:R-:W-:Y:S01]  /*ccf0*/  F2FP.F16.F32.PACK_AB R13, R123, R2 ;  /* 0x000000027b0d723e */ /* 0x020fe200000000ff */
[----:B------:R-:W-:Y:S01]  /*cd00*/  FADD.FTZ R115, R111, R115 ;  /* 0x000000736f737221 */ /* 0x000fe20000010000 */
[----:B------:R-:W-:Y:S01]  /*cd10*/  FADD.FTZ R118, R0, R118 ;  /* 0x0000007600767221 */ /* 0x000fe20000010000 */
[C---:B---3--:R-:W-:Y:S01]  /*cd20*/  HMMA.16816.F32 R136, R32.reuse, R24, R136 ;  /* 0x000000182088723c */ /* 0x048fe20000001888 */
[----:B------:R-:W-:Y:S01]  /*cd30*/  FFMA.FTZ R0, R39, UR12, -R61 ;  /* 0x0000000c27007c23 */ /* 0x000fe2000801083d */
[----:B------:R-:W-:Y:S01]  /*cd40*/  FADD.FTZ R115, R107, R115 ;  /* 0x000000736b737221 */ /* 0x000fe20000010000 */
[----:B------:R-:W-:Y:S01]  /*cd50*/  MUFU.EX2 R141, R141 ;  /* 0x0000008d008d7308 */ /* 0x000fe20000000800 */
[----:B------:R-:W-:Y:S01]  /*cd60*/  FADD.FTZ R2, R2, R118 ;  /* 0x0000007602027221 */ /* 0x000fe20000010000 */
[----:B------:R-:W-:Y:S01]  /*cd70*/  FFMA.FTZ R39, R66, UR12, -R108 ;  /* 0x0000000c42277c23 */ /* 0x000fe2000801086c */
[----:B------:R-:W-:Y:S01]  /*cd80*/  HMMA.16816.F32 R132, R32, R26, R132 ;  /* 0x0000001a2084723c */ /* 0x000fe20000001884 */
[----:B------:R-:W3:Y:S01]  /*cd90*/  LDSM.16.MT88.4 R24, [R150+0x6400] ;  /* 0x006400009618783b */ /* 0x000ee20000004200 */
[----:B------:R-:W-:Y:S01]  /*cda0*/  FADD.FTZ R106, R106, R115 ;  /* 0x000000736a6a7221 */ /* 0x000fe20000010000 */
[----:B------:R-:W-:-:S02]  /*cdb0*/  FADD.FTZ R2, R123, R2 ;  /* 0x000000027b027221 */ /* 0x000fc40000010000 */
[----:B------:R-:W5:Y:S01]  /*cdc0*/  MUFU.EX2 R142, R142 ;  /* 0x0000008e008e7308 */ /* 0x000f620000000800 */
[----:B----4-:R-:W-:Y:S01]  /*cdd0*/  F2FP.F16.F32.PACK_AB R15, R140, R128 ;  /* 0x000000808c0f723e */ /* 0x010fe200000000ff */
[----:B------:R-:W-:Y:S01]  /*cde0*/  FADD.FTZ R106, R105, R106 ;  /* 0x0000006a696a7221 */ /* 0x000fe20000010000 */
[----:B------:R-:W-:Y:S01]  /*cdf0*/  F2FP.F16.F32.PACK_AB R32, R102, R103 ;  /* 0x000000676620723e */ /* 0x000fe200000000ff */
[----:B------:R-:W-:Y:S01]  /*ce00*/  FADD.FTZ R128, R128, R2 ;  /* 0x0000000280807221 */ /* 0x000fe20000010000 */
[----:B------:R-:W-:Y:S01]  /*ce10*/  F2FP.F16.F32.PACK_AB R34, R100, R101 ;  /* 0x000000656422723e */ /* 0x000fe200000000ff */
[----:B------:R-:W-:Y:S01]  /*ce20*/  FADD.FTZ R104, R104, R106 ;  /* 0x0000006a68687221 */ /* 0x000fe20000010000 */
[----:B------:R-:W-:Y:S01]  /*ce30*/  FFMA.FTZ R2, R51, UR12, -R108 ;  /* 0x0000000c33027c23 */ /* 0x000fe2000801086c */
[----:B------:R-:W4:Y:S01]  /*ce40*/  MUFU.EX2 R143, R143 ;  /* 0x0000008f008f7308 */ /* 0x000f220000000800 */
[----:B-1----:R-:W-:Y:S01]  /*ce50*/  HMMA.16816.F32 R20, R12, R16, R20 ;  /* 0x000000100c14723c */ /* 0x002fe20000001814 */
[----:B------:R-:W-:Y:S01]  /*ce60*/  FADD.FTZ R128, R140, R128 ;  /* 0x000000808c807221 */ /* 0x000fe20000010000 */
[----:B------:R-:W-:-:S04]  /*ce70*/  FADD.FTZ R104, R103, R104 ;  /* 0x0000006867687221 */ /* 0x000fc80000010000 */
[C---:B------:R-:W-:Y:S01]  /*ce80*/  HMMA.16816.F32 R28, R12.reuse, R18, R28 ;  /* 0x000000120c1c723c */ /* 0x040fe2000000181c */
[----:B------:R-:W1:Y:S01]  /*ce90*/  MUFU.EX2 R144, R144 ;  /* 0x0000009000907308 */ /* 0x000e620000000800 */
[----:B------:R-:W3:Y:S01]  /*cea0*/  LDSM.16.MT88.4 R16, [R151+0x6800] ;  /* 0x006800009710783b */ /* 0x000ee20000004200 */
[----:B-----5:R-:W-:Y:S01]  /*ceb0*/  F2FP.F16.F32.PACK_AB R33, R142, R141 ;  /* 0x0000008d8e21723e */ /* 0x020fe200000000ff */
[----:B------:R-:W-:Y:S01]  /*cec0*/  FADD.FTZ R141, R141, R128 ;  /* 0x000000808d8d7221 */ /* 0x000fe20000010000 */
[----:B------:R-:W-:Y:S01]  /*ced0*/  FADD.FTZ R102, R102, R104 ;  /* 0x0000006866667221 */ /* 0x000fe20000010000 */
[----:B--2---:R-:W-:Y:S02]  /*cee0*/  HMMA.16816.F32 R136, R12, R8, R136 ;  /* 0x000000080c88723c */ /* 0x004fe40000001888 */
[----:B------:R-:W-:Y:S01]  /*cef0*/  FADD.FTZ R141, R142, R141 ;  /* 0x0000008d8e8d7221 */ /* 0x000fe20000010000 */
[----:B------:R-:W2:Y:S01]  /*cf00*/  MUFU.EX2 R145, R145 ;  /* 0x0000009100917308 */ /* 0x000ea20000000800 */
[----:B------:R-:W-:-:S02]  /*cf10*/  FADD.FTZ R102, R101, R102 ;  /* 0x0000006665667221 */ /* 0x000fc40000010000 */
[----:B------:R-:W-:Y:S01]  /*cf20*/  HMMA.16816.F32 R132, R12, R10, R132 ;  /* 0x0000000a0c84723c */ /* 0x000fe20000001884 */
[----:B------:R-:W5:Y:S01]  /*cf30*/  LDSM.16.MT88.4 R8, [R150+0x6800] ;  /* 0x006800009608783b */ /* 0x000f620000004200 */
[----:B----4-:R-:W-:Y:S01]  /*cf40*/  FADD.FTZ R141, R143, R141 ;  /* 0x0000008d8f8d7221 */ /* 0x010fe20000010000 */
[----:B------:R-:W-:Y:S02]  /*cf50*/  FADD.FTZ R102, R100, R102 ;  /* 0x0000006664667221 */ /* 0x000fe40000010000 */
[----:B------:R-:W4:Y:S01]  /*cf60*/  MUFU.EX2 R146, R146 ;  /* 0x0000009200927308 */ /* 0x000f220000000800 */
[C---:B-1----:R-:W-:Y:S01]  /*cf70*/  F2FP.F16.F32.PACK_AB R35, R144.reuse, R143 ;  /* 0x0000008f9023723e */ /* 0x042fe200000000ff */
[----:B------:R-:W-:Y:S01]  /*cf80*/  FADD.FTZ R144, R144, R141 ;  /* 0x0000008d90907221 */ /* 0x000fe20000010000 */
[----:B------:R-:W-:Y:S01]  /*cf90*/  F2FP.F16.F32.PACK_AB R12, R98, R99 ;  /* 0x00000063620c723e */ /* 0x000fe200000000ff */
[----:B------:R-:W-:Y:S01]  /*cfa0*/  FADD.FTZ R99, R99, R102 ;  /* 0x0000006663637221 */ /* 0x000fe20000010000 */
[----:B------:R-:W-:Y:S01]  /*cfb0*/  F2FP.F16.F32.PACK_AB R14, R96, R97 ;  /* 0x00000061600e723e */ /* 0x000fe200000000ff */
[----:B------:R-:W-:Y:S02]  /*cfc0*/  LDSM.16.MT88.4 R140, [R151+0x8c00] ;  /* 0x008c0000978c783b */ /* 0x000fe40000004200 */
[----:B------:R-:W-:Y:S01]  /*cfd0*/  MUFU.EX2 R147, R147 ;  /* 0x0000009300937308 */ /* 0x000fe20000000800 */
[----:B------:R-:W-:Y:S01]  /*cfe0*/  HMMA.16816.F32 R20, R32, R4, R20 ;  /* 0x000000042014723c */ /* 0x000fe20000001814 */
[----:B--2---:R-:W-:Y:S01]  /*cff0*/  FADD.FTZ R144, R145, R144 ;  /* 0x0000009091907221 */ /* 0x004fe20000010000 */
[----:B------:R-:W-:-:S04]  /*d000*/  FADD.FTZ R99, R98, R99 ;  /* 0x0000006362637221 */ /* 0x000fc80000010000 */
[C---:B------:R-:W-:Y:S01]  /*d010*/  HMMA.16816.F32 R28, R32.reuse, R6, R28 ;  /* 0x00000006201c723c */ /* 0x040fe2000000181c */
[----:B------:R-:W1:Y:S01]  /*d020*/  MUFU.EX2 R155, R155 ;  /* 0x0000009b009b7308 */ /* 0x000e620000000800 */
[----:B------:R-:W2:Y:S01]  /*d030*/  LDSM.16.MT88.4 R4, [R151+0x6c00] ;  /* 0x006c00009704783b */ /* 0x000ea20000004200 */
[C---:B----4-:R-:W-:Y:S01]  /*d040*/  F2FP.F16.F32.PACK_AB R13, R146.reuse, R145 ;  /* 0x00000091920d723e */ /* 0x050fe200000000ff */
[----:B------:R-:W-:Y:S01]  /*d050*/  FADD.FTZ R144, R146, R144 ;  /* 0x0000009092907221 */ /* 0x000fe20000010000 */
[----:B------:R-:W-:Y:S01]  /*d060*/  FADD.FTZ R97, R97, R99 ;  /* 0x0000006361617221 */ /* 0x000fe20000010000 */
[----:B---3--:R-:W-:Y:S03]  /*d070*/  HMMA.16816.F32 R136, R32, R24, R136 ;  /* 0x000000182088723c */ /* 0x008fe60000001888 */
[----:B------:R-:W-:Y:S01]  /*d080*/  MUFU.EX2 R120, R120 ;  /* 0x0000007800787308 */ /* 0x000fe20000000800 */
[----:B------:R-:W-:-:S02]  /*d090*/  FADD.FTZ R97, R96, R97 ;  /* 0x0000006160617221 */ /* 0x000fc40000010000 */
[----:B------:R-:W-:Y:S01]  /*d0a0*/  HMMA.16816.F32 R132, R32, R26, R132 ;  /* 0x0000001a2084723c */ /* 0x000fe20000001884 */
[----:B------:R-:W3:Y:S04]  /*d0b0*/  LDSM.16.MT88.4 R24, [R150+0x6c00] ;  /* 0x006c00009618783b */ /* 0x000ee80000004200 */
[----:B------:R-:W4:Y:S01]  /*d0c0*/  MUFU.EX2 R168, R168 ;  /* 0x000000a800a87308 */ /* 0x000f220000000800 */
[----:B-1----:R-:W-:Y:S01]  /*d0d0*/  F2FP.F16.F32.PACK_AB R15, R155, R147 ;  /* 0x000000939b0f723e */ /* 0x002fe200000000ff */
[----:B------:R-:W-:Y:S01]  /*d0e0*/  FADD.FTZ R147, R147, R144 ;  /* 0x0000009093937221 */ /* 0x000fe20000010000 */
[----:B------:R-:W-:Y:S01]  /*d0f0*/  F2FP.F16.F32.PACK_AB R32, R94, R95 ;  /* 0x0000005f5e20723e */ /* 0x000fe200000000ff */
[----:B------:R-:W-:Y:S01]  /*d100*/  FADD.FTZ R95, R95, R97 ;  /* 0x000000615f5f7221 */ /* 0x000fe20000010000 */
[----:B------:R-:W-:Y:S01]  /*d110*/  F2FP.F16.F32.PACK_AB R34, R92, R93 ;  /* 0x0000005d5c22723e */ /* 0x000fe200000000ff */
[----:B------:R-:W-:-:S02]  /*d120*/  FADD.FTZ R147, R155, R147 ;  /* 0x000000939b937221 */ /* 0x000fc40000010000 */
[----:B------:R-:W-:Y:S01]  /*d130*/  MUFU.EX2 R112, R112 ;  /* 0x0000007000707308 */ /* 0x000fe20000000800 */
[----:B------:R-:W-:Y:S01]  /*d140*/  HMMA.16816.F32 R20, R12, R16, R20 ;  /* 0x000000100c14723c */ /* 0x000fe20000001814 */
[----:B------:R-:W-:-:S04]  /*d150*/  FADD.FTZ R95, R94, R95 ;  /* 0x0000005f5e5f7221 */ /* 0x000fc80000010000 */
[----:B------:R-:W-:Y:S01]  /*d160*/  FADD.FTZ R93, R93, R95 ;  /* 0x0000005f5d5d7221 */ /* 0x000fe20000010000 */
[C---:B------:R-:W-:Y:S01]  /*d170*/  HMMA.16816.F32 R28, R12.reuse, R18, R28 ;  /* 0x000000120c1c723c */ /* 0x040fe2000000181c */
[----:B------:R-:W1:Y:S01]  /*d180*/  MUFU.EX2 R169, R169 ;  /* 0x000000a900a97308 */ /* 0x000e620000000800 */
[----:B------:R-:W3:Y:S01]  /*d190*/  LDSM.16.MT88.4 R16, [R151+0x7000] ;  /* 0x007000009710783b */ /* 0x000ee20000004200 */
[----:B----4-:R-:W-:Y:S01]  /*d1a0*/  F2FP.F16.F32.PACK_AB R33, R168, R120 ;  /* 0x00000078a821723e */ /* 0x010fe200000000ff */
[----:B------:R-:W-:Y:S01]  /*d1b0*/  FADD.FTZ R120, R120, R147 ;  /* 0x0000009378787221 */ /* 0x000fe20000010000 */
[----:B------:R-:W-:Y:S01]  /*d1c0*/  FADD.FTZ R93, R92, R93 ;  /* 0x0000005d5c5d7221 */ /* 0x000fe20000010000 */
[C---:B-----5:R-:W-:Y:S02]  /*d1d0*/  HMMA.16816.F32 R136, R12.reuse, R8, R136 ;  /* 0x000000080c88723c */ /* 0x060fe40000001888 */
[----:B------:R-:W-:Y:S01]  /*d1e0*/  FADD.FTZ R120, R168, R120 ;  /* 0x00000078a8787221 */ /* 0x000fe20000010000 */
[----:B------:R-:W-:Y:S03]  /*d1f0*/  MUFU.EX2 R3, R3 ;  /* 0x0000000300037308 */ /* 0x000fe60000000800 */
[----:B------:R-:W-:Y:S01]  /*d200*/  HMMA.16816.F32 R132, R12, R10, R132 ;  /* 0x0000000a0c84723c */ /* 0x000fe20000001884 */
[----:B------:R-:W4:Y:S04]  /*d210*/  LDSM.16.MT88.4 R8, [R150+0x7000] ;  /* 0x007000009608783b */ /* 0x000f280000004200 */
[----:B------:R-:W5:Y:S01]  /*d220*/  MUFU.EX2 R173, R173 ;  /* 0x000000ad00ad7308 */ /* 0x000f620000000800 */
[----:B-1----:R-:W-:Y:S01]  /*d230*/  F2FP.F16.F32.PACK_AB R35, R169, R112 ;  /* 0x00000070a923723e */ /* 0x002fe200000000ff */
[----:B------:R-:W-:Y:S01]  /*d240*/  FADD.FTZ R112, R112, R120 ;  /* 0x0000007870707221 */ /* 0x000fe20000010000 */
[----:B------:R-:W-:Y:S01]  /*d250*/  F2FP.F16.F32.PACK_AB R12, R90, R91 ;  /* 0x0000005b5a0c723e */ /* 0x000fe200000000ff */
[----:B------:R-:W-:Y:S01]  /*d260*/  FADD.FTZ R91, R91, R93 ;  /* 0x0000005d5b5b7221 */ /* 0x000fe20000010000 */
[----:B------:R-:W-:Y:S01]  /*d270*/  F2FP.F16.F32.PACK_AB R14, R88, R89 ;  /* 0x00000059580e723e */ /* 0x000fe200000000ff */
[----:B------:R-:W-:-:S02]  /*d280*/  FADD.FTZ R112, R169, R112 ;  /* 0x00000070a9707221 */ /* 0x000fc40000010000 */
[----:B------:R-:W1:Y:S01]  /*d290*/  MUFU.EX2 R58, R58 ;  /* 0x0000003a003a7308 */ /* 0x000e620000000800 */
[----:B--2---:R-:W-:Y:S01]  /*d2a0*/  HMMA.16816.F32 R20, R32, R4, R20 ;  /* 0x000000042014723c */ /* 0x004fe20000001814 */
[----:B------:R-:W-:-:S04]  /*d2b0*/  FADD.FTZ R91, R90, R91 ;  /* 0x0000005b5a5b7221 */ /* 0x000fc80000010000 */
[----:B------:R-:W-:Y:S01]  /*d2c0*/  FADD.FTZ R91, R89, R91 ;  /* 0x0000005b595b7221 */ /* 0x000fe20000010000 */
[C---:B------:R-:W-:Y:S01]  /*d2d0*/  HMMA.16816.F32 R28, R32.reuse, R6, R28 ;  /* 0x00000006201c723c */ /* 0x040fe2000000181c */
[----:B------:R-:W2:Y:S01]  /*d2e0*/  MUFU.EX2 R174, R174 ;  /* 0x000000ae00ae7308 */ /* 0x000ea20000000800 */
[----:B------:R-:W4:Y:S01]  /*d2f0*/  LDSM.16.MT88.4 R4, [R151+0x7400] ;  /* 0x007400009704783b */ /* 0x000f220000004200 */
[----:B-----5:R-:W-:Y:S01]  /*d300*/  F2FP.F16.F32.PACK_AB R13, R173, R3 ;  /* 0x00000003ad0d723e */ /* 0x020fe200000000ff */
[----:B------:R-:W-:Y:S01]  /*d310*/  FADD.FTZ R3, R3, R112 ;  /* 0x0000007003037221 */ /* 0x000fe20000010000 */
[----:B------:R-:W-:Y:S01]  /*d320*/  FADD.FTZ R88, R88, R91 ;  /* 0x0000005b58587221 */ /* 0x000fe20000010000 */
[----:B---3--:R-:W-:Y:S02]  /*d330*/  HMMA.16816.F32 R136, R32, R24, R136 ;  /* 0x000000182088723c */ /* 0x008fe40000001888 */
[----:B------:R-:W-:Y:S01]  /*d340*/  FADD.FTZ R173, R173, R3 ;  /* 0x00000003adad7221 */ /* 0x000fe20000010000 */
[----:B------:R-:W3:Y:S01]  /*d350*/  MUFU.EX2 R86, R86 ;  /* 0x0000005600567308 */ /* 0x000ee20000000800 */
[----:B------:R-:W-:-:S02]  /*d360*/  FADD.FTZ R88, R87, R88 ;  /* 0x0000005857587221 */ /* 0x000fc40000010000 */
[----:B------:R-:W-:Y:S01]  /*d370*/  HMMA.16816.F32 R132, R32, R26, R132 ;  /* 0x0000001a2084723c */ /* 0x000fe20000001884 */
[----:B------:R-:W5:Y:S01]  /*d380*/  LDSM.16.MT88.4 R24, [R150+0x7400] ;  /* 0x007400009618783b */ /* 0x000f620000004200 */
[----:B-1----:R-:W-:-:S03]  /*d390*/  FADD.FTZ R173, R58, R173 ;  /* 0x000000ad3aad7221 */ /* 0x002fc60000010000 */
[----:B------:R-:W-:Y:S01]  /*d3a0*/  MUFU.EX2 R85, R85 ;  /* 0x0000005500557308 */ /* 0x000fe20000000800 */
[C---:B--2---:R-:W-:Y:S01]  /*d3b0*/  F2FP.F16.F32.PACK_AB R15, R174.reuse, R58 ;  /* 0x0000003aae0f723e */ /* 0x044fe200000000ff */
[----:B------:R-:W-:-:S06]  /*d3c0*/  FADD.FTZ R174, R174, R173 ;  /* 0x000000adaeae7221 */ /* 0x000fcc0000010000 */
[----:B------:R-:W1:Y:S01]  /*d3d0*/  MUFU.EX2 R84, R84 ;  /* 0x0000005400547308 */ /* 0x000e620000000800 */
[----:B------:R-:W-:Y:S01]  /*d3e0*/  HMMA.16816.F32 R20, R12, R16, R20 ;  /* 0x000000100c14723c */ /* 0x000fe20000001814 */
[C---:B---3--:R-:W-:Y:S01]  /*d3f0*/  F2FP.F16.F32.PACK_AB R32, R86.reuse, R87 ;  /* 0x000000575620723e */ /* 0x048fe200000000ff */
[----:B------:R-:W-:-:S04]  /*d400*/  FADD.FTZ R88, R86, R88 ;  /* 0x0000005856587221 */ /* 0x000fc80000010000 */
[C---:B------:R-:W-:Y:S01]  /*d410*/  HMMA.16816.F32 R28, R12.reuse, R18, R28 ;  /* 0x000000120c1c723c */ /* 0x040fe2000000181c */
[----:B------:R-:W2:Y:S01]  /*d420*/  MUFU.EX2 R54, R54 ;  /* 0x0000003600367308 */ /* 0x000ea20000000800 */
[----:B------:R-:W3:Y:S04]  /*d430*/  LDSM.16.MT88.4 R16, [R151+0x7800] ;  /* 0x007800009710783b */ /* 0x000ee80000004200 */
[C---:B----4-:R-:W-:Y:S03]  /*d440*/  HMMA.16816.F32 R136, R12.reuse, R8, R136 ;  /* 0x000000080c88723c */ /* 0x050fe60000001888 */
[----:B------:R-:W4:Y:S01]  /*d450*/  MUFU.EX2 R170, R170 ;  /* 0x000000aa00aa7308 */ /* 0x000f220000000800 */
[C---:B-1----:R-:W-:Y:S01]  /*d460*/  F2FP.F16.F32.PACK_AB R34, R84.reuse, R85 ;  /* 0x000000555422723e */ /* 0x042fe200000000ff */
[----:B------:R-:W-:Y:S01]  /*d470*/  FADD.FTZ R85, R85, R88 ;  /* 0x0000005855557221 */ /* 0x000fe20000010000 */
[----:B------:R-:W-:Y:S01]  /*d480*/  HMMA.16816.F32 R132, R12, R10, R132 ;  /* 0x0000000a0c84723c */ /* 0x000fe20000001884 */
[----:B------:R-:W1:Y:S02]  /*d490*/  LDSM.16.MT88.4 R8, [R150+0x7800] ;  /* 0x007800009608783b */ /* 0x000e640000004200 */
[----:B------:R-:W-:-:S02]  /*d4a0*/  FADD.FTZ R85, R84, R85 ;  /* 0x0000005554557221 */ /* 0x000fc40000010000 */
[----:B------:R-:W-:Y:S01]  /*d4b0*/  MUFU.EX2 R50, R50 ;  /* 0x0000003200327308 */ /* 0x000fe20000000800 */
[----:B------:R-:W1:Y:S01]  /*d4c0*/  LDSM.16.MT88.4 R12, [R151+0x7c00] ;  /* 0x007c0000970c783b */ /* 0x000e620000004200 */
[----:B--2---:R-:W-:-:S06]  /*d4d0*/  FADD.FTZ R174, R54, R174 ;  /* 0x000000ae36ae7221 */ /* 0x004fcc0000010000 */
[----:B------:R-:W2:Y:S01]  /*d4e0*/  MUFU.EX2 R162, R162 ;  /* 0x000000a200a27308 */ /* 0x000ea20000000800 */
[C---:B----4-:R-:W-:Y:S01]  /*d4f0*/  F2FP.F16.F32.PACK_AB R33, R170.reuse, R54 ;  /* 0x00000036aa21723e */ /* 0x050fe200000000ff */
[----:B------:R-:W-:-:S06]  /*d500*/  FADD.FTZ R174, R170, R174 ;  /* 0x000000aeaaae7221 */ /* 0x000fcc0000010000 */
[----:B------:R-:W-:Y:S08]  /*d510*/  MUFU.EX2 R83, R83 ;  /* 0x0000005300537308 */ /* 0x000ff00000000800 */
[----:B------:R-:W4:Y:S01]  /*d520*/  MUFU.EX2 R82, R82 ;  /* 0x0000005200527308 */ /* 0x000f220000000800 */
[----:B--2---:R-:W-:Y:S01]  /*d530*/  F2FP.F16.F32.PACK_AB R35, R162, R50 ;  /* 0x00000032a223723e */ /* 0x004fe200000000ff */
[----:B------:R-:W-:-:S04]  /*d540*/  FADD.FTZ R50, R50, R174 ;  /* 0x000000ae32327221 */ /* 0x000fc80000010000 */
[----:B------:R-:W-:Y:S02]  /*d550*/  FADD.FTZ R50, R162, R50 ;  /* 0x00000032a2327221 */ /* 0x000fe40000010000 */
[----:B------:R-:W-:Y:S01]  /*d560*/  MUFU.EX2 R81, R81 ;  /* 0x0000005100517308 */ /* 0x000fe20000000800 */
[C---:B------:R-:W-:Y:S06]  /*d570*/  HMMA.16816.F32 R20, R32.reuse, R4, R20 ;  /* 0x000000042014723c */ /* 0x040fec0000001814 */
[----:B------:R-:W-:Y:S01]  /*d580*/  HMMA.16816.F32 R28, R32, R6, R28 ;  /* 0x00000006201c723c */ /* 0x000fe2000000181c */
[----:B------:R-:W2:Y:S01]  /*d590*/  MUFU.EX2 R80, R80 ;  /* 0x0000005000507308 */ /* 0x000ea20000000800 */
[----:B----4-:R-:W-:Y:S01]  /*d5a0*/  F2FP.F16.F32.PACK_AB R4, R82, R83 ;  /* 0x000000535204723e */ /* 0x010fe200000000ff */
[----:B------:R-:W-:-:S03]  /*d5b0*/  FADD.FTZ R83, R83, R85 ;  /* 0x0000005553537221 */ /* 0x000fc60000010000 */
[C---:B-----5:R-:W-:Y:S01]  /*d5c0*/  HMMA.16816.F32 R136, R32.reuse, R24, R136 ;  /* 0x000000182088723c */ /* 0x060fe20000001888 */
[----:B------:R-:W-:Y:S02]  /*d5d0*/  FADD.FTZ R83, R82, R83 ;  /* 0x0000005352537221 */ /* 0x000fe40000010000 */
[----:B------:R-:W-:Y:S03]  /*d5e0*/  MUFU.EX2 R46, R46 ;  /* 0x0000002e002e7308 */ /* 0x000fe60000000800 */
[----:B------:R-:W-:Y:S01]  /*d5f0*/  HMMA.16816.F32 R132, R32, R26, R132 ;  /* 0x0000001a2084723c */ /* 0x000fe20000001884 */
[----:B------:R-:W-:Y:S01]  /*d600*/  FFMA.FTZ R25, R117, UR12, -R61 ;  /* 0x0000000c75197c23 */ /* 0x000fe2000801083d */
[----:B------:R-:W-:-:S03]  /*d610*/  FFMA.FTZ R24, R62, UR12, -R108 ;  /* 0x0000000c3e187c23 */ /* 0x000fc6000801086c */
        /* <DEDUP_REMOVED lines=11> */
[----:B------:R-:W-:Y:S01]  /*d6d0*/  FFMA.FTZ R40, R45, UR12, -R61 ;  /* 0x0000000c2d287c23 */ /* 0x000fe2000801083d */
[----:B------:R-:W-:Y:S01]  /*d6e0*/  FADD.FTZ R81, R81, R83 ;  /* 0x0000005351517221 */ /* 0x000fe20000010000 */
[--C-:B------:R-:W-:Y:S01]  /*d6f0*/  FFMA.FTZ R41, R47, UR12, -R61.reuse ;  /* 0x0000000c2f297c23 */ /* 0x100fe2000801083d */
[--C-:B------:R-:W-:Y:S01]  /*d700*/  FFMA.FTZ R43, R60, UR12, -R61.reuse ;  /* 0x0000000c3c2b7c23 */ /* 0x100fe2000801083d */
[----:B------:R-:W-:Y:S01]  /*d710*/  FFMA.FTZ R44, R49, UR12, -R61 ;  /* 0x0000000c312c7c23 */ /* 0x000fe2000801083d */
[----:B------:R-:W2:Y:S01]  /*d720*/  MUFU.EX2 R163, R163 ;  /* 0x000000a300a37308 */ /* 0x000ea20000000800 */
[----:B----4-:R-:W-:Y:S01]  /*d730*/  F2FP.F16.F32.PACK_AB R5, R159, R46 ;  /* 0x0000002e9f05723e */ /* 0x010fe200000000ff */
[----:B------:R-:W-:Y:S01]  /*d740*/  FADD.FTZ R46, R46, R50 ;  /* 0x000000322e2e7221 */ /* 0x000fe20000010000 */
[----:B------:R-:W-:-:S03]  /*d750*/  FADD.FTZ R81, R80, R81 ;  /* 0x0000005150517221 */ /* 0x000fc60000010000 */
[----:B------:R-:W-:Y:S02]  /*d760*/  FADD.FTZ R46, R159, R46 ;  /* 0x0000002e9f2e7221 */ /* 0x000fe40000010000 */
[----:B------:R-:W-:Y:S08]  /*d770*/  MUFU.EX2 R79, R79 ;  /* 0x0000004f004f7308 */ /* 0x000ff00000000800 */
[----:B------:R-:W4:Y:S01]  /*d780*/  MUFU.EX2 R78, R78 ;  /* 0x0000004e004e7308 */ /* 0x000f220000000800 */
[----:B--2---:R-:W-:Y:S01]  /*d790*/  F2FP.F16.F32.PACK_AB R7, R163, R42 ;  /* 0x0000002aa307723e */ /* 0x004fe200000000ff */
[----:B------:R-:W-:-:S06]  /*d7a0*/  FADD.FTZ R42, R42, R46 ;  /* 0x0000002e2a2a7221 */ /* 0x000fcc0000010000 */
[C---:B---3--:R-:W-:Y:S01]  /*d7b0*/  HMMA.16816.F32 R20, R4.reuse, R16, R20 ;  /* 0x000000100414723c */ /* 0x048fe20000001814 */
[----:B------:R-:W-:Y:S05]  /*d7c0*/  MUFU.EX2 R77, R77 ;  /* 0x0000004d004d7308 */ /* 0x000fea0000000800 */
[C---:B------:R-:W-:Y:S01]  /*d7d0*/  HMMA.16816.F32 R28, R4.reuse, R18, R28 ;  /* 0x00000012041c723c */ /* 0x040fe2000000181c */
[----:B------:R-:W2:Y:S02]  /*d7e0*/  LDSM.16.MT88.4 R16, [R150+0x7c00] ;  /* 0x007c00009610783b */ /* 0x000ea40000004200 */
[----:B------:R-:W3:Y:S03]  /*d7f0*/  MUFU.EX2 R76, R76 ;  /* 0x0000004c004c7308 */ /* 0x000ee60000000800 */
[C---:B-1----:R-:W-:Y:S05]  /*d800*/  HMMA.16816.F32 R136, R4.reuse, R8, R136 ;  /* 0x000000080488723c */ /* 0x042fea0000001888 */
[----:B------:R-:W-:Y:S01]  /*d810*/  MUFU.EX2 R38, R38 ;  /* 0x0000002600267308 */ /* 0x000fe20000000800 */
[----:B------:R-:W-:Y:S01]  /*d820*/  HMMA.16816.F32 R132, R4, R10, R132 ;  /* 0x0000000a0484723c */ /* 0x000fe20000001884 */
[----:B------:R-:W1:Y:S06]  /*d830*/  LDSM.16.MT88.4 R8, [R151+0x8000] ;  /* 0x008000009708783b */ /* 0x000e6c0000004200 */
[----:B------:R-:W5:Y:S01]  /*d840*/  MUFU.EX2 R25, R25 ;  /* 0x0000001900197308 */ /* 0x000f620000000800 */
[----:B----4-:R-:W-:Y:S01]  /*d850*/  F2FP.F16.F32.PACK_AB R4, R78, R79 ;  /* 0x0000004f4e04723e */ /* 0x010fe200000000ff */
[----:B------:R-:W-:Y:S01]  /*d860*/  FADD.FTZ R79, R79, R81 ;  /* 0x000000514f4f7221 */ /* 0x000fe20000010000 */
[----:B---3--:R-:W-:-:S03]  /*d870*/  F2FP.F16.F32.PACK_AB R6, R76, R77 ;  /* 0x0000004d4c06723e */ /* 0x008fc600000000ff */
[----:B------:R-:W-:Y:S02]  /*d880*/  FADD.FTZ R78, R78, R79 ;  /* 0x0000004f4e4e7221 */ /* 0x000fe40000010000 */
[----:B------:R-:W-:Y:S02]  /*d890*/  MUFU.EX2 R26, R26 ;  /* 0x0000001a001a7308 */ /* 0x000fe40000000800 */
[----:B------:R-:W-:-:S04]  /*d8a0*/  FADD.FTZ R78, R77, R78 ;  /* 0x0000004e4d4e7221 */ /* 0x000fc80000010000 */
[----:B------:R-:W-:Y:S02]  /*d8b0*/  FADD.FTZ R76, R76, R78 ;  /* 0x0000004e4c4c7221 */ /* 0x000fe40000010000 */
[----:B------:R-:W3:Y:S01]  /*d8c0*/  MUFU.EX2 R27, R27 ;  /* 0x0000001b001b7308 */ /* 0x000ee20000000800 */
[----:B-----5:R-:W-:-:S07]  /*d8d0*/  F2FP.F16.F32.PACK_AB R5, R25, R38 ;  /* 0x000000261905723e */ /* 0x020fce00000000ff */
[----:B------:R-:W4:Y:S08]  /*d8e0*/  MUFU.EX2 R75, R75 ;  /* 0x0000004b004b7308 */ /* 0x000f300000000800 */
[----:B------:R-:W5:Y:S01]  /*d8f0*/  MUFU.EX2 R74, R74 ;  /* 0x0000004a004a7308 */ /* 0x000f620000000800 */
[----:B---3--:R-:W-:-:S07]  /*d900*/  F2FP.F16.F32.PACK_AB R7, R27, R26 ;  /* 0x0000001a1b07723e */ /* 0x008fce00000000ff */
[----:B------:R-:W-:Y:S01]  /*d910*/  MUFU.EX2 R73, R73 ;  /* 0x0000004900497308 */ /* 0x000fe20000000800 */
[----:B------:R-:W-:Y:S01]  /*d920*/  HMMA.16816.F32 R20, R4, R12, R20 ;  /* 0x0000000c0414723c */ /* 0x000fe20000001814 */
[----:B----4-:R-:W-:-:S05]  /*d930*/  FADD.FTZ R76, R75, R76 ;  /* 0x0000004c4b4c7221 */ /* 0x010fca0000010000 */
[C---:B------:R-:W-:Y:S01]  /*d940*/  HMMA.16816.F32 R28, R4.reuse, R14, R28 ;  /* 0x0000000e041c723c */ /* 0x040fe2000000181c */
[----:B------:R-:W3:Y:S01]  /*d950*/  MUFU.EX2 R72, R72 ;  /* 0x0000004800487308 */ /* 0x000ee20000000800 */
[----:B------:R-:W4:Y:S04]  /*d960*/  LDSM.16.MT88.4 R12, [R150+0x8000] ;  /* 0x00800000960c783b */ /* 0x000f280000004200 */
[C---:B--2---:R-:W-:Y:S03]  /*d970*/  HMMA.16816.F32 R136, R4.reuse, R16, R136 ;  /* 0x000000100488723c */ /* 0x044fe60000001888 */
[----:B------:R-:W-:Y:S03]  /*d980*/  MUFU.EX2 R32, R32 ;  /* 0x0000002000207308 */ /* 0x000fe60000000800 */
[----:B------:R-:W-:Y:S01]  /*d990*/  HMMA.16816.F32 R132, R4, R18, R132 ;  /* 0x000000120484723c */ /* 0x000fe20000001884 */
[----:B------:R-:W2:Y:S04]  /*d9a0*/  LDSM.16.MT88.4 R16, [R151+0x8400] ;  /* 0x008400009710783b */ /* 0x000ea80000004200 */
[----:B------:R-:W1:Y:S02]  /*d9b0*/  MUFU.EX2 R0, R0 ;  /* 0x0000000000007308 */ /* 0x000e640000000800 */
[C---:B-----5:R-:W-:Y:S01]  /*d9c0*/  F2FP.F16.F32.PACK_AB R4, R74.reuse, R75 ;  /* 0x0000004b4a04723e */ /* 0x060fe200000000ff */
[----:B------:R-:W-:Y:S01]  /*d9d0*/  FADD.FTZ R74, R74, R76 ;  /* 0x0000004c4a4a7221 */ /* 0x000fe20000010000 */
[----:B---3--:R-:W-:-:S03]  /*d9e0*/  F2FP.F16.F32.PACK_AB R6, R72, R73 ;  /* 0x000000494806723e */ /* 0x008fc600000000ff */
[----:B------:R-:W-:Y:S01]  /*d9f0*/  FADD.FTZ R74, R73, R74 ;  /* 0x0000004a494a7221 */ /* 0x000fe20000010000 */
[----:B------:R-:W-:Y:S03]  /*da00*/  MUFU.EX2 R33, R33 ;  /* 0x0000002100217308 */ /* 0x000fe60000000800 */
[----:B------:R-:W-:-:S05]  /*da10*/  FADD.FTZ R72, R72, R74 ;  /* 0x0000004a48487221 */ /* 0x000fca0000010000 */
[----:B------:R-:W3:Y:S01]  /*da20*/  MUFU.EX2 R34, R34 ;  /* 0x0000002200227308 */ /* 0x000ee20000000800 */
[----:B-1----:R-:W-:-:S07]  /*da30*/  F2FP.F16.F32.PACK_AB R5, R0, R32 ;  /* 0x000000200005723e */ /* 0x002fce00000000ff */
[----:B------:R-:W1:Y:S08]  /*da40*/  MUFU.EX2 R71, R71 ;  /* 0x0000004700477308 */ /* 0x000e700000000800 */
[----:B------:R-:W5:Y:S01]  /*da50*/  MUFU.EX2 R70, R70 ;  /* 0x0000004600467308 */ /* 0x000f620000000800 */
[----:B---3--:R-:W-:-:S07]  /*da60*/  F2FP.F16.F32.PACK_AB R7, R34, R33 ;  /* 0x000000212207723e */ /* 0x008fce00000000ff */
[----:B------:R-:W-:Y:S01]  /*da70*/  HMMA.16816.F32 R20, R4, R8, R20 ;  /* 0x000000080414723c */ /* 0x000fe20000001814 */
[----:B------:R-:W-:Y:S01]  /*da80*/  MUFU.EX2 R69, R69 ;  /* 0x0000004500457308 */ /* 0x000fe20000000800 */
[----:B-1----:R-:W-:-:S04]  /*da90*/  FADD.FTZ R72, R71, R72 ;  /* 0x0000004847487221 */ /* 0x002fc80000010000 */
[C---:B------:R-:W-:Y:S01]  /*daa0*/  HMMA.16816.F32 R28, R4.reuse, R10, R28 ;  /* 0x0000000a041c723c */ /* 0x040fe2000000181c */
[----:B------:R-:W1:Y:S02]  /*dab0*/  LDSM.16.MT88.4 R8, [R150+0x8400] ;  /* 0x008400009608783b */ /* 0x000e640000004200 */
[----:B------:R-:W3:Y:S03]  /*dac0*/  MUFU.EX2 R68, R68 ;  /* 0x0000004400447308 */ /* 0x000ee60000000800 */
[C---:B----4-:R-:W-:Y:S05]  /*dad0*/  HMMA.16816.F32 R136, R4.reuse, R12, R136 ;  /* 0x0000000c0488723c */ /* 0x050fea0000001888 */
[----:B------:R-:W-:Y:S01]  /*dae0*/  MUFU.EX2 R35, R35 ;  /* 0x0000002300237308 */ /* 0x000fe20000000800 */
[----:B------:R-:W-:Y:S01]  /*daf0*/  HMMA.16816.F32 R132, R4, R14, R132 ;  /* 0x0000000e0484723c */ /* 0x000fe20000001884 */
[----:B------:R-:W4:Y:S06]  /*db00*/  LDSM.16.MT88.4 R12, [R151+0x8800] ;  /* 0x00880000970c783b */ /* 0x000f2c0000004200 */
[----:B------:R-:W2:Y:S01]  /*db10*/  MUFU.EX2 R36, R36 ;  /* 0x0000002400247308 */ /* 0x000ea20000000800 */
[C---:B-----5:R-:W-:Y:S01]  /*db20*/  F2FP.F16.F32.PACK_AB R4, R70.reuse, R71 ;  /* 0x000000474604723e */ /* 0x060fe200000000ff */
[----:B------:R-:W-:Y:S01]  /*db30*/  FADD.FTZ R70, R70, R72 ;  /* 0x0000004846467221 */ /* 0x000fe20000010000 */
[----:B---3--:R-:W-:-:S03]  /*db40*/  F2FP.F16.F32.PACK_AB R6, R68, R69 ;  /* 0x000000454406723e */ /* 0x008fc600000000ff */
[----:B------:R-:W-:Y:S02]  /*db50*/  FADD.FTZ R70, R69, R70 ;  /* 0x0000004645467221 */ /* 0x000fe40000010000 */
[----:B------:R-:W-:Y:S02]  /*db60*/  MUFU.EX2 R37, R37 ;  /* 0x0000002500257308 */ /* 0x000fe40000000800 */
[----:B------:R-:W-:-:S06]  /*db70*/  FADD.FTZ R68, R68, R70 ;  /* 0x0000004644447221 */ /* 0x000fcc0000010000 */
[----:B------:R-:W3:Y:S01]  /*db80*/  MUFU.EX2 R40, R40 ;  /* 0x0000002800287308 */ /* 0x000ee20000000800 */
[----:B--2---:R-:W-:-:S07]  /*db90*/  F2FP.F16.F32.PACK_AB R5, R36, R35 ;  /* 0x000000232405723e */ /* 0x004fce00000000ff */
[----:B------:R-:W2:Y:S08]  /*dba0*/  MUFU.EX2 R67, R67 ;  /* 0x0000004300437308 */ /* 0x000eb00000000800 */
[----:B------:R-:W5:Y:S01]  /*dbb0*/  MUFU.EX2 R65, R65 ;  /* 0x0000004100417308 */ /* 0x000f620000000800 */
[----:B---3--:R-:W-:-:S07]  /*dbc0*/  F2FP.F16.F32.PACK_AB R7, R40, R37 ;  /* 0x000000252807723e */ /* 0x008fce00000000ff */
[----:B------:R-:W-:Y:S01]  /*dbd0*/  HMMA.16816.F32 R20, R4, R16, R20 ;  /* 0x000000100414723c */ /* 0x000fe20000001814 */
[----:B------:R-:W-:Y:S01]  /*dbe0*/  MUFU.EX2 R63, R63 ;  /* 0x0000003f003f7308 */ /* 0x000fe20000000800 */
[----:B--2---:R-:W-:-:S04]  /*dbf0*/  FADD.FTZ R68, R67, R68 ;  /* 0x0000004443447221 */ /* 0x004fc80000010000 */
[C---:B------:R-:W-:Y:S01]  /*dc00*/  HMMA.16816.F32 R28, R4.reuse, R18, R28 ;  /* 0x00000012041c723c */ /* 0x040fe2000000181c */
[----:B------:R-:W2:Y:S02]  /*dc10*/  LDSM.16.MT88.4 R16, [R150+0x8800] ;  /* 0x008800009610783b */ /* 0x000ea40000004200 */
[----:B------:R-:W3:Y:S03]  /*dc20*/  MUFU.EX2 R130, R130 ;  /* 0x0000008200827308 */ /* 0x000ee60000000800 */
[C---:B-1----:R-:W-:Y:S05]  /*dc30*/  HMMA.16816.F32 R136, R4.reuse, R8, R136 ;  /* 0x000000080488723c */ /* 0x042fea0000001888 */
[----:B------:R-:W-:Y:S01]  /*dc40*/  MUFU.EX2 R3, R56 ;  /* 0x0000003800037308 */ /* 0x000fe20000000800 */
[----:B------:R-:W-:Y:S01]  /*dc50*/  HMMA.16816.F32 R132, R4, R10, R132 ;  /* 0x0000000a0484723c */ /* 0x000fe20000001884 */
[----:B------:R-:W-:-:S04]  /*dc60*/  FADD.FTZ R8, R163, R42 ;  /* 0x0000002aa3087221 */ /* 0x000fc80000010000 */
[----:B------:R-:W-:Y:S02]  /*dc70*/  FADD.FTZ R8, R38, R8 ;  /* 0x0000000826087221 */ /* 0x000fe40000010000 */
[----:B------:R-:W1:Y:S01]  /*dc80*/  MUFU.EX2 R41, R41 ;  /* 0x0000002900297308 */ /* 0x000e620000000800 */
[----:B-----5:R-:W-:Y:S01]  /*dc90*/  F2FP.F16.F32.PACK_AB R4, R65, R67 ;  /* 0x000000434104723e */ /* 0x020fe200000000ff */
[----:B------:R-:W-:Y:S01]  /*dca0*/  FADD.FTZ R25, R25, R8 ;  /* 0x0000000819197221 */ /* 0x000fe20000010000 */
[----:B---3--:R-:W-:Y:S01]  /*dcb0*/  F2FP.F16.F32.PACK_AB R6, R130, R63 ;  /* 0x0000003f8206723e */ /* 0x008fe200000000ff */
[----:B------:R-:W3:Y:S01]  /*dcc0*/  LDSM.16.MT88.4 R8, [R150+0x8c00] ;  /* 0x008c00009608783b */ /* 0x000ee20000004200 */
[----:B------:R-:W-:Y:S01]  /*dcd0*/  FADD.FTZ R65, R65, R68 ;  /* 0x0000004441417221 */ /* 0x000fe20000010000 */
[----:B------:R-:W-:Y:S02]  /*dce0*/  FADD.FTZ R25, R26, R25 ;  /* 0x000000191a197221 */ /* 0x000fe40000010000 */
[----:B------:R-:W-:Y:S01]  /*dcf0*/  MUFU.EX2 R43, R43 ;  /* 0x0000002b002b7308 */ /* 0x000fe20000000800 */
[----:B------:R-:W-:Y:S01]  /*dd00*/  FADD.FTZ R65, R63, R65 ;  /* 0x000000413f417221 */ /* 0x000fe20000010000 */
[----:B------:R-:W-:-:S03]  /*dd10*/  FADD.FTZ R27, R27, R25 ;  /* 0x000000191b1b7221 */ /* 0x000fc60000010000 */
[----:B------:R-:W-:Y:S01]  /*dd20*/  FADD.FTZ R130, R130, R65 ;  /* 0x0000004182827221 */ /* 0x000fe20000010000 */
[----:B------:R-:W-:Y:S02]  /*dd30*/  FADD.FTZ R27, R32, R27 ;  /* 0x0000001b201b7221 */ /* 0x000fe40000010000 */
[----:B------:R-:W5:Y:S01]  /*dd40*/  MUFU.EX2 R44, R44 ;  /* 0x0000002c002c7308 */ /* 0x000f620000000800 */
[----:B-1----:R-:W-:Y:S01]  /*dd50*/  F2FP.F16.F32.PACK_AB R5, R41, R3 ;  /* 0x000000032905723e */ /* 0x002fe200000000ff */
[----:B------:R-:W-:Y:S01]  /*dd60*/  FADD.FTZ R27, R0, R27 ;  /* 0x0000001b001b7221 */ /* 0x000fe20000010000 */
[----:B------:R-:W-:-:S03]  /*dd70*/  MOV R0, R109 ;  /* 0x0000006d00007202 */ /* 0x000fc60000000f00 */
[----:B------:R-:W-:Y:S02]  /*dd80*/  FADD.FTZ R33, R33, R27 ;  /* 0x0000001b21217221 */ /* 0x000fe40000010000 */
[----:B------:R-:W1:Y:S02]  /*dd90*/  MUFU.EX2 R24, R24 ;  /* 0x0000001800187308 */ /* 0x000e640000000800 */
[----:B------:R-:W-:-:S04]  /*dda0*/  FADD.FTZ R33, R34, R33 ;  /* 0x0000002122217221 */ /* 0x000fc80000010000 */
[----:B------:R-:W-:Y:S02]  /*ddb0*/  FADD.FTZ R33, R35, R33 ;  /* 0x0000002123217221 */ /* 0x000fe40000010000 */
[----:B------:R-:W2:Y:S01]  /*ddc0*/  MUFU.EX2 R2, R2 ;  /* 0x0000000200027308 */ /* 0x000ea20000000800 */
[----:B-----5:R-:W-:Y:S01]  /*ddd0*/  F2FP.F16.F32.PACK_AB R7, R44, R43 ;  /* 0x0000002b2c07723e */ /* 0x020fe200000000ff */
[----:B------:R-:W-:-:S04]  /*dde0*/  FADD.FTZ R36, R36, R33 ;  /* 0x0000002124247221 */ /* 0x000fc80000010000 */
[----:B------:R-:W-:Y:S02]  /*ddf0*/  FADD.FTZ R36, R37, R36 ;  /* 0x0000002425247221 */ /* 0x000fe40000010000 */
[----:B----4-:R-:W-:Y:S01]  /*de00*/  HMMA.16816.F32 R20, R4, R12, R20 ;  /* 0x0000000c0414723c */ /* 0x010fe20000001814 */
[----:B------:R-:W4:Y:S01]  /*de10*/  MUFU.EX2 R39, R39 ;  /* 0x0000002700277308 */ /* 0x000f220000000800 */
[----:B------:R-:W-:Y:S01]  /*de20*/  FADD.FTZ R40, R40, R36 ;  /* 0x0000002428287221 */ /* 0x000fe20000010000 */
[----:B-1----:R-:W-:-:S03]  /*de30*/  FADD.FTZ R130, R24, R130 ;  /* 0x0000008218827221 */ /* 0x002fc60000010000 */
[C---:B------:R-:W-:Y:S01]  /*de40*/  HMMA.16816.F32 R28, R4.reuse, R14, R28 ;  /* 0x0000000e041c723c */ /* 0x040fe2000000181c */
[----:B------:R-:W-:Y:S01]  /*de50*/  FFMA.FTZ R12, R55, UR12, -R61 ;  /* 0x0000000c370c7c23 */ /* 0x000fe2000801083d */
[----:B------:R-:W-:Y:S01]  /*de60*/  FADD.FTZ R40, R3, R40 ;  /* 0x0000002803287221 */ /* 0x000fe20000010000 */
[----:B------:R-:W1:Y:S01]  /*de70*/  MUFU.EX2 R239, R239 ;  /* 0x000000ef00ef7308 */ /* 0x000e620000000800 */
[----:B--2---:R-:W-:Y:S02]  /*de80*/  FADD.FTZ R130, R2, R130 ;  /* 0x0000008202827221 */ /* 0x004fe40000010000 */
[----:B------:R-:W-:Y:S01]  /*de90*/  HMMA.16816.F32 R136, R4, R16, R136 ;  /* 0x000000100488723c */ /* 0x000fe20000001888 */
[----:B------:R-:W-:-:S04]  /*dea0*/  FADD.FTZ R41, R41, R40 ;  /* 0x0000002829297221 */ /* 0x000fc80000010000 */
[----:B------:R-:W2:Y:S01]  /*deb0*/  MUFU.EX2 R42, R64 ;  /* 0x00000040002a7308 */ /* 0x000ea20000000800 */
[----:B------:R-:W-:Y:S01]  /*dec0*/  HMMA.16816.F32 R132, R4, R18, R132 ;  /* 0x000000120484723c */ /* 0x000fe20000001884 */
[----:B------:R-:W-:Y:S01]  /*ded0*/  FADD.FTZ R41, R43, R41 ;  /* 0x000000292b297221 */ /* 0x000fe20000010000 */
[----:B----4-:R-:W-:-:S03]  /*dee0*/  FADD.FTZ R130, R39, R130 ;  /* 0x0000008227827221 */ /* 0x010fc60000010000 */
[----:B------:R-:W-:Y:S02]  /*def0*/  FADD.FTZ R44, R44, R41 ;  /* 0x000000292c2c7221 */ /* 0x000fe40000010000 */
[----:B------:R-:W4:Y:S01]  /*df00*/  MUFU.EX2 R38, R53 ;  /* 0x0000003500267308 */ /* 0x000f220000000800 */
[----:B------:R-:W-:Y:S02]  /*df10*/  F2FP.F16.F32.PACK_AB R4, R2, R24 ;  /* 0x000000180204723e */ /* 0x000fe400000000ff */
[C---:B-1----:R-:W-:Y:S01]  /*df20*/  F2FP.F16.F32.PACK_AB R6, R239.reuse, R39 ;  /* 0x00000027ef06723e */ /* 0x042fe200000000ff */
[----:B------:R-:W-:Y:S01]  /*df30*/  FADD.FTZ R239, R239, R130 ;  /* 0x00000082efef7221 */ /* 0x000fe20000010000 */
[----:B------:R-:W-:-:S03]  /*df40*/  MOV R2, R110 ;  /* 0x0000006e00027202 */ /* 0x000fc60000000f00 */
[----:B------:R-:W1:Y:S01]  /*df50*/  MUFU.EX2 R12, R12 ;  /* 0x0000000c000c7308 */ /* 0x000e620000000800 */
[----:B--2---:R-:W-:-:S07]  /*df60*/  FADD.FTZ R44, R42, R44 ;  /* 0x0000002c2a2c7221 */ /* 0x004fce0000010000 */
[----:B------:R-:W2:Y:S01]  /*df70*/  MUFU.EX2 R238, R238 ;  /* 0x000000ee00ee7308 */ /* 0x000ea20000000800 */
[C---:B----4-:R-:W-:Y:S01]  /*df80*/  F2FP.F16.F32.PACK_AB R5, R38.reuse, R42 ;  /* 0x0000002a2605723e */ /* 0x050fe200000000ff */
[----:B------:R-:W-:-:S04]  /*df90*/  FADD.FTZ R44, R38, R44 ;  /* 0x0000002c262c7221 */ /* 0x000fc80000010000 */
[----:B-1----:R-:W-:Y:S01]  /*dfa0*/  FADD.FTZ R44, R12, R44 ;  /* 0x0000002c0c2c7221 */ /* 0x002fe20000010000 */
[----:B--2---:R-:W-:-:S03]  /*dfb0*/  F2FP.F16.F32.PACK_AB R7, R238, R12 ;  /* 0x0000000cee07723e */ /* 0x004fc600000000ff */
[----:B------:R-:W-:-:S04]  /*dfc0*/  FADD.FTZ R238, R238, R44 ;  /* 0x0000002ceeee7221 */ /* 0x000fc80000010000 */
[C---:B------:R-:W-:Y:S06]  /*dfd0*/  HMMA.16816.F32 R144, R4.reuse, R140, R20 ;  /* 0x0000008c0490723c */ /* 0x040fec0000001814 */
[C---:B------:R-:W-:Y:S06]  /*dfe0*/  HMMA.16816.F32 R140, R4.reuse, R142, R28 ;  /* 0x0000008e048c723c */ /* 0x040fec000000181c */
[C---:B---3--:R-:W-:Y:S06]  /*dff0*/  HMMA.16816.F32 R136, R4.reuse, R8, R136 ;  /* 0x000000080488723c */ /* 0x048fec0000001888 */
[----:B------:R-:W-:-:S15]  /*e000*/  HMMA.16816.F32 R132, R4, R10, R132 ;  /* 0x0000000a0484723c */ /* 0x000fde0000001884 */
[----:B------:R-:W-:-:S09]  /*e010*/  NOP ;  /* 0x0000000000007918 */ /* 0x000fd20000000000 */
.L_x_746:
[----:B------:R-:W1:Y:S01]  /*e020*/  S2R R4, SR_TID.X ;  /* 0x0000000000047919 */ /* 0x000e620000002100 */
[----:B------:R-:W-:Y:S01]  /*e030*/  ISETP.GE.AND P0, PT, R225, 0x1, PT ;  /* 0x00000001e100780c */ /* 0x000fe20003f06270 */
[----:B------:R-:W-:Y:S01]  /*e040*/  ULDC.64 UR8, c[0x0][0x208] ;  /* 0x0000820000087ab9 */ /* 0x000fe20000000a00 */
[----:B-1----:R-:W-:-:S04]  /*e050*/  SHF.R.S32.HI R231, RZ, 0x1f, R4 ;  /* 0x0000001fffe77819 */ /* 0x002fc80000011404 */
[----:B------:R-:W-:-:S04]  /*e060*/  LEA.HI R231, R231, R4, RZ, 0x2 ;  /* 0x00000004e7e77211 */ /* 0x000fc800078f10ff */
[----:B------:R-:W-:-:S05]  /*e070*/  LOP3.LUT R3, R231, 0xfffffffc, RZ, 0xc0, !PT ;  /* 0xfffffffce7037812 */ /* 0x000fca00078ec0ff */
[----:B------:R-:W-:-:S04]  /*e080*/  IMAD.IADD R3, R4, 0x1, -R3 ;  /* 0x0000000104037824 */ /* 0x000fc800078e0a03 */
[----:B------:R-:W-:Y:S01]  /*e090*/  IMAD.SHL.U32 R236, R3, 0x8, RZ ;  /* 0x0000000803ec7824 */ /* 0x000fe200078e00ff */
[----:B------:R-:W-:Y:S06]  /*e0a0*/  @!P0 BRA `(.L_x_754) ;  /* 0x0000004400e48947 */ /* 0x000fec0003800000 */
[----:B------:R-:W-:Y:S01]  /*e0b0*/  IMAD.U32 R233, R154, -0x100, RZ ;  /* 0xffffff009ae97824 */ /* 0x000fe200078e00ff */
[----:B------:R-:W-:Y:S01]  /*e0c0*/  MOV R3, R0 ;  /* 0x0000000000037202 */ /* 0x000fe20000000f00 */
[----:B------:R-:W-:Y:S01]  /*e0d0*/  IMAD.MOV.U32 R148, RZ, RZ, R2 ;  /* 0x000000ffff947224 */ /* 0x000fe200078e0002 */
[----:B------:R-:W-:Y:S01]  /*e0e0*/  ULDC UR5, c[0x0][0x2d0] ;  /* 0x0000b40000057ab9 */ /* 0x000fe20000000800 */
[----:B------:R-:W-:Y:S01]  /*e0f0*/  ULDC UR4, c[0x0][0x2ec] ;  /* 0x0000bb0000047ab9 */ /* 0x000fe20000000800 */
[----:B------:R-:W-:-:S07]  /*e100*/  SHF.R.S32.HI R232, RZ, 0x1f, R233 ;  /* 0x0000001fffe87819 */ /* 0x000fce00000114e9 */
.L_x_758:
[----:B------:R-:W-:Y:S01]  /*e110*/  ISETP.GE.AND P0, PT, R236, UR5, PT ;  /* 0x00000005ec007c0c */ /* 0x000fe2000bf06270 */
[----:B------:R-:W-:Y:S04]  /*e120*/  DEPBAR.LE SB0, 0x0 ;  /* 0x000080000000791a */ /* 0x000fe80000000000 */
[----:B------:R-:W-:Y:S01]  /*e130*/  BAR.SYNC.DEFER_BLOCKING 0x0 ;  /* 0x0000000000007b1d */ /* 0x000fe20000010000 */
[----:B------:R-:W-:Y:S01]  /*e140*/  IMAD.MOV.U32 R2, RZ, RZ, R233 ;  /* 0x000000ffff027224 */ /* 0x000fe200078e00e9 */
[----:B------:R-:W-:Y:S06]  /*e150*/  MOV R0, R232 ;  /* 0x000000e800007202 */ /* 0x000fec0000000f00 */
[----:B------:R-:W1:Y:S08]  /*e160*/  @!P0 LDC.64 R4, c[0x0][0x250] ;  /* 0x00009400ff048b82 */ /* 0x000e700000000a00 */
[----:B------:R-:W2:Y:S08]  /*e170*/  @!P0 LDC.64 R12, c[0x0][0x250] ;  /* 0x00009400ff0c8b82 */ /* 0x000eb00000000a00 */
[----:B------:R-:W3:Y:S01]  /*e180*/  @!P0 LDC.64 R10, c[0x0][0x250] ;  /* 0x00009400ff0a8b82 */ /* 0x000ee20000000a00 */
[----:B------:R-:W-:Y:S05]  /*e190*/  @!P6 BRA `(.L_x_755) ;  /* 0x0000000000f8e947 */ /* 0x000fea0003800000 */
[----:B------:R-:W4:Y:S01]  /*e1a0*/  LDC R0, c[0x0][0x380] ;  /* 0x0000e000ff007b82 */ /* 0x000f220000000800 */
[----:B------:R-:W-:Y:S04]  /*e1b0*/  SHF.L.U32 R17, R225, 0x8, RZ ;  /* 0x00000008e1117819 */ /* 0x000fe800000006ff */
[----:B------:R-:W-:Y:S01]  /*e1c0*/  IABS R14, R17 ;  /* 0x00000011000e7213 */ /* 0x000fe20000000000 */
[C---:B------:R-:W-:Y:S05]  /*e1d0*/  VIADD R6, R17.reuse, 0xffffff00 ;  /* 0xffffff0011067836 */ /* 0x040fea0000000000 */
[----:B------:R-:W-:Y:S02]  /*e1e0*/  IABS R8, R6 ;  /* 0x0000000600087213 */ /* 0x000fe40000000000 */
[-C--:B----4-:R-:W-:Y:S02]  /*e1f0*/  IABS R2, R0.reuse ;  /* 0x0000000000027213 */ /* 0x090fe40000000000 */
[-C--:B------:R-:W-:Y:S02]  /*e200*/  LOP3.LUT R6, R6, R0.reuse, RZ, 0x3c, !PT ;  /* 0x0000000006067212 */ /* 0x080fe400078e3cff */
[----:B------:R-:W4:Y:S01]  /*e210*/  I2F.RP R18, R2 ;  /* 0x0000000200127306 */ /* 0x000f220000209400 */
[----:B------:R-:W-:Y:S02]  /*e220*/  LOP3.LUT R17, R17, R0, RZ, 0x3c, !PT ;  /* 0x0000000011117212 */ /* 0x000fe400078e3cff */
[----:B------:R-:W-:Y:S07]  /*e230*/  ISETP.GE.AND P1, PT, R6, RZ, PT ;  /* 0x000000ff0600720c */ /* 0x000fee0003f26270 */
[----:B----4-:R-:W4:Y:S02]  /*e240*/  MUFU.RCP R18, R18 ;  /* 0x0000001200127308 */ /* 0x010f240000001000 */
[----:B----4-:R-:W-:Y:S08]  /*e250*/  VIADD R18, R18, 0xffffffe ;  /* 0x0ffffffe12127836 */ /* 0x010ff00000000000 */
[----:B------:R-:W4:Y:S02]  /*e260*/  F2I.FTZ.U32.TRUNC.NTZ R19, R18 ;  /* 0x0000001200137305 */ /* 0x000f24000021f000 */
[--C-:B----4-:R-:W-:Y:S02]  /*e270*/  IMAD.MOV R16, RZ, RZ, -R19.reuse ;  /* 0x000000ffff107224 */ /* 0x110fe400078e0a13 */
[----:B------:R-:W-:Y:S02]  /*e280*/  IMAD.MOV.U32 R18, RZ, RZ, RZ ;  /* 0x000000ffff127224 */ /* 0x000fe400078e00ff */
[----:B------:R-:W-:Y:S04]  /*e290*/  IMAD R16, R16, R2, RZ ;  /* 0x0000000210107224 */ /* 0x000fe800078e02ff */
[----:B------:R-:W-:Y:S06]  /*e2a0*/  IMAD.HI.U32 R16, R19, R16, R18 ;  /* 0x0000001013107227 */ /* 0x000fec00078e0012 */
[C---:B------:R-:W-:Y:S04]  /*e2b0*/  IMAD.HI.U32 R15, R16.reuse, R8, RZ ;  /* 0x00000008100f7227 */ /* 0x040fe800078e00ff */
[----:B------:R-:W-:Y:S01]  /*e2c0*/  IMAD.HI.U32 R16, R16, R14, RZ ;  /* 0x0000000e10107227 */ /* 0x000fe200078e00ff */
[C---:B------:R-:W-:Y:S03]  /*e2d0*/  IADD3 R7, -R15.reuse, RZ, RZ ;  /* 0x000000ff0f077210 */ /* 0x040fe60007ffe1ff */
[----:B------:R-:W-:Y:S02]  /*e2e0*/  IMAD.MOV R9, RZ, RZ, -R16 ;  /* 0x000000ffff097224 */ /* 0x000fe400078e0a10 */
[C---:B------:R-:W-:Y:S02]  /*e2f0*/  IMAD R8, R2.reuse, R7, R8 ;  /* 0x0000000702087224 */ /* 0x040fe400078e0208 */
[C---:B------:R-:W-:Y:S03]  /*e300*/  IMAD R14, R2.reuse, R9, R14 ;  /* 0x00000009020e7224 */ /* 0x040fe600078e020e */
[C---:B------:R-:W-:Y:S02]  /*e310*/  ISETP.GT.U32.AND P2, PT, R2.reuse, R8, PT ;  /* 0x000000080200720c */ /* 0x040fe40003f44070 */
[----:B------:R-:W-:Y:S11]  /*e320*/  ISETP.GT.U32.AND P3, PT, R2, R14, PT ;  /* 0x0000000e0200720c */ /* 0x000ff60003f64070 */
[----:B------:R-:W-:Y:S02]  /*e330*/  @!P2 IMAD.IADD R8, R8, 0x1, -R2 ;  /* 0x000000010808a824 */ /* 0x000fe400078e0a02 */
[-C--:B------:R-:W-:Y:S01]  /*e340*/  @!P3 IADD3 R14, R14, -R2.reuse, RZ ;  /* 0x800000020e0eb210 */ /* 0x080fe20007ffe0ff */
[----:B------:R-:W-:Y:S01]  /*e350*/  @!P2 VIADD R15, R15, 0x1 ;  /* 0x000000010f0fa836 */ /* 0x000fe20000000000 */
[----:B------:R-:W-:Y:S01]  /*e360*/  ISETP.GE.AND P2, PT, R17, RZ, PT ;  /* 0x000000ff1100720c */ /* 0x000fe20003f46270 */
[----:B------:R-:W-:Y:S01]  /*e370*/  @!P3 VIADD R16, R16, 0x1 ;  /* 0x000000011010b836 */ /* 0x000fe20000000000 */
[-C--:B------:R-:W-:Y:S02]  /*e380*/  ISETP.GE.U32.AND P4, PT, R8, R2.reuse, PT ;  /* 0x000000020800720c */ /* 0x080fe40003f86070 */
[----:B------:R-:W-:Y:S02]  /*e390*/  ISETP.GE.U32.AND P5, PT, R14, R2, PT ;  /* 0x000000020e00720c */ /* 0x000fe40003fa6070 */
[----:B------:R-:W-:Y:S02]  /*e3a0*/  ISETP.NE.AND P3, PT, R0, RZ, PT ;  /* 0x000000ff0000720c */ /* 0x000fe40003f65270 */
[----:B------:R-:W-:Y:S07]  /*e3b0*/  LOP3.LUT R2, RZ, R0, RZ, 0x33, !PT ;  /* 0x00000000ff027212 */ /* 0x000fee00078e33ff */
[----:B------:R-:W-:Y:S02]  /*e3c0*/  @P4 IADD3 R15, R15, 0x1, RZ ;  /* 0x000000010f0f4810 */ /* 0x000fe40007ffe0ff */
[----:B------:R-:W-:Y:S03]  /*e3d0*/  @P5 VIADD R16, R16, 0x1 ;  /* 0x0000000110105836 */ /* 0x000fe60000000000 */
[----:B------:R-:W-:Y:S02]  /*e3e0*/  @!P1 IMAD.MOV R15, RZ, RZ, -R15 ;  /* 0x000000ffff0f9224 */ /* 0x000fe400078e0a0f */
[----:B------:R-:W-:Y:S03]  /*e3f0*/  @!P2 IADD3 R16, -R16, RZ, RZ ;  /* 0x000000ff1010a210 */ /* 0x000fe60007ffe1ff */
[C---:B------:R-:W-:Y:S02]  /*e400*/  SEL R6, R2.reuse, R15, !P3 ;  /* 0x0000000f02067207 */ /* 0x040fe40005800000 */
[----:B------:R-:W-:Y:S02]  /*e410*/  SEL R15, R2, R16, !P3 ;  /* 0x00000010020f7207 */ /* 0x000fe40005800000 */
[CC--:B------:R-:W-:Y:S02]  /*e420*/  LEA R16, P2, R6.reuse, R228.reuse, 0x2 ;  /* 0x000000e406107211 */ /* 0x0c0fe400078410ff */
[C---:B------:R-:W-:Y:S02]  /*e430*/  LEA R8, P1, R15.reuse, R228, 0x2 ;  /* 0x000000e40f087211 */ /* 0x040fe400078210ff */
[-C--:B------:R-:W-:Y:S02]  /*e440*/  LEA.HI.X.SX32 R17, R6, R229.reuse, 0x2, P2 ;  /* 0x000000e506117211 */ /* 0x080fe400010f16ff */
[C---:B------:R-:W-:Y:S01]  /*e450*/  LEA.HI.X.SX32 R9, R15.reuse, R229, 0x2, P1 ;  /* 0x000000e50f097211 */ /* 0x040fe200008f16ff */
[----:B------:R-:W-:Y:S02]  /*e460*/  IMAD.IADD R15, R15, 0x1, -R6 ;  /* 0x000000010f0f7824 */ /* 0x000fe400078e0a06 */
[----:B------:R-:W4:Y:S01]  /*e470*/  LDG.E R2, desc[UR8][R16.64] ;  /* 0x0000000810027981 */ /* 0x000f22000c1e1900 */
[----:B------:R-:W5:Y:S01]  /*e480*/  LDC.64 R6, c[0x0][0x238] ;  /* 0x00008e00ff067b82 */ /* 0x000f620000000a00 */
[----:B------:R-:W-:Y:S02]  /*e490*/  IMAD R15, R15, R0, -0x100 ;  /* 0xffffff000f0f7424 */ /* 0x000fe400078e0200 */
[----:B------:R1:W4:Y:S03]  /*e4a0*/  LDG.E R14, desc[UR8][R8.64] ;  /* 0x00000008080e7981 */ /* 0x000326000c1e1900 */
[----:B------:R-:W-:Y:S02]  /*e4b0*/  SHF.R.S32.HI R0, RZ, 0x1f, R15 ;  /* 0x0000001fff007819 */ /* 0x000fe4000001140f */
[----:B-1----:R-:W1:Y:S03]  /*e4c0*/  LDC.64 R8, c[0x0][0x250] ;  /* 0x00009400ff087b82 */ /* 0x002e660000000a00 */
[-C--:B-1----:R-:W-:Y:S02]  /*e4d0*/  IMAD R0, R0, R8.reuse, RZ ;  /* 0x0000000800007224 */ /* 0x082fe400078e02ff */
[C---:B------:R-:W-:Y:S04]  /*e4e0*/  IMAD.WIDE.U32 R16, R15.reuse, R8, RZ ;  /* 0x000000080f107225 */ /* 0x040fe800078e00ff */
[----:B------:R-:W-:Y:S05]  /*e4f0*/  IMAD R0, R15, R9, R0 ;  /* 0x000000090f007224 */ /* 0x000fea00078e0200 */
[----:B------:R-:W-:Y:S01]  /*e500*/  IADD3 R17, R17, R0, RZ ;  /* 0x0000000011117210 */ /* 0x000fe20007ffe0ff */
[----:B----4-:R-:W-:Y:S04]  /*e510*/  IMAD.IADD R2, R2, 0x1, -R14 ;  /* 0x0000000102027824 */ /* 0x010fe800078e0a0e */
[-C--:B-----5:R-:W-:Y:S01]  /*e520*/  IMAD.WIDE.U32 R16, R2, R6.reuse, R16 ;  /* 0x0000000602107225 */ /* 0x0a0fe200078e0010 */
[----:B------:R-:W-:Y:S05]  /*e530*/  SHF.R.S32.HI R8, RZ, 0x1f, R2 ;  /* 0x0000001fff087819 */ /* 0x000fea0000011402 */
[----:B------:R-:W-:Y:S04]  /*e540*/  IMAD R8, R8, R6, RZ ;  /* 0x0000000608087224 */ /* 0x000fe800078e02ff */
[----:B------:R-:W-:Y:S01]  /*e550*/  IMAD R8, R2, R7, R8 ;  /* 0x0000000702087224 */ /* 0x000fe200078e0208 */
[----:B------:R-:W-:Y:S03]  /*e560*/  MOV R2, R16 ;  /* 0x0000001000027202 */ /* 0x000fe60000000f00 */
[----:B------:R-:W-:Y:S07]  /*e570*/  IMAD.IADD R0, R17, 0x1, R8 ;  /* 0x0000000111007824 */ /* 0x000fee00078e0208 */
.L_x_755:
[CC--:B------:R-:W-:Y:S01]  /*e580*/  LEA R240, P2, R2.reuse, R153.reuse, 0x1 ;  /* 0x0000009902f07211 */ /* 0x0c0fe200078408ff */
[----:B------:R-:W-:Y:S01]  /*e590*/  @P0 STS [R226+0x5000], RZ ;  /* 0x005000ffe2000388 */ /* 0x000fe20000000800 */
[----:B------:R-:W-:Y:S01]  /*e5a0*/  @!P0 IADD3 R7, P1, R223, R2, RZ ;  /* 0x00000002df078210 */ /* 0x000fe20007f3e0ff */
[----:B------:R-:W4:Y:S01]  /*e5b0*/  @!P0 LDC.64 R8, c[0x0][0x250] ;  /* 0x00009400ff088b82 */ /* 0x000f220000000a00 */
[-C--:B------:R-:W-:Y:S01]  /*e5c0*/  LEA.HI.X R241, R2, R152.reuse, R0, 0x1, P2 ;  /* 0x0000009802f17211 */ /* 0x080fe200010f0c00 */
[----:B------:R-:W-:Y:S01]  /*e5d0*/  @P0 STS [R226+0x5004], RZ ;  /* 0x005004ffe2000388 */ /* 0x000fe20000000800 */
[----:B------:R-:W-:Y:S02]  /*e5e0*/  @!P0 IMAD.MOV.U32 R18, RZ, RZ, R2 ;  /* 0x000000ffff128224 */ /* 0x000fe400078e0002 */
[--C-:B------:R-:W-:Y:S01]  /*e5f0*/  @!P0 IMAD.X R6, R222, 0x1, R0.reuse, P1 ;  /* 0x00000001de068824 */ /* 0x100fe200008e0600 */
[----:B------:R-:W-:Y:S01]  /*e600*/  @P0 STS.64 [R226+0x5008], RZ ;  /* 0x005008ffe2000388 */ /* 0x000fe20000000a00 */
[CC--:B------:R-:W-:Y:S01]  /*e610*/  @!P0 LEA R16, P1, R7.reuse, R153.reuse, 0x1 ;  /* 0x0000009907108211 */ /* 0x0c0fe200078208ff */
[----:B------:R-:W-:Y:S02]  /*e620*/  @!P0 IMAD.MOV.U32 R19, RZ, RZ, R0 ;  /* 0x000000ffff138224 */ /* 0x000fe400078e0000 */
[----:B------:R-:W-:Y:S01]  /*e630*/  @!PT LDS RZ, [RZ] ;  /* 0x00000000fffff984 */ /* 0x000fe20000000800 */
[----:B------:R-:W-:Y:S01]  /*e640*/  @!PT LDS RZ, [RZ] ;  /* 0x00000000fffff984 */ /* 0x000fe20000000800 */
[----:B------:R-:W-:Y:S01]  /*e650*/  @!PT LDS RZ, [RZ] ;  /* 0x00000000fffff984 */ /* 0x000fe20000000800 */
[----:B------:R-:W-:Y:S01]  /*e660*/  @!P0 LDGSTS.E.BYPASS.LTC128B.128 [R226+0x5000], desc[UR8][R240.64] ;  /* 0x05000000f0e28fae */ /* 0x000fe2000b901d48 */
[----:B------:R-:W-:Y:S01]  /*e670*/  @!P0 LEA.HI.X R17, R7, R152, R6, 0x1, P1 ;  /* 0x0000009807118211 */ /* 0x000fe200008f0c06 */
[----:B--2---:R-:W-:Y:S01]  /*e680*/  @!P0 IMAD.WIDE.U32 R18, R12, 0x60, R18 ;  /* 0x000000600c128825 */ /* 0x004fe200078e0012 */
[C---:B-1----:R-:W-:Y:S01]  /*e690*/  @!P0 LEA R14, P1, R4.reuse, R2, 0x6 ;  /* 0x00000002040e8211 */ /* 0x042fe200078230ff */
[----:B------:R-:W-:Y:S01]  /*e6a0*/  @P0 STS.128 [R226+0x5800], RZ ;  /* 0x005800ffe2000388 */ /* 0x000fe20000000c00 */
[----:B------:R-:W1:Y:S01]  /*e6b0*/  @!P0 LDC.64 R6, c[0x0][0x250] ;  /* 0x00009400ff068b82 */ /* 0x000e620000000a00 */
[----:B------:R-:W-:Y:S01]  /*e6c0*/  @!P0 IMAD R13, R13, 0x60, RZ ;  /* 0x000000600d0d8824 */ /* 0x000fe200078e02ff */
[----:B------:R-:W-:Y:S01]  /*e6d0*/  @!P0 LEA.HI.X R15, R4, R0, R5, 0x6, P1 ;  /* 0x00000000040f8211 */ /* 0x000fe200008f3405 */
[----:B------:R-:W-:Y:S01]  /*e6e0*/  @!PT LDS RZ, [RZ] ;  /* 0x00000000fffff984 */ /* 0x000fe20000000800 */
[----:B------:R-:W-:Y:S01]  /*e6f0*/  @!PT LDS RZ, [RZ] ;  /* 0x00000000fffff984 */ /* 0x000fe20000000800 */
[----:B------:R-:W-:Y:S01]  /*e700*/  @!PT LDS RZ, [RZ] ;  /* 0x00000000fffff984 */ /* 0x000fe20000000800 */
[----:B------:R2:W-:Y:S01]  /*e710*/  @!P0 LDGSTS.E.BYPASS.LTC128B.128 [R226+0x5800], desc[UR8][R16.64] ;  /* 0x0580000010e28fae */ /* 0x0005e2000b901d48 */
[-C--:B------:R-:W-:Y:S01]  /*e720*/  @!P0 LEA R20, P2, R14, R153.reuse, 0x1 ;  /* 0x000000990e148211 */ /* 0x080fe200078408ff */
[----:B------:R-:W-:Y:S01]  /*e730*/  @!P0 IMAD.IADD R13, R13, 0x1, R19 ;  /* 0x000000010d0d8824 */ /* 0x000fe200078e0213 */
[----:B---3--:R-:W-:Y:S01]  /*e740*/  @!P0 LEA R12, P1, R10, R2, 0x7 ;  /* 0x000000020a0c8211 */ /* 0x008fe200078238ff */
[----:B------:R-:W-:Y:S01]  /*e750*/  @P0 STS.128 [R226+0x6000], RZ ;  /* 0x006000ffe2000388 */ /* 0x000fe20000000c00 */
[----:B------:R-:W-:Y:S01]  /*e760*/  @!P0 LEA.HI.X R21, R14, R152, R15, 0x1, P2 ;  /* 0x000000980e158211 */ /* 0x000fe200010f0c0f */
[----:B------:R-:W3:Y:S01]  /*e770*/  @!P0 LDC.64 R4, c[0x0][0x250] ;  /* 0x00009400ff048b82 */ /* 0x000ee20000000a00 */
[-C--:B------:R-:W-:Y:S01]  /*e780*/  @!P0 LEA R14, P2, R18, R153.reuse, 0x1 ;  /* 0x00000099120e8211 */ /* 0x080fe200078408ff */
[----:B------:R-:W-:Y:S01]  /*e790*/  @!P0 IMAD.MOV.U32 R19, RZ, RZ, R0 ;  /* 0x000000ffff138224 */ /* 0x000fe200078e0000 */
[----:B------:R-:W-:Y:S01]  /*e7a0*/  @!P0 LEA.HI.X R11, R10, R0, R11, 0x7, P1 ;  /* 0x000000000a0b8211 */ /* 0x000fe200008f3c0b */
[----:B------:R-:W-:Y:S01]  /*e7b0*/  @!PT LDS RZ, [RZ] ;  /* 0x00000000fffff984 */ /* 0x000fe20000000800 */
[----:B------:R-:W-:Y:S01]  /*e7c0*/  @!PT LDS RZ, [RZ] ;  /* 0x00000000fffff984 */ /* 0x000fe20000000800 */
[----:B------:R-:W-:Y:S01]  /*e7d0*/  @!PT LDS RZ, [RZ] ;  /* 0x00000000fffff984 */ /* 0x000fe20000000800 */
[----:B------:R-:W-:Y:S01]  /*e7e0*/  @!P0 LDGSTS.E.BYPASS.LTC128B.128 [R226+0x6000], desc[UR8][R20.64] ;  /* 0x0600000014e28fae */ /* 0x000fe2000b901d48 */
[-C--:B------:R-:W-:Y:S02]  /*e7f0*/  @!P0 LEA R10, P1, R12, R153.reuse, 0x1 ;  /* 0x000000990c0a8211 */ /* 0x080fe400078208ff */
[-C--:B------:R-:W-:Y:S01]  /*e800*/  @!P0 LEA.HI.X R15, R18, R152.reuse, R13, 0x1, P2 ;  /* 0x00000098120f8211 */ /* 0x080fe200010f0c0d */
[----:B------:R-:W-:Y:S01]  /*e810*/  @P0 STS.128 [R226+0x6800], RZ ;  /* 0x006800ffe2000388 */ /* 0x000fe20000000c00 */
[----:B------:R-:W-:Y:S01]  /*e820*/  @!P0 LEA.HI.X R11, R12, R152, R11, 0x1, P1 ;  /* 0x000000980c0b8211 */ /* 0x000fe200008f0c0b */
[----:B------:R-:W-:Y:S02]  /*e830*/  @!P0 IMAD.MOV.U32 R12, RZ, RZ, R2 ;  /* 0x000000ffff0c8224 */ /* 0x000fe400078e0002 */
[----:B------:R-:W-:Y:S01]  /*e840*/  @!P0 IMAD.MOV.U32 R13, RZ, RZ, R0 ;  /* 0x000000ffff0d8224 */ /* 0x000fe200078e0000 */
[----:B------:R-:W-:Y:S01]  /*e850*/  @!PT LDS RZ, [RZ] ;  /* 0x00000000fffff984 */ /* 0x000fe20000000800 */
[----:B------:R-:W-:Y:S01]  /*e860*/  @!PT LDS RZ, [RZ] ;  /* 0x00000000fffff984 */ /* 0x000fe20000000800 */
[----:B------:R-:W-:Y:S01]  /*e870*/  @!PT LDS RZ, [RZ] ;  /* 0x00000000fffff984 */ /* 0x000fe20000000800 */
[----:B------:R-:W-:Y:S01]  /*e880*/  @!P0 LDGSTS.E.BYPASS.LTC128B.128 [R226+0x6800], desc[UR8][R14.64] ;  /* 0x068000000ee28fae */ /* 0x000fe2000b901d48 */
[--C-:B------:R-:W-:Y:S03]  /*e890*/  @!P0 IMAD.MOV.U32 R18, RZ, RZ, R2.reuse ;  /* 0x000000ffff128224 */ /* 0x100fe600078e0002 */
[----:B------:R-:W-:Y:S04]  /*e8a0*/  @P0 STS.128 [R226+0x7000], RZ ;  /* 0x007000ffe2000388 */ /* 0x000fe80000000c00 */
[----:B------:R-:W-:Y:S01]  /*e8b0*/  @!PT LDS RZ, [RZ] ;  /* 0x00000000fffff984 */ /* 0x000fe20000000800 */
[----:B------:R-:W-:Y:S01]  /*e8c0*/  @!PT LDS RZ, [RZ] ;  /* 0x00000000fffff984 */ /* 0x000fe20000000800 */
[----:B------:R-:W-:Y:S01]  /*e8d0*/  @!PT LDS RZ, [RZ] ;  /* 0x00000000fffff984 */ /* 0x000fe20000000800 */
[----:B------:R-:W-:Y:S01]  /*e8e0*/  @!P0 LDGSTS.E.BYPASS.LTC128B.128 [R226+0x7000], desc[UR8][R10.64] ;  /* 0x070000000ae28fae */ /* 0x000fe2000b901d48 */
[----:B--2---:R-:W-:Y:S01]  /*e8f0*/  @!P0 MOV R17, R0 ;  /* 0x0000000000118202 */ /* 0x004fe20000000f00 */
[----:B------:R-:W-:Y:S02]  /*e900*/  @!P0 IMAD.MOV.U32 R16, RZ, RZ, R2 ;  /* 0x000000ffff108224 */ /* 0x000fe400078e0002 */
[----:B----4-:R-:W-:Y:S01]  /*e910*/  @!P0 IMAD.WIDE.U32 R12, R8, 0xa0, R12 ;  /* 0x000000a0080c8825 */ /* 0x010fe200078e000c */
[----:B------:R-:W-:Y:S03]  /*e920*/  @P0 STS.128 [R226+0x7800], RZ ;  /* 0x007800ffe2000388 */ /* 0x000fe60000000c00 */
[----:B------:R-:W-:Y:S01]  /*e930*/  @!P0 IMAD R9, R9, 0xa0, RZ ;  /* 0x000000a009098824 */ /* 0x000fe200078e02ff */
[-C--:B------:R-:W-:Y:S01]  /*e940*/  @!P0 LEA R8, P3, R12, R153.reuse, 0x1 ;  /* 0x000000990c088211 */ /* 0x080fe200078608ff */
[----:B-1----:R-:W-:Y:S04]  /*e950*/  @!P0 IMAD.WIDE.U32 R16, R6, 0xc0, R16 ;  /* 0x000000c006108825 */ /* 0x002fe800078e0010 */
[----:B------:R-:W-:Y:S01]  /*e960*/  @!P0 IMAD.IADD R9, R9, 0x1, R13 ;  /* 0x0000000109098824 */ /* 0x000fe200078e020d */
[-C--:B------:R-:W-:Y:S01]  /*e970*/  @!P0 LEA R6, P2, R16, R153.reuse, 0x1 ;  /* 0x0000009910068211 */ /* 0x080fe200078408ff */
[----:B------:R-:W-:Y:S02]  /*e980*/  @!P0 IMAD R7, R7, 0xc0, RZ ;  /* 0x000000c007078824 */ /* 0x000fe400078e02ff */
[----:B---3--:R-:W-:Y:S01]  /*e990*/  @!P0 IMAD.WIDE.U32 R18, R4, 0xe0, R18 ;  /* 0x000000e004128825 */ /* 0x008fe200078e0012 */
[-C--:B------:R-:W-:Y:S03]  /*e9a0*/  @!P0 LEA.HI.X R9, R12, R152.reuse, R9, 0x1, P3 ;  /* 0x000000980c098211 */ /* 0x080fe600018f0c09 */
[----:B------:R-:W-:Y:S01]  /*e9b0*/  @!P0 IMAD.IADD R7, R7, 0x1, R17 ;  /* 0x0000000107078824 */ /* 0x000fe200078e0211 */
[----:B------:R-:W-:Y:S01]  /*e9c0*/  @!P0 LEA R4, P1, R18, R153, 0x1 ;  /* 0x0000009912048211 */ /* 0x000fe200078208ff */
[----:B------:R-:W-:Y:S01]  /*e9d0*/  @!PT LDS RZ, [RZ] ;  /* 0x00000000fffff984 */ /* 0x000fe20000000800 */
[----:B------:R-:W-:Y:S01]  /*e9e0*/  @!PT LDS RZ, [RZ] ;  /* 0x00000000fffff984 */ /* 0x000fe20000000800 */
[----:B------:R-:W-:Y:S01]  /*e9f0*/  @!PT LDS RZ, [RZ] ;  /* 0x00000000fffff984 */ /* 0x000fe20000000800 */
[----:B------:R1:W-:Y:S01]  /*ea00*/  @!P0 LDGSTS.E.BYPASS.LTC128B.128 [R226+0x7800], desc[UR8][R8.64] ;  /* 0x0780000008e28fae */ /* 0x0003e2000b901d48 */
[----:B------:R-:W-:Y:S02]  /*ea10*/  @!P0 IMAD R5, R5, 0xe0, RZ ;  /* 0x000000e005058824 */ /* 0x000fe400078e02ff */
[-C--:B------:R-:W-:Y:S01]  /*ea20*/  @!P0 LEA.HI.X R7, R16, R152.reuse, R7, 0x1, P2 ;  /* 0x0000009810078211 */ /* 0x080fe200010f0c07 */
[----:B------:R-:W-:Y:S02]  /*ea30*/  @P0 STS.128 [R226+0x8000], RZ ;  /* 0x008000ffe2000388 */ /* 0x000fe40000000c00 */
[----:B------:R-:W-:Y:S02]  /*ea40*/  @!P0 IADD3 R5, R5, R19, RZ ;  /* 0x0000001305058210 */ /* 0x000fe40007ffe0ff */
[----:B------:R-:W-:Y:S01]  /*ea50*/  @!PT LDS RZ, [RZ] ;  /* 0x00000000fffff984 */ /* 0x000fe20000000800 */
[----:B------:R-:W-:Y:S01]  /*ea60*/  @!PT LDS RZ, [RZ] ;  /* 0x00000000fffff984 */ /* 0x000fe20000000800 */
[----:B------:R-:W-:Y:S01]  /*ea70*/  @!PT LDS RZ, [RZ] ;  /* 0x00000000fffff984 */ /* 0x000fe20000000800 */
[----:B------:R-:W-:Y:S02]  /*ea80*/  @!P0 LDGSTS.E.BYPASS.LTC128B.128 [R226+0x8000], desc[UR8][R6.64] ;  /* 0x0800000006e28fae */ /* 0x000fe4000b901d48 */
[----:B------:R-:W-:Y:S02]  /*ea90*/  @!P0 LEA.HI.X R5, R18, R152, R5, 0x1, P1 ;  /* 0x0000009812058211 */ /* 0x000fe400008f0c05 */
[----:B------:R-:W-:Y:S01]  /*eaa0*/  @P0 STS.128 [R226+0x8800], RZ ;  /* 0x008800ffe2000388 */ /* 0x000fe20000000c00 */
[----:B------:R-:W-:Y:S03]  /*eab0*/  ISETP.GE.AND P1, PT, R225, 0x2, PT ;  /* 0x00000002e100780c */ /* 0x000fe60003f26270 */
[----:B------:R-:W-:Y:S01]  /*eac0*/  @!PT LDS RZ, [RZ] ;  /* 0x00000000fffff984 */ /* 0x000fe20000000800 */
[----:B------:R-:W-:Y:S01]  /*ead0*/  @!PT LDS RZ, [RZ] ;  /* 0x00000000fffff984 */ /* 0x000fe20000000800 */
[----:B------:R-:W-:Y:S01]  /*eae0*/  @!PT LDS RZ, [RZ] ;  /* 0x00000000fffff984 */ /* 0x000fe20000000800 */
[----:B------:R2:W-:Y:S04]  /*eaf0*/  @!P0 LDGSTS.E.BYPASS.LTC128B.128 [R226+0x8800], desc[UR8][R4.64] ;  /* 0x0880000004e28fae */ /* 0x0005e8000b901d48 */
[----:B------:R-:W-:Y:S04]  /*eb00*/  LDSM.16.M88.4 R128, [R219] ;  /* 0x00000000db80783b */ /* 0x000fe80000000200 */
[----:B------:R-:W-:Y:S04]  /*eb10*/  LDSM.16.M88.4 R16, [R217+0x1400] ;  /* 0x00140000d910783b */ /* 0x000fe80000000200 */
[----:B-1----:R-:W2:Y:S04]  /*eb20*/  LDSM.16.M88.4 R8, [R217+0x1000] ;  /* 0x00100000d908783b */ /* 0x002ea80000000200 */
[----:B------:R-:W1:Y:S04]  /*eb30*/  LDSM.16.M88.4 R24, [R217+0x1800] ;  /* 0x00180000d918783b */ /* 0x000e680000000200 */
[----:B------:R-:W3:Y:S04]  /*eb40*/  LDSM.16.M88.4 R32, [R217+0x1c00] ;  /* 0x001c0000d920783b */ /* 0x000ee80000000200 */
[----:B------:R-:W0:Y:S04]  /*eb50*/  LDGDEPBAR ;  /* 0x00000000000079af */ /* 0x000e280000000000 */
[----:B------:R-:W4:Y:S04]  /*eb60*/  LDSM.16.M88.4 R40, [R217+0x2000] ;  /* 0x00200000d928783b */ /* 0x000f280000000200 */
[----:B------:R-:W5:Y:S04]  /*eb70*/  LDSM.16.M88.4 R48, [R217+0x2400] ;  /* 0x00240000d930783b */ /* 0x000f680000000200 */
[----:B------:R-:W5:Y:S04]  /*eb80*/  LDSM.16.M88.4 R56, [R217+0x2800] ;  /* 0x00280000d938783b */ /* 0x000f680000000200 */
[----:B------:R-:W5:Y:S04]  /*eb90*/  LDSM.16.M88.4 R64, [R217+0x2c00] ;  /* 0x002c0000d940783b */ /* 0x000f680000000200 */
[----:B------:R-:W5:Y:S04]  /*eba0*/  LDSM.16.M88.4 R72, [R217+0x3000] ;  /* 0x00300000d948783b */ /* 0x000f680000000200 */
[----:B------:R-:W5:Y:S01]  /*ebb0*/  LDSM.16.M88.4 R80, [R217+0x3400] ;  /* 0x00340000d950783b */ /* 0x000f620000000200 */
[C---:B--2---:R-:W-:Y:S03]  /*ebc0*/  HMMA.16816.F32 R4, R128.reuse, R8, RZ ;  /* 0x000000088004723c */ /* 0x044fe600000018ff */
[----:B------:R-:W2:Y:S04]  /*ebd0*/  LDSM.16.M88.4 R88, [R217+0x3800] ;  /* 0x00380000d958783b */ /* 0x000ea80000000200 */
[----:B------:R-:W2:Y:S01]  /*ebe0*/  LDSM.16.M88.4 R96, [R217+0x3c00] ;  /* 0x003c0000d960783b */ /* 0x000ea20000000200 */
[C---:B------:R-:W-:Y:S03]  /*ebf0*/  HMMA.16816.F32 R8, R128.reuse, R10, RZ ;  /* 0x0000000a8008723c */ /* 0x040fe600000018ff */
[----:B------:R-:W2:Y:S03]  /*ec00*/  LDSM.16.M88.4 R104, [R217+0x4000] ;  /* 0x00400000d968783b */ /* 0x000ea60000000200 */
[C---:B------:R-:W-:Y:S01]  /*ec10*/  HMMA.16816.F32 R12, R128.reuse, R16, RZ ;  /* 0x00000010800c723c */ /* 0x040fe200000018ff */
[----:B------:R-:W2:Y:S04]  /*ec20*/  LDSM.16.M88.4 R112, [R217+0x4400] ;  /* 0x00440000d970783b */ /* 0x000ea80000000200 */
[----:B------:R-:W2:Y:S01]  /*ec30*/  LDSM.16.M88.4 R120, [R217+0x4800] ;  /* 0x00480000d978783b */ /* 0x000ea20000000200 */
[C---:B------:R-:W-:Y:S03]  /*ec40*/  HMMA.16816.F32 R16, R128.reuse, R18, RZ ;  /* 0x000000128010723c */ /* 0x040fe600000018ff */
[----:B------:R-:W2:Y:S03]  /*ec50*/  LDSM.16.M88.4 R152, [R217+0x4c00] ;  /* 0x004c0000d998783b */ /* 0x000ea60000000200 */
[C---:B-1----:R-:W-:Y:S01]  /*ec60*/  HMMA.16816.F32 R20, R128.reuse, R24, RZ ;  /* 0x000000188014723c */ /* 0x042fe200000018ff */
[----:B------:R-:W-:Y:S04]  /*ec70*/  LDSM.16.M88.4 R156, [R218] ;  /* 0x00000000da9c783b */ /* 0x000fe80000000200 */
[----:B------:R-:W1:Y:S01]  /*ec80*/  LDSM.16.M88.4 R160, [R216] ;  /* 0x00000000d8a0783b */ /* 0x000e620000000200 */
[C---:B------:R-:W-:Y:S03]  /*ec90*/  HMMA.16816.F32 R24, R128.reuse, R26, RZ ;  /* 0x0000001a8018723c */ /* 0x040fe600000018ff */
[----:B------:R-:W1:Y:S03]  /*eca0*/  LDSM.16.M88.4 R164, [R216+0x400] ;  /* 0x00040000d8a4783b */ /* 0x000e660000000200 */
[C---:B---3--:R-:W-:Y:S01]  /*ecb0*/  HMMA.16816.F32 R28, R128.reuse, R32, RZ ;  /* 0x00000020801c723c */ /* 0x048fe200000018ff */
[----:B------:R-:W3:Y:S04]  /*ecc0*/  LDSM.16.M88.4 R168, [R216+0x800] ;  /* 0x00080000d8a8783b */ /* 0x000ee80000000200 */
[----:B------:R-:W3:Y:S01]  /*ecd0*/  LDSM.16.M88.4 R172, [R216+0xc00] ;  /* 0x000c0000d8ac783b */ /* 0x000ee20000000200 */
[C---:B------:R-:W-:Y:S03]  /*ece0*/  HMMA.16816.F32 R32, R128.reuse, R34, RZ ;  /* 0x000000228020723c */ /* 0x040fe600000018ff */
[----:B------:R-:W3:Y:S03]  /*ecf0*/  LDSM.16.M88.4 R176, [R216+0x1000] ;  /* 0x00100000d8b0783b */ /* 0x000ee60000000200 */
[C---:B----4-:R-:W-:Y:S01]  /*ed00*/  HMMA.16816.F32 R36, R128.reuse, R40, RZ ;  /* 0x000000288024723c */ /* 0x050fe200000018ff */
[----:B------:R-:W4:Y:S04]  /*ed10*/  LDSM.16.M88.4 R180, [R216+0x1400] ;  /* 0x00140000d8b4783b */ /* 0x000f280000000200 */
[----:B------:R-:W4:Y:S01]  /*ed20*/  LDSM.16.M88.4 R184, [R216+0x1800] ;  /* 0x00180000d8b8783b */ /* 0x000f220000000200 */
[C---:B------:R-:W-:Y:S03]  /*ed30*/  HMMA.16816.F32 R40, R128.reuse, R42, RZ ;  /* 0x0000002a8028723c */ /* 0x040fe600000018ff */
[----:B------:R-:W4:Y:S03]  /*ed40*/  LDSM.16.M88.4 R188, [R216+0x1c00] ;  /* 0x001c0000d8bc783b */ /* 0x000f260000000200 */
[C---:B-----5:R-:W-:Y:S01]  /*ed50*/  HMMA.16816.F32 R44, R128.reuse, R48, RZ ;  /* 0x00000030802c723c */ /* 0x060fe200000018ff */
[----:B------:R-:W5:Y:S04]  /*ed60*/  LDSM.16.M88.4 R192, [R216+0x2000] ;  /* 0x00200000d8c0783b */ /* 0x000f680000000200 */
[----:B------:R-:W-:Y:S01]  /*ed70*/  LDSM.16.M88.4 R196, [R216+0x2800] ;  /* 0x00280000d8c4783b */ /* 0x000fe20000000200 */
[C---:B------:R-:W-:Y:S03]  /*ed80*/  HMMA.16816.F32 R48, R128.reuse, R50, RZ ;  /* 0x000000328030723c */ /* 0x040fe600000018ff */
[----:B------:R-:W-:Y:S03]  /*ed90*/  LDSM.16.M88.4 R200, [R216+0x2c00] ;  /* 0x002c0000d8c8783b */ /* 0x000fe60000000200 */
[C---:B------:R-:W-:Y:S01]  /*eda0*/  HMMA.16816.F32 R52, R128.reuse, R56, RZ ;  /* 0x000000388034723c */ /* 0x040fe200000018ff */
[----:B------:R-:W-:Y:S04]  /*edb0*/  LDSM.16.M88.4 R204, [R216+0x3000] ;  /* 0x00300000d8cc783b */ /* 0x000fe80000000200 */
[----:B------:R-:W-:Y:S01]  /*edc0*/  LDSM.16.M88.4 R208, [R216+0x3400] ;  /* 0x00340000d8d0783b */ /* 0x000fe20000000200 */
[C---:B------:R-:W-:Y:S03]  /*edd0*/  HMMA.16816.F32 R56, R128.reuse, R58, RZ ;  /* 0x0000003a8038723c */ /* 0x040fe600000018ff */
[----:B------:R-:W-:Y:S03]  /*ede0*/  LDSM.16.M88.4 R212, [R216+0x3800] ;  /* 0x00380000d8d4783b */ /* 0x000fe60000000200 */
[C---:B------:R-:W-:Y:S06]  /*edf0*/  HMMA.16816.F32 R60, R128.reuse, R64, RZ ;  /* 0x00000040803c723c */ /* 0x040fec00000018ff */
[C---:B------:R-:W-:Y:S06]  /*ee00*/  HMMA.16816.F32 R64, R128.reuse, R66, RZ ;  /* 0x000000428040723c */ /* 0x040fec00000018ff */
[C---:B------:R-:W-:Y:S06]  /*ee10*/  HMMA.16816.F32 R68, R128.reuse, R72, RZ ;  /* 0x000000488044723c */ /* 0x040fec00000018ff */
[C---:B------:R-:W-:Y:S06]  /*ee20*/  HMMA.16816.F32 R72, R128.reuse, R74, RZ ;  /* 0x0000004a8048723c */ /* 0x040fec00000018ff */
[C---:B------:R-:W-:Y:S06]  /*ee30*/  HMMA.16816.F32 R76, R128.reuse, R80, RZ ;  /* 0x00000050804c723c */ /* 0x040fec00000018ff */
[C---:B------:R-:W-:Y:S06]  /*ee40*/  HMMA.16816.F32 R80, R128.reuse, R82, RZ ;  /* 0x000000528050723c */ /* 0x040fec00000018ff */
[C---:B--2---:R-:W-:Y:S06]  /*ee50*/  HMMA.16816.F32 R84, R128.reuse, R88, RZ ;  /* 0x000000588054723c */ /* 0x044fec00000018ff */
        /* <DEDUP_REMOVED lines=11> */
[----:B------:R-:W2:Y:S05]  /*ef10*/  LDSM.16.M88.4 R152, [R216+0x2400] ;  /* 0x00240000d898783b */ /* 0x000eaa0000000200 */
[C---:B-1----:R-:W-:Y:S06]  /*ef20*/  HMMA.16816.F32 R4, R156.reuse, R160, R4 ;  /* 0x000000a09c04723c */ /* 0x042fec0000001804 */
[C---:B------:R-:W-:Y:S01]  /*ef30*/  HMMA.16816.F32 R8, R156.reuse, R162, R8 ;  /* 0x000000a29c08723c */ /* 0x040fe20000001808 */
[----:B------:R-:W1:Y:S01]  /*ef40*/  LDSM.16.M88.4 R160, [R216+0x3c00] ;  /* 0x003c0000d8a0783b */ /* 0x000e620000000200 */
[----:B------:R-:W-:Y:S04]  /*ef50*/  DEPBAR.LE SB0, 0x0 ;  /* 0x000080000000791a */ /* 0x000fe80000000000 */
[C---:B------:R-:W-:Y:S01]  /*ef60*/  HMMA.16816.F32 R12, R156.reuse, R164, R12 ;  /* 0x000000a49c0c723c */ /* 0x040fe2000000180c */
[----:B------:R-:W-:Y:S05]  /*ef70*/  BAR.SYNC.DEFER_BLOCKING 0x0 ;  /* 0x0000000000007b1d */ /* 0x000fea0000010000 */
[C---:B------:R-:W-:Y:S06]  /*ef80*/  HMMA.16816.F32 R16, R156.reuse, R166, R16 ;  /* 0x000000a69c10723c */ /* 0x040fec0000001810 */
[C---:B---3--:R-:W-:Y:S06]  /*ef90*/  HMMA.16816.F32 R20, R156.reuse, R168, R20 ;  /* 0x000000a89c14723c */ /* 0x048fec0000001814 */
[C---:B------:R-:W-:Y:S06]  /*efa0*/  HMMA.16816.F32 R24, R156.reuse, R170, R24 ;  /* 0x000000aa9c18723c */ /* 0x040fec0000001818 */
[C---:B------:R-:W-:Y:S06]  /*efb0*/  HMMA.16816.F32 R28, R156.reuse, R172, R28 ;  /* 0x000000ac9c1c723c */ /* 0x040fec000000181c */
[C---:B------:R-:W-:Y:S06]  /*efc0*/  HMMA.16816.F32 R32, R156.reuse, R174, R32 ;  /* 0x000000ae9c20723c */ /* 0x040fec0000001820 */
[C---:B------:R-:W-:Y:S06]  /*efd0*/  HMMA.16816.F32 R36, R156.reuse, R176, R36 ;  /* 0x000000b09c24723c */ /* 0x040fec0000001824 */
[C---:B------:R-:W-:Y:S06]  /*efe0*/  HMMA.16816.F32 R40, R156.reuse, R178, R40 ;  /* 0x000000b29c28723c */ /* 0x040fec0000001828 */
[C---:B----4-:R-:W-:Y:S06]  /*eff0*/  HMMA.16816.F32 R44, R156.reuse, R180, R44 ;  /* 0x000000b49c2c723c */ /* 0x050fec000000182c */
[C---:B------:R-:W-:Y:S06]  /*f000*/  HMMA.16816.F32 R48, R156.reuse, R182, R48 ;  /* 0x000000b69c30723c */ /* 0x040fec0000001830 */
[C---:B------:R-:W-:Y:S06]  /*f010*/  HMMA.16816.F32 R52, R156.reuse, R184, R52 ;  /* 0x000000b89c34723c */ /* 0x040fec0000001834 */
[C---:B------:R-:W-:Y:S06]  /*f020*/  HMMA.16816.F32 R56, R156.reuse, R186, R56 ;  /* 0x000000ba9c38723c */ /* 0x040fec0000001838 */
[C---:B------:R-:W-:Y:S06]  /*f030*/  HMMA.16816.F32 R60, R156.reuse, R188, R60 ;  /* 0x000000bc9c3c723c */ /* 0x040fec000000183c */
[C---:B------:R-:W-:Y:S06]  /*f040*/  HMMA.16816.F32 R64, R156.reuse, R190, R64 ;  /* 0x000000be9c40723c */ /* 0x040fec0000001840 */
[C---:B-----5:R-:W-:Y:S06]  /*f050*/  HMMA.16816.F32 R68, R156.reuse, R192, R68 ;  /* 0x000000c09c44723c */ /* 0x060fec0000001844 */
[C---:B------:R-:W-:Y:S06]  /*f060*/  HMMA.16816.F32 R72, R156.reuse, R194, R72 ;  /* 0x000000c29c48723c */ /* 0x040fec0000001848 */
[C---:B--2---:R-:W-:Y:S06]  /*f070*/  HMMA.16816.F32 R76, R156.reuse, R152, R76 ;  /* 0x000000989c4c723c */ /* 0x044fec000000184c */
[C---:B------:R-:W-:Y:S05]  /*f080*/  HMMA.16816.F32 R80, R156.reuse, R154, R80 ;  /* 0x0000009a9c50723c */ /* 0x040fea0000001850 */
[----:B------:R-:W-:Y:S01]  /*f090*/  IMAD.MOV.U32 R153, RZ, RZ, R240 ;  /* 0x000000ffff997224 */ /* 0x000fe200078e00f0 */
[C---:B------:R-:W-:Y:S05]  /*f0a0*/  HMMA.16816.F32 R84, R156.reuse, R196, R84 ;  /* 0x000000c49c54723c */ /* 0x040fea0000001854 */
[----:B------:R-:W-:Y:S01]  /*f0b0*/  IMAD.MOV.U32 R152, RZ, RZ, R241 ;  /* 0x000000ffff987224 */ /* 0x000fe200078e00f1 */
        /* <DEDUP_REMOVED lines=10> */
[----:B------:R-:W-:Y:S01]  /*f160*/  HMMA.16816.F32 R128, R156, R162, R128 ;  /* 0x000000a29c80723c */ /* 0x000fe20000001880 */
[----:B------:R-:W-:Y:S11]  /*f170*/  @!UPT UIADD3 URZ, URZ, URZ, URZ ;  /* 0x0000003f3f3ff290 */ /* 0x000ff6000fffe03f */
[----:B------:R-:W-:Y:S01]  /*f180*/  @!UPT UIADD3 URZ, URZ, URZ, URZ ;  /* 0x0000003f3f3ff290 */ /* 0x000fe2000fffe03f */
[----:B------:R-:W-:Y:S11]  /*f190*/  @!P1 BRA `(.L_x_756) ;  /* 0x0000000800789947 */ /* 0x000ff60003800000 */
[----:B------:R-:W1:Y:S08]  /*f1a0*/  LDC R0, c[0x0][0x248] ;  /* 0x00009200ff007b82 */ /* 0x000e700000000800 */
[----:B------:R-:W2:Y:S01]  /*f1b0*/  @!P0 LDC R156, c[0x0][0x24c] ;  /* 0x00009300ff9c8b82 */ /* 0x000ea20000000800 */
[----:B-1----:R-:W-:Y:S04]  /*f1c0*/  LEA R160, -R0, RZ, 0x8 ;  /* 0x000000ff00a07211 */ /* 0x002fe800078e41ff */
[----:B------:R-:W-:Y:S01]  /*f1d0*/  SHF.R.S32.HI R157, RZ, 0x1f, R160 ;  /* 0x0000001fff9d7819 */ /* 0x000fe200000114a0 */
[----:B------:R-:W-:Y:S06]  /*f1e0*/  @!P6 BRA `(.L_x_757) ;  /* 0x0000000000f8e947 */ /* 0x000fec0003800000 */
[----:B------:R-:W1:Y:S01]  /*f1f0*/  LDC R2, c[0x0][0x380] ;  /* 0x0000e000ff027b82 */ /* 0x000e620000000800 */
[----:B------:R-:W-:Y:S05]  /*f200*/  SHF.L.U32 R162, R225, 0x8, RZ ;  /* 0x00000008e1a27819 */ /* 0x000fea00000006ff */
[C---:B------:R-:W-:Y:S02]  /*f210*/  VIADD R160, R162.reuse, 0xfffffe00 ;  /* 0xfffffe00a2a07836 */ /* 0x040fe40000000000 */
[----:B------:R-:W-:Y:S03]  /*f220*/  VIADD R162, R162, 0xffffff00 ;  /* 0xffffff00a2a27836 */ /* 0x000fe60000000000 */
[----:B------:R-:W-:Y:S02]  /*f230*/  IABS R155, R160 ;  /* 0x000000a0009b7213 */ /* 0x000fe40000000000 */
[----:B------:R-:W-:Y:S02]  /*f240*/  IABS R158, R162 ;  /* 0x000000a2009e7213 */ /* 0x000fe40000000000 */
[-C--:B-1----:R-:W-:Y:S02]  /*f250*/  IABS R149, R2.reuse ;  /* 0x0000000200957213 */ /* 0x082fe40000000000 */
[-C--:B------:R-:W-:Y:S02]  /*f260*/  LOP3.LUT R162, R162, R2.reuse, RZ, 0x3c, !PT ;  /* 0x00000002a2a27212 */ /* 0x080fe400078e3cff */
[----:B------:R-:W1:Y:S01]  /*f270*/  I2F.RP R164, R149 ;  /* 0x0000009500a47306 */ /* 0x000e620000209400 */
[-C--:B------:R-:W-:Y:S04]  /*f280*/  LOP3.LUT R160, R160, R2.reuse, RZ, 0x3c, !PT ;  /* 0x00000002a0a07212 */ /* 0x080fe800078e3cff */
[----:B------:R-:W-:Y:S02]  /*f290*/  ISETP.GE.AND P1, PT, R160, RZ, PT ;  /* 0x000000ffa000720c */ /* 0x000fe40003f26270 */
[----:B------:R-:W-:Y:S03]  /*f2a0*/  LOP3.LUT R160, RZ, R2, RZ, 0x33, !PT ;  /* 0x00000002ffa07212 */ /* 0x000fe600078e33ff */
[----:B-1----:R-:W1:Y:S02]  /*f2b0*/  MUFU.RCP R164, R164 ;  /* 0x000000a400a47308 */ /* 0x002e640000001000 */
[----:B-1----:R-:W-:Y:S08]  /*f2c0*/  VIADD R164, R164, 0xffffffe ;  /* 0x0ffffffea4a47836 */ /* 0x002ff00000000000 */
[----:B------:R-:W1:Y:S02]  /*f2d0*/  F2I.FTZ.U32.TRUNC.NTZ R165, R164 ;  /* 0x000000a400a57305 */ /* 0x000e64000021f000 */
[--C-:B-1----:R-:W-:Y:S01]  /*f2e0*/  IMAD.MOV R161, RZ, RZ, -R165.reuse ;  /* 0x000000ffffa17224 */ /* 0x102fe200078e0aa5 */
[----:B------:R-:W-:Y:S03]  /*f2f0*/  MOV R164, RZ ;  /* 0x000000ff00a47202 */ /* 0x000fe60000000f00 */
[----:B------:R-:W-:Y:S04]  /*f300*/  IMAD R161, R161, R149, RZ ;  /* 0x00000095a1a17224 */ /* 0x000fe800078e02ff */
[----:B------:R-:W-:Y:S06]  /*f310*/  IMAD.HI.U32 R161, R165, R161, R164 ;  /* 0x000000a1a5a17227 */ /* 0x000fec00078e00a4 */
[C---:B------:R-:W-:Y:S04]  /*f320*/  IMAD.HI.U32 R159, R161.reuse, R155, RZ ;  /* 0x0000009ba19f7227 */ /* 0x040fe800078e00ff */
[----:B------:R-:W-:Y:S04]  /*f330*/  IMAD.HI.U32 R161, R161, R158, RZ ;  /* 0x0000009ea1a17227 */ /* 0x000fe800078e00ff */
[----:B------:R-:W-:Y:S02]  /*f340*/  IMAD.MOV R154, RZ, RZ, -R159 ;  /* 0x000000ffff9a7224 */ /* 0x000fe400078e0a9f */
[----:B------:R-:W-:Y:S02]  /*f350*/  IMAD.MOV R157, RZ, RZ, -R161 ;  /* 0x000000ffff9d7224 */ /* 0x000fe400078e0aa1 */
[C---:B------:R-:W-:Y:S02]  /*f360*/  IMAD R155, R149.reuse, R154, R155 ;  /* 0x0000009a959b7224 */ /* 0x040fe400078e029b */
[C---:B------:R-:W-:Y:S03]  /*f370*/  IMAD R158, R149.reuse, R157, R158 ;  /* 0x0000009d959e7224 */ /* 0x040fe600078e029e */
[C---:B------:R-:W-:Y:S02]  /*f380*/  ISETP.GT.U32.AND P2, PT, R149.reuse, R155, PT ;  /* 0x0000009b9500720c */ /* 0x040fe40003f44070 */
[----:B------:R-:W-:Y:S11]  /*f390*/  ISETP.GT.U32.AND P3, PT, R149, R158, PT ;  /* 0x0000009e9500720c */ /* 0x000ff60003f64070 */
[-C--:B------:R-:W-:Y:S01]  /*f3a0*/  @!P2 IADD3 R155, R155, -R149.reuse, RZ ;  /* 0x800000959b9ba210 */ /* 0x080fe20007ffe0ff */
[----:B------:R-:W-:Y:S01]  /*f3b0*/  @!P2 VIADD R159, R159, 0x1 ;  /* 0x000000019f9fa836 */ /* 0x000fe20000000000 */
[----:B------:R-:W-:Y:S01]  /*f3c0*/  ISETP.GE.AND P2, PT, R162, RZ, PT ;  /* 0x000000ffa200720c */ /* 0x000fe20003f46270 */
[----:B------:R-:W-:Y:S01]  /*f3d0*/  @!P3 IMAD.IADD R158, R158, 0x1, -R149 ;  /* 0x000000019e9eb824 */ /* 0x000fe200078e0a95 */
[-C--:B------:R-:W-:Y:S02]  /*f3e0*/  ISETP.GE.U32.AND P4, PT, R155, R149.reuse, PT ;  /* 0x000000959b00720c */ /* 0x080fe40003f86070 */
[----:B------:R-:W-:Y:S02]  /*f3f0*/  @!P3 IADD3 R161, R161, 0x1, RZ ;  /* 0x00000001a1a1b810 */ /* 0x000fe40007ffe0ff */
[----:B------:R-:W-:Y:S02]  /*f400*/  ISETP.GE.U32.AND P5, PT, R158, R149, PT ;  /* 0x000000959e00720c */ /* 0x000fe40003fa6070 */
[----:B------:R-:W1:Y:S01]  /*f410*/  LDC R149, c[0x0][0x24c] ;  /* 0x00009300ff957b82 */ /* 0x000e620000000800 */
[----:B------:R-:W-:Y:S06]  /*f420*/  ISETP.NE.AND P3, PT, R2, RZ, PT ;  /* 0x000000ff0200720c */ /* 0x000fec0003f65270 */
[----:B------:R-:W-:Y:S04]  /*f430*/  @P4 VIADD R159, R159, 0x1 ;  /* 0x000000019f9f4836 */ /* 0x000fe80000000000 */
[----:B------:R-:W-:Y:S01]  /*f440*/  @P5 VIADD R161, R161, 0x1 ;  /* 0x00000001a1a15836 */ /* 0x000fe20000000000 */
[----:B------:R-:W-:Y:S03]  /*f450*/  @!P1 IADD3 R159, -R159, RZ, RZ ;  /* 0x000000ff9f9f9210 */ /* 0x000fe60007ffe1ff */
[----:B------:R-:W-:Y:S01]  /*f460*/  @!P2 IMAD.MOV R161, RZ, RZ, -R161 ;  /* 0x000000ffffa1a224 */ /* 0x000fe200078e0aa1 */
[C---:B------:R-:W-:Y:S04]  /*f470*/  SEL R159, R160.reuse, R159, !P3 ;  /* 0x0000009fa09f7207 */ /* 0x040fe80005800000 */
[----:B------:R-:W-:Y:S02]  /*f480*/  SEL R160, R160, R161, !P3 ;  /* 0x000000a1a0a07207 */ /* 0x000fe40005800000 */
[CC--:B------:R-:W-:Y:S02]  /*f490*/  LEA R162, P2, R159.reuse, R228.reuse, 0x2 ;  /* 0x000000e49fa27211 */ /* 0x0c0fe400078410ff */
[C---:B------:R-:W-:Y:S02]  /*f4a0*/  LEA R154, P1, R160.reuse, R228, 0x2 ;  /* 0x000000e4a09a7211 */ /* 0x040fe400078210ff */
[-C--:B------:R-:W-:Y:S02]  /*f4b0*/  LEA.HI.X.SX32 R163, R159, R229.reuse, 0x2, P2 ;  /* 0x000000e59fa37211 */ /* 0x080fe400010f16ff */
[C---:B------:R-:W-:Y:S01]  /*f4c0*/  LEA.HI.X.SX32 R155, R160.reuse, R229, 0x2, P1 ;  /* 0x000000e5a09b7211 */ /* 0x040fe200008f16ff */
[----:B------:R-:W-:Y:S02]  /*f4d0*/  IMAD.IADD R160, R160, 0x1, -R159 ;  /* 0x00000001a0a07824 */ /* 0x000fe400078e0a9f */
[----:B------:R-:W3:Y:S02]  /*f4e0*/  LDG.E R157, desc[UR8][R162.64] ;  /* 0x00000008a29d7981 */ /* 0x000ee4000c1e1900 */
[----:B------:R-:W-:Y:S02]  /*f4f0*/  IMAD R160, R160, R2, -0x100 ;  /* 0xffffff00a0a07424 */ /* 0x000fe400078e0202 */
[----:B------:R4:W3:Y:S03]  /*f500*/  LDG.E R158, desc[UR8][R154.64] ;  /* 0x000000089a9e7981 */ /* 0x0008e6000c1e1900 */
[----:B------:R-:W-:Y:S05]  /*f510*/  SHF.R.S32.HI R2, RZ, 0x1f, R160 ;  /* 0x0000001fff027819 */ /* 0x000fea00000114a0 */
[-C--:B------:R-:W-:Y:S04]  /*f520*/  IMAD R2, R2, R0.reuse, RZ ;  /* 0x0000000002027224 */ /* 0x080fe800078e02ff */
[C---:B-1----:R-:W-:Y:S02]  /*f530*/  IMAD R2, R160.reuse, R149, R2 ;  /* 0x00000095a0027224 */ /* 0x042fe400078e0202 */
[----:B------:R-:W-:Y:S04]  /*f540*/  IMAD.WIDE.U32 R160, R160, R0, RZ ;  /* 0x00000000a0a07225 */ /* 0x000fe800078e00ff */
[----:B------:R-:W-:Y:S01]  /*f550*/  IMAD.IADD R161, R161, 0x1, R2 ;  /* 0x00000001a1a17824 */ /* 0x000fe200078e0202 */
[----:B----4-:R-:W1:Y:S01]  /*f560*/  LDC.64 R154, c[0x0][0x230] ;  /* 0x00008c00ff9a7b82 */ /* 0x010e620000000a00 */
[----:B---3--:R-:W-:Y:S04]  /*f570*/  IADD3 R157, -R158, R157, RZ ;  /* 0x0000009d9e9d7210 */ /* 0x008fe80007ffe1ff */
[----:B------:R-:W-:Y:S01]  /*f580*/  SHF.R.S32.HI R149, RZ, 0x1f, R157 ;  /* 0x0000001fff957819 */ /* 0x000fe2000001149d */
[-C--:B-1----:R-:W-:Y:S04]  /*f590*/  IMAD.WIDE.U32 R160, R157, R154.reuse, R160 ;  /* 0x0000009a9da07225 */ /* 0x082fe800078e00a0 */
[----:B------:R-:W-:Y:S04]  /*f5a0*/  IMAD R149, R149, R154, RZ ;  /* 0x0000009a95957224 */ /* 0x000fe800078e02ff */
[----:B------:R-:W-:Y:S05]  /*f5b0*/  IMAD R149, R157, R155, R149 ;  /* 0x0000009b9d957224 */ /* 0x000fea00078e0295 */
[----:B------:R-:W-:Y:S07]  /*f5c0*/  IADD3 R157, R161, R149, RZ ;  /* 0x00000095a19d7210 */ /* 0x000fee0007ffe0ff */
.L_x_757:
[----:B------:R1:W-:Y:S01]  /*f5d0*/  @P0 STS [R226+0x1004], RZ ;  /* 0x001004ffe2000388 */ /* 0x0003e20000000800 */
[----:B------:R-:W3:Y:S01]  /*f5e0*/  @!P0 LDC R158, c[0x0][0x24c] ;  /* 0x00009300ff9e8b82 */ /* 0x000ee20000000800 */
[CC--:B------:R-:W-:Y:S01]  /*f5f0*/  LEA R170, P2, R160.reuse, R235.reuse, 0x1 ;  /* 0x000000eba0aa7211 */ /* 0x0c0fe200078408ff */
[--C-:B------:R-:W-:Y:S01]  /*f600*/  @!P0 IMAD.MOV.U32 R167, RZ, RZ, R157.reuse ;  /* 0x000000ffffa78224 */ /* 0x100fe200078e009d */
[----:B------:R1:W-:Y:S01]  /*f610*/  @P0 STS.64 [R226+0x1008], RZ ;  /* 0x001008ffe2000388 */ /* 0x0003e20000000a00 */
[----:B------:R-:W-:Y:S01]  /*f620*/  @!P0 IADD3 R149, P1, R221, R160, RZ ;  /* 0x000000a0dd958210 */ /* 0x000fe20007f3e0ff */
[--C-:B------:R-:W-:Y:S01]  /*f630*/  @!P0 IMAD.MOV.U32 R165, RZ, RZ, R157.reuse ;  /* 0x000000ffffa58224 */ /* 0x100fe200078e009d */
[--C-:B------:R-:W-:Y:S01]  /*f640*/  LEA.HI.X R171, R160, R234, R157.reuse, 0x1, P2 ;  /* 0x000000eaa0ab7211 */ /* 0x100fe200010f0c9d */
[----:B------:R1:W-:Y:S01]  /*f650*/  @P0 STS [R226+0x1000], RZ ;  /* 0x001000ffe2000388 */ /* 0x0003e20000000800 */
[----:B------:R-:W4:Y:S01]  /*f660*/  @!P0 LDC R155, c[0x0][0x24c] ;  /* 0x00009300ff9b8b82 */ /* 0x000f220000000800 */
[----:B------:R-:W-:Y:S01]  /*f670*/  @!P0 IMAD.X R2, R220, 0x1, R157, P1 ;  /* 0x00000001dc028824 */ /* 0x000fe200008e069d */
[CC--:B------:R-:W-:Y:S01]  /*f680*/  @!P0 LEA R162, P1, R149.reuse, R235.reuse, 0x1 ;  /* 0x000000eb95a28211 */ /* 0x0c0fe200078208ff */
[----:B------:R-:W-:Y:S01]  /*f690*/  @!PT LDS RZ, [RZ] ;  /* 0x00000000fffff984 */ /* 0x000fe20000000800 */
[----:B------:R-:W-:Y:S01]  /*f6a0*/  @!PT LDS RZ, [RZ] ;  /* 0x00000000fffff984 */ /* 0x000fe20000000800 */
[----:B------:R-:W-:Y:S01]  /*f6b0*/  @!PT LDS RZ, [RZ] ;  /* 0x00000000fffff984 */ /* 0x000fe20000000800 */
[----:B------:R-:W-:Y:S01]  /*f6c0*/  @!P0 LDGSTS.E.BYPASS.LTC128B.128 [R226+0x1000], desc[UR8][R170.64] ;  /* 0x01000000aae28fae */ /* 0x000fe2000b901d48 */
[C---:B------:R-:W-:Y:S01]  /*f6d0*/  @!P0 LEA R159, P2, R0.reuse, R160, 0x6 ;  /* 0x000000a0009f8211 */ /* 0x040fe200078430ff */
[----:B------:R-:W-:Y:S01]  /*f6e0*/  @!P0 IMAD.MOV.U32 R166, RZ, RZ, R160 ;  /* 0x000000ffffa68224 */ /* 0x000fe200078e00a0 */
[-C--:B------:R-:W-:Y:S01]  /*f6f0*/  @!P0 LEA.HI.X R163, R149, R234.reuse, R2, 0x1, P1 ;  /* 0x000000ea95a38211 */ /* 0x080fe200008f0c02 */
[----:B------:R1:W-:Y:S01]  /*f700*/  @P0 STS.128 [R226+0x1800], RZ ;  /* 0x001800ffe2000388 */ /* 0x0003e20000000c00 */
[----:B------:R-:W5:Y:S01]  /*f710*/  @!P0 LDC R154, c[0x0][0x24c] ;  /* 0x00009300ff9a8b82 */ /* 0x000f620000000800 */
[C---:B------:R-:W-:Y:S01]  /*f720*/  @!P0 LEA R168, P1, R159.reuse, R235, 0x1 ;  /* 0x000000eb9fa88211 */ /* 0x040fe200078208ff */
[C---:B------:R-:W-:Y:S01]  /*f730*/  @!P0 IMAD.WIDE.U32 R166, R0.reuse, 0x60, R166 ;  /* 0x0000006000a68825 */ /* 0x040fe200078e00a6 */
[----:B------:R-:W-:Y:S01]  /*f740*/  @!PT LDS RZ, [RZ] ;  /* 0x00000000fffff984 */ /* 0x000fe20000000800 */
[----:B------:R-:W-:Y:S01]  /*f750*/  @!PT LDS RZ, [RZ] ;  /* 0x00000000fffff984 */ /* 0x000fe20000000800 */
[----:B------:R-:W-:Y:S01]  /*f760*/  @!PT LDS RZ, [RZ] ;  /* 0x00000000fffff984 */ /* 0x000fe20000000800 */
[----:B------:R1:W-:Y:S02]  /*f770*/  @!P0 LDGSTS.E.BYPASS.LTC128B.128 [R226+0x1800], desc[UR8][R162.64] ;  /* 0x01800000a2e28fae */ /* 0x0003e4000b901d48 */
[C---:B--2---:R-:W-:Y:S01]  /*f780*/  @!P0 LEA.HI.X R156, R0.reuse, R157, R156, 0x6, P2 ;  /* 0x0000009d009c8211 */ /* 0x044fe200010f349c */
[----:B------:R-:W-:Y:S01]  /*f790*/  @!P0 IMAD.MOV.U32 R164, RZ, RZ, R160 ;  /* 0x000000ffffa48224 */ /* 0x000fe200078e00a0 */
[----:B------:R2:W-:Y:S01]  /*f7a0*/  @P0 STS.128 [R226+0x2000], RZ ;  /* 0x002000ffe2000388 */ /* 0x0005e20000000c00 */
[----:B------:R-:W2:Y:S01]  /*f7b0*/  @!P0 LDC R149, c[0x0][0x24c] ;  /* 0x00009300ff958b82 */ /* 0x000ea20000000800 */
[----:B------:R-:W-:Y:S01]  /*f7c0*/  @!P0 LEA.HI.X R169, R159, R234, R156, 0x1, P1 ;  /* 0x000000ea9fa98211 */ /* 0x000fe200008f0c9c */
[----:B------:R-:W-:Y:S01]  /*f7d0*/  @!P0 IMAD.WIDE.U32 R164, R0, 0xa0, R164 ;  /* 0x000000a000a48825 */ /* 0x000fe200078e00a4 */
[----:B------:R-:W-:Y:S02]  /*f7e0*/  @!P0 LEA R174, P2, R166, R235, 0x1 ;  /* 0x000000eba6ae8211 */ /* 0x000fe400078408ff */
[-C--:B------:R-:W-:Y:S01]  /*f7f0*/  @!P0 MOV R161, R157.reuse ;  /* 0x0000009d00a18202 */ /* 0x080fe20000000f00 */
[----:B------:R-:W-:Y:S01]  /*f800*/  @!PT LDS RZ, [RZ] ;  /* 0x00000000fffff984 */ /* 0x000fe20000000800 */
[----:B------:R-:W-:Y:S01]  /*f810*/  @!PT LDS RZ, [RZ] ;  /* 0x00000000fffff984 */ /* 0x000fe20000000800 */
[----:B------:R-:W-:Y:S01]  /*f820*/  @!PT LDS RZ, [RZ] ;  /* 0x00000000fffff984 */ /* 0x000fe20000000800 */
[----:B------:R2:W-:Y:S02]  /*f830*/  @!P0 LDGSTS.E.BYPASS.LTC128B.128 [R226+0x2000], desc[UR8][R168.64] ;  /* 0x02000000a8e28fae */ /* 0x0005e4000b901d48 */
[----:B------:R-:W2:Y:S02]  /*f840*/  @!P0 LDC R2, c[0x0][0x24c] ;  /* 0x00009300ff028b82 */ /* 0x000ea40000000800 */
[----:B------:R2:W-:Y:S01]  /*f850*/  @P0 STS.128 [R226+0x2800], RZ ;  /* 0x002800ffe2000388 */ /* 0x0005e20000000c00 */
[----:B-1----:R-:W-:Y:S02]  /*f860*/  @!P0 IMAD.MOV.U32 R163, RZ, RZ, R157 ;  /* 0x000000ffffa38224 */ /* 0x002fe400078e009d */
[----:B------:R-:W-:Y:S04]  /*f870*/  @!P0 IMAD.MOV.U32 R162, RZ, RZ, R160 ;  /* 0x000000ffffa28224 */ /* 0x000fe800078e00a0 */
[----:B------:R-:W-:Y:S04]  /*f880*/  @!P0 IMAD.WIDE.U32 R162, R0, 0xc0, R162 ;  /* 0x000000c000a28825 */ /* 0x000fe800078e00a2 */
[----:B---3--:R-:W-:Y:S01]  /*f890*/  @!P0 IMAD R156, R158, 0x60, RZ ;  /* 0x000000609e9c8824 */ /* 0x008fe200078e02ff */
[----:B------:R-:W-:Y:S01]  /*f8a0*/  @!P0 LEA R158, P1, R0, R160, 0x7 ;  /* 0x000000a0009e8211 */ /* 0x000fe200078238ff */
[----:B-----5:R-:W-:Y:S02]  /*f8b0*/  @!P0 IMAD R154, R154, 0xa0, RZ ;  /* 0x000000a09a9a8824 */ /* 0x020fe400078e02ff */
[----:B------:R-:W-:Y:S01]  /*f8c0*/  @!P0 IMAD.IADD R156, R156, 0x1, R167 ;  /* 0x000000019c9c8824 */ /* 0x000fe200078e02a7 */
[----:B----4-:R-:W-:Y:S01]  /*f8d0*/  @!P0 LEA.HI.X R155, R0, R157, R155, 0x7, P1 ;  /* 0x0000009d009b8211 */ /* 0x010fe200008f3c9b */
[----:B------:R-:W-:Y:S01]  /*f8e0*/  @!P0 IMAD.IADD R154, R154, 0x1, R165 ;  /* 0x000000019a9a8824 */ /* 0x000fe200078e02a5 */
[-C--:B------:R-:W-:Y:S01]  /*f8f0*/  @!P0 LEA R172, P1, R158, R235.reuse, 0x1 ;  /* 0x000000eb9eac8211 */ /* 0x080fe200078208ff */
[----:B--2---:R-:W-:Y:S01]  /*f900*/  @!P0 IMAD R149, R149, 0xc0, RZ ;  /* 0x000000c095958824 */ /* 0x004fe200078e02ff */
[-C--:B------:R-:W-:Y:S01]  /*f910*/  @!P0 LEA.HI.X R175, R166, R234.reuse, R156, 0x1, P2 ;  /* 0x000000eaa6af8211 */ /* 0x080fe200010f0c9c */
[----:B------:R-:W-:Y:S01]  /*f920*/  @!P0 IMAD.WIDE.U32 R160, R0, 0xe0, R160 ;  /* 0x000000e000a08825 */ /* 0x000fe200078e00a0 */
[-C--:B------:R-:W-:Y:S02]  /*f930*/  @!P0 LEA.HI.X R173, R158, R234.reuse, R155, 0x1, P1 ;  /* 0x000000ea9ead8211 */ /* 0x080fe400008f0c9b */
[-C--:B------:R-:W-:Y:S01]  /*f940*/  @!P0 LEA R158, P3, R164, R235.reuse, 0x1 ;  /* 0x000000eba49e8211 */ /* 0x080fe200078608ff */
[----:B------:R-:W-:Y:S01]  /*f950*/  @!PT LDS RZ, [RZ] ;  /* 0x00000000fffff984 */ /* 0x000fe20000000800 */
[----:B------:R-:W-:Y:S01]  /*f960*/  @!PT LDS RZ, [RZ] ;  /* 0x00000000fffff984 */ /* 0x000fe20000000800 */
[----:B------:R-:W-:Y:S01]  /*f970*/  @!PT LDS RZ, [RZ] ;  /* 0x00000000fffff984 */ /* 0x000fe20000000800 */
[----:B------:R1:W-:Y:S01]  /*f980*/  @!P0 LDGSTS.E.BYPASS.LTC128B.128 [R226+0x2800], desc[UR8][R174.64] ;  /* 0x02800000aee28fae */ /* 0x0003e2000b901d48 */
[-C--:B------:R-:W-:Y:S01]  /*f990*/  @!P0 LEA R156, P2, R162, R235.reuse, 0x1 ;  /* 0x000000eba29c8211 */ /* 0x080fe200078408ff */
[----:B------:R-:W-:Y:S01]  /*f9a0*/  @!P0 IMAD.IADD R149, R149, 0x1, R163 ;  /* 0x0000000195958824 */ /* 0x000fe200078e02a3 */
[-C--:B------:R-:W-:Y:S01]  /*f9b0*/  @!P0 LEA.HI.X R159, R164, R234.reuse, R154, 0x1, P3 ;  /* 0x000000eaa49f8211 */ /* 0x080fe200018f0c9a */
[----:B------:R1:W-:Y:S01]  /*f9c0*/  @P0 STS.128 [R226+0x3000], RZ ;  /* 0x003000ffe2000388 */ /* 0x0003e20000000c00 */
[----:B------:R-:W-:Y:S01]  /*f9d0*/  @!P0 LEA R166, P1, R160, R235, 0x1 ;  /* 0x000000eba0a68211 */ /* 0x000fe200078208ff */
[----:B------:R-:W-:Y:S01]  /*f9e0*/  @!P0 IMAD R2, R2, 0xe0, RZ ;  /* 0x000000e002028824 */ /* 0x000fe200078e02ff */
[-C--:B------:R-:W-:Y:S01]  /*f9f0*/  @!P0 LEA.HI.X R157, R162, R234.reuse, R149, 0x1, P2 ;  /* 0x000000eaa29d8211 */ /* 0x080fe200010f0c95 */
[----:B------:R-:W-:Y:S01]  /*fa00*/  @!PT LDS RZ, [RZ] ;  /* 0x00000000fffff984 */ /* 0x000fe20000000800 */
[----:B------:R-:W-:Y:S01]  /*fa10*/  @!PT LDS RZ, [RZ] ;  /* 0x00000000fffff984 */ /* 0x000fe20000000800 */
[----:B------:R-:W-:Y:S01]  /*fa20*/  @!PT LDS RZ, [RZ] ;  /* 0x00000000fffff984 */ /* 0x000fe20000000800 */
[----:B------:R1:W-:Y:S01]  /*fa30*/  @!P0 LDGSTS.E.BYPASS.LTC128B.128 [R226+0x3000], desc[UR8][R172.64] ;  /* 0x03000000ace28fae */ /* 0x0003e2000b901d48 */
[----:B------:R-:W-:Y:S02]  /*fa40*/  IMAD.MOV.U32 R235, RZ, RZ, R170 ;  /* 0x000000ffffeb7224 */ /* 0x000fe400078e00aa */
[----:B------:R-:W-:Y:S01]  /*fa50*/  @!P0 IADD3 R2, R2, R161, RZ ;  /* 0x000000a102028210 */ /* 0x000fe20007ffe0ff */
[----:B------:R1:W-:Y:S03]  /*fa60*/  @P0 STS.128 [R226+0x3800], RZ ;  /* 0x003800ffe2000388 */ /* 0x0003e60000000c00 */
[----:B------:R-:W-:Y:S01]  /*fa70*/  @!P0 LEA.HI.X R167, R160, R234, R2, 0x1, P1 ;  /* 0x000000eaa0a78211 */ /* 0x000fe200008f0c02 */
[----:B------:R-:W-:Y:S01]  /*fa80*/  @!PT LDS RZ, [RZ] ;  /* 0x00000000fffff984 */ /* 0x000fe20000000800 */
[----:B------:R-:W-:Y:S01]  /*fa90*/  @!PT LDS RZ, [RZ] ;  /* 0x00000000fffff984 */ /* 0x000fe20000000800 */
[----:B------:R-:W-:Y:S01]  /*faa0*/  @!PT LDS RZ, [RZ] ;  /* 0x00000000fffff984 */ /* 0x000fe20000000800 */
[----:B------:R1:W-:Y:S01]  /*fab0*/  @!P0 LDGSTS.E.BYPASS.LTC128B.128 [R226+0x3800], desc[UR8][R158.64] ;  /* 0x038000009ee28fae */ /* 0x0003e2000b901d48 */
[----:B------:R-:W-:Y:S03]  /*fac0*/  IMAD.MOV.U32 R234, RZ, RZ, R171 ;  /* 0x000000ffffea7224 */ /* 0x000fe600078e00ab */
        /* <DEDUP_REMOVED lines=10> */
[----:B------:R-:W0:Y:S02]  /*fb70*/  LDGDEPBAR ;  /* 0x00000000000079af */ /* 0x000e240000000000 */
.L_x_756:
[----:B------:R-:W-:Y:S02]  /*fb80*/  FMNMX.FTZ R154, R4, R148, !PT ;  /* 0x00000094049a7209 */ /* 0x000fe40007810000 */
        /* <DEDUP_REMOVED lines=126> */
[----:B------:R-:W-:Y:S03]  /*10370*/  FMNMX.FTZ R0, R131, R0, !PT ;  /* 0x0000000083007209 */ /* 0x000fe60007810000 */
[----:B------:R-:W-:Y:S08]  /*10380*/  SHFL.BFLY PT, R2, R154, 0x2, 0x1f ;  /* 0x0c401f009a027f89 */ /* 0x000ff000000e0000 */
[----:B------:R-:W2:Y:S02]  /*10390*/  SHFL.BFLY PT, R149, R0, 0x2, 0x1f ;  /* 0x0c401f0000957f89 */ /* 0x000ea400000e0000 */
[----:B--2---:R-:W-:Y:S02]  /*103a0*/  FMNMX.FTZ R149, R0, R149, !PT ;  /* 0x0000009500957209 */ /* 0x004fe40007810000 */
[----:B------:R-:W-:Y:S04]  /*103b0*/  FMNMX.FTZ R154, R154, R2, !PT ;  /* 0x000000029a9a7209 */ /* 0x000fe80007810000 */
[----:B------:R-:W2:Y:S08]  /*103c0*/  SHFL.BFLY PT, R0, R149, 0x1, 0x1f ;  /* 0x0c201f0095007f89 */ /* 0x000eb000000e0000 */
[----:B------:R-:W3:Y:S01]  /*103d0*/  SHFL.BFLY PT, R2, R154, 0x1, 0x1f ;  /* 0x0c201f009a027f89 */ /* 0x000ee200000e0000 */
[----:B--2---:R-:W-:Y:S02]  /*103e0*/  FMNMX.FTZ R0, R149, R0, !PT ;  /* 0x0000000095007209 */ /* 0x004fe40007810000 */
[----:B---3--:R-:W-:Y:S03]  /*103f0*/  FMNMX.FTZ R2, R154, R2, !PT ;  /* 0x000000029a027209 */ /* 0x008fe60007810000 */
[C---:B------:R-:W-:Y:S01]  /*10400*/  FMUL.FTZ R149, R0.reuse, UR4 ;  /* 0x0000000400957c20 */ /* 0x040fe20008410000 */
[----:B------:R-:W-:Y:S01]  /*10410*/  FADD.FTZ R3, -R0, R3 ;  /* 0x0000000300037221 */ /* 0x000fe20000010100 */
[C---:B------:R-:W-:Y:S01]  /*10420*/  FSETP.NEU.FTZ.AND P0, PT, R2.reuse, -INF , PT ;  /* 0xff8000000200780b */ /* 0x040fe20003f1d000 */
[C---:B------:R-:W-:Y:S02]  /*10430*/  FMUL.FTZ R154, R2.reuse, UR4 ;  /* 0x00000004029a7c20 */ /* 0x040fe40008410000 */
[----:B------:R-:W-:Y:S01]  /*10440*/  FMUL.FTZ R3, R3, UR4 ;  /* 0x0000000403037c20 */ /* 0x000fe20008410000 */
[----:B------:R-:W-:Y:S02]  /*10450*/  FADD.FTZ R148, -R2, R148 ;  /* 0x0000009402947221 */ /* 0x000fe40000010100 */
[----:B------:R-:W-:Y:S02]  /*10460*/  FSEL R154, R154, RZ, P0 ;  /* 0x000000ff9a9a7208 */ /* 0x000fe40000000000 */
[----:B------:R-:W-:Y:S01]  /*10470*/  FMUL.FTZ R148, R148, UR4 ;  /* 0x0000000494947c20 */ /* 0x000fe20008410000 */
[----:B------:R-:W-:Y:S01]  /*10480*/  MUFU.EX2 R3, R3 ;  /* 0x0000000300037308 */ /* 0x000fe20000000800 */
[----:B------:R-:W-:Y:S01]  /*10490*/  FSETP.NEU.FTZ.AND P0, PT, R0, -INF , PT ;  /* 0xff8000000000780b */ /* 0x000fe20003f1d000 */
[--C-:B------:R-:W-:Y:S01]  /*104a0*/  FFMA.FTZ R205, R16, UR4, -R154.reuse ;  /* 0x0000000410cd7c23 */ /* 0x100fe2000801089a */
[--C-:B------:R-:W-:Y:S01]  /*104b0*/  FFMA.FTZ R203, R17, UR4, -R154.reuse ;  /* 0x0000000411cb7c23 */ /* 0x100fe2000801089a */
[--C-:B------:R-:W-:Y:S01]  /*104c0*/  FFMA.FTZ R199, R24, UR4, -R154.reuse ;  /* 0x0000000418c77c23 */ /* 0x100fe2000801089a */
[--C-:B------:R-:W-:Y:S01]  /*104d0*/  FFMA.FTZ R195, R25, UR4, -R154.reuse ;  /* 0x0000000419c37c23 */ /* 0x100fe2000801089a */
[--C-:B------:R-:W-:Y:S04]  /*104e0*/  FFMA.FTZ R189, R32, UR4, -R154.reuse ;  /* 0x0000000420bd7c23 */ /* 0x100fe8000801089a */
[----:B------:R-:W2:Y:S01]  /*104f0*/  MUFU.EX2 R148, R148 ;  /* 0x0000009400947308 */ /* 0x000ea20000000800 */
[--C-:B------:R-:W-:Y:S01]  /*10500*/  FFMA.FTZ R187, R33, UR4, -R154.reuse ;  /* 0x0000000421bb7c23 */ /* 0x100fe2000801089a */
[--C-:B------:R-:W-:Y:S01]  /*10510*/  FFMA.FTZ R185, R36, UR4, -R154.reuse ;  /* 0x0000000424b97c23 */ /* 0x100fe2000801089a */
[--C-:B------:R-:W-:Y:S01]  /*10520*/  FFMA.FTZ R184, R37, UR4, -R154.reuse ;  /* 0x0000000425b87c23 */ /* 0x100fe2000801089a */
[--C-:B------:R-:W-:Y:S01]  /*10530*/  FFMA.FTZ R183, R40, UR4, -R154.reuse ;  /* 0x0000000428b77c23 */ /* 0x100fe2000801089a */
[--C-:B------:R-:W-:Y:S01]  /*10540*/  FFMA.FTZ R178, R41, UR4, -R154.reuse ;  /* 0x0000000429b27c23 */ /* 0x100fe2000801089a */
[----:B------:R-:W-:Y:S01]  /*10550*/  FSEL R149, R149, RZ, P0 ;  /* 0x000000ff95957208 */ /* 0x000fe20000000000 */
[--C-:B------:R-:W-:Y:S03]  /*10560*/  FFMA.FTZ R215, R8, UR4, -R154.reuse ;  /* 0x0000000408d77c23 */ /* 0x100fe6000801089a */
[----:B------:R-:W-:Y:S01]  /*10570*/  MUFU.EX2 R205, R205 ;  /* 0x000000cd00cd7308 */ /* 0x000fe20000000800 */
[--C-:B------:R-:W-:Y:S01]  /*10580*/  FFMA.FTZ R211, R9, UR4, -R154.reuse ;  /* 0x0000000409d37c23 */ /* 0x100fe2000801089a */
[--C-:B------:R-:W-:Y:S01]  /*10590*/  FFMA.FTZ R201, R20, UR4, -R154.reuse ;  /* 0x0000000414c97c23 */ /* 0x100fe2000801089a */
[--C-:B------:R-:W-:Y:S01]  /*105a0*/  FFMA.FTZ R206, R18, UR4, -R149.reuse ;  /* 0x0000000412ce7c23 */ /* 0x100fe20008010895 */
[--C-:B------:R-:W-:Y:S01]  /*105b0*/  FFMA.FTZ R204, R19, UR4, -R149.reuse ;  /* 0x0000000413cc7c23 */ /* 0x100fe20008010895 */
[--C-:B------:R-:W-:Y:S01]  /*105c0*/  FFMA.FTZ R196, R26, UR4, -R149.reuse ;  /* 0x000000041ac47c23 */ /* 0x100fe20008010895 */
[----:B------:R-:W3:Y:S01]  /*105d0*/  LDSM.16.MT88.4 R16, [R151+0x5000] ;  /* 0x005000009710783b */ /* 0x000ee20000004200 */
[--C-:B------:R-:W-:Y:S03]  /*105e0*/  FFMA.FTZ R197, R27, UR4, -R149.reuse ;  /* 0x000000041bc57c23 */ /* 0x100fe60008010895 */
[----:B------:R-:W-:Y:S01]  /*105f0*/  MUFU.EX2 R215, R215 ;  /* 0x000000d700d77308 */ /* 0x000fe20000000800 */
[--C-:B------:R-:W-:Y:S01]  /*10600*/  FFMA.FTZ R190, R34, UR4, -R149.reuse ;  /* 0x0000000422be7c23 */ /* 0x100fe20008010895 */
[--C-:B------:R-:W-:Y:S01]  /*10610*/  FFMA.FTZ R188, R35, UR4, -R149.reuse ;  /* 0x0000000423bc7c23 */ /* 0x100fe20008010895 */
[--C-:B------:R-:W-:Y:S01]  /*10620*/  FFMA.FTZ R186, R38, UR4, -R149.reuse ;  /* 0x0000000426ba7c23 */ /* 0x100fe20008010895 */
[--C-:B------:R-:W-:Y:S01]  /*10630*/  FFMA.FTZ R182, R39, UR4, -R149.reuse ;  /* 0x0000000427b67c23 */ /* 0x100fe20008010895 */
[C---:B--2---:R-:W-:Y:S01]  /*10640*/  FMUL.FTZ R8, R148.reuse, R140 ;  /* 0x0000008c94087220 */ /* 0x044fe20000410000 */
[----:B------:R-:W2:Y:S01]  /*10650*/  LDSM.16.MT88.4 R24, [R150+0x5000] ;  /* 0x005000009618783b */ /* 0x000ea20000004200 */
[----:B------:R-:W-:Y:S03]  /*10660*/  FMUL.FTZ R9, R148, R141 ;  /* 0x0000008d94097220 */ /* 0x000fe60000410000 */
[----:B------:R-:W4:Y:S01]  /*10670*/  MUFU.EX2 R211, R211 ;  /* 0x000000d300d37308 */ /* 0x000f220000000800 */
[--C-:B------:R-:W-:Y:S01]  /*10680*/  FFMA.FTZ R180, R42, UR4, -R149.reuse ;  /* 0x000000042ab47c23 */ /* 0x100fe20008010895 */
[--C-:B------:R-:W-:Y:S01]  /*10690*/  FFMA.FTZ R181, R43, UR4, -R149.reuse ;  /* 0x000000042bb57c23 */ /* 0x100fe20008010895 */
[--C-:B------:R-:W-:Y:S01]  /*106a0*/  FFMA.FTZ R212, R10, UR4, -R149.reuse ;  /* 0x000000040ad47c23 */ /* 0x100fe20008010895 */
[----:B------:R-:W-:Y:S01]  /*106b0*/  FMUL.FTZ R10, R3, R142 ;  /* 0x0000008e030a7220 */ /* 0x000fe20000410000 */
[--C-:B------:R-:W-:Y:S01]  /*106c0*/  FFMA.FTZ R213, R11, UR4, -R149.reuse ;  /* 0x000000040bd57c23 */ /* 0x100fe20008010895 */
[----:B------:R-:W5:Y:S01]  /*106d0*/  LDSM.16.MT88.4 R32, [R151+0x5400] ;  /* 0x005400009720783b */ /* 0x000f620000004200 */
[----:B------:R-:W-:Y:S03]  /*106e0*/  FMUL.FTZ R11, R3, R143 ;  /* 0x0000008f030b7220 */ /* 0x000fe60000410000 */
[----:B------:R-:W1:Y:S01]  /*106f0*/  MUFU.EX2 R203, R203 ;  /* 0x000000cb00cb7308 */ /* 0x000e620000000800 */
[--C-:B------:R-:W-:Y:S01]  /*10700*/  FFMA.FTZ R200, R21, UR4, -R154.reuse ;  /* 0x0000000415c87c23 */ /* 0x100fe2000801089a */
[--C-:B------:R-:W-:Y:S01]  /*10710*/  FFMA.FTZ R202, R22, UR4, -R149.reuse ;  /* 0x0000000416ca7c23 */ /* 0x100fe20008010895 */
[--C-:B------:R-:W-:Y:S01]  /*10720*/  FFMA.FTZ R198, R23, UR4, -R149.reuse ;  /* 0x0000000417c67c23 */ /* 0x100fe20008010895 */
[--C-:B------:R-:W-:Y:S01]  /*10730*/  FFMA.FTZ R209, R12, UR4, -R154.reuse ;  /* 0x000000040cd17c23 */ /* 0x100fe2000801089a */
[C---:B------:R-:W-:Y:S01]  /*10740*/  FMUL.FTZ R12, R148.reuse, R136 ;  /* 0x00000088940c7220 */ /* 0x040fe20000410000 */
[----:B------:R-:W5:Y:S01]  /*10750*/  LDSM.16.MT88.4 R36, [R150+0x5400] ;  /* 0x005400009624783b */ /* 0x000f620000004200 */
[--C-:B------:R-:W-:Y:S03]  /*10760*/  FFMA.FTZ R208, R13, UR4, -R154.reuse ;  /* 0x000000040dd07c23 */ /* 0x100fe6000801089a */
[----:B------:R-:W-:Y:S01]  /*10770*/  MUFU.EX2 R212, R212 ;  /* 0x000000d400d47308 */ /* 0x000fe20000000800 */
[----:B----4-:R-:W-:Y:S01]  /*10780*/  F2FP.F16.F32.PACK_AB R22, R211, R215 ;  /* 0x000000d7d316723e */ /* 0x010fe200000000ff */
[----:B------:R-:W-:Y:S01]  /*10790*/  FMUL.FTZ R13, R148, R137 ;  /* 0x00000089940d7220 */ /* 0x000fe20000410000 */
[--C-:B------:R-:W-:Y:S01]  /*107a0*/  FFMA.FTZ R210, R14, UR4, -R149.reuse ;  /* 0x000000040ed27c23 */ /* 0x100fe20008010895 */
[----:B------:R-:W-:Y:S01]  /*107b0*/  FMUL.FTZ R14, R3, R138 ;  /* 0x0000008a030e7220 */ /* 0x000fe20000410000 */
[--C-:B------:R-:W-:Y:S01]  /*107c0*/  FFMA.FTZ R207, R15, UR4, -R149.reuse ;  /* 0x000000040fcf7c23 */ /* 0x100fe20008010895 */
[----:B------:R-:W4:Y:S01]  /*107d0*/  LDSM.16.MT88.4 R40, [R151+0x5800] ;  /* 0x005800009728783b */ /* 0x000f220000004200 */
[----:B------:R-:W-:Y:S03]  /*107e0*/  FMUL.FTZ R15, R3, R139 ;  /* 0x0000008b030f7220 */ /* 0x000fe60000410000 */
[----:B------:R-:W3:Y:S01]  /*107f0*/  MUFU.EX2 R213, R213 ;  /* 0x000000d500d57308 */ /* 0x000ee20000000800 */
[--C-:B------:R-:W-:Y:S01]  /*10800*/  FFMA.FTZ R194, R28, UR4, -R154.reuse ;  /* 0x000000041cc27c23 */ /* 0x100fe2000801089a */
[--C-:B------:R-:W-:Y:S01]  /*10810*/  FFMA.FTZ R192, R29, UR4, -R154.reuse ;  /* 0x000000041dc07c23 */ /* 0x100fe2000801089a */
[--C-:B------:R-:W-:Y:S01]  /*10820*/  FFMA.FTZ R193, R30, UR4, -R149.reuse ;  /* 0x000000041ec17c23 */ /* 0x100fe20008010895 */
[----:B-1----:R-:W-:Y:S01]  /*10830*/  F2FP.F16.F32.PACK_AB R30, R203, R205 ;  /* 0x000000cdcb1e723e */ /* 0x002fe200000000ff */
[--C-:B------:R-:W-:Y:S01]  /*10840*/  FFMA.FTZ R191, R31, UR4, -R149.reuse ;  /* 0x000000041fbf7c23 */ /* 0x100fe20008010895 */
[----:B------:R-:W-:Y:S01]  /*10850*/  LDSM.16.MT88.4 R140, [R151+0x8c00] ;  /* 0x008c0000978c783b */ /* 0x000fe20000004200 */
[--C-:B------:R-:W-:Y:S03]  /*10860*/  FFMA.FTZ R241, R4, UR4, -R154.reuse ;  /* 0x0000000404f17c23 */ /* 0x100fe6000801089a */
[----:B------:R-:W-:Y:S01]  /*10870*/  MUFU.EX2 R209, R209 ;  /* 0x000000d100d17308 */ /* 0x000fe20000000800 */
[C---:B------:R-:W-:Y:S01]  /*10880*/  FMUL.FTZ R4, R148.reuse, R144 ;  /* 0x0000009094047220 */ /* 0x040fe20000410000 */
[--C-:B------:R-:W-:Y:S01]  /*10890*/  FFMA.FTZ R240, R5, UR4, -R154.reuse ;  /* 0x0000000405f07c23 */ /* 0x100fe2000801089a */
[----:B------:R-:W-:Y:S01]  /*108a0*/  FMUL.FTZ R5, R148, R145 ;  /* 0x0000009194057220 */ /* 0x000fe20000410000 */
[--C-:B------:R-:W-:Y:S01]  /*108b0*/  FFMA.FTZ R242, R6, UR4, -R149.reuse ;  /* 0x0000000406f27c23 */ /* 0x100fe20008010895 */
[----:B------:R-:W-:Y:S01]  /*108c0*/  FMUL.FTZ R6, R3, R146 ;  /* 0x0000009203067220 */ /* 0x000fe20000410000 */
[--C-:B------:R-:W-:Y:S01]  /*108d0*/  FFMA.FTZ R214, R7, UR4, -R149.reuse ;  /* 0x0000000407d67c23 */ /* 0x100fe20008010895 */
[----:B------:R-:W-:Y:S03]  /*108e0*/  FMUL.FTZ R7, R3, R147 ;  /* 0x0000009303077220 */ /* 0x000fe60000410000 */
[----:B------:R-:W-:Y:S01]  /*108f0*/  MUFU.EX2 R241, R241 ;  /* 0x000000f100f17308 */ /* 0x000fe20000000800 */
[----:B---3--:R-:W-:Y:S01]  /*10900*/  F2FP.F16.F32.PACK_AB R23, R213, R212 ;  /* 0x000000d4d517723e */ /* 0x008fe200000000ff */
[--C-:B------:R-:W-:Y:S01]  /*10910*/  FFMA.FTZ R177, R44, UR4, -R154.reuse ;  /* 0x000000042cb17c23 */ /* 0x100fe2000801089a */
[--C-:B------:R-:W-:Y:S01]  /*10920*/  FFMA.FTZ R176, R45, UR4, -R154.reuse ;  /* 0x000000042db07c23 */ /* 0x100fe2000801089a */
[--C-:B------:R-:W-:Y:S01]  /*10930*/  FFMA.FTZ R179, R46, UR4, -R149.reuse ;  /* 0x000000042eb37c23 */ /* 0x100fe20008010895 */
[--C-:B------:R-:W-:Y:S01]  /*10940*/  FFMA.FTZ R175, R47, UR4, -R149.reuse ;  /* 0x000000042faf7c23 */ /* 0x100fe20008010895 */
[--C-:B------:R-:W-:Y:S01]  /*10950*/  FFMA.FTZ R173, R48, UR4, -R154.reuse ;  /* 0x0000000430ad7c23 */ /* 0x100fe2000801089a */
[--C-:B------:R-:W-:Y:S03]  /*10960*/  FFMA.FTZ R170, R49, UR4, -R154.reuse ;  /* 0x0000000431aa7c23 */ /* 0x100fe6000801089a */
[----:B------:R-:W1:Y:S01]  /*10970*/  MUFU.EX2 R240, R240 ;  /* 0x000000f000f07308 */ /* 0x000e620000000800 */
[--C-:B------:R-:W-:Y:S01]  /*10980*/  FFMA.FTZ R174, R50, UR4, -R149.reuse ;  /* 0x0000000432ae7c23 */ /* 0x100fe20008010895 */
[--C-:B------:R-:W-:Y:S01]  /*10990*/  FFMA.FTZ R172, R51, UR4, -R149.reuse ;  /* 0x0000000433ac7c23 */ /* 0x100fe20008010895 */
[--C-:B------:R-:W-:Y:S01]  /*109a0*/  FFMA.FTZ R169, R52, UR4, -R154.reuse ;  /* 0x0000000434a97c23 */ /* 0x100fe2000801089a */
[--C-:B------:R-:W-:Y:S01]  /*109b0*/  FFMA.FTZ R168, R53, UR4, -R154.reuse ;  /* 0x0000000435a87c23 */ /* 0x100fe2000801089a */
[--C-:B------:R-:W-:Y:S01]  /*109c0*/  FFMA.FTZ R171, R54, UR4, -R149.reuse ;  /* 0x0000000436ab7c23 */ /* 0x100fe20008010895 */
[--C-:B------:R-:W-:Y:S01]  /*109d0*/  FFMA.FTZ R166, R55, UR4, -R149.reuse ;  /* 0x0000000437a67c23 */ /* 0x100fe20008010895 */
[--C-:B------:R-:W-:Y:S03]  /*109e0*/  FFMA.FTZ R167, R56, UR4, -R154.reuse ;  /* 0x0000000438a77c23 */ /* 0x100fe6000801089a */
[----:B------:R-:W-:Y:S01]  /*109f0*/  MUFU.EX2 R242, R242 ;  /* 0x000000f200f27308 */ /* 0x000fe20000000800 */
[--C-:B------:R-:W-:Y:S01]  /*10a00*/  FFMA.FTZ R163, R57, UR4, -R154.reuse ;  /* 0x0000000439a37c23 */ /* 0x100fe2000801089a */
[--C-:B------:R-:W-:Y:S01]  /*10a10*/  FFMA.FTZ R164, R58, UR4, -R149.reuse ;  /* 0x000000043aa47c23 */ /* 0x100fe20008010895 */
[--C-:B------:R-:W-:Y:S01]  /*10a20*/  FFMA.FTZ R165, R59, UR4, -R149.reuse ;  /* 0x000000043ba57c23 */ /* 0x100fe20008010895 */
[--C-:B------:R-:W-:Y:S01]  /*10a30*/  FFMA.FTZ R162, R60, UR4, -R154.reuse ;  /* 0x000000043ca27c23 */ /* 0x100fe2000801089a */
[--C-:B------:R-:W-:Y:S01]  /*10a40*/  FFMA.FTZ R160, R61, UR4, -R154.reuse ;  /* 0x000000043da07c23 */ /* 0x100fe2000801089a */
[--C-:B------:R-:W-:Y:S01]  /*10a50*/  FFMA.FTZ R161, R62, UR4, -R149.reuse ;  /* 0x000000043ea17c23 */ /* 0x100fe20008010895 */
[--C-:B------:R-:W-:Y:S03]  /*10a60*/  FFMA.FTZ R159, R63, UR4, -R149.reuse ;  /* 0x000000043f9f7c23 */ /* 0x100fe60008010895 */
[----:B------:R-:W3:Y:S01]  /*10a70*/  MUFU.EX2 R214, R214 ;  /* 0x000000d600d67308 */ /* 0x000ee20000000800 */
[----:B-1----:R-:W-:Y:S01]  /*10a80*/  F2FP.F16.F32.PACK_AB R20, R240, R241 ;  /* 0x000000f1f014723e */ /* 0x002fe200000000ff */
        /* <DEDUP_REMOVED lines=22> */
[----:B------:R-:W3:Y:S01]  /*10bf0*/  MUFU.EX2 R207, R207 ;  /* 0x000000cf00cf7308 */ /* 0x000ee20000000800 */
[C---:B------:R-:W-:Y:S05]  /*10c00*/  HMMA.16816.F32 R4, R20.reuse, R16, R4 ;  /* 0x000000101404723c */ /* 0x040fea0000001804 */
[----:B-1----:R-:W-:Y:S01]  /*10c10*/  F2FP.F16.F32.PACK_AB R28, R208, R209 ;  /* 0x000000d1d01c723e */ /* 0x002fe200000000ff */
[C---:B------:R-:W-:Y:S03]  /*10c20*/  HMMA.16816.F32 R8, R20.reuse, R18, R8 ;  /* 0x000000121408723c */ /* 0x040fe60000001808 */
[----:B------:R-:W-:Y:S01]  /*10c30*/  MUFU.EX2 R206, R206 ;  /* 0x000000ce00ce7308 */ /* 0x000fe20000000800 */
[----:B------:R-:W-:Y:S01]  /*10c40*/  ISETP.GT.AND P0, PT, R225, 0x1, PT ;  /* 0x00000001e100780c */ /* 0x000fe20003f04270 */
[C---:B------:R-:W-:Y:S01]  /*10c50*/  FMUL.FTZ R16, R148.reuse, R132 ;  /* 0x0000008494107220 */ /* 0x040fe20000410000 */
[C---:B--2---:R-:W-:Y:S07]  /*10c60*/  HMMA.16816.F32 R12, R20.reuse, R24, R12 ;  /* 0x00000018140c723c */ /* 0x044fee000000180c */
[----:B------:R-:W1:Y:S01]  /*10c70*/  MUFU.EX2 R204, R204 ;  /* 0x000000cc00cc7308 */ /* 0x000e620000000800 */
[----:B---3--:R-:W-:Y:S03]  /*10c80*/  F2FP.F16.F32.PACK_AB R29, R207, R210 ;  /* 0x000000d2cf1d723e */ /* 0x008fe600000000ff */
[----:B------:R-:W-:Y:S01]  /*10c90*/  FMUL.FTZ R17, R148, R133 ;  /* 0x0000008594117220 */ /* 0x000fe20000410000 */
[C---:B------:R-:W-:Y:S01]  /*10ca0*/  FMUL.FTZ R18, R3.reuse, R134 ;  /* 0x0000008603127220 */ /* 0x040fe20000410000 */
[----:B------:R-:W-:Y:S04]  /*10cb0*/  FMUL.FTZ R19, R3, R135 ;  /* 0x0000008703137220 */ /* 0x000fe80000410000 */
[----:B------:R-:W-:Y:S01]  /*10cc0*/  MUFU.EX2 R201, R201 ;  /* 0x000000c900c97308 */ /* 0x000fe20000000800 */
[--C-:B------:R-:W-:Y:S01]  /*10cd0*/  FFMA.FTZ R52, R83, UR4, -R149.reuse ;  /* 0x0000000453347c23 */ /* 0x100fe20008010895 */
[--C-:B------:R-:W-:Y:S01]  /*10ce0*/  FFMA.FTZ R83, R108, UR4, -R154.reuse ;  /* 0x000000046c537c23 */ /* 0x100fe2000801089a */
[--C-:B------:R-:W-:Y:S01]  /*10cf0*/  FFMA.FTZ R48, R84, UR4, -R154.reuse ;  /* 0x0000000454307c23 */ /* 0x100fe2000801089a */
[----:B------:R-:W-:Y:S01]  /*10d00*/  HMMA.16816.F32 R16, R20, R26, R16 ;  /* 0x0000001a1410723c */ /* 0x000fe20000001810 */
[----:B------:R-:W2:Y:S02]  /*10d10*/  LDSM.16.MT88.4 R24, [R150+0x5800] ;  /* 0x005800009618783b */ /* 0x000ea40000004200 */
[--C-:B------:R-:W-:Y:S03]  /*10d20*/  FFMA.FTZ R84, R109, UR4, -R154.reuse ;  /* 0x000000046d547c23 */ /* 0x100fe6000801089a */
[----:B------:R-:W3:Y:S01]  /*10d30*/  MUFU.EX2 R200, R200 ;  /* 0x000000c800c87308 */ /* 0x000ee20000000800 */
[----:B-1----:R-:W-:Y:S01]  /*10d40*/  F2FP.F16.F32.PACK_AB R31, R204, R206 ;  /* 0x000000cecc1f723e */ /* 0x002fe200000000ff */
[--C-:B------:R-:W-:Y:S03]  /*10d50*/  FFMA.FTZ R47, R85, UR4, -R154.reuse ;  /* 0x00000004552f7c23 */ /* 0x100fe6000801089a */
[--C-:B------:R-:W-:Y:S01]  /*10d60*/  FFMA.FTZ R85, R110, UR4, -R149.reuse ;  /* 0x000000046e557c23 */ /* 0x100fe20008010895 */
[--C-:B------:R-:W-:Y:S01]  /*10d70*/  FFMA.FTZ R51, R86, UR4, -R149.reuse ;  /* 0x0000000456337c23 */ /* 0x100fe20008010895 */
[--C-:B------:R-:W-:Y:S03]  /*10d80*/  FFMA.FTZ R86, R111, UR4, -R149.reuse ;  /* 0x000000046f567c23 */ /* 0x100fe60008010895 */
[----:B------:R-:W-:Y:S01]  /*10d90*/  MUFU.EX2 R202, R202 ;  /* 0x000000ca00ca7308 */ /* 0x000fe20000000800 */
[C---:B-----5:R-:W-:Y:S05]  /*10da0*/  HMMA.16816.F32 R4, R28.reuse, R32, R4 ;  /* 0x000000201c04723c */ /* 0x060fea0000001804 */
[--C-:B------:R-:W-:Y:S01]  /*10db0*/  FFMA.FTZ R44, R87, UR4, -R149.reuse ;  /* 0x00000004572c7c23 */ /* 0x100fe20008010895 */
[C---:B------:R-:W-:Y:S03]  /*10dc0*/  HMMA.16816.F32 R8, R28.reuse, R34, R8 ;  /* 0x000000221c08723c */ /* 0x040fe60000001808 */
[----:B------:R-:W1:Y:S01]  /*10dd0*/  MUFU.EX2 R198, R198 ;  /* 0x000000c600c67308 */ /* 0x000e620000000800 */
[----:B------:R-:W5:Y:S01]  /*10de0*/  LDSM.16.MT88.4 R32, [R151+0x5c00] ;  /* 0x005c00009720783b */ /* 0x000f620000004200 */
[----:B---3--:R-:W-:Y:S01]  /*10df0*/  F2FP.F16.F32.PACK_AB R20, R200, R201 ;  /* 0x000000c9c814723e */ /* 0x008fe200000000ff */
[C---:B------:R-:W-:Y:S07]  /*10e00*/  HMMA.16816.F32 R12, R28.reuse, R36, R12 ;  /* 0x000000241c0c723c */ /* 0x040fee000000180c */
[----:B------:R-:W-:Y:S01]  /*10e10*/  MUFU.EX2 R199, R199 ;  /* 0x000000c700c77308 */ /* 0x000fe20000000800 */
[--C-:B------:R-:W-:Y:S01]  /*10e20*/  FFMA.FTZ R87, R112, UR4, -R154.reuse ;  /* 0x0000000470577c23 */ /* 0x100fe2000801089a */
[----:B------:R-:W-:Y:S01]  /*10e30*/  HMMA.16816.F32 R16, R28, R38, R16 ;  /* 0x000000261c10723c */ /* 0x000fe20000001810 */
[----:B------:R-:W3:Y:S07]  /*10e40*/  LDSM.16.MT88.4 R36, [R150+0x5c00] ;  /* 0x005c00009624783b */ /* 0x000eee0000004200 */
[----:B------:R-:W4:Y:S03]  /*10e50*/  MUFU.EX2 R195, R195 ;  /* 0x000000c300c37308 */ /* 0x000f260000000800 */
[----:B-1----:R-:W-:Y:S01]  /*10e60*/  F2FP.F16.F32.PACK_AB R21, R198, R202 ;  /* 0x000000cac615723e */ /* 0x002fe200000000ff */
        /* <DEDUP_REMOVED lines=12> */
[----:B------:R-:W1:Y:S01]  /*10f30*/  MUFU.EX2 R197, R197 ;  /* 0x000000c500c57308 */ /* 0x000e620000000800 */
[----:B----4-:R-:W-:Y:S01]  /*10f40*/  F2FP.F16.F32.PACK_AB R22, R195, R199 ;  /* 0x000000c7c316723e */ /* 0x010fe200000000ff */
        /* <DEDUP_REMOVED lines=9> */
[----:B------:R-:W-:Y:S01]  /*10fe0*/  FFMA.FTZ R80, R105, UR4, -R154 ;  /* 0x0000000469507c23 */ /* 0x000fe2000801089a */
[--C-:B------:R-:W-:Y:S01]  /*10ff0*/  FFMA.FTZ R81, R106, UR4, -R149.reuse ;  /* 0x000000046a517c23 */ /* 0x100fe20008010895 */
[--C-:B------:R-:W-:Y:S01]  /*11000*/  FFMA.FTZ R82, R107, UR4, -R149.reuse ;  /* 0x000000046b527c23 */ /* 0x100fe20008010895 */
[----:B------:R-:W-:Y:S01]  /*11010*/  FFMA.FTZ R242, R3, R238, R242 ;  /* 0x000000ee03f27223 */ /* 0x000fe200000100f2 */
[----:B------:R-:W-:Y:S03]  /*11020*/  FFMA.FTZ R3, R95, UR4, -R149 ;  /* 0x000000045f037c23 */ /* 0x000fe60008010895 */
[----:B------:R-:W4:Y:S01]  /*11030*/  MUFU.EX2 R192, R192 ;  /* 0x000000c000c07308 */ /* 0x000f220000000800 */
[----:B-1----:R-:W-:Y:S01]  /*11040*/  F2FP.F16.F32.PACK_AB R23, R197, R196 ;  /* 0x000000c4c517723e */ /* 0x002fe200000000ff */
[----:B------:R-:W-:Y:S01]  /*11050*/  FFMA.FTZ R241, R148, R239, R241 ;  /* 0x000000ef94f17223 */ /* 0x000fe200000100f1 */
[----:B------:R-:W-:Y:S01]  /*11060*/  MOV R148, R2 ;  /* 0x0000000200947202 */ /* 0x000fe20000000f00 */
[----:B------:R-:W-:Y:S01]  /*11070*/  FADD.FTZ R242, R214, R242 ;  /* 0x000000f2d6f27221 */ /* 0x000fe20000010000 */
[--C-:B------:R-:W-:Y:S01]  /*11080*/  FFMA.FTZ R91, R116, UR4, -R154.reuse ;  /* 0x00000004745b7c23 */ /* 0x100fe2000801089a */
[----:B------:R-:W-:Y:S01]  /*11090*/  FADD.FTZ R241, R240, R241 ;  /* 0x000000f1f0f17221 */ /* 0x000fe20000010000 */
[----:B------:R-:W-:Y:S03]  /*110a0*/  FFMA.FTZ R92, R117, UR4, -R154 ;  /* 0x00000004755c7c23 */ /* 0x000fe6000801089a */
[----:B------:R-:W-:Y:S01]  /*110b0*/  MUFU.EX2 R193, R193 ;  /* 0x000000c100c17308 */ /* 0x000fe20000000800 */
[C---:B------:R-:W-:Y:S05]  /*110c0*/  HMMA.16816.F32 R4, R20.reuse, R40, R4 ;  /* 0x000000281404723c */ /* 0x040fea0000001804 */
[----:B------:R-:W-:Y:S01]  /*110d0*/  FADD.FTZ R241, R215, R241 ;  /* 0x000000f1d7f17221 */ /* 0x000fe20000010000 */
[C---:B------:R-:W-:Y:S03]  /*110e0*/  HMMA.16816.F32 R8, R20.reuse, R42, R8 ;  /* 0x0000002a1408723c */ /* 0x040fe60000001808 */
[----:B------:R-:W1:Y:S01]  /*110f0*/  MUFU.EX2 R191, R191 ;  /* 0x000000bf00bf7308 */ /* 0x000e620000000800 */
[----:B------:R-:W3:Y:S01]  /*11100*/  LDSM.16.MT88.4 R40, [R151+0x6000] ;  /* 0x006000009728783b */ /* 0x000ee20000004200 */
[----:B----4-:R-:W-:Y:S01]  /*11110*/  F2FP.F16.F32.PACK_AB R28, R192, R194 ;  /* 0x000000c2c01c723e */ /* 0x010fe200000000ff */
[C---:B--2---:R-:W-:Y:S07]  /*11120*/  HMMA.16816.F32 R12, R20.reuse, R24, R12 ;  /* 0x00000018140c723c */ /* 0x044fee000000180c */
[----:B------:R-:W-:Y:S01]  /*11130*/  MUFU.EX2 R189, R189 ;  /* 0x000000bd00bd7308 */ /* 0x000fe20000000800 */
[----:B------:R-:W-:Y:S01]  /*11140*/  FADD.FTZ R242, R212, R242 ;  /* 0x000000f2d4f27221 */ /* 0x000fe20000010000 */
[----:B------:R-:W-:Y:S01]  /*11150*/  HMMA.16816.F32 R16, R20, R26, R16 ;  /* 0x0000001a1410723c */ /* 0x000fe20000001810 */
[----:B------:R-:W2:Y:S07]  /*11160*/  LDSM.16.MT88.4 R24, [R150+0x6000] ;  /* 0x006000009618783b */ /* 0x000eae0000004200 */
[----:B------:R-:W4:Y:S03]  /*11170*/  MUFU.EX2 R187, R187 ;  /* 0x000000bb00bb7308 */ /* 0x000f260000000800 */
[----:B-1----:R-:W-:Y:S01]  /*11180*/  F2FP.F16.F32.PACK_AB R29, R191, R193 ;  /* 0x000000c1bf1d723e */ /* 0x002fe200000000ff */
[----:B------:R-:W-:Y:S01]  /*11190*/  FADD.FTZ R241, R211, R241 ;  /* 0x000000f1d3f17221 */ /* 0x000fe20000010000 */
[----:B------:R-:W-:Y:S03]  /*111a0*/  FADD.FTZ R213, R213, R242 ;  /* 0x000000f2d5d57221 */ /* 0x000fe60000010000 */
[----:B------:R-:W-:Y:S01]  /*111b0*/  FADD.FTZ R241, R209, R241 ;  /* 0x000000f1d1f17221 */ /* 0x000fe20000010000 */
[----:B------:R-:W-:Y:S01]  /*111c0*/  FADD.FTZ R210, R210, R213 ;  /* 0x000000d5d2d27221 */ /* 0x000fe20000010000 */
[----:B------:R-:W-:Y:S01]  /*111d0*/  MUFU.EX2 R190, R190 ;  /* 0x000000be00be7308 */ /* 0x000fe20000000800 */
[----:B------:R-:W-:Y:S01]  /*111e0*/  FFMA.FTZ R118, R118, UR4, -R149 ;  /* 0x0000000476767c23 */ /* 0x000fe20008010895 */
[----:B------:R-:W-:Y:S01]  /*111f0*/  FADD.FTZ R208, R208, R241 ;  /* 0x000000f1d0d07221 */ /* 0x000fe20000010000 */
[----:B------:R-:W-:Y:S01]  /*11200*/  FADD.FTZ R210, R207, R210 ;  /* 0x000000d2cfd27221 */ /* 0x000fe20000010000 */
[--C-:B------:R-:W-:Y:S01]  /*11210*/  FFMA.FTZ R119, R119, UR4, -R149.reuse ;  /* 0x0000000477777c23 */ /* 0x100fe20008010895 */
[----:B------:R-:W-:Y:S01]  /*11220*/  FFMA.FTZ R120, R120, UR4, -R154 ;  /* 0x0000000478787c23 */ /* 0x000fe2000801089a */
[----:B------:R-:W-:Y:S01]  /*11230*/  FADD.FTZ R208, R205, R208 ;  /* 0x000000d0cdd07221 */ /* 0x000fe20000010000 */
[----:B------:R-:W-:Y:S03]  /*11240*/  FADD.FTZ R206, R206, R210 ;  /* 0x000000d2cece7221 */ /* 0x000fe60000010000 */
[----:B------:R-:W1:Y:S01]  /*11250*/  MUFU.EX2 R188, R188 ;  /* 0x000000bc00bc7308 */ /* 0x000e620000000800 */
[----:B----4-:R-:W-:Y:S01]  /*11260*/  F2FP.F16.F32.PACK_AB R30, R187, R189 ;  /* 0x000000bdbb1e723e */ /* 0x010fe200000000ff */
[----:B------:R-:W-:Y:S01]  /*11270*/  FADD.FTZ R208, R203, R208 ;  /* 0x000000d0cbd07221 */ /* 0x000fe20000010000 */
[----:B------:R-:W-:Y:S01]  /*11280*/  FADD.FTZ R206, R204, R206 ;  /* 0x000000ceccce7221 */ /* 0x000fe20000010000 */
[----:B------:R-:W-:Y:S01]  /*11290*/  FFMA.FTZ R121, R121, UR4, -R154 ;  /* 0x0000000479797c23 */ /* 0x000fe2000801089a */
[--C-:B------:R-:W-:Y:S01]  /*112a0*/  FFMA.FTZ R122, R122, UR4, -R149.reuse ;  /* 0x000000047a7a7c23 */ /* 0x100fe20008010895 */
[----:B------:R-:W-:Y:S01]  /*112b0*/  FADD.FTZ R208, R201, R208 ;  /* 0x000000d0c9d07221 */ /* 0x000fe20000010000 */
[----:B------:R-:W-:Y:S03]  /*112c0*/  FADD.FTZ R202, R202, R206 ;  /* 0x000000cecaca7221 */ /* 0x000fe60000010000 */
[----:B------:R-:W-:Y:S01]  /*112d0*/  MUFU.EX2 R185, R185 ;  /* 0x000000b900b97308 */ /* 0x000fe20000000800 */
[--C-:B------:R-:W-:Y:S01]  /*112e0*/  FFMA.FTZ R123, R123, UR4, -R149.reuse ;  /* 0x000000047b7b7c23 */ /* 0x100fe20008010895 */
[----:B------:R-:W-:Y:S01]  /*112f0*/  FADD.FTZ R200, R200, R208 ;  /* 0x000000d0c8c87221 */ /* 0x000fe20000010000 */
[----:B------:R-:W-:Y:S01]  /*11300*/  FADD.FTZ R202, R198, R202 ;  /* 0x000000cac6ca7221 */ /* 0x000fe20000010000 */
[--C-:B------:R-:W-:Y:S01]  /*11310*/  FFMA.FTZ R124, R124, UR4, -R154.reuse ;  /* 0x000000047c7c7c23 */ /* 0x100fe2000801089a */
[----:B------:R-:W-:Y:S01]  /*11320*/  FFMA.FTZ R125, R125, UR4, -R154 ;  /* 0x000000047d7d7c23 */ /* 0x000fe2000801089a */
[----:B------:R-:W-:Y:S01]  /*11330*/  FADD.FTZ R200, R199, R200 ;  /* 0x000000c8c7c87221 */ /* 0x000fe20000010000 */
[----:B------:R-:W-:Y:S03]  /*11340*/  FADD.FTZ R202, R196, R202 ;  /* 0x000000cac4ca7221 */ /* 0x000fe60000010000 */
[----:B------:R-:W4:Y:S01]  /*11350*/  MUFU.EX2 R184, R184 ;  /* 0x000000b800b87308 */ /* 0x000f220000000800 */
[----:B-1----:R-:W-:Y:S01]  /*11360*/  F2FP.F16.F32.PACK_AB R31, R188, R190 ;  /* 0x000000bebc1f723e */ /* 0x002fe200000000ff */
[----:B------:R-:W-:Y:S01]  /*11370*/  FADD.FTZ R200, R195, R200 ;  /* 0x000000c8c3c87221 */ /* 0x000fe20000010000 */
[----:B------:R-:W-:Y:S01]  /*11380*/  FADD.FTZ R197, R197, R202 ;  /* 0x000000cac5c57221 */ /* 0x000fe20000010000 */
[----:B------:R-:W-:Y:S01]  /*11390*/  FFMA.FTZ R126, R126, UR4, -R149 ;  /* 0x000000047e7e7c23 */ /* 0x000fe20008010895 */
[----:B------:R-:W-:Y:S01]  /*113a0*/  FFMA.FTZ R128, R128, UR4, -R154 ;  /* 0x0000000480807c23 */ /* 0x000fe2000801089a */
[----:B------:R-:W-:Y:S01]  /*113b0*/  FADD.FTZ R200, R194, R200 ;  /* 0x000000c8c2c87221 */ /* 0x000fe20000010000 */
[----:B------:R-:W-:Y:S03]  /*113c0*/  FADD.FTZ R193, R193, R197 ;  /* 0x000000c5c1c17221 */ /* 0x000fe60000010000 */
[----:B------:R-:W-:Y:S01]  /*113d0*/  MUFU.EX2 R186, R186 ;  /* 0x000000ba00ba7308 */ /* 0x000fe20000000800 */
[C---:B-----5:R-:W-:Y:S05]  /*113e0*/  HMMA.16816.F32 R4, R28.reuse, R32, R4 ;  /* 0x000000201c04723c */ /* 0x060fea0000001804 */
[----:B------:R-:W-:Y:S01]  /*113f0*/  FADD.FTZ R192, R192, R200 ;  /* 0x000000c8c0c07221 */ /* 0x000fe20000010000 */
[C---:B------:R-:W-:Y:S03]  /*11400*/  HMMA.16816.F32 R8, R28.reuse, R34, R8 ;  /* 0x000000221c08723c */ /* 0x040fe60000001808 */
[----:B------:R-:W1:Y:S01]  /*11410*/  MUFU.EX2 R182, R182 ;  /* 0x000000b600b67308 */ /* 0x000e620000000800 */
[----:B------:R-:W5:Y:S01]  /*11420*/  LDSM.16.MT88.4 R32, [R151+0x6400] ;  /* 0x006400009720783b */ /* 0x000f620000004200 */
[----:B----4-:R-:W-:Y:S01]  /*11430*/  F2FP.F16.F32.PACK_AB R20, R184, R185 ;  /* 0x000000b9b814723e */ /* 0x010fe200000000ff */
[C---:B---3--:R-:W-:Y:S07]  /*11440*/  HMMA.16816.F32 R12, R28.reuse, R36, R12 ;  /* 0x000000241c0c723c */ /* 0x048fee000000180c */
[----:B------:R-:W-:Y:S01]  /*11450*/  MUFU.EX2 R183, R183 ;  /* 0x000000b700b77308 */ /* 0x000fe20000000800 */
[----:B------:R-:W-:Y:S01]  /*11460*/  FADD.FTZ R193, R191, R193 ;  /* 0x000000c1bfc17221 */ /* 0x000fe20000010000 */
[----:B------:R-:W-:Y:S01]  /*11470*/  HMMA.16816.F32 R16, R28, R38, R16 ;  /* 0x000000261c10723c */ /* 0x000fe20000001810 */
[----:B------:R-:W3:Y:S07]  /*11480*/  LDSM.16.MT88.4 R36, [R150+0x6400] ;  /* 0x006400009624783b */ /* 0x000eee0000004200 */
[----:B------:R-:W4:Y:S03]  /*11490*/  MUFU.EX2 R178, R178 ;  /* 0x000000b200b27308 */ /* 0x000f260000000800 */
[----:B-1----:R-:W-:Y:S01]  /*114a0*/  F2FP.F16.F32.PACK_AB R21, R182, R186 ;  /* 0x000000bab615723e */ /* 0x002fe200000000ff */
[----:B------:R-:W-:Y:S01]  /*114b0*/  FADD.FTZ R192, R189, R192 ;  /* 0x000000c0bdc07221 */ /* 0x000fe20000010000 */
[----:B------:R-:W-:Y:S03]  /*114c0*/  FADD.FTZ R190, R190, R193 ;  /* 0x000000c1bebe7221 */ /* 0x000fe60000010000 */
[----:B------:R-:W-:Y:S01]  /*114d0*/  FADD.FTZ R192, R187, R192 ;  /* 0x000000c0bbc07221 */ /* 0x000fe20000010000 */
[----:B------:R-:W-:Y:S01]  /*114e0*/  FADD.FTZ R190, R188, R190 ;  /* 0x000000bebcbe7221 */ /* 0x000fe20000010000 */
[----:B------:R-:W1:Y:S01]  /*114f0*/  MUFU.EX2 R180, R180 ;  /* 0x000000b400b47308 */ /* 0x000e620000000800 */
[----:B------:R-:W-:Y:S01]  /*11500*/  FFMA.FTZ R154, R129, UR4, -R154 ;  /* 0x00000004819a7c23 */ /* 0x000fe2000801089a */
[----:B------:R-:W-:Y:S01]  /*11510*/  FADD.FTZ R192, R185, R192 ;  /* 0x000000c0b9c07221 */ /* 0x000fe20000010000 */
[----:B------:R-:W-:Y:S03]  /*11520*/  FADD.FTZ R186, R186, R190 ;  /* 0x000000bebaba7221 */ /* 0x000fe60000010000 */
[----:B------:R-:W-:Y:S01]  /*11530*/  FADD.FTZ R184, R184, R192 ;  /* 0x000000c0b8b87221 */ /* 0x000fe20000010000 */
[----:B------:R-:W-:Y:S03]  /*11540*/  FADD.FTZ R186, R182, R186 ;  /* 0x000000bab6ba7221 */ /* 0x000fe60000010000 */
[----:B------:R-:W2:Y:S01]  /*11550*/  MUFU.EX2 R181, R181 ;  /* 0x000000b500b57308 */ /* 0x000ea20000000800 */
[C---:B----4-:R-:W-:Y:S01]  /*11560*/  F2FP.F16.F32.PACK_AB R22, R178.reuse, R183 ;  /* 0x000000b7b216723e */ /* 0x050fe200000000ff */
[----:B------:R-:W-:Y:S04]  /*11570*/  FADD.FTZ R184, R183, R184 ;  /* 0x000000b8b7b87221 */ /* 0x000fe80000010000 */
[----:B------:R-:W-:Y:S04]  /*11580*/  FADD.FTZ R184, R178, R184 ;  /* 0x000000b8b2b87221 */ /* 0x000fe80000010000 */
[----:B------:R-:W4:Y:S01]  /*11590*/  MUFU.EX2 R177, R177 ;  /* 0x000000b100b17308 */ /* 0x000f220000000800 */
[----:B-1----:R-:W-:Y:S09]  /*115a0*/  FADD.FTZ R186, R180, R186 ;  /* 0x000000bab4ba7221 */ /* 0x002ff20000010000 */
[----:B------:R-:W1:Y:S01]  /*115b0*/  MUFU.EX2 R176, R176 ;  /* 0x000000b000b07308 */ /* 0x000e620000000800 */
[C---:B--2---:R-:W-:Y:S01]  /*115c0*/  F2FP.F16.F32.PACK_AB R23, R181.reuse, R180 ;  /* 0x000000b4b517723e */ /* 0x044fe200000000ff */
[----:B------:R-:W-:Y:S08]  /*115d0*/  FADD.FTZ R181, R181, R186 ;  /* 0x000000bab5b57221 */ /* 0x000ff00000010000 */
[----:B------:R-:W-:Y:S01]  /*115e0*/  MUFU.EX2 R179, R179 ;  /* 0x000000b300b37308 */ /* 0x000fe20000000800 */
[C---:B------:R-:W-:Y:S05]  /*115f0*/  HMMA.16816.F32 R4, R20.reuse, R40, R4 ;  /* 0x000000281404723c */ /* 0x040fea0000001804 */
[----:B----4-:R-:W-:Y:S01]  /*11600*/  FADD.FTZ R184, R177, R184 ;  /* 0x000000b8b1b87221 */ /* 0x010fe20000010000 */
[C---:B------:R-:W-:Y:S03]  /*11610*/  HMMA.16816.F32 R8, R20.reuse, R42, R8 ;  /* 0x0000002a1408723c */ /* 0x040fe60000001808 */
[----:B------:R-:W2:Y:S01]  /*11620*/  MUFU.EX2 R175, R175 ;  /* 0x000000af00af7308 */ /* 0x000ea20000000800 */
[----:B------:R-:W4:Y:S01]  /*11630*/  LDSM.16.MT88.4 R40, [R151+0x6800] ;  /* 0x006800009728783b */ /* 0x000f220000004200 */
[C---:B-1----:R-:W-:Y:S01]  /*11640*/  F2FP.F16.F32.PACK_AB R28, R176.reuse, R177 ;  /* 0x000000b1b01c723e */ /* 0x042fe200000000ff */
[C---:B------:R-:W-:Y:S07]  /*11650*/  HMMA.16816.F32 R12, R20.reuse, R24, R12 ;  /* 0x00000018140c723c */ /* 0x040fee000000180c */
[----:B------:R-:W1:Y:S01]  /*11660*/  MUFU.EX2 R173, R173 ;  /* 0x000000ad00ad7308 */ /* 0x000e620000000800 */
[----:B------:R-:W-:Y:S01]  /*11670*/  FADD.FTZ R176, R176, R184 ;  /* 0x000000b8b0b07221 */ /* 0x000fe20000010000 */
[----:B------:R-:W-:Y:S01]  /*11680*/  HMMA.16816.F32 R16, R20, R26, R16 ;  /* 0x0000001a1410723c */ /* 0x000fe20000001810 */
[----:B------:R-:W4:Y:S07]  /*11690*/  LDSM.16.MT88.4 R24, [R150+0x6800] ;  /* 0x006800009618783b */ /* 0x000f2e0000004200 */
[----:B------:R-:W5:Y:S03]  /*116a0*/  MUFU.EX2 R170, R170 ;  /* 0x000000aa00aa7308 */ /* 0x000f660000000800 */
[----:B--2---:R-:W-:Y:S01]  /*116b0*/  F2FP.F16.F32.PACK_AB R29, R175, R179 ;  /* 0x000000b3af1d723e */ /* 0x004fe200000000ff */
[----:B------:R-:W-:Y:S04]  /*116c0*/  FADD.FTZ R179, R179, R181 ;  /* 0x000000b5b3b37221 */ /* 0x000fe80000010000 */
[----:B------:R-:W-:Y:S02]  /*116d0*/  FADD.FTZ R179, R175, R179 ;  /* 0x000000b3afb37221 */ /* 0x000fe40000010000 */
[----:B------:R-:W-:Y:S01]  /*116e0*/  MUFU.EX2 R174, R174 ;  /* 0x000000ae00ae7308 */ /* 0x000fe20000000800 */
[----:B-1----:R-:W-:Y:S09]  /*116f0*/  FADD.FTZ R176, R173, R176 ;  /* 0x000000b0adb07221 */ /* 0x002ff20000010000 */
[----:B------:R-:W1:Y:S01]  /*11700*/  MUFU.EX2 R172, R172 ;  /* 0x000000ac00ac7308 */ /* 0x000e620000000800 */
[C---:B-----5:R-:W-:Y:S01]  /*11710*/  F2FP.F16.F32.PACK_AB R30, R170.reuse, R173 ;  /* 0x000000adaa1e723e */ /* 0x060fe200000000ff */
[----:B------:R-:W-:Y:S08]  /*11720*/  FADD.FTZ R176, R170, R176 ;  /* 0x000000b0aab07221 */ /* 0x000ff00000010000 */
[----:B------:R-:W2:Y:S10]  /*11730*/  MUFU.EX2 R169, R169 ;  /* 0x000000a900a97308 */ /* 0x000eb40000000800 */
[----:B------:R-:W5:Y:S01]  /*11740*/  MUFU.EX2 R168, R168 ;  /* 0x000000a800a87308 */ /* 0x000f620000000800 */
[----:B-1----:R-:W-:Y:S01]  /*11750*/  F2FP.F16.F32.PACK_AB R31, R172, R174 ;  /* 0x000000aeac1f723e */ /* 0x002fe200000000ff */
[----:B------:R-:W-:Y:S04]  /*11760*/  FADD.FTZ R174, R174, R179 ;  /* 0x000000b3aeae7221 */ /* 0x000fe80000010000 */
[----:B------:R-:W-:Y:S04]  /*11770*/  FADD.FTZ R174, R172, R174 ;  /* 0x000000aeacae7221 */ /* 0x000fe80000010000 */
[----:B------:R-:W-:Y:S01]  /*11780*/  MUFU.EX2 R171, R171 ;  /* 0x000000ab00ab7308 */ /* 0x000fe20000000800 */
[C---:B------:R-:W-:Y:S05]  /*11790*/  HMMA.16816.F32 R4, R28.reuse, R32, R4 ;  /* 0x000000201c04723c */ /* 0x040fea0000001804 */
[----:B--2---:R-:W-:Y:S01]  /*117a0*/  FADD.FTZ R176, R169, R176 ;  /* 0x000000b0a9b07221 */ /* 0x004fe20000010000 */
[C---:B------:R-:W-:Y:S03]  /*117b0*/  HMMA.16816.F32 R8, R28.reuse, R34, R8 ;  /* 0x000000221c08723c */ /* 0x040fe60000001808 */
[----:B------:R-:W1:Y:S01]  /*117c0*/  MUFU.EX2 R166, R166 ;  /* 0x000000a600a67308 */ /* 0x000e620000000800 */
[----:B------:R-:W2:Y:S01]  /*117d0*/  LDSM.16.MT88.4 R32, [R151+0x6c00] ;  /* 0x006c00009720783b */ /* 0x000ea20000004200 */
[C---:B-----5:R-:W-:Y:S01]  /*117e0*/  F2FP.F16.F32.PACK_AB R20, R168.reuse, R169 ;  /* 0x000000a9a814723e */ /* 0x060fe200000000ff */
[C---:B---3--:R-:W-:Y:S07]  /*117f0*/  HMMA.16816.F32 R12, R28.reuse, R36, R12 ;  /* 0x000000241c0c723c */ /* 0x048fee000000180c */
[----:B------:R-:W3:Y:S01]  /*11800*/  MUFU.EX2 R167, R167 ;  /* 0x000000a700a77308 */ /* 0x000ee20000000800 */
[----:B------:R-:W-:Y:S01]  /*11810*/  FADD.FTZ R168, R168, R176 ;  /* 0x000000b0a8a87221 */ /* 0x000fe20000010000 */
[----:B------:R-:W-:Y:S01]  /*11820*/  HMMA.16816.F32 R16, R28, R38, R16 ;  /* 0x000000261c10723c */ /* 0x000fe20000001810 */
[----:B------:R-:W5:Y:S07]  /*11830*/  LDSM.16.MT88.4 R36, [R150+0x6c00] ;  /* 0x006c00009624783b */ /* 0x000f6e0000004200 */
[----:B------:R-:W4:Y:S03]  /*11840*/  MUFU.EX2 R163, R163 ;  /* 0x000000a300a37308 */ /* 0x000f260000000800 */
[C---:B-1----:R-:W-:Y:S01]  /*11850*/  F2FP.F16.F32.PACK_AB R21, R166.reuse, R171 ;  /* 0x000000aba615723e */ /* 0x042fe200000000ff */
[----:B------:R-:W-:Y:S04]  /*11860*/  FADD.FTZ R171, R171, R174 ;  /* 0x000000aeabab7221 */ /* 0x000fe80000010000 */
[----:B------:R-:W-:Y:S02]  /*11870*/  FADD.FTZ R171, R166, R171 ;  /* 0x000000aba6ab7221 */ /* 0x000fe40000010000 */
[----:B------:R-:W1:Y:S01]  /*11880*/  MUFU.EX2 R164, R164 ;  /* 0x000000a400a47308 */ /* 0x000e620000000800 */
[----:B---3--:R-:W-:Y:S09]  /*11890*/  FADD.FTZ R168, R167, R168 ;  /* 0x000000a8a7a87221 */ /* 0x008ff20000010000 */
[----:B------:R-:W3:Y:S01]  /*118a0*/  MUFU.EX2 R165, R165 ;  /* 0x000000a500a57308 */ /* 0x000ee20000000800 */
[C---:B----4-:R-:W-:Y:S01]  /*118b0*/  F2FP.F16.F32.PACK_AB R22, R163.reuse, R167 ;  /* 0x000000a7a316723e */ /* 0x050fe200000000ff */
[----:B------:R-:W-:Y:S08]  /*118c0*/  FADD.FTZ R168, R163, R168 ;  /* 0x000000a8a3a87221 */ /* 0x000ff00000010000 */
[----:B------:R-:W4:Y:S01]  /*118d0*/  MUFU.EX2 R162, R162 ;  /* 0x000000a200a27308 */ /* 0x000f220000000800 */
[----:B-1----:R-:W-:Y:S09]  /*118e0*/  FADD.FTZ R171, R164, R171 ;  /* 0x000000aba4ab7221 */ /* 0x002ff20000010000 */
[----:B------:R-:W1:Y:S01]  /*118f0*/  MUFU.EX2 R160, R160 ;  /* 0x000000a000a07308 */ /* 0x000e620000000800 */
[C---:B---3--:R-:W-:Y:S01]  /*11900*/  F2FP.F16.F32.PACK_AB R23, R165.reuse, R164 ;  /* 0x000000a4a517723e */ /* 0x048fe200000000ff */
[----:B------:R-:W-:Y:S08]  /*11910*/  FADD.FTZ R165, R165, R171 ;  /* 0x000000aba5a57221 */ /* 0x000ff00000010000 */
[----:B------:R-:W-:Y:S01]  /*11920*/  MUFU.EX2 R161, R161 ;  /* 0x000000a100a17308 */ /* 0x000fe20000000800 */
[C---:B------:R-:W-:Y:S05]  /*11930*/  HMMA.16816.F32 R4, R20.reuse, R40, R4 ;  /* 0x000000281404723c */ /* 0x040fea0000001804 */
[----:B----4-:R-:W-:Y:S01]  /*11940*/  FADD.FTZ R168, R162, R168 ;  /* 0x000000a8a2a87221 */ /* 0x010fe20000010000 */
[C---:B------:R-:W-:Y:S03]  /*11950*/  HMMA.16816.F32 R8, R20.reuse, R42, R8 ;  /* 0x0000002a1408723c */ /* 0x040fe60000001808 */
[----:B------:R-:W3:Y:S01]  /*11960*/  MUFU.EX2 R159, R159 ;  /* 0x0000009f009f7308 */ /* 0x000ee20000000800 */
[----:B------:R-:W4:Y:S01]  /*11970*/  LDSM.16.MT88.4 R40, [R151+0x7000] ;  /* 0x007000009728783b */ /* 0x000f220000004200 */
[C---:B-1----:R-:W-:Y:S01]  /*11980*/  F2FP.F16.F32.PACK_AB R28, R160.reuse, R162 ;  /* 0x000000a2a01c723e */ /* 0x042fe200000000ff */
[C---:B------:R-:W-:Y:S07]  /*11990*/  HMMA.16816.F32 R12, R20.reuse, R24, R12 ;  /* 0x00000018140c723c */ /* 0x040fee000000180c */
[----:B------:R-:W1:Y:S01]  /*119a0*/  MUFU.EX2 R157, R157 ;  /* 0x0000009d009d7308 */ /* 0x000e620000000800 */
[----:B------:R-:W-:Y:S01]  /*119b0*/  FADD.FTZ R160, R160, R168 ;  /* 0x000000a8a0a07221 */ /* 0x000fe20000010000 */
[----:B------:R-:W-:Y:S01]  /*119c0*/  HMMA.16816.F32 R16, R20, R26, R16 ;  /* 0x0000001a1410723c */ /* 0x000fe20000001810 */
[----:B------:R-:W4:Y:S07]  /*119d0*/  LDSM.16.MT88.4 R24, [R150+0x7000] ;  /* 0x007000009618783b */ /* 0x000f2e0000004200 */
[----:B------:R-:W2:Y:S03]  /*119e0*/  MUFU.EX2 R155, R155 ;  /* 0x0000009b009b7308 */ /* 0x000ea60000000800 */
[----:B---3--:R-:W-:Y:S01]  /*119f0*/  F2FP.F16.F32.PACK_AB R29, R159, R161 ;  /* 0x000000a19f1d723e */ /* 0x008fe200000000ff */
[----:B------:R-:W-:Y:S04]  /*11a00*/  FADD.FTZ R161, R161, R165 ;  /* 0x000000a5a1a17221 */ /* 0x000fe80000010000 */
[----:B------:R-:W-:Y:S02]  /*11a10*/  FADD.FTZ R161, R159, R161 ;  /* 0x000000a19fa17221 */ /* 0x000fe40000010000 */
[----:B------:R-:W-:Y:S01]  /*11a20*/  MUFU.EX2 R158, R158 ;  /* 0x0000009e009e7308 */ /* 0x000fe20000000800 */
[----:B-1----:R-:W-:Y:S09]  /*11a30*/  FADD.FTZ R160, R157, R160 ;  /* 0x000000a09da07221 */ /* 0x002ff20000010000 */
[----:B------:R-:W1:Y:S01]  /*11a40*/  MUFU.EX2 R156, R156 ;  /* 0x0000009c009c7308 */ /* 0x000e620000000800 */
[C---:B--2---:R-:W-:Y:S01]  /*11a50*/  F2FP.F16.F32.PACK_AB R30, R155.reuse, R157 ;  /* 0x0000009d9b1e723e */ /* 0x044fe200000000ff */
[----:B------:R-:W-:Y:S08]  /*11a60*/  FADD.FTZ R160, R155, R160 ;  /* 0x000000a09ba07221 */ /* 0x000ff00000010000 */
[----:B------:R-:W-:Y:S10]  /*11a70*/  MUFU.EX2 R68, R68 ;  /* 0x0000004400447308 */ /* 0x000ff40000000800 */
[----:B------:R-:W2:Y:S01]  /*11a80*/  MUFU.EX2 R67, R67 ;  /* 0x0000004300437308 */ /* 0x000ea20000000800 */
[----:B-1----:R-:W-:Y:S01]  /*11a90*/  F2FP.F16.F32.PACK_AB R31, R156, R158 ;  /* 0x0000009e9c1f723e */ /* 0x002fe200000000ff */
[----:B------:R-:W-:Y:S04]  /*11aa0*/  FADD.FTZ R158, R158, R161 ;  /* 0x000000a19e9e7221 */ /* 0x000fe80000010000 */
[----:B------:R-:W-:Y:S04]  /*11ab0*/  FADD.FTZ R158, R156, R158 ;  /* 0x0000009e9c9e7221 */ /* 0x000fe80000010000 */
[----:B------:R-:W-:Y:S01]  /*11ac0*/  MUFU.EX2 R69, R69 ;  /* 0x0000004500457308 */ /* 0x000fe20000000800 */
[C---:B------:R-:W-:Y:S06]  /*11ad0*/  HMMA.16816.F32 R4, R28.reuse, R32, R4 ;  /* 0x000000201c04723c */ /* 0x040fec0000001804 */
[C---:B------:R-:W-:Y:S03]  /*11ae0*/  HMMA.16816.F32 R8, R28.reuse, R34, R8 ;  /* 0x000000221c08723c */ /* 0x040fe60000001808 */
[----:B------:R-:W1:Y:S01]  /*11af0*/  MUFU.EX2 R64, R64 ;  /* 0x0000004000407308 */ /* 0x000e620000000800 */
[----:B------:R-:W3:Y:S01]  /*11b00*/  LDSM.16.MT88.4 R32, [R151+0x7400] ;  /* 0x007400009720783b */ /* 0x000ee20000004200 */
[----:B--2---:R-:W-:Y:S01]  /*11b10*/  F2FP.F16.F32.PACK_AB R20, R67, R68 ;  /* 0x000000444314723e */ /* 0x004fe200000000ff */
[C---:B-----5:R-:W-:Y:S07]  /*11b20*/  HMMA.16816.F32 R12, R28.reuse, R36, R12 ;  /* 0x000000241c0c723c */ /* 0x060fee000000180c */
[----:B------:R-:W2:Y:S01]  /*11b30*/  MUFU.EX2 R66, R66 ;  /* 0x0000004200427308 */ /* 0x000ea20000000800 */
[----:B------:R-:W-:Y:S01]  /*11b40*/  FADD.FTZ R68, R68, R160 ;  /* 0x000000a044447221 */ /* 0x000fe20000010000 */
[----:B------:R-:W-:Y:S01]  /*11b50*/  HMMA.16816.F32 R16, R28, R38, R16 ;  /* 0x000000261c10723c */ /* 0x000fe20000001810 */
[----:B------:R-:W5:Y:S07]  /*11b60*/  LDSM.16.MT88.4 R36, [R150+0x7400] ;  /* 0x007400009624783b */ /* 0x000f6e0000004200 */
[----:B------:R-:W4:Y:S03]  /*11b70*/  MUFU.EX2 R59, R59 ;  /* 0x0000003b003b7308 */ /* 0x000f260000000800 */
[C---:B-1----:R-:W-:Y:S01]  /*11b80*/  F2FP.F16.F32.PACK_AB R21, R64.reuse, R69 ;  /* 0x000000454015723e */ /* 0x042fe200000000ff */
[----:B------:R-:W-:Y:S01]  /*11b90*/  FADD.FTZ R69, R69, R158 ;  /* 0x0000009e45457221 */ /* 0x000fe20000010000 */
[----:B------:R-:W-:Y:S03]  /*11ba0*/  FADD.FTZ R68, R67, R68 ;  /* 0x0000004443447221 */ /* 0x000fe60000010000 */
[----:B------:R-:W-:Y:S02]  /*11bb0*/  FADD.FTZ R69, R64, R69 ;  /* 0x0000004540457221 */ /* 0x000fe40000010000 */
[----:B------:R-:W1:Y:S01]  /*11bc0*/  MUFU.EX2 R61, R61 ;  /* 0x0000003d003d7308 */ /* 0x000e620000000800 */
[----:B--2---:R-:W-:Y:S09]  /*11bd0*/  FADD.FTZ R68, R66, R68 ;  /* 0x0000004442447221 */ /* 0x004ff20000010000 */
[----:B------:R-:W2:Y:S01]  /*11be0*/  MUFU.EX2 R62, R62 ;  /* 0x0000003e003e7308 */ /* 0x000ea20000000800 */
[C---:B----4-:R-:W-:Y:S01]  /*11bf0*/  F2FP.F16.F32.PACK_AB R22, R59.reuse, R66 ;  /* 0x000000423b16723e */ /* 0x050fe200000000ff */
[----:B------:R-:W-:Y:S08]  /*11c00*/  FADD.FTZ R68, R59, R68 ;  /* 0x000000443b447221 */ /* 0x000ff00000010000 */
[----:B------:R-:W-:Y:S01]  /*11c10*/  MUFU.EX2 R58, R58 ;  /* 0x0000003a003a7308 */ /* 0x000fe20000000800 */
[----:B-1----:R-:W-:Y:S09]  /*11c20*/  FADD.FTZ R69, R61, R69 ;  /* 0x000000453d457221 */ /* 0x002ff20000010000 */
[----:B------:R-:W1:Y:S01]  /*11c30*/  MUFU.EX2 R57, R57 ;  /* 0x0000003900397308 */ /* 0x000e620000000800 */
[C---:B--2---:R-:W-:Y:S01]  /*11c40*/  F2FP.F16.F32.PACK_AB R23, R62.reuse, R61 ;  /* 0x0000003d3e17723e */ /* 0x044fe200000000ff */
[----:B------:R-:W-:Y:S08]  /*11c50*/  FADD.FTZ R62, R62, R69 ;  /* 0x000000453e3e7221 */ /* 0x000ff00000010000 */
[----:B------:R-:W-:Y:S01]  /*11c60*/  MUFU.EX2 R60, R60 ;  /* 0x0000003c003c7308 */ /* 0x000fe20000000800 */
[C---:B------:R-:W-:Y:S06]  /*11c70*/  HMMA.16816.F32 R4, R20.reuse, R40, R4 ;  /* 0x000000281404723c */ /* 0x040fec0000001804 */
[C---:B------:R-:W-:Y:S03]  /*11c80*/  HMMA.16816.F32 R8, R20.reuse, R42, R8 ;  /* 0x0000002a1408723c */ /* 0x040fe60000001808 */
[----:B------:R-:W2:Y:S01]  /*11c90*/  MUFU.EX2 R55, R55 ;  /* 0x0000003700377308 */ /* 0x000ea20000000800 */
[----:B------:R-:W4:Y:S01]  /*11ca0*/  LDSM.16.MT88.4 R40, [R151+0x7800] ;  /* 0x007800009728783b */ /* 0x000f220000004200 */
[----:B-1----:R-:W-:Y:S01]  /*11cb0*/  F2FP.F16.F32.PACK_AB R28, R57, R58 ;  /* 0x0000003a391c723e */ /* 0x002fe200000000ff */
[C---:B------:R-:W-:Y:S07]  /*11cc0*/  HMMA.16816.F32 R12, R20.reuse, R24, R12 ;  /* 0x00000018140c723c */ /* 0x040fee000000180c */
[----:B------:R-:W1:Y:S01]  /*11cd0*/  MUFU.EX2 R53, R53 ;  /* 0x0000003500357308 */ /* 0x000e620000000800 */
[----:B------:R-:W-:Y:S01]  /*11ce0*/  FADD.FTZ R58, R58, R68 ;  /* 0x000000443a3a7221 */ /* 0x000fe20000010000 */
[----:B------:R-:W-:Y:S01]  /*11cf0*/  HMMA.16816.F32 R16, R20, R26, R16 ;  /* 0x0000001a1410723c */ /* 0x000fe20000001810 */
[----:B------:R-:W4:Y:S07]  /*11d00*/  LDSM.16.MT88.4 R24, [R150+0x7800] ;  /* 0x007800009618783b */ /* 0x000f2e0000004200 */
[----:B------:R-:W3:Y:S03]  /*11d10*/  MUFU.EX2 R50, R50 ;  /* 0x0000003200327308 */ /* 0x000ee60000000800 */
[----:B--2---:R-:W-:Y:S01]  /*11d20*/  F2FP.F16.F32.PACK_AB R29, R55, R60 ;  /* 0x0000003c371d723e */ /* 0x004fe200000000ff */
[----:B------:R-:W-:Y:S01]  /*11d30*/  FADD.FTZ R60, R60, R62 ;  /* 0x0000003e3c3c7221 */ /* 0x000fe20000010000 */
[----:B------:R-:W-:Y:S03]  /*11d40*/  FADD.FTZ R58, R57, R58 ;  /* 0x0000003a393a7221 */ /* 0x000fe60000010000 */
[----:B------:R-:W-:Y:S02]  /*11d50*/  FADD.FTZ R60, R55, R60 ;  /* 0x0000003c373c7221 */ /* 0x000fe40000010000 */
[----:B------:R-:W-:Y:S01]  /*11d60*/  MUFU.EX2 R54, R54 ;  /* 0x0000003600367308 */ /* 0x000fe20000000800 */
[----:B-1----:R-:W-:Y:S09]  /*11d70*/  FADD.FTZ R58, R53, R58 ;  /* 0x0000003a353a7221 */ /* 0x002ff20000010000 */
[----:B------:R-:W1:Y:S01]  /*11d80*/  MUFU.EX2 R52, R52 ;  /* 0x0000003400347308 */ /* 0x000e620000000800 */
[C---:B---3--:R-:W-:Y:S01]  /*11d90*/  F2FP.F16.F32.PACK_AB R30, R50.reuse, R53 ;  /* 0x00000035321e723e */ /* 0x048fe200000000ff */
        /* <DEDUP_REMOVED lines=26> */
[----:B------:R-:W-:Y:S01]  /*11f40*/  FADD.FTZ R48, R45, R48 ;  /* 0x000000302d307221 */ /* 0x000fe20000010000 */
[----:B------:R-:W-:Y:S07]  /*11f50*/  FFMA.FTZ R46, R127, UR4, -R149 ;  /* 0x000000047f2e7c23 */ /* 0x000fee0008010895 */
        /* <DEDUP_REMOVED lines=17> */
[----:B------:R-:W3:Y:S03]  /*12070*/  MUFU.EX2 R72, R72 ;  /* 0x0000004800487308 */ /* 0x000ee60000000800 */
[C---:B--2---:R-:W-:Y:S01]  /*12080*/  F2FP.F16.F32.PACK_AB R29, R3.reuse, R70 ;  /* 0x00000046031d723e */ /* 0x044fe200000000ff */
[----:B------:R-:W-:Y:S04]  /*12090*/  FADD.FTZ R70, R70, R56 ;  /* 0x0000003846467221 */ /* 0x000fe80000010000 */
[----:B------:R-:W-:Y:S02]  /*120a0*/  FADD.FTZ R70, R3, R70 ;  /* 0x0000004603467221 */ /* 0x000fe40000010000 */
[----:B------:R-:W-:Y:S01]  /*120b0*/  MUFU.EX2 R73, R73 ;  /* 0x0000004900497308 */ /* 0x000fe20000000800 */
[----:B-1----:R-:W-:Y:S09]  /*120c0*/  FADD.FTZ R65, R71, R65 ;  /* 0x0000004147417221 */ /* 0x002ff20000010000 */
[----:B------:R-:W1:Y:S01]  /*120d0*/  MUFU.EX2 R74, R74 ;  /* 0x0000004a004a7308 */ /* 0x000e620000000800 */
[C---:B---3--:R-:W-:Y:S01]  /*120e0*/  F2FP.F16.F32.PACK_AB R30, R72.reuse, R71 ;  /* 0x00000047481e723e */ /* 0x048fe200000000ff */
[----:B------:R-:W-:Y:S08]  /*120f0*/  FADD.FTZ R65, R72, R65 ;  /* 0x0000004148417221 */ /* 0x000ff00000010000 */
[----:B------:R-:W2:Y:S10]  /*12100*/  MUFU.EX2 R75, R75 ;  /* 0x0000004b004b7308 */ /* 0x000eb40000000800 */
[----:B------:R-:W3:Y:S01]  /*12110*/  MUFU.EX2 R76, R76 ;  /* 0x0000004c004c7308 */ /* 0x000ee20000000800 */
[C---:B-1----:R-:W-:Y:S01]  /*12120*/  F2FP.F16.F32.PACK_AB R31, R74.reuse, R73 ;  /* 0x000000494a1f723e */ /* 0x042fe200000000ff */
        /* <DEDUP_REMOVED lines=8> */
[C---:B---3--:R-:W-:Y:S01]  /*121b0*/  F2FP.F16.F32.PACK_AB R20, R76.reuse, R75 ;  /* 0x0000004b4c14723e */ /* 0x048fe200000000ff */
[C---:B-----5:R-:W-:Y:S07]  /*121c0*/  HMMA.16816.F32 R12, R28.reuse, R36, R12 ;  /* 0x000000241c0c723c */ /* 0x060fee000000180c */
        /* <DEDUP_REMOVED lines=8> */
[----:B------:R-:W-:Y:S01]  /*12250*/  MUFU.EX2 R81, R81 ;  /* 0x0000005100517308 */ /* 0x000fe20000000800 */
[----:B---3--:R-:W-:Y:S09]  /*12260*/  FADD.FTZ R76, R79, R76 ;  /* 0x0000004c4f4c7221 */ /* 0x008ff20000010000 */
[----:B------:R-:W1:Y:S01]  /*12270*/  MUFU.EX2 R82, R82 ;  /* 0x0000005200527308 */ /* 0x000e620000000800 */
[C---:B----4-:R-:W-:Y:S01]  /*12280*/  F2FP.F16.F32.PACK_AB R22, R80.reuse, R79 ;  /* 0x0000004f5016723e */ /* 0x050fe200000000ff */
[----:B------:R-:W-:Y:S08]  /*12290*/  FADD.FTZ R76, R80, R76 ;  /* 0x0000004c504c7221 */ /* 0x000ff00000010000 */
[----:B------:R-:W-:Y:S10]  /*122a0*/  MUFU.EX2 R83, R83 ;  /* 0x0000005300537308 */ /* 0x000ff40000000800 */
[----:B------:R-:W3:Y:S01]  /*122b0*/  MUFU.EX2 R84, R84 ;  /* 0x0000005400547308 */ /* 0x000ee20000000800 */
[C---:B-1----:R-:W-:Y:S01]  /*122c0*/  F2FP.F16.F32.PACK_AB R23, R82.reuse, R81 ;  /* 0x000000515217723e */ /* 0x042fe200000000ff */
[----:B------:R-:W-:Y:S04]  /*122d0*/  FADD.FTZ R81, R81, R78 ;  /* 0x0000004e51517221 */ /* 0x000fe80000010000 */
[----:B------:R-:W-:Y:S04]  /*122e0*/  FADD.FTZ R81, R82, R81 ;  /* 0x0000005152517221 */ /* 0x000fe80000010000 */
[----:B------:R-:W-:Y:S01]  /*122f0*/  MUFU.EX2 R85, R85 ;  /* 0x0000005500557308 */ /* 0x000fe20000000800 */
[C---:B------:R-:W-:Y:S06]  /*12300*/  HMMA.16816.F32 R4, R20.reuse, R40, R4 ;  /* 0x000000281404723c */ /* 0x040fec0000001804 */
[C---:B------:R-:W-:Y:S03]  /*12310*/  HMMA.16816.F32 R8, R20.reuse, R42, R8 ;  /* 0x0000002a1408723c */ /* 0x040fe60000001808 */
[----:B------:R-:W1:Y:S01]  /*12320*/  MUFU.EX2 R86, R86 ;  /* 0x0000005600567308 */ /* 0x000e620000000800 */
[----:B------:R-:W4:Y:S01]  /*12330*/  LDSM.16.MT88.4 R40, [R151+0x8800] ;  /* 0x008800009728783b */ /* 0x000f220000004200 */
[----:B---3--:R-:W-:Y:S01]  /*12340*/  F2FP.F16.F32.PACK_AB R28, R84, R83 ;  /* 0x00000053541c723e */ /* 0x008fe200000000ff */
[C---:B------:R-:W-:Y:S07]  /*12350*/  HMMA.16816.F32 R12, R20.reuse, R24, R12 ;  /* 0x00000018140c723c */ /* 0x040fee000000180c */
[----:B------:R-:W-:Y:S01]  /*12360*/  MUFU.EX2 R87, R87 ;  /* 0x0000005700577308 */ /* 0x000fe20000000800 */
[----:B------:R-:W-:Y:S01]  /*12370*/  FADD.FTZ R83, R83, R76 ;  /* 0x0000004c53537221 */ /* 0x000fe20000010000 */
[----:B------:R-:W-:Y:S01]  /*12380*/  HMMA.16816.F32 R16, R20, R26, R16 ;  /* 0x0000001a1410723c */ /* 0x000fe20000001810 */
[----:B------:R-:W3:Y:S07]  /*12390*/  LDSM.16.MT88.4 R24, [R150+0x8800] ;  /* 0x008800009618783b */ /* 0x000eee0000004200 */
[----:B------:R-:W2:Y:S03]  /*123a0*/  MUFU.EX2 R88, R88 ;  /* 0x0000005800587308 */ /* 0x000ea60000000800 */
[----:B-1----:R-:W-:Y:S01]  /*123b0*/  F2FP.F16.F32.PACK_AB R29, R86, R85 ;  /* 0x00000055561d723e */ /* 0x002fe200000000ff */
[----:B------:R-:W-:Y:S01]  /*123c0*/  FADD.FTZ R81, R85, R81 ;  /* 0x0000005155517221 */ /* 0x000fe20000010000 */
[----:B------:R-:W-:Y:S03]  /*123d0*/  FADD.FTZ R83, R84, R83 ;  /* 0x0000005354537221 */ /* 0x000fe60000010000 */
[----:B------:R-:W-:Y:S02]  /*123e0*/  FADD.FTZ R86, R86, R81 ;  /* 0x0000005156567221 */ /* 0x000fe40000010000 */
[----:B------:R-:W1:Y:S10]  /*123f0*/  MUFU.EX2 R89, R89 ;  /* 0x0000005900597308 */ /* 0x000e740000000800 */
[----:B------:R-:W5:Y:S01]  /*12400*/  MUFU.EX2 R90, R90 ;  /* 0x0000005a005a7308 */ /* 0x000f620000000800 */
[C---:B--2---:R-:W-:Y:S01]  /*12410*/  F2FP.F16.F32.PACK_AB R30, R88.reuse, R87 ;  /* 0x00000057581e723e */ /* 0x044fe200000000ff */
[----:B------:R-:W-:Y:S04]  /*12420*/  FADD.FTZ R87, R87, R83 ;  /* 0x0000005357577221 */ /* 0x000fe80000010000 */
[----:B------:R-:W-:Y:S04]  /*12430*/  FADD.FTZ R87, R88, R87 ;  /* 0x0000005758577221 */ /* 0x000fe80000010000 */
[----:B------:R-:W2:Y:S01]  /*12440*/  MUFU.EX2 R91, R91 ;  /* 0x0000005b005b7308 */ /* 0x000ea20000000800 */
[----:B-1----:R-:W-:Y:S09]  /*12450*/  FADD.FTZ R86, R89, R86 ;  /* 0x0000005659567221 */ /* 0x002ff20000010000 */
[----:B------:R-:W1:Y:S01]  /*12460*/  MUFU.EX2 R92, R92 ;  /* 0x0000005c005c7308 */ /* 0x000e620000000800 */
[C---:B-----5:R-:W-:Y:S01]  /*12470*/  F2FP.F16.F32.PACK_AB R31, R90.reuse, R89 ;  /* 0x000000595a1f723e */ /* 0x060fe200000000ff */
[----:B------:R-:W-:Y:S08]  /*12480*/  FADD.FTZ R90, R90, R86 ;  /* 0x000000565a5a7221 */ /* 0x000ff00000010000 */
[----:B------:R-:W-:Y:S01]  /*12490*/  MUFU.EX2 R67, R118 ;  /* 0x0000007600437308 */ /* 0x000fe20000000800 */
[C---:B------:R-:W-:Y:S05]  /*124a0*/  HMMA.16816.F32 R4, R28.reuse, R32, R4 ;  /* 0x000000201c04723c */ /* 0x040fea0000001804 */
[----:B--2---:R-:W-:Y:S01]  /*124b0*/  FADD.FTZ R87, R91, R87 ;  /* 0x000000575b577221 */ /* 0x004fe20000010000 */
[C---:B------:R-:W-:Y:S03]  /*124c0*/  HMMA.16816.F32 R8, R28.reuse, R34, R8 ;  /* 0x000000221c08723c */ /* 0x040fe60000001808 */
[----:B------:R-:W2:Y:S02]  /*124d0*/  MUFU.EX2 R64, R119 ;  /* 0x0000007700407308 */ /* 0x000ea40000000800 */
[----:B-1----:R-:W-:Y:S01]  /*124e0*/  F2FP.F16.F32.PACK_AB R20, R92, R91 ;  /* 0x0000005b5c14723e */ /* 0x002fe200000000ff */
[C---:B------:R-:W-:Y:S07]  /*124f0*/  HMMA.16816.F32 R12, R28.reuse, R36, R12 ;  /* 0x000000241c0c723c */ /* 0x040fee000000180c */
[----:B------:R-:W1:Y:S01]  /*12500*/  MUFU.EX2 R59, R120 ;  /* 0x00000078003b7308 */ /* 0x000e620000000800 */
[--C-:B------:R-:W-:Y:S01]  /*12510*/  FFMA.FTZ R32, R130, UR4, -R149.reuse ;  /* 0x0000000482207c23 */ /* 0x100fe20008010895 */
[----:B------:R-:W-:Y:S01]  /*12520*/  HMMA.16816.F32 R16, R28, R38, R16 ;  /* 0x000000261c10723c */ /* 0x000fe20000001810 */
[----:B------:R-:W5:Y:S07]  /*12530*/  LDSM.16.MT88.4 R28, [R150+0x8c00] ;  /* 0x008c0000961c783b */ /* 0x000f6e0000004200 */
[----:B------:R-:W4:Y:S03]  /*12540*/  MUFU.EX2 R57, R121 ;  /* 0x0000007900397308 */ /* 0x000f260000000800 */
[----:B--2---:R-:W-:Y:S01]  /*12550*/  F2FP.F16.F32.PACK_AB R21, R64, R67 ;  /* 0x000000434015723e */ /* 0x004fe200000000ff */
[----:B------:R-:W-:Y:S01]  /*12560*/  FFMA.FTZ R149, R131, UR4, -R149 ;  /* 0x0000000483957c23 */ /* 0x000fe20008010895 */
[----:B------:R-:W-:Y:S01]  /*12570*/  FADD.FTZ R90, R67, R90 ;  /* 0x0000005a435a7221 */ /* 0x000fe20000010000 */
[----:B------:R-:W-:Y:S03]  /*12580*/  FADD.FTZ R92, R92, R87 ;  /* 0x000000575c5c7221 */ /* 0x000fe60000010000 */
[----:B------:R-:W-:Y:S01]  /*12590*/  FADD.FTZ R90, R64, R90 ;  /* 0x0000005a405a7221 */ /* 0x000fe20000010000 */
[----:B------:R-:W-:Y:S01]  /*125a0*/  MUFU.EX2 R55, R122 ;  /* 0x0000007a00377308 */ /* 0x000fe20000000800 */
[----:B-1----:R-:W-:Y:S09]  /*125b0*/  FADD.FTZ R92, R59, R92 ;  /* 0x0000005c3b5c7221 */ /* 0x002ff20000010000 */
[----:B------:R-:W1:Y:S01]  /*125c0*/  MUFU.EX2 R50, R123 ;  /* 0x0000007b00327308 */ /* 0x000e620000000800 */
[C---:B----4-:R-:W-:Y:S01]  /*125d0*/  F2FP.F16.F32.PACK_AB R22, R57.reuse, R59 ;  /* 0x0000003b3916723e */ /* 0x050fe200000000ff */
[----:B------:R-:W-:Y:S08]  /*125e0*/  FADD.FTZ R92, R57, R92 ;  /* 0x0000005c395c7221 */ /* 0x000ff00000010000 */
[----:B------:R-:W-:Y:S10]  /*125f0*/  MUFU.EX2 R47, R124 ;  /* 0x0000007c002f7308 */ /* 0x000ff40000000800 */
[----:B------:R-:W2:Y:S01]  /*12600*/  MUFU.EX2 R44, R125 ;  /* 0x0000007d002c7308 */ /* 0x000ea20000000800 */
[C---:B-1----:R-:W-:Y:S01]  /*12610*/  F2FP.F16.F32.PACK_AB R23, R50.reuse, R55 ;  /* 0x000000373217723e */ /* 0x042fe200000000ff */
[----:B------:R-:W-:Y:S04]  /*12620*/  FADD.FTZ R55, R55, R90 ;  /* 0x0000005a37377221 */ /* 0x000fe80000010000 */
[----:B------:R-:W-:Y:S04]  /*12630*/  FADD.FTZ R55, R50, R55 ;  /* 0x0000003732377221 */ /* 0x000fe80000010000 */
[----:B------:R-:W-:Y:S01]  /*12640*/  MUFU.EX2 R45, R126 ;  /* 0x0000007e002d7308 */ /* 0x000fe20000000800 */
[C---:B------:R-:W-:Y:S06]  /*12650*/  HMMA.16816.F32 R4, R20.reuse, R40, R4 ;  /* 0x000000281404723c */ /* 0x040fec0000001804 */
[C---:B------:R-:W-:Y:S03]  /*12660*/  HMMA.16816.F32 R8, R20.reuse, R42, R8 ;  /* 0x0000002a1408723c */ /* 0x040fe60000001808 */
[----:B------:R-:W1:Y:S02]  /*12670*/  MUFU.EX2 R46, R46 ;  /* 0x0000002e002e7308 */ /* 0x000e640000000800 */
[----:B--2---:R-:W-:Y:S01]  /*12680*/  F2FP.F16.F32.PACK_AB R132, R44, R47 ;  /* 0x0000002f2c84723e */ /* 0x004fe200000000ff */
[C---:B---3--:R-:W-:Y:S07]  /*12690*/  HMMA.16816.F32 R12, R20.reuse, R24, R12 ;  /* 0x00000018140c723c */ /* 0x048fee000000180c */
[----:B------:R-:W2:Y:S01]  /*126a0*/  MUFU.EX2 R3, R128 ;  /* 0x0000008000037308 */ /* 0x000ea20000000800 */
[----:B------:R-:W-:Y:S01]  /*126b0*/  FADD.FTZ R47, R47, R92 ;  /* 0x0000005c2f2f7221 */ /* 0x000fe20000010000 */
[----:B------:R-:W-:Y:S08]  /*126c0*/  HMMA.16816.F32 R16, R20, R26, R16 ;  /* 0x0000001a1410723c */ /* 0x000ff00000001810 */
[----:B------:R-:W3:Y:S03]  /*126d0*/  MUFU.EX2 R154, R154 ;  /* 0x0000009a009a7308 */ /* 0x000ee60000000800 */
[----:B-1----:R-:W-:Y:S01]  /*126e0*/  F2FP.F16.F32.PACK_AB R133, R46, R45 ;  /* 0x0000002d2e85723e */ /* 0x002fe200000000ff */
[----:B------:R-:W-:Y:S01]  /*126f0*/  FADD.FTZ R55, R45, R55 ;  /* 0x000000372d377221 */ /* 0x000fe20000010000 */
[----:B------:R-:W-:Y:S03]  /*12700*/  FADD.FTZ R47, R44, R47 ;  /* 0x0000002f2c2f7221 */ /* 0x000fe60000010000 */
[----:B------:R-:W-:Y:S02]  /*12710*/  FADD.FTZ R55, R46, R55 ;  /* 0x000000372e377221 */ /* 0x000fe40000010000 */
[----:B------:R-:W1:Y:S01]  /*12720*/  MUFU.EX2 R32, R32 ;  /* 0x0000002000207308 */ /* 0x000e620000000800 */
[----:B--2---:R-:W-:Y:S09]  /*12730*/  FADD.FTZ R47, R3, R47 ;  /* 0x0000002f032f7221 */ /* 0x004ff20000010000 */
[----:B------:R-:W2:Y:S01]  /*12740*/  MUFU.EX2 R149, R149 ;  /* 0x0000009500957308 */ /* 0x000ea20000000800 */
[C---:B---3--:R-:W-:Y:S01]  /*12750*/  F2FP.F16.F32.PACK_AB R134, R154.reuse, R3 ;  /* 0x000000039a86723e */ /* 0x048fe200000000ff */
[----:B------:R-:W-:Y:S01]  /*12760*/  FADD.FTZ R239, R154, R47 ;  /* 0x0000002f9aef7221 */ /* 0x000fe20000010000 */
[----:B------:R-:W-:Y:S04]  /*12770*/  IADD3 R3, R225, -0x1, RZ ;  /* 0xffffffffe1037810 */ /* 0x000fe80007ffe0ff */
[----:B------:R-:W-:Y:S01]  /*12780*/  MOV R225, R3 ;  /* 0x0000000300e17202 */ /* 0x000fe20000000f00 */
[----:B-1----:R-:W-:Y:S01]  /*12790*/  FADD.FTZ R55, R32, R55 ;  /* 0x0000003720377221 */ /* 0x002fe20000010000 */
[----:B------:R-:W-:Y:S02]  /*127a0*/  MOV R3, R0 ;  /* 0x0000000000037202 */ /* 0x000fe40000000f00 */
[C---:B--2---:R-:W-:Y:S01]  /*127b0*/  F2FP.F16.F32.PACK_AB R135, R149.reuse, R32 ;  /* 0x000000209587723e */ /* 0x044fe200000000ff */
[----:B------:R-:W-:Y:S06]  /*127c0*/  FADD.FTZ R238, R149, R55 ;  /* 0x0000003795ee7221 */ /* 0x000fec0000010000 */
[C---:B------:R-:W-:Y:S06]  /*127d0*/  HMMA.16816.F32 R144, R132.reuse, R140, R4 ;  /* 0x0000008c8490723c */ /* 0x040fec0000001804 */
[C---:B------:R-:W-:Y:S06]  /*127e0*/  HMMA.16816.F32 R140, R132.reuse, R142, R8 ;  /* 0x0000008e848c723c */ /* 0x040fec0000001808 */
[C---:B-----5:R-:W-:Y:S06]  /*127f0*/  HMMA.16816.F32 R136, R132.reuse, R28, R12 ;  /* 0x0000001c8488723c */ /* 0x060fec000000180c */
[----:B------:R-:W-:Y:S01]  /*12800*/  HMMA.16816.F32 R132, R132, R30, R16 ;  /* 0x0000001e8484723c */ /* 0x000fe20000001810 */
[----:B------:R-:W-:Y:S11]  /*12810*/  @!UPT UIADD3 URZ, URZ, URZ, URZ ;  /* 0x0000003f3f3ff290 */ /* 0x000ff6000fffe03f */
[----:B------:R-:W-:Y:S01]  /*12820*/  @!UPT UIADD3 URZ, URZ, URZ, URZ ;  /* 0x0000003f3f3ff290 */ /* 0x000fe2000fffe03f */
[----:B------:R-:W-:Y:S11]  /*12830*/  @P0 BRA `(.L_x_758) ;  /* 0xffffffb800340947 */ /* 0x000ff6000383ffff */
.L_x_754:
[----:B------:R-:W1:Y:S01]  /*12840*/  S2R R6, SR_TID.X ;  /* 0x0000000000067919 */ /* 0x000e620000002100 */
[----:B------:R-:W2:Y:S01]  /*12850*/  S2UR UR4, SR_CgaCtaId ;  /* 0x00000000000479c3 */ /* 0x000ea20000008800 */
[----:B------:R-:W-:Y:S01]  /*12860*/  IMAD.MOV.U32 R10, RZ, RZ, 0x3f800000 ;  /* 0x3f800000ff0a7424 */ /* 0x000fe200078e00ff */
[----:B------:R-:W-:Y:S01]  /*12870*/  UMOV UR5, 0x400 ;  /* 0x0000040000057882 */ /* 0x000fe20000000000 */
[----:B------:R-:W3:Y:S01]  /*12880*/  SHFL.BFLY PT, R4, R239, 0x2, 0x1f ;  /* 0x0c401f00ef047f89 */ /* 0x000ee200000e0000 */
[----:B------:R-:W-:Y:S01]  /*12890*/  IMAD.MOV.U32 R11, RZ, RZ, 0x3f800000 ;  /* 0x3f800000ff0b7424 */ /* 0x000fe200078e00ff */
[----:B------:R-:W-:Y:S02]  /*128a0*/  ISETP.NE.AND P0, PT, R224, -0x1, PT ;  /* 0xffffffffe000780c */ /* 0x000fe40003f05270 */
[----:B------:R-:W4:Y:S01]  /*128b0*/  SHFL.BFLY PT, R3, R238, 0x2, 0x1f ;  /* 0x0c401f00ee037f89 */ /* 0x000f2200000e0000 */
[----:B--2---:R-:W-:Y:S01]  /*128c0*/  ULEA UR4, UR4, UR5, 0x18 ;  /* 0x0000000504047291 */ /* 0x004fe2000f8ec03f */
[----:B---3--:R-:W-:Y:S01]  /*128d0*/  FADD.FTZ R239, R4, R239 ;  /* 0x000000ef04ef7221 */ /* 0x008fe20000010000 */
[----:B----4-:R-:W-:-:S04]  /*128e0*/  FADD.FTZ R238, R3, R238 ;  /* 0x000000ee03ee7221 */ /* 0x010fc80000010000 */
[----:B------:R-:W2:Y:S01]  /*128f0*/  SHFL.BFLY PT, R8, R239, 0x1, 0x1f ;  /* 0x0c201f00ef087f89 */ /* 0x000ea200000e0000 */
[----:B-1----:R-:W-:-:S03]  /*12900*/  SHF.R.S32.HI R5, RZ, 0x1f, R6 ;  /* 0x0000001fff057819 */ /* 0x002fc60000011406 */
[----:B------:R-:W1:Y:S01]  /*12910*/  SHFL.BFLY PT, R7, R238, 0x1, 0x1f ;  /* 0x0c201f00ee077f89 */ /* 0x000e6200000e0000 */
[CC--:B------:R-:W-:Y:S02]  /*12920*/  LEA.HI R4, R5.reuse, R6.reuse, RZ, 0x2 ;  /* 0x0000000605047211 */ /* 0x0c0fe400078f10ff */
[----:B------:R-:W-:Y:S02]  /*12930*/  LEA.HI R5, R5, R6, RZ, 0x5 ;  /* 0x0000000605057211 */ /* 0x000fe400078f28ff */
[----:B------:R-:W-:Y:S02]  /*12940*/  SHF.R.S32.HI R3, RZ, 0x2, R4 ;  /* 0x00000002ff037819 */ /* 0x000fe40000011404 */
[----:B------:R-:W-:Y:S02]  /*12950*/  LOP3.LUT R14, R4, 0xfffffffc, RZ, 0xc0, !PT ;  /* 0xfffffffc040e7812 */ /* 0x000fe400078ec0ff */
[----:B------:R-:W-:Y:S02]  /*12960*/  SHF.R.S32.HI R9, RZ, 0x1f, R3 ;  /* 0x0000001fff097819 */ /* 0x000fe40000011403 */
[----:B------:R-:W-:-:S02]  /*12970*/  SHF.R.S32.HI R12, RZ, 0x5, R5 ;  /* 0x00000005ff0c7819 */ /* 0x000fc40000011405 */
[----:B------:R-:W-:Y:S02]  /*12980*/  LEA.HI R9, R9, R3, RZ, 0x3 ;  /* 0x0000000309097211 */ /* 0x000fe400078f18ff */
[----:B------:R-:W-:Y:S02]  /*12990*/  IADD3 R14, -R14, R6, RZ ;  /* 0x000000060e0e7210 */ /* 0x000fe40007ffe1ff */
[----:B------:R-:W-:Y:S01]  /*129a0*/  LOP3.LUT R9, R9, 0xfffffff8, RZ, 0xc0, !PT ;  /* 0xfffffff809097812 */ /* 0x000fe200078ec0ff */
[----:B--2---:R-:W-:Y:S02]  /*129b0*/  FADD.FTZ R8, R239, R8 ;  /* 0x00000008ef087221 */ /* 0x004fe40000010000 */
[----:B------:R-:W-:Y:S02]  /*129c0*/  IMAD R14, R12, 0x100, R14 ;  /* 0x000001000c0e7824 */ /* 0x000fe400078e020e */
[----:B------:R-:W-:Y:S02]  /*129d0*/  IMAD.IADD R9, R3, 0x1, -R9 ;  /* 0x0000000103097824 */ /* 0x000fe400078e0a09 */
[----:B-1----:R-:W-:Y:S01]  /*129e0*/  FADD.FTZ R7, R238, R7 ;  /* 0x00000007ee077221 */ /* 0x002fe20000010000 */
[----:B------:R-:W-:-:S02]  /*129f0*/  FSETP.NE.FTZ.AND P4, PT, R8, RZ, PT ;  /* 0x000000ff0800720b */ /* 0x000fc40003f95000 */
[----:B------:R-:W-:Y:S02]  /*12a00*/  LEA.HI R13, R9, R9, RZ, 0x1 ;  /* 0x00000009090d7211 */ /* 0x000fe400078f08ff */
[----:B------:R-:W-:Y:S02]  /*12a10*/  FSETP.NE.FTZ.AND P3, PT, R7, RZ, PT ;  /* 0x000000ff0700720b */ /* 0x000fe40003f75000 */
[----:B------:R-:W-:Y:S02]  /*12a20*/  LOP3.LUT R15, R13, 0x3fffffe, RZ, 0xc0, !PT ;  /* 0x03fffffe0d0f7812 */ /* 0x000fe400078ec0ff */
[----:B------:R-:W-:-:S03]  /*12a30*/  SHF.R.S32.HI R13, RZ, 0x1, R13 ;  /* 0x00000001ff0d7819 */ /* 0x000fc6000001140d */
[----:B------:R-:W-:Y:S02]  /*12a40*/  IMAD.IADD R15, R9, 0x1, -R15 ;  /* 0x00000001090f7824 */ /* 0x000fe400078e0a0f */
[----:B------:R-:W1:Y:S01]  /*12a50*/  @P4 MUFU.RCP R10, R8 ;  /* 0x00000008000a4308 */ /* 0x000e620000001000 */
[C---:B------:R-:W-:Y:S01]  /*12a60*/  IMAD.SHL.U32 R9, R13.reuse, 0x40, RZ ;  /* 0x000000400d097824 */ /* 0x040fe200078e00ff */
[----:B------:R-:W-:Y:S02]  /*12a70*/  LOP3.LUT P1, RZ, R13, 0x2, RZ, 0xc0, !PT ;  /* 0x000000020dff7812 */ /* 0x000fe4000782c0ff */
[----:B------:R-:W-:Y:S02]  /*12a80*/  LEA R14, R15, R14, 0x4 ;  /* 0x0000000e0f0e7211 */ /* 0x000fe400078e20ff */
[----:B------:R-:W-:Y:S02]  /*12a90*/  LOP3.LUT R9, R9, 0xc0, RZ, 0xc0, !PT ;  /* 0x000000c009097812 */ /* 0x000fe400078ec0ff */
[----:B------:R-:W2:Y:S01]  /*12aa0*/  @P3 MUFU.RCP R11, R7 ;  /* 0x00000007000b3308 */ /* 0x000ea20000001000 */
[----:B------:R-:W-:Y:S01]  /*12ab0*/  LOP3.LUT R15, R13, 0x1, RZ, 0xc0, !PT ;  /* 0x000000010d0f7812 */ /* 0x000fe200078ec0ff */
[----:B------:R-:W-:Y:S01]  /*12ac0*/  IMAD.MOV.U32 R13, RZ, RZ, 0x10 ;  /* 0x00000010ff0d7424 */ /* 0x000fe200078e00ff */
[----:B------:R-:W-:-:S02]  /*12ad0*/  LEA.HI R9, R9, R9, RZ, 0x1d ;  /* 0x0000000909097211 */ /* 0x000fc400078fe8ff */
[----:B------:R-:W-:-:S03]  /*12ae0*/  ISETP.NE.U32.AND P2, PT, R15, 0x1, PT ;  /* 0x000000010f00780c */ /* 0x000fc60003f45070 */
[----:B------:R-:W-:Y:S02]  /*12af0*/  IMAD.U32 R9, R14, 0x2, R9 ;  /* 0x000000020e097824 */ /* 0x000fe400078e0009 */
[C---:B-1----:R-:W-:Y:S01]  /*12b00*/  FMUL.FTZ R144, R10.reuse, R144 ;  /* 0x000000900a907220 */ /* 0x042fe20000410000 */
[C---:B------:R-:W-:Y:S01]  /*12b10*/  FMUL.FTZ R145, R10.reuse, R145 ;  /* 0x000000910a917220 */ /* 0x040fe20000410000 */
[C---:B------:R-:W-:Y:S01]  /*12b20*/  FMUL.FTZ R140, R10.reuse, R140 ;  /* 0x0000008c0a8c7220 */ /* 0x040fe20000410000 */
[C---:B------:R-:W-:Y:S01]  /*12b30*/  FMUL.FTZ R141, R10.reuse, R141 ;  /* 0x0000008d0a8d7220 */ /* 0x040fe20000410000 */
[C---:B------:R-:W-:Y:S01]  /*12b40*/  FMUL.FTZ R136, R10.reuse, R136 ;  /* 0x000000880a887220 */ /* 0x040fe20000410000 */
[C---:B------:R-:W-:Y:S01]  /*12b50*/  FMUL.FTZ R137, R10.reuse, R137 ;  /* 0x000000890a897220 */ /* 0x040fe20000410000 */
[C---:B------:R-:W-:Y:S01]  /*12b60*/  FMUL.FTZ R132, R10.reuse, R132 ;  /* 0x000000840a847220 */ /* 0x040fe20000410000 */
[----:B------:R-:W-:Y:S01]  /*12b70*/  LEA R9, R9, UR4, 0x1 ;  /* 0x0000000409097c11 */ /* 0x000fe2000f8e08ff */
[C---:B--2---:R-:W-:Y:S01]  /*12b80*/  FMUL.FTZ R147, R11.reuse, R147 ;  /* 0x000000930b937220 */ /* 0x044fe20000410000 */
[C---:B------:R-:W-:Y:S01]  /*12b90*/  FMUL.FTZ R146, R11.reuse, R146 ;  /* 0x000000920b927220 */ /* 0x040fe20000410000 */
[C---:B------:R-:W-:Y:S01]  /*12ba0*/  FMUL.FTZ R143, R11.reuse, R143 ;  /* 0x0000008f0b8f7220 */ /* 0x040fe20000410000 */
[C---:B------:R-:W-:Y:S01]  /*12bb0*/  FMUL.FTZ R142, R11.reuse, R142 ;  /* 0x0000008e0b8e7220 */ /* 0x040fe20000410000 */
[C---:B------:R-:W-:Y:S01]  /*12bc0*/  FMUL.FTZ R139, R11.reuse, R139 ;  /* 0x0000008b0b8b7220 */ /* 0x040fe20000410000 */
[C---:B------:R-:W-:Y:S01]  /*12bd0*/  FMUL.FTZ R138, R11.reuse, R138 ;  /* 0x0000008a0b8a7220 */ /* 0x040fe20000410000 */
[C---:B------:R-:W-:Y:S01]  /*12be0*/  FMUL.FTZ R135, R11.reuse, R135 ;  /* 0x000000870b877220 */ /* 0x040fe20000410000 */
[----:B------:R-:W-:Y:S01]  /*12bf0*/  FMUL.FTZ R10, R10, R133 ;  /* 0x000000850a0a7220 */ /* 0x000fe20000410000 */
[----:B------:R-:W-:Y:S01]  /*12c00*/  FMUL.FTZ R11, R11, R134 ;  /* 0x000000860b0b7220 */ /* 0x000fe20000410000 */
[----:B------:R-:W-:Y:S01]  /*12c10*/  SEL R14, R13, 0xfffffff0, P2 ;  /* 0xfffffff00d0e7807 */ /* 0x000fe20001000000 */
[----:B------:R-:W1:Y:S01]  /*12c20*/  @P4 MUFU.LG2 R8, R8 ;  /* 0x0000000800084308 */ /* 0x000e620000000c00 */
[C---:B------:R-:W-:Y:S01]  /*12c30*/  IADD3 R13, R9.reuse, 0x20, RZ ;  /* 0x00000020090d7810 */ /* 0x040fe20007ffe0ff */
[C---:B------:R-:W-:Y:S01]  /*12c40*/  @P1 VIADD R13, R9.reuse, 0xffffffe0 ;  /* 0xffffffe0090d1836 */ /* 0x040fe20000000000 */
[----:B------:R-:W-:Y:S01]  /*12c50*/  F2FP.F16.F32.PACK_AB R132, R10, R132 ;  /* 0x000000840a84723e */ /* 0x000fe200000000ff */
[----:B------:R-:W-:Y:S01]  /*12c60*/  IMAD.IADD R15, R9, 0x1, R14 ;  /* 0x00000001090f7824 */ /* 0x000fe200078e020e */
[----:B------:R-:W-:Y:S01]  /*12c70*/  F2FP.F16.F32.PACK_AB R135, R135, R11 ;  /* 0x0000000b8787723e */ /* 0x000fe200000000ff */
[----:B------:R-:W-:Y:S01]  /*12c80*/  ULDC.U8 UR4, c[0x0][0x3d8] ;  /* 0x0000f60000047ab9 */ /* 0x000fe20000000000 */
[----:B------:R-:W-:Y:S01]  /*12c90*/  F2FP.F16.F32.PACK_AB R144, R145, R144 ;  /* 0x000000909190723e */ /* 0x000fe200000000ff */
[----:B------:R-:W2:Y:S01]  /*12ca0*/  @P0 LDC.64 R10, c[0x0][0x298] ;  /* 0x0000a600ff0a0b82 */ /* 0x000ea20000000a00 */
[----:B------:R-:W-:-:S02]  /*12cb0*/  F2FP.F16.F32.PACK_AB R146, R147, R146 ;  /* 0x000000929392723e */ /* 0x000fc400000000ff */
[----:B------:R-:W-:Y:S01]  /*12cc0*/  F2FP.F16.F32.PACK_AB R140, R141, R140 ;  /* 0x0000008c8d8c723e */ /* 0x000fe200000000ff */
[----:B------:R-:W-:Y:S01]  /*12cd0*/  STS [R9], R144 ;  /* 0x0000009009007388 */ /* 0x000fe20000000800 */
[----:B------:R-:W-:Y:S02]  /*12ce0*/  F2FP.F16.F32.PACK_AB R142, R143, R142 ;  /* 0x0000008e8f8e723e */ /* 0x000fe400000000ff */
[----:B------:R-:W-:Y:S01]  /*12cf0*/  F2FP.F16.F32.PACK_AB R136, R137, R136 ;  /* 0x000000888988723e */ /* 0x000fe200000000ff */
[----:B------:R3:W-:Y:S01]  /*12d00*/  STS [R9+0x200], R146 ;  /* 0x0002009209007388 */ /* 0x0007e20000000800 */
[----:B------:R-:W-:Y:S02]  /*12d10*/  F2FP.F16.F32.PACK_AB R138, R139, R138 ;  /* 0x0000008a8b8a723e */ /* 0x000fe400000000ff */
[----:B------:R-:W-:Y:S01]  /*12d20*/  IADD3 R14, R14, R13, RZ ;  /* 0x0000000d0e0e7210 */ /* 0x000fe20007ffe0ff */
[----:B------:R-:W-:Y:S01]  /*12d30*/  STS [R15], R140 ;  /* 0x0000008c0f007388 */ /* 0x000fe20000000800 */
[----:B------:R-:W-:-:S03]  /*12d40*/  ISETP.NE.AND P1, PT, RZ, UR4, PT ;  /* 0x00000004ff007c0c */ /* 0x000fc6000bf25270 */
[----:B------:R4:W-:Y:S04]  /*12d50*/  STS [R15+0x200], R142 ;  /* 0x0002008e0f007388 */ /* 0x0009e80000000800 */
[----:B------:R-:W-:Y:S04]  /*12d60*/  STS [R13], R136 ;  /* 0x000000880d007388 */ /* 0x000fe80000000800 */
[----:B------:R5:W-:Y:S01]  /*12d70*/  STS [R13+0x200], R138 ;  /* 0x0002008a0d007388 */ /* 0x000be20000000800 */
[----:B--2---:R-:W-:-:S04]  /*12d80*/  @P0 IMAD.WIDE.U32 R18, R224, R10, RZ ;  /* 0x0000000ae0120225 */ /* 0x004fc800078e00ff */
[----:B-1----:R-:W-:Y:S01]  /*12d90*/  @P4 FMUL.FTZ R10, R8, 0.69314718246459960938 ;  /* 0x3f317218080a4820 */ /* 0x002fe20000410000 */
[----:B------:R-:W-:Y:S01]  /*12da0*/  STS [R14], R132 ;  /* 0x000000840e007388 */ /* 0x000fe20000000800 */
[----:B------:R-:W-:Y:S02]  /*12db0*/  @P0 IMAD R16, R224, R11, R19 ;  /* 0x0000000be0100224 */ /* 0x000fe400078e0213 */
[----:B------:R-:W-:Y:S01]  /*12dc0*/  @P0 IMAD.MOV.U32 R17, RZ, RZ, R18 ;  /* 0x000000ffff110224 */ /* 0x000fe200078e0012 */
[----:B------:R1:W-:Y:S01]  /*12dd0*/  STS [R14+0x200], R135 ;  /* 0x000200870e007388 */ /* 0x0003e20000000800 */
[----:B---3--:R-:W2:Y:S01]  /*12de0*/  @P3 MUFU.LG2 R9, R7 ;  /* 0x0000000700093308 */ /* 0x008ea20000000c00 */
[----:B----4-:R-:W3:Y:S01]  /*12df0*/  @P4 LDC R15, c[0x0][0x2e8] ;  /* 0x0000ba00ff0f4b82 */ /* 0x010ee20000000800 */
[----:B-----5:R-:W-:Y:S01]  /*12e00*/  SHF.R.S32.HI R13, RZ, 0x1f, R12 ;  /* 0x0000001fff0d7819 */ /* 0x020fe2000001140c */
[----:B--2---:R-:W-:-:S03]  /*12e10*/  @P3 FMUL.FTZ R11, R9, 0.69314718246459960938 ;  /* 0x3f317218090b3820 */ /* 0x004fc60000410000 */
[----:B------:R-:W-:Y:S02]  /*12e20*/  LEA.HI R7, R13, R12, RZ, 0x2 ;  /* 0x0000000c0d077211 */ /* 0x000fe400078f10ff */
[----:B------:R-:W-:Y:S01]  /*12e30*/  MOV R13, 0x7f800000 ;  /* 0x7f800000000d7802 */ /* 0x000fe20000000f00 */
[----:B-1----:R-:W1:Y:S01]  /*12e40*/  @P3 LDC R14, c[0x0][0x2e8] ;  /* 0x0000ba00ff0e3b82 */ /* 0x002e620000000800 */
[----:B------:R-:W-:-:S05]  /*12e50*/  LOP3.LUT R7, R7, 0xfffffffc, RZ, 0xc0, !PT ;  /* 0xfffffffc07077812 */ /* 0x000fca00078ec0ff */
[----:B------:R-:W-:Y:S02]  /*12e60*/  IMAD.IADD R12, R12, 0x1, -R7 ;  /* 0x000000010c0c7824 */ /* 0x000fe400078e0a07 */
[----:B------:R-:W-:Y:S01]  /*12e70*/  IMAD.MOV.U32 R7, RZ, RZ, 0x7f800000 ;  /* 0x7f800000ff077424 */ /* 0x000fe200078e00ff */
[----:B------:R-:W-:Y:S06]  /*12e80*/  @P0 BRA `(.L_x_759) ;  /* 0x0000000000200947 */ /* 0x000fec0003800000 */
[----:B------:R-:W2:Y:S01]  /*12e90*/  S2R R17, SR_CTAID.Y ;  /* 0x0000000000117919 */ /* 0x000ea20000002600 */
[----:B------:R-:W4:Y:S01]  /*12ea0*/  LDC.64 R8, c[0x0][0x290] ;  /* 0x0000a400ff087b82 */ /* 0x000f220000000a00 */
[----:B--2---:R-:W-:Y:S01]  /*12eb0*/  SHF.R.S32.HI R16, RZ, 0x1f, R17 ;  /* 0x0000001fff107819 */ /* 0x004fe20000011411 */
[----:B----4-:R-:W-:-:S04]  /*12ec0*/  IMAD.WIDE.U32 R18, R17, R8, RZ ;  /* 0x0000000811127225 */ /* 0x010fc800078e00ff */
[----:B------:R-:W-:-:S04]  /*12ed0*/  IMAD R16, R16, R8, RZ ;  /* 0x0000000810107224 */ /* 0x000fc800078e02ff */
[----:B------:R-:W-:Y:S01]  /*12ee0*/  IMAD R16, R17, R9, R16 ;  /* 0x0000000911107224 */ /* 0x000fe200078e0210 */
[----:B------:R-:W-:-:S04]  /*12ef0*/  MOV R17, R18 ;  /* 0x0000001200117202 */ /* 0x000fc80000000f00 */
[----:B------:R-:W-:Y:S02]  /*12f00*/  IADD3 R16, R19, R16, RZ ;  /* 0x0000001013107210 */ /* 0x000fe40007ffe0ff */
.L_x_759:
[----:B---3--:R-:W-:Y:S01]  /*12f10*/  @P4 FFMA.FTZ R7, R2, R15, R10 ;  /* 0x0000000f02074223 */ /* 0x008fe2000001000a */
[----:B-1----:R-:W-:Y:S01]  /*12f20*/  @P3 FFMA.FTZ R13, R0, R14, R11 ;  /* 0x0000000e000d3223 */ /* 0x002fe2000001000b */
[----:B------:R-:W-:Y:S06]  /*12f30*/  @!P1 BRA `(.L_x_760) ;  /* 0x00000000001c9947 */ /* 0x000fec0003800000 */
[----:B------:R-:W1:Y:S01]  /*12f40*/  S2R R8, SR_CTAID.Y ;  /* 0x0000000000087919 */ /* 0x000e620000002600 */
[----:B------:R-:W1:Y:S01]  /*12f50*/  LDC R2, c[0x0][0x2c4] ;  /* 0x0000b100ff027b82 */ /* 0x000e620000000800 */
[----:B------:R-:W2:Y:S07]  /*12f60*/  S2R R0, SR_CTAID.Z ;  /* 0x0000000000007919 */ /* 0x000eae0000002700 */
[----:B------:R-:W2:Y:S01]  /*12f70*/  LDC R9, c[0x0][0x2e4] ;  /* 0x0000b900ff097b82 */ /* 0x000ea20000000800 */
[----:B-1----:R-:W-:-:S04]  /*12f80*/  @!P0 IMAD R224, R8, R2, RZ ;  /* 0x0000000208e08224 */ /* 0x002fc800078e02ff */
[----:B--2---:R-:W-:Y:S01]  /*12f90*/  IMAD R224, R0, R9, R224 ;  /* 0x0000000900e07224 */ /* 0x004fe200078e02e0 */
[----:B------:R-:W-:Y:S06]  /*12fa0*/  BRA `(.L_x_761) ;  /* 0x0000000000187947 */ /* 0x000fec0003800000 */
.L_x_760:
[----:B------:R-:W1:Y:S01]  /*12fb0*/  S2R R0, SR_CTAID.Z ;  /* 0x0000000000007919 */ /* 0x000e620000002700 */
[----:B------:R-:W1:Y:S01]  /*12fc0*/  LDC R2, c[0x0][0x270] ;  /* 0x00009c00ff027b82 */ /* 0x000e620000000800 */
[----:B------:R-:W1:Y:S07]  /*12fd0*/  S2R R8, SR_CTAID.Y ;  /* 0x0000000000087919 */ /* 0x000e6e0000002600 */
[----:B------:R-:W2:Y:S01]  /*12fe0*/  LDC R224, c[0x0][0x2c4] ;  /* 0x0000b100ffe07b82 */ /* 0x000ea20000000800 */
[----:B-1----:R-:W-:-:S04]  /*12ff0*/  IMAD R2, R8, R2, R0 ;  /* 0x0000000208027224 */ /* 0x002fc800078e0200 */
[----:B--2---:R-:W-:-:S07]  /*13000*/  IMAD R224, R2, R224, RZ ;  /* 0x000000e002e07224 */ /* 0x004fce00078e02ff */
.L_x_761:
[----:B------:R-:W-:Y:S01]  /*13010*/  BAR.SYNC.DEFER_BLOCKING 0x0 ;  /* 0x0000000000007b1d */ /* 0x000fe20000010000 */
[----:B------:R-:W-:Y:S01]  /*13020*/  LOP3.LUT R5, R5, 0xffffffe0, RZ, 0xc0, !PT ;  /* 0xffffffe005057812 */ /* 0x000fe200078ec0ff */
[----:B------:R-:W-:Y:S01]  /*13030*/  IMAD R12, R12, 0x10, R230 ;  /* 0x000000100c0c7824 */ /* 0x000fe200078e02e6 */
[----:B------:R-:W-:-:S03]  /*13040*/  SHF.R.S32.HI R237, RZ, 0x1f, R236 ;  /* 0x0000001fffed7819 */ /* 0x000fc600000114ec */
[----:B------:R-:W-:Y:S01]  /*13050*/  IMAD.IADD R5, R6, 0x1, -R5 ;  /* 0x0000000106057824 */ /* 0x000fe200078e0a05 */
[----:B------:R-:W-:Y:S01]  /*13060*/  BSSY B0, `(.L_x_762) ;  /* 0x0000015000007945 */ /* 0x000fe20003800000 */
[----:B------:R-:W1:Y:S03]  /*13070*/  S2R R2, SR_CTAID.X ;  /* 0x0000000000027919 */ /* 0x000e660000002500 */
[----:B------:R-:W-:Y:S01]  /*13080*/  LOP3.LUT P0, RZ, R5, 0x3, RZ, 0xc0, !PT ;  /* 0x0000000305ff7812 */ /* 0x000fe2000780c0ff */
[----:B------:R2:W3:Y:S01]  /*13090*/  LDS.128 R8, [R226+0x800] ;  /* 0x00080000e2087984 */ /* 0x0004e20000000c00 */
[----:B-1----:R-:W-:-:S05]  /*130a0*/  IMAD.SHL.U32 R6, R2, 0x40, RZ ;  /* 0x0000004002067824 */ /* 0x002fca00078e00ff */
[----:B------:R-:W-:-:S06]  /*130b0*/  SHF.R.S32.HI R5, RZ, 0x1f, R6 ;  /* 0x0000001fff057819 */ /* 0x000fcc0000011406 */
[----:B--2---:R-:W-:Y:S05]  /*130c0*/  @P0 BRA `(.L_x_763) ;  /* 0x0000000000380947 */ /* 0x004fea0003800000 */
[----:B------:R-:W1:Y:S01]  /*130d0*/  S2R R19, SR_CTAID.X ;  /* 0x0000000000137919 */ /* 0x000e620000002500 */
[----:B------:R-:W-:Y:S01]  /*130e0*/  VIADD R18, R12, 0x8 ;  /* 0x000000080c127836 */ /* 0x000fe20000000000 */
[----:B------:R-:W-:Y:S01]  /*130f0*/  ULDC.64 UR4, c[0x0][0x2b0] ;  /* 0x0000ac0000047ab9 */ /* 0x000fe20000000a00 */
[C---:B-1----:R-:W-:Y:S02]  /*13100*/  IMAD R224, R19.reuse, 0x40, R224 ;  /* 0x0000004013e07824 */ /* 0x042fe400078e02e0 */
[----:B------:R-:W-:-:S03]  /*13110*/  IMAD R19, R19, -0x40, R227 ;  /* 0xffffffc013137824 */ /* 0x000fc600078e02e3 */
[----:B------:R-:W-:Y:S02]  /*13120*/  SHF.R.S32.HI R15, RZ, 0x1f, R224 ;  /* 0x0000001fff0f7819 */ /* 0x000fe400000114e0 */
[----:B------:R-:W-:Y:S02]  /*13130*/  IADD3 R14, P0, R12, R224, RZ ;  /* 0x000000e00c0e7210 */ /* 0x000fe40007f1e0ff */
[-C--:B------:R-:W-:Y:S02]  /*13140*/  ISETP.GE.AND P1, PT, R18, R19.reuse, PT ;  /* 0x000000131200720c */ /* 0x080fe40003f26270 */
[C---:B------:R-:W-:Y:S02]  /*13150*/  ISETP.GE.AND P2, PT, R12.reuse, R19, PT ;  /* 0x000000130c00720c */ /* 0x040fe40003f46270 */
[----:B------:R-:W-:Y:S02]  /*13160*/  LEA.HI.X.SX32 R15, R12, R15, 0x1, P0 ;  /* 0x0000000f0c0f7211 */ /* 0x000fe400000f0eff */
[----:B------:R-:W-:-:S04]  /*13170*/  LEA R18, P0, R14, UR4, 0x2 ;  /* 0x000000040e127c11 */ /* 0x000fc8000f8010ff */
[----:B------:R-:W-:-:S05]  /*13180*/  LEA.HI.X R19, R14, UR5, R15, 0x2, P0 ;  /* 0x000000050e137c11 */ /* 0x000fca00080f140f */
[----:B------:R1:W-:Y:S04]  /*13190*/  @!P2 STG.E desc[UR8][R18.64], R7 ;  /* 0x000000071200a986 */ /* 0x0003e8000c101908 */
[----:B------:R1:W-:Y:S02]  /*131a0*/  @!P1 STG.E desc[UR8][R18.64+0x20], R13 ;  /* 0x0000200d12009986 */ /* 0x0003e4000c101908 */
.L_x_763:
[----:B------:R-:W-:Y:S05]  /*131b0*/  BSYNC B0 ;  /* 0x0000000000007941 */ /* 0x000fea0003800000 */
.L_x_762:
[----:B------:R-:W-:Y:S01]  /*131c0*/  ULDC.64 UR6, c[0x0][0x298] ;  /* 0x0000a60000067ab9 */ /* 0x000fe20000000a00 */
[----:B------:R-:W-:Y:S01]  /*131d0*/  ULDC UR4, c[0x0][0x2d0] ;  /* 0x0000b40000047ab9 */ /* 0x000fe20000000800 */
[----:B-1----:R-:W-:Y:S01]  /*131e0*/  IMAD.WIDE.U32 R12, R6, UR6, R236 ;  /* 0x00000006060c7c25 */ /* 0x002fe2000f8e00ec */
[----:B------:R-:W-:Y:S01]  /*131f0*/  ISETP.GE.AND P0, PT, R236, UR4, PT ;  /* 0x00000004ec007c0c */ /* 0x000fe2000bf06270 */
[----:B------:R-:W-:Y:S01]  /*13200*/  ULDC.64 UR4, c[0x0][0x2a0] ;  /* 0x0000a80000047ab9 */ /* 0x000fe20000000a00 */
[----:B------:R-:W-:Y:S01]  /*13210*/  LEA.HI.SX32 R4, R4, 0x20, 0x1e ;  /* 0x0000002004047811 */ /* 0x000fe200078ff2ff */
[----:B------:R-:W-:Y:S01]  /*13220*/  IMAD R5, R5, UR6, RZ ;  /* 0x0000000605057c24 */ /* 0x000fe2000f8e02ff */
[----:B------:R-:W-:Y:S01]  /*13230*/  IADD3 R12, P1, R17, R12, RZ ;  /* 0x0000000c110c7210 */ /* 0x000fe20007f3e0ff */
[----:B------:R-:W-:Y:S01]  /*13240*/  IMAD R2, R2, -0x40, R227 ;  /* 0xffffffc002027824 */ /* 0x000fe200078e02e3 */
[----:B------:R-:W-:Y:S01]  /*13250*/  SHF.R.S32.HI R231, RZ, 0x2, R231 ;  /* 0x00000002ffe77819 */ /* 0x000fe200000114e7 */
[----:B------:R-:W-:Y:S01]  /*13260*/  IMAD R5, R6, UR7, R5 ;  /* 0x0000000706057c24 */ /* 0x000fe2000f8e0205 */
[----:B------:R-:W-:Y:S01]  /*13270*/  BSSY B0, `(.L_x_764) ;  /* 0x0000016000007945 */ /* 0x000fe20003800000 */
[----:B------:R-:W-:Y:S01]  /*13280*/  IMAD.IADD R227, R227, 0x1, -R6 ;  /* 0x00000001e3e37824 */ /* 0x000fe200078e0a06 */
[----:B------:R-:W-:-:S02]  /*13290*/  SHF.R.S32.HI R6, RZ, 0x1f, R0 ;  /* 0x0000001fff067819 */ /* 0x000fc40000011400 */
[----:B------:R-:W-:Y:S02]  /*132a0*/  IADD3.X R13, R16, R13, R5, P1, !PT ;  /* 0x0000000d100d7210 */ /* 0x000fe40000ffe405 */
[----:B------:R-:W-:Y:S01]  /*132b0*/  ISETP.GE.OR P1, PT, R4, R2, P0 ;  /* 0x000000020400720c */ /* 0x000fe20000726670 */
[----:B------:R-:W-:Y:S01]  /*132c0*/  IMAD R2, R6, UR4, RZ ;  /* 0x0000000406027c24 */ /* 0x000fe2000f8e02ff */
[----:B------:R-:W-:Y:S01]  /*132d0*/  ISETP.GE.OR P0, PT, R3, R227, P0 ;  /* 0x000000e30300720c */ /* 0x000fe20000706670 */
[C---:B------:R-:W-:Y:S01]  /*132e0*/  IMAD.WIDE.U32 R12, R0.reuse, UR4, R12 ;  /* 0x00000004000c7c25 */ /* 0x040fe2000f8e000c */
[----:B------:R-:W1:Y:S03]  /*132f0*/  LDS.128 R224, [R226] ;  /* 0x00000000e2e07984 */ /* 0x000e660000000c00 */
[----:B------:R-:W-:Y:S01]  /*13300*/  IMAD R2, R0, UR5, R2 ;  /* 0x0000000500027c24 */ /* 0x000fe2000f8e0202 */
[----:B------:R-:W-:-:S03]  /*13310*/  SHF.R.S32.HI R0, RZ, 0x1f, R231 ;  /* 0x0000001fff007819 */ /* 0x000fc600000114e7 */
[----:B------:R-:W-:-:S04]  /*13320*/  IMAD.IADD R5, R2, 0x1, R13 ;  /* 0x0000000102057824 */ /* 0x000fc800078e020d */
[----:B------:R-:W-:Y:S05]  /*13330*/  @P0 BRA `(.L_x_765) ;  /* 0x0000000000240947 */ /* 0x000fea0003800000 */
[----:B------:R-:W-:Y:S01]  /*13340*/  MOV R4, R12 ;  /* 0x0000000c00047202 */ /* 0x000fe20000000f00 */
[----:B------:R-:W-:Y:S01]  /*13350*/  IMAD R2, R0, UR6, RZ ;  /* 0x0000000600027c24 */ /* 0x000fe2000f8e02ff */
[----:B------:R-:W-:-:S03]  /*13360*/  ULDC.64 UR4, c[0x0][0x280] ;  /* 0x0000a00000047ab9 */ /* 0x000fc60000000a00 */
[----:B------:R-:W-:-:S04]  /*13370*/  IMAD.WIDE.U32 R6, R3, UR6, R4 ;  /* 0x0000000603067c25 */ /* 0x000fc8000f8e0004 */
[----:B------:R-:W-:Y:S01]  /*13380*/  IMAD R2, R3, UR7, R2 ;  /* 0x0000000703027c24 */ /* 0x000fe2000f8e0202 */
[----:B------:R-:W-:-:S04]  /*13390*/  LEA R14, P0, R6, UR4, 0x1 ;  /* 0x00000004060e7c11 */ /* 0x000fc8000f8008ff */
[----:B------:R-:W-:-:S04]  /*133a0*/  IADD3 R2, R2, R7, RZ ;  /* 0x0000000702027210 */ /* 0x000fc80007ffe0ff */
[----:B------:R-:W-:-:S05]  /*133b0*/  LEA.HI.X R15, R6, UR5, R2, 0x1, P0 ;  /* 0x00000005060f7c11 */ /* 0x000fca00080f0c02 */
[----:B-1----:R2:W-:Y:S02]  /*133c0*/  STG.E.128 desc[UR8][R14.64], R224 ;  /* 0x000000e00e007986 */ /* 0x0025e4000c101d08 */
.L_x_765:
[----:B------:R-:W-:Y:S05]  /*133d0*/  BSYNC B0 ;  /* 0x0000000000007941 */ /* 0x000fea0003800000 */
.L_x_764:
[----:B------:R-:W-:Y:S05]  /*133e0*/  @P1 EXIT ;  /* 0x000000000000194d */ /* 0x000fea0003800000 */
[----:B------:R-:W-:Y:S01]  /*133f0*/  IADD3 R3, P0, R3, 0x20, RZ ;  /* 0x0000002003037810 */ /* 0x000fe20007f1e0ff */
[----:B------:R-:W-:Y:S01]  /*13400*/  ULDC.64 UR4, c[0x0][0x280] ;  /* 0x0000a00000047ab9 */ /* 0x000fe20000000a00 */
[----:B------:R-:W-:Y:S02]  /*13410*/  MOV R4, R12 ;  /* 0x0000000c00047202 */ /* 0x000fe40000000f00 */
[----:B------:R-:W-:-:S03]  /*13420*/  IADD3.X R0, RZ, R0, RZ, P0, !PT ;  /* 0x00000000ff007210 */ /* 0x000fc600007fe4ff */
[----:B------:R-:W-:-:S04]  /*13430*/  IMAD.WIDE.U32 R4, R3, UR6, R4 ;  /* 0x0000000603047c25 */ /* 0x000fc8000f8e0004 */
[----:B------:R-:W-:Y:S01]  /*13440*/  IMAD R0, R0, UR6, RZ ;  /* 0x0000000600007c24 */ /* 0x000fe2000f8e02ff */
[----:B------:R-:W-:-:S03]  /*13450*/  LEA R2, P0, R4, UR4, 0x1 ;  /* 0x0000000404027c11 */ /* 0x000fc6000f8008ff */
[----:B------:R-:W-:-:S05]  /*13460*/  IMAD R0, R3, UR7, R0 ;  /* 0x0000000703007c24 */ /* 0x000fca000f8e0200 */
[----:B------:R-:W-:-:S04]  /*13470*/  IADD3 R0, R0, R5, RZ ;  /* 0x0000000500007210 */ /* 0x000fc80007ffe0ff */
[----:B------:R-:W-:-:S05]  /*13480*/  LEA.HI.X R3, R4, UR5, R0, 0x1, P0 ;  /* 0x0000000504037c11 */ /* 0x000fca00080f0c00 */
[----:B---3--:R-:W-:Y:S01]  /*13490*/  STG.E.128 desc[UR8][R2.64], R8 ;  /* 0x0000000802007986 */ /* 0x008fe2000c101d08 */
[----:B------:R-:W-:Y:S05]  /*134a0*/  EXIT ;  /* 0x000000000000794d */ /* 0x000fea0003800000 */
.L_x_766:
        /* <DEDUP_REMOVED lines=13> */
.L_x_5318:


//--------------------- .text._ZN5flash24flash_fwd_splitkv_kernelI23Flash_fwd_kernel_traitsILi32ELi64ELi256ELi4ELb0ELb0EN7cutlass6half_tE19Flash_kernel_traitsILi32ELi64ELi256ELi4ES3_EELb1ELb0ELb0ELb0ELb0ELb1ELb0ELb0EEEvNS_16Flash_fwd_paramsE --------------------------
	.section	.text._ZN5flash24flash_fwd_splitkv_kernelI23Flash_fwd_kernel_traitsILi32ELi64ELi256ELi4ELb0ELb0EN7cutlass6half_tE19Flash_kernel_traitsILi32ELi64ELi256ELi4ES3_EELb1ELb0ELb0ELb0ELb0ELb1ELb0ELb0EEEvNS_16Flash_fwd_paramsE,"ax",@progbits
	.align	128
        .global         _ZN5flash24flash_fwd_splitkv_kernelI23Flash_fwd_kernel_traitsILi32ELi64ELi256ELi4ELb0ELb0EN7cutlass6half_tE19Flash_kernel_traitsILi32ELi64ELi256ELi4ES3_EELb1ELb0ELb0ELb0ELb0ELb1ELb0ELb0EEEvNS_16Flash_fwd_paramsE
        .type           _ZN5flash24flash_fwd_splitkv_kernelI23Flash_fwd_kernel_traitsILi32ELi64ELi256ELi4ELb0ELb0EN7cutlass6half_tE19Flash_kernel_traitsILi32ELi64ELi256ELi4ES3_EELb1ELb0ELb0ELb0ELb0ELb1ELb0ELb0EEEvNS_16Flash_fwd_paramsE,@function
        .size           _ZN5flash24flash_fwd_splitkv_kernelI23Flash_fwd_kernel_traitsILi32ELi64ELi256ELi4ELb0ELb0EN7cutlass6half_tE19Flash_kernel_traitsILi32ELi64ELi256ELi4ES3_EELb1ELb0ELb0ELb0ELb0ELb1ELb0ELb0EEEvNS_16Flash_fwd_paramsE,(.L_x_5319 - _ZN5flash24flash_fwd_splitkv_kernelI23Flash_fwd_kernel_traitsILi32ELi64ELi256ELi4ELb0ELb0EN7cutlass6half_tE19Flash_kernel_traitsILi32ELi64ELi256ELi4ES3_EELb1ELb0ELb0ELb0ELb0ELb1ELb0ELb0EEEvNS_16Flash_fwd_paramsE)
        .other          _ZN5flash24flash_fwd_splitkv_kernelI23Flash_fwd_kernel_traitsILi32ELi64ELi256ELi4ELb0ELb0EN7cutlass6half_tE19Flash_kernel_traitsILi32ELi64ELi256ELi4ES3_EELb1ELb0ELb0ELb0ELb0ELb1ELb0ELb0EEEvNS_16Flash_fwd_paramsE,@"STO_CUDA_ENTRY STV_DEFAULT"
_ZN5flash24flash_fwd_splitkv_kernelI23Flash_fwd_kernel_traitsILi32ELi64ELi256ELi4ELb0ELb0EN7cutlass6half_tE19Flash_kernel_traitsILi32ELi64ELi256ELi4ES3_EELb1ELb0ELb0ELb0ELb0ELb1ELb0ELb0EEEvNS_16Flash_fwd_paramsE:
.text._ZN5flash24flash_fwd_splitkv_kernelI23Flash_fwd_kernel_traitsILi32ELi64ELi256ELi4ELb0ELb0EN7cutlass6half_tE19Flash_kernel_traitsILi32ELi64ELi256ELi4ES3_EELb1ELb0ELb0ELb0ELb0ELb1ELb0ELb0EEEvNS_16Flash_fwd_paramsE:
[----:B------:R-:W1:Y:S08]  /*0000*/  LDC R1, c[0x0][0x28] ;  /* 0x00000a00ff017b82 */ /* 0x000e700000000800 */
[----:B------:R-:W2:Y:S01]  /*0010*/  LDC.64 R4, c[0x0][0x2f0] ;  /* 0x0000bc00ff047b82 */ /* 0x000ea20000000a00 */
[----:B------:R-:W3:Y:S01]  /*0020*/  S2R R22, SR_CTAID.Y ;  /* 0x0000000000167919 */ /* 0x000ee20000002600 */
[----:B------:R-:W-:Y:S01]  /*0030*/  IMAD.MOV.U32 R237, RZ, RZ, -0x1 ;  /* 0xffffffffffed7424 */ /* 0x000fe200078e00ff */
[----:B------:R-:W-:Y:S01]  /*0040*/  ULDC.64 UR12, c[0x0][0x208] ;  /* 0x00008200000c7ab9 */ /* 0x000fe20000000a00 */
[----:B-1----:R-:W-:-:S04]  /*0050*/  VIADD R1, R1, 0xfffffff8 ;  /* 0xfffffff801017836 */ /* 0x002fc80000000000 */
[----:B------:R-:W1:Y:S08]  /*0060*/  LDC.64 R2, c[0x0][0x300] ;  /* 0x0000c000ff027b82 */ /* 0x000e700000000a00 */
[----:B------:R-:W3:Y:S01]  /*0070*/  LDC.64 R6, c[0x0][0x2f0] ;  /* 0x0000bc00ff067b82 */ /* 0x000ee20000000a00 */
[----:B--2---:R-:W-:-:S07]  /*0080*/  ISETP.NE.U32.AND P2, PT, R4, RZ, PT ;  /* 0x000000ff0400720c */ /* 0x004fce0003f45070 */
[----:B------:R-:W2:Y:S01]  /*0090*/  LDC.U8 R10, c[0x0][0x3c2] ;  /* 0x0000f080ff0a7b82 */ /* 0x000ea20000000000 */
[----:B------:R-:W-:Y:S02]  /*00a0*/  ISETP.NE.AND.EX P2, PT, R5, RZ, PT, P2 ;  /* 0x000000ff0500720c */ /* 0x000fe40003f45320 */
[----:B-1----:R-:W-:-:S05]  /*00b0*/  ISETP.NE.U32.AND P1, PT, R2, RZ, PT ;  /* 0x000000ff0200720c */ /* 0x002fca0003f25070 */
[----:B------:R-:W1:Y:S01]  /*00c0*/  LDC.64 R8, c[0x0][0x2f8] ;  /* 0x0000be00ff087b82 */ /* 0x000e620000000a00 */
[----:B------:R-:W-:Y:S01]  /*00d0*/  ISETP.NE.AND.EX P1, PT, R3, RZ, PT, P1 ;  /* 0x000000ff0300720c */ /* 0x000fe20003f25310 */
[----:B---3--:R-:W-:-:S06]  /*00e0*/  IMAD.WIDE R4, R22, 0x4, R6 ;  /* 0x0000000416047825 */ /* 0x008fcc00078e0206 */
[----:B------:R-:W3:Y:S01]  /*00f0*/  LDC.64 R2, c[0x0][0x2f8] ;  /* 0x0000be00ff027b82 */ /* 0x000ee20000000a00 */
[----:B------:R-:W4:Y:S04]  /*0100*/  @P2 LDG.E R237, desc[UR12][R4.64] ;  /* 0x0000000c04ed2981 */ /* 0x000f28000c1e1900 */
[----:B------:R1:W4:Y:S03]  /*0110*/  @P2 LDG.E R0, desc[UR12][R4.64+0x4] ;  /* 0x0000040c04002981 */ /* 0x000326000c1e1900 */
[----:B------:R-:W1:Y:S01]  /*0120*/  @P1 LDC.64 R6, c[0x0][0x300] ;  /* 0x0000c000ff061b82 */ /* 0x000e620000000a00 */
[----:B--2---:R-:W-:Y:S01]  /*0130*/  ISETP.NE.AND P3, PT, R10, RZ, PT ;  /* 0x000000ff0a00720c */ /* 0x004fe20003f65270 */
[----:B------:R-:W-:-:S02]  /*0140*/  IMAD.MOV.U32 R10, RZ, RZ, RZ ;  /* 0x000000ffff0a7224 */ /* 0x000fc400078e00ff */
[----:B-1----:R-:W-:-:S05]  /*0150*/  @P1 IMAD.WIDE R4, R22, 0x4, R6 ;  /* 0x0000000416041825 */ /* 0x002fca00078e0206 */
[----:B------:R1:W5:Y:S01]  /*0160*/  @P1 LDG.E R10, desc[UR12][R4.64] ;  /* 0x0000000c040a1981 */ /* 0x000362000c1e1900 */
[----:B---3--:R-:W-:-:S04]  /*0170*/  ISETP.EQ.U32.AND P0, PT, R2, RZ, PT ;  /* 0x000000ff0200720c */ /* 0x008fc80003f02070 */
[----:B------:R-:W-:Y:S01]  /*0180*/  ISETP.EQ.OR.EX P0, PT, R3, RZ, !P3, P0 ;  /* 0x000000ff0300720c */ /* 0x000fe20005f02700 */
[----:B------:R-:W-:Y:S02]  /*0190*/  IMAD.MOV.U32 R12, RZ, RZ, -0x1 ;  /* 0xffffffffff0c7424 */ /* 0x000fe400078e00ff */
[----:B------:R-:W-:Y:S01]  /*01a0*/  IMAD.WIDE R6, R22, 0x4, R8 ;  /* 0x0000000416067825 */ /* 0x000fe200078e0208 */
[----:B------:R-:W2:Y:S01]  /*01b0*/  S2R R29, SR_CTAID.X ;  /* 0x00000000001d7919 */ /* 0x000ea20000002500 */
[----:B------:R-:W3:Y:S08]  /*01c0*/  S2R R28, SR_CTAID.Z ;  /* 0x00000000001c7919 */ /* 0x000ef00000002700 */
[----:B------:R1:W5:Y:S01]  /*01d0*/  @!P0 LDG.E R12, desc[UR12][R6.64] ;  /* 0x0000000c060c8981 */ /* 0x000362000c1e1900 */
[----:B------:R-:W-:-:S04]  /*01e0*/  ISETP.NE.U32.AND P0, PT, R2, RZ, PT ;  /* 0x000000ff0200720c */ /* 0x000fc80003f05070 */
[----:B------:R-:W-:Y:S01]  /*01f0*/  ISETP.NE.AND.EX P0, PT, R3, RZ, PT, P0 ;  /* 0x000000ff0300720c */ /* 0x000fe20003f05300 */
[----:B----4-:R-:W-:-:S06]  /*0200*/  @P2 IMAD.IADD R244, R0, 0x1, -R237 ;  /* 0x0000000100f42824 */ /* 0x010fcc00078e0aed */
[----:B------:R-:W4:Y:S06]  /*0210*/  @!P2 LDC R244, c[0x0][0x2c4] ;  /* 0x0000b100fff4ab82 */ /* 0x000f2c0000000800 */
[----:B-123--:R-:W-:Y:S05]  /*0220*/  @!P0 BRA `(.L_x_767) ;  /* 0x0000000000108947 */ /* 0x00efea0003800000 */
[----:B------:R-:W2:Y:S02]  /*0230*/  @P3 LDG.E R0, desc[UR12][R6.64+0x4] ;  /* 0x0000040c06003981 */ /* 0x000ea4000c1e1900 */
[----:B--2--5:R-:W-:-:S06]  /*0240*/  @P3 IADD3 R4, R0, -R12, RZ ;  /* 0x8000000c00043210 */ /* 0x024fcc0007ffe0ff */
[----:B------:R2:W5:Y:S01]  /*0250*/  @!P3 LDG.E R4, desc[UR12][R6.64] ;  /* 0x0000000c0604b981 */ /* 0x000562000c1e1900 */
[----:B------:R-:W-:Y:S05]  /*0260*/  BRA `(.L_x_768) ;  /* 0x0000000000047947 */ /* 0x000fea0003800000 */
.L_x_767:
[----:B------:R-:W1:Y:S02]  /*0270*/  LDC R4, c[0x0][0x2c8] ;  /* 0x0000b200ff047b82 */ /* 0x000e640000000800 */
.L_x_768:
[----:B------:R-:W3:Y:S02]  /*0280*/  LDC.64 R2, c[0x0][0x308] ;  /* 0x0000c200ff027b82 */ /* 0x000ee40000000a00 */
[----:B---3--:R-:W-:-:S04]  /*0290*/  ISETP.NE.U32.AND P1, PT, R2, RZ, PT ;  /* 0x000000ff0200720c */ /* 0x008fc80003f25070 */
[----:B------:R-:W-:-:S13]  /*02a0*/  ISETP.NE.AND.EX P1, PT, R3, RZ, PT, P1 ;  /* 0x000000ff0300720c */ /* 0x000fda0003f25310 */
[----:B------:R-:W3:Y:S01]  /*02b0*/  @P1 LDC.64 R2, c[0x0][0x308] ;  /* 0x0000c200ff021b82 */ /* 0x000ee20000000a00 */
[----:B------:R-:W-:-:S07]  /*02c0*/  IMAD.SHL.U32 R121, R29, 0x40, RZ ;  /* 0x000000401d797824 */ /* 0x000fce00078e00ff */
[----:B------:R-:W1:Y:S01]  /*02d0*/  @!P1 LDC R5, c[0x0][0x2cc] ;  /* 0x0000b300ff059b82 */ /* 0x000e620000000800 */
[----:B----4-:R-:W-:Y:S01]  /*02e0*/  ISETP.GT.AND P0, PT, R244, R121, PT ;  /* 0x00000079f400720c */ /* 0x010fe20003f04270 */
[----:B---3--:R-:W-:-:S05]  /*02f0*/  @P1 IMAD.WIDE R2, R22, 0x4, R2 ;  /* 0x0000000416021825 */ /* 0x008fca00078e0202 */
[----:B------:R3:W5:Y:S01]  /*0300*/  @P1 LDG.E R0, desc[UR12][R2.64] ;  /* 0x0000000c02001981 */ /* 0x000762000c1e1900 */
[----:B------:R-:W4:Y:S06]  /*0310*/  @!P1 LDC.64 R2, c[0x0][0x318] ;  /* 0x0000c600ff029b82 */ /* 0x000f2c0000000a00 */
[----:B-1-3--:R-:W-:Y:S05]  /*0320*/  @!P0 EXIT ;  /* 0x000000000000894d */ /* 0x00afea0003800000 */
[----:B------:R-:W1:Y:S01]  /*0330*/  LDC R129, c[0x0][0x398] ;  /* 0x0000e600ff817b82 */ /* 0x000e620000000800 */
[----:B----4-:R-:W-:Y:S01]  /*0340*/  @!P1 ISETP.NE.U32.AND P0, PT, R2, RZ, PT ;  /* 0x000000ff0200920c */ /* 0x010fe20003f05070 */
[----:B-----5:R-:W-:Y:S01]  /*0350*/  @P1 IMAD.IADD R56, R0, 0x1, -R10 ;  /* 0x0000000100381824 */ /* 0x020fe200078e0a0a */
[----:B------:R-:W-:Y:S01]  /*0360*/  ULDC UR5, c[0x0][0x2c8] ;  /* 0x0000b20000057ab9 */ /* 0x000fe20000000800 */
[----:B------:R-:W3:Y:S01]  /*0370*/  S2R R126, SR_TID.X ;  /* 0x00000000007e7919 */ /* 0x000ee20000002100 */
[----:B------:R-:W-:Y:S01]  /*0380*/  @!P1 ISETP.NE.AND.EX P0, PT, R3, RZ, PT, P0 ;  /* 0x000000ff0300920c */ /* 0x000fe20003f05300 */
[----:B------:R-:W-:-:S03]  /*0390*/  UIADD3 UR5, UR5, 0xff, URZ ;  /* 0x000000ff05057890 */ /* 0x000fc6000fffe03f */
[----:B------:R-:W-:Y:S01]  /*03a0*/  @!P1 SEL R0, R5, RZ, P0 ;  /* 0x000000ff05009207 */ /* 0x000fe20000000000 */
[----:B------:R-:W-:-:S03]  /*03b0*/  USHF.R.S32.HI UR4, URZ, 0x1f, UR5 ;  /* 0x0000001f3f047899 */ /* 0x000fc60008011405 */
[----:B------:R-:W-:Y:S01]  /*03c0*/  @!P1 IADD3 R56, R0, R4, -R10 ;  /* 0x0000000400389210 */ /* 0x000fe20007ffe80a */
[----:B------:R-:W-:Y:S01]  /*03d0*/  ULEA.HI UR4, UR4, UR5, URZ, 0x8 ;  /* 0x0000000504047291 */ /* 0x000fe2000f8f403f */
[----:B------:R-:W-:-:S03]  /*03e0*/  IADD3 R0, -R244, 0x13f, R121 ;  /* 0x0000013ff4007810 */ /* 0x000fc60007ffe179 */
        /* <DEDUP_REMOVED lines=11> */
[----:B---3--:R-:W-:Y:S05]  /*04a0*/  @P0 BRA `(.L_x_769) ;  /* 0x00000004004c0947 */ /* 0x008fea0003800000 */
[----:B------:R-:W-:Y:S01]  /*04b0*/  ISETP.NE.AND P0, PT, R237, -0x1, PT ;  /* 0xffffffffed00780c */ /* 0x000fe20003f05270 */
[----:B------:R-:W1:Y:S01]  /*04c0*/  LDC.64 R10, c[0x0][0x298] ;  /* 0x0000a600ff0a7b82 */ /* 0x000e620000000a00 */
[----:B------:R-:W-:Y:S01]  /*04d0*/  SHF.R.S32.HI R13, RZ, 0x1f, R126 ;  /* 0x0000001fff0d7819 */ /* 0x000fe2000001147e */
[----:B------:R-:W-:Y:S01]  /*04e0*/  ULDC UR4, c[0x0][0x2d0] ;  /* 0x0000b40000047ab9 */ /* 0x000fe20000000800 */
[----:B------:R-:W-:Y:S01]  /*04f0*/  ULDC UR6, c[0x0][0x270] ;  /* 0x00009c0000067ab9 */ /* 0x000fe20000000800 */
[----:B------:R-:W-:Y:S01]  /*0500*/  ULDC UR5, c[0x0][0x2c4] ;  /* 0x0000b10000057ab9 */ /* 0x000fe20000000800 */
[----:B------:R-:W-:Y:S01]  /*0510*/  LEA.HI R13, R13, R126, RZ, 0x2 ;  /* 0x0000007e0d0d7211 */ /* 0x000fe200078f10ff */
[----:B------:R-:W-:Y:S03]  /*0520*/  BSSY B0, `(.L_x_770) ;  /* 0x0000032000007945 */ /* 0x000fe60003800000 */
[----:B--2---:R-:W-:-:S03]  /*0530*/  LOP3.LUT R6, R13, 0xfffffffc, RZ, 0xc0, !PT ;  /* 0xfffffffc0d067812 */ /* 0x004fc600078ec0ff */
[----:B------:R-:W2:Y:S01]  /*0540*/  @!P0 LDC.64 R4, c[0x0][0x290] ;  /* 0x0000a400ff048b82 */ /* 0x000ea20000000a00 */
[----:B------:R-:W-:Y:S01]  /*0550*/  @!P0 SHF.R.S32.HI R0, RZ, 0x1f, R22 ;  /* 0x0000001fff008819 */ /* 0x000fe20000011416 */
[----:B------:R-:W-:Y:S02]  /*0560*/  IMAD.IADD R14, R126, 0x1, -R6 ;  /* 0x000000017e0e7824 */ /* 0x000fe400078e0a06 */
[----:B------:R-:W-:-:S03]  /*0570*/  IMAD.IADD R6, R244, 0x1, -R121 ;  /* 0x00000001f4067824 */ /* 0x000fc600078e0a79 */
[----:B------:R-:W-:Y:S01]  /*0580*/  ISETP.NE.AND P3, PT, R14, RZ, PT ;  /* 0x000000ff0e00720c */ /* 0x000fe20003f65270 */
        /* <DEDUP_REMOVED lines=11> */
[----:B------:R-:W-:Y:S01]  /*0640*/  IMAD R0, R22, UR6, R28 ;  /* 0x0000000616007c24 */ /* 0x000fe2000f8e021c */
[----:B------:R-:W-:Y:S01]  /*0650*/  ISETP.GE.AND P1, PT, R2, UR4, PT ;  /* 0x0000000402007c0c */ /* 0x000fe2000bf26270 */
[C---:B------:R-:W-:Y:S01]  /*0660*/  IMAD R4, R121.reuse, R11, R4 ;  /* 0x0000000b79047224 */ /* 0x040fe200078e0204 */
[----:B------:R-:W-:Y:S01]  /*0670*/  SHF.R.S32.HI R8, RZ, 0x1f, R28 ;  /* 0x0000001fff087819 */ /* 0x000fe2000001141c */
[----:B------:R-:W-:-:S04]  /*0680*/  IMAD.WIDE.U32 R2, R121, R10, R2 ;  /* 0x0000000a79027225 */ /* 0x000fc800078e0002 */
[----:B------:R-:W-:Y:S01]  /*0690*/  @!P0 IMAD.IADD R7, R9, 0x1, R12 ;  /* 0x0000000109078824 */ /* 0x000fe200078e020c */
[----:B------:R-:W-:Y:S01]  /*06a0*/  IADD3 R2, P2, R5, R2, RZ ;  /* 0x0000000205027210 */ /* 0x000fe20007f5e0ff */
[----:B------:R-:W-:Y:S01]  /*06b0*/  IMAD R15, R0, UR5, R121 ;  /* 0x00000005000f7c24 */ /* 0x000fe2000f8e0279 */
[----:B------:R-:W-:Y:S01]  /*06c0*/  SHF.R.S32.HI R0, RZ, 0x2, R13 ;  /* 0x00000002ff007819 */ /* 0x000fe2000001140d */
[----:B------:R-:W-:Y:S01]  /*06d0*/  ULDC.64 UR4, c[0x0][0x2a0] ;  /* 0x0000a80000047ab9 */ /* 0x000fe20000000a00 */
[----:B------:R-:W-:Y:S01]  /*06e0*/  IADD3.X R3, R7, R3, R4, P2, !PT ;  /* 0x0000000307037210 */ /* 0x000fe200017fe404 */
[----:B------:R-:W-:Y:S01]  /*06f0*/  IMAD R5, R8, UR4, RZ ;  /* 0x0000000408057c24 */ /* 0x000fe2000f8e02ff */
[CC--:B------:R-:W-:Y:S02]  /*0700*/  ISETP.GE.OR P2, PT, R0.reuse, R6.reuse, P1 ;  /* 0x000000060000720c */ /* 0x0c0fe40000f46670 */
[C---:B------:R-:W-:Y:S02]  /*0710*/  IADD3 R13, R0.reuse, 0x20, RZ ;  /* 0x00000020000d7810 */ /* 0x040fe40007ffe0ff */
[----:B------:R-:W-:-:S02]  /*0720*/  ISETP.GE.OR P3, PT, R0, R6, P3 ;  /* 0x000000060000720c */ /* 0x000fc40001f66670 */
[CC--:B------:R-:W-:Y:S02]  /*0730*/  ISETP.GE.AND P0, PT, R13.reuse, R6.reuse, PT ;  /* 0x000000060d00720c */ /* 0x0c0fe40003f06270 */
[----:B------:R-:W-:Y:S01]  /*0740*/  ISETP.GE.OR P4, PT, R13, R6, P1 ;  /* 0x000000060d00720c */ /* 0x000fe20000f86670 */
[C---:B------:R-:W-:Y:S01]  /*0750*/  IMAD R6, R28.reuse, UR5, R5 ;  /* 0x000000051c067c24 */ /* 0x040fe2000f8e0205 */
[----:B------:R-:W-:Y:S01]  /*0760*/  IADD3 R12, P1, R15, R0, RZ ;  /* 0x000000000f0c7210 */ /* 0x000fe20007f3e0ff */
        /* <DEDUP_REMOVED lines=8> */
[----:B------:R-:W-:-:S05]  /*07f0*/  IMAD R8, R0, R11, R8 ;  /* 0x0000000b00087224 */ /* 0x000fca00078e0208 */
[----:B------:R-:W-:Y:S02]  /*0800*/  IADD3 R7, R7, R8, RZ ;  /* 0x0000000807077210 */ /* 0x000fe40007ffe0ff */
[----:B------:R-:W-:-:S04]  /*0810*/  LEA R8, P2, R6, UR4, 0x1 ;  /* 0x0000000406087c11 */ /* 0x000fc8000f8408ff */
[----:B------:R-:W-:-:S05]  /*0820*/  LEA.HI.X R9, R6, UR5, R7, 0x1, P2 ;  /* 0x0000000506097c11 */ /* 0x000fca00090f0c07 */
[----:B------:R1:W-:Y:S04]  /*0830*/  STG.E.128 desc[UR12][R8.64], RZ ;  /* 0x000000ff08007986 */ /* 0x0003e8000c101d0c */
.L_x_771:
[----:B------:R-:W-:Y:S05]  /*0840*/  BSYNC B0 ;  /* 0x0000000000007941 */ /* 0x000fea0003800000 */
.L_x_770:
[----:B------:R-:W-:Y:S04]  /*0850*/  BSSY B0, `(.L_x_772) ;  /* 0x000000d000007945 */ /* 0x000fe80003800000 */
[----:B------:R-:W-:Y:S05]  /*0860*/  @P4 BRA `(.L_x_773) ;  /* 0x00000000002c4947 */ /* 0x000fea0003800000 */
[----:B------:R-:W-:Y:S01]  /*0870*/  IADD3 R6, P2, R0, 0x20, RZ ;  /* 0x0000002000067810 */ /* 0x000fe20007f5e0ff */
[----:B------:R-:W-:Y:S01]  /*0880*/  ULDC.64 UR4, c[0x0][0x280] ;  /* 0x0000a00000047ab9 */ /* 0x000fe20000000a00 */
[----:B------:R-:W-:Y:S02]  /*0890*/  MOV R2, R4 ;  /* 0x0000000400027202 */ /* 0x000fe40000000f00 */
[----:B------:R-:W-:-:S03]  /*08a0*/  IADD3.X R0, RZ, R13, RZ, P2, !PT ;  /* 0x0000000dff007210 */ /* 0x000fc600017fe4ff */
[----:B------:R-:W-:-:S04]  /*08b0*/  IMAD.WIDE.U32 R4, R6, R10, R2 ;  /* 0x0000000a06047225 */ /* 0x000fc800078e0002 */
[----:B------:R-:W-:Y:S01]  /*08c0*/  IMAD R0, R0, R10, RZ ;  /* 0x0000000a00007224 */ /* 0x000fe200078e02ff */
[----:B------:R-:W-:-:S03]  /*08d0*/  LEA R2, P2, R4, UR4, 0x1 ;  /* 0x0000000404027c11 */ /* 0x000fc6000f8408ff */
[----:B------:R-:W-:-:S05]  /*08e0*/  IMAD R0, R6, R11, R0 ;  /* 0x0000000b06007224 */ /* 0x000fca00078e0200 */
[----:B------:R-:W-:-:S04]  /*08f0*/  IADD3 R0, R5, R0, RZ ;  /* 0x0000000005007210 */ /* 0x000fc80007ffe0ff */
[----:B------:R-:W-:-:S05]  /*0900*/  LEA.HI.X R3, R4, UR5, R0, 0x1, P2 ;  /* 0x0000000504037c11 */ /* 0x000fca00090f0c00 */
[----:B------:R2:W-:Y:S02]  /*0910*/  STG.E.128 desc[UR12][R2.64], RZ ;  /* 0x000000ff02007986 */ /* 0x0005e4000c101d0c */
.L_x_773:
[----:B------:R-:W-:Y:S05]  /*0920*/  BSYNC B0 ;  /* 0x0000000000007941 */ /* 0x000fea0003800000 */
.L_x_772:
[----:B------:R-:W-:Y:S01]  /*0930*/  ULDC.64 UR4, c[0x0][0x2b0] ;  /* 0x0000ac0000047ab9 */ /* 0x000fe20000000a00 */
[----:B------:R-:W-:Y:S02]  /*0940*/  ISETP.NE.OR P0, PT, R14, RZ, P0 ;  /* 0x000000ff0e00720c */ /* 0x000fe40000705670 */
[----:B------:R-:W-:Y:S02]  /*0950*/  LEA.HI.X.SX32 R0, R15, R13, 0x1, P1 ;  /* 0x0000000d0f007211 */ /* 0x000fe400008f0eff */
[----:B--2---:R-:W-:-:S04]  /*0960*/  LEA R2, P1, R12, UR4, 0x2 ;  /* 0x000000040c027c11 */ /* 0x004fc8000f8210ff */
[----:B------:R-:W-:Y:S01]  /*0970*/  LEA.HI.X R3, R12, UR5, R0, 0x2, P1 ;  /* 0x000000050c037c11 */ /* 0x000fe200088f1400 */
[----:B------:R-:W-:-:S05]  /*0980*/  @!P3 IMAD.MOV.U32 R0, RZ, RZ, 0x7f800000 ;  /* 0x7f800000ff00b424 */ /* 0x000fca00078e00ff */
[----:B------:R2:W-:Y:S01]  /*0990*/  @!P3 STG.E desc[UR12][R2.64], R0 ;  /* 0x000000000200b986 */ /* 0x0005e2000c10190c */
[----:B------:R-:W-:Y:S05]  /*09a0*/  @P0 EXIT ;  /* 0x000000000000094d */ /* 0x000fea0003800000 */
[----:B--2---:R-:W-:-:S05]  /*09b0*/  MOV R0, 0x7f800000 ;  /* 0x7f80000000007802 */ /* 0x004fca0000000f00 */
[----:B------:R-:W-:Y:S01]  /*09c0*/  STG.E desc[UR12][R2.64+0x80], R0 ;  /* 0x0000800002007986 */ /* 0x000fe2000c10190c */
[----:B------:R-:W-:Y:S05]  /*09d0*/  EXIT ;  /* 0x000000000000794d */ /* 0x000fea0003800000 */
.L_x_769:
        /* <DEDUP_REMOVED lines=8> */
[----:B------:R-:W-:Y:S01]  /*0a60*/  ISETP.NE.U32.AND P0, PT, RZ, UR4, PT ;  /* 0x00000004ff007c0c */ /* 0x000fe2000bf05070 */
[----:B------:R-:W-:Y:S01]  /*0a70*/  IMAD.MOV.U32 R0, RZ, RZ, RZ ;  /* 0x000000ffff007224 */ /* 0x000fe200078e00ff */
[----:B------:R-:W-:Y:S02]  /*0a80*/  PLOP3.LUT P6, PT, PT, PT, PT, 0x8, 0x0 ;  /* 0x000000000000781c */ /* 0x000fe40003fce170 */
[----:B------:R-:W-:Y:S01]  /*0a90*/  ISETP.NE.AND.EX P0, PT, RZ, UR5, PT, P0 ;  /* 0x00000005ff007c0c */ /* 0x000fe2000bf05300 */
[----:B-1----:R-:W-:-:S12]  /*0aa0*/  IMAD.MOV.U32 R3, RZ, RZ, RZ ;  /* 0x000000ffff037224 */ /* 0x002fd800078e00ff */
[----:B------:R-:W-:Y:S05]  /*0ab0*/  @!P0 BRA `(.L_x_774) ;  /* 0x00000000002c8947 */ /* 0x000fea0003800000 */
[----:B------:R-:W1:Y:S01]  /*0ac0*/  LDC.64 R4, c[0x0][0x378] ;  /* 0x0000de00ff047b82 */ /* 0x000e620000000a00 */
[----:B------:R-:W-:-:S05]  /*0ad0*/  SHF.R.S32.HI R0, RZ, 0x1f, R22 ;  /* 0x0000001fff007819 */ /* 0x000fca0000011416 */
[-C--:B-1----:R-:W-:Y:S02]  /*0ae0*/  IMAD R0, R0, R4.reuse, RZ ;  /* 0x0000000400007224 */ /* 0x082fe400078e02ff */
[----:B------:R-:W-:-:S04]  /*0af0*/  IMAD.WIDE.U32 R2, R22, R4, RZ ;  /* 0x0000000416027225 */ /* 0x000fc800078e00ff */
[----:B------:R-:W-:-:S04]  /*0b00*/  IMAD R5, R22, R5, R0 ;  /* 0x0000000516057224 */ /* 0x000fc800078e0200 */
[----:B------:R-:W-:Y:S01]  /*0b10*/  IMAD.IADD R0, R3, 0x1, R5 ;  /* 0x0000000103007824 */ /* 0x000fe200078e0205 */
[----:B------:R-:W-:-:S04]  /*0b20*/  LEA R3, P0, R2, UR4, 0x2 ;  /* 0x0000000402037c11 */ /* 0x000fc8000f8010ff */
[----:B------:R-:W-:Y:S02]  /*0b30*/  SHF.L.U64.HI R0, R2, 0x2, R0 ;  /* 0x0000000202007819 */ /* 0x000fe40000010200 */
[----:B------:R-:W-:Y:S02]  /*0b40*/  ISETP.NE.U32.AND P6, PT, R3, RZ, PT ;  /* 0x000000ff0300720c */ /* 0x000fe40003fc5070 */
[----:B------:R-:W-:-:S04]  /*0b50*/  IADD3.X R0, R0, UR5, RZ, P0, !PT ;  /* 0x0000000500007c10 */ /* 0x000fc800087fe4ff */
[----:B------:R-:W-:-:S13]  /*0b60*/  ISETP.NE.AND.EX P6, PT, R0, RZ, PT, P6 ;  /* 0x000000ff0000720c */ /* 0x000fda0003fc5360 */
.L_x_774:
[----:B------:R-:W-:Y:S02]  /*0b70*/  MOV R226, R3 ;  /* 0x0000000300e27202 */ /* 0x000fe40000000f00 */
[----:B------:R-:W-:Y:S01]  /*0b80*/  MOV R227, R0 ;  /* 0x0000000000e37202 */ /* 0x000fe20000000f00 */
[----:B------:R-:W-:Y:S06]  /*0b90*/  @!P6 BRA `(.L_x_775) ;  /* 0x000000040050e947 */ /* 0x000fec0003800000 */
[----:B------:R-:W2:Y:S01]  /*0ba0*/  LDC R19, c[0x0][0x380] ;  /* 0x0000e000ff137b82 */ /* 0x000ea20000000800 */
[----:B------:R-:W-:Y:S01]  /*0bb0*/  LEA R5, R231, 0xffffff00, 0x8 ;  /* 0xffffff00e7057811 */ /* 0x000fe200078e40ff */
[----:B------:R-:W-:-:S03]  /*0bc0*/  ULDC.64 UR4, c[0x0][0x230] ;  /* 0x00008c0000047ab9 */ /* 0x000fc60000000a00 */
[----:B------:R-:W-:-:S03]  /*0bd0*/  IABS R4, R5 ;  /* 0x0000000500047213 */ /* 0x000fc60000000000 */
[----:B------:R-:W1:Y:S01]  /*0be0*/  LDC R12, c[0x0][0x278] ;  /* 0x00009e00ff0c7b82 */ /* 0x000e620000000800 */
[----:B------:R-:W-:-:S07]  /*0bf0*/  IABS R8, R28 ;  /* 0x0000001c00087213 */ /* 0x000fce0000000000 */
[----:B------:R-:W3:Y:S01]  /*0c00*/  LDC.64 R68, c[0x0][0x248] ;  /* 0x00009200ff447b82 */ /* 0x000ee20000000a00 */
[----:B--2---:R-:W-:-:S07]  /*0c10*/  IABS R6, R19 ;  /* 0x0000001300067213 */ /* 0x004fce0000000000 */
[----:B-----5:R-:W2:Y:S01]  /*0c20*/  LDC.64 R10, c[0x0][0x238] ;  /* 0x00008e00ff0a7b82 */ /* 0x020ea20000000a00 */
[----:B------:R-:W4:Y:S08]  /*0c30*/  I2F.RP R2, R6 ;  /* 0x0000000600027306 */ /* 0x000f300000209400 */
[----:B----4-:R-:W4:Y:S02]  /*0c40*/  MUFU.RCP R2, R2 ;  /* 0x0000000200027308 */ /* 0x010f240000001000 */
[----:B----4-:R-:W-:-:S06]  /*0c50*/  IADD3 R2, R2, 0xffffffe, RZ ;  /* 0x0ffffffe02027810 */ /* 0x010fcc0007ffe0ff */
[----:B------:R-:W4:Y:S02]  /*0c60*/  F2I.FTZ.U32.TRUNC.NTZ R3, R2 ;  /* 0x0000000200037305 */ /* 0x000f24000021f000 */
[----:B----4-:R-:W-:Y:S01]  /*0c70*/  IMAD.MOV R0, RZ, RZ, -R3 ;  /* 0x000000ffff007224 */ /* 0x010fe200078e0a03 */
[----:B------:R-:W-:-:S03]  /*0c80*/  MOV R2, RZ ;  /* 0x000000ff00027202 */ /* 0x000fc60000000f00 */
[----:B------:R-:W-:-:S04]  /*0c90*/  IMAD R0, R0, R6, RZ ;  /* 0x0000000600007224 */ /* 0x000fc800078e02ff */
[----:B------:R-:W-:-:S04]  /*0ca0*/  IMAD.HI.U32 R0, R3, R0, R2 ;  /* 0x0000000003007227 */ /* 0x000fc800078e0002 */
[----:B------:R-:W-:-:S04]  /*0cb0*/  IMAD.MOV.U32 R3, RZ, RZ, R4 ;  /* 0x000000ffff037224 */ /* 0x000fc800078e0004 */
        /* <DEDUP_REMOVED lines=10> */
[----:B------:R-:W-:-:S05]  /*0d60*/  @P2 VIADD R0, R0, 0x1 ;  /* 0x0000000100002836 */ /* 0x000fca0000000000 */
[----:B------:R-:W-:-:S05]  /*0d70*/  MOV R4, R0 ;  /* 0x0000000000047202 */ /* 0x000fca0000000f00 */
[----:B------:R-:W-:Y:S01]  /*0d80*/  @!P0 IMAD.MOV R4, RZ, RZ, -R4 ;  /* 0x000000ffff048224 */ /* 0x000fe200078e0a04 */
[----:B------:R-:W-:-:S05]  /*0d90*/  @!P1 LOP3.LUT R4, RZ, R19, RZ, 0x33, !PT ;  /* 0x00000013ff049212 */ /* 0x000fca00078e33ff */
[----:B------:R-:W-:-:S05]  /*0da0*/  IMAD.WIDE R2, R4, 0x4, R226 ;  /* 0x0000000404027825 */ /* 0x000fca00078e02e2 */
[----:B------:R4:W2:Y:S01]  /*0db0*/  LDG.E R6, desc[UR12][R2.64] ;  /* 0x0000000c02067981 */ /* 0x0008a2000c1e1900 */
[----:B-1----:R-:W-:-:S04]  /*0dc0*/  IABS R7, R12 ;  /* 0x0000000c00077213 */ /* 0x002fc80000000000 */
[----:B----4-:R-:W1:Y:S08]  /*0dd0*/  I2F.RP R2, R7 ;  /* 0x0000000700027306 */ /* 0x010e700000209400 */
[----:B-1----:R-:W1:Y:S02]  /*0de0*/  MUFU.RCP R2, R2 ;  /* 0x0000000200027308 */ /* 0x002e640000001000 */
[----:B-1----:R-:W-:-:S06]  /*0df0*/  IADD3 R2, R2, 0xffffffe, RZ ;  /* 0x0ffffffe02027810 */ /* 0x002fcc0007ffe0ff */
[----:B------:R-:W1:Y:S02]  /*0e00*/  F2I.FTZ.U32.TRUNC.NTZ R3, R2 ;  /* 0x0000000200037305 */ /* 0x000e64000021f000 */
[----:B-1----:R-:W-:Y:S01]  /*0e10*/  IMAD.MOV R0, RZ, RZ, -R3 ;  /* 0x000000ffff007224 */ /* 0x002fe200078e0a03 */
        /* <DEDUP_REMOVED lines=13> */
[----:B------:R-:W-:Y:S01]  /*0ef0*/  ISETP.GE.AND P0, PT, R2, RZ, PT ;  /* 0x000000ff0200720c */ /* 0x000fe20003f06270 */
[----:B------:R-:W-:-:S04]  /*0f00*/  IMAD.MOV R2, RZ, RZ, -R4 ;  /* 0x000000ffff027224 */ /* 0x000fc800078e0a04 */
[----:B------:R-:W-:Y:S02]  /*0f10*/  IMAD R19, R19, R2, R5 ;  /* 0x0000000213137224 */ /* 0x000fe400078e0205 */
[----:B------:R-:W-:-:S03]  /*0f20*/  @P2 IADD3 R0, R0, 0x1, RZ ;  /* 0x0000000100002810 */ /* 0x000fc60007ffe0ff */
[----:B------:R-:W-:-:S03]  /*0f30*/  SHF.R.S32.HI R23, RZ, 0x1f, R19 ;  /* 0x0000001fff177819 */ /* 0x000fc60000011413 */
[----:B------:R-:W-:Y:S01]  /*0f40*/  @!P0 IMAD.MOV R0, RZ, RZ, -R0 ;  /* 0x000000ffff008224 */ /* 0x000fe200078e0a00 */
[----:B------:R-:W-:Y:S01]  /*0f50*/  @!P1 LOP3.LUT R0, RZ, R12, RZ, 0x33, !PT ;  /* 0x0000000cff009212 */ /* 0x000fe200078e33ff */
[----:B---3--:R-:W-:-:S03]  /*0f60*/  IMAD R4, R23, R68, RZ ;  /* 0x0000004417047224 */ /* 0x008fc600078e02ff */
[----:B------:R-:W-:Y:S01]  /*0f70*/  SHF.R.S32.HI R20, RZ, 0x1f, R0 ;  /* 0x0000001fff147819 */ /* 0x000fe20000011400 */
[----:B------:R-:W-:Y:S01]  /*0f80*/  IMAD R4, R19, R69, R4 ;  /* 0x0000004513047224 */ /* 0x000fe200078e0204 */
[----:B------:R-:W-:Y:S02]  /*0f90*/  MOV R18, R0 ;  /* 0x0000000000127202 */ /* 0x000fe40000000f00 */
[----:B--2---:R-:W-:Y:S01]  /*0fa0*/  SHF.R.S32.HI R7, RZ, 0x1f, R6 ;  /* 0x0000001fff077819 */ /* 0x004fe20000011406 */
[----:B------:R-:W-:-:S04]  /*0fb0*/  IMAD.WIDE.U32 R8, R6, UR4, RZ ;  /* 0x0000000406087c25 */ /* 0x000fc8000f8e00ff */
[C---:B------:R-:W-:Y:S02]  /*0fc0*/  IMAD R3, R7.reuse, UR4, RZ ;  /* 0x0000000407037c24 */ /* 0x040fe4000f8e02ff */
[-C--:B------:R-:W-:Y:S02]  /*0fd0*/  IMAD R5, R7, R10.reuse, RZ ;  /* 0x0000000a07057224 */ /* 0x080fe400078e02ff */
[C---:B------:R-:W-:Y:S01]  /*0fe0*/  IMAD R2, R6.reuse, UR5, R3 ;  /* 0x0000000506027c24 */ /* 0x040fe2000f8e0203 */
[----:B------:R-:W-:Y:S01]  /*0ff0*/  ULDC.64 UR4, c[0x0][0x260] ;  /* 0x0000980000047ab9 */ /* 0x000fe20000000a00 */
[C---:B------:R-:W-:Y:S02]  /*1000*/  IMAD R5, R6.reuse, R11, R5 ;  /* 0x0000000b06057224 */ /* 0x040fe400078e0205 */
[----:B------:R-:W-:Y:S01]  /*1010*/  IMAD.WIDE.U32 R6, R6, R10, RZ ;  /* 0x0000000a06067225 */ /* 0x000fe200078e00ff */
[----:B------:R-:W-:-:S03]  /*1020*/  IADD3 R3, R9, R2, RZ ;  /* 0x0000000209037210 */ /* 0x000fc60007ffe0ff */
[----:B------:R-:W-:Y:S01]  /*1030*/  IMAD.MOV.U32 R2, RZ, RZ, R8 ;  /* 0x000000ffff027224 */ /* 0x000fe200078e0008 */
[----:B------:R-:W-:Y:S01]  /*1040*/  IADD3 R17, R7, R5, RZ ;  /* 0x0000000507117210 */ /* 0x000fe20007ffe0ff */
[----:B------:R-:W-:Y:S02]  /*1050*/  IMAD.MOV.U32 R8, RZ, RZ, R6 ;  /* 0x000000ffff087224 */ /* 0x000fe400078e0006 */
[----:B------:R-:W-:-:S05]  /*1060*/  IMAD.WIDE.U32 R2, R19, R68, R2 ;  /* 0x0000004413027225 */ /* 0x000fca00078e0002 */
[----:B------:R-:W-:Y:S01]  /*1070*/  IADD3 R3, R3, R4, RZ ;  /* 0x0000000403037210 */ /* 0x000fe20007ffe0ff */
[----:B------:R-:W-:Y:S02]  /*1080*/  IMAD R4, R20, UR4, RZ ;  /* 0x0000000414047c24 */ /* 0x000fe4000f8e02ff */
[----:B------:R-:W-:-:S04]  /*1090*/  IMAD.WIDE.U32 R2, R0, UR4, R2 ;  /* 0x0000000400027c25 */ /* 0x000fc8000f8e0002 */
[----:B------:R-:W-:Y:S01]  /*10a0*/  IMAD R4, R0, UR5, R4 ;  /* 0x0000000500047c24 */ /* 0x000fe2000f8e0204 */
[----:B------:R-:W-:-:S03]  /*10b0*/  MOV R16, R2 ;  /* 0x0000000200107202 */ /* 0x000fc60000000f00 */
[----:B------:R-:W-:Y:S01]  /*10c0*/  IMAD.IADD R21, R3, 0x1, R4 ;  /* 0x0000000103157824 */ /* 0x000fe200078e0204 */
[----:B------:R-:W-:Y:S06]  /*10d0*/  BRA `(.L_x_776) ;  /* 0x0000000400387947 */ /* 0x000fec0003800000 */
.L_x_775:
[----:B--2---:R-:W1:Y:S01]  /*10e0*/  LDC R6, c[0x0][0x278] ;  /* 0x00009e00ff067b82 */ /* 0x004e620000000800 */
[----:B------:R-:W-:Y:S02]  /*10f0*/  IABS R4, R28 ;  /* 0x0000001c00047213 */ /* 0x000fe40000000000 */
[----:B------:R-:W-:Y:S02]  /*1100*/  ISETP.NE.AND P3, PT, R12, -0x1, PT ;  /* 0xffffffff0c00780c */ /* 0x000fe40003f65270 */
[----:B------:R-:W-:-:S03]  /*1110*/  LEA R19, R231, 0xffffff00, 0x8 ;  /* 0xffffff00e7137811 */ /* 0x000fc600078e40ff */
[----:B------:R-:W2:Y:S01]  /*1120*/  LDC.64 R14, c[0x0][0x260] ;  /* 0x00009800ff0e7b82 */ /* 0x000ea20000000a00 */
[----:B------:R-:W-:-:S07]  /*1130*/  SHF.R.S32.HI R23, RZ, 0x1f, R19 ;  /* 0x0000001fff177819 */ /* 0x000fce0000011413 */
[----:B------:R-:W3:Y:S01]  /*1140*/  @P3 LDC.64 R68, c[0x0][0x248] ;  /* 0x00009200ff443b82 */ /* 0x000ee20000000a00 */
[----:B-1----:R-:W-:-:S07]  /*1150*/  IABS R5, R6 ;  /* 0x0000000600057213 */ /* 0x002fce0000000000 */
[----:B------:R-:W1:Y:S01]  /*1160*/  @P3 LDC.64 R16, c[0x0][0x250] ;  /* 0x00009400ff103b82 */ /* 0x000e620000000a00 */
[----:B------:R-:W4:Y:S08]  /*1170*/  I2F.RP R2, R5 ;  /* 0x0000000500027306 */ /* 0x000f300000209400 */
[----:B----4-:R-:W4:Y:S02]  /*1180*/  MUFU.RCP R2, R2 ;  /* 0x0000000200027308 */ /* 0x010f240000001000 */
[----:B----4-:R-:W-:-:S06]  /*1190*/  VIADD R2, R2, 0xffffffe ;  /* 0x0ffffffe02027836 */ /* 0x010fcc0000000000 */
[----:B------:R-:W4:Y:S02]  /*11a0*/  F2I.FTZ.U32.TRUNC.NTZ R3, R2 ;  /* 0x0000000200037305 */ /* 0x000f24000021f000 */
[----:B----4-:R-:W-:Y:S01]  /*11b0*/  IMAD.MOV R0, RZ, RZ, -R3 ;  /* 0x000000ffff007224 */ /* 0x010fe200078e0a03 */
[----:B------:R-:W-:-:S03]  /*11c0*/  MOV R2, RZ ;  /* 0x000000ff00027202 */ /* 0x000fc60000000f00 */
[----:B------:R-:W-:-:S04]  /*11d0*/  IMAD R0, R0, R5, RZ ;  /* 0x0000000500007224 */ /* 0x000fc800078e02ff */
[----:B------:R-:W-:-:S04]  /*11e0*/  IMAD.HI.U32 R2, R3, R0, R2 ;  /* 0x0000000003027227 */ /* 0x000fc800078e0002 */
[----:B------:R-:W-:-:S04]  /*11f0*/  IMAD.MOV.U32 R3, RZ, RZ, R4 ;  /* 0x000000ffff037224 */ /* 0x000fc800078e0004 */
[----:B------:R-:W-:-:S04]  /*1200*/  IMAD.HI.U32 R4, R2, R3, RZ ;  /* 0x0000000302047227 */ /* 0x000fc800078e00ff */
[----:B------:R-:W-:Y:S02]  /*1210*/  IMAD.MOV R0, RZ, RZ, -R4 ;  /* 0x000000ffff007224 */ /* 0x000fe400078e0a04 */
[----:B------:R-:W-:Y:S02]  /*1220*/  @P3 IMAD.IADD R2, R10, 0x1, R12 ;  /* 0x000000010a023824 */ /* 0x000fe400078e020c */
[----:B------:R-:W-:-:S05]  /*1230*/  IMAD R0, R5, R0, R3 ;  /* 0x0000000005007224 */ /* 0x000fca00078e0203 */
[----:B------:R-:W-:-:S13]  /*1240*/  ISETP.GT.U32.AND P0, PT, R5, R0, PT ;  /* 0x000000000500720c */ /* 0x000fda0003f04070 */
[-C--:B------:R-:W-:Y:S02]  /*1250*/  @!P0 IADD3 R0, R0, -R5.reuse, RZ ;  /* 0x8000000500008210 */ /* 0x080fe40007ffe0ff */
[----:B------:R-:W-:Y:S02]  /*1260*/  @!P0 IADD3 R4, R4, 0x1, RZ ;  /* 0x0000000104048810 */ /* 0x000fe40007ffe0ff */
[----:B------:R-:W-:Y:S02]  /*1270*/  ISETP.GE.U32.AND P2, PT, R0, R5, PT ;  /* 0x000000050000720c */ /* 0x000fe40003f46070 */
[----:B------:R-:W-:Y:S02]  /*1280*/  LOP3.LUT R0, R28, R6, RZ, 0x3c, !PT ;  /* 0x000000061c007212 */ /* 0x000fe400078e3cff */
[----:B------:R-:W-:Y:S02]  /*1290*/  ISETP.NE.AND P0, PT, R6, RZ, PT ;  /* 0x000000ff0600720c */ /* 0x000fe40003f05270 */
[----:B------:R-:W-:Y:S01]  /*12a0*/  ISETP.GE.AND P1, PT, R0, RZ, PT ;  /* 0x000000ff0000720c */ /* 0x000fe20003f26270 */
[----:B---3--:R-:W-:-:S02]  /*12b0*/  @P3 IMAD R0, R2, R69, RZ ;  /* 0x0000004502003224 */ /* 0x008fc400078e02ff */
[----:B------:R-:W-:-:S04]  /*12c0*/  @P3 IMAD.WIDE.U32 R2, R2, R68, RZ ;  /* 0x0000004402023225 */ /* 0x000fc800078e00ff */
[----:B------:R-:W-:Y:S02]  /*12d0*/  @P2 VIADD R4, R4, 0x1 ;  /* 0x0000000104042836 */ /* 0x000fe40000000000 */
[----:B------:R-:W-:-:S03]  /*12e0*/  @P3 IMAD.IADD R3, R3, 0x1, R0 ;  /* 0x0000000103033824 */ /* 0x000fc600078e0200 */
[----:B------:R-:W-:-:S04]  /*12f0*/  MOV R7, R4 ;  /* 0x0000000400077202 */ /* 0x000fc80000000f00 */
[----:B------:R-:W-:Y:S01]  /*1300*/  @!P1 IADD3 R7, -R7, RZ, RZ ;  /* 0x000000ff07079210 */ /* 0x000fe20007ffe1ff */
[----:B-12---:R-:W-:Y:S06]  /*1310*/  @P3 BRA `(.L_x_777) ;  /* 0x0000000000303947 */ /* 0x006fec0003800000 */
        /* <DEDUP_REMOVED lines=11> */
[----:B------:R-:W-:-:S07]  /*13d0*/  IADD3 R3, R3, R4, RZ ;  /* 0x0000000403037210 */ /* 0x000fce0007ffe0ff */
.L_x_777:
[----:B------:R-:W-:Y:S01]  /*13e0*/  IMAD R0, R23, R68, RZ ;  /* 0x0000004417007224 */ /* 0x000fe200078e02ff */
[----:B------:R-:W-:Y:S01]  /*13f0*/  @!P0 LOP3.LUT R7, RZ, R6, RZ, 0x33, !PT ;  /* 0x00000006ff078212 */ /* 0x000fe200078e33ff */
[-C--:B------:R-:W-:Y:S01]  /*1400*/  IMAD.WIDE.U32 R2, R68, R19.reuse, R2 ;  /* 0x0000001344027225 */ /* 0x080fe200078e0002 */
[----:B------:R-:W-:Y:S02]  /*1410*/  @P3 IADD3 R6, R10, R12, RZ ;  /* 0x0000000c0a063210 */ /* 0x000fe40007ffe0ff */
[----:B------:R-:W-:Y:S01]  /*1420*/  SHF.R.S32.HI R20, RZ, 0x1f, R7 ;  /* 0x0000001fff147819 */ /* 0x000fe20000011407 */
[----:B------:R-:W-:Y:S01]  /*1430*/  IMAD R0, R69, R19, R0 ;  /* 0x0000001345007224 */ /* 0x000fe200078e0200 */
[----:B------:R-:W-:Y:S01]  /*1440*/  MOV R18, R7 ;  /* 0x0000000700127202 */ /* 0x000fe20000000f00 */
[----:B------:R-:W-:-:S03]  /*1450*/  @P3 IMAD.WIDE.U32 R4, R6, R16, RZ ;  /* 0x0000001006043225 */ /* 0x000fc600078e00ff */
[----:B------:R-:W-:Y:S01]  /*1460*/  IADD3 R3, R3, R0, RZ ;  /* 0x0000000003037210 */ /* 0x000fe20007ffe0ff */
[----:B------:R-:W-:Y:S01]  /*1470*/  IMAD R0, R20, R14, RZ ;  /* 0x0000000e14007224 */ /* 0x000fe200078e02ff */
[----:B------:R-:W-:Y:S01]  /*1480*/  @P3 MOV R8, R4 ;  /* 0x0000000400083202 */ /* 0x000fe20000000f00 */
[----:B------:R-:W-:Y:S02]  /*1490*/  @P3 IMAD R17, R6, R17, R5 ;  /* 0x0000001106113224 */ /* 0x000fe400078e0205 */
[----:B------:R-:W-:-:S04]  /*14a0*/  IMAD.WIDE.U32 R2, R7, R14, R2 ;  /* 0x0000000e07027225 */ /* 0x000fc800078e0002 */
[----:B------:R-:W-:Y:S01]  /*14b0*/  IMAD R0, R7, R15, R0 ;  /* 0x0000000f07007224 */ /* 0x000fe200078e0200 */
[----:B------:R-:W-:-:S04]  /*14c0*/  MOV R16, R2 ;  /* 0x0000000200107202 */ /* 0x000fc80000000f00 */
[----:B------:R-:W-:Y:S01]  /*14d0*/  IADD3 R21, R3, R0, RZ ;  /* 0x0000000003157210 */ /* 0x000fe20007ffe0ff */
[----:B------:R-:W-:Y:S06]  /*14e0*/  @P3 BRA `(.L_x_776) ;  /* 0x0000000000343947 */ /* 0x000fec0003800000 */
[----:B------:R-:W1:Y:S01]  /*14f0*/  LDC.64 R2, c[0x0][0x250] ;  /* 0x00009400ff027b82 */ /* 0x000e620000000a00 */
[----:B------:R-:W-:Y:S02]  /*1500*/  SHF.R.S32.HI R0, RZ, 0x1f, R10 ;  /* 0x0000001fff007819 */ /* 0x000fe4000001140a */
[----:B-----5:R-:W-:-:S05]  /*1510*/  SHF.R.S32.HI R4, RZ, 0x1f, R11 ;  /* 0x0000001fff047819 */ /* 0x020fca000001140b */
[----:B------:R-:W2:Y:S01]  /*1520*/  LDC.64 R6, c[0x0][0x238] ;  /* 0x00008e00ff067b82 */ /* 0x000ea20000000a00 */
[----:B-1----:R-:W-:-:S04]  /*1530*/  IMAD R0, R0, R2, RZ ;  /* 0x0000000200007224 */ /* 0x002fc800078e02ff */
[C---:B------:R-:W-:Y:S02]  /*1540*/  IMAD R0, R10.reuse, R3, R0 ;  /* 0x000000030a007224 */ /* 0x040fe400078e0200 */
[----:B------:R-:W-:-:S04]  /*1550*/  IMAD.WIDE.U32 R2, R10, R2, RZ ;  /* 0x000000020a027225 */ /* 0x000fc800078e00ff */
[----:B--2---:R-:W-:Y:S01]  /*1560*/  IMAD R4, R4, R6, RZ ;  /* 0x0000000604047224 */ /* 0x004fe200078e02ff */
[----:B------:R-:W-:-:S03]  /*1570*/  IADD3 R3, R3, R0, RZ ;  /* 0x0000000003037210 */ /* 0x000fc60007ffe0ff */
[C---:B------:R-:W-:Y:S02]  /*1580*/  IMAD R4, R11.reuse, R7, R4 ;  /* 0x000000070b047224 */ /* 0x040fe400078e0204 */
[----:B------:R-:W-:-:S05]  /*1590*/  IMAD.WIDE.U32 R2, R11, R6, R2 ;  /* 0x000000060b027225 */ /* 0x000fca00078e0002 */
[----:B------:R-:W-:Y:S02]  /*15a0*/  IADD3 R17, R3, R4, RZ ;  /* 0x0000000403117210 */ /* 0x000fe40007ffe0ff */
[----:B------:R-:W-:-:S07]  /*15b0*/  MOV R8, R2 ;  /* 0x0000000200087202 */ /* 0x000fce0000000f00 */
.L_x_776:
[----:B------:R-:W-:Y:S01]  /*15c0*/  ISETP.NE.AND P0, PT, R237, -0x1, PT ;  /* 0xffffffffed00780c */ /* 0x000fe20003f05270 */
[----:B------:R-:W1:Y:S01]  /*15d0*/  S2UR UR8, SR_CgaCtaId ;  /* 0x00000000000879c3 */ /* 0x000e620000008800 */
[----:B------:R-:W-:Y:S01]  /*15e0*/  SHF.R.S32.HI R27, RZ, 0x1f, R126 ;  /* 0x0000001fff1b7819 */ /* 0x000fe2000001147e */
[----:B------:R-:W-:Y:S01]  /*15f0*/  ULDC.64 UR4, c[0x0][0x258] ;  /* 0x0000960000047ab9 */ /* 0x000fe20000000a00 */
[----:B------:R-:W-:Y:S01]  /*1600*/  ULDC.64 UR6, c[0x0][0x268] ;  /* 0x00009a0000067ab9 */ /* 0x000fe20000000a00 */
[----:B------:R-:W-:Y:S01]  /*1610*/  VIADD R228, R231, 0xffffffff ;  /* 0xffffffffe7e47836 */ /* 0x000fe20000000000 */
[CC--:B------:R-:W-:Y:S01]  /*1620*/  LEA.HI R5, R27.reuse, R126.reuse, RZ, 0x2 ;  /* 0x0000007e1b057211 */ /* 0x0c0fe200078f10ff */
[----:B------:R-:W-:Y:S01]  /*1630*/  UMOV UR9, 0x400 ;  /* 0x0000040000097882 */ /* 0x000fe20000000000 */
[-C--:B------:R-:W-:Y:S01]  /*1640*/  LEA.HI R26, R27, R126.reuse, RZ, 0x3 ;  /* 0x0000007e1b1a7211 */ /* 0x080fe200078f18ff */
[----:B------:R-:W-:Y:S01]  /*1650*/  IMAD.SHL.U32 R57, R228, 0x100, RZ ;  /* 0x00000100e4397824 */ /* 0x000fe200078e00ff */
[----:B------:R-:W-:Y:S01]  /*1660*/  LOP3.LUT R0, R5, 0xfffffffc, RZ, 0xc0, !PT ;  /* 0xfffffffc05007812 */ /* 0x000fe200078ec0ff */
[----:B------:R-:W-:Y:S01]  /*1670*/  BSSY B0, `(.L_x_778) ;  /* 0x0000048000007945 */ /* 0x000fe20003800000 */
[----:B------:R-:W-:Y:S01]  /*1680*/  SHF.R.S32.HI R25, RZ, 0x3, R26 ;  /* 0x00000003ff197819 */ /* 0x000fe2000001141a */
[----:B------:R-:W2:Y:S01]  /*1690*/  @!P0 LDC.64 R6, c[0x0][0x228] ;  /* 0x00008a00ff068b82 */ /* 0x000ea20000000a00 */
[----:B------:R-:W-:Y:S01]  /*16a0*/  SHF.R.S32.HI R10, RZ, 0x2, R5 ;  /* 0x00000002ff0a7819 */ /* 0x000fe20000011405 */
[----:B------:R-:W-:Y:S01]  /*16b0*/  IMAD.IADD R0, R126, 0x1, -R0 ;  /* 0x000000017e007824 */ /* 0x000fe200078e0a00 */
[----:B------:R-:W-:Y:S01]  /*16c0*/  @!P0 SHF.R.S32.HI R4, RZ, 0x1f, R22 ;  /* 0x0000001fff048819 */ /* 0x000fe20000011416 */
[----:B------:R-:W-:Y:S01]  /*16d0*/  IMAD.SHL.U32 R2, R25, 0x40, RZ ;  /* 0x0000004019027824 */ /* 0x000fe200078e00ff */
[----:B------:R-:W-:Y:S01]  /*16e0*/  IADD3 R24, R10, 0x20, RZ ;  /* 0x000000200a187810 */ /* 0x000fe20007ffe0ff */
[----:B------:R-:W-:Y:S01]  /*16f0*/  IMAD.SHL.U32 R12, R0, 0x8, RZ ;  /* 0x00000008000c7824 */ /* 0x000fe200078e00ff */
[----:B------:R-:W-:Y:S01]  /*1700*/  LEA.HI R109, R27, R126, RZ, 0x5 ;  /* 0x0000007e1b6d7211 */ /* 0x000fe200078f28ff */
[----:B------:R-:W3:Y:S01]  /*1710*/  @P0 LDC.64 R14, c[0x0][0x240] ;  /* 0x00009000ff0e0b82 */ /* 0x000ee20000000a00 */
[----:B------:R-:W-:Y:S01]  /*1720*/  IMAD.IADD R0, R244, 0x1, -R121 ;  /* 0x00000001f4007824 */ /* 0x000fe200078e0a79 */
[----:B------:R-:W-:-:S02]  /*1730*/  LOP3.LUT R2, R2, 0xc0, RZ, 0xc0, !PT ;  /* 0x000000c002027812 */ /* 0x000fc400078ec0ff */
[----:B------:R-:W-:Y:S02]  /*1740*/  SHF.R.S32.HI R72, RZ, 0x5, R109 ;  /* 0x00000005ff487819 */ /* 0x000fe4000001146d */
[-C--:B------:R-:W-:Y:S02]  /*1750*/  ISETP.GE.AND P4, PT, R10, R0.reuse, PT ;  /* 0x000000000a00720c */ /* 0x080fe40003f86270 */
[----:B------:R-:W-:Y:S02]  /*1760*/  ISETP.GE.AND P3, PT, R24, R0, PT ;  /* 0x000000001800720c */ /* 0x000fe40003f66270 */
[----:B------:R-:W-:Y:S02]  /*1770*/  LEA.HI R0, R5, R10, RZ, 0x1 ;  /* 0x0000000a05007211 */ /* 0x000fe400078f08ff */
[----:B------:R-:W-:Y:S02]  /*1780*/  LOP3.LUT R3, R2, 0x18, R12, 0xf8, !PT ;  /* 0x0000001802037812 */ /* 0x000fe400078ef80c */
[----:B------:R-:W-:-:S02]  /*1790*/  SHF.R.U32.HI R2, RZ, 0x3, R2 ;  /* 0x00000003ff027819 */ /* 0x000fc40000011602 */
[----:B------:R-:W-:Y:S01]  /*17a0*/  LOP3.LUT R0, R0, 0x7fffffe, RZ, 0xc0, !PT ;  /* 0x07fffffe00007812 */ /* 0x000fe200078ec0ff */
[----:B--2---:R-:W-:Y:S01]  /*17b0*/  @!P0 IMAD R4, R4, R6, RZ ;  /* 0x0000000604048224 */ /* 0x004fe200078e02ff */
[----:B------:R-:W-:Y:S02]  /*17c0*/  LOP3.LUT R13, R3, R2, RZ, 0x3c, !PT ;  /* 0x00000002030d7212 */ /* 0x000fe400078e3cff */
[----:B------:R-:W-:Y:S01]  /*17d0*/  IADD3 R8, P1, R12, R8, RZ ;  /* 0x000000080c087210 */ /* 0x000fe20007f3e0ff */
[----:B------:R-:W-:Y:S01]  /*17e0*/  @!P0 IMAD R9, R22, R7, R4 ;  /* 0x0000000716098224 */ /* 0x000fe200078e0204 */
[----:B------:R-:W-:Y:S01]  /*17f0*/  IADD3 R16, P2, R12, R16, RZ ;  /* 0x000000100c107210 */ /* 0x000fe20007f5e0ff */
[----:B------:R-:W-:Y:S01]  /*1800*/  IMAD.IADD R0, R10, 0x1, -R0 ;  /* 0x000000010a007824 */ /* 0x000fe200078e0a00 */
[----:B-----5:R-:W-:Y:S01]  /*1810*/  SHF.R.S32.HI R11, RZ, 0x1f, R10 ;  /* 0x0000001fff0b7819 */ /* 0x020fe2000001140a */
[----:B---3--:R-:W-:Y:S01]  /*1820*/  @P0 IMAD.WIDE.U32 R2, R237, R14, RZ ;  /* 0x0000000eed020225 */ /* 0x008fe200078e00ff */
[----:B------:R-:W-:-:S03]  /*1830*/  SHF.R.S32.HI R14, RZ, 0x1f, R28 ;  /* 0x0000001fff0e7819 */ /* 0x000fc6000001141c */
[----:B------:R-:W-:-:S04]  /*1840*/  @!P0 IMAD.WIDE.U32 R6, R22, R6, RZ ;  /* 0x0000000616068225 */ /* 0x000fc800078e00ff */
[----:B------:R-:W-:Y:S02]  /*1850*/  IMAD R0, R72, 0x8, R0 ;  /* 0x0000000848007824 */ /* 0x000fe400078e0200 */
[----:B------:R-:W-:Y:S02]  /*1860*/  @P0 IMAD.MOV.U32 R4, RZ, RZ, R2 ;  /* 0x000000ffff040224 */ /* 0x000fe400078e0002 */
[----:B------:R-:W-:Y:S01]  /*1870*/  @!P0 IMAD.MOV.U32 R4, RZ, RZ, R6 ;  /* 0x000000ffff048224 */ /* 0x000fe200078e0006 */
[----:B------:R-:W-:Y:S01]  /*1880*/  LEA R168, R0, R13, 0x5 ;  /* 0x0000000d00a87211 */ /* 0x000fe200078e28ff */
[----:B------:R-:W-:Y:S01]  /*1890*/  @P0 IMAD R5, R237, R15, R3 ;  /* 0x0000000fed050224 */ /* 0x000fe200078e0203 */
[----:B------:R-:W-:Y:S01]  /*18a0*/  SHF.R.S32.HI R0, RZ, 0x1f, R12 ;  /* 0x0000001fff007819 */ /* 0x000fe2000001140c */
[----:B------:R-:W-:Y:S01]  /*18b0*/  @!P0 IMAD.IADD R5, R7, 0x1, R9 ;  /* 0x0000000107058824 */ /* 0x000fe200078e0209 */
[----:B------:R-:W-:Y:S01]  /*18c0*/  IADD3 R4, P0, R12, R4, RZ ;  /* 0x000000040c047210 */ /* 0x000fe20007f1e0ff */
[----:B------:R-:W-:Y:S01]  /*18d0*/  IMAD R14, R14, UR4, RZ ;  /* 0x000000040e0e7c24 */ /* 0x000fe2000f8e02ff */
[----:B------:R-:W-:Y:S01]  /*18e0*/  IADD3 R13, -R57, R56, RZ ;  /* 0x00000038390d7210 */ /* 0x000fe20007ffe1ff */
[C---:B------:R-:W-:Y:S01]  /*18f0*/  IMAD.X R9, R0.reuse, 0x1, R17, P1 ;  /* 0x0000000100097824 */ /* 0x040fe200008e0611 */
[C---:B------:R-:W-:Y:S01]  /*1900*/  IADD3.X R17, R0.reuse, R21, RZ, P2, !PT ;  /* 0x0000001500117210 */ /* 0x040fe200017fe4ff */
[----:B------:R-:W-:-:S02]  /*1910*/  IMAD.X R5, R0, 0x1, R5, P0 ;  /* 0x0000000100057824 */ /* 0x000fc400000e0605 */
[----:B------:R-:W-:Y:S02]  /*1920*/  IMAD R0, R20, UR6, RZ ;  /* 0x0000000614007c24 */ /* 0x000fe4000f8e02ff */
[----:B------:R-:W-:Y:S01]  /*1930*/  IMAD.WIDE.U32 R6, R28, UR4, R4 ;  /* 0x000000041c067c25 */ /* 0x000fe2000f8e0004 */
[----:B-1----:R-:W-:-:S03]  /*1940*/  ULEA UR4, UR8, UR9, 0x18 ;  /* 0x0000000908047291 */ /* 0x002fc6000f8ec03f */
[----:B------:R-:W-:Y:S02]  /*1950*/  IMAD R14, R28, UR5, R14 ;  /* 0x000000051c0e7c24 */ /* 0x000fe4000f8e020e */
[----:B------:R-:W-:Y:S01]  /*1960*/  IMAD R22, R18, UR7, R0 ;  /* 0x0000000712167c24 */ /* 0x000fe2000f8e0200 */
[----:B------:R-:W-:Y:S01]  /*1970*/  LEA R168, R168, UR4, 0x1 ;  /* 0x00000004a8a87c11 */ /* 0x000fe2000f8e08ff */
[----:B------:R-:W-:-:S04]  /*1980*/  IMAD.WIDE.U32 R20, R18, UR6, R8 ;  /* 0x0000000612147c25 */ /* 0x000fc8000f8e0008 */
[----:B------:R-:W-:-:S04]  /*1990*/  IMAD.WIDE R2, R29, 0x40, R10 ;  /* 0x000000401d027825 */ /* 0x000fc800078e020a */
        /* <DEDUP_REMOVED lines=21> */
.L_x_779:
[----:B------:R-:W-:Y:S05]  /*1af0*/  BSYNC B0 ;  /* 0x0000000000007941 */ /* 0x000fea0003800000 */
.L_x_778:
        /* <DEDUP_REMOVED lines=21> */
.L_x_781:
[----:B------:R-:W-:Y:S05]  /*1c50*/  BSYNC B0 ;  /* 0x0000000000007941 */ /* 0x000fea0003800000 */
.L_x_780:
[----:B------:R-:W1:Y:S01]  /*1c60*/  LDC.64 R96, c[0x0][0x250] ;  /* 0x00009400ff607b82 */ /* 0x000e620000000a00 */
[C---:B------:R-:W-:Y:S01]  /*1c70*/  ISETP.GE.AND P2, PT, R10.reuse, R13, PT ;  /* 0x0000000d0a00720c */ /* 0x040fe20003f46270 */
[-C--:B------:R-:W-:Y:S01]  /*1c80*/  IMAD R0, R11, R68.reuse, RZ ;  /* 0x000000440b007224 */ /* 0x080fe200078e02ff */
[C---:B------:R-:W-:Y:S01]  /*1c90*/  IADD3 R19, P0, R10.reuse, R19, RZ ;  /* 0x000000130a137210 */ /* 0x040fe20007f1e0ff */
[C---:B------:R-:W-:Y:S01]  /*1ca0*/  VIADD R9, R10.reuse, 0x40 ;  /* 0x000000400a097836 */ /* 0x040fe20000000000 */
[C---:B--2---:R-:W-:Y:S01]  /*1cb0*/  IADD3 R14, R10.reuse, 0x80, RZ ;  /* 0x000000800a0e7810 */ /* 0x044fe20007ffe0ff */
[C---:B------:R-:W-:Y:S01]  /*1cc0*/  VIADD R8, R10.reuse, 0x60 ;  /* 0x000000600a087836 */ /* 0x040fe20000000000 */
[----:B------:R-:W-:Y:S01]  /*1cd0*/  BSSY B0, `(.L_x_782) ;  /* 0x000001b000007945 */ /* 0x000fe20003800000 */
[----:B------:R-:W-:Y:S01]  /*1ce0*/  VIADD R15, R10, 0xa0 ;  /* 0x000000a00a0f7836 */ /* 0x000fe20000000000 */
[-C--:B------:R-:W-:Y:S01]  /*1cf0*/  ISETP.GE.AND P1, PT, R24, R13.reuse, PT ;  /* 0x0000000d1800720c */ /* 0x080fe20003f26270 */
[----:B----4-:R-:W-:Y:S01]  /*1d00*/  IMAD.WIDE.U32 R2, R10, R68, R16 ;  /* 0x000000440a027225 */ /* 0x010fe200078e0010 */
[----:B------:R-:W-:-:S02]  /*1d10*/  ISETP.GE.AND P5, PT, R8, R13, PT ;  /* 0x0000000d0800720c */ /* 0x000fc40003fa6270 */
[----:B------:R-:W-:Y:S01]  /*1d20*/  ISETP.GE.AND P4, PT, R14, R13, PT ;  /* 0x0000000d0e00720c */ /* 0x000fe20003f86270 */
[C---:B------:R-:W-:Y:S01]  /*1d30*/  IMAD R0, R10.reuse, R69, R0 ;  /* 0x000000450a007224 */ /* 0x040fe200078e0200 */
        /* <DEDUP_REMOVED lines=20> */
.L_x_783:
[----:B------:R-:W-:Y:S05]  /*1e80*/  BSYNC B0 ;  /* 0x0000000000007941 */ /* 0x000fea0003800000 */
.L_x_782:
        /* <DEDUP_REMOVED lines=10> */
[----:B------:R-:W-:Y:S01]  /*1f30*/  IADD3 R0, P1, R234, R77, RZ ;  /* 0x0000004dea007210 */ /* 0x000fe20007f3e0ff */
[----:B------:R-:W-:-:S04]  /*1f40*/  ULDC.64 UR6, c[0x0][0x218] ;  /* 0x0000860000067ab9 */ /* 0x000fc80000000a00 */
[----:B----4-:R-:W-:Y:S01]  /*1f50*/  IMAD.X R3, R233, 0x1, R84, P1 ;  /* 0x00000001e9037824 */ /* 0x010fe200008e0654 */
[----:B------:R-:W-:-:S04]  /*1f60*/  LEA R2, P1, R0, UR6, 0x1 ;  /* 0x0000000600027c11 */ /* 0x000fc8000f8208ff */
[----:B------:R-:W-:-:S05]  /*1f70*/  LEA.HI.X R3, R0, UR7, R3, 0x1, P1 ;  /* 0x0000000700037c11 */ /* 0x000fca00088f0c03 */
[----:B------:R-:W-:Y:S01]  /*1f80*/  @!PT LDS RZ, [RZ] ;  /* 0x00000000fffff984 */ /* 0x000fe20000000800 */
[----:B------:R-:W-:Y:S01]  /*1f90*/  @!PT LDS RZ, [RZ] ;  /* 0x00000000fffff984 */ /* 0x000fe20000000800 */
[----:B------:R-:W-:Y:S01]  /*1fa0*/  @!PT LDS RZ, [RZ] ;  /* 0x00000000fffff984 */ /* 0x000fe20000000800 */
[----:B------:R4:W-:Y:S04]  /*1fb0*/  LDGSTS.E.BYPASS.LTC128B.128 [R168+0x1800], desc[UR12][R2.64] ;  /* 0x0180000002a87fae */ /* 0x0009e8000b901d4c */
.L_x_785:
[----:B------:R-:W-:Y:S05]  /*1fc0*/  BSYNC B0 ;  /* 0x0000000000007941 */ /* 0x000fea0003800000 */
.L_x_784:
        /* <DEDUP_REMOVED lines=8> */
[----:B------:R-:W-:Y:S01]  /*2050*/  LEA R0, P0, R68, R77, 0x6 ;  /* 0x0000004d44007211 */ /* 0x000fe200078030ff */
[----:B------:R-:W-:-:S03]  /*2060*/  ULDC.64 UR6, c[0x0][0x218] ;  /* 0x0000860000067ab9 */ /* 0x000fc60000000a00 */
[----:B----4-:R-:W-:Y:S02]  /*2070*/  LEA.HI.X R3, R68, R84, R69, 0x6, P0 ;  /* 0x0000005444037211 */ /* 0x010fe400000f3445 */
[----:B------:R-:W-:-:S04]  /*2080*/  LEA R2, P0, R0, UR6, 0x1 ;  /* 0x0000000600027c11 */ /* 0x000fc8000f8008ff */
[----:B------:R-:W-:-:S05]  /*2090*/  LEA.HI.X R3, R0, UR7, R3, 0x1, P0 ;  /* 0x0000000700037c11 */ /* 0x000fca00080f0c03 */
[----:B------:R-:W-:Y:S01]  /*20a0*/  @!PT LDS RZ, [RZ] ;  /* 0x00000000fffff984 */ /* 0x000fe20000000800 */
[----:B------:R-:W-:Y:S01]  /*20b0*/  @!PT LDS RZ, [RZ] ;  /* 0x00000000fffff984 */ /* 0x000fe20000000800 */
[----:B------:R-:W-:Y:S01]  /*20c0*/  @!PT LDS RZ, [RZ] ;  /* 0x00000000fffff984 */ /* 0x000fe20000000800 */
[----:B------:R4:W-:Y:S04]  /*20d0*/  LDGSTS.E.BYPASS.LTC128B.128 [R168+0x2000], desc[UR12][R2.64] ;  /* 0x0200000002a87fae */ /* 0x0009e8000b901d4c */
.L_x_787:
[----:B------:R-:W-:Y:S05]  /*20e0*/  BSYNC B0 ;  /* 0x0000000000007941 */ /* 0x000fea0003800000 */
.L_x_786:
[----:B------:R-:W-:Y:S04]  /*20f0*/  BSSY B0, `(.L_x_788) ;  /* 0x0000012000007945 */ /* 0x000fe80003800000 */
[----:B------:R-:W-:Y:S05]  /*2100*/  @P5 BRA `(.L_x_789) ;  /* 0x0000000000405947 */ /* 0x000fea0003800000 */
[----:B------:R-:W-:Y:S02]  /*2110*/  ULDC UR5, c[0x0][0x2d0] ;  /* 0x0000b40000057ab9 */ /* 0x000fe40000000800 */
[----:B------:R-:W-:-:S13]  /*2120*/  ISETP.GE.AND P0, PT, R12, UR5, PT ;  /* 0x000000050c007c0c */ /* 0x000fda000bf06270 */
[----:B------:R1:W-:Y:S01]  /*2130*/  @P0 STS.128 [R168+0x2800], RZ ;  /* 0x002800ffa8000388 */ /* 0x0003e20000000c00 */
[----:B------:R-:W-:Y:S05]  /*2140*/  @P0 BRA `(.L_x_789) ;  /* 0x0000000000300947 */ /* 0x000fea0003800000 */
[----:B----4-:R-:W-:Y:S01]  /*2150*/  MOV R2, R77 ;  /* 0x0000004d00027202 */ /* 0x010fe20000000f00 */
        /* <DEDUP_REMOVED lines=11> */
.L_x_789:
[----:B------:R-:W-:Y:S05]  /*2210*/  BSYNC B0 ;  /* 0x0000000000007941 */ /* 0x000fea0003800000 */
.L_x_788:
[----:B------:R-:W-:Y:S04]  /*2220*/  BSSY B0, `(.L_x_790) ;  /* 0x000000f000007945 */ /* 0x000fe80003800000 */
        /* <DEDUP_REMOVED lines=14> */
.L_x_791:
[----:B------:R-:W-:Y:S05]  /*2310*/  BSYNC B0 ;  /* 0x0000000000007941 */ /* 0x000fea0003800000 */
.L_x_790:
        /* <DEDUP_REMOVED lines=18> */
.L_x_793:
[----:B------:R-:W-:Y:S05]  /*2440*/  BSYNC B0 ;  /* 0x0000000000007941 */ /* 0x000fea0003800000 */
.L_x_792:
        /* <DEDUP_REMOVED lines=18> */
.L_x_795:
[----:B------:R-:W-:Y:S05]  /*2570*/  BSYNC B0 ;  /* 0x0000000000007941 */ /* 0x000fea0003800000 */
.L_x_794:
        /* <DEDUP_REMOVED lines=18> */
.L_x_797:
[----:B------:R-:W-:Y:S05]  /*26a0*/  BSYNC B0 ;  /* 0x0000000000007941 */ /* 0x000fea0003800000 */
.L_x_796:
[----:B------:R-:W0:Y:S01]  /*26b0*/  LDGDEPBAR ;  /* 0x00000000000079af */ /* 0x000e220000000000 */
[----:B------:R-:W-:Y:S01]  /*26c0*/  ISETP.GE.AND P2, PT, R10, R13, PT ;  /* 0x0000000d0a00720c */ /* 0x000fe20003f46270 */
[----:B-1----:R-:W-:Y:S01]  /*26d0*/  IMAD R0, R23, R96, RZ ;  /* 0x0000006017007224 */ /* 0x002fe200078e02ff */
[----:B----4-:R-:W-:Y:S01]  /*26e0*/  LEA.HI R4, R27, R126, RZ, 0x4 ;  /* 0x0000007e1b047211 */ /* 0x010fe200078f20ff */
[----:B------:R-:W-:Y:S01]  /*26f0*/  IMAD.MOV.U32 R6, RZ, RZ, R20 ;  /* 0x000000ffff067224 */ /* 0x000fe200078e0014 */
[----:B------:R-:W-:Y:S01]  /*2700*/  ULDC.64 UR6, c[0x0][0x220] ;  /* 0x0000880000067ab9 */ /* 0x000fe20000000a00 */
[C---:B------:R-:W-:Y:S01]  /*2710*/  IMAD R0, R19.reuse, R97, R0 ;  /* 0x0000006113007224 */ /* 0x040fe200078e0200 */
[----:B------:R-:W-:Y:S01]  /*2720*/  LOP3.LUT R3, R4, 0xfffffff0, RZ, 0xc0, !PT ;  /* 0xfffffff004037812 */ /* 0x000fe200078ec0ff */
[----:B------:R-:W-:Y:S01]  /*2730*/  IMAD.WIDE.U32 R154, R19, R96, R6 ;  /* 0x00000060139a7225 */ /* 0x000fe200078e0006 */
[----:B------:R-:W-:Y:S01]  /*2740*/  SHF.R.S32.HI R2, RZ, 0x4, R4 ;  /* 0x00000004ff027819 */ /* 0x000fe20000011404 */
[----:B------:R-:W-:Y:S01]  /*2750*/  BSSY B0, `(.L_x_798) ;  /* 0x000001e000007945 */ /* 0x000fe20003800000 */
[-C--:B------:R-:W-:Y:S01]  /*2760*/  ISETP.GE.AND P1, PT, R24, R13.reuse, PT ;  /* 0x0000000d1800720c */ /* 0x080fe20003f26270 */
        /* <DEDUP_REMOVED lines=28> */
.L_x_799:
[----:B------:R-:W-:Y:S05]  /*2930*/  BSYNC B0 ;  /* 0x0000000000007941 */ /* 0x000fea0003800000 */
.L_x_798:
[----:B------:R-:W-:Y:S01]  /*2940*/  LOP3.LUT R5, R26, 0xfffffff8, RZ, 0xc0, !PT ;  /* 0xfffffff81a057812 */ /* 0x000fe200078ec0ff */
[----:B------:R2:W-:Y:S01]  /*2950*/  @P1 STS.128 [R168+0x5800], RZ ;  /* 0x005800ffa8001388 */ /* 0x0005e20000000c00 */
[----:B------:R-:W-:Y:S01]  /*2960*/  LOP3.LUT R9, R4, 0xfffffffe, RZ, 0xc0, !PT ;  /* 0xfffffffe04097812 */ /* 0x000fe200078ec0ff */
[----:B------:R-:W-:Y:S01]  /*2970*/  BSSY B0, `(.L_x_800) ;  /* 0x000002f000007945 */ /* 0x000fe20003800000 */
[----:B-1----:R-:W-:Y:S01]  /*2980*/  SHF.R.S32.HI R6, RZ, 0x1, R3 ;  /* 0x00000001ff067819 */ /* 0x002fe20000011403 */
[----:B------:R-:W-:Y:S01]  /*2990*/  IMAD.IADD R5, R126, 0x1, -R5 ;  /* 0x000000017e057824 */ /* 0x000fe200078e0a05 */
[----:B------:R-:W-:Y:S01]  /*29a0*/  SHF.R.S32.HI R4, RZ, 0x1f, R3 ;  /* 0x0000001fff047819 */ /* 0x000fe20000011403 */
[----:B------:R-:W-:Y:S01]  /*29b0*/  IMAD.IADD R9, R2, 0x1, -R9 ;  /* 0x0000000102097824 */ /* 0x000fe200078e0a09 */
[----:B------:R-:W-:Y:S01]  /*29c0*/  SHF.R.S32.HI R8, RZ, 0x1f, R0 ;  /* 0x0000001fff087819 */ /* 0x000fe20000011400 */
[----:B------:R-:W-:Y:S01]  /*29d0*/  IMAD.SHL.U32 R235, R96, 0x20, RZ ;  /* 0x0000002060eb7824 */ /* 0x000fe200078e00ff */
[----:B------:R-:W-:-:S02]  /*29e0*/  LEA.HI R4, R4, R6, RZ, 0x2 ;  /* 0x0000000604047211 */ /* 0x000fc400078f10ff */
[----:B------:R-:W-:Y:S02]  /*29f0*/  LEA.HI R2, R5, R5, RZ, 0x1 ;  /* 0x0000000505027211 */ /* 0x000fe400078f08ff */
[----:B------:R-:W-:Y:S02]  /*2a00*/  LOP3.LUT R7, R3, 0x7fffffe, RZ, 0xc0, !PT ;  /* 0x07fffffe03077812 */ /* 0x000fe400078ec0ff */
[----:B------:R-:W-:Y:S02]  /*2a10*/  LOP3.LUT R4, R4, 0xfffffffc, RZ, 0xc0, !PT ;  /* 0xfffffffc04047812 */ /* 0x000fe400078ec0ff */
[----:B------:R-:W-:Y:S01]  /*2a20*/  SHF.R.S32.HI R14, RZ, 0x1, R2 ;  /* 0x00000001ff0e7819 */ /* 0x000fe20000011402 */
[----:B------:R-:W-:Y:S01]  /*2a30*/  IMAD.IADD R58, R0, 0x1, -R7 ;  /* 0x00000001003a7824 */ /* 0x000fe200078e0a07 */
[----:B------:R-:W-:Y:S01]  /*2a40*/  LOP3.LUT R3, R2, 0x7fffffe, RZ, 0xc0, !PT ;  /* 0x07fffffe02037812 */ /* 0x000fe200078ec0ff */
[----:B------:R-:W-:Y:S01]  /*2a50*/  IMAD.IADD R7, R6, 0x1, -R4 ;  /* 0x0000000106077824 */ /* 0x000fe200078e0a04 */
[----:B------:R-:W-:Y:S01]  /*2a60*/  LEA.HI R8, R8, R0, RZ, 0x3 ;  /* 0x0000000008087211 */ /* 0x000fe200078f18ff */
[----:B------:R-:W-:Y:S01]  /*2a70*/  IMAD.SHL.U32 R0, R14, 0x40, RZ ;  /* 0x000000400e007824 */ /* 0x000fe200078e00ff */
[----:B------:R-:W-:Y:S01]  /*2a80*/  ISETP.GE.AND P2, PT, R16, R13, PT ;  /* 0x0000000d1000720c */ /* 0x000fe20003f46270 */
[----:B------:R-:W-:Y:S01]  /*2a90*/  IMAD.IADD R6, R5, 0x1, -R3 ;  /* 0x0000000105067824 */ /* 0x000fe200078e0a03 */
[----:B------:R-:W-:Y:S01]  /*2aa0*/  SHF.L.U64.HI R236, R96, 0x5, R97 ;  /* 0x0000000560ec7819 */ /* 0x000fe20000010261 */
[----:B------:R-:W-:Y:S01]  /*2ab0*/  IMAD.SHL.U32 R3, R8, 0x20, RZ ;  /* 0x0000002008037824 */ /* 0x000fe200078e00ff */
[----:B------:R-:W-:Y:S01]  /*2ac0*/  LOP3.LUT R0, R0, 0xc0, RZ, 0xc0, !PT ;  /* 0x000000c000007812 */ /* 0x000fe200078ec0ff */
[----:B------:R-:W-:-:S02]  /*2ad0*/  IMAD.SHL.U32 R5, R25, 0x8, RZ ;  /* 0x0000000819057824 */ /* 0x000fc400078e00ff */
[----:B------:R-:W-:Y:S01]  /*2ae0*/  IMAD.SHL.U32 R2, R7, 0x40, RZ ;  /* 0x0000004007027824 */ /* 0x000fe200078e00ff */
[----:B------:R-:W-:Y:S01]  /*2af0*/  LOP3.LUT R135, R3, 0xffffff00, RZ, 0xc0, !PT ;  /* 0xffffff0003877812 */ /* 0x000fe200078ec0ff */
[C---:B------:R-:W-:Y:S01]  /*2b00*/  IMAD.SHL.U32 R4, R9.reuse, 0x8, RZ ;  /* 0x0000000809047824 */ /* 0x040fe200078e00ff */
[----:B------:R-:W-:Y:S01]  /*2b10*/  LOP3.LUT R3, R0, 0x8, R5, 0xf8, !PT ;  /* 0x0000000800037812 */ /* 0x000fe200078ef805 */
[----:B------:R-:W-:Y:S01]  /*2b20*/  IMAD R6, R9, 0x8, R6 ;  /* 0x0000000809067824 */ /* 0x000fe200078e0206 */
[----:B------:R-:W-:Y:S02]  /*2b30*/  LOP3.LUT R2, R2, 0xc0, RZ, 0xc0, !PT ;  /* 0x000000c002027812 */ /* 0x000fe400078ec0ff */
[----:B------:R-:W-:Y:S02]  /*2b40*/  SHF.R.U32.HI R0, RZ, 0x3, R0 ;  /* 0x00000003ff007819 */ /* 0x000fe40000011600 */
[----:B------:R-:W-:Y:S02]  /*2b50*/  LOP3.LUT R4, R2, 0x8, R4, 0xf8, !PT ;  /* 0x0000000802047812 */ /* 0x000fe400078ef804 */
[----:B------:R-:W-:-:S02]  /*2b60*/  SHF.R.U32.HI R2, RZ, 0x3, R2 ;  /* 0x00000003ff027819 */ /* 0x000fc40000011602 */
[----:B------:R-:W-:Y:S01]  /*2b70*/  LOP3.LUT R5, R3, R0, RZ, 0x3c, !PT ;  /* 0x0000000003057212 */ /* 0x000fe200078e3cff */
[----:B------:R-:W-:Y:S01]  /*2b80*/  IMAD R0, R72, 0x200, R135 ;  /* 0x0000020048007824 */ /* 0x000fe200078e0287 */
[----:B------:R-:W-:-:S03]  /*2b90*/  LOP3.LUT R15, R4, R2, RZ, 0x3c, !PT ;  /* 0x00000002040f7212 */ /* 0x000fc600078e3cff */
[----:B------:R-:W-:Y:S01]  /*2ba0*/  IMAD R4, R58, 0x20, R0 ;  /* 0x000000203a047824 */ /* 0x000fe200078e0200 */
[----:B--2---:R-:W-:Y:S05]  /*2bb0*/  @P1 BRA `(.L_x_801) ;  /* 0x0000000000281947 */ /* 0x004fea0003800000 */
        /* <DEDUP_REMOVED lines=10> */
.L_x_801:
[----:B------:R-:W-:Y:S05]  /*2c60*/  BSYNC B0 ;  /* 0x0000000000007941 */ /* 0x000fea0003800000 */
.L_x_800:
[----:B------:R1:W-:Y:S01]  /*2c70*/  @P0 STS.128 [R168+0x6000], RZ ;  /* 0x006000ffa8000388 */ /* 0x0003e20000000c00 */
[----:B------:R-:W-:Y:S01]  /*2c80*/  IMAD.U32 R0, R6, 0x20, R5 ;  /* 0x0000002006007824 */ /* 0x000fe200078e0005 */
[----:B------:R-:W-:Y:S01]  /*2c90*/  BSSY B0, `(.L_x_802) ;  /* 0x0000010000007945 */ /* 0x000fe20003800000 */
[----:B--2---:R-:W-:Y:S01]  /*2ca0*/  IMAD.IADD R2, R15, 0x1, R4 ;  /* 0x000000010f027824 */ /* 0x004fe200078e0204 */
        /* <DEDUP_REMOVED lines=14> */
.L_x_803:
[----:B------:R-:W-:Y:S05]  /*2d90*/  BSYNC B0 ;  /* 0x0000000000007941 */ /* 0x000fea0003800000 */
.L_x_802:
[----:B------:R1:W-:Y:S01]  /*2da0*/  @P5 STS.128 [R168+0x6800], RZ ;  /* 0x006800ffa8005388 */ /* 0x0003e20000000c00 */
        /* <DEDUP_REMOVED lines=8> */
[----:B------:R-:W-:-:S03]  /*2e30*/  MOV R3, R117 ;  /* 0x0000007500037202 */ /* 0x000fc60000000f00 */
[----:B------:R-:W-:-:S05]  /*2e40*/  IMAD.WIDE.U32 R2, R96, 0xc0, R2 ;  /* 0x000000c060027825 */ /* 0x000fca00078e0002 */
[----:B------:R-:W-:-:S05]  /*2e50*/  IADD3 R3, R3, R0, RZ ;  /* 0x0000000003037210 */ /* 0x000fca0007ffe0ff */
[----:B------:R-:W-:Y:S01]  /*2e60*/  @!PT LDS RZ, [RZ] ;  /* 0x00000000fffff984 */ /* 0x000fe20000000800 */
[----:B------:R-:W-:Y:S01]  /*2e70*/  @!PT LDS RZ, [RZ] ;  /* 0x00000000fffff984 */ /* 0x000fe20000000800 */
[----:B------:R-:W-:Y:S01]  /*2e80*/  @!PT LDS RZ, [RZ] ;  /* 0x00000000fffff984 */ /* 0x000fe20000000800 */
[----:B------:R1:W-:Y:S02]  /*2e90*/  LDGSTS.E.BYPASS.LTC128B.128 [R168+0x6800], desc[UR12][R2.64] ;  /* 0x0680000002a87fae */ /* 0x0003e4000b901d4c */
.L_x_805:
[----:B------:R-:W-:Y:S05]  /*2ea0*/  BSYNC B0 ;  /* 0x0000000000007941 */ /* 0x000fea0003800000 */
.L_x_804:
        /* <DEDUP_REMOVED lines=13> */
.L_x_807:
[----:B------:R-:W-:Y:S05]  /*2f80*/  BSYNC B0 ;  /* 0x0000000000007941 */ /* 0x000fea0003800000 */
.L_x_806:
        /* <DEDUP_REMOVED lines=16> */
.L_x_809:
[----:B------:R-:W-:Y:S05]  /*3090*/  BSYNC B0 ;  /* 0x0000000000007941 */ /* 0x000fea0003800000 */
.L_x_808:
        /* <DEDUP_REMOVED lines=16> */
.L_x_811:
[----:B------:R-:W-:Y:S05]  /*31a0*/  BSYNC B0 ;  /* 0x0000000000007941 */ /* 0x000fea0003800000 */
.L_x_810:
        /* <DEDUP_REMOVED lines=16> */
.L_x_813:
[----:B------:R-:W-:Y:S05]  /*32b0*/  BSYNC B0 ;  /* 0x0000000000007941 */ /* 0x000fea0003800000 */
.L_x_812:
[----:B------:R-:W-:Y:S01]  /*32c0*/  LDSM.16.M88.4 R8, [R166] ;  /* 0x00000000a608783b */ /* 0x000fe20000000200 */
[----:B------:R-:W-:Y:S01]  /*32d0*/  LOP3.LUT P1, RZ, R7, 0x2, RZ, 0xc0, !PT ;  /* 0x0000000207ff7812 */ /* 0x000fe2000782c0ff */
[----:B------:R-:W-:Y:S01]  /*32e0*/  ULDC UR10, c[0x0][0x39c] ;  /* 0x0000e700000a7ab9 */ /* 0x000fe20000000800 */
[----:B------:R-:W-:Y:S01]  /*32f0*/  MOV R0, 0x10 ;  /* 0x0000001000007802 */ /* 0x000fe20000000f00 */
[----:B------:R-:W5:Y:S01]  /*3300*/  LDSM.16.M88.4 R20, [R134+0x1000] ;  /* 0x001000008614783b */ /* 0x000f620000000200 */
[----:B------:R-:W-:Y:S02]  /*3310*/  LOP3.LUT P0, RZ, R14, 0x2, RZ, 0xc0, !PT ;  /* 0x000000020eff7812 */ /* 0x000fe4000780c0ff */
[C---:B-1----:R-:W-:Y:S01]  /*3320*/  SEL R2, R0.reuse, 0xfffffff0, !P1 ;  /* 0xfffffff000027807 */ /* 0x042fe20004800000 */
[----:B------:R-:W1:Y:S01]  /*3330*/  LDSM.16.M88.4 R36, [R134+0x1400] ;  /* 0x001400008624783b */ /* 0x000e620000000200 */
[----:B------:R-:W-:Y:S02]  /*3340*/  SEL R0, R0, 0xfffffff0, !P0 ;  /* 0xfffffff000007807 */ /* 0x000fe40004000000 */
[----:B------:R-:W-:Y:S01]  /*3350*/  LEA R167, R2, R166, 0x1 ;  /* 0x000000a602a77211 */ /* 0x000fe200078e08ff */
[----:B------:R-:W-:Y:S01]  /*3360*/  LDSM.16.M88.4 R52, [R134+0x1800] ;  /* 0x001800008634783b */ /* 0x000fe20000000200 */
[----:B------:R-:W-:-:S02]  /*3370*/  LEA R3, R0, R134, 0x1 ;  /* 0x0000008600037211 */ /* 0x000fc400078e08ff */
[----:B------:R-:W-:Y:S01]  /*3380*/  ISETP.GE.AND P0, PT, R231, 0x2, PT ;  /* 0x00000002e700780c */ /* 0x000fe20003f06270 */
[----:B------:R-:W-:Y:S01]  /*3390*/  LDSM.16.M88.4 R4, [R167] ;  /* 0x00000000a704783b */ /* 0x000fe20000000200 */
[----:B------:R-:W-:-:S03]  /*33a0*/  LEA R135, R58, R135, 0x5 ;  /* 0x000000873a877211 */ /* 0x000fc600078e28ff */
[----:B------:R-:W2:Y:S01]  /*33b0*/  LDSM.16.M88.4 R28, [R3+0x1000] ;  /* 0x00100000031c783b */ /* 0x000ea20000000200 */
[----:B------:R-:W-:-:S03]  /*33c0*/  IADD3 R135, R15, R135, RZ ;  /* 0x000000870f877210 */ /* 0x000fc60007ffe0ff */
[----:B------:R-:W3:Y:S04]  /*33d0*/  LDSM.16.M88.4 R44, [R3+0x1400] ;  /* 0x00140000032c783b */ /* 0x000ee80000000200 */
[----:B------:R-:W4:Y:S04]  /*33e0*/  LDSM.16.M88.4 R40, [R3+0x1800] ;  /* 0x001800000328783b */ /* 0x000f280000000200 */
[----:B------:R-:W4:Y:S04]  /*33f0*/  LDSM.16.M88.4 R48, [R134+0x1c00] ;  /* 0x001c00008630783b */ /* 0x000f280000000200 */
[----:B------:R-:W0:Y:S01]  /*3400*/  LDGDEPBAR ;  /* 0x00000000000079af */ /* 0x000e220000000000 */
[C---:B-----5:R-:W-:Y:S06]  /*3410*/  HMMA.16816.F32 R16, R8.reuse, R20, RZ ;  /* 0x000000140810723c */ /* 0x060fec00000018ff */
[C---:B------:R-:W-:Y:S06]  /*3420*/  HMMA.16816.F32 R24, R8.reuse, R22, RZ ;  /* 0x000000160818723c */ /* 0x040fec00000018ff */
[----:B-1----:R-:W-:-:S12]  /*3430*/  HMMA.16816.F32 R20, R8, R36, RZ ;  /* 0x000000240814723c */ /* 0x002fd800000018ff */
[C---:B--2---:R-:W-:Y:S06]  /*3440*/  HMMA.16816.F32 R16, R4.reuse, R28, R16 ;  /* 0x0000001c0410723c */ /* 0x044fec0000001810 */
[C---:B------:R-:W-:Y:S06]  /*3450*/  HMMA.16816.F32 R24, R4.reuse, R30, R24 ;  /* 0x0000001e0418723c */ /* 0x040fec0000001818 */
[----:B---3--:R-:W-:Y:S06]  /*3460*/  HMMA.16816.F32 R32, R4, R44, R20 ;  /* 0x0000002c0420723c */ /* 0x008fec0000001814 */
[----:B------:R-:W-:Y:S06]  /*3470*/  HMMA.16816.F32 R20, R8, R52, RZ ;  /* 0x000000340814723c */ /* 0x000fec00000018ff */
[----:B------:R-:W-:-:S04]  /*3480*/  FMUL.FTZ R13, R16, UR10 ;  /* 0x0000000a100d7c20 */ /* 0x000fc80008410000 */
[----:B------:R1:W2:-:S14]  /*3490*/  MUFU.TANH R243, R13 ;  /* 0x0000000d00f37308 */ /* 0x00029c0000002400 */
[----:B----4-:R-:W-:Y:S01]  /*34a0*/  HMMA.16816.F32 R28, R4, R40, R20 ;  /* 0x00000028041c723c */ /* 0x010fe20000001814 */
[----:B-1----:R-:W-:-:S05]  /*34b0*/  FMUL.FTZ R13, R17, UR10 ;  /* 0x0000000a110d7c20 */ /* 0x002fca0008410000 */
[----:B------:R-:W-:Y:S01]  /*34c0*/  HMMA.16816.F32 R20, R8, R54, RZ ;  /* 0x000000360814723c */ /* 0x000fe200000018ff */
[----:B------:R1:W3:Y:S01]  /*34d0*/  MUFU.TANH R242, R13 ;  /* 0x0000000d00f27308 */ /* 0x0002e20000002400 */
[----:B------:R-:W-:Y:S01]  /*34e0*/  LDSM.16.M88.4 R52, [R134+0x2000] ;  /* 0x002000008634783b */ /* 0x000fe20000000200 */
[----:B-1----:R-:W-:-:S06]  /*34f0*/  FMUL.FTZ R13, R18, UR10 ;  /* 0x0000000a120d7c20 */ /* 0x002fcc0008410000 */
[----:B------:R1:W4:Y:S02]  /*3500*/  MUFU.TANH R125, R13 ;  /* 0x0000000d007d7308 */ /* 0x0003240000002400 */
[----:B-1----:R-:W-:Y:S02]  /*3510*/  FMUL.FTZ R13, R19, UR10 ;  /* 0x0000000a130d7c20 */ /* 0x002fe40008410000 */
[----:B------:R-:W-:Y:S01]  /*3520*/  HMMA.16816.F32 R16, R8, R38, RZ ;  /* 0x000000260810723c */ /* 0x000fe200000018ff */
[----:B------:R-:W1:Y:S03]  /*3530*/  LDSM.16.M88.4 R36, [R3+0x1c00] ;  /* 0x001c00000324783b */ /* 0x000e660000000200 */
[----:B------:R5:W1:Y:S02]  /*3540*/  MUFU.TANH R73, R13 ;  /* 0x0000000d00497308 */ /* 0x000a640000002400 */
[----:B-----5:R-:W-:-:S06]  /*3550*/  FMUL.FTZ R13, R24, UR10 ;  /* 0x0000000a180d7c20 */ /* 0x020fcc0008410000 */
[----:B------:R5:W1:-:S12]  /*3560*/  MUFU.TANH R181, R13 ;  /* 0x0000000d00b57308 */ /* 0x000a580000002400 */
[----:B------:R-:W-:Y:S01]  /*3570*/  HMMA.16816.F32 R16, R4, R46, R16 ;  /* 0x0000002e0410723c */ /* 0x000fe20000001810 */
[----:B------:R-:W-:Y:S01]  /*3580*/  LDSM.16.M88.4 R44, [R134+0x2400] ;  /* 0x00240000862c783b */ /* 0x000fe20000000200 */
[----:B-----5:R-:W-:-:S04]  /*3590*/  FMUL.FTZ R13, R25, UR10 ;  /* 0x0000000a190d7c20 */ /* 0x020fc80008410000 */
[----:B------:R5:W1:-:S15]  /*35a0*/  MUFU.TANH R241, R13 ;  /* 0x0000000d00f17308 */ /* 0x000a5e0000002400 */
[----:B------:R-:W-:-:S03]  /*35b0*/  NOP ;  /* 0x0000000000007918 */ /* 0x000fc60000000000 */
[----:B------:R-:W-:-:S04]  /*35c0*/  FMUL.FTZ R19, R19, UR10 ;  /* 0x0000000a13137c20 */ /* 0x000fc80008410000 */
[----:B------:R-:W1:Y:S01]  /*35d0*/  MUFU.TANH R80, R19 ;  /* 0x0000001300507308 */ /* 0x000e620000002400 */
[----:B-----5:R-:W-:-:S07]  /*35e0*/  FMUL.FTZ R13, R26, UR10 ;  /* 0x0000000a1a0d7c20 */ /* 0x020fce0008410000 */
[----:B------:R5:W1:Y:S02]  /*35f0*/  MUFU.TANH R74, R13 ;  /* 0x0000000d004a7308 */ /* 0x000a640000002400 */
[----:B-----5:R-:W-:Y:S02]  /*3600*/  FMUL.FTZ R13, R27, UR10 ;  /* 0x0000000a1b0d7c20 */ /* 0x020fe40008410000 */
[----:B------:R-:W-:Y:S04]  /*3610*/  HMMA.16816.F32 R24, R8, R48, RZ ;  /* 0x000000300818723c */ /* 0x000fe800000018ff */
[----:B------:R5:W1:Y:S02]  /*3620*/  MUFU.TANH R75, R13 ;  /* 0x0000000d004b7308 */ /* 0x000a640000002400 */
[----:B-----5:R-:W-:-:S06]  /*3630*/  FMUL.FTZ R13, R32, UR10 ;  /* 0x0000000a200d7c20 */ /* 0x020fcc0008410000 */
[----:B------:R5:W1:Y:S02]  /*3640*/  MUFU.TANH R173, R13 ;  /* 0x0000000d00ad7308 */ /* 0x000a640000002400 */
[----:B-----5:R-:W-:-:S06]  /*3650*/  FMUL.FTZ R13, R33, UR10 ;  /* 0x0000000a210d7c20 */ /* 0x020fcc0008410000 */
[----:B------:R5:W1:Y:S02]  /*3660*/  MUFU.TANH R240, R13 ;  /* 0x0000000d00f07308 */ /* 0x000a640000002400 */
[----:B-----5:R-:W-:-:S06]  /*3670*/  FMUL.FTZ R13, R34, UR10 ;  /* 0x0000000a220d7c20 */ /* 0x020fcc0008410000 */
[----:B------:R5:W1:Y:S02]  /*3680*/  MUFU.TANH R76, R13 ;  /* 0x0000000d004c7308 */ /* 0x000a640000002400 */
[----:B-----5:R-:W-:Y:S02]  /*3690*/  FMUL.FTZ R13, R35, UR10 ;  /* 0x0000000a230d7c20 */ /* 0x020fe40008410000 */
[----:B-1----:R-:W-:Y:S04]  /*36a0*/  HMMA.16816.F32 R32, R4, R36, R24 ;  /* 0x000000240420723c */ /* 0x002fe80000001818 */
[----:B------:R1:W1:Y:S02]  /*36b0*/  MUFU.TANH R78, R13 ;  /* 0x0000000d004e7308 */ /* 0x0002640000002400 */
[----:B------:R-:W-:Y:S01]  /*36c0*/  HMMA.16816.F32 R24, R8, R52, RZ ;  /* 0x000000340818723c */ /* 0x000fe200000018ff */
[----:B-1----:R-:W-:-:S05]  /*36d0*/  FMUL.FTZ R13, R16, UR10 ;  /* 0x0000000a100d7c20 */ /* 0x002fca0008410000 */
[----:B------:R1:W1:Y:S02]  /*36e0*/  MUFU.TANH R177, R13 ;  /* 0x0000000d00b17308 */ /* 0x0002640000002400 */
[----:B-1----:R-:W-:-:S06]  /*36f0*/  FMUL.FTZ R13, R17, UR10 ;  /* 0x0000000a110d7c20 */ /* 0x002fcc0008410000 */
[----:B------:R1:W1:Y:S02]  /*3700*/  MUFU.TANH R239, R13 ;  /* 0x0000000d00ef7308 */ /* 0x0002640000002400 */
[----:B-1----:R-:W-:Y:S02]  /*3710*/  FMUL.FTZ R13, R18, UR10 ;  /* 0x0000000a120d7c20 */ /* 0x002fe40008410000 */
[----:B------:R-:W-:Y:S01]  /*3720*/  HMMA.16816.F32 R16, R4, R42, R20 ;  /* 0x0000002a0410723c */ /* 0x000fe20000001814 */
[----:B------:R-:W1:Y:S03]  /*3730*/  LDSM.16.M88.4 R40, [R3+0x2000] ;  /* 0x002000000328783b */ /* 0x000e660000000200 */
[----:B------:R5:W1:Y:S02]  /*3740*/  MUFU.TANH R79, R13 ;  /* 0x0000000d004f7308 */ /* 0x000a640000002400 */
[----:B------:R-:W-:Y:S01]  /*3750*/  HMMA.16816.F32 R20, R8, R50, RZ ;  /* 0x000000320814723c */ /* 0x000fe200000018ff */
[----:B------:R-:W-:Y:S01]  /*3760*/  LDSM.16.M88.4 R48, [R134+0x2800] ;  /* 0x002800008630783b */ /* 0x000fe20000000200 */
[----:B-----5:R-:W-:-:S04]  /*3770*/  FMUL.FTZ R13, R28, UR10 ;  /* 0x0000000a1c0d7c20 */ /* 0x020fc80008410000 */
[----:B------:R5:W1:-:S12]  /*3780*/  MUFU.TANH R171, R13 ;  /* 0x0000000d00ab7308 */ /* 0x000a580000002400 */
[----:B------:R-:W-:-:S04]  /*3790*/  FMUL.FTZ R19, R19, UR10 ;  /* 0x0000000a13137c20 */ /* 0x000fc80008410000 */
[----:B------:R-:W1:Y:S01]  /*37a0*/  MUFU.TANH R85, R19 ;  /* 0x0000001300557308 */ /* 0x000e620000002400 */
[----:B-----5:R-:W-:-:S07]  /*37b0*/  FMUL.FTZ R13, R29, UR10 ;  /* 0x0000000a1d0d7c20 */ /* 0x020fce0008410000 */
        /* <DEDUP_REMOVED lines=16> */
[----:B-----5:R-:W-:-:S05]  /*38c0*/  FMUL.FTZ R13, R32, UR10 ;  /* 0x0000000a200d7c20 */ /* 0x020fca0008410000 */
        /* <DEDUP_REMOVED lines=20> */
[----:B------:R-:W2:Y:S01]  /*3a10*/  LDSM.16.M88.4 R44, [R134+0x2c00] ;  /* 0x002c0000862c783b */ /* 0x000ea20000000200 */
        /* <DEDUP_REMOVED lines=11> */
[----:B--2---:R-:W-:Y:S01]  /*3ad0*/  HMMA.16816.F32 R24, R8, R44, RZ ;  /* 0x0000002c0818723c */ /* 0x004fe200000018ff */
[----:B-1----:R-:W-:-:S05]  /*3ae0*/  FMUL.FTZ R13, R16, UR10 ;  /* 0x0000000a100d7c20 */ /* 0x002fca0008410000 */
[----:B------:R1:W2:Y:S02]  /*3af0*/  MUFU.TANH R172, R13 ;  /* 0x0000000d00ac7308 */ /* 0x0002a40000002400 */
[----:B-1----:R-:W-:-:S06]  /*3b00*/  FMUL.FTZ R13, R17, UR10 ;  /* 0x0000000a110d7c20 */ /* 0x002fcc0008410000 */
[----:B------:R1:W1:Y:S02]  /*3b10*/  MUFU.TANH R222, R13 ;  /* 0x0000000d00de7308 */ /* 0x0002640000002400 */
[----:B-1----:R-:W-:Y:S02]  /*3b20*/  FMUL.FTZ R13, R18, UR10 ;  /* 0x0000000a120d7c20 */ /* 0x002fe40008410000 */
[----:B------:R-:W-:Y:S01]  /*3b30*/  HMMA.16816.F32 R16, R4, R38, R20 ;  /* 0x000000260410723c */ /* 0x000fe20000001814 */
[----:B------:R-:W1:Y:S03]  /*3b40*/  LDSM.16.M88.4 R36, [R3+0x2c00] ;  /* 0x002c00000324783b */ /* 0x000e660000000200 */
[----:B------:R5:W1:Y:S02]  /*3b50*/  MUFU.TANH R92, R13 ;  /* 0x0000000d005c7308 */ /* 0x000a640000002400 */
[----:B------:R-:W-:Y:S01]  /*3b60*/  HMMA.16816.F32 R20, R8, R50, RZ ;  /* 0x000000320814723c */ /* 0x000fe200000018ff */
[----:B------:R-:W3:Y:S01]  /*3b70*/  LDSM.16.M88.4 R48, [R134+0x3000] ;  /* 0x003000008630783b */ /* 0x000ee20000000200 */
        /* <DEDUP_REMOVED lines=11> */
[----:B---3--:R-:W-:Y:S01]  /*3c30*/  HMMA.16816.F32 R24, R8, R48, RZ ;  /* 0x000000300818723c */ /* 0x008fe200000018ff */
[----:B-1----:R-:W-:-:S05]  /*3c40*/  FMUL.FTZ R13, R16, UR10 ;  /* 0x0000000a100d7c20 */ /* 0x002fca0008410000 */
[----:B------:R1:W3:Y:S02]  /*3c50*/  MUFU.TANH R179, R13 ;  /* 0x0000000d00b37308 */ /* 0x0002e40000002400 */
[----:B-1----:R-:W-:-:S06]  /*3c60*/  FMUL.FTZ R13, R17, UR10 ;  /* 0x0000000a110d7c20 */ /* 0x002fcc0008410000 */
[----:B------:R1:W1:Y:S02]  /*3c70*/  MUFU.TANH R220, R13 ;  /* 0x0000000d00dc7308 */ /* 0x0002640000002400 */
[----:B-1----:R-:W-:Y:S02]  /*3c80*/  FMUL.FTZ R13, R18, UR10 ;  /* 0x0000000a120d7c20 */ /* 0x002fe40008410000 */
[----:B------:R-:W-:Y:S01]  /*3c90*/  HMMA.16816.F32 R16, R4, R42, R20 ;  /* 0x0000002a0410723c */ /* 0x000fe20000001814 */
[----:B------:R-:W1:Y:S03]  /*3ca0*/  LDSM.16.M88.4 R40, [R3+0x3000] ;  /* 0x003000000328783b */ /* 0x000e660000000200 */
[----:B------:R5:W1:Y:S02]  /*3cb0*/  MUFU.TANH R98, R13 ;  /* 0x0000000d00627308 */ /* 0x000a640000002400 */
[----:B------:R-:W-:Y:S01]  /*3cc0*/  HMMA.16816.F32 R20, R8, R46, RZ ;  /* 0x0000002e0814723c */ /* 0x000fe200000018ff */
[----:B------:R-:W4:Y:S01]  /*3cd0*/  LDSM.16.M88.4 R44, [R134+0x3400] ;  /* 0x00340000862c783b */ /* 0x000f220000000200 */
        /* <DEDUP_REMOVED lines=11> */
[----:B----4-:R-:W-:Y:S01]  /*3d90*/  HMMA.16816.F32 R24, R8, R44, RZ ;  /* 0x0000002c0818723c */ /* 0x010fe200000018ff */
[----:B-1----:R-:W-:-:S05]  /*3da0*/  FMUL.FTZ R13, R16, UR10 ;  /* 0x0000000a100d7c20 */ /* 0x002fca0008410000 */
[----:B------:R1:W4:Y:S02]  /*3db0*/  MUFU.TANH R185, R13 ;  /* 0x0000000d00b97308 */ /* 0x0003240000002400 */
        /* <DEDUP_REMOVED lines=109> */
[----:B------:R1:W3:-:S12]  /*4490*/  MUFU.TANH R201, R13 ;  /* 0x0000000d00c97308 */ /* 0x0002d80000002400 */
[----:B------:R-:W-:-:S04]  /*44a0*/  FMUL.FTZ R35, R35, UR10 ;  /* 0x0000000a23237c20 */ /* 0x000fc80008410000 */
[----:B------:R-:W2:Y:S01]  /*44b0*/  MUFU.TANH R66, R35 ;  /* 0x0000002300427308 */ /* 0x000ea20000002400 */
[----:B-1----:R-:W-:-:S07]  /*44c0*/  FMUL.FTZ R13, R17, UR10 ;  /* 0x0000000a110d7c20 */ /* 0x002fce0008410000 */
[----:B------:R1:W1:Y:S02]  /*44d0*/  MUFU.TANH R210, R13 ;  /* 0x0000000d00d27308 */ /* 0x0002640000002400 */
[----:B-1----:R-:W-:Y:S02]  /*44e0*/  FMUL.FTZ R13, R18, UR10 ;  /* 0x0000000a120d7c20 */ /* 0x002fe40008410000 */
[----:B------:R-:W-:Y:S01]  /*44f0*/  HMMA.16816.F32 R16, R4, R42, R20 ;  /* 0x0000002a0410723c */ /* 0x000fe20000001814 */
[----:B------:R-:W1:Y:S03]  /*4500*/  LDSM.16.M88.4 R40, [R3+0x4800] ;  /* 0x004800000328783b */ /* 0x000e660000000200 */
[----:B------:R5:W1:Y:S02]  /*4510*/  MUFU.TANH R128, R13 ;  /* 0x0000000d00807308 */ /* 0x000a640000002400 */
[----:B------:R-:W-:Y:S01]  /*4520*/  HMMA.16816.F32 R20, R8, R46, RZ ;  /* 0x0000002e0814723c */ /* 0x000fe200000018ff */
[----:B-----5:R-:W-:-:S05]  /*4530*/  FMUL.FTZ R13, R28, UR10 ;  /* 0x0000000a1c0d7c20 */ /* 0x020fca0008410000 */
        /* <DEDUP_REMOVED lines=8> */
[----:B-1----:R-:W-:-:S06]  /*45c0*/  FMUL.FTZ R13, R16, UR10 ;  /* 0x0000000a100d7c20 */ /* 0x002fcc0008410000 */
[----:B------:R1:W1:-:S12]  /*45d0*/  MUFU.TANH R195, R13 ;  /* 0x0000000d00c37308 */ /* 0x0002580000002400 */
[----:B------:R-:W-:Y:S01]  /*45e0*/  FMUL.FTZ R28, R28, UR10 ;  /* 0x0000000a1c1c7c20 */ /* 0x000fe20008410000 */
[----:B------:R-:W-:Y:S01]  /*45f0*/  FMUL.FTZ R29, R29, UR10 ;  /* 0x0000000a1d1d7c20 */ /* 0x000fe20008410000 */
[----:B------:R-:W-:Y:S02]  /*4600*/  FMUL.FTZ R30, R30, UR10 ;  /* 0x0000000a1e1e7c20 */ /* 0x000fe40008410000 */
[----:B------:R-:W2:Y:S08]  /*4610*/  MUFU.TANH R164, R28 ;  /* 0x0000001c00a47308 */ /* 0x000eb00000002400 */
[----:B------:R-:W2:Y:S01]  /*4620*/  MUFU.TANH R194, R29 ;  /* 0x0000001d00c27308 */ /* 0x000ea20000002400 */
[----:B-1----:R-:W-:-:S07]  /*4630*/  FMUL.FTZ R13, R17, UR10 ;  /* 0x0000000a110d7c20 */ /* 0x002fce0008410000 */
[----:B------:R1:W1:Y:S08]  /*4640*/  MUFU.TANH R205, R13 ;  /* 0x0000000d00cd7308 */ /* 0x0002700000002400 */
        /* <DEDUP_REMOVED lines=10> */
[----:B------:R-:W-:Y:S01]  /*46f0*/  FMUL.FTZ R16, R16, UR10 ;  /* 0x0000000a10107c20 */ /* 0x000fe20008410000 */
[----:B------:R-:W-:Y:S01]  /*4700*/  FMUL.FTZ R17, R17, UR10 ;  /* 0x0000000a11117c20 */ /* 0x000fe20008410000 */
[----:B------:R-:W-:Y:S01]  /*4710*/  FMUL.FTZ R18, R18, UR10 ;  /* 0x0000000a12127c20 */ /* 0x000fe20008410000 */
[----:B------:R-:W-:Y:S01]  /*4720*/  FMUL.FTZ R19, R19, UR10 ;  /* 0x0000000a13137c20 */ /* 0x000fe20008410000 */
[----:B------:R-:W2:Y:S08]  /*4730*/  MUFU.TANH R200, R16 ;  /* 0x0000001000c87308 */ /* 0x000eb00000002400 */
[----:B------:R-:W2:Y:S01]  /*4740*/  MUFU.TANH R197, R17 ;  /* 0x0000001100c57308 */ /* 0x000ea20000002400 */
[----:B-----5:R-:W-:Y:S01]  /*4750*/  FMUL.FTZ R13, R33, UR10 ;  /* 0x0000000a210d7c20 */ /* 0x020fe20008410000 */
[C---:B-1----:R-:W-:Y:S06]  /*4760*/  HMMA.16816.F32 R24, R8.reuse, R36, RZ ;  /* 0x000000240818723c */ /* 0x042fec00000018ff */
[----:B------:R1:W1:Y:S01]  /*4770*/  MUFU.TANH R202, R13 ;  /* 0x0000000d00ca7308 */ /* 0x0002620000002400 */
[----:B------:R-:W-:Y:S07]  /*4780*/  HMMA.16816.F32 R8, R8, R38, RZ ;  /* 0x000000260808723c */ /* 0x000fee00000018ff */
[----:B------:R-:W2:Y:S08]  /*4790*/  MUFU.TANH R65, R18 ;  /* 0x0000001200417308 */ /* 0x000eb00000002400 */
[----:B------:R5:W2:Y:S01]  /*47a0*/  MUFU.TANH R64, R19 ;  /* 0x0000001300407308 */ /* 0x000aa20000002400 */
[----:B-1----:R-:W-:-:S02]  /*47b0*/  FMUL.FTZ R13, R34, UR10 ;  /* 0x0000000a220d7c20 */ /* 0x002fc40008410000 */
[----:B------:R1:W4:Y:S01]  /*47c0*/  LDSM.16.M88.4 R32, [R3+0x4c00] ;  /* 0x004c00000320783b */ /* 0x0003220000000200 */
[----:B------:R-:W-:-:S04]  /*47d0*/  DEPBAR.LE SB0, 0x0 ;  /* 0x000080000000791a */ /* 0x000fc80000000000 */
[----:B------:R-:W1:Y:S01]  /*47e0*/  MUFU.TANH R62, R13 ;  /* 0x0000000d003e7308 */ /* 0x000e620000002400 */
[----:B-----5:R-:W-:Y:S01]  /*47f0*/  HMMA.16816.F32 R16, R4, R42, R20 ;  /* 0x0000002a0410723c */ /* 0x020fe20000001814 */
[----:B-1----:R-:W-:-:S06]  /*4800*/  FMUL.FTZ R3, R31, UR10 ;  /* 0x0000000a1f037c20 */ /* 0x002fcc0008410000 */
[----:B------:R1:W1:-:S15]  /*4810*/  MUFU.TANH R67, R3 ;  /* 0x0000000300437308 */ /* 0x00025e0000002400 */
[----:B------:R-:W-:-:S02]  /*4820*/  NOP ;  /* 0x0000000000007918 */ /* 0x000fc40000000000 */
[----:B------:R-:W-:Y:S01]  /*4830*/  FMUL.FTZ R16, R16, UR10 ;  /* 0x0000000a10107c20 */ /* 0x000fe20008410000 */
[----:B------:R-:W-:Y:S01]  /*4840*/  FMUL.FTZ R17, R17, UR10 ;  /* 0x0000000a11117c20 */ /* 0x000fe20008410000 */
[C---:B----4-:R-:W-:Y:S01]  /*4850*/  HMMA.16816.F32 R20, R4.reuse, R32, R24 ;  /* 0x000000200414723c */ /* 0x050fe20000001818 */
[----:B------:R-:W-:Y:S01]  /*4860*/  FMUL.FTZ R18, R18, UR10 ;  /* 0x0000000a12127c20 */ /* 0x000fe20008410000 */
[----:B------:R-:W-:Y:S01]  /*4870*/  FMUL.FTZ R19, R19, UR10 ;  /* 0x0000000a13137c20 */ /* 0x000fe20008410000 */
[----:B------:R-:W4:Y:S03]  /*4880*/  MUFU.TANH R175, R16 ;  /* 0x0000001000af7308 */ /* 0x000f260000002400 */
[----:B------:R-:W-:Y:S05]  /*4890*/  HMMA.16816.F32 R4, R4, R34, R8 ;  /* 0x000000220404723c */ /* 0x000fea0000001808 */
[----:B------:R-:W2:Y:S08]  /*48a0*/  MUFU.TANH R191, R17 ;  /* 0x0000001100bf7308 */ /* 0x000eb00000002400 */
[----:B------:R-:W2:Y:S05]  /*48b0*/  MUFU.TANH R70, R18 ;  /* 0x0000001200467308 */ /* 0x000eaa0000002400 */
[----:B-1----:R-:W-:-:S03]  /*48c0*/  FMUL.FTZ R3, R20, UR10 ;  /* 0x0000000a14037c20 */ /* 0x002fc60008410000 */
[----:B------:R-:W1:Y:S03]  /*48d0*/  MUFU.TANH R71, R19 ;  /* 0x0000001300477308 */ /* 0x000e660000002400 */
[----:B------:R-:W-:Y:S01]  /*48e0*/  FMUL.FTZ R4, R4, UR10 ;  /* 0x0000000a04047c20 */ /* 0x000fe20008410000 */
[----:B------:R-:W-:Y:S01]  /*48f0*/  FMUL.FTZ R7, R7, UR10 ;  /* 0x0000000a07077c20 */ /* 0x000fe20008410000 */
[----:B------:R-:W-:Y:S01]  /*4900*/  FMUL.FTZ R5, R5, UR10 ;  /* 0x0000000a05057c20 */ /* 0x000fe20008410000 */
[----:B------:R-:W-:Y:S02]  /*4910*/  FMUL.FTZ R6, R6, UR10 ;  /* 0x0000000a06067c20 */ /* 0x000fe40008410000 */
[----:B------:R5:W1:Y:S08]  /*4920*/  MUFU.TANH R207, R3 ;  /* 0x0000000300cf7308 */ /* 0x000a700000002400 */
[----:B------:R-:W1:Y:S08]  /*4930*/  MUFU.TANH R212, R4 ;  /* 0x0000000400d47308 */ /* 0x000e700000002400 */
[----:B------:R-:W1:Y:S01]  /*4940*/  MUFU.TANH R211, R5 ;  /* 0x0000000500d37308 */ /* 0x000e620000002400 */
[----:B-----5:R-:W-:-:S07]  /*4950*/  FMUL.FTZ R3, R21, UR10 ;  /* 0x0000000a15037c20 */ /* 0x020fce0008410000 */
[----:B------:R5:W1:Y:S02]  /*4960*/  MUFU.TANH R209, R3 ;  /* 0x0000000300d17308 */ /* 0x000a640000002400 */
[----:B-----5:R-:W-:-:S06]  /*4970*/  FMUL.FTZ R3, R22, UR10 ;  /* 0x0000000a16037c20 */ /* 0x020fcc0008410000 */
[----:B------:R5:W1:Y:S02]  /*4980*/  MUFU.TANH R127, R3 ;  /* 0x00000003007f7308 */ /* 0x000a640000002400 */
[----:B-----5:R-:W-:-:S06]  /*4990*/  FMUL.FTZ R3, R23, UR10 ;  /* 0x0000000a17037c20 */ /* 0x020fcc0008410000 */
[----:B------:R5:W1:Y:S02]  /*49a0*/  MUFU.TANH R124, R3 ;  /* 0x00000003007c7308 */ /* 0x000a640000002400 */
[----:B-----5:R-:W-:-:S06]  /*49b0*/  LOP3.LUT R3, R109, 0xffffffe0, RZ, 0xc0, !PT ;  /* 0xffffffe06d037812 */ /* 0x020fcc00078ec0ff */
[----:B------:R-:W1:Y:S01]  /*49c0*/  MUFU.TANH R109, R7 ;  /* 0x00000007006d7308 */ /* 0x000e620000002400 */
[----:B------:R-:W-:Y:S02]  /*49d0*/  IADD3 R3, -R3, R126, RZ ;  /* 0x0000007e03037210 */ /* 0x000fe40007ffe1ff */
[----:B------:R-:W-:Y:S02]  /*49e0*/  SHF.L.U32 R126, R126, 0x1, RZ ;  /* 0x000000017e7e7819 */ /* 0x000fe400000006ff */
[----:B------:R-:W-:Y:S02]  /*49f0*/  SHF.R.S32.HI R4, RZ, 0x1f, R3 ;  /* 0x0000001fff047819 */ /* 0x000fe40000011403 */
[----:B------:R-:W-:Y:S02]  /*4a00*/  LOP3.LUT R126, R126, 0x6, RZ, 0xc0, !PT ;  /* 0x000000067e7e7812 */ /* 0x000fe400078ec0ff */
[----:B------:R-:W-:Y:S02]  /*4a10*/  LEA.HI R3, R4, R3, RZ, 0x2 ;  /* 0x0000000304037211 */ /* 0x000fe400078f10ff */
[----:B------:R-:W-:-:S02]  /*4a20*/  LEA R4, R72, R121, 0x4 ;  /* 0x0000007948047211 */ /* 0x000fc400078e20ff */
[----:B------:R-:W-:Y:S01]  /*4a30*/  SHF.R.S32.HI R130, RZ, 0x2, R3 ;  /* 0x00000002ff827819 */ /* 0x000fe20000011403 */
[----:B------:R5:W1:Y:S03]  /*4a40*/  MUFU.TANH R121, R6 ;  /* 0x0000000600797308 */ /* 0x000a660000002400 */
[----:B------:R-:W-:Y:S01]  /*4a50*/  IADD3 R3, R4, 0x1, R130 ;  /* 0x0000000104037810 */ /* 0x000fe20007ffe082 */
[----:B------:R1:W-:Y:S03]  /*4a60*/  STL [R1], R130 ;  /* 0x0000008201007387 */ /* 0x0003e60000100800 */
[----:B------:R-:W-:-:S04]  /*4a70*/  IADD3 R3, R56, R3, -R244 ;  /* 0x0000000338037210 */ /* 0x000fc80007ffe8f4 */
[----:B------:R-:W-:Y:S02]  /*4a80*/  IADD3 R5, R3, R129, RZ ;  /* 0x0000008103057210 */ /* 0x000fe40007ffe0ff */
[----:B------:R-:W-:Y:S02]  /*4a90*/  IADD3 R3, R134, 0x1000, RZ ;  /* 0x0000100086037810 */ /* 0x000fe40007ffe0ff */
[C---:B-----5:R-:W-:Y:S02]  /*4aa0*/  VIMNMX R6, R5.reuse, R56, PT ;  /* 0x0000003805067248 */ /* 0x060fe40003fe0100 */
[----:B------:R-:W-:Y:S02]  /*4ab0*/  VIADDMNMX R5, R5, 0x8, R56, PT ;  /* 0x0000000805057846 */ /* 0x000fe40003800138 */
[----:B------:R-:W-:Y:S01]  /*4ac0*/  LEA R165, R0, R3, 0x1 ;  /* 0x0000000300a57211 */ /* 0x000fe200078e08ff */
[----:B------:R-:W-:Y:S06]  /*4ad0*/  BAR.SYNC.DEFER_BLOCKING 0x0 ;  /* 0x0000000000007b1d */ /* 0x000fec0000010000 */
[----:B--234-:R-:W-:Y:S05]  /*4ae0*/  @!P0 BRA `(.L_x_814) ;  /* 0x0000000800a88947 */ /* 0x01cfea0003800000 */
[----:B------:R-:W-:Y:S05]  /*4af0*/  @!P6 BRA `(.L_x_815) ;  /* 0x0000000000ece947 */ /* 0x000fea0003800000 */
[----:B------:R-:W2:Y:S01]  /*4b00*/  LDC R13, c[0x0][0x380] ;  /* 0x0000e000ff0d7b82 */ /* 0x000ea20000000800 */
[----:B------:R-:W-:Y:S01]  /*4b10*/  VIADD R10, R57, 0xffffff00 ;  /* 0xffffff00390a7836 */ /* 0x000fe20000000000 */
[----:B------:R-:W-:Y:S01]  /*4b20*/  IABS R7, R57 ;  /* 0x0000003900077213 */ /* 0x000fe20000000000 */
[----:B------:R-:W-:-:S03]  /*4b30*/  ULDC.64 UR8, c[0x0][0x230] ;  /* 0x00008c0000087ab9 */ /* 0x000fc60000000a00 */
[----:B------:R-:W-:Y:S02]  /*4b40*/  IABS R4, R10 ;  /* 0x0000000a00047213 */ /* 0x000fe40000000000 */
[----:B--2---:R-:W-:-:S04]  /*4b50*/  IABS R11, R13 ;  /* 0x0000000d000b7213 */ /* 0x004fc80000000000 */
[----:B------:R-:W2:Y:S08]  /*4b60*/  I2F.RP R8, R11 ;  /* 0x0000000b00087306 */ /* 0x000eb00000209400 */
[----:B--2---:R-:W2:Y:S02]  /*4b70*/  MUFU.RCP R8, R8 ;  /* 0x0000000800087308 */ /* 0x004ea40000001000 */
[----:B--2---:R-:W-:-:S06]  /*4b80*/  VIADD R8, R8, 0xffffffe ;  /* 0x0ffffffe08087836 */ /* 0x004fcc0000000000 */
[----:B------:R-:W2:Y:S02]  /*4b90*/  F2I.FTZ.U32.TRUNC.NTZ R9, R8 ;  /* 0x0000000800097305 */ /* 0x000ea4000021f000 */
[----:B--2---:R-:W-:Y:S02]  /*4ba0*/  IADD3 R0, RZ, -R9, RZ ;  /* 0x80000009ff007210 */ /* 0x004fe40007ffe0ff */
        /* <DEDUP_REMOVED lines=8> */
[----:B------:R-:W-:-:S03]  /*4c30*/  IMAD R4, R11, R9, R4 ;  /* 0x000000090b047224 */ /* 0x000fc600078e0204 */
        /* <DEDUP_REMOVED lines=8> */
[----:B------:R-:W-:-:S02]  /*4cc0*/  LOP3.LUT R7, R57, R13, RZ, 0x3c, !PT ;  /* 0x0000000d39077212 */ /* 0x000fc400078e3cff */
[-C--:B------:R-:W-:Y:S02]  /*4cd0*/  LOP3.LUT R4, R10, R13.reuse, RZ, 0x3c, !PT ;  /* 0x0000000d0a047212 */ /* 0x080fe400078e3cff */
[----:B------:R-:W-:Y:S02]  /*4ce0*/  ISETP.GE.AND P3, PT, R7, RZ, PT ;  /* 0x000000ff0700720c */ /* 0x000fe40003f66270 */
[----:B------:R-:W-:Y:S02]  /*4cf0*/  ISETP.GE.AND P1, PT, R4, RZ, PT ;  /* 0x000000ff0400720c */ /* 0x000fe40003f26270 */
[----:B------:R-:W-:Y:S01]  /*4d00*/  ISETP.NE.AND P2, PT, R13, RZ, PT ;  /* 0x000000ff0d00720c */ /* 0x000fe20003f45270 */
[----:B------:R-:W-:Y:S01]  /*4d10*/  @P5 VIADD R3, R3, 0x1 ;  /* 0x0000000103035836 */ /* 0x000fe20000000000 */
[----:B------:R-:W-:Y:S02]  /*4d20*/  LOP3.LUT R4, RZ, R13, RZ, 0x33, !PT ;  /* 0x0000000dff047212 */ /* 0x000fe400078e33ff */
[----:B------:R-:W-:-:S05]  /*4d30*/  @P4 IADD3 R0, R0, 0x1, RZ ;  /* 0x0000000100004810 */ /* 0x000fca0007ffe0ff */
[----:B------:R-:W-:Y:S02]  /*4d40*/  @!P3 IMAD.MOV R3, RZ, RZ, -R3 ;  /* 0x000000ffff03b224 */ /* 0x000fe400078e0a03 */
[----:B------:R-:W-:-:S03]  /*4d50*/  @!P1 IADD3 R0, -R0, RZ, RZ ;  /* 0x000000ff00009210 */ /* 0x000fc60007ffe1ff */
[C---:B------:R-:W-:Y:S02]  /*4d60*/  SEL R3, R4.reuse, R3, !P2 ;  /* 0x0000000304037207 */ /* 0x040fe40005000000 */
[----:B------:R-:W-:-:S03]  /*4d70*/  SEL R0, R4, R0, !P2 ;  /* 0x0000000004007207 */ /* 0x000fc60005000000 */
[----:B------:R-:W-:-:S04]  /*4d80*/  IMAD.WIDE R8, R3, 0x4, R226 ;  /* 0x0000000403087825 */ /* 0x000fc800078e02e2 */
[----:B------:R-:W-:Y:S02]  /*4d90*/  IMAD.WIDE R10, R0, 0x4, R226 ;  /* 0x00000004000a7825 */ /* 0x000fe400078e02e2 */
[----:B------:R-:W2:Y:S04]  /*4da0*/  LDG.E R8, desc[UR12][R8.64] ;  /* 0x0000000c08087981 */ /* 0x000ea8000c1e1900 */
[----:B------:R-:W2:Y:S01]  /*4db0*/  LDG.E R10, desc[UR12][R10.64] ;  /* 0x0000000c0a0a7981 */ /* 0x000ea2000c1e1900 */
[----:B------:R-:W-:-:S04]  /*4dc0*/  IMAD.IADD R0, R3, 0x1, -R0 ;  /* 0x0000000103007824 */ /* 0x000fc800078e0a00 */
[----:B------:R-:W-:-:S05]  /*4dd0*/  IMAD R0, R0, R13, -0x100 ;  /* 0xffffff0000007424 */ /* 0x000fca00078e020d */
[----:B------:R-:W-:-:S05]  /*4de0*/  SHF.R.S32.HI R3, RZ, 0x1f, R0 ;  /* 0x0000001fff037819 */ /* 0x000fca0000011400 */
[----:B------:R-:W-:Y:S01]  /*4df0*/  IMAD R3, R3, R68, RZ ;  /* 0x0000004403037224 */ /* 0x000fe200078e02ff */
[----:B--2---:R-:W-:Y:S01]  /*4e00*/  IADD3 R10, -R8, R10, RZ ;  /* 0x0000000a080a7210 */ /* 0x004fe20007ffe1ff */
[----:B------:R-:W-:-:S03]  /*4e10*/  IMAD.WIDE.U32 R8, R0, R68, RZ ;  /* 0x0000004400087225 */ /* 0x000fc600078e00ff */
[----:B------:R-:W-:Y:S01]  /*4e20*/  SHF.R.S32.HI R4, RZ, 0x1f, R10 ;  /* 0x0000001fff047819 */ /* 0x000fe2000001140a */
[----:B------:R-:W-:-:S04]  /*4e30*/  IMAD R0, R0, R69, R3 ;  /* 0x0000004500007224 */ /* 0x000fc800078e0203 */
[----:B------:R-:W-:Y:S02]  /*4e40*/  IMAD R3, R4, UR8, RZ ;  /* 0x0000000804037c24 */ /* 0x000fe4000f8e02ff */
[----:B------:R-:W-:Y:S02]  /*4e50*/  IMAD.IADD R9, R9, 0x1, R0 ;  /* 0x0000000109097824 */ /* 0x000fe400078e0200 */
[C---:B------:R-:W-:Y:S02]  /*4e60*/  IMAD R3, R10.reuse, UR9, R3 ;  /* 0x000000090a037c24 */ /* 0x040fe4000f8e0203 */
[----:B------:R-:W-:-:S04]  /*4e70*/  IMAD.WIDE.U32 R8, R10, UR8, R8 ;  /* 0x000000080a087c25 */ /* 0x000fc8000f8e0008 */
[----:B------:R-:W-:Y:S01]  /*4e80*/  IMAD.MOV.U32 R0, RZ, RZ, R8 ;  /* 0x000000ffff007224 */ /* 0x000fe200078e0008 */
[----:B------:R-:W-:Y:S01]  /*4e90*/  IADD3 R3, R9, R3, RZ ;  /* 0x0000000309037210 */ /* 0x000fe20007ffe0ff */
[----:B------:R-:W-:Y:S06]  /*4ea0*/  BRA `(.L_x_816) ;  /* 0x0000000000087947 */ /* 0x000fec0003800000 */
.L_x_815:
[----:B------:R-:W-:-:S04]  /*4eb0*/  LEA R0, -R68, RZ, 0x8 ;  /* 0x000000ff44007211 */ /* 0x000fc800078e41ff */
[----:B------:R-:W-:-:S07]  /*4ec0*/  SHF.R.S32.HI R3, RZ, 0x1f, R0 ;  /* 0x0000001fff037819 */ /* 0x000fce0000011400 */
.L_x_816:
[----:B------:R-:W-:Y:S01]  /*4ed0*/  ULDC UR5, c[0x0][0x2d0] ;  /* 0x0000b40000057ab9 */ /* 0x000fe20000000800 */
[----:B------:R-:W-:Y:S01]  /*4ee0*/  BSSY B0, `(.L_x_817) ;  /* 0x0000067000007945 */ /* 0x000fe20003800000 */
[----:B------:R-:W-:-:S13]  /*4ef0*/  ISETP.GE.AND P1, PT, R12, UR5, PT ;  /* 0x000000050c007c0c */ /* 0x000fda000bf26270 */
[----:B------:R-:W-:Y:S01]  /*4f00*/  @!P1 IMAD.MOV.U32 R8, RZ, RZ, R77 ;  /* 0x000000ffff089224 */ /* 0x000fe200078e004d */
[----:B------:R-:W2:Y:S01]  /*4f10*/  @!P1 LDC.64 R16, c[0x0][0x218] ;  /* 0x00008600ff109b82 */ /* 0x000ea20000000a00 */
[----:B------:R-:W-:Y:S01]  /*4f20*/  @!P1 IMAD.MOV.U32 R9, RZ, RZ, R84 ;  /* 0x000000ffff099224 */ /* 0x000fe200078e0054 */
[----:B------:R-:W-:Y:S01]  /*4f30*/  @!P1 IADD3 R7, P2, R0, R77, RZ ;  /* 0x0000004d00079210 */ /* 0x000fe20007f5e0ff */
[----:B------:R-:W-:Y:S01]  /*4f40*/  @!P1 IMAD R4, R69, 0x60, RZ ;  /* 0x0000006045049824 */ /* 0x000fe200078e02ff */
[----:B------:R3:W-:Y:S01]  /*4f50*/  @P1 STS [R168+0x1000], RZ ;  /* 0x001000ffa8001388 */ /* 0x0007e20000000800 */
[----:B------:R-:W-:-:S03]  /*4f60*/  @!P1 IMAD.WIDE.U32 R8, R68, 0x60, R8 ;  /* 0x0000006044089825 */ /* 0x000fc600078e0008 */
[----:B------:R-:W4:Y:S01]  /*4f70*/  @!P1 LDC.64 R18, c[0x0][0x218] ;  /* 0x00008600ff129b82 */ /* 0x000f220000000a00 */
[----:B------:R-:W-:Y:S01]  /*4f80*/  @!P1 IMAD R13, R69, 0xa0, RZ ;  /* 0x000000a0450d9824 */ /* 0x000fe200078e02ff */
[----:B------:R-:W-:Y:S01]  /*4f90*/  @!P1 IADD3 R14, P3, R0, R8, RZ ;  /* 0x00000008000e9210 */ /* 0x000fe20007f7e0ff */
[----:B------:R-:W-:Y:S01]  /*4fa0*/  @!P1 IMAD.MOV.U32 R8, RZ, RZ, R77 ;  /* 0x000000ffff089224 */ /* 0x000fe200078e004d */
[----:B------:R3:W-:Y:S02]  /*4fb0*/  @P1 STS [R168+0x1004], RZ ;  /* 0x001004ffa8001388 */ /* 0x0007e40000000800 */
[----:B------:R-:W-:Y:S01]  /*4fc0*/  @!P1 IADD3.X R15, R3, R9, R4, P3, !PT ;  /* 0x00000009030f9210 */ /* 0x000fe20001ffe404 */
[----:B------:R-:W-:Y:S01]  /*4fd0*/  @!P1 IMAD.MOV.U32 R9, RZ, RZ, R84 ;  /* 0x000000ffff099224 */ /* 0x000fe200078e0054 */
[----:B------:R-:W5:Y:S01]  /*4fe0*/  @!P1 LDC.64 R30, c[0x0][0x218] ;  /* 0x00008600ff1e9b82 */ /* 0x000f620000000a00 */
[----:B------:R-:W-:Y:S01]  /*4ff0*/  @!P1 IMAD R4, R69, 0xc0, RZ ;  /* 0x000000c045049824 */ /* 0x000fe200078e02ff */
[----:B------:R3:W-:Y:S01]  /*5000*/  @P1 STS.64 [R168+0x1008], RZ ;  /* 0x001008ffa8001388 */ /* 0x0007e20000000a00 */
[----:B------:R-:W-:-:S04]  /*5010*/  @!P1 IMAD.WIDE.U32 R10, R68, 0xa0, R8 ;  /* 0x000000a0440a9825 */ /* 0x000fc800078e0008 */
[----:B------:R-:W-:Y:S01]  /*5020*/  @!P1 IMAD.WIDE.U32 R8, R68, 0xc0, R8 ;  /* 0x000000c044089825 */ /* 0x000fe200078e0008 */
[----:B------:R-:W1:Y:S01]  /*5030*/  @!P1 LDC.64 R26, c[0x0][0x218] ;  /* 0x00008600ff1a9b82 */ /* 0x000e620000000a00 */
[C---:B------:R-:W-:Y:S02]  /*5040*/  @!P1 IADD3 R20, P3, R0.reuse, R10, RZ ;  /* 0x0000000a00149210 */ /* 0x040fe40007f7e0ff */
[----:B------:R-:W-:Y:S01]  /*5050*/  @!P1 IMAD.X R10, R3, 0x1, R84, P2 ;  /* 0x00000001030a9824 */ /* 0x000fe200010e0654 */
[----:B------:R-:W-:Y:S02]  /*5060*/  @!P1 IADD3 R21, P2, R0, R8, RZ ;  /* 0x0000000800159210 */ /* 0x000fe40007f5e0ff */
[----:B--2---:R-:W-:Y:S02]  /*5070*/  @!P1 LEA R8, P4, R7, R16, 0x1 ;  /* 0x0000001007089211 */ /* 0x004fe400078808ff */
[----:B------:R-:W2:Y:S01]  /*5080*/  @!P1 LDC.64 R22, c[0x0][0x218] ;  /* 0x00008600ff169b82 */ /* 0x000ea20000000a00 */
[----:B------:R-:W-:-:S02]  /*5090*/  @!P1 IADD3.X R32, R3, R11, R13, P3, !PT ;  /* 0x0000000b03209210 */ /* 0x000fc40001ffe40d */
[----:B------:R-:W-:Y:S02]  /*50a0*/  @!P1 IADD3.X R13, R3, R9, R4, P2, !PT ;  /* 0x00000009030d9210 */ /* 0x000fe400017fe404 */
[----:B------:R-:W-:Y:S02]  /*50b0*/  @!P1 LEA.HI.X R9, R7, R17, R10, 0x1, P4 ;  /* 0x0000001107099211 */ /* 0x000fe400020f0c0a */
[-C--:B------:R-:W-:Y:S01]  /*50c0*/  @!P1 IADD3 R4, P4, P2, R0, R77.reuse, R234 ;  /* 0x0000004d00049210 */ /* 0x080fe20007a9e0ea */
[----:B------:R-:W3:Y:S01]  /*50d0*/  @!P1 LDC.64 R24, c[0x0][0x218] ;  /* 0x00008600ff189b82 */ /* 0x000ee20000000a00 */
[C---:B------:R-:W-:Y:S01]  /*50e0*/  @!P1 LEA R7, P3, R68.reuse, R77, 0x6 ;  /* 0x0000004d44079211 */ /* 0x040fe200078630ff */
[----:B------:R-:W-:Y:S01]  /*50f0*/  @!PT LDS RZ, [RZ] ;  /* 0x00000000fffff984 */ /* 0x000fe20000000800 */
[----:B------:R-:W-:Y:S01]  /*5100*/  @!PT LDS RZ, [RZ] ;  /* 0x00000000fffff984 */ /* 0x000fe20000000800 */
[----:B------:R-:W-:Y:S01]  /*5110*/  @!PT LDS RZ, [RZ] ;  /* 0x00000000fffff984 */ /* 0x000fe20000000800 */
[----:B------:R4:W-:Y:S03]  /*5120*/  @!P1 LDGSTS.E.BYPASS.LTC128B.128 [R168+0x1000], desc[UR12][R8.64] ;  /* 0x0100000008a89fae */ /* 0x0009e6000b901d4c */
[-C--:B------:R-:W-:Y:S01]  /*5130*/  @!P1 LEA.HI.X R11, R68, R84.reuse, R69, 0x6, P3 ;  /* 0x00000054440b9211 */ /* 0x080fe200018f3445 */
[----:B------:R1:W-:Y:S01]  /*5140*/  @P1 STS.128 [R168+0x1800], RZ ;  /* 0x001800ffa8001388 */ /* 0x0003e20000000c00 */
[----:B------:R-:W-:Y:S01]  /*5150*/  @!P1 IADD3 R7, P3, R0, R7, RZ ;  /* 0x0000000700079210 */ /* 0x000fe20007f7e0ff */
[----:B------:R-:W3:Y:S04]  /*5160*/  @!P1 LDC.64 R28, c[0x0][0x218] ;  /* 0x00008600ff1c9b82 */ /* 0x000ee80000000a00 */
[C---:B------:R-:W-:Y:S01]  /*5170*/  @!P1 IMAD.X R11, R3.reuse, 0x1, R11, P3 ;  /* 0x00000001030b9824 */ /* 0x040fe200018e060b */
[----:B----4-:R-:W-:-:S02]  /*5180*/  @!P1 IADD3.X R9, R3, R84, R233, P4, P2 ;  /* 0x0000005403099210 */ /* 0x010fc400027e44e9 */
[----:B------:R-:W-:Y:S02]  /*5190*/  @!P1 LEA R8, P4, R4, R18, 0x1 ;  /* 0x0000001204089211 */ /* 0x000fe400078808ff */
[----:B------:R-:W-:Y:S02]  /*51a0*/  @!P1 LEA R10, P2, R68, R77, 0x7 ;  /* 0x0000004d440a9211 */ /* 0x000fe400078438ff */
[----:B------:R-:W-:Y:S02]  /*51b0*/  @!P1 LEA.HI.X R9, R4, R19, R9, 0x1, P4 ;  /* 0x0000001304099211 */ /* 0x000fe400020f0c09 */
[----:B------:R-:W-:Y:S02]  /*51c0*/  @!P1 IADD3 R4, P4, R0, R10, RZ ;  /* 0x0000000a00049210 */ /* 0x000fe40007f9e0ff */
[----:B------:R-:W-:Y:S01]  /*51d0*/  @!P1 LEA.HI.X R10, R68, R84, R69, 0x7, P2 ;  /* 0x00000054440a9211 */ /* 0x000fe200010f3c45 */
[----:B------:R-:W-:Y:S01]  /*51e0*/  @!PT LDS RZ, [RZ] ;  /* 0x00000000fffff984 */ /* 0x000fe20000000800 */
[----:B------:R-:W-:Y:S01]  /*51f0*/  @!PT LDS RZ, [RZ] ;  /* 0x00000000fffff984 */ /* 0x000fe20000000800 */
[----:B------:R-:W-:Y:S01]  /*5200*/  @!PT LDS RZ, [RZ] ;  /* 0x00000000fffff984 */ /* 0x000fe20000000800 */
[----:B------:R4:W-:Y:S01]  /*5210*/  @!P1 LDGSTS.E.BYPASS.LTC128B.128 [R168+0x1800], desc[UR12][R8.64] ;  /* 0x0180000008a89fae */ /* 0x0009e2000b901d4c */
[----:B-----5:R-:W-:-:S02]  /*5220*/  @!P1 LEA R18, P3, R7, R30, 0x1 ;  /* 0x0000001e07129211 */ /* 0x020fc400078608ff */
[C---:B-1----:R-:W-:Y:S01]  /*5230*/  @!P1 LEA R16, P2, R14.reuse, R26, 0x1 ;  /* 0x0000001a0e109211 */ /* 0x042fe200078408ff */
[----:B------:R1:W-:Y:S01]  /*5240*/  @P1 STS.128 [R168+0x2000], RZ ;  /* 0x002000ffa8001388 */ /* 0x0003e20000000c00 */
[----:B------:R-:W-:Y:S01]  /*5250*/  @!P1 LEA.HI.X R19, R7, R31, R11, 0x1, P3 ;  /* 0x0000001f07139211 */ /* 0x000fe200018f0c0b */
[----:B------:R-:W-:Y:S01]  /*5260*/  @!P1 IMAD.X R7, R3, 0x1, R10, P4 ;  /* 0x0000000103079824 */ /* 0x000fe200020e060a */
[----:B------:R-:W-:Y:S02]  /*5270*/  @!P1 LEA.HI.X R17, R14, R27, R15, 0x1, P2 ;  /* 0x0000001b0e119211 */ /* 0x000fe400010f0c0f */
[----:B--2---:R-:W-:Y:S01]  /*5280*/  @!P1 LEA R14, P4, R4, R22, 0x1 ;  /* 0x00000016040e9211 */ /* 0x004fe200078808ff */
[----:B------:R-:W-:Y:S01]  /*5290*/  @!PT LDS RZ, [RZ] ;  /* 0x00000000fffff984 */ /* 0x000fe20000000800 */
[----:B------:R-:W-:Y:S01]  /*52a0*/  @!PT LDS RZ, [RZ] ;  /* 0x00000000fffff984 */ /* 0x000fe20000000800 */
[----:B------:R-:W-:Y:S01]  /*52b0*/  @!PT LDS RZ, [RZ] ;  /* 0x00000000fffff984 */ /* 0x000fe20000000800 */
[----:B------:R1:W-:Y:S01]  /*52c0*/  @!P1 LDGSTS.E.BYPASS.LTC128B.128 [R168+0x2000], desc[UR12][R18.64] ;  /* 0x0200000012a89fae */ /* 0x0003e2000b901d4c */
[----:B---3--:R-:W-:Y:S02]  /*52d0*/  @!P1 LEA R10, P3, R20, R24, 0x1 ;  /* 0x00000018140a9211 */ /* 0x008fe400078608ff */
[----:B------:R-:W-:Y:S01]  /*52e0*/  @!P1 LEA.HI.X R15, R4, R23, R7, 0x1, P4 ;  /* 0x00000017040f9211 */ /* 0x000fe200020f0c07 */
[----:B------:R1:W-:Y:S01]  /*52f0*/  @P1 STS.128 [R168+0x2800], RZ ;  /* 0x002800ffa8001388 */ /* 0x0003e20000000c00 */
[----:B------:R-:W-:-:S03]  /*5300*/  @!P1 LEA.HI.X R11, R20, R25, R32, 0x1, P3 ;  /* 0x00000019140b9211 */ /* 0x000fc600018f0c20 */
        /* <DEDUP_REMOVED lines=8> */
[----:B------:R1:W-:Y:S01]  /*5390*/  @!P1 LDGSTS.E.BYPASS.LTC128B.128 [R168+0x3000], desc[UR12][R14.64] ;  /* 0x030000000ea89fae */ /* 0x0003e2000b901d4c */
[----:B----4-:R-:W-:-:S03]  /*53a0*/  @!P1 LEA R8, P2, R21, R28, 0x1 ;  /* 0x0000001c15089211 */ /* 0x010fc600078408ff */
        /* <DEDUP_REMOVED lines=13> */
[----:B-1----:R-:W-:Y:S01]  /*5480*/  IMAD.MOV.U32 R8, RZ, RZ, R77 ;  /* 0x000000ffff087224 */ /* 0x002fe200078e004d */
        /* <DEDUP_REMOVED lines=12> */
.L_x_818:
[----:B------:R-:W-:Y:S05]  /*5550*/  BSYNC B0 ;  /* 0x0000000000007941 */ /* 0x000fea0003800000 */
.L_x_817:
[----:B------:R-:W0:Y:S01]  /*5560*/  LDGDEPBAR ;  /* 0x00000000000079af */ /* 0x000e220000000000 */
[----:B------:R-:W-:-:S04]  /*5570*/  IADD3 R77, P1, R0, R77, RZ ;  /* 0x0000004d004d7210 */ /* 0x000fc80007f3e0ff */
[----:B------:R-:W-:-:S09]  /*5580*/  IADD3.X R84, R3, R84, RZ, P1, !PT ;  /* 0x0000005403547210 */ /* 0x000fd20000ffe4ff */
.L_x_814:
[----:B------:R-:W-:Y:S01]  /*5590*/  IMAD.IADD R4, R57, 0x1, R126 ;  /* 0x0000000139047824 */ /* 0x000fe200078e027e */
[----:B------:R-:W-:Y:S01]  /*55a0*/  ULDC UR11, c[0x0][0x2ec] ;  /* 0x0000bb00000b7ab9 */ /* 0x000fe20000000800 */
[----:B------:R-:W-:Y:S01]  /*55b0*/  LEA R135, R135, UR4, 0x1 ;  /* 0x0000000487877c11 */ /* 0x000fe2000f8e08ff */
[----:B------:R-:W-:Y:S01]  /*55c0*/  ULDC.64 UR8, c[0x0][0x218] ;  /* 0x0000860000087ab9 */ /* 0x000fe20000000a00 */
[C---:B------:R-:W-:Y:S01]  /*55d0*/  VIADD R54, R4.reuse, 0x1 ;  /* 0x0000000104367836 */ /* 0x040fe20000000000 */
[CC--:B------:R-:W-:Y:S01]  /*55e0*/  ISETP.GE.AND P2, PT, R4.reuse, R5.reuse, PT ;  /* 0x000000050400720c */ /* 0x0c0fe20003f46270 */
[C---:B------:R-:W-:Y:S01]  /*55f0*/  VIADD R52, R4.reuse, 0x8 ;  /* 0x0000000804347836 */ /* 0x040fe20000000000 */
[C---:B------:R-:W-:Y:S01]  /*5600*/  ISETP.GE.AND P3, PT, R4.reuse, R6, PT ;  /* 0x000000060400720c */ /* 0x040fe20003f66270 */
[----:B------:R-:W-:Y:S01]  /*5610*/  VIADD R72, R4, 0x9 ;  /* 0x0000000904487836 */ /* 0x000fe20000000000 */
[-C--:B------:R-:W-:Y:S01]  /*5620*/  ISETP.GE.AND P1, PT, R54, R5.reuse, PT ;  /* 0x000000053600720c */ /* 0x080fe20003f26270 */
[C---:B------:R-:W-:Y:S01]  /*5630*/  VIADD R126, R4.reuse, 0xb9 ;  /* 0x000000b9047e7836 */ /* 0x040fe20000000000 */
[----:B------:R-:W-:Y:S01]  /*5640*/  FSEL R7, R125, -INF , !P2 ;  /* 0xff8000007d077808 */ /* 0x000fe20005000000 */
[----:B------:R-:W-:Y:S01]  /*5650*/  VIADD R125, R4, 0xc0 ;  /* 0x000000c0047d7836 */ /* 0x000fe20000000000 */
[-C--:B------:R-:W-:Y:S01]  /*5660*/  ISETP.GE.AND P2, PT, R52, R5.reuse, PT ;  /* 0x000000053400720c */ /* 0x080fe20003f46270 */
[C---:B------:R-:W-:Y:S01]  /*5670*/  VIADD R129, R4.reuse, 0xc1 ;  /* 0x000000c104817836 */ /* 0x040fe20000000000 */
[----:B-12---:R-:W-:Y:S01]  /*5680*/  FSEL R8, R73, -INF , !P1 ;  /* 0xff80000049087808 */ /* 0x006fe20004800000 */
[----:B------:R-:W-:Y:S01]  /*5690*/  VIADD R73, R4, 0x10 ;  /* 0x0000001004497836 */ /* 0x000fe20000000000 */
[-C--:B------:R-:W-:Y:S01]  /*56a0*/  ISETP.GE.AND P1, PT, R72, R5.reuse, PT ;  /* 0x000000054800720c */ /* 0x080fe20003f26270 */
[----:B------:R-:W-:Y:S01]  /*56b0*/  VIADD R131, R4, 0xc9 ;  /* 0x000000c904837836 */ /* 0x000fe20000000000 */
[----:B------:R-:W-:Y:S01]  /*56c0*/  FSEL R9, R74, -INF , !P2 ;  /* 0xff8000004a097808 */ /* 0x000fe20005000000 */
[C---:B------:R-:W-:Y:S01]  /*56d0*/  VIADD R74, R4.reuse, 0x11 ;  /* 0x00000011044a7836 */ /* 0x040fe20000000000 */
[----:B------:R-:W-:Y:S01]  /*56e0*/  FMNMX.FTZ R3, R7, R8, !PT ;  /* 0x0000000807037209 */ /* 0x000fe20007810000 */
[C---:B------:R-:W-:Y:S01]  /*56f0*/  VIADD R130, R4.reuse, 0xd0 ;  /* 0x000000d004827836 */ /* 0x040fe20000000000 */
[----:B------:R-:W-:Y:S01]  /*5700*/  ISETP.GE.AND P2, PT, R73, R5, PT ;  /* 0x000000054900720c */ /* 0x000fe20003f46270 */
[C---:B------:R-:W-:Y:S01]  /*5710*/  VIADD R137, R4.reuse, 0xd9 ;  /* 0x000000d904897836 */ /* 0x040fe20000000000 */
[----:B------:R-:W-:Y:S01]  /*5720*/  FSEL R22, R75, -INF , !P1 ;  /* 0xff8000004b167808 */ /* 0x000fe20004800000 */
[C---:B------:R-:W-:Y:S01]  /*5730*/  VIADD R75, R4.reuse, 0x18 ;  /* 0x00000018044b7836 */ /* 0x040fe20000000000 */
[----:B------:R-:W-:Y:S01]  /*5740*/  FMNMX.FTZ R3, R9, R3, !PT ;  /* 0x0000000309037209 */ /* 0x000fe20007810000 */
[----:B------:R-:W-:Y:S01]  /*5750*/  VIADD R136, R4, 0xe0 ;  /* 0x000000e004887836 */ /* 0x000fe20000000000 */
[----:B------:R-:W-:Y:S01]  /*5760*/  ISETP.GE.AND P1, PT, R74, R5, PT ;  /* 0x000000054a00720c */ /* 0x000fe20003f26270 */
[----:B------:R-:W-:Y:S01]  /*5770*/  VIADD R139, R4, 0xe1 ;  /* 0x000000e1048b7836 */ /* 0x000fe20000000000 */
[----:B------:R-:W-:Y:S01]  /*5780*/  FSEL R21, R76, -INF , !P2 ;  /* 0xff8000004c157808 */ /* 0x000fe20005000000 */
[----:B------:R-:W-:Y:S01]  /*5790*/  VIADD R76, R4, 0x19 ;  /* 0x00000019044c7836 */ /* 0x000fe20000000000 */
[----:B------:R-:W-:Y:S01]  /*57a0*/  FMNMX.FTZ R3, R22, R3, !PT ;  /* 0x0000000316037209 */ /* 0x000fe20007810000 */
[C---:B------:R-:W-:Y:S01]  /*57b0*/  VIADD R138, R4.reuse, 0xe8 ;  /* 0x000000e8048a7836 */ /* 0x040fe20000000000 */
[----:B------:R-:W-:Y:S01]  /*57c0*/  ISETP.GE.AND P2, PT, R75, R5, PT ;  /* 0x000000054b00720c */ /* 0x000fe20003f46270 */
[----:B------:R-:W-:Y:S01]  /*57d0*/  VIADD R142, R4, 0xe9 ;  /* 0x000000e9048e7836 */ /* 0x000fe20000000000 */
[----:B------:R-:W-:Y:S01]  /*57e0*/  FSEL R20, R78, -INF , !P1 ;  /* 0xff8000004e147808 */ /* 0x000fe20004800000 */
[C---:B------:R-:W-:Y:S01]  /*57f0*/  VIADD R78, R4.reuse, 0x20 ;  /* 0x00000020044e7836 */ /* 0x040fe20000000000 */
[----:B------:R-:W-:Y:S01]  /*5800*/  FMNMX.FTZ R3, R21, R3, !PT ;  /* 0x0000000315037209 */ /* 0x000fe20007810000 */
[----:B------:R-:W-:Y:S01]  /*5810*/  VIADD R141, R4, 0xf0 ;  /* 0x000000f0048d7836 */ /* 0x000fe20000000000 */
[----:B------:R-:W-:Y:S01]  /*5820*/  ISETP.GE.AND P1, PT, R76, R5, PT ;  /* 0x000000054c00720c */ /* 0x000fe20003f26270 */
[C---:B------:R-:W-:Y:S01]  /*5830*/  VIADD R145, R4.reuse, 0xf1 ;  /* 0x000000f104917836 */ /* 0x040fe20000000000 */
[----:B------:R-:W-:Y:S01]  /*5840*/  FSEL R19, R79, -INF , !P2 ;  /* 0xff8000004f137808 */ /* 0x000fe20005000000 */
[----:B------:R-:W-:Y:S01]  /*5850*/  VIADD R79, R4, 0x21 ;  /* 0x00000021044f7836 */ /* 0x000fe20000000000 */
[----:B------:R-:W-:Y:S01]  /*5860*/  FMNMX.FTZ R3, R20, R3, !PT ;  /* 0x0000000314037209 */ /* 0x000fe20007810000 */
[----:B------:R-:W-:Y:S01]  /*5870*/  VIADD R143, R4, 0xf8 ;  /* 0x000000f8048f7836 */ /* 0x000fe20000000000 */
[----:B------:R-:W-:Y:S01]  /*5880*/  ISETP.GE.AND P2, PT, R78, R5, PT ;  /* 0x000000054e00720c */ /* 0x000fe20003f46270 */
[----:B------:R-:W-:Y:S01]  /*5890*/  VIADD R146, R4, 0xf9 ;  /* 0x000000f904927836 */ /* 0x000fe20000000000 */
[----:B------:R-:W-:Y:S01]  /*58a0*/  FSEL R18, R80, -INF , !P1 ;  /* 0xff80000050127808 */ /* 0x000fe20004800000 */
[----:B------:R-:W-:Y:S01]  /*58b0*/  VIADD R80, R4, 0x28 ;  /* 0x0000002804507836 */ /* 0x000fe20000000000 */
[----:B------:R-:W-:-:S02]  /*58c0*/  FMNMX.FTZ R3, R19, R3, !PT ;  /* 0x0000000313037209 */ /* 0x000fc40007810000 */
[----:B------:R-:W-:Y:S02]  /*58d0*/  ISETP.GE.AND P1, PT, R79, R5, PT ;  /* 0x000000054f00720c */ /* 0x000fe40003f26270 */
[----:B------:R-:W-:Y:S01]  /*58e0*/  FSEL R17, R81, -INF , !P2 ;  /* 0xff80000051117808 */ /* 0x000fe20005000000 */
[----:B------:R-:W-:Y:S01]  /*58f0*/  VIADD R81, R4, 0x29 ;  /* 0x0000002904517836 */ /* 0x000fe20000000000 */
[----:B------:R-:W-:Y:S02]  /*5900*/  FMNMX.FTZ R3, R18, R3, !PT ;  /* 0x0000000312037209 */ /* 0x000fe40007810000 */
[----:B------:R-:W-:Y:S02]  /*5910*/  ISETP.GE.AND P2, PT, R80, R5, PT ;  /* 0x000000055000720c */ /* 0x000fe40003f46270 */
        /* <DEDUP_REMOVED lines=21> */
[C---:B------:R-:W-:Y:S01]  /*5a70*/  VIADD R88, R4.reuse, 0x41 ;  /* 0x0000004104587836 */ /* 0x040fe20000000000 */
        /* <DEDUP_REMOVED lines=118> */
[----:B------:R-:W-:Y:S02]  /*61e0*/  FSEL R53, R53, -INF , !P2 ;  /* 0xff80000035357808 */ /* 0x000fe40005000000 */
[----:B------:R-:W-:Y:S02]  /*61f0*/  FMNMX.FTZ R3, R51, R3, !PT ;  /* 0x0000000333037209 */ /* 0x000fe40007810000 */
[----:B------:R-:W-:Y:S02]  /*6200*/  ISETP.GE.AND P2, PT, R122, R5, PT ;  /* 0x000000057a00720c */ /* 0x000fe40003f46270 */
[----:B------:R-:W-:Y:S02]  /*6210*/  FSEL R55, R55, -INF , !P1 ;  /* 0xff80000037377808 */ /* 0x000fe40004800000 */
[----:B------:R-:W-:-:S02]  /*6220*/  FMNMX.FTZ R3, R53, R3, !PT ;  /* 0x0000000335037209 */ /* 0x000fc40007810000 */
[----:B------:R-:W-:Y:S02]  /*6230*/  ISETP.GE.AND P1, PT, R126, R5, PT ;  /* 0x000000057e00720c */ /* 0x000fe40003f26270 */
[----:B------:R-:W-:Y:S01]  /*6240*/  FSEL R56, R128, -INF , !P2 ;  /* 0xff80000080387808 */ /* 0x000fe20005000000 */
[----:B------:R-:W-:Y:S01]  /*6250*/  VIADD R128, R4, 0xc8 ;  /* 0x000000c804807836 */ /* 0x000fe20000000000 */
[----:B------:R-:W-:Y:S02]  /*6260*/  FMNMX.FTZ R3, R55, R3, !PT ;  /* 0x0000000337037209 */ /* 0x000fe40007810000 */
[----:B------:R-:W-:Y:S02]  /*6270*/  ISETP.GE.AND P2, PT, R125, R5, PT ;  /* 0x000000057d00720c */ /* 0x000fe40003f46270 */
[----:B------:R-:W-:Y:S02]  /*6280*/  FSEL R61, R61, -INF , !P1 ;  /* 0xff8000003d3d7808 */ /* 0x000fe40004800000 */
        /* <DEDUP_REMOVED lines=48> */
[----:B------:R-:W-:Y:S02]  /*6590*/  FSEL R225, R109, -INF , !P1 ;  /* 0xff8000006de17808 */ /* 0x000fe40004800000 */
[----:B------:R-:W-:Y:S02]  /*65a0*/  FMNMX.FTZ R3, R224, R3, !PT ;  /* 0x00000003e0037209 */ /* 0x000fe40007810000 */
[----:B------:R-:W-:-:S02]  /*65b0*/  ISETP.GE.AND P2, PT, R54, R6, PT ;  /* 0x000000063600720c */ /* 0x000fc40003f46270 */
        /* <DEDUP_REMOVED lines=10> */
[----:B------:R-:W-:-:S03]  /*6660*/  FFMA.FTZ R4, R10, UR11, -R0 ;  /* 0x0000000b0a047c23 */ /* 0x000fc60008010800 */
[----:B------:R1:W-:Y:S02]  /*6670*/  MUFU.EX2 R151, R7 ;  /* 0x0000000700977308 */ /* 0x0003e40000000800 */
[----:B-1----:R-:W-:-:S06]  /*6680*/  FFMA.FTZ R7, R8, UR11, -R0 ;  /* 0x0000000b08077c23 */ /* 0x002fcc0008010800 */
[----:B------:R1:W-:Y:S02]  /*6690*/  MUFU.EX2 R149, R7 ;  /* 0x0000000700957308 */ /* 0x0003e40000000800 */
[----:B-1----:R-:W-:Y:S01]  /*66a0*/  FFMA.FTZ R7, R9, UR11, -R0 ;  /* 0x0000000b09077c23 */ /* 0x002fe20008010800 */
[----:B------:R-:W-:Y:S02]  /*66b0*/  FSEL R9, R242, -INF , !P2 ;  /* 0xff800000f2097808 */ /* 0x000fe40005000000 */
[----:B------:R-:W-:-:S03]  /*66c0*/  ISETP.GE.AND P2, PT, R72, R6, PT ;  /* 0x000000064800720c */ /* 0x000fc60003f46270 */
[----:B------:R1:W-:Y:S02]  /*66d0*/  MUFU.EX2 R150, R7 ;  /* 0x0000000700967308 */ /* 0x0003e40000000800 */
[----:B-1----:R-:W-:-:S06]  /*66e0*/  FFMA.FTZ R7, R22, UR11, -R0 ;  /* 0x0000000b16077c23 */ /* 0x002fcc0008010800 */
[----:B------:R1:W2:Y:S02]  /*66f0*/  MUFU.EX2 R156, R7 ;  /* 0x00000007009c7308 */ /* 0x0002a40000000800 */
[----:B-1----:R-:W-:-:S06]  /*6700*/  FFMA.FTZ R7, R21, UR11, -R0 ;  /* 0x0000000b15077c23 */ /* 0x002fcc0008010800 */
[----:B------:R1:W-:Y:S02]  /*6710*/  MUFU.EX2 R157, R7 ;  /* 0x00000007009d7308 */ /* 0x0003e40000000800 */
        /* <DEDUP_REMOVED lines=8> */
[--C-:B-1----:R-:W-:Y:S02]  /*67a0*/  FFMA.FTZ R7, R16, UR11, -R0.reuse ;  /* 0x0000000b10077c23 */ /* 0x102fe40008010800 */
[----:B------:R-:W-:Y:S04]  /*67b0*/  LDSM.16.MT88.4 R16, [R135+0x5000] ;  /* 0x005000008710783b */ /* 0x000fe80000004200 */
[----:B------:R1:W-:Y:S02]  /*67c0*/  MUFU.EX2 R162, R7 ;  /* 0x0000000700a27308 */ /* 0x0003e40000000800 */
[----:B-1----:R-:W-:-:S06]  /*67d0*/  FFMA.FTZ R7, R15, UR11, -R0 ;  /* 0x0000000b0f077c23 */ /* 0x002fcc0008010800 */
[----:B------:R1:W-:Y:S02]  /*67e0*/  MUFU.EX2 R163, R7 ;  /* 0x0000000700a37308 */ /* 0x0003e40000000800 */
[----:B-1----:R-:W-:Y:S01]  /*67f0*/  FFMA.FTZ R7, R14, UR11, -R0 ;  /* 0x0000000b0e077c23 */ /* 0x002fe20008010800 */
[----:B------:R-:W-:Y:S02]  /*6800*/  FSEL R14, R181, -INF , !P1 ;  /* 0xff800000b50e7808 */ /* 0x000fe40004800000 */
[----:B------:R-:W-:-:S03]  /*6810*/  ISETP.GE.AND P1, PT, R73, R6, PT ;  /* 0x000000064900720c */ /* 0x000fc60003f26270 */
[----:B------:R1:W-:Y:S01]  /*6820*/  MUFU.EX2 R169, R7 ;  /* 0x0000000700a97308 */ /* 0x0003e20000000800 */
[----:B------:R-:W-:Y:S02]  /*6830*/  FSEL R10, R173, -INF , !P1 ;  /* 0xff800000ad0a7808 */ /* 0x000fe40004800000 */
[----:B------:R-:W-:-:S05]  /*6840*/  ISETP.GE.AND P1, PT, R75, R6, PT ;  /* 0x000000064b00720c */ /* 0x000fca0003f26270 */
[----:B------:R3:W-:Y:S01]  /*6850*/  MUFU.EX2 R181, R4 ;  /* 0x0000000400b57308 */ /* 0x0007e20000000800 */
[----:B------:R-:W-:Y:S02]  /*6860*/  FSEL R15, R177, -INF , !P1 ;  /* 0xff800000b10f7808 */ /* 0x000fe40004800000 */
[----:B------:R-:W-:-:S04]  /*6870*/  ISETP.GE.AND P1, PT, R78, R6, PT ;  /* 0x000000064e00720c */ /* 0x000fc80003f26270 */
[----:B------:R-:W-:Y:S01]  /*6880*/  FSEL R22, R171, -INF , !P1 ;  /* 0xff800000ab167808 */ /* 0x000fe20004800000 */
[--C-:B-1----:R-:W-:Y:S01]  /*6890*/  FFMA.FTZ R7, R13, UR11, -R0.reuse ;  /* 0x0000000b0d077c23 */ /* 0x102fe20008010800 */
[----:B------:R-:W-:Y:S02]  /*68a0*/  FSEL R13, R241, -INF , !P2 ;  /* 0xff800000f10d7808 */ /* 0x000fe40005000000 */
[-C--:B------:R-:W-:Y:S01]  /*68b0*/  ISETP.GE.AND P2, PT, R74, R6.reuse, PT ;  /* 0x000000064a00720c */ /* 0x080fe20003f46270 */
[----:B------:R1:W-:Y:S01]  /*68c0*/  MUFU.EX2 R170, R7 ;  /* 0x0000000700aa7308 */ /* 0x0003e20000000800 */
[-C--:B------:R-:W-:Y:S02]  /*68d0*/  ISETP.GE.AND P1, PT, R80, R6.reuse, PT ;  /* 0x000000065000720c */ /* 0x080fe40003f26270 */
[----:B------:R-:W-:Y:S01]  /*68e0*/  FSEL R21, R240, -INF , !P2 ;  /* 0xff800000f0157808 */ /* 0x000fe20005000000 */
[----:B---3--:R-:W-:Y:S01]  /*68f0*/  FFMA.FTZ R4, R23, UR11, -R0 ;  /* 0x0000000b17047c23 */ /* 0x008fe20008010800 */
[----:B------:R-:W-:-:S03]  /*6900*/  ISETP.GE.AND P2, PT, R76, R6, PT ;  /* 0x000000064c00720c */ /* 0x000fc60003f46270 */
[----:B------:R3:W-:Y:S01]  /*6910*/  MUFU.EX2 R173, R4 ;  /* 0x0000000400ad7308 */ /* 0x0007e20000000800 */
[----:B------:R-:W-:Y:S02]  /*6920*/  FSEL R23, R239, -INF , !P2 ;  /* 0xff800000ef177808 */ /* 0x000fe40005000000 */
[----:B------:R-:W-:Y:S01]  /*6930*/  ISETP.GE.AND P2, PT, R79, R6, PT ;  /* 0x000000064f00720c */ /* 0x000fe20003f46270 */
[----:B-1----:R-:W-:Y:S01]  /*6940*/  FFMA.FTZ R7, R11, UR11, -R0 ;  /* 0x0000000b0b077c23 */ /* 0x002fe20008010800 */
[----:B------:R-:W-:-:S03]  /*6950*/  FSEL R11, R243, -INF , !P3 ;  /* 0xff800000f30b7808 */ /* 0x000fc60005800000 */
[----:B------:R1:W-:Y:S01]  /*6960*/  MUFU.EX2 R174, R7 ;  /* 0x0000000700ae7308 */ /* 0x0003e20000000800 */
[----:B------:R-:W-:Y:S01]  /*6970*/  FMNMX.FTZ R20, R11, R9, !PT ;  /* 0x000000090b147209 */ /* 0x000fe20007810000 */
[----:B---3--:R-:W-:-:S03]  /*6980*/  FFMA.FTZ R4, R24, UR11, -R0 ;  /* 0x0000000b18047c23 */ /* 0x008fc60008010800 */
[----:B------:R-:W-:Y:S02]  /*6990*/  FMNMX.FTZ R20, R14, R20, !PT ;  /* 0x000000140e147209 */ /* 0x000fe40007810000 */
[----:B------:R-:W-:Y:S01]  /*69a0*/  FSEL R24, R238, -INF , !P2 ;  /* 0xff800000ee187808 */ /* 0x000fe20005000000 */
[----:B------:R3:W-:Y:S01]  /*69b0*/  MUFU.EX2 R177, R4 ;  /* 0x0000000400b17308 */ /* 0x0007e20000000800 */
[----:B------:R-:W-:Y:S02]  /*69c0*/  FMNMX.FTZ R20, R13, R20, !PT ;  /* 0x000000140d147209 */ /* 0x000fe40007810000 */
[----:B------:R-:W-:Y:S02]  /*69d0*/  ISETP.GE.AND P2, PT, R81, R6, PT ;  /* 0x000000065100720c */ /* 0x000fe40003f46270 */
[----:B------:R-:W-:-:S04]  /*69e0*/  FMNMX.FTZ R20, R10, R20, !PT ;  /* 0x000000140a147209 */ /* 0x000fc80007810000 */
[----:B------:R-:W-:Y:S01]  /*69f0*/  FMNMX.FTZ R20, R21, R20, !PT ;  /* 0x0000001415147209 */ /* 0x000fe20007810000 */
[----:B-1----:R-:W-:-:S03]  /*6a00*/  FFMA.FTZ R7, R57, UR11, -R0 ;  /* 0x0000000b39077c23 */ /* 0x002fc60008010800 */
[----:B------:R-:W-:-:S04]  /*6a10*/  FMNMX.FTZ R20, R15, R20, !PT ;  /* 0x000000140f147209 */ /* 0x000fc80007810000 */
[----:B------:R-:W-:Y:S01]  /*6a20*/  FMNMX.FTZ R20, R23, R20, !PT ;  /* 0x0000001417147209 */ /* 0x000fe20007810000 */
[----:B---3--:R-:W-:Y:S01]  /*6a30*/  FFMA.FTZ R4, R25, UR11, -R0 ;  /* 0x0000000b19047c23 */ /* 0x008fe20008010800 */
[----:B------:R-:W-:Y:S02]  /*6a40*/  FSEL R25, R186, -INF , !P1 ;  /* 0xff800000ba197808 */ /* 0x000fe40004800000 */
[----:B------:R-:W-:Y:S01]  /*6a50*/  FMNMX.FTZ R20, R22, R20, !PT ;  /* 0x0000001416147209 */ /* 0x000fe20007810000 */
[----:B------:R1:W-:Y:S01]  /*6a60*/  MUFU.EX2 R171, R4 ;  /* 0x0000000400ab7308 */ /* 0x0003e20000000800 */
[----:B------:R-:W-:Y:S02]  /*6a70*/  ISETP.GE.AND P1, PT, R82, R6, PT ;  /* 0x000000065200720c */ /* 0x000fe40003f26270 */
[----:B------:R-:W-:Y:S02]  /*6a80*/  FMNMX.FTZ R20, R24, R20, !PT ;  /* 0x0000001418147209 */ /* 0x000fe40007810000 */
[----:B------:R-:W-:-:S02]  /*6a90*/  FSEL R52, R176, -INF , !P1 ;  /* 0xff800000b0347808 */ /* 0x000fc40004800000 */
[----:B------:R-:W-:Y:S02]  /*6aa0*/  FMNMX.FTZ R20, R25, R20, !PT ;  /* 0x0000001419147209 */ /* 0x000fe40007810000 */
[----:B------:R-:W-:-:S04]  /*6ab0*/  ISETP.GE.AND P1, PT, R85, R6, PT ;  /* 0x000000065500720c */ /* 0x000fc80003f26270 */
[----:B------:R-:W-:Y:S02]  /*6ac0*/  FSEL R72, R180, -INF , !P1 ;  /* 0xff800000b4487808 */ /* 0x000fe40004800000 */
[-C--:B------:R-:W-:Y:S01]  /*6ad0*/  ISETP.GE.AND P1, PT, R87, R6.reuse, PT ;  /* 0x000000065700720c */ /* 0x080fe20003f26270 */
[----:B-1----:R-:W-:Y:S01]  /*6ae0*/  FFMA.FTZ R4, R26, UR11, -R0 ;  /* 0x0000000b1a047c23 */ /* 0x002fe20008010800 */
[----:B------:R-:W-:Y:S02]  /*6af0*/  FSEL R26, R232, -INF , !P2 ;  /* 0xff800000e81a7808 */ /* 0x000fe40005000000 */
[----:B------:R-:W-:Y:S01]  /*6b00*/  ISETP.GE.AND P2, PT, R83, R6, PT ;  /* 0x000000065300720c */ /* 0x000fe20003f46270 */
[----:B------:R1:W-:Y:S01]  /*6b10*/  MUFU.EX2 R186, R4 ;  /* 0x0000000400ba7308 */ /* 0x0003e20000000800 */
[----:B------:R-:W-:Y:S02]  /*6b20*/  FMNMX.FTZ R20, R26, R20, !PT ;  /* 0x000000141a147209 */ /* 0x000fe40007810000 */
[----:B------:R-:W-:-:S02]  /*6b30*/  FSEL R54, R230, -INF , !P2 ;  /* 0xff800000e6367808 */ /* 0x000fc40005000000 */
[----:B------:R-:W-:Y:S02]  /*6b40*/  FMNMX.FTZ R20, R52, R20, !PT ;  /* 0x0000001434147209 */ /* 0x000fe40007810000 */
[----:B------:R-:W-:Y:S02]  /*6b50*/  ISETP.GE.AND P2, PT, R86, R6, PT ;  /* 0x000000065600720c */ /* 0x000fe40003f46270 */
[----:B------:R-:W-:Y:S02]  /*6b60*/  FMNMX.FTZ R20, R54, R20, !PT ;  /* 0x0000001436147209 */ /* 0x000fe40007810000 */
[----:B------:R-:W-:Y:S02]  /*6b70*/  FSEL R73, R229, -INF , !P2 ;  /* 0xff800000e5497808 */ /* 0x000fe40005000000 */
[----:B------:R-:W-:Y:S02]  /*6b80*/  FMNMX.FTZ R20, R72, R20, !PT ;  /* 0x0000001448147209 */ /* 0x000fe40007810000 */
[----:B------:R-:W-:-:S02]  /*6b90*/  ISETP.GE.AND P2, PT, R88, R6, PT ;  /* 0x000000065800720c */ /* 0x000fc40003f46270 */
[----:B------:R-:W-:Y:S01]  /*6ba0*/  FSEL R74, R184, -INF , !P1 ;  /* 0xff800000b84a7808 */ /* 0x000fe20004800000 */
[----:B-1----:R-:W-:Y:S01]  /*6bb0*/  FFMA.FTZ R4, R27, UR11, -R0 ;  /* 0x0000000b1b047c23 */ /* 0x002fe20008010800 */
[----:B------:R-:W-:Y:S02]  /*6bc0*/  FMNMX.FTZ R20, R73, R20, !PT ;  /* 0x0000001449147209 */ /* 0x000fe40007810000 */
[----:B------:R-:W-:Y:S01]  /*6bd0*/  ISETP.GE.AND P1, PT, R89, R6, PT ;  /* 0x000000065900720c */ /* 0x000fe20003f26270 */
[----:B------:R1:W-:Y:S01]  /*6be0*/  MUFU.EX2 R176, R4 ;  /* 0x0000000400b07308 */ /* 0x0003e20000000800 */
[----:B------:R-:W-:Y:S02]  /*6bf0*/  FSEL R75, R223, -INF , !P2 ;  /* 0xff800000df4b7808 */ /* 0x000fe40005000000 */
[----:B------:R-:W-:Y:S02]  /*6c00*/  FMNMX.FTZ R20, R74, R20, !PT ;  /* 0x000000144a147209 */ /* 0x000fe40007810000 */
[----:B------:R-:W-:-:S02]  /*6c10*/  ISETP.GE.AND P2, PT, R90, R6, PT ;  /* 0x000000065a00720c */ /* 0x000fc40003f46270 */
[----:B------:R-:W-:Y:S02]  /*6c20*/  FSEL R76, R172, -INF , !P1 ;  /* 0xff800000ac4c7808 */ /* 0x000fe40004800000 */
[----:B------:R-:W-:Y:S02]  /*6c30*/  FMNMX.FTZ R20, R75, R20, !PT ;  /* 0x000000144b147209 */ /* 0x000fe40007810000 */
[----:B------:R-:W-:Y:S02]  /*6c40*/  ISETP.GE.AND P1, PT, R91, R6, PT ;  /* 0x000000065b00720c */ /* 0x000fe40003f26270 */
[----:B------:R-:W-:Y:S02]  /*6c50*/  FSEL R78, R222, -INF , !P2 ;  /* 0xff800000de4e7808 */ /* 0x000fe40005000000 */
[----:B------:R-:W-:Y:S02]  /*6c60*/  FMNMX.FTZ R20, R76, R20, !PT ;  /* 0x000000144c147209 */ /* 0x000fe40007810000 */
[----:B------:R-:W-:Y:S01]  /*6c70*/  ISETP.GE.AND P2, PT, R92, R6, PT ;  /* 0x000000065c00720c */ /* 0x000fe20003f46270 */
[----:B-1----:R-:W-:Y:S01]  /*6c80*/  FFMA.FTZ R4, R28, UR11, -R0 ;  /* 0x0000000b1c047c23 */ /* 0x002fe20008010800 */
[----:B------:R-:W-:-:S02]  /*6c90*/  FSEL R79, R188, -INF , !P1 ;  /* 0xff800000bc4f7808 */ /* 0x000fc40004800000 */
[----:B------:R-:W-:Y:S01]  /*6ca0*/  FMNMX.FTZ R20, R78, R20, !PT ;  /* 0x000000144e147209 */ /* 0x000fe20007810000 */
[----:B------:R1:W-:Y:S01]  /*6cb0*/  MUFU.EX2 R180, R4 ;  /* 0x0000000400b47308 */ /* 0x0003e20000000800 */
[----:B------:R-:W-:Y:S02]  /*6cc0*/  ISETP.GE.AND P1, PT, R93, R6, PT ;  /* 0x000000065d00720c */ /* 0x000fe40003f26270 */
[----:B------:R-:W-:Y:S02]  /*6cd0*/  FSEL R80, R221, -INF , !P2 ;  /* 0xff800000dd507808 */ /* 0x000fe40005000000 */
[----:B------:R-:W-:Y:S02]  /*6ce0*/  FMNMX.FTZ R20, R79, R20, !PT ;  /* 0x000000144f147209 */ /* 0x000fe40007810000 */
[----:B------:R-:W-:Y:S02]  /*6cf0*/  ISETP.GE.AND P2, PT, R94, R6, PT ;  /* 0x000000065e00720c */ /* 0x000fe40003f46270 */
[----:B------:R-:W-:-:S02]  /*6d00*/  FSEL R81, R179, -INF , !P1 ;  /* 0xff800000b3517808 */ /* 0x000fc40004800000 */
[----:B------:R-:W-:Y:S02]  /*6d10*/  FMNMX.FTZ R20, R80, R20, !PT ;  /* 0x0000001450147209 */ /* 0x000fe40007810000 */
[----:B------:R-:W-:Y:S02]  /*6d20*/  ISETP.GE.AND P1, PT, R95, R6, PT ;  /* 0x000000065f00720c */ /* 0x000fe40003f26270 */
[----:B------:R-:W-:Y:S02]  /*6d30*/  FSEL R82, R220, -INF , !P2 ;  /* 0xff800000dc527808 */ /* 0x000fe40005000000 */
[----:B------:R-:W-:Y:S01]  /*6d40*/  FMNMX.FTZ R20, R81, R20, !PT ;  /* 0x0000001451147209 */ /* 0x000fe20007810000 */
[----:B-1----:R-:W-:Y:S01]  /*6d50*/  FFMA.FTZ R4, R29, UR11, -R0 ;  /* 0x0000000b1d047c23 */ /* 0x002fe20008010800 */
[----:B------:R-:W-:Y:S02]  /*6d60*/  ISETP.GE.AND P2, PT, R98, R6, PT ;  /* 0x000000066200720c */ /* 0x000fe40003f46270 */
[----:B------:R-:W-:Y:S01]  /*6d70*/  FSEL R83, R183, -INF , !P1 ;  /* 0xff800000b7537808 */ /* 0x000fe20004800000 */
[----:B------:R1:W-:Y:S01]  /*6d80*/  MUFU.EX2 R184, R4 ;  /* 0x0000000400b87308 */ /* 0x0003e20000000800 */
        /* <DEDUP_REMOVED lines=9> */
[----:B-1----:R-:W-:Y:S01]  /*6e20*/  FFMA.FTZ R4, R30, UR11, -R0 ;  /* 0x0000000b1e047c23 */ /* 0x002fe20008010800 */
[----:B------:R-:W-:Y:S02]  /*6e30*/  FMNMX.FTZ R20, R86, R20, !PT ;  /* 0x0000001456147209 */ /* 0x000fe40007810000 */
[----:B------:R-:W-:Y:S01]  /*6e40*/  ISETP.GE.AND P2, PT, R102, R6, PT ;  /* 0x000000066600720c */ /* 0x000fe20003f46270 */
[----:B------:R1:W-:Y:S01]  /*6e50*/  MUFU.EX2 R172, R4 ;  /* 0x0000000400ac7308 */ /* 0x0003e20000000800 */
        /* <DEDUP_REMOVED lines=8> */
[----:B------:R-:W-:Y:S01]  /*6ee0*/  ISETP.GE.AND P1, PT, R105, R6, PT ;  /* 0x000000066900720c */ /* 0x000fe20003f26270 */
[----:B-1----:R-:W-:Y:S01]  /*6ef0*/  FFMA.FTZ R4, R31, UR11, -R0 ;  /* 0x0000000b1f047c23 */ /* 0x002fe20008010800 */
        /* <DEDUP_REMOVED lines=11> */
[----:B------:R-:W-:Y:S02]  /*6fb0*/  FSEL R109, R193, -INF , !P1 ;  /* 0xff800000c16d7808 */ /* 0x000fe40004800000 */
[----:B------:R-:W-:Y:S01]  /*6fc0*/  FMNMX.FTZ R20, R103, R20, !PT ;  /* 0x0000001467147209 */ /* 0x000fe20007810000 */
[----:B-1----:R-:W-:Y:S01]  /*6fd0*/  FFMA.FTZ R4, R32, UR11, -R0 ;  /* 0x0000000b20047c23 */ /* 0x002fe20008010800 */
[----:B------:R-:W-:-:S02]  /*6fe0*/  ISETP.GE.AND P1, PT, R110, R6, PT ;  /* 0x000000066e00720c */ /* 0x000fc40003f26270 */
[----:B------:R-:W-:Y:S01]  /*6ff0*/  FSEL R110, R196, -INF , !P2 ;  /* 0xff800000c46e7808 */ /* 0x000fe20005000000 */
[----:B------:R1:W-:Y:S01]  /*7000*/  MUFU.EX2 R179, R4 ;  /* 0x0000000400b37308 */ /* 0x0003e20000000800 */
[----:B------:R-:W-:Y:S02]  /*7010*/  FMNMX.FTZ R20, R109, R20, !PT ;  /* 0x000000146d147209 */ /* 0x000fe40007810000 */
[----:B------:R-:W-:Y:S02]  /*7020*/  ISETP.GE.AND P2, PT, R112, R6, PT ;  /* 0x000000067000720c */ /* 0x000fe40003f46270 */
[----:B------:R-:W-:Y:S02]  /*7030*/  FSEL R121, R190, -INF , !P1 ;  /* 0xff800000be797808 */ /* 0x000fe40004800000 */
[----:B------:R-:W-:Y:S02]  /*7040*/  FMNMX.FTZ R20, R110, R20, !PT ;  /* 0x000000146e147209 */ /* 0x000fe40007810000 */
[----:B------:R-:W-:-:S02]  /*7050*/  ISETP.GE.AND P1, PT, R111, R6, PT ;  /* 0x000000066f00720c */ /* 0x000fc40003f26270 */
[----:B------:R-:W-:Y:S02]  /*7060*/  FSEL R124, R204, -INF , !P2 ;  /* 0xff800000cc7c7808 */ /* 0x000fe40005000000 */
[----:B------:R-:W-:Y:S02]  /*7070*/  FMNMX.FTZ R20, R121, R20, !PT ;  /* 0x0000001479147209 */ /* 0x000fe40007810000 */
[----:B------:R-:W-:Y:S02]  /*7080*/  ISETP.GE.AND P2, PT, R114, R6, PT ;  /* 0x000000067200720c */ /* 0x000fe40003f46270 */
[----:B------:R-:W-:Y:S01]  /*7090*/  FSEL R127, R140, -INF , !P1 ;  /* 0xff8000008c7f7808 */ /* 0x000fe20004800000 */
[----:B-1----:R-:W-:Y:S01]  /*70a0*/  FFMA.FTZ R4, R33, UR11, -R0 ;  /* 0x0000000b21047c23 */ /* 0x002fe20008010800 */
[----:B------:R-:W-:Y:S02]  /*70b0*/  FMNMX.FTZ R20, R124, R20, !PT ;  /* 0x000000147c147209 */ /* 0x000fe40007810000 */
[----:B------:R-:W-:Y:S01]  /*70c0*/  ISETP.GE.AND P1, PT, R113, R6, PT ;  /* 0x000000067100720c */ /* 0x000fe20003f26270 */
[----:B------:R1:W-:Y:S01]  /*70d0*/  MUFU.EX2 R183, R4 ;  /* 0x0000000400b77308 */ /* 0x0003e20000000800 */
[----:B------:R-:W-:-:S02]  /*70e0*/  FSEL R140, R192, -INF , !P2 ;  /* 0xff800000c08c7808 */ /* 0x000fc40005000000 */
[----:B------:R-:W-:Y:S02]  /*70f0*/  FMNMX.FTZ R20, R127, R20, !PT ;  /* 0x000000147f147209 */ /* 0x000fe40007810000 */
[----:B------:R-:W-:Y:S02]  /*7100*/  ISETP.GE.AND P2, PT, R118, R6, PT ;  /* 0x000000067600720c */ /* 0x000fe40003f46270 */
[----:B------:R-:W-:Y:S02]  /*7110*/  FSEL R144, R144, -INF , !P1 ;  /* 0xff80000090907808 */ /* 0x000fe40004800000 */
[----:B------:R-:W-:Y:S02]  /*7120*/  FMNMX.FTZ R20, R140, R20, !PT ;  /* 0x000000148c147209 */ /* 0x000fe40007810000 */
[----:B------:R-:W-:Y:S02]  /*7130*/  ISETP.GE.AND P1, PT, R115, R6, PT ;  /* 0x000000067300720c */ /* 0x000fe40003f26270 */
[----:B------:R-:W-:-:S02]  /*7140*/  FSEL R147, R147, -INF , !P2 ;  /* 0xff80000093937808 */ /* 0x000fc40005000000 */
[----:B------:R-:W-:Y:S01]  /*7150*/  FMNMX.FTZ R20, R144, R20, !PT ;  /* 0x0000001490147209 */ /* 0x000fe20007810000 */
[----:B-1----:R-:W-:Y:S01]  /*7160*/  FFMA.FTZ R4, R34, UR11, -R0 ;  /* 0x0000000b22047c23 */ /* 0x002fe20008010800 */
[----:B------:R-:W-:Y:S02]  /*7170*/  ISETP.GE.AND P2, PT, R120, R6, PT ;  /* 0x000000067800720c */ /* 0x000fe40003f46270 */
[----:B------:R-:W-:Y:S01]  /*7180*/  FSEL R120, R148, -INF , !P1 ;  /* 0xff80000094787808 */ /* 0x000fe20004800000 */
[----:B------:R1:W-:Y:S01]  /*7190*/  MUFU.EX2 R185, R4 ;  /* 0x0000000400b97308 */ /* 0x0003e20000000800 */
[----:B------:R-:W-:Y:S02]  /*71a0*/  FMNMX.FTZ R20, R147, R20, !PT ;  /* 0x0000001493147209 */ /* 0x000fe40007810000 */
[----:B------:R-:W-:Y:S02]  /*71b0*/  ISETP.GE.AND P1, PT, R119, R6, PT ;  /* 0x000000067700720c */ /* 0x000fe40003f26270 */
[----:B------:R-:W-:-:S02]  /*71c0*/  FSEL R148, R214, -INF , !P2 ;  /* 0xff800000d6947808 */ /* 0x000fc40005000000 */
        /* <DEDUP_REMOVED lines=46> */
[----:B------:R-:W-:Y:S01]  /*74b0*/  FSEL R139, R164, -INF , !P1 ;  /* 0xff800000a48b7808 */ /* 0x000fe20004800000 */
[----:B------:R-:W-:Y:S01]  /*74c0*/  IMAD R164, R2, 0x2, R135 ;  /* 0x0000000202a47824 */ /* 0x000fe200078e0287 */
[----:B------:R-:W-:Y:S02]  /*74d0*/  FMNMX.FTZ R20, R136, R20, !PT ;  /* 0x0000001488147209 */ /* 0x000fe40007810000 */
[----:B------:R-:W-:Y:S02]  /*74e0*/  ISETP.GE.AND P1, PT, R138, R6, PT ;  /* 0x000000068a00720c */ /* 0x000fe40003f26270 */
[----:B------:R-:W-:Y:S01]  /*74f0*/  FSEL R138, R194, -INF , !P2 ;  /* 0xff800000c28a7808 */ /* 0x000fe20005000000 */
[----:B------:R-:W-:Y:S01]  /*7500*/  LDSM.16.MT88.4 R32, [R164+0x5000] ;  /* 0x00500000a420783b */ /* 0x000fe20000004200 */
        /* <DEDUP_REMOVED lines=20> */
[----:B------:R-:W-:Y:S02]  /*7650*/  FSEL R211, R211, -INF , !P2 ;  /* 0xff800000d3d37808 */ /* 0x000fe40005000000 */
[----:B------:R-:W-:-:S04]  /*7660*/  FMNMX.FTZ R20, R212, R20, !PT ;  /* 0x00000014d4147209 */ /* 0x000fc80007810000 */
[----:B------:R-:W-:-:S05]  /*7670*/  FMNMX.FTZ R20, R211, R20, !PT ;  /* 0x00000014d3147209 */ /* 0x000fca0007810000 */
[----:B------:R-:W3:Y:S01]  /*7680*/  SHFL.BFLY PT, R8, R20, 0x2, 0x1f ;  /* 0x0c401f0014087f89 */ /* 0x000ee200000e0000 */
[----:B-1----:R-:W-:-:S04]  /*7690*/  FFMA.FTZ R4, R41, UR11, -R0 ;  /* 0x0000000b29047c23 */ /* 0x002fc80008010800 */
[----:B------:R1:W-:Y:S02]  /*76a0*/  MUFU.EX2 R192, R4 ;  /* 0x0000000400c07308 */ /* 0x0003e40000000800 */
[----:B-1----:R-:W-:Y:S01]  /*76b0*/  FFMA.FTZ R4, R42, UR11, -R0 ;  /* 0x0000000b2a047c23 */ /* 0x002fe20008010800 */
[----:B---3--:R-:W-:-:S05]  /*76c0*/  FMNMX.FTZ R20, R20, R8, !PT ;  /* 0x0000000814147209 */ /* 0x008fca0007810000 */
[----:B------:R1:W-:Y:S01]  /*76d0*/  MUFU.EX2 R204, R4 ;  /* 0x0000000400cc7308 */ /* 0x0003e20000000800 */
[----:B------:R-:W3:Y:S01]  /*76e0*/  SHFL.BFLY PT, R7, R20, 0x1, 0x1f ;  /* 0x0c201f0014077f89 */ /* 0x000ee200000e0000 */
[----:B-1----:R-:W-:-:S06]  /*76f0*/  FFMA.FTZ R4, R43, UR11, -R0 ;  /* 0x0000000b2b047c23 */ /* 0x002fcc0008010800 */
[----:B------:R1:W-:Y:S01]  /*7700*/  MUFU.EX2 R199, R4 ;  /* 0x0000000400c77308 */ /* 0x0003e20000000800 */
[----:B---3--:R-:W-:-:S04]  /*7710*/  FMNMX.FTZ R20, R20, R7, !PT ;  /* 0x0000000714147209 */ /* 0x008fc80007810000 */
[C---:B------:R-:W-:Y:S01]  /*7720*/  FSETP.NEU.FTZ.AND P1, PT, R20.reuse, -INF , PT ;  /* 0xff8000001400780b */ /* 0x040fe20003f3d000 */
[----:B------:R-:W-:Y:S01]  /*7730*/  FMUL.FTZ R7, R20, UR11 ;  /* 0x0000000b14077c20 */ /* 0x000fe20008410000 */
[----:B-1----:R-:W-:-:S04]  /*7740*/  FFMA.FTZ R4, R44, UR11, -R0 ;  /* 0x0000000b2c047c23 */ /* 0x002fc80008010800 */
[----:B------:R1:W-:Y:S02]  /*7750*/  MUFU.EX2 R201, R4 ;  /* 0x0000000400c97308 */ /* 0x0003e40000000800 */
[----:B-1----:R-:W-:-:S06]  /*7760*/  FFMA.FTZ R4, R45, UR11, -R0 ;  /* 0x0000000b2d047c23 */ /* 0x002fcc0008010800 */
[----:B------:R1:W-:Y:S02]  /*7770*/  MUFU.EX2 R203, R4 ;  /* 0x0000000400cb7308 */ /* 0x0003e40000000800 */
[----:B-1----:R-:W-:-:S06]  /*7780*/  FFMA.FTZ R4, R46, UR11, -R0 ;  /* 0x0000000b2e047c23 */ /* 0x002fcc0008010800 */
[----:B------:R1:W-:Y:S02]  /*7790*/  MUFU.EX2 R195, R4 ;  /* 0x0000000400c37308 */ /* 0x0003e40000000800 */
[--C-:B-1----:R-:W-:Y:S02]  /*77a0*/  FFMA.FTZ R4, R47, UR11, -R0.reuse ;  /* 0x0000000b2f047c23 */ /* 0x102fe40008010800 */
[----:B------:R-:W1:Y:S04]  /*77b0*/  LDSM.16.MT88.4 R44, [R135+0x5400] ;  /* 0x00540000872c783b */ /* 0x000e680000004200 */
[----:B------:R3:W-:Y:S02]  /*77c0*/  MUFU.EX2 R198, R4 ;  /* 0x0000000400c67308 */ /* 0x0007e40000000800 */
[----:B---3--:R-:W-:-:S06]  /*77d0*/  FFMA.FTZ R4, R48, UR11, -R0 ;  /* 0x0000000b30047c23 */ /* 0x008fcc0008010800 */
[----:B------:R3:W-:Y:S02]  /*77e0*/  MUFU.EX2 R200, R4 ;  /* 0x0000000400c87308 */ /* 0x0007e40000000800 */
[----:B---3--:R-:W-:-:S06]  /*77f0*/  FFMA.FTZ R4, R49, UR11, -R0 ;  /* 0x0000000b31047c23 */ /* 0x008fcc0008010800 */
[----:B------:R3:W-:Y:S02]  /*7800*/  MUFU.EX2 R202, R4 ;  /* 0x0000000400ca7308 */ /* 0x0007e40000000800 */
[----:B---3--:R-:W-:-:S06]  /*7810*/  FFMA.FTZ R4, R50, UR11, -R0 ;  /* 0x0000000b32047c23 */ /* 0x008fcc0008010800 */
[----:B------:R3:W-:Y:S02]  /*7820*/  MUFU.EX2 R194, R4 ;  /* 0x0000000400c27308 */ /* 0x0007e40000000800 */
[--C-:B---3--:R-:W-:Y:S02]  /*7830*/  FFMA.FTZ R4, R51, UR11, -R0.reuse ;  /* 0x0000000b33047c23 */ /* 0x108fe40008010800 */
[----:B------:R-:W3:Y:S04]  /*7840*/  LDSM.16.MT88.4 R48, [R164+0x5400] ;  /* 0x00540000a430783b */ /* 0x000ee80000004200 */
[----:B------:R4:W-:Y:S02]  /*7850*/  MUFU.EX2 R197, R4 ;  /* 0x0000000400c57308 */ /* 0x0009e40000000800 */
[----:B----4-:R-:W-:-:S06]  /*7860*/  FFMA.FTZ R4, R53, UR11, -R0 ;  /* 0x0000000b35047c23 */ /* 0x010fcc0008010800 */
        /* <DEDUP_REMOVED lines=11> */
[--C-:B----4-:R-:W-:Y:S02]  /*7920*/  FFMA.FTZ R4, R58, UR11, -R0.reuse ;  /* 0x0000000b3a047c23 */ /* 0x110fe40008010800 */
[----:B------:R-:W4:Y:S04]  /*7930*/  LDSM.16.MT88.4 R56, [R135+0x5800] ;  /* 0x005800008738783b */ /* 0x000f280000004200 */
[----:B------:R5:W-:Y:S02]  /*7940*/  MUFU.EX2 R214, R4 ;  /* 0x0000000400d67308 */ /* 0x000be40000000800 */
[----:B-----5:R-:W-:-:S06]  /*7950*/  FFMA.FTZ R4, R62, UR11, -R0 ;  /* 0x0000000b3e047c23 */ /* 0x020fcc0008010800 */
[----:B------:R5:W-:Y:S02]  /*7960*/  MUFU.EX2 R215, R4 ;  /* 0x0000000400d77308 */ /* 0x000be40000000800 */
[----:B-----5:R-:W-:-:S06]  /*7970*/  FFMA.FTZ R4, R66, UR11, -R0 ;  /* 0x0000000b42047c23 */ /* 0x020fcc0008010800 */
[----:B------:R5:W-:Y:S02]  /*7980*/  MUFU.EX2 R217, R4 ;  /* 0x0000000400d97308 */ /* 0x000be40000000800 */
[----:B-----5:R-:W-:-:S06]  /*7990*/  FFMA.FTZ R4, R65, UR11, -R0 ;  /* 0x0000000b41047c23 */ /* 0x020fcc0008010800 */
[----:B------:R5:W-:Y:S02]  /*79a0*/  MUFU.EX2 R218, R4 ;  /* 0x0000000400da7308 */ /* 0x000be40000000800 */
[----:B-----5:R-:W-:-:S06]  /*79b0*/  FFMA.FTZ R4, R64, UR11, -R0 ;  /* 0x0000000b40047c23 */ /* 0x020fcc0008010800 */
[----:B------:R5:W-:Y:S02]  /*79c0*/  MUFU.EX2 R220, R4 ;  /* 0x0000000400dc7308 */ /* 0x000be40000000800 */
[--C-:B-----5:R-:W-:Y:S02]  /*79d0*/  FFMA.FTZ R4, R63, UR11, -R0.reuse ;  /* 0x0000000b3f047c23 */ /* 0x120fe40008010800 */
[----:B------:R-:W5:Y:S04]  /*79e0*/  LDSM.16.MT88.4 R60, [R164+0x5800] ;  /* 0x00580000a43c783b */ /* 0x000f680000004200 */
[----:B------:R2:W-:Y:S02]  /*79f0*/  MUFU.EX2 R219, R4 ;  /* 0x0000000400db7308 */ /* 0x0005e40000000800 */
[----:B--2---:R-:W-:-:S02]  /*7a00*/  FFMA.FTZ R4, R67, UR11, -R0 ;  /* 0x0000000b43047c23 */ /* 0x004fc40008010800 */
[----:B------:R-:W-:Y:S04]  /*7a10*/  LDSM.16.MT88.4 R64, [R135+0x6400] ;  /* 0x006400008740783b */ /* 0x000fe80000004200 */
[----:B------:R2:W-:Y:S02]  /*7a20*/  MUFU.EX2 R221, R4 ;  /* 0x0000000400dd7308 */ /* 0x0005e40000000800 */
[----:B--2---:R-:W-:-:S06]  /*7a30*/  FFMA.FTZ R4, R70, UR11, -R0 ;  /* 0x0000000b46047c23 */ /* 0x004fcc0008010800 */
[----:B------:R2:W-:Y:S02]  /*7a40*/  MUFU.EX2 R223, R4 ;  /* 0x0000000400df7308 */ /* 0x0005e40000000800 */
[----:B--2---:R-:W-:Y:S01]  /*7a50*/  FSEL R4, R7, RZ, P1 ;  /* 0x000000ff07047208 */ /* 0x004fe20000800000 */
[----:B------:R-:W-:-:S05]  /*7a60*/  FFMA.FTZ R7, R71, UR11, -R0 ;  /* 0x0000000b47077c23 */ /* 0x000fca0008010800 */
[----:B------:R2:W-:Y:S01]  /*7a70*/  MUFU.EX2 R222, R7 ;  /* 0x0000000700de7308 */ /* 0x0005e20000000800 */
[----:B------:R-:W-:-:S07]  /*7a80*/  FFMA.FTZ R2, R15, UR11, -R4 ;  /* 0x0000000b0f027c23 */ /* 0x000fce0008010804 */
[----:B------:R1:W-:Y:S01]  /*7a90*/  MUFU.EX2 R15, R2 ;  /* 0x00000002000f7308 */ /* 0x0003e20000000800 */
[----:B--2---:R-:W-:Y:S01]  /*7aa0*/  FFMA.FTZ R7, R11, UR11, -R4 ;  /* 0x0000000b0b077c23 */ /* 0x004fe20008010804 */
[----:B------:R-:W-:-:S06]  /*7ab0*/  F2FP.F16.F32.PACK_AB R11, R156, R150 ;  /* 0x000000969c0b723e */ /* 0x000fcc00000000ff */
[----:B------:R2:W-:Y:S01]  /*7ac0*/  MUFU.EX2 R89, R7 ;  /* 0x0000000700597308 */ /* 0x0005e20000000800 */
[----:B-1----:R-:W-:-:S07]  /*7ad0*/  FFMA.FTZ R2, R23, UR11, -R4 ;  /* 0x0000000b17027c23 */ /* 0x002fce0008010804 */
[----:B------:R1:W-:Y:S01]  /*7ae0*/  MUFU.EX2 R102, R2 ;  /* 0x0000000200667308 */ /* 0x0003e20000000800 */
[----:B--2---:R-:W-:Y:S01]  /*7af0*/  FFMA.FTZ R7, R9, UR11, -R4 ;  /* 0x0000000b09077c23 */ /* 0x004fe20008010804 */
[----:B------:R-:W-:-:S06]  /*7b00*/  F2FP.F16.F32.PACK_AB R9, R149, R151 ;  /* 0x000000979509723e */ /* 0x000fcc00000000ff */
[----:B------:R2:W3:Y:S01]  /*7b10*/  MUFU.EX2 R88, R7 ;  /* 0x0000000700587308 */ /* 0x0004e20000000800 */
[----:B-1----:R-:W-:-:S07]  /*7b20*/  FFMA.FTZ R2, R22, UR11, -R4 ;  /* 0x0000000b16027c23 */ /* 0x002fce0008010804 */
[----:B------:R1:W-:Y:S01]  /*7b30*/  MUFU.EX2 R106, R2 ;  /* 0x00000002006a7308 */ /* 0x0003e20000000800 */
[----:B--2---:R-:W-:Y:S01]  /*7b40*/  FFMA.FTZ R7, R14, UR11, -R4 ;  /* 0x0000000b0e077c23 */ /* 0x004fe20008010804 */
[----:B---3--:R-:W-:-:S06]  /*7b50*/  F2FP.F16.F32.PACK_AB R8, R88, R89 ;  /* 0x000000595808723e */ /* 0x008fcc00000000ff */
[----:B------:R2:W-:Y:S01]  /*7b60*/  MUFU.EX2 R14, R7 ;  /* 0x00000007000e7308 */ /* 0x0005e20000000800 */
[----:B-1----:R-:W-:-:S07]  /*7b70*/  FFMA.FTZ R2, R24, UR11, -R4 ;  /* 0x0000000b18027c23 */ /* 0x002fce0008010804 */
[----:B------:R1:W-:Y:S01]  /*7b80*/  MUFU.EX2 R107, R2 ;  /* 0x00000002006b7308 */ /* 0x0003e20000000800 */
[----:B--2---:R-:W-:-:S07]  /*7b90*/  FFMA.FTZ R7, R13, UR11, -R4 ;  /* 0x0000000b0d077c23 */ /* 0x004fce0008010804 */
[----:B------:R2:W3:Y:S01]  /*7ba0*/  MUFU.EX2 R13, R7 ;  /* 0x00000007000d7308 */ /* 0x0004e20000000800 */
[----:B-1----:R-:W-:-:S07]  /*7bb0*/  FFMA.FTZ R2, R25, UR11, -R4 ;  /* 0x0000000b19027c23 */ /* 0x002fce0008010804 */
[----:B------:R1:W-:Y:S01]  /*7bc0*/  MUFU.EX2 R113, R2 ;  /* 0x0000000200717308 */ /* 0x0003e20000000800 */
[----:B--2---:R-:W-:Y:S01]  /*7bd0*/  FFMA.FTZ R7, R10, UR11, -R4 ;  /* 0x0000000b0a077c23 */ /* 0x004fe20008010804 */
[----:B---3--:R-:W-:-:S06]  /*7be0*/  F2FP.F16.F32.PACK_AB R10, R13, R14 ;  /* 0x0000000e0d0a723e */ /* 0x008fcc00000000ff */
[----:B------:R2:W-:Y:S01]  /*7bf0*/  MUFU.EX2 R92, R7 ;  /* 0x00000007005c7308 */ /* 0x0005e20000000800 */
[----:B------:R-:W-:Y:S01]  /*7c00*/  HMMA.16816.F32 R28, R8, R16, RZ ;  /* 0x00000010081c723c */ /* 0x000fe200000018ff */
[----:B-1----:R-:W-:-:S06]  /*7c10*/  FFMA.FTZ R2, R26, UR11, -R4 ;  /* 0x0000000b1a027c23 */ /* 0x002fcc0008010804 */
[----:B------:R1:W3:Y:S01]  /*7c20*/  MUFU.EX2 R119, R2 ;  /* 0x0000000200777308 */ /* 0x0002e20000000800 */
[----:B------:R-:W-:Y:S01]  /*7c30*/  HMMA.16816.F32 R24, R8, R18, RZ ;  /* 0x000000120818723c */ /* 0x000fe200000018ff */
[----:B------:R-:W-:-:S05]  /*7c40*/  F2FP.F16.F32.PACK_AB R17, R158, R157 ;  /* 0x0000009d9e11723e */ /* 0x000fca00000000ff */
[C---:B------:R-:W-:Y:S01]  /*7c50*/  HMMA.16816.F32 R36, R8.reuse, R32, RZ ;  /* 0x000000200824723c */ /* 0x040fe200000018ff */
[--C-:B--2---:R-:W-:Y:S01]  /*7c60*/  FFMA.FTZ R7, R21, UR11, -R4.reuse ;  /* 0x0000000b15077c23 */ /* 0x104fe20008010804 */
[----:B------:R-:W-:Y:S02]  /*7c70*/  F2FP.F16.F32.PACK_AB R19, R160, R159 ;  /* 0x0000009fa013723e */ /* 0x000fe400000000ff */
[----:B------:R-:W-:Y:S01]  /*7c80*/  F2FP.F16.F32.PACK_AB R18, R102, R15 ;  /* 0x0000000f6612723e */ /* 0x000fe200000000ff */
[----:B------:R-:W2:Y:S01]  /*7c90*/  MUFU.EX2 R21, R7 ;  /* 0x0000000700157308 */ /* 0x000ea20000000800 */
[----:B------:R-:W-:Y:S01]  /*7ca0*/  HMMA.16816.F32 R32, R8, R34, RZ ;  /* 0x000000220820723c */ /* 0x000fe200000018ff */
[----:B-1----:R-:W-:-:S06]  /*7cb0*/  FFMA.FTZ R2, R52, UR11, -R4 ;  /* 0x0000000b34027c23 */ /* 0x002fcc0008010804 */
[----:B------:R-:W-:Y:S01]  /*7cc0*/  F2FP.F16.F32.PACK_AB R9, R162, R161 ;  /* 0x000000a1a209723e */ /* 0x000fe200000000ff */
[----:B------:R1:W-:Y:S01]  /*7cd0*/  MUFU.EX2 R118, R2 ;  /* 0x0000000200767308 */ /* 0x0003e20000000800 */
[----:B------:R-:W-:Y:S02]  /*7ce0*/  F2FP.F16.F32.PACK_AB R11, R169, R163 ;  /* 0x000000a3a90b723e */ /* 0x000fe400000000ff */
[----:B------:R-:W-:Y:S02]  /*7cf0*/  F2FP.F16.F32.PACK_AB R8, R107, R106 ;  /* 0x0000006a6b08723e */ /* 0x000fe400000000ff */
[----:B---3--:R-:W-:Y:S02]  /*7d00*/  F2FP.F16.F32.PACK_AB R10, R119, R113 ;  /* 0x00000071770a723e */ /* 0x008fe400000000ff */
[----:B--2---:R-:W-:Y:S01]  /*7d10*/  F2FP.F16.F32.PACK_AB R16, R21, R92 ;  /* 0x0000005c1510723e */ /* 0x004fe200000000ff */
[----:B------:R-:W-:-:S04]  /*7d20*/  FFMA.FTZ R7, R110, UR11, -R4 ;  /* 0x0000000b6e077c23 */ /* 0x000fc80008010804 */
[----:B------:R2:W-:Y:S02]  /*7d30*/  MUFU.EX2 R70, R7 ;  /* 0x0000000700467308 */ /* 0x0005e40000000800 */
[C---:B------:R-:W-:Y:S01]  /*7d40*/  HMMA.16816.F32 R40, R16.reuse, R44, R28 ;  /* 0x0000002c1028723c */ /* 0x040fe2000000181c */
[----:B-1----:R-:W-:Y:S02]  /*7d50*/  FFMA.FTZ R2, R54, UR11, -R4 ;  /* 0x0000000b36027c23 */ /* 0x002fe40008010804 */
[----:B------:R-:W1:Y:S03]  /*7d60*/  LDSM.16.MT88.4 R52, [R135+0x5c00] ;  /* 0x005c00008734783b */ /* 0x000e660000004200 */
[C---:B------:R-:W-:Y:S01]  /*7d70*/  HMMA.16816.F32 R28, R16.reuse, R46, R24 ;  /* 0x0000002e101c723c */ /* 0x040fe20000001818 */
[----:B------:R3:W5:Y:S05]  /*7d80*/  MUFU.EX2 R115, R2 ;  /* 0x0000000200737308 */ /* 0x00076a0000000800 */
[----:B------:R-:W-:Y:S01]  /*7d90*/  HMMA.16816.F32 R24, R16, R48, R36 ;  /* 0x000000301018723c */ /* 0x000fe20000001824 */
[----:B--2---:R-:W-:-:S05]  /*7da0*/  FADD.FTZ R7, R89, R88 ;  /* 0x0000005859077221 */ /* 0x004fca0000010000 */
[----:B------:R-:W-:Y:S01]  /*7db0*/  HMMA.16816.F32 R16, R16, R50, R32 ;  /* 0x000000321010723c */ /* 0x000fe20000001820 */
[----:B------:R-:W2:Y:S01]  /*7dc0*/  LDSM.16.MT88.4 R48, [R164+0x5c00] ;  /* 0x005c0000a430783b */ /* 0x000ea20000004200 */
[----:B------:R-:W-:Y:S01]  /*7dd0*/  FADD.FTZ R7, R14, R7 ;  /* 0x000000070e077221 */ /* 0x000fe20000010000 */
[----:B---3--:R-:W-:-:S03]  /*7de0*/  FFMA.FTZ R2, R72, UR11, -R4 ;  /* 0x0000000b48027c23 */ /* 0x008fc60008010804 */
[C---:B----4-:R-:W-:Y:S01]  /*7df0*/  HMMA.16816.F32 R40, R8.reuse, R56, R40 ;  /* 0x000000380828723c */ /* 0x050fe20000001828 */
[----:B------:R-:W-:Y:S01]  /*7e00*/  FADD.FTZ R7, R13, R7 ;  /* 0x000000070d077221 */ /* 0x000fe20000010000 */
[----:B------:R3:W-:Y:S03]  /*7e10*/  MUFU.EX2 R114, R2 ;  /* 0x0000000200727308 */ /* 0x0007e60000000800 */
[----:B------:R-:W-:Y:S01]  /*7e20*/  FADD.FTZ R14, R92, R7 ;  /* 0x000000075c0e7221 */ /* 0x000fe20000010000 */
[----:B------:R-:W-:Y:S01]  /*7e30*/  HMMA.16816.F32 R36, R8, R58, R28 ;  /* 0x0000003a0824723c */ /* 0x000fe2000000181c */
[----:B------:R-:W4:Y:S01]  /*7e40*/  LDSM.16.MT88.4 R56, [R135+0x6000] ;  /* 0x006000008738783b */ /* 0x000f220000004200 */
[----:B------:R-:W-:-:S04]  /*7e50*/  FFMA.FTZ R7, R147, UR11, -R4 ;  /* 0x0000000b93077c23 */ /* 0x000fc80008010804 */
[C---:B-----5:R-:W-:Y:S06]  /*7e60*/  HMMA.16816.F32 R32, R8.reuse, R60, R24 ;  /* 0x0000003c0820723c */ /* 0x060fec0000001818 */
[----:B------:R-:W-:Y:S01]  /*7e70*/  HMMA.16816.F32 R44, R8, R62, R16 ;  /* 0x0000003e082c723c */ /* 0x000fe20000001810 */
[----:B------:R-:W5:Y:S01]  /*7e80*/  LDSM.16.MT88.4 R60, [R164+0x6000] ;  /* 0x00600000a43c783b */ /* 0x000f620000004200 */
[----:B---3--:R-:W-:-:S04]  /*7e90*/  FFMA.FTZ R2, R73, UR11, -R4 ;  /* 0x0000000b49027c23 */ /* 0x008fc80008010804 */
[----:B------:R3:W1:Y:S01]  /*7ea0*/  MUFU.EX2 R112, R2 ;  /* 0x0000000200707308 */ /* 0x0006620000000800 */
[----:B------:R-:W-:Y:S02]  /*7eb0*/  F2FP.F16.F32.PACK_AB R9, R174, R170 ;  /* 0x000000aaae09723e */ /* 0x000fe400000000ff */
[----:B------:R-:W-:Y:S02]  /*7ec0*/  F2FP.F16.F32.PACK_AB R11, R173, R181 ;  /* 0x000000b5ad0b723e */ /* 0x000fe400000000ff */
[----:B------:R-:W-:Y:S02]  /*7ed0*/  F2FP.F16.F32.PACK_AB R8, R115, R118 ;  /* 0x000000767308723e */ /* 0x000fe400000000ff */
[----:B------:R-:W-:Y:S02]  /*7ee0*/  F2FP.F16.F32.PACK_AB R17, R171, R177 ;  /* 0x000000b1ab11723e */ /* 0x000fe400000000ff */
[----:B------:R-:W-:Y:S01]  /*7ef0*/  F2FP.F16.F32.PACK_AB R19, R176, R186 ;  /* 0x000000bab013723e */ /* 0x000fe200000000ff */
[----:B---3--:R-:W-:Y:S01]  /*7f00*/  FFMA.FTZ R2, R74, UR11, -R4 ;  /* 0x0000000b4a027c23 */ /* 0x008fe20008010804 */
[----:B-1----:R-:W-:-:S03]  /*7f10*/  F2FP.F16.F32.PACK_AB R10, R112, R114 ;  /* 0x00000072700a723e */ /* 0x002fc600000000ff */
[----:B------:R1:W-:Y:S04]  /*7f20*/  MUFU.EX2 R111, R2 ;  /* 0x00000002006f7308 */ /* 0x0003e80000000800 */
[C---:B------:R-:W-:Y:S06]  /*7f30*/  HMMA.16816.F32 R28, R8.reuse, R52, R40 ;  /* 0x00000034081c723c */ /* 0x040fec0000001828 */
[C---:B------:R-:W-:Y:S01]  /*7f40*/  HMMA.16816.F32 R24, R8.reuse, R54, R36 ;  /* 0x000000360818723c */ /* 0x040fe20000001824 */
[----:B------:R-:W3:Y:S05]  /*7f50*/  LDSM.16.MT88.4 R52, [R164+0x6400] ;  /* 0x00640000a434783b */ /* 0x000eea0000004200 */
[----:B--2---:R-:W-:Y:S01]  /*7f60*/  HMMA.16816.F32 R32, R8, R48, R32 ;  /* 0x000000300820723c */ /* 0x004fe20000001820 */
[----:B-1----:R-:W-:-:S04]  /*7f70*/  FFMA.FTZ R2, R75, UR11, -R4 ;  /* 0x0000000b4b027c23 */ /* 0x002fc80008010804 */
[----:B------:R1:W2:Y:S01]  /*7f80*/  MUFU.EX2 R105, R2 ;  /* 0x0000000200697308 */ /* 0x0002a20000000800 */
[----:B------:R-:W-:Y:S01]  /*7f90*/  HMMA.16816.F32 R40, R8, R50, R44 ;  /* 0x000000320828723c */ /* 0x000fe2000000182c */
[----:B------:R-:W-:Y:S04]  /*7fa0*/  LDSM.16.MT88.4 R44, [R164+0x6800] ;  /* 0x00680000a42c783b */ /* 0x000fe80000004200 */
[----:B------:R-:W-:Y:S02]  /*7fb0*/  LDSM.16.MT88.4 R48, [R135+0x6c00] ;  /* 0x006c00008730783b */ /* 0x000fe40000004200 */
[----:B------:R-:W-:Y:S02]  /*7fc0*/  F2FP.F16.F32.PACK_AB R9, R184, R180 ;  /* 0x000000b4b809723e */ /* 0x000fe400000000ff */
[----:B------:R-:W-:Y:S01]  /*7fd0*/  F2FP.F16.F32.PACK_AB R11, R188, R172 ;  /* 0x000000acbc0b723e */ /* 0x000fe200000000ff */
[----:B-1----:R-:W-:Y:S01]  /*7fe0*/  FFMA.FTZ R2, R76, UR11, -R4 ;  /* 0x0000000b4c027c23 */ /* 0x002fe20008010804 */
[----:B--2---:R-:W-:-:S03]  /*7ff0*/  F2FP.F16.F32.PACK_AB R16, R105, R111 ;  /* 0x0000006f6910723e */ /* 0x004fc600000000ff */
[----:B------:R1:W-:Y:S02]  /*8000*/  MUFU.EX2 R108, R2 ;  /* 0x00000002006c7308 */ /* 0x0003e40000000800 */
[----:B-1----:R-:W-:-:S06]  /*8010*/  FFMA.FTZ R2, R78, UR11, -R4 ;  /* 0x0000000b4e027c23 */ /* 0x002fcc0008010804 */
[----:B------:R1:W2:Y:S02]  /*8020*/  MUFU.EX2 R104, R2 ;  /* 0x0000000200687308 */ /* 0x0002a40000000800 */
[----:B-1----:R-:W-:Y:S01]  /*8030*/  FFMA.FTZ R2, R79, UR11, -R4 ;  /* 0x0000000b4f027c23 */ /* 0x002fe20008010804 */
[----:B--2---:R-:W-:-:S05]  /*8040*/  F2FP.F16.F32.PACK_AB R18, R104, R108 ;  /* 0x0000006c6812723e */ /* 0x004fca00000000ff */
[----:B------:R1:W-:Y:S02]  /*8050*/  MUFU.EX2 R98, R2 ;  /* 0x0000000200627308 */ /* 0x0003e40000000800 */
[C---:B----4-:R-:W-:Y:S06]  /*8060*/  HMMA.16816.F32 R36, R16.reuse, R56, R28 ;  /* 0x000000381024723c */ /* 0x050fec000000181c */
[C---:B------:R-:W-:Y:S01]  /*8070*/  HMMA.16816.F32 R28, R16.reuse, R58, R24 ;  /* 0x0000003a101c723c */ /* 0x040fe20000001818 */
[----:B------:R-:W2:Y:S05]  /*8080*/  LDSM.16.MT88.4 R56, [R135+0x6800] ;  /* 0x006800008738783b */ /* 0x000eaa0000004200 */
[----:B-----5:R-:W-:Y:S01]  /*8090*/  HMMA.16816.F32 R24, R16, R60, R32 ;  /* 0x0000003c1018723c */ /* 0x020fe20000001820 */
[----:B-1----:R-:W-:-:S04]  /*80a0*/  FFMA.FTZ R2, R80, UR11, -R4 ;  /* 0x0000000b50027c23 */ /* 0x002fc80008010804 */
[----:B------:R1:W4:Y:S01]  /*80b0*/  MUFU.EX2 R99, R2 ;  /* 0x0000000200637308 */ /* 0x0003220000000800 */
[----:B------:R-:W-:Y:S01]  /*80c0*/  HMMA.16816.F32 R16, R16, R62, R40 ;  /* 0x0000003e1010723c */ /* 0x000fe20000001828 */
[----:B------:R-:W-:Y:S01]  /*80d0*/  LDSM.16.MT88.4 R60, [R164+0x7000] ;  /* 0x00700000a43c783b */ /* 0x000fe20000004200 */
[----:B-1----:R-:W-:Y:S01]  /*80e0*/  FFMA.FTZ R2, R81, UR11, -R4 ;  /* 0x0000000b51027c23 */ /* 0x002fe20008010804 */
[----:B----4-:R-:W-:-:S04]  /*80f0*/  F2FP.F16.F32.PACK_AB R8, R99, R98 ;  /* 0x000000626308723e */ /* 0x010fc800000000ff */
[----:B------:R1:W-:Y:S02]  /*8100*/  MUFU.EX2 R101, R2 ;  /* 0x0000000200657308 */ /* 0x0003e40000000800 */
[----:B-1----:R-:W-:-:S06]  /*8110*/  FFMA.FTZ R2, R82, UR11, -R4 ;  /* 0x0000000b52027c23 */ /* 0x002fcc0008010804 */
[----:B------:R1:W4:Y:S02]  /*8120*/  MUFU.EX2 R95, R2 ;  /* 0x00000002005f7308 */ /* 0x0003240000000800 */
[----:B-1----:R-:W-:Y:S01]  /*8130*/  FFMA.FTZ R2, R83, UR11, -R4 ;  /* 0x0000000b53027c23 */ /* 0x002fe20008010804 */
[----:B----4-:R-:W-:-:S05]  /*8140*/  F2FP.F16.F32.PACK_AB R10, R95, R101 ;  /* 0x000000655f0a723e */ /* 0x010fca00000000ff */
[----:B------:R1:W-:Y:S02]  /*8150*/  MUFU.EX2 R82, R2 ;  /* 0x0000000200527308 */ /* 0x0003e40000000800 */
[C---:B------:R-:W-:Y:S06]  /*8160*/  HMMA.16816.F32 R32, R8.reuse, R64, R36 ;  /* 0x000000400820723c */ /* 0x040fec0000001824 */
[----:B------:R4:W-:Y:S01]  /*8170*/  MUFU.EX2 R64, R7 ;  /* 0x0000000700407308 */ /* 0x0009e20000000800 */
[C---:B------:R-:W-:Y:S06]  /*8180*/  HMMA.16816.F32 R28, R8.reuse, R66, R28 ;  /* 0x00000042081c723c */ /* 0x040fec000000181c */
[----:B---3--:R-:W-:Y:S01]  /*8190*/  HMMA.16816.F32 R24, R8, R52, R24 ;  /* 0x000000340818723c */ /* 0x008fe20000001818 */
[----:B-1----:R-:W-:-:S04]  /*81a0*/  FFMA.FTZ R2, R85, UR11, -R4 ;  /* 0x0000000b55027c23 */ /* 0x002fc80008010804 */
[----:B------:R1:W3:Y:S01]  /*81b0*/  MUFU.EX2 R81, R2 ;  /* 0x0000000200517308 */ /* 0x0002e20000000800 */
[----:B------:R-:W-:Y:S01]  /*81c0*/  HMMA.16816.F32 R40, R8, R54, R16 ;  /* 0x000000360828723c */ /* 0x000fe20000001810 */
[----:B------:R-:W5:Y:S01]  /*81d0*/  LDSM.16.MT88.4 R52, [R164+0x6c00] ;  /* 0x006c0000a434783b */ /* 0x000f620000004200 */
[----:B----4-:R-:W-:-:S05]  /*81e0*/  FADD.FTZ R7, R21, R14 ;  /* 0x0000000e15077221 */ /* 0x010fca0000010000 */
[----:B------:R-:W-:Y:S01]  /*81f0*/  F2FP.F16.F32.PACK_AB R9, R183, R179 ;  /* 0x000000b3b709723e */ /* 0x000fe200000000ff */
[----:B------:R-:W-:Y:S01]  /*8200*/  FADD.FTZ R7, R15, R7 ;  /* 0x000000070f077221 */ /* 0x000fe20000010000 */
[----:B------:R-:W-:-:S03]  /*8210*/  F2FP.F16.F32.PACK_AB R11, R187, R185 ;  /* 0x000000b9bb0b723e */ /* 0x000fc600000000ff */
[----:B------:R-:W-:Y:S01]  /*8220*/  FADD.FTZ R7, R102, R7 ;  /* 0x0000000766077221 */ /* 0x000fe20000010000 */
[----:B-1----:R-:W-:Y:S01]  /*8230*/  FFMA.FTZ R2, R86, UR11, -R4 ;  /* 0x0000000b56027c23 */ /* 0x002fe20008010804 */
[----:B---3--:R-:W-:Y:S02]  /*8240*/  F2FP.F16.F32.PACK_AB R8, R81, R82 ;  /* 0x000000525108723e */ /* 0x008fe400000000ff */
[----:B------:R-:W-:Y:S01]  /*8250*/  FADD.FTZ R7, R106, R7 ;  /* 0x000000076a077221 */ /* 0x000fe20000010000 */
[----:B------:R1:W-:Y:S03]  /*8260*/  MUFU.EX2 R80, R2 ;  /* 0x0000000200507308 */ /* 0x0003e60000000800 */
[----:B------:R-:W-:-:S04]  /*8270*/  FADD.FTZ R7, R107, R7 ;  /* 0x000000076b077221 */ /* 0x000fc80000010000 */
[----:B------:R-:W-:Y:S01]  /*8280*/  FADD.FTZ R14, R113, R7 ;  /* 0x00000007710e7221 */ /* 0x000fe20000010000 */
[----:B------:R-:W-:-:S04]  /*8290*/  FFMA.FTZ R7, R123, UR11, -R4 ;  /* 0x0000000b7b077c23 */ /* 0x000fc80008010804 */
[----:B------:R3:W-:Y:S01]  /*82a0*/  MUFU.EX2 R15, R7 ;  /* 0x00000007000f7308 */ /* 0x0007e20000000800 */
[----:B-1----:R-:W-:-:S07]  /*82b0*/  FFMA.FTZ R2, R87, UR11, -R4 ;  /* 0x0000000b57027c23 */ /* 0x002fce0008010804 */
[----:B------:R1:W4:Y:S01]  /*82c0*/  MUFU.EX2 R79, R2 ;  /* 0x00000002004f7308 */ /* 0x0003220000000800 */
[----:B---3--:R-:W-:-:S04]  /*82d0*/  FADD.FTZ R7, R119, R14 ;  /* 0x0000000e77077221 */ /* 0x008fc80000010000 */
[----:B------:R-:W-:-:S04]  /*82e0*/  FADD.FTZ R7, R118, R7 ;  /* 0x0000000776077221 */ /* 0x000fc80000010000 */
[----:B------:R-:W-:Y:S01]  /*82f0*/  FADD.FTZ R7, R115, R7 ;  /* 0x0000000773077221 */ /* 0x000fe20000010000 */
[----:B-1----:R-:W-:Y:S01]  /*8300*/  FFMA.FTZ R2, R90, UR11, -R4 ;  /* 0x0000000b5a027c23 */ /* 0x002fe20008010804 */
[----:B----4-:R-:W-:Y:S02]  /*8310*/  F2FP.F16.F32.PACK_AB R10, R79, R80 ;  /* 0x000000504f0a723e */ /* 0x010fe400000000ff */
[----:B------:R-:W-:Y:S01]  /*8320*/  FADD.FTZ R7, R114, R7 ;  /* 0x0000000772077221 */ /* 0x000fe20000010000 */
[----:B------:R1:W-:Y:S03]  /*8330*/  MUFU.EX2 R75, R2 ;  /* 0x00000002004b7308 */ /* 0x0003e60000000800 */
[----:B------:R-:W-:Y:S01]  /*8340*/  FADD.FTZ R7, R112, R7 ;  /* 0x0000000770077221 */ /* 0x000fe20000010000 */
[----:B--2---:R-:W-:Y:S03]  /*8350*/  HMMA.16816.F32 R16, R8, R56, R32 ;  /* 0x000000380810723c */ /* 0x004fe60000001820 */
[----:B------:R-:W-:-:S03]  /*8360*/  FADD.FTZ R7, R111, R7 ;  /* 0x000000076f077221 */ /* 0x000fc60000010000 */
[----:B------:R-:W-:Y:S01]  /*8370*/  HMMA.16816.F32 R36, R8, R58, R28 ;  /* 0x0000003a0824723c */ /* 0x000fe2000000181c */
[----:B------:R-:W2:Y:S01]  /*8380*/  LDSM.16.MT88.4 R56, [R135+0x7000] ;  /* 0x007000008738783b */ /* 0x000ea20000004200 */
[----:B------:R-:W-:-:S04]  /*8390*/  FADD.FTZ R7, R105, R7 ;  /* 0x0000000769077221 */ /* 0x000fc80000010000 */
[----:B------:R-:W-:Y:S01]  /*83a0*/  HMMA.16816.F32 R32, R8, R44, R24 ;  /* 0x0000002c0820723c */ /* 0x000fe20000001818 */
[----:B-1----:R-:W-:Y:S01]  /*83b0*/  FFMA.FTZ R2, R91, UR11, -R4 ;  /* 0x0000000b5b027c23 */ /* 0x002fe20008010804 */
[----:B------:R-:W-:-:S03]  /*83c0*/  FADD.FTZ R7, R108, R7 ;  /* 0x000000076c077221 */ /* 0x000fc60000010000 */
[----:B------:R1:W3:Y:S01]  /*83d0*/  MUFU.EX2 R78, R2 ;  /* 0x00000002004e7308 */ /* 0x0002e20000000800 */
[----:B------:R-:W-:Y:S01]  /*83e0*/  HMMA.16816.F32 R8, R8, R46, R40 ;  /* 0x0000002e0808723c */ /* 0x000fe20000001828 */
[----:B------:R-:W-:Y:S01]  /*83f0*/  F2FP.F16.F32.PACK_AB R25, R182, R178 ;  /* 0x000000b2b619723e */ /* 0x000fe200000000ff */
[----:B------:R-:W4:Y:S01]  /*8400*/  LDSM.16.MT88.4 R44, [R164+0x7400] ;  /* 0x00740000a42c783b */ /* 0x000f220000004200 */
[----:B------:R-:W-:Y:S01]  /*8410*/  F2FP.F16.F32.PACK_AB R27, R196, R193 ;  /* 0x000000c1c41b723e */ /* 0x000fe200000000ff */
[----:B------:R-:W-:-:S04]  /*8420*/  FADD.FTZ R7, R104, R7 ;  /* 0x0000000768077221 */ /* 0x000fc80000010000 */
[----:B------:R-:W-:-:S04]  /*8430*/  FADD.FTZ R7, R98, R7 ;  /* 0x0000000762077221 */ /* 0x000fc80000010000 */
[----:B------:R-:W-:Y:S01]  /*8440*/  FADD.FTZ R7, R99, R7 ;  /* 0x0000000763077221 */ /* 0x000fe20000010000 */
[----:B-1----:R-:W-:Y:S01]  /*8450*/  FFMA.FTZ R2, R93, UR11, -R4 ;  /* 0x0000000b5d027c23 */ /* 0x002fe20008010804 */
[----:B---3--:R-:W-:Y:S02]  /*8460*/  F2FP.F16.F32.PACK_AB R24, R78, R75 ;  /* 0x0000004b4e18723e */ /* 0x008fe400000000ff */
[----:B------:R-:W-:Y:S01]  /*8470*/  FADD.FTZ R7, R101, R7 ;  /* 0x0000000765077221 */ /* 0x000fe20000010000 */
[----:B------:R1:W-:Y:S03]  /*8480*/  MUFU.EX2 R76, R2 ;  /* 0x00000002004c7308 */ /* 0x0003e60000000800 */
[----:B------:R-:W-:-:S04]  /*8490*/  FADD.FTZ R7, R95, R7 ;  /* 0x000000075f077221 */ /* 0x000fc80000010000 */
[----:B------:R-:W-:-:S04]  /*84a0*/  FADD.FTZ R7, R82, R7 ;  /* 0x0000000752077221 */ /* 0x000fc80000010000 */
[----:B------:R-:W-:-:S04]  /*84b0*/  FADD.FTZ R7, R81, R7 ;  /* 0x0000000751077221 */ /* 0x000fc80000010000 */
[----:B------:R-:W-:Y:S01]  /*84c0*/  FADD.FTZ R7, R80, R7 ;  /* 0x0000000750077221 */ /* 0x000fe20000010000 */
[----:B-1----:R-:W-:-:S03]  /*84d0*/  FFMA.FTZ R2, R94, UR11, -R4 ;  /* 0x0000000b5e027c23 */ /* 0x002fc60008010804 */
[----:B------:R-:W-:Y:S01]  /*84e0*/  FADD.FTZ R7, R79, R7 ;  /* 0x000000074f077221 */ /* 0x000fe20000010000 */
[----:B------:R1:W3:Y:S02]  /*84f0*/  MUFU.EX2 R73, R2 ;  /* 0x0000000200497308 */ /* 0x0002e40000000800 */
[----:B-1----:R-:W-:Y:S01]  /*8500*/  FFMA.FTZ R2, R100, UR11, -R4 ;  /* 0x0000000b64027c23 */ /* 0x002fe20008010804 */
[----:B---3--:R-:W-:-:S05]  /*8510*/  F2FP.F16.F32.PACK_AB R26, R73, R76 ;  /* 0x0000004c491a723e */ /* 0x008fca00000000ff */
[----:B------:R1:W-:Y:S02]  /*8520*/  MUFU.EX2 R74, R2 ;  /* 0x00000002004a7308 */ /* 0x0003e40000000800 */
[C---:B------:R-:W-:Y:S06]  /*8530*/  HMMA.16816.F32 R28, R24.reuse, R48, R16 ;  /* 0x00000030181c723c */ /* 0x040fec0000001810 */
[----:B------:R-:W-:Y:S01]  /*8540*/  HMMA.16816.F32 R36, R24, R50, R36 ;  /* 0x000000321824723c */ /* 0x000fe20000001824 */
[----:B------:R-:W-:Y:S01]  /*8550*/  F2FP.F16.F32.PACK_AB R17, R192, R190 ;  /* 0x000000bec011723e */ /* 0x000fe200000000ff */
[----:B------:R-:W3:Y:S01]  /*8560*/  LDSM.16.MT88.4 R48, [R135+0x7400] ;  /* 0x007400008730783b */ /* 0x000ee20000004200 */
[----:B------:R-:W-:-:S03]  /*8570*/  F2FP.F16.F32.PACK_AB R19, R199, R204 ;  /* 0x000000ccc713723e */ /* 0x000fc600000000ff */
[----:B-----5:R-:W-:Y:S01]  /*8580*/  HMMA.16816.F32 R32, R24, R52, R32 ;  /* 0x000000341820723c */ /* 0x020fe20000001820 */
[----:B-1----:R-:W-:-:S04]  /*8590*/  FFMA.FTZ R2, R103, UR11, -R4 ;  /* 0x0000000b67027c23 */ /* 0x002fc80008010804 */
[----:B------:R1:W5:Y:S01]  /*85a0*/  MUFU.EX2 R71, R2 ;  /* 0x0000000200477308 */ /* 0x0003620000000800 */
[----:B------:R-:W-:Y:S01]  /*85b0*/  HMMA.16816.F32 R40, R24, R54, R8 ;  /* 0x000000361828723c */ /* 0x000fe20000001808 */
[----:B------:R-:W-:Y:S06]  /*85c0*/  LDSM.16.MT88.4 R52, [R135+0x7800] ;  /* 0x007800008734783b */ /* 0x000fec0000004200 */
[--C-:B------:R-:W-:Y:S01]  /*85d0*/  FFMA.FTZ R8, R140, UR11, -R4.reuse ;  /* 0x0000000b8c087c23 */ /* 0x100fe20008010804 */
[----:B------:R-:W-:Y:S02]  /*85e0*/  F2FP.F16.F32.PACK_AB R9, R203, R201 ;  /* 0x000000c9cb09723e */ /* 0x000fe400000000ff */
[----:B------:R-:W-:Y:S01]  /*85f0*/  F2FP.F16.F32.PACK_AB R11, R198, R195 ;  /* 0x000000c3c60b723e */ /* 0x000fe200000000ff */
[----:B------:R2:W-:Y:S01]  /*8600*/  MUFU.EX2 R65, R8 ;  /* 0x0000000800417308 */ /* 0x0005e20000000800 */
[----:B-1----:R-:W-:Y:S01]  /*8610*/  FFMA.FTZ R2, R109, UR11, -R4 ;  /* 0x0000000b6d027c23 */ /* 0x002fe20008010804 */
[----:B-----5:R-:W-:-:S06]  /*8620*/  F2FP.F16.F32.PACK_AB R16, R71, R74 ;  /* 0x0000004a4710723e */ /* 0x020fcc00000000ff */
[----:B------:R1:W5:Y:S01]  /*8630*/  MUFU.EX2 R72, R2 ;  /* 0x0000000200487308 */ /* 0x0003620000000800 */
[----:B--2---:R-:W-:-:S07]  /*8640*/  FFMA.FTZ R8, R144, UR11, -R4 ;  /* 0x0000000b90087c23 */ /* 0x004fce0008010804 */
[----:B------:R-:W-:Y:S01]  /*8650*/  MUFU.EX2 R22, R8 ;  /* 0x0000000800167308 */ /* 0x000fe20000000800 */
[----:B-1----:R-:W-:Y:S01]  /*8660*/  FFMA.FTZ R2, R121, UR11, -R4 ;  /* 0x0000000b79027c23 */ /* 0x002fe20008010804 */
[----:B-----5:R-:W-:-:S06]  /*8670*/  F2FP.F16.F32.PACK_AB R18, R70, R72 ;  /* 0x000000484612723e */ /* 0x020fcc00000000ff */
[----:B------:R1:W-:Y:S01]  /*8680*/  MUFU.EX2 R67, R2 ;  /* 0x0000000200437308 */ /* 0x0003e20000000800 */
[C---:B------:R-:W-:Y:S06]  /*8690*/  HMMA.16816.F32 R28, R16.reuse, R56, R28 ;  /* 0x00000038101c723c */ /* 0x040fec000000181c */
[C---:B------:R-:W-:Y:S06]  /*86a0*/  HMMA.16816.F32 R36, R16.reuse, R58, R36 ;  /* 0x0000003a1024723c */ /* 0x040fec0000001824 */
[C---:B------:R-:W-:Y:S01]  /*86b0*/  HMMA.16816.F32 R24, R16.reuse, R60, R32 ;  /* 0x0000003c1018723c */ /* 0x040fe20000001820 */
[--C-:B-1----:R-:W-:Y:S01]  /*86c0*/  FFMA.FTZ R2, R124, UR11, -R4.reuse ;  /* 0x0000000b7c027c23 */ /* 0x102fe20008010804 */
[----:B------:R-:W1:Y:S03]  /*86d0*/  LDSM.16.MT88.4 R32, [R164+0x7800] ;  /* 0x00780000a420783b */ /* 0x000e660000004200 */
[----:B------:R2:W5:Y:S01]  /*86e0*/  MUFU.EX2 R66, R2 ;  /* 0x0000000200427308 */ /* 0x0005620000000800 */
[----:B------:R-:W-:Y:S01]  /*86f0*/  HMMA.16816.F32 R16, R16, R62, R40 ;  /* 0x0000003e1010723c */ /* 0x000fe20000001828 */
[----:B------:R-:W-:Y:S01]  /*8700*/  LDSM.16.MT88.4 R40, [R135+0x7c00] ;  /* 0x007c00008728783b */ /* 0x000fe20000004200 */
[----:B--2---:R-:W-:Y:S01]  /*8710*/  FFMA.FTZ R2, R127, UR11, -R4 ;  /* 0x0000000b7f027c23 */ /* 0x004fe20008010804 */
[----:B-----5:R-:W-:-:S04]  /*8720*/  F2FP.F16.F32.PACK_AB R8, R66, R67 ;  /* 0x000000434208723e */ /* 0x020fc800000000ff */
[----:B------:R2:W5:Y:S02]  /*8730*/  MUFU.EX2 R23, R2 ;  /* 0x0000000200177308 */ /* 0x0005640000000800 */
[----:B--2---:R-:W-:Y:S01]  /*8740*/  FADD.FTZ R2, R151, R149 ;  /* 0x0000009597027221 */ /* 0x004fe20000010000 */
[----:B-----5:R-:W-:-:S03]  /*8750*/  F2FP.F16.F32.PACK_AB R10, R65, R23 ;  /* 0x00000017410a723e */ /* 0x020fc600000000ff */
[----:B------:R-:W-:-:S04]  /*8760*/  FADD.FTZ R2, R150, R2 ;  /* 0x0000000296027221 */ /* 0x000fc80000010000 */
[----:B------:R-:W-:-:S07]  /*8770*/  FADD.FTZ R2, R156, R2 ;  /* 0x000000029c027221 */ /* 0x000fce0000010000 */
[----:B----4-:R-:W-:Y:S01]  /*8780*/  HMMA.16816.F32 R16, R8, R46, R16 ;  /* 0x0000002e0810723c */ /* 0x010fe20000001810 */
[----:B------:R-:W-:-:S05]  /*8790*/  FADD.FTZ R2, R157, R2 ;  /* 0x000000029d027221 */ /* 0x000fca0000010000 */
[C---:B------:R-:W-:Y:S01]  /*87a0*/  HMMA.16816.F32 R24, R8.reuse, R44, R24 ;  /* 0x0000002c0818723c */ /* 0x040fe20000001818 */
[----:B------:R-:W-:Y:S01]  /*87b0*/  FADD.FTZ R13, R158, R2 ;  /* 0x000000029e0d7221 */ /* 0x000fe20000010000 */
[----:B------:R-:W-:Y:S01]  /*87c0*/  FFMA.FTZ R2, R120, UR11, -R4 ;  /* 0x0000000b78027c23 */ /* 0x000fe20008010804 */
[----:B------:R-:W2:Y:S03]  /*87d0*/  LDSM.16.MT88.4 R44, [R164+0x7c00] ;  /* 0x007c0000a42c783b */ /* 0x000ea60000004200 */
[----:B------:R4:W-:Y:S01]  /*87e0*/  MUFU.EX2 R21, R2 ;  /* 0x0000000200157308 */ /* 0x0009e20000000800 */
[C---:B---3--:R-:W-:Y:S06]  /*87f0*/  HMMA.16816.F32 R36, R8.reuse, R50, R36 ;  /* 0x000000320824723c */ /* 0x048fec0000001824 */
[----:B------:R-:W-:Y:S01]  /*8800*/  HMMA.16816.F32 R28, R8, R48, R28 ;  /* 0x00000030081c723c */ /* 0x000fe2000000181c */
[----:B------:R-:W3:Y:S06]  /*8810*/  LDSM.16.MT88.4 R48, [R135+0x8000] ;  /* 0x008000008730783b */ /* 0x000eec0000004200 */
[----:B------:R-:W-:-:S02]  /*8820*/  F2FP.F16.F32.PACK_AB R9, R202, R200 ;  /* 0x000000c8ca09723e */ /* 0x000fc400000000ff */
[----:B------:R-:W-:Y:S01]  /*8830*/  F2FP.F16.F32.PACK_AB R11, R197, R194 ;  /* 0x000000c2c50b723e */ /* 0x000fe200000000ff */
[----:B----4-:R-:W-:Y:S01]  /*8840*/  FADD.FTZ R2, R159, R13 ;  /* 0x0000000d9f027221 */ /* 0x010fe20000010000 */
[----:B------:R-:W-:Y:S01]  /*8850*/  FFMA.FTZ R13, R148, UR11, -R4 ;  /* 0x0000000b940d7c23 */ /* 0x000fe20008010804 */
[----:B------:R-:W-:Y:S02]  /*8860*/  F2FP.F16.F32.PACK_AB R8, R64, R22 ;  /* 0x000000164008723e */ /* 0x000fe400000000ff */
[----:B------:R-:W-:Y:S01]  /*8870*/  FADD.FTZ R2, R160, R2 ;  /* 0x00000002a0027221 */ /* 0x000fe20000010000 */
[----:B------:R4:W5:Y:S03]  /*8880*/  MUFU.EX2 R61, R13 ;  /* 0x0000000d003d7308 */ /* 0x0009660000000800 */
[----:B------:R-:W-:-:S04]  /*8890*/  FADD.FTZ R2, R161, R2 ;  /* 0x00000002a1027221 */ /* 0x000fc80000010000 */
[----:B------:R-:W-:-:S04]  /*88a0*/  FADD.FTZ R2, R162, R2 ;  /* 0x00000002a2027221 */ /* 0x000fc80000010000 */
[----:B------:R-:W-:-:S04]  /*88b0*/  FADD.FTZ R2, R163, R2 ;  /* 0x00000002a3027221 */ /* 0x000fc80000010000 */
[----:B------:R-:W-:Y:S01]  /*88c0*/  FADD.FTZ R2, R169, R2 ;  /* 0x00000002a9027221 */ /* 0x000fe20000010000 */
[----:B----4-:R-:W-:Y:S01]  /*88d0*/  FFMA.FTZ R13, R189, UR11, -R0 ;  /* 0x0000000bbd0d7c23 */ /* 0x010fe20008010800 */
[----:B-----5:R-:W-:Y:S02]  /*88e0*/  F2FP.F16.F32.PACK_AB R10, R61, R21 ;  /* 0x000000153d0a723e */ /* 0x020fe400000000ff */
[----:B------:R-:W-:Y:S01]  /*88f0*/  FADD.FTZ R2, R170, R2 ;  /* 0x00000002aa027221 */ /* 0x000fe20000010000 */
[----:B------:R4:W-:Y:S03]  /*8900*/  MUFU.EX2 R63, R13 ;  /* 0x0000000d003f7308 */ /* 0x0009e60000000800 */
[----:B------:R-:W-:Y:S01]  /*8910*/  FADD.FTZ R2, R174, R2 ;  /* 0x00000002ae027221 */ /* 0x000fe20000010000 */
[----:B-1----:R-:W-:Y:S03]  /*8920*/  HMMA.16816.F32 R16, R8, R34, R16 ;  /* 0x000000220810723c */ /* 0x002fe60000001810 */
[----:B------:R-:W-:-:S04]  /*8930*/  FADD.FTZ R2, R181, R2 ;  /* 0x00000002b5027221 */ /* 0x000fc80000010000 */
[----:B------:R-:W-:Y:S01]  /*8940*/  FADD.FTZ R2, R173, R2 ;  /* 0x00000002ad027221 */ /* 0x000fe20000010000 */
[----:B------:R-:W-:Y:S03]  /*8950*/  HMMA.16816.F32 R36, R8, R54, R36 ;  /* 0x000000360824723c */ /* 0x000fe60000001824 */
[----:B------:R-:W-:Y:S01]  /*8960*/  FADD.FTZ R2, R177, R2 ;  /* 0x00000002b1027221 */ /* 0x000fe20000010000 */
[----:B----4-:R-:W-:-:S03]  /*8970*/  FFMA.FTZ R13, R206, UR11, -R0 ;  /* 0x0000000bce0d7c23 */ /* 0x010fc60008010800 */
[----:B------:R-:W-:Y:S01]  /*8980*/  FADD.FTZ R2, R171, R2 ;  /* 0x00000002ab027221 */ /* 0x000fe20000010000 */
[----:B------:R-:W-:Y:S01]  /*8990*/  HMMA.16816.F32 R28, R8, R52, R28 ;  /* 0x00000034081c723c */ /* 0x000fe2000000181c */
[----:B------:R1:W-:Y:S02]  /*89a0*/  MUFU.EX2 R62, R13 ;  /* 0x0000000d003e7308 */ /* 0x0003e40000000800 */
[----:B------:R-:W-:-:S03]  /*89b0*/  FADD.FTZ R2, R186, R2 ;  /* 0x00000002ba027221 */ /* 0x000fc60000010000 */
[----:B------:R-:W-:Y:S01]  /*89c0*/  HMMA.16816.F32 R24, R8, R32, R24 ;  /* 0x000000200818723c */ /* 0x000fe20000001818 */
[----:B------:R-:W-:-:S04]  /*89d0*/  FADD.FTZ R2, R176, R2 ;  /* 0x00000002b0027221 */ /* 0x000fc80000010000 */
[----:B------:R-:W-:Y:S01]  /*89e0*/  FADD.FTZ R2, R180, R2 ;  /* 0x00000002b4027221 */ /* 0x000fe20000010000 */
[----:B------:R-:W-:Y:S02]  /*89f0*/  LEA R180, P1, R77, UR8, 0x1 ;  /* 0x000000084db47c11 */ /* 0x000fe4000f8208ff */
[----:B------:R-:W-:Y:S01]  /*8a00*/  F2FP.F16.F32.PACK_AB R9, R145, R146 ;  /* 0x000000929109723e */ /* 0x000fe200000000ff */
[----:B------:R-:W-:Y:S01]  /*8a10*/  FADD.FTZ R2, R184, R2 ;  /* 0x00000002b8027221 */ /* 0x000fe20000010000 */
[----:B------:R-:W-:Y:S02]  /*8a20*/  F2FP.F16.F32.PACK_AB R11, R208, R205 ;  /* 0x000000cdd00b723e */ /* 0x000fe400000000ff */
[----:B------:R-:W-:Y:S01]  /*8a30*/  LEA.HI.X R181, R77, UR9, R84, 0x1, P1 ;  /* 0x000000094db57c11 */ /* 0x000fe200088f0c54 */
[----:B-1----:R-:W-:Y:S01]  /*8a40*/  FFMA.FTZ R13, R122, UR11, -R4 ;  /* 0x0000000b7a0d7c23 */ /* 0x002fe20008010804 */
[----:B------:R-:W-:-:S03]  /*8a50*/  FADD.FTZ R2, R172, R2 ;  /* 0x00000002ac027221 */ /* 0x000fc60000010000 */
[----:B------:R1:W4:Y:S01]  /*8a60*/  MUFU.EX2 R14, R13 ;  /* 0x0000000d000e7308 */ /* 0x0003220000000800 */
[----:B------:R-:W-:-:S04]  /*8a70*/  FADD.FTZ R2, R188, R2 ;  /* 0x00000002bc027221 */ /* 0x000fc80000010000 */
[----:B------:R-:W-:-:S04]  /*8a80*/  FADD.FTZ R2, R179, R2 ;  /* 0x00000002b3027221 */ /* 0x000fc80000010000 */
[----:B------:R-:W-:-:S04]  /*8a90*/  FADD.FTZ R2, R183, R2 ;  /* 0x00000002b7027221 */ /* 0x000fc80000010000 */
[----:B------:R-:W-:Y:S01]  /*8aa0*/  FADD.FTZ R2, R185, R2 ;  /* 0x00000002b9027221 */ /* 0x000fe20000010000 */
[----:B-1----:R-:W-:Y:S01]  /*8ab0*/  FFMA.FTZ R13, R126, UR11, -R4 ;  /* 0x0000000b7e0d7c23 */ /* 0x002fe20008010804 */
[----:B----4-:R-:W-:Y:S02]  /*8ac0*/  F2FP.F16.F32.PACK_AB R8, R14, R15 ;  /* 0x0000000f0e08723e */ /* 0x010fe400000000ff */
        /* <DEDUP_REMOVED lines=8> */
[----:B------:R1:W4:Y:S03]  /*8b50*/  MUFU.EX2 R59, R13 ;  /* 0x0000000d003b7308 */ /* 0x0003260000000800 */
[----:B------:R-:W-:Y:S01]  /*8b60*/  FADD.FTZ R2, R192, R2 ;  /* 0x00000002c0027221 */ /* 0x000fe20000010000 */
[----:B-1----:R-:W-:Y:S01]  /*8b70*/  FFMA.FTZ R13, R129, UR11, -R4 ;  /* 0x0000000b810d7c23 */ /* 0x002fe20008010804 */
[----:B----4-:R-:W-:-:S03]  /*8b80*/  F2FP.F16.F32.PACK_AB R10, R59, R58 ;  /* 0x0000003a3b0a723e */ /* 0x010fc600000000ff */
[----:B------:R1:W-:Y:S04]  /*8b90*/  MUFU.EX2 R57, R13 ;  /* 0x0000000d00397308 */ /* 0x0003e80000000800 */
[C---:B--2---:R-:W-:Y:S06]  /*8ba0*/  HMMA.16816.F32 R16, R8.reuse, R46, R16 ;  /* 0x0000002e0810723c */ /* 0x044fec0000001810 */
[C---:B------:R-:W-:Y:S06]  /*8bb0*/  HMMA.16816.F32 R24, R8.reuse, R44, R24 ;  /* 0x0000002c0818723c */ /* 0x040fec0000001818 */
[----:B------:R-:W-:Y:S01]  /*8bc0*/  HMMA.16816.F32 R32, R8, R40, R28 ;  /* 0x000000280820723c */ /* 0x000fe2000000181c */
[----:B-1----:R-:W-:-:S04]  /*8bd0*/  FFMA.FTZ R13, R128, UR11, -R4 ;  /* 0x0000000b800d7c23 */ /* 0x002fc80008010804 */
[----:B------:R1:W2:Y:S01]  /*8be0*/  MUFU.EX2 R56, R13 ;  /* 0x0000000d00387308 */ /* 0x0002a20000000800 */
[----:B------:R-:W-:Y:S01]  /*8bf0*/  HMMA.16816.F32 R28, R8, R42, R36 ;  /* 0x0000002a081c723c */ /* 0x000fe20000001824 */
[----:B------:R-:W4:Y:S04]  /*8c00*/  LDSM.16.MT88.4 R40, [R164+0x8000] ;  /* 0x00800000a428783b */ /* 0x000f280000004200 */
[----:B------:R-:W5:Y:S02]  /*8c10*/  LDSM.16.MT88.4 R36, [R135+0x8400] ;  /* 0x008400008724783b */ /* 0x000f640000004200 */
        /* <DEDUP_REMOVED lines=10> */
[C---:B---3--:R-:W-:Y:S06]  /*8cc0*/  HMMA.16816.F32 R32, R8.reuse, R48, R32 ;  /* 0x000000300820723c */ /* 0x048fec0000001820 */
[C---:B------:R-:W-:Y:S01]  /*8cd0*/  HMMA.16816.F32 R28, R8.reuse, R50, R28 ;  /* 0x00000032081c723c */ /* 0x040fe2000000181c */
[----:B------:R-:W2:Y:S05]  /*8ce0*/  LDSM.16.MT88.4 R48, [R164+0x8400] ;  /* 0x00840000a430783b */ /* 0x000eaa0000004200 */
[----:B----4-:R-:W-:Y:S01]  /*8cf0*/  HMMA.16816.F32 R24, R8, R40, R24 ;  /* 0x000000280818723c */ /* 0x010fe20000001818 */
[----:B-1----:R-:W-:-:S04]  /*8d00*/  FFMA.FTZ R13, R133, UR11, -R4 ;  /* 0x0000000b850d7c23 */ /* 0x002fc80008010804 */
[----:B------:R1:W-:Y:S01]  /*8d10*/  MUFU.EX2 R47, R13 ;  /* 0x0000000d002f7308 */ /* 0x0003e20000000800 */
[----:B------:R-:W-:Y:S01]  /*8d20*/  HMMA.16816.F32 R16, R8, R42, R16 ;  /* 0x0000002a0810723c */ /* 0x000fe20000001810 */
[----:B------:R-:W-:Y:S06]  /*8d30*/  LDSM.16.MT88.4 R40, [R164+0x8c00] ;  /* 0x008c0000a428783b */ /* 0x000fec0000004200 */
[----:B------:R-:W-:Y:S02]  /*8d40*/  F2FP.F16.F32.PACK_AB R9, R217, R215 ;  /* 0x000000d7d909723e */ /* 0x000fe400000000ff */
[----:B------:R-:W-:Y:S01]  /*8d50*/  F2FP.F16.F32.PACK_AB R11, R220, R218 ;  /* 0x000000dadc0b723e */ /* 0x000fe200000000ff */
[----:B-1----:R-:W-:Y:S01]  /*8d60*/  FADD.FTZ R13, R75, R7 ;  /* 0x000000074b0d7221 */ /* 0x002fe20000010000 */
[----:B------:R-:W-:-:S04]  /*8d70*/  FFMA.FTZ R7, R132, UR11, -R4 ;  /* 0x0000000b84077c23 */ /* 0x000fc80008010804 */
[----:B------:R1:W3:Y:S02]  /*8d80*/  MUFU.EX2 R52, R7 ;  /* 0x0000000700347308 */ /* 0x0002e40000000800 */
[----:B-1----:R-:W-:Y:S01]  /*8d90*/  FADD.FTZ R7, R78, R13 ;  /* 0x0000000d4e077221 */ /* 0x002fe20000010000 */
[----:B------:R-:W-:Y:S01]  /*8da0*/  FFMA.FTZ R13, R137, UR11, -R4 ;  /* 0x0000000b890d7c23 */ /* 0x000fe20008010804 */
[----:B---3--:R-:W-:Y:S02]  /*8db0*/  F2FP.F16.F32.PACK_AB R8, R52, R47 ;  /* 0x0000002f3408723e */ /* 0x008fe400000000ff */
[----:B------:R-:W-:Y:S02]  /*8dc0*/  FADD.FTZ R7, R76, R7 ;  /* 0x000000074c077221 */ /* 0x000fe40000010000 */
[----:B------:R1:W-:Y:S02]  /*8dd0*/  MUFU.EX2 R46, R13 ;  /* 0x0000000d002e7308 */ /* 0x0003e40000000800 */
[----:B------:R-:W-:-:S04]  /*8de0*/  FADD.FTZ R7, R73, R7 ;  /* 0x0000000749077221 */ /* 0x000fc80000010000 */
[----:B------:R-:W-:-:S04]  /*8df0*/  FADD.FTZ R7, R74, R7 ;  /* 0x000000074a077221 */ /* 0x000fc80000010000 */
[----:B------:R-:W-:Y:S01]  /*8e00*/  FADD.FTZ R7, R71, R7 ;  /* 0x0000000747077221 */ /* 0x000fe20000010000 */
[----:B-1----:R-:W-:-:S04]  /*8e10*/  FFMA.FTZ R13, R136, UR11, -R4 ;  /* 0x0000000b880d7c23 */ /* 0x002fc80008010804 */
[----:B------:R1:W3:Y:S02]  /*8e20*/  MUFU.EX2 R45, R13 ;  /* 0x0000000d002d7308 */ /* 0x0002e40000000800 */
[----:B-1----:R-:W-:Y:S01]  /*8e30*/  FFMA.FTZ R13, R225, UR11, -R0 ;  /* 0x0000000be10d7c23 */ /* 0x002fe20008010800 */
[----:B------:R-:W-:Y:S01]  /*8e40*/  FADD.FTZ R0, R204, R2 ;  /* 0x00000002cc007221 */ /* 0x000fe20000010000 */
[----:B------:R-:W-:Y:S01]  /*8e50*/  FADD.FTZ R2, R72, R7 ;  /* 0x0000000748027221 */ /* 0x000fe20000010000 */
[----:B------:R-:W-:Y:S01]  /*8e60*/  FFMA.FTZ R7, R139, UR11, -R4 ;  /* 0x0000000b8b077c23 */ /* 0x000fe20008010804 */
[----:B---3--:R-:W-:Y:S01]  /*8e70*/  F2FP.F16.F32.PACK_AB R10, R45, R46 ;  /* 0x0000002e2d0a723e */ /* 0x008fe200000000ff */
[----:B------:R-:W-:Y:S01]  /*8e80*/  FADD.FTZ R0, R199, R0 ;  /* 0x00000000c7007221 */ /* 0x000fe20000010000 */
[----:B------:R-:W-:Y:S01]  /*8e90*/  FADD.FTZ R2, R70, R2 ;  /* 0x0000000246027221 */ /* 0x000fe20000010000 */
[----:B------:R1:W-:Y:S02]  /*8ea0*/  MUFU.EX2 R44, R7 ;  /* 0x00000007002c7308 */ /* 0x0003e40000000800 */
[----:B------:R-:W-:Y:S01]  /*8eb0*/  FADD.FTZ R0, R201, R0 ;  /* 0x00000000c9007221 */ /* 0x000fe20000010000 */
[----:B------:R-:W-:Y:S01]  /*8ec0*/  FADD.FTZ R2, R67, R2 ;  /* 0x0000000243027221 */ /* 0x000fe20000010000 */
[C---:B-----5:R-:W-:Y:S01]  /*8ed0*/  HMMA.16816.F32 R140, R8.reuse, R36, R32 ;  /* 0x00000024088c723c */ /* 0x060fe20000001820 */
[----:B------:R-:W-:Y:S01]  /*8ee0*/  LDSM.16.MT88.4 R32, [R164+0x8800] ;  /* 0x00880000a420783b */ /* 0x000fe20000004200 */
[----:B------:R-:W-:Y:S01]  /*8ef0*/  FADD.FTZ R0, R203, R0 ;  /* 0x00000000cb007221 */ /* 0x000fe20000010000 */
[----:B------:R-:W-:Y:S01]  /*8f00*/  FADD.FTZ R2, R66, R2 ;  /* 0x0000000242027221 */ /* 0x000fe20000010000 */
[----:B------:R3:W4:Y:S02]  /*8f10*/  MUFU.EX2 R53, R13 ;  /* 0x0000000d00357308 */ /* 0x0007240000000800 */
[----:B------:R-:W-:Y:S01]  /*8f20*/  FADD.FTZ R0, R195, R0 ;  /* 0x00000000c3007221 */ /* 0x000fe20000010000 */
[----:B------:R-:W-:Y:S01]  /*8f30*/  FADD.FTZ R2, R23, R2 ;  /* 0x0000000217027221 */ /* 0x000fe20000010000 */
[----:B------:R-:W-:Y:S01]  /*8f40*/  HMMA.16816.F32 R28, R8, R38, R28 ;  /* 0x00000026081c723c */ /* 0x000fe2000000181c */
[----:B------:R-:W-:Y:S01]  /*8f50*/  LDSM.16.MT88.4 R36, [R135+0x8c00] ;  /* 0x008c00008724783b */ /* 0x000fe20000004200 */
[----:B------:R-:W-:Y:S01]  /*8f60*/  FADD.FTZ R0, R198, R0 ;  /* 0x00000000c6007221 */ /* 0x000fe20000010000 */
[----:B------:R-:W-:Y:S01]  /*8f70*/  FADD.FTZ R2, R65, R2 ;  /* 0x0000000241027221 */ /* 0x000fe20000010000 */
[----:B-1----:R-:W-:-:S02]  /*8f80*/  FFMA.FTZ R7, R138, UR11, -R4 ;  /* 0x0000000b8a077c23 */ /* 0x002fc40008010804 */
[----:B------:R-:W-:Y:S01]  /*8f90*/  FADD.FTZ R0, R200, R0 ;  /* 0x00000000c8007221 */ /* 0x000fe20000010000 */
[----:B------:R-:W-:Y:S01]  /*8fa0*/  FADD.FTZ R2, R22, R2 ;  /* 0x0000000216027221 */ /* 0x000fe20000010000 */
[----:B------:R-:W1:Y:S01]  /*8fb0*/  LDSM.16.MT88.4 R136, [R135+0x8800] ;  /* 0x008800008788783b */ /* 0x000e620000004200 */
[----:B------:R5:W5:Y:S01]  /*8fc0*/  MUFU.EX2 R23, R7 ;  /* 0x0000000700177308 */ /* 0x000b620000000800 */
[----:B------:R-:W-:Y:S01]  /*8fd0*/  FADD.FTZ R0, R202, R0 ;  /* 0x00000000ca007221 */ /* 0x000fe20000010000 */
[----:B------:R-:W-:Y:S01]  /*8fe0*/  FADD.FTZ R2, R64, R2 ;  /* 0x0000000240027221 */ /* 0x000fe20000010000 */
[----:B--2---:R-:W-:Y:S01]  /*8ff0*/  HMMA.16816.F32 R24, R8, R48, R24 ;  /* 0x000000300818723c */ /* 0x004fe20000001818 */
[----:B---3--:R-:W-:Y:S01]  /*9000*/  FFMA.FTZ R13, R207, UR11, -R4 ;  /* 0x0000000bcf0d7c23 */ /* 0x008fe20008010804 */
[----:B------:R-:W-:Y:S01]  /*9010*/  FADD.FTZ R0, R194, R0 ;  /* 0x00000000c2007221 */ /* 0x000fe20000010000 */
[----:B------:R-:W-:Y:S01]  /*9020*/  FADD.FTZ R2, R21, R2 ;  /* 0x0000000215027221 */ /* 0x000fe20000010000 */
[----:B----4-:R-:W-:-:S02]  /*9030*/  F2FP.F16.F32.PACK_AB R147, R53, R60 ;  /* 0x0000003c3593723e */ /* 0x010fc400000000ff */
[----:B------:R-:W-:Y:S01]  /*9040*/  FADD.FTZ R0, R197, R0 ;  /* 0x00000000c5007221 */ /* 0x000fe20000010000 */
[----:B------:R-:W-:Y:S01]  /*9050*/  FADD.FTZ R2, R61, R2 ;  /* 0x000000023d027221 */ /* 0x000fe20000010000 */
[----:B------:R-:W-:Y:S02]  /*9060*/  HMMA.16816.F32 R16, R8, R50, R16 ;  /* 0x000000320810723c */ /* 0x000fe40000001810 */
[----:B------:R-:W-:Y:S01]  /*9070*/  FADD.FTZ R0, R146, R0 ;  /* 0x0000000092007221 */ /* 0x000fe20000010000 */
[----:B-----5:R-:W-:-:S04]  /*9080*/  FFMA.FTZ R7, R175, UR11, -R4 ;  /* 0x0000000baf077c23 */ /* 0x020fc80008010804 */
[----:B------:R-:W-:Y:S02]  /*9090*/  F2FP.F16.F32.PACK_AB R9, R221, R219 ;  /* 0x000000dbdd09723e */ /* 0x000fe400000000ff */
[----:B------:R-:W-:Y:S01]  /*90a0*/  F2FP.F16.F32.PACK_AB R11, R222, R223 ;  /* 0x000000dfde0b723e */ /* 0x000fe200000000ff */
[----:B------:R2:W-:Y:S01]  /*90b0*/  MUFU.EX2 R22, R7 ;  /* 0x0000000700167308 */ /* 0x0005e20000000800 */
[----:B------:R-:W-:Y:S01]  /*90c0*/  F2FP.F16.F32.PACK_AB R8, R23, R44 ;  /* 0x0000002c1708723e */ /* 0x000fe200000000ff */
[----:B--2---:R-:W-:-:S06]  /*90d0*/  FFMA.FTZ R7, R191, UR11, -R4 ;  /* 0x0000000bbf077c23 */ /* 0x004fcc0008010804 */
[----:B------:R2:W3:Y:S02]  /*90e0*/  MUFU.EX2 R21, R7 ;  /* 0x0000000700157308 */ /* 0x0004e40000000800 */
[----:B--2---:R-:W-:Y:S01]  /*90f0*/  FADD.FTZ R7, R15, R2 ;  /* 0x000000020f077221 */ /* 0x004fe20000010000 */
[----:B------:R-:W-:Y:S01]  /*9100*/  FADD.FTZ R2, R145, R0 ;  /* 0x0000000091027221 */ /* 0x000fe20000010000 */
[----:B------:R-:W-:-:S04]  /*9110*/  FFMA.FTZ R0, R209, UR11, -R4 ;  /* 0x0000000bd1007c23 */ /* 0x000fc80008010804 */
[----:B------:R2:W-:Y:S01]  /*9120*/  MUFU.EX2 R15, R13 ;  /* 0x0000000d000f7308 */ /* 0x0005e20000000800 */
[----:B------:R-:W-:Y:S01]  /*9130*/  FADD.FTZ R7, R14, R7 ;  /* 0x000000070e077221 */ /* 0x000fe20000010000 */
[----:B------:R-:W-:Y:S01]  /*9140*/  FADD.FTZ R2, R205, R2 ;  /* 0x00000002cd027221 */ /* 0x000fe20000010000 */
[----:B---3--:R-:W-:Y:S02]  /*9150*/  F2FP.F16.F32.PACK_AB R10, R21, R22 ;  /* 0x00000016150a723e */ /* 0x008fe400000000ff */
[----:B------:R-:W-:Y:S01]  /*9160*/  FADD.FTZ R7, R58, R7 ;  /* 0x000000073a077221 */ /* 0x000fe20000010000 */
[----:B------:R-:W-:Y:S02]  /*9170*/  F2FP.F16.F32.PACK_AB R145, R62, R63 ;  /* 0x0000003f3e91723e */ /* 0x000fe400000000ff */
[----:B------:R3:W4:Y:S02]  /*9180*/  MUFU.EX2 R14, R0 ;  /* 0x00000000000e7308 */ /* 0x0007240000000800 */
[C---:B-1----:R-:W-:Y:S06]  /*9190*/  HMMA.16816.F32 R140, R8.reuse, R136, R140 ;  /* 0x00000088088c723c */ /* 0x042fec000000188c */
[----:B------:R-:W-:Y:S01]  /*91a0*/  HMMA.16816.F32 R136, R8, R138, R28 ;  /* 0x0000008a0888723c */ /* 0x000fe2000000181c */
[--C-:B--2---:R-:W-:Y:S01]  /*91b0*/  FFMA.FTZ R13, R212, UR11, -R4.reuse ;  /* 0x0000000bd40d7c23 */ /* 0x104fe20008010804 */
[----:B------:R-:W-:-:S04]  /*91c0*/  FFMA.FTZ R4, R211, UR11, -R4 ;  /* 0x0000000bd3047c23 */ /* 0x000fc80008010804 */
[C---:B------:R-:W-:Y:S01]  /*91d0*/  HMMA.16816.F32 R148, R8.reuse, R32, R24 ;  /* 0x000000200894723c */ /* 0x040fe20000001818 */
[----:B------:R-:W-:Y:S01]  /*91e0*/  MUFU.EX2 R13, R13 ;  /* 0x0000000d000d7308 */ /* 0x000fe20000000800 */
[----:B---3--:R-:W-:Y:S01]  /*91f0*/  FADD.FTZ R0, R208, R2 ;  /* 0x00000002d0007221 */ /* 0x008fe20000010000 */
[----:B------:R-:W-:Y:S01]  /*9200*/  FADD.FTZ R2, R59, R7 ;  /* 0x000000073b027221 */ /* 0x000fe20000010000 */
[----:B----4-:R-:W-:Y:S02]  /*9210*/  F2FP.F16.F32.PACK_AB R144, R14, R15 ;  /* 0x0000000f0e90723e */ /* 0x010fe400000000ff */
[----:B------:R-:W-:Y:S01]  /*9220*/  HMMA.16816.F32 R16, R8, R34, R16 ;  /* 0x000000220810723c */ /* 0x000fe20000001810 */
[----:B------:R-:W-:Y:S01]  /*9230*/  FADD.FTZ R0, R210, R0 ;  /* 0x00000000d2007221 */ /* 0x000fe20000010000 */
[----:B------:R-:W-:Y:S01]  /*9240*/  FADD.FTZ R2, R57, R2 ;  /* 0x0000000239027221 */ /* 0x000fe20000010000 */
[----:B------:R1:W2:Y:S02]  /*9250*/  MUFU.EX2 R7, R4 ;  /* 0x0000000400077308 */ /* 0x0002a40000000800 */
[----:B------:R-:W-:Y:S01]  /*9260*/  FADD.FTZ R0, R213, R0 ;  /* 0x00000000d5007221 */ /* 0x000fe20000010000 */
[----:B------:R-:W-:-:S03]  /*9270*/  FADD.FTZ R2, R56, R2 ;  /* 0x0000000238027221 */ /* 0x000fc60000010000 */
[----:B------:R-:W-:Y:S01]  /*9280*/  FADD.FTZ R0, R214, R0 ;  /* 0x00000000d6007221 */ /* 0x000fe20000010000 */
[----:B------:R-:W-:-:S03]  /*9290*/  FADD.FTZ R2, R55, R2 ;  /* 0x0000000237027221 */ /* 0x000fc60000010000 */
[----:B------:R-:W-:Y:S01]  /*92a0*/  FADD.FTZ R0, R216, R0 ;  /* 0x00000000d8007221 */ /* 0x000fe20000010000 */
[----:B------:R-:W-:-:S03]  /*92b0*/  FADD.FTZ R2, R54, R2 ;  /* 0x0000000236027221 */ /* 0x000fc60000010000 */
[----:B------:R-:W-:Y:S01]  /*92c0*/  FADD.FTZ R0, R215, R0 ;  /* 0x00000000d7007221 */ /* 0x000fe20000010000 */
[----:B-1----:R-:W-:-:S03]  /*92d0*/  FADD.FTZ R4, R47, R2 ;  /* 0x000000022f047221 */ /* 0x002fc60000010000 */
[----:B------:R-:W-:Y:S01]  /*92e0*/  FADD.FTZ R2, R217, R0 ;  /* 0x00000000d9027221 */ /* 0x000fe20000010000 */
[----:B--2---:R-:W-:Y:S01]  /*92f0*/  F2FP.F16.F32.PACK_AB R146, R7, R13 ;  /* 0x0000000d0792723e */ /* 0x004fe200000000ff */
[----:B------:R-:W-:Y:S02]  /*9300*/  FADD.FTZ R0, R52, R4 ;  /* 0x0000000434007221 */ /* 0x000fe40000010000 */
[----:B------:R-:W-:Y:S02]  /*9310*/  FADD.FTZ R2, R218, R2 ;  /* 0x00000002da027221 */ /* 0x000fe40000010000 */
[----:B------:R-:W-:Y:S02]  /*9320*/  FADD.FTZ R4, R46, R0 ;  /* 0x000000002e047221 */ /* 0x000fe40000010000 */
[----:B------:R-:W-:Y:S01]  /*9330*/  FADD.FTZ R0, R220, R2 ;  /* 0x00000002dc007221 */ /* 0x000fe20000010000 */
[----:B------:R-:W-:Y:S01]  /*9340*/  HMMA.16816.F32 R140, R144, R36, R140 ;  /* 0x00000024908c723c */ /* 0x000fe2000000188c */
[----:B------:R-:W-:-:S02]  /*9350*/  FADD.FTZ R2, R45, R4 ;  /* 0x000000042d027221 */ /* 0x000fc40000010000 */
[----:B------:R-:W-:Y:S02]  /*9360*/  FADD.FTZ R0, R219, R0 ;  /* 0x00000000db007221 */ /* 0x000fe40000010000 */
[----:B------:R-:W-:Y:S02]  /*9370*/  FADD.FTZ R2, R44, R2 ;  /* 0x000000022c027221 */ /* 0x000fe40000010000 */
[----:B------:R-:W-:Y:S01]  /*9380*/  FADD.FTZ R0, R221, R0 ;  /* 0x00000000dd007221 */ /* 0x000fe20000010000 */
[----:B------:R-:W-:Y:S01]  /*9390*/  HMMA.16816.F32 R136, R144, R38, R136 ;  /* 0x000000269088723c */ /* 0x000fe20000001888 */
[----:B------:R-:W-:Y:S02]  /*93a0*/  FADD.FTZ R2, R23, R2 ;  /* 0x0000000217027221 */ /* 0x000fe40000010000 */
[----:B------:R-:W-:Y:S02]  /*93b0*/  FADD.FTZ R0, R223, R0 ;  /* 0x00000000df007221 */ /* 0x000fe40000010000 */
[----:B------:R-:W-:-:S02]  /*93c0*/  FADD.FTZ R2, R22, R2 ;  /* 0x0000000216027221 */ /* 0x000fc40000010000 */
[----:B------:R-:W-:Y:S01]  /*93d0*/  FADD.FTZ R0, R222, R0 ;  /* 0x00000000de007221 */ /* 0x000fe20000010000 */
[C---:B------:R-:W-:Y:S01]  /*93e0*/  HMMA.16816.F32 R148, R144.reuse, R40, R148 ;  /* 0x000000289094723c */ /* 0x040fe20000001894 */
        /* <DEDUP_REMOVED lines=8> */
[----:B------:R-:W-:Y:S02]  /*9470*/  FADD.FTZ R230, R53, R0 ;  /* 0x0000000035e67221 */ /* 0x000fe40000010000 */
[----:B------:R-:W-:Y:S01]  /*9480*/  FADD.FTZ R229, R7, R2 ;  /* 0x0000000207e57221 */ /* 0x000fe20000010000 */
[----:B------:R-:W-:-:S14]  /*9490*/  @!P0 BRA `(.L_x_819) ;  /* 0x0000006800dc8947 */ /* 0x000fdc0003800000 */
        /* <DEDUP_REMOVED lines=11> */
[----:B------:R-:W-:Y:S02]  /*9550*/  LOP3.LUT R10, R10, R14, RZ, 0x3c, !PT ;  /* 0x0000000e0a0a7212 */ /* 0x000fe400078e3cff */
[----:B------:R-:W1:Y:S02]  /*9560*/  I2F.RP R8, R13 ;  /* 0x0000000d00087306 */ /* 0x000e640000209400 */
[----:B------:R-:W-:-:S06]  /*9570*/  ISETP.GE.AND P0, PT, R10, RZ, PT ;  /* 0x000000ff0a00720c */ /* 0x000fcc0003f06270 */
        /* <DEDUP_REMOVED lines=22> */
[----:B------:R-:W-:Y:S02]  /*96e0*/  ISETP.NE.AND P1, PT, R14, RZ, PT ;  /* 0x000000ff0e00720c */ /* 0x000fe40003f25270 */
[----:B------:R-:W-:Y:S02]  /*96f0*/  ISETP.GE.AND P2, PT, R4, RZ, PT ;  /* 0x000000ff0400720c */ /* 0x000fe40003f46270 */
[----:B------:R-:W-:-:S03]  /*9700*/  LOP3.LUT R4, RZ, R14, RZ, 0x33, !PT ;  /* 0x0000000eff047212 */ /* 0x000fc600078e33ff */
[----:B------:R-:W-:Y:S02]  /*9710*/  @P4 IADD3 R0, R0, 0x1, RZ ;  /* 0x0000000100004810 */ /* 0x000fe40007ffe0ff */
[----:B------:R-:W-:Y:S02]  /*9720*/  @P5 VIADD R2, R2, 0x1 ;  /* 0x0000000102025836 */ /* 0x000fe40000000000 */
[----:B------:R-:W-:-:S04]  /*9730*/  @!P0 IADD3 R0, -R0, RZ, RZ ;  /* 0x000000ff00008210 */ /* 0x000fc80007ffe1ff */
[----:B------:R-:W-:Y:S01]  /*9740*/  @!P2 IMAD.MOV R2, RZ, RZ, -R2 ;  /* 0x000000ffff02a224 */ /* 0x000fe200078e0a02 */
[----:B------:R-:W-:-:S04]  /*9750*/  SEL R0, R4, R0, !P1 ;  /* 0x0000000004007207 */ /* 0x000fc80004800000 */
[----:B------:R-:W-:Y:S01]  /*9760*/  SEL R2, R4, R2, !P1 ;  /* 0x0000000204027207 */ /* 0x000fe20004800000 */
[----:B------:R-:W-:-:S04]  /*9770*/  IMAD.WIDE R10, R0, 0x4, R226 ;  /* 0x00000004000a7825 */ /* 0x000fc800078e02e2 */
[C---:B------:R-:W-:Y:S02]  /*9780*/  IMAD.WIDE R8, R2.reuse, 0x4, R226 ;  /* 0x0000000402087825 */ /* 0x040fe400078e02e2 */
        /* <DEDUP_REMOVED lines=17> */
.L_x_820:
[----:B------:R-:W-:-:S04]  /*98a0*/  LEA R0, -R96, RZ, 0x8 ;  /* 0x000000ff60007211 */ /* 0x000fc800078e41ff */
[----:B------:R-:W-:-:S07]  /*98b0*/  SHF.R.S32.HI R2, RZ, 0x1f, R0 ;  /* 0x0000001fff027819 */ /* 0x000fce0000011400 */
.L_x_821:
[----:B------:R-:W-:Y:S01]  /*98c0*/  ULDC UR4, c[0x0][0x2d0] ;  /* 0x0000b40000047ab9 */ /* 0x000fe20000000800 */
[----:B------:R-:W-:Y:S02]  /*98d0*/  LEA R116, P1, R0, R116, 0x1 ;  /* 0x0000007400747211 */ /* 0x000fe400078208ff */
[----:B------:R-:W-:Y:S02]  /*98e0*/  ISETP.GE.AND P0, PT, R12, UR4, PT ;  /* 0x000000040c007c0c */ /* 0x000fe4000bf06270 */
[----:B------:R-:W-:-:S11]  /*98f0*/  LEA.HI.X R117, R0, R117, R2, 0x1, P1 ;  /* 0x0000007500757211 */ /* 0x000fd600008f0c02 */
[--C-:B------:R-:W-:Y:S01]  /*9900*/  @!P0 IMAD.MOV.U32 R152, RZ, RZ, R154.reuse ;  /* 0x000000ffff988224 */ /* 0x100fe200078e009a */
[----:B------:R-:W-:Y:S01]  /*9910*/  @!P0 IADD3 R4, P2, P1, R0, R154, R235 ;  /* 0x0000009a00048210 */ /* 0x000fe2000795e0eb */
[----:B------:R-:W-:Y:S01]  /*9920*/  @!P0 IMAD.MOV.U32 R8, RZ, RZ, R154 ;  /* 0x000000ffff088224 */ /* 0x000fe200078e009a */
[----:B------:R-:W-:Y:S01]  /*9930*/  @P0 STS [R168+0x5000], RZ ;  /* 0x005000ffa8000388 */ /* 0x000fe20000000800 */
[--C-:B------:R-:W-:Y:S01]  /*9940*/  @!P0 IMAD.MOV.U32 R9, RZ, RZ, R153.reuse ;  /* 0x000000ffff098224 */ /* 0x100fe200078e0099 */
        /* <DEDUP_REMOVED lines=8> */
[C---:B------:R-:W-:Y:S01]  /*99d0*/  @!P0 IMAD R25, R97.reuse, 0x60, RZ ;  /* 0x0000006061198824 */ /* 0x040fe200078e02ff */
[----:B------:R-:W-:Y:S01]  /*99e0*/  @!P0 IADD3 R23, P1, R0, R8, RZ ;  /* 0x0000000800178210 */ /* 0x000fe20007f3e0ff */
[----:B------:R-:W-:Y:S01]  /*99f0*/  @!P0 IMAD R24, R97, 0xa0, RZ ;  /* 0x000000a061188824 */ /* 0x000fe200078e02ff */
[-C--:B------:R-:W-:Y:S01]  /*9a00*/  @!P0 LEA R4, P3, R96, R154.reuse, 0x6 ;  /* 0x0000009a60048211 */ /* 0x080fe200078630ff */
[----:B------:R-:W-:Y:S01]  /*9a10*/  @!P0 IMAD.MOV.U32 R14, RZ, RZ, R116 ;  /* 0x000000ffff0e8224 */ /* 0x000fe200078e0074 */
[C---:B------:R-:W-:Y:S01]  /*9a20*/  @!P0 IADD3.X R25, R2.reuse, R11, R25, P2, !PT ;  /* 0x0000000b02198210 */ /* 0x040fe200017fe419 */
[----:B------:R-:W-:Y:S01]  /*9a30*/  @!P0 IMAD.MOV.U32 R15, RZ, RZ, R117 ;  /* 0x000000ffff0f8224 */ /* 0x000fe200078e0075 */
[----:B------:R-:W-:Y:S01]  /*9a40*/  @!P0 IADD3.X R24, R2, R9, R24, P1, !PT ;  /* 0x0000000902188210 */ /* 0x000fe20000ffe418 */
[--C-:B------:R-:W-:Y:S01]  /*9a50*/  @!P0 IMAD.MOV.U32 R10, RZ, RZ, R154.reuse ;  /* 0x000000ffff0a8224 */ /* 0x100fe200078e009a */
[----:B------:R-:W-:Y:S01]  /*9a60*/  @!P0 LEA R7, P1, R96, R154, 0x7 ;  /* 0x0000009a60078211 */ /* 0x000fe200078238ff */
[----:B------:R-:W-:Y:S01]  /*9a70*/  @!P0 IMAD.MOV.U32 R11, RZ, RZ, R153 ;  /* 0x000000ffff0b8224 */ /* 0x000fe200078e0099 */
[----:B------:R-:W-:Y:S01]  /*9a80*/  @!PT LDS RZ, [RZ] ;  /* 0x00000000fffff984 */ /* 0x000fe20000000800 */
[----:B------:R-:W-:Y:S01]  /*9a90*/  @!PT LDS RZ, [RZ] ;  /* 0x00000000fffff984 */ /* 0x000fe20000000800 */
[----:B------:R-:W-:Y:S01]  /*9aa0*/  @!PT LDS RZ, [RZ] ;  /* 0x00000000fffff984 */ /* 0x000fe20000000800 */
[----:B------:R1:W-:Y:S01]  /*9ab0*/  @!P0 LDGSTS.E.BYPASS.LTC128B.128 [R168+0x5000], desc[UR12][R14.64] ;  /* 0x050000000ea88fae */ /* 0x0003e2000b901d4c */
[----:B------:R-:W-:Y:S01]  /*9ac0*/  @!P0 IADD3 R4, P2, R0, R4, RZ ;  /* 0x0000000400048210 */ /* 0x000fe20007f5e0ff */
[----:B------:R-:W-:-:S02]  /*9ad0*/  @!P0 IMAD.MOV.U32 R8, RZ, RZ, R154 ;  /* 0x000000ffff088224 */ /* 0x000fc400078e009a */
[----:B------:R-:W-:Y:S01]  /*9ae0*/  @!P0 IMAD.MOV.U32 R9, RZ, RZ, R153 ;  /* 0x000000ffff098224 */ /* 0x000fe200078e0099 */
[----:B------:R-:W-:Y:S01]  /*9af0*/  @!P0 LEA R18, P4, R4, UR6, 0x1 ;  /* 0x0000000604128c11 */ /* 0x000fe2000f8808ff */
[C---:B------:R-:W-:Y:S01]  /*9b00*/  @!P0 IMAD.WIDE.U32 R10, R96.reuse, 0xc0, R10 ;  /* 0x000000c0600a8825 */ /* 0x040fe200078e000a */
[----:B------:R-:W-:Y:S03]  /*9b10*/  @P0 STS.128 [R168+0x5800], RZ ;  /* 0x005800ffa8000388 */ /* 0x000fe60000000c00 */
[----:B------:R-:W-:Y:S01]  /*9b20*/  @!P0 IMAD R19, R97, 0xc0, RZ ;  /* 0x000000c061138824 */ /* 0x000fe200078e02ff */
[----:B------:R-:W-:Y:S01]  /*9b30*/  @!PT LDS RZ, [RZ] ;  /* 0x00000000fffff984 */ /* 0x000fe20000000800 */
[----:B------:R-:W-:Y:S01]  /*9b40*/  @!PT LDS RZ, [RZ] ;  /* 0x00000000fffff984 */ /* 0x000fe20000000800 */
[----:B------:R-:W-:Y:S01]  /*9b50*/  @!PT LDS RZ, [RZ] ;  /* 0x00000000fffff984 */ /* 0x000fe20000000800 */
[----:B------:R2:W-:Y:S01]  /*9b60*/  @!P0 LDGSTS.E.BYPASS.LTC128B.128 [R168+0x5800], desc[UR12][R12.64] ;  /* 0x058000000ca88fae */ /* 0x0005e2000b901d4c */
[----:B------:R-:W-:-:S03]  /*9b70*/  @!P0 IMAD.WIDE.U32 R8, R96, 0xe0, R8 ;  /* 0x000000e060088825 */ /* 0x000fc600078e0008 */
[----:B------:R-:W-:Y:S01]  /*9b80*/  @P0 STS.128 [R168+0x6000], RZ ;  /* 0x006000ffa8000388 */ /* 0x000fe20000000c00 */
[----:B------:R-:W-:Y:S01]  /*9b90*/  @!P0 IMAD R17, R97, 0xe0, RZ ;  /* 0x000000e061118824 */ /* 0x000fe200078e02ff */
[CCC-:B-1----:R-:W-:Y:S02]  /*9ba0*/  @!P0 LEA.HI.X R14, R96.reuse, R153.reuse, R97.reuse, 0x6, P3 ;  /* 0x00000099600e8211 */ /* 0x1c2fe400018f3461 */
[----:B------:R-:W-:Y:S02]  /*9bb0*/  @!P0 LEA.HI.X R15, R96, R153, R97, 0x7, P1 ;  /* 0x00000099600f8211 */ /* 0x000fe400008f3c61 */
[----:B------:R-:W-:Y:S01]  /*9bc0*/  @!P0 IADD3 R7, P1, R0, R7, RZ ;  /* 0x0000000700078210 */ /* 0x000fe20007f3e0ff */
[----:B------:R-:W-:Y:S01]  /*9bd0*/  @!P0 IMAD.X R14, R2, 0x1, R14, P2 ;  /* 0x00000001020e8824 */ /* 0x000fe200010e060e */
[----:B------:R-:W-:Y:S02]  /*9be0*/  @!P0 IADD3 R21, P2, R0, R10, RZ ;  /* 0x0000000a00158210 */ /* 0x000fe40007f5e0ff */
[----:B------:R-:W-:Y:S01]  /*9bf0*/  @!P0 LEA R16, P3, R7, UR6, 0x1 ;  /* 0x0000000607108c11 */ /* 0x000fe2000f8608ff */
[----:B------:R-:W-:Y:S01]  /*9c00*/  @!P0 IMAD.X R15, R2, 0x1, R15, P1 ;  /* 0x00000001020f8824 */ /* 0x000fe200008e060f */
[----:B------:R-:W-:-:S02]  /*9c10*/  @!P0 IADD3 R0, P1, R0, R8, RZ ;  /* 0x0000000800008210 */ /* 0x000fc40007f3e0ff */
[----:B------:R-:W-:Y:S02]  /*9c20*/  @!P0 IADD3.X R11, R2, R19, R11, P2, !PT ;  /* 0x00000013020b8210 */ /* 0x000fe400017fe40b */
[----:B------:R-:W-:Y:S02]  /*9c30*/  @!P0 LEA.HI.X R19, R4, UR7, R14, 0x1, P4 ;  /* 0x0000000704138c11 */ /* 0x000fe4000a0f0c0e */
[----:B------:R-:W-:Y:S02]  /*9c40*/  @!P0 LEA R14, P4, R22, UR6, 0x1 ;  /* 0x00000006160e8c11 */ /* 0x000fe4000f8808ff */
[----:B------:R-:W-:Y:S01]  /*9c50*/  @!P0 IADD3.X R2, R2, R9, R17, P1, !PT ;  /* 0x0000000902028210 */ /* 0x000fe20000ffe411 */
[----:B------:R-:W-:Y:S01]  /*9c60*/  @!PT LDS RZ, [RZ] ;  /* 0x00000000fffff984 */ /* 0x000fe20000000800 */
[----:B------:R-:W-:Y:S01]  /*9c70*/  @!PT LDS RZ, [RZ] ;  /* 0x00000000fffff984 */ /* 0x000fe20000000800 */
[----:B------:R-:W-:Y:S01]  /*9c80*/  @!PT LDS RZ, [RZ] ;  /* 0x00000000fffff984 */ /* 0x000fe20000000800 */
[----:B------:R-:W-:Y:S01]  /*9c90*/  @!P0 LDGSTS.E.BYPASS.LTC128B.128 [R168+0x6000], desc[UR12][R18.64] ;  /* 0x0600000012a88fae */ /* 0x000fe2000b901d4c */
[----:B------:R-:W-:Y:S02]  /*9ca0*/  @!P0 LEA.HI.X R17, R7, UR7, R15, 0x1, P3 ;  /* 0x0000000707118c11 */ /* 0x000fe400098f0c0f */
[----:B--2---:R-:W-:Y:S01]  /*9cb0*/  @!P0 LEA R12, P3, R23, UR6, 0x1 ;  /* 0x00000006170c8c11 */ /* 0x004fe2000f8608ff */
[----:B------:R-:W-:Y:S01]  /*9cc0*/  @P0 STS.128 [R168+0x6800], RZ ;  /* 0x006800ffa8000388 */ /* 0x000fe20000000c00 */
[----:B------:R-:W-:-:S02]  /*9cd0*/  @!P0 LEA.HI.X R15, R22, UR7, R25, 0x1, P4 ;  /* 0x00000007160f8c11 */ /* 0x000fc4000a0f0c19 */
[----:B------:R-:W-:Y:S01]  /*9ce0*/  @!P0 LEA R10, P2, R21, UR6, 0x1 ;  /* 0x00000006150a8c11 */ /* 0x000fe2000f8408ff */
[----:B------:R-:W1:Y:S01]  /*9cf0*/  S2R R22, SR_TID.X ;  /* 0x0000000000167919 */ /* 0x000e620000002100 */
[----:B------:R-:W-:Y:S02]  /*9d00*/  @!P0 LEA R8, P1, R0, UR6, 0x1 ;  /* 0x0000000600088c11 */ /* 0x000fe4000f8208ff */
[----:B------:R-:W-:Y:S01]  /*9d10*/  @!P0 LEA.HI.X R13, R23, UR7, R24, 0x1, P3 ;  /* 0x00000007170d8c11 */ /* 0x000fe200098f0c18 */
[----:B------:R-:W-:Y:S01]  /*9d20*/  @!PT LDS RZ, [RZ] ;  /* 0x00000000fffff984 */ /* 0x000fe20000000800 */
[----:B------:R-:W-:Y:S01]  /*9d30*/  @!PT LDS RZ, [RZ] ;  /* 0x00000000fffff984 */ /* 0x000fe20000000800 */
[----:B------:R-:W-:Y:S01]  /*9d40*/  @!PT LDS RZ, [RZ] ;  /* 0x00000000fffff984 */ /* 0x000fe20000000800 */
[----:B------:R-:W-:Y:S01]  /*9d50*/  @!P0 LDGSTS.E.BYPASS.LTC128B.128 [R168+0x6800], desc[UR12][R14.64] ;  /* 0x068000000ea88fae */ /* 0x000fe2000b901d4c */
[----:B------:R-:W-:Y:S01]  /*9d60*/  @!P0 LEA.HI.X R11, R21, UR7, R11, 0x1, P2 ;  /* 0x00000007150b8c11 */ /* 0x000fe200090f0c0b */
[----:B------:R-:W-:Y:S01]  /*9d70*/  IMAD.SHL.U32 R21, R228, 0x100, RZ ;  /* 0x00000100e4157824 */ /* 0x000fe200078e00ff */
[----:B------:R-:W-:Y:S01]  /*9d80*/  @!P0 LEA.HI.X R9, R0, UR7, R2, 0x1, P1 ;  /* 0x0000000700098c11 */ /* 0x000fe200088f0c02 */
[----:B------:R-:W-:Y:S01]  /*9d90*/  @P0 STS.128 [R168+0x7000], RZ ;  /* 0x007000ffa8000388 */ /* 0x000fe20000000c00 */
[----:B------:R-:W-:-:S03]  /*9da0*/  ISETP.GE.AND P1, PT, R231, 0x3, PT ;  /* 0x00000003e700780c */ /* 0x000fc60003f26270 */
        /* <DEDUP_REMOVED lines=19> */
[----:B------:R1:W-:Y:S02]  /*9ee0*/  @!P0 LDGSTS.E.BYPASS.LTC128B.128 [R168+0x8800], desc[UR12][R8.64] ;  /* 0x0880000008a88fae */ /* 0x0003e4000b901d4c */
[----:B------:R-:W-:Y:S02]  /*9ef0*/  LOP3.LUT R22, R22, 0x6, RZ, 0xc0, !PT ;  /* 0x0000000616167812 */ /* 0x000fe400078ec0ff */
[----:B------:R-:W-:Y:S02]  /*9f00*/  LDSM.16.M88.4 R24, [R134+0x1000] ;  /* 0x001000008618783b */ /* 0x000fe40000000200 */
[----:B------:R-:W-:Y:S02]  /*9f10*/  LOP3.LUT R2, R21, 0x8, R22, 0xfe, !PT ;  /* 0x0000000815027812 */ /* 0x000fe400078efe16 */
[----:B------:R-:W-:Y:S02]  /*9f20*/  LDSM.16.M88.4 R32, [R165] ;  /* 0x00000000a520783b */ /* 0x000fe40000000200 */
[----:B------:R-:W-:-:S02]  /*9f30*/  ISETP.GE.AND P5, PT, R2, R6, PT ;  /* 0x000000060200720c */ /* 0x000fc40003fa6270 */
[----:B--2---:R-:W2:Y:S01]  /*9f40*/  LDSM.16.M88.4 R12, [R166] ;  /* 0x00000000a60c783b */ /* 0x004ea20000000200 */
[----:B------:R-:W-:-:S03]  /*9f50*/  ISETP.GE.AND P3, PT, R2, R5, PT ;  /* 0x000000050200720c */ /* 0x000fc60003f66270 */
[----:B------:R-:W3:Y:S04]  /*9f60*/  LDSM.16.M88.4 R40, [R134+0x1400] ;  /* 0x001400008628783b */ /* 0x000ee80000000200 */
[----:B------:R-:W-:Y:S04]  /*9f70*/  LDSM.16.M88.4 R48, [R165+0x400] ;  /* 0x00040000a530783b */ /* 0x000fe80000000200 */
[----:B------:R-:W-:Y:S04]  /*9f80*/  LDSM.16.M88.4 R56, [R134+0x1800] ;  /* 0x001800008638783b */ /* 0x000fe80000000200 */
[----:B-1----:R-:W1:Y:S04]  /*9f90*/  LDSM.16.M88.4 R8, [R167] ;  /* 0x00000000a708783b */ /* 0x002e680000000200 */
[----:B------:R-:W4:Y:S04]  /*9fa0*/  LDSM.16.M88.4 R44, [R165+0x800] ;  /* 0x00080000a52c783b */ /* 0x000f280000000200 */
[----:B------:R-:W5:Y:S04]  /*9fb0*/  LDSM.16.M88.4 R52, [R134+0x1c00] ;  /* 0x001c00008634783b */ /* 0x000f680000000200 */
[----:B------:R-:W-:Y:S04]  /*9fc0*/  LDSM.16.M88.4 R60, [R134+0x2000] ;  /* 0x00200000863c783b */ /* 0x000fe80000000200 */
[----:B------:R-:W0:Y:S01]  /*9fd0*/  LDGDEPBAR ;  /* 0x00000000000079af */ /* 0x000e220000000000 */
[C---:B--2---:R-:W-:Y:S06]  /*9fe0*/  HMMA.16816.F32 R16, R12.reuse, R24, RZ ;  /* 0x000000180c10723c */ /* 0x044fec00000018ff */
[C---:B------:R-:W-:Y:S06]  /*9ff0*/  HMMA.16816.F32 R28, R12.reuse, R26, RZ ;  /* 0x0000001a0c1c723c */ /* 0x040fec00000018ff */
[----:B---3--:R-:W-:-:S12]  /*a000*/  HMMA.16816.F32 R24, R12, R40, RZ ;  /* 0x000000280c18723c */ /* 0x008fd800000018ff */
[C---:B-1----:R-:W-:Y:S06]  /*a010*/  HMMA.16816.F32 R16, R8.reuse, R32, R16 ;  /* 0x000000200810723c */ /* 0x042fec0000001810 */
[C---:B------:R-:W-:Y:S06]  /*a020*/  HMMA.16816.F32 R28, R8.reuse, R34, R28 ;  /* 0x00000022081c723c */ /* 0x040fec000000181c */
[----:B------:R-:W-:Y:S06]  /*a030*/  HMMA.16816.F32 R36, R8, R48, R24 ;  /* 0x000000300824723c */ /* 0x000fec0000001818 */
[----:B------:R-:W-:Y:S06]  /*a040*/  HMMA.16816.F32 R24, R12, R56, RZ ;  /* 0x000000380c18723c */ /* 0x000fec00000018ff */
[----:B------:R-:W-:Y:S01]  /*a050*/  FMUL.FTZ R16, R16, UR10 ;  /* 0x0000000a10107c20 */ /* 0x000fe20008410000 */
[----:B------:R-:W-:Y:S01]  /*a060*/  FMUL.FTZ R17, R17, UR10 ;  /* 0x0000000a11117c20 */ /* 0x000fe20008410000 */
[----:B------:R-:W-:Y:S01]  /*a070*/  FMUL.FTZ R18, R18, UR10 ;  /* 0x0000000a12127c20 */ /* 0x000fe20008410000 */
[----:B------:R-:W-:Y:S01]  /*a080*/  FMUL.FTZ R19, R19, UR10 ;  /* 0x0000000a13137c20 */ /* 0x000fe20008410000 */
[----:B------:R-:W-:Y:S02]  /*a090*/  MUFU.TANH R213, R16 ;  /* 0x0000001000d57308 */ /* 0x000fe40000002400 */
[----:B------:R-:W-:Y:S01]  /*a0a0*/  FMUL.FTZ R28, R28, UR10 ;  /* 0x0000000a1c1c7c20 */ /* 0x000fe20008410000 */
[----:B------:R-:W-:Y:S01]  /*a0b0*/  FMUL.FTZ R29, R29, UR10 ;  /* 0x0000000a1d1d7c20 */ /* 0x000fe20008410000 */
[----:B------:R-:W-:Y:S01]  /*a0c0*/  FMUL.FTZ R30, R30, UR10 ;  /* 0x0000000a1e1e7c20 */ /* 0x000fe20008410000 */
[----:B------:R-:W-:-:S03]  /*a0d0*/  FMUL.FTZ R31, R31, UR10 ;  /* 0x0000000a1f1f7c20 */ /* 0x000fc60008410000 */
[----:B------:R-:W-:Y:S01]  /*a0e0*/  MUFU.TANH R211, R17 ;  /* 0x0000001100d37308 */ /* 0x000fe20000002400 */
[----:B------:R-:W-:Y:S01]  /*a0f0*/  FMUL.FTZ R36, R36, UR10 ;  /* 0x0000000a24247c20 */ /* 0x000fe20008410000 */
[----:B------:R-:W-:Y:S01]  /*a100*/  FMUL.FTZ R37, R37, UR10 ;  /* 0x0000000a25257c20 */ /* 0x000fe20008410000 */
[----:B------:R-:W-:Y:S01]  /*a110*/  FMUL.FTZ R38, R38, UR10 ;  /* 0x0000000a26267c20 */ /* 0x000fe20008410000 */
[----:B------:R-:W-:Y:S02]  /*a120*/  FMUL.FTZ R39, R39, UR10 ;  /* 0x0000000a27277c20 */ /* 0x000fe40008410000 */
[----:B----4-:R-:W-:Y:S02]  /*a130*/  HMMA.16816.F32 R32, R8, R44, R24 ;  /* 0x0000002c0820723c */ /* 0x010fe40000001818 */
[----:B------:R-:W-:Y:S04]  /*a140*/  MUFU.TANH R212, R18 ;  /* 0x0000001200d47308 */ /* 0x000fe80000002400 */
[C---:B------:R-:W-:Y:S01]  /*a150*/  HMMA.16816.F32 R24, R12.reuse, R58, RZ ;  /* 0x0000003a0c18723c */ /* 0x040fe200000018ff */
[----:B------:R-:W-:Y:S03]  /*a160*/  LDSM.16.M88.4 R56, [R134+0x2400] ;  /* 0x002400008638783b */ /* 0x000fe60000000200 */
[----:B------:R1:W-:Y:S08]  /*a170*/  MUFU.TANH R210, R19 ;  /* 0x0000001300d27308 */ /* 0x0003f00000002400 */
[----:B------:R-:W2:Y:S06]  /*a180*/  MUFU.TANH R107, R28 ;  /* 0x0000001c006b7308 */ /* 0x000eac0000002400 */
[----:B------:R-:W-:Y:S01]  /*a190*/  FMUL.FTZ R32, R32, UR10 ;  /* 0x0000000a20207c20 */ /* 0x000fe20008410000 */
[----:B------:R-:W-:Y:S01]  /*a1a0*/  FMUL.FTZ R33, R33, UR10 ;  /* 0x0000000a21217c20 */ /* 0x000fe20008410000 */
[----:B------:R-:W-:Y:S01]  /*a1b0*/  MUFU.TANH R209, R29 ;  /* 0x0000001d00d17308 */ /* 0x000fe20000002400 */
[----:B-1----:R-:W-:Y:S01]  /*a1c0*/  HMMA.16816.F32 R16, R12, R42, RZ ;  /* 0x0000002a0c10723c */ /* 0x002fe200000018ff */
[----:B------:R-:W1:Y:S01]  /*a1d0*/  LDSM.16.M88.4 R40, [R165+0xc00] ;  /* 0x000c0000a528783b */ /* 0x000e620000000200 */
[----:B------:R-:W-:Y:S01]  /*a1e0*/  FMUL.FTZ R34, R34, UR10 ;  /* 0x0000000a22227c20 */ /* 0x000fe20008410000 */
[----:B------:R-:W-:-:S04]  /*a1f0*/  FMUL.FTZ R35, R35, UR10 ;  /* 0x0000000a23237c20 */ /* 0x000fc80008410000 */
[----:B------:R-:W3:Y:S01]  /*a200*/  MUFU.TANH R123, R30 ;  /* 0x0000001e007b7308 */ /* 0x000ee20000002400 */
[----:B--2---:R-:W-:-:S07]  /*a210*/  FSEL R107, R107, -INF , !P5 ;  /* 0xff8000006b6b7808 */ /* 0x004fce0006800000 */
[----:B------:R5:W-:Y:S08]  /*a220*/  MUFU.TANH R208, R31 ;  /* 0x0000001f00d07308 */ /* 0x000bf00000002400 */
[----:B------:R-:W2:Y:S01]  /*a230*/  MUFU.TANH R106, R36 ;  /* 0x00000024006a7308 */ /* 0x000ea20000002400 */
[----:B------:R-:W-:Y:S01]  /*a240*/  HMMA.16816.F32 R16, R8, R50, R16 ;  /* 0x000000320810723c */ /* 0x000fe20000001810 */
[----:B------:R-:W4:Y:S01]  /*a250*/  LDSM.16.M88.4 R48, [R165+0x1000] ;  /* 0x00100000a530783b */ /* 0x000f220000000200 */
[----:B---3--:R-:W-:-:S05]  /*a260*/  FSEL R123, R123, -INF , !P3 ;  /* 0xff8000007b7b7808 */ /* 0x008fca0005800000 */
[----:B------:R-:W-:Y:S01]  /*a270*/  MUFU.TANH R207, R37 ;  /* 0x0000002500cf7308 */ /* 0x000fe20000002400 */
[----:B-----5:R-:W-:Y:S07]  /*a280*/  HMMA.16816.F32 R28, R12, R52, RZ ;  /* 0x000000340c1c723c */ /* 0x020fee00000018ff */
[----:B------:R-:W3:Y:S08]  /*a290*/  MUFU.TANH R122, R38 ;  /* 0x00000026007a7308 */ /* 0x000ef00000002400 */
[----:B------:R1:W-:Y:S01]  /*a2a0*/  MUFU.TANH R206, R39 ;  /* 0x0000002700ce7308 */ /* 0x0003e20000002400 */
[----:B------:R-:W-:Y:S01]  /*a2b0*/  FMUL.FTZ R16, R16, UR10 ;  /* 0x0000000a10107c20 */ /* 0x000fe20008410000 */
[----:B------:R-:W-:Y:S01]  /*a2c0*/  FMUL.FTZ R17, R17, UR10 ;  /* 0x0000000a11117c20 */ /* 0x000fe20008410000 */
[----:B------:R-:W-:Y:S01]  /*a2d0*/  FMUL.FTZ R18, R18, UR10 ;  /* 0x0000000a12127c20 */ /* 0x000fe20008410000 */
[----:B------:R-:W-:-:S04]  /*a2e0*/  FMUL.FTZ R19, R19, UR10 ;  /* 0x0000000a13137c20 */ /* 0x000fc80008410000 */
[----:B------:R-:W5:Y:S08]  /*a2f0*/  MUFU.TANH R105, R16 ;  /* 0x0000001000697308 */ /* 0x000f700000002400 */
[----:B------:R-:W-:Y:S01]  /*a300*/  MUFU.TANH R205, R17 ;  /* 0x0000001100cd7308 */ /* 0x000fe20000002400 */
[----:B-1----:R-:W-:Y:S06]  /*a310*/  HMMA.16816.F32 R36, R8, R40, R28 ;  /* 0x000000280824723c */ /* 0x002fec000000181c */
[----:B------:R-:W-:Y:S01]  /*a320*/  HMMA.16816.F32 R28, R12, R60, RZ ;  /* 0x0000003c0c1c723c */ /* 0x000fe200000018ff */
[----:B------:R-:W1:Y:S08]  /*a330*/  MUFU.TANH R121, R18 ;  /* 0x0000001200797308 */ /* 0x000e700000002400 */
[----:B------:R2:W-:Y:S08]  /*a340*/  MUFU.TANH R204, R19 ;  /* 0x0000001300cc7308 */ /* 0x0005f00000002400 */
[----:B------:R-:W1:Y:S01]  /*a350*/  MUFU.TANH R104, R32 ;  /* 0x0000002000687308 */ /* 0x000e620000002400 */
[----:B------:R-:W-:Y:S01]  /*a360*/  FMUL.FTZ R36, R36, UR10 ;  /* 0x0000000a24247c20 */ /* 0x000fe20008410000 */
[----:B------:R-:W-:Y:S01]  /*a370*/  FMUL.FTZ R37, R37, UR10 ;  /* 0x0000000a25257c20 */ /* 0x000fe20008410000 */
[----:B------:R-:W-:Y:S01]  /*a380*/  FMUL.FTZ R38, R38, UR10 ;  /* 0x0000000a26267c20 */ /* 0x000fe20008410000 */
[----:B------:R-:W-:-:S04]  /*a390*/  FMUL.FTZ R39, R39, UR10 ;  /* 0x0000000a27277c20 */ /* 0x000fc80008410000 */
[----:B------:R-:W-:Y:S01]  /*a3a0*/  MUFU.TANH R203, R33 ;  /* 0x0000002100cb7308 */ /* 0x000fe20000002400 */
[----:B--2---:R-:W-:Y:S01]  /*a3b0*/  HMMA.16816.F32 R16, R8, R46, R24 ;  /* 0x0000002e0810723c */ /* 0x004fe20000001818 */
[----:B------:R-:W2:Y:S05]  /*a3c0*/  LDSM.16.M88.4 R44, [R165+0x1400] ;  /* 0x00140000a52c783b */ /* 0x000eaa0000000200 */
[----:B------:R-:W-:Y:S01]  /*a3d0*/  HMMA.16816.F32 R24, R12, R54, RZ ;  /* 0x000000360c18723c */ /* 0x000fe200000018ff */
[----:B------:R-:W3:Y:S01]  /*a3e0*/  LDSM.16.M88.4 R52, [R134+0x2800] ;  /* 0x002800008634783b */ /* 0x000ee20000000200 */
[----:B------:R-:W1:Y:S08]  /*a3f0*/  MUFU.TANH R119, R34 ;  /* 0x0000002200777308 */ /* 0x000e700000002400 */
[----:B------:R4:W-:Y:S08]  /*a400*/  MUFU.TANH R202, R35 ;  /* 0x0000002300ca7308 */ /* 0x0009f00000002400 */
[----:B------:R-:W-:Y:S01]  /*a410*/  FMUL.FTZ R16, R16, UR10 ;  /* 0x0000000a10107c20 */ /* 0x000fe20008410000 */
[----:B------:R-:W-:Y:S01]  /*a420*/  FMUL.FTZ R17, R17, UR10 ;  /* 0x0000000a11117c20 */ /* 0x000fe20008410000 */
[----:B------:R-:W-:Y:S01]  /*a430*/  FMUL.FTZ R18, R18, UR10 ;  /* 0x0000000a12127c20 */ /* 0x000fe20008410000 */
[----:B------:R-:W-:Y:S01]  /*a440*/  FMUL.FTZ R19, R19, UR10 ;  /* 0x0000000a13137c20 */ /* 0x000fe20008410000 */
[----:B------:R-:W1:Y:S01]  /*a450*/  MUFU.TANH R103, R16 ;  /* 0x0000001000677308 */ /* 0x000e620000002400 */
[----:B----4-:R-:W-:Y:S07]  /*a460*/  HMMA.16816.F32 R32, R8, R48, R28 ;  /* 0x000000300820723c */ /* 0x010fee000000181c */
[----:B------:R-:W-:Y:S01]  /*a470*/  MUFU.TANH R201, R17 ;  /* 0x0000001100c97308 */ /* 0x000fe20000002400 */
[----:B------:R-:W-:Y:S07]  /*a480*/  HMMA.16816.F32 R28, R12, R56, RZ ;  /* 0x000000380c1c723c */ /* 0x000fee00000018ff */
[----:B------:R-:W4:Y:S08]  /*a490*/  MUFU.TANH R114, R18 ;  /* 0x0000001200727308 */ /* 0x000f300000002400 */
[----:B------:R5:W-:Y:S01]  /*a4a0*/  MUFU.TANH R200, R19 ;  /* 0x0000001300c87308 */ /* 0x000be20000002400 */
[----:B------:R-:W-:Y:S01]  /*a4b0*/  FMUL.FTZ R32, R32, UR10 ;  /* 0x0000000a20207c20 */ /* 0x000fe20008410000 */
[----:B------:R-:W-:Y:S01]  /*a4c0*/  FMUL.FTZ R33, R33, UR10 ;  /* 0x0000000a21217c20 */ /* 0x000fe20008410000 */
[----:B------:R-:W-:-:S05]  /*a4d0*/  FMUL.FTZ R34, R34, UR10 ;  /* 0x0000000a22227c20 */ /* 0x000fca0008410000 */
[----:B------:R-:W4:Y:S01]  /*a4e0*/  MUFU.TANH R102, R36 ;  /* 0x0000002400667308 */ /* 0x000f220000002400 */
[----:B------:R-:W-:-:S07]  /*a4f0*/  FMUL.FTZ R35, R35, UR10 ;  /* 0x0000000a23237c20 */ /* 0x000fce0008410000 */
[----:B------:R-:W-:Y:S01]  /*a500*/  MUFU.TANH R199, R37 ;  /* 0x0000002500c77308 */ /* 0x000fe20000002400 */
[----:B-----5:R-:W-:Y:S01]  /*a510*/  HMMA.16816.F32 R16, R8, R42, R24 ;  /* 0x0000002a0810723c */ /* 0x020fe20000001818 */
[----:B------:R-:W5:Y:S05]  /*a520*/  LDSM.16.M88.4 R40, [R165+0x1800] ;  /* 0x00180000a528783b */ /* 0x000f6a0000000200 */
[----:B------:R-:W-:Y:S01]  /*a530*/  HMMA.16816.F32 R24, R12, R62, RZ ;  /* 0x0000003e0c18723c */ /* 0x000fe200000018ff */
[----:B------:R-:W4:Y:S08]  /*a540*/  MUFU.TANH R113, R38 ;  /* 0x0000002600717308 */ /* 0x000f300000002400 */
[----:B------:R2:W-:Y:S08]  /*a550*/  MUFU.TANH R198, R39 ;  /* 0x0000002700c67308 */ /* 0x0005f00000002400 */
[----:B------:R-:W-:Y:S01]  /*a560*/  MUFU.TANH R99, R32 ;  /* 0x0000002000637308 */ /* 0x000fe20000002400 */
[----:B------:R-:W-:Y:S01]  /*a570*/  FMUL.FTZ R16, R16, UR10 ;  /* 0x0000000a10107c20 */ /* 0x000fe20008410000 */
[----:B------:R-:W-:Y:S01]  /*a580*/  FMUL.FTZ R17, R17, UR10 ;  /* 0x0000000a11117c20 */ /* 0x000fe20008410000 */
[----:B------:R-:W-:Y:S01]  /*a590*/  FMUL.FTZ R18, R18, UR10 ;  /* 0x0000000a12127c20 */ /* 0x000fe20008410000 */
[----:B------:R-:W-:-:S04]  /*a5a0*/  FMUL.FTZ R19, R19, UR10 ;  /* 0x0000000a13137c20 */ /* 0x000fc80008410000 */
[----:B------:R-:W4:Y:S01]  /*a5b0*/  MUFU.TANH R101, R16 ;  /* 0x0000001000657308 */ /* 0x000f220000002400 */
[----:B--2---:R-:W-:Y:S06]  /*a5c0*/  HMMA.16816.F32 R36, R8, R44, R28 ;  /* 0x0000002c0824723c */ /* 0x004fec000000181c */
[----:B---3--:R-:W-:Y:S01]  /*a5d0*/  HMMA.16816.F32 R28, R12, R52, RZ ;  /* 0x000000340c1c723c */ /* 0x008fe200000018ff */
[----:B------:R-:W-:Y:S08]  /*a5e0*/  MUFU.TANH R197, R17 ;  /* 0x0000001100c57308 */ /* 0x000ff00000002400 */
[----:B------:R-:W2:Y:S08]  /*a5f0*/  MUFU.TANH R118, R18 ;  /* 0x0000001200767308 */ /* 0x000eb00000002400 */
[----:B------:R3:W-:Y:S01]  /*a600*/  MUFU.TANH R196, R19 ;  /* 0x0000001300c47308 */ /* 0x0007e20000002400 */
[----:B------:R-:W-:Y:S01]  /*a610*/  FMUL.FTZ R36, R36, UR10 ;  /* 0x0000000a24247c20 */ /* 0x000fe20008410000 */
[----:B------:R-:W-:Y:S01]  /*a620*/  FMUL.FTZ R37, R37, UR10 ;  /* 0x0000000a25257c20 */ /* 0x000fe20008410000 */
[----:B------:R-:W-:Y:S01]  /*a630*/  FMUL.FTZ R38, R38, UR10 ;  /* 0x0000000a26267c20 */ /* 0x000fe20008410000 */
[----:B------:R-:W-:-:S04]  /*a640*/  FMUL.FTZ R39, R39, UR10 ;  /* 0x0000000a27277c20 */ /* 0x000fc80008410000 */
[----:B------:R-:W-:Y:S08]  /*a650*/  MUFU.TANH R195, R33 ;  /* 0x0000002100c37308 */ /* 0x000ff00000002400 */
[----:B------:R-:W2:Y:S01]  /*a660*/  MUFU.TANH R115, R34 ;  /* 0x0000002200737308 */ /* 0x000ea20000002400 */
[----:B---3--:R-:W-:Y:S01]  /*a670*/  HMMA.16816.F32 R16, R8, R50, R24 ;  /* 0x000000320810723c */ /* 0x008fe20000001818 */
[----:B------:R-:W3:Y:S05]  /*a680*/  LDSM.16.M88.4 R48, [R134+0x2c00] ;  /* 0x002c00008630783b */ /* 0x000eea0000000200 */
[----:B------:R-:W-:Y:S01]  /*a690*/  HMMA.16816.F32 R24, R12, R58, RZ ;  /* 0x0000003a0c18723c */ /* 0x000fe200000018ff */
[----:B------:R5:W-:Y:S08]  /*a6a0*/  MUFU.TANH R194, R35 ;  /* 0x0000002300c27308 */ /* 0x000bf00000002400 */
[----:B------:R-:W-:Y:S08]  /*a6b0*/  MUFU.TANH R97, R36 ;  /* 0x0000002400617308 */ /* 0x000ff00000002400 */
[----:B------:R-:W-:Y:S01]  /*a6c0*/  MUFU.TANH R191, R37 ;  /* 0x0000002500bf7308 */ /* 0x000fe20000002400 */
[----:B------:R-:W-:Y:S01]  /*a6d0*/  FMUL.FTZ R16, R16, UR10 ;  /* 0x0000000a10107c20 */ /* 0x000fe20008410000 */
[----:B------:R-:W-:Y:S01]  /*a6e0*/  FMUL.FTZ R17, R17, UR10 ;  /* 0x0000000a11117c20 */ /* 0x000fe20008410000 */
[----:B------:R-:W-:Y:S01]  /*a6f0*/  FMUL.FTZ R18, R18, UR10 ;  /* 0x0000000a12127c20 */ /* 0x000fe20008410000 */
[----:B------:R-:W-:Y:S01]  /*a700*/  FMUL.FTZ R19, R19, UR10 ;  /* 0x0000000a13137c20 */ /* 0x000fe20008410000 */
[----:B-----5:R-:W-:Y:S03]  /*a710*/  HMMA.16816.F32 R32, R8, R40, R28 ;  /* 0x000000280820723c */ /* 0x020fe6000000181c */
[----:B------:R-:W5:Y:S08]  /*a720*/  MUFU.TANH R100, R16 ;  /* 0x0000001000647308 */ /* 0x000f700000002400 */
[----:B------:R-:W-:Y:S01]  /*a730*/  MUFU.TANH R193, R17 ;  /* 0x0000001100c17308 */ /* 0x000fe20000002400 */
[----:B---3--:R-:W-:Y:S07]  /*a740*/  HMMA.16816.F32 R28, R12, R48, RZ ;  /* 0x000000300c1c723c */ /* 0x008fee00000018ff */
[----:B------:R-:W3:Y:S05]  /*a750*/  MUFU.TANH R124, R18 ;  /* 0x00000012007c7308 */ /* 0x000eea0000002400 */
[----:B------:R-:W-:Y:S01]  /*a760*/  FMUL.FTZ R32, R32, UR10 ;  /* 0x0000000a20207c20 */ /* 0x000fe20008410000 */
[----:B------:R-:W-:Y:S01]  /*a770*/  FMUL.FTZ R33, R33, UR10 ;  /* 0x0000000a21217c20 */ /* 0x000fe20008410000 */
[----:B------:R-:W-:Y:S01]  /*a780*/  FMUL.FTZ R34, R34, UR10 ;  /* 0x0000000a22227c20 */ /* 0x000fe20008410000 */
[----:B------:R1:W-:Y:S01]  /*a790*/  MUFU.TANH R192, R19 ;  /* 0x0000001300c07308 */ /* 0x0003e20000002400 */
[----:B------:R-:W-:-:S07]  /*a7a0*/  FMUL.FTZ R35, R35, UR10 ;  /* 0x0000000a23237c20 */ /* 0x000fce0008410000 */
[----:B------:R-:W-:Y:S08]  /*a7b0*/  MUFU.TANH R93, R32 ;  /* 0x00000020005d7308 */ /* 0x000ff00000002400 */
[----:B------:R-:W-:Y:S01]  /*a7c0*/  MUFU.TANH R187, R33 ;  /* 0x0000002100bb7308 */ /* 0x000fe20000002400 */
[----:B-1----:R-:W-:Y:S01]  /*a7d0*/  HMMA.16816.F32 R16, R8, R46, R24 ;  /* 0x0000002e0810723c */ /* 0x002fe20000001818 */
[----:B------:R-:W1:Y:S05]  /*a7e0*/  LDSM.16.M88.4 R44, [R165+0x1c00] ;  /* 0x001c0000a52c783b */ /* 0x000e6a0000000200 */
[----:B------:R-:W-:Y:S01]  /*a7f0*/  HMMA.16816.F32 R24, R12, R54, RZ ;  /* 0x000000360c18723c */ /* 0x000fe200000018ff */
[----:B------:R-:W-:Y:S01]  /*a800*/  MUFU.TANH R125, R34 ;  /* 0x00000022007d7308 */ /* 0x000fe20000002400 */
[----:B------:R-:W-:Y:S07]  /*a810*/  LDSM.16.M88.4 R52, [R165+0x2c00] ;  /* 0x002c0000a534783b */ /* 0x000fee0000000200 */
[----:B------:R4:W-:Y:S08]  /*a820*/  MUFU.TANH R178, R35 ;  /* 0x0000002300b27308 */ /* 0x0009f00000002400 */
[----:B------:R-:W3:Y:S01]  /*a830*/  MUFU.TANH R127, R38 ;  /* 0x00000026007f7308 */ /* 0x000ee20000002400 */
[----:B------:R-:W-:Y:S01]  /*a840*/  FMUL.FTZ R16, R16, UR10 ;  /* 0x0000000a10107c20 */ /* 0x000fe20008410000 */
[----:B------:R-:W-:Y:S01]  /*a850*/  FMUL.FTZ R17, R17, UR10 ;  /* 0x0000000a11117c20 */ /* 0x000fe20008410000 */
[----:B------:R-:W-:Y:S01]  /*a860*/  FMUL.FTZ R18, R18, UR10 ;  /* 0x0000000a12127c20 */ /* 0x000fe20008410000 */
[----:B------:R-:W-:-:S04]  /*a870*/  FMUL.FTZ R19, R19, UR10 ;  /* 0x0000000a13137c20 */ /* 0x000fc80008410000 */
[----:B------:R-:W3:Y:S01]  /*a880*/  MUFU.TANH R98, R16 ;  /* 0x0000001000627308 */ /* 0x000ee20000002400 */
[----:B----4-:R-:W-:Y:S07]  /*a890*/  LDSM.16.M88.4 R32, [R165+0x2000] ;  /* 0x00200000a520783b */ /* 0x010fee0000000200 */
[----:B------:R-:W-:Y:S08]  /*a8a0*/  MUFU.TANH R189, R17 ;  /* 0x0000001100bd7308 */ /* 0x000ff00000002400 */
[----:B------:R-:W4:Y:S08]  /*a8b0*/  MUFU.TANH R126, R18 ;  /* 0x00000012007e7308 */ /* 0x000f300000002400 */
[----:B------:R2:W-:Y:S08]  /*a8c0*/  MUFU.TANH R188, R19 ;  /* 0x0000001300bc7308 */ /* 0x0005f00000002400 */
[----:B------:R1:W-:Y:S01]  /*a8d0*/  MUFU.TANH R190, R39 ;  /* 0x0000002700be7308 */ /* 0x0003e20000002400 */
[----:B--2---:R-:W-:Y:S01]  /*a8e0*/  HMMA.16816.F32 R16, R8, R42, R24 ;  /* 0x0000002a0810723c */ /* 0x004fe20000001818 */
[----:B------:R-:W2:Y:S05]  /*a8f0*/  LDSM.16.M88.4 R40, [R134+0x3000] ;  /* 0x003000008628783b */ /* 0x000eaa0000000200 */
[----:B------:R-:W-:Y:S01]  /*a900*/  HMMA.16816.F32 R24, R12, R50, RZ ;  /* 0x000000320c18723c */ /* 0x000fe200000018ff */
[----:B------:R-:W5:Y:S05]  /*a910*/  LDSM.16.M88.4 R48, [R134+0x3400] ;  /* 0x003400008630783b */ /* 0x000f6a0000000200 */
[----:B-1----:R-:W-:-:S12]  /*a920*/  HMMA.16816.F32 R36, R8, R44, R28 ;  /* 0x0000002c0824723c */ /* 0x002fd8000000181c */
[----:B------:R-:W-:Y:S01]  /*a930*/  FMUL.FTZ R16, R16, UR10 ;  /* 0x0000000a10107c20 */ /* 0x000fe20008410000 */
[----:B------:R-:W-:Y:S01]  /*a940*/  FMUL.FTZ R17, R17, UR10 ;  /* 0x0000000a11117c20 */ /* 0x000fe20008410000 */
[----:B------:R-:W-:Y:S01]  /*a950*/  FMUL.FTZ R18, R18, UR10 ;  /* 0x0000000a12127c20 */ /* 0x000fe20008410000 */
[----:B------:R-:W-:Y:S01]  /*a960*/  FMUL.FTZ R19, R19, UR10 ;  /* 0x0000000a13137c20 */ /* 0x000fe20008410000 */
[----:B------:R-:W-:Y:S08]  /*a970*/  MUFU.TANH R94, R16 ;  /* 0x00000010005e7308 */ /* 0x000ff00000002400 */
[----:B------:R-:W-:Y:S01]  /*a980*/  MUFU.TANH R176, R17 ;  /* 0x0000001100b07308 */ /* 0x000fe20000002400 */
[----:B------:R-:W-:Y:S01]  /*a990*/  FMUL.FTZ R36, R36, UR10 ;  /* 0x0000000a24247c20 */ /* 0x000fe20008410000 */
[----:B------:R-:W-:Y:S01]  /*a9a0*/  FMUL.FTZ R37, R37, UR10 ;  /* 0x0000000a25257c20 */ /* 0x000fe20008410000 */
[----:B------:R-:W-:Y:S01]  /*a9b0*/  FMUL.FTZ R38, R38, UR10 ;  /* 0x0000000a26267c20 */ /* 0x000fe20008410000 */
[----:B------:R-:W-:Y:S01]  /*a9c0*/  FMUL.FTZ R39, R39, UR10 ;  /* 0x0000000a27277c20 */ /* 0x000fe20008410000 */
[----:B--2---:R-:W-:Y:S03]  /*a9d0*/  HMMA.16816.F32 R28, R12, R40, RZ ;  /* 0x000000280c1c723c */ /* 0x004fe600000018ff */
[----:B------:R-:W-:Y:S08]  /*a9e0*/  MUFU.TANH R120, R18 ;  /* 0x0000001200787308 */ /* 0x000ff00000002400 */
[----:B------:R1:W-:Y:S08]  /*a9f0*/  MUFU.TANH R174, R19 ;  /* 0x0000001300ae7308 */ /* 0x0003f00000002400 */
[----:B------:R-:W2:Y:S08]  /*aa00*/  MUFU.TANH R112, R36 ;  /* 0x0000002400707308 */ /* 0x000eb00000002400 */
[----:B------:R-:W-:Y:S01]  /*aa10*/  MUFU.TANH R173, R37 ;  /* 0x0000002500ad7308 */ /* 0x000fe20000002400 */
[----:B-1----:R-:W-:Y:S01]  /*aa20*/  HMMA.16816.F32 R16, R8, R46, R24 ;  /* 0x0000002e0810723c */ /* 0x002fe20000001818 */
[----:B------:R-:W-:Y:S05]  /*aa30*/  LDSM.16.M88.4 R44, [R134+0x3800] ;  /* 0x00380000862c783b */ /* 0x000fea0000000200 */
[----:B------:R-:W-:Y:S01]  /*aa40*/  HMMA.16816.F32 R24, R12, R42, RZ ;  /* 0x0000002a0c18723c */ /* 0x000fe200000018ff */
[----:B------:R-:W1:Y:S01]  /*aa50*/  LDSM.16.M88.4 R40, [R165+0x2400] ;  /* 0x00240000a528783b */ /* 0x000e620000000200 */
[----:B------:R-:W2:Y:S08]  /*aa60*/  MUFU.TANH R111, R38 ;  /* 0x00000026006f7308 */ /* 0x000eb00000002400 */
[----:B------:R3:W-:Y:S08]  /*aa70*/  MUFU.TANH R171, R39 ;  /* 0x0000002700ab7308 */ /* 0x0007f00000002400 */
[----:B------:R-:W-:Y:S01]  /*aa80*/  FMUL.FTZ R16, R16, UR10 ;  /* 0x0000000a10107c20 */ /* 0x000fe20008410000 */
[----:B------:R-:W-:Y:S01]  /*aa90*/  FMUL.FTZ R17, R17, UR10 ;  /* 0x0000000a11117c20 */ /* 0x000fe20008410000 */
[----:B------:R-:W-:Y:S01]  /*aaa0*/  FMUL.FTZ R18, R18, UR10 ;  /* 0x0000000a12127c20 */ /* 0x000fe20008410000 */
[----:B------:R-:W-:Y:S01]  /*aab0*/  FMUL.FTZ R19, R19, UR10 ;  /* 0x0000000a13137c20 */ /* 0x000fe20008410000 */
[----:B------:R-:W2:Y:S01]  /*aac0*/  MUFU.TANH R95, R16 ;  /* 0x00000010005f7308 */ /* 0x000ea20000002400 */
[----:B---3--:R-:W-:Y:S07]  /*aad0*/  HMMA.16816.F32 R36, R8, R32, R28 ;  /* 0x000000200824723c */ /* 0x008fee000000181c */
        /* <DEDUP_REMOVED lines=8> */
[----:B------:R-:W-:Y:S01]  /*ab60*/  MUFU.TANH R109, R36 ;  /* 0x00000024006d7308 */ /* 0x000fe20000002400 */
[C---:B-----5:R-:W-:Y:S07]  /*ab70*/  HMMA.16816.F32 R16, R8.reuse, R34, R24 ;  /* 0x000000220810723c */ /* 0x060fee0000001818 */
[----:B------:R-:W-:Y:S01]  /*ab80*/  MUFU.TANH R159, R37 ;  /* 0x00000025009f7308 */ /* 0x000fe20000002400 */
[----:B-1----:R-:W-:Y:S07]  /*ab90*/  HMMA.16816.F32 R32, R8, R40, R28 ;  /* 0x000000280820723c */ /* 0x002fee000000181c */
[----:B------:R1:W-:Y:S01]  /*aba0*/  MUFU.TANH R108, R38 ;  /* 0x00000026006c7308 */ /* 0x0003e20000002400 */
[C---:B------:R-:W-:Y:S01]  /*abb0*/  HMMA.16816.F32 R28, R12.reuse, R50, RZ ;  /* 0x000000320c1c723c */ /* 0x040fe200000018ff */
[----:B------:R-:W-:Y:S06]  /*abc0*/  LDSM.16.M88.4 R48, [R134+0x3c00] ;  /* 0x003c00008630783b */ /* 0x000fec0000000200 */
[----:B------:R5:W-:Y:S01]  /*abd0*/  MUFU.TANH R158, R0 ;  /* 0x00000000009e7308 */ /* 0x000be20000002400 */
[----:B------:R-:W-:Y:S01]  /*abe0*/  HMMA.16816.F32 R24, R12, R44, RZ ;  /* 0x0000002c0c18723c */ /* 0x000fe200000018ff */
[----:B------:R-:W-:Y:S01]  /*abf0*/  FMUL.FTZ R16, R16, UR10 ;  /* 0x0000000a10107c20 */ /* 0x000fe20008410000 */
[----:B------:R-:W-:Y:S01]  /*ac00*/  FMUL.FTZ R17, R17, UR10 ;  /* 0x0000000a11117c20 */ /* 0x000fe20008410000 */
[----:B-1----:R-:W1:Y:S01]  /*ac10*/  LDSM.16.M88.4 R36, [R165+0x2800] ;  /* 0x00280000a524783b */ /* 0x002e620000000200 */
[----:B------:R-:W-:Y:S01]  /*ac20*/  FMUL.FTZ R18, R18, UR10 ;  /* 0x0000000a12127c20 */ /* 0x000fe20008410000 */
[----:B------:R-:W-:-:S02]  /*ac30*/  FMUL.FTZ R19, R19, UR10 ;  /* 0x0000000a13137c20 */ /* 0x000fc40008410000 */
[----:B------:R-:W3:Y:S01]  /*ac40*/  MUFU.TANH R92, R16 ;  /* 0x00000010005c7308 */ /* 0x000ee20000002400 */
[----:B------:R-:W-:Y:S01]  /*ac50*/  FMUL.FTZ R2, R35, UR10 ;  /* 0x0000000a23027c20 */ /* 0x000fe20008410000 */
[----:B------:R-:W-:Y:S01]  /*ac60*/  FMUL.FTZ R4, R34, UR10 ;  /* 0x0000000a22047c20 */ /* 0x000fe20008410000 */
[----:B-----5:R-:W-:-:S06]  /*ac70*/  FMUL.FTZ R0, R32, UR10 ;  /* 0x0000000a20007c20 */ /* 0x020fcc0008410000 */
[----:B------:R-:W-:Y:S01]  /*ac80*/  HMMA.16816.F32 R88, R8, R42, R28 ;  /* 0x0000002a0858723c */ /* 0x000fe2000000181c */
[----:B------:R-:W5:Y:S01]  /*ac90*/  LDSM.16.M88.4 R40, [R134+0x4000] ;  /* 0x004000008628783b */ /* 0x000f620000000200 */
[----:B------:R-:W-:Y:S04]  /*aca0*/  MUFU.TANH R156, R17 ;  /* 0x00000011009c7308 */ /* 0x000fe80000002400 */
[----:B------:R-:W-:Y:S01]  /*acb0*/  HMMA.16816.F32 R28, R12, R46, RZ ;  /* 0x0000002e0c1c723c */ /* 0x000fe200000018ff */
[----:B------:R-:W-:Y:S03]  /*acc0*/  LDSM.16.M88.4 R44, [R165+0x3400] ;  /* 0x00340000a52c783b */ /* 0x000fe60000000200 */
[----:B------:R-:W3:Y:S08]  /*acd0*/  MUFU.TANH R86, R18 ;  /* 0x0000001200567308 */ /* 0x000ef00000002400 */
[----:B------:R4:W-:Y:S08]  /*ace0*/  MUFU.TANH R153, R19 ;  /* 0x0000001300997308 */ /* 0x0009f00000002400 */
[----:B------:R2:W-:Y:S01]  /*acf0*/  MUFU.TANH R87, R0 ;  /* 0x0000000000577308 */ /* 0x0005e20000002400 */
[----:B-1----:R-:W-:Y:S07]  /*ad00*/  HMMA.16816.F32 R80, R8, R36, R24 ;  /* 0x000000240850723c */ /* 0x002fee0000001818 */
[----:B------:R1:W-:Y:S01]  /*ad10*/  MUFU.TANH R128, R2 ;  /* 0x0000000200807308 */ /* 0x0003e20000002400 */
[----:B----4-:R-:W-:Y:S06]  /*ad20*/  HMMA.16816.F32 R16, R12, R48, RZ ;  /* 0x000000300c10723c */ /* 0x010fec00000018ff */
[----:B------:R-:W-:Y:S01]  /*ad30*/  HMMA.16816.F32 R72, R8, R38, R28 ;  /* 0x000000260848723c */ /* 0x000fe2000000181c */
[----:B------:R-:W4:Y:S01]  /*ad40*/  LDSM.16.M88.4 R36, [R165+0x3000] ;  /* 0x00300000a524783b */ /* 0x000f220000000200 */
[----:B--2---:R-:W-:Y:S01]  /*ad50*/  FMUL.FTZ R0, R33, UR10 ;  /* 0x0000000a21007c20 */ /* 0x004fe20008410000 */
[----:B------:R-:W-:Y:S02]  /*ad60*/  MUFU.TANH R85, R4 ;  /* 0x0000000400557308 */ /* 0x000fe40000002400 */
[----:B------:R-:W2:Y:S01]  /*ad70*/  LDSM.16.M88.4 R28, [R134+0x4400] ;  /* 0x00440000861c783b */ /* 0x000ea20000000200 */
[----:B------:R-:W-:Y:S03]  /*ad80*/  HMMA.16816.F32 R24, R12, R50, RZ ;  /* 0x000000320c18723c */ /* 0x000fe600000018ff */
[----:B------:R-:W3:Y:S01]  /*ad90*/  LDSM.16.M88.4 R32, [R134+0x4800] ;  /* 0x004800008620783b */ /* 0x000ee20000000200 */
[----:B-1----:R-:W-:Y:S01]  /*ada0*/  FMUL.FTZ R2, R88, UR10 ;  /* 0x0000000a58027c20 */ /* 0x002fe20008410000 */
[----:B------:R1:W-:Y:S07]  /*adb0*/  MUFU.TANH R132, R0 ;  /* 0x0000000000847308 */ /* 0x0003ee0000002400 */
[----:B------:R-:W-:Y:S01]  /*adc0*/  HMMA.16816.F32 R64, R8, R52, R16 ;  /* 0x000000340840723c */ /* 0x000fe20000001810 */
[----:B------:R4:W-:Y:S05]  /*add0*/  MUFU.TANH R23, R2 ;  /* 0x0000000200177308 */ /* 0x0009ea0000002400 */
[----:B-----5:R-:W-:Y:S01]  /*ade0*/  HMMA.16816.F32 R16, R12, R40, RZ ;  /* 0x000000280c10723c */ /* 0x020fe200000018ff */
[----:B-1----:R-:W-:-:S05]  /*adf0*/  LOP3.LUT R0, R21, 0x10, R22, 0xfe, !PT ;  /* 0x0000001015007812 */ /* 0x002fca00078efe16 */
[----:B------:R-:W-:Y:S01]  /*ae00*/  HMMA.16816.F32 R60, R8, R54, R24 ;  /* 0x00000036083c723c */ /* 0x000fe20000001818 */
[C---:B------:R-:W-:Y:S02]  /*ae10*/  ISETP.GE.AND P4, PT, R0.reuse, R6, PT ;  /* 0x000000060000720c */ /* 0x040fe40003f86270 */
[----:B------:R-:W-:-:S03]  /*ae20*/  ISETP.GE.AND P2, PT, R0, R5, PT ;  /* 0x000000050000720c */ /* 0x000fc60003f46270 */
[----:B------:R-:W-:Y:S01]  /*ae30*/  HMMA.16816.F32 R24, R12, R42, RZ ;  /* 0x0000002a0c18723c */ /* 0x000fe200000018ff */
[C-C-:B------:R-:W-:Y:S01]  /*ae40*/  LOP3.LUT R0, R21.reuse, 0x18, R22.reuse, 0xfe, !PT ;  /* 0x0000001815007812 */ /* 0x140fe200078efe16 */
[----:B----4-:R-:W-:Y:S01]  /*ae50*/  FMUL.FTZ R2, R90, UR10 ;  /* 0x0000000a5a027c20 */ /* 0x010fe20008410000 */
[----:B------:R-:W-:Y:S02]  /*ae60*/  FSEL R106, R106, -INF , !P4 ;  /* 0xff8000006a6a7808 */ /* 0x000fe40006000000 */
[CC--:B------:R-:W-:Y:S01]  /*ae70*/  ISETP.GE.AND P5, PT, R0.reuse, R6.reuse, PT ;  /* 0x000000060000720c */ /* 0x0c0fe20003fa6270 */
[----:B------:R1:W4:Y:S01]  /*ae80*/  MUFU.TANH R79, R2 ;  /* 0x00000002004f7308 */ /* 0x0003220000002400 */
[----:B------:R-:W-:Y:S02]  /*ae90*/  ISETP.GE.AND P3, PT, R0, R5, PT ;  /* 0x000000050000720c */ /* 0x000fe40003f66270 */
[----:B------:R-:W-:Y:S02]  /*aea0*/  LOP3.LUT R0, R21, 0x20, R22, 0xfe, !PT ;  /* 0x0000002015007812 */ /* 0x000fe400078efe16 */
[----:B------:R-:W-:Y:S01]  /*aeb0*/  FSEL R122, R122, -INF , !P2 ;  /* 0xff8000007a7a7808 */ /* 0x000fe20005000000 */
[----:B------:R-:W-:Y:S01]  /*aec0*/  HMMA.16816.F32 R56, R8, R36, R16 ;  /* 0x000000240838723c */ /* 0x000fe20000001810 */
[----:B------:R-:W-:-:S02]  /*aed0*/  ISETP.GE.AND P4, PT, R0, R6, PT ;  /* 0x000000060000720c */ /* 0x000fc40003f86270 */
[-C--:B------:R-:W-:Y:S02]  /*aee0*/  ISETP.GE.AND P2, PT, R0, R5.reuse, PT ;  /* 0x000000050000720c */ /* 0x080fe40003f46270 */
[--C-:B------:R-:W-:Y:S01]  /*aef0*/  LOP3.LUT R0, R21, 0x28, R22.reuse, 0xfe, !PT ;  /* 0x0000002815007812 */ /* 0x100fe200078efe16 */
[----:B--2---:R-:W-:Y:S01]  /*af00*/  HMMA.16816.F32 R16, R12, R28, RZ ;  /* 0x0000001c0c10723c */ /* 0x004fe200000018ff */
[----:B------:R-:W-:Y:S02]  /*af10*/  FSEL R105, R105, -INF , !P5 ;  /* 0xff80000069697808 */ /* 0x000fe40006800000 */
[----:B------:R-:W-:Y:S01]  /*af20*/  FSEL R121, R121, -INF , !P3 ;  /* 0xff80000079797808 */ /* 0x000fe20005800000 */
[----:B-1----:R-:W-:Y:S01]  /*af30*/  FMUL.FTZ R2, R80, UR10 ;  /* 0x0000000a50027c20 */ /* 0x002fe20008410000 */
[CC--:B------:R-:W-:Y:S01]  /*af40*/  ISETP.GE.AND P5, PT, R0.reuse, R6.reuse, PT ;  /* 0x000000060000720c */ /* 0x0c0fe20003fa6270 */
[----:B------:R-:W-:Y:S01]  /*af50*/  HMMA.16816.F32 R52, R8, R38, R24 ;  /* 0x000000260834723c */ /* 0x000fe20000001818 */
[----:B------:R-:W-:Y:S01]  /*af60*/  ISETP.GE.AND P3, PT, R0, R5, PT ;  /* 0x000000050000720c */ /* 0x000fe20003f66270 */
[----:B------:R1:W-:Y:S01]  /*af70*/  MUFU.TANH R78, R2 ;  /* 0x00000002004e7308 */ /* 0x0003e20000002400 */
[----:B------:R-:W-:Y:S01]  /*af80*/  LOP3.LUT R0, R21, 0x30, R22, 0xfe, !PT ;  /* 0x0000003015007812 */ /* 0x000fe200078efe16 */
[----:B------:R-:W2:Y:S01]  /*af90*/  LDSM.16.M88.4 R36, [R165+0x3800] ;  /* 0x00380000a524783b */ /* 0x000ea20000000200 */
[----:B------:R-:W-:Y:S01]  /*afa0*/  FSEL R104, R104, -INF , !P4 ;  /* 0xff80000068687808 */ /* 0x000fe20006000000 */
[----:B------:R-:W-:Y:S01]  /*afb0*/  HMMA.16816.F32 R24, R12, R30, RZ ;  /* 0x0000001e0c18723c */ /* 0x000fe200000018ff */
[----:B------:R-:W-:Y:S01]  /*afc0*/  FSEL R119, R119, -INF , !P2 ;  /* 0xff80000077777808 */ /* 0x000fe20005000000 */
[----:B------:R-:W5:Y:S01]  /*afd0*/  LDSM.16.M88.4 R28, [R134+0x4c00] ;  /* 0x004c0000861c783b */ /* 0x000f620000000200 */
[----:B------:R-:W-:-:S02]  /*afe0*/  ISETP.GE.AND P4, PT, R0, R6, PT ;  /* 0x000000060000720c */ /* 0x000fc40003f86270 */
[-C--:B------:R-:W-:Y:S02]  /*aff0*/  ISETP.GE.AND P2, PT, R0, R5.reuse, PT ;  /* 0x000000050000720c */ /* 0x080fe40003f46270 */
[--C-:B------:R-:W-:Y:S02]  /*b000*/  LOP3.LUT R0, R21, 0x38, R22.reuse, 0xfe, !PT ;  /* 0x0000003815007812 */ /* 0x100fe400078efe16 */
[----:B------:R-:W-:Y:S02]  /*b010*/  FSEL R103, R103, -INF , !P5 ;  /* 0xff80000067677808 */ /* 0x000fe40006800000 */
[----:B------:R-:W-:Y:S01]  /*b020*/  FSEL R114, R114, -INF , !P3 ;  /* 0xff80000072727808 */ /* 0x000fe20005800000 */
[----:B------:R-:W-:Y:S01]  /*b030*/  HMMA.16816.F32 R48, R8, R44, R16 ;  /* 0x0000002c0830723c */ /* 0x000fe20000001810 */
[----:B-1----:R-:W-:Y:S01]  /*b040*/  FMUL.FTZ R2, R82, UR10 ;  /* 0x0000000a52027c20 */ /* 0x002fe20008410000 */
[C---:B------:R-:W-:Y:S02]  /*b050*/  ISETP.GE.AND P5, PT, R0.reuse, R6, PT ;  /* 0x000000060000720c */ /* 0x040fe40003fa6270 */
[----:B------:R-:W-:Y:S01]  /*b060*/  ISETP.GE.AND P3, PT, R0, R5, PT ;  /* 0x000000050000720c */ /* 0x000fe20003f66270 */
[----:B------:R1:W4:Y:S01]  /*b070*/  MUFU.TANH R76, R2 ;  /* 0x00000002004c7308 */ /* 0x0003220000002400 */
[----:B------:R-:W-:Y:S01]  /*b080*/  LOP3.LUT R0, R21, 0x40, R22, 0xfe, !PT ;  /* 0x0000004015007812 */ /* 0x000fe200078efe16 */
[----:B---3--:R-:W-:Y:S01]  /*b090*/  HMMA.16816.F32 R16, R12, R32, RZ ;  /* 0x000000200c10723c */ /* 0x008fe200000018ff */
[----:B------:R-:W-:Y:S01]  /*b0a0*/  FSEL R102, R102, -INF , !P4 ;  /* 0xff80000066667808 */ /* 0x000fe20006000000 */
[----:B------:R-:W-:Y:S01]  /*b0b0*/  FMUL.FTZ R4, R52, UR10 ;  /* 0x0000000a34047c20 */ /* 0x000fe20008410000 */
[----:B------:R-:W-:-:S02]  /*b0c0*/  FSEL R113, R113, -INF , !P2 ;  /* 0xff80000071717808 */ /* 0x000fc40005000000 */
[CC--:B------:R-:W-:Y:S01]  /*b0d0*/  ISETP.GE.AND P4, PT, R0.reuse, R6.reuse, PT ;  /* 0x000000060000720c */ /* 0x0c0fe20003f86270 */
[----:B------:R-:W-:Y:S01]  /*b0e0*/  HMMA.16816.F32 R44, R8, R46, R24 ;  /* 0x0000002e082c723c */ /* 0x000fe20000001818 */
[----:B------:R-:W-:Y:S02]  /*b0f0*/  ISETP.GE.AND P2, PT, R0, R5, PT ;  /* 0x000000050000720c */ /* 0x000fe40003f46270 */
[----:B------:R-:W-:Y:S02]  /*b100*/  LOP3.LUT R0, R21, 0x48, R22, 0xfe, !PT ;  /* 0x0000004815007812 */ /* 0x000fe400078efe16 */
[----:B------:R-:W-:Y:S01]  /*b110*/  FSEL R101, R101, -INF , !P5 ;  /* 0xff80000065657808 */ /* 0x000fe20006800000 */
[----:B------:R-:W-:Y:S01]  /*b120*/  HMMA.16816.F32 R24, R12, R34, RZ ;  /* 0x000000220c18723c */ /* 0x000fe200000018ff */
[----:B------:R-:W-:Y:S01]  /*b130*/  FSEL R118, R118, -INF , !P3 ;  /* 0xff80000076767808 */ /* 0x000fe20005800000 */
[----:B------:R-:W3:Y:S01]  /*b140*/  LDSM.16.M88.4 R32, [R165+0x3c00] ;  /* 0x003c0000a520783b */ /* 0x000ee20000000200 */
[----:B-1----:R-:W-:Y:S01]  /*b150*/  FMUL.FTZ R2, R72, UR10 ;  /* 0x0000000a48027c20 */ /* 0x002fe20008410000 */
[----:B------:R-:W-:Y:S01]  /*b160*/  ISETP.GE.AND P5, PT, R0, R6, PT ;  /* 0x000000060000720c */ /* 0x000fe20003fa6270 */
[----:B------:R-:W-:-:S04]  /*b170*/  DEPBAR.LE SB0, 0x0 ;  /* 0x000080000000791a */ /* 0x000fc80000000000 */
[----:B------:R1:W-:Y:S01]  /*b180*/  MUFU.TANH R72, R2 ;  /* 0x0000000200487308 */ /* 0x0003e20000002400 */
[----:B------:R-:W-:Y:S01]  /*b190*/  BAR.SYNC.DEFER_BLOCKING 0x0 ;  /* 0x0000000000007b1d */ /* 0x000fe20000010000 */
[----:B------:R-:W-:Y:S01]  /*b1a0*/  ISETP.GE.AND P3, PT, R0, R5, PT ;  /* 0x000000050000720c */ /* 0x000fe20003f66270 */
[----:B--2---:R-:W-:Y:S01]  /*b1b0*/  HMMA.16816.F32 R40, R8, R36, R16 ;  /* 0x000000240828723c */ /* 0x004fe20000001810 */
[----:B------:R-:W-:Y:S02]  /*b1c0*/  LOP3.LUT R0, R21, 0x50, R22, 0xfe, !PT ;  /* 0x0000005015007812 */ /* 0x000fe400078efe16 */
[----:B------:R-:W-:Y:S02]  /*b1d0*/  FSEL R99, R99, -INF , !P4 ;  /* 0xff80000063637808 */ /* 0x000fe40006000000 */
[----:B------:R-:W-:Y:S01]  /*b1e0*/  FSEL R115, R115, -INF , !P2 ;  /* 0xff80000073737808 */ /* 0x000fe20005000000 */
[----:B-----5:R-:W-:Y:S01]  /*b1f0*/  HMMA.16816.F32 R16, R12, R28, RZ ;  /* 0x0000001c0c10723c */ /* 0x020fe200000018ff */
[----:B------:R-:W-:-:S02]  /*b200*/  ISETP.GE.AND P4, PT, R0, R6, PT ;  /* 0x000000060000720c */ /* 0x000fc40003f86270 */
[-C--:B------:R-:W-:Y:S02]  /*b210*/  ISETP.GE.AND P2, PT, R0, R5.reuse, PT ;  /* 0x000000050000720c */ /* 0x080fe40003f46270 */
[C-C-:B------:R-:W-:Y:S01]  /*b220*/  LOP3.LUT R0, R21.reuse, 0x58, R22.reuse, 0xfe, !PT ;  /* 0x0000005815007812 */ /* 0x140fe200078efe16 */
[----:B------:R-:W-:Y:S01]  /*b230*/  HMMA.16816.F32 R12, R12, R30, RZ ;  /* 0x0000001e0c0c723c */ /* 0x000fe200000018ff */
[----:B------:R-:W-:Y:S01]  /*b240*/  FSEL R100, R100, -INF , !P5 ;  /* 0xff80000064647808 */ /* 0x000fe20006800000 */
[----:B-1----:R-:W-:Y:S01]  /*b250*/  FMUL.FTZ R2, R74, UR10 ;  /* 0x0000000a4a027c20 */ /* 0x002fe20008410000 */
[----:B------:R-:W-:Y:S02]  /*b260*/  FSEL R124, R124, -INF , !P3 ;  /* 0xff8000007c7c7808 */ /* 0x000fe40005800000 */
[C---:B------:R-:W-:Y:S01]  /*b270*/  ISETP.GE.AND P5, PT, R0.reuse, R6, PT ;  /* 0x000000060000720c */ /* 0x040fe20003fa6270 */
[----:B------:R1:W-:Y:S01]  /*b280*/  MUFU.TANH R71, R2 ;  /* 0x0000000200477308 */ /* 0x0003e20000002400 */
[----:B------:R-:W-:Y:S01]  /*b290*/  ISETP.GE.AND P3, PT, R0, R5, PT ;  /* 0x000000050000720c */ /* 0x000fe20003f66270 */
[----:B------:R-:W-:Y:S01]  /*b2a0*/  HMMA.16816.F32 R36, R8, R38, R24 ;  /* 0x000000260824723c */ /* 0x000fe20000001818 */
[----:B------:R-:W-:-:S02]  /*b2b0*/  LOP3.LUT R0, R21, 0x60, R22, 0xfe, !PT ;  /* 0x0000006015007812 */ /* 0x000fc400078efe16 */
[----:B------:R-:W-:Y:S02]  /*b2c0*/  FSEL R97, R97, -INF , !P4 ;  /* 0xff80000061617808 */ /* 0x000fe40006000000 */
[----:B------:R-:W-:Y:S02]  /*b2d0*/  FSEL R127, R127, -INF , !P2 ;  /* 0xff8000007f7f7808 */ /* 0x000fe40005000000 */
[CC--:B------:R-:W-:Y:S02]  /*b2e0*/  ISETP.GE.AND P4, PT, R0.reuse, R6.reuse, PT ;  /* 0x000000060000720c */ /* 0x0c0fe40003f86270 */
[-C--:B------:R-:W-:Y:S01]  /*b2f0*/  ISETP.GE.AND P2, PT, R0, R5.reuse, PT ;  /* 0x000000050000720c */ /* 0x080fe20003f46270 */
[C---:B---3--:R-:W-:Y:S01]  /*b300*/  HMMA.16816.F32 R24, R8.reuse, R32, R16 ;  /* 0x000000200818723c */ /* 0x048fe20000001810 */
[----:B------:R-:W-:Y:S02]  /*b310*/  LOP3.LUT R0, R21, 0x68, R22, 0xfe, !PT ;  /* 0x0000006815007812 */ /* 0x000fe400078efe16 */
[----:B------:R-:W-:Y:S01]  /*b320*/  FSEL R98, R98, -INF , !P5 ;  /* 0xff80000062627808 */ /* 0x000fe20006800000 */
[----:B-1----:R-:W-:Y:S01]  /*b330*/  FMUL.FTZ R2, R64, UR10 ;  /* 0x0000000a40027c20 */ /* 0x002fe20008410000 */
[----:B------:R-:W-:Y:S01]  /*b340*/  FSEL R126, R126, -INF , !P3 ;  /* 0xff8000007e7e7808 */ /* 0x000fe20005800000 */
[----:B------:R-:W-:Y:S01]  /*b350*/  HMMA.16816.F32 R12, R8, R34, R12 ;  /* 0x00000022080c723c */ /* 0x000fe2000000180c */
[C---:B------:R-:W-:Y:S01]  /*b360*/  ISETP.GE.AND P5, PT, R0.reuse, R6, PT ;  /* 0x000000060000720c */ /* 0x040fe20003fa6270 */
[----:B------:R1:W-:Y:S01]  /*b370*/  MUFU.TANH R70, R2 ;  /* 0x0000000200467308 */ /* 0x0003e20000002400 */
[----:B------:R-:W-:-:S02]  /*b380*/  ISETP.GE.AND P3, PT, R0, R5, PT ;  /* 0x000000050000720c */ /* 0x000fc40003f66270 */
[----:B------:R-:W-:Y:S02]  /*b390*/  LOP3.LUT R0, R21, 0x70, R22, 0xfe, !PT ;  /* 0x0000007015007812 */ /* 0x000fe400078efe16 */
[----:B------:R-:W-:Y:S02]  /*b3a0*/  FSEL R93, R93, -INF , !P4 ;  /* 0xff8000005d5d7808 */ /* 0x000fe40006000000 */
[----:B------:R-:W-:Y:S02]  /*b3b0*/  FSEL R125, R125, -INF , !P2 ;  /* 0xff8000007d7d7808 */ /* 0x000fe40005000000 */
[C---:B------:R-:W-:Y:S02]  /*b3c0*/  ISETP.GE.AND P4, PT, R0.reuse, R6, PT ;  /* 0x000000060000720c */ /* 0x040fe40003f86270 */
[----:B------:R-:W-:Y:S02]  /*b3d0*/  ISETP.GE.AND P2, PT, R0, R5, PT ;  /* 0x000000050000720c */ /* 0x000fe40003f46270 */
[----:B------:R-:W-:-:S02]  /*b3e0*/  FSEL R90, R112, -INF , !P4 ;  /* 0xff800000705a7808 */ /* 0x000fc40006000000 */
[----:B------:R-:W-:Y:S01]  /*b3f0*/  FSEL R130, R111, -INF , !P2 ;  /* 0xff8000006f827808 */ /* 0x000fe20005000000 */
[----:B-1----:R-:W-:Y:S01]  /*b400*/  FMUL.FTZ R2, R66, UR10 ;  /* 0x0000000a42027c20 */ /* 0x002fe20008410000 */
[----:B------:R-:W-:Y:S02]  /*b410*/  LOP3.LUT R0, R21, 0x78, R22, 0xfe, !PT ;  /* 0x0000007815007812 */ /* 0x000fe400078efe16 */
[----:B------:R-:W-:Y:S01]  /*b420*/  FSEL R94, R94, -INF , !P5 ;  /* 0xff8000005e5e7808 */ /* 0x000fe20006800000 */
[----:B------:R1:W2:Y:S01]  /*b430*/  MUFU.TANH R7, R2 ;  /* 0x0000000200077308 */ /* 0x0002a20000002400 */
[----:B------:R-:W-:Y:S02]  /*b440*/  FSEL R129, R120, -INF , !P3 ;  /* 0xff80000078817808 */ /* 0x000fe40005800000 */
[C---:B------:R-:W-:Y:S02]  /*b450*/  ISETP.GE.AND P5, PT, R0.reuse, R6, PT ;  /* 0x000000060000720c */ /* 0x040fe40003fa6270 */
[----:B------:R-:W-:-:S02]  /*b460*/  ISETP.GE.AND P3, PT, R0, R5, PT ;  /* 0x000000050000720c */ /* 0x000fc40003f66270 */
[--C-:B------:R-:W-:Y:S02]  /*b470*/  LOP3.LUT R0, R21, 0x88, R22.reuse, 0xfe, !PT ;  /* 0x0000008815007812 */ /* 0x100fe400078efe16 */
[----:B------:R-:W-:Y:S02]  /*b480*/  FSEL R95, R95, -INF , !P5 ;  /* 0xff8000005f5f7808 */ /* 0x000fe40006800000 */
[----:B------:R-:W-:Y:S02]  /*b490*/  FSEL R131, R110, -INF , !P3 ;  /* 0xff8000006e837808 */ /* 0x000fe40005800000 */
[C---:B------:R-:W-:Y:S02]  /*b4a0*/  ISETP.GE.AND P5, PT, R0.reuse, R6, PT ;  /* 0x000000060000720c */ /* 0x040fe40003fa6270 */
[----:B------:R-:W-:Y:S01]  /*b4b0*/  ISETP.GE.AND P3, PT, R0, R5, PT ;  /* 0x000000050000720c */ /* 0x000fe20003f66270 */
[----:B-1----:R-:W-:Y:S01]  /*b4c0*/  FMUL.FTZ R2, R60, UR10 ;  /* 0x0000000a3c027c20 */ /* 0x002fe20008410000 */
[----:B------:R-:W-:-:S02]  /*b4d0*/  LOP3.LUT R0, R21, 0x98, R22, 0xfe, !PT ;  /* 0x0000009815007812 */ /* 0x000fc400078efe16 */
[----:B------:R-:W-:Y:S01]  /*b4e0*/  FSEL R92, R92, -INF , !P5 ;  /* 0xff8000005c5c7808 */ /* 0x000fe20006800000 */
[----:B------:R1:W-:Y:S01]  /*b4f0*/  MUFU.TANH R64, R2 ;  /* 0x0000000200407308 */ /* 0x0003e20000002400 */
[----:B------:R-:W-:Y:S02]  /*b500*/  FSEL R152, R86, -INF , !P3 ;  /* 0xff80000056987808 */ /* 0x000fe40005800000 */
[C---:B------:R-:W-:Y:S02]  /*b510*/  ISETP.GE.AND P5, PT, R0.reuse, R6, PT ;  /* 0x000000060000720c */ /* 0x040fe40003fa6270 */
[----:B------:R-:W-:Y:S02]  /*b520*/  ISETP.GE.AND P3, PT, R0, R5, PT ;  /* 0x000000050000720c */ /* 0x000fe40003f66270 */
[----:B------:R-:W-:Y:S02]  /*b530*/  LOP3.LUT R0, R21, 0xa0, R22, 0xfe, !PT ;  /* 0x000000a015007812 */ /* 0x000fe400078efe16 */
[----:B----4-:R-:W-:Y:S01]  /*b540*/  FSEL R155, R79, -INF , !P3 ;  /* 0xff8000004f9b7808 */ /* 0x010fe20005800000 */
[----:B-1----:R-:W-:-:S04]  /*b550*/  FMUL.FTZ R2, R62, UR10 ;  /* 0x0000000a3e027c20 */ /* 0x002fc80008410000 */
[----:B------:R1:W-:Y:S02]  /*b560*/  MUFU.TANH R62, R2 ;  /* 0x00000002003e7308 */ /* 0x0003e40000002400 */
[----:B-1----:R-:W-:-:S06]  /*b570*/  FMUL.FTZ R2, R56, UR10 ;  /* 0x0000000a38027c20 */ /* 0x002fcc0008410000 */
[----:B------:R1:W-:Y:S08]  /*b580*/  MUFU.TANH R56, R4 ;  /* 0x0000000400387308 */ /* 0x0003f00000002400 */
[----:B------:R3:W4:Y:S01]  /*b590*/  MUFU.TANH R60, R2 ;  /* 0x00000002003c7308 */ /* 0x0007220000002400 */
[----:B-1----:R-:W-:-:S07]  /*b5a0*/  FMUL.FTZ R4, R48, UR10 ;  /* 0x0000000a30047c20 */ /* 0x002fce0008410000 */
[----:B------:R1:W-:Y:S01]  /*b5b0*/  MUFU.TANH R48, R4 ;  /* 0x0000000400307308 */ /* 0x0003e20000002400 */
[----:B---3--:R-:W-:-:S07]  /*b5c0*/  FMUL.FTZ R2, R58, UR10 ;  /* 0x0000000a3a027c20 */ /* 0x008fce0008410000 */
[----:B------:R3:W5:Y:S01]  /*b5d0*/  MUFU.TANH R58, R2 ;  /* 0x00000002003a7308 */ /* 0x0007620000002400 */
[----:B-1----:R-:W-:Y:S01]  /*b5e0*/  FMUL.FTZ R4, R46, UR10 ;  /* 0x0000000a2e047c20 */ /* 0x002fe20008410000 */
[----:B---3--:R-:W-:-:S04]  /*b5f0*/  LOP3.LUT R2, R21, 0x80, R22, 0xfe, !PT ;  /* 0x0000008015027812 */ /* 0x008fc800078efe16 */
[C---:B------:R-:W-:Y:S02]  /*b600*/  ISETP.GE.AND P4, PT, R2.reuse, R6, PT ;  /* 0x000000060200720c */ /* 0x040fe40003f86270 */
[----:B------:R-:W-:Y:S01]  /*b610*/  ISETP.GE.AND P2, PT, R2, R5, PT ;  /* 0x000000050200720c */ /* 0x000fe20003f46270 */
[----:B------:R-:W-:Y:S01]  /*b620*/  FMUL.FTZ R2, R54, UR10 ;  /* 0x0000000a36027c20 */ /* 0x000fe20008410000 */
[----:B------:R-:W-:Y:S02]  /*b630*/  FSEL R88, R109, -INF , !P4 ;  /* 0xff8000006d587808 */ /* 0x000fe40006000000 */
[----:B------:R-:W-:Y:S01]  /*b640*/  FSEL R133, R108, -INF , !P2 ;  /* 0xff8000006c857808 */ /* 0x000fe20005000000 */
[----:B------:R1:W-:Y:S02]  /*b650*/  MUFU.TANH R52, R2 ;  /* 0x0000000200347308 */ /* 0x0003e40000002400 */
[----:B-1----:R-:W-:-:S04]  /*b660*/  LOP3.LUT R2, R21, 0x90, R22, 0xfe, !PT ;  /* 0x0000009015027812 */ /* 0x002fc800078efe16 */
[CC--:B------:R-:W-:Y:S02]  /*b670*/  ISETP.GE.AND P4, PT, R2.reuse, R6.reuse, PT ;  /* 0x000000060200720c */ /* 0x0c0fe40003f86270 */
[----:B------:R-:W-:Y:S01]  /*b680*/  ISETP.GE.AND P2, PT, R2, R5, PT ;  /* 0x000000050200720c */ /* 0x000fe20003f46270 */
[----:B------:R-:W-:Y:S01]  /*b690*/  FMUL.FTZ R2, R50, UR10 ;  /* 0x0000000a32027c20 */ /* 0x000fe20008410000 */
[----:B------:R-:W-:Y:S02]  /*b6a0*/  FSEL R87, R87, -INF , !P4 ;  /* 0xff80000057577808 */ /* 0x000fe40006000000 */
[----:B------:R-:W-:Y:S01]  /*b6b0*/  FSEL R154, R85, -INF , !P2 ;  /* 0xff800000559a7808 */ /* 0x000fe20005000000 */
[----:B------:R1:W3:Y:S01]  /*b6c0*/  MUFU.TANH R29, R2 ;  /* 0x00000002001d7308 */ /* 0x0002e20000002400 */
[----:B------:R-:W-:Y:S02]  /*b6d0*/  FSEL R85, R23, -INF , !P5 ;  /* 0xff80000017557808 */ /* 0x000fe40006800000 */
[----:B------:R-:W-:-:S02]  /*b6e0*/  ISETP.GE.AND P4, PT, R0, R6, PT ;  /* 0x000000060000720c */ /* 0x000fc40003f86270 */
[-C--:B------:R-:W-:Y:S02]  /*b6f0*/  ISETP.GE.AND P2, PT, R0, R5.reuse, PT ;  /* 0x000000050000720c */ /* 0x080fe40003f46270 */
[C-C-:B------:R-:W-:Y:S01]  /*b700*/  LOP3.LUT R0, R21.reuse, 0xb0, R22.reuse, 0xfe, !PT ;  /* 0x000000b015007812 */ /* 0x140fe200078efe16 */
[----:B------:R4:W-:Y:S01]  /*b710*/  MUFU.TANH R23, R4 ;  /* 0x0000000400177308 */ /* 0x0009e20000002400 */
[----:B------:R-:W-:Y:S02]  /*b720*/  FSEL R157, R76, -INF , !P2 ;  /* 0xff8000004c9d7808 */ /* 0x000fe40005000000 */
[----:B------:R-:W-:Y:S02]  /*b730*/  ISETP.GE.AND P2, PT, R0, R5, PT ;  /* 0x000000050000720c */ /* 0x000fe40003f46270 */
[----:B------:R-:W-:Y:S02]  /*b740*/  FSEL R86, R78, -INF , !P4 ;  /* 0xff8000004e567808 */ /* 0x000fe40006000000 */
[----:B------:R-:W-:Y:S01]  /*b750*/  ISETP.GE.AND P4, PT, R0, R6, PT ;  /* 0x000000060000720c */ /* 0x000fe20003f86270 */
[----:B-1----:R-:W-:Y:S01]  /*b760*/  FMUL.FTZ R2, R44, UR10 ;  /* 0x0000000a2c027c20 */ /* 0x002fe20008410000 */
[----:B------:R-:W-:-:S02]  /*b770*/  LOP3.LUT R0, R21, 0xc0, R22, 0xfe, !PT ;  /* 0x000000c015007812 */ /* 0x000fc400078efe16 */
[----:B--2---:R-:W-:Y:S01]  /*b780*/  FSEL R162, R7, -INF , !P2 ;  /* 0xff80000007a27808 */ /* 0x004fe20005000000 */
[----:B------:R1:W-:Y:S01]  /*b790*/  MUFU.TANH R28, R2 ;  /* 0x00000002001c7308 */ /* 0x0003e20000002400 */
[----:B------:R-:W-:Y:S02]  /*b7a0*/  FSEL R82, R70, -INF , !P4 ;  /* 0xff80000046527808 */ /* 0x000fe40006000000 */
[----:B------:R-:W-:Y:S01]  /*b7b0*/  ISETP.GE.AND P4, PT, R0, R6, PT ;  /* 0x000000060000720c */ /* 0x000fe20003f86270 */
[----:B----4-:R-:W-:Y:S01]  /*b7c0*/  FMUL.FTZ R4, R42, UR10 ;  /* 0x0000000a2a047c20 */ /* 0x010fe20008410000 */
[----:B------:R-:W-:Y:S02]  /*b7d0*/  ISETP.GE.AND P2, PT, R0, R5, PT ;  /* 0x000000050000720c */ /* 0x000fe40003f46270 */
[----:B------:R-:W-:Y:S01]  /*b7e0*/  LOP3.LUT R0, R21, 0xd0, R22, 0xfe, !PT ;  /* 0x000000d015007812 */ /* 0x000fe200078efe16 */
[----:B------:R2:W4:Y:S01]  /*b7f0*/  MUFU.TANH R17, R4 ;  /* 0x0000000400117308 */ /* 0x0005220000002400 */
[----:B------:R-:W-:-:S02]  /*b800*/  FSEL R78, R60, -INF , !P4 ;  /* 0xff8000003c4e7808 */ /* 0x000fc40006000000 */
[----:B-----5:R-:W-:Y:S02]  /*b810*/  FSEL R172, R58, -INF , !P2 ;  /* 0xff8000003aac7808 */ /* 0x020fe40005000000 */
[CC--:B------:R-:W-:Y:S02]  /*b820*/  ISETP.GE.AND P4, PT, R0.reuse, R6.reuse, PT ;  /* 0x000000060000720c */ /* 0x0c0fe40003f86270 */
[----:B------:R-:W-:Y:S02]  /*b830*/  ISETP.GE.AND P2, PT, R0, R5, PT ;  /* 0x000000050000720c */ /* 0x000fe40003f46270 */
[C-C-:B-1----:R-:W-:Y:S02]  /*b840*/  LOP3.LUT R2, R21.reuse, 0xa8, R22.reuse, 0xfe, !PT ;  /* 0x000000a815027812 */ /* 0x142fe400078efe16 */
[----:B------:R-:W-:Y:S02]  /*b850*/  LOP3.LUT R0, R21, 0xe0, R22, 0xfe, !PT ;  /* 0x000000e015007812 */ /* 0x000fe400078efe16 */
[----:B------:R-:W-:-:S02]  /*b860*/  ISETP.GE.AND P5, PT, R2, R6, PT ;  /* 0x000000060200720c */ /* 0x000fc40003fa6270 */
[----:B------:R-:W-:Y:S01]  /*b870*/  ISETP.GE.AND P3, PT, R2, R5, PT ;  /* 0x000000050200720c */ /* 0x000fe20003f66270 */
[----:B------:R-:W-:Y:S01]  /*b880*/  FMUL.FTZ R2, R40, UR10 ;  /* 0x0000000a28027c20 */ /* 0x000fe20008410000 */
[----:B------:R-:W-:Y:S01]  /*b890*/  FSEL R80, R72, -INF , !P5 ;  /* 0xff80000048507808 */ /* 0x000fe20006800000 */
[----:B--2---:R-:W-:Y:S01]  /*b8a0*/  FMUL.FTZ R4, R36, UR10 ;  /* 0x0000000a24047c20 */ /* 0x004fe20008410000 */
[----:B------:R-:W-:Y:S01]  /*b8b0*/  FSEL R160, R71, -INF , !P3 ;  /* 0xff80000047a07808 */ /* 0x000fe20005800000 */
[----:B------:R1:W2:Y:S01]  /*b8c0*/  MUFU.TANH R18, R2 ;  /* 0x0000000200127308 */ /* 0x0002a20000002400 */
[----:B------:R-:W-:Y:S02]  /*b8d0*/  FSEL R74, R48, -INF , !P4 ;  /* 0xff800000304a7808 */ /* 0x000fe40006000000 */
[----:B---3--:R-:W-:Y:S02]  /*b8e0*/  FSEL R177, R29, -INF , !P2 ;  /* 0xff8000001db17808 */ /* 0x008fe40005000000 */
[----:B------:R-:W-:-:S02]  /*b8f0*/  ISETP.GE.AND P4, PT, R0, R6, PT ;  /* 0x000000060000720c */ /* 0x000fc40003f86270 */
[-C--:B------:R-:W-:Y:S01]  /*b900*/  ISETP.GE.AND P2, PT, R0, R5.reuse, PT ;  /* 0x000000050000720c */ /* 0x080fe20003f46270 */
[----:B------:R3:W-:Y:S01]  /*b910*/  MUFU.TANH R7, R4 ;  /* 0x0000000400077308 */ /* 0x0007e20000002400 */
[--C-:B------:R-:W-:Y:S02]  /*b920*/  LOP3.LUT R0, R21, 0xf0, R22.reuse, 0xfe, !PT ;  /* 0x000000f015007812 */ /* 0x100fe400078efe16 */
[----:B----4-:R-:W-:Y:S02]  /*b930*/  FSEL R183, R17, -INF , !P2 ;  /* 0xff80000011b77808 */ /* 0x010fe40005000000 */
[----:B------:R-:W-:Y:S02]  /*b940*/  ISETP.GE.AND P2, PT, R0, R5, PT ;  /* 0x000000050000720c */ /* 0x000fe40003f46270 */
[----:B-1----:R-:W-:Y:S02]  /*b950*/  LOP3.LUT R2, R21, 0xb8, R22, 0xfe, !PT ;  /* 0x000000b815027812 */ /* 0x002fe400078efe16 */
[----:B--2---:R-:W-:-:S02]  /*b960*/  FSEL R71, R18, -INF , !P4 ;  /* 0xff80000012477808 */ /* 0x004fc40006000000 */
[CC--:B------:R-:W-:Y:S02]  /*b970*/  ISETP.GE.AND P5, PT, R2.reuse, R6.reuse, PT ;  /* 0x000000060200720c */ /* 0x0c0fe40003fa6270 */
[----:B------:R-:W-:Y:S02]  /*b980*/  ISETP.GE.AND P3, PT, R2, R5, PT ;  /* 0x000000050200720c */ /* 0x000fe40003f66270 */
[----:B------:R-:W-:Y:S01]  /*b990*/  LOP3.LUT R2, R21, 0xc8, R22, 0xfe, !PT ;  /* 0x000000c815027812 */ /* 0x000fe200078efe16 */
[----:B---3--:R-:W-:Y:S01]  /*b9a0*/  FMUL.FTZ R4, R38, UR10 ;  /* 0x0000000a26047c20 */ /* 0x008fe20008410000 */
[----:B------:R-:W-:Y:S02]  /*b9b0*/  FSEL R79, R64, -INF , !P5 ;  /* 0xff800000404f7808 */ /* 0x000fe40006800000 */
[----:B------:R-:W-:Y:S01]  /*b9c0*/  FSEL R170, R62, -INF , !P3 ;  /* 0xff8000003eaa7808 */ /* 0x000fe20005800000 */
[----:B------:R1:W-:Y:S01]  /*b9d0*/  MUFU.TANH R16, R4 ;  /* 0x0000000400107308 */ /* 0x0003e20000002400 */
[----:B------:R-:W-:-:S02]  /*b9e0*/  ISETP.GE.AND P5, PT, R2, R6, PT ;  /* 0x000000060200720c */ /* 0x000fc40003fa6270 */
[-C--:B------:R-:W-:Y:S02]  /*b9f0*/  ISETP.GE.AND P3, PT, R2, R5.reuse, PT ;  /* 0x000000050200720c */ /* 0x080fe40003f66270 */
[----:B------:R-:W-:Y:S02]  /*ba00*/  LOP3.LUT R2, R21, 0xd8, R22, 0xfe, !PT ;  /* 0x000000d815027812 */ /* 0x000fe400078efe16 */
[----:B------:R-:W-:Y:S02]  /*ba10*/  FSEL R76, R56, -INF , !P5 ;  /* 0xff800000384c7808 */ /* 0x000fe40006800000 */
[----:B------:R-:W-:Y:S02]  /*ba20*/  FSEL R175, R52, -INF , !P3 ;  /* 0xff80000034af7808 */ /* 0x000fe40005800000 */
[C---:B------:R-:W-:Y:S02]  /*ba30*/  ISETP.GE.AND P5, PT, R2.reuse, R6, PT ;  /* 0x000000060200720c */ /* 0x040fe40003fa6270 */
[----:B------:R-:W-:Y:S01]  /*ba40*/  ISETP.GE.AND P3, PT, R2, R5, PT ;  /* 0x000000050200720c */ /* 0x000fe20003f66270 */
[----:B------:R-:W-:Y:S01]  /*ba50*/  FMUL.FTZ R2, R26, UR10 ;  /* 0x0000000a1a027c20 */ /* 0x000fe20008410000 */
[----:B------:R-:W-:Y:S01]  /*ba60*/  FSEL R72, R28, -INF , !P5 ;  /* 0xff8000001c487808 */ /* 0x000fe20006800000 */
[----:B-1----:R-:W-:-:S02]  /*ba70*/  FMUL.FTZ R4, R24, UR10 ;  /* 0x0000000a18047c20 */ /* 0x002fc40008410000 */
[----:B------:R1:W2:Y:S01]  /*ba80*/  MUFU.TANH R9, R2 ;  /* 0x0000000200097308 */ /* 0x0002a20000002400 */
[----:B------:R-:W-:Y:S02]  /*ba90*/  FSEL R179, R23, -INF , !P3 ;  /* 0xff80000017b37808 */ /* 0x000fe40005800000 */
[----:B------:R-:W-:Y:S02]  /*baa0*/  ISETP.GE.AND P4, PT, R0, R6, PT ;  /* 0x000000060000720c */ /* 0x000fe40003f86270 */
[----:B------:R-:W-:-:S03]  /*bab0*/  LOP3.LUT R0, R21, R22, RZ, 0xfc, !PT ;  /* 0x0000001615007212 */ /* 0x000fc600078efcff */
[----:B------:R3:W4:Y:S01]  /*bac0*/  MUFU.TANH R11, R4 ;  /* 0x00000004000b7308 */ /* 0x0007220000002400 */
[----:B-1----:R-:W-:Y:S02]  /*bad0*/  LOP3.LUT R2, R21, 0xe8, R22, 0xfe, !PT ;  /* 0x000000e815027812 */ /* 0x002fe400078efe16 */
[----:B--2---:R-:W-:Y:S02]  /*bae0*/  FSEL R185, R9, -INF , !P2 ;  /* 0xff80000009b97808 */ /* 0x004fe40005000000 */
[C---:B------:R-:W-:Y:S02]  /*baf0*/  ISETP.GE.AND P5, PT, R2.reuse, R6, PT ;  /* 0x000000060200720c */ /* 0x040fe40003fa6270 */
[----:B------:R-:W-:Y:S01]  /*bb00*/  ISETP.GE.AND P3, PT, R2, R5, PT ;  /* 0x000000050200720c */ /* 0x000fe20003f66270 */
[----:B------:R-:W-:Y:S01]  /*bb10*/  FMUL.FTZ R2, R14, UR10 ;  /* 0x0000000a0e027c20 */ /* 0x000fe20008410000 */
[----:B---3--:R-:W-:Y:S01]  /*bb20*/  FMUL.FTZ R4, R12, UR10 ;  /* 0x0000000a0c047c20 */ /* 0x008fe20008410000 */
[----:B------:R-:W-:Y:S01]  /*bb30*/  FSEL R70, R7, -INF , !P5 ;  /* 0xff80000007467808 */ /* 0x000fe20006800000 */
[----:B------:R-:W-:Y:S01]  /*bb40*/  FMUL.FTZ R7, R89, UR10 ;  /* 0x0000000a59077c20 */ /* 0x000fe20008410000 */
[----:B------:R1:W-:Y:S01]  /*bb50*/  MUFU.TANH R8, R2 ;  /* 0x0000000200087308 */ /* 0x0003e20000002400 */
[----:B------:R-:W-:-:S02]  /*bb60*/  FSEL R184, R16, -INF , !P3 ;  /* 0xff80000010b87808 */ /* 0x000fc40005800000 */
[----:B----4-:R-:W-:-:S05]  /*bb70*/  FSEL R163, R11, -INF , !P4 ;  /* 0xff8000000ba37808 */ /* 0x010fca0006000000 */
[----:B------:R2:W3:Y:S08]  /*bb80*/  MUFU.TANH R10, R4 ;  /* 0x00000004000a7308 */ /* 0x0004f00000002400 */
[----:B------:R4:W-:Y:S01]  /*bb90*/  MUFU.TANH R16, R7 ;  /* 0x0000000700107308 */ /* 0x0009e20000002400 */
[----:B-1----:R-:W-:-:S05]  /*bba0*/  VIADD R2, R0, 0x1 ;  /* 0x0000000100027836 */ /* 0x002fca0000000000 */
[CC--:B------:R-:W-:Y:S02]  /*bbb0*/  ISETP.GE.AND P4, PT, R2.reuse, R6.reuse, PT ;  /* 0x000000060200720c */ /* 0x0c0fe40003f86270 */
[-C--:B------:R-:W-:Y:S01]  /*bbc0*/  ISETP.GE.AND P2, PT, R2, R5.reuse, PT ;  /* 0x000000050200720c */ /* 0x080fe20003f46270 */
[----:B------:R-:W-:Y:S01]  /*bbd0*/  VIADD R2, R0, 0x11 ;  /* 0x0000001100027836 */ /* 0x000fe20000000000 */
[----:B--2---:R-:W-:Y:S02]  /*bbe0*/  LOP3.LUT R4, R21, 0xf8, R22, 0xfe, !PT ;  /* 0x000000f815047812 */ /* 0x004fe400078efe16 */
[----:B------:R-:W-:Y:S02]  /*bbf0*/  FSEL R40, R211, -INF , !P4 ;  /* 0xff800000d3287808 */ /* 0x000fe40006000000 */
[C---:B------:R-:W-:Y:S02]  /*bc00*/  ISETP.GE.AND P5, PT, R4.reuse, R6, PT ;  /* 0x000000060400720c */ /* 0x040fe40003fa6270 */
[----:B------:R-:W-:Y:S01]  /*bc10*/  ISETP.GE.AND P3, PT, R4, R5, PT ;  /* 0x000000050400720c */ /* 0x000fe20003f66270 */
[----:B------:R-:W-:Y:S01]  /*bc20*/  VIADD R4, R0, 0x9 ;  /* 0x0000000900047836 */ /* 0x000fe20000000000 */
[----:B---3--:R-:W-:Y:S01]  /*bc30*/  FSEL R182, R10, -INF , !P5 ;  /* 0xff8000000ab67808 */ /* 0x008fe20006800000 */
[----:B----4-:R-:W-:Y:S01]  /*bc40*/  FMUL.FTZ R7, R91, UR10 ;  /* 0x0000000a5b077c20 */ /* 0x010fe20008410000 */
[----:B------:R-:W-:-:S02]  /*bc50*/  FSEL R186, R8, -INF , !P3 ;  /* 0xff80000008ba7808 */ /* 0x000fc40005800000 */
[CC--:B------:R-:W-:Y:S01]  /*bc60*/  ISETP.GE.AND P5, PT, R4.reuse, R6.reuse, PT ;  /* 0x000000060400720c */ /* 0x0c0fe20003fa6270 */
[----:B------:R1:W-:Y:S01]  /*bc70*/  MUFU.TANH R30, R7 ;  /* 0x00000007001e7308 */ /* 0x0003e20000002400 */
[-C--:B------:R-:W-:Y:S01]  /*bc80*/  ISETP.GE.AND P3, PT, R4, R5.reuse, PT ;  /* 0x000000050400720c */ /* 0x080fe20003f66270 */
[----:B------:R-:W-:Y:S01]  /*bc90*/  FMUL.FTZ R4, R81, UR10 ;  /* 0x0000000a51047c20 */ /* 0x000fe20008410000 */
[----:B------:R-:W-:Y:S02]  /*bca0*/  FSEL R66, R210, -INF , !P2 ;  /* 0xff800000d2427808 */ /* 0x000fe40005000000 */
[C---:B------:R-:W-:Y:S02]  /*bcb0*/  ISETP.GE.AND P4, PT, R2.reuse, R6, PT ;  /* 0x000000060200720c */ /* 0x040fe40003f86270 */
[----:B------:R-:W-:Y:S01]  /*bcc0*/  ISETP.GE.AND P2, PT, R2, R5, PT ;  /* 0x000000050200720c */ /* 0x000fe20003f46270 */
[----:B------:R-:W-:Y:S01]  /*bcd0*/  VIADD R2, R0, 0x19 ;  /* 0x0000001900027836 */ /* 0x000fe20000000000 */
[----:B------:R2:W-:Y:S01]  /*bce0*/  MUFU.TANH R29, R4 ;  /* 0x00000004001d7308 */ /* 0x0005e20000002400 */
[----:B------:R-:W-:-:S02]  /*bcf0*/  FSEL R36, R209, -INF , !P5 ;  /* 0xff800000d1247808 */ /* 0x000fc40006800000 */
[----:B------:R-:W-:Y:S02]  /*bd00*/  FSEL R64, R208, -INF , !P3 ;  /* 0xff800000d0407808 */ /* 0x000fe40005800000 */
[C---:B------:R-:W-:Y:S02]  /*bd10*/  ISETP.GE.AND P5, PT, R2.reuse, R6, PT ;  /* 0x000000060200720c */ /* 0x040fe40003fa6270 */
[----:B------:R-:W-:Y:S01]  /*bd20*/  ISETP.GE.AND P3, PT, R2, R5, PT ;  /* 0x000000050200720c */ /* 0x000fe20003f66270 */
[----:B-1----:R-:W-:Y:S01]  /*bd30*/  FMUL.FTZ R7, R83, UR10 ;  /* 0x0000000a53077c20 */ /* 0x002fe20008410000 */
[----:B------:R-:W-:Y:S01]  /*bd40*/  VIADD R2, R0, 0x29 ;  /* 0x0000002900027836 */ /* 0x000fe20000000000 */
[----:B------:R-:W-:Y:S02]  /*bd50*/  FSEL R35, R207, -INF , !P4 ;  /* 0xff800000cf237808 */ /* 0x000fe40006000000 */
[----:B------:R1:W3:Y:S01]  /*bd60*/  MUFU.TANH R14, R7 ;  /* 0x00000007000e7308 */ /* 0x0002e20000002400 */
[----:B------:R-:W-:-:S02]  /*bd70*/  FSEL R62, R206, -INF , !P2 ;  /* 0xff800000ce3e7808 */ /* 0x000fc40005000000 */
[----:B------:R-:W-:Y:S01]  /*bd80*/  FSEL R34, R205, -INF , !P5 ;  /* 0xff800000cd227808 */ /* 0x000fe20006800000 */
[----:B--2---:R-:W-:Y:S01]  /*bd90*/  VIADD R4, R0, 0x21 ;  /* 0x0000002100047836 */ /* 0x004fe20000000000 */
[----:B------:R-:W-:Y:S02]  /*bda0*/  FSEL R60, R204, -INF , !P3 ;  /* 0xff800000cc3c7808 */ /* 0x000fe40005800000 */
[-C--:B------:R-:W-:Y:S02]  /*bdb0*/  ISETP.GE.AND P5, PT, R2, R6.reuse, PT ;  /* 0x000000060200720c */ /* 0x080fe40003fa6270 */
[C---:B------:R-:W-:Y:S02]  /*bdc0*/  ISETP.GE.AND P4, PT, R4.reuse, R6, PT ;  /* 0x000000060400720c */ /* 0x040fe40003f86270 */
[-C--:B------:R-:W-:Y:S01]  /*bdd0*/  ISETP.GE.AND P2, PT, R4, R5.reuse, PT ;  /* 0x000000050400720c */ /* 0x080fe20003f46270 */
[----:B------:R-:W-:Y:S01]  /*bde0*/  VIADD R4, R0, 0x31 ;  /* 0x0000003100047836 */ /* 0x000fe20000000000 */
[----:B------:R-:W-:Y:S01]  /*bdf0*/  ISETP.GE.AND P3, PT, R2, R5, PT ;  /* 0x000000050200720c */ /* 0x000fe20003f66270 */
[----:B------:R-:W-:Y:S01]  /*be00*/  VIADD R2, R0, 0x39 ;  /* 0x0000003900027836 */ /* 0x000fe20000000000 */
[----:B------:R-:W-:Y:S01]  /*be10*/  FSEL R33, R203, -INF , !P4 ;  /* 0xff800000cb217808 */ /* 0x000fe20006000000 */
[----:B-1----:R-:W-:Y:S01]  /*be20*/  FMUL.FTZ R7, R73, UR10 ;  /* 0x0000000a49077c20 */ /* 0x002fe20008410000 */
[----:B------:R-:W-:-:S02]  /*be30*/  FSEL R58, R202, -INF , !P2 ;  /* 0xff800000ca3a7808 */ /* 0x000fc40005000000 */
[CC--:B------:R-:W-:Y:S01]  /*be40*/  ISETP.GE.AND P4, PT, R4.reuse, R6.reuse, PT ;  /* 0x000000060400720c */ /* 0x0c0fe20003f86270 */
[----:B------:R1:W-:Y:S01]  /*be50*/  MUFU.TANH R28, R7 ;  /* 0x00000007001c7308 */ /* 0x0003e20000002400 */
[-C--:B------:R-:W-:Y:S01]  /*be60*/  ISETP.GE.AND P2, PT, R4, R5.reuse, PT ;  /* 0x000000050400720c */ /* 0x080fe20003f46270 */
[----:B------:R-:W-:Y:S01]  /*be70*/  FMUL.FTZ R4, R65, UR10 ;  /* 0x0000000a41047c20 */ /* 0x000fe20008410000 */
[----:B------:R-:W-:Y:S02]  /*be80*/  FSEL R32, R201, -INF , !P5 ;  /* 0xff800000c9207808 */ /* 0x000fe40006800000 */
[----:B------:R-:W-:Y:S02]  /*be90*/  FSEL R56, R200, -INF , !P3 ;  /* 0xff800000c8387808 */ /* 0x000fe40005800000 */
[C---:B------:R-:W-:Y:S01]  /*bea0*/  ISETP.GE.AND P5, PT, R2.reuse, R6, PT ;  /* 0x000000060200720c */ /* 0x040fe20003fa6270 */
[----:B------:R2:W-:Y:S01]  /*beb0*/  MUFU.TANH R26, R4 ;  /* 0x00000004001a7308 */ /* 0x0005e20000002400 */
[----:B------:R-:W-:Y:S01]  /*bec0*/  ISETP.GE.AND P3, PT, R2, R5, PT ;  /* 0x000000050200720c */ /* 0x000fe20003f66270 */
[----:B------:R-:W-:Y:S01]  /*bed0*/  VIADD R2, R0, 0x41 ;  /* 0x0000004100027836 */ /* 0x000fe20000000000 */
[----:B------:R-:W-:-:S02]  /*bee0*/  FSEL R31, R199, -INF , !P4 ;  /* 0xff800000c71f7808 */ /* 0x000fc40006000000 */
[----:B------:R-:W-:Y:S02]  /*bef0*/  FSEL R65, R198, -INF , !P2 ;  /* 0xff800000c6417808 */ /* 0x000fe40005000000 */
[CC--:B------:R-:W-:Y:S01]  /*bf00*/  ISETP.GE.AND P4, PT, R2.reuse, R6.reuse, PT ;  /* 0x000000060200720c */ /* 0x0c0fe20003f86270 */
[----:B-1----:R-:W-:Y:S01]  /*bf10*/  FMUL.FTZ R7, R75, UR10 ;  /* 0x0000000a4b077c20 */ /* 0x002fe20008410000 */
[----:B------:R-:W-:Y:S01]  /*bf20*/  ISETP.GE.AND P2, PT, R2, R5, PT ;  /* 0x000000050200720c */ /* 0x000fe20003f46270 */
[----:B------:R-:W-:Y:S01]  /*bf30*/  VIADD R2, R0, 0x51 ;  /* 0x0000005100027836 */ /* 0x000fe20000000000 */
[----:B------:R-:W-:Y:S01]  /*bf40*/  FSEL R38, R197, -INF , !P5 ;  /* 0xff800000c5267808 */ /* 0x000fe20006800000 */
[----:B------:R1:W4:Y:S01]  /*bf50*/  MUFU.TANH R12, R7 ;  /* 0x00000007000c7308 */ /* 0x0003220000002400 */
[----:B------:R-:W-:Y:S02]  /*bf60*/  FSEL R42, R195, -INF , !P4 ;  /* 0xff800000c32a7808 */ /* 0x000fe40006000000 */
[----:B------:R-:W-:Y:S01]  /*bf70*/  ISETP.GE.AND P4, PT, R2, R6, PT ;  /* 0x000000060200720c */ /* 0x000fe20003f86270 */
[----:B--2---:R-:W-:-:S03]  /*bf80*/  VIADD R4, R0, 0x49 ;  /* 0x0000004900047836 */ /* 0x004fc60000000000 */
[----:B------:R-:W-:Y:S02]  /*bf90*/  FSEL R46, R191, -INF , !P4 ;  /* 0xff800000bf2e7808 */ /* 0x000fe40006000000 */
[----:B------:R-:W-:-:S04]  /*bfa0*/  ISETP.GE.AND P5, PT, R4, R6, PT ;  /* 0x000000060400720c */ /* 0x000fc80003fa6270 */
[----:B------:R-:W-:Y:S01]  /*bfb0*/  FSEL R44, R193, -INF , !P5 ;  /* 0xff800000c12c7808 */ /* 0x000fe20006800000 */
[----:B-1----:R-:W-:Y:S01]  /*bfc0*/  FMUL.FTZ R7, R67, UR10 ;  /* 0x0000000a43077c20 */ /* 0x002fe20008410000 */
[----:B------:R-:W-:Y:S02]  /*bfd0*/  FSEL R67, R194, -INF , !P2 ;  /* 0xff800000c2437808 */ /* 0x000fe40005000000 */
[----:B------:R-:W-:Y:S01]  /*bfe0*/  ISETP.GE.AND P2, PT, R2, R5, PT ;  /* 0x000000050200720c */ /* 0x000fe20003f46270 */
[----:B------:R1:W2:Y:S01]  /*bff0*/  MUFU.TANH R24, R7 ;  /* 0x0000000700187308 */ /* 0x0002a20000002400 */
[----:B------:R-:W-:Y:S02]  /*c000*/  VIADD R2, R0, 0x61 ;  /* 0x0000006100027836 */ /* 0x000fe40000000000 */
[----:B------:R-:W-:-:S03]  /*c010*/  FSEL R73, R190, -INF , !P2 ;  /* 0xff800000be497808 */ /* 0x000fc60005000000 */
[CC--:B------:R-:W-:Y:S02]  /*c020*/  ISETP.GE.AND P4, PT, R2.reuse, R6.reuse, PT ;  /* 0x000000060200720c */ /* 0x0c0fe40003f86270 */
[-C--:B------:R-:W-:Y:S01]  /*c030*/  ISETP.GE.AND P2, PT, R2, R5.reuse, PT ;  /* 0x000000050200720c */ /* 0x080fe20003f46270 */
[----:B------:R-:W-:Y:S01]  /*c040*/  VIADD R2, R0, 0x69 ;  /* 0x0000006900027836 */ /* 0x000fe20000000000 */
[----:B------:R-:W-:Y:S02]  /*c050*/  FSEL R50, R187, -INF , !P4 ;  /* 0xff800000bb327808 */ /* 0x000fe40006000000 */
[----:B------:R-:W-:Y:S01]  /*c060*/  FSEL R81, R178, -INF , !P2 ;  /* 0xff800000b2517808 */ /* 0x000fe20005000000 */
[----:B-1----:R-:W-:Y:S01]  /*c070*/  FMUL.FTZ R7, R61, UR10 ;  /* 0x0000000a3d077c20 */ /* 0x002fe20008410000 */
[----:B------:R-:W-:Y:S02]  /*c080*/  FSEL R61, R196, -INF , !P3 ;  /* 0xff800000c43d7808 */ /* 0x000fe40005800000 */
[----:B------:R-:W-:Y:S01]  /*c090*/  ISETP.GE.AND P3, PT, R4, R5, PT ;  /* 0x000000050400720c */ /* 0x000fe20003f66270 */
[----:B------:R-:W-:Y:S01]  /*c0a0*/  VIADD R4, R0, 0x59 ;  /* 0x0000005900047836 */ /* 0x000fe20000000000 */
[----:B------:R1:W-:Y:S04]  /*c0b0*/  MUFU.TANH R11, R7 ;  /* 0x00000007000b7308 */ /* 0x0003e80000002400 */
[----:B------:R-:W-:-:S04]  /*c0c0*/  ISETP.GE.AND P5, PT, R4, R6, PT ;  /* 0x000000060400720c */ /* 0x000fc80003fa6270 */
[----:B------:R-:W-:Y:S02]  /*c0d0*/  FSEL R48, R189, -INF , !P5 ;  /* 0xff800000bd307808 */ /* 0x000fe40006800000 */
[----:B------:R-:W-:-:S04]  /*c0e0*/  ISETP.GE.AND P5, PT, R2, R6, PT ;  /* 0x000000060200720c */ /* 0x000fc80003fa6270 */
[----:B------:R-:W-:Y:S01]  /*c0f0*/  FSEL R52, R176, -INF , !P5 ;  /* 0xff800000b0347808 */ /* 0x000fe20006800000 */
[----:B-1----:R-:W-:Y:S01]  /*c100*/  FMUL.FTZ R7, R63, UR10 ;  /* 0x0000000a3f077c20 */ /* 0x002fe20008410000 */
[----:B------:R-:W-:Y:S02]  /*c110*/  FSEL R63, R192, -INF , !P3 ;  /* 0xff800000c03f7808 */ /* 0x000fe40005800000 */
[-C--:B------:R-:W-:Y:S01]  /*c120*/  ISETP.GE.AND P3, PT, R4, R5.reuse, PT ;  /* 0x000000050400720c */ /* 0x080fe20003f66270 */
[----:B------:R-:W-:Y:S01]  /*c130*/  FMUL.FTZ R4, R57, UR10 ;  /* 0x0000000a39047c20 */ /* 0x000fe20008410000 */
[----:B------:R1:W5:Y:S02]  /*c140*/  MUFU.TANH R23, R7 ;  /* 0x0000000700177308 */ /* 0x0003640000002400 */
[----:B------:R-:W-:Y:S02]  /*c150*/  FSEL R75, R188, -INF , !P3 ;  /* 0xff800000bc4b7808 */ /* 0x000fe40005800000 */
[----:B------:R-:W-:Y:S01]  /*c160*/  ISETP.GE.AND P3, PT, R2, R5, PT ;  /* 0x000000050200720c */ /* 0x000fe20003f66270 */
[----:B------:R-:W-:-:S03]  /*c170*/  VIADD R2, R0, 0x79 ;  /* 0x0000007900027836 */ /* 0x000fc60000000000 */
[----:B------:R3:W-:Y:S01]  /*c180*/  MUFU.TANH R10, R4 ;  /* 0x00000004000a7308 */ /* 0x0007e20000002400 */
[----:B------:R-:W-:Y:S02]  /*c190*/  FSEL R83, R174, -INF , !P3 ;  /* 0xff800000ae537808 */ /* 0x000fe40005800000 */
[CC--:B------:R-:W-:Y:S02]  /*c1a0*/  ISETP.GE.AND P5, PT, R2.reuse, R6.reuse, PT ;  /* 0x000000060200720c */ /* 0x0c0fe40003fa6270 */
[-C--:B------:R-:W-:Y:S01]  /*c1b0*/  ISETP.GE.AND P3, PT, R2, R5.reuse, PT ;  /* 0x000000050200720c */ /* 0x080fe20003f66270 */
[----:B------:R-:W-:Y:S01]  /*c1c0*/  VIADD R2, R0, 0x89 ;  /* 0x0000008900027836 */ /* 0x000fe20000000000 */
[----:B------:R-:W-:Y:S01]  /*c1d0*/  FSEL R54, R169, -INF , !P5 ;  /* 0xff800000a9367808 */ /* 0x000fe20006800000 */
[----:B-1----:R-:W-:Y:S01]  /*c1e0*/  FMUL.FTZ R7, R59, UR10 ;  /* 0x0000000a3b077c20 */ /* 0x002fe20008410000 */
[----:B------:R-:W-:Y:S02]  /*c1f0*/  FSEL R91, R161, -INF , !P3 ;  /* 0xff800000a15b7808 */ /* 0x000fe40005800000 */
[C---:B------:R-:W-:Y:S01]  /*c200*/  ISETP.GE.AND P5, PT, R2.reuse, R6, PT ;  /* 0x000000060200720c */ /* 0x040fe20003fa6270 */
[----:B------:R1:W-:Y:S01]  /*c210*/  MUFU.TANH R22, R7 ;  /* 0x0000000700167308 */ /* 0x0003e20000002400 */
[----:B------:R-:W-:Y:S01]  /*c220*/  ISETP.GE.AND P3, PT, R2, R5, PT ;  /* 0x000000050200720c */ /* 0x000fe20003f66270 */
[----:B------:R-:W-:-:S02]  /*c230*/  VIADD R2, R0, 0x91 ;  /* 0x0000009100027836 */ /* 0x000fc40000000000 */
[----:B---3--:R-:W-:Y:S01]  /*c240*/  VIADD R4, R0, 0x71 ;  /* 0x0000007100047836 */ /* 0x008fe20000000000 */
[----:B------:R-:W-:-:S04]  /*c250*/  FSEL R109, R153, -INF , !P3 ;  /* 0xff800000996d7808 */ /* 0x000fc80005800000 */
[C---:B------:R-:W-:Y:S02]  /*c260*/  ISETP.GE.AND P4, PT, R4.reuse, R6, PT ;  /* 0x000000060400720c */ /* 0x040fe40003f86270 */
[----:B------:R-:W-:Y:S01]  /*c270*/  ISETP.GE.AND P2, PT, R4, R5, PT ;  /* 0x000000050400720c */ /* 0x000fe20003f46270 */
[----:B------:R-:W-:-:S03]  /*c280*/  VIADD R4, R0, 0x81 ;  /* 0x0000008100047836 */ /* 0x000fc60000000000 */
[----:B------:R-:W-:Y:S01]  /*c290*/  FSEL R89, R171, -INF , !P2 ;  /* 0xff800000ab597808 */ /* 0x000fe20005000000 */
[----:B-1----:R-:W-:Y:S01]  /*c2a0*/  FMUL.FTZ R7, R53, UR10 ;  /* 0x0000000a35077c20 */ /* 0x002fe20008410000 */
[----:B------:R-:W-:Y:S02]  /*c2b0*/  FSEL R53, R173, -INF , !P4 ;  /* 0xff800000ad357808 */ /* 0x000fe40006000000 */
[C---:B------:R-:W-:Y:S01]  /*c2c0*/  ISETP.GE.AND P4, PT, R4.reuse, R6, PT ;  /* 0x000000060400720c */ /* 0x040fe20003f86270 */
[----:B------:R1:W-:Y:S01]  /*c2d0*/  MUFU.TANH R19, R7 ;  /* 0x0000000700137308 */ /* 0x0003e20000002400 */
[----:B------:R-:W-:Y:S01]  /*c2e0*/  ISETP.GE.AND P2, PT, R4, R5, PT ;  /* 0x000000050400720c */ /* 0x000fe20003f46270 */
[----:B------:R-:W-:Y:S01]  /*c2f0*/  FMUL.FTZ R4, R49, UR10 ;  /* 0x0000000a31047c20 */ /* 0x000fe20008410000 */
[----:B------:R-:W-:Y:S02]  /*c300*/  FSEL R49, R159, -INF , !P4 ;  /* 0xff8000009f317808 */ /* 0x000fe40006000000 */
[----:B------:R-:W-:-:S02]  /*c310*/  FSEL R108, R158, -INF , !P2 ;  /* 0xff8000009e6c7808 */ /* 0x000fc40005000000 */
[C---:B------:R-:W-:Y:S01]  /*c320*/  ISETP.GE.AND P4, PT, R2.reuse, R6, PT ;  /* 0x000000060200720c */ /* 0x040fe20003f86270 */
[----:B------:R3:W-:Y:S01]  /*c330*/  MUFU.TANH R18, R4 ;  /* 0x0000000400127308 */ /* 0x0007e20000002400 */
[----:B------:R-:W-:Y:S01]  /*c340*/  ISETP.GE.AND P2, PT, R2, R5, PT ;  /* 0x000000050200720c */ /* 0x000fe20003f46270 */
[----:B------:R-:W-:-:S03]  /*c350*/  VIADD R2, R0, 0xa1 ;  /* 0x000000a100027836 */ /* 0x000fc60000000000 */
[----:B------:R-:W-:Y:S02]  /*c360*/  FSEL R110, R128, -INF , !P2 ;  /* 0xff800000806e7808 */ /* 0x000fe40005000000 */
[----:B------:R-:W-:Y:S01]  /*c370*/  ISETP.GE.AND P2, PT, R2, R5, PT ;  /* 0x000000050200720c */ /* 0x000fe20003f46270 */
[----:B-1----:R-:W-:-:S03]  /*c380*/  FMUL.FTZ R7, R55, UR10 ;  /* 0x0000000a37077c20 */ /* 0x002fc60008410000 */
[----:B------:R-:W-:Y:S01]  /*c390*/  FSEL R112, R14, -INF , !P2 ;  /* 0xff8000000e707808 */ /* 0x000fe20005000000 */
[----:B------:R1:W5:Y:S01]  /*c3a0*/  MUFU.TANH R9, R7 ;  /* 0x0000000700097308 */ /* 0x0003620000002400 */
[----:B---3--:R-:W-:-:S05]  /*c3b0*/  VIADD R4, R0, 0x99 ;  /* 0x0000009900047836 */ /* 0x008fca0000000000 */
[----:B------:R-:W-:-:S04]  /*c3c0*/  ISETP.GE.AND P3, PT, R4, R5, PT ;  /* 0x000000050400720c */ /* 0x000fc80003f66270 */
[----:B------:R-:W-:Y:S01]  /*c3d0*/  FSEL R111, R30, -INF , !P3 ;  /* 0xff8000001e6f7808 */ /* 0x000fe20005800000 */
[----:B-1----:R-:W-:Y:S01]  /*c3e0*/  FMUL.FTZ R7, R51, UR10 ;  /* 0x0000000a33077c20 */ /* 0x002fe20008410000 */
[----:B------:R-:W-:Y:S02]  /*c3f0*/  FSEL R51, R156, -INF , !P5 ;  /* 0xff8000009c337808 */ /* 0x000fe40006800000 */
[----:B------:R-:W-:Y:S01]  /*c400*/  ISETP.GE.AND P5, PT, R4, R6, PT ;  /* 0x000000060400720c */ /* 0x000fe20003fa6270 */
[----:B------:R1:W3:Y:S01]  /*c410*/  MUFU.TANH R8, R7 ;  /* 0x0000000700087308 */ /* 0x0002e20000002400 */
[----:B------:R-:W-:-:S05]  /*c420*/  VIADD R4, R0, 0xa9 ;  /* 0x000000a900047836 */ /* 0x000fca0000000000 */
[----:B------:R-:W-:-:S04]  /*c430*/  ISETP.GE.AND P3, PT, R4, R5, PT ;  /* 0x000000050400720c */ /* 0x000fc80003f66270 */
[----:B----4-:R-:W-:Y:S01]  /*c440*/  FSEL R128, R12, -INF , !P3 ;  /* 0xff8000000c807808 */ /* 0x010fe20005800000 */
[----:B-1----:R-:W-:Y:S01]  /*c450*/  FMUL.FTZ R7, R45, UR10 ;  /* 0x0000000a2d077c20 */ /* 0x002fe20008410000 */
[----:B------:R-:W-:Y:S02]  /*c460*/  FSEL R45, R132, -INF , !P4 ;  /* 0xff800000842d7808 */ /* 0x000fe40006000000 */
[----:B------:R-:W-:Y:S01]  /*c470*/  ISETP.GE.AND P4, PT, R2, R6, PT ;  /* 0x000000060200720c */ /* 0x000fe20003f86270 */
[----:B------:R1:W4:Y:S01]  /*c480*/  MUFU.TANH R17, R7 ;  /* 0x0000000700117308 */ /* 0x0003220000002400 */
[----:B------:R-:W-:Y:S02]  /*c490*/  VIADD R2, R0, 0xb1 ;  /* 0x000000b100027836 */ /* 0x000fe40000000000 */
[----:B------:R-:W-:-:S03]  /*c4a0*/  FSEL R55, R29, -INF , !P4 ;  /* 0xff8000001d377808 */ /* 0x000fc60006000000 */
[C---:B------:R-:W-:Y:S02]  /*c4b0*/  ISETP.GE.AND P4, PT, R2.reuse, R6, PT ;  /* 0x000000060200720c */ /* 0x040fe40003f86270 */
[----:B------:R-:W-:Y:S01]  /*c4c0*/  ISETP.GE.AND P2, PT, R2, R5, PT ;  /* 0x000000050200720c */ /* 0x000fe20003f46270 */
[----:B------:R-:W-:-:S03]  /*c4d0*/  VIADD R2, R0, 0xb9 ;  /* 0x000000b900027836 */ /* 0x000fc60000000000 */
[----:B--2---:R-:W-:Y:S02]  /*c4e0*/  FSEL R132, R24, -INF , !P2 ;  /* 0xff80000018847808 */ /* 0x004fe40005000000 */
[----:B------:R-:W-:Y:S01]  /*c4f0*/  ISETP.GE.AND P3, PT, R2, R5, PT ;  /* 0x000000050200720c */ /* 0x000fe20003f66270 */
[----:B-1----:R-:W-:Y:S01]  /*c500*/  FMUL.FTZ R7, R47, UR10 ;  /* 0x0000000a2f077c20 */ /* 0x002fe20008410000 */
[----:B------:R-:W-:Y:S02]  /*c510*/  FSEL R47, R16, -INF , !P5 ;  /* 0xff800000102f7808 */ /* 0x000fe40006800000 */
[----:B------:R-:W-:Y:S01]  /*c520*/  ISETP.GE.AND P5, PT, R4, R6, PT ;  /* 0x000000060400720c */ /* 0x000fe20003fa6270 */
[----:B------:R-:W-:Y:S01]  /*c530*/  FMUL.FTZ R4, R41, UR10 ;  /* 0x0000000a29047c20 */ /* 0x000fe20008410000 */
[----:B------:R1:W2:Y:S01]  /*c540*/  MUFU.TANH R16, R7 ;  /* 0x0000000700107308 */ /* 0x0002a20000002400 */
[----:B------:R-:W-:Y:S02]  /*c550*/  FSEL R41, R26, -INF , !P4 ;  /* 0xff8000001a297808 */ /* 0x000fe40006000000 */
[----:B------:R-:W-:-:S02]  /*c560*/  FSEL R30, R28, -INF , !P5 ;  /* 0xff8000001c1e7808 */ /* 0x000fc40006800000 */
[----:B------:R-:W-:Y:S01]  /*c570*/  ISETP.GE.AND P5, PT, R2, R6, PT ;  /* 0x000000060200720c */ /* 0x000fe20003fa6270 */
[----:B------:R-:W-:Y:S01]  /*c580*/  VIADD R2, R0, 0xc9 ;  /* 0x000000c900027836 */ /* 0x000fe20000000000 */
[----:B-----5:R-:W-:Y:S01]  /*c590*/  FSEL R153, R23, -INF , !P3 ;  /* 0xff80000017997808 */ /* 0x020fe20005800000 */
[----:B------:R5:W-:Y:S03]  /*c5a0*/  MUFU.TANH R14, R4 ;  /* 0x00000004000e7308 */ /* 0x000be60000002400 */
[----:B------:R-:W-:-:S04]  /*c5b0*/  ISETP.GE.AND P3, PT, R2, R5, PT ;  /* 0x000000050200720c */ /* 0x000fc80003f66270 */
[----:B------:R-:W-:Y:S01]  /*c5c0*/  FSEL R159, R9, -INF , !P3 ;  /* 0xff800000099f7808 */ /* 0x000fe20005800000 */
[----:B-1----:R-:W-:-:S04]  /*c5d0*/  FMUL.FTZ R7, R43, UR10 ;  /* 0x0000000a2b077c20 */ /* 0x002fc80008410000 */
[----:B------:R1:W-:Y:S01]  /*c5e0*/  MUFU.TANH R12, R7 ;  /* 0x00000007000c7308 */ /* 0x0003e20000002400 */
[----:B-----5:R-:W-:-:S05]  /*c5f0*/  VIADD R4, R0, 0xc1 ;  /* 0x000000c100047836 */ /* 0x020fca0000000000 */
[CC--:B------:R-:W-:Y:S02]  /*c600*/  ISETP.GE.AND P4, PT, R4.reuse, R6.reuse, PT ;  /* 0x000000060400720c */ /* 0x0c0fe40003f86270 */
[-C--:B------:R-:W-:Y:S01]  /*c610*/  ISETP.GE.AND P2, PT, R4, R5.reuse, PT ;  /* 0x000000050400720c */ /* 0x080fe20003f46270 */
[----:B------:R-:W-:Y:S01]  /*c620*/  VIADD R4, R0, 0xd1 ;  /* 0x000000d100047836 */ /* 0x000fe20000000000 */
[----:B------:R-:W-:Y:S02]  /*c630*/  FSEL R29, R10, -INF , !P4 ;  /* 0xff8000000a1d7808 */ /* 0x000fe40006000000 */
[----:B------:R-:W-:Y:S01]  /*c640*/  FSEL R156, R22, -INF , !P2 ;  /* 0xff800000169c7808 */ /* 0x000fe20005000000 */
[----:B-1----:R-:W-:Y:S01]  /*c650*/  FMUL.FTZ R7, R37, UR10 ;  /* 0x0000000a25077c20 */ /* 0x002fe20008410000 */
[----:B------:R-:W-:Y:S02]  /*c660*/  FSEL R37, R11, -INF , !P5 ;  /* 0xff8000000b257808 */ /* 0x000fe40006800000 */
[CC--:B------:R-:W-:Y:S01]  /*c670*/  ISETP.GE.AND P4, PT, R4.reuse, R6.reuse, PT ;  /* 0x000000060400720c */ /* 0x0c0fe20003f86270 */
[----:B------:R1:W5:Y:S01]  /*c680*/  MUFU.TANH R11, R7 ;  /* 0x00000007000b7308 */ /* 0x0003620000002400 */
[----:B------:R-:W-:Y:S01]  /*c690*/  ISETP.GE.AND P2, PT, R4, R5, PT ;  /* 0x000000050400720c */ /* 0x000fe20003f46270 */
[----:B------:R-:W-:Y:S01]  /*c6a0*/  FMUL.FTZ R4, R25, UR10 ;  /* 0x0000000a19047c20 */ /* 0x000fe20008410000 */
[----:B------:R-:W-:Y:S01]  /*c6b0*/  ISETP.GE.AND P5, PT, R2, R6, PT ;  /* 0x000000060200720c */ /* 0x000fe20003fa6270 */
[----:B------:R-:W-:Y:S01]  /*c6c0*/  VIADD R2, R0, 0xd9 ;  /* 0x000000d900027836 */ /* 0x000fe20000000000 */
[----:B------:R-:W-:-:S02]  /*c6d0*/  FSEL R26, R18, -INF , !P4 ;  /* 0xff800000121a7808 */ /* 0x000fc40006000000 */
[----:B---3--:R-:W-:Y:S01]  /*c6e0*/  FSEL R161, R8, -INF , !P2 ;  /* 0xff80000008a17808 */ /* 0x008fe20005000000 */
[----:B------:R3:W-:Y:S01]  /*c6f0*/  MUFU.TANH R9, R4 ;  /* 0x0000000400097308 */ /* 0x0007e20000002400 */
[----:B------:R-:W-:Y:S02]  /*c700*/  FSEL R28, R19, -INF , !P5 ;  /* 0xff800000131c7808 */ /* 0x000fe40006800000 */
[C---:B------:R-:W-:Y:S02]  /*c710*/  ISETP.GE.AND P5, PT, R2.reuse, R6, PT ;  /* 0x000000060200720c */ /* 0x040fe40003fa6270 */
[----:B------:R-:W-:Y:S01]  /*c720*/  ISETP.GE.AND P3, PT, R2, R5, PT ;  /* 0x000000050200720c */ /* 0x000fe20003f66270 */
[----:B------:R-:W-:Y:S01]  /*c730*/  VIADD R2, R0, 0xe9 ;  /* 0x000000e900027836 */ /* 0x000fe20000000000 */
[----:B----4-:R-:W-:Y:S01]  /*c740*/  FSEL R25, R17, -INF , !P5 ;  /* 0xff80000011197808 */ /* 0x010fe20006800000 */
[----:B-1----:R-:W-:Y:S01]  /*c750*/  FMUL.FTZ R7, R39, UR10 ;  /* 0x0000000a27077c20 */ /* 0x002fe20008410000 */
[----:B--2---:R-:W-:-:S02]  /*c760*/  FSEL R169, R16, -INF , !P3 ;  /* 0xff80000010a97808 */ /* 0x004fc40005800000 */
[CC--:B------:R-:W-:Y:S01]  /*c770*/  ISETP.GE.AND P5, PT, R2.reuse, R6.reuse, PT ;  /* 0x000000060200720c */ /* 0x0c0fe20003fa6270 */
[----:B------:R1:W2:Y:S01]  /*c780*/  MUFU.TANH R10, R7 ;  /* 0x00000007000a7308 */ /* 0x0002a20000002400 */
[----:B------:R-:W-:Y:S01]  /*c790*/  ISETP.GE.AND P3, PT, R2, R5, PT ;  /* 0x000000050200720c */ /* 0x000fe20003f66270 */
[C---:B------:R-:W-:Y:S01]  /*c7a0*/  VIADD R2, R0.reuse, 0xf1 ;  /* 0x000000f100027836 */ /* 0x040fe20000000000 */
[----:B-----5:R-:W-:Y:S01]  /*c7b0*/  FSEL R120, R11, -INF , !P5 ;  /* 0xff8000000b787808 */ /* 0x020fe20006800000 */
[C---:B---3--:R-:W-:Y:S01]  /*c7c0*/  VIADD R4, R0.reuse, 0xe1 ;  /* 0x000000e100047836 */ /* 0x048fe20000000000 */
[----:B------:R-:W-:-:S04]  /*c7d0*/  ISETP.GE.AND P5, PT, R0, R6, PT ;  /* 0x000000060000720c */ /* 0x000fc80003fa6270 */
[CC--:B------:R-:W-:Y:S02]  /*c7e0*/  ISETP.GE.AND P4, PT, R4.reuse, R6.reuse, PT ;  /* 0x000000060400720c */ /* 0x0c0fe40003f86270 */
[----:B------:R-:W-:Y:S01]  /*c7f0*/  ISETP.GE.AND P2, PT, R4, R5, PT ;  /* 0x000000050400720c */ /* 0x000fe20003f46270 */
[----:B------:R-:W-:Y:S01]  /*c800*/  FMUL.FTZ R4, R15, UR10 ;  /* 0x0000000a0f047c20 */ /* 0x000fe20008410000 */
[----:B------:R-:W-:Y:S02]  /*c810*/  FSEL R24, R14, -INF , !P4 ;  /* 0xff8000000e187808 */ /* 0x000fe40006000000 */
[----:B------:R-:W-:Y:S01]  /*c820*/  FSEL R171, R12, -INF , !P2 ;  /* 0xff8000000cab7808 */ /* 0x000fe20005000000 */
[----:B-1----:R-:W-:Y:S02]  /*c830*/  FMUL.FTZ R7, R27, UR10 ;  /* 0x0000000a1b077c20 */ /* 0x002fe40008410000 */
[----:B------:R-:W-:Y:S01]  /*c840*/  MUFU.TANH R4, R4 ;  /* 0x0000000400047308 */ /* 0x000fe20000002400 */
[----:B------:R-:W-:-:S02]  /*c850*/  ISETP.GE.AND P4, PT, R2, R6, PT ;  /* 0x000000060200720c */ /* 0x000fc40003f86270 */
[-C--:B------:R-:W-:Y:S01]  /*c860*/  ISETP.GE.AND P2, PT, R2, R5.reuse, PT ;  /* 0x000000050200720c */ /* 0x080fe20003f46270 */
[----:B------:R-:W-:Y:S01]  /*c870*/  VIADD R2, R0, 0xf9 ;  /* 0x000000f900027836 */ /* 0x000fe20000000000 */
[----:B--2---:R-:W-:Y:S02]  /*c880*/  FSEL R174, R10, -INF , !P3 ;  /* 0xff8000000aae7808 */ /* 0x004fe40005800000 */
[----:B------:R-:W-:Y:S01]  /*c890*/  FSEL R158, R9, -INF , !P4 ;  /* 0xff800000099e7808 */ /* 0x000fe20006000000 */
[----:B------:R1:W2:Y:S01]  /*c8a0*/  MUFU.TANH R8, R7 ;  /* 0x0000000700087308 */ /* 0x0002a20000002400 */
[----:B------:R-:W-:Y:S02]  /*c8b0*/  ISETP.GE.AND P3, PT, R0, R5, PT ;  /* 0x000000050000720c */ /* 0x000fe40003f66270 */
[----:B------:R-:W-:Y:S02]  /*c8c0*/  ISETP.GE.AND P4, PT, R2, R6, PT ;  /* 0x000000060200720c */ /* 0x000fe40003f86270 */
[----:B------:R-:W-:-:S02]  /*c8d0*/  FSEL R22, R213, -INF , !P5 ;  /* 0xff800000d5167808 */ /* 0x000fc40006800000 */
[----:B------:R-:W-:Y:S01]  /*c8e0*/  FSEL R23, R212, -INF , !P3 ;  /* 0xff800000d4177808 */ /* 0x000fe20005800000 */
[----:B-1----:R-:W-:Y:S01]  /*c8f0*/  FMUL.FTZ R7, R13, UR10 ;  /* 0x0000000a0d077c20 */ /* 0x002fe20008410000 */
[----:B--2---:R-:W-:Y:S02]  /*c900*/  FSEL R176, R8, -INF , !P2 ;  /* 0xff80000008b07808 */ /* 0x004fe40005000000 */
[----:B------:R-:W-:-:S03]  /*c910*/  ISETP.GE.AND P2, PT, R2, R5, PT ;  /* 0x000000050200720c */ /* 0x000fc60003f46270 */
[----:B------:R-:W1:Y:S01]  /*c920*/  MUFU.TANH R7, R7 ;  /* 0x0000000700077308 */ /* 0x000e620000002400 */
[----:B------:R-:W-:Y:S02]  /*c930*/  FSEL R178, R4, -INF , !P2 ;  /* 0xff80000004b27808 */ /* 0x000fe40005000000 */
[----:B-1----:R-:W-:Y:S01]  /*c940*/  FSEL R173, R7, -INF , !P4 ;  /* 0xff80000007ad7808 */ /* 0x002fe20006000000 */
[----:B------:R-:W-:Y:S06]  /*c950*/  @!P1 BRA `(.L_x_822) ;  /* 0x0000000800849947 */ /* 0x000fec0003800000 */
[----:B------:R-:W-:Y:S01]  /*c960*/  ULDC.64 UR6, c[0x0][0x208] ;  /* 0x0000820000067ab9 */ /* 0x000fe20000000a00 */
[----:B------:R-:W-:Y:S05]  /*c970*/  @!P6 BRA `(.L_x_823) ;  /* 0x0000000000ece947 */ /* 0x000fea0003800000 */
[----:B------:R-:W1:Y:S01]  /*c980*/  LDC R10, c[0x0][0x380] ;  /* 0x0000e000ff0a7b82 */ /* 0x000e620000000800 */
[----:B------:R-:W-:Y:S01]  /*c990*/  VIADD R8, R21, 0xffffff00 ;  /* 0xffffff0015087836 */ /* 0x000fe20000000000 */
[----:B------:R-:W-:Y:S01]  /*c9a0*/  IABS R7, R21 ;  /* 0x0000001500077213 */ /* 0x000fe20000000000 */
[----:B------:R-:W-:-:S03]  /*c9b0*/  ULDC.64 UR4, c[0x0][0x230] ;  /* 0x00008c0000047ab9 */ /* 0x000fc60000000a00 */
[----:B------:R-:W-:Y:S02]  /*c9c0*/  IABS R6, R8 ;  /* 0x0000000800067213 */ /* 0x000fe40000000000 */
[----:B-1----:R-:W-:-:S04]  /*c9d0*/  IABS R9, R10 ;  /* 0x0000000a00097213 */ /* 0x002fc80000000000 */
[----:B------:R-:W1:Y:S08]  /*c9e0*/  I2F.RP R4, R9 ;  /* 0x0000000900047306 */ /* 0x000e700000209400 */
[----:B-1----:R-:W1:Y:S02]  /*c9f0*/  MUFU.RCP R4, R4 ;  /* 0x0000000400047308 */ /* 0x002e640000001000 */
[----:B-1----:R-:W-:-:S06]  /*ca00*/  VIADD R4, R4, 0xffffffe ;  /* 0x0ffffffe04047836 */ /* 0x002fcc0000000000 */
[----:B------:R-:W1:Y:S02]  /*ca10*/  F2I.FTZ.U32.TRUNC.NTZ R5, R4 ;  /* 0x0000000400057305 */ /* 0x000e64000021f000 */
[----:B-1----:R-:W-:Y:S02]  /*ca20*/  IADD3 R0, RZ, -R5, RZ ;  /* 0x80000005ff007210 */ /* 0x002fe40007ffe0ff */
        /* <DEDUP_REMOVED lines=48> */
.L_x_823:
[----:B------:R-:W-:-:S04]  /*cd30*/  LEA R0, -R68, RZ, 0x8 ;  /* 0x000000ff44007211 */ /* 0x000fc800078e41ff */
[----:B------:R-:W-:-:S07]  /*cd40*/  SHF.R.S32.HI R2, RZ, 0x1f, R0 ;  /* 0x0000001fff027819 */ /* 0x000fce0000011400 */
.L_x_824:
[----:B------:R-:W-:Y:S01]  /*cd50*/  @!P0 IADD3 R7, P2, P1, R0, R77, R234 ;  /* 0x0000004d00078210 */ /* 0x000fe2000795e0ea */
[----:B------:R-:W-:Y:S01]  /*cd60*/  @!P0 IMAD.MOV.U32 R4, RZ, RZ, R77 ;  /* 0x000000ffff048224 */ /* 0x000fe200078e004d */
[----:B------:R1:W-:Y:S01]  /*cd70*/  @P0 STS [R168+0x1004], RZ ;  /* 0x001004ffa8000388 */ /* 0x0003e20000000800 */
[----:B------:R-:W-:Y:S01]  /*cd80*/  @!P0 IMAD.MOV.U32 R5, RZ, RZ, R84 ;  /* 0x000000ffff058224 */ /* 0x000fe200078e0054 */
[----:B------:R-:W-:Y:S01]  /*cd90*/  @!P0 IADD3.X R8, R2, R84, R233, P2, P1 ;  /* 0x0000005402088210 */ /* 0x000fe200017e24e9 */
[----:B------:R-:W-:Y:S01]  /*cda0*/  @!P0 IMAD.MOV.U32 R10, RZ, RZ, R77 ;  /* 0x000000ffff0a8224 */ /* 0x000fe200078e004d */
[C---:B------:R-:W-:Y:S01]  /*cdb0*/  @!P0 LEA R14, P1, R7.reuse, UR8, 0x1 ;  /* 0x00000008070e8c11 */ /* 0x040fe2000f8208ff */
[----:B------:R-:W-:Y:S01]  /*cdc0*/  @!P0 IMAD.WIDE.U32 R4, R68, 0x60, R4 ;  /* 0x0000006044048825 */ /* 0x000fe200078e0004 */
[C---:B------:R-:W-:Y:S01]  /*cdd0*/  @!P0 LEA R6, P2, R0.reuse, R180, 0x1 ;  /* 0x000000b400068211 */ /* 0x040fe200078408ff */
[----:B------:R1:W-:Y:S01]  /*cde0*/  @P0 STS.64 [R168+0x1008], RZ ;  /* 0x001008ffa8000388 */ /* 0x0003e20000000a00 */
[----:B------:R-:W-:Y:S01]  /*cdf0*/  @!P0 LEA.HI.X R15, R7, UR9, R8, 0x1, P1 ;  /* 0x00000009070f8c11 */ /* 0x000fe200088f0c08 */
[C---:B------:R-:W-:Y:S01]  /*ce00*/  @!P0 IMAD R8, R69.reuse, 0x60, RZ ;  /* 0x0000006045088824 */ /* 0x040fe200078e02ff */
[C---:B------:R-:W-:Y:S01]  /*ce10*/  @!P0 IADD3 R18, P1, R0.reuse, R4, RZ ;  /* 0x0000000400128210 */ /* 0x040fe20007f3e0ff */
[----:B------:R-:W-:Y:S01]  /*ce20*/  @!P0 IMAD.MOV.U32 R4, RZ, RZ, R77 ;  /* 0x000000ffff048224 */ /* 0x000fe200078e004d */
[----:B------:R-:W-:Y:S01]  /*ce30*/  @!P0 LEA.HI.X R7, R0, R181, R2, 0x1, P2 ;  /* 0x000000b500078211 */ /* 0x000fe200010f0c02 */
[--C-:B------:R-:W-:Y:S01]  /*ce40*/  @!P0 IMAD.MOV.U32 R11, RZ, RZ, R84.reuse ;  /* 0x000000ffff0b8224 */ /* 0x100fe200078e0054 */
[----:B------:R-:W-:Y:S01]  /*ce50*/  @!P0 IADD3.X R21, R2, R8, R5, P1, !PT ;  /* 0x0000000802158210 */ /* 0x000fe20000ffe405 */
[----:B------:R-:W-:Y:S01]  /*ce60*/  @!P0 IMAD.MOV.U32 R5, RZ, RZ, R84 ;  /* 0x000000ffff058224 */ /* 0x000fe200078e0054 */
[CC--:B------:R-:W-:Y:S01]  /*ce70*/  @!P0 LEA R8, P2, R68.reuse, R77.reuse, 0x6 ;  /* 0x0000004d44088211 */ /* 0x0c0fe200078430ff */
[----:B------:R1:W-:Y:S01]  /*ce80*/  @P0 STS [R168+0x1000], RZ ;  /* 0x001000ffa8000388 */ /* 0x0003e20000000800 */
[----:B------:R-:W-:Y:S01]  /*ce90*/  @!P0 LEA R9, P4, R68, R77, 0x7 ;  /* 0x0000004d44098211 */ /* 0x000fe200078838ff */
[----:B------:R-:W-:Y:S01]  /*cea0*/  @!P0 IMAD R13, R69, 0xa0, RZ ;  /* 0x000000a0450d8824 */ /* 0x000fe200078e02ff */
[----:B------:R-:W-:Y:S01]  /*ceb0*/  @!P0 IADD3 R8, P1, R0, R8, RZ ;  /* 0x0000000800088210 */ /* 0x000fe20007f3e0ff */
[----:B------:R-:W-:Y:S01]  /*cec0*/  @!PT LDS RZ, [RZ] ;  /* 0x00000000fffff984 */ /* 0x000fe20000000800 */
[----:B------:R-:W-:Y:S01]  /*ced0*/  @!PT LDS RZ, [RZ] ;  /* 0x00000000fffff984 */ /* 0x000fe20000000800 */
[----:B------:R-:W-:Y:S01]  /*cee0*/  @!PT LDS RZ, [RZ] ;  /* 0x00000000fffff984 */ /* 0x000fe20000000800 */
[----:B------:R2:W-:Y:S01]  /*cef0*/  @!P0 LDGSTS.E.BYPASS.LTC128B.128 [R168+0x1000], desc[UR6][R6.64] ;  /* 0x0100000006a88fae */ /* 0x0005e2000b901d46 */
[----:B------:R-:W-:Y:S01]  /*cf00*/  @!P0 LEA.HI.X R12, R68, R84, R69, 0x6, P2 ;  /* 0x00000054440c8211 */ /* 0x000fe200010f3445 */
[----:B------:R-:W-:Y:S01]  /*cf10*/  BSSY B0, `(.L_x_825) ;  /* 0x0000042000007945 */ /* 0x000fe20003800000 */
[----:B------:R-:W-:Y:S01]  /*cf20*/  @!P0 IADD3 R9, P3, R0, R9, RZ ;  /* 0x0000000900098210 */ /* 0x000fe20007f7e0ff */
[----:B------:R1:W-:Y:S04]  /*cf30*/  @P0 STS.128 [R168+0x1800], RZ ;  /* 0x001800ffa8000388 */ /* 0x0003e80000000c00 */
[----:B------:R-:W-:Y:S01]  /*cf40*/  @!PT LDS RZ, [RZ] ;  /* 0x00000000fffff984 */ /* 0x000fe20000000800 */
[----:B------:R-:W-:Y:S01]  /*cf50*/  @!PT LDS RZ, [RZ] ;  /* 0x00000000fffff984 */ /* 0x000fe20000000800 */
[----:B------:R-:W-:Y:S01]  /*cf60*/  @!PT LDS RZ, [RZ] ;  /* 0x00000000fffff984 */ /* 0x000fe20000000800 */
[----:B------:R1:W-:Y:S04]  /*cf70*/  @!P0 LDGSTS.E.BYPASS.LTC128B.128 [R168+0x1800], desc[UR6][R14.64] ;  /* 0x018000000ea88fae */ /* 0x0003e8000b901d46 */
[----:B------:R1:W-:Y:S01]  /*cf80*/  @P0 STS.128 [R168+0x2000], RZ ;  /* 0x002000ffa8000388 */ /* 0x0003e20000000c00 */
[----:B--2---:R-:W-:-:S04]  /*cf90*/  @!P0 IMAD.WIDE.U32 R6, R68, 0xa0, R4 ;  /* 0x000000a044068825 */ /* 0x004fc800078e0004 */
[----:B------:R-:W-:Y:S01]  /*cfa0*/  @!P0 IMAD.WIDE.U32 R4, R68, 0xc0, R10 ;  /* 0x000000c044048825 */ /* 0x000fe200078e000a */
[----:B------:R-:W-:-:S03]  /*cfb0*/  @!P0 IADD3 R16, P2, R0, R6, RZ ;  /* 0x0000000600108210 */ /* 0x000fc60007f5e0ff */
[----:B------:R-:W-:Y:S01]  /*cfc0*/  @!P0 IMAD.X R10, R2, 0x1, R12, P1 ;  /* 0x00000001020a8824 */ /* 0x000fe200008e060c */
[----:B------:R-:W-:Y:S01]  /*cfd0*/  @!P0 IADD3 R17, P1, R0, R4, RZ ;  /* 0x0000000400118210 */ /* 0x000fe20007f3e0ff */
[----:B------:R-:W-:Y:S01]  /*cfe0*/  @!P0 IMAD R11, R69, 0xc0, RZ ;  /* 0x000000c0450b8824 */ /* 0x000fe200078e02ff */
[----:B------:R-:W-:Y:S02]  /*cff0*/  @!P0 LEA R12, P5, R8, UR8, 0x1 ;  /* 0x00000008080c8c11 */ /* 0x000fe4000f8a08ff */
[----:B------:R-:W-:Y:S02]  /*d000*/  @!P0 LEA.HI.X R4, R68, R84, R69, 0x7, P4 ;  /* 0x0000005444048211 */ /* 0x000fe400020f3c45 */
[----:B------:R-:W-:Y:S02]  /*d010*/  @!P0 IADD3.X R7, R2, R13, R7, P2, !PT ;  /* 0x0000000d02078210 */ /* 0x000fe400017fe407 */
[----:B------:R-:W-:Y:S02]  /*d020*/  @!P0 LEA.HI.X R13, R8, UR9, R10, 0x1, P5 ;  /* 0x00000009080d8c11 */ /* 0x000fe4000a8f0c0a */
[C---:B------:R-:W-:Y:S01]  /*d030*/  @!P0 IADD3.X R19, R2.reuse, R11, R5, P1, !PT ;  /* 0x0000000b02138210 */ /* 0x040fe20000ffe405 */
[----:B------:R-:W-:Y:S01]  /*d040*/  @!P0 IMAD.X R5, R2, 0x1, R4, P3 ;  /* 0x0000000102058824 */ /* 0x000fe200018e0604 */
[----:B------:R-:W-:Y:S01]  /*d050*/  @!P0 LEA R10, P4, R18, UR8, 0x1 ;  /* 0x00000008120a8c11 */ /* 0x000fe2000f8808ff */
[----:B------:R-:W-:Y:S01]  /*d060*/  @!PT LDS RZ, [RZ] ;  /* 0x00000000fffff984 */ /* 0x000fe20000000800 */
[----:B------:R-:W-:Y:S01]  /*d070*/  @!PT LDS RZ, [RZ] ;  /* 0x00000000fffff984 */ /* 0x000fe20000000800 */
[----:B------:R-:W-:Y:S01]  /*d080*/  @!PT LDS RZ, [RZ] ;  /* 0x00000000fffff984 */ /* 0x000fe20000000800 */
[----:B------:R1:W-:Y:S01]  /*d090*/  @!P0 LDGSTS.E.BYPASS.LTC128B.128 [R168+0x2000], desc[UR6][R12.64] ;  /* 0x020000000ca88fae */ /* 0x0003e2000b901d46 */
[----:B------:R-:W-:-:S02]  /*d0a0*/  @!P0 LEA R8, P3, R9, UR8, 0x1 ;  /* 0x0000000809088c11 */ /* 0x000fc4000f8608ff */
[----:B------:R-:W-:Y:S01]  /*d0b0*/  @!P0 LEA R6, P2, R16, UR8, 0x1 ;  /* 0x0000000810068c11 */ /* 0x000fe2000f8408ff */
[----:B------:R1:W-:Y:S01]  /*d0c0*/  @P0 STS.128 [R168+0x2800], RZ ;  /* 0x002800ffa8000388 */ /* 0x0003e20000000c00 */
[----:B------:R-:W-:Y:S02]  /*d0d0*/  @!P0 LEA.HI.X R11, R18, UR9, R21, 0x1, P4 ;  /* 0x00000009120b8c11 */ /* 0x000fe4000a0f0c15 */
[----:B------:R-:W-:Y:S02]  /*d0e0*/  @!P0 LEA R4, P1, R17, UR8, 0x1 ;  /* 0x0000000811048c11 */ /* 0x000fe4000f8208ff */
[----:B------:R-:W-:Y:S01]  /*d0f0*/  @!P0 LEA.HI.X R9, R9, UR9, R5, 0x1, P3 ;  /* 0x0000000909098c11 */ /* 0x000fe200098f0c05 */
[----:B------:R-:W-:Y:S01]  /*d100*/  @!PT LDS RZ, [RZ] ;  /* 0x00000000fffff984 */ /* 0x000fe20000000800 */
[----:B------:R-:W-:Y:S01]  /*d110*/  @!PT LDS RZ, [RZ] ;  /* 0x00000000fffff984 */ /* 0x000fe20000000800 */
[----:B------:R-:W-:Y:S01]  /*d120*/  @!PT LDS RZ, [RZ] ;  /* 0x00000000fffff984 */ /* 0x000fe20000000800 */
[----:B------:R1:W-:Y:S01]  /*d130*/  @!P0 LDGSTS.E.BYPASS.LTC128B.128 [R168+0x2800], desc[UR6][R10.64] ;  /* 0x028000000aa88fae */ /* 0x0003e2000b901d46 */
[----:B------:R-:W-:Y:S02]  /*d140*/  @!P0 LEA.HI.X R7, R16, UR9, R7, 0x1, P2 ;  /* 0x0000000910078c11 */ /* 0x000fe400090f0c07 */
[----:B------:R-:W-:Y:S01]  /*d150*/  @!P0 LEA.HI.X R5, R17, UR9, R19, 0x1, P1 ;  /* 0x0000000911058c11 */ /* 0x000fe200088f0c13 */
        /* <DEDUP_REMOVED lines=17> */
[----:B-1----:R-:W-:Y:S02]  /*d270*/  IMAD.MOV.U32 R4, RZ, RZ, R77 ;  /* 0x000000ffff047224 */ /* 0x002fe400078e004d */
        /* <DEDUP_REMOVED lines=11> */
.L_x_826:
[----:B------:R-:W-:Y:S05]  /*d330*/  BSYNC B0 ;  /* 0x0000000000007941 */ /* 0x000fea0003800000 */
.L_x_825:
[----:B------:R-:W0:Y:S01]  /*d340*/  LDGDEPBAR ;  /* 0x00000000000079af */ /* 0x000e220000000000 */
[----:B------:R-:W-:-:S04]  /*d350*/  LEA R180, P0, R0, R180, 0x1 ;  /* 0x000000b400b47211 */ /* 0x000fc800078008ff */
[----:B------:R-:W-:-:S09]  /*d360*/  LEA.HI.X R181, R0, R181, R2, 0x1, P0 ;  /* 0x000000b500b57211 */ /* 0x000fd200000f0c02 */
.L_x_822:
[----:B------:R-:W-:Y:S01]  /*d370*/  FMNMX.FTZ R0, R20, R22, !PT ;  /* 0x0000001614007209 */ /* 0x000fe20007810000 */
[----:B-1----:R-:W-:Y:S01]  /*d380*/  LDSM.16.MT88.4 R12, [R135+0x5000] ;  /* 0x00500000870c783b */ /* 0x002fe20000004200 */
[----:B--2---:R-:W-:Y:S02]  /*d390*/  FMNMX.FTZ R4, R3, R23, !PT ;  /* 0x0000001703047209 */ /* 0x004fe40007810000 */
[----:B------:R-:W-:Y:S01]  /*d3a0*/  FMNMX.FTZ R0, R40, R0, !PT ;  /* 0x0000000028007209 */ /* 0x000fe20007810000 */
[----:B------:R-:W-:Y:S03]  /*d3b0*/  LDSM.16.MT88.4 R16, [R164+0x5000] ;  /* 0x00500000a410783b */ /* 0x000fe60000004200 */
        /* <DEDUP_REMOVED lines=62> */
[----:B------:R-:W1:Y:S02]  /*d7a0*/  SHFL.BFLY PT, R2, R0, 0x2, 0x1f ;  /* 0x0c401f0000027f89 */ /* 0x000e6400000e0000 */
[----:B-1----:R-:W-:-:S05]  /*d7b0*/  FMNMX.FTZ R0, R0, R2, !PT ;  /* 0x0000000200007209 */ /* 0x002fca0007810000 */
[----:B------:R-:W1:Y:S02]  /*d7c0*/  SHFL.BFLY PT, R2, R0, 0x1, 0x1f ;  /* 0x0c201f0000027f89 */ /* 0x000e6400000e0000 */
[----:B-1----:R-:W-:-:S04]  /*d7d0*/  FMNMX.FTZ R59, R0, R2, !PT ;  /* 0x00000002003b7209 */ /* 0x002fc80007810000 */
[C---:B------:R-:W-:Y:S01]  /*d7e0*/  FSETP.NEU.FTZ.AND P1, PT, R59.reuse, -INF , PT ;  /* 0xff8000003b00780b */ /* 0x040fe20003f3d000 */
[----:B------:R-:W-:-:S05]  /*d7f0*/  FMUL.FTZ R2, R59, UR11 ;  /* 0x0000000b3b027c20 */ /* 0x000fca0008410000 */
[----:B------:R-:W-:-:S05]  /*d800*/  FSEL R2, R2, RZ, P1 ;  /* 0x000000ff02027208 */ /* 0x000fca0000800000 */
[--C-:B------:R-:W-:Y:S01]  /*d810*/  FFMA.FTZ R0, R22, UR11, -R2.reuse ;  /* 0x0000000b16007c23 */ /* 0x100fe20008010802 */
[----:B------:R-:W-:-:S03]  /*d820*/  FFMA.FTZ R5, R76, UR11, -R2 ;  /* 0x0000000b4c057c23 */ /* 0x000fc60008010802 */
[----:B------:R1:W-:Y:S08]  /*d830*/  MUFU.EX2 R187, R0 ;  /* 0x0000000000bb7308 */ /* 0x0003f00000000800 */
[----:B------:R-:W-:Y:S01]  /*d840*/  MUFU.EX2 R247, R5 ;  /* 0x0000000500f77308 */ /* 0x000fe20000000800 */
[----:B-1----:R-:W-:-:S07]  /*d850*/  FFMA.FTZ R0, R40, UR11, -R2 ;  /* 0x0000000b28007c23 */ /* 0x002fce0008010802 */
[----:B------:R1:W-:Y:S02]  /*d860*/  MUFU.EX2 R188, R0 ;  /* 0x0000000000bc7308 */ /* 0x0003e40000000800 */
[----:B-1----:R-:W-:-:S06]  /*d870*/  FFMA.FTZ R0, R107, UR11, -R2 ;  /* 0x0000000b6b007c23 */ /* 0x002fcc0008010802 */
[----:B------:R1:W-:Y:S02]  /*d880*/  MUFU.EX2 R107, R0 ;  /* 0x00000000006b7308 */ /* 0x0003e40000000800 */
[----:B-1----:R-:W-:-:S06]  /*d890*/  FFMA.FTZ R0, R36, UR11, -R2 ;  /* 0x0000000b24007c23 */ /* 0x002fcc0008010802 */
[----:B------:R1:W2:Y:S02]  /*d8a0*/  MUFU.EX2 R189, R0 ;  /* 0x0000000000bd7308 */ /* 0x0002a40000000800 */
[----:B-1----:R-:W-:Y:S01]  /*d8b0*/  FFMA.FTZ R0, R106, UR11, -R2 ;  /* 0x0000000b6a007c23 */ /* 0x002fe20008010802 */
[----:B--2---:R-:W-:-:S05]  /*d8c0*/  F2FP.F16.F32.PACK_AB R10, R189, R107 ;  /* 0x0000006bbd0a723e */ /* 0x004fca00000000ff */
        /* <DEDUP_REMOVED lines=18> */
[----:B-1----:R-:W-:-:S06]  /*d9f0*/  FFMA.FTZ R0, R31, UR11, -R2 ;  /* 0x0000000b1f007c23 */ /* 0x002fcc0008010802 */
[----:B------:R1:W-:Y:S02]  /*da00*/  MUFU.EX2 R199, R0 ;  /* 0x0000000000c77308 */ /* 0x0003e40000000800 */
[----:B-1----:R-:W-:Y:S01]  /*da10*/  FMNMX.FTZ R0, R66, R4, !PT ;  /* 0x0000000442007209 */ /* 0x002fe20007810000 */
[----:B------:R-:W-:-:S03]  /*da20*/  FFMA.FTZ R4, R101, UR11, -R2 ;  /* 0x0000000b65047c23 */ /* 0x000fc60008010802 */
[----:B------:R-:W-:Y:S02]  /*da30*/  FMNMX.FTZ R0, R123, R0, !PT ;  /* 0x000000007b007209 */ /* 0x000fe40007810000 */
[----:B------:R1:W-:Y:S02]  /*da40*/  MUFU.EX2 R198, R4 ;  /* 0x0000000400c67308 */ /* 0x0003e40000000800 */
[----:B------:R-:W-:-:S04]  /*da50*/  FMNMX.FTZ R0, R64, R0, !PT ;  /* 0x0000000040007209 */ /* 0x000fc80007810000 */
[----:B------:R-:W-:-:S04]  /*da60*/  FMNMX.FTZ R0, R122, R0, !PT ;  /* 0x000000007a007209 */ /* 0x000fc80007810000 */
[----:B------:R-:W-:-:S04]  /*da70*/  FMNMX.FTZ R0, R62, R0, !PT ;  /* 0x000000003e007209 */ /* 0x000fc80007810000 */
[----:B------:R-:W-:Y:S01]  /*da80*/  FMNMX.FTZ R0, R121, R0, !PT ;  /* 0x0000000079007209 */ /* 0x000fe20007810000 */
[----:B-1----:R-:W-:-:S03]  /*da90*/  FFMA.FTZ R4, R38, UR11, -R2 ;  /* 0x0000000b26047c23 */ /* 0x002fc60008010802 */
[----:B------:R-:W-:Y:S01]  /*daa0*/  FMNMX.FTZ R0, R60, R0, !PT ;  /* 0x000000003c007209 */ /* 0x000fe20007810000 */
[----:B------:R1:W-:Y:S03]  /*dab0*/  MUFU.EX2 R200, R4 ;  /* 0x0000000400c87308 */ /* 0x0003e60000000800 */
        /* <DEDUP_REMOVED lines=76> */
[----:B-1----:R-:W-:-:S04]  /*df80*/  FFMA.FTZ R4, R94, UR11, -R2 ;  /* 0x0000000b5e047c23 */ /* 0x002fc80008010802 */
[----:B------:R-:W1:Y:S01]  /*df90*/  SHFL.BFLY PT, R6, R0, 0x2, 0x1f ;  /* 0x0c401f0000067f89 */ /* 0x000e6200000e0000 */
[----:B------:R2:W-:Y:S02]  /*dfa0*/  MUFU.EX2 R211, R4 ;  /* 0x0000000400d37308 */ /* 0x0005e40000000800 */
[----:B--2---:R-:W-:-:S06]  /*dfb0*/  FFMA.FTZ R4, R52, UR11, -R2 ;  /* 0x0000000b34047c23 */ /* 0x004fcc0008010802 */
[----:B------:R2:W-:Y:S01]  /*dfc0*/  MUFU.EX2 R213, R4 ;  /* 0x0000000400d57308 */ /* 0x0005e20000000800 */
[----:B-1----:R-:W-:Y:S02]  /*dfd0*/  FMNMX.FTZ R0, R0, R6, !PT ;  /* 0x0000000600007209 */ /* 0x002fe40007810000 */
[----:B------:R-:W-:-:S03]  /*dfe0*/  FSEL R6, R59, RZ, P1 ;  /* 0x000000ff3b067208 */ /* 0x000fc60000800000 */
[----:B------:R-:W1:Y:S02]  /*dff0*/  SHFL.BFLY PT, R5, R0, 0x1, 0x1f ;  /* 0x0c201f0000057f89 */ /* 0x000e6400000e0000 */
[----:B------:R-:W-:-:S04]  /*e000*/  FADD.FTZ R6, R20, -R6 ;  /* 0x8000000614067221 */ /* 0x000fc80000010000 */
[----:B------:R-:W-:-:S04]  /*e010*/  FMUL.FTZ R6, R6, UR11 ;  /* 0x0000000b06067c20 */ /* 0x000fc80008410000 */
[----:B------:R-:W3:Y:S01]  /*e020*/  MUFU.EX2 R52, R6 ;  /* 0x0000000600347308 */ /* 0x000ee20000000800 */
[----:B--2---:R-:W-:-:S07]  /*e030*/  FFMA.FTZ R4, R90, UR11, -R2 ;  /* 0x0000000b5a047c23 */ /* 0x004fce0008010802 */
[----:B------:R2:W-:Y:S01]  /*e040*/  MUFU.EX2 R212, R4 ;  /* 0x0000000400d47308 */ /* 0x0005e20000000800 */
[----:B-1----:R-:W-:Y:S01]  /*e050*/  FMNMX.FTZ R57, R0, R5, !PT ;  /* 0x0000000500397209 */ /* 0x002fe20007810000 */
[----:B------:R-:W-:Y:S01]  /*e060*/  FFMA.FTZ R0, R71, UR11, -R2 ;  /* 0x0000000b47007c23 */ /* 0x000fe20008010802 */
[----:B---3--:R-:W-:Y:S02]  /*e070*/  FMUL.FTZ R140, R140, R52 ;  /* 0x000000348c8c7220 */ /* 0x008fe40000410000 */
[----:B------:R-:W-:-:S03]  /*e080*/  FSETP.NEU.FTZ.AND P0, PT, R57, -INF , PT ;  /* 0xff8000003900780b */ /* 0x000fc60003f1d000 */
[----:B------:R1:W-:Y:S01]  /*e090*/  MUFU.EX2 R251, R0 ;  /* 0x0000000000fb7308 */ /* 0x0003e20000000800 */
[-C--:B------:R-:W-:Y:S01]  /*e0a0*/  FMUL.FTZ R141, R141, R52.reuse ;  /* 0x000000348d8d7220 */ /* 0x080fe20000410000 */
[-C--:B------:R-:W-:Y:S01]  /*e0b0*/  FMUL.FTZ R136, R136, R52.reuse ;  /* 0x0000003488887220 */ /* 0x080fe20000410000 */
[----:B------:R-:W-:Y:S01]  /*e0c0*/  FSEL R5, R57, RZ, P0 ;  /* 0x000000ff39057208 */ /* 0x000fe20000000000 */
[-C--:B------:R-:W-:Y:S01]  /*e0d0*/  FMUL.FTZ R137, R137, R52.reuse ;  /* 0x0000003489897220 */ /* 0x080fe20000410000 */
[-C--:B------:R-:W-:Y:S01]  /*e0e0*/  FMUL.FTZ R148, R148, R52.reuse ;  /* 0x0000003494947220 */ /* 0x080fe20000410000 */
[----:B--2---:R-:W-:Y:S01]  /*e0f0*/  FFMA.FTZ R4, R53, UR11, -R2 ;  /* 0x0000000b35047c23 */ /* 0x004fe20008010802 */
[-C--:B------:R-:W-:Y:S01]  /*e100*/  FMUL.FTZ R149, R149, R52.reuse ;  /* 0x0000003495957220 */ /* 0x080fe20000410000 */
[----:B------:R-:W-:Y:S01]  /*e110*/  FADD.FTZ R3, R3, -R5 ;  /* 0x8000000503037221 */ /* 0x000fe20000010000 */
[-C--:B------:R-:W-:Y:S01]  /*e120*/  FMUL.FTZ R144, R144, R52.reuse ;  /* 0x0000003490907220 */ /* 0x080fe20000410000 */
[----:B------:R2:W-:Y:S01]  /*e130*/  MUFU.EX2 R215, R4 ;  /* 0x0000000400d77308 */ /* 0x0005e20000000800 */
[----:B------:R-:W-:Y:S01]  /*e140*/  FMUL.FTZ R145, R145, R52 ;  /* 0x0000003491917220 */ /* 0x000fe20000410000 */
[----:B------:R-:W-:Y:S01]  /*e150*/  FMUL.FTZ R3, R3, UR11 ;  /* 0x0000000b03037c20 */ /* 0x000fe20008410000 */
[----:B------:R-:W-:Y:S01]  /*e160*/  F2FP.F16.F32.PACK_AB R6, R192, R191 ;  /* 0x000000bfc006723e */ /* 0x000fe200000000ff */
[----:B-1----:R-:W-:-:S05]  /*e170*/  FMUL.FTZ R0, R57, UR11 ;  /* 0x0000000b39007c20 */ /* 0x002fca0008410000 */
[----:B------:R-:W-:Y:S01]  /*e180*/  FSEL R0, R0, RZ, P0 ;  /* 0x000000ff00007208 */ /* 0x000fe20000000000 */
[----:B--2---:R-:W-:-:S04]  /*e190*/  FFMA.FTZ R4, R95, UR11, -R2 ;  /* 0x0000000b5f047c23 */ /* 0x004fc80008010802 */
        /* <DEDUP_REMOVED lines=46> */
[----:B--2---:R-:W-:-:S06]  /*e480*/  FFMA.FTZ R4, R74, UR11, -R2 ;  /* 0x0000000b4a047c23 */ /* 0x004fcc0008010802 */
[----:B------:R2:W-:Y:S02]  /*e490*/  MUFU.EX2 R248, R4 ;  /* 0x0000000400f87308 */ /* 0x0005e40000000800 */
[----:B--2---:R-:W-:-:S06]  /*e4a0*/  FFMA.FTZ R4, R26, UR11, -R2 ;  /* 0x0000000b1a047c23 */ /* 0x004fcc0008010802 */
[----:B------:R2:W-:Y:S02]  /*e4b0*/  MUFU.EX2 R7, R4 ;  /* 0x0000000400077308 */ /* 0x0005e40000000800 */
[----:B--2---:R-:W-:-:S06]  /*e4c0*/  FFMA.FTZ R4, R72, UR11, -R2 ;  /* 0x0000000b48047c23 */ /* 0x004fcc0008010802 */
[----:B------:R2:W3:Y:S02]  /*e4d0*/  MUFU.EX2 R8, R4 ;  /* 0x0000000400087308 */ /* 0x0004e40000000800 */
[----:B--2---:R-:W-:-:S06]  /*e4e0*/  FFMA.FTZ R4, R25, UR11, -R2 ;  /* 0x0000000b19047c23 */ /* 0x004fcc0008010802 */
[----:B------:R2:W-:Y:S02]  /*e4f0*/  MUFU.EX2 R252, R4 ;  /* 0x0000000400fc7308 */ /* 0x0005e40000000800 */
[----:B--2---:R-:W-:-:S06]  /*e500*/  FFMA.FTZ R4, R24, UR11, -R2 ;  /* 0x0000000b18047c23 */ /* 0x004fcc0008010802 */
[----:B------:R2:W-:Y:S02]  /*e510*/  MUFU.EX2 R250, R4 ;  /* 0x0000000400fa7308 */ /* 0x0005e40000000800 */
[----:B--2---:R-:W-:-:S06]  /*e520*/  FFMA.FTZ R4, R70, UR11, -R2 ;  /* 0x0000000b46047c23 */ /* 0x004fcc0008010802 */
[----:B------:R2:W-:Y:S02]  /*e530*/  MUFU.EX2 R249, R4 ;  /* 0x0000000400f97308 */ /* 0x0005e40000000800 */
[----:B--2---:R-:W-:-:S06]  /*e540*/  FFMA.FTZ R4, R23, UR11, -R0 ;  /* 0x0000000b17047c23 */ /* 0x004fcc0008010800 */
[----:B------:R2:W-:Y:S02]  /*e550*/  MUFU.EX2 R69, R4 ;  /* 0x0000000400457308 */ /* 0x0005e40000000800 */
[----:B--2---:R-:W-:-:S06]  /*e560*/  FFMA.FTZ R4, R66, UR11, -R0 ;  /* 0x0000000b42047c23 */ /* 0x004fcc0008010800 */
[----:B------:R2:W4:Y:S02]  /*e570*/  MUFU.EX2 R74, R4 ;  /* 0x00000004004a7308 */ /* 0x0005240000000800 */
[----:B--2---:R-:W-:Y:S01]  /*e580*/  FFMA.FTZ R4, R123, UR11, -R0 ;  /* 0x0000000b7b047c23 */ /* 0x004fe20008010800 */
[----:B---3--:R-:W-:Y:S02]  /*e590*/  MOV R123, R8 ;  /* 0x00000008007b7202 */ /* 0x008fe40000000f00 */
[----:B------:R-:W-:-:S03]  /*e5a0*/  F2FP.F16.F32.PACK_AB R8, R188, R187 ;  /* 0x000000bbbc08723e */ /* 0x000fc600000000ff */
[----:B------:R2:W-:Y:S01]  /*e5b0*/  MUFU.EX2 R76, R4 ;  /* 0x00000004004c7308 */ /* 0x0005e20000000800 */
[----:B----4-:R-:W-:Y:S01]  /*e5c0*/  F2FP.F16.F32.PACK_AB R9, R74, R69 ;  /* 0x000000454a09723e */ /* 0x010fe200000000ff */
[----:B--2---:R-:W-:-:S06]  /*e5d0*/  FFMA.FTZ R4, R64, UR11, -R0 ;  /* 0x0000000b40047c23 */ /* 0x004fcc0008010800 */
[----:B------:R2:W3:Y:S02]  /*e5e0*/  MUFU.EX2 R77, R4 ;  /* 0x00000004004d7308 */ /* 0x0004e40000000800 */
[----:B--2---:R-:W-:Y:S01]  /*e5f0*/  FFMA.FTZ R4, R122, UR11, -R0 ;  /* 0x0000000b7a047c23 */ /* 0x004fe20008010800 */
[----:B---3--:R-:W-:Y:S02]  /*e600*/  F2FP.F16.F32.PACK_AB R11, R77, R76 ;  /* 0x0000004c4d0b723e */ /* 0x008fe400000000ff */
[----:B------:R-:W-:-:S03]  /*e610*/  MOV R122, R7 ;  /* 0x00000007007a7202 */ /* 0x000fc60000000f00 */
[----:B------:R2:W-:Y:S02]  /*e620*/  MUFU.EX2 R79, R4 ;  /* 0x00000004004f7308 */ /* 0x0005e40000000800 */
[----:B--2---:R-:W-:-:S06]  /*e630*/  FFMA.FTZ R4, R62, UR11, -R0 ;  /* 0x0000000b3e047c23 */ /* 0x004fcc0008010800 */
[----:B------:R2:W3:Y:S02]  /*e640*/  MUFU.EX2 R62, R4 ;  /* 0x00000004003e7308 */ /* 0x0004e40000000800 */
[----:B--2---:R-:W-:Y:S01]  /*e650*/  FFMA.FTZ R4, R121, UR11, -R0 ;  /* 0x0000000b79047c23 */ /* 0x004fe20008010800 */
[----:B---3--:R-:W-:-:S05]  /*e660*/  F2FP.F16.F32.PACK_AB R5, R62, R79 ;  /* 0x0000004f3e05723e */ /* 0x008fca00000000ff */
[----:B------:R2:W-:Y:S02]  /*e670*/  MUFU.EX2 R86, R4 ;  /* 0x0000000400567308 */ /* 0x0005e40000000800 */
[----:B--2---:R-:W-:-:S06]  /*e680*/  FFMA.FTZ R4, R60, UR11, -R0 ;  /* 0x0000000b3c047c23 */ /* 0x004fcc0008010800 */
[----:B------:R2:W3:Y:S02]  /*e690*/  MUFU.EX2 R88, R4 ;  /* 0x0000000400587308 */ /* 0x0004e40000000800 */
[----:B--2---:R-:W-:Y:S01]  /*e6a0*/  FFMA.FTZ R4, R119, UR11, -R0 ;  /* 0x0000000b77047c23 */ /* 0x004fe20008010800 */
[----:B---3--:R-:W-:-:S05]  /*e6b0*/  F2FP.F16.F32.PACK_AB R7, R88, R86 ;  /* 0x000000565807723e */ /* 0x008fca00000000ff */
[----:B------:R2:W-:Y:S02]  /*e6c0*/  MUFU.EX2 R94, R4 ;  /* 0x00000004005e7308 */ /* 0x0005e40000000800 */
[----:B--2---:R-:W-:-:S06]  /*e6d0*/  FFMA.FTZ R4, R58, UR11, -R0 ;  /* 0x0000000b3a047c23 */ /* 0x004fcc0008010800 */
[----:B------:R2:W-:Y:S02]  /*e6e0*/  MUFU.EX2 R97, R4 ;  /* 0x0000000400617308 */ /* 0x0005e40000000800 */
[----:B--2---:R-:W-:-:S06]  /*e6f0*/  FFMA.FTZ R4, R114, UR11, -R0 ;  /* 0x0000000b72047c23 */ /* 0x004fcc0008010800 */
[----:B------:R2:W-:Y:S02]  /*e700*/  MUFU.EX2 R98, R4 ;  /* 0x0000000400627308 */ /* 0x0005e40000000800 */
[----:B--2---:R-:W-:-:S06]  /*e710*/  FFMA.FTZ R4, R56, UR11, -R0 ;  /* 0x0000000b38047c23 */ /* 0x004fcc0008010800 */
[----:B------:R-:W2:Y:S08]  /*e720*/  MUFU.EX2 R56, R3 ;  /* 0x0000000300387308 */ /* 0x000eb00000000800 */
[----:B------:R3:W4:Y:S01]  /*e730*/  MUFU.EX2 R100, R4 ;  /* 0x0000000400647308 */ /* 0x0007220000000800 */
[-C--:B--2---:R-:W-:Y:S01]  /*e740*/  FMUL.FTZ R142, R142, R56.reuse ;  /* 0x000000388e8e7220 */ /* 0x084fe20000410000 */
[-C--:B------:R-:W-:Y:S01]  /*e750*/  FMUL.FTZ R143, R143, R56.reuse ;  /* 0x000000388f8f7220 */ /* 0x080fe20000410000 */
[-C--:B------:R-:W-:Y:S01]  /*e760*/  FMUL.FTZ R138, R138, R56.reuse ;  /* 0x000000388a8a7220 */ /* 0x080fe20000410000 */
[-C--:B------:R-:W-:Y:S01]  /*e770*/  FMUL.FTZ R139, R139, R56.reuse ;  /* 0x000000388b8b7220 */ /* 0x080fe20000410000 */
[-C--:B------:R-:W-:Y:S01]  /*e780*/  FMUL.FTZ R150, R150, R56.reuse ;  /* 0x0000003896967220 */ /* 0x080fe20000410000 */
[-C--:B------:R-:W-:Y:S01]  /*e790*/  FMUL.FTZ R151, R151, R56.reuse ;  /* 0x0000003897977220 */ /* 0x080fe20000410000 */
[-C--:B------:R-:W-:Y:S01]  /*e7a0*/  FMUL.FTZ R146, R146, R56.reuse ;  /* 0x0000003892927220 */ /* 0x080fe20000410000 */
[----:B------:R-:W-:Y:S01]  /*e7b0*/  FMUL.FTZ R147, R147, R56 ;  /* 0x0000003893937220 */ /* 0x000fe20000410000 */
[----:B------:R-:W-:Y:S01]  /*e7c0*/  HMMA.16816.F32 R20, R8, R12, R140 ;  /* 0x0000000c0814723c */ /* 0x000fe2000000188c */
[--C-:B---3--:R-:W-:Y:S01]  /*e7d0*/  FFMA.FTZ R4, R113, UR11, -R0.reuse ;  /* 0x0000000b71047c23 */ /* 0x108fe20008010800 */
[----:B------:R-:W-:-:S03]  /*e7e0*/  FFMA.FTZ R3, R118, UR11, -R0 ;  /* 0x0000000b76037c23 */ /* 0x000fc60008010800 */
[----:B------:R2:W-:Y:S01]  /*e7f0*/  MUFU.EX2 R104, R4 ;  /* 0x0000000400687308 */ /* 0x0005e20000000800 */
[C---:B------:R-:W-:Y:S01]  /*e800*/  HMMA.16816.F32 R24, R8.reuse, R14, R136 ;  /* 0x0000000e0818723c */ /* 0x040fe20000001888 */
[----:B------:R-:W-:Y:S05]  /*e810*/  LDSM.16.MT88.4 R136, [R135+0x8000] ;  /* 0x008000008788783b */ /* 0x000fea0000004200 */
[C---:B------:R-:W-:Y:S01]  /*e820*/  HMMA.16816.F32 R148, R8.reuse, R16, R148 ;  /* 0x000000100894723c */ /* 0x040fe20000001894 */
[----:B------:R3:W-:Y:S05]  /*e830*/  MUFU.EX2 R101, R3 ;  /* 0x0000000300657308 */ /* 0x0007ea0000000800 */
[----:B------:R-:W-:Y:S01]  /*e840*/  HMMA.16816.F32 R12, R8, R18, R144 ;  /* 0x00000012080c723c */ /* 0x000fe20000001890 */
[----:B------:R-:W5:Y:S01]  /*e850*/  LDSM.16.MT88.4 R16, [R164+0x5800] ;  /* 0x00580000a410783b */ /* 0x000f620000004200 */
[----:B--2---:R-:W-:-:S05]  /*e860*/  FFMA.FTZ R4, R65, UR11, -R0 ;  /* 0x0000000b41047c23 */ /* 0x004fca0008010800 */
[----:B------:R-:W-:Y:S01]  /*e870*/  F2FP.F16.F32.PACK_AB R8, R194, R193 ;  /* 0x000000c1c208723e */ /* 0x000fe200000000ff */
[----:B------:R2:W5:Y:S01]  /*e880*/  MUFU.EX2 R102, R4 ;  /* 0x0000000400667308 */ /* 0x0005620000000800 */
[----:B------:R-:W-:Y:S02]  /*e890*/  F2FP.F16.F32.PACK_AB R9, R97, R94 ;  /* 0x0000005e6109723e */ /* 0x000fe400000000ff */
[----:B------:R-:W-:Y:S01]  /*e8a0*/  F2FP.F16.F32.PACK_AB R10, R196, R195 ;  /* 0x000000c3c40a723e */ /* 0x000fe200000000ff */
[----:B---3--:R-:W-:Y:S01]  /*e8b0*/  FFMA.FTZ R3, R61, UR11, -R0 ;  /* 0x0000000b3d037c23 */ /* 0x008fe20008010800 */
[----:B----4-:R-:W-:-:S03]  /*e8c0*/  F2FP.F16.F32.PACK_AB R11, R100, R98 ;  /* 0x00000062640b723e */ /* 0x010fc600000000ff */
[----:B------:R3:W4:Y:S01]  /*e8d0*/  MUFU.EX2 R105, R3 ;  /* 0x0000000300697308 */ /* 0x0007220000000800 */
[----:B--2---:R-:W-:-:S07]  /*e8e0*/  FFMA.FTZ R4, R115, UR11, -R0 ;  /* 0x0000000b73047c23 */ /* 0x004fce0008010800 */
[----:B------:R2:W-:Y:S01]  /*e8f0*/  MUFU.EX2 R103, R4 ;  /* 0x0000000400677308 */ /* 0x0005e20000000800 */
[----:B---3--:R-:W-:-:S07]  /*e900*/  FFMA.FTZ R3, R67, UR11, -R0 ;  /* 0x0000000b43037c23 */ /* 0x008fce0008010800 */
[----:B------:R3:W4:Y:S01]  /*e910*/  MUFU.EX2 R99, R3 ;  /* 0x0000000300637308 */ /* 0x0007220000000800 */
[----:B--2---:R-:W-:-:S07]  /*e920*/  F2FP.F16.F32.PACK_AB R4, R190, R106 ;  /* 0x0000006abe04723e */ /* 0x004fce00000000ff */
[----:B-1----:R-:W-:Y:S01]  /*e930*/  HMMA.16816.F32 R20, R4, R28, R20 ;  /* 0x0000001c0414723c */ /* 0x002fe20000001814 */
[----:B---3--:R-:W-:-:S04]  /*e940*/  FFMA.FTZ R3, R124, UR11, -R0 ;  /* 0x0000000b7c037c23 */ /* 0x008fc80008010800 */
[----:B------:R1:W-:Y:S01]  /*e950*/  MUFU.EX2 R95, R3 ;  /* 0x00000003005f7308 */ /* 0x0003e20000000800 */
[C---:B------:R-:W-:Y:S06]  /*e960*/  HMMA.16816.F32 R24, R4.reuse, R30, R24 ;  /* 0x0000001e0418723c */ /* 0x040fec0000001818 */
[C---:B------:R-:W-:Y:S06]  /*e970*/  HMMA.16816.F32 R28, R4.reuse, R32, R148 ;  /* 0x00000020041c723c */ /* 0x040fec0000001894 */
[----:B------:R-:W-:Y:S01]  /*e980*/  HMMA.16816.F32 R12, R4, R34, R12 ;  /* 0x00000022040c723c */ /* 0x000fe2000000180c */
[----:B------:R-:W2:Y:S01]  /*e990*/  LDSM.16.MT88.4 R32, [R164+0x5c00] ;  /* 0x005c0000a420783b */ /* 0x000ea20000004200 */
[----:B-1----:R-:W-:-:S04]  /*e9a0*/  FFMA.FTZ R3, R63, UR11, -R0 ;  /* 0x0000000b3f037c23 */ /* 0x002fc80008010800 */
[C---:B------:R-:W-:Y:S01]  /*e9b0*/  HMMA.16816.F32 R20, R8.reuse, R40, R20 ;  /* 0x000000280814723c */ /* 0x040fe20000001814 */
[----:B------:R-:W-:Y:S01]  /*e9c0*/  F2FP.F16.F32.PACK_AB R4, R199, R197 ;  /* 0x000000c5c704723e */ /* 0x000fe200000000ff */
[----:B------:R1:W3:Y:S01]  /*e9d0*/  MUFU.EX2 R93, R3 ;  /* 0x00000003005d7308 */ /* 0x0002e20000000800 */
[----:B-----5:R-:W-:Y:S02]  /*e9e0*/  F2FP.F16.F32.PACK_AB R5, R102, R104 ;  /* 0x000000686605723e */ /* 0x020fe400000000ff */
[----:B------:R-:W-:Y:S01]  /*e9f0*/  F2FP.F16.F32.PACK_AB R6, R200, R198 ;  /* 0x000000c6c806723e */ /* 0x000fe200000000ff */
[C---:B------:R-:W-:Y:S01]  /*ea00*/  HMMA.16816.F32 R24, R8.reuse, R42, R24 ;  /* 0x0000002a0818723c */ /* 0x040fe20000001818 */
[----:B----4-:R-:W-:Y:S01]  /*ea10*/  F2FP.F16.F32.PACK_AB R7, R105, R101 ;  /* 0x000000656907723e */ /* 0x010fe200000000ff */
[----:B------:R-:W-:Y:S04]  /*ea20*/  LDSM.16.MT88.4 R40, [R135+0x6400] ;  /* 0x006400008728783b */ /* 0x000fe80000004200 */
[C---:B------:R-:W-:Y:S06]  /*ea30*/  HMMA.16816.F32 R28, R8.reuse, R16, R28 ;  /* 0x00000010081c723c */ /* 0x040fec000000181c */
[----:B------:R-:W-:Y:S01]  /*ea40*/  HMMA.16816.F32 R12, R8, R18, R12 ;  /* 0x00000012080c723c */ /* 0x000fe2000000180c */
[----:B------:R-:W4:Y:S01]  /*ea50*/  LDSM.16.MT88.4 R16, [R164+0x6000] ;  /* 0x00600000a410783b */ /* 0x000f220000004200 */
[----:B-1----:R-:W-:-:S04]  /*ea60*/  FFMA.FTZ R3, R127, UR11, -R0 ;  /* 0x0000000b7f037c23 */ /* 0x002fc80008010800 */
[C---:B------:R-:W-:Y:S01]  /*ea70*/  HMMA.16816.F32 R20, R4.reuse, R36, R20 ;  /* 0x000000240414723c */ /* 0x040fe20000001814 */
[----:B------:R1:W-:Y:S01]  /*ea80*/  MUFU.EX2 R92, R3 ;  /* 0x00000003005c7308 */ /* 0x0003e20000000800 */
[----:B------:R-:W-:Y:S02]  /*ea90*/  F2FP.F16.F32.PACK_AB R8, R201, R202 ;  /* 0x000000cac908723e */ /* 0x000fe400000000ff */
[----:B------:R-:W-:Y:S02]  /*eaa0*/  F2FP.F16.F32.PACK_AB R9, R99, R103 ;  /* 0x000000676309723e */ /* 0x000fe400000000ff */
[----:B------:R-:W-:Y:S01]  /*eab0*/  HMMA.16816.F32 R24, R4, R38, R24 ;  /* 0x000000260418723c */ /* 0x000fe20000001818 */
[----:B------:R-:W5:Y:S01]  /*eac0*/  LDSM.16.MT88.4 R36, [R164+0x6400] ;  /* 0x00640000a424783b */ /* 0x000f620000004200 */
[----:B------:R-:W-:Y:S02]  /*ead0*/  F2FP.F16.F32.PACK_AB R10, R204, R203 ;  /* 0x000000cbcc0a723e */ /* 0x000fe400000000ff */
[----:B---3--:R-:W-:-:S02]  /*eae0*/  F2FP.F16.F32.PACK_AB R11, R93, R95 ;  /* 0x0000005f5d0b723e */ /* 0x008fc400000000ff */
[C---:B--2---:R-:W-:Y:S06]  /*eaf0*/  HMMA.16816.F32 R28, R4.reuse, R32, R28 ;  /* 0x00000020041c723c */ /* 0x044fec000000181c */
[----:B------:R-:W-:Y:S01]  /*eb00*/  HMMA.16816.F32 R12, R4, R34, R12 ;  /* 0x00000022040c723c */ /* 0x000fe2000000180c */
[----:B-1----:R-:W-:Y:S01]  /*eb10*/  FFMA.FTZ R3, R73, UR11, -R0 ;  /* 0x0000000b49037c23 */ /* 0x002fe20008010800 */
[----:B------:R-:W-:Y:S03]  /*eb20*/  LDSM.16.MT88.4 R32, [R164+0x6800] ;  /* 0x00680000a420783b */ /* 0x000fe60000004200 */
[----:B------:R1:W2:Y:S01]  /*eb30*/  MUFU.EX2 R90, R3 ;  /* 0x00000003005a7308 */ /* 0x0002a20000000800 */
[----:B------:R-:W-:Y:S01]  /*eb40*/  HMMA.16816.F32 R20, R8, R44, R20 ;  /* 0x0000002c0814723c */ /* 0x000fe20000001814 */
[----:B------:R-:W-:-:S02]  /*eb50*/  F2FP.F16.F32.PACK_AB R4, R205, R206 ;  /* 0x000000cecd04723e */ /* 0x000fc400000000ff */
[----:B------:R-:W-:-:S03]  /*eb60*/  F2FP.F16.F32.PACK_AB R6, R209, R207 ;  /* 0x000000cfd106723e */ /* 0x000fc600000000ff */
[C---:B------:R-:W-:Y:S01]  /*eb70*/  HMMA.16816.F32 R24, R8.reuse, R46, R24 ;  /* 0x0000002e0818723c */ /* 0x040fe20000001818 */
[----:B------:R-:W3:Y:S05]  /*eb80*/  LDSM.16.MT88.4 R44, [R135+0x6800] ;  /* 0x00680000872c783b */ /* 0x000eea0000004200 */
[----:B----4-:R-:W-:Y:S01]  /*eb90*/  HMMA.16816.F32 R28, R8, R16, R28 ;  /* 0x00000010081c723c */ /* 0x010fe2000000181c */
[----:B-1----:R-:W-:Y:S01]  /*eba0*/  FFMA.FTZ R3, R126, UR11, -R0 ;  /* 0x0000000b7e037c23 */ /* 0x002fe20008010800 */
[----:B--2---:R-:W-:-:S04]  /*ebb0*/  F2FP.F16.F32.PACK_AB R5, R90, R92 ;  /* 0x0000005c5a05723e */ /* 0x004fc800000000ff */
[----:B------:R-:W-:Y:S01]  /*ebc0*/  HMMA.16816.F32 R12, R8, R18, R12 ;  /* 0x00000012080c723c */ /* 0x000fe2000000180c */
[----:B------:R1:W-:Y:S06]  /*ebd0*/  MUFU.EX2 R87, R3 ;  /* 0x0000000300577308 */ /* 0x0003ec0000000800 */
[----:B------:R-:W-:Y:S02]  /*ebe0*/  F2FP.F16.F32.PACK_AB R8, R210, R208 ;  /* 0x000000d0d208723e */ /* 0x000fe400000000ff */
[----:B------:R-:W-:Y:S01]  /*ebf0*/  F2FP.F16.F32.PACK_AB R10, R213, R211 ;  /* 0x000000d3d50a723e */ /* 0x000fe200000000ff */
[----:B-1----:R-:W-:-:S04]  /*ec00*/  FFMA.FTZ R3, R75, UR11, -R0 ;  /* 0x0000000b4b037c23 */ /* 0x002fc80008010800 */
[----:B------:R1:W2:Y:S02]  /*ec10*/  MUFU.EX2 R85, R3 ;  /* 0x0000000300557308 */ /* 0x0002a40000000800 */
[----:B-1----:R-:W-:Y:S01]  /*ec20*/  FFMA.FTZ R3, R125, UR11, -R0 ;  /* 0x0000000b7d037c23 */ /* 0x002fe20008010800 */
[----:B--2---:R-:W-:-:S05]  /*ec30*/  F2FP.F16.F32.PACK_AB R7, R85, R87 ;  /* 0x000000575507723e */ /* 0x004fca00000000ff */
[----:B------:R1:W-:Y:S02]  /*ec40*/  MUFU.EX2 R84, R3 ;  /* 0x0000000300547308 */ /* 0x0003e40000000800 */
[C---:B------:R-:W-:Y:S06]  /*ec50*/  HMMA.16816.F32 R20, R4.reuse, R40, R20 ;  /* 0x000000280414723c */ /* 0x040fec0000001814 */
[C---:B------:R-:W-:Y:S01]  /*ec60*/  HMMA.16816.F32 R24, R4.reuse, R42, R24 ;  /* 0x0000002a0418723c */ /* 0x040fe20000001818 */
[----:B------:R-:W2:Y:S05]  /*ec70*/  LDSM.16.MT88.4 R40, [R135+0x6c00] ;  /* 0x006c00008728783b */ /* 0x000eaa0000004200 */
[----:B-----5:R-:W-:Y:S01]  /*ec80*/  HMMA.16816.F32 R28, R4, R36, R28 ;  /* 0x00000024041c723c */ /* 0x020fe2000000181c */
[----:B-1----:R-:W-:-:S04]  /*ec90*/  FFMA.FTZ R3, R81, UR11, -R0 ;  /* 0x0000000b51037c23 */ /* 0x002fc80008010800 */
[----:B------:R1:W4:Y:S01]  /*eca0*/  MUFU.EX2 R82, R3 ;  /* 0x0000000300527308 */ /* 0x0003220000000800 */
[----:B------:R-:W-:Y:S01]  /*ecb0*/  HMMA.16816.F32 R16, R4, R38, R12 ;  /* 0x000000260410723c */ /* 0x000fe2000000180c */
[----:B------:R-:W5:Y:S06]  /*ecc0*/  LDSM.16.MT88.4 R36, [R164+0x6c00] ;  /* 0x006c0000a424783b */ /* 0x000f6c0000004200 */
[----:B------:R-:W-:Y:S02]  /*ecd0*/  F2FP.F16.F32.PACK_AB R4, R215, R212 ;  /* 0x000000d4d704723e */ /* 0x000fe400000000ff */
[----:B------:R-:W-:Y:S01]  /*ece0*/  F2FP.F16.F32.PACK_AB R6, R216, R214 ;  /* 0x000000d6d806723e */ /* 0x000fe200000000ff */
[----:B-1----:R-:W-:Y:S01]  /*ecf0*/  FFMA.FTZ R3, R129, UR11, -R0 ;  /* 0x0000000b81037c23 */ /* 0x002fe20008010800 */
[----:B----4-:R-:W-:-:S03]  /*ed00*/  F2FP.F16.F32.PACK_AB R9, R82, R84 ;  /* 0x000000545209723e */ /* 0x010fc600000000ff */
[----:B------:R1:W-:Y:S02]  /*ed10*/  MUFU.EX2 R81, R3 ;  /* 0x0000000300517308 */ /* 0x0003e40000000800 */
[----:B-1----:R-:W-:-:S06]  /*ed20*/  FFMA.FTZ R3, R83, UR11, -R0 ;  /* 0x0000000b53037c23 */ /* 0x002fcc0008010800 */
[----:B------:R1:W4:Y:S02]  /*ed30*/  MUFU.EX2 R80, R3 ;  /* 0x0000000300507308 */ /* 0x0003240000000800 */
[----:B-1----:R-:W-:Y:S01]  /*ed40*/  FFMA.FTZ R3, R130, UR11, -R0 ;  /* 0x0000000b82037c23 */ /* 0x002fe20008010800 */
[----:B----4-:R-:W-:-:S05]  /*ed50*/  F2FP.F16.F32.PACK_AB R11, R80, R81 ;  /* 0x00000051500b723e */ /* 0x010fca00000000ff */
[----:B------:R1:W-:Y:S02]  /*ed60*/  MUFU.EX2 R78, R3 ;  /* 0x00000003004e7308 */ /* 0x0003e40000000800 */
[C---:B---3--:R-:W-:Y:S06]  /*ed70*/  HMMA.16816.F32 R12, R8.reuse, R44, R20 ;  /* 0x0000002c080c723c */ /* 0x048fec0000001814 */
[C---:B------:R-:W-:Y:S01]  /*ed80*/  HMMA.16816.F32 R20, R8.reuse, R46, R24 ;  /* 0x0000002e0814723c */ /* 0x040fe20000001818 */
[----:B------:R-:W3:Y:S05]  /*ed90*/  LDSM.16.MT88.4 R44, [R164+0x7000] ;  /* 0x00700000a42c783b */ /* 0x000eea0000004200 */
[----:B------:R-:W-:Y:S01]  /*eda0*/  HMMA.16816.F32 R28, R8, R32, R28 ;  /* 0x00000020081c723c */ /* 0x000fe2000000181c */
[----:B-1----:R-:W-:-:S04]  /*edb0*/  FFMA.FTZ R3, R89, UR11, -R0 ;  /* 0x0000000b59037c23 */ /* 0x002fc80008010800 */
[----:B------:R1:W4:Y:S01]  /*edc0*/  MUFU.EX2 R75, R3 ;  /* 0x00000003004b7308 */ /* 0x0003220000000800 */
[----:B------:R-:W-:Y:S07]  /*edd0*/  HMMA.16816.F32 R24, R8, R34, R16 ;  /* 0x000000220818723c */ /* 0x000fee0000001810 */
[----:B------:R-:W-:Y:S01]  /*ede0*/  FFMA.FTZ R9, R230, R56, R69 ;  /* 0x00000038e6097223 */ /* 0x000fe20000010045 */
[----:B------:R-:W-:-:S04]  /*edf0*/  FFMA.FTZ R8, R111, UR11, -R0 ;  /* 0x0000000b6f087c23 */ /* 0x000fc80008010800 */
[----:B------:R2:W-:Y:S01]  /*ee00*/  MUFU.EX2 R63, R8 ;  /* 0x00000008003f7308 */ /* 0x0005e20000000800 */
[----:B-1----:R-:W-:Y:S01]  /*ee10*/  FFMA.FTZ R3, R131, UR11, -R0 ;  /* 0x0000000b83037c23 */ /* 0x002fe20008010800 */
[----:B----4-:R-:W-:-:S06]  /*ee20*/  F2FP.F16.F32.PACK_AB R5, R75, R78 ;  /* 0x0000004e4b05723e */ /* 0x010fcc00000000ff */
[----:B------:R1:W-:Y:S01]  /*ee30*/  MUFU.EX2 R73, R3 ;  /* 0x0000000300497308 */ /* 0x0003e20000000800 */
[----:B--2---:R-:W-:Y:S01]  /*ee40*/  F2FP.F16.F32.PACK_AB R8, R223, R221 ;  /* 0x000000dddf08723e */ /* 0x004fe200000000ff */
[----:B-1----:R-:W-:-:S06]  /*ee50*/  FFMA.FTZ R3, R91, UR11, -R0 ;  /* 0x0000000b5b037c23 */ /* 0x002fcc0008010800 */
[----:B------:R1:W2:Y:S02]  /*ee60*/  MUFU.EX2 R72, R3 ;  /* 0x0000000300487308 */ /* 0x0002a40000000800 */
[----:B-1----:R-:W-:Y:S01]  /*ee70*/  FFMA.FTZ R3, R133, UR11, -R0 ;  /* 0x0000000b85037c23 */ /* 0x002fe20008010800 */
[----:B--2---:R-:W-:-:S05]  /*ee80*/  F2FP.F16.F32.PACK_AB R7, R72, R73 ;  /* 0x000000494807723e */ /* 0x004fca00000000ff */
[----:B------:R1:W-:Y:S02]  /*ee90*/  MUFU.EX2 R71, R3 ;  /* 0x0000000300477308 */ /* 0x0003e40000000800 */
[C---:B------:R-:W-:Y:S06]  /*eea0*/  HMMA.16816.F32 R16, R4.reuse, R40, R12 ;  /* 0x000000280410723c */ /* 0x040fec000000180c */
[----:B------:R-:W-:Y:S01]  /*eeb0*/  HMMA.16816.F32 R20, R4, R42, R20 ;  /* 0x0000002a0414723c */ /* 0x000fe20000001814 */
[----:B------:R-:W-:Y:S01]  /*eec0*/  F2FP.F16.F32.PACK_AB R12, R218, R217 ;  /* 0x000000d9da0c723e */ /* 0x000fe200000000ff */
[----:B------:R-:W-:Y:S01]  /*eed0*/  LDSM.16.MT88.4 R40, [R164+0x7800] ;  /* 0x00780000a428783b */ /* 0x000fe20000004200 */
[----:B------:R-:W-:-:S03]  /*eee0*/  F2FP.F16.F32.PACK_AB R14, R219, R220 ;  /* 0x000000dcdb0e723e */ /* 0x000fc600000000ff */
[----:B-----5:R-:W-:Y:S01]  /*eef0*/  HMMA.16816.F32 R28, R4, R36, R28 ;  /* 0x00000024041c723c */ /* 0x020fe2000000181c */
[----:B-1----:R-:W-:-:S04]  /*ef00*/  FFMA.FTZ R3, R108, UR11, -R0 ;  /* 0x0000000b6c037c23 */ /* 0x002fc80008010800 */
[----:B------:R1:W2:Y:S01]  /*ef10*/  MUFU.EX2 R70, R3 ;  /* 0x0000000300467308 */ /* 0x0002a20000000800 */
[----:B------:R-:W-:Y:S01]  /*ef20*/  HMMA.16816.F32 R32, R4, R38, R24 ;  /* 0x000000260420723c */ /* 0x000fe20000001818 */
[----:B------:R-:W4:Y:S06]  /*ef30*/  LDSM.16.MT88.4 R36, [R164+0x7400] ;  /* 0x00740000a424783b */ /* 0x000f2c0000004200 */
[----:B------:R-:W-:Y:S01]  /*ef40*/  FADD.FTZ R4, R74, R9 ;  /* 0x000000094a047221 */ /* 0x000fe20000010000 */
[----:B------:R-:W-:-:S03]  /*ef50*/  F2FP.F16.F32.PACK_AB R6, R238, R231 ;  /* 0x000000e7ee06723e */ /* 0x000fc600000000ff */
[----:B------:R-:W-:-:S04]  /*ef60*/  FADD.FTZ R4, R76, R4 ;  /* 0x000000044c047221 */ /* 0x000fc80000010000 */
[----:B------:R-:W-:Y:S01]  /*ef70*/  FADD.FTZ R4, R77, R4 ;  /* 0x000000044d047221 */ /* 0x000fe20000010000 */
[----:B-1----:R-:W-:Y:S01]  /*ef80*/  FFMA.FTZ R3, R152, UR11, -R0 ;  /* 0x0000000b98037c23 */ /* 0x002fe20008010800 */
[----:B--2---:R-:W-:Y:S02]  /*ef90*/  F2FP.F16.F32.PACK_AB R13, R70, R71 ;  /* 0x00000047460d723e */ /* 0x004fe400000000ff */
[----:B------:R-:W-:Y:S01]  /*efa0*/  FADD.FTZ R4, R79, R4 ;  /* 0x000000044f047221 */ /* 0x000fe20000010000 */
[----:B------:R1:W-:Y:S03]  /*efb0*/  MUFU.EX2 R68, R3 ;  /* 0x0000000300447308 */ /* 0x0003e60000000800 */
[----:B------:R-:W-:Y:S01]  /*efc0*/  FADD.FTZ R4, R62, R4 ;  /* 0x000000043e047221 */ /* 0x000fe20000010000 */
[----:B-1----:R-:W-:-:S04]  /*efd0*/  FFMA.FTZ R3, R109, UR11, -R0 ;  /* 0x0000000b6d037c23 */ /* 0x002fc80008010800 */
[----:B------:R1:W2:Y:S02]  /*efe0*/  MUFU.EX2 R67, R3 ;  /* 0x0000000300437308 */ /* 0x0002a40000000800 */
[----:B-1----:R-:W-:Y:S01]  /*eff0*/  FFMA.FTZ R3, R154, UR11, -R0 ;  /* 0x0000000b9a037c23 */ /* 0x002fe20008010800 */
[----:B--2---:R-:W-:-:S05]  /*f000*/  F2FP.F16.F32.PACK_AB R15, R67, R68 ;  /* 0x00000044430f723e */ /* 0x004fca00000000ff */
[----:B------:R1:W-:Y:S02]  /*f010*/  MUFU.EX2 R66, R3 ;  /* 0x0000000300427308 */ /* 0x0003e40000000800 */
[C---:B------:R-:W-:Y:S06]  /*f020*/  HMMA.16816.F32 R24, R12.reuse, R48, R16 ;  /* 0x000000300c18723c */ /* 0x040fec0000001810 */
[C---:B------:R-:W-:Y:S01]  /*f030*/  HMMA.16816.F32 R20, R12.reuse, R50, R20 ;  /* 0x000000320c14723c */ /* 0x040fe20000001814 */
[----:B------:R-:W-:Y:S05]  /*f040*/  LDSM.16.MT88.4 R48, [R135+0x7800] ;  /* 0x007800008730783b */ /* 0x000fea0000004200 */
[----:B---3--:R-:W-:Y:S01]  /*f050*/  HMMA.16816.F32 R16, R12, R44, R28 ;  /* 0x0000002c0c10723c */ /* 0x008fe2000000181c */
[----:B-1----:R-:W-:-:S04]  /*f060*/  FFMA.FTZ R3, R110, UR11, -R0 ;  /* 0x0000000b6e037c23 */ /* 0x002fc80008010800 */
[----:B------:R1:W2:Y:S01]  /*f070*/  MUFU.EX2 R65, R3 ;  /* 0x0000000300417308 */ /* 0x0002a20000000800 */
[----:B------:R-:W-:Y:S01]  /*f080*/  HMMA.16816.F32 R32, R12, R46, R32 ;  /* 0x0000002e0c20723c */ /* 0x000fe20000001820 */
[----:B-1----:R-:W-:Y:S01]  /*f090*/  FFMA.FTZ R3, R155, UR11, -R0 ;  /* 0x0000000b9b037c23 */ /* 0x002fe20008010800 */
[----:B--2---:R-:W-:-:S05]  /*f0a0*/  F2FP.F16.F32.PACK_AB R9, R65, R66 ;  /* 0x000000424109723e */ /* 0x004fca00000000ff */
[----:B------:R1:W2:Y:S02]  /*f0b0*/  MUFU.EX2 R64, R3 ;  /* 0x0000000300407308 */ /* 0x0002a40000000800 */
[----:B-1----:R-:W-:Y:S01]  /*f0c0*/  FFMA.FTZ R3, R229, R52, R187 ;  /* 0x00000034e5037223 */ /* 0x002fe200000100bb */
[----:B--2---:R-:W-:Y:S01]  /*f0d0*/  F2FP.F16.F32.PACK_AB R11, R63, R64 ;  /* 0x000000403f0b723e */ /* 0x004fe200000000ff */
[----:B------:R-:W1:Y:S02]  /*f0e0*/  LDSM.16.MT88.4 R52, [R135+0x7400] ;  /* 0x007400008734783b */ /* 0x000e640000004200 */
[----:B------:R-:W-:Y:S01]  /*f0f0*/  FADD.FTZ R10, R188, R3 ;  /* 0x00000003bc0a7221 */ /* 0x000fe20000010000 */
[----:B------:R-:W-:-:S03]  /*f100*/  FFMA.FTZ R3, R157, UR11, -R0 ;  /* 0x0000000b9d037c23 */ /* 0x000fc60008010800 */
[----:B------:R-:W-:Y:S01]  /*f110*/  FADD.FTZ R5, R107, R10 ;  /* 0x0000000a6b057221 */ /* 0x000fe20000010000 */
[----:B------:R2:W-:Y:S01]  /*f120*/  MUFU.EX2 R61, R3 ;  /* 0x00000003003d7308 */ /* 0x0005e20000000800 */
[----:B------:R-:W-:Y:S02]  /*f130*/  F2FP.F16.F32.PACK_AB R10, R225, R222 ;  /* 0x000000dee10a723e */ /* 0x000fe400000000ff */
[----:B------:R-:W-:-:S04]  /*f140*/  FADD.FTZ R5, R189, R5 ;  /* 0x00000005bd057221 */ /* 0x000fc80000010000 */
[----:B------:R-:W-:Y:S01]  /*f150*/  FADD.FTZ R5, R106, R5 ;  /* 0x000000056a057221 */ /* 0x000fe20000010000 */
[----:B----4-:R-:W-:Y:S01]  /*f160*/  HMMA.16816.F32 R16, R8, R36, R16 ;  /* 0x000000240810723c */ /* 0x010fe20000001810 */
[----:B--2---:R-:W-:-:S04]  /*f170*/  FFMA.FTZ R3, R112, UR11, -R0 ;  /* 0x0000000b70037c23 */ /* 0x004fc80008010800 */
[----:B------:R2:W-:Y:S01]  /*f180*/  MUFU.EX2 R60, R3 ;  /* 0x00000003003c7308 */ /* 0x0005e20000000800 */
[----:B-1----:R-:W-:Y:S01]  /*f190*/  HMMA.16816.F32 R28, R8, R52, R24 ;  /* 0x00000034081c723c */ /* 0x002fe20000001818 */
[----:B--2---:R-:W-:-:S05]  /*f1a0*/  FFMA.FTZ R3, R160, UR11, -R0 ;  /* 0x0000000ba0037c23 */ /* 0x004fca0008010800 */
[C---:B------:R-:W-:Y:S01]  /*f1b0*/  HMMA.16816.F32 R24, R8.reuse, R54, R20 ;  /* 0x000000360818723c */ /* 0x040fe20000001814 */
[----:B------:R1:W-:Y:S05]  /*f1c0*/  MUFU.EX2 R58, R3 ;  /* 0x00000003003a7308 */ /* 0x0003ea0000000800 */
[----:B------:R-:W-:Y:S01]  /*f1d0*/  HMMA.16816.F32 R20, R8, R38, R32 ;  /* 0x000000260814723c */ /* 0x000fe20000001820 */
[----:B------:R-:W2:Y:S04]  /*f1e0*/  LDSM.16.MT88.4 R32, [R135+0x7c00] ;  /* 0x007c00008720783b */ /* 0x000ea80000004200 */
[----:B------:R-:W3:Y:S02]  /*f1f0*/  LDSM.16.MT88.4 R36, [R164+0x7c00] ;  /* 0x007c0000a424783b */ /* 0x000ee40000004200 */
[--C-:B------:R-:W-:Y:S01]  /*f200*/  FFMA.FTZ R8, R170, UR11, -R0.reuse ;  /* 0x0000000baa087c23 */ /* 0x100fe20008010800 */
[----:B------:R-:W-:-:S03]  /*f210*/  FFMA.FTZ R10, R161, UR11, -R0 ;  /* 0x0000000ba10a7c23 */ /* 0x000fc60008010800 */
[----:B------:R4:W-:Y:S01]  /*f220*/  MUFU.EX2 R53, R8 ;  /* 0x0000000800357308 */ /* 0x0009e20000000800 */
[----:B-1----:R-:W-:-:S07]  /*f230*/  FFMA.FTZ R3, R128, UR11, -R0 ;  /* 0x0000000b80037c23 */ /* 0x002fce0008010800 */
[----:B------:R1:W5:Y:S08]  /*f240*/  MUFU.EX2 R56, R3 ;  /* 0x0000000300387308 */ /* 0x0003700000000800 */
[----:B------:R2:W-:Y:S01]  /*f250*/  MUFU.EX2 R44, R10 ;  /* 0x0000000a002c7308 */ /* 0x0005e20000000800 */
[----:B----4-:R-:W-:Y:S01]  /*f260*/  FFMA.FTZ R8, R153, UR11, -R0 ;  /* 0x0000000b99087c23 */ /* 0x010fe20008010800 */
[----:B-1----:R-:W-:Y:S01]  /*f270*/  FADD.FTZ R3, R190, R5 ;  /* 0x00000005be037221 */ /* 0x002fe20000010000 */
[----:B------:R-:W-:Y:S01]  /*f280*/  FFMA.FTZ R5, R120, UR11, -R2 ;  /* 0x0000000b78057c23 */ /* 0x000fe20008010802 */
[----:B-----5:R-:W-:-:S02]  /*f290*/  F2FP.F16.F32.PACK_AB R7, R56, R58 ;  /* 0x0000003a3807723e */ /* 0x020fc400000000ff */
[----:B------:R-:W-:Y:S02]  /*f2a0*/  FADD.FTZ R3, R191, R3 ;  /* 0x00000003bf037221 */ /* 0x000fe40000010000 */
[----:B------:R1:W-:Y:S02]  /*f2b0*/  MUFU.EX2 R69, R5 ;  /* 0x0000000500457308 */ /* 0x0003e40000000800 */
[----:B------:R-:W-:Y:S01]  /*f2c0*/  FADD.FTZ R3, R192, R3 ;  /* 0x00000003c0037221 */ /* 0x000fe20000010000 */
[----:B--2---:R-:W-:-:S03]  /*f2d0*/  FFMA.FTZ R10, R173, UR11, -R2 ;  /* 0x0000000bad0a7c23 */ /* 0x004fc60008010802 */
[----:B------:R-:W-:Y:S01]  /*f2e0*/  FADD.FTZ R13, R193, R3 ;  /* 0x00000003c10d7221 */ /* 0x000fe20000010000 */
[----:B------:R-:W-:Y:S01]  /*f2f0*/  FFMA.FTZ R3, R132, UR11, -R0 ;  /* 0x0000000b84037c23 */ /* 0x000fe20008010800 */
[----:B------:R-:W-:Y:S02]  /*f300*/  MUFU.EX2 R229, R10 ;  /* 0x0000000a00e57308 */ /* 0x000fe40000000800 */
[----:B------:R-:W-:-:S04]  /*f310*/  FADD.FTZ R9, R194, R13 ;  /* 0x0000000dc2097221 */ /* 0x000fc80000010000 */
[----:B------:R-:W-:Y:S01]  /*f320*/  FADD.FTZ R9, R195, R9 ;  /* 0x00000009c3097221 */ /* 0x000fe20000010000 */
[----:B-1----:R-:W-:Y:S01]  /*f330*/  FADD.FTZ R5, R86, R4 ;  /* 0x0000000456057221 */ /* 0x002fe20000010000 */
[----:B------:R1:W-:Y:S02]  /*f340*/  MUFU.EX2 R54, R3 ;  /* 0x0000000300367308 */ /* 0x0003e40000000800 */
[----:B------:R-:W-:Y:S01]  /*f350*/  FADD.FTZ R9, R196, R9 ;  /* 0x00000009c4097221 */ /* 0x000fe20000010000 */
[----:B------:R-:W-:Y:S01]  /*f360*/  FFMA.FTZ R4, R162, UR11, -R0 ;  /* 0x0000000ba2047c23 */ /* 0x000fe20008010800 */
[----:B------:R-:W-:Y:S01]  /*f370*/  FADD.FTZ R12, R88, R5 ;  /* 0x00000005580c7221 */ /* 0x000fe20000010000 */
[----:B------:R-:W-:Y:S01]  /*f380*/  F2FP.F16.F32.PACK_AB R5, R60, R61 ;  /* 0x0000003d3c05723e */ /* 0x000fe200000000ff */
[----:B------:R-:W-:Y:S02]  /*f390*/  FADD.FTZ R9, R197, R9 ;  /* 0x00000009c5097221 */ /* 0x000fe40000010000 */
[----:B------:R2:W4:Y:S02]  /*f3a0*/  MUFU.EX2 R55, R4 ;  /* 0x0000000400377308 */ /* 0x0005240000000800 */
[----:B------:R-:W-:-:S04]  /*f3b0*/  FADD.FTZ R9, R199, R9 ;  /* 0x00000009c7097221 */ /* 0x000fc80000010000 */
[----:B------:R-:W-:Y:S01]  /*f3c0*/  FADD.FTZ R9, R198, R9 ;  /* 0x00000009c6097221 */ /* 0x000fe20000010000 */
[----:B-1----:R-:W-:-:S03]  /*f3d0*/  FADD.FTZ R3, R94, R12 ;  /* 0x0000000c5e037221 */ /* 0x002fc60000010000 */
[----:B------:R-:W-:Y:S01]  /*f3e0*/  FADD.FTZ R9, R200, R9 ;  /* 0x00000009c8097221 */ /* 0x000fe20000010000 */
[----:B------:R-:W-:-:S03]  /*f3f0*/  FADD.FTZ R3, R97, R3 ;  /* 0x0000000361037221 */ /* 0x000fc60000010000 */
[----:B------:R-:W-:Y:S01]  /*f400*/  FADD.FTZ R9, R202, R9 ;  /* 0x00000009ca097221 */ /* 0x000fe20000010000 */
[----:B------:R-:W-:Y:S01]  /*f410*/  FADD.FTZ R3, R98, R3 ;  /* 0x0000000362037221 */ /* 0x000fe20000010000 */
[----:B--2---:R-:W-:Y:S02]  /*f420*/  F2FP.F16.F32.PACK_AB R4, R232, R224 ;  /* 0x000000e0e804723e */ /* 0x004fe400000000ff */
[----:B------:R-:W-:Y:S01]  /*f430*/  FADD.FTZ R9, R201, R9 ;  /* 0x00000009c9097221 */ /* 0x000fe20000010000 */
[----:B------:R-:W-:-:S03]  /*f440*/  FADD.FTZ R3, R100, R3 ;  /* 0x0000000364037221 */ /* 0x000fc60000010000 */
[----:B------:R-:W-:Y:S01]  /*f450*/  FADD.FTZ R9, R203, R9 ;  /* 0x00000009cb097221 */ /* 0x000fe20000010000 */
[----:B------:R-:W-:Y:S01]  /*f460*/  FADD.FTZ R3, R104, R3 ;  /* 0x0000000368037221 */ /* 0x000fe20000010000 */
[----:B------:R-:W-:Y:S01]  /*f470*/  HMMA.16816.F32 R24, R4, R50, R24 ;  /* 0x000000320418723c */ /* 0x000fe20000001818 */
[----:B------:R1:W2:Y:S01]  /*f480*/  MUFU.EX2 R51, R8 ;  /* 0x0000000800337308 */ /* 0x0002a20000000800 */
[----:B------:R-:W-:Y:S01]  /*f490*/  FADD.FTZ R9, R204, R9 ;  /* 0x00000009cc097221 */ /* 0x000fe20000010000 */
[----:B------:R-:W-:-:S03]  /*f4a0*/  FADD.FTZ R3, R102, R3 ;  /* 0x0000000366037221 */ /* 0x000fc60000010000 */
[----:B------:R-:W-:Y:S01]  /*f4b0*/  HMMA.16816.F32 R28, R4, R48, R28 ;  /* 0x00000030041c723c */ /* 0x000fe2000000181c */
[----:B------:R-:W-:Y:S01]  /*f4c0*/  FADD.FTZ R3, R101, R3 ;  /* 0x0000000365037221 */ /* 0x000fe20000010000 */
[----:B------:R-:W-:-:S03]  /*f4d0*/  FADD.FTZ R9, R206, R9 ;  /* 0x00000009ce097221 */ /* 0x000fc60000010000 */
[----:B------:R-:W-:Y:S01]  /*f4e0*/  FADD.FTZ R3, R105, R3 ;  /* 0x0000000369037221 */ /* 0x000fe20000010000 */
[----:B------:R-:W-:Y:S01]  /*f4f0*/  FADD.FTZ R9, R205, R9 ;  /* 0x00000009cd097221 */ /* 0x000fe20000010000 */
[C---:B------:R-:W-:Y:S02]  /*f500*/  HMMA.16816.F32 R16, R4.reuse, R40, R16 ;  /* 0x000000280410723c */ /* 0x040fe40000001810 */
[----:B------:R-:W-:Y:S01]  /*f510*/  FADD.FTZ R3, R103, R3 ;  /* 0x0000000367037221 */ /* 0x000fe20000010000 */
[----:B------:R-:W-:Y:S01]  /*f520*/  FADD.FTZ R9, R207, R9 ;  /* 0x00000009cf097221 */ /* 0x000fe20000010000 */
[----:B-1----:R-:W-:Y:S02]  /*f530*/  FFMA.FTZ R8, R163, UR11, -R2 ;  /* 0x0000000ba3087c23 */ /* 0x002fe40008010802 */
[----:B------:R-:W-:Y:S01]  /*f540*/  FADD.FTZ R3, R99, R3 ;  /* 0x0000000363037221 */ /* 0x000fe20000010000 */
[----:B------:R-:W-:Y:S01]  /*f550*/  FADD.FTZ R9, R209, R9 ;  /* 0x00000009d1097221 */ /* 0x000fe20000010000 */
[----:B------:R-:W-:Y:S01]  /*f560*/  HMMA.16816.F32 R12, R4, R42, R20 ;  /* 0x0000002a040c723c */ /* 0x000fe20000001814 */
[----:B------:R1:W-:Y:S01]  /*f570*/  MUFU.EX2 R62, R8 ;  /* 0x00000008003e7308 */ /* 0x0003e20000000800 */
[----:B------:R-:W-:Y:S01]  /*f580*/  FADD.FTZ R3, R95, R3 ;  /* 0x000000035f037221 */ /* 0x000fe20000010000 */
[----:B------:R-:W-:-:S03]  /*f590*/  FADD.FTZ R9, R208, R9 ;  /* 0x00000009d0097221 */ /* 0x000fc60000010000 */
[----:B------:R-:W-:Y:S01]  /*f5a0*/  FADD.FTZ R3, R93, R3 ;  /* 0x000000035d037221 */ /* 0x000fe20000010000 */
[----:B------:R-:W-:Y:S01]  /*f5b0*/  FADD.FTZ R9, R210, R9 ;  /* 0x00000009d2097221 */ /* 0x000fe20000010000 */
[----:B------:R-:W-:Y:S02]  /*f5c0*/  F2FP.F16.F32.PACK_AB R4, R240, R239 ;  /* 0x000000eff004723e */ /* 0x000fe400000000ff */
[----:B------:R-:W-:Y:S01]  /*f5d0*/  FADD.FTZ R3, R92, R3 ;  /* 0x000000035c037221 */ /* 0x000fe20000010000 */
[----:B----4-:R-:W-:Y:S02]  /*f5e0*/  F2FP.F16.F32.PACK_AB R5, R54, R55 ;  /* 0x000000373605723e */ /* 0x010fe400000000ff */
[----:B------:R-:W-:Y:S01]  /*f5f0*/  F2FP.F16.F32.PACK_AB R6, R242, R241 ;  /* 0x000000f1f206723e */ /* 0x000fe200000000ff */
[----:B------:R-:W-:Y:S01]  /*f600*/  FADD.FTZ R3, R90, R3 ;  /* 0x000000035a037221 */ /* 0x000fe20000010000 */
[----:B--2---:R-:W-:Y:S01]  /*f610*/  F2FP.F16.F32.PACK_AB R7, R51, R53 ;  /* 0x000000353307723e */ /* 0x004fe200000000ff */
[----:B-1----:R-:W-:-:S02]  /*f620*/  FFMA.FTZ R8, R172, UR11, -R0 ;  /* 0x0000000bac087c23 */ /* 0x002fc40008010800 */
[----:B------:R-:W-:Y:S02]  /*f630*/  FADD.FTZ R3, R87, R3 ;  /* 0x0000000357037221 */ /* 0x000fe40000010000 */
[----:B------:R1:W-:Y:S02]  /*f640*/  MUFU.EX2 R50, R8 ;  /* 0x0000000800327308 */ /* 0x0003e40000000800 */
[C---:B------:R-:W-:Y:S06]  /*f650*/  HMMA.16816.F32 R28, R4.reuse, R32, R28 ;  /* 0x00000020041c723c */ /* 0x040fec000000181c */
[C---:B------:R-:W-:Y:S01]  /*f660*/  HMMA.16816.F32 R24, R4.reuse, R34, R24 ;  /* 0x000000220418723c */ /* 0x040fe20000001818 */
[----:B------:R-:W2:Y:S05]  /*f670*/  LDSM.16.MT88.4 R32, [R164+0x8000] ;  /* 0x00800000a420783b */ /* 0x000eaa0000004200 */
[----:B---3--:R-:W-:Y:S01]  /*f680*/  HMMA.16816.F32 R20, R4, R36, R16 ;  /* 0x000000240414723c */ /* 0x008fe20000001810 */
[----:B-1----:R-:W-:-:S05]  /*f690*/  FFMA.FTZ R8, R156, UR11, -R0 ;  /* 0x0000000b9c087c23 */ /* 0x002fca0008010800 */
[----:B------:R-:W-:Y:S01]  /*f6a0*/  HMMA.16816.F32 R12, R4, R38, R12 ;  /* 0x00000026040c723c */ /* 0x000fe2000000180c */
[----:B------:R-:W1:Y:S01]  /*f6b0*/  LDSM.16.MT88.4 R36, [R135+0x8400] ;  /* 0x008400008724783b */ /* 0x000e620000004200 */
[----:B------:R3:W4:Y:S05]  /*f6c0*/  MUFU.EX2 R49, R8 ;  /* 0x0000000800317308 */ /* 0x00072a0000000800 */
[----:B------:R-:W-:Y:S02]  /*f6d0*/  F2FP.F16.F32.PACK_AB R4, R245, R243 ;  /* 0x000000f3f504723e */ /* 0x000fe400000000ff */
[----:B------:R-:W-:Y:S01]  /*f6e0*/  F2FP.F16.F32.PACK_AB R6, R246, R247 ;  /* 0x000000f7f606723e */ /* 0x000fe200000000ff */
[----:B---3--:R-:W-:Y:S01]  /*f6f0*/  FFMA.FTZ R8, R175, UR11, -R0 ;  /* 0x0000000baf087c23 */ /* 0x008fe20008010800 */
[----:B----4-:R-:W-:-:S03]  /*f700*/  F2FP.F16.F32.PACK_AB R5, R49, R50 ;  /* 0x000000323105723e */ /* 0x010fc600000000ff */
[----:B------:R3:W-:Y:S02]  /*f710*/  MUFU.EX2 R48, R8 ;  /* 0x0000000800307308 */ /* 0x0007e40000000800 */
[----:B---3--:R-:W-:-:S06]  /*f720*/  FFMA.FTZ R8, R159, UR11, -R0 ;  /* 0x0000000b9f087c23 */ /* 0x008fcc0008010800 */
[----:B------:R3:W4:Y:S02]  /*f730*/  MUFU.EX2 R47, R8 ;  /* 0x00000008002f7308 */ /* 0x0007240000000800 */
[----:B---3--:R-:W-:Y:S01]  /*f740*/  FFMA.FTZ R8, R158, UR11, -R2 ;  /* 0x0000000b9e087c23 */ /* 0x008fe20008010802 */
[----:B----4-:R-:W-:-:S05]  /*f750*/  F2FP.F16.F32.PACK_AB R7, R47, R48 ;  /* 0x000000302f07723e */ /* 0x010fca00000000ff */
[----:B------:R3:W4:Y:S02]  /*f760*/  MUFU.EX2 R52, R8 ;  /* 0x0000000800347308 */ /* 0x0007240000000800 */
[C---:B------:R-:W-:Y:S01]  /*f770*/  HMMA.16816.F32 R16, R4.reuse, R136, R28 ;  /* 0x000000880410723c */ /* 0x040fe2000000181c */
[----:B------:R-:W-:Y:S05]  /*f780*/  LDSM.16.MT88.4 R28, [R135+0x8800] ;  /* 0x00880000871c783b */ /* 0x000fea0000004200 */
[C---:B------:R-:W-:Y:S01]  /*f790*/  HMMA.16816.F32 R136, R4.reuse, R138, R24 ;  /* 0x0000008a0488723c */ /* 0x040fe20000001818 */
[----:B------:R-:W5:Y:S05]  /*f7a0*/  LDSM.16.MT88.4 R24, [R164+0x8400] ;  /* 0x00840000a418783b */ /* 0x000f6a0000004200 */
[----:B--2---:R-:W-:Y:S01]  /*f7b0*/  HMMA.16816.F32 R20, R4, R32, R20 ;  /* 0x000000200414723c */ /* 0x004fe20000001814 */
[----:B---3--:R-:W-:Y:S01]  /*f7c0*/  FADD.FTZ R8, R85, R3 ;  /* 0x0000000355087221 */ /* 0x008fe20000010000 */
[----:B------:R-:W-:Y:S01]  /*f7d0*/  FFMA.FTZ R3, R177, UR11, -R0 ;  /* 0x0000000bb1037c23 */ /* 0x000fe20008010800 */
[----:B----4-:R-:W-:-:S02]  /*f7e0*/  F2FP.F16.F32.PACK_AB R144, R52, R62 ;  /* 0x0000003e3490723e */ /* 0x010fc400000000ff */
[----:B------:R-:W-:Y:S01]  /*f7f0*/  FADD.FTZ R8, R84, R8 ;  /* 0x0000000854087221 */ /* 0x000fe20000010000 */
[----:B------:R2:W3:Y:S01]  /*f800*/  MUFU.EX2 R45, R3 ;  /* 0x00000003002d7308 */ /* 0x0004e20000000800 */
[----:B------:R-:W-:Y:S01]  /*f810*/  HMMA.16816.F32 R12, R4, R34, R12 ;  /* 0x00000022040c723c */ /* 0x000fe2000000180c */
[----:B------:R-:W4:Y:S06]  /*f820*/  LDSM.16.MT88.4 R32, [R164+0x8800] ;  /* 0x00880000a420783b */ /* 0x000f2c0000004200 */
[----:B------:R-:W-:Y:S02]  /*f830*/  F2FP.F16.F32.PACK_AB R4, R122, R248 ;  /* 0x000000f87a04723e */ /* 0x000fe400000000ff */
[----:B------:R-:W-:Y:S01]  /*f840*/  F2FP.F16.F32.PACK_AB R6, R252, R123 ;  /* 0x0000007bfc06723e */ /* 0x000fe200000000ff */
[----:B--2---:R-:W-:Y:S01]  /*f850*/  FADD.FTZ R3, R82, R8 ;  /* 0x0000000852037221 */ /* 0x004fe20000010000 */
[----:B------:R-:W-:Y:S01]  /*f860*/  FADD.FTZ R8, R211, R9 ;  /* 0x00000009d3087221 */ /* 0x000fe20000010000 */
[----:B------:R-:W-:Y:S01]  /*f870*/  FFMA.FTZ R9, R179, UR11, -R0 ;  /* 0x0000000bb3097c23 */ /* 0x000fe20008010800 */
[----:B---3--:R-:W-:Y:S01]  /*f880*/  F2FP.F16.F32.PACK_AB R5, R44, R45 ;  /* 0x0000002d2c05723e */ /* 0x008fe200000000ff */
[----:B------:R-:W-:Y:S01]  /*f890*/  FADD.FTZ R3, R81, R3 ;  /* 0x0000000351037221 */ /* 0x000fe20000010000 */
[----:B------:R-:W-:Y:S01]  /*f8a0*/  FADD.FTZ R8, R213, R8 ;  /* 0x00000008d5087221 */ /* 0x000fe20000010000 */
[----:B------:R2:W-:Y:S02]  /*f8b0*/  MUFU.EX2 R43, R9 ;  /* 0x00000009002b7308 */ /* 0x0005e40000000800 */
[----:B------:R-:W-:Y:S01]  /*f8c0*/  FADD.FTZ R3, R80, R3 ;  /* 0x0000000350037221 */ /* 0x000fe20000010000 */
[----:B------:R-:W-:-:S03]  /*f8d0*/  FADD.FTZ R8, R212, R8 ;  /* 0x00000008d4087221 */ /* 0x000fc60000010000 */
[----:B------:R-:W-:Y:S01]  /*f8e0*/  FADD.FTZ R3, R78, R3 ;  /* 0x000000034e037221 */ /* 0x000fe20000010000 */
[----:B------:R-:W-:-:S03]  /*f8f0*/  FADD.FTZ R8, R215, R8 ;  /* 0x00000008d7087221 */ /* 0x000fc60000010000 */
[----:B------:R-:W-:Y:S01]  /*f900*/  FADD.FTZ R3, R75, R3 ;  /* 0x000000034b037221 */ /* 0x000fe20000010000 */
[----:B------:R-:W-:-:S03]  /*f910*/  FADD.FTZ R8, R214, R8 ;  /* 0x00000008d6087221 */ /* 0x000fc60000010000 */
[----:B------:R-:W-:Y:S01]  /*f920*/  FADD.FTZ R3, R73, R3 ;  /* 0x0000000349037221 */ /* 0x000fe20000010000 */
[----:B------:R-:W-:Y:S01]  /*f930*/  FADD.FTZ R8, R216, R8 ;  /* 0x00000008d8087221 */ /* 0x000fe20000010000 */
[----:B--2---:R-:W-:Y:S02]  /*f940*/  FFMA.FTZ R9, R169, UR11, -R0 ;  /* 0x0000000ba9097c23 */ /* 0x004fe40008010800 */
[----:B------:R-:W-:Y:S01]  /*f950*/  FADD.FTZ R3, R72, R3 ;  /* 0x0000000348037221 */ /* 0x000fe20000010000 */
[----:B------:R-:W-:Y:S01]  /*f960*/  FADD.FTZ R8, R217, R8 ;  /* 0x00000008d9087221 */ /* 0x000fe20000010000 */
[----:B------:R2:W3:Y:S02]  /*f970*/  MUFU.EX2 R42, R9 ;  /* 0x00000009002a7308 */ /* 0x0004e40000000800 */
        /* <DEDUP_REMOVED lines=11> */
[----:B---3--:R-:W-:Y:S01]  /*fa30*/  F2FP.F16.F32.PACK_AB R7, R42, R43 ;  /* 0x0000002b2a07723e */ /* 0x008fe200000000ff */
[----:B------:R2:W3:Y:S01]  /*fa40*/  MUFU.EX2 R46, R9 ;  /* 0x00000009002e7308 */ /* 0x0004e20000000800 */
[----:B------:R-:W-:Y:S01]  /*fa50*/  FADD.FTZ R3, R65, R3 ;  /* 0x0000000341037221 */ /* 0x000fe20000010000 */
[----:B------:R-:W-:-:S03]  /*fa60*/  FADD.FTZ R8, R222, R8 ;  /* 0x00000008de087221 */ /* 0x000fc60000010000 */
[----:B------:R-:W-:Y:S01]  /*fa70*/  FADD.FTZ R3, R64, R3 ;  /* 0x0000000340037221 */ /* 0x000fe20000010000 */
[----:B------:R-:W-:Y:S01]  /*fa80*/  FADD.FTZ R8, R225, R8 ;  /* 0x00000008e1087221 */ /* 0x000fe20000010000 */
[----:B-1----:R-:W-:Y:S02]  /*fa90*/  HMMA.16816.F32 R16, R4, R36, R16 ;  /* 0x000000240410723c */ /* 0x002fe40000001810 */
[----:B------:R-:W-:Y:S01]  /*faa0*/  FADD.FTZ R3, R63, R3 ;  /* 0x000000033f037221 */ /* 0x000fe20000010000 */
[----:B------:R-:W-:-:S03]  /*fab0*/  FADD.FTZ R8, R224, R8 ;  /* 0x00000008e0087221 */ /* 0x000fc60000010000 */
[----:B------:R-:W-:Y:S01]  /*fac0*/  FADD.FTZ R2, R61, R3 ;  /* 0x000000033d027221 */ /* 0x000fe20000010000 */
[----:B------:R-:W-:Y:S01]  /*fad0*/  FADD.FTZ R3, R232, R8 ;  /* 0x00000008e8037221 */ /* 0x000fe20000010000 */
[C---:B------:R-:W-:Y:S01]  /*fae0*/  HMMA.16816.F32 R136, R4.reuse, R38, R136 ;  /* 0x000000260488723c */ /* 0x040fe20000001888 */
[----:B--2---:R-:W-:Y:S01]  /*faf0*/  FFMA.FTZ R9, R183, UR11, -R0 ;  /* 0x0000000bb7097c23 */ /* 0x004fe20008010800 */
[----:B------:R-:W-:Y:S01]  /*fb00*/  FADD.FTZ R2, R60, R2 ;  /* 0x000000023c027221 */ /* 0x000fe20000010000 */
[----:B------:R-:W-:Y:S01]  /*fb10*/  FADD.FTZ R8, R231, R3 ;  /* 0x00000003e7087221 */ /* 0x000fe20000010000 */
[----:B---3--:R-:W-:Y:S01]  /*fb20*/  F2FP.F16.F32.PACK_AB R146, R229, R46 ;  /* 0x0000002ee592723e */ /* 0x008fe200000000ff */
[----:B------:R1:W-:Y:S01]  /*fb30*/  MUFU.EX2 R41, R9 ;  /* 0x0000000900297308 */ /* 0x0003e20000000800 */
[----:B------:R-:W-:Y:S01]  /*fb40*/  FADD.FTZ R3, R58, R2 ;  /* 0x000000023a037221 */ /* 0x000fe20000010000 */
[----:B------:R-:W-:Y:S01]  /*fb50*/  FFMA.FTZ R2, R185, UR11, -R0 ;  /* 0x0000000bb9027c23 */ /* 0x000fe20008010800 */
[----:B------:R-:W-:Y:S01]  /*fb60*/  FADD.FTZ R8, R238, R8 ;  /* 0x00000008ee087221 */ /* 0x000fe20000010000 */
[C---:B-----5:R-:W-:Y:S01]  /*fb70*/  HMMA.16816.F32 R148, R4.reuse, R24, R20 ;  /* 0x000000180494723c */ /* 0x060fe20000001814 */
[----:B------:R-:W-:Y:S01]  /*fb80*/  FADD.FTZ R3, R56, R3 ;  /* 0x0000000338037221 */ /* 0x000fe20000010000 */
[----:B------:R-:W2:Y:S01]  /*fb90*/  LDSM.16.MT88.4 R20, [R135+0x8c00] ;  /* 0x008c00008714783b */ /* 0x000ea20000004200 */
[----:B------:R-:W-:Y:S01]  /*fba0*/  FADD.FTZ R8, R239, R8 ;  /* 0x00000008ef087221 */ /* 0x000fe20000010000 */
[----:B------:R3:W-:Y:S02]  /*fbb0*/  MUFU.EX2 R11, R2 ;  /* 0x00000002000b7308 */ /* 0x0007e40000000800 */
[----:B------:R-:W-:Y:S01]  /*fbc0*/  HMMA.16816.F32 R12, R4, R26, R12 ;  /* 0x0000001a040c723c */ /* 0x000fe2000000180c */
[----:B-1----:R-:W-:-:S06]  /*fbd0*/  FFMA.FTZ R9, R171, UR11, -R0 ;  /* 0x0000000bab097c23 */ /* 0x002fcc0008010800 */
[----:B------:R-:W-:Y:S02]  /*fbe0*/  F2FP.F16.F32.PACK_AB R4, R250, R251 ;  /* 0x000000fbfa04723e */ /* 0x000fe400000000ff */
[----:B------:R-:W-:Y:S01]  /*fbf0*/  F2FP.F16.F32.PACK_AB R6, R69, R249 ;  /* 0x000000f94506723e */ /* 0x000fe200000000ff */
[----:B------:R1:W5:Y:S01]  /*fc00*/  MUFU.EX2 R37, R9 ;  /* 0x0000000900257308 */ /* 0x0003620000000800 */
[----:B---3--:R-:W-:Y:S01]  /*fc10*/  FADD.FTZ R2, R55, R3 ;  /* 0x0000000337027221 */ /* 0x008fe20000010000 */
[----:B------:R-:W-:Y:S01]  /*fc20*/  FADD.FTZ R3, R240, R8 ;  /* 0x00000008f0037221 */ /* 0x000fe20000010000 */
[----:B------:R-:W-:Y:S02]  /*fc30*/  FFMA.FTZ R8, R186, UR11, -R0 ;  /* 0x0000000bba087c23 */ /* 0x000fe40008010800 */
[----:B------:R-:W-:Y:S01]  /*fc40*/  FADD.FTZ R2, R54, R2 ;  /* 0x0000000236027221 */ /* 0x000fe20000010000 */
[----:B------:R-:W-:-:S03]  /*fc50*/  FADD.FTZ R3, R241, R3 ;  /* 0x00000003f1037221 */ /* 0x000fc60000010000 */
[----:B------:R-:W-:Y:S01]  /*fc60*/  FADD.FTZ R2, R53, R2 ;  /* 0x0000000235027221 */ /* 0x000fe20000010000 */
[----:B------:R-:W-:-:S03]  /*fc70*/  FADD.FTZ R3, R242, R3 ;  /* 0x00000003f2037221 */ /* 0x000fc60000010000 */
[----:B------:R-:W-:Y:S01]  /*fc80*/  FADD.FTZ R2, R51, R2 ;  /* 0x0000000233027221 */ /* 0x000fe20000010000 */
[--C-:B-1----:R-:W-:Y:S01]  /*fc90*/  FFMA.FTZ R9, R184, UR11, -R0.reuse ;  /* 0x0000000bb8097c23 */ /* 0x102fe20008010800 */
[----:B-----5:R-:W-:Y:S01]  /*fca0*/  F2FP.F16.F32.PACK_AB R5, R37, R41 ;  /* 0x000000292505723e */ /* 0x020fe200000000ff */
[----:B------:R-:W-:Y:S02]  /*fcb0*/  FADD.FTZ R3, R243, R3 ;  /* 0x00000003f3037221 */ /* 0x000fe40000010000 */
[----:B------:R1:W-:Y:S02]  /*fcc0*/  MUFU.EX2 R40, R9 ;  /* 0x0000000900287308 */ /* 0x0003e40000000800 */
[----:B-1----:R-:W-:-:S06]  /*fcd0*/  FFMA.FTZ R9, R174, UR11, -R0 ;  /* 0x0000000bae097c23 */ /* 0x002fcc0008010800 */
[----:B------:R1:W3:Y:S02]  /*fce0*/  MUFU.EX2 R36, R9 ;  /* 0x0000000900247308 */ /* 0x0002e40000000800 */
[----:B-1----:R-:W-:Y:S01]  /*fcf0*/  FFMA.FTZ R9, R176, UR11, -R0 ;  /* 0x0000000bb0097c23 */ /* 0x002fe20008010800 */
[----:B---3--:R-:W-:-:S05]  /*fd00*/  F2FP.F16.F32.PACK_AB R7, R36, R40 ;  /* 0x000000282407723e */ /* 0x008fca00000000ff */
[----:B------:R-:W1:Y:S02]  /*fd10*/  MUFU.EX2 R10, R9 ;  /* 0x00000009000a7308 */ /* 0x000e640000000800 */
[C---:B------:R-:W-:Y:S01]  /*fd20*/  HMMA.16816.F32 R140, R4.reuse, R28, R16 ;  /* 0x0000001c048c723c */ /* 0x040fe20000001810 */
[----:B------:R-:W3:Y:S05]  /*fd30*/  LDSM.16.MT88.4 R16, [R164+0x8c00] ;  /* 0x008c0000a410783b */ /* 0x000eea0000004200 */
[----:B------:R5:W-:Y:S01]  /*fd40*/  MUFU.EX2 R9, R8 ;  /* 0x0000000800097308 */ /* 0x000be20000000800 */
[C---:B------:R-:W-:Y:S06]  /*fd50*/  HMMA.16816.F32 R136, R4.reuse, R30, R136 ;  /* 0x0000001e0488723c */ /* 0x040fec0000001888 */
[----:B----4-:R-:W-:Y:S01]  /*fd60*/  HMMA.16816.F32 R148, R4, R32, R148 ;  /* 0x000000200494723c */ /* 0x010fe20000001894 */
[----:B-1----:R-:W-:-:S05]  /*fd70*/  F2FP.F16.F32.PACK_AB R145, R10, R11 ;  /* 0x0000000b0a91723e */ /* 0x002fca00000000ff */
[----:B------:R-:W-:Y:S01]  /*fd80*/  HMMA.16816.F32 R12, R4, R34, R12 ;  /* 0x00000022040c723c */ /* 0x000fe2000000180c */
[----:B-----5:R-:W-:Y:S01]  /*fd90*/  FFMA.FTZ R8, R178, UR11, -R0 ;  /* 0x0000000bb2087c23 */ /* 0x020fe20008010800 */
[----:B------:R-:W-:Y:S01]  /*fda0*/  FADD.FTZ R0, R50, R2 ;  /* 0x0000000232007221 */ /* 0x000fe20000010000 */
[----:B------:R-:W-:Y:S01]  /*fdb0*/  FADD.FTZ R2, R245, R3 ;  /* 0x00000003f5027221 */ /* 0x000fe20000010000 */
[----:B------:R-:W-:Y:S02]  /*fdc0*/  MOV R3, R57 ;  /* 0x0000003900037202 */ /* 0x000fe40000000f00 */
[----:B------:R-:W-:Y:S01]  /*fdd0*/  FADD.FTZ R0, R49, R0 ;  /* 0x0000000031007221 */ /* 0x000fe20000010000 */
[----:B------:R-:W-:Y:S01]  /*fde0*/  FADD.FTZ R2, R247, R2 ;  /* 0x00000002f7027221 */ /* 0x000fe20000010000 */
[----:B------:R-:W1:Y:S02]  /*fdf0*/  MUFU.EX2 R8, R8 ;  /* 0x0000000800087308 */ /* 0x000e640000000800 */
        /* <DEDUP_REMOVED lines=8> */
[----:B-1----:R-:W-:Y:S02]  /*fe80*/  F2FP.F16.F32.PACK_AB R147, R8, R9 ;  /* 0x000000090893723e */ /* 0x002fe400000000ff */
[----:B------:R-:W-:Y:S01]  /*fe90*/  FADD.FTZ R0, R43, R0 ;  /* 0x000000002b007221 */ /* 0x000fe20000010000 */
[----:B------:R-:W-:-:S03]  /*fea0*/  FADD.FTZ R2, R252, R2 ;  /* 0x00000002fc027221 */ /* 0x000fc60000010000 */
[----:B------:R-:W-:Y:S01]  /*feb0*/  FADD.FTZ R0, R42, R0 ;  /* 0x000000002a007221 */ /* 0x000fe20000010000 */
[----:B------:R-:W-:Y:S01]  /*fec0*/  FADD.FTZ R2, R251, R2 ;  /* 0x00000002fb027221 */ /* 0x000fe20000010000 */
[----:B--2---:R-:W-:Y:S02]  /*fed0*/  HMMA.16816.F32 R140, R144, R20, R140 ;  /* 0x00000014908c723c */ /* 0x004fe4000000188c */
[----:B------:R-:W-:Y:S01]  /*fee0*/  FADD.FTZ R0, R41, R0 ;  /* 0x0000000029007221 */ /* 0x000fe20000010000 */
[----:B------:R-:W-:-:S03]  /*fef0*/  FADD.FTZ R2, R250, R2 ;  /* 0x00000002fa027221 */ /* 0x000fc60000010000 */
[----:B------:R-:W-:Y:S01]  /*ff00*/  FADD.FTZ R0, R37, R0 ;  /* 0x0000000025007221 */ /* 0x000fe20000010000 */
[----:B------:R-:W-:Y:S01]  /*ff10*/  FADD.FTZ R2, R249, R2 ;  /* 0x00000002f9027221 */ /* 0x000fe20000010000 */
[----:B------:R-:W-:Y:S01]  /*ff20*/  HMMA.16816.F32 R136, R144, R22, R136 ;  /* 0x000000169088723c */ /* 0x000fe20000001888 */
[----:B------:R-:W-:Y:S01]  /*ff30*/  MOV R20, R59 ;  /* 0x0000003b00147202 */ /* 0x000fe20000000f00 */
[----:B------:R-:W-:Y:S01]  /*ff40*/  FADD.FTZ R0, R40, R0 ;  /* 0x0000000028007221 */ /* 0x000fe20000010000 */
[----:B------:R-:W-:-:S03]  /*ff50*/  FADD.FTZ R2, R69, R2 ;  /* 0x0000000245027221 */ /* 0x000fc60000010000 */
[----:B---3--:R-:W-:Y:S01]  /*ff60*/  HMMA.16816.F32 R148, R144, R16, R148 ;  /* 0x000000109094723c */ /* 0x008fe20000001894 */
[----:B------:R-:W-:Y:S01]  /*ff70*/  FADD.FTZ R0, R36, R0 ;  /* 0x0000000024007221 */ /* 0x000fe20000010000 */
[----:B------:R-:W-:-:S03]  /*ff80*/  FADD.FTZ R2, R62, R2 ;  /* 0x000000023e027221 */ /* 0x000fc60000010000 */
[----:B------:R-:W-:Y:S01]  /*ff90*/  FADD.FTZ R0, R11, R0 ;  /* 0x000000000b007221 */ /* 0x000fe20000010000 */
[----:B------:R-:W-:Y:S01]  /*ffa0*/  HMMA.16816.F32 R144, R144, R18, R12 ;  /* 0x000000129090723c */ /* 0x000fe2000000180c */
[----:B------:R-:W-:Y:S02]  /*ffb0*/  FADD.FTZ R2, R52, R2 ;  /* 0x0000000234027221 */ /* 0x000fe40000010000 */
[----:B------:R-:W-:Y:S02]  /*ffc0*/  FADD.FTZ R0, R10, R0 ;  /* 0x000000000a007221 */ /* 0x000fe40000010000 */
[----:B------:R-:W-:Y:S02]  /*ffd0*/  FADD.FTZ R2, R46, R2 ;  /* 0x000000022e027221 */ /* 0x000fe40000010000 */
[----:B------:R-:W-:Y:S02]  /*ffe0*/  FADD.FTZ R0, R9, R0 ;  /* 0x0000000009007221 */ /* 0x000fe40000010000 */
[----:B------:R-:W-:-:S02]  /*fff0*/  FADD.FTZ R229, R229, R2 ;  /* 0x00000002e5e57221 */ /* 0x000fc40000010000 */
[----:B------:R-:W-:-:S13]  /*10000*/  FADD.FTZ R230, R8, R0 ;  /* 0x0000000008e67221 */ /* 0x000fda0000010000 */
.L_x_819:
        /* <DEDUP_REMOVED lines=14> */
[----:B------:R-:W-:Y:S01]  /*100f0*/  SHF.R.S32.HI R239, RZ, 0x1f, R231 ;  /* 0x0000001fffef7819 */ /* 0x000fe200000114e7 */
[----:B------:R-:W-:-:S06]  /*10100*/  ULDC UR4, c[0x0][0x2ec] ;  /* 0x0000bb0000047ab9 */ /* 0x000fcc0000000800 */
.L_x_831:
        /* <DEDUP_REMOVED lines=15> */
[----:B------:R-:W-:Y:S02]  /*10200*/  LOP3.LUT R6, R6, R12, RZ, 0x3c, !PT ;  /* 0x0000000c06067212 */ /* 0x000fe400078e3cff */
[----:B------:R-:W4:Y:S10]  /*10210*/  I2F.RP R2, R9 ;  /* 0x0000000900027306 */ /* 0x000f340000209400 */
        /* <DEDUP_REMOVED lines=9> */
[----:B------:R-:W-:Y:S03]  /*102b0*/  IADD3 R3, -R0, RZ, RZ ;  /* 0x000000ff00037210 */ /* 0x000fe60007ffe1ff */
        /* <DEDUP_REMOVED lines=12> */
[-C--:B------:R-:W-:Y:S02]  /*10380*/  LOP3.LUT R3, R8, R12.reuse, RZ, 0x3c, !PT ;  /* 0x0000000c08037212 */ /* 0x080fe400078e3cff */
[----:B------:R-:W-:Y:S02]  /*10390*/  ISETP.NE.AND P3, PT, R12, RZ, PT ;  /* 0x000000ff0c00720c */ /* 0x000fe40003f65270 */
[----:B------:R-:W-:Y:S02]  /*103a0*/  ISETP.GE.AND P1, PT, R3, RZ, PT ;  /* 0x000000ff0300720c */ /* 0x000fe40003f26270 */
[----:B------:R-:W-:Y:S03]  /*103b0*/  LOP3.LUT R3, RZ, R12, RZ, 0x33, !PT ;  /* 0x0000000cff037212 */ /* 0x000fe600078e33ff */
[----:B------:R-:W-:Y:S02]  /*103c0*/  @P4 IADD3 R0, R0, 0x1, RZ ;  /* 0x0000000100004810 */ /* 0x000fe40007ffe0ff */
[----:B------:R-:W-:Y:S05]  /*103d0*/  @P5 VIADD R2, R2, 0x1 ;  /* 0x0000000102025836 */ /* 0x000fea0000000000 */
[----:B------:R-:W-:Y:S01]  /*103e0*/  @!P2 IADD3 R2, -R2, RZ, RZ ;  /* 0x000000ff0202a210 */ /* 0x000fe20007ffe1ff */
[----:B------:R-:W-:Y:S03]  /*103f0*/  @!P1 IMAD.MOV R0, RZ, RZ, -R0 ;  /* 0x000000ffff009224 */ /* 0x000fe600078e0a00 */
[C---:B------:R-:W-:Y:S02]  /*10400*/  SEL R2, R3.reuse, R2, !P3 ;  /* 0x0000000203027207 */ /* 0x040fe40005800000 */
[----:B------:R-:W-:Y:S02]  /*10410*/  SEL R0, R3, R0, !P3 ;  /* 0x0000000003007207 */ /* 0x000fe40005800000 */
[-C--:B------:R-:W-:Y:S02]  /*10420*/  LEA R4, P1, R2, R226.reuse, 0x2 ;  /* 0x000000e202047211 */ /* 0x080fe400078210ff */
[----:B------:R-:W-:Y:S02]  /*10430*/  LEA R6, P2, R0, R226, 0x2 ;  /* 0x000000e200067211 */ /* 0x000fe400078410ff */
[-C--:B------:R-:W-:Y:S02]  /*10440*/  LEA.HI.X.SX32 R5, R2, R227.reuse, 0x2, P1 ;  /* 0x000000e302057211 */ /* 0x080fe400008f16ff */
[----:B------:R-:W-:Y:S01]  /*10450*/  LEA.HI.X.SX32 R7, R0, R227, 0x2, P2 ;  /* 0x000000e300077211 */ /* 0x000fe200010f16ff */
[----:B------:R-:W-:Y:S02]  /*10460*/  IMAD.IADD R0, R2, 0x1, -R0 ;  /* 0x0000000102007824 */ /* 0x000fe400078e0a00 */
[----:B------:R4:W5:Y:S02]  /*10470*/  LDG.E R3, desc[UR8][R4.64] ;  /* 0x0000000804037981 */ /* 0x000964000c1e1900 */
[----:B------:R-:W-:Y:S02]  /*10480*/  IMAD R0, R0, R12, -0x100 ;  /* 0xffffff0000007424 */ /* 0x000fe400078e020c */
[----:B------:R1:W5:Y:S03]  /*10490*/  LDG.E R9, desc[UR8][R6.64] ;  /* 0x0000000806097981 */ /* 0x000366000c1e1900 */
[----:B------:R-:W-:Y:S01]  /*104a0*/  SHF.R.S32.HI R2, RZ, 0x1f, R0 ;  /* 0x0000001fff027819 */ /* 0x000fe20000011400 */
[----:B----4-:R-:W4:Y:S08]  /*104b0*/  LDC.64 R4, c[0x0][0x250] ;  /* 0x00009400ff047b82 */ /* 0x010f300000000a00 */
[----:B-1----:R-:W1:Y:S01]  /*104c0*/  LDC.64 R6, c[0x0][0x238] ;  /* 0x00008e00ff067b82 */ /* 0x002e620000000a00 */
[-C--:B----4-:R-:W-:Y:S04]  /*104d0*/  IMAD R8, R2, R4.reuse, RZ ;  /* 0x0000000402087224 */ /* 0x090fe800078e02ff */
[C---:B------:R-:W-:Y:S02]  /*104e0*/  IMAD R5, R0.reuse, R5, R8 ;  /* 0x0000000500057224 */ /* 0x040fe400078e0208 */
[----:B-----5:R-:W-:Y:S02]  /*104f0*/  IMAD.IADD R9, R9, 0x1, -R3 ;  /* 0x0000000109097824 */ /* 0x020fe400078e0a03 */
[----:B------:R-:W-:Y:S03]  /*10500*/  IMAD.WIDE.U32 R2, R0, R4, RZ ;  /* 0x0000000400027225 */ /* 0x000fe600078e00ff */
[----:B------:R-:W-:Y:S02]  /*10510*/  SHF.R.S32.HI R0, RZ, 0x1f, R9 ;  /* 0x0000001fff007819 */ /* 0x000fe40000011409 */
[----:B------:R-:W-:Y:S03]  /*10520*/  IADD3 R3, R3, R5, RZ ;  /* 0x0000000503037210 */ /* 0x000fe60007ffe0ff */
[-C--:B-1----:R-:W-:Y:S02]  /*10530*/  IMAD R0, R0, R6.reuse, RZ ;  /* 0x0000000600007224 */ /* 0x082fe400078e02ff */
[C---:B------:R-:W-:Y:S04]  /*10540*/  IMAD.WIDE.U32 R4, R9.reuse, R6, R2 ;  /* 0x0000000609047225 */ /* 0x040fe800078e0002 */
[----:B------:R-:W-:Y:S01]  /*10550*/  IMAD R7, R9, R7, R0 ;  /* 0x0000000709077224 */ /* 0x000fe200078e0200 */
[----:B------:R-:W-:Y:S03]  /*10560*/  MOV R0, R4 ;  /* 0x0000000400007202 */ /* 0x000fe60000000f00 */
[----:B------:R-:W-:Y:S07]  /*10570*/  IMAD.IADD R2, R5, 0x1, R7 ;  /* 0x0000000105027824 */ /* 0x000fee00078e0207 */
.L_x_828:
[----:B------:R-:W4:Y:S01]  /*10580*/  @!P0 LDC.64 R12, c[0x0][0x250] ;  /* 0x00009400ff0c8b82 */ /* 0x000f220000000a00 */
[----:B------:R-:W-:Y:S01]  /*10590*/  @P0 STS.64 [R168+0x5008], RZ ;  /* 0x005008ffa8000388 */ /* 0x000fe20000000a00 */
[C---:B------:R-:W-:Y:S02]  /*105a0*/  LEA R170, P2, R0.reuse, R116, 0x1 ;  /* 0x0000007400aa7211 */ /* 0x040fe400078408ff */
[----:B------:R-:W-:Y:S04]  /*105b0*/  @!P0 IADD3 R3, P1, R235, R0, RZ ;  /* 0x00000000eb038210 */ /* 0x000fe80007f3e0ff */
[----:B------:R-:W5:Y:S01]  /*105c0*/  @!P0 LDC.64 R18, c[0x0][0x250] ;  /* 0x00009400ff128b82 */ /* 0x000f620000000a00 */
[----:B------:R-:W-:Y:S01]  /*105d0*/  @P0 STS [R168+0x5000], RZ ;  /* 0x005000ffa8000388 */ /* 0x000fe20000000800 */
[-C--:B------:R-:W-:Y:S02]  /*105e0*/  LEA.HI.X R171, R0, R117.reuse, R2, 0x1, P2 ;  /* 0x0000007500ab7211 */ /* 0x080fe400010f0c02 */
[----:B------:R-:W-:Y:S01]  /*105f0*/  @!P0 IADD3.X R4, R236, R2, RZ, P1, !PT ;  /* 0x00000002ec048210 */ /* 0x000fe20000ffe4ff */
[----:B------:R-:W-:Y:S03]  /*10600*/  @P0 STS [R168+0x5004], RZ ;  /* 0x005004ffa8000388 */ /* 0x000fe60000000800 */
[----:B------:R-:W4:Y:S01]  /*10610*/  @!P0 LDC.64 R20, c[0x0][0x250] ;  /* 0x00009400ff148b82 */ /* 0x000f220000000a00 */
[C---:B------:R-:W-:Y:S01]  /*10620*/  @!P0 LEA R8, P1, R3.reuse, R116, 0x1 ;  /* 0x0000007403088211 */ /* 0x040fe200078208ff */
[----:B------:R-:W-:Y:S01]  /*10630*/  @!PT LDS RZ, [RZ] ;  /* 0x00000000fffff984 */ /* 0x000fe20000000800 */
[----:B------:R-:W-:Y:S01]  /*10640*/  @!PT LDS RZ, [RZ] ;  /* 0x00000000fffff984 */ /* 0x000fe20000000800 */
[----:B------:R-:W-:Y:S01]  /*10650*/  @!PT LDS RZ, [RZ] ;  /* 0x00000000fffff984 */ /* 0x000fe20000000800 */
[----:B------:R-:W-:Y:S01]  /*10660*/  @!P0 LDGSTS.E.BYPASS.LTC128B.128 [R168+0x5000], desc[UR8][R170.64] ;  /* 0x05000000aaa88fae */ /* 0x000fe2000b901d48 */
[----:B------:R-:W-:Y:S02]  /*10670*/  @!P0 MOV R5, R2 ;  /* 0x0000000200058202 */ /* 0x000fe40000000f00 */
[-C--:B------:R-:W-:Y:S02]  /*10680*/  @!P0 LEA.HI.X R9, R3, R117.reuse, R4, 0x1, P1 ;  /* 0x0000007503098211 */ /* 0x080fe400008f0c04 */
[CC--:B-1----:R-:W-:Y:S02]  /*10690*/  @!P0 LEA R3, P1, R10.reuse, R0.reuse, 0x6 ;  /* 0x000000000a038211 */ /* 0x0c2fe400078230ff */
[----:B------:R-:W-:Y:S01]  /*106a0*/  @!P0 MOV R4, R0 ;  /* 0x0000000000048202 */ /* 0x000fe20000000f00 */
[----:B------:R-:W-:Y:S01]  /*106b0*/  @P0 STS.128 [R168+0x5800], RZ ;  /* 0x005800ffa8000388 */ /* 0x000fe20000000c00 */
[----:B------:R-:W-:Y:S02]  /*106c0*/  @!P0 LEA R6, P2, R3, R116, 0x1 ;  /* 0x0000007403068211 */ /* 0x000fe400078408ff */
[----:B------:R-:W-:Y:S01]  /*106d0*/  @!P0 LEA.HI.X R7, R10, R2, R11, 0x6, P1 ;  /* 0x000000020a078211 */ /* 0x000fe200008f340b */
[----:B--2---:R-:W-:Y:S01]  /*106e0*/  @!P0 IMAD R11, R17, 0x60, RZ ;  /* 0x00000060110b8824 */ /* 0x004fe200078e02ff */
[----:B---3--:R-:W-:Y:S01]  /*106f0*/  @!P0 LEA R10, P1, R14, R0, 0x7 ;  /* 0x000000000e0a8211 */ /* 0x008fe200078238ff */
[----:B------:R-:W-:Y:S01]  /*10700*/  @!P0 IMAD.WIDE.U32 R4, R16, 0x60, R4 ;  /* 0x0000006010048825 */ /* 0x000fe200078e0004 */
[----:B------:R-:W-:Y:S01]  /*10710*/  @!P0 LEA.HI.X R7, R3, R117, R7, 0x1, P2 ;  /* 0x0000007503078211 */ /* 0x000fe200010f0c07 */
[----:B------:R-:W-:Y:S01]  /*10720*/  @!PT LDS RZ, [RZ] ;  /* 0x00000000fffff984 */ /* 0x000fe20000000800 */
[----:B------:R-:W-:Y:S01]  /*10730*/  @!PT LDS RZ, [RZ] ;  /* 0x00000000fffff984 */ /* 0x000fe20000000800 */
[----:B------:R-:W-:Y:S01]  /*10740*/  @!PT LDS RZ, [RZ] ;  /* 0x00000000fffff984 */ /* 0x000fe20000000800 */
[----:B------:R1:W-:Y:S01]  /*10750*/  @!P0 LDGSTS.E.BYPASS.LTC128B.128 [R168+0x5800], desc[UR8][R8.64] ;  /* 0x0580000008a88fae */ /* 0x0003e2000b901d48 */
[C---:B------:R-:W-:Y:S02]  /*10760*/  @!P0 LEA R16, P2, R4.reuse, R116, 0x1 ;  /* 0x0000007404108211 */ /* 0x040fe400078408ff */
[----:B------:R-:W-:Y:S01]  /*10770*/  @!P0 IADD3 R3, R11, R5, RZ ;  /* 0x000000050b038210 */ /* 0x000fe20007ffe0ff */
[----:B----4-:R-:W-:Y:S01]  /*10780*/  @!P0 IMAD R11, R21, 0xe0, RZ ;  /* 0x000000e0150b8824 */ /* 0x010fe200078e02ff */
[----:B------:R-:W-:Y:S03]  /*10790*/  @!P0 MOV R5, R2 ;  /* 0x0000000200058202 */ /* 0x000fe60000000f00 */
[----:B------:R-:W-:Y:S01]  /*107a0*/  @P0 STS.128 [R168+0x6000], RZ ;  /* 0x006000ffa8000388 */ /* 0x000fe20000000c00 */
[-C--:B------:R-:W-:Y:S01]  /*107b0*/  @!P0 LEA.HI.X R17, R4, R117.reuse, R3, 0x1, P2 ;  /* 0x0000007504118211 */ /* 0x080fe200010f0c03 */
[----:B------:R-:W-:Y:S01]  /*107c0*/  @!P0 IMAD R3, R13, 0xa0, RZ ;  /* 0x000000a00d038824 */ /* 0x000fe200078e02ff */
[----:B------:R-:W-:Y:S05]  /*107d0*/  @!P0 MOV R4, R0 ;  /* 0x0000000000048202 */ /* 0x000fea0000000f00 */
[----:B------:R-:W-:Y:S01]  /*107e0*/  @!PT LDS RZ, [RZ] ;  /* 0x00000000fffff984 */ /* 0x000fe20000000800 */
[----:B------:R-:W-:Y:S01]  /*107f0*/  @!PT LDS RZ, [RZ] ;  /* 0x00000000fffff984 */ /* 0x000fe20000000800 */
[----:B------:R-:W-:Y:S01]  /*10800*/  @!PT LDS RZ, [RZ] ;  /* 0x00000000fffff984 */ /* 0x000fe20000000800 */
[----:B------:R2:W-:Y:S01]  /*10810*/  @!P0 LDGSTS.E.BYPASS.LTC128B.128 [R168+0x6000], desc[UR8][R6.64] ;  /* 0x0600000006a88fae */ /* 0x0005e2000b901d48 */
[----:B-----5:R-:W-:Y:S07]  /*10820*/  @!P0 IMAD.WIDE.U32 R4, R18, 0xc0, R4 ;  /* 0x000000c012048825 */ /* 0x020fee00078e0004 */
[----:B------:R-:W-:Y:S01]  /*10830*/  @P0 STS.128 [R168+0x6800], RZ ;  /* 0x006800ffa8000388 */ /* 0x000fe20000000c00 */
[----:B-1----:R-:W-:Y:S02]  /*10840*/  @!P0 LEA.HI.X R8, R14, R2, R15, 0x7, P1 ;  /* 0x000000020e088211 */ /* 0x002fe400008f3c0f */
[C---:B------:R-:W-:Y:S02]  /*10850*/  @!P0 LEA R14, P1, R10.reuse, R116, 0x1 ;  /* 0x000000740a0e8211 */ /* 0x040fe400078208ff */
[----:B------:R-:W-:Y:S03]  /*10860*/  @!P0 MOV R9, R2 ;  /* 0x0000000200098202 */ /* 0x000fe60000000f00 */
[----:B------:R-:W-:Y:S01]  /*10870*/  @!PT LDS RZ, [RZ] ;  /* 0x00000000fffff984 */ /* 0x000fe20000000800 */
[----:B------:R-:W-:Y:S01]  /*10880*/  @!PT LDS RZ, [RZ] ;  /* 0x00000000fffff984 */ /* 0x000fe20000000800 */
[----:B------:R-:W-:Y:S01]  /*10890*/  @!PT LDS RZ, [RZ] ;  /* 0x00000000fffff984 */ /* 0x000fe20000000800 */
[----:B------:R-:W-:Y:S01]  /*108a0*/  @!P0 LDGSTS.E.BYPASS.LTC128B.128 [R168+0x6800], desc[UR8][R16.64] ;  /* 0x0680000010a88fae */ /* 0x000fe2000b901d48 */
[----:B------:R-:W-:Y:S01]  /*108b0*/  @!P0 LEA.HI.X R15, R10, R117, R8, 0x1, P1 ;  /* 0x000000750a0f8211 */ /* 0x000fe200008f0c08 */
[----:B------:R-:W-:Y:S01]  /*108c0*/  @!P0 IMAD R10, R19, 0xc0, RZ ;  /* 0x000000c0130a8824 */ /* 0x000fe200078e02ff */
[----:B------:R-:W-:Y:S05]  /*108d0*/  @!P0 MOV R8, R0 ;  /* 0x0000000000088202 */ /* 0x000fea0000000f00 */
[----:B------:R-:W-:Y:S01]  /*108e0*/  @P0 STS.128 [R168+0x7000], RZ ;  /* 0x007000ffa8000388 */ /* 0x000fe20000000c00 */
[----:B------:R-:W-:Y:S01]  /*108f0*/  @!P0 IMAD.WIDE.U32 R8, R20, 0xe0, R8 ;  /* 0x000000e014088825 */ /* 0x000fe200078e0008 */
[----:B--2---:R-:W-:Y:S02]  /*10900*/  @!P0 MOV R7, R2 ;  /* 0x0000000200078202 */ /* 0x004fe40000000f00 */
[----:B------:R-:W-:Y:S04]  /*10910*/  @!P0 LEA R2, P1, R8, R116, 0x1 ;  /* 0x0000007408028211 */ /* 0x000fe800078208ff */
[----:B------:R-:W-:Y:S01]  /*10920*/  @!PT LDS RZ, [RZ] ;  /* 0x00000000fffff984 */ /* 0x000fe20000000800 */
[----:B------:R-:W-:Y:S01]  /*10930*/  @!PT LDS RZ, [RZ] ;  /* 0x00000000fffff984 */ /* 0x000fe20000000800 */
[----:B------:R-:W-:Y:S01]  /*10940*/  @!PT LDS RZ, [RZ] ;  /* 0x00000000fffff984 */ /* 0x000fe20000000800 */
[----:B------:R-:W-:Y:S01]  /*10950*/  @!P0 LDGSTS.E.BYPASS.LTC128B.128 [R168+0x7000], desc[UR8][R14.64] ;  /* 0x070000000ea88fae */ /* 0x000fe2000b901d48 */
[----:B------:R-:W-:Y:S05]  /*10960*/  @!P0 MOV R6, R0 ;  /* 0x0000000000068202 */ /* 0x000fea0000000f00 */
[----:B------:R-:W-:Y:S02]  /*10970*/  @!P0 IMAD.WIDE.U32 R6, R12, 0xa0, R6 ;  /* 0x000000a00c068825 */ /* 0x000fe400078e0006 */
[----:B------:R-:W-:Y:S01]  /*10980*/  @P0 STS.128 [R168+0x7800], RZ ;  /* 0x007800ffa8000388 */ /* 0x000fe20000000c00 */
[-C--:B------:R-:W-:Y:S02]  /*10990*/  @!P0 LEA R12, P3, R6, R116.reuse, 0x1 ;  /* 0x00000074060c8211 */ /* 0x080fe400078608ff */
[----:B------:R-:W-:Y:S02]  /*109a0*/  @!P0 IADD3 R0, R3, R7, RZ ;  /* 0x0000000703008210 */ /* 0x000fe40007ffe0ff */
[----:B------:R-:W-:Y:S02]  /*109b0*/  @!P0 IADD3 R3, R10, R5, RZ ;  /* 0x000000050a038210 */ /* 0x000fe40007ffe0ff */
[----:B------:R-:W-:Y:S02]  /*109c0*/  @!P0 IADD3 R5, R11, R9, RZ ;  /* 0x000000090b058210 */ /* 0x000fe40007ffe0ff */
[-C--:B------:R-:W-:Y:S02]  /*109d0*/  @!P0 LEA.HI.X R13, R6, R117.reuse, R0, 0x1, P3 ;  /* 0x00000075060d8211 */ /* 0x080fe400018f0c00 */
[C---:B------:R-:W-:Y:S03]  /*109e0*/  @!P0 LEA R10, P2, R4.reuse, R116, 0x1 ;  /* 0x00000074040a8211 */ /* 0x040fe600078408ff */
[----:B------:R-:W-:Y:S01]  /*109f0*/  @!PT LDS RZ, [RZ] ;  /* 0x00000000fffff984 */ /* 0x000fe20000000800 */
[----:B------:R-:W-:Y:S01]  /*10a00*/  @!PT LDS RZ, [RZ] ;  /* 0x00000000fffff984 */ /* 0x000fe20000000800 */
[----:B------:R-:W-:Y:S01]  /*10a10*/  @!PT LDS RZ, [RZ] ;  /* 0x00000000fffff984 */ /* 0x000fe20000000800 */
[----:B------:R-:W-:Y:S01]  /*10a20*/  @!P0 LDGSTS.E.BYPASS.LTC128B.128 [R168+0x7800], desc[UR8][R12.64] ;  /* 0x078000000ca88fae */ /* 0x000fe2000b901d48 */
[-C--:B------:R-:W-:Y:S02]  /*10a30*/  @!P0 LEA.HI.X R11, R4, R117.reuse, R3, 0x1, P2 ;  /* 0x00000075040b8211 */ /* 0x080fe400010f0c03 */
[----:B------:R-:W-:Y:S02]  /*10a40*/  @!P0 LEA.HI.X R3, R8, R117, R5, 0x1, P1 ;  /* 0x0000007508038211 */ /* 0x000fe400008f0c05 */
[----:B------:R-:W-:Y:S03]  /*10a50*/  ISETP.GE.AND P1, PT, R228, 0x2, PT ;  /* 0x00000002e400780c */ /* 0x000fe60003f26270 */
[----:B------:R-:W-:Y:S08]  /*10a60*/  @P0 STS.128 [R168+0x8000], RZ ;  /* 0x008000ffa8000388 */ /* 0x000ff00000000c00 */
[----:B------:R-:W-:Y:S01]  /*10a70*/  @!PT LDS RZ, [RZ] ;  /* 0x00000000fffff984 */ /* 0x000fe20000000800 */
[----:B------:R-:W-:Y:S01]  /*10a80*/  @!PT LDS RZ, [RZ] ;  /* 0x00000000fffff984 */ /* 0x000fe20000000800 */
[----:B------:R-:W-:Y:S01]  /*10a90*/  @!PT LDS RZ, [RZ] ;  /* 0x00000000fffff984 */ /* 0x000fe20000000800 */
[----:B------:R1:W-:Y:S08]  /*10aa0*/  @!P0 LDGSTS.E.BYPASS.LTC128B.128 [R168+0x8000], desc[UR8][R10.64] ;  /* 0x080000000aa88fae */ /* 0x0003f0000b901d48 */
[----:B------:R-:W-:Y:S08]  /*10ab0*/  @P0 STS.128 [R168+0x8800], RZ ;  /* 0x008800ffa8000388 */ /* 0x000ff00000000c00 */
[----:B------:R-:W-:Y:S01]  /*10ac0*/  @!PT LDS RZ, [RZ] ;  /* 0x00000000fffff984 */ /* 0x000fe20000000800 */
[----:B------:R-:W-:Y:S01]  /*10ad0*/  @!PT LDS RZ, [RZ] ;  /* 0x00000000fffff984 */ /* 0x000fe20000000800 */
[----:B------:R-:W-:Y:S01]  /*10ae0*/  @!PT LDS RZ, [RZ] ;  /* 0x00000000fffff984 */ /* 0x000fe20000000800 */
[----:B------:R2:W-:Y:S08]  /*10af0*/  @!P0 LDGSTS.E.BYPASS.LTC128B.128 [R168+0x8800], desc[UR8][R2.64] ;  /* 0x0880000002a88fae */ /* 0x0005f0000b901d48 */
[----:B------:R-:W-:Y:S08]  /*10b00*/  LDSM.16.M88.4 R128, [R166] ;  /* 0x00000000a680783b */ /* 0x000ff00000000200 */
[----:B------:R-:W0:Y:S08]  /*10b10*/  LDGDEPBAR ;  /* 0x00000000000079af */ /* 0x000e300000000000 */
[----:B-1----:R-:W1:Y:S08]  /*10b20*/  LDSM.16.M88.4 R8, [R134+0x1000] ;  /* 0x001000008608783b */ /* 0x002e700000000200 */
[----:B------:R-:W3:Y:S08]  /*10b30*/  LDSM.16.M88.4 R16, [R134+0x1400] ;  /* 0x001400008610783b */ /* 0x000ef00000000200 */
[----:B------:R-:W4:Y:S08]  /*10b40*/  LDSM.16.M88.4 R24, [R134+0x1800] ;  /* 0x001800008618783b */ /* 0x000f300000000200 */
[----:B------:R-:W5:Y:S08]  /*10b50*/  LDSM.16.M88.4 R32, [R134+0x1c00] ;  /* 0x001c00008620783b */ /* 0x000f700000000200 */
[----:B------:R-:W2:Y:S08]  /*10b60*/  LDSM.16.M88.4 R40, [R134+0x2000] ;  /* 0x002000008628783b */ /* 0x000eb00000000200 */
[----:B------:R-:W2:Y:S01]  /*10b70*/  LDSM.16.M88.4 R48, [R134+0x2400] ;  /* 0x002400008630783b */ /* 0x000ea20000000200 */
[C---:B-1----:R-:W-:Y:S06]  /*10b80*/  HMMA.16816.F32 R4, R128.reuse, R8, RZ ;  /* 0x000000088004723c */ /* 0x042fec00000018ff */
[C---:B------:R-:W-:Y:S01]  /*10b90*/  HMMA.16816.F32 R8, R128.reuse, R10, RZ ;  /* 0x0000000a8008723c */ /* 0x040fe200000018ff */
[----:B------:R-:W1:Y:S05]  /*10ba0*/  LDSM.16.M88.4 R56, [R134+0x2800] ;  /* 0x002800008638783b */ /* 0x000e6a0000000200 */
[C---:B---3--:R-:W-:Y:S03]  /*10bb0*/  HMMA.16816.F32 R12, R128.reuse, R16, RZ ;  /* 0x00000010800c723c */ /* 0x048fe600000018ff */
[----:B------:R-:W3:Y:S03]  /*10bc0*/  LDSM.16.M88.4 R64, [R134+0x2c00] ;  /* 0x002c00008640783b */ /* 0x000ee60000000200 */
[C---:B------:R-:W-:Y:S05]  /*10bd0*/  HMMA.16816.F32 R16, R128.reuse, R18, RZ ;  /* 0x000000128010723c */ /* 0x040fea00000018ff */
[----:B------:R-:W3:Y:S01]  /*10be0*/  LDSM.16.M88.4 R72, [R134+0x3000] ;  /* 0x003000008648783b */ /* 0x000ee20000000200 */
[C---:B----4-:R-:W-:Y:S06]  /*10bf0*/  HMMA.16816.F32 R20, R128.reuse, R24, RZ ;  /* 0x000000188014723c */ /* 0x050fec00000018ff */
[C---:B------:R-:W-:Y:S01]  /*10c00*/  HMMA.16816.F32 R24, R128.reuse, R26, RZ ;  /* 0x0000001a8018723c */ /* 0x040fe200000018ff */
[----:B------:R-:W4:Y:S05]  /*10c10*/  LDSM.16.M88.4 R80, [R134+0x3400] ;  /* 0x003400008650783b */ /* 0x000f2a0000000200 */
[C---:B-----5:R-:W-:Y:S03]  /*10c20*/  HMMA.16816.F32 R28, R128.reuse, R32, RZ ;  /* 0x00000020801c723c */ /* 0x060fe600000018ff */
[----:B------:R-:W5:Y:S03]  /*10c30*/  LDSM.16.M88.4 R88, [R134+0x3800] ;  /* 0x003800008658783b */ /* 0x000f660000000200 */
[C---:B------:R-:W-:Y:S05]  /*10c40*/  HMMA.16816.F32 R32, R128.reuse, R34, RZ ;  /* 0x000000228020723c */ /* 0x040fea00000018ff */
[----:B------:R-:W5:Y:S01]  /*10c50*/  LDSM.16.M88.4 R96, [R134+0x3c00] ;  /* 0x003c00008660783b */ /* 0x000f620000000200 */
[C---:B--2---:R-:W-:Y:S06]  /*10c60*/  HMMA.16816.F32 R36, R128.reuse, R40, RZ ;  /* 0x000000288024723c */ /* 0x044fec00000018ff */
[C---:B------:R-:W-:Y:S01]  /*10c70*/  HMMA.16816.F32 R40, R128.reuse, R42, RZ ;  /* 0x0000002a8028723c */ /* 0x040fe200000018ff */
[----:B------:R-:W2:Y:S05]  /*10c80*/  LDSM.16.M88.4 R104, [R134+0x4000] ;  /* 0x004000008668783b */ /* 0x000eaa0000000200 */
[C---:B------:R-:W-:Y:S03]  /*10c90*/  HMMA.16816.F32 R44, R128.reuse, R48, RZ ;  /* 0x00000030802c723c */ /* 0x040fe600000018ff */
[----:B------:R-:W2:Y:S03]  /*10ca0*/  LDSM.16.M88.4 R112, [R134+0x4400] ;  /* 0x004400008670783b */ /* 0x000ea60000000200 */
[C---:B------:R-:W-:Y:S05]  /*10cb0*/  HMMA.16816.F32 R48, R128.reuse, R50, RZ ;  /* 0x000000328030723c */ /* 0x040fea00000018ff */
[----:B------:R-:W2:Y:S01]  /*10cc0*/  LDSM.16.M88.4 R120, [R134+0x4800] ;  /* 0x004800008678783b */ /* 0x000ea20000000200 */
[C---:B-1----:R-:W-:Y:S06]  /*10cd0*/  HMMA.16816.F32 R52, R128.reuse, R56, RZ ;  /* 0x000000388034723c */ /* 0x042fec00000018ff */
[C---:B------:R-:W-:Y:S01]  /*10ce0*/  HMMA.16816.F32 R56, R128.reuse, R58, RZ ;  /* 0x0000003a8038723c */ /* 0x040fe200000018ff */
[----:B------:R-:W1:Y:S05]  /*10cf0*/  LDSM.16.M88.4 R152, [R134+0x4c00] ;  /* 0x004c00008698783b */ /* 0x000e6a0000000200 */
[C---:B---3--:R-:W-:Y:S03]  /*10d00*/  HMMA.16816.F32 R60, R128.reuse, R64, RZ ;  /* 0x00000040803c723c */ /* 0x048fe600000018ff */
[----:B------:R-:W-:Y:S03]  /*10d10*/  LDSM.16.M88.4 R156, [R167] ;  /* 0x00000000a79c783b */ /* 0x000fe60000000200 */
[C---:B------:R-:W-:Y:S05]  /*10d20*/  HMMA.16816.F32 R64, R128.reuse, R66, RZ ;  /* 0x000000428040723c */ /* 0x040fea00000018ff */
[----:B------:R-:W3:Y:S01]  /*10d30*/  LDSM.16.M88.4 R160, [R165] ;  /* 0x00000000a5a0783b */ /* 0x000ee20000000200 */
[C---:B------:R-:W-:Y:S06]  /*10d40*/  HMMA.16816.F32 R68, R128.reuse, R72, RZ ;  /* 0x000000488044723c */ /* 0x040fec00000018ff */
[C---:B------:R-:W-:Y:S06]  /*10d50*/  HMMA.16816.F32 R72, R128.reuse, R74, RZ ;  /* 0x0000004a8048723c */ /* 0x040fec00000018ff */
[C---:B----4-:R-:W-:Y:S06]  /*10d60*/  HMMA.16816.F32 R76, R128.reuse, R80, RZ ;  /* 0x00000050804c723c */ /* 0x050fec00000018ff */
[C---:B------:R-:W-:Y:S06]  /*10d70*/  HMMA.16816.F32 R80, R128.reuse, R82, RZ ;  /* 0x000000528050723c */ /* 0x040fec00000018ff */
[C---:B-----5:R-:W-:Y:S06]  /*10d80*/  HMMA.16816.F32 R84, R128.reuse, R88, RZ ;  /* 0x000000588054723c */ /* 0x060fec00000018ff */
        /* <DEDUP_REMOVED lines=9> */
[C---:B-1----:R-:W-:Y:S06]  /*10e20*/  HMMA.16816.F32 R124, R128.reuse, R152, RZ ;  /* 0x00000098807c723c */ /* 0x042fec00000018ff */
[----:B------:R-:W-:Y:S01]  /*10e30*/  HMMA.16816.F32 R128, R128, R154, RZ ;  /* 0x0000009a8080723c */ /* 0x000fe200000018ff */
[----:B------:R-:W1:Y:S05]  /*10e40*/  LDSM.16.M88.4 R152, [R165+0x400] ;  /* 0x00040000a598783b */ /* 0x000e6a0000000200 */
[C---:B---3--:R-:W-:Y:S06]  /*10e50*/  HMMA.16816.F32 R4, R156.reuse, R160, R4 ;  /* 0x000000a09c04723c */ /* 0x048fec0000001804 */
[C---:B------:R-:W-:Y:S11]  /*10e60*/  HMMA.16816.F32 R8, R156.reuse, R162, R8 ;  /* 0x000000a29c08723c */ /* 0x040ff60000001808 */
[----:B------:R-:W-:Y:S07]  /*10e70*/  @!UPT UIADD3 URZ, URZ, URZ, URZ ;  /* 0x0000003f3f3ff290 */ /* 0x000fee000fffe03f */
[----:B------:R-:W-:Y:S01]  /*10e80*/  FMUL.FTZ R4, R4, UR5 ;  /* 0x0000000504047c20 */ /* 0x000fe20008410000 */
[----:B------:R-:W-:Y:S01]  /*10e90*/  FMUL.FTZ R5, R5, UR5 ;  /* 0x0000000505057c20 */ /* 0x000fe20008410000 */
[----:B------:R-:W-:Y:S01]  /*10ea0*/  FMUL.FTZ R6, R6, UR5 ;  /* 0x0000000506067c20 */ /* 0x000fe20008410000 */
[----:B------:R-:W-:Y:S01]  /*10eb0*/  FMUL.FTZ R7, R7, UR5 ;  /* 0x0000000507077c20 */ /* 0x000fe20008410000 */
[----:B------:R-:W2:Y:S02]  /*10ec0*/  MUFU.TANH R186, R4 ;  /* 0x0000000400ba7308 */ /* 0x000ea40000002400 */
[----:B------:R-:W-:Y:S01]  /*10ed0*/  FMUL.FTZ R8, R8, UR5 ;  /* 0x0000000508087c20 */ /* 0x000fe20008410000 */
[----:B------:R-:W-:Y:S01]  /*10ee0*/  FMUL.FTZ R9, R9, UR5 ;  /* 0x0000000509097c20 */ /* 0x000fe20008410000 */
[----:B------:R-:W-:Y:S01]  /*10ef0*/  FMUL.FTZ R10, R10, UR5 ;  /* 0x000000050a0a7c20 */ /* 0x000fe20008410000 */
[----:B------:R-:W-:Y:S01]  /*10f00*/  FMUL.FTZ R11, R11, UR5 ;  /* 0x000000050b0b7c20 */ /* 0x000fe20008410000 */
[C---:B-1----:R-:W-:Y:S04]  /*10f10*/  HMMA.16816.F32 R12, R156.reuse, R152, R12 ;  /* 0x000000989c0c723c */ /* 0x042fe8000000180c */
[----:B------:R-:W1:Y:S02]  /*10f20*/  MUFU.TANH R197, R5 ;  /* 0x0000000500c57308 */ /* 0x000e640000002400 */
[C---:B------:R-:W-:Y:S08]  /*10f30*/  HMMA.16816.F32 R16, R156.reuse, R154, R16 ;  /* 0x0000009a9c10723c */ /* 0x040ff00000001810 */
[----:B------:R-:W3:Y:S10]  /*10f40*/  MUFU.TANH R187, R6 ;  /* 0x0000000600bb7308 */ /* 0x000ef40000002400 */
[----:B------:R4:W1:Y:S01]  /*10f50*/  MUFU.TANH R196, R7 ;  /* 0x0000000700c47308 */ /* 0x0008620000002400 */
[----:B------:R-:W-:Y:S09]  /*10f60*/  FMUL.FTZ R12, R12, UR5 ;  /* 0x000000050c0c7c20 */ /* 0x000ff20008410000 */
[----:B------:R-:W1:Y:S01]  /*10f70*/  MUFU.TANH R195, R8 ;  /* 0x0000000800c37308 */ /* 0x000e620000002400 */
[----:B------:R-:W-:Y:S01]  /*10f80*/  FMUL.FTZ R13, R13, UR5 ;  /* 0x000000050d0d7c20 */ /* 0x000fe20008410000 */
[----:B------:R-:W-:Y:S01]  /*10f90*/  FMUL.FTZ R14, R14, UR5 ;  /* 0x000000050e0e7c20 */ /* 0x000fe20008410000 */
[----:B------:R-:W-:Y:S01]  /*10fa0*/  FMUL.FTZ R15, R15, UR5 ;  /* 0x000000050f0f7c20 */ /* 0x000fe20008410000 */
[----:B------:R-:W-:Y:S01]  /*10fb0*/  FMUL.FTZ R16, R16, UR5 ;  /* 0x0000000510107c20 */ /* 0x000fe20008410000 */
[----:B------:R-:W-:Y:S01]  /*10fc0*/  FMUL.FTZ R17, R17, UR5 ;  /* 0x0000000511117c20 */ /* 0x000fe20008410000 */
[----:B------:R-:W-:Y:S04]  /*10fd0*/  FMUL.FTZ R18, R18, UR5 ;  /* 0x0000000512127c20 */ /* 0x000fe80008410000 */
[----:B------:R-:W1:Y:S01]  /*10fe0*/  MUFU.TANH R194, R9 ;  /* 0x0000000900c27308 */ /* 0x000e620000002400 */
[----:B----4-:R-:W4:Y:S01]  /*10ff0*/  LDSM.16.M88.4 R4, [R165+0x800] ;  /* 0x00080000a504783b */ /* 0x010f220000000200 */
[----:B------:R-:W-:Y:S08]  /*11000*/  FMUL.FTZ R19, R19, UR5 ;  /* 0x0000000513137c20 */ /* 0x000ff00008410000 */
[----:B------:R-:W1:Y:S10]  /*11010*/  MUFU.TANH R193, R10 ;  /* 0x0000000a00c17308 */ /* 0x000e740000002400 */
[----:B------:R5:W1:Y:S10]  /*11020*/  MUFU.TANH R192, R11 ;  /* 0x0000000b00c07308 */ /* 0x000a740000002400 */
[----:B------:R-:W1:Y:S10]  /*11030*/  MUFU.TANH R191, R12 ;  /* 0x0000000c00bf7308 */ /* 0x000e740000002400 */
[----:B------:R-:W1:Y:S01]  /*11040*/  MUFU.TANH R190, R13 ;  /* 0x0000000d00be7308 */ /* 0x000e620000002400 */
[----:B-----5:R-:W5:Y:S09]  /*11050*/  LDSM.16.M88.4 R8, [R165+0xc00] ;  /* 0x000c0000a508783b */ /* 0x020f720000000200 */
[----:B------:R-:W1:Y:S01]  /*11060*/  MUFU.TANH R189, R14 ;  /* 0x0000000e00bd7308 */ /* 0x000e620000002400 */
[C---:B----4-:R-:W-:Y:S06]  /*11070*/  HMMA.16816.F32 R20, R156.reuse, R4, R20 ;  /* 0x000000049c14723c */ /* 0x050fec0000001814 */
[C---:B------:R-:W-:Y:S03]  /*11080*/  HMMA.16816.F32 R24, R156.reuse, R6, R24 ;  /* 0x000000069c18723c */ /* 0x040fe60000001818 */
[----:B------:R-:W4:Y:S01]  /*11090*/  MUFU.TANH R188, R15 ;  /* 0x0000000f00bc7308 */ /* 0x000f220000002400 */
[----:B------:R-:W2:Y:S09]  /*110a0*/  LDSM.16.M88.4 R4, [R165+0x1000] ;  /* 0x00100000a504783b */ /* 0x000eb20000000200 */
[----:B------:R-:W1:Y:S10]  /*110b0*/  MUFU.TANH R185, R16 ;  /* 0x0000001000b97308 */ /* 0x000e740000002400 */
[----:B------:R-:W1:Y:S01]  /*110c0*/  MUFU.TANH R184, R17 ;  /* 0x0000001100b87308 */ /* 0x000e620000002400 */
[----:B------:R-:W-:Y:S01]  /*110d0*/  FMUL.FTZ R21, R21, UR5 ;  /* 0x0000000515157c20 */ /* 0x000fe20008410000 */
[----:B------:R-:W-:Y:S01]  /*110e0*/  FMUL.FTZ R22, R22, UR5 ;  /* 0x0000000516167c20 */ /* 0x000fe20008410000 */
[----:B------:R-:W-:Y:S01]  /*110f0*/  FMUL.FTZ R20, R20, UR5 ;  /* 0x0000000514147c20 */ /* 0x000fe20008410000 */
[----:B------:R-:W-:Y:S01]  /*11100*/  FMUL.FTZ R23, R23, UR5 ;  /* 0x0000000517177c20 */ /* 0x000fe20008410000 */
[----:B------:R-:W-:Y:S05]  /*11110*/  FMUL.FTZ R25, R25, UR5 ;  /* 0x0000000519197c20 */ /* 0x000fea0008410000 */
[----:B------:R3:W1:Y:S01]  /*11120*/  MUFU.TANH R178, R21 ;  /* 0x0000001500b27308 */ /* 0x0006620000002400 */
[C---:B-----5:R-:W-:Y:S03]  /*11130*/  HMMA.16816.F32 R28, R156.reuse, R8, R28 ;  /* 0x000000089c1c723c */ /* 0x060fe6000000181c */
[----:B------:R-:W-:Y:S01]  /*11140*/  FMUL.FTZ R26, R26, UR5 ;  /* 0x000000051a1a7c20 */ /* 0x000fe20008410000 */
[----:B------:R-:W-:Y:S01]  /*11150*/  FMUL.FTZ R27, R27, UR5 ;  /* 0x000000051b1b7c20 */ /* 0x000fe20008410000 */
[----:B------:R-:W-:Y:S01]  /*11160*/  FMUL.FTZ R24, R24, UR5 ;  /* 0x0000000518187c20 */ /* 0x000fe20008410000 */
[C---:B------:R-:W-:Y:S03]  /*11170*/  HMMA.16816.F32 R32, R156.reuse, R10, R32 ;  /* 0x0000000a9c20723c */ /* 0x040fe60000001820 */
[----:B------:R-:W1:Y:S01]  /*11180*/  MUFU.TANH R176, R22 ;  /* 0x0000001600b07308 */ /* 0x000e620000002400 */
[----:B------:R-:W5:Y:S09]  /*11190*/  LDSM.16.M88.4 R8, [R165+0x1400] ;  /* 0x00140000a508783b */ /* 0x000f720000000200 */
[----:B------:R-:W1:Y:S01]  /*111a0*/  MUFU.TANH R173, R25 ;  /* 0x0000001900ad7308 */ /* 0x000e620000002400 */
[C---:B--2---:R-:W-:Y:S06]  /*111b0*/  HMMA.16816.F32 R36, R156.reuse, R4, R36 ;  /* 0x000000049c24723c */ /* 0x044fec0000001824 */
[C---:B------:R-:W-:Y:S03]  /*111c0*/  HMMA.16816.F32 R40, R156.reuse, R6, R40 ;  /* 0x000000069c28723c */ /* 0x040fe60000001828 */
[----:B------:R-:W2:Y:S01]  /*111d0*/  MUFU.TANH R172, R26 ;  /* 0x0000001a00ac7308 */ /* 0x000ea20000002400 */
[----:B------:R-:W4:Y:S01]  /*111e0*/  LDSM.16.M88.4 R4, [R165+0x1800] ;  /* 0x00180000a504783b */ /* 0x000f220000000200 */
[----:B------:R-:W-:Y:S01]  /*111f0*/  FMUL.FTZ R28, R28, UR5 ;  /* 0x000000051c1c7c20 */ /* 0x000fe20008410000 */
[----:B------:R-:W-:Y:S01]  /*11200*/  FMUL.FTZ R29, R29, UR5 ;  /* 0x000000051d1d7c20 */ /* 0x000fe20008410000 */
[----:B------:R-:W-:Y:S01]  /*11210*/  FMUL.FTZ R30, R30, UR5 ;  /* 0x000000051e1e7c20 */ /* 0x000fe20008410000 */
[----:B------:R-:W-:Y:S05]  /*11220*/  FMUL.FTZ R31, R31, UR5 ;  /* 0x000000051f1f7c20 */ /* 0x000fea0008410000 */
[----:B------:R-:W1:Y:S01]  /*11230*/  MUFU.TANH R169, R27 ;  /* 0x0000001b00a97308 */ /* 0x000e620000002400 */
[----:B------:R-:W-:Y:S01]  /*11240*/  FMUL.FTZ R32, R32, UR5 ;  /* 0x0000000520207c20 */ /* 0x000fe20008410000 */
[----:B------:R-:W-:Y:S01]  /*11250*/  FMUL.FTZ R33, R33, UR5 ;  /* 0x0000000521217c20 */ /* 0x000fe20008410000 */
[----:B------:R-:W-:Y:S01]  /*11260*/  FMUL.FTZ R34, R34, UR5 ;  /* 0x0000000522227c20 */ /* 0x000fe20008410000 */
[----:B------:R-:W-:Y:S06]  /*11270*/  FMUL.FTZ R35, R35, UR5 ;  /* 0x0000000523237c20 */ /* 0x000fec0008410000 */
[----:B------:R-:W1:Y:S01]  /*11280*/  MUFU.TANH R163, R28 ;  /* 0x0000001c00a37308 */ /* 0x000e620000002400 */
[----:B------:R-:W-:Y:S01]  /*11290*/  FMUL.FTZ R36, R36, UR5 ;  /* 0x0000000524247c20 */ /* 0x000fe20008410000 */
[----:B------:R-:W-:Y:S01]  /*112a0*/  FMUL.FTZ R37, R37, UR5 ;  /* 0x0000000525257c20 */ /* 0x000fe20008410000 */
[----:B------:R-:W-:Y:S01]  /*112b0*/  FMUL.FTZ R38, R38, UR5 ;  /* 0x0000000526267c20 */ /* 0x000fe20008410000 */
[----:B------:R-:W-:Y:S01]  /*112c0*/  FMUL.FTZ R39, R39, UR5 ;  /* 0x0000000527277c20 */ /* 0x000fe20008410000 */
[----:B------:R-:W-:Y:S05]  /*112d0*/  FMUL.FTZ R40, R40, UR5 ;  /* 0x0000000528287c20 */ /* 0x000fea0008410000 */
[----:B------:R-:W1:Y:S01]  /*112e0*/  MUFU.TANH R162, R29 ;  /* 0x0000001d00a27308 */ /* 0x000e620000002400 */
        /* <DEDUP_REMOVED lines=8> */
[C---:B----4-:R-:W-:Y:S06]  /*11370*/  HMMA.16816.F32 R52, R156.reuse, R4, R52 ;  /* 0x000000049c34723c */ /* 0x050fec0000001834 */
[C---:B------:R-:W-:Y:S03]  /*11380*/  HMMA.16816.F32 R56, R156.reuse, R6, R56 ;  /* 0x000000069c38723c */ /* 0x040fe60000001838 */
[----:B------:R-:W4:Y:S01]  /*11390*/  MUFU.TANH R155, R32 ;  /* 0x00000020009b7308 */ /* 0x000f220000002400 */
[----:B------:R-:W3:Y:S01]  /*113a0*/  LDSM.16.M88.4 R4, [R165+0x2000] ;  /* 0x00200000a504783b */ /* 0x000ee20000000200 */
        /* <DEDUP_REMOVED lines=24> */
[C---:B---3--:R-:W-:Y:S06]  /*11530*/  HMMA.16816.F32 R68, R156.reuse, R4, R68 ;  /* 0x000000049c44723c */ /* 0x048fec0000001844 */
[C---:B------:R-:W-:Y:S03]  /*11540*/  HMMA.16816.F32 R72, R156.reuse, R6, R72 ;  /* 0x000000069c48723c */ /* 0x040fe60000001848 */
[----:B------:R-:W3:Y:S01]  /*11550*/  MUFU.TANH R174, R24 ;  /* 0x0000001800ae7308 */ /* 0x000ee20000002400 */
[----:B------:R-:W2:Y:S01]  /*11560*/  LDSM.16.M88.4 R4, [R165+0x2800] ;  /* 0x00280000a504783b */ /* 0x000ea20000000200 */
        /* <DEDUP_REMOVED lines=78> */
[----:B------:R-:W5:Y:S02]  /*11a50*/  LDSM.16.M88.4 R8, [R165+0x3c00] ;  /* 0x003c0000a508783b */ /* 0x000f640000000200 */
[----:B------:R-:W-:Y:S07]  /*11a60*/  DEPBAR.LE SB0, 0x0 ;  /* 0x000080000000791a */ /* 0x000fee0000000000 */
[----:B------:R-:W1:Y:S01]  /*11a70*/  MUFU.TANH R31, R50 ;  /* 0x00000032001f7308 */ /* 0x000e620000002400 */
[----:B------:R-:W-:Y:S01]  /*11a80*/  BAR.SYNC.DEFER_BLOCKING 0x0 ;  /* 0x0000000000007b1d */ /* 0x000fe20000010000 */
[C---:B---3--:R-:W-:Y:S08]  /*11a90*/  HMMA.16816.F32 R116, R156.reuse, R4, R116 ;  /* 0x000000049c74723c */ /* 0x048ff00000001874 */
[----:B------:R-:W3:Y:S01]  /*11aa0*/  MUFU.TANH R30, R51 ;  /* 0x00000033001e7308 */ /* 0x000ee20000002400 */
[C---:B------:R-:W-:Y:S03]  /*11ab0*/  HMMA.16816.F32 R120, R156.reuse, R6, R120 ;  /* 0x000000069c78723c */ /* 0x040fe60000001878 */
[----:B------:R-:W-:Y:S01]  /*11ac0*/  FMUL.FTZ R108, R108, UR5 ;  /* 0x000000056c6c7c20 */ /* 0x000fe20008410000 */
[----:B------:R-:W-:Y:S01]  /*11ad0*/  FMUL.FTZ R109, R109, UR5 ;  /* 0x000000056d6d7c20 */ /* 0x000fe20008410000 */
[----:B------:R-:W-:Y:S04]  /*11ae0*/  FMUL.FTZ R110, R110, UR5 ;  /* 0x000000056e6e7c20 */ /* 0x000fe80008410000 */
[----:B------:R-:W1:Y:S02]  /*11af0*/  MUFU.TANH R29, R52 ;  /* 0x00000034001d7308 */ /* 0x000e640000002400 */
[----:B------:R-:W-:Y:S01]  /*11b00*/  FMUL.FTZ R111, R111, UR5 ;  /* 0x000000056f6f7c20 */ /* 0x000fe20008410000 */
[----:B------:R-:W-:Y:S01]  /*11b10*/  FMUL.FTZ R112, R112, UR5 ;  /* 0x0000000570707c20 */ /* 0x000fe20008410000 */
[----:B------:R-:W-:Y:S01]  /*11b20*/  FMUL.FTZ R113, R113, UR5 ;  /* 0x0000000571717c20 */ /* 0x000fe20008410000 */
[----:B------:R-:W-:Y:S01]  /*11b30*/  FMUL.FTZ R114, R114, UR5 ;  /* 0x0000000572727c20 */ /* 0x000fe20008410000 */
[----:B------:R-:W-:Y:S04]  /*11b40*/  FMUL.FTZ R115, R115, UR5 ;  /* 0x0000000573737c20 */ /* 0x000fe80008410000 */
[----:B------:R-:W1:Y:S01]  /*11b50*/  MUFU.TANH R28, R53 ;  /* 0x00000035001c7308 */ /* 0x000e620000002400 */
[----:B------:R-:W-:Y:S01]  /*11b60*/  FMUL.FTZ R116, R116, UR5 ;  /* 0x0000000574747c20 */ /* 0x000fe20008410000 */
[----:B------:R-:W-:Y:S01]  /*11b70*/  FMUL.FTZ R117, R117, UR5 ;  /* 0x0000000575757c20 */ /* 0x000fe20008410000 */
[----:B------:R-:W-:Y:S01]  /*11b80*/  FMUL.FTZ R118, R118, UR5 ;  /* 0x0000000576767c20 */ /* 0x000fe20008410000 */
[----:B------:R-:W-:Y:S06]  /*11b90*/  FMUL.FTZ R119, R119, UR5 ;  /* 0x0000000577777c20 */ /* 0x000fec0008410000 */
[----:B------:R-:W1:Y:S01]  /*11ba0*/  MUFU.TANH R27, R54 ;  /* 0x00000036001b7308 */ /* 0x000e620000002400 */
[C---:B-----5:R-:W-:Y:S03]  /*11bb0*/  HMMA.16816.F32 R124, R156.reuse, R8, R124 ;  /* 0x000000089c7c723c */ /* 0x060fe6000000187c */
[----:B------:R-:W-:Y:S01]  /*11bc0*/  FMUL.FTZ R120, R120, UR5 ;  /* 0x0000000578787c20 */ /* 0x000fe20008410000 */
[----:B------:R-:W-:Y:S01]  /*11bd0*/  FMUL.FTZ R121, R121, UR5 ;  /* 0x0000000579797c20 */ /* 0x000fe20008410000 */
[----:B------:R-:W-:Y:S01]  /*11be0*/  FMUL.FTZ R122, R122, UR5 ;  /* 0x000000057a7a7c20 */ /* 0x000fe20008410000 */
[----:B------:R-:W-:Y:S03]  /*11bf0*/  HMMA.16816.F32 R128, R156, R10, R128 ;  /* 0x0000000a9c80723c */ /* 0x000fe60000001880 */
[----:B------:R-:W1:Y:S02]  /*11c00*/  MUFU.TANH R26, R55 ;  /* 0x00000037001a7308 */ /* 0x000e640000002400 */
[----:B------:R-:W-:Y:S08]  /*11c10*/  FMUL.FTZ R123, R123, UR5 ;  /* 0x000000057b7b7c20 */ /* 0x000ff00008410000 */
[----:B------:R-:W1:Y:S10]  /*11c20*/  MUFU.TANH R25, R56 ;  /* 0x0000003800197308 */ /* 0x000e740000002400 */
[----:B------:R-:W1:Y:S01]  /*11c30*/  MUFU.TANH R57, R57 ;  /* 0x0000003900397308 */ /* 0x000e620000002400 */
[----:B------:R-:W-:Y:S01]  /*11c40*/  FMUL.FTZ R124, R124, UR5 ;  /* 0x000000057c7c7c20 */ /* 0x000fe20008410000 */
[----:B------:R-:W-:Y:S01]  /*11c50*/  FMUL.FTZ R125, R125, UR5 ;  /* 0x000000057d7d7c20 */ /* 0x000fe20008410000 */
[----:B------:R-:W-:Y:S01]  /*11c60*/  FMUL.FTZ R126, R126, UR5 ;  /* 0x000000057e7e7c20 */ /* 0x000fe20008410000 */
[----:B------:R-:W-:Y:S01]  /*11c70*/  FMUL.FTZ R127, R127, UR5 ;  /* 0x000000057f7f7c20 */ /* 0x000fe20008410000 */
[----:B------:R-:W-:Y:S05]  /*11c80*/  FMUL.FTZ R21, R130, UR5 ;  /* 0x0000000582157c20 */ /* 0x000fea0008410000 */
[----:B------:R-:W1:Y:S01]  /*11c90*/  MUFU.TANH R58, R58 ;  /* 0x0000003a003a7308 */ /* 0x000e620000002400 */
[----:B------:R-:W-:Y:S01]  /*11ca0*/  FMUL.FTZ R128, R128, UR5 ;  /* 0x0000000580807c20 */ /* 0x000fe20008410000 */
[----:B------:R-:W-:Y:S01]  /*11cb0*/  FMUL.FTZ R129, R129, UR5 ;  /* 0x0000000581817c20 */ /* 0x000fe20008410000 */
[----:B------:R-:W-:Y:S07]  /*11cc0*/  FMUL.FTZ R0, R131, UR5 ;  /* 0x0000000583007c20 */ /* 0x000fee0008410000 */
[----:B------:R-:W1:Y:S10]  /*11cd0*/  MUFU.TANH R59, R59 ;  /* 0x0000003b003b7308 */ /* 0x000e740000002400 */
        /* <DEDUP_REMOVED lines=56> */
[----:B------:R5:W1:Y:S10]  /*12060*/  MUFU.TANH R204, R116 ;  /* 0x0000007400cc7308 */ /* 0x000a740000002400 */
[----:B------:R2:W1:Y:S10]  /*12070*/  MUFU.TANH R206, R117 ;  /* 0x0000007500ce7308 */ /* 0x0004740000002400 */
[----:B------:R1:W1:Y:S01]  /*12080*/  MUFU.TANH R207, R118 ;  /* 0x0000007600cf7308 */ /* 0x0002620000002400 */
[----:B-----5:R-:W-:Y:S09]  /*12090*/  MOV R116, R170 ;  /* 0x000000aa00747202 */ /* 0x020ff20000000f00 */
[----:B------:R1:W1:Y:S01]  /*120a0*/  MUFU.TANH R208, R119 ;  /* 0x0000007700d07308 */ /* 0x0002620000002400 */
[----:B--2---:R-:W-:Y:S09]  /*120b0*/  MOV R117, R171 ;  /* 0x000000ab00757202 */ /* 0x004ff20000000f00 */
[----:B------:R2:W1:Y:S10]  /*120c0*/  MUFU.TANH R209, R120 ;  /* 0x0000007800d17308 */ /* 0x0004740000002400 */
        /* <DEDUP_REMOVED lines=9> */
[----:B------:R-:W1:Y:S10]  /*12160*/  MUFU.TANH R21, R21 ;  /* 0x0000001500157308 */ /* 0x000e740000002400 */
[----:B------:R2:W1:Y:S01]  /*12170*/  MUFU.TANH R22, R0 ;  /* 0x0000000000167308 */ /* 0x0004620000002400 */
[----:B---34-:R-:W-:Y:S05]  /*12180*/  @!P1 BRA `(.L_x_829) ;  /* 0x0000000800809947 */ /* 0x018fea0003800000 */
[----:B------:R-:W2:Y:S08]  /*12190*/  LDC R48, c[0x0][0x248] ;  /* 0x00009200ff307b82 */ /* 0x000eb00000000800 */
[----:B------:R-:W3:Y:S01]  /*121a0*/  @!P0 LDC R12, c[0x0][0x24c] ;  /* 0x00009300ff0c8b82 */ /* 0x000ee20000000800 */
[----:B--2---:R-:W-:Y:S04]  /*121b0*/  LEA R0, -R48, RZ, 0x8 ;  /* 0x000000ff30007211 */ /* 0x004fe800078e41ff */
[----:B------:R-:W-:Y:S01]  /*121c0*/  SHF.R.S32.HI R2, RZ, 0x1f, R0 ;  /* 0x0000001fff027819 */ /* 0x000fe20000011400 */
[----:B------:R-:W-:Y:S06]  /*121d0*/  @!P6 BRA `(.L_x_830) ;  /* 0x0000000000fce947 */ /* 0x000fec0003800000 */
[----:B------:R-:W2:Y:S01]  /*121e0*/  LDC R10, c[0x0][0x380] ;  /* 0x0000e000ff0a7b82 */ /* 0x000ea20000000800 */
[----:B------:R-:W-:Y:S05]  /*121f0*/  SHF.L.U32 R0, R228, 0x8, RZ ;  /* 0x00000008e4007819 */ /* 0x000fea00000006ff */
[C---:B------:R-:W-:Y:S02]  /*12200*/  VIADD R7, R0.reuse, 0xfffffe00 ;  /* 0xfffffe0000077836 */ /* 0x040fe40000000000 */
[----:B------:R-:W-:Y:S03]  /*12210*/  VIADD R6, R0, 0xffffff00 ;  /* 0xffffff0000067836 */ /* 0x000fe60000000000 */
[----:B------:R-:W-:Y:S02]  /*12220*/  IABS R5, R7 ;  /* 0x0000000700057213 */ /* 0x000fe40000000000 */
[----:B------:R-:W-:Y:S02]  /*12230*/  IABS R4, R6 ;  /* 0x0000000600047213 */ /* 0x000fe40000000000 */
[-C--:B--2---:R-:W-:Y:S02]  /*12240*/  IABS R9, R10.reuse ;  /* 0x0000000a00097213 */ /* 0x084fe40000000000 */
[-C--:B------:R-:W-:Y:S02]  /*12250*/  LOP3.LUT R6, R6, R10.reuse, RZ, 0x3c, !PT ;  /* 0x0000000a06067212 */ /* 0x080fe400078e3cff */
[----:B------:R-:W2:Y:S01]  /*12260*/  I2F.RP R2, R9 ;  /* 0x0000000900027306 */ /* 0x000ea20000209400 */
[----:B------:R-:W-:Y:S04]  /*12270*/  LOP3.LUT R7, R7, R10, RZ, 0x3c, !PT ;  /* 0x0000000a07077212 */ /* 0x000fe800078e3cff */
[----:B------:R-:W-:Y:S05]  /*12280*/  ISETP.GE.AND P1, PT, R7, RZ, PT ;  /* 0x000000ff0700720c */ /* 0x000fea0003f26270 */
[----:B--2---:R-:W2:Y:S02]  /*12290*/  MUFU.RCP R2, R2 ;  /* 0x0000000200027308 */ /* 0x004ea40000001000 */
[----:B--2---:R-:W-:Y:S08]  /*122a0*/  VIADD R2, R2, 0xffffffe ;  /* 0x0ffffffe02027836 */ /* 0x004ff00000000000 */
[----:B------:R-:W2:Y:S02]  /*122b0*/  F2I.FTZ.U32.TRUNC.NTZ R3, R2 ;  /* 0x0000000200037305 */ /* 0x000ea4000021f000 */
[--C-:B--2---:R-:W-:Y:S04]  /*122c0*/  IMAD.MOV R2, RZ, RZ, -R3.reuse ;  /* 0x000000ffff027224 */ /* 0x104fe800078e0a03 */
[----:B------:R-:W-:Y:S01]  /*122d0*/  IMAD R0, R2, R9, RZ ;  /* 0x0000000902007224 */ /* 0x000fe200078e02ff */
[----:B------:R-:W-:Y:S05]  /*122e0*/  MOV R2, RZ ;  /* 0x000000ff00027202 */ /* 0x000fea0000000f00 */
        /* <DEDUP_REMOVED lines=9> */
[----:B------:R-:W-:Y:S01]  /*12380*/  @!P3 IADD3 R2, R2, 0x1, RZ ;  /* 0x000000010202b810 */ /* 0x000fe20007ffe0ff */
[----:B------:R-:W-:Y:S01]  /*12390*/  @!P3 IMAD.IADD R4, R4, 0x1, -R9 ;  /* 0x000000010404b824 */ /* 0x000fe200078e0a09 */
[-C--:B------:R-:W-:Y:S01]  /*123a0*/  @!P2 IADD3 R3, R3, -R9.reuse, RZ ;  /* 0x800000090303a210 */ /* 0x080fe20007ffe0ff */
[----:B------:R-:W-:Y:S01]  /*123b0*/  @!P2 VIADD R0, R0, 0x1 ;  /* 0x000000010000a836 */ /* 0x000fe20000000000 */
[----:B------:R-:W-:Y:S02]  /*123c0*/  ISETP.GE.AND P2, PT, R6, RZ, PT ;  /* 0x000000ff0600720c */ /* 0x000fe40003f46270 */
[-C--:B------:R-:W-:Y:S02]  /*123d0*/  ISETP.GE.U32.AND P4, PT, R3, R9.reuse, PT ;  /* 0x000000090300720c */ /* 0x080fe40003f86070 */
[----:B------:R-:W-:Y:S02]  /*123e0*/  ISETP.GE.U32.AND P5, PT, R4, R9, PT ;  /* 0x000000090400720c */ /* 0x000fe40003fa6070 */
[----:B------:R-:W-:Y:S02]  /*123f0*/  ISETP.NE.AND P3, PT, R10, RZ, PT ;  /* 0x000000ff0a00720c */ /* 0x000fe40003f65270 */
[----:B------:R-:W-:Y:S07]  /*12400*/  LOP3.LUT R3, RZ, R10, RZ, 0x33, !PT ;  /* 0x0000000aff037212 */ /* 0x000fee00078e33ff */
[----:B------:R-:W-:Y:S02]  /*12410*/  @P4 VIADD R0, R0, 0x1 ;  /* 0x0000000100004836 */ /* 0x000fe40000000000 */
[----:B------:R-:W-:Y:S03]  /*12420*/  @P5 VIADD R2, R2, 0x1 ;  /* 0x0000000102025836 */ /* 0x000fe60000000000 */
[----:B------:R-:W-:Y:S01]  /*12430*/  @!P1 IADD3 R0, -R0, RZ, RZ ;  /* 0x000000ff00009210 */ /* 0x000fe20007ffe1ff */
[----:B------:R-:W-:Y:S03]  /*12440*/  @!P2 IMAD.MOV R2, RZ, RZ, -R2 ;  /* 0x000000ffff02a224 */ /* 0x000fe600078e0a02 */
[C---:B------:R-:W-:Y:S02]  /*12450*/  SEL R0, R3.reuse, R0, !P3 ;  /* 0x0000000003007207 */ /* 0x040fe40005800000 */
[----:B------:R-:W-:Y:S02]  /*12460*/  SEL R2, R3, R2, !P3 ;  /* 0x0000000203027207 */ /* 0x000fe40005800000 */
[-C--:B------:R-:W-:Y:S02]  /*12470*/  LEA R6, P2, R0, R226.reuse, 0x2 ;  /* 0x000000e200067211 */ /* 0x080fe400078410ff */
[----:B------:R-:W-:Y:S02]  /*12480*/  LEA R4, P1, R2, R226, 0x2 ;  /* 0x000000e202047211 */ /* 0x000fe400078210ff */
[-C--:B------:R-:W-:Y:S02]  /*12490*/  LEA.HI.X.SX32 R7, R0, R227.reuse, 0x2, P2 ;  /* 0x000000e300077211 */ /* 0x080fe400010f16ff */
[C---:B------:R-:W-:Y:S02]  /*124a0*/  LEA.HI.X.SX32 R5, R2.reuse, R227, 0x2, P1 ;  /* 0x000000e302057211 */ /* 0x040fe400008f16ff */
[----:B------:R-:W-:Y:S01]  /*124b0*/  IADD3 R2, R2, -R0, RZ ;  /* 0x8000000002027210 */ /* 0x000fe20007ffe0ff */
[----:B------:R2:W4:Y:S04]  /*124c0*/  LDG.E R3, desc[UR8][R6.64] ;  /* 0x0000000806037981 */ /* 0x000528000c1e1900 */
[----:B------:R-:W-:Y:S01]  /*124d0*/  IMAD R2, R2, R10, -0x100 ;  /* 0xffffff0002027424 */ /* 0x000fe200078e020a */
[----:B------:R5:W4:Y:S04]  /*124e0*/  LDG.E R4, desc[UR8][R4.64] ;  /* 0x0000000804047981 */ /* 0x000b28000c1e1900 */
[----:B------:R-:W-:Y:S05]  /*124f0*/  SHF.R.S32.HI R0, RZ, 0x1f, R2 ;  /* 0x0000001fff007819 */ /* 0x000fea0000011402 */
[-C--:B------:R-:W-:Y:S01]  /*12500*/  IMAD R0, R0, R48.reuse, RZ ;  /* 0x0000003000007224 */ /* 0x080fe200078e02ff */
[----:B--2---:R-:W2:Y:S08]  /*12510*/  LDC.64 R6, c[0x0][0x230] ;  /* 0x00008c00ff067b82 */ /* 0x004eb00000000a00 */
[----:B-----5:R-:W5:Y:S02]  /*12520*/  LDC R5, c[0x0][0x24c] ;  /* 0x00009300ff057b82 */ /* 0x020f640000000800 */
[C---:B-----5:R-:W-:Y:S02]  /*12530*/  IMAD R0, R2.reuse, R5, R0 ;  /* 0x0000000502007224 */ /* 0x060fe400078e0200 */
[----:B----4-:R-:W-:Y:S02]  /*12540*/  IMAD.IADD R8, R3, 0x1, -R4 ;  /* 0x0000000103087824 */ /* 0x010fe400078e0a04 */
[----:B------:R-:W-:Y:S03]  /*12550*/  IMAD.WIDE.U32 R2, R2, R48, RZ ;  /* 0x0000003002027225 */ /* 0x000fe600078e00ff */
[----:B------:R-:W-:Y:S02]  /*12560*/  SHF.R.S32.HI R4, RZ, 0x1f, R8 ;  /* 0x0000001fff047819 */ /* 0x000fe40000011408 */
[----:B------:R-:W-:Y:S03]  /*12570*/  IADD3 R3, R3, R0, RZ ;  /* 0x0000000003037210 */ /* 0x000fe60007ffe0ff */
[-C--:B--2---:R-:W-:Y:S02]  /*12580*/  IMAD R0, R4, R6.reuse, RZ ;  /* 0x0000000604007224 */ /* 0x084fe400078e02ff */
[C---:B------:R-:W-:Y:S04]  /*12590*/  IMAD.WIDE.U32 R4, R8.reuse, R6, R2 ;  /* 0x0000000608047225 */ /* 0x040fe800078e0002 */
[----:B------:R-:W-:Y:S01]  /*125a0*/  IMAD R7, R8, R7, R0 ;  /* 0x0000000708077224 */ /* 0x000fe200078e0200 */
[----:B------:R-:W-:Y:S03]  /*125b0*/  MOV R0, R4 ;  /* 0x0000000400007202 */ /* 0x000fe60000000f00 */
[----:B------:R-:W-:Y:S07]  /*125c0*/  IMAD.IADD R2, R5, 0x1, R7 ;  /* 0x0000000105027824 */ /* 0x000fee00078e0207 */
.L_x_830:
[----:B------:R4:W-:Y:S01]  /*125d0*/  @P0 STS [R168+0x1004], RZ ;  /* 0x001004ffa8000388 */ /* 0x0009e20000000800 */
[----:B------:R-:W-:Y:S01]  /*125e0*/  @!P0 IADD3 R3, P1, R234, R0, RZ ;  /* 0x00000000ea038210 */ /* 0x000fe20007f3e0ff */
[----:B------:R-:W2:Y:S01]  /*125f0*/  @!P0 LDC R10, c[0x0][0x24c] ;  /* 0x00009300ff0a8b82 */ /* 0x000ea20000000800 */
[C---:B------:R-:W-:Y:S01]  /*12600*/  LEA R4, P2, R0.reuse, R180, 0x1 ;  /* 0x000000b400047211 */ /* 0x040fe200078408ff */
[----:B------:R4:W-:Y:S01]  /*12610*/  @P0 STS.64 [R168+0x1008], RZ ;  /* 0x001008ffa8000388 */ /* 0x0009e20000000a00 */
[----:B------:R-:W-:Y:S01]  /*12620*/  @!P0 IMAD.MOV.U32 R18, RZ, RZ, R0 ;  /* 0x000000ffff128224 */ /* 0x000fe200078e0000 */
[----:B------:R-:W-:Y:S01]  /*12630*/  @!P0 MOV R14, R0 ;  /* 0x00000000000e8202 */ /* 0x000fe20000000f00 */
[----:B------:R-:W-:Y:S01]  /*12640*/  @!P0 IMAD.X R5, R233, 0x1, R2, P1 ;  /* 0x00000001e9058824 */ /* 0x000fe200008e0602 */
[----:B------:R4:W-:Y:S01]  /*12650*/  @P0 STS [R168+0x1000], RZ ;  /* 0x001000ffa8000388 */ /* 0x0009e20000000800 */
[C---:B------:R-:W-:Y:S01]  /*12660*/  @!P0 LEA R6, P1, R3.reuse, R180, 0x1 ;  /* 0x000000b403068211 */ /* 0x040fe200078208ff */
[----:B------:R-:W5:Y:S01]  /*12670*/  @!P0 LDC R11, c[0x0][0x24c] ;  /* 0x00009300ff0b8b82 */ /* 0x000f620000000800 */
[----:B------:R-:W-:Y:S02]  /*12680*/  @!P0 IMAD.MOV.U32 R16, RZ, RZ, R0 ;  /* 0x000000ffff108224 */ /* 0x000fe400078e0000 */
[-C--:B------:R-:W-:Y:S01]  /*12690*/  @!P0 LEA.HI.X R7, R3, R181.reuse, R5, 0x1, P1 ;  /* 0x000000b503078211 */ /* 0x080fe200008f0c05 */
[--C-:B------:R-:W-:Y:S01]  /*126a0*/  @!P0 IMAD.MOV.U32 R19, RZ, RZ, R2.reuse ;  /* 0x000000ffff138224 */ /* 0x100fe200078e0002 */
[-CC-:B------:R-:W-:Y:S01]  /*126b0*/  LEA.HI.X R5, R0, R181.reuse, R2.reuse, 0x1, P2 ;  /* 0x000000b500057211 */ /* 0x180fe200010f0c02 */
[----:B------:R-:W-:Y:S01]  /*126c0*/  @!P0 IMAD.MOV.U32 R17, RZ, RZ, R2 ;  /* 0x000000ffff118224 */ /* 0x000fe200078e0002 */
[C---:B------:R-:W-:Y:S01]  /*126d0*/  @!P0 LEA R3, P2, R48.reuse, R0, 0x6 ;  /* 0x0000000030038211 */ /* 0x040fe200078430ff */
[----:B------:R-:W1:Y:S01]  /*126e0*/  @!P0 LDC R20, c[0x0][0x24c] ;  /* 0x00009300ff148b82 */ /* 0x000e620000000800 */
[C---:B------:R-:W-:Y:S01]  /*126f0*/  @!P0 IMAD.WIDE.U32 R18, R48.reuse, 0xa0, R18 ;  /* 0x000000a030128825 */ /* 0x040fe200078e0012 */
[----:B------:R-:W-:Y:S01]  /*12700*/  @!PT LDS RZ, [RZ] ;  /* 0x00000000fffff984 */ /* 0x000fe20000000800 */
[----:B------:R-:W-:Y:S01]  /*12710*/  @!PT LDS RZ, [RZ] ;  /* 0x00000000fffff984 */ /* 0x000fe20000000800 */
[----:B------:R-:W-:Y:S01]  /*12720*/  @!PT LDS RZ, [RZ] ;  /* 0x00000000fffff984 */ /* 0x000fe20000000800 */
[----:B------:R-:W-:Y:S02]  /*12730*/  @!P0 LDGSTS.E.BYPASS.LTC128B.128 [R168+0x1000], desc[UR8][R4.64] ;  /* 0x0100000004a88fae */ /* 0x000fe4000b901d48 */
[C---:B------:R-:W-:Y:S01]  /*12740*/  @!P0 LEA R8, P1, R3.reuse, R180, 0x1 ;  /* 0x000000b403088211 */ /* 0x040fe200078208ff */
[C---:B------:R-:W-:Y:S01]  /*12750*/  @!P0 IMAD.WIDE.U32 R16, R48.reuse, 0xc0, R16 ;  /* 0x000000c030108825 */ /* 0x040fe200078e0010 */
[----:B------:R4:W-:Y:S02]  /*12760*/  @P0 STS.128 [R168+0x1800], RZ ;  /* 0x001800ffa8000388 */ /* 0x0009e40000000c00 */
[----:B------:R-:W4:Y:S01]  /*12770*/  @!P0 LDC R23, c[0x0][0x24c] ;  /* 0x00009300ff178b82 */ /* 0x000f220000000800 */
[C---:B---3--:R-:W-:Y:S01]  /*12780*/  @!P0 LEA.HI.X R9, R48.reuse, R2, R12, 0x6, P2 ;  /* 0x0000000230098211 */ /* 0x048fe200010f340c */
[----:B------:R-:W-:Y:S01]  /*12790*/  @!PT LDS RZ, [RZ] ;  /* 0x00000000fffff984 */ /* 0x000fe20000000800 */
[----:B------:R-:W-:Y:S01]  /*127a0*/  @!PT LDS RZ, [RZ] ;  /* 0x00000000fffff984 */ /* 0x000fe20000000800 */
[----:B------:R-:W-:Y:S01]  /*127b0*/  @!PT LDS RZ, [RZ] ;  /* 0x00000000fffff984 */ /* 0x000fe20000000800 */
[----:B------:R3:W-:Y:S01]  /*127c0*/  @!P0 LDGSTS.E.BYPASS.LTC128B.128 [R168+0x1800], desc[UR8][R6.64] ;  /* 0x0180000006a88fae */ /* 0x0007e2000b901d48 */
[----:B------:R-:W-:Y:S02]  /*127d0*/  @!P0 IMAD.MOV.U32 R15, RZ, RZ, R2 ;  /* 0x000000ffff0f8224 */ /* 0x000fe400078e0002 */
[-C--:B------:R-:W-:Y:S01]  /*127e0*/  @!P0 LEA.HI.X R9, R3, R181.reuse, R9, 0x1, P1 ;  /* 0x000000b503098211 */ /* 0x080fe200008f0c09 */
[----:B------:R1:W-:Y:S01]  /*127f0*/  @P0 STS.128 [R168+0x2000], RZ ;  /* 0x002000ffa8000388 */ /* 0x0003e20000000c00 */
[C---:B------:R-:W-:Y:S01]  /*12800*/  @!P0 LEA R3, P1, R48.reuse, R0, 0x7 ;  /* 0x0000000030038211 */ /* 0x040fe200078238ff */
[----:B------:R-:W4:Y:S01]  /*12810*/  @!P0 LDC R24, c[0x0][0x24c] ;  /* 0x00009300ff188b82 */ /* 0x000f220000000800 */
[C---:B------:R-:W-:Y:S01]  /*12820*/  @!P0 IMAD.WIDE.U32 R14, R48.reuse, 0xe0, R14 ;  /* 0x000000e0300e8825 */ /* 0x040fe200078e000e */
[----:B------:R-:W-:Y:S01]  /*12830*/  @!PT LDS RZ, [RZ] ;  /* 0x00000000fffff984 */ /* 0x000fe20000000800 */
[----:B------:R-:W-:Y:S01]  /*12840*/  @!PT LDS RZ, [RZ] ;  /* 0x00000000fffff984 */ /* 0x000fe20000000800 */
[----:B------:R-:W-:Y:S01]  /*12850*/  @!PT LDS RZ, [RZ] ;  /* 0x00000000fffff984 */ /* 0x000fe20000000800 */
[----:B------:R1:W-:Y:S04]  /*12860*/  @!P0 LDGSTS.E.BYPASS.LTC128B.128 [R168+0x2000], desc[UR8][R8.64] ;  /* 0x0200000008a88fae */ /* 0x0003e8000b901d48 */
[----:B------:R1:W-:Y:S01]  /*12870*/  @P0 STS.128 [R168+0x2800], RZ ;  /* 0x002800ffa8000388 */ /* 0x0003e20000000c00 */
[----:B---3--:R-:W-:Y:S02]  /*12880*/  @!P0 IMAD.MOV.U32 R6, RZ, RZ, R0 ;  /* 0x000000ffff068224 */ /* 0x008fe400078e0000 */
[----:B------:R-:W-:Y:S01]  /*12890*/  @!P0 IMAD.MOV.U32 R7, RZ, RZ, R2 ;  /* 0x000000ffff078224 */ /* 0x000fe200078e0002 */
[----:B-----5:R-:W-:Y:S01]  /*128a0*/  @!P0 LEA.HI.X R2, R48, R2, R11, 0x7, P1 ;  /* 0x0000000230028211 */ /* 0x020fe200008f3c0b */
[----:B--2---:R-:W-:Y:S01]  /*128b0*/  @!P0 IMAD R13, R10, 0x60, RZ ;  /* 0x000000600a0d8824 */ /* 0x004fe200078e02ff */
[CC--:B------:R-:W-:Y:S01]  /*128c0*/  @!P0 LEA R10, P1, R3.reuse, R180.reuse, 0x1 ;  /* 0x000000b4030a8211 */ /* 0x0c0fe200078208ff */
[----:B------:R-:W-:Y:S03]  /*128d0*/  @!P0 IMAD.WIDE.U32 R6, R48, 0x60, R6 ;  /* 0x0000006030068825 */ /* 0x000fe600078e0006 */
[-C--:B------:R-:W-:Y:S01]  /*128e0*/  @!P0 LEA.HI.X R11, R3, R181.reuse, R2, 0x1, P1 ;  /* 0x000000b5030b8211 */ /* 0x080fe200008f0c02 */
[----:B------:R-:W-:Y:S01]  /*128f0*/  @!P0 IMAD.IADD R0, R13, 0x1, R7 ;  /* 0x000000010d008824 */ /* 0x000fe200078e0207 */
[-C--:B------:R-:W-:Y:S01]  /*12900*/  @!P0 LEA R12, P2, R6, R180.reuse, 0x1 ;  /* 0x000000b4060c8211 */ /* 0x080fe200078408ff */
[----:B-1----:R-:W-:Y:S01]  /*12910*/  @!P0 IMAD R3, R20, 0xa0, RZ ;  /* 0x000000a014038824 */ /* 0x002fe200078e02ff */
[-C--:B------:R-:W-:Y:S01]  /*12920*/  @!P0 LEA R8, P3, R18, R180.reuse, 0x1 ;  /* 0x000000b412088211 */ /* 0x080fe200078608ff */
[----:B----4-:R-:W-:Y:S01]  /*12930*/  @!P0 IMAD R7, R24, 0xe0, RZ ;  /* 0x000000e018078824 */ /* 0x010fe200078e02ff */
[-C--:B------:R-:W-:Y:S01]  /*12940*/  @!P0 LEA.HI.X R13, R6, R181.reuse, R0, 0x1, P2 ;  /* 0x000000b5060d8211 */ /* 0x080fe200010f0c00 */
[----:B------:R-:W-:Y:S01]  /*12950*/  @!P0 IMAD.IADD R9, R3, 0x1, R19 ;  /* 0x0000000103098824 */ /* 0x000fe200078e0213 */
[-C--:B------:R-:W-:Y:S01]  /*12960*/  @!P0 LEA R6, P2, R16, R180.reuse, 0x1 ;  /* 0x000000b410068211 */ /* 0x080fe200078408ff */
[----:B------:R-:W-:Y:S01]  /*12970*/  @!P0 IMAD R0, R23, 0xc0, RZ ;  /* 0x000000c017008824 */ /* 0x000fe200078e02ff */
[----:B------:R-:W-:Y:S01]  /*12980*/  @!P0 LEA R2, P1, R14, R180, 0x1 ;  /* 0x000000b40e028211 */ /* 0x000fe200078208ff */
[----:B------:R-:W-:Y:S01]  /*12990*/  @!PT LDS RZ, [RZ] ;  /* 0x00000000fffff984 */ /* 0x000fe20000000800 */
[----:B------:R-:W-:Y:S01]  /*129a0*/  @!PT LDS RZ, [RZ] ;  /* 0x00000000fffff984 */ /* 0x000fe20000000800 */
[----:B------:R-:W-:Y:S01]  /*129b0*/  @!PT LDS RZ, [RZ] ;  /* 0x00000000fffff984 */ /* 0x000fe20000000800 */
[----:B------:R3:W-:Y:S01]  /*129c0*/  @!P0 LDGSTS.E.BYPASS.LTC128B.128 [R168+0x2800], desc[UR8][R12.64] ;  /* 0x028000000ca88fae */ /* 0x0007e2000b901d48 */
[----:B------:R-:W-:Y:S01]  /*129d0*/  @!P0 LEA.HI.X R9, R18, R181, R9, 0x1, P3 ;  /* 0x000000b512098211 */ /* 0x000fe200018f0c09 */
[----:B------:R-:W-:Y:S01]  /*129e0*/  @!P0 IMAD.IADD R0, R0, 0x1, R17 ;  /* 0x0000000100008824 */ /* 0x000fe200078e0211 */
[----:B------:R-:W-:Y:S01]  /*129f0*/  @!P0 IADD3 R3, R7, R15, RZ ;  /* 0x0000000f07038210 */ /* 0x000fe20007ffe0ff */
[----:B------:R3:W-:Y:S01]  /*12a00*/  @P0 STS.128 [R168+0x3000], RZ ;  /* 0x003000ffa8000388 */ /* 0x0007e20000000c00 */
[----:B------:R-:W-:Y:S02]  /*12a10*/  IMAD.MOV.U32 R180, RZ, RZ, R4 ;  /* 0x000000ffffb47224 */ /* 0x000fe400078e0004 */
[-C--:B------:R-:W-:Y:S01]  /*12a20*/  @!P0 LEA.HI.X R7, R16, R181.reuse, R0, 0x1, P2 ;  /* 0x000000b510078211 */ /* 0x080fe200010f0c00 */
[----:B------:R-:W-:Y:S01]  /*12a30*/  @!PT LDS RZ, [RZ] ;  /* 0x00000000fffff984 */ /* 0x000fe20000000800 */
[----:B------:R-:W-:Y:S01]  /*12a40*/  @!PT LDS RZ, [RZ] ;  /* 0x00000000fffff984 */ /* 0x000fe20000000800 */
[----:B------:R-:W-:Y:S01]  /*12a50*/  @!PT LDS RZ, [RZ] ;  /* 0x00000000fffff984 */ /* 0x000fe20000000800 */
[----:B------:R3:W-:Y:S01]  /*12a60*/  @!P0 LDGSTS.E.BYPASS.LTC128B.128 [R168+0x3000], desc[UR8][R10.64] ;  /* 0x030000000aa88fae */ /* 0x0007e2000b901d48 */
[----:B------:R-:W-:Y:S01]  /*12a70*/  @!P0 LEA.HI.X R3, R14, R181, R3, 0x1, P1 ;  /* 0x000000b50e038211 */ /* 0x000fe200008f0c03 */
[----:B------:R-:W-:Y:S02]  /*12a80*/  IMAD.MOV.U32 R181, RZ, RZ, R5 ;  /* 0x000000ffffb57224 */ /* 0x000fe400078e0005 */
        /* <DEDUP_REMOVED lines=16> */
.L_x_829:
[----:B--2---:R-:W-:Y:S01]  /*12b90*/  FMNMX.FTZ R0, R186, R132, !PT ;  /* 0x00000084ba007209 */ /* 0x004fe20007810000 */
[----:B---3--:R-:W-:Y:S03]  /*12ba0*/  LDSM.16.MT88.4 R12, [R135+0x5000] ;  /* 0x00500000870c783b */ /* 0x008fe60000004200 */
[----:B-1----:R-:W-:Y:S02]  /*12bb0*/  FMNMX.FTZ R2, R197, R0, !PT ;  /* 0x00000000c5027209 */ /* 0x002fe40007810000 */
        /* <DEDUP_REMOVED lines=125> */
[----:B------:R-:W-:Y:S01]  /*13390*/  SHFL.BFLY PT, R3, R20, 0x2, 0x1f ;  /* 0x0c401f0014037f89 */ /* 0x000fe200000e0000 */
[----:B------:R-:W-:Y:S07]  /*133a0*/  FMNMX.FTZ R0, R22, R0, !PT ;  /* 0x0000000016007209 */ /* 0x000fee0007810000 */
[----:B------:R-:W1:Y:S02]  /*133b0*/  SHFL.BFLY PT, R2, R0, 0x2, 0x1f ;  /* 0x0c401f0000027f89 */ /* 0x000e6400000e0000 */
[----:B-1----:R-:W-:Y:S02]  /*133c0*/  FMNMX.FTZ R0, R0, R2, !PT ;  /* 0x0000000200007209 */ /* 0x002fe40007810000 */
[----:B------:R-:W-:Y:S04]  /*133d0*/  FMNMX.FTZ R20, R20, R3, !PT ;  /* 0x0000000314147209 */ /* 0x000fe80007810000 */
[----:B------:R-:W1:Y:S08]  /*133e0*/  SHFL.BFLY PT, R3, R0, 0x1, 0x1f ;  /* 0x0c201f0000037f89 */ /* 0x000e7000000e0000 */
[----:B------:R-:W2:Y:S01]  /*133f0*/  SHFL.BFLY PT, R4, R20, 0x1, 0x1f ;  /* 0x0c201f0014047f89 */ /* 0x000ea200000e0000 */
[----:B-1----:R-:W-:Y:S02]  /*13400*/  FMNMX.FTZ R3, R0, R3, !PT ;  /* 0x0000000300037209 */ /* 0x002fe40007810000 */
[----:B--2---:R-:W-:Y:S03]  /*13410*/  FMNMX.FTZ R20, R20, R4, !PT ;  /* 0x0000000414147209 */ /* 0x004fe60007810000 */
[C---:B------:R-:W-:Y:S01]  /*13420*/  FMUL.FTZ R48, R3.reuse, UR4 ;  /* 0x0000000403307c20 */ /* 0x040fe20008410000 */
[----:B------:R-:W-:Y:S01]  /*13430*/  FADD.FTZ R0, -R3, R133 ;  /* 0x0000008503007221 */ /* 0x000fe20000010100 */
[C---:B------:R-:W-:Y:S01]  /*13440*/  FSETP.NEU.FTZ.AND P0, PT, R20.reuse, -INF , PT ;  /* 0xff8000001400780b */ /* 0x040fe20003f1d000 */
[C---:B------:R-:W-:Y:S01]  /*13450*/  FMUL.FTZ R23, R20.reuse, UR4 ;  /* 0x0000000414177c20 */ /* 0x040fe20008410000 */
[----:B------:R-:W-:Y:S01]  /*13460*/  FADD.FTZ R2, -R20, R132 ;  /* 0x0000008414027221 */ /* 0x000fe20000010100 */
[----:B------:R-:W-:Y:S03]  /*13470*/  FMUL.FTZ R0, R0, UR4 ;  /* 0x0000000400007c20 */ /* 0x000fe60008410000 */
[----:B------:R-:W-:Y:S01]  /*13480*/  FSEL R23, R23, RZ, P0 ;  /* 0x000000ff17177208 */ /* 0x000fe20000000000 */
[----:B------:R-:W-:Y:S01]  /*13490*/  FMUL.FTZ R2, R2, UR4 ;  /* 0x0000000402027c20 */ /* 0x000fe20008410000 */
[----:B------:R-:W-:Y:S01]  /*134a0*/  FSETP.NEU.FTZ.AND P0, PT, R3, -INF , PT ;  /* 0xff8000000300780b */ /* 0x000fe20003f1d000 */
[----:B------:R-:W1:Y:S02]  /*134b0*/  MUFU.EX2 R0, R0 ;  /* 0x0000000000007308 */ /* 0x000e640000000800 */
[--C-:B------:R-:W-:Y:S01]  /*134c0*/  FFMA.FTZ R4, R186, UR4, -R23.reuse ;  /* 0x00000004ba047c23 */ /* 0x100fe20008010817 */
[----:B------:R-:W-:Y:S01]  /*134d0*/  FSEL R48, R48, RZ, P0 ;  /* 0x000000ff30307208 */ /* 0x000fe20000000000 */
[--C-:B------:R-:W-:Y:S01]  /*134e0*/  FFMA.FTZ R10, R88, UR4, -R23.reuse ;  /* 0x00000004580a7c23 */ /* 0x100fe20008010817 */
[--C-:B------:R-:W-:Y:S01]  /*134f0*/  FFMA.FTZ R5, R190, UR4, -R23.reuse ;  /* 0x00000004be057c23 */ /* 0x100fe20008010817 */
[--C-:B------:R-:W-:Y:S01]  /*13500*/  FFMA.FTZ R6, R191, UR4, -R23.reuse ;  /* 0x00000004bf067c23 */ /* 0x100fe20008010817 */
[--C-:B------:R-:W-:Y:S03]  /*13510*/  FFMA.FTZ R7, R195, UR4, -R23.reuse ;  /* 0x00000004c3077c23 */ /* 0x100fe60008010817 */
[----:B------:R2:W-:Y:S01]  /*13520*/  MUFU.EX2 R50, R4 ;  /* 0x0000000400327308 */ /* 0x0005e20000000800 */
[--C-:B------:R-:W-:Y:S01]  /*13530*/  FFMA.FTZ R8, R87, UR4, -R48.reuse ;  /* 0x0000000457087c23 */ /* 0x100fe20008010830 */
[--C-:B------:R-:W-:Y:S01]  /*13540*/  FFMA.FTZ R16, R90, UR4, -R48.reuse ;  /* 0x000000045a107c23 */ /* 0x100fe20008010830 */
[--C-:B------:R-:W-:Y:S01]  /*13550*/  FFMA.FTZ R21, R21, UR4, -R48.reuse ;  /* 0x0000000415157c23 */ /* 0x100fe20008010830 */
[----:B------:R-:W-:Y:S06]  /*13560*/  ISETP.GT.AND P0, PT, R228, 0x1, PT ;  /* 0x00000001e400780c */ /* 0x000fec0003f04270 */
[----:B------:R3:W-:Y:S01]  /*13570*/  MUFU.EX2 R105, R5 ;  /* 0x0000000500697308 */ /* 0x0007e20000000800 */
[C---:B-1----:R-:W-:Y:S01]  /*13580*/  FMUL.FTZ R11, R0.reuse, R139 ;  /* 0x0000008b000b7220 */ /* 0x042fe20000410000 */
[C---:B------:R-:W-:Y:S01]  /*13590*/  FMUL.FTZ R18, R0.reuse, R146 ;  /* 0x0000009200127220 */ /* 0x040fe20000410000 */
[----:B------:R-:W-:Y:S07]  /*135a0*/  FMUL.FTZ R19, R0, R147 ;  /* 0x0000009300137220 */ /* 0x000fee0000410000 */
[----:B------:R1:W-:Y:S01]  /*135b0*/  MUFU.EX2 R99, R6 ;  /* 0x0000000600637308 */ /* 0x0003e20000000800 */
[--C-:B--2---:R-:W-:Y:S09]  /*135c0*/  FFMA.FTZ R4, R197, UR4, -R23.reuse ;  /* 0x00000004c5047c23 */ /* 0x104ff20008010817 */
[----:B------:R2:W4:Y:S01]  /*135d0*/  MUFU.EX2 R51, R4 ;  /* 0x0000000400337308 */ /* 0x0005220000000800 */
[--C-:B---3--:R-:W-:Y:S09]  /*135e0*/  FFMA.FTZ R5, R178, UR4, -R23.reuse ;  /* 0x00000004b2057c23 */ /* 0x108ff20008010817 */
[----:B------:R3:W-:Y:S01]  /*135f0*/  MUFU.EX2 R118, R5 ;  /* 0x0000000500767308 */ /* 0x0007e20000000800 */
[--C-:B-1----:R-:W-:Y:S09]  /*13600*/  FFMA.FTZ R6, R179, UR4, -R23.reuse ;  /* 0x00000004b3067c23 */ /* 0x102ff20008010817 */
[----:B------:R1:W-:Y:S01]  /*13610*/  MUFU.EX2 R114, R6 ;  /* 0x0000000600727308 */ /* 0x0003e20000000800 */
[--C-:B--2---:R-:W-:Y:S01]  /*13620*/  FFMA.FTZ R4, R187, UR4, -R48.reuse ;  /* 0x00000004bb047c23 */ /* 0x104fe20008010830 */
[----:B----4-:R-:W-:Y:S08]  /*13630*/  F2FP.F16.F32.PACK_AB R24, R51, R50 ;  /* 0x000000323318723e */ /* 0x010ff000000000ff */
[----:B------:R2:W-:Y:S01]  /*13640*/  MUFU.EX2 R49, R4 ;  /* 0x0000000400317308 */ /* 0x0005e20000000800 */
[--C-:B---3--:R-:W-:Y:S09]  /*13650*/  FFMA.FTZ R5, R162, UR4, -R23.reuse ;  /* 0x00000004a2057c23 */ /* 0x108ff20008010817 */
[----:B------:R3:W-:Y:S01]  /*13660*/  MUFU.EX2 R53, R7 ;  /* 0x0000000700357308 */ /* 0x0007e20000000800 */
[--C-:B-1----:R-:W-:Y:S09]  /*13670*/  FFMA.FTZ R6, R163, UR4, -R23.reuse ;  /* 0x00000004a3067c23 */ /* 0x102ff20008010817 */
[----:B------:R1:W-:Y:S01]  /*13680*/  MUFU.EX2 R124, R6 ;  /* 0x00000006007c7308 */ /* 0x0003e20000000800 */
[--C-:B--2---:R-:W-:Y:S09]  /*13690*/  FFMA.FTZ R4, R196, UR4, -R48.reuse ;  /* 0x00000004c4047c23 */ /* 0x104ff20008010830 */
[----:B------:R2:W4:Y:S01]  /*136a0*/  MUFU.EX2 R52, R4 ;  /* 0x0000000400347308 */ /* 0x0005220000000800 */
[--C-:B---3--:R-:W-:Y:S09]  /*136b0*/  FFMA.FTZ R7, R185, UR4, -R23.reuse ;  /* 0x00000004b9077c23 */ /* 0x108ff20008010817 */
[----:B------:R3:W-:Y:S01]  /*136c0*/  MUFU.EX2 R111, R7 ;  /* 0x00000007006f7308 */ /* 0x0007e20000000800 */
[--C-:B-1----:R-:W-:Y:S09]  /*136d0*/  FFMA.FTZ R6, R36, UR4, -R23.reuse ;  /* 0x0000000424067c23 */ /* 0x102ff20008010817 */
[----:B------:R1:W-:Y:S01]  /*136e0*/  MUFU.EX2 R126, R5 ;  /* 0x00000005007e7308 */ /* 0x0003e20000000800 */
[--C-:B--2---:R-:W-:Y:S09]  /*136f0*/  FFMA.FTZ R4, R194, UR4, -R23.reuse ;  /* 0x00000004c2047c23 */ /* 0x104ff20008010817 */
[----:B------:R2:W-:Y:S01]  /*13700*/  MUFU.EX2 R56, R4 ;  /* 0x0000000400387308 */ /* 0x0005e20000000800 */
        /* <DEDUP_REMOVED lines=23> */
[----:B------:R2:W5:Y:S01]  /*13880*/  MUFU.EX2 R110, R4 ;  /* 0x00000004006e7308 */ /* 0x0005620000000800 */
[----:B---3--:R-:W-:Y:S01]  /*13890*/  FFMA.FTZ R7, R25, UR4, -R23 ;  /* 0x0000000419077c23 */ /* 0x008fe20008010817 */
[----:B----4-:R-:W-:Y:S01]  /*138a0*/  F2FP.F16.F32.PACK_AB R25, R52, R49 ;  /* 0x000000313419723e */ /* 0x010fe200000000ff */
[----:B------:R-:W-:Y:S07]  /*138b0*/  FFMA.FTZ R49, R0, R230, R49 ;  /* 0x000000e600317223 */ /* 0x000fee0000010031 */
[----:B------:R-:W3:Y:S01]  /*138c0*/  MUFU.EX2 R2, R2 ;  /* 0x0000000200027308 */ /* 0x000ee20000000800 */
[--C-:B-1----:R-:W-:Y:S09]  /*138d0*/  FFMA.FTZ R6, R68, UR4, -R23.reuse ;  /* 0x0000000444067c23 */ /* 0x102ff20008010817 */
[----:B------:R1:W-:Y:S01]  /*138e0*/  MUFU.EX2 R191, R6 ;  /* 0x0000000600bf7308 */ /* 0x0003e20000000800 */
[--C-:B--2---:R-:W-:Y:S01]  /*138f0*/  FFMA.FTZ R4, R184, UR4, -R23.reuse ;  /* 0x00000004b8047c23 */ /* 0x104fe20008010817 */
[----:B-----5:R-:W-:Y:S08]  /*13900*/  F2FP.F16.F32.PACK_AB R33, R110, R97 ;  /* 0x000000616e21723e */ /* 0x020ff000000000ff */
[----:B------:R2:W4:Y:S01]  /*13910*/  MUFU.EX2 R115, R4 ;  /* 0x0000000400737308 */ /* 0x0005220000000800 */
[C---:B---3--:R-:W-:Y:S01]  /*13920*/  FMUL.FTZ R9, R2.reuse, R137 ;  /* 0x0000008902097220 */ /* 0x048fe20000410000 */
[----:B------:R-:W-:Y:S01]  /*13930*/  FMUL.FTZ R17, R2, R145 ;  /* 0x0000009102117220 */ /* 0x000fe20000410000 */
[--C-:B-1----:R-:W-:Y:S07]  /*13940*/  FFMA.FTZ R6, R76, UR4, -R23.reuse ;  /* 0x000000044c067c23 */ /* 0x102fee0008010817 */
[----:B------:R1:W-:Y:S01]  /*13950*/  MUFU.EX2 R216, R6 ;  /* 0x0000000600d87308 */ /* 0x0003e20000000800 */
[--C-:B--2---:R-:W-:Y:S09]  /*13960*/  FFMA.FTZ R4, R183, UR4, -R48.reuse ;  /* 0x00000004b7047c23 */ /* 0x104ff20008010830 */
[----:B------:R2:W-:Y:S10]  /*13970*/  MUFU.EX2 R109, R4 ;  /* 0x00000004006d7308 */ /* 0x0005f40000000800 */
[----:B------:R3:W-:Y:S01]  /*13980*/  MUFU.EX2 R183, R7 ;  /* 0x0000000700b77308 */ /* 0x0007e20000000800 */
[--C-:B-1----:R-:W-:Y:S09]  /*13990*/  FFMA.FTZ R6, R84, UR4, -R23.reuse ;  /* 0x0000000454067c23 */ /* 0x102ff20008010817 */
[----:B------:R1:W-:Y:S01]  /*139a0*/  MUFU.EX2 R224, R6 ;  /* 0x0000000600e07308 */ /* 0x0003e20000000800 */
[--C-:B--2---:R-:W-:Y:S09]  /*139b0*/  FFMA.FTZ R4, R182, UR4, -R48.reuse ;  /* 0x00000004b6047c23 */ /* 0x104ff20008010830 */
[----:B------:R2:W5:Y:S01]  /*139c0*/  MUFU.EX2 R113, R4 ;  /* 0x0000000400717308 */ /* 0x0005620000000800 */
[--C-:B---3--:R-:W-:Y:S09]  /*139d0*/  FFMA.FTZ R7, R64, UR4, -R23.reuse ;  /* 0x0000000440077c23 */ /* 0x108ff20008010817 */
[----:B------:R3:W-:Y:S01]  /*139e0*/  MUFU.EX2 R187, R7 ;  /* 0x0000000700bb7308 */ /* 0x0007e20000000800 */
[----:B-1----:R-:W-:Y:S01]  /*139f0*/  FMUL.FTZ R6, R0, R142 ;  /* 0x0000008e00067220 */ /* 0x002fe20000410000 */
[--C-:B--2---:R-:W-:Y:S08]  /*13a00*/  FFMA.FTZ R4, R176, UR4, -R48.reuse ;  /* 0x00000004b0047c23 */ /* 0x104ff00008010830 */
[----:B------:R1:W-:Y:S01]  /*13a10*/  MUFU.EX2 R112, R4 ;  /* 0x0000000400707308 */ /* 0x0003e20000000800 */
[--C-:B---3--:R-:W-:Y:S09]  /*13a20*/  FFMA.FTZ R7, R72, UR4, -R23.reuse ;  /* 0x0000000448077c23 */ /* 0x108ff20008010817 */
[----:B------:R2:W-:Y:S01]  /*13a30*/  MUFU.EX2 R193, R7 ;  /* 0x0000000700c17308 */ /* 0x0005e20000000800 */
[--C-:B-1----:R-:W-:Y:S09]  /*13a40*/  FFMA.FTZ R4, R175, UR4, -R48.reuse ;  /* 0x00000004af047c23 */ /* 0x102ff20008010830 */
[----:B------:R1:W3:Y:S01]  /*13a50*/  MUFU.EX2 R120, R4 ;  /* 0x0000000400787308 */ /* 0x0002e20000000800 */
[----:B--2---:R-:W-:Y:S01]  /*13a60*/  FMUL.FTZ R7, R0, R143 ;  /* 0x0000008f00077220 */ /* 0x004fe20000410000 */
[--C-:B-1----:R-:W-:Y:S08]  /*13a70*/  FFMA.FTZ R4, R173, UR4, -R23.reuse ;  /* 0x00000004ad047c23 */ /* 0x102ff00008010817 */
[----:B------:R1:W2:Y:S02]  /*13a80*/  MUFU.EX2 R125, R4 ;  /* 0x00000004007d7308 */ /* 0x0002a40000000800 */
[--C-:B-1----:R-:W-:Y:S08]  /*13a90*/  FFMA.FTZ R4, R172, UR4, -R48.reuse ;  /* 0x00000004ac047c23 */ /* 0x102ff00008010830 */
[----:B------:R1:W-:Y:S02]  /*13aa0*/  MUFU.EX2 R121, R4 ;  /* 0x0000000400797308 */ /* 0x0003e40000000800 */
[--C-:B-1----:R-:W-:Y:S08]  /*13ab0*/  FFMA.FTZ R4, R169, UR4, -R48.reuse ;  /* 0x00000004a9047c23 */ /* 0x102ff00008010830 */
[----:B------:R1:W2:Y:S02]  /*13ac0*/  MUFU.EX2 R123, R4 ;  /* 0x00000004007b7308 */ /* 0x0002a40000000800 */
[--C-:B-1----:R-:W-:Y:S08]  /*13ad0*/  FFMA.FTZ R4, R161, UR4, -R48.reuse ;  /* 0x00000004a1047c23 */ /* 0x102ff00008010830 */
[----:B------:R1:W-:Y:S02]  /*13ae0*/  MUFU.EX2 R122, R4 ;  /* 0x00000004007a7308 */ /* 0x0003e40000000800 */
[--C-:B-1----:R-:W-:Y:S08]  /*13af0*/  FFMA.FTZ R4, R160, UR4, -R48.reuse ;  /* 0x00000004a0047c23 */ /* 0x102ff00008010830 */
[----:B------:R1:W-:Y:S02]  /*13b00*/  MUFU.EX2 R128, R4 ;  /* 0x0000000400807308 */ /* 0x0003e40000000800 */
[--C-:B-1----:R-:W-:Y:S08]  /*13b10*/  FFMA.FTZ R4, R154, UR4, -R23.reuse ;  /* 0x000000049a047c23 */ /* 0x102ff00008010817 */
[----:B------:R1:W-:Y:S10]  /*13b20*/  MUFU.EX2 R154, R5 ;  /* 0x00000005009a7308 */ /* 0x0003f40000000800 */
[----:B------:R4:W2:Y:S01]  /*13b30*/  MUFU.EX2 R133, R4 ;  /* 0x0000000400857308 */ /* 0x0008a20000000800 */
[--C-:B-1----:R-:W-:Y:S09]  /*13b40*/  FFMA.FTZ R5, R45, UR4, -R23.reuse ;  /* 0x000000042d057c23 */ /* 0x102ff20008010817 */
[----:B------:R1:W-:Y:S01]  /*13b50*/  MUFU.EX2 R171, R5 ;  /* 0x0000000500ab7308 */ /* 0x0003e20000000800 */
[--C-:B----4-:R-:W-:Y:S01]  /*13b60*/  FFMA.FTZ R4, R34, UR4, -R48.reuse ;  /* 0x0000000422047c23 */ /* 0x110fe20008010830 */
[----:B------:R-:W-:Y:S08]  /*13b70*/  F2FP.F16.F32.PACK_AB R34, R115, R111 ;  /* 0x0000006f7322723e */ /* 0x000ff000000000ff */
[----:B------:R4:W-:Y:S01]  /*13b80*/  MUFU.EX2 R127, R4 ;  /* 0x00000004007f7308 */ /* 0x0009e20000000800 */
[--C-:B-1----:R-:W-:Y:S09]  /*13b90*/  FFMA.FTZ R5, R28, UR4, -R23.reuse ;  /* 0x000000041c057c23 */ /* 0x102ff20008010817 */
[----:B------:R1:W-:Y:S01]  /*13ba0*/  MUFU.EX2 R182, R5 ;  /* 0x0000000500b67308 */ /* 0x0003e20000000800 */
[--C-:B----4-:R-:W-:Y:S01]  /*13bb0*/  FFMA.FTZ R4, R35, UR4, -R48.reuse ;  /* 0x0000000423047c23 */ /* 0x110fe20008010830 */
[----:B-----5:R-:W-:Y:S08]  /*13bc0*/  F2FP.F16.F32.PACK_AB R35, R113, R109 ;  /* 0x0000006d7123723e */ /* 0x020ff000000000ff */
[----:B------:R4:W5:Y:S01]  /*13bd0*/  MUFU.EX2 R131, R4 ;  /* 0x0000000400837308 */ /* 0x0009620000000800 */
[--C-:B-1----:R-:W-:Y:S09]  /*13be0*/  FFMA.FTZ R5, R61, UR4, -R23.reuse ;  /* 0x000000043d057c23 */ /* 0x102ff20008010817 */
[----:B------:R1:W-:Y:S01]  /*13bf0*/  MUFU.EX2 R61, R5 ;  /* 0x00000005003d7308 */ /* 0x0003e20000000800 */
[--C-:B----4-:R-:W-:Y:S09]  /*13c00*/  FFMA.FTZ R4, R38, UR4, -R48.reuse ;  /* 0x0000000426047c23 */ /* 0x110ff20008010830 */
[----:B------:R4:W-:Y:S01]  /*13c10*/  MUFU.EX2 R130, R4 ;  /* 0x0000000400827308 */ /* 0x0009e20000000800 */
[--C-:B-1----:R-:W-:Y:S09]  /*13c20*/  FFMA.FTZ R5, R69, UR4, -R23.reuse ;  /* 0x0000000445057c23 */ /* 0x102ff20008010817 */
[----:B------:R1:W-:Y:S01]  /*13c30*/  MUFU.EX2 R192, R5 ;  /* 0x0000000500c07308 */ /* 0x0003e20000000800 */
[--C-:B----4-:R-:W-:Y:S02]  /*13c40*/  FFMA.FTZ R4, R39, UR4, -R48.reuse ;  /* 0x0000000427047c23 */ /* 0x110fe40008010830 */
[----:B------:R-:W-:Y:S07]  /*13c50*/  LDSM.16.MT88.4 R36, [R135+0x5400] ;  /* 0x005400008724783b */ /* 0x000fee0000004200 */
[----:B------:R4:W5:Y:S01]  /*13c60*/  MUFU.EX2 R160, R4 ;  /* 0x0000000400a07308 */ /* 0x0009620000000800 */
[--C-:B-1----:R-:W-:Y:S09]  /*13c70*/  FFMA.FTZ R5, R77, UR4, -R23.reuse ;  /* 0x000000044d057c23 */ /* 0x102ff20008010817 */
[----:B------:R1:W-:Y:S01]  /*13c80*/  MUFU.EX2 R217, R5 ;  /* 0x0000000500d97308 */ /* 0x0003e20000000800 */
[--C-:B----4-:R-:W-:Y:S09]  /*13c90*/  FFMA.FTZ R4, R41, UR4, -R23.reuse ;  /* 0x0000000429047c23 */ /* 0x110ff20008010817 */
[----:B------:R4:W5:Y:S01]  /*13ca0*/  MUFU.EX2 R169, R4 ;  /* 0x0000000400a97308 */ /* 0x0009620000000800 */
[----:B-1----:R-:W-:Y:S01]  /*13cb0*/  FMUL.FTZ R5, R2, R141 ;  /* 0x0000008d02057220 */ /* 0x002fe20000410000 */
[--C-:B----4-:R-:W-:Y:S08]  /*13cc0*/  FFMA.FTZ R4, R42, UR4, -R48.reuse ;  /* 0x000000042a047c23 */ /* 0x110ff00008010830 */
[----:B------:R1:W-:Y:S02]  /*13cd0*/  MUFU.EX2 R161, R4 ;  /* 0x0000000400a17308 */ /* 0x0003e40000000800 */
[--C-:B-1----:R-:W-:Y:S02]  /*13ce0*/  FFMA.FTZ R4, R43, UR4, -R48.reuse ;  /* 0x000000042b047c23 */ /* 0x102fe40008010830 */
[----:B------:R-:W-:Y:S06]  /*13cf0*/  LDSM.16.MT88.4 R40, [R164+0x5400] ;  /* 0x00540000a428783b */ /* 0x000fec0000004200 */
[----:B------:R1:W4:Y:S02]  /*13d00*/  MUFU.EX2 R162, R4 ;  /* 0x0000000400a27308 */ /* 0x0003240000000800 */
[--C-:B-1----:R-:W-:Y:S08]  /*13d10*/  FFMA.FTZ R4, R46, UR4, -R48.reuse ;  /* 0x000000042e047c23 */ /* 0x102ff00008010830 */
[----:B------:R1:W-:Y:S02]  /*13d20*/  MUFU.EX2 R163, R4 ;  /* 0x0000000400a37308 */ /* 0x0003e40000000800 */
[--C-:B-1----:R-:W-:Y:S02]  /*13d30*/  FFMA.FTZ R4, R47, UR4, -R48.reuse ;  /* 0x000000042f047c23 */ /* 0x102fe40008010830 */
[----:B------:R-:W-:Y:S06]  /*13d40*/  LDSM.16.MT88.4 R44, [R135+0x5800] ;  /* 0x00580000872c783b */ /* 0x000fec0000004200 */
[----:B------:R1:W-:Y:S02]  /*13d50*/  MUFU.EX2 R172, R4 ;  /* 0x0000000400ac7308 */ /* 0x0003e40000000800 */
[--C-:B-1----:R-:W-:Y:S01]  /*13d60*/  FFMA.FTZ R4, R32, UR4, -R23.reuse ;  /* 0x0000000420047c23 */ /* 0x102fe20008010817 */
[--C-:B------:R-:W-:Y:S07]  /*13d70*/  FFMA.FTZ R32, R91, UR4, -R48.reuse ;  /* 0x000000045b207c23 */ /* 0x100fee0008010830 */
[----:B------:R1:W4:Y:S10]  /*13d80*/  MUFU.EX2 R178, R4 ;  /* 0x0000000400b27308 */ /* 0x0003340000000800 */
[----:B------:R3:W-:Y:S01]  /*13d90*/  MUFU.EX2 R88, R32 ;  /* 0x0000002000587308 */ /* 0x0007e20000000800 */
[--C-:B-1----:R-:W-:Y:S09]  /*13da0*/  FFMA.FTZ R4, R31, UR4, -R48.reuse ;  /* 0x000000041f047c23 */ /* 0x102ff20008010830 */
[----:B------:R1:W-:Y:S01]  /*13db0*/  MUFU.EX2 R173, R4 ;  /* 0x0000000400ad7308 */ /* 0x0003e20000000800 */
[----:B---3--:R-:W-:Y:S01]  /*13dc0*/  F2FP.F16.F32.PACK_AB R32, R105, R99 ;  /* 0x000000636920723e */ /* 0x008fe200000000ff */
[--C-:B-1----:R-:W-:Y:S02]  /*13dd0*/  FFMA.FTZ R4, R30, UR4, -R48.reuse ;  /* 0x000000041e047c23 */ /* 0x102fe40008010830 */
[----:B------:R-:W1:Y:S06]  /*13de0*/  LDSM.16.MT88.4 R28, [R164+0x5000] ;  /* 0x00500000a41c783b */ /* 0x000e6c0000004200 */
[----:B------:R3:W4:Y:S02]  /*13df0*/  MUFU.EX2 R175, R4 ;  /* 0x0000000400af7308 */ /* 0x0007240000000800 */
[--C-:B---3--:R-:W-:Y:S01]  /*13e00*/  FFMA.FTZ R4, R27, UR4, -R48.reuse ;  /* 0x000000041b047c23 */ /* 0x108fe20008010830 */
[----:B------:R-:W-:Y:S07]  /*13e10*/  F2FP.F16.F32.PACK_AB R27, R55, R54 ;  /* 0x00000036371b723e */ /* 0x000fee00000000ff */
[----:B------:R3:W-:Y:S02]  /*13e20*/  MUFU.EX2 R176, R4 ;  /* 0x0000000400b07308 */ /* 0x0007e40000000800 */
[--C-:B---3--:R-:W-:Y:S01]  /*13e30*/  FFMA.FTZ R4, R26, UR4, -R48.reuse ;  /* 0x000000041a047c23 */ /* 0x108fe20008010830 */
[----:B------:R-:W-:Y:S07]  /*13e40*/  F2FP.F16.F32.PACK_AB R26, R56, R53 ;  /* 0x00000035381a723e */ /* 0x000fee00000000ff */
[----:B------:R3:W4:Y:S02]  /*13e50*/  MUFU.EX2 R184, R4 ;  /* 0x0000000400b87308 */ /* 0x0007240000000800 */
[--C-:B---3--:R-:W-:Y:S08]  /*13e60*/  FFMA.FTZ R4, R57, UR4, -R23.reuse ;  /* 0x0000000439047c23 */ /* 0x108ff00008010817 */
[----:B------:R3:W4:Y:S02]  /*13e70*/  MUFU.EX2 R185, R4 ;  /* 0x0000000400b97308 */ /* 0x0007240000000800 */
[--C-:B---3--:R-:W-:Y:S08]  /*13e80*/  FFMA.FTZ R4, R58, UR4, -R48.reuse ;  /* 0x000000043a047c23 */ /* 0x108ff00008010830 */
[----:B------:R3:W-:Y:S02]  /*13e90*/  MUFU.EX2 R57, R4 ;  /* 0x0000000400397308 */ /* 0x0007e40000000800 */
[--C-:B---3--:R-:W-:Y:S08]  /*13ea0*/  FFMA.FTZ R4, R59, UR4, -R48.reuse ;  /* 0x000000043b047c23 */ /* 0x108ff00008010830 */
[----:B------:R3:W4:Y:S02]  /*13eb0*/  MUFU.EX2 R58, R4 ;  /* 0x00000004003a7308 */ /* 0x0007240000000800 */
[--C-:B---3--:R-:W-:Y:S08]  /*13ec0*/  FFMA.FTZ R4, R62, UR4, -R48.reuse ;  /* 0x000000043e047c23 */ /* 0x108ff00008010830 */
[----:B------:R3:W-:Y:S02]  /*13ed0*/  MUFU.EX2 R59, R4 ;  /* 0x00000004003b7308 */ /* 0x0007e40000000800 */
[--C-:B---3--:R-:W-:Y:S08]  /*13ee0*/  FFMA.FTZ R4, R63, UR4, -R48.reuse ;  /* 0x000000043f047c23 */ /* 0x108ff00008010830 */
[----:B------:R3:W-:Y:S02]  /*13ef0*/  MUFU.EX2 R62, R4 ;  /* 0x00000004003e7308 */ /* 0x0007e40000000800 */
        /* <DEDUP_REMOVED lines=30> */
[----:B---3--:R-:W-:Y:S08]  /*140e0*/  FFMA.FTZ R4, R86, UR4, -R48 ;  /* 0x0000000456047c23 */ /* 0x008ff00008010830 */
[----:B------:R3:W-:Y:S02]  /*140f0*/  MUFU.EX2 R222, R4 ;  /* 0x0000000400de7308 */ /* 0x0007e40000000800 */
[C---:B---3--:R-:W-:Y:S08]  /*14100*/  FMUL.FTZ R4, R2.reuse, R140 ;  /* 0x0000008c02047220 */ /* 0x048ff00000410000 */
[----:B------:R3:W-:Y:S01]  /*14110*/  MUFU.EX2 R140, R8 ;  /* 0x00000008008c7308 */ /* 0x0007e20000000800 */
[C---:B------:R-:W-:Y:S07]  /*14120*/  HMMA.16816.F32 R4, R24.reuse, R12, R4 ;  /* 0x0000000c1804723c */ /* 0x040fee0000001804 */
[----:B------:R-:W-:Y:S01]  /*14130*/  FFMA.FTZ R12, R89, UR4, -R23 ;  /* 0x00000004590c7c23 */ /* 0x000fe20008010817 */
[C---:B------:R-:W-:Y:S01]  /*14140*/  FMUL.FTZ R13, R2.reuse, R149 ;  /* 0x00000095020d7220 */ /* 0x040fe20000410000 */
[----:B------:R2:W-:Y:S02]  /*14150*/  MUFU.EX2 R89, R16 ;  /* 0x0000001000597308 */ /* 0x0005e40000000800 */
[C---:B---3--:R-:W-:Y:S08]  /*14160*/  FMUL.FTZ R8, R2.reuse, R136 ;  /* 0x0000008802087220 */ /* 0x048ff00000410000 */
[----:B------:R3:W-:Y:S10]  /*14170*/  MUFU.EX2 R136, R10 ;  /* 0x0000000a00887308 */ /* 0x0007f40000000800 */
[----:B------:R5:W4:Y:S01]  /*14180*/  MUFU.EX2 R137, R12 ;  /* 0x0000000c00897308 */ /* 0x000b220000000800 */
[----:B--2---:R-:W-:Y:S01]  /*14190*/  FMUL.FTZ R16, R2, R144 ;  /* 0x0000009002107220 */ /* 0x004fe20000410000 */
[----:B---3--:R-:W-:Y:S07]  /*141a0*/  FMUL.FTZ R10, R0, R138 ;  /* 0x0000008a000a7220 */ /* 0x008fee0000410000 */
[C---:B------:R-:W-:Y:S03]  /*141b0*/  HMMA.16816.F32 R8, R24.reuse, R14, R8 ;  /* 0x0000000e1808723c */ /* 0x040fe60000001808 */
[C---:B-----5:R-:W-:Y:S01]  /*141c0*/  FMUL.FTZ R12, R2.reuse, R148 ;  /* 0x00000094020c7220 */ /* 0x060fe20000410000 */
[----:B------:R-:W-:Y:S03]  /*141d0*/  FFMA.FTZ R2, R2, R229, R50 ;  /* 0x000000e502027223 */ /* 0x000fe60000010032 */
[C---:B------:R-:W-:Y:S01]  /*141e0*/  FMUL.FTZ R14, R0.reuse, R150 ;  /* 0x00000096000e7220 */ /* 0x040fe20000410000 */
[----:B------:R-:W-:Y:S03]  /*141f0*/  FMUL.FTZ R15, R0, R151 ;  /* 0x00000097000f7220 */ /* 0x000fe60000410000 */
[----:B------:R-:W-:Y:S01]  /*14200*/  FFMA.FTZ R0, R94, UR4, -R48 ;  /* 0x000000045e007c23 */ /* 0x000fe20008010830 */
[----:B------:R-:W-:Y:S01]  /*14210*/  FADD.FTZ R50, R51, R2 ;  /* 0x0000000233327221 */ /* 0x000fe20000010000 */
[----:B------:R-:W-:Y:S01]  /*14220*/  FADD.FTZ R2, R52, R49 ;  /* 0x0000003134027221 */ /* 0x000fe20000010000 */
[--C-:B------:R-:W-:Y:S01]  /*14230*/  FFMA.FTZ R49, R98, UR4, -R48.reuse ;  /* 0x0000000462317c23 */ /* 0x100fe20008010830 */
[C---:B-1----:R-:W-:Y:S01]  /*14240*/  HMMA.16816.F32 R12, R24.reuse, R28, R12 ;  /* 0x0000001c180c723c */ /* 0x042fe2000000180c */
[----:B------:R1:W-:Y:S05]  /*14250*/  MUFU.EX2 R84, R0 ;  /* 0x0000000000547308 */ /* 0x0003ea0000000800 */
[----:B------:R-:W-:Y:S01]  /*14260*/  HMMA.16816.F32 R16, R24, R30, R16 ;  /* 0x0000001e1810723c */ /* 0x000fe20000001810 */
[----:B------:R-:W2:Y:S04]  /*14270*/  LDSM.16.MT88.4 R28, [R164+0x5800] ;  /* 0x00580000a41c783b */ /* 0x000ea80000004200 */
[----:B------:R-:W-:Y:S01]  /*14280*/  MUFU.EX2 R81, R49 ;  /* 0x0000003100517308 */ /* 0x000fe20000000800 */
[C---:B------:R-:W-:Y:S05]  /*14290*/  HMMA.16816.F32 R4, R32.reuse, R36, R4 ;  /* 0x000000242004723c */ /* 0x040fea0000001804 */
[--C-:B------:R-:W-:Y:S01]  /*142a0*/  FFMA.FTZ R24, R92, UR4, -R23.reuse ;  /* 0x000000045c187c23 */ /* 0x100fe20008010817 */
[C---:B------:R-:W-:Y:S01]  /*142b0*/  HMMA.16816.F32 R8, R32.reuse, R38, R8 ;  /* 0x000000262008723c */ /* 0x040fe20000001808 */
[----:B------:R-:W3:Y:S02]  /*142c0*/  LDSM.16.MT88.4 R36, [R135+0x5c00] ;  /* 0x005c00008724783b */ /* 0x000ee40000004200 */
[----:B------:R5:W-:Y:S02]  /*142d0*/  MUFU.EX2 R87, R24 ;  /* 0x0000001800577308 */ /* 0x000be40000000800 */
[----:B------:R-:W-:Y:S01]  /*142e0*/  F2FP.F16.F32.PACK_AB R25, R120, R112 ;  /* 0x000000707819723e */ /* 0x000fe200000000ff */
[C---:B------:R-:W-:Y:S05]  /*142f0*/  HMMA.16816.F32 R12, R32.reuse, R40, R12 ;  /* 0x00000028200c723c */ /* 0x040fea000000180c */
[----:B-1----:R-:W-:Y:S01]  /*14300*/  FFMA.FTZ R0, R95, UR4, -R48 ;  /* 0x000000045f007c23 */ /* 0x002fe20008010830 */
[----:B------:R-:W-:Y:S01]  /*14310*/  HMMA.16816.F32 R16, R32, R42, R16 ;  /* 0x0000002a2010723c */ /* 0x000fe20000001810 */
[----:B------:R-:W1:Y:S02]  /*14320*/  LDSM.16.MT88.4 R40, [R164+0x5c00] ;  /* 0x005c0000a428783b */ /* 0x000e640000004200 */
[----:B------:R4:W-:Y:S02]  /*14330*/  MUFU.EX2 R85, R0 ;  /* 0x0000000000557308 */ /* 0x0009e40000000800 */
[----:B------:R-:W-:Y:S02]  /*14340*/  F2FP.F16.F32.PACK_AB R26, R125, R119 ;  /* 0x000000777d1a723e */ /* 0x000fe400000000ff */
[----:B------:R-:W-:Y:S01]  /*14350*/  F2FP.F16.F32.PACK_AB R27, R123, R121 ;  /* 0x000000797b1b723e */ /* 0x000fe200000000ff */
[--C-:B-----5:R-:W-:Y:S03]  /*14360*/  FFMA.FTZ R24, R93, UR4, -R23.reuse ;  /* 0x000000045d187c23 */ /* 0x120fe60008010817 */
[----:B------:R-:W-:Y:S02]  /*14370*/  FADD.FTZ R33, R53, R50 ;  /* 0x0000003235217221 */ /* 0x000fe40000010000 */
[----:B------:R5:W-:Y:S01]  /*14380*/  MUFU.EX2 R86, R24 ;  /* 0x0000001800567308 */ /* 0x000be20000000800 */
[----:B------:R-:W-:Y:S01]  /*14390*/  FFMA.FTZ R32, R96, UR4, -R23 ;  /* 0x0000000460207c23 */ /* 0x000fe20008010817 */
[----:B------:R-:W-:Y:S01]  /*143a0*/  F2FP.F16.F32.PACK_AB R34, R133, R129 ;  /* 0x000000818522723e */ /* 0x000fe200000000ff */
[----:B------:R-:W-:Y:S01]  /*143b0*/  FADD.FTZ R33, R56, R33 ;  /* 0x0000002138217221 */ /* 0x000fe20000010000 */
[----:B------:R-:W-:Y:S01]  /*143c0*/  F2FP.F16.F32.PACK_AB R35, R131, R127 ;  /* 0x0000007f8323723e */ /* 0x000fe200000000ff */
[----:B----4-:R-:W-:Y:S05]  /*143d0*/  FADD.FTZ R0, R54, R2 ;  /* 0x0000000236007221 */ /* 0x010fea0000010000 */
[----:B------:R4:W-:Y:S01]  /*143e0*/  MUFU.EX2 R83, R32 ;  /* 0x0000002000537308 */ /* 0x0009e20000000800 */
[----:B------:R-:W-:Y:S01]  /*143f0*/  FADD.FTZ R2, R55, R0 ;  /* 0x0000000037027221 */ /* 0x000fe20000010000 */
[----:B------:R-:W-:Y:S01]  /*14400*/  FADD.FTZ R0, R99, R33 ;  /* 0x0000002163007221 */ /* 0x000fe20000010000 */
[----:B------:R-:W-:Y:S02]  /*14410*/  F2FP.F16.F32.PACK_AB R33, R128, R122 ;  /* 0x0000007a8021723e */ /* 0x000fe400000000ff */
[----:B------:R-:W-:Y:S01]  /*14420*/  FADD.FTZ R50, R97, R2 ;  /* 0x0000000261327221 */ /* 0x000fe20000010000 */
[----:B-----5:R-:W-:Y:S01]  /*14430*/  F2FP.F16.F32.PACK_AB R24, R118, R114 ;  /* 0x000000727618723e */ /* 0x020fe200000000ff */
[----:B------:R-:W-:Y:S01]  /*14440*/  FFMA.FTZ R2, R152, UR4, -R23 ;  /* 0x0000000498027c23 */ /* 0x000fe20008010817 */
[----:B------:R-:W-:Y:S01]  /*14450*/  FADD.FTZ R51, R105, R0 ;  /* 0x0000000069337221 */ /* 0x000fe20000010000 */
[----:B------:R-:W-:Y:S02]  /*14460*/  FADD.FTZ R0, R110, R50 ;  /* 0x000000326e007221 */ /* 0x000fe40000010000 */
[----:B------:R5:W1:Y:S02]  /*14470*/  MUFU.EX2 R82, R2 ;  /* 0x0000000200527308 */ /* 0x000a640000000800 */
[C---:B------:R-:W-:Y:S05]  /*14480*/  HMMA.16816.F32 R4, R24.reuse, R44, R4 ;  /* 0x0000002c1804723c */ /* 0x040fea0000001804 */
[----:B----4-:R-:W-:Y:S01]  /*14490*/  F2FP.F16.F32.PACK_AB R32, R126, R124 ;  /* 0x0000007c7e20723e */ /* 0x010fe200000000ff */
[C---:B------:R-:W-:Y:S01]  /*144a0*/  HMMA.16816.F32 R8, R24.reuse, R46, R8 ;  /* 0x0000002e1808723c */ /* 0x040fe20000001808 */
[----:B------:R-:W4:Y:S05]  /*144b0*/  LDSM.16.MT88.4 R44, [R135+0x6000] ;  /* 0x00600000872c783b */ /* 0x000f2a0000004200 */
[C---:B--2---:R-:W-:Y:S05]  /*144c0*/  HMMA.16816.F32 R12, R24.reuse, R28, R12 ;  /* 0x0000001c180c723c */ /* 0x044fea000000180c */
[----:B-----5:R-:W-:Y:S01]  /*144d0*/  FADD.FTZ R2, R111, R51 ;  /* 0x000000336f027221 */ /* 0x020fe20000010000 */
[----:B------:R-:W-:Y:S01]  /*144e0*/  HMMA.16816.F32 R16, R24, R30, R16 ;  /* 0x0000001e1810723c */ /* 0x000fe20000001810 */
[----:B------:R-:W2:Y:S04]  /*144f0*/  LDSM.16.MT88.4 R28, [R164+0x6000] ;  /* 0x00600000a41c783b */ /* 0x000ea80000004200 */
[----:B------:R-:W-:Y:S01]  /*14500*/  FADD.FTZ R2, R115, R2 ;  /* 0x0000000273027221 */ /* 0x000fe20000010000 */
[C---:B---3--:R-:W-:Y:S05]  /*14510*/  HMMA.16816.F32 R4, R32.reuse, R36, R4 ;  /* 0x000000242004723c */ /* 0x048fea0000001804 */
[----:B------:R-:W-:Y:S01]  /*14520*/  FADD.FTZ R24, R109, R0 ;  /* 0x000000006d187221 */ /* 0x000fe20000010000 */
[C---:B------:R-:W-:Y:S01]  /*14530*/  HMMA.16816.F32 R8, R32.reuse, R38, R8 ;  /* 0x000000262008723c */ /* 0x040fe20000001808 */
[----:B------:R-:W3:Y:S04]  /*14540*/  LDSM.16.MT88.4 R36, [R135+0x6400] ;  /* 0x006400008724783b */ /* 0x000ee80000004200 */
[----:B------:R-:W-:Y:S01]  /*14550*/  FFMA.FTZ R0, R153, UR4, -R48 ;  /* 0x0000000499007c23 */ /* 0x000fe20008010830 */
[C---:B-1----:R-:W-:Y:S03]  /*14560*/  HMMA.16816.F32 R12, R32.reuse, R40, R12 ;  /* 0x00000028200c723c */ /* 0x042fe6000000180c */
[----:B------:R1:W5:Y:S02]  /*14570*/  MUFU.EX2 R80, R0 ;  /* 0x0000000000507308 */ /* 0x0003640000000800 */
[----:B------:R-:W-:Y:S01]  /*14580*/  FADD.FTZ R24, R113, R24 ;  /* 0x0000001871187221 */ /* 0x000fe20000010000 */
[----:B------:R-:W-:Y:S01]  /*14590*/  HMMA.16816.F32 R16, R32, R42, R16 ;  /* 0x0000002a2010723c */ /* 0x000fe20000001810 */
[----:B------:R-:W5:Y:S04]  /*145a0*/  LDSM.16.MT88.4 R40, [R164+0x6400] ;  /* 0x00640000a428783b */ /* 0x000f680000004200 */
[----:B------:R-:W-:Y:S01]  /*145b0*/  FADD.FTZ R49, R112, R24 ;  /* 0x0000001870317221 */ /* 0x000fe20000010000 */
[----:B------:R-:W-:Y:S01]  /*145c0*/  F2FP.F16.F32.PACK_AB R24, R154, R132 ;  /* 0x000000849a18723e */ /* 0x000fe200000000ff */
[----:B------:R-:W-:Y:S01]  /*145d0*/  FFMA.FTZ R33, R102, UR4, -R48 ;  /* 0x0000000466217c23 */ /* 0x000fe20008010830 */
[----:B------:R-:W-:Y:S03]  /*145e0*/  F2FP.F16.F32.PACK_AB R25, R160, R130 ;  /* 0x00000082a019723e */ /* 0x000fe600000000ff */
[----:B------:R-:W-:Y:S01]  /*145f0*/  F2FP.F16.F32.PACK_AB R26, R169, R155 ;  /* 0x0000009ba91a723e */ /* 0x000fe200000000ff */
[----:B------:R-:W-:Y:S01]  /*14600*/  MUFU.EX2 R77, R33 ;  /* 0x00000021004d7308 */ /* 0x000fe20000000800 */
[----:B------:R-:W-:Y:S01]  /*14610*/  F2FP.F16.F32.PACK_AB R27, R162, R161 ;  /* 0x000000a1a21b723e */ /* 0x000fe200000000ff */
[----:B-1----:R-:W-:Y:S01]  /*14620*/  FADD.FTZ R0, R114, R2 ;  /* 0x0000000272007221 */ /* 0x002fe20000010000 */
[--C-:B------:R-:W-:Y:S01]  /*14630*/  FFMA.FTZ R2, R100, UR4, -R23.reuse ;  /* 0x0000000464027c23 */ /* 0x100fe20008010817 */
[----:B------:R-:W-:Y:S02]  /*14640*/  F2FP.F16.F32.PACK_AB R34, R178, R174 ;  /* 0x000000aeb222723e */ /* 0x000fe400000000ff */
[----:B------:R-:W-:Y:S01]  /*14650*/  FADD.FTZ R50, R118, R0 ;  /* 0x0000000076327221 */ /* 0x000fe20000010000 */
[----:B------:R-:W-:Y:S01]  /*14660*/  FFMA.FTZ R0, R101, UR4, -R23 ;  /* 0x0000000465007c23 */ /* 0x000fe20008010817 */
[C---:B----4-:R-:W-:Y:S02]  /*14670*/  HMMA.16816.F32 R4, R24.reuse, R44, R4 ;  /* 0x0000002c1804723c */ /* 0x050fe40000001804 */
[----:B------:R1:W-:Y:S03]  /*14680*/  MUFU.EX2 R79, R2 ;  /* 0x00000002004f7308 */ /* 0x0003e60000000800 */
[----:B------:R-:W-:Y:S01]  /*14690*/  F2FP.F16.F32.PACK_AB R35, R175, R173 ;  /* 0x000000adaf23723e */ /* 0x000fe200000000ff */
[C---:B------:R-:W-:Y:S01]  /*146a0*/  HMMA.16816.F32 R8, R24.reuse, R46, R8 ;  /* 0x0000002e1808723c */ /* 0x040fe20000001808 */
[----:B------:R-:W4:Y:S05]  /*146b0*/  LDSM.16.MT88.4 R44, [R135+0x6800] ;  /* 0x00680000872c783b */ /* 0x000f2a0000004200 */
[----:B------:R3:W-:Y:S01]  /*146c0*/  MUFU.EX2 R78, R0 ;  /* 0x00000000004e7308 */ /* 0x0007e20000000800 */
[----:B------:R-:W-:Y:S01]  /*146d0*/  FADD.FTZ R32, R119, R50 ;  /* 0x0000003277207221 */ /* 0x000fe20000010000 */
[C---:B--2---:R-:W-:Y:S03]  /*146e0*/  HMMA.16816.F32 R12, R24.reuse, R28, R12 ;  /* 0x0000001c180c723c */ /* 0x044fe6000000180c */
[----:B------:R-:W-:Y:S03]  /*146f0*/  FADD.FTZ R32, R125, R32 ;  /* 0x000000207d207221 */ /* 0x000fe60000010000 */
[----:B------:R-:W-:Y:S01]  /*14700*/  HMMA.16816.F32 R16, R24, R30, R16 ;  /* 0x0000001e1810723c */ /* 0x000fe20000001810 */
[----:B------:R-:W2:Y:S04]  /*14710*/  LDSM.16.MT88.4 R28, [R164+0x6800] ;  /* 0x00680000a41c783b */ /* 0x000ea80000004200 */
[----:B-1----:R-:W-:Y:S01]  /*14720*/  FADD.FTZ R2, R120, R49 ;  /* 0x0000003178027221 */ /* 0x002fe20000010000 */
[----:B------:R-:W-:Y:S01]  /*14730*/  F2FP.F16.F32.PACK_AB R33, R172, R163 ;  /* 0x000000a3ac21723e */ /* 0x000fe200000000ff */
[--C-:B------:R-:W-:Y:S01]  /*14740*/  FFMA.FTZ R49, R104, UR4, -R23.reuse ;  /* 0x0000000468317c23 */ /* 0x100fe20008010817 */
[----:B------:R-:W-:Y:S03]  /*14750*/  F2FP.F16.F32.PACK_AB R25, R184, R176 ;  /* 0x000000b0b819723e */ /* 0x000fe600000000ff */
[----:B---3--:R-:W-:Y:S01]  /*14760*/  FADD.FTZ R0, R121, R2 ;  /* 0x0000000279007221 */ /* 0x008fe20000010000 */
[----:B------:R-:W-:Y:S01]  /*14770*/  MUFU.EX2 R75, R49 ;  /* 0x00000031004b7308 */ /* 0x000fe20000000800 */
[----:B------:R-:W-:Y:S02]  /*14780*/  F2FP.F16.F32.PACK_AB R26, R185, R183 ;  /* 0x000000b7b91a723e */ /* 0x000fe400000000ff */
[----:B------:R-:W-:Y:S01]  /*14790*/  FADD.FTZ R2, R123, R0 ;  /* 0x000000007b027221 */ /* 0x000fe20000010000 */
[----:B------:R-:W-:Y:S01]  /*147a0*/  FADD.FTZ R0, R124, R32 ;  /* 0x000000207c007221 */ /* 0x000fe20000010000 */
[----:B------:R-:W-:Y:S02]  /*147b0*/  F2FP.F16.F32.PACK_AB R32, R171, R170 ;  /* 0x000000aaab20723e */ /* 0x000fe400000000ff */
[----:B------:R-:W-:Y:S01]  /*147c0*/  FADD.FTZ R50, R122, R2 ;  /* 0x000000027a327221 */ /* 0x000fe20000010000 */
[----:B------:R-:W-:Y:S01]  /*147d0*/  FFMA.FTZ R2, R103, UR4, -R48 ;  /* 0x0000000467027c23 */ /* 0x000fe20008010830 */
[----:B------:R-:W-:Y:S01]  /*147e0*/  FADD.FTZ R51, R126, R0 ;  /* 0x000000007e337221 */ /* 0x000fe20000010000 */
[----:B------:R-:W-:Y:S01]  /*147f0*/  F2FP.F16.F32.PACK_AB R27, R58, R57 ;  /* 0x000000393a1b723e */ /* 0x000fe200000000ff */
[----:B------:R-:W-:Y:S01]  /*14800*/  FADD.FTZ R0, R128, R50 ;  /* 0x0000003280007221 */ /* 0x000fe20000010000 */
[C---:B------:R-:W-:Y:S01]  /*14810*/  HMMA.16816.F32 R4, R32.reuse, R36, R4 ;  /* 0x000000242004723c */ /* 0x040fe20000001804 */
[----:B------:R1:W3:Y:S04]  /*14820*/  MUFU.EX2 R76, R2 ;  /* 0x00000002004c7308 */ /* 0x0002e80000000800 */
[----:B------:R-:W-:Y:S01]  /*14830*/  FADD.FTZ R24, R127, R0 ;  /* 0x000000007f187221 */ /* 0x000fe20000010000 */
[C---:B------:R-:W-:Y:S01]  /*14840*/  HMMA.16816.F32 R8, R32.reuse, R38, R8 ;  /* 0x000000262008723c */ /* 0x040fe20000001808 */
[----:B------:R-:W3:Y:S04]  /*14850*/  LDSM.16.MT88.4 R36, [R135+0x6c00] ;  /* 0x006c00008724783b */ /* 0x000ee80000004200 */
[----:B------:R-:W-:Y:S01]  /*14860*/  FFMA.FTZ R0, R177, UR4, -R23 ;  /* 0x00000004b1007c23 */ /* 0x000fe20008010817 */
[C---:B-----5:R-:W-:Y:S03]  /*14870*/  HMMA.16816.F32 R12, R32.reuse, R40, R12 ;  /* 0x00000028200c723c */ /* 0x060fe6000000180c */
[----:B------:R5:W3:Y:S02]  /*14880*/  MUFU.EX2 R74, R0 ;  /* 0x00000000004a7308 */ /* 0x000ae40000000800 */
[----:B------:R-:W-:Y:S01]  /*14890*/  FADD.FTZ R24, R131, R24 ;  /* 0x0000001883187221 */ /* 0x000fe20000010000 */
[----:B------:R-:W-:Y:S01]  /*148a0*/  HMMA.16816.F32 R16, R32, R42, R16 ;  /* 0x0000002a2010723c */ /* 0x000fe20000001810 */
[----:B------:R-:W3:Y:S04]  /*148b0*/  LDSM.16.MT88.4 R40, [R164+0x6c00] ;  /* 0x006c0000a428783b */ /* 0x000ee80000004200 */
[----:B-1----:R-:W-:Y:S01]  /*148c0*/  FADD.FTZ R2, R129, R51 ;  /* 0x0000003381027221 */ /* 0x002fe20000010000 */
[----:B------:R-:W-:Y:S01]  /*148d0*/  FADD.FTZ R49, R130, R24 ;  /* 0x0000001882317221 */ /* 0x000fe20000010000 */
[----:B------:R-:W-:Y:S01]  /*148e0*/  F2FP.F16.F32.PACK_AB R24, R182, R179 ;  /* 0x000000b3b618723e */ /* 0x000fe200000000ff */
[----:B------:R-:W-:Y:S03]  /*148f0*/  FFMA.FTZ R33, R108, UR4, -R23 ;  /* 0x000000046c217c23 */ /* 0x000fe60008010817 */
[----:B------:R-:W-:Y:S01]  /*14900*/  FADD.FTZ R2, R133, R2 ;  /* 0x0000000285027221 */ /* 0x000fe20000010000 */
[----:B------:R1:W-:Y:S01]  /*14910*/  MUFU.EX2 R71, R33 ;  /* 0x0000002100477308 */ /* 0x0003e20000000800 */
[----:B------:R-:W-:Y:S01]  /*14920*/  F2FP.F16.F32.PACK_AB R34, R190, R187 ;  /* 0x000000bbbe22723e */ /* 0x000fe200000000ff */
[C---:B----4-:R-:W-:Y:S05]  /*14930*/  HMMA.16816.F32 R4, R24.reuse, R44, R4 ;  /* 0x0000002c1804723c */ /* 0x050fea0000001804 */
[----:B-----5:R-:W-:Y:S01]  /*14940*/  FADD.FTZ R0, R132, R2 ;  /* 0x0000000284007221 */ /* 0x020fe20000010000 */
[C---:B------:R-:W-:Y:S01]  /*14950*/  HMMA.16816.F32 R8, R24.reuse, R46, R8 ;  /* 0x0000002e1808723c */ /* 0x040fe20000001808 */
[----:B------:R-:W4:Y:S04]  /*14960*/  LDSM.16.MT88.4 R44, [R135+0x7000] ;  /* 0x00700000872c783b */ /* 0x000f280000004200 */
[----:B------:R-:W-:Y:S01]  /*14970*/  FFMA.FTZ R2, R106, UR4, -R48 ;  /* 0x000000046a027c23 */ /* 0x000fe20008010830 */
[C---:B--2---:R-:W-:Y:S03]  /*14980*/  HMMA.16816.F32 R12, R24.reuse, R28, R12 ;  /* 0x0000001c180c723c */ /* 0x044fe6000000180c */
[----:B------:R2:W-:Y:S02]  /*14990*/  MUFU.EX2 R73, R2 ;  /* 0x0000000200497308 */ /* 0x0005e40000000800 */
[----:B------:R-:W-:Y:S01]  /*149a0*/  FADD.FTZ R50, R154, R0 ;  /* 0x000000009a327221 */ /* 0x000fe20000010000 */
[----:B------:R-:W-:Y:S01]  /*149b0*/  HMMA.16816.F32 R16, R24, R30, R16 ;  /* 0x0000001e1810723c */ /* 0x000fe20000001810 */
[----:B------:R-:W5:Y:S04]  /*149c0*/  LDSM.16.MT88.4 R28, [R164+0x7000] ;  /* 0x00700000a41c783b */ /* 0x000f680000004200 */
[----:B------:R-:W-:Y:S01]  /*149d0*/  FFMA.FTZ R0, R107, UR4, -R48 ;  /* 0x000000046b007c23 */ /* 0x000fe20008010830 */
[----:B------:R-:W-:Y:S01]  /*149e0*/  FADD.FTZ R32, R155, R50 ;  /* 0x000000329b207221 */ /* 0x000fe20000010000 */
[----:B-1----:R-:W-:Y:S02]  /*149f0*/  F2FP.F16.F32.PACK_AB R33, R62, R59 ;  /* 0x0000003b3e21723e */ /* 0x002fe400000000ff */
[----:B------:R1:W5:Y:S02]  /*14a00*/  MUFU.EX2 R72, R0 ;  /* 0x0000000000487308 */ /* 0x0003640000000800 */
[----:B------:R-:W-:Y:S01]  /*14a10*/  FADD.FTZ R32, R169, R32 ;  /* 0x00000020a9207221 */ /* 0x000fe20000010000 */
[----:B------:R-:W-:Y:S01]  /*14a20*/  F2FP.F16.F32.PACK_AB R35, R188, R186 ;  /* 0x000000babc23723e */ /* 0x000fe200000000ff */
[----:B--2---:R-:W-:Y:S01]  /*14a30*/  FADD.FTZ R2, R160, R49 ;  /* 0x00000031a0027221 */ /* 0x004fe20000010000 */
[----:B------:R-:W-:Y:S01]  /*14a40*/  FFMA.FTZ R49, R199, UR4, -R48 ;  /* 0x00000004c7317c23 */ /* 0x000fe20008010830 */
[----:B------:R-:W-:Y:S02]  /*14a50*/  F2FP.F16.F32.PACK_AB R25, R194, R189 ;  /* 0x000000bdc219723e */ /* 0x000fe400000000ff */
[----:B------:R-:W-:Y:S02]  /*14a60*/  F2FP.F16.F32.PACK_AB R26, R215, R193 ;  /* 0x000000c1d71a723e */ /* 0x000fe400000000ff */
[----:B------:R-:W-:Y:S01]  /*14a70*/  MUFU.EX2 R69, R49 ;  /* 0x0000003100457308 */ /* 0x000fe20000000800 */
[----:B------:R-:W-:Y:S02]  /*14a80*/  F2FP.F16.F32.PACK_AB R27, R196, R195 ;  /* 0x000000c3c41b723e */ /* 0x000fe400000000ff */
[----:B------:R-:W-:Y:S02]  /*14a90*/  MOV R133, R3 ;  /* 0x0000000300857202 */ /* 0x000fe40000000f00 */
[----:B------:R-:W-:Y:S01]  /*14aa0*/  MOV R132, R20 ;  /* 0x0000001400847202 */ /* 0x000fe20000000f00 */
[----:B-1----:R-:W-:Y:S04]  /*14ab0*/  FADD.FTZ R0, R161, R2 ;  /* 0x00000002a1007221 */ /* 0x002fe80000010000 */
[----:B------:R-:W-:Y:S01]  /*14ac0*/  FADD.FTZ R2, R162, R0 ;  /* 0x00000000a2027221 */ /* 0x000fe20000010000 */
[----:B------:R-:W-:Y:S01]  /*14ad0*/  FADD.FTZ R0, R170, R32 ;  /* 0x00000020aa007221 */ /* 0x000fe20000010000 */
[----:B------:R-:W-:Y:S02]  /*14ae0*/  F2FP.F16.F32.PACK_AB R32, R61, R60 ;  /* 0x0000003c3d20723e */ /* 0x000fe400000000ff */
[----:B------:R-:W-:Y:S01]  /*14af0*/  FADD.FTZ R50, R163, R2 ;  /* 0x00000002a3327221 */ /* 0x000fe20000010000 */
[----:B------:R-:W-:Y:S01]  /*14b00*/  FFMA.FTZ R2, R198, UR4, -R23 ;  /* 0x00000004c6027c23 */ /* 0x000fe20008010817 */
[----:B------:R-:W-:Y:S02]  /*14b10*/  FADD.FTZ R51, R171, R0 ;  /* 0x00000000ab337221 */ /* 0x000fe40000010000 */
[----:B------:R-:W-:Y:S01]  /*14b20*/  FADD.FTZ R0, R172, R50 ;  /* 0x00000032ac007221 */ /* 0x000fe20000010000 */
[C---:B---3--:R-:W-:Y:S01]  /*14b30*/  HMMA.16816.F32 R4, R32.reuse, R36, R4 ;  /* 0x000000242004723c */ /* 0x048fe20000001804 */
[----:B------:R1:W-:Y:S04]  /*14b40*/  MUFU.EX2 R70, R2 ;  /* 0x0000000200467308 */ /* 0x0003e80000000800 */
[----:B------:R-:W-:Y:S01]  /*14b50*/  FADD.FTZ R24, R173, R0 ;  /* 0x00000000ad187221 */ /* 0x000fe20000010000 */
[C---:B------:R-:W-:Y:S01]  /*14b60*/  HMMA.16816.F32 R8, R32.reuse, R38, R8 ;  /* 0x000000262008723c */ /* 0x040fe20000001808 */
[----:B------:R-:W2:Y:S04]  /*14b70*/  LDSM.16.MT88.4 R36, [R135+0x7400] ;  /* 0x007400008724783b */ /* 0x000ea80000004200 */
[----:B------:R-:W-:Y:S01]  /*14b80*/  FFMA.FTZ R0, R200, UR4, -R48 ;  /* 0x00000004c8007c23 */ /* 0x000fe20008010830 */
[C---:B------:R-:W-:Y:S03]  /*14b90*/  HMMA.16816.F32 R12, R32.reuse, R40, R12 ;  /* 0x00000028200c723c */ /* 0x040fe6000000180c */
[----:B------:R3:W-:Y:S02]  /*14ba0*/  MUFU.EX2 R68, R0 ;  /* 0x0000000000447308 */ /* 0x0007e40000000800 */
[----:B------:R-:W-:Y:S01]  /*14bb0*/  FADD.FTZ R24, R175, R24 ;  /* 0x00000018af187221 */ /* 0x000fe20000010000 */
[----:B------:R-:W-:Y:S01]  /*14bc0*/  HMMA.16816.F32 R16, R32, R42, R16 ;  /* 0x0000002a2010723c */ /* 0x000fe20000001810 */
[----:B------:R-:W2:Y:S04]  /*14bd0*/  LDSM.16.MT88.4 R40, [R164+0x7400] ;  /* 0x00740000a428783b */ /* 0x000ea80000004200 */
        /* <DEDUP_REMOVED lines=8> */
[----:B---3--:R-:W-:Y:S01]  /*14c60*/  FADD.FTZ R0, R179, R2 ;  /* 0x00000002b3007221 */ /* 0x008fe20000010000 */
[C---:B------:R-:W-:Y:S01]  /*14c70*/  HMMA.16816.F32 R8, R24.reuse, R46, R8 ;  /* 0x0000002e1808723c */ /* 0x040fe20000001808 */
[----:B------:R-:W3:Y:S04]  /*14c80*/  LDSM.16.MT88.4 R44, [R135+0x7800] ;  /* 0x00780000872c783b */ /* 0x000ee80000004200 */
[--C-:B------:R-:W-:Y:S01]  /*14c90*/  FFMA.FTZ R2, R201, UR4, -R23.reuse ;  /* 0x00000004c9027c23 */ /* 0x100fe20008010817 */
[C---:B-----5:R-:W-:Y:S03]  /*14ca0*/  HMMA.16816.F32 R12, R24.reuse, R28, R12 ;  /* 0x0000001c180c723c */ /* 0x060fe6000000180c */
        /* <DEDUP_REMOVED lines=10> */
[----:B----4-:R-:W-:Y:S01]  /*14d50*/  FADD.FTZ R2, R184, R49 ;  /* 0x00000031b8027221 */ /* 0x010fe20000010000 */
[--C-:B------:R-:W-:Y:S01]  /*14d60*/  FFMA.FTZ R49, R204, UR4, -R23.reuse ;  /* 0x00000004cc317c23 */ /* 0x100fe20008010817 */
[----:B------:R-:W-:Y:S02]  /*14d70*/  F2FP.F16.F32.PACK_AB R26, R137, R136 ;  /* 0x00000088891a723e */ /* 0x000fe400000000ff */
[----:B------:R-:W-:Y:S02]  /*14d80*/  F2FP.F16.F32.PACK_AB R25, R140, R222 ;  /* 0x000000de8c19723e */ /* 0x000fe400000000ff */
[----:B------:R-:W-:Y:S01]  /*14d90*/  MUFU.EX2 R63, R49 ;  /* 0x00000031003f7308 */ /* 0x000fe20000000800 */
[----:B------:R-:W-:Y:S01]  /*14da0*/  F2FP.F16.F32.PACK_AB R27, R88, R89 ;  /* 0x00000059581b723e */ /* 0x000fe200000000ff */
        /* <DEDUP_REMOVED lines=8> */
[C---:B--2---:R-:W-:Y:S01]  /*14e30*/  HMMA.16816.F32 R4, R32.reuse, R36, R4 ;  /* 0x000000242004723c */ /* 0x044fe20000001804 */
[----:B------:R1:W2:Y:S04]  /*14e40*/  MUFU.EX2 R64, R2 ;  /* 0x0000000200407308 */ /* 0x0002a80000000800 */
[----:B------:R-:W-:Y:S01]  /*14e50*/  FADD.FTZ R24, R186, R0 ;  /* 0x00000000ba187221 */ /* 0x000fe20000010000 */
[C---:B------:R-:W-:Y:S01]  /*14e60*/  HMMA.16816.F32 R8, R32.reuse, R38, R8 ;  /* 0x000000262008723c */ /* 0x040fe20000001808 */
[----:B------:R-:W4:Y:S04]  /*14e70*/  LDSM.16.MT88.4 R36, [R135+0x7c00] ;  /* 0x007c00008724783b */ /* 0x000f280000004200 */
        /* <DEDUP_REMOVED lines=11> */
[----:B------:R-:W-:Y:S01]  /*14f30*/  F2FP.F16.F32.PACK_AB R34, R82, R83 ;  /* 0x000000535222723e */ /* 0x000fe200000000ff */
[----:B------:R1:W-:Y:S01]  /*14f40*/  MUFU.EX2 R59, R33 ;  /* 0x00000021003b7308 */ /* 0x0003e20000000800 */
[C---:B---3--:R-:W-:Y:S05]  /*14f50*/  HMMA.16816.F32 R4, R24.reuse, R44, R4 ;  /* 0x0000002c1804723c */ /* 0x048fea0000001804 */
[----:B-----5:R-:W-:Y:S01]  /*14f60*/  FADD.FTZ R0, R191, R2 ;  /* 0x00000002bf007221 */ /* 0x020fe20000010000 */
[C---:B------:R-:W-:Y:S01]  /*14f70*/  HMMA.16816.F32 R8, R24.reuse, R46, R8 ;  /* 0x0000002e1808723c */ /* 0x040fe20000001808 */
[----:B------:R-:W3:Y:S04]  /*14f80*/  LDSM.16.MT88.4 R44, [R135+0x8000] ;  /* 0x00800000872c783b */ /* 0x000ee80000004200 */
[----:B------:R-:W-:Y:S01]  /*14f90*/  FFMA.FTZ R2, R207, UR4, -R48 ;  /* 0x00000004cf027c23 */ /* 0x000fe20008010830 */
[C---:B------:R-:W-:Y:S03]  /*14fa0*/  HMMA.16816.F32 R12, R24.reuse, R28, R12 ;  /* 0x0000001c180c723c */ /* 0x040fe6000000180c */
[----:B------:R5:W-:Y:S02]  /*14fb0*/  MUFU.EX2 R61, R2 ;  /* 0x00000002003d7308 */ /* 0x000be40000000800 */
[----:B------:R-:W-:Y:S01]  /*14fc0*/  FADD.FTZ R50, R192, R0 ;  /* 0x00000000c0327221 */ /* 0x000fe20000010000 */
[----:B------:R-:W-:Y:S01]  /*14fd0*/  HMMA.16816.F32 R16, R24, R30, R16 ;  /* 0x0000001e1810723c */ /* 0x000fe20000001810 */
[----:B------:R-:W3:Y:S04]  /*14fe0*/  LDSM.16.MT88.4 R28, [R164+0x8000] ;  /* 0x00800000a41c783b */ /* 0x000ee80000004200 */
[----:B------:R-:W-:Y:S01]  /*14ff0*/  FFMA.FTZ R0, R208, UR4, -R48 ;  /* 0x00000004d0007c23 */ /* 0x000fe20008010830 */
[----:B------:R-:W-:Y:S01]  /*15000*/  FADD.FTZ R32, R193, R50 ;  /* 0x00000032c1207221 */ /* 0x000fe20000010000 */
[----:B-1----:R-:W-:Y:S02]  /*15010*/  F2FP.F16.F32.PACK_AB R33, R85, R84 ;  /* 0x000000545521723e */ /* 0x002fe400000000ff */
[----:B------:R1:W3:Y:S02]  /*15020*/  MUFU.EX2 R60, R0 ;  /* 0x00000000003c7308 */ /* 0x0002e40000000800 */
[----:B------:R-:W-:Y:S01]  /*15030*/  FADD.FTZ R32, R215, R32 ;  /* 0x00000020d7207221 */ /* 0x000fe20000010000 */
[----:B------:R-:W-:Y:S01]  /*15040*/  F2FP.F16.F32.PACK_AB R35, R80, R81 ;  /* 0x000000515023723e */ /* 0x000fe200000000ff */
[----:B-----5:R-:W-:Y:S01]  /*15050*/  FADD.FTZ R2, R194, R49 ;  /* 0x00000031c2027221 */ /* 0x020fe20000010000 */
[----:B------:R-:W-:Y:S01]  /*15060*/  FFMA.FTZ R49, R211, UR4, -R48 ;  /* 0x00000004d3317c23 */ /* 0x000fe20008010830 */
        /* <DEDUP_REMOVED lines=12> */
[C---:B----4-:R-:W-:Y:S01]  /*15130*/  HMMA.16816.F32 R4, R32.reuse, R36, R4 ;  /* 0x000000242004723c */ /* 0x050fe20000001804 */
[----:B------:R1:W4:Y:S04]  /*15140*/  MUFU.EX2 R58, R2 ;  /* 0x00000002003a7308 */ /* 0x0003280000000800 */
[----:B------:R-:W-:Y:S01]  /*15150*/  FADD.FTZ R24, R219, R0 ;  /* 0x00000000db187221 */ /* 0x000fe20000010000 */
[C---:B------:R-:W-:Y:S01]  /*15160*/  HMMA.16816.F32 R8, R32.reuse, R38, R8 ;  /* 0x000000262008723c */ /* 0x040fe20000001808 */
[----:B------:R-:W5:Y:S04]  /*15170*/  LDSM.16.MT88.4 R36, [R135+0x8400] ;  /* 0x008400008724783b */ /* 0x000f680000004200 */
[----:B------:R-:W-:Y:S01]  /*15180*/  FFMA.FTZ R0, R212, UR4, -R48 ;  /* 0x00000004d4007c23 */ /* 0x000fe20008010830 */
[C---:B--2---:R-:W-:Y:S03]  /*15190*/  HMMA.16816.F32 R12, R32.reuse, R40, R12 ;  /* 0x00000028200c723c */ /* 0x044fe6000000180c */
[----:B------:R2:W4:Y:S02]  /*151a0*/  MUFU.EX2 R56, R0 ;  /* 0x0000000000387308 */ /* 0x0005240000000800 */
[----:B------:R-:W-:Y:S01]  /*151b0*/  FADD.FTZ R24, R221, R24 ;  /* 0x00000018dd187221 */ /* 0x000fe20000010000 */
[----:B------:R-:W-:Y:S01]  /*151c0*/  HMMA.16816.F32 R16, R32, R42, R16 ;  /* 0x0000002a2010723c */ /* 0x000fe20000001810 */
[----:B------:R-:W5:Y:S04]  /*151d0*/  LDSM.16.MT88.4 R40, [R164+0x8400] ;  /* 0x00840000a428783b */ /* 0x000f680000004200 */
        /* <DEDUP_REMOVED lines=8> */
[----:B--2---:R-:W-:Y:S01]  /*15260*/  FADD.FTZ R0, R224, R2 ;  /* 0x00000002e0007221 */ /* 0x004fe20000010000 */
[C---:B------:R-:W-:Y:S01]  /*15270*/  HMMA.16816.F32 R8, R24.reuse, R46, R8 ;  /* 0x0000002e1808723c */ /* 0x040fe20000001808 */
[----:B------:R-:W2:Y:S04]  /*15280*/  LDSM.16.MT88.4 R44, [R135+0x8800] ;  /* 0x00880000872c783b */ /* 0x000ea80000004200 */
[--C-:B------:R-:W-:Y:S01]  /*15290*/  FFMA.FTZ R2, R156, UR4, -R23.reuse ;  /* 0x000000049c027c23 */ /* 0x100fe20008010817 */
[C---:B------:R-:W-:Y:S03]  /*152a0*/  HMMA.16816.F32 R12, R24.reuse, R28, R12 ;  /* 0x0000001c180c723c */ /* 0x040fe6000000180c */
[----:B------:R3:W-:Y:S02]  /*152b0*/  MUFU.EX2 R55, R2 ;  /* 0x0000000200377308 */ /* 0x0007e40000000800 */
[----:B------:R-:W-:Y:S01]  /*152c0*/  FADD.FTZ R50, R225, R0 ;  /* 0x00000000e1327221 */ /* 0x000fe20000010000 */
[----:B------:R-:W-:Y:S01]  /*152d0*/  HMMA.16816.F32 R16, R24, R30, R16 ;  /* 0x0000001e1810723c */ /* 0x000fe20000001810 */
[----:B------:R-:W2:Y:S04]  /*152e0*/  LDSM.16.MT88.4 R28, [R164+0x8800] ;  /* 0x00880000a41c783b */ /* 0x000ea80000004200 */
[----:B------:R-:W-:Y:S01]  /*152f0*/  FFMA.FTZ R0, R157, UR4, -R23 ;  /* 0x000000049d007c23 */ /* 0x000fe20008010817 */
[----:B------:R-:W-:Y:S01]  /*15300*/  FADD.FTZ R32, R136, R50 ;  /* 0x0000003288207221 */ /* 0x000fe20000010000 */
[----:B-1----:R-:W-:Y:S02]  /*15310*/  F2FP.F16.F32.PACK_AB R33, R68, R69 ;  /* 0x000000454421723e */ /* 0x002fe400000000ff */
[----:B------:R1:W5:Y:S02]  /*15320*/  MUFU.EX2 R54, R0 ;  /* 0x0000000000367308 */ /* 0x0003640000000800 */
[----:B------:R-:W-:Y:S01]  /*15330*/  FADD.FTZ R32, R137, R32 ;  /* 0x0000002089207221 */ /* 0x000fe20000010000 */
[----:B------:R-:W-:Y:S01]  /*15340*/  F2FP.F16.F32.PACK_AB R35, R64, R65 ;  /* 0x000000414023723e */ /* 0x000fe200000000ff */
[----:B------:R-:W2:Y:S01]  /*15350*/  LDSM.16.MT88.4 R136, [R135+0x8c00] ;  /* 0x008c00008788783b */ /* 0x000ea20000004200 */
[----:B---3--:R-:W-:Y:S01]  /*15360*/  FADD.FTZ R2, R140, R49 ;  /* 0x000000318c027221 */ /* 0x008fe20000010000 */
[--C-:B------:R-:W-:Y:S01]  /*15370*/  FFMA.FTZ R49, R213, UR4, -R23.reuse ;  /* 0x00000004d5317c23 */ /* 0x100fe20008010817 */
[----:B------:R-:W-:Y:S01]  /*15380*/  FFMA.FTZ R23, R214, UR4, -R23 ;  /* 0x00000004d6177c23 */ /* 0x000fe20008010817 */
[----:B------:R-:W-:Y:S02]  /*15390*/  F2FP.F16.F32.PACK_AB R25, R60, R61 ;  /* 0x0000003d3c19723e */ /* 0x000fe400000000ff */
[----:B----4-:R-:W-:Y:S02]  /*153a0*/  F2FP.F16.F32.PACK_AB R26, R58, R59 ;  /* 0x0000003b3a1a723e */ /* 0x010fe400000000ff */
[----:B------:R-:W-:Y:S01]  /*153b0*/  MUFU.EX2 R49, R49 ;  /* 0x0000003100317308 */ /* 0x000fe20000000800 */
[----:B------:R-:W-:Y:S01]  /*153c0*/  F2FP.F16.F32.PACK_AB R27, R56, R57 ;  /* 0x00000039381b723e */ /* 0x000fe200000000ff */
[----:B-1----:R-:W-:Y:S01]  /*153d0*/  FADD.FTZ R0, R89, R2 ;  /* 0x0000000259007221 */ /* 0x002fe20000010000 */
[----:B-----5:R-:W-:Y:S03]  /*153e0*/  F2FP.F16.F32.PACK_AB R144, R54, R55 ;  /* 0x000000373690723e */ /* 0x020fe600000000ff */
[----:B------:R-:W-:Y:S01]  /*153f0*/  FADD.FTZ R2, R88, R0 ;  /* 0x0000000058027221 */ /* 0x000fe20000010000 */
[----:B------:R-:W-:Y:S01]  /*15400*/  FADD.FTZ R0, R87, R32 ;  /* 0x0000002057007221 */ /* 0x000fe20000010000 */
[----:B------:R-:W-:Y:S02]  /*15410*/  F2FP.F16.F32.PACK_AB R32, R70, R71 ;  /* 0x000000474620723e */ /* 0x000fe400000000ff */
[----:B------:R-:W-:Y:S01]  /*15420*/  FADD.FTZ R50, R84, R2 ;  /* 0x0000000254327221 */ /* 0x000fe20000010000 */
[----:B------:R-:W-:Y:S01]  /*15430*/  FFMA.FTZ R2, R159, UR4, -R48 ;  /* 0x000000049f027c23 */ /* 0x000fe20008010830 */
[----:B------:R-:W-:Y:S01]  /*15440*/  FADD.FTZ R51, R86, R0 ;  /* 0x0000000056337221 */ /* 0x000fe20000010000 */
[----:B------:R-:W-:Y:S01]  /*15450*/  FFMA.FTZ R48, R22, UR4, -R48 ;  /* 0x0000000416307c23 */ /* 0x000fe20008010830 */
[----:B------:R-:W-:Y:S01]  /*15460*/  FADD.FTZ R0, R85, R50 ;  /* 0x0000003255007221 */ /* 0x000fe20000010000 */
[C---:B------:R-:W-:Y:S01]  /*15470*/  HMMA.16816.F32 R4, R32.reuse, R36, R4 ;  /* 0x000000242004723c */ /* 0x040fe20000001804 */
[----:B------:R1:W3:Y:S04]  /*15480*/  MUFU.EX2 R52, R2 ;  /* 0x0000000200347308 */ /* 0x0002e80000000800 */
[----:B------:R-:W-:Y:S01]  /*15490*/  FADD.FTZ R24, R83, R51 ;  /* 0x0000003353187221 */ /* 0x000fe20000010000 */
[C---:B------:R-:W-:Y:S05]  /*154a0*/  HMMA.16816.F32 R8, R32.reuse, R38, R8 ;  /* 0x000000262008723c */ /* 0x040fea0000001808 */
[----:B------:R4:W5:Y:S01]  /*154b0*/  MUFU.EX2 R37, R23 ;  /* 0x0000001700257308 */ /* 0x0009620000000800 */
[C---:B------:R-:W-:Y:S09]  /*154c0*/  HMMA.16816.F32 R12, R32.reuse, R40, R12 ;  /* 0x00000028200c723c */ /* 0x040ff2000000180c */
[----:B------:R5:W-:Y:S01]  /*154d0*/  MUFU.EX2 R36, R21 ;  /* 0x0000001500247308 */ /* 0x000be20000000800 */
[----:B------:R-:W-:Y:S01]  /*154e0*/  HMMA.16816.F32 R16, R32, R42, R16 ;  /* 0x0000002a2010723c */ /* 0x000fe20000001810 */
[----:B------:R-:W5:Y:S02]  /*154f0*/  LDSM.16.MT88.4 R32, [R164+0x8c00] ;  /* 0x008c0000a420783b */ /* 0x000f640000004200 */
[----:B-1----:R-:W-:Y:S01]  /*15500*/  FADD.FTZ R2, R81, R0 ;  /* 0x0000000051027221 */ /* 0x002fe20000010000 */
[----:B------:R-:W-:Y:S01]  /*15510*/  FADD.FTZ R0, R82, R24 ;  /* 0x0000001852007221 */ /* 0x000fe20000010000 */
[----:B------:R-:W-:Y:S04]  /*15520*/  F2FP.F16.F32.PACK_AB R24, R62, R63 ;  /* 0x0000003f3e18723e */ /* 0x000fe800000000ff */
[----:B------:R-:W1:Y:S02]  /*15530*/  MUFU.EX2 R48, R48 ;  /* 0x0000003000307308 */ /* 0x000e640000000800 */
[----:B------:R-:W-:Y:S01]  /*15540*/  FADD.FTZ R2, R80, R2 ;  /* 0x0000000250027221 */ /* 0x000fe20000010000 */
[----:B------:R-:W-:Y:S01]  /*15550*/  FADD.FTZ R0, R79, R0 ;  /* 0x000000004f007221 */ /* 0x000fe20000010000 */
[----:B---3--:R-:W-:Y:S01]  /*15560*/  F2FP.F16.F32.PACK_AB R145, R52, R53 ;  /* 0x000000353491723e */ /* 0x008fe200000000ff */
[C---:B--2---:R-:W-:Y:S05]  /*15570*/  HMMA.16816.F32 R4, R24.reuse, R44, R4 ;  /* 0x0000002c1804723c */ /* 0x044fea0000001804 */
[----:B------:R-:W-:Y:S01]  /*15580*/  FADD.FTZ R2, R77, R2 ;  /* 0x000000024d027221 */ /* 0x000fe20000010000 */
[C---:B------:R-:W-:Y:S05]  /*15590*/  HMMA.16816.F32 R8, R24.reuse, R46, R8 ;  /* 0x0000002e1808723c */ /* 0x040fea0000001808 */
[----:B----4-:R-:W-:Y:S01]  /*155a0*/  FADD.FTZ R23, R78, R0 ;  /* 0x000000004e177221 */ /* 0x010fe20000010000 */
[C---:B------:R-:W-:Y:S05]  /*155b0*/  HMMA.16816.F32 R12, R24.reuse, R28, R12 ;  /* 0x0000001c180c723c */ /* 0x040fea000000180c */
[----:B------:R-:W-:Y:S01]  /*155c0*/  FADD.FTZ R0, R76, R2 ;  /* 0x000000024c007221 */ /* 0x000fe20000010000 */
[----:B------:R-:W-:Y:S05]  /*155d0*/  HMMA.16816.F32 R16, R24, R30, R16 ;  /* 0x0000001e1810723c */ /* 0x000fea0000001810 */
[----:B-----5:R-:W-:Y:S01]  /*155e0*/  FADD.FTZ R21, R75, R23 ;  /* 0x000000174b157221 */ /* 0x020fe20000010000 */
[----:B------:R-:W-:Y:S01]  /*155f0*/  FADD.FTZ R2, R73, R0 ;  /* 0x0000000049027221 */ /* 0x000fe20000010000 */
[----:B------:R-:W-:Y:S04]  /*15600*/  F2FP.F16.F32.PACK_AB R146, R37, R49 ;  /* 0x000000312592723e */ /* 0x000fe800000000ff */
[----:B------:R-:W-:Y:S01]  /*15610*/  FADD.FTZ R0, R74, R21 ;  /* 0x000000154a007221 */ /* 0x000fe20000010000 */
[----:B------:R-:W-:Y:S01]  /*15620*/  FADD.FTZ R2, R72, R2 ;  /* 0x0000000248027221 */ /* 0x000fe20000010000 */
[----:B-1----:R-:W-:Y:S02]  /*15630*/  F2FP.F16.F32.PACK_AB R147, R48, R36 ;  /* 0x000000243093723e */ /* 0x002fe400000000ff */
[----:B------:R-:W-:Y:S01]  /*15640*/  FADD.FTZ R21, R71, R0 ;  /* 0x0000000047157221 */ /* 0x000fe20000010000 */
[----:B------:R-:W-:Y:S03]  /*15650*/  FADD.FTZ R0, R69, R2 ;  /* 0x0000000245007221 */ /* 0x000fe60000010000 */
[----:B------:R-:W-:Y:S01]  /*15660*/  FADD.FTZ R2, R70, R21 ;  /* 0x0000001546027221 */ /* 0x000fe20000010000 */
[C---:B------:R-:W-:Y:S05]  /*15670*/  HMMA.16816.F32 R140, R144.reuse, R136, R4 ;  /* 0x00000088908c723c */ /* 0x040fea0000001804 */
[----:B------:R-:W-:Y:S01]  /*15680*/  FADD.FTZ R0, R68, R0 ;  /* 0x0000000044007221 */ /* 0x000fe20000010000 */
[----:B------:R-:W-:Y:S01]  /*15690*/  FADD.FTZ R2, R67, R2 ;  /* 0x0000000243027221 */ /* 0x000fe20000010000 */
[C---:B------:R-:W-:Y:S04]  /*156a0*/  HMMA.16816.F32 R136, R144.reuse, R138, R8 ;  /* 0x0000008a9088723c */ /* 0x040fe80000001808 */
[----:B------:R-:W-:Y:S01]  /*156b0*/  FADD.FTZ R0, R65, R0 ;  /* 0x0000000041007221 */ /* 0x000fe20000010000 */
[----:B------:R-:W-:Y:S01]  /*156c0*/  FADD.FTZ R21, R66, R2 ;  /* 0x0000000242157221 */ /* 0x000fe20000010000 */
[C---:B------:R-:W-:Y:S05]  /*156d0*/  HMMA.16816.F32 R148, R144.reuse, R32, R12 ;  /* 0x000000209094723c */ /* 0x040fea000000180c */
[----:B------:R-:W-:Y:S01]  /*156e0*/  FADD.FTZ R2, R64, R0 ;  /* 0x0000000040027221 */ /* 0x000fe20000010000 */
[----:B------:R-:W-:Y:S01]  /*156f0*/  FADD.FTZ R0, R63, R21 ;  /* 0x000000153f007221 */ /* 0x000fe20000010000 */
[----:B------:R-:W-:Y:S04]  /*15700*/  HMMA.16816.F32 R144, R144, R34, R16 ;  /* 0x000000229090723c */ /* 0x000fe80000001810 */
[----:B------:R-:W-:Y:S01]  /*15710*/  FADD.FTZ R2, R61, R2 ;  /* 0x000000023d027221 */ /* 0x000fe20000010000 */
[----:B------:R-:W-:Y:S03]  /*15720*/  FADD.FTZ R4, R62, R0 ;  /* 0x000000003e047221 */ /* 0x000fe60000010000 */
[----:B------:R-:W-:Y:S03]  /*15730*/  FADD.FTZ R0, R60, R2 ;  /* 0x000000023c007221 */ /* 0x000fe60000010000 */
[----:B------:R-:W-:Y:S01]  /*15740*/  FADD.FTZ R4, R59, R4 ;  /* 0x000000043b047221 */ /* 0x000fe20000010000 */
        /* <DEDUP_REMOVED lines=8> */
[----:B------:R-:W-:Y:S01]  /*157d0*/  FADD.FTZ R2, R36, R0 ;  /* 0x0000000024027221 */ /* 0x000fe20000010000 */
[----:B------:R-:W-:Y:S02]  /*157e0*/  IADD3 R0, R228, -0x1, RZ ;  /* 0xffffffffe4007810 */ /* 0x000fe40007ffe0ff */
[----:B------:R-:W-:Y:S01]  /*157f0*/  FADD.FTZ R229, R37, R4 ;  /* 0x0000000425e57221 */ /* 0x000fe20000010000 */
[----:B------:R-:W-:Y:S01]  /*15800*/  FADD.FTZ R230, R48, R2 ;  /* 0x0000000230e67221 */ /* 0x000fe20000010000 */
[----:B------:R-:W-:Y:S01]  /*15810*/  MOV R228, R0 ;  /* 0x0000000000e47202 */ /* 0x000fe20000000f00 */
[----:B------:R-:W-:Y:S06]  /*15820*/  @P0 BRA `(.L_x_831) ;  /* 0xffffffa800380947 */ /* 0x000fec000383ffff */
.L_x_827:
[----:B------:R-:W1:Y:S01]  /*15830*/  SHFL.BFLY PT, R2, R229, 0x2, 0x1f ;  /* 0x0c401f00e5027f89 */ /* 0x000e6200000e0000 */
[----:B------:R-:W2:Y:S01]  /*15840*/  S2UR UR4, SR_CgaCtaId ;  /* 0x00000000000479c3 */ /* 0x000ea20000008800 */
[----:B------:R-:W-:Y:S01]  /*15850*/  ISETP.NE.AND P0, PT, R237, -0x1, PT ;  /* 0xffffffffed00780c */ /* 0x000fe20003f05270 */
[----:B------:R-:W-:Y:S01]  /*15860*/  UMOV UR5, 0x400 ;  /* 0x0000040000057882 */ /* 0x000fe20000000000 */
[----:B------:R-:W3:Y:S01]  /*15870*/  SHFL.BFLY PT, R0, R230, 0x2, 0x1f ;  /* 0x0c401f00e6007f89 */ /* 0x000ee200000e0000 */
[----:B------:R-:W4:Y:S10]  /*15880*/  S2R R24, SR_TID.X ;  /* 0x0000000000187919 */ /* 0x000f340000002100 */
[----:B------:R-:W5:Y:S01]  /*15890*/  @P0 LDC.64 R16, c[0x0][0x298] ;  /* 0x0000a600ff100b82 */ /* 0x000f620000000a00 */
[----:B-1----:R-:W-:Y:S01]  /*158a0*/  FADD.FTZ R2, R2, R229 ;  /* 0x000000e502027221 */ /* 0x002fe20000010000 */
[----:B--2---:R-:W-:Y:S01]  /*158b0*/  ULEA UR4, UR4, UR5, 0x18 ;  /* 0x0000000504047291 */ /* 0x004fe2000f8ec03f */
[----:B---3--:R-:W-:-:S03]  /*158c0*/  FADD.FTZ R0, R0, R230 ;  /* 0x000000e600007221 */ /* 0x008fc60000010000 */
[----:B------:R-:W1:Y:S04]  /*158d0*/  SHFL.BFLY PT, R5, R2, 0x1, 0x1f ;  /* 0x0c201f0002057f89 */ /* 0x000e6800000e0000 */
[----:B------:R-:W2:Y:S01]  /*158e0*/  SHFL.BFLY PT, R4, R0, 0x1, 0x1f ;  /* 0x0c201f0000047f89 */ /* 0x000ea200000e0000 */
[----:B----4-:R-:W-:-:S04]  /*158f0*/  SHF.R.S32.HI R23, RZ, 0x1f, R24 ;  /* 0x0000001fff177819 */ /* 0x010fc80000011418 */
[CC--:B------:R-:W-:Y:S02]  /*15900*/  LEA.HI R22, R23.reuse, R24.reuse, RZ, 0x2 ;  /* 0x0000001817167211 */ /* 0x0c0fe400078f10ff */
[----:B------:R-:W-:Y:S02]  /*15910*/  LEA.HI R23, R23, R24, RZ, 0x5 ;  /* 0x0000001817177211 */ /* 0x000fe400078f28ff */
[----:B------:R-:W-:Y:S02]  /*15920*/  SHF.R.S32.HI R21, RZ, 0x2, R22 ;  /* 0x00000002ff157819 */ /* 0x000fe40000011416 */
[----:B------:R-:W-:Y:S01]  /*15930*/  SHF.R.S32.HI R10, RZ, 0x5, R23 ;  /* 0x00000005ff0a7819 */ /* 0x000fe20000011417 */
[----:B-1----:R-:W-:Y:S01]  /*15940*/  FADD.FTZ R18, R2, R5 ;  /* 0x0000000502127221 */ /* 0x002fe20000010000 */
[----:B------:R-:W-:Y:S02]  /*15950*/  IMAD.MOV.U32 R2, RZ, RZ, 0x3f800000 ;  /* 0x3f800000ff027424 */ /* 0x000fe400078e00ff */
[----:B--2---:R-:W-:-:S02]  /*15960*/  FADD.FTZ R15, R0, R4 ;  /* 0x00000004000f7221 */ /* 0x004fc40000010000 */
[----:B------:R-:W-:Y:S01]  /*15970*/  FSETP.NE.FTZ.AND P4, PT, R18, RZ, PT ;  /* 0x000000ff1200720b */ /* 0x000fe20003f95000 */
[----:B------:R-:W-:Y:S01]  /*15980*/  IMAD.MOV.U32 R0, RZ, RZ, 0x3f800000 ;  /* 0x3f800000ff007424 */ /* 0x000fe200078e00ff */
[----:B------:R-:W-:Y:S02]  /*15990*/  SHF.R.S32.HI R4, RZ, 0x1f, R21 ;  /* 0x0000001fff047819 */ /* 0x000fe40000011415 */
[----:B------:R-:W-:Y:S02]  /*159a0*/  FSETP.NE.FTZ.AND P3, PT, R15, RZ, PT ;  /* 0x000000ff0f00720b */ /* 0x000fe40003f75000 */
[----:B------:R-:W-:-:S04]  /*159b0*/  LEA.HI R4, R4, R21, RZ, 0x3 ;  /* 0x0000001504047211 */ /* 0x000fc800078f18ff */
[----:B------:R-:W-:-:S03]  /*159c0*/  LOP3.LUT R4, R4, 0xfffffff8, RZ, 0xc0, !PT ;  /* 0xfffffff804047812 */ /* 0x000fc600078ec0ff */
[----:B------:R-:W1:Y:S02]  /*159d0*/  @P4 MUFU.RCP R0, R18 ;  /* 0x0000001200004308 */ /* 0x000e640000001000 */
[----:B------:R-:W-:-:S06]  /*159e0*/  IMAD.IADD R4, R21, 0x1, -R4 ;  /* 0x0000000115047824 */ /* 0x000fcc00078e0a04 */
[----:B------:R-:W2:Y:S08]  /*159f0*/  @P3 MUFU.RCP R2, R15 ;  /* 0x0000000f00023308 */ /* 0x000eb00000001000 */
[----:B------:R-:W3:Y:S01]  /*15a00*/  @P4 MUFU.LG2 R18, R18 ;  /* 0x0000001200124308 */ /* 0x000ee20000000c00 */
[C---:B-1----:R-:W-:Y:S01]  /*15a10*/  FMUL.FTZ R140, R0.reuse, R140 ;  /* 0x0000008c008c7220 */ /* 0x042fe20000410000 */
[C---:B------:R-:W-:Y:S01]  /*15a20*/  FMUL.FTZ R14, R0.reuse, R141 ;  /* 0x0000008d000e7220 */ /* 0x040fe20000410000 */
[C---:B------:R-:W-:Y:S01]  /*15a30*/  FMUL.FTZ R136, R0.reuse, R136 ;  /* 0x0000008800887220 */ /* 0x040fe20000410000 */
[C---:B------:R-:W-:Y:S01]  /*15a40*/  FMUL.FTZ R12, R0.reuse, R137 ;  /* 0x00000089000c7220 */ /* 0x040fe20000410000 */
[C---:B------:R-:W-:Y:S01]  /*15a50*/  FMUL.FTZ R148, R0.reuse, R148 ;  /* 0x0000009400947220 */ /* 0x040fe20000410000 */
[C---:B------:R-:W-:Y:S01]  /*15a60*/  FMUL.FTZ R9, R0.reuse, R149 ;  /* 0x0000009500097220 */ /* 0x040fe20000410000 */
[C---:B------:R-:W-:Y:S01]  /*15a70*/  FMUL.FTZ R144, R0.reuse, R144 ;  /* 0x0000009000907220 */ /* 0x040fe20000410000 */
[----:B------:R-:W-:Y:S01]  /*15a80*/  FMUL.FTZ R7, R0, R145 ;  /* 0x0000009100077220 */ /* 0x000fe20000410000 */
[----:B------:R-:W-:Y:S01]  /*15a90*/  LEA.HI R0, R4, R4, RZ, 0x1 ;  /* 0x0000000404007211 */ /* 0x000fe200078f08ff */
        /* <DEDUP_REMOVED lines=8> */
[----:B------:R-:W-:-:S02]  /*15b20*/  LOP3.LUT R5, R0, 0x3fffffe, RZ, 0xc0, !PT ;  /* 0x03fffffe00057812 */ /* 0x000fc400078ec0ff */
[----:B------:R-:W-:Y:S02]  /*15b30*/  LOP3.LUT R2, R22, 0xfffffffc, RZ, 0xc0, !PT ;  /* 0xfffffffc16027812 */ /* 0x000fe400078ec0ff */
[----:B------:R-:W-:Y:S01]  /*15b40*/  SHF.R.S32.HI R0, RZ, 0x1, R0 ;  /* 0x00000001ff007819 */ /* 0x000fe20000011400 */
[----:B------:R-:W-:Y:S01]  /*15b50*/  IMAD.IADD R5, R4, 0x1, -R5 ;  /* 0x0000000104057824 */ /* 0x000fe200078e0a05 */
[----:B------:R-:W-:Y:S02]  /*15b60*/  IADD3 R2, -R2, R24, RZ ;  /* 0x0000001802027210 */ /* 0x000fe40007ffe1ff */
[C---:B------:R-:W-:Y:S01]  /*15b70*/  LOP3.LUT P1, RZ, R0.reuse, 0x2, RZ, 0xc0, !PT ;  /* 0x0000000200ff7812 */ /* 0x040fe2000782c0ff */
[----:B------:R-:W-:Y:S01]  /*15b80*/  IMAD.SHL.U32 R4, R0, 0x40, RZ ;  /* 0x0000004000047824 */ /* 0x000fe200078e00ff */
[----:B------:R-:W-:Y:S01]  /*15b90*/  F2FP.F16.F32.PACK_AB R14, R14, R140 ;  /* 0x0000008c0e0e723e */ /* 0x000fe200000000ff */
[----:B------:R-:W-:Y:S01]  /*15ba0*/  IMAD R2, R10, 0x100, R2 ;  /* 0x000001000a027824 */ /* 0x000fe200078e0202 */
[----:B------:R-:W-:-:S02]  /*15bb0*/  F2FP.F16.F32.PACK_AB R13, R143, R13 ;  /* 0x0000000d8f0d723e */ /* 0x000fc400000000ff */
[----:B------:R-:W-:Y:S02]  /*15bc0*/  LOP3.LUT R4, R4, 0xc0, RZ, 0xc0, !PT ;  /* 0x000000c004047812 */ /* 0x000fe400078ec0ff */
[----:B------:R-:W-:Y:S02]  /*15bd0*/  LEA R2, R5, R2, 0x4 ;  /* 0x0000000205027211 */ /* 0x000fe400078e20ff */
[----:B------:R-:W-:Y:S02]  /*15be0*/  LEA.HI R4, R4, R4, RZ, 0x1d ;  /* 0x0000000404047211 */ /* 0x000fe400078fe8ff */
[----:B------:R-:W-:Y:S02]  /*15bf0*/  LOP3.LUT R5, R0, 0x1, RZ, 0xc0, !PT ;  /* 0x0000000100057812 */ /* 0x000fe400078ec0ff */
[----:B------:R-:W-:Y:S01]  /*15c00*/  F2FP.F16.F32.PACK_AB R12, R12, R136 ;  /* 0x000000880c0c723e */ /* 0x000fe200000000ff */
[----:B------:R-:W-:Y:S01]  /*15c10*/  IMAD.U32 R0, R2, 0x2, R4 ;  /* 0x0000000202007824 */ /* 0x000fe200078e0004 */
[----:B------:R-:W-:Y:S01]  /*15c20*/  ISETP.NE.U32.AND P2, PT, R5, 0x1, PT ;  /* 0x000000010500780c */ /* 0x000fe20003f45070 */
[----:B------:R-:W-:Y:S01]  /*15c30*/  IMAD.MOV.U32 R4, RZ, RZ, 0x10 ;  /* 0x00000010ff047424 */ /* 0x000fe200078e00ff */
[----:B------:R-:W-:-:S02]  /*15c40*/  F2FP.F16.F32.PACK_AB R11, R139, R11 ;  /* 0x0000000b8b0b723e */ /* 0x000fc400000000ff */
[----:B------:R-:W-:Y:S01]  /*15c50*/  LEA R0, R0, UR4, 0x1 ;  /* 0x0000000400007c11 */ /* 0x000fe2000f8e08ff */
[----:B------:R-:W-:Y:S01]  /*15c60*/  ULDC.U8 UR4, c[0x0][0x3d8] ;  /* 0x0000f60000047ab9 */ /* 0x000fe20000000000 */
[----:B------:R-:W-:Y:S02]  /*15c70*/  SEL R4, R4, 0xfffffff0, P2 ;  /* 0xfffffff004047807 */ /* 0x000fe40001000000 */
[C---:B------:R-:W-:Y:S01]  /*15c80*/  IADD3 R2, R0.reuse, 0x20, RZ ;  /* 0x0000002000027810 */ /* 0x040fe20007ffe0ff */
[C---:B------:R-:W-:Y:S01]  /*15c90*/  @P1 VIADD R2, R0.reuse, 0xffffffe0 ;  /* 0xffffffe000021836 */ /* 0x040fe20000000000 */
[----:B------:R-:W-:Y:S01]  /*15ca0*/  F2FP.F16.F32.PACK_AB R9, R9, R148 ;  /* 0x000000940909723e */ /* 0x000fe200000000ff */
[----:B------:R-:W-:Y:S01]  /*15cb0*/  IMAD.IADD R5, R0, 0x1, R4 ;  /* 0x0000000100057824 */ /* 0x000fe200078e0204 */
[----:B------:R-:W-:Y:S01]  /*15cc0*/  F2FP.F16.F32.PACK_AB R8, R151, R8 ;  /* 0x000000089708723e */ /* 0x000fe200000000ff */
[----:B------:R1:W-:Y:S01]  /*15cd0*/  STS [R0], R14 ;  /* 0x0000000e00007388 */ /* 0x0003e20000000800 */
[----:B------:R-:W-:-:S02]  /*15ce0*/  F2FP.F16.F32.PACK_AB R7, R7, R144 ;  /* 0x000000900707723e */ /* 0x000fc400000000ff */
[----:B------:R-:W-:Y:S01]  /*15cf0*/  F2FP.F16.F32.PACK_AB R6, R147, R6 ;  /* 0x000000069306723e */ /* 0x000fe200000000ff */
[----:B------:R2:W-:Y:S01]  /*15d00*/  STS [R0+0x200], R13 ;  /* 0x0002000d00007388 */ /* 0x0005e20000000800 */
[----:B------:R-:W-:-:S03]  /*15d10*/  ISETP.NE.AND P1, PT, RZ, UR4, PT ;  /* 0x00000004ff007c0c */ /* 0x000fc6000bf25270 */
[----:B------:R4:W-:Y:S04]  /*15d20*/  STS [R5], R12 ;  /* 0x0000000c05007388 */ /* 0x0009e80000000800 */
[----:B------:R5:W-:Y:S04]  /*15d30*/  STS [R5+0x200], R11 ;  /* 0x0002000b05007388 */ /* 0x000be80000000800 */
[----:B------:R3:W-:Y:S04]  /*15d40*/  STS [R2], R9 ;  /* 0x0000000902007388 */ /* 0x0007e80000000800 */
[----:B------:R3:W-:Y:S01]  /*15d50*/  STS [R2+0x200], R8 ;  /* 0x0002000802007388 */ /* 0x0007e20000000800 */
[----:B-1----:R-:W1:Y:S01]  /*15d60*/  @P4 LDC R14, c[0x0][0x2e8] ;  /* 0x0000ba00ff0e4b82 */ /* 0x002e620000000800 */
[----:B--2---:R-:W-:-:S07]  /*15d70*/  IADD3 R0, R4, R2, RZ ;  /* 0x0000000204007210 */ /* 0x004fce0007ffe0ff */
[----:B----4-:R-:W2:Y:S01]  /*15d80*/  @P3 LDC R12, c[0x0][0x2e8] ;  /* 0x0000ba00ff0c3b82 */ /* 0x010ea20000000800 */
[----:B------:R-:W-:Y:S01]  /*15d90*/  STS [R0], R7 ;  /* 0x0000000700007388 */ /* 0x000fe20000000800 */
[----:B-----5:R-:W-:-:S03]  /*15da0*/  @P0 IMAD.WIDE.U32 R4, R237, R16, RZ ;  /* 0x00000010ed040225 */ /* 0x020fc600078e00ff */
[----:B------:R4:W-:Y:S01]  /*15db0*/  STS [R0+0x200], R6 ;  /* 0x0002000600007388 */ /* 0x0009e20000000800 */
[----:B------:R-:W-:Y:S01]  /*15dc0*/  MOV R11, 0x7f800000 ;  /* 0x7f800000000b7802 */ /* 0x000fe20000000f00 */
[----:B------:R-:W-:Y:S02]  /*15dd0*/  @P0 IMAD R13, R237, R17, R5 ;  /* 0x00000011ed0d0224 */ /* 0x000fe400078e0205 */
[----:B---3--:R-:W-:Y:S01]  /*15de0*/  @P0 IMAD.MOV.U32 R9, RZ, RZ, R4 ;  /* 0x000000ffff090224 */ /* 0x008fe200078e0004 */
[----:B------:R-:W3:Y:S01]  /*15df0*/  @P3 MUFU.LG2 R2, R15 ;  /* 0x0000000f00023308 */ /* 0x000ee20000000c00 */
[----:B------:R-:W-:Y:S01]  /*15e00*/  @P4 FMUL.FTZ R8, R18, 0.69314718246459960938 ;  /* 0x3f31721812084820 */ /* 0x000fe20000410000 */
[----:B---3--:R-:W-:Y:S01]  /*15e10*/  @P3 FMUL.FTZ R2, R2, 0.69314718246459960938 ;  /* 0x3f31721802023820 */ /* 0x008fe20000410000 */
[----:B----4-:R-:W-:-:S04]  /*15e20*/  SHF.R.S32.HI R0, RZ, 0x1f, R10 ;  /* 0x0000001fff007819 */ /* 0x010fc8000001140a */
[----:B------:R-:W-:-:S04]  /*15e30*/  LEA.HI R0, R0, R10, RZ, 0x2 ;  /* 0x0000000a00007211 */ /* 0x000fc800078f10ff */
[----:B------:R-:W-:-:S05]  /*15e40*/  LOP3.LUT R0, R0, 0xfffffffc, RZ, 0xc0, !PT ;  /* 0xfffffffc00007812 */ /* 0x000fca00078ec0ff */
[----:B------:R-:W-:Y:S02]  /*15e50*/  IMAD.IADD R15, R10, 0x1, -R0 ;  /* 0x000000010a0f7824 */ /* 0x000fe400078e0a00 */
[----:B------:R-:W-:Y:S01]  /*15e60*/  IMAD.MOV.U32 R10, RZ, RZ, 0x7f800000 ;  /* 0x7f800000ff0a7424 */ /* 0x000fe200078e00ff */
[----:B-1----:R-:W-:Y:S06]  /*15e70*/  @P0 BRA `(.L_x_832) ;  /* 0x0000000000200947 */ /* 0x002fec0003800000 */
[----:B------:R-:W1:Y:S01]  /*15e80*/  S2R R9, SR_CTAID.Y ;  /* 0x0000000000097919 */ /* 0x000e620000002600 */
[----:B------:R-:W3:Y:S01]  /*15e90*/  LDC.64 R6, c[0x0][0x290] ;  /* 0x0000a400ff067b82 */ /* 0x000ee20000000a00 */
[----:B-1----:R-:W-:Y:S01]  /*15ea0*/  SHF.R.S32.HI R0, RZ, 0x1f, R9 ;  /* 0x0000001fff007819 */ /* 0x002fe20000011409 */
[----:B---3--:R-:W-:-:S04]  /*15eb0*/  IMAD.WIDE.U32 R4, R9, R6, RZ ;  /* 0x0000000609047225 */ /* 0x008fc800078e00ff */
[----:B------:R-:W-:-:S04]  /*15ec0*/  IMAD R0, R0, R6, RZ ;  /* 0x0000000600007224 */ /* 0x000fc800078e02ff */
[----:B------:R-:W-:Y:S01]  /*15ed0*/  IMAD R7, R9, R7, R0 ;  /* 0x0000000709077224 */ /* 0x000fe200078e0200 */
[----:B------:R-:W-:-:S04]  /*15ee0*/  MOV R9, R4 ;  /* 0x0000000400097202 */ /* 0x000fc80000000f00 */
[----:B------:R-:W-:Y:S02]  /*15ef0*/  IADD3 R13, R5, R7, RZ ;  /* 0x00000007050d7210 */ /* 0x000fe40007ffe0ff */
.L_x_832:
[----:B------:R-:W-:Y:S01]  /*15f00*/  @P4 FFMA.FTZ R10, R20, R14, R8 ;  /* 0x0000000e140a4223 */ /* 0x000fe20000010008 */
[----:B--2---:R-:W-:Y:S01]  /*15f10*/  @P3 FFMA.FTZ R11, R3, R12, R2 ;  /* 0x0000000c030b3223 */ /* 0x004fe20000010002 */
        /* <DEDUP_REMOVED lines=8> */
.L_x_833:
[----:B------:R-:W1:Y:S01]  /*15fa0*/  S2R R6, SR_CTAID.Z ;  /* 0x0000000000067919 */ /* 0x000e620000002700 */
[----:B------:R-:W1:Y:S01]  /*15fb0*/  LDC R0, c[0x0][0x270] ;  /* 0x00009c00ff007b82 */ /* 0x000e620000000800 */
[----:B------:R-:W1:Y:S07]  /*15fc0*/  S2R R2, SR_CTAID.Y ;  /* 0x0000000000027919 */ /* 0x000e6e0000002600 */
[----:B------:R-:W2:Y:S01]  /*15fd0*/  LDC R3, c[0x0][0x2c4] ;  /* 0x0000b100ff037b82 */ /* 0x000ea20000000800 */
[----:B-1----:R-:W-:-:S04]  /*15fe0*/  IMAD R0, R2, R0, R6 ;  /* 0x0000000002007224 */ /* 0x002fc800078e0206 */
[----:B--2---:R-:W-:-:S07]  /*15ff0*/  IMAD R2, R0, R3, RZ ;  /* 0x0000000300027224 */ /* 0x004fce00078e02ff */
.L_x_834:
[----:B------:R-:W2:Y:S01]  /*16000*/  LDL.LU R3, [R1] ;  /* 0x0000000001037983 */ /* 0x000ea20000300800 */
[----:B------:R-:W-:Y:S01]  /*16010*/  LOP3.LUT R0, R23, 0xffffffe0, RZ, 0xc0, !PT ;  /* 0xffffffe017007812 */ /* 0x000fe200078ec0ff */
[----:B------:R-:W-:Y:S01]  /*16020*/  BSSY B0, `(.L_x_835) ;  /* 0x0000019000007945 */ /* 0x000fe20003800000 */
[----:B------:R-:W-:Y:S01]  /*16030*/  SHF.R.S32.HI R233, RZ, 0x1f, R232 ;  /* 0x0000001fffe97819 */ /* 0x000fe200000114e8 */
[----:B------:R-:W-:Y:S02]  /*16040*/  BAR.SYNC.DEFER_BLOCKING 0x0 ;  /* 0x0000000000007b1d */ /* 0x000fe40000010000 */
[----:B------:R-:W-:-:S05]  /*16050*/  IMAD.IADD R0, R24, 0x1, -R0 ;  /* 0x0000000118007824 */ /* 0x000fca00078e0a00 */
[----:B------:R-:W-:Y:S01]  /*16060*/  LOP3.LUT P0, RZ, R0, 0x3, RZ, 0xc0, !PT ;  /* 0x0000000300ff7812 */ /* 0x000fe2000780c0ff */
[----:B------:R-:W1:Y:S01]  /*16070*/  S2R R14, SR_CTAID.X ;  /* 0x00000000000e7919 */ /* 0x000e620000002500 */
[----:B------:R3:W4:Y:S01]  /*16080*/  LDS.128 R16, [R168+0x800] ;  /* 0x00080000a8107984 */ /* 0x0007220000000c00 */
[----:B-1----:R-:W-:-:S05]  /*16090*/  IMAD.SHL.U32 R12, R14, 0x40, RZ ;  /* 0x000000400e0c7824 */ /* 0x002fca00078e00ff */
[----:B------:R-:W-:Y:S01]  /*160a0*/  SHF.R.S32.HI R8, RZ, 0x1f, R12 ;  /* 0x0000001fff087819 */ /* 0x000fe2000001140c */
[----:B--2---:R-:W-:-:S04]  /*160b0*/  IMAD R0, R15, 0x10, R3 ;  /* 0x000000100f007824 */ /* 0x004fc800078e0203 */
[----:B---34-:R-:W-:Y:S05]  /*160c0*/  @P0 BRA `(.L_x_836) ;  /* 0x0000000000380947 */ /* 0x018fea0003800000 */
[----:B------:R-:W1:Y:S01]  /*160d0*/  S2R R3, SR_CTAID.X ;  /* 0x0000000000037919 */ /* 0x000e620000002500 */
[----:B------:R-:W-:Y:S01]  /*160e0*/  VIADD R5, R0, 0x8 ;  /* 0x0000000800057836 */ /* 0x000fe20000000000 */
[----:B------:R-:W-:Y:S01]  /*160f0*/  ULDC.64 UR4, c[0x0][0x2b0] ;  /* 0x0000ac0000047ab9 */ /* 0x000fe20000000a00 */
[C---:B-1----:R-:W-:Y:S02]  /*16100*/  IMAD R2, R3.reuse, 0x40, R2 ;  /* 0x0000004003027824 */ /* 0x042fe400078e0202 */
[----:B------:R-:W-:-:S03]  /*16110*/  IMAD R3, R3, -0x40, R244 ;  /* 0xffffffc003037824 */ /* 0x000fc600078e02f4 */
[----:B------:R-:W-:Y:S02]  /*16120*/  SHF.R.S32.HI R7, RZ, 0x1f, R2 ;  /* 0x0000001fff077819 */ /* 0x000fe40000011402 */
[C---:B------:R-:W-:Y:S02]  /*16130*/  IADD3 R4, P0, R0.reuse, R2, RZ ;  /* 0x0000000200047210 */ /* 0x040fe40007f1e0ff */
[-C--:B------:R-:W-:Y:S02]  /*16140*/  ISETP.GE.AND P1, PT, R5, R3.reuse, PT ;  /* 0x000000030500720c */ /* 0x080fe40003f26270 */
[C---:B------:R-:W-:Y:S02]  /*16150*/  ISETP.GE.AND P2, PT, R0.reuse, R3, PT ;  /* 0x000000030000720c */ /* 0x040fe40003f46270 */
[----:B------:R-:W-:Y:S02]  /*16160*/  LEA.HI.X.SX32 R0, R0, R7, 0x1, P0 ;  /* 0x0000000700007211 */ /* 0x000fe400000f0eff */
[----:B------:R-:W-:-:S04]  /*16170*/  LEA R2, P0, R4, UR4, 0x2 ;  /* 0x0000000404027c11 */ /* 0x000fc8000f8010ff */
[----:B------:R-:W-:-:S05]  /*16180*/  LEA.HI.X R3, R4, UR5, R0, 0x2, P0 ;  /* 0x0000000504037c11 */ /* 0x000fca00080f1400 */
[----:B------:R1:W-:Y:S04]  /*16190*/  @!P2 STG.E desc[UR8][R2.64], R10 ;  /* 0x0000000a0200a986 */ /* 0x0003e8000c101908 */
[----:B------:R1:W-:Y:S02]  /*161a0*/  @!P1 STG.E desc[UR8][R2.64+0x20], R11 ;  /* 0x0000200b02009986 */ /* 0x0003e4000c101908 */
.L_x_836:
[----:B------:R-:W-:Y:S05]  /*161b0*/  BSYNC B0 ;  /* 0x0000000000007941 */ /* 0x000fea0003800000 */
.L_x_835:
[----:B------:R-:W2:Y:S01]  /*161c0*/  LDS.128 R168, [R168] ;  /* 0x00000000a8a87984 */ /* 0x000ea20000000c00 */
[----:B------:R-:W-:Y:S01]  /*161d0*/  ULDC.64 UR6, c[0x0][0x298] ;  /* 0x0000a60000067ab9 */ /* 0x000fe20000000a00 */
[----:B------:R-:W-:Y:S01]  /*161e0*/  ULDC UR4, c[0x0][0x2d0] ;  /* 0x0000b40000047ab9 */ /* 0x000fe20000000800 */
[----:B-1----:R-:W-:Y:S01]  /*161f0*/  IMAD.WIDE.U32 R2, R12, UR6, R232 ;  /* 0x000000060c027c25 */ /* 0x002fe2000f8e00e8 */
[----:B------:R-:W-:Y:S01]  /*16200*/  ISETP.GE.AND P0, PT, R232, UR4, PT ;  /* 0x00000004e8007c0c */ /* 0x000fe2000bf06270 */
[----:B------:R-:W-:Y:S01]  /*16210*/  ULDC.64 UR4, c[0x0][0x2a0] ;  /* 0x0000a80000047ab9 */ /* 0x000fe20000000a00 */
[----:B------:R-:W-:Y:S01]  /*16220*/  SHF.R.S32.HI R4, RZ, 0x1f, R6 ;  /* 0x0000001fff047819 */ /* 0x000fe20000011406 */
[----:B------:R-:W-:Y:S01]  /*16230*/  IMAD R0, R8, UR6, RZ ;  /* 0x0000000608007c24 */ /* 0x000fe2000f8e02ff */
[----:B------:R-:W-:Y:S01]  /*16240*/  IADD3 R2, P1, R9, R2, RZ ;  /* 0x0000000209027210 */ /* 0x000fe20007f3e0ff */
[----:B------:R-:W-:Y:S01]  /*16250*/  IMAD R7, R14, -0x40, R244 ;  /* 0xffffffc00e077824 */ /* 0x000fe200078e02f4 */
[----:B------:R-:W-:Y:S01]  /*16260*/  LEA.HI.SX32 R8, R22, 0x20, 0x1e ;  /* 0x0000002016087811 */ /* 0x000fe200078ff2ff */
[----:B------:R-:W-:Y:S01]  /*16270*/  IMAD R0, R12, UR7, R0 ;  /* 0x000000070c007c24 */ /* 0x000fe2000f8e0200 */
[----:B------:R-:W-:Y:S01]  /*16280*/  BSSY B0, `(.L_x_837) ;  /* 0x0000015000007945 */ /* 0x000fe20003800000 */
[----:B------:R-:W-:-:S03]  /*16290*/  IMAD.IADD R5, R244, 0x1, -R12 ;  /* 0x00000001f4057824 */ /* 0x000fc600078e0a0c */
[----:B------:R-:W-:Y:S01]  /*162a0*/  IADD3.X R3, R13, R3, R0, P1, !PT ;  /* 0x000000030d037210 */ /* 0x000fe20000ffe400 */
[----:B------:R-:W-:Y:S01]  /*162b0*/  IMAD R0, R4, UR4, RZ ;  /* 0x0000000404007c24 */ /* 0x000fe2000f8e02ff */
[----:B------:R-:W-:Y:S02]  /*162c0*/  ISETP.GE.OR P1, PT, R8, R7, P0 ;  /* 0x000000070800720c */ /* 0x000fe40000726670 */
[----:B------:R-:W-:Y:S01]  /*162d0*/  ISETP.GE.OR P0, PT, R21, R5, P0 ;  /* 0x000000051500720c */ /* 0x000fe20000706670 */
[----:B------:R-:W-:Y:S01]  /*162e0*/  IMAD.WIDE.U32 R4, R6, UR4, R2 ;  /* 0x0000000406047c25 */ /* 0x000fe2000f8e0002 */
[----:B------:R-:W-:-:S03]  /*162f0*/  SHF.R.S32.HI R7, RZ, 0x2, R238 ;  /* 0x00000002ff077819 */ /* 0x000fc600000114ee */
        /* <DEDUP_REMOVED lines=12> */
[----:B--2---:R1:W-:Y:S02]  /*163c0*/  STG.E.128 desc[UR8][R8.64], R168 ;  /* 0x000000a808007986 */ /* 0x0043e4000c101d08 */
.L_x_838:
[----:B------:R-:W-:Y:S05]  /*163d0*/  BSYNC B0 ;  /* 0x0000000000007941 */ /* 0x000fea0003800000 */
.L_x_837:
        /* <DEDUP_REMOVED lines=11> */
[----:B------:R-:W-:Y:S01]  /*16490*/  STG.E.128 desc[UR8][R2.64], R16 ;  /* 0x0000001002007986 */ /* 0x000fe2000c101d08 */
[----:B------:R-:W-:Y:S05]  /*164a0*/  EXIT ;  /* 0x000000000000794d */ /* 0x000fea0003800000 */
.L_x_839:
        /* <DEDUP_REMOVED lines=13> */
.L_x_5319:


//--------------------- .text._ZN5flash24flash_fwd_splitkv_kernelI23Flash_fwd_kernel_traitsILi32ELi64ELi256ELi4ELb0ELb0EN7cutlass6half_tE19Flash_kernel_traitsILi32ELi64ELi256ELi4ES3_EELb1ELb0ELb0ELb0ELb0ELb0ELb0ELb1EEEvNS_16Flash_fwd_paramsE --------------------------
	.section	.text._ZN5flash24flash_fwd_splitkv_kernelI23Flash_fwd_kernel_traitsILi32ELi64ELi256ELi4ELb0ELb0EN7cutlass6half_tE19Flash_kernel_traitsILi32ELi64ELi256ELi4ES3_EELb1ELb0ELb0ELb0ELb0ELb0ELb0ELb1EEEvNS_16Flash_fwd_paramsE,"ax",@progbits
	.align	128
        .global         _ZN5flash24flash_fwd_splitkv_kernelI23Flash_fwd_kernel_traitsILi32ELi64ELi256ELi4ELb0ELb0EN7cutlass6half_tE19Flash_kernel_traitsILi32ELi64ELi256ELi4ES3_EELb1ELb0ELb0ELb0ELb0ELb0ELb0ELb1EEEvNS_16Flash_fwd_paramsE
        .type           _ZN5flash24flash_fwd_splitkv_kernelI23Flash_fwd_kernel_traitsILi32ELi64ELi256ELi4ELb0ELb0EN7cutlass6half_tE19Flash_kernel_traitsILi32ELi64ELi256ELi4ES3_EELb1ELb0ELb0ELb0ELb0ELb0ELb0ELb1EEEvNS_16Flash_fwd_paramsE,@function
        .size           _ZN5flash24flash_fwd_splitkv_kernelI23Flash_fwd_kernel_traitsILi32ELi64ELi256ELi4ELb0ELb0EN7cutlass6half_tE19Flash_kernel_traitsILi32ELi64ELi256ELi4ES3_EELb1ELb0ELb0ELb0ELb0ELb0ELb0ELb1EEEvNS_16Flash_fwd_paramsE,(.L_x_5320 - _ZN5flash24flash_fwd_splitkv_kernelI23Flash_fwd_kernel_traitsILi32ELi64ELi256ELi4ELb0ELb0EN7cutlass6half_tE19Flash_kernel_traitsILi32ELi64ELi256ELi4ES3_EELb1ELb0ELb0ELb0ELb0ELb0ELb0ELb1EEEvNS_16Flash_fwd_paramsE)
        .other          _ZN5flash24flash_fwd_splitkv_kernelI23Flash_fwd_kernel_traitsILi32ELi64ELi256ELi4ELb0ELb0EN7cutlass6half_tE19Flash_kernel_traitsILi32ELi64ELi256ELi4ES3_EELb1ELb0ELb0ELb0ELb0ELb0ELb0ELb1EEEvNS_16Flash_fwd_paramsE,@"STO_CUDA_ENTRY STV_DEFAULT"
_ZN5flash24flash_fwd_splitkv_kernelI23Flash_fwd_kernel_traitsILi32ELi64ELi256ELi4ELb0ELb0EN7cutlass6half_tE19Flash_kernel_traitsILi32ELi64ELi256ELi4ES3_EELb1ELb0ELb0ELb0ELb0ELb0ELb0ELb1EEEvNS_16Flash_fwd_paramsE:
.text._ZN5flash24flash_fwd_splitkv_kernelI23Flash_fwd_kernel_traitsILi32ELi64ELi256ELi4ELb0ELb0EN7cutlass6half_tE19Flash_kernel_traitsILi32ELi64ELi256ELi4ES3_EELb1ELb0ELb0ELb0ELb0ELb0ELb0ELb1EEEvNS_16Flash_fwd_paramsE:
[----:B------:R-:W1:Y:S08]  /*0000*/  LDC R1, c[0x0][0x28] ;  /* 0x00000a00ff017b82 */ /* 0x000e700000000800 */
[----:B------:R-:W2:Y:S01]  /*0010*/  LDC.64 R2, c[0x0][0x2f0] ;  /* 0x0000bc00ff027b82 */ /* 0x000ea20000000a00 */
[----:B------:R-:W3:Y:S01]  /*0020*/  S2R R8, SR_CTAID.Y ;  /* 0x0000000000087919 */ /* 0x000ee20000002600 */
[----:B------:R-:W-:Y:S01]  /*0030*/  IMAD.MOV.U32 R252, RZ, RZ, -0x1 ;  /* 0xfffffffffffc7424 */ /* 0x000fe200078e00ff */
[----:B------:R-:W-:Y:S01]  /*0040*/  ULDC.64 UR6, c[0x0][0x208] ;  /* 0x0000820000067ab9 */ /* 0x000fe20000000a00 */
[----:B------:R-:W-:Y:S01]  /*0050*/  ULDC.64 UR8, c[0x0][0x300] ;  /* 0x0000c00000087ab9 */ /* 0x000fe20000000a00 */
[----:B-1----:R-:W-:-:S03]  /*0060*/  VIADD R1, R1, 0xfffffff0 ;  /* 0xfffffff001017836 */ /* 0x002fc60000000000 */
[----:B------:R-:W3:Y:S08]  /*0070*/  LDC.64 R4, c[0x0][0x2f0] ;  /* 0x0000bc00ff047b82 */ /* 0x000ef00000000a00 */
[----:B------:R-:W1:Y:S01]  /*0080*/  LDC.U8 R9, c[0x0][0x3c2] ;  /* 0x0000f080ff097b82 */ /* 0x000e620000000000 */
[----:B--2---:R-:W-:-:S07]  /*0090*/  ISETP.NE.U32.AND P0, PT, R2, RZ, PT ;  /* 0x000000ff0200720c */ /* 0x004fce0003f05070 */
[----:B------:R-:W2:Y:S01]  /*00a0*/  LDC.64 R6, c[0x0][0x2f8] ;  /* 0x0000be00ff067b82 */ /* 0x000ea20000000a00 */
[----:B------:R-:W-:Y:S01]  /*00b0*/  ISETP.NE.AND.EX P0, PT, R3, RZ, PT, P0 ;  /* 0x000000ff0300720c */ /* 0x000fe20003f05300 */
[----:B---3--:R-:W-:-:S06]  /*00c0*/  IMAD.WIDE R4, R8, 0x4, R4 ;  /* 0x0000000408047825 */ /* 0x008fcc00078e0204 */
[----:B------:R-:W3:Y:S06]  /*00d0*/  LDC.64 R2, c[0x0][0x2f8] ;  /* 0x0000be00ff027b82 */ /* 0x000eec0000000a00 */
[----:B------:R-:W4:Y:S02]  /*00e0*/  @P0 LDG.E R252, desc[UR6][R4.64] ;  /* 0x0000000604fc0981 */ /* 0x000f24000c1e1900 */
[----:B------:R-:W2:Y:S02]  /*00f0*/  LDC.64 R12, c[0x0][0x300] ;  /* 0x0000c000ff0c7b82 */ /* 0x000ea40000000a00 */
[----:B------:R-:W4:Y:S01]  /*0100*/  @P0 LDG.E R0, desc[UR6][R4.64+0x4] ;  /* 0x0000040604000981 */ /* 0x000f22000c1e1900 */
[----:B-1----:R-:W-:-:S02]  /*0110*/  ISETP.NE.AND P1, PT, R9, RZ, PT ;  /* 0x000000ff0900720c */ /* 0x002fc40003f25270 */
[----:B------:R-:W-:-:S04]  /*0120*/  ISETP.NE.U32.AND P4, PT, RZ, UR8, PT ;  /* 0x00000008ff007c0c */ /* 0x000fc8000bf85070 */
[----:B------:R-:W-:Y:S02]  /*0130*/  ISETP.NE.AND.EX P4, PT, RZ, UR9, PT, P4 ;  /* 0x00000009ff007c0c */ /* 0x000fe4000bf85340 */
[----:B---3--:R-:W-:-:S04]  /*0140*/  ISETP.EQ.U32.AND P2, PT, R2, RZ, PT ;  /* 0x000000ff0200720c */ /* 0x008fc80003f42070 */
[----:B------:R-:W-:Y:S01]  /*0150*/  ISETP.EQ.OR.EX P2, PT, R3, RZ, !P1, P2 ;  /* 0x000000ff0300720c */ /* 0x000fe20004f42720 */
[----:B------:R-:W-:Y:S02]  /*0160*/  IMAD.MOV.U32 R11, RZ, RZ, -0x1 ;  /* 0xffffffffff0b7424 */ /* 0x000fe400078e00ff */
[----:B------:R-:W-:Y:S02]  /*0170*/  IMAD.MOV.U32 R10, RZ, RZ, RZ ;  /* 0x000000ffff0a7224 */ /* 0x000fe400078e00ff */
[----:B--2---:R-:W-:-:S04]  /*0180*/  IMAD.WIDE R6, R8, 0x4, R6 ;  /* 0x0000000408067825 */ /* 0x004fc800078e0206 */
[----:B------:R-:W-:-:S04]  /*0190*/  IMAD.WIDE R106, R8, 0x4, R12 ;  /* 0x00000004086a7825 */ /* 0x000fc800078e020c */
[----:B------:R1:W5:Y:S04]  /*01a0*/  @!P2 LDG.E R11, desc[UR6][R6.64] ;  /* 0x00000006060ba981 */ /* 0x000368000c1e1900 */
[----:B------:R1:W5:Y:S01]  /*01b0*/  @P4 LDG.E R10, desc[UR6][R106.64] ;  /* 0x000000066a0a4981 */ /* 0x000362000c1e1900 */
[----:B------:R-:W2:Y:S01]  /*01c0*/  S2R R13, SR_CTAID.X ;  /* 0x00000000000d7919 */ /* 0x000ea20000002500 */
[----:B------:R-:W3:Y:S01]  /*01d0*/  S2R R94, SR_CTAID.Z ;  /* 0x00000000005e7919 */ /* 0x000ee20000002700 */
[----:B------:R-:W1:Y:S01]  /*01e0*/  S2R R173, SR_TID.X ;  /* 0x0000000000ad7919 */ /* 0x000e620000002100 */
[----:B------:R-:W-:-:S04]  /*01f0*/  IMAD.MOV.U32 R12, RZ, RZ, R8 ;  /* 0x000000ffff0c7224 */ /* 0x000fc800078e0008 */
[--C-:B------:R-:W-:Y:S01]  /*0200*/  IMAD.MOV.U32 R23, RZ, RZ, R12.reuse ;  /* 0x000000ffff177224 */ /* 0x100fe200078e000c */
[----:B------:R-:W-:Y:S01]  /*0210*/  SHF.R.S32.HI R27, RZ, 0x1f, R12 ;  /* 0x0000001fff1b7819 */ /* 0x000fe2000001140c */
[----:B----4-:R-:W-:-:S06]  /*0220*/  @P0 IMAD.IADD R15, R0, 0x1, -R252 ;  /* 0x00000001000f0824 */ /* 0x010fcc00078e0afc */
[----:B------:R-:W4:Y:S01]  /*0230*/  @!P0 LDC R15, c[0x0][0x2c4] ;  /* 0x0000b100ff0f8b82 */ /* 0x000f220000000800 */
[----:B------:R-:W-:-:S04]  /*0240*/  ISETP.NE.U32.AND P0, PT, R2, RZ, PT ;  /* 0x000000ff0200720c */ /* 0x000fc80003f05070 */
[----:B------:R-:W-:Y:S01]  /*0250*/  ISETP.NE.AND.EX P0, PT, R3, RZ, PT, P0 ;  /* 0x000000ff0300720c */ /* 0x000fe20003f05300 */
[----:B----4-:R4:W-:-:S12]  /*0260*/  STL [R1+0x8], R15 ;  /* 0x0000080f01007387 */ /* 0x0109d80000100800 */
[----:B-123--:R-:W-:Y:S05]  /*0270*/  @!P0 BRA `(.L_x_840) ;  /* 0x0000000000108947 */ /* 0x00efea0003800000 */
[----:B------:R-:W2:Y:S02]  /*0280*/  @P1 LDG.E R0, desc[UR6][R6.64+0x4] ;  /* 0x0000040606001981 */ /* 0x000ea4000c1e1900 */
[----:B--2--5:R-:W-:-:S06]  /*0290*/  @P1 IADD3 R4, R0, -R11, RZ ;  /* 0x8000000b00041210 */ /* 0x024fcc0007ffe0ff */
[----:B------:R2:W5:Y:S01]  /*02a0*/  @!P1 LDG.E R4, desc[UR6][R6.64] ;  /* 0x0000000606049981 */ /* 0x000562000c1e1900 */
[----:B------:R-:W-:Y:S05]  /*02b0*/  BRA `(.L_x_841) ;  /* 0x0000000000047947 */ /* 0x000fea0003800000 */
.L_x_840:
[----:B------:R-:W1:Y:S02]  /*02c0*/  LDC R4, c[0x0][0x2c8] ;  /* 0x0000b200ff047b82 */ /* 0x000e640000000800 */
.L_x_841:
[----:B------:R-:W3:Y:S02]  /*02d0*/  LDC.64 R2, c[0x0][0x308] ;  /* 0x0000c200ff027b82 */ /* 0x000ee40000000a00 */
[----:B---3--:R-:W-:-:S04]  /*02e0*/  ISETP.NE.U32.AND P1, PT, R2, RZ, PT ;  /* 0x000000ff0200720c */ /* 0x008fc80003f25070 */
[----:B------:R-:W-:-:S13]  /*02f0*/  ISETP.NE.AND.EX P1, PT, R3, RZ, PT, P1 ;  /* 0x000000ff0300720c */ /* 0x000fda0003f25310 */
[----:B------:R-:W3:Y:S01]  /*0300*/  @P1 LDC.64 R2, c[0x0][0x308] ;  /* 0x0000c200ff021b82 */ /* 0x000ee20000000a00 */
[----:B------:R-:W-:-:S07]  /*0310*/  IMAD.SHL.U32 R217, R13, 0x40, RZ ;  /* 0x000000400dd97824 */ /* 0x000fce00078e00ff */
[----:B------:R-:W1:Y:S01]  /*0320*/  @!P1 LDC R5, c[0x0][0x2cc] ;  /* 0x0000b300ff059b82 */ /* 0x000e620000000800 */
[----:B------:R-:W-:Y:S01]  /*0330*/  ISETP.GT.AND P0, PT, R15, R217, PT ;  /* 0x000000d90f00720c */ /* 0x000fe20003f04270 */
[----:B---3--:R-:W-:-:S05]  /*0340*/  @P1 IMAD.WIDE R2, R8, 0x4, R2 ;  /* 0x0000000408021825 */ /* 0x008fca00078e0202 */
[----:B------:R3:W5:Y:S01]  /*0350*/  @P1 LDG.E R0, desc[UR6][R2.64] ;  /* 0x0000000602001981 */ /* 0x000762000c1e1900 */
[----:B------:R-:W1:Y:S06]  /*0360*/  @!P1 LDC.64 R2, c[0x0][0x318] ;  /* 0x0000c600ff029b82 */ /* 0x000e6c0000000a00 */
[----:B---3--:R-:W-:Y:S05]  /*0370*/  @!P0 EXIT ;  /* 0x000000000000894d */ /* 0x008fea0003800000 */
[----:B--2---:R-:W2:Y:S01]  /*0380*/  LDC R6, c[0x0][0x398] ;  /* 0x0000e600ff067b82 */ /* 0x004ea20000000800 */
[----:B-1----:R-:W-:Y:S01]  /*0390*/  @!P1 ISETP.NE.U32.AND P0, PT, R2, RZ, PT ;  /* 0x000000ff0200920c */ /* 0x002fe20003f05070 */
[--C-:B-----5:R-:W-:Y:S01]  /*03a0*/  @P1 IMAD.IADD R134, R0, 0x1, -R10.reuse ;  /* 0x0000000100861824 */ /* 0x120fe200078e0a0a */
[----:B------:R-:W-:Y:S01]  /*03b0*/  ULDC UR5, c[0x0][0x2c8] ;  /* 0x0000b20000057ab9 */ /* 0x000fe20000000800 */
[----:B------:R-:W-:Y:S01]  /*03c0*/  IMAD.IADD R91, R4, 0x1, -R10 ;  /* 0x00000001045b7824 */ /* 0x000fe200078e0a0a */
[----:B------:R-:W-:Y:S01]  /*03d0*/  @!P1 ISETP.NE.AND.EX P0, PT, R3, RZ, PT, P0 ;  /* 0x000000ff0300920c */ /* 0x000fe20003f05300 */
[----:B------:R-:W-:-:S03]  /*03e0*/  UIADD3 UR5, UR5, 0xff, URZ ;  /* 0x000000ff05057890 */ /* 0x000fc6000fffe03f */
[----:B------:R-:W-:Y:S01]  /*03f0*/  @!P1 SEL R0, R5, RZ, P0 ;  /* 0x000000ff05009207 */ /* 0x000fe20000000000 */
[----:B------:R-:W-:-:S04]  /*0400*/  USHF.R.S32.HI UR4, URZ, 0x1f, UR5 ;  /* 0x0000001f3f047899 */ /* 0x000fc80008011405 */
[----:B------:R-:W-:Y:S01]  /*0410*/  @!P1 IMAD.IADD R134, R91, 0x1, R0 ;  /* 0x000000015b869824 */ /* 0x000fe200078e0200 */
[----:B------:R-:W-:Y:S01]  /*0420*/  IADD3 R0, -R15, 0x13f, R217 ;  /* 0x0000013f0f007810 */ /* 0x000fe20007ffe1d9 */
[----:B------:R-:W-:Y:S02]  /*0430*/  ULEA.HI UR4, UR4, UR5, URZ, 0x8 ;  /* 0x0000000504047291 */ /* 0x000fe4000f8f403f */
[----:B------:R-:W-:Y:S02]  /*0440*/  VIADD R2, R134, 0xff ;  /* 0x000000ff86027836 */ /* 0x000fe40000000000 */
[----:B------:R-:W-:-:S03]  /*0450*/  USHF.R.S32.HI UR4, URZ, 0x8, UR4 ;  /* 0x000000083f047899 */ /* 0x000fc60008011404 */
[----:B------:R-:W-:Y:S02]  /*0460*/  SHF.R.S32.HI R3, RZ, 0x1f, R2 ;  /* 0x0000001fff037819 */ /* 0x000fe40000011402 */
[----:B--2---:R-:W-:Y:S02]  /*0470*/  IADD3 R0, R0, R6, R134 ;  /* 0x0000000600007210 */ /* 0x004fe40007ffe086 */
[----:B------:R-:W-:Y:S02]  /*0480*/  LEA.HI R2, R3, R2, RZ, 0x8 ;  /* 0x0000000203027211 */ /* 0x000fe400078f40ff */
[----:B------:R-:W-:Y:S02]  /*0490*/  SHF.R.S32.HI R4, RZ, 0x1f, R0 ;  /* 0x0000001fff047819 */ /* 0x000fe40000011400 */
[----:B------:R-:W-:Y:S02]  /*04a0*/  SHF.R.S32.HI R2, RZ, 0x8, R2 ;  /* 0x00000008ff027819 */ /* 0x000fe40000011402 */
[----:B------:R-:W-:-:S04]  /*04b0*/  LEA.HI R0, R4, R0, RZ, 0x8 ;  /* 0x0000000004007211 */ /* 0x000fc800078f40ff */
[----:B------:R-:W-:-:S04]  /*04c0*/  SHF.R.S32.HI R0, RZ, 0x8, R0 ;  /* 0x00000008ff007819 */ /* 0x000fc80000011400 */
[----:B------:R-:W-:-:S04]  /*04d0*/  VIMNMX3 R169, R2, UR4, R0, PT ;  /* 0x0000000402a97c0f */ /* 0x000fc8000b800100 */
[----:B------:R-:W-:-:S13]  /*04e0*/  ISETP.GT.AND P0, PT, R169, RZ, PT ;  /* 0x000000ffa900720c */ /* 0x000fda0003f04270 */
[----:B------:R-:W-:Y:S05]  /*04f0*/  @P0 BRA `(.L_x_842) ;  /* 0x0000000400480947 */ /* 0x000fea0003800000 */
[----:B------:R-:W-:Y:S01]  /*0500*/  ISETP.NE.AND P0, PT, R252, -0x1, PT ;  /* 0xfffffffffc00780c */ /* 0x000fe20003f05270 */
[----:B------:R-:W1:Y:S01]  /*0510*/  LDC.64 R10, c[0x0][0x298] ;  /* 0x0000a600ff0a7b82 */ /* 0x000e620000000a00 */
[----:B------:R-:W-:Y:S01]  /*0520*/  SHF.R.S32.HI R16, RZ, 0x1f, R173 ;  /* 0x0000001fff107819 */ /* 0x000fe200000114ad */
[----:B------:R-:W-:Y:S01]  /*0530*/  ULDC UR4, c[0x0][0x2d0] ;  /* 0x0000b40000047ab9 */ /* 0x000fe20000000800 */
[--C-:B------:R-:W-:Y:S01]  /*0540*/  SHF.R.S32.HI R8, RZ, 0x1f, R217.reuse ;  /* 0x0000001fff087819 */ /* 0x100fe200000114d9 */
[----:B------:R-:W-:Y:S01]  /*0550*/  ULDC UR8, c[0x0][0x270] ;  /* 0x00009c0000087ab9 */ /* 0x000fe20000000800 */
[----:B------:R-:W-:Y:S01]  /*0560*/  LEA.HI R16, R16, R173, RZ, 0x2 ;  /* 0x000000ad10107211 */ /* 0x000fe200078f10ff */
[----:B------:R-:W-:Y:S01]  /*0570*/  ULDC UR5, c[0x0][0x2c4] ;  /* 0x0000b10000057ab9 */ /* 0x000fe20000000800 */
[----:B------:R-:W-:Y:S01]  /*0580*/  IMAD.IADD R7, R15, 0x1, -R217 ;  /* 0x000000010f077824 */ /* 0x000fe200078e0ad9 */
[----:B------:R-:W-:Y:S01]  /*0590*/  BSSY B0, `(.L_x_843) ;  /* 0x000002f000007945 */ /* 0x000fe20003800000 */
[----:B------:R-:W-:-:S03]  /*05a0*/  LOP3.LUT R6, R16, 0xfffffffc, RZ, 0xc0, !PT ;  /* 0xfffffffc10067812 */ /* 0x000fc600078ec0ff */
[----:B------:R-:W2:Y:S02]  /*05b0*/  @!P0 LDC.64 R4, c[0x0][0x290] ;  /* 0x0000a400ff048b82 */ /* 0x000ea40000000a00 */
[----:B------:R-:W-:-:S05]  /*05c0*/  IMAD.IADD R14, R173, 0x1, -R6 ;  /* 0x00000001ad0e7824 */ /* 0x000fca00078e0a06 */
[----:B------:R-:W-:Y:S01]  /*05d0*/  ISETP.NE.AND P3, PT, R14, RZ, PT ;  /* 0x000000ff0e00720c */ /* 0x000fe20003f65270 */
[----:B-1----:R-:W-:-:S04]  /*05e0*/  @P0 IMAD.WIDE.U32 R2, R252, R10, RZ ;  /* 0x0000000afc020225 */ /* 0x002fc800078e00ff */
[----:B------:R-:W-:Y:S01]  /*05f0*/  @P0 IMAD.MOV.U32 R6, RZ, RZ, R2 ;  /* 0x000000ffff060224 */ /* 0x000fe200078e0002 */
[----:B------:R-:W-:Y:S01]  /*0600*/  SHF.L.U32 R2, R14, 0x3, RZ ;  /* 0x000000030e027819 */ /* 0x000fe200000006ff */
[----:B------:R-:W-:Y:S02]  /*0610*/  @P0 IMAD R9, R252, R11, R3 ;  /* 0x0000000bfc090224 */ /* 0x000fe400078e0203 */
[----:B------:R-:W-:Y:S01]  /*0620*/  IMAD R8, R8, R10, RZ ;  /* 0x0000000a08087224 */ /* 0x000fe200078e02ff */
[--C-:B------:R-:W-:Y:S02]  /*0630*/  SHF.R.S32.HI R3, RZ, 0x1f, R2.reuse ;  /* 0x0000001fff037819 */ /* 0x100fe40000011402 */
[----:B------:R-:W-:Y:S01]  /*0640*/  ISETP.GE.AND P1, PT, R2, UR4, PT ;  /* 0x0000000402007c0c */ /* 0x000fe2000bf26270 */
[----:B--2---:R-:W-:Y:S02]  /*0650*/  @!P0 IMAD R0, R27, R4, RZ ;  /* 0x000000041b008224 */ /* 0x004fe400078e02ff */
[----:B------:R-:W-:-:S04]  /*0660*/  IMAD.WIDE.U32 R2, R217, R10, R2 ;  /* 0x0000000ad9027225 */ /* 0x000fc800078e0002 */
[C---:B------:R-:W-:Y:S02]  /*0670*/  @!P0 IMAD R13, R12.reuse, R5, R0 ;  /* 0x000000050c0d8224 */ /* 0x040fe400078e0200 */
[----:B------:R-:W-:-:S04]  /*0680*/  @!P0 IMAD.WIDE.U32 R4, R12, R4, RZ ;  /* 0x000000040c048225 */ /* 0x000fc800078e00ff */
[----:B------:R-:W-:Y:S01]  /*0690*/  IMAD R0, R12, UR8, R94 ;  /* 0x000000080c007c24 */ /* 0x000fe2000f8e025e */
[----:B------:R-:W-:Y:S01]  /*06a0*/  @!P0 MOV R6, R4 ;  /* 0x0000000400068202 */ /* 0x000fe20000000f00 */
[----:B------:R-:W-:Y:S01]  /*06b0*/  IMAD R8, R217, R11, R8 ;  /* 0x0000000bd9087224 */ /* 0x000fe200078e0208 */
[----:B------:R-:W-:Y:S01]  /*06c0*/  SHF.R.S32.HI R4, RZ, 0x1f, R94 ;  /* 0x0000001fff047819 */ /* 0x000fe2000001145e */
[----:B------:R-:W-:Y:S01]  /*06d0*/  @!P0 IMAD.IADD R9, R5, 0x1, R13 ;  /* 0x0000000105098824 */ /* 0x000fe200078e020d */
[----:B------:R-:W-:Y:S01]  /*06e0*/  IADD3 R2, P2, R6, R2, RZ ;  /* 0x0000000206027210 */ /* 0x000fe20007f5e0ff */
[----:B----4-:R-:W-:Y:S01]  /*06f0*/  IMAD R15, R0, UR5, R217 ;  /* 0x00000005000f7c24 */ /* 0x010fe2000f8e02d9 */
[----:B------:R-:W-:Y:S01]  /*0700*/  SHF.R.S32.HI R0, RZ, 0x2, R16 ;  /* 0x00000002ff007819 */ /* 0x000fe20000011410 */
[----:B------:R-:W-:Y:S01]  /*0710*/  ULDC.64 UR4, c[0x0][0x2a0] ;  /* 0x0000a80000047ab9 */ /* 0x000fe20000000a00 */
[----:B------:R-:W-:Y:S01]  /*0720*/  IADD3.X R3, R9, R3, R8, P2, !PT ;  /* 0x0000000309037210 */ /* 0x000fe200017fe408 */
[----:B------:R-:W-:Y:S01]  /*0730*/  IMAD R6, R4, UR4, RZ ;  /* 0x0000000404067c24 */ /* 0x000fe2000f8e02ff */
[CC--:B------:R-:W-:Y:S01]  /*0740*/  ISETP.GE.OR P2, PT, R0.reuse, R7.reuse, P1 ;  /* 0x000000070000720c */ /* 0x0c0fe20000f46670 */
[C---:B------:R-:W-:Y:S01]  /*0750*/  VIADD R12, R0.reuse, 0x20 ;  /* 0x00000020000c7836 */ /* 0x040fe20000000000 */
[-C--:B------:R-:W-:Y:S01]  /*0760*/  ISETP.GE.OR P3, PT, R0, R7.reuse, P3 ;  /* 0x000000070000720c */ /* 0x080fe20001f66670 */
[C---:B------:R-:W-:Y:S01]  /*0770*/  IMAD R6, R94.reuse, UR5, R6 ;  /* 0x000000055e067c24 */ /* 0x040fe2000f8e0206 */
[----:B------:R-:W-:Y:S01]  /*0780*/  SHF.R.S32.HI R13, RZ, 0x1f, R0 ;  /* 0x0000001fff0d7819 */ /* 0x000fe20000011400 */
[----:B------:R-:W-:Y:S01]  /*0790*/  IMAD.WIDE.U32 R4, R94, UR4, R2 ;  /* 0x000000045e047c25 */ /* 0x000fe2000f8e0002 */
[----:B------:R-:W-:-:S02]  /*07a0*/  ISETP.GE.AND P0, PT, R12, R7, PT ;  /* 0x000000070c00720c */ /* 0x000fc40003f06270 */
[----:B------:R-:W-:Y:S02]  /*07b0*/  ISETP.GE.OR P4, PT, R12, R7, P1 ;  /* 0x000000070c00720c */ /* 0x000fe40000f86670 */
[----:B------:R-:W-:Y:S02]  /*07c0*/  IADD3 R12, P1, R15, R0, RZ ;  /* 0x000000000f0c7210 */ /* 0x000fe40007f3e0ff */
[----:B------:R-:W-:Y:S01]  /*07d0*/  IADD3 R3, R5, R6, RZ ;  /* 0x0000000605037210 */ /* 0x000fe20007ffe0ff */
[----:B------:R-:W-:Y:S10]  /*07e0*/  @P2 BRA `(.L_x_844) ;  /* 0x0000000000242947 */ /* 0x000ff40003800000 */
        /* <DEDUP_REMOVED lines=9> */
.L_x_844:
[----:B------:R-:W-:Y:S05]  /*0880*/  BSYNC B0 ;  /* 0x0000000000007941 */ /* 0x000fea0003800000 */
.L_x_843:
        /* <DEDUP_REMOVED lines=13> */
.L_x_846:
[----:B------:R-:W-:Y:S05]  /*0960*/  BSYNC B0 ;  /* 0x0000000000007941 */ /* 0x000fea0003800000 */
.L_x_845:
        /* <DEDUP_REMOVED lines=11> */
.L_x_842:
[----:B------:R-:W1:Y:S01]  /*0a20*/  LDC.64 R2, c[0x0][0x368] ;  /* 0x0000da00ff027b82 */ /* 0x000e620000000a00 */
[----:B------:R-:W-:Y:S01]  /*0a30*/  ULDC.64 UR10, c[0x0][0x370] ;  /* 0x0000dc00000a7ab9 */ /* 0x000fe20000000a00 */
[----:B-1----:R-:W-:-:S04]  /*0a40*/  ISETP.NE.U32.AND P0, PT, R2, RZ, PT ;  /* 0x000000ff0200720c */ /* 0x002fc80003f05070 */
[----:B------:R-:W-:-:S13]  /*0a50*/  ISETP.NE.AND.EX P0, PT, R3, RZ, PT, P0 ;  /* 0x000000ff0300720c */ /* 0x000fda0003f05300 */
[----:B------:R-:W1:Y:S01]  /*0a60*/  @P0 LDC.64 R2, c[0x0][0x368] ;  /* 0x0000da00ff020b82 */ /* 0x000e620000000a00 */
[----:B------:R-:W-:Y:S01]  /*0a70*/  UPLOP3.LUT UP0, UPT, UPT, UPT, UPT, 0x40, 0x0 ;  /* 0x000000000000789c */ /* 0x000fe20003f0e870 */
[----:B-1----:R-:W-:-:S05]  /*0a80*/  @P0 IMAD.WIDE R2, R8, 0x4, R2 ;  /* 0x0000000408020825 */ /* 0x002fca00078e0202 */
[----:B------:R1:W5:Y:S01]  /*0a90*/  @P0 LDG.E R12, desc[UR6][R2.64] ;  /* 0x00000006020c0981 */ /* 0x000362000c1e1900 */
[----:B------:R-:W-:Y:S01]  /*0aa0*/  ISETP.NE.U32.AND P0, PT, RZ, UR10, PT ;  /* 0x0000000aff007c0c */ /* 0x000fe2000bf05070 */
[----:B------:R-:W-:-:S03]  /*0ab0*/  IMAD.MOV.U32 R0, RZ, RZ, RZ ;  /* 0x000000ffff007224 */ /* 0x000fc600078e00ff */
[----:B------:R-:W-:Y:S01]  /*0ac0*/  ISETP.NE.AND.EX P0, PT, RZ, UR11, PT, P0 ;  /* 0x0000000bff007c0c */ /* 0x000fe2000bf05300 */
[----:B-1----:R-:W-:-:S12]  /*0ad0*/  IMAD.MOV.U32 R2, RZ, RZ, RZ ;  /* 0x000000ffff027224 */ /* 0x002fd800078e00ff */
[----:B------:R-:W-:Y:S05]  /*0ae0*/  @!P0 BRA `(.L_x_847) ;  /* 0x00000000003c8947 */ /* 0x000fea0003800000 */
[----:B------:R-:W-:Y:S01]  /*0af0*/  R2UR UR13, R27 ;  /* 0x000000001b0d72ca */ /* 0x000fe200000e0000 */
[----:B------:R-:W-:Y:S01]  /*0b00*/  ULDC.64 UR4, c[0x0][0x378] ;  /* 0x0000de0000047ab9 */ /* 0x000fe20000000a00 */
[C---:B------:R-:W-:Y:S02]  /*0b10*/  R2UR UR14, R23.reuse ;  /* 0x00000000170e72ca */ /* 0x040fe400000e0000 */
[----:B------:R-:W-:-:S09]  /*0b20*/  R2UR UR12, R23 ;  /* 0x00000000170c72ca */ /* 0x000fd200000e0000 */
[----:B------:R-:W-:Y:S02]  /*0b30*/  UIMAD UR13, UR13, UR4, URZ ;  /* 0x000000040d0d72a4 */ /* 0x000fe4000f8e023f */
[----:B------:R-:W-:Y:S02]  /*0b40*/  UIMAD.WIDE.U32 UR14, UR14, UR4, URZ ;  /* 0x000000040e0e72a5 */ /* 0x000fe4000f8e003f */
[----:B------:R-:W-:Y:S02]  /*0b50*/  UIMAD UR5, UR12, UR5, UR13 ;  /* 0x000000050c0572a4 */ /* 0x000fe4000f8e020d */
[----:B------:R-:W-:Y:S02]  /*0b60*/  ULEA UR10, UP1, UR14, UR10, 0x2 ;  /* 0x0000000a0e0a7291 */ /* 0x000fe4000f82103f */
[----:B------:R-:W-:Y:S02]  /*0b70*/  UIADD3 UR5, UR15, UR5, URZ ;  /* 0x000000050f057290 */ /* 0x000fe4000fffe03f */
[----:B------:R-:W-:-:S02]  /*0b80*/  UISETP.NE.U32.AND UP0, UPT, UR10, URZ, UPT ;  /* 0x0000003f0a00728c */ /* 0x000fc4000bf05070 */
[----:B------:R-:W-:Y:S01]  /*0b90*/  USHF.L.U64.HI UR5, UR14, 0x2, UR5 ;  /* 0x000000020e057899 */ /* 0x000fe20008010205 */
[----:B------:R-:W-:-:S03]  /*0ba0*/  IMAD.U32 R2, RZ, RZ, UR10 ;  /* 0x0000000aff027e24 */ /* 0x000fc6000f8e00ff */
[----:B------:R-:W-:-:S04]  /*0bb0*/  UIADD3.X UR5, UR5, UR11, URZ, UP1, !UPT ;  /* 0x0000000b05057290 */ /* 0x000fc80008ffe43f */
[----:B------:R-:W-:Y:S02]  /*0bc0*/  UISETP.NE.AND.EX UP0, UPT, UR5, URZ, UPT, UP0 ;  /* 0x0000003f0500728c */ /* 0x000fe4000bf05300 */
[----:B------:R-:W-:-:S09]  /*0bd0*/  IMAD.U32 R0, RZ, RZ, UR5 ;  /* 0x00000005ff007e24 */ /* 0x000fd2000f8e00ff */
.L_x_847:
[----:B------:R-:W-:Y:S01]  /*0be0*/  PLOP3.LUT P0, PT, PT, PT, UP0, 0x40, 0x0 ;  /* 0x000000000000781c */ /* 0x000fe20003f0e808 */
[----:B------:R-:W-:Y:S01]  /*0bf0*/  IMAD.MOV.U32 R242, RZ, RZ, R2 ;  /* 0x000000fffff27224 */ /* 0x000fe200078e0002 */
[----:B------:R-:W-:-:S11]  /*0c00*/  MOV R243, R0 ;  /* 0x0000000000f37202 */ /* 0x000fd60000000f00 */
[----:B------:R-:W-:Y:S05]  /*0c10*/  @P0 BRA `(.L_x_848) ;  /* 0x0000000400500947 */ /* 0x000fea0003800000 */
[----:B------:R-:W1:Y:S01]  /*0c20*/  LDC R17, c[0x0][0x380] ;  /* 0x0000e000ff117b82 */ /* 0x000e620000000800 */
[----:B------:R-:W-:Y:S01]  /*0c30*/  LEA R20, R169, 0xffffff00, 0x8 ;  /* 0xffffff00a9147811 */ /* 0x000fe200078e40ff */
[----:B------:R-:W-:-:S03]  /*0c40*/  ULDC.64 UR4, c[0x0][0x230] ;  /* 0x00008c0000047ab9 */ /* 0x000fc60000000a00 */
[----:B------:R-:W-:-:S03]  /*0c50*/  IABS R4, R20 ;  /* 0x0000001400047213 */ /* 0x000fc60000000000 */
[----:B------:R-:W2:Y:S01]  /*0c60*/  LDC R7, c[0x0][0x278] ;  /* 0x00009e00ff077b82 */ /* 0x000ea20000000800 */
[----:B------:R-:W-:-:S07]  /*0c70*/  IABS R8, R94 ;  /* 0x0000005e00087213 */ /* 0x000fce0000000000 */
[----:B------:R-:W3:Y:S01]  /*0c80*/  LDC.64 R62, c[0x0][0x248] ;  /* 0x00009200ff3e7b82 */ /* 0x000ee20000000a00 */
[----:B-1----:R-:W-:-:S07]  /*0c90*/  IABS R5, R17 ;  /* 0x0000001100057213 */ /* 0x002fce0000000000 */
[----:B------:R-:W1:Y:S01]  /*0ca0*/  LDC.64 R10, c[0x0][0x238] ;  /* 0x00008e00ff0a7b82 */ /* 0x000e620000000a00 */
        /* <DEDUP_REMOVED lines=24> */
[----:B------:R4:W3:Y:S01]  /*0e30*/  LDG.E R6, desc[UR6][R2.64] ;  /* 0x0000000602067981 */ /* 0x0008e2000c1e1900 */
[----:B--2---:R-:W-:-:S04]  /*0e40*/  IABS R5, R7 ;  /* 0x0000000700057213 */ /* 0x004fc80000000000 */
[----:B----4-:R-:W2:Y:S08]  /*0e50*/  I2F.RP R2, R5 ;  /* 0x0000000500027306 */ /* 0x010eb00000209400 */
        /* <DEDUP_REMOVED lines=28> */
[----:B------:R-:W-:Y:S01]  /*1020*/  SHF.R.S32.HI R5, RZ, 0x1f, R6 ;  /* 0x0000001fff057819 */ /* 0x000fe20000011406 */
[----:B------:R-:W-:-:S04]  /*1030*/  IMAD.WIDE.U32 R8, R6, UR4, RZ ;  /* 0x0000000406087c25 */ /* 0x000fc8000f8e00ff */
[C---:B------:R-:W-:Y:S02]  /*1040*/  IMAD R3, R5.reuse, UR4, RZ ;  /* 0x0000000405037c24 */ /* 0x040fe4000f8e02ff */
[-C--:B-1----:R-:W-:Y:S02]  /*1050*/  IMAD R5, R5, R10.reuse, RZ ;  /* 0x0000000a05057224 */ /* 0x082fe400078e02ff */
        /* <DEDUP_REMOVED lines=16> */
.L_x_848:
[----:B------:R-:W1:Y:S01]  /*1160*/  LDC R6, c[0x0][0x278] ;  /* 0x00009e00ff067b82 */ /* 0x000e620000000800 */
[----:B------:R-:W-:Y:S02]  /*1170*/  IABS R4, R94 ;  /* 0x0000005e00047213 */ /* 0x000fe40000000000 */
[----:B------:R-:W-:Y:S02]  /*1180*/  ISETP.NE.AND P3, PT, R11, -0x1, PT ;  /* 0xffffffff0b00780c */ /* 0x000fe40003f65270 */
[----:B------:R-:W-:-:S03]  /*1190*/  LEA R20, R169, 0xffffff00, 0x8 ;  /* 0xffffff00a9147811 */ /* 0x000fc600078e40ff */
[----:B----4-:R-:W2:Y:S01]  /*11a0*/  LDC.64 R14, c[0x0][0x260] ;  /* 0x00009800ff0e7b82 */ /* 0x010ea20000000a00 */
        /* <DEDUP_REMOVED lines=43> */
.L_x_850:
        /* <DEDUP_REMOVED lines=11> */
[----:B------:R-:W-:Y:S01]  /*1510*/  @P3 IMAD R16, R6, R17, R5 ;  /* 0x0000001106103224 */ /* 0x000fe200078e0205 */
[----:B------:R-:W-:Y:S01]  /*1520*/  MOV R17, R20 ;  /* 0x0000001400117202 */ /* 0x000fe20000000f00 */
        /* <DEDUP_REMOVED lines=18> */
.L_x_849:
[----:B------:R1:W5:Y:S01]  /*1650*/  @P4 LDG.E R26, desc[UR6][R106.64] ;  /* 0x000000066a1a4981 */ /* 0x000362000c1e1900 */
[----:B------:R-:W-:Y:S01]  /*1660*/  SHF.R.S32.HI R5, RZ, 0x1f, R173 ;  /* 0x0000001fff057819 */ /* 0x000fe200000114ad */
[----:B------:R-:W2:Y:S01]  /*1670*/  LDC.64 R10, c[0x0][0x240] ;  /* 0x00009000ff0a7b82 */ /* 0x000ea20000000a00 */
[----:B------:R-:W-:Y:S01]  /*1680*/  ISETP.NE.AND P0, PT, R252, -0x1, PT ;  /* 0xfffffffffc00780c */ /* 0x000fe20003f05270 */
[----:B------:R-:W-:Y:S01]  /*1690*/  ULDC.64 UR4, c[0x0][0x268] ;  /* 0x00009a0000047ab9 */ /* 0x000fe20000000a00 */
[CC--:B------:R-:W-:Y:S01]  /*16a0*/  LEA.HI R109, R5.reuse, R173.reuse, RZ, 0x3 ;  /* 0x000000ad056d7211 */ /* 0x0c0fe200078f18ff */
[----:B------:R-:W-:Y:S01]  /*16b0*/  ULDC.64 UR30, c[0x0][0x250] ;  /* 0x00009400001e7ab9 */ /* 0x000fe20000000a00 */
[CC--:B------:R-:W-:Y:S01]  /*16c0*/  LEA.HI R4, R5.reuse, R173.reuse, RZ, 0x2 ;  /* 0x000000ad05047211 */ /* 0x0c0fe200078f10ff */
[----:B------:R-:W-:Y:S01]  /*16d0*/  USHF.L.U64.HI UR18, UR30, 0x5, UR31 ;  /* 0x000000051e127899 */ /* 0x000fe2000801021f */
[----:B------:R-:W-:Y:S01]  /*16e0*/  SHF.R.S32.HI R102, RZ, 0x3, R109 ;  /* 0x00000003ff667819 */ /* 0x000fe2000001146d */
[----:B------:R-:W3:Y:S01]  /*16f0*/  LDC R105, c[0x0][0x2e0] ;  /* 0x0000b800ff697b82 */ /* 0x000ee20000000800 */
[----:B------:R-:W-:Y:S01]  /*1700*/  LOP3.LUT R2, R4, 0xfffffffc, RZ, 0xc0, !PT ;  /* 0xfffffffc04027812 */ /* 0x000fe200078ec0ff */
[----:B------:R-:W-:Y:S01]  /*1710*/  USHF.L.U32 UR19, UR30, 0x5, URZ ;  /* 0x000000051e137899 */ /* 0x000fe2000800063f */
[----:B------:R-:W-:Y:S01]  /*1720*/  LEA.HI R108, R5, R173, RZ, 0x4 ;  /* 0x000000ad056c7211 */ /* 0x000fe200078f20ff */
[----:B------:R-:W-:Y:S01]  /*1730*/  IMAD.SHL.U32 R0, R102, 0x40, RZ ;  /* 0x0000004066007824 */ /* 0x000fe200078e00ff */
[----:B------:R-:W-:Y:S01]  /*1740*/  SHF.R.S32.HI R76, RZ, 0x2, R4 ;  /* 0x00000002ff4c7819 */ /* 0x000fe20000011404 */
[----:B------:R-:W-:Y:S01]  /*1750*/  IMAD.IADD R21, R173, 0x1, -R2 ;  /* 0x00000001ad157824 */ /* 0x000fe200078e0a02 */
[----:B------:R-:W-:Y:S01]  /*1760*/  LOP3.LUT R2, R108, 0xfffffff0, RZ, 0xc0, !PT ;  /* 0xfffffff06c027812 */ /* 0x000fe200078ec0ff */
[----:B------:R-:W4:Y:S01]  /*1770*/  @!P0 LDC.64 R14, c[0x0][0x228] ;  /* 0x00008a00ff0e8b82 */ /* 0x000f220000000a00 */
[----:B------:R-:W-:Y:S01]  /*1780*/  LOP3.LUT R0, R0, 0xc0, RZ, 0xc0, !PT ;  /* 0x000000c000007812 */ /* 0x000fe200078ec0ff */
[----:B------:R-:W-:Y:S01]  /*1790*/  IMAD.SHL.U32 R132, R21, 0x8, RZ ;  /* 0x0000000815847824 */ /* 0x000fe200078e00ff */
[----:B------:R-:W-:Y:S01]  /*17a0*/  SHF.R.S32.HI R77, RZ, 0x1f, R76 ;  /* 0x0000001fff4d7819 */ /* 0x000fe2000001144c */
[----:B------:R-:W-:Y:S01]  /*17b0*/  IMAD.IADD R97, R173, 0x1, -R2 ;  /* 0x00000001ad617824 */ /* 0x000fe200078e0a02 */
[----:B------:R-:W-:Y:S01]  /*17c0*/  MOV R33, 0x10 ;  /* 0x0000001000217802 */ /* 0x000fe20000000f00 */
[----:B------:R-:W-:Y:S01]  /*17d0*/  IMAD.SHL.U32 R245, R62, 0x20, RZ ;  /* 0x000000203ef57824 */ /* 0x000fe200078e00ff */
[----:B------:R-:W-:Y:S01]  /*17e0*/  LOP3.LUT R3, R0, 0x18, R132, 0xf8, !PT ;  /* 0x0000001800037812 */ /* 0x000fe200078ef884 */
[----:B-----5:R-:W-:Y:S01]  /*17f0*/  IMAD.WIDE R12, R13, 0x40, R76 ;  /* 0x000000400d0c7825 */ /* 0x020fe200078e024c */
[----:B------:R-:W-:-:S02]  /*1800*/  SHF.R.U32.HI R0, RZ, 0x3, R0 ;  /* 0x00000003ff007819 */ /* 0x000fc40000011600 */
[----:B------:R-:W-:Y:S02]  /*1810*/  LEA.HI R99, R97, R97, RZ, 0x1 ;  /* 0x0000006161637211 */ /* 0x000fe400078f08ff */
[----:B------:R-:W-:Y:S01]  /*1820*/  LOP3.LUT R19, R3, R0, RZ, 0x3c, !PT ;  /* 0x0000000003137212 */ /* 0x000fe200078e3cff */
[----:B--2---:R-:W-:Y:S01]  /*1830*/  @P0 IMAD.WIDE.U32 R2, R252, R10, RZ ;  /* 0x0000000afc020225 */ /* 0x004fe200078e00ff */
[----:B------:R-:W-:Y:S02]  /*1840*/  LEA.HI R0, R4, R76, RZ, 0x1 ;  /* 0x0000004c04007211 */ /* 0x000fe400078f08ff */
[----:B------:R-:W-:Y:S01]  /*1850*/  LEA.HI R4, R5, R173, RZ, 0x5 ;  /* 0x000000ad05047211 */ /* 0x000fe200078f28ff */
[----:B------:R-:W-:Y:S01]  /*1860*/  @P0 IMAD R8, R252, R11, R3 ;  /* 0x0000000bfc080224 */ /* 0x000fe200078e0203 */
[----:B------:R-:W-:Y:S01]  /*1870*/  LOP3.LUT R7, R0, 0x7fffffe, RZ, 0xc0, !PT ;  /* 0x07fffffe00077812 */ /* 0x000fe200078ec0ff */
[----:B------:R-:W-:Y:S01]  /*1880*/  @P0 IMAD.MOV.U32 R5, RZ, RZ, R2 ;  /* 0x000000ffff050224 */ /* 0x000fe200078e0002 */
[----:B------:R-:W-:-:S02]  /*1890*/  SHF.R.S32.HI R6, RZ, 0x1, R99 ;  /* 0x00000001ff067819 */ /* 0x000fc40000011463 */
[----:B------:R-:W-:Y:S01]  /*18a0*/  SHF.R.S32.HI R0, RZ, 0x1f, R99 ;  /* 0x0000001fff007819 */ /* 0x000fe20000011463 */
[----:B----4-:R-:W-:Y:S01]  /*18b0*/  @!P0 IMAD.WIDE.U32 R2, R23, R14, RZ ;  /* 0x0000000e17028225 */ /* 0x010fe200078e00ff */
[----:B------:R-:W-:Y:S02]  /*18c0*/  SHF.R.S32.HI R170, RZ, 0x5, R4 ;  /* 0x00000005ffaa7819 */ /* 0x000fe40000011404 */
[----:B------:R-:W-:Y:S01]  /*18d0*/  LEA.HI R4, R0, R6, RZ, 0x2 ;  /* 0x0000000600047211 */ /* 0x000fe200078f10ff */
[----:B------:R-:W-:Y:S01]  /*18e0*/  @!P0 IMAD R0, R27, R14, RZ ;  /* 0x0000000e1b008224 */ /* 0x000fe200078e02ff */
[----:B------:R-:W-:Y:S01]  /*18f0*/  SHF.R.S32.HI R133, RZ, 0x1f, R132 ;  /* 0x0000001fff857819 */ /* 0x000fe20000011484 */
[----:B------:R-:W-:Y:S01]  /*1900*/  IMAD.IADD R7, R76, 0x1, -R7 ;  /* 0x000000014c077824 */ /* 0x000fe200078e0a07 */
[----:B------:R-:W-:Y:S01]  /*1910*/  LOP3.LUT R4, R4, 0xfffffffc, RZ, 0xc0, !PT ;  /* 0xfffffffc04047812 */ /* 0x000fe200078ec0ff */
[----:B------:R-:W-:Y:S01]  /*1920*/  @!P0 IMAD R0, R23, R15, R0 ;  /* 0x0000000f17008224 */ /* 0x000fe200078e0200 */
[----:B---3--:R-:W-:Y:S01]  /*1930*/  LEA.HI R105, R105, R105, RZ, 0x1 ;  /* 0x0000006969697211 */ /* 0x008fe200078f08ff */
[----:B------:R-:W-:Y:S01]  /*1940*/  @!P0 IMAD.MOV.U32 R5, RZ, RZ, R2 ;  /* 0x000000ffff058224 */ /* 0x000fe200078e0002 */
[----:B------:R-:W-:Y:S01]  /*1950*/  LEA R14, R170, R7, 0x3 ;  /* 0x00000007aa0e7211 */ /* 0x000fe200078e18ff */
[----:B------:R-:W-:Y:S01]  /*1960*/  @!P0 IMAD.IADD R8, R3, 0x1, R0 ;  /* 0x0000000103088824 */ /* 0x000fe200078e0200 */
[----:B------:R-:W-:Y:S01]  /*1970*/  IADD3 R2, P0, R132, R9, RZ ;  /* 0x0000000984027210 */ /* 0x000fe20007f1e0ff */
[----:B------:R-:W-:Y:S01]  /*1980*/  IMAD.IADD R103, R6, 0x1, -R4 ;  /* 0x0000000106677824 */ /* 0x000fe200078e0a04 */
[----:B------:R-:W-:Y:S01]  /*1990*/  IADD3 R4, P1, R132, R5, RZ ;  /* 0x0000000584047210 */ /* 0x000fe20007f3e0ff */
[----:B------:R-:W-:Y:S01]  /*19a0*/  IMAD R7, R13, R10, RZ ;  /* 0x0000000a0d077224 */ /* 0x000fe200078e02ff */
[----:B------:R-:W-:Y:S01]  /*19b0*/  IADD3.X R3, R133, R16, RZ, P0, !PT ;  /* 0x0000001085037210 */ /* 0x000fe200007fe4ff */
[----:B------:R-:W-:Y:S01]  /*19c0*/  IMAD R0, R45, UR4, RZ ;  /* 0x000000042d007c24 */ /* 0x000fe2000f8e02ff */
[----:B------:R-:W-:Y:S01]  /*19d0*/  IADD3 R6, P0, R76, R17, RZ ;  /* 0x000000114c067210 */ /* 0x000fe20007f1e0ff */
[----:B------:R-:W-:Y:S01]  /*19e0*/  IMAD R11, R12, R11, R7 ;  /* 0x0000000b0c0b7224 */ /* 0x000fe200078e0207 */
[----:B------:R-:W-:Y:S01]  /*19f0*/  SHF.R.S32.HI R92, RZ, 0x1, R105 ;  /* 0x00000001ff5c7819 */ /* 0x000fe20000011469 */
[----:B------:R-:W-:Y:S01]  /*1a00*/  IMAD.X R5, R133, 0x1, R8, P1 ;  /* 0x0000000185057824 */ /* 0x000fe200008e0608 */
[----:B------:R-:W-:Y:S01]  /*1a10*/  SHF.R.S32.HI R8, RZ, 0x1f, R94 ;  /* 0x0000001fff087819 */ /* 0x000fe2000001145e */
[C---:B------:R-:W-:Y:S01]  /*1a20*/  IMAD R7, R18.reuse, UR5, R0 ;  /* 0x0000000512077c24 */ /* 0x040fe2000f8e0200 */
[----:B------:R-:W-:Y:S01]  /*1a30*/  LOP3.LUT P1, RZ, R103, 0x2, RZ, 0xc0, !PT ;  /* 0x0000000267ff7812 */ /* 0x000fe2000782c0ff */
[----:B------:R-:W-:Y:S01]  /*1a40*/  IMAD.WIDE.U32 R2, R18, UR4, R2 ;  /* 0x0000000412027c25 */ /* 0x000fe2000f8e0002 */
[----:B------:R-:W-:Y:S01]  /*1a50*/  ULDC.64 UR4, c[0x0][0x258] ;  /* 0x0000960000047ab9 */ /* 0x000fe20000000a00 */
[----:B------:R-:W-:-:S02]  /*1a60*/  SHF.L.U64.HI R248, R62, 0x5, R63 ;  /* 0x000000053ef87819 */ /* 0x000fc4000001023f */
[----:B------:R-:W-:Y:S01]  /*1a70*/  IMAD.X R0, R77, 0x1, R22, P0 ;  /* 0x000000014d007824 */ /* 0x000fe200000e0616 */
[----:B------:R-:W-:Y:S01]  /*1a80*/  SEL R33, R33, 0xfffffff0, !P1 ;  /* 0xfffffff021217807 */ /* 0x000fe20004800000 */
[----:B------:R-:W-:Y:S02]  /*1a90*/  IMAD.IADD R3, R3, 0x1, R7 ;  /* 0x0000000103037824 */ /* 0x000fe400078e0207 */
[----:B------:R-:W-:Y:S02]  /*1aa0*/  IMAD R7, R0, UR30, RZ ;  /* 0x0000001e00077c24 */ /* 0x000fe4000f8e02ff */
[----:B------:R-:W-:Y:S02]  /*1ab0*/  IMAD R0, R8, UR4, RZ ;  /* 0x0000000408007c24 */ /* 0x000fe4000f8e02ff */
[C---:B------:R-:W-:Y:S02]  /*1ac0*/  IMAD R7, R6.reuse, UR31, R7 ;  /* 0x0000001f06077c24 */ /* 0x040fe4000f8e0207 */
[----:B------:R-:W-:Y:S01]  /*1ad0*/  IMAD.WIDE.U32 R250, R6, UR30, R2 ;  /* 0x0000001e06fa7c25 */ /* 0x000fe2000f8e0002 */
[----:B------:R-:W-:-:S03]  /*1ae0*/  IADD3 R2, P0, R132, R24, RZ ;  /* 0x0000001884027210 */ /* 0x000fc60007f1e0ff */
[----:B------:R-:W-:-:S04]  /*1af0*/  IMAD.WIDE.U32 R4, R12, R10, R4 ;  /* 0x0000000a0c047225 */ /* 0x000fc800078e0004 */
[----:B------:R-:W-:Y:S01]  /*1b00*/  IMAD R6, R94, UR5, R0 ;  /* 0x000000055e067c24 */ /* 0x000fe2000f8e0200 */
[----:B------:R-:W-:Y:S01]  /*1b10*/  SHF.R.S32.HI R0, RZ, 0x1f, R91 ;  /* 0x0000001fff007819 */ /* 0x000fe2000001145b */
[----:B------:R-:W-:Y:S02]  /*1b20*/  IMAD.IADD R5, R5, 0x1, R11 ;  /* 0x0000000105057824 */ /* 0x000fe400078e020b */
[----:B------:R-:W-:Y:S01]  /*1b30*/  IMAD.IADD R29, R251, 0x1, R7 ;  /* 0x00000001fb1d7824 */ /* 0x000fe200078e0207 */
[----:B------:R-:W-:Y:S01]  /*1b40*/  LEA.HI R3, R0, R91, RZ, 0x8 ;  /* 0x0000005b00037211 */ /* 0x000fe200078f40ff */
[----:B------:R-:W-:-:S03]  /*1b50*/  IMAD.WIDE.U32 R94, R94, UR4, R4 ;  /* 0x000000045e5e7c25 */ /* 0x000fc6000f8e0004 */
[----:B------:R-:W-:Y:S01]  /*1b60*/  SHF.R.S32.HI R5, RZ, 0x8, R3 ;  /* 0x00000008ff057819 */ /* 0x000fe20000011403 */
[----:B------:R1:W-:Y:S01]  /*1b70*/  STL [R1+0x4], R29 ;  /* 0x0000041d01007387 */ /* 0x0003e20000100800 */
[----:B------:R-:W-:Y:S02]  /*1b80*/  IMAD.X R3, R133, 0x1, R25, P0 ;  /* 0x0000000185037824 */ /* 0x000fe400000e0619 */
[----:B------:R-:W-:Y:S01]  /*1b90*/  VIMNMX R90, RZ, R5, !PT ;  /* 0x00000005ff5a7248 */ /* 0x000fe20007fe0100 */
[----:B------:R-:W-:Y:S02]  /*1ba0*/  IMAD.SHL.U32 R0, R21, 0x4, RZ ;  /* 0x0000000415007824 */ /* 0x000fe400078e00ff */
[----:B------:R-:W-:Y:S01]  /*1bb0*/  IMAD R4, R77, R62, RZ ;  /* 0x0000003e4d047224 */ /* 0x000fe200078e02ff */
[----:B------:R-:W-:Y:S01]  /*1bc0*/  ISETP.GT.AND P0, PT, R169, R90, PT ;  /* 0x0000005aa900720c */ /* 0x000fe20003f04270 */
[C---:B------:R-:W-:Y:S02]  /*1bd0*/  IMAD R96, R76.reuse, R92, R0 ;  /* 0x0000005c4c607224 */ /* 0x040fe400078e0200 */
[----:B------:R-:W-:-:S02]  /*1be0*/  IMAD R4, R76, R63, R4 ;  /* 0x0000003f4c047224 */ /* 0x000fc400078e0204 */
[----:B------:R-:W-:Y:S01]  /*1bf0*/  IMAD.WIDE.U32 R174, R76, R62, R2 ;  /* 0x0000003e4cae7225 */ /* 0x000fe200078e0002 */
[----:B------:R-:W-:Y:S02]  /*1c00*/  IADD3 R98, R0, R96, RZ ;  /* 0x0000006000627210 */ /* 0x000fe40007ffe0ff */
[----:B------:R-:W-:Y:S01]  /*1c10*/  SHF.R.S32.HI R100, RZ, 0x1f, R96 ;  /* 0x0000001fff647819 */ /* 0x000fe20000011460 */
[----:B------:R-:W-:Y:S01]  /*1c20*/  IMAD.U32 R237, R14, 0x20, R19 ;  /* 0x000000200eed7824 */ /* 0x000fe200078e0013 */
[----:B------:R-:W-:Y:S01]  /*1c30*/  SHF.R.S32.HI R101, RZ, 0x1f, R98 ;  /* 0x0000001fff657819 */ /* 0x000fe20000011462 */
[----:B------:R-:W-:Y:S02]  /*1c40*/  IMAD.IADD R239, R175, 0x1, R4 ;  /* 0x00000001afef7824 */ /* 0x000fe400078e0204 */
[----:B------:R-:W-:Y:S02]  /*1c50*/  IMAD.IADD R93, R95, 0x1, R6 ;  /* 0x000000015f5d7824 */ /* 0x000fe400078e0206 */
[----:B------:R-:W-:Y:S01]  /*1c60*/  @!P4 IMAD.MOV.U32 R26, RZ, RZ, RZ ;  /* 0x000000ffff1ac224 */ /* 0x000fe200078e00ff */
[----:B-1----:R-:W-:Y:S06]  /*1c70*/  @!P0 BRA `(.L_x_851) ;  /* 0x0000007000e08947 */ /* 0x002fec0003800000 */
[----:B------:R-:W1:Y:S01]  /*1c80*/  LDC.64 R10, c[0x0][0x338] ;  /* 0x0000ce00ff0a7b82 */ /* 0x000e620000000a00 */
[----:B------:R-:W-:Y:S01]  /*1c90*/  ULDC.64 UR4, c[0x0][0x330] ;  /* 0x0000cc0000047ab9 */ /* 0x000fe20000000a00 */
[----:B------:R-:W-:Y:S01]  /*1ca0*/  SHF.R.S32.HI R2, RZ, 0x1f, R20 ;  /* 0x0000001fff027819 */ /* 0x000fe20000011414 */
[----:B------:R-:W-:Y:S01]  /*1cb0*/  IMAD R0, R27, UR4, RZ ;  /* 0x000000041b007c24 */ /* 0x000fe2000f8e02ff */
[----:B------:R-:W-:Y:S01]  /*1cc0*/  SHF.R.S32.HI R3, RZ, 0x1f, R91 ;  /* 0x0000001fff037819 */ /* 0x000fe2000001145b */
[C---:B------:R-:W-:Y:S01]  /*1cd0*/  IMAD.WIDE.U32 R4, R23.reuse, UR4, R132 ;  /* 0x0000000417047c25 */ /* 0x040fe2000f8e0084 */
[----:B------:R-:W-:Y:S01]  /*1ce0*/  IADD3 R6, P1, P0, R20, R76, -R91 ;  /* 0x0000004c14067210 */ /* 0x000fe2000783e85b */
[----:B------:R-:W-:Y:S01]  /*1cf0*/  ULDC.64 UR16, c[0x0][0x340] ;  /* 0x0000d00000107ab9 */ /* 0x000fe20000000a00 */
[----:B------:R-:W-:Y:S01]  /*1d00*/  ULDC.64 UR14, c[0x0][0x350] ;  /* 0x0000d400000e7ab9 */ /* 0x000fe20000000a00 */
[----:B------:R-:W-:Y:S01]  /*1d10*/  IMAD R0, R23, UR5, R0 ;  /* 0x0000000517007c24 */ /* 0x000fe2000f8e0200 */
[----:B------:R-:W-:Y:S01]  /*1d20*/  ULDC.64 UR4, c[0x0][0x328] ;  /* 0x0000ca0000047ab9 */ /* 0x000fe20000000a00 */
[----:B------:R-:W-:Y:S01]  /*1d30*/  IADD3.X R7, R2, R77, ~R3, P1, P0 ;  /* 0x0000004d02077210 */ /* 0x000fe20000fe0c03 */
[----:B------:R-:W-:Y:S01]  /*1d40*/  IMAD R8, R27, UR4, RZ ;  /* 0x000000041b087c24 */ /* 0x000fe2000f8e02ff */
[----:B------:R-:W-:Y:S01]  /*1d50*/  ULDC.64 UR10, c[0x0][0x348] ;  /* 0x0000d200000a7ab9 */ /* 0x000fe20000000a00 */
[----:B------:R-:W-:Y:S01]  /*1d60*/  IMAD.IADD R5, R5, 0x1, R0 ;  /* 0x0000000105057824 */ /* 0x000fe200078e0200 */
[----:B------:R-:W-:Y:S01]  /*1d70*/  ULDC.64 UR12, c[0x0][0x320] ;  /* 0x0000c800000c7ab9 */ /* 0x000fe20000000a00 */
[C---:B------:R-:W-:Y:S01]  /*1d80*/  IMAD.WIDE.U32 R2, R23.reuse, UR4, R132 ;  /* 0x0000000417027c25 */ /* 0x040fe2000f8e0084 */
[----:B------:R-:W2:Y:S01]  /*1d90*/  LDC R104, c[0x0][0x340] ;  /* 0x0000d000ff687b82 */ /* 0x000ea20000000800 */
[----:B------:R-:W-:Y:S01]  /*1da0*/  UIMAD.WIDE.U32 UR40, UR30, 0x80, URZ ;  /* 0x000000801e2878a5 */ /* 0x000fe2000f8e003f */
[----:B------:R-:W-:Y:S01]  /*1db0*/  SHF.L.U32 R75, R92, 0x5, RZ ;  /* 0x000000055c4b7819 */ /* 0x000fe200000006ff */
[----:B------:R-:W-:Y:S01]  /*1dc0*/  IMAD R0, R23, UR5, R8 ;  /* 0x0000000517007c24 */ /* 0x000fe2000f8e0208 */
[----:B------:R-:W-:Y:S01]  /*1dd0*/  ULDC.64 UR4, c[0x0][0x318] ;  /* 0x0000c60000047ab9 */ /* 0x000fe20000000a00 */
[----:B------:R-:W-:Y:S01]  /*1de0*/  IMAD R8, R7, UR16, RZ ;  /* 0x0000001007087c24 */ /* 0x000fe2000f8e02ff */
[----:B------:R-:W-:Y:S01]  /*1df0*/  USHF.L.U32 UR25, UR31, 0x7, URZ ;  /* 0x000000071f197899 */ /* 0x000fe2000800063f */
[----:B------:R-:W-:Y:S01]  /*1e00*/  IMAD.IADD R3, R3, 0x1, R0 ;  /* 0x0000000103037824 */ /* 0x000fe200078e0200 */
[----:B------:R-:W-:Y:S01]  /*1e10*/  UIMAD.WIDE.U32 UR38, UR30, 0x40, URZ ;  /* 0x000000401e2678a5 */ /* 0x000fe2000f8e003f */
[----:B-1----:R-:W-:Y:S01]  /*1e20*/  IMAD R0, R7, R10, RZ ;  /* 0x0000000a07007224 */ /* 0x002fe200078e02ff */
[----:B------:R-:W-:Y:S01]  /*1e30*/  USHF.L.U32 UR24, UR31, 0x6, URZ ;  /* 0x000000061f187899 */ /* 0x000fe2000800063f */
[C---:B------:R-:W-:Y:S01]  /*1e40*/  IMAD R8, R6.reuse, UR17, R8 ;  /* 0x0000001106087c24 */ /* 0x040fe2000f8e0208 */
[----:B------:R-:W-:Y:S01]  /*1e50*/  USHF.L.U64.HI UR27, UR16, 0x5, UR17 ;  /* 0x00000005101b7899 */ /* 0x000fe20008010211 */
[----:B------:R-:W-:Y:S01]  /*1e60*/  IMAD.WIDE.U32 R4, R6, UR16, R4 ;  /* 0x0000001006047c25 */ /* 0x000fe2000f8e0004 */
[----:B------:R-:W-:Y:S01]  /*1e70*/  USHF.L.U32 UR28, UR16, 0x5, URZ ;  /* 0x00000005101c7899 */ /* 0x000fe2000800063f */
[----:B------:R-:W-:Y:S01]  /*1e80*/  SHF.L.U32 R72, R92, 0x7, RZ ;  /* 0x000000075c487819 */ /* 0x000fe200000006ff */
[----:B------:R-:W-:Y:S01]  /*1e90*/  USHF.L.U64.HI UR26, UR16, 0x6, UR17 ;  /* 0x00000006101a7899 */ /* 0x000fe20008010211 */
[C---:B------:R-:W-:Y:S01]  /*1ea0*/  IMAD R0, R6.reuse, R11, R0 ;  /* 0x0000000b06007224 */ /* 0x040fe200078e0200 */
[----:B------:R-:W-:Y:S01]  /*1eb0*/  IADD3 R5, R5, R8, RZ ;  /* 0x0000000805057210 */ /* 0x000fe20007ffe0ff */
[----:B------:R-:W-:Y:S01]  /*1ec0*/  IMAD.WIDE.U32 R2, R6, R10, R2 ;  /* 0x0000000a06027225 */ /* 0x000fe200078e0002 */
[----:B------:R-:W-:Y:S01]  /*1ed0*/  UIMAD.WIDE.U32 UR46, UR16, 0xc0, URZ ;  /* 0x000000c0102e78a5 */ /* 0x000fe2000f8e003f */
[----:B------:R-:W-:Y:S01]  /*1ee0*/  SHF.L.U64.HI R88, R10, 0x6, R11 ;  /* 0x000000060a587819 */ /* 0x000fe2000001020b */
[----:B------:R-:W-:Y:S01]  /*1ef0*/  USHF.L.U64.HI UR29, UR16, 0x7, UR17 ;  /* 0x00000007101d7899 */ /* 0x000fe20008010211 */
[----:B------:R-:W-:Y:S01]  /*1f00*/  IMAD.IADD R3, R3, 0x1, R0 ;  /* 0x0000000103037824 */ /* 0x000fe200078e0200 */
[----:B------:R-:W-:Y:S01]  /*1f10*/  USHF.L.U32 UR42, UR16, 0x7, URZ ;  /* 0x00000007102a7899 */ /* 0x000fe2000800063f */
[C---:B------:R-:W-:Y:S01]  /*1f20*/  IMAD R0, R45.reuse, UR14, RZ ;  /* 0x0000000e2d007c24 */ /* 0x040fe2000f8e02ff */
[----:B------:R-:W-:Y:S01]  /*1f30*/  UIMAD.WIDE.U32 UR52, UR16, 0x140, URZ ;  /* 0x00000140103478a5 */ /* 0x000fe2000f8e003f */
[----:B------:R-:W-:Y:S01]  /*1f40*/  IMAD.WIDE.U32 R4, R18, UR14, R4 ;  /* 0x0000000e12047c25 */ /* 0x000fe2000f8e0004 */
[----:B------:R-:W-:Y:S01]  /*1f50*/  USHF.L.U32 UR14, UR16, 0x6, URZ ;  /* 0x00000006100e7899 */ /* 0x000fe2000800063f */
[----:B------:R-:W-:Y:S01]  /*1f60*/  SHF.L.U64.HI R89, R10, 0x7, R11 ;  /* 0x000000070a597819 */ /* 0x000fe2000001020b */
[----:B------:R-:W-:Y:S01]  /*1f70*/  UIMAD UR44, UR17, 0x140, URZ ;  /* 0x00000140112c78a4 */ /* 0x000fe2000f8e023f */
[----:B------:R-:W-:Y:S01]  /*1f80*/  IMAD R0, R18, UR15, R0 ;  /* 0x0000000f12007c24 */ /* 0x000fe2000f8e0200 */
[----:B------:R-:W-:Y:S01]  /*1f90*/  LEA R54, P1, R4, UR12, 0x1 ;  /* 0x0000000c04367c11 */ /* 0x000fe2000f8208ff */
[----:B------:R-:W-:Y:S01]  /*1fa0*/  IMAD R45, R45, UR10, RZ ;  /* 0x0000000a2d2d7c24 */ /* 0x000fe2000f8e02ff */
[----:B------:R-:W-:Y:S01]  /*1fb0*/  UIMAD UR15, UR17, 0xc0, URZ ;  /* 0x000000c0110f78a4 */ /* 0x000fe2000f8e023f */
[C---:B------:R-:W-:Y:S01]  /*1fc0*/  IMAD.WIDE.U32 R2, R18.reuse, UR10, R2 ;  /* 0x0000000a12027c25 */ /* 0x040fe2000f8e0002 */
[----:B------:R-:W-:Y:S01]  /*1fd0*/  IADD3 R0, R5, R0, RZ ;  /* 0x0000000005007210 */ /* 0x000fe20007ffe0ff */
[----:B------:R-:W-:Y:S01]  /*1fe0*/  UIMAD.WIDE.U32 UR48, UR16, 0x180, URZ ;  /* 0x00000180103078a5 */ /* 0x000fe2000f8e003f */
[----:B------:R-:W-:Y:S01]  /*1ff0*/  SHF.L.U32 R5, R63, 0x6, RZ ;  /* 0x000000063f057819 */ /* 0x000fe200000006ff */
[----:B------:R-:W-:Y:S01]  /*2000*/  IMAD R45, R18, UR11, R45 ;  /* 0x0000000b122d7c24 */ /* 0x000fe2000f8e022d */
[----:B------:R-:W-:Y:S01]  /*2010*/  LEA.HI.X R53, R4, UR13, R0, 0x1, P1 ;  /* 0x0000000d04357c11 */ /* 0x000fe200088f0c00 */
[----:B------:R-:W-:Y:S01]  /*2020*/  IMAD.IADD R6, R26, 0x1, R20 ;  /* 0x000000011a067824 */ /* 0x000fe200078e0214 */
[----:B------:R-:W-:Y:S01]  /*2030*/  LEA R46, P0, R2, UR4, 0x1 ;  /* 0x00000004022e7c11 */ /* 0x000fe2000f8008ff */
[----:B------:R-:W-:Y:S01]  /*2040*/  IMAD.IADD R45, R3, 0x1, R45 ;  /* 0x00000001032d7824 */ /* 0x000fe200078e022d */
[----:B------:R-:W-:Y:S01]  /*2050*/  ULDC.64 UR10, c[0x0][0x218] ;  /* 0x00008600000a7ab9 */ /* 0x000fe20000000a00 */
[----:B------:R-:W-:Y:S01]  /*2060*/  IMAD R0, R92, R6, RZ ;  /* 0x000000065c007224 */ /* 0x000fe200078e02ff */
[----:B------:R-:W-:Y:S01]  /*2070*/  LEA R44, P1, R174, UR10, 0x1 ;  /* 0x0000000aae2c7c11 */ /* 0x000fe2000f8208ff */
[----:B------:R-:W-:Y:S01]  /*2080*/  IMAD.SHL.U32 R7, R63, 0x80, RZ ;  /* 0x000000803f077824 */ /* 0x000fe200078e00ff */
[----:B------:R-:W-:Y:S01]  /*2090*/  LEA.HI.X R45, R2, UR5, R45, 0x1, P0 ;  /* 0x00000005022d7c11 */ /* 0x000fe200080f0c2d */
[----:B------:R-:W-:Y:S01]  /*20a0*/  ULDC.64 UR4, c[0x0][0x220] ;  /* 0x0000880000047ab9 */ /* 0x000fe20000000a00 */
[----:B------:R-:W-:Y:S01]  /*20b0*/  SHF.R.S32.HI R3, RZ, 0x1f, R0 ;  /* 0x0000001fff037819 */ /* 0x000fe20000011400 */
[----:B------:R-:W-:Y:S01]  /*20c0*/  IMAD.WIDE.U32 R64, R62, 0x80, RZ ;  /* 0x000000803e407825 */ /* 0x000fe200078e00ff */
[-C--:B------:R-:W-:Y:S01]  /*20d0*/  IADD3 R2, P2, R98, R0.reuse, RZ ;  /* 0x0000000062027210 */ /* 0x080fe20007f5e0ff */
[----:B------:R-:W-:Y:S01]  /*20e0*/  UIMAD UR43, UR17, 0x180, URZ ;  /* 0x00000180112b78a4 */ /* 0x000fe2000f8e023f */
[----:B------:R-:W-:Y:S01]  /*20f0*/  IADD3 R0, P3, R96, R0, RZ ;  /* 0x0000000060007210 */ /* 0x000fe20007f7e0ff */
[----:B------:R-:W-:Y:S01]  /*2100*/  UIMAD.WIDE.U32 UR54, UR16, 0x1c0, URZ ;  /* 0x000001c0103678a5 */ /* 0x000fe2000f8e003f */
[----:B------:R-:W-:Y:S01]  /*2110*/  LEA R48, P0, R250, UR4, 0x1 ;  /* 0x00000004fa307c11 */ /* 0x000fe2000f8008ff */
[----:B------:R-:W-:Y:S01]  /*2120*/  IMAD.X R4, R101, 0x1, R3, P2 ;  /* 0x0000000165047824 */ /* 0x000fe200010e0603 */
[----:B------:R-:W-:Y:S01]  /*2130*/  LEA.HI.X R43, R174, UR11, R239, 0x1, P1 ;  /* 0x0000000bae2b7c11 */ /* 0x000fe200088f0cef */
[----:B------:R-:W-:Y:S01]  /*2140*/  IMAD.X R3, R100, 0x1, R3, P3 ;  /* 0x0000000164037824 */ /* 0x000fe200018e0603 */
[----:B------:R-:W-:Y:S01]  /*2150*/  LEA.HI.X R47, R250, UR5, R29, 0x1, P0 ;  /* 0x00000005fa2f7c11 */ /* 0x000fe200080f0c1d */
[----:B------:R-:W-:Y:S01]  /*2160*/  IMAD.SHL.U32 R74, R92, 0x40, RZ ;  /* 0x000000405c4a7824 */ /* 0x000fe200078e00ff */
[----:B------:R-:W-:Y:S01]  /*2170*/  SHF.L.U64.HI R4, R2, 0x1, R4 ;  /* 0x0000000102047819 */ /* 0x000fe20000010204 */
[----:B------:R-:W-:Y:S01]  /*2180*/  IMAD R73, R92, 0x60, RZ ;  /* 0x000000605c497824 */ /* 0x000fe200078e02ff */
[C---:B------:R-:W-:Y:S01]  /*2190*/  SHF.L.U64.HI R3, R0.reuse, 0x1, R3 ;  /* 0x0000000100037819 */ /* 0x040fe20000010203 */
[----:B------:R-:W-:Y:S01]  /*21a0*/  IMAD.SHL.U32 R0, R0, 0x2, RZ ;  /* 0x0000000200007824 */ /* 0x000fe200078e00ff */
[----:B------:R-:W-:Y:S01]  /*21b0*/  SHF.L.U32 R2, R2, 0x1, RZ ;  /* 0x0000000102027819 */ /* 0x000fe200000006ff */
[C---:B------:R-:W-:Y:S01]  /*21c0*/  IMAD R71, R92.reuse, 0xa0, RZ ;  /* 0x000000a05c477824 */ /* 0x040fe200078e02ff */
[----:B------:R-:W-:Y:S01]  /*21d0*/  UIMAD UR17, UR17, 0x1c0, URZ ;  /* 0x000001c0111178a4 */ /* 0x000fe2000f8e023f */
[C---:B------:R-:W-:Y:S01]  /*21e0*/  IMAD R70, R92.reuse, 0xc0, RZ ;  /* 0x000000c05c467824 */ /* 0x040fe200078e02ff */
[----:B------:R-:W-:Y:S01]  /*21f0*/  ULDC.64 UR10, c[0x0][0x360] ;  /* 0x0000d800000a7ab9 */ /* 0x000fe20000000a00 */
[----:B------:R-:W-:Y:S01]  /*2200*/  IMAD R69, R92, 0xe0, RZ ;  /* 0x000000e05c457824 */ /* 0x000fe200078e02ff */
[----:B------:R-:W-:Y:S01]  /*2210*/  ULDC.64 UR4, c[0x0][0x358] ;  /* 0x0000d60000047ab9 */ /* 0x000fe20000000a00 */
[----:B------:R-:W-:Y:S01]  /*2220*/  IMAD.WIDE.U32 R62, R62, 0x40, RZ ;  /* 0x000000403e3e7825 */ /* 0x000fe200078e00ff */
[----:B------:R-:W-:Y:S01]  /*2230*/  UIADD3 UR16, UR41, UR25, URZ ;  /* 0x0000001929107290 */ /* 0x000fe2000fffe03f */
[----:B------:R-:W-:Y:S01]  /*2240*/  IADD3 R51, P3, R2, UR10, RZ ;  /* 0x0000000a02337c10 */ /* 0x000fe2000ff7e0ff */
[----:B------:R-:W-:Y:S01]  /*2250*/  UIADD3 UR39, UR39, UR24, URZ ;  /* 0x0000001827277290 */ /* 0x000fe2000fffe03f */
[----:B------:R-:W-:Y:S01]  /*2260*/  IADD3 R16, P1, R0, UR10, RZ ;  /* 0x0000000a00107c10 */ /* 0x000fe2000ff3e0ff */
[----:B------:R-:W-:Y:S01]  /*2270*/  UIMAD.WIDE.U32 UR36, UR30, 0xc0, URZ ;  /* 0x000000c01e2478a5 */ /* 0x000fe2000f8e003f */
[----:B------:R-:W-:Y:S01]  /*2280*/  IADD3 R52, P2, R2, UR4, RZ ;  /* 0x0000000402347c10 */ /* 0x000fe2000ff5e0ff */
[----:B------:R-:W-:Y:S01]  /*2290*/  UIMAD UR23, UR31, 0xc0, URZ ;  /* 0x000000c01f1778a4 */ /* 0x000fe2000f8e023f */
[----:B------:R-:W-:Y:S01]  /*22a0*/  IADD3 R31, P0, R0, UR4, RZ ;  /* 0x00000004001f7c10 */ /* 0x000fe2000ff1e0ff */
[----:B------:R-:W-:Y:S01]  /*22b0*/  UIMAD.WIDE.U32 UR34, UR30, 0x140, URZ ;  /* 0x000001401e2278a5 */ /* 0x000fe2000f8e003f */
[C---:B------:R-:W-:Y:S01]  /*22c0*/  SHF.L.U64.HI R87, R10.reuse, 0x5, R11 ;  /* 0x000000050a577819 */ /* 0x040fe2000001020b */
[----:B------:R-:W-:Y:S01]  /*22d0*/  UIMAD UR22, UR31, 0x140, URZ ;  /* 0x000001401f1678a4 */ /* 0x000fe2000f8e023f */
[C---:B------:R-:W-:Y:S01]  /*22e0*/  IMAD.SHL.U32 R67, R10.reuse, 0x40, RZ ;  /* 0x000000400a437824 */ /* 0x040fe200078e00ff */
[----:B------:R-:W-:Y:S01]  /*22f0*/  UIMAD.WIDE.U32 UR32, UR30, 0x180, URZ ;  /* 0x000001801e2078a5 */ /* 0x000fe2000f8e003f */
[C---:B------:R-:W-:Y:S01]  /*2300*/  SHF.L.U32 R68, R10.reuse, 0x7, RZ ;  /* 0x000000070a447819 */ /* 0x040fe200000006ff */
[----:B------:R-:W-:Y:S01]  /*2310*/  UIMAD UR21, UR31, 0x180, URZ ;  /* 0x000001801f1578a4 */ /* 0x000fe2000f8e023f */
[----:B------:R-:W-:Y:S01]  /*2320*/  IMAD.SHL.U32 R66, R10, 0x20, RZ ;  /* 0x000000200a427824 */ /* 0x000fe200078e00ff */
[----:B------:R-:W-:Y:S01]  /*2330*/  UIMAD UR20, UR31, 0x1c0, URZ ;  /* 0x000001c01f1478a4 */ /* 0x000fe2000f8e023f */
[C---:B------:R-:W-:Y:S01]  /*2340*/  VIADD R55, R76.reuse, 0x20 ;  /* 0x000000204c377836 */ /* 0x040fe20000000000 */
[----:B------:R-:W-:Y:S01]  /*2350*/  UIMAD.WIDE.U32 UR30, UR30, 0x1c0, URZ ;  /* 0x000001c01e1e78a5 */ /* 0x000fe2000f8e003f */
[C---:B------:R-:W-:Y:S01]  /*2360*/  IADD3 R56, R76.reuse, 0x40, RZ ;  /* 0x000000404c387810 */ /* 0x040fe20007ffe0ff */
[C---:B------:R-:W-:Y:S01]  /*2370*/  VIADD R60, R76.reuse, 0x60 ;  /* 0x000000604c3c7836 */ /* 0x040fe20000000000 */
[C---:B------:R-:W-:Y:S01]  /*2380*/  IADD3 R58, R76.reuse, 0xa0, RZ ;  /* 0x000000a04c3a7810 */ /* 0x040fe20007ffe0ff */
[C---:B------:R-:W-:Y:S01]  /*2390*/  VIADD R59, R76.reuse, 0x80 ;  /* 0x000000804c3b7836 */ /* 0x040fe20000000000 */
[----:B------:R-:W-:Y:S01]  /*23a0*/  IADD3 R86, R65, R7, RZ ;  /* 0x0000000741567210 */ /* 0x000fe20007ffe0ff */
[C---:B------:R-:W-:Y:S01]  /*23b0*/  VIADD R57, R76.reuse, 0xc0 ;  /* 0x000000c04c397836 */ /* 0x040fe20000000000 */
[----:B------:R-:W-:Y:S01]  /*23c0*/  SHF.R.S32.HI R84, RZ, 0x1f, R75 ;  /* 0x0000001fff547819 */ /* 0x000fe2000001144b */
[----:B------:R-:W-:Y:S01]  /*23d0*/  VIADD R61, R76, 0xe0 ;  /* 0x000000e04c3d7836 */ /* 0x000fe20000000000 */
[----:B------:R-:W-:Y:S01]  /*23e0*/  SHF.R.S32.HI R83, RZ, 0x1f, R74 ;  /* 0x0000001fff537819 */ /* 0x000fe2000001144a */
[----:B------:R-:W-:Y:S01]  /*23f0*/  IMAD.MOV.U32 R18, RZ, RZ, R169 ;  /* 0x000000ffff127224 */ /* 0x000fe200078e00a9 */
[----:B------:R-:W-:Y:S01]  /*2400*/  SHF.R.S32.HI R82, RZ, 0x1f, R73 ;  /* 0x0000001fff527819 */ /* 0x000fe20000011449 */
[----:B------:R-:W-:Y:S01]  /*2410*/  IMAD.IADD R85, R63, 0x1, R5 ;  /* 0x000000013f557824 */ /* 0x000fe200078e0205 */
[----:B------:R-:W-:Y:S01]  /*2420*/  SHF.R.S32.HI R81, RZ, 0x1f, R72 ;  /* 0x0000001fff517819 */ /* 0x000fe20000011448 */
[----:B------:R-:W-:Y:S01]  /*2430*/  USHF.L.U32 UR25, UR40, 0x1, URZ ;  /* 0x0000000128197899 */ /* 0x000fe2000800063f */
[----:B------:R-:W-:Y:S01]  /*2440*/  SHF.R.S32.HI R80, RZ, 0x1f, R71 ;  /* 0x0000001fff507819 */ /* 0x000fe20000011447 */
[----:B------:R-:W-:Y:S01]  /*2450*/  USHF.L.U32 UR24, UR38, 0x1, URZ ;  /* 0x0000000126187899 */ /* 0x000fe2000800063f */
[----:B------:R-:W-:Y:S01]  /*2460*/  SHF.R.S32.HI R79, RZ, 0x1f, R70 ;  /* 0x0000001fff4f7819 */ /* 0x000fe20000011446 */
[----:B------:R-:W-:Y:S01]  /*2470*/  USHF.L.U64.HI UR39, UR38, 0x1, UR39 ;  /* 0x0000000126277899 */ /* 0x000fe20008010227 */
[----:B------:R-:W-:Y:S01]  /*2480*/  SHF.R.S32.HI R78, RZ, 0x1f, R69 ;  /* 0x0000001fff4e7819 */ /* 0x000fe20000011445 */
[----:B------:R-:W-:Y:S01]  /*2490*/  USHF.L.U64.HI UR40, UR40, 0x1, UR16 ;  /* 0x0000000128287899 */ /* 0x000fe20008010210 */
[----:B--2---:R-:W-:Y:S01]  /*24a0*/  LEA R104, -R104, RZ, 0x8 ;  /* 0x000000ff68687211 */ /* 0x004fe200078e41ff */
[----:B------:R-:W-:Y:S01]  /*24b0*/  USHF.L.U64.HI UR27, UR28, 0x1, UR27 ;  /* 0x000000011c1b7899 */ /* 0x000fe2000801021b */
[C---:B------:R-:W-:Y:S01]  /*24c0*/  IADD3.X R49, R4.reuse, UR11, RZ, P3, !PT ;  /* 0x0000000b04317c10 */ /* 0x040fe20009ffe4ff */
[----:B------:R-:W-:Y:S01]  /*24d0*/  USHF.L.U64.HI UR26, UR14, 0x1, UR26 ;  /* 0x000000010e1a7899 */ /* 0x000fe2000801021a */
[C---:B------:R-:W-:Y:S01]  /*24e0*/  IADD3.X R15, R3.reuse, UR11, RZ, P1, !PT ;  /* 0x0000000b030f7c10 */ /* 0x040fe20008ffe4ff */
[----:B------:R-:W-:Y:S01]  /*24f0*/  USHF.L.U32 UR38, UR14, 0x1, URZ ;  /* 0x000000010e267899 */ /* 0x000fe2000800063f */
[----:B------:R-:W-:Y:S01]  /*2500*/  IADD3.X R50, R4, UR5, RZ, P2, !PT ;  /* 0x0000000504327c10 */ /* 0x000fe200097fe4ff */
[----:B------:R-:W-:Y:S01]  /*2510*/  UIADD3 UR41, UR47, UR15, URZ ;  /* 0x0000000f2f297290 */ /* 0x000fe2000fffe03f */
[----:B------:R-:W-:Y:S01]  /*2520*/  IADD3.X R32, R3, UR5, RZ, P0, !PT ;  /* 0x0000000503207c10 */ /* 0x000fe200087fe4ff */
[----:B------:R-:W-:-:S02]  /*2530*/  USHF.L.U64.HI UR29, UR42, 0x1, UR29 ;  /* 0x000000012a1d7899 */ /* 0x000fc4000801021d */
[----:B------:R-:W-:Y:S01]  /*2540*/  UIADD3 UR57, UR55, UR17, URZ ;  /* 0x0000001137397290 */ /* 0x000fe2000fffe03f */
[----:B------:R-:W-:Y:S01]  /*2550*/  ULDC UR50, c[0x0][0x2d0] ;  /* 0x0000b40000327ab9 */ /* 0x000fe20000000800 */
[----:B------:R-:W-:Y:S01]  /*2560*/  ULDC UR4, c[0x0][0x2e0] ;  /* 0x0000b80000047ab9 */ /* 0x000fe20000000800 */
[----:B------:R-:W-:Y:S01]  /*2570*/  ULDC.U8 UR51, c[0x0][0x3c3] ;  /* 0x0000f0c000337ab9 */ /* 0x000fe20000000000 */
[----:B------:R-:W-:Y:S01]  /*2580*/  ULDC UR45, c[0x0][0x2e0] ;  /* 0x0000b800002d7ab9 */ /* 0x000fe20000000800 */
[----:B------:R-:W-:Y:S01]  /*2590*/  ULDC UR5, c[0x0][0x2e0] ;  /* 0x0000b80000057ab9 */ /* 0x000fe20000000800 */
[----:B------:R-:W-:Y:S01]  /*25a0*/  ULDC.64 UR10, c[0x0][0x248] ;  /* 0x00009200000a7ab9 */ /* 0x000fe20000000a00 */
[----:B------:R-:W-:Y:S01]  /*25b0*/  ULDC.64 UR12, c[0x0][0x250] ;  /* 0x00009400000c7ab9 */ /* 0x000fe20000000a00 */
[----:B------:R-:W-:Y:S02]  /*25c0*/  UIADD3 UR23, UR37, UR23, URZ ;  /* 0x0000001725177290 */ /* 0x000fe4000fffe03f */
[----:B------:R-:W-:-:S02]  /*25d0*/  UIADD3 UR22, UR35, UR22, URZ ;  /* 0x0000001623167290 */ /* 0x000fc4000fffe03f */
[----:B------:R-:W-:Y:S02]  /*25e0*/  UIADD3 UR21, UR33, UR21, URZ ;  /* 0x0000001521157290 */ /* 0x000fe4000fffe03f */
[----:B------:R-:W-:Y:S02]  /*25f0*/  UIADD3 UR20, UR31, UR20, URZ ;  /* 0x000000141f147290 */ /* 0x000fe4000fffe03f */
[----:B------:R-:W-:Y:S02]  /*2600*/  USHF.L.U32 UR28, UR28, 0x1, URZ ;  /* 0x000000011c1c7899 */ /* 0x000fe4000800063f */
[----:B------:R-:W-:Y:S02]  /*2610*/  USHF.L.U32 UR42, UR42, 0x1, URZ ;  /* 0x000000012a2a7899 */ /* 0x000fe4000800063f */
[----:B------:R-:W-:Y:S02]  /*2620*/  UIADD3 UR44, UR53, UR44, URZ ;  /* 0x0000002c352c7290 */ /* 0x000fe4000fffe03f */
[----:B------:R-:W-:Y:S01]  /*2630*/  UIADD3 UR43, UR49, UR43, URZ ;  /* 0x0000002b312b7290 */ /* 0x000fe2000fffe03f */
[----:B------:R-:W-:Y:S01]  /*2640*/  ULDC.64 UR14, c[0x0][0x230] ;  /* 0x00008c00000e7ab9 */ /* 0x000fe20000000a00 */
[----:B------:R-:W-:-:S10]  /*2650*/  ULDC.64 UR16, c[0x0][0x238] ;  /* 0x00008e0000107ab9 */ /* 0x000fd40000000a00 */
.L_x_905:
[----:B------:R-:W-:Y:S01]  /*2660*/  ISETP.GE.AND P1, PT, R132, UR50, PT ;  /* 0x0000003284007c0c */ /* 0x000fe2000bf26270 */
[----:B------:R-:W-:Y:S02]  /*2670*/  IMAD.SHL.U32 R19, R18, 0x100, RZ ;  /* 0x0000010012137824 */ /* 0x000fe400078e00ff */
[----:B------:R-:W-:Y:S02]  /*2680*/  IMAD.MOV.U32 R12, RZ, RZ, R54 ;  /* 0x000000ffff0c7224 */ /* 0x000fe400078e0036 */
[----:B------:R-:W-:Y:S02]  /*2690*/  VIADD R17, R19, 0xffffff00 ;  /* 0xffffff0013117836 */ /* 0x000fe40000000000 */
[----:B------:R-:W-:Y:S02]  /*26a0*/  IMAD.MOV.U32 R13, RZ, RZ, R53 ;  /* 0x000000ffff0d7224 */ /* 0x000fe400078e0035 */
[--C-:B------:R-:W-:Y:S02]  /*26b0*/  IMAD.IADD R40, R134, 0x1, -R17.reuse ;  /* 0x0000000186287824 */ /* 0x100fe400078e0a11 */
[----:B------:R-:W-:Y:S02]  /*26c0*/  IMAD.IADD R42, R91, 0x1, -R17 ;  /* 0x000000015b2a7824 */ /* 0x000fe400078e0a11 */
[----:B------:R-:W-:Y:S01]  /*26d0*/  IMAD.U32 R0, RZ, RZ, UR18 ;  /* 0x00000012ff007e24 */ /* 0x000fe2000f8e00ff */
[CC--:B------:R-:W-:Y:S02]  /*26e0*/  ISETP.GE.OR P0, PT, R76.reuse, R40.reuse, P1 ;  /* 0x000000284c00720c */ /* 0x0c0fe40000f06670 */
[C---:B------:R-:W-:Y:S02]  /*26f0*/  ISETP.GE.OR P2, PT, R55.reuse, R40, P1 ;  /* 0x000000283700720c */ /* 0x040fe40000f46670 */
[-C--:B------:R-:W-:Y:S02]  /*2700*/  ISETP.LT.OR P0, PT, R76, R42.reuse, P0 ;  /* 0x0000002a4c00720c */ /* 0x080fe40000701670 */
[----:B------:R-:W-:Y:S11]  /*2710*/  ISETP.LT.OR P2, PT, R55, R42, P2 ;  /* 0x0000002a3700720c */ /* 0x000ff60001741670 */
[----:B---34-:R-:W2:Y:S01]  /*2720*/  @!P0 LDG.E.128 R8, desc[UR6][R12.64] ;  /* 0x000000060c088981 */ /* 0x018ea2000c1e1d00 */
[----:B------:R-:W-:Y:S01]  /*2730*/  @!P0 IMAD.MOV.U32 R4, RZ, RZ, R48 ;  /* 0x000000ffff048224 */ /* 0x000fe200078e0030 */
[----:B------:R-:W-:Y:S01]  /*2740*/  @!P2 IADD3 R2, P3, R54, UR28, RZ ;  /* 0x0000001c3602ac10 */ /* 0x000fe2000ff7e0ff */
[----:B------:R-:W-:Y:S03]  /*2750*/  @!P0 IMAD.MOV.U32 R5, RZ, RZ, R47 ;  /* 0x000000ffff058224 */ /* 0x000fe600078e002f */
[----:B------:R-:W-:Y:S02]  /*2760*/  @!P2 IADD3.X R3, R53, UR27, RZ, P3, !PT ;  /* 0x0000001b3503ac10 */ /* 0x000fe40009ffe4ff */
[C---:B------:R-:W-:Y:S04]  /*2770*/  ISETP.GE.OR P3, PT, R56.reuse, R40, P1 ;  /* 0x000000283800720c */ /* 0x040fe80000f66670 */
[----:B------:R-:W-:Y:S01]  /*2780*/  ISETP.LT.OR P3, PT, R56, R42, P3 ;  /* 0x0000002a3800720c */ /* 0x000fe20001f61670 */
[----:B--2---:R1:W-:Y:S04]  /*2790*/  @!P0 STG.E.128 desc[UR6][R4.64], R8 ;  /* 0x0000000804008986 */ /* 0x0043e8000c101d06 */
[----:B-1----:R1:W2:Y:S01]  /*27a0*/  @!P2 LDG.E.128 R8, desc[UR6][R2.64] ;  /* 0x000000060208a981 */ /* 0x0022a2000c1e1d00 */
[----:B------:R-:W-:Y:S05]  /*27b0*/  IMAD.U32 R4, RZ, RZ, UR19 ;  /* 0x00000013ff047e24 */ /* 0x000fea000f8e00ff */
[----:B------:R-:W-:Y:S02]  /*27c0*/  @!P2 LEA R4, P5, R4, R48, 0x1 ;  /* 0x000000300404a211 */ /* 0x000fe400078a08ff */
[----:B-1----:R-:W-:Y:S01]  /*27d0*/  @!P3 IADD3 R2, P4, R54, UR38, RZ ;  /* 0x000000263602bc10 */ /* 0x002fe2000ff9e0ff */
[----:B------:R-:W-:Y:S05]  /*27e0*/  IMAD.U32 R3, RZ, RZ, UR19 ;  /* 0x00000013ff037e24 */ /* 0x000fea000f8e00ff */
[----:B------:R-:W-:Y:S02]  /*27f0*/  @!P2 LEA.HI.X R5, R3, R47, R0, 0x1, P5 ;  /* 0x0000002f0305a211 */ /* 0x000fe400028f0c00 */
[----:B------:R-:W-:Y:S03]  /*2800*/  @!P3 IADD3.X R3, R53, UR26, RZ, P4, !PT ;  /* 0x0000001a3503bc10 */ /* 0x000fe6000a7fe4ff */
[----:B--2---:R1:W-:Y:S01]  /*2810*/  @!P2 STG.E.128 desc[UR6][R4.64], R8 ;  /* 0x000000080400a986 */ /* 0x0043e2000c101d06 */
[C---:B------:R-:W-:Y:S04]  /*2820*/  ISETP.GE.OR P2, PT, R60.reuse, R40, P1 ;  /* 0x000000283c00720c */ /* 0x040fe80000f46670 */
[----:B------:R-:W-:Y:S02]  /*2830*/  ISETP.LT.OR P2, PT, R60, R42, P2 ;  /* 0x0000002a3c00720c */ /* 0x000fe40001741670 */
[----:B-1----:R-:W-:Y:S01]  /*2840*/  @!P3 IADD3 R4, P5, R48, UR24, RZ ;  /* 0x000000183004bc10 */ /* 0x002fe2000ffbe0ff */
[----:B------:R1:W2:Y:S03]  /*2850*/  @!P3 LDG.E.128 R8, desc[UR6][R2.64] ;  /* 0x000000060208b981 */ /* 0x0002a6000c1e1d00 */
[----:B------:R-:W-:Y:S07]  /*2860*/  @!P3 IADD3.X R5, R47, UR39, RZ, P5, !PT ;  /* 0x000000272f05bc10 */ /* 0x000fee000affe4ff */
[----:B-1----:R-:W-:Y:S04]  /*2870*/  @!P2 IADD3 R2, P4, R54, UR46, RZ ;  /* 0x0000002e3602ac10 */ /* 0x002fe8000ff9e0ff */
[----:B------:R-:W-:Y:S01]  /*2880*/  @!P2 IADD3.X R3, R53, UR41, RZ, P4, !PT ;  /* 0x000000293503ac10 */ /* 0x000fe2000a7fe4ff */
        /* <DEDUP_REMOVED lines=32> */
[----:B--2---:R1:W-:Y:S04]  /*2a90*/  @!P3 STG.E.128 desc[UR6][R4.64], R8 ;  /* 0x000000080400b986 */ /* 0x0043e8000c101d06 */
[----:B-1----:R1:W2:Y:S02]  /*2aa0*/  @!P2 LDG.E.128 R4, desc[UR6][R2.64] ;  /* 0x000000060204a981 */ /* 0x0022a4000c1e1d00 */
[----:B-1----:R-:W-:Y:S04]  /*2ab0*/  @!P2 IADD3 R2, P3, R48, UR30, RZ ;  /* 0x0000001e3002ac10 */ /* 0x002fe8000ff7e0ff */
[----:B------:R-:W-:Y:S02]  /*2ac0*/  @!P2 IADD3.X R3, R47, UR20, RZ, P3, !PT ;  /* 0x000000142f03ac10 */ /* 0x000fe40009ffe4ff */
[----:B------:R-:W-:Y:S03]  /*2ad0*/  ISETP.NE.AND P3, PT, RZ, UR4, PT ;  /* 0x00000004ff007c0c */ /* 0x000fe6000bf65270 */
[----:B--2---:R1:W-:Y:S01]  /*2ae0*/  @!P2 STG.E.128 desc[UR6][R2.64], R4 ;  /* 0x000000040200a986 */ /* 0x0043e2000c101d06 */
[C---:B------:R-:W-:Y:S04]  /*2af0*/  LEA R54, P2, R104.reuse, R12, 0x1 ;  /* 0x0000000c68367211 */ /* 0x040fe800078408ff */
[----:B------:R-:W-:Y:S05]  /*2b00*/  LEA.HI.X.SX32 R53, R104, R13, 0x1, P2 ;  /* 0x0000000d68357211 */ /* 0x000fea00010f0eff */
[----:B------:R-:W-:Y:S05]  /*2b10*/  @!P3 BRA `(.L_x_852) ;  /* 0x00000058001cb947 */ /* 0x000fea0003800000 */
[----:B------:R-:W-:Y:S11]  /*2b20*/  ISETP.NE.AND P2, PT, RZ, UR51, PT ;  /* 0x00000033ff007c0c */ /* 0x000ff6000bf45270 */
[----:B------:R-:W-:Y:S02]  /*2b30*/  @!UPT UIADD3 URZ, URZ, URZ, URZ ;  /* 0x0000003f3f3ff290 */ /* 0x000fe4000fffe03f */
[----:B------:R-:W-:Y:S05]  /*2b40*/  @!P2 BRA `(.L_x_853) ;  /* 0x0000002000b4a947 */ /* 0x000fea0003800000 */
[-C--:B------:R-:W-:Y:S01]  /*2b50*/  ISETP.GE.OR P3, PT, R55, R40.reuse, P1 ;  /* 0x000000283700720c */ /* 0x080fe20000f66670 */
[----:B------:R-:W2:Y:S01]  /*2b60*/  LDC R30, c[0x0][0x2e0] ;  /* 0x0000b800ff1e7b82 */ /* 0x000ea20000000800 */
[-C--:B------:R-:W-:Y:S01]  /*2b70*/  ISETP.GE.OR P2, PT, R56, R40.reuse, P1 ;  /* 0x000000283800720c */ /* 0x080fe20000f46670 */
[----:B------:R-:W-:Y:S01]  /*2b80*/  BSSY B0, `(.L_x_854) ;  /* 0x0000040000007945 */ /* 0x000fe20003800000 */
[-C--:B------:R-:W-:Y:S02]  /*2b90*/  ISETP.GE.OR P5, PT, R60, R40.reuse, P1 ;  /* 0x000000283c00720c */ /* 0x080fe40000fa6670 */
[----:B------:R-:W-:Y:S02]  /*2ba0*/  ISETP.GE.OR P4, PT, R59, R40, P1 ;  /* 0x000000283b00720c */ /* 0x000fe40000f86670 */
[-C--:B------:R-:W-:Y:S02]  /*2bb0*/  ISETP.LT.OR P3, PT, R55, R42.reuse, P3 ;  /* 0x0000002a3700720c */ /* 0x080fe40001f61670 */
[----:B------:R-:W-:Y:S01]  /*2bc0*/  ISETP.LT.OR P2, PT, R56, R42, P2 ;  /* 0x0000002a3800720c */ /* 0x000fe20001741670 */
[----:B------:R-:W-:Y:S01]  /*2bd0*/  @!UPT UIADD3 URZ, URZ, URZ, URZ ;  /* 0x0000003f3f3ff290 */ /* 0x000fe2000fffe03f */
[----:B------:R-:W-:Y:S11]  /*2be0*/  @P0 BRA `(.L_x_855) ;  /* 0x0000000000e40947 */ /* 0x000ff60003800000 */
[----:B-1----:R-:W-:Y:S02]  /*2bf0*/  MOV R2, R46 ;  /* 0x0000002e00027202 */ /* 0x002fe40000000f00 */
[----:B------:R-:W-:Y:S02]  /*2c00*/  MOV R3, R45 ;  /* 0x0000002d00037202 */ /* 0x000fe40000000f00 */
[----:B------:R-:W-:Y:S03]  /*2c10*/  ISETP.GE.AND P0, PT, R132, UR4, PT ;  /* 0x0000000484007c0c */ /* 0x000fe6000bf06270 */
[----:B------:R1:W3:Y:S10]  /*2c20*/  LDG.E.128 R8, desc[UR6][R2.64] ;  /* 0x0000000602087981 */ /* 0x0002f4000c1e1d00 */
[----:B-1----:R-:W-:Y:S02]  /*2c30*/  @!P0 MOV R2, R31 ;  /* 0x0000001f00028202 */ /* 0x002fe40000000f00 */
[----:B------:R-:W-:Y:S05]  /*2c40*/  @!P0 MOV R3, R32 ;  /* 0x0000002000038202 */ /* 0x000fea0000000f00 */
[----:B------:R1:W4:Y:S02]  /*2c50*/  @!P0 LDG.E.64 R20, desc[UR6][R2.64] ;  /* 0x0000000602148981 */ /* 0x000324000c1e1b00 */
[----:B-1----:R-:W-:Y:S02]  /*2c60*/  @!P0 MOV R2, R16 ;  /* 0x0000001000028202 */ /* 0x002fe40000000f00 */
[----:B------:R-:W-:Y:S05]  /*2c70*/  @!P0 MOV R3, R15 ;  /* 0x0000000f00038202 */ /* 0x000fea0000000f00 */
[----:B------:R1:W5:Y:S01]  /*2c80*/  @!P0 LDG.E.64 R4, desc[UR6][R2.64] ;  /* 0x0000000602048981 */ /* 0x000362000c1e1b00 */
[----:B----4-:R-:W-:Y:S01]  /*2c90*/  @!P0 HADD2.F32 R14, -RZ, R20.H0_H0 ;  /* 0x20000014ff0e8230 */ /* 0x010fe20000004100 */
[----:B---3--:R-:W-:Y:S01]  /*2ca0*/  @!P0 MOV R0, R8 ;  /* 0x0000000800008202 */ /* 0x008fe20000000f00 */
[--C-:B------:R-:W-:Y:S02]  /*2cb0*/  @!P0 HADD2.F32 R22, -RZ, R21.reuse.H0_H0 ;  /* 0x20000015ff168230 */ /* 0x100fe40000004100 */
[----:B------:R-:W-:Y:S02]  /*2cc0*/  @!P0 HADD2.F32 R24, -RZ, R21.H1_H1 ;  /* 0x30000015ff188230 */ /* 0x000fe40000004100 */
[--C-:B------:R-:W-:Y:S02]  /*2cd0*/  @!P0 HADD2.F32 R6, -RZ, R0.reuse.H1_H1 ;  /* 0x30000000ff068230 */ /* 0x100fe40000004100 */
[----:B-1----:R-:W-:Y:S02]  /*2ce0*/  @!P0 HADD2.F32 R2, -RZ, R0.H0_H0 ;  /* 0x20000000ff028230 */ /* 0x002fe40000004100 */
[----:B------:R-:W-:Y:S02]  /*2cf0*/  @!P0 HADD2.F32 R20, -RZ, R20.H1_H1 ;  /* 0x30000014ff148230 */ /* 0x000fe40000004100 */
[--C-:B-----5:R-:W-:Y:S02]  /*2d00*/  @!P0 HADD2.F32 R3, -RZ, R4.reuse.H0_H0 ;  /* 0x20000004ff038230 */ /* 0x120fe40000004100 */
[----:B------:R-:W-:Y:S01]  /*2d10*/  @!P0 HADD2.F32 R7, -RZ, R4.H1_H1 ;  /* 0x30000004ff078230 */ /* 0x000fe20000004100 */
[----:B------:R-:W-:Y:S01]  /*2d20*/  @!P0 MOV R4, R9 ;  /* 0x0000000900048202 */ /* 0x000fe20000000f00 */
[--C-:B------:R-:W-:Y:S02]  /*2d30*/  @!P0 HADD2.F32 R13, -RZ, R5.reuse.H0_H0 ;  /* 0x20000005ff0d8230 */ /* 0x100fe40000004100 */
[-C--:B------:R-:W-:Y:S01]  /*2d40*/  @!P0 FMUL.FTZ R21, R6, R3.reuse ;  /* 0x0000000306158220 */ /* 0x080fe20000410000 */
[C---:B------:R-:W-:Y:S01]  /*2d50*/  @!P0 FMUL.FTZ R0, R2.reuse, R3 ;  /* 0x0000000302008220 */ /* 0x040fe20000410000 */
[----:B------:R-:W-:Y:S01]  /*2d60*/  @!P0 MOV R3, R10 ;  /* 0x0000000a00038202 */ /* 0x000fe20000000f00 */
[----:B------:R-:W-:Y:S02]  /*2d70*/  @!P0 HADD2.F32 R12, -RZ, R5.H1_H1 ;  /* 0x30000005ff0c8230 */ /* 0x000fe40000004100 */
[-C--:B------:R-:W-:Y:S01]  /*2d80*/  @!P0 FFMA.FTZ R26, R2, R14.reuse, -R21 ;  /* 0x0000000e021a8223 */ /* 0x080fe20000010815 */
[----:B------:R-:W-:Y:S01]  /*2d90*/  @!P0 MOV R2, R11 ;  /* 0x0000000b00028202 */ /* 0x000fe20000000f00 */
[----:B------:R-:W-:Y:S01]  /*2da0*/  @!P0 FFMA.FTZ R0, R6, R14, R0 ;  /* 0x0000000e06008223 */ /* 0x000fe20000010000 */
[--C-:B------:R-:W-:Y:S02]  /*2db0*/  @!P0 HADD2.F32 R14, -RZ, R4.reuse.H1_H1 ;  /* 0x30000004ff0e8230 */ /* 0x100fe40000004100 */
[----:B------:R-:W-:Y:S02]  /*2dc0*/  @!P0 HADD2.F32 R6, -RZ, R4.H0_H0 ;  /* 0x20000004ff068230 */ /* 0x000fe40000004100 */
[----:B------:R-:W-:Y:S01]  /*2dd0*/  @!P0 F2FP.F16.F32.PACK_AB R0, R0, R26 ;  /* 0x0000001a0000823e */ /* 0x000fe200000000ff */
[--C-:B------:R-:W-:Y:S02]  /*2de0*/  @!P0 HADD2.F32 R21, -RZ, R3.reuse.H1_H1 ;  /* 0x30000003ff158230 */ /* 0x100fe40000004100 */
[----:B------:R-:W-:Y:S01]  /*2df0*/  @!P0 HADD2.F32 R4, -RZ, R3.H0_H0 ;  /* 0x20000003ff048230 */ /* 0x000fe20000004100 */
[----:B------:R-:W-:Y:S01]  /*2e00*/  @!P0 MOV R8, R0 ;  /* 0x0000000000088202 */ /* 0x000fe20000000f00 */
[--C-:B------:R-:W-:Y:S02]  /*2e10*/  @!P0 HADD2.F32 R5, -RZ, R2.reuse.H0_H0 ;  /* 0x20000002ff058230 */ /* 0x100fe40000004100 */
[-C--:B------:R-:W-:Y:S01]  /*2e20*/  @!P0 FMUL.FTZ R3, R14, R7.reuse ;  /* 0x000000070e038220 */ /* 0x080fe20000410000 */
[----:B------:R-:W-:Y:S02]  /*2e30*/  @!P0 HADD2.F32 R23, -RZ, R2.H1_H1 ;  /* 0x30000002ff178230 */ /* 0x000fe40000004100 */
[C---:B------:R-:W-:Y:S01]  /*2e40*/  @!P0 FMUL.FTZ R2, R6.reuse, R7 ;  /* 0x0000000706028220 */ /* 0x040fe20000410000 */
[-C--:B------:R-:W-:Y:S01]  /*2e50*/  @!P0 FMUL.FTZ R7, R21, R13.reuse ;  /* 0x0000000d15078220 */ /* 0x080fe20000410000 */
[----:B------:R-:W-:Y:S01]  /*2e60*/  @!P0 FFMA.FTZ R25, R6, R20, -R3 ;  /* 0x0000001406198223 */ /* 0x000fe20000010803 */
[C---:B------:R-:W-:Y:S01]  /*2e70*/  @!P0 FMUL.FTZ R3, R4.reuse, R13 ;  /* 0x0000000d04038220 */ /* 0x040fe20000410000 */
[----:B------:R-:W-:Y:S01]  /*2e80*/  @!P0 FMUL.FTZ R6, R23, R12 ;  /* 0x0000000c17068220 */ /* 0x000fe20000410000 */
[----:B------:R-:W-:Y:S01]  /*2e90*/  @!P0 FFMA.FTZ R7, R4, R22, -R7 ;  /* 0x0000001604078223 */ /* 0x000fe20000010807 */
[----:B------:R-:W-:Y:S01]  /*2ea0*/  @!P0 FMUL.FTZ R4, R5, R12 ;  /* 0x0000000c05048220 */ /* 0x000fe20000410000 */
[----:B------:R-:W-:Y:S01]  /*2eb0*/  @!P0 FFMA.FTZ R2, R14, R20, R2 ;  /* 0x000000140e028223 */ /* 0x000fe20000010002 */
[----:B------:R-:W-:Y:S01]  /*2ec0*/  @!P0 FFMA.FTZ R3, R21, R22, R3 ;  /* 0x0000001615038223 */ /* 0x000fe20000010003 */
[-C--:B------:R-:W-:Y:S01]  /*2ed0*/  @!P0 FFMA.FTZ R6, R5, R24.reuse, -R6 ;  /* 0x0000001805068223 */ /* 0x080fe20000010806 */
[----:B------:R-:W-:Y:S02]  /*2ee0*/  @!P0 FFMA.FTZ R4, R23, R24, R4 ;  /* 0x0000001817048223 */ /* 0x000fe40000010004 */
[----:B------:R-:W-:Y:S02]  /*2ef0*/  @!P0 F2FP.F16.F32.PACK_AB R2, R2, R25 ;  /* 0x000000190202823e */ /* 0x000fe400000000ff */
[----:B------:R-:W-:Y:S02]  /*2f00*/  @!P0 F2FP.F16.F32.PACK_AB R3, R3, R7 ;  /* 0x000000070303823e */ /* 0x000fe400000000ff */
[----:B------:R-:W-:Y:S02]  /*2f10*/  @!P0 F2FP.F16.F32.PACK_AB R4, R4, R6 ;  /* 0x000000060404823e */ /* 0x000fe400000000ff */
[----:B------:R-:W-:Y:S02]  /*2f20*/  @!P0 MOV R9, R2 ;  /* 0x0000000200098202 */ /* 0x000fe40000000f00 */
[----:B------:R-:W-:Y:S02]  /*2f30*/  MOV R6, R44 ;  /* 0x0000002c00067202 */ /* 0x000fe40000000f00 */
[----:B------:R-:W-:Y:S02]  /*2f40*/  MOV R7, R43 ;  /* 0x0000002b00077202 */ /* 0x000fe40000000f00 */
[----:B------:R-:W-:Y:S02]  /*2f50*/  @!P0 MOV R10, R3 ;  /* 0x00000003000a8202 */ /* 0x000fe40000000f00 */
[----:B------:R-:W-:Y:S05]  /*2f60*/  @!P0 MOV R11, R4 ;  /* 0x00000004000b8202 */ /* 0x000fea0000000f00 */
[----:B------:R3:W-:Y:S02]  /*2f70*/  STG.E.128 desc[UR6][R6.64], R8 ;  /* 0x0000000806007986 */ /* 0x0007e4000c101d06 */
.L_x_855:
[----:B------:R-:W-:Y:S05]  /*2f80*/  BSYNC B0 ;  /* 0x0000000000007941 */ /* 0x000fea0003800000 */
.L_x_854:
[----:B------:R-:W-:Y:S04]  /*2f90*/  BSSY B0, `(.L_x_856) ;  /* 0x000003d000007945 */ /* 0x000fe80003800000 */
[----:B------:R-:W-:Y:S05]  /*2fa0*/  @P3 BRA `(.L_x_857) ;  /* 0x0000000000ec3947 */ /* 0x000fea0003800000 */
[----:B------:R-:W-:Y:S02]  /*2fb0*/  ISETP.GE.AND P0, PT, R132, UR4, PT ;  /* 0x0000000484007c0c */ /* 0x000fe4000bf06270 */
[C---:B---3--:R-:W-:Y:S04]  /*2fc0*/  LEA R8, P3, R66.reuse, R46, 0x1 ;  /* 0x0000002e42087211 */ /* 0x048fe800078608ff */
[----:B------:R-:W-:Y:S06]  /*2fd0*/  LEA.HI.X R9, R66, R45, R87, 0x1, P3 ;  /* 0x0000002d42097211 */ /* 0x000fec00018f0c57 */
[----:B------:R-:W3:Y:S01]  /*2fe0*/  LDG.E.128 R8, desc[UR6][R8.64] ;  /* 0x0000000608087981 */ /* 0x000ee2000c1e1d00 */
[C---:B-1----:R-:W-:Y:S02]  /*2ff0*/  @!P0 SHF.L.U32 R2, R75.reuse, 0x1, RZ ;  /* 0x000000014b028819 */ /* 0x042fe400000006ff */
[----:B------:R-:W-:Y:S02]  /*3000*/  @!P0 SHF.L.U64.HI R0, R75, 0x1, R84 ;  /* 0x000000014b008819 */ /* 0x000fe40000010254 */
[C---:B------:R-:W-:Y:S02]  /*3010*/  @!P0 IADD3 R4, P6, R2.reuse, R31, RZ ;  /* 0x0000001f02048210 */ /* 0x040fe40007fde0ff */
[----:B------:R-:W-:Y:S02]  /*3020*/  @!P0 IADD3 R2, P3, R2, R16, RZ ;  /* 0x0000001002028210 */ /* 0x000fe40007f7e0ff */
[C---:B------:R-:W-:Y:S02]  /*3030*/  @!P0 IADD3.X R5, R0.reuse, R32, RZ, P6, !PT ;  /* 0x0000002000058210 */ /* 0x040fe400037fe4ff */
[----:B------:R-:W-:Y:S03]  /*3040*/  @!P0 IADD3.X R3, R0, R15, RZ, P3, !PT ;  /* 0x0000000f00038210 */ /* 0x000fe60001ffe4ff */
[----:B------:R-:W4:Y:S06]  /*3050*/  @!P0 LDG.E.64 R20, desc[UR6][R4.64] ;  /* 0x0000000604148981 */ /* 0x000f2c000c1e1b00 */
        /* <DEDUP_REMOVED lines=19> */
[--C-:B------:R-:W-:Y:S02]  /*3190*/  @!P0 HADD2.F32 R6, -RZ, R4.reuse.H0_H0 ;  /* 0x20000004ff068230 */ /* 0x100fe40000004100 */
[----:B------:R-:W-:Y:S02]  /*31a0*/  @!P0 HADD2.F32 R14, -RZ, R4.H1_H1 ;  /* 0x30000004ff0e8230 */ /* 0x000fe40000004100 */
[----:B------:R-:W-:Y:S01]  /*31b0*/  @!P0 F2FP.F16.F32.PACK_AB R0, R0, R26 ;  /* 0x0000001a0000823e */ /* 0x000fe200000000ff */
[--C-:B------:R-:W-:Y:S02]  /*31c0*/  @!P0 HADD2.F32 R21, -RZ, R3.reuse.H1_H1 ;  /* 0x30000003ff158230 */ /* 0x100fe40000004100 */
[----:B------:R-:W-:Y:S01]  /*31d0*/  @!P0 HADD2.F32 R4, -RZ, R3.H0_H0 ;  /* 0x20000003ff048230 */ /* 0x000fe20000004100 */
[----:B------:R-:W-:Y:S01]  /*31e0*/  @!P0 MOV R8, R0 ;  /* 0x0000000000088202 */ /* 0x000fe20000000f00 */
[--C-:B------:R-:W-:Y:S02]  /*31f0*/  @!P0 HADD2.F32 R23, -RZ, R2.reuse.H1_H1 ;  /* 0x30000002ff178230 */ /* 0x100fe40000004100 */
[-C--:B------:R-:W-:Y:S01]  /*3200*/  @!P0 FMUL.FTZ R3, R14, R7.reuse ;  /* 0x000000070e038220 */ /* 0x080fe20000410000 */
[----:B------:R-:W-:Y:S02]  /*3210*/  @!P0 HADD2.F32 R5, -RZ, R2.H0_H0 ;  /* 0x20000002ff058230 */ /* 0x000fe40000004100 */
        /* <DEDUP_REMOVED lines=9> */
[----:B------:R-:W-:Y:S01]  /*32b0*/  @!P0 FFMA.FTZ R5, R5, R24, -R6 ;  /* 0x0000001805058223 */ /* 0x000fe20000010806 */
[----:B------:R-:W-:Y:S01]  /*32c0*/  LEA R6, P3, R245, R44, 0x1 ;  /* 0x0000002cf5067211 */ /* 0x000fe200078608ff */
[----:B------:R-:W-:Y:S01]  /*32d0*/  @!P0 FFMA.FTZ R4, R23, R24, R4 ;  /* 0x0000001817048223 */ /* 0x000fe20000010004 */
[----:B------:R-:W-:Y:S02]  /*32e0*/  @!P0 F2FP.F16.F32.PACK_AB R2, R2, R25 ;  /* 0x000000190202823e */ /* 0x000fe400000000ff */
[----:B------:R-:W-:Y:S02]  /*32f0*/  @!P0 F2FP.F16.F32.PACK_AB R3, R3, R7 ;  /* 0x000000070303823e */ /* 0x000fe400000000ff */
[----:B------:R-:W-:Y:S02]  /*3300*/  @!P0 F2FP.F16.F32.PACK_AB R4, R4, R5 ;  /* 0x000000050404823e */ /* 0x000fe400000000ff */
[----:B------:R-:W-:Y:S02]  /*3310*/  LEA.HI.X R7, R245, R43, R248, 0x1, P3 ;  /* 0x0000002bf5077211 */ /* 0x000fe400018f0cf8 */
[----:B------:R-:W-:Y:S02]  /*3320*/  @!P0 MOV R9, R2 ;  /* 0x0000000200098202 */ /* 0x000fe40000000f00 */
[----:B------:R-:W-:Y:S02]  /*3330*/  @!P0 MOV R10, R3 ;  /* 0x00000003000a8202 */ /* 0x000fe40000000f00 */
[----:B------:R-:W-:Y:S05]  /*3340*/  @!P0 MOV R11, R4 ;  /* 0x00000004000b8202 */ /* 0x000fea0000000f00 */
[----:B------:R4:W-:Y:S02]  /*3350*/  STG.E.128 desc[UR6][R6.64], R8 ;  /* 0x0000000806007986 */ /* 0x0009e4000c101d06 */
.L_x_857:
[----:B------:R-:W-:Y:S05]  /*3360*/  BSYNC B0 ;  /* 0x0000000000007941 */ /* 0x000fea0003800000 */
.L_x_856:
[----:B------:R-:W-:Y:S01]  /*3370*/  ISETP.GE.OR P3, PT, R58, R40, P1 ;  /* 0x000000283a00720c */ /* 0x000fe20000f66670 */
[----:B------:R-:W-:Y:S04]  /*3380*/  BSSY B0, `(.L_x_858) ;  /* 0x000003d000007945 */ /* 0x000fe80003800000 */
[----:B------:R-:W-:Y:S08]  /*3390*/  @P2 BRA `(.L_x_859) ;  /* 0x0000000000ec2947 */ /* 0x000ff00003800000 */
[----:B------:R-:W-:Y:S02]  /*33a0*/  ISETP.GE.AND P0, PT, R132, UR4, PT ;  /* 0x0000000484007c0c */ /* 0x000fe4000bf06270 */
[C---:B---34-:R-:W-:Y:S04]  /*33b0*/  LEA R8, P2, R67.reuse, R46, 0x1 ;  /* 0x0000002e43087211 */ /* 0x058fe800078408ff */
        /* <DEDUP_REMOVED lines=57> */
.L_x_859:
[----:B------:R-:W-:Y:S05]  /*3750*/  BSYNC B0 ;  /* 0x0000000000007941 */ /* 0x000fea0003800000 */
.L_x_858:
[----:B------:R-:W-:Y:S01]  /*3760*/  ISETP.LT.OR P0, PT, R60, R42, P5 ;  /* 0x0000002a3c00720c */ /* 0x000fe20002f01670 */
[----:B------:R-:W-:Y:S01]  /*3770*/  BSSY B0, `(.L_x_860) ;  /* 0x0000050000007945 */ /* 0x000fe20003800000 */
[-C--:B------:R-:W-:Y:S01]  /*3780*/  ISETP.GE.OR P2, PT, R57, R40.reuse, P1 ;  /* 0x000000283900720c */ /* 0x080fe20000f46670 */
[----:B--2---:R-:W-:Y:S01]  /*3790*/  IMAD.U32 R30, R30, -0x80, RZ ;  /* 0xffffff801e1e7824 */ /* 0x004fe200078e00ff */
[----:B------:R-:W-:Y:S01]  /*37a0*/  ISETP.GE.OR P1, PT, R61, R40, P1 ;  /* 0x000000283d00720c */ /* 0x000fe20000f26670 */
[----:B------:R-:W-:Y:S01]  /*37b0*/  IMAD.MOV.U32 R34, RZ, RZ, R31 ;  /* 0x000000ffff227224 */ /* 0x000fe200078e001f */
[-C--:B------:R-:W-:Y:S01]  /*37c0*/  ISETP.LT.OR P4, PT, R59, R42.reuse, P4 ;  /* 0x0000002a3b00720c */ /* 0x080fe20002781670 */
[----:B------:R-:W-:Y:S01]  /*37d0*/  IMAD.MOV.U32 R35, RZ, RZ, R32 ;  /* 0x000000ffff237224 */ /* 0x000fe200078e0020 */
[-C--:B------:R-:W-:Y:S02]  /*37e0*/  ISETP.LT.OR P3, PT, R58, R42.reuse, P3 ;  /* 0x0000002a3a00720c */ /* 0x080fe40001f61670 */
[-C--:B------:R-:W-:Y:S02]  /*37f0*/  ISETP.LT.OR P2, PT, R57, R42.reuse, P2 ;  /* 0x0000002a3900720c */ /* 0x080fe40001741670 */
[----:B------:R-:W-:Y:S01]  /*3800*/  ISETP.LT.OR P1, PT, R61, R42, P1 ;  /* 0x0000002a3d00720c */ /* 0x000fe20000f21670 */
[----:B------:R-:W-:Y:S01]  /*3810*/  @!UPT UIADD3 URZ, URZ, URZ, URZ ;  /* 0x0000003f3f3ff290 */ /* 0x000fe2000fffe03f */
[----:B------:R-:W-:Y:S11]  /*3820*/  @P0 BRA `(.L_x_861) ;  /* 0x0000000400100947 */ /* 0x000ff60003800000 */
[----:B------:R-:W-:Y:S01]  /*3830*/  ISETP.GE.AND P0, PT, R132, UR4, PT ;  /* 0x0000000484007c0c */ /* 0x000fe2000bf06270 */
[----:B-1----:R-:W1:Y:S01]  /*3840*/  LDC.64 R2, c[0x0][0x338] ;  /* 0x0000ce00ff027b82 */ /* 0x002e620000000a00 */
[----:B---34-:R-:W-:Y:S02]  /*3850*/  MOV R8, R46 ;  /* 0x0000002e00087202 */ /* 0x018fe40000000f00 */
[----:B------:R-:W-:Y:S05]  /*3860*/  MOV R9, R45 ;  /* 0x0000002d00097202 */ /* 0x000fea0000000f00 */
[----:B------:R-:W2:Y:S04]  /*3870*/  LDC.64 R28, c[0x0][0x248] ;  /* 0x00009200ff1c7b82 */ /* 0x000ea80000000a00 */
[C---:B------:R-:W-:Y:S01]  /*3880*/  @!P0 SHF.L.U64.HI R0, R73.reuse, 0x1, R82 ;  /* 0x0000000149008819 */ /* 0x040fe20000010252 */
[----:B-1----:R-:W-:Y:S01]  /*3890*/  IMAD.WIDE.U32 R8, R2, 0xc0, R8 ;  /* 0x000000c002087825 */ /* 0x002fe200078e0008 */
[----:B------:R-:W-:Y:S03]  /*38a0*/  @!P0 SHF.L.U32 R2, R73, 0x1, RZ ;  /* 0x0000000149028819 */ /* 0x000fe600000006ff */
[----:B------:R-:W-:Y:S01]  /*38b0*/  IMAD R3, R3, 0xc0, RZ ;  /* 0x000000c003037824 */ /* 0x000fe200078e02ff */
[C---:B------:R-:W-:Y:S02]  /*38c0*/  @!P0 IADD3 R4, P6, R2.reuse, R31, RZ ;  /* 0x0000001f02048210 */ /* 0x040fe40007fde0ff */
[----:B------:R-:W-:Y:S02]  /*38d0*/  @!P0 IADD3 R2, P5, R2, R16, RZ ;  /* 0x0000001002028210 */ /* 0x000fe40007fbe0ff */
[----:B------:R-:W-:Y:S02]  /*38e0*/  IADD3 R9, R9, R3, RZ ;  /* 0x0000000309097210 */ /* 0x000fe40007ffe0ff */
[C---:B------:R-:W-:Y:S02]  /*38f0*/  @!P0 IADD3.X R5, R0.reuse, R32, RZ, P6, !PT ;  /* 0x0000002000058210 */ /* 0x040fe400037fe4ff */
[----:B------:R-:W-:Y:S02]  /*3900*/  @!P0 IADD3.X R3, R0, R15, RZ, P5, !PT ;  /* 0x0000000f00038210 */ /* 0x000fe40002ffe4ff */
[----:B------:R-:W3:Y:S08]  /*3910*/  LDG.E.128 R8, desc[UR6][R8.64] ;  /* 0x0000000608087981 */ /* 0x000ef0000c1e1d00 */
[----:B------:R-:W4:Y:S06]  /*3920*/  @!P0 LDG.E.64 R4, desc[UR6][R4.64] ;  /* 0x0000000604048981 */ /* 0x000f2c000c1e1b00 */
[----:B------:R-:W5:Y:S01]  /*3930*/  @!P0 LDG.E.64 R2, desc[UR6][R2.64] ;  /* 0x0000000602028981 */ /* 0x000f62000c1e1b00 */
[----:B---3--:R-:W-:Y:S01]  /*3940*/  @!P0 MOV R0, R8 ;  /* 0x0000000800008202 */ /* 0x008fe20000000f00 */
[--C-:B----4-:R-:W-:Y:S02]  /*3950*/  @!P0 HADD2.F32 R6, -RZ, R4.reuse.H0_H0 ;  /* 0x20000004ff068230 */ /* 0x110fe40000004100 */
[----:B------:R-:W-:Y:S02]  /*3960*/  @!P0 HADD2.F32 R20, -RZ, R4.H1_H1 ;  /* 0x30000004ff148230 */ /* 0x000fe40000004100 */
[--C-:B------:R-:W-:Y:S02]  /*3970*/  @!P0 HADD2.F32 R22, -RZ, R5.reuse.H0_H0 ;  /* 0x20000005ff168230 */ /* 0x100fe40000004100 */
[----:B------:R-:W-:Y:S02]  /*3980*/  @!P0 HADD2.F32 R24, -RZ, R5.H1_H1 ;  /* 0x30000005ff188230 */ /* 0x000fe40000004100 */
[----:B-----5:R-:W-:Y:S02]  /*3990*/  @!P0 HADD2.F32 R4, -RZ, R2.H0_H0 ;  /* 0x20000002ff048230 */ /* 0x020fe40000004100 */
[----:B------:R-:W-:Y:S02]  /*39a0*/  @!P0 HADD2.F32 R5, -RZ, R0.H1_H1 ;  /* 0x30000000ff058230 */ /* 0x000fe40000004100 */
[----:B------:R-:W-:Y:S02]  /*39b0*/  @!P0 HADD2.F32 R13, -RZ, R2.H1_H1 ;  /* 0x30000002ff0d8230 */ /* 0x000fe40000004100 */
[----:B------:R-:W-:Y:S02]  /*39c0*/  @!P0 HADD2.F32 R2, -RZ, R0.H0_H0 ;  /* 0x20000000ff028230 */ /* 0x000fe40000004100 */
[--C-:B------:R-:W-:Y:S02]  /*39d0*/  @!P0 HADD2.F32 R12, -RZ, R3.reuse.H0_H0 ;  /* 0x20000003ff0c8230 */ /* 0x100fe40000004100 */
[----:B------:R-:W-:Y:S02]  /*39e0*/  @!P0 HADD2.F32 R7, -RZ, R3.H1_H1 ;  /* 0x30000003ff078230 */ /* 0x000fe40000004100 */
[CC--:B------:R-:W-:Y:S01]  /*39f0*/  @!P0 FMUL.FTZ R3, R5.reuse, R4.reuse ;  /* 0x0000000405038220 */ /* 0x0c0fe20000410000 */
[C---:B------:R-:W-:Y:S01]  /*3a00*/  @!P0 FMUL.FTZ R0, R2.reuse, R4 ;  /* 0x0000000402008220 */ /* 0x040fe20000410000 */
[----:B------:R-:W-:Y:S02]  /*3a10*/  @!P0 MOV R4, R9 ;  /* 0x0000000900048202 */ /* 0x000fe40000000f00 */
[----:B------:R-:W-:Y:S01]  /*3a20*/  @!P0 FFMA.FTZ R27, R2, R6, -R3 ;  /* 0x00000006021b8223 */ /* 0x000fe20000010803 */
[----:B------:R-:W-:Y:S01]  /*3a30*/  @!P0 MOV R3, R10 ;  /* 0x0000000a00038202 */ /* 0x000fe20000000f00 */
[----:B------:R-:W-:Y:S01]  /*3a40*/  @!P0 FFMA.FTZ R0, R5, R6, R0 ;  /* 0x0000000605008223 */ /* 0x000fe20000010000 */
[----:B------:R-:W-:Y:S01]  /*3a50*/  @!P0 MOV R2, R11 ;  /* 0x0000000b00028202 */ /* 0x000fe20000000f00 */
[--C-:B------:R-:W-:Y:S02]  /*3a60*/  @!P0 HADD2.F32 R14, -RZ, R4.reuse.H1_H1 ;  /* 0x30000004ff0e8230 */ /* 0x100fe40000004100 */
[----:B------:R-:W-:Y:S02]  /*3a70*/  @!P0 HADD2.F32 R6, -RZ, R4.H0_H0 ;  /* 0x20000004ff068230 */ /* 0x000fe40000004100 */
[--C-:B------:R-:W-:Y:S02]  /*3a80*/  @!P0 HADD2.F32 R21, -RZ, R3.reuse.H1_H1 ;  /* 0x30000003ff158230 */ /* 0x100fe40000004100 */
[----:B------:R-:W-:Y:S02]  /*3a90*/  @!P0 HADD2.F32 R4, -RZ, R3.H0_H0 ;  /* 0x20000003ff048230 */ /* 0x000fe40000004100 */
[-C--:B------:R-:W-:Y:S01]  /*3aa0*/  @!P0 FMUL.FTZ R3, R14, R13.reuse ;  /* 0x0000000d0e038220 */ /* 0x080fe20000410000 */
[--C-:B------:R-:W-:Y:S02]  /*3ab0*/  @!P0 HADD2.F32 R5, -RZ, R2.reuse.H0_H0 ;  /* 0x20000002ff058230 */ /* 0x100fe40000004100 */
[----:B------:R-:W-:Y:S02]  /*3ac0*/  @!P0 HADD2.F32 R23, -RZ, R2.H1_H1 ;  /* 0x30000002ff178230 */ /* 0x000fe40000004100 */
[C---:B------:R-:W-:Y:S01]  /*3ad0*/  @!P0 FMUL.FTZ R2, R6.reuse, R13 ;  /* 0x0000000d06028220 */ /* 0x040fe20000410000 */
[----:B------:R-:W-:Y:S01]  /*3ae0*/  @!P0 FMUL.FTZ R13, R21, R12 ;  /* 0x0000000c150d8220 */ /* 0x000fe20000410000 */
[----:B------:R-:W-:Y:S01]  /*3af0*/  @!P0 FFMA.FTZ R26, R6, R20, -R3 ;  /* 0x00000014061a8223 */ /* 0x000fe20000010803 */
[C---:B------:R-:W-:Y:S01]  /*3b00*/  @!P0 FMUL.FTZ R3, R4.reuse, R12 ;  /* 0x0000000c04038220 */ /* 0x040fe20000410000 */
[-C--:B------:R-:W-:Y:S01]  /*3b10*/  @!P0 FMUL.FTZ R6, R23, R7.reuse ;  /* 0x0000000717068220 */ /* 0x080fe20000410000 */
[----:B------:R-:W-:Y:S01]  /*3b20*/  @!P0 FFMA.FTZ R13, R4, R22, -R13 ;  /* 0x00000016040d8223 */ /* 0x000fe2000001080d */
[C---:B------:R-:W-:Y:S01]  /*3b30*/  @!P0 FMUL.FTZ R4, R5.reuse, R7 ;  /* 0x0000000705048220 */ /* 0x040fe20000410000 */
[----:B------:R-:W-:Y:S01]  /*3b40*/  MOV R7, R43 ;  /* 0x0000002b00077202 */ /* 0x000fe20000000f00 */
[----:B------:R-:W-:Y:S01]  /*3b50*/  @!P0 FFMA.FTZ R25, R5, R24, -R6 ;  /* 0x0000001805198223 */ /* 0x000fe20000010806 */
[----:B------:R-:W-:Y:S01]  /*3b60*/  MOV R6, R44 ;  /* 0x0000002c00067202 */ /* 0x000fe20000000f00 */
[----:B------:R-:W-:Y:S01]  /*3b70*/  @!P0 FFMA.FTZ R2, R14, R20, R2 ;  /* 0x000000140e028223 */ /* 0x000fe20000010002 */
[----:B------:R-:W-:Y:S01]  /*3b80*/  @!P0 F2FP.F16.F32.PACK_AB R5, R0, R27 ;  /* 0x0000001b0005823e */ /* 0x000fe200000000ff */
[----:B------:R-:W-:Y:S01]  /*3b90*/  @!P0 FFMA.FTZ R3, R21, R22, R3 ;  /* 0x0000001615038223 */ /* 0x000fe20000010003 */
[----:B------:R-:W-:Y:S01]  /*3ba0*/  @!P0 FFMA.FTZ R4, R23, R24, R4 ;  /* 0x0000001817048223 */ /* 0x000fe20000010004 */
[----:B--2---:R-:W-:Y:S01]  /*3bb0*/  IMAD.WIDE.U32 R6, R28, 0xc0, R6 ;  /* 0x000000c01c067825 */ /* 0x004fe200078e0006 */
[----:B------:R-:W-:Y:S02]  /*3bc0*/  @!P0 F2FP.F16.F32.PACK_AB R2, R2, R26 ;  /* 0x0000001a0202823e */ /* 0x000fe400000000ff */
[----:B------:R-:W-:Y:S01]  /*3bd0*/  @!P0 F2FP.F16.F32.PACK_AB R0, R3, R13 ;  /* 0x0000000d0300823e */ /* 0x000fe200000000ff */
[----:B------:R-:W-:Y:S01]  /*3be0*/  IMAD R12, R29, 0xc0, RZ ;  /* 0x000000c01d0c7824 */ /* 0x000fe200078e02ff */
[----:B------:R-:W-:Y:S02]  /*3bf0*/  @!P0 F2FP.F16.F32.PACK_AB R4, R4, R25 ;  /* 0x000000190404823e */ /* 0x000fe400000000ff */
[----:B------:R-:W-:Y:S02]  /*3c00*/  @!P0 MOV R9, R2 ;  /* 0x0000000200098202 */ /* 0x000fe40000000f00 */
[----:B------:R-:W-:Y:S02]  /*3c10*/  IADD3 R3, R7, R12, RZ ;  /* 0x0000000c07037210 */ /* 0x000fe40007ffe0ff */
[----:B------:R-:W-:Y:S02]  /*3c20*/  @!P0 MOV R8, R5 ;  /* 0x0000000500088202 */ /* 0x000fe40000000f00 */
[----:B------:R-:W-:Y:S02]  /*3c30*/  MOV R2, R6 ;  /* 0x0000000600027202 */ /* 0x000fe40000000f00 */
[----:B------:R-:W-:Y:S02]  /*3c40*/  @!P0 MOV R10, R0 ;  /* 0x00000000000a8202 */ /* 0x000fe40000000f00 */
[----:B------:R-:W-:Y:S05]  /*3c50*/  @!P0 MOV R11, R4 ;  /* 0x00000004000b8202 */ /* 0x000fea0000000f00 */
[----:B------:R2:W-:Y:S02]  /*3c60*/  STG.E.128 desc[UR6][R2.64], R8 ;  /* 0x0000000802007986 */ /* 0x0005e4000c101d06 */
.L_x_861:
[----:B------:R-:W-:Y:S05]  /*3c70*/  BSYNC B0 ;  /* 0x0000000000007941 */ /* 0x000fea0003800000 */
.L_x_860:
[----:B------:R-:W-:Y:S04]  /*3c80*/  BSSY B0, `(.L_x_862) ;  /* 0x000003d000007945 */ /* 0x000fe80003800000 */
[----:B------:R-:W-:Y:S05]  /*3c90*/  @P4 BRA `(.L_x_863) ;  /* 0x0000000000ec4947 */ /* 0x000fea0003800000 */
[----:B------:R-:W-:Y:S02]  /*3ca0*/  ISETP.GE.AND P0, PT, R132, UR4, PT ;  /* 0x0000000484007c0c */ /* 0x000fe4000bf06270 */
[C---:B-1234-:R-:W-:Y:S04]  /*3cb0*/  LEA R8, P4, R68.reuse, R46, 0x1 ;  /* 0x0000002e44087211 */ /* 0x05efe800078808ff */
[----:B------:R-:W-:Y:S06]  /*3cc0*/  LEA.HI.X R9, R68, R45, R89, 0x1, P4 ;  /* 0x0000002d44097211 */ /* 0x000fec00020f0c59 */
[----:B------:R-:W2:Y:S01]  /*3cd0*/  LDG.E.128 R8, desc[UR6][R8.64] ;  /* 0x0000000608087981 */ /* 0x000ea2000c1e1d00 */
[C---:B------:R-:W-:Y:S02]  /*3ce0*/  @!P0 SHF.L.U32 R2, R72.reuse, 0x1, RZ ;  /* 0x0000000148028819 */ /* 0x040fe400000006ff */
[----:B------:R-:W-:Y:S02]  /*3cf0*/  @!P0 SHF.L.U64.HI R0, R72, 0x1, R81 ;  /* 0x0000000148008819 */ /* 0x000fe40000010251 */
[C---:B------:R-:W-:Y:S02]  /*3d00*/  @!P0 IADD3 R4, P5, R2.reuse, R31, RZ ;  /* 0x0000001f02048210 */ /* 0x040fe40007fbe0ff */
[----:B------:R-:W-:Y:S02]  /*3d10*/  @!P0 IADD3 R2, P4, R2, R16, RZ ;  /* 0x0000001002028210 */ /* 0x000fe40007f9e0ff */
[C---:B------:R-:W-:Y:S02]  /*3d20*/  @!P0 IADD3.X R5, R0.reuse, R32, RZ, P5, !PT ;  /* 0x0000002000058210 */ /* 0x040fe40002ffe4ff */
[----:B------:R-:W-:Y:S03]  /*3d30*/  @!P0 IADD3.X R3, R0, R15, RZ, P4, !PT ;  /* 0x0000000f00038210 */ /* 0x000fe600027fe4ff */
[----:B------:R-:W3:Y:S06]  /*3d40*/  @!P0 LDG.E.64 R20, desc[UR6][R4.64] ;  /* 0x0000000604148981 */ /* 0x000eec000c1e1b00 */
[----:B------:R1:W4:Y:S01]  /*3d50*/  @!P0 LDG.E.64 R4, desc[UR6][R2.64] ;  /* 0x0000000602048981 */ /* 0x000322000c1e1b00 */
[----:B---3--:R-:W-:Y:S01]  /*3d60*/  @!P0 HADD2.F32 R14, -RZ, R20.H0_H0 ;  /* 0x20000014ff0e8230 */ /* 0x008fe20000004100 */
[----:B--2---:R-:W-:Y:S01]  /*3d70*/  @!P0 MOV R0, R8 ;  /* 0x0000000800008202 */ /* 0x004fe20000000f00 */
[--C-:B------:R-:W-:Y:S02]  /*3d80*/  @!P0 HADD2.F32 R22, -RZ, R21.reuse.H0_H0 ;  /* 0x20000015ff168230 */ /* 0x100fe40000004100 */
[----:B------:R-:W-:Y:S02]  /*3d90*/  @!P0 HADD2.F32 R24, -RZ, R21.H1_H1 ;  /* 0x30000015ff188230 */ /* 0x000fe40000004100 */
[--C-:B------:R-:W-:Y:S02]  /*3da0*/  @!P0 HADD2.F32 R6, -RZ, R0.reuse.H1_H1 ;  /* 0x30000000ff068230 */ /* 0x100fe40000004100 */
[----:B-1----:R-:W-:Y:S02]  /*3db0*/  @!P0 HADD2.F32 R2, -RZ, R0.H0_H0 ;  /* 0x20000000ff028230 */ /* 0x002fe40000004100 */
[----:B------:R-:W-:Y:S02]  /*3dc0*/  @!P0 HADD2.F32 R20, -RZ, R20.H1_H1 ;  /* 0x30000014ff148230 */ /* 0x000fe40000004100 */
[--C-:B----4-:R-:W-:Y:S02]  /*3dd0*/  @!P0 HADD2.F32 R3, -RZ, R4.reuse.H0_H0 ;  /* 0x20000004ff038230 */ /* 0x110fe40000004100 */
        /* <DEDUP_REMOVED lines=39> */
.L_x_863:
[----:B------:R-:W-:Y:S05]  /*4050*/  BSYNC B0 ;  /* 0x0000000000007941 */ /* 0x000fea0003800000 */
.L_x_862:
[----:B------:R-:W-:Y:S04]  /*4060*/  BSSY B0, `(.L_x_864) ;  /* 0x0000046000007945 */ /* 0x000fe80003800000 */
[----:B------:R-:W-:Y:S05]  /*4070*/  @P3 BRA `(.L_x_865) ;  /* 0x0000000400103947 */ /* 0x000fea0003800000 */
[----:B------:R-:W-:Y:S01]  /*4080*/  ISETP.GE.AND P0, PT, R132, UR4, PT ;  /* 0x0000000484007c0c */ /* 0x000fe2000bf06270 */
[----:B-12---:R-:W1:Y:S01]  /*4090*/  LDC.64 R2, c[0x0][0x338] ;  /* 0x0000ce00ff027b82 */ /* 0x006e620000000a00 */
        /* <DEDUP_REMOVED lines=66> */
.L_x_865:
[----:B------:R-:W-:Y:S05]  /*44c0*/  BSYNC B0 ;  /* 0x0000000000007941 */ /* 0x000fea0003800000 */
.L_x_864:
[----:B------:R-:W-:Y:S04]  /*44d0*/  BSSY B0, `(.L_x_866) ;  /* 0x0000046000007945 */ /* 0x000fe80003800000 */
[----:B------:R-:W-:Y:S05]  /*44e0*/  @P2 BRA `(.L_x_867) ;  /* 0x0000000400102947 */ /* 0x000fea0003800000 */
[----:B------:R-:W-:Y:S01]  /*44f0*/  ISETP.GE.AND P0, PT, R132, UR4, PT ;  /* 0x0000000484007c0c */ /* 0x000fe2000bf06270 */
[----:B-12---:R-:W1:Y:S01]  /*4500*/  LDC.64 R2, c[0x0][0x338] ;  /* 0x0000ce00ff027b82 */ /* 0x006e620000000a00 */
[----:B---34-:R-:W-:Y:S02]  /*4510*/  MOV R8, R46 ;  /* 0x0000002e00087202 */ /* 0x018fe40000000f00 */
[----:B------:R-:W-:Y:S05]  /*4520*/  MOV R9, R45 ;  /* 0x0000002d00097202 */ /* 0x000fea0000000f00 */
[----:B------:R-:W2:Y:S04]  /*4530*/  LDC.64 R28, c[0x0][0x248] ;  /* 0x00009200ff1c7b82 */ /* 0x000ea80000000a00 */
[----:B------:R-:W-:Y:S01]  /*4540*/  @!P0 SHF.L.U64.HI R0, R70, 0x1, R79 ;  /* 0x0000000146008819 */ /* 0x000fe2000001024f */
        /* <DEDUP_REMOVED lines=62> */
.L_x_867:
[----:B------:R-:W-:Y:S05]  /*4930*/  BSYNC B0 ;  /* 0x0000000000007941 */ /* 0x000fea0003800000 */
.L_x_866:
        /* <DEDUP_REMOVED lines=70> */
.L_x_869:
[----:B------:R-:W-:Y:S05]  /*4da0*/  BSYNC B0 ;  /* 0x0000000000007941 */ /* 0x000fea0003800000 */
.L_x_868:
[C---:B------:R-:W-:Y:S01]  /*4db0*/  LEA R31, P1, R30.reuse, R34, 0x1 ;  /* 0x000000221e1f7211 */ /* 0x040fe200078208ff */
[----:B------:R-:W-:Y:S01]  /*4dc0*/  IMAD.MOV.U32 R14, RZ, RZ, R16 ;  /* 0x000000ffff0e7224 */ /* 0x000fe200078e0010 */
[----:B------:R-:W-:Y:S02]  /*4dd0*/  UMOV UR4, UR45 ;  /* 0x0000002d00047c82 */ /* 0x000fe40008000000 */
[C---:B------:R-:W-:Y:S02]  /*4de0*/  LEA.HI.X.SX32 R32, R30.reuse, R35, 0x1, P1 ;  /* 0x000000231e207211 */ /* 0x040fe400008f0eff */
[C---:B------:R-:W-:Y:S04]  /*4df0*/  LEA R16, P0, R30.reuse, R14, 0x1 ;  /* 0x0000000e1e107211 */ /* 0x040fe800078008ff */
[----:B------:R-:W-:Y:S01]  /*4e00*/  LEA.HI.X.SX32 R15, R30, R15, 0x1, P0 ;  /* 0x0000000f1e0f7211 */ /* 0x000fe200000f0eff */
[----:B------:R-:W-:Y:S08]  /*4e10*/  BRA `(.L_x_870) ;  /* 0x0000003800e47947 */ /* 0x000ff00003800000 */
.L_x_853:
[----:B------:R-:W-:Y:S01]  /*4e20*/  ULEA.HI UR56, UR4, UR4, URZ, 0x1 ;  /* 0x0000000404387291 */ /* 0x000fe2000f8f083f */
[----:B------:R-:W-:Y:S03]  /*4e30*/  BSSY B1, `(.L_x_871) ;  /* 0x0000063000017945 */ /* 0x000fe60003800000 */
[----:B------:R-:W-:Y:S06]  /*4e40*/  USHF.R.S32.HI UR56, URZ, 0x1, UR56 ;  /* 0x000000013f387899 */ /* 0x000fec0008011438 */
[----:B------:R-:W-:Y:S01]  /*4e50*/  MOV R41, UR56 ;  /* 0x0000003800297c02 */ /* 0x000fe20008000f00 */
[----:B------:R-:W-:Y:S05]  /*4e60*/  @P0 BRA `(.L_x_872) ;  /* 0x00000004007c0947 */ /* 0x000fea0003800000 */
[----:B------:R-:W-:Y:S01]  /*4e70*/  ISETP.GE.AND P0, PT, R132, UR4, PT ;  /* 0x0000000484007c0c */ /* 0x000fe2000bf06270 */
[----:B-1----:R-:W-:Y:S01]  /*4e80*/  IMAD.MOV.U32 R2, RZ, RZ, R46 ;  /* 0x000000ffff027224 */ /* 0x002fe200078e002e */
[----:B------:R-:W-:Y:S01]  /*4e90*/  BSSY B0, `(.L_x_873) ;  /* 0x000005b000007945 */ /* 0x000fe20003800000 */
[----:B------:R-:W-:Y:S01]  /*4ea0*/  IMAD.MOV.U32 R3, RZ, RZ, R45 ;  /* 0x000000ffff037224 */ /* 0x000fe200078e002d */
[----:B------:R-:W-:Y:S02]  /*4eb0*/  MOV R34, R44 ;  /* 0x0000002c00227202 */ /* 0x000fe40000000f00 */
[----:B------:R-:W-:Y:S02]  /*4ec0*/  MOV R35, R43 ;  /* 0x0000002b00237202 */ /* 0x000fe40000000f00 */
[----:B------:R1:W5:Y:S05]  /*4ed0*/  LDG.E.128 R8, desc[UR6][R2.64] ;  /* 0x0000000602087981 */ /* 0x00036a000c1e1d00 */
[----:B------:R-:W-:Y:S05]  /*4ee0*/  @P0 BRA `(.L_x_874) ;  /* 0x0000000400540947 */ /* 0x000fea0003800000 */
[-C--:B------:R-:W-:Y:S02]  /*4ef0*/  ISETP.GE.AND P3, PT, R132, R41.reuse, PT ;  /* 0x000000298400720c */ /* 0x080fe40003f66270 */
[----:B------:R-:W-:Y:S02]  /*4f00*/  MOV R6, R41 ;  /* 0x0000002900067202 */ /* 0x000fe40000000f00 */
[----:B------:R-:W-:Y:S02]  /*4f10*/  MOV R0, RZ ;  /* 0x000000ff00007202 */ /* 0x000fe40000000f00 */
[----:B------:R-:W-:Y:S02]  /*4f20*/  MOV R4, R51 ;  /* 0x0000003300047202 */ /* 0x000fe40000000f00 */
[----:B------:R-:W-:Y:S02]  /*4f30*/  MOV R5, R49 ;  /* 0x0000003100057202 */ /* 0x000fe40000000f00 */
[----:B-----5:R-:W-:Y:S02]  /*4f40*/  MOV R20, R8 ;  /* 0x0000000800147202 */ /* 0x020fe40000000f00 */
[----:B------:R-:W-:Y:S02]  /*4f50*/  MOV R28, R9 ;  /* 0x00000009001c7202 */ /* 0x000fe40000000f00 */
[----:B------:R-:W-:Y:S02]  /*4f60*/  @P3 IADD3 R6, RZ, -UR56, RZ ;  /* 0x80000038ff063c10 */ /* 0x000fe4000fffe0ff */
[----:B------:R-:W-:Y:S02]  /*4f70*/  @P3 IADD3 R0, RZ, -UR56, RZ ;  /* 0x80000038ff003c10 */ /* 0x000fe4000fffe0ff */
[----:B-1----:R-:W-:Y:S02]  /*4f80*/  LEA R2, P2, R6, R2, 0x1 ;  /* 0x0000000206027211 */ /* 0x002fe400078408ff */
[----:B------:R-:W-:Y:S02]  /*4f90*/  LEA R12, P0, R0, R4, 0x1 ;  /* 0x00000004000c7211 */ /* 0x000fe400078008ff */
[----:B------:R-:W-:Y:S02]  /*4fa0*/  LEA.HI.X.SX32 R3, R6, R3, 0x1, P2 ;  /* 0x0000000306037211 */ /* 0x000fe400010f0eff */
[----:B------:R-:W-:Y:S02]  /*4fb0*/  LEA.HI.X.SX32 R13, R0, R5, 0x1, P0 ;  /* 0x00000005000d7211 */ /* 0x000fe400000f0eff */
[----:B------:R-:W-:Y:S01]  /*4fc0*/  MOV R0, RZ ;  /* 0x000000ff00007202 */ /* 0x000fe20000000f00 */
[----:B------:R1:W2:Y:S01]  /*4fd0*/  LDG.E.128 R4, desc[UR6][R2.64] ;  /* 0x0000000602047981 */ /* 0x0002a2000c1e1d00 */
[----:B------:R-:W-:Y:S02]  /*4fe0*/  @P3 IADD3 R0, RZ, -UR56, RZ ;  /* 0x80000038ff003c10 */ /* 0x000fe4000fffe0ff */
[----:B------:R-:W-:Y:S02]  /*4ff0*/  MOV R30, R10 ;  /* 0x0000000a001e7202 */ /* 0x000fe40000000f00 */
[----:B------:R-:W-:Y:S03]  /*5000*/  MOV R29, R11 ;  /* 0x0000000b001d7202 */ /* 0x000fe60000000f00 */
[----:B------:R2:W3:Y:S01]  /*5010*/  LDG.E.128 R36, desc[UR6][R12.64] ;  /* 0x000000060c247981 */ /* 0x0004e2000c1e1d00 */
[----:B-1----:R-:W-:Y:S02]  /*5020*/  MOV R2, R52 ;  /* 0x0000003400027202 */ /* 0x002fe40000000f00 */
[----:B------:R-:W-:Y:S02]  /*5030*/  MOV R3, R50 ;  /* 0x0000003200037202 */ /* 0x000fe40000000f00 */
[C---:B------:R-:W-:Y:S04]  /*5040*/  LEA R2, P0, R0.reuse, R2, 0x1 ;  /* 0x0000000200027211 */ /* 0x040fe800078008ff */
[----:B------:R-:W-:Y:S05]  /*5050*/  LEA.HI.X.SX32 R3, R0, R3, 0x1, P0 ;  /* 0x0000000300037211 */ /* 0x000fea00000f0eff */
[----:B------:R3:W4:Y:S01]  /*5060*/  LDG.E.128 R24, desc[UR6][R2.64] ;  /* 0x0000000602187981 */ /* 0x000722000c1e1d00 */
[--C-:B--2---:R-:W-:Y:S02]  /*5070*/  HADD2.F32 R13, -RZ, R4.reuse.H0_H0 ;  /* 0x20000004ff0d7230 */ /* 0x104fe40000004100 */
[----:B------:R-:W-:Y:S02]  /*5080*/  HADD2.F32 R4, -RZ, R4.H1_H1 ;  /* 0x30000004ff047230 */ /* 0x000fe40000004100 */
[--C-:B------:R-:W-:Y:S02]  /*5090*/  HADD2.F32 R14, -RZ, R5.reuse.H0_H0 ;  /* 0x20000005ff0e7230 */ /* 0x100fe40000004100 */
[----:B------:R-:W-:Y:S02]  /*50a0*/  HADD2.F32 R5, -RZ, R5.H1_H1 ;  /* 0x30000005ff057230 */ /* 0x000fe40000004100 */
[--C-:B---3--:R-:W-:Y:S02]  /*50b0*/  HADD2.F32 R2, -RZ, R36.reuse.H1_H1 ;  /* 0x30000024ff027230 */ /* 0x108fe40000004100 */
[----:B------:R-:W-:Y:S02]  /*50c0*/  HADD2.F32 R8, -RZ, R37.H1_H1 ;  /* 0x30000025ff087230 */ /* 0x000fe40000004100 */
[----:B------:R-:W-:Y:S02]  /*50d0*/  HADD2.F32 R0, -RZ, R36.H0_H0 ;  /* 0x20000024ff007230 */ /* 0x000fe40000004100 */
[----:B------:R-:W-:Y:S01]  /*50e0*/  @!P3 FADD.FTZ R2, -R2, -RZ ;  /* 0x800000ff0202b221 */ /* 0x000fe20000010100 */
[--C-:B------:R-:W-:Y:S02]  /*50f0*/  HADD2.F32 R9, -RZ, R38.reuse.H0_H0 ;  /* 0x20000026ff097230 */ /* 0x100fe40000004100 */
[----:B------:R-:W-:Y:S01]  /*5100*/  @!P3 FADD.FTZ R8, -R8, -RZ ;  /* 0x800000ff0808b221 */ /* 0x000fe20000010100 */
[----:B------:R-:W-:Y:S02]  /*5110*/  HADD2.F32 R10, -RZ, R38.H1_H1 ;  /* 0x30000026ff0a7230 */ /* 0x000fe40000004100 */
[----:B------:R-:W-:Y:S01]  /*5120*/  @!P3 FADD.FTZ R0, -R0, -RZ ;  /* 0x800000ff0000b221 */ /* 0x000fe20000010100 */
[--C-:B------:R-:W-:Y:S02]  /*5130*/  HADD2.F32 R11, -RZ, R39.reuse.H0_H0 ;  /* 0x20000027ff0b7230 */ /* 0x100fe40000004100 */
[----:B------:R-:W-:Y:S01]  /*5140*/  FMUL.FTZ R2, R4, R2 ;  /* 0x0000000204027220 */ /* 0x000fe20000410000 */
[----:B------:R-:W-:Y:S02]  /*5150*/  HADD2.F32 R12, -RZ, R39.H1_H1 ;  /* 0x30000027ff0c7230 */ /* 0x000fe40000004100 */
[----:B------:R-:W-:Y:S01]  /*5160*/  FMUL.FTZ R4, R5, R8 ;  /* 0x0000000805047220 */ /* 0x000fe20000410000 */
[--C-:B------:R-:W-:Y:S02]  /*5170*/  HADD2.F32 R5, -RZ, R6.reuse.H0_H0 ;  /* 0x20000006ff057230 */ /* 0x100fe40000004100 */
[----:B------:R-:W-:Y:S01]  /*5180*/  FMUL.FTZ R0, R13, R0 ;  /* 0x000000000d007220 */ /* 0x000fe20000410000 */
[----:B------:R-:W-:Y:S02]  /*5190*/  HADD2.F32 R3, -RZ, R37.H0_H0 ;  /* 0x20000025ff037230 */ /* 0x000fe40000004100 */
[----:B------:R-:W-:Y:S01]  /*51a0*/  @!P3 FADD.FTZ R9, -R9, -RZ ;  /* 0x800000ff0909b221 */ /* 0x000fe20000010100 */
[----:B------:R-:W-:Y:S02]  /*51b0*/  HADD2.F32 R6, -RZ, R6.H1_H1 ;  /* 0x30000006ff067230 */ /* 0x000fe40000004100 */
[----:B------:R-:W-:Y:S01]  /*51c0*/  @!P3 FADD.FTZ R10, -R10, -RZ ;  /* 0x800000ff0a0ab221 */ /* 0x000fe20000010100 */
[--C-:B------:R-:W-:Y:S02]  /*51d0*/  HADD2.F32 R8, -RZ, R7.reuse.H0_H0 ;  /* 0x20000007ff087230 */ /* 0x100fe40000004100 */
[----:B------:R-:W-:Y:S01]  /*51e0*/  @!P3 FADD.FTZ R11, -R11, -RZ ;  /* 0x800000ff0b0bb221 */ /* 0x000fe20000010100 */
[----:B------:R-:W-:Y:S02]  /*51f0*/  HADD2.F32 R13, -RZ, R7.H1_H1 ;  /* 0x30000007ff0d7230 */ /* 0x000fe40000004100 */
[----:B------:R-:W-:Y:S01]  /*5200*/  @!P3 FADD.FTZ R12, -R12, -RZ ;  /* 0x800000ff0c0cb221 */ /* 0x000fe20000010100 */
[----:B------:R-:W-:Y:S01]  /*5210*/  @!P3 FADD.FTZ R3, -R3, -RZ ;  /* 0x800000ff0303b221 */ /* 0x000fe20000010100 */
[----:B------:R-:W-:Y:S01]  /*5220*/  FMUL.FTZ R5, R5, R9 ;  /* 0x0000000905057220 */ /* 0x000fe20000410000 */
[--C-:B------:R-:W-:Y:S02]  /*5230*/  HADD2.F32 R9, -RZ, R20.reuse.H0_H0 ;  /* 0x20000014ff097230 */ /* 0x100fe40000004100 */
[----:B------:R-:W-:Y:S01]  /*5240*/  FMUL.FTZ R6, R6, R10 ;  /* 0x0000000a06067220 */ /* 0x000fe20000410000 */
[----:B------:R-:W-:Y:S01]  /*5250*/  FMUL.FTZ R7, R8, R11 ;  /* 0x0000000b08077220 */ /* 0x000fe20000410000 */
[----:B------:R-:W-:Y:S02]  /*5260*/  HADD2.F32 R11, -RZ, R20.H1_H1 ;  /* 0x30000014ff0b7230 */ /* 0x000fe40000004100 */
[----:B------:R-:W-:Y:S01]  /*5270*/  FMUL.FTZ R8, R13, R12 ;  /* 0x0000000c0d087220 */ /* 0x000fe20000410000 */
[--C-:B----4-:R-:W-:Y:S02]  /*5280*/  HADD2.F32 R10, -RZ, R24.reuse.H0_H0 ;  /* 0x20000018ff0a7230 */ /* 0x110fe40000004100 */
[----:B------:R-:W-:Y:S01]  /*5290*/  FMUL.FTZ R3, R14, R3 ;  /* 0x000000030e037220 */ /* 0x000fe20000410000 */
[----:B------:R-:W-:Y:S02]  /*52a0*/  HADD2.F32 R12, -RZ, R24.H1_H1 ;  /* 0x30000018ff0c7230 */ /* 0x000fe40000004100 */
[--C-:B------:R-:W-:Y:S02]  /*52b0*/  HADD2.F32 R13, -RZ, R28.reuse.H0_H0 ;  /* 0x2000001cff0d7230 */ /* 0x100fe40000004100 */
[----:B------:R-:W-:Y:S01]  /*52c0*/  FFMA.FTZ R0, R9, R10, R0 ;  /* 0x0000000a09007223 */ /* 0x000fe20000010000 */
[--C-:B------:R-:W-:Y:S02]  /*52d0*/  HADD2.F32 R14, -RZ, R25.reuse.H0_H0 ;  /* 0x20000019ff0e7230 */ /* 0x100fe40000004100 */
[----:B------:R-:W-:Y:S01]  /*52e0*/  FFMA.FTZ R2, R11, R12, R2 ;  /* 0x0000000c0b027223 */ /* 0x000fe20000010002 */
[----:B------:R-:W-:Y:S02]  /*52f0*/  HADD2.F32 R20, -RZ, R25.H1_H1 ;  /* 0x30000019ff147230 */ /* 0x000fe40000004100 */
[----:B------:R-:W-:Y:S02]  /*5300*/  HADD2.F32 R9, -RZ, R28.H1_H1 ;  /* 0x3000001cff097230 */ /* 0x000fe40000004100 */
[----:B------:R-:W-:Y:S01]  /*5310*/  FFMA.FTZ R3, R13, R14, R3 ;  /* 0x0000000e0d037223 */ /* 0x000fe20000010003 */
[----:B------:R-:W-:Y:S01]  /*5320*/  HADD2.F32 R21, -RZ, R26.H0_H0 ;  /* 0x2000001aff157230 */ /* 0x000fe20000004100 */
[----:B------:R-:W-:Y:S01]  /*5330*/  F2FP.F16.F32.PACK_AB R0, R2, R0 ;  /* 0x000000000200723e */ /* 0x000fe200000000ff */
[----:B------:R-:W-:Y:S02]  /*5340*/  HADD2.F32 R10, -RZ, R30.H0_H0 ;  /* 0x2000001eff0a7230 */ /* 0x000fe40000004100 */
[----:B------:R-:W-:Y:S01]  /*5350*/  FFMA.FTZ R4, R9, R20, R4 ;  /* 0x0000001409047223 */ /* 0x000fe20000010004 */
[----:B------:R-:W-:Y:S02]  /*5360*/  HADD2.F32 R22, -RZ, R26.H1_H1 ;  /* 0x3000001aff167230 */ /* 0x000fe40000004100 */
[----:B------:R-:W-:Y:S02]  /*5370*/  HADD2.F32 R11, -RZ, R30.H1_H1 ;  /* 0x3000001eff0b7230 */ /* 0x000fe40000004100 */
[----:B------:R-:W-:Y:S01]  /*5380*/  FFMA.FTZ R5, R10, R21, R5 ;  /* 0x000000150a057223 */ /* 0x000fe20000010005 */
[----:B------:R-:W-:Y:S01]  /*5390*/  F2FP.F16.F32.PACK_AB R9, R4, R3 ;  /* 0x000000030409723e */ /* 0x000fe200000000ff */
[----:B------:R-:W-:Y:S02]  /*53a0*/  HADD2.F32 R23, -RZ, R27.H0_H0 ;  /* 0x2000001bff177230 */ /* 0x000fe40000004100 */
[----:B------:R-:W-:Y:S02]  /*53b0*/  HADD2.F32 R12, -RZ, R29.H0_H0 ;  /* 0x2000001dff0c7230 */ /* 0x000fe40000004100 */
[----:B------:R-:W-:Y:S01]  /*53c0*/  FFMA.FTZ R6, R11, R22, R6 ;  /* 0x000000160b067223 */ /* 0x000fe20000010006 */
[----:B------:R-:W-:Y:S02]  /*53d0*/  HADD2.F32 R24, -RZ, R27.H1_H1 ;  /* 0x3000001bff187230 */ /* 0x000fe40000004100 */
[----:B------:R-:W-:Y:S02]  /*53e0*/  HADD2.F32 R13, -RZ, R29.H1_H1 ;  /* 0x3000001dff0d7230 */ /* 0x000fe40000004100 */
[----:B------:R-:W-:Y:S01]  /*53f0*/  FFMA.FTZ R7, R12, R23, R7 ;  /* 0x000000170c077223 */ /* 0x000fe20000010007 */
[----:B------:R-:W-:Y:S02]  /*5400*/  F2FP.F16.F32.PACK_AB R10, R6, R5 ;  /* 0x00000005060a723e */ /* 0x000fe400000000ff */
[----:B------:R-:W-:Y:S05]  /*5410*/  FFMA.FTZ R8, R13, R24, R8 ;  /* 0x000000180d087223 */ /* 0x000fea0000010008 */
[----:B------:R-:W-:Y:S02]  /*5420*/  F2FP.F16.F32.PACK_AB R11, R8, R7 ;  /* 0x00000007080b723e */ /* 0x000fe400000000ff */
[----:B------:R-:W-:Y:S02]  /*5430*/  MOV R8, R0 ;  /* 0x0000000000087202 */ /* 0x000fe40000000f00 */
.L_x_874:
[----:B------:R-:W-:Y:S05]  /*5440*/  BSYNC B0 ;  /* 0x0000000000007941 */ /* 0x000fea0003800000 */
.L_x_873:
[----:B-----5:R2:W-:Y:S02]  /*5450*/  STG.E.128 desc[UR6][R34.64], R8 ;  /* 0x0000000822007986 */ /* 0x0205e4000c101d06 */
.L_x_872:
[----:B------:R-:W-:Y:S05]  /*5460*/  BSYNC B1 ;  /* 0x0000000000017941 */ /* 0x000fea0003800000 */
.L_x_871:
[C---:B------:R-:W-:Y:S01]  /*5470*/  ISETP.GE.OR P0, PT, R55.reuse, R40, P1 ;  /* 0x000000283700720c */ /* 0x040fe20000f06670 */
[----:B------:R-:W-:Y:S03]  /*5480*/  BSSY B1, `(.L_x_875) ;  /* 0x0000063000017945 */ /* 0x000fe60003800000 */
[----:B------:R-:W-:Y:S11]  /*5490*/  ISETP.LT.OR P0, PT, R55, R42, P0 ;  /* 0x0000002a3700720c */ /* 0x000ff60000701670 */
[----:B------:R-:W-:Y:S02]  /*54a0*/  @!UPT UIADD3 URZ, URZ, URZ, URZ ;  /* 0x0000003f3f3ff290 */ /* 0x000fe4000fffe03f */
[----:B------:R-:W-:Y:S05]  /*54b0*/  @P0 BRA `(.L_x_876) ;  /* 0x00000004007c0947 */ /* 0x000fea0003800000 */
[----:B-1----:R-:W-:Y:S01]  /*54c0*/  LEA R2, P0, R66, R46, 0x1 ;  /* 0x0000002e42027211 */ /* 0x002fe200078008ff */
[----:B------:R-:W-:Y:S01]  /*54d0*/  BSSY B0, `(.L_x_877) ;  /* 0x000005c000007945 */ /* 0x000fe20003800000 */
[----:B------:R-:W-:Y:S02]  /*54e0*/  ISETP.GE.AND P2, PT, R132, UR4, PT ;  /* 0x0000000484007c0c */ /* 0x000fe4000bf46270 */
[----:B------:R-:W-:Y:S02]  /*54f0*/  LEA.HI.X R3, R66, R45, R87, 0x1, P0 ;  /* 0x0000002d42037211 */ /* 0x000fe400000f0c57 */
[C---:B--2---:R-:W-:Y:S03]  /*5500*/  LEA R34, P0, R245.reuse, R44, 0x1 ;  /* 0x0000002cf5227211 */ /* 0x044fe600078008ff */
[----:B------:R1:W5:Y:S01]  /*5510*/  LDG.E.128 R8, desc[UR6][R2.64] ;  /* 0x0000000602087981 */ /* 0x000362000c1e1d00 */
[----:B------:R-:W-:Y:S05]  /*5520*/  LEA.HI.X R35, R245, R43, R248, 0x1, P0 ;  /* 0x0000002bf5237211 */ /* 0x000fea00000f0cf8 */
[----:B------:R-:W-:Y:S05]  /*5530*/  @P2 BRA `(.L_x_878) ;  /* 0x0000000400542947 */ /* 0x000fea0003800000 */
[-C--:B------:R-:W-:Y:S02]  /*5540*/  ISETP.GE.AND P2, PT, R132, R41.reuse, PT ;  /* 0x000000298400720c */ /* 0x080fe40003f46270 */
[----:B------:R-:W-:Y:S02]  /*5550*/  MOV R4, R41 ;  /* 0x0000002900047202 */ /* 0x000fe40000000f00 */
[----:B------:R-:W-:Y:S02]  /*5560*/  MOV R0, RZ ;  /* 0x000000ff00007202 */ /* 0x000fe40000000f00 */
[----:B-----5:R-:W-:Y:S02]  /*5570*/  MOV R20, R8 ;  /* 0x0000000800147202 */ /* 0x020fe40000000f00 */
[----:B------:R-:W-:Y:S02]  /*5580*/  MOV R28, R9 ;  /* 0x00000009001c7202 */ /* 0x000fe40000000f00 */
[----:B------:R-:W-:Y:S02]  /*5590*/  MOV R30, R10 ;  /* 0x0000000a001e7202 */ /* 0x000fe40000000f00 */
[----:B------:R-:W-:Y:S02]  /*55a0*/  MOV R29, R11 ;  /* 0x0000000b001d7202 */ /* 0x000fe40000000f00 */
[----:B------:R-:W-:Y:S02]  /*55b0*/  @P2 IADD3 R4, RZ, -UR56, RZ ;  /* 0x80000038ff042c10 */ /* 0x000fe4000fffe0ff */
[----:B------:R-:W-:Y:S02]  /*55c0*/  @P2 IADD3 R0, RZ, -UR56, RZ ;  /* 0x80000038ff002c10 */ /* 0x000fe4000fffe0ff */
[C---:B-1----:R-:W-:Y:S02]  /*55d0*/  LEA R2, P0, R4.reuse, R2, 0x1 ;  /* 0x0000000204027211 */ /* 0x042fe400078008ff */
[----:B------:R-:W-:Y:S02]  /*55e0*/  IADD3 R5, P3, R75, R0, RZ ;  /* 0x000000004b057210 */ /* 0x000fe40007f7e0ff */
[----:B------:R-:W-:Y:S02]  /*55f0*/  LEA.HI.X.SX32 R3, R4, R3, 0x1, P0 ;  /* 0x0000000304037211 */ /* 0x000fe400000f0eff */
[C---:B------:R-:W-:Y:S02]  /*5600*/  LEA R12, P0, R5.reuse, R51, 0x1 ;  /* 0x00000033050c7211 */ /* 0x040fe400078008ff */
[----:B------:R-:W-:Y:S04]  /*5610*/  LEA.HI.X.SX32 R0, R0, R84, 0x1, P3 ;  /* 0x0000005400007211 */ /* 0x000fe800018f0eff */
[----:B------:R-:W-:Y:S02]  /*5620*/  LEA.HI.X R13, R5, R49, R0, 0x1, P0 ;  /* 0x00000031050d7211 */ /* 0x000fe400000f0c00 */
[----:B------:R1:W2:Y:S01]  /*5630*/  LDG.E.128 R4, desc[UR6][R2.64] ;  /* 0x0000000602047981 */ /* 0x0002a2000c1e1d00 */
[----:B------:R-:W-:Y:S02]  /*5640*/  MOV R0, RZ ;  /* 0x000000ff00007202 */ /* 0x000fe40000000f00 */
[----:B------:R-:W-:Y:S05]  /*5650*/  @P2 IADD3 R0, RZ, -UR56, RZ ;  /* 0x80000038ff002c10 */ /* 0x000fea000fffe0ff */
[----:B------:R2:W3:Y:S01]  /*5660*/  LDG.E.128 R36, desc[UR6][R12.64] ;  /* 0x000000060c247981 */ /* 0x0004e2000c1e1d00 */
[----:B-1----:R-:W-:Y:S04]  /*5670*/  IADD3 R3, P0, R75, R0, RZ ;  /* 0x000000004b037210 */ /* 0x002fe80007f1e0ff */
[----:B------:R-:W-:Y:S02]  /*5680*/  LEA.HI.X.SX32 R0, R0, R84, 0x1, P0 ;  /* 0x0000005400007211 */ /* 0x000fe400000f0eff */
[C---:B------:R-:W-:Y:S04]  /*5690*/  LEA R2, P0, R3.reuse, R52, 0x1 ;  /* 0x0000003403027211 */ /* 0x040fe800078008ff */
[----:B------:R-:W-:Y:S05]  /*56a0*/  LEA.HI.X R3, R3, R50, R0, 0x1, P0 ;  /* 0x0000003203037211 */ /* 0x000fea00000f0c00 */
        /* <DEDUP_REMOVED lines=34> */
[----:B------:R-:W-:Y:S02]  /*58d0*/  HADD2.F32 R13, -RZ, R28.H0_H0 ;  /* 0x2000001cff0d7230 */ /* 0x000fe40000004100 */
[----:B------:R-:W-:Y:S01]  /*58e0*/  FMUL.FTZ R3, R14, R3 ;  /* 0x000000030e037220 */ /* 0x000fe20000410000 */
[--C-:B----4-:R-:W-:Y:S02]  /*58f0*/  HADD2.F32 R10, -RZ, R24.reuse.H0_H0 ;  /* 0x20000018ff0a7230 */ /* 0x110fe40000004100 */
[----:B------:R-:W-:Y:S02]  /*5900*/  HADD2.F32 R12, -RZ, R24.H1_H1 ;  /* 0x30000018ff0c7230 */ /* 0x000fe40000004100 */
[--C-:B------:R-:W-:Y:S02]  /*5910*/  HADD2.F32 R14, -RZ, R25.reuse.H0_H0 ;  /* 0x20000019ff0e7230 */ /* 0x100fe40000004100 */
[----:B------:R-:W-:Y:S01]  /*5920*/  FFMA.FTZ R0, R9, R10, R0 ;  /* 0x0000000a09007223 */ /* 0x000fe20000010000 */
[----:B------:R-:W-:Y:S02]  /*5930*/  HADD2.F32 R20, -RZ, R25.H1_H1 ;  /* 0x30000019ff147230 */ /* 0x000fe40000004100 */
[----:B------:R-:W-:Y:S01]  /*5940*/  FFMA.FTZ R2, R11, R12, R2 ;  /* 0x0000000c0b027223 */ /* 0x000fe20000010002 */
[----:B------:R-:W-:Y:S02]  /*5950*/  HADD2.F32 R9, -RZ, R28.H1_H1 ;  /* 0x3000001cff097230 */ /* 0x000fe40000004100 */
[----:B------:R-:W-:Y:S01]  /*5960*/  FFMA.FTZ R3, R13, R14, R3 ;  /* 0x0000000e0d037223 */ /* 0x000fe20000010003 */
[----:B------:R-:W-:Y:S02]  /*5970*/  HADD2.F32 R21, -RZ, R26.H0_H0 ;  /* 0x2000001aff157230 */ /* 0x000fe40000004100 */
[----:B------:R-:W-:Y:S02]  /*5980*/  HADD2.F32 R10, -RZ, R30.H0_H0 ;  /* 0x2000001eff0a7230 */ /* 0x000fe40000004100 */
[----:B------:R-:W-:Y:S01]  /*5990*/  FFMA.FTZ R4, R9, R20, R4 ;  /* 0x0000001409047223 */ /* 0x000fe20000010004 */
[----:B------:R-:W-:Y:S01]  /*59a0*/  HADD2.F32 R22, -RZ, R26.H1_H1 ;  /* 0x3000001aff167230 */ /* 0x000fe20000004100 */
[----:B------:R-:W-:Y:S01]  /*59b0*/  F2FP.F16.F32.PACK_AB R0, R2, R0 ;  /* 0x000000000200723e */ /* 0x000fe200000000ff */
        /* <DEDUP_REMOVED lines=13> */
.L_x_878:
[----:B------:R-:W-:Y:S05]  /*5a90*/  BSYNC B0 ;  /* 0x0000000000007941 */ /* 0x000fea0003800000 */
.L_x_877:
[----:B-----5:R3:W-:Y:S02]  /*5aa0*/  STG.E.128 desc[UR6][R34.64], R8 ;  /* 0x0000000822007986 */ /* 0x0207e4000c101d06 */
.L_x_876:
[----:B------:R-:W-:Y:S05]  /*5ab0*/  BSYNC B1 ;  /* 0x0000000000017941 */ /* 0x000fea0003800000 */
.L_x_875:
[C---:B------:R-:W-:Y:S01]  /*5ac0*/  ISETP.GE.OR P0, PT, R56.reuse, R40, P1 ;  /* 0x000000283800720c */ /* 0x040fe20000f06670 */
[----:B------:R-:W-:Y:S03]  /*5ad0*/  BSSY B1, `(.L_x_879) ;  /* 0x0000063000017945 */ /* 0x000fe60003800000 */
[----:B------:R-:W-:Y:S11]  /*5ae0*/  ISETP.LT.OR P0, PT, R56, R42, P0 ;  /* 0x0000002a3800720c */ /* 0x000ff60000701670 */
[----:B------:R-:W-:Y:S02]  /*5af0*/  @!UPT UIADD3 URZ, URZ, URZ, URZ ;  /* 0x0000003f3f3ff290 */ /* 0x000fe4000fffe03f */
[----:B------:R-:W-:Y:S05]  /*5b00*/  @P0 BRA `(.L_x_880) ;  /* 0x00000004007c0947 */ /* 0x000fea0003800000 */
[C---:B-1----:R-:W-:Y:S01]  /*5b10*/  LEA R2, P0, R67.reuse, R46, 0x1 ;  /* 0x0000002e43027211 */ /* 0x042fe200078008ff */
[----:B------:R-:W-:Y:S01]  /*5b20*/  BSSY B0, `(.L_x_881) ;  /* 0x000005c000007945 */ /* 0x000fe20003800000 */
[----:B------:R-:W-:Y:S02]  /*5b30*/  ISETP.GE.AND P2, PT, R132, UR4, PT ;  /* 0x0000000484007c0c */ /* 0x000fe4000bf46270 */
[----:B------:R-:W-:Y:S02]  /*5b40*/  LEA.HI.X R3, R67, R45, R88, 0x1, P0 ;  /* 0x0000002d43037211 */ /* 0x000fe400000f0c58 */
[C---:B--23--:R-:W-:Y:S03]  /*5b50*/  LEA R34, P0, R62.reuse, R44, 0x1 ;  /* 0x0000002c3e227211 */ /* 0x04cfe600078008ff */
        /* <DEDUP_REMOVED lines=12> */
[----:B-1----:R-:W-:Y:S02]  /*5c20*/  LEA R2, P0, R4, R2, 0x1 ;  /* 0x0000000204027211 */ /* 0x002fe400078008ff */
        /* <DEDUP_REMOVED lines=75> */
.L_x_882:
[----:B------:R-:W-:Y:S05]  /*60e0*/  BSYNC B0 ;  /* 0x0000000000007941 */ /* 0x000fea0003800000 */
.L_x_881:
[----:B-----5:R4:W-:Y:S02]  /*60f0*/  STG.E.128 desc[UR6][R34.64], R8 ;  /* 0x0000000822007986 */ /* 0x0209e4000c101d06 */
.L_x_880:
[----:B------:R-:W-:Y:S05]  /*6100*/  BSYNC B1 ;  /* 0x0000000000017941 */ /* 0x000fea0003800000 */
.L_x_879:
[C---:B------:R-:W-:Y:S01]  /*6110*/  ISETP.GE.OR P0, PT, R60.reuse, R40, P1 ;  /* 0x000000283c00720c */ /* 0x040fe20000f06670 */
[----:B------:R-:W-:Y:S03]  /*6120*/  BSSY B1, `(.L_x_883) ;  /* 0x000006c000017945 */ /* 0x000fe60003800000 */
[----:B------:R-:W-:Y:S11]  /*6130*/  ISETP.LT.OR P0, PT, R60, R42, P0 ;  /* 0x0000002a3c00720c */ /* 0x000ff60000701670 */
[----:B------:R-:W-:Y:S02]  /*6140*/  @!UPT UIADD3 URZ, URZ, URZ, URZ ;  /* 0x0000003f3f3ff290 */ /* 0x000fe4000fffe03f */
[----:B------:R-:W-:Y:S05]  /*6150*/  @P0 BRA `(.L_x_884) ;  /* 0x0000000400a00947 */ /* 0x000fea0003800000 */
[----:B-1----:R-:W1:Y:S01]  /*6160*/  LDC.64 R4, c[0x0][0x338] ;  /* 0x0000ce00ff047b82 */ /* 0x002e620000000a00 */
[----:B------:R-:W-:Y:S01]  /*6170*/  MOV R2, R46 ;  /* 0x0000002e00027202 */ /* 0x000fe20000000f00 */
[----:B------:R-:W-:Y:S01]  /*6180*/  BSSY B0, `(.L_x_885) ;  /* 0x0000064000007945 */ /* 0x000fe20003800000 */
[----:B------:R-:W-:Y:S02]  /*6190*/  MOV R3, R45 ;  /* 0x0000002d00037202 */ /* 0x000fe40000000f00 */
[----:B------:R-:W-:Y:S03]  /*61a0*/  ISETP.GE.AND P0, PT, R132, UR4, PT ;  /* 0x0000000484007c0c */ /* 0x000fe6000bf06270 */
[----:B------:R-:W2:Y:S01]  /*61b0*/  LDC.64 R6, c[0x0][0x248] ;  /* 0x00009200ff067b82 */ /* 0x000ea20000000a00 */
[----:B-1----:R-:W-:Y:S01]  /*61c0*/  IMAD.WIDE.U32 R2, R4, 0xc0, R2 ;  /* 0x000000c004027825 */ /* 0x002fe200078e0002 */
[----:B------:R-:W-:Y:S03]  /*61d0*/  MOV R4, R44 ;  /* 0x0000002c00047202 */ /* 0x000fe60000000f00 */
[----:B------:R-:W-:Y:S02]  /*61e0*/  IMAD R0, R5, 0xc0, RZ ;  /* 0x000000c005007824 */ /* 0x000fe400078e02ff */
[----:B------:R-:W-:Y:S02]  /*61f0*/  IMAD.MOV.U32 R5, RZ, RZ, R43 ;  /* 0x000000ffff057224 */ /* 0x000fe400078e002b */
[----:B------:R-:W-:Y:S02]  /*6200*/  IMAD.IADD R3, R3, 0x1, R0 ;  /* 0x0000000103037824 */ /* 0x000fe400078e0200 */
[----:B--2---:R-:W-:Y:S03]  /*6210*/  IMAD.WIDE.U32 R4, R6, 0xc0, R4 ;  /* 0x000000c006047825 */ /* 0x004fe600078e0004 */
[----:B---34-:R1:W5:Y:S01]  /*6220*/  LDG.E.128 R8, desc[UR6][R2.64] ;  /* 0x0000000602087981 */ /* 0x018362000c1e1d00 */
[----:B------:R-:W-:Y:S01]  /*6230*/  IMAD R0, R7, 0xc0, RZ ;  /* 0x000000c007007824 */ /* 0x000fe200078e02ff */
[----:B------:R-:W-:Y:S04]  /*6240*/  MOV R34, R4 ;  /* 0x0000000400227202 */ /* 0x000fe80000000f00 */
[----:B------:R-:W-:Y:S01]  /*6250*/  IADD3 R35, R5, R0, RZ ;  /* 0x0000000005237210 */ /* 0x000fe20007ffe0ff */
[----:B------:R-:W-:Y:S06]  /*6260*/  @P0 BRA `(.L_x_886) ;  /* 0x0000000400540947 */ /* 0x000fec0003800000 */
        /* <DEDUP_REMOVED lines=85> */
.L_x_886:
[----:B------:R-:W-:Y:S05]  /*67c0*/  BSYNC B0 ;  /* 0x0000000000007941 */ /* 0x000fea0003800000 */
.L_x_885:
[----:B-----5:R2:W-:Y:S02]  /*67d0*/  STG.E.128 desc[UR6][R34.64], R8 ;  /* 0x0000000822007986 */ /* 0x0205e4000c101d06 */
.L_x_884:
[----:B------:R-:W-:Y:S05]  /*67e0*/  BSYNC B1 ;  /* 0x0000000000017941 */ /* 0x000fea0003800000 */
.L_x_883:
        /* <DEDUP_REMOVED lines=9> */
[C---:B--234-:R-:W-:Y:S03]  /*6880*/  LEA R34, P0, R64.reuse, R44, 0x1 ;  /* 0x0000002c40227211 */ /* 0x05cfe600078008ff */
        /* <DEDUP_REMOVED lines=88> */
.L_x_890:
[----:B------:R-:W-:Y:S05]  /*6e10*/  BSYNC B0 ;  /* 0x0000000000007941 */ /* 0x000fea0003800000 */
.L_x_889:
[----:B-----5:R2:W-:Y:S02]  /*6e20*/  STG.E.128 desc[UR6][R34.64], R8 ;  /* 0x0000000822007986 */ /* 0x0205e4000c101d06 */
.L_x_888:
[----:B------:R-:W-:Y:S05]  /*6e30*/  BSYNC B1 ;  /* 0x0000000000017941 */ /* 0x000fea0003800000 */
.L_x_887:
        /* <DEDUP_REMOVED lines=10> */
[----:B------:R-:W3:Y:S01]  /*6ee0*/  LDC.64 R6, c[0x0][0x248] ;  /* 0x00009200ff067b82 */ /* 0x000ee20000000a00 */
[----:B-1----:R-:W-:Y:S01]  /*6ef0*/  IMAD.WIDE.U32 R2, R4, 0x140, R2 ;  /* 0x0000014004027825 */ /* 0x002fe200078e0002 */
[----:B------:R-:W-:Y:S03]  /*6f00*/  MOV R4, R44 ;  /* 0x0000002c00047202 */ /* 0x000fe60000000f00 */
[----:B------:R-:W-:Y:S02]  /*6f10*/  IMAD R0, R5, 0x140, RZ ;  /* 0x0000014005007824 */ /* 0x000fe400078e02ff */
[----:B------:R-:W-:Y:S02]  /*6f20*/  IMAD.MOV.U32 R5, RZ, RZ, R43 ;  /* 0x000000ffff057224 */ /* 0x000fe400078e002b */
[----:B------:R-:W-:Y:S02]  /*6f30*/  IMAD.IADD R3, R3, 0x1, R0 ;  /* 0x0000000103037824 */ /* 0x000fe400078e0200 */
[----:B---3--:R-:W-:Y:S03]  /*6f40*/  IMAD.WIDE.U32 R4, R6, 0x140, R4 ;  /* 0x0000014006047825 */ /* 0x008fe600078e0004 */
[----:B--2-4-:R1:W5:Y:S01]  /*6f50*/  LDG.E.128 R8, desc[UR6][R2.64] ;  /* 0x0000000602087981 */ /* 0x014362000c1e1d00 */
        /* <DEDUP_REMOVED lines=89> */
.L_x_894:
[----:B------:R-:W-:Y:S05]  /*74f0*/  BSYNC B0 ;  /* 0x0000000000007941 */ /* 0x000fea0003800000 */
.L_x_893:
[----:B-----5:R2:W-:Y:S02]  /*7500*/  STG.E.128 desc[UR6][R34.64], R8 ;  /* 0x0000000822007986 */ /* 0x0205e4000c101d06 */
.L_x_892:
[----:B------:R-:W-:Y:S05]  /*7510*/  BSYNC B1 ;  /* 0x0000000000017941 */ /* 0x000fea0003800000 */
.L_x_891:
        /* <DEDUP_REMOVED lines=107> */
.L_x_898:
[----:B------:R-:W-:Y:S05]  /*7bd0*/  BSYNC B0 ;  /* 0x0000000000007941 */ /* 0x000fea0003800000 */
.L_x_897:
[----:B-----5:R2:W-:Y:S02]  /*7be0*/  STG.E.128 desc[UR6][R34.64], R8 ;  /* 0x0000000822007986 */ /* 0x0205e4000c101d06 */
.L_x_896:
[----:B------:R-:W-:Y:S05]  /*7bf0*/  BSYNC B1 ;  /* 0x0000000000017941 */ /* 0x000fea0003800000 */
.L_x_895:
        /* <DEDUP_REMOVED lines=22> */
[----:B------:R-:W-:Y:S02]  /*7d60*/  ISETP.GE.AND P1, PT, R132, R41, PT ;  /* 0x000000298400720c */ /* 0x000fe40003f26270 */
[----:B------:R-:W-:Y:S02]  /*7d70*/  MOV R0, RZ ;  /* 0x000000ff00007202 */ /* 0x000fe40000000f00 */
[----:B-----5:R-:W-:Y:S02]  /*7d80*/  MOV R20, R8 ;  /* 0x0000000800147202 */ /* 0x020fe40000000f00 */
[----:B------:R-:W-:Y:S02]  /*7d90*/  MOV R28, R9 ;  /* 0x00000009001c7202 */ /* 0x000fe40000000f00 */
[----:B------:R-:W-:Y:S02]  /*7da0*/  MOV R30, R10 ;  /* 0x0000000a001e7202 */ /* 0x000fe40000000f00 */
[----:B------:R-:W-:Y:S03]  /*7db0*/  MOV R29, R11 ;  /* 0x0000000b001d7202 */ /* 0x000fe60000000f00 */
[----:B------:R-:W-:Y:S02]  /*7dc0*/  @P1 IADD3 R41, RZ, -UR56, RZ ;  /* 0x80000038ff291c10 */ /* 0x000fe4000fffe0ff */
[----:B------:R-:W-:Y:S02]  /*7dd0*/  @P1 IADD3 R0, RZ, -UR56, RZ ;  /* 0x80000038ff001c10 */ /* 0x000fe4000fffe0ff */
[----:B-1----:R-:W-:Y:S02]  /*7de0*/  LEA R2, P0, R41, R2, 0x1 ;  /* 0x0000000229027211 */ /* 0x002fe400078008ff */
[----:B------:R-:W-:Y:S02]  /*7df0*/  IADD3 R4, P2, R69, R0, RZ ;  /* 0x0000000045047210 */ /* 0x000fe40007f5e0ff */
[----:B------:R-:W-:Y:S02]  /*7e00*/  LEA.HI.X.SX32 R3, R41, R3, 0x1, P0 ;  /* 0x0000000329037211 */ /* 0x000fe400000f0eff */
[----:B------:R-:W-:Y:S02]  /*7e10*/  LEA R12, P0, R4, R51, 0x1 ;  /* 0x00000033040c7211 */ /* 0x000fe400078008ff */
        /* <DEDUP_REMOVED lines=72> */
.L_x_902:
[----:B------:R-:W-:Y:S05]  /*82a0*/  BSYNC B0 ;  /* 0x0000000000007941 */ /* 0x000fea0003800000 */
.L_x_901:
[----:B-----5:R2:W-:Y:S02]  /*82b0*/  STG.E.128 desc[UR6][R34.64], R8 ;  /* 0x0000000822007986 */ /* 0x0205e4000c101d06 */
.L_x_900:
[----:B------:R-:W-:Y:S05]  /*82c0*/  BSYNC B1 ;  /* 0x0000000000017941 */ /* 0x000fea0003800000 */
.L_x_899:
[----:B-1----:R-:W-:Y:S01]  /*82d0*/  MOV R5, R50 ;  /* 0x0000003200057202 */ /* 0x002fe20000000f00 */
[----:B------:R-:W1:Y:S01]  /*82e0*/  LDC R0, c[0x0][0x2e0] ;  /* 0x0000b800ff007b82 */ /* 0x000e620000000800 */
[----:B------:R-:W-:Y:S01]  /*82f0*/  MOV R3, R49 ;  /* 0x0000003100037202 */ /* 0x000fe20000000f00 */
[----:B------:R-:W-:Y:S01]  /*8300*/  IMAD.MOV.U32 R4, RZ, RZ, R52 ;  /* 0x000000ffff047224 */ /* 0x000fe200078e0034 */
[----:B------:R-:W-:Y:S01]  /*8310*/  UMOV UR4, UR5 ;  /* 0x0000000500047c82 */ /* 0x000fe20008000000 */
[----:B------:R-:W-:Y:S02]  /*8320*/  IMAD.MOV.U32 R2, RZ, RZ, R51 ;  /* 0x000000ffff027224 */ /* 0x000fe400078e0033 */
[----:B-1----:R-:W-:Y:S05]  /*8330*/  IMAD.U32 R0, R0, -0x80, RZ ;  /* 0xffffff8000007824 */ /* 0x002fea00078e00ff */
[C---:B------:R-:W-:Y:S02]  /*8340*/  LEA R52, P1, R0.reuse, R4, 0x1 ;  /* 0x0000000400347211 */ /* 0x040fe400078208ff */
[C---:B------:R-:W-:Y:S02]  /*8350*/  LEA R51, P0, R0.reuse, R2, 0x1 ;  /* 0x0000000200337211 */ /* 0x040fe400078008ff */
[C---:B------:R-:W-:Y:S02]  /*8360*/  LEA.HI.X.SX32 R50, R0.reuse, R5, 0x1, P1 ;  /* 0x0000000500327211 */ /* 0x040fe400008f0eff */
[----:B------:R-:W-:Y:S01]  /*8370*/  LEA.HI.X.SX32 R49, R0, R3, 0x1, P0 ;  /* 0x0000000300317211 */ /* 0x000fe200000f0eff */
[----:B------:R-:W-:Y:S08]  /*8380*/  BRA `(.L_x_870) ;  /* 0x0000000400887947 */ /* 0x000ff00003800000 */
.L_x_852:
[----:B-1----:R-:W-:Y:S01]  /*8390*/  @!P0 IMAD.MOV.U32 R2, RZ, RZ, R46 ;  /* 0x000000ffff028224 */ /* 0x002fe200078e002e */
[----:B------:R-:W-:Y:S01]  /*83a0*/  @!P0 MOV R4, R44 ;  /* 0x0000002c00048202 */ /* 0x000fe20000000f00 */
[----:B------:R-:W-:Y:S01]  /*83b0*/  @!P0 IMAD.MOV.U32 R3, RZ, RZ, R45 ;  /* 0x000000ffff038224 */ /* 0x000fe200078e002d */
[C---:B------:R-:W-:Y:S01]  /*83c0*/  ISETP.GE.OR P2, PT, R55.reuse, R40, P1 ;  /* 0x000000283700720c */ /* 0x040fe20000f46670 */
[----:B------:R-:W-:Y:S01]  /*83d0*/  @!P0 IMAD.MOV.U32 R5, RZ, RZ, R43 ;  /* 0x000000ffff058224 */ /* 0x000fe200078e002b */
[----:B------:R-:W-:Y:S02]  /*83e0*/  UMOV UR4, URZ ;  /* 0x0000003f00047c82 */ /* 0x000fe40008000000 */
[----:B------:R1:W2:Y:S01]  /*83f0*/  @!P0 LDG.E.128 R8, desc[UR6][R2.64] ;  /* 0x0000000602088981 */ /* 0x0002a2000c1e1d00 */
[----:B------:R-:W-:Y:S11]  /*8400*/  ISETP.LT.OR P2, PT, R55, R42, P2 ;  /* 0x0000002a3700720c */ /* 0x000ff60001741670 */
[----:B------:R-:W-:Y:S02]  /*8410*/  @!UPT UIADD3 URZ, URZ, URZ, URZ ;  /* 0x0000003f3f3ff290 */ /* 0x000fe4000fffe03f */
[C---:B-1----:R-:W-:Y:S04]  /*8420*/  @!P2 LEA R2, P3, R66.reuse, R46, 0x1 ;  /* 0x0000002e4202a211 */ /* 0x042fe800078608ff */
[----:B------:R-:W-:Y:S01]  /*8430*/  @!P2 LEA.HI.X R3, R66, R45, R87, 0x1, P3 ;  /* 0x0000002d4203a211 */ /* 0x000fe200018f0c57 */
[----:B--2---:R1:W-:Y:S01]  /*8440*/  @!P0 STG.E.128 desc[UR6][R4.64], R8 ;  /* 0x0000000804008986 */ /* 0x0043e2000c101d06 */
[C---:B------:R-:W-:Y:S04]  /*8450*/  ISETP.GE.OR P0, PT, R56.reuse, R40, P1 ;  /* 0x000000283800720c */ /* 0x040fe80000f06670 */
[----:B------:R-:W-:Y:S01]  /*8460*/  ISETP.LT.OR P0, PT, R56, R42, P0 ;  /* 0x0000002a3800720c */ /* 0x000fe20000701670 */
[----:B-1----:R1:W2:Y:S01]  /*8470*/  @!P2 LDG.E.128 R8, desc[UR6][R2.64] ;  /* 0x000000060208a981 */ /* 0x0022a2000c1e1d00 */
[C---:B------:R-:W-:Y:S04]  /*8480*/  @!P2 LEA R4, P4, R245.reuse, R44, 0x1 ;  /* 0x0000002cf504a211 */ /* 0x040fe800078808ff */
[----:B------:R-:W-:Y:S07]  /*8490*/  @!P2 LEA.HI.X R5, R245, R43, R248, 0x1, P4 ;  /* 0x0000002bf505a211 */ /* 0x000fee00020f0cf8 */
[C---:B-1----:R-:W-:Y:S04]  /*84a0*/  @!P0 LEA R2, P3, R67.reuse, R46, 0x1 ;  /* 0x0000002e43028211 */ /* 0x042fe800078608ff */
[-C--:B------:R-:W-:Y:S01]  /*84b0*/  @!P0 LEA.HI.X R3, R67, R45.reuse, R88, 0x1, P3 ;  /* 0x0000002d43038211 */ /* 0x080fe200018f0c58 */
[----:B--2---:R1:W-:Y:S01]  /*84c0*/  @!P2 STG.E.128 desc[UR6][R4.64], R8 ;  /* 0x000000080400a986 */ /* 0x0043e2000c101d06 */
[C---:B------:R-:W-:Y:S04]  /*84d0*/  ISETP.GE.OR P2, PT, R60.reuse, R40, P1 ;  /* 0x000000283c00720c */ /* 0x040fe80000f46670 */
[----:B------:R-:W-:Y:S01]  /*84e0*/  ISETP.LT.OR P2, PT, R60, R42, P2 ;  /* 0x0000002a3c00720c */ /* 0x000fe20001741670 */
[----:B-1----:R1:W2:Y:S11]  /*84f0*/  @!P0 LDG.E.128 R8, desc[UR6][R2.64] ;  /* 0x0000000602088981 */ /* 0x0022b6000c1e1d00 */
[----:B------:R-:W-:Y:S01]  /*8500*/  @!UPT UIADD3 URZ, URZ, URZ, URZ ;  /* 0x0000003f3f3ff290 */ /* 0x000fe2000fffe03f */
[----:B------:R-:W3:Y:S01]  /*8510*/  @!P2 LDC.64 R4, c[0x0][0x338] ;  /* 0x0000ce00ff04ab82 */ /* 0x000ee20000000a00 */
[----:B-1----:R-:W-:Y:S01]  /*8520*/  @!P2 IMAD.MOV.U32 R2, RZ, RZ, R46 ;  /* 0x000000ffff02a224 */ /* 0x002fe200078e002e */
[----:B------:R-:W-:Y:S01]  /*8530*/  @!P2 MOV R3, R45 ;  /* 0x0000002d0003a202 */ /* 0x000fe20000000f00 */
[----:B---3--:R-:W-:Y:S02]  /*8540*/  @!P2 IMAD R0, R5, 0xc0, RZ ;  /* 0x000000c00500a824 */ /* 0x008fe400078e02ff */
[----:B------:R-:W-:Y:S01]  /*8550*/  @!P2 IMAD.WIDE.U32 R2, R4, 0xc0, R2 ;  /* 0x000000c00402a825 */ /* 0x000fe200078e0002 */
[C---:B------:R-:W-:Y:S03]  /*8560*/  @!P0 LEA R4, P3, R62.reuse, R44, 0x1 ;  /* 0x0000002c3e048211 */ /* 0x040fe600078608ff */
[----:B------:R-:W-:Y:S01]  /*8570*/  @!P2 IMAD.IADD R3, R3, 0x1, R0 ;  /* 0x000000010303a824 */ /* 0x000fe200078e0200 */
[-C--:B------:R-:W-:Y:S05]  /*8580*/  @!P0 LEA.HI.X R5, R62, R43.reuse, R85, 0x1, P3 ;  /* 0x0000002b3e058211 */ /* 0x080fea00018f0c55 */
[----:B--2---:R1:W-:Y:S01]  /*8590*/  @!P0 STG.E.128 desc[UR6][R4.64], R8 ;  /* 0x0000000804008986 */ /* 0x0043e2000c101d06 */
[C---:B------:R-:W-:Y:S04]  /*85a0*/  ISETP.GE.OR P0, PT, R59.reuse, R40, P1 ;  /* 0x000000283b00720c */ /* 0x040fe80000f06670 */
[----:B------:R-:W-:Y:S01]  /*85b0*/  ISETP.LT.OR P0, PT, R59, R42, P0 ;  /* 0x0000002a3b00720c */ /* 0x000fe20000701670 */
[----:B-1----:R1:W2:Y:S01]  /*85c0*/  @!P2 LDG.E.128 R8, desc[UR6][R2.64] ;  /* 0x000000060208a981 */ /* 0x0022a2000c1e1d00 */
[----:B------:R-:W3:Y:S01]  /*85d0*/  @!P2 LDC.64 R4, c[0x0][0x248] ;  /* 0x00009200ff04ab82 */ /* 0x000ee20000000a00 */
[----:B-1----:R-:W-:Y:S01]  /*85e0*/  @!P2 IMAD.MOV.U32 R2, RZ, RZ, R44 ;  /* 0x000000ffff02a224 */ /* 0x002fe200078e002c */
[----:B------:R-:W-:Y:S01]  /*85f0*/  @!P2 MOV R3, R43 ;  /* 0x0000002b0003a202 */ /* 0x000fe20000000f00 */
[----:B---3--:R-:W-:Y:S02]  /*8600*/  @!P2 IMAD R0, R5, 0xc0, RZ ;  /* 0x000000c00500a824 */ /* 0x008fe400078e02ff */
[----:B------:R-:W-:Y:S06]  /*8610*/  @!P2 IMAD.WIDE.U32 R2, R4, 0xc0, R2 ;  /* 0x000000c00402a825 */ /* 0x000fec00078e0002 */
[C---:B------:R-:W-:Y:S01]  /*8620*/  @!P0 LEA R4, P3, R68.reuse, R46, 0x1 ;  /* 0x0000002e44048211 */ /* 0x040fe200078608ff */
[----:B------:R-:W-:Y:S03]  /*8630*/  @!P2 IMAD.IADD R3, R3, 0x1, R0 ;  /* 0x000000010303a824 */ /* 0x000fe600078e0200 */
[-C--:B------:R-:W-:Y:S02]  /*8640*/  @!P0 LEA.HI.X R5, R68, R45.reuse, R89, 0x1, P3 ;  /* 0x0000002d44058211 */ /* 0x080fe400018f0c59 */
[----:B--2---:R1:W-:Y:S01]  /*8650*/  @!P2 STG.E.128 desc[UR6][R2.64], R8 ;  /* 0x000000080200a986 */ /* 0x0043e2000c101d06 */
[C---:B------:R-:W-:Y:S04]  /*8660*/  ISETP.GE.OR P2, PT, R58.reuse, R40, P1 ;  /* 0x000000283a00720c */ /* 0x040fe80000f46670 */
[----:B------:R-:W-:Y:S11]  /*8670*/  ISETP.LT.OR P2, PT, R58, R42, P2 ;  /* 0x0000002a3a00720c */ /* 0x000ff60001741670 */
[----:B------:R-:W-:Y:S02]  /*8680*/  @!UPT UIADD3 URZ, URZ, URZ, URZ ;  /* 0x0000003f3f3ff290 */ /* 0x000fe4000fffe03f */
[----:B-1----:R-:W-:Y:S01]  /*8690*/  @!P2 IMAD.MOV.U32 R2, RZ, RZ, R46 ;  /* 0x000000ffff02a224 */ /* 0x002fe200078e002e */
[----:B------:R1:W2:Y:S01]  /*86a0*/  @!P0 LDG.E.128 R8, desc[UR6][R4.64] ;  /* 0x0000000604088981 */ /* 0x0002a2000c1e1d00 */
[----:B------:R-:W-:Y:S01]  /*86b0*/  @!P2 MOV R3, R45 ;  /* 0x0000002d0003a202 */ /* 0x000fe20000000f00 */
[----:B-1----:R-:W1:Y:S02]  /*86c0*/  @!P2 LDC.64 R4, c[0x0][0x338] ;  /* 0x0000ce00ff04ab82 */ /* 0x002e640000000a00 */
[----:B-1----:R-:W-:Y:S01]  /*86d0*/  @!P2 IMAD.WIDE.U32 R2, R4, 0x140, R2 ;  /* 0x000001400402a825 */ /* 0x002fe200078e0002 */
[C---:B------:R-:W-:Y:S03]  /*86e0*/  @!P0 LEA R4, P3, R64.reuse, R44, 0x1 ;  /* 0x0000002c40048211 */ /* 0x040fe600078608ff */
[----:B------:R-:W-:Y:S01]  /*86f0*/  @!P2 IMAD R0, R5, 0x140, RZ ;  /* 0x000001400500a824 */ /* 0x000fe200078e02ff */
[-C--:B------:R-:W-:Y:S03]  /*8700*/  @!P0 LEA.HI.X R5, R64, R43.reuse, R86, 0x1, P3 ;  /* 0x0000002b40058211 */ /* 0x080fe600018f0c56 */
[----:B------:R-:W-:Y:S02]  /*8710*/  @!P2 IMAD.IADD R3, R3, 0x1, R0 ;  /* 0x000000010303a824 */ /* 0x000fe400078e0200 */
[----:B--2---:R1:W-:Y:S01]  /*8720*/  @!P0 STG.E.128 desc[UR6][R4.64], R8 ;  /* 0x0000000804008986 */ /* 0x0043e2000c101d06 */
[-C--:B------:R-:W-:Y:S02]  /*8730*/  ISETP.GE.OR P0, PT, R57, R40.reuse, P1 ;  /* 0x000000283900720c */ /* 0x080fe40000f06670 */
[----:B------:R-:W-:Y:S02]  /*8740*/  ISETP.GE.OR P1, PT, R61, R40, P1 ;  /* 0x000000283d00720c */ /* 0x000fe40000f26670 */
[-C--:B------:R-:W-:Y:S02]  /*8750*/  ISETP.LT.OR P0, PT, R57, R42.reuse, P0 ;  /* 0x0000002a3900720c */ /* 0x080fe40000701670 */
[----:B------:R-:W-:Y:S11]  /*8760*/  ISETP.LT.OR P1, PT, R61, R42, P1 ;  /* 0x0000002a3d00720c */ /* 0x000ff60000f21670 */
[----:B------:R-:W2:Y:S01]  /*8770*/  @!P0 LDC.64 R12, c[0x0][0x338] ;  /* 0x0000ce00ff0c8b82 */ /* 0x000ea20000000a00 */
[----:B-1----:R-:W-:Y:S01]  /*8780*/  @!P2 IMAD.MOV.U32 R4, RZ, RZ, R44 ;  /* 0x000000ffff04a224 */ /* 0x002fe200078e002c */
[----:B------:R1:W3:Y:S01]  /*8790*/  @!P2 LDG.E.128 R8, desc[UR6][R2.64] ;  /* 0x000000060208a981 */ /* 0x0002e2000c1e1d00 */
[-C--:B------:R-:W-:Y:S01]  /*87a0*/  @!P2 MOV R5, R43.reuse ;  /* 0x0000002b0005a202 */ /* 0x080fe20000000f00 */
[----:B--2---:R-:W-:Y:S04]  /*87b0*/  @!P0 IMAD R0, R13, 0x180, RZ ;  /* 0x000001800d008824 */ /* 0x004fe800078e02ff */
[----:B-1----:R-:W1:Y:S02]  /*87c0*/  @!P2 LDC.64 R2, c[0x0][0x248] ;  /* 0x00009200ff02ab82 */ /* 0x002e640000000a00 */
[----:B-1----:R-:W-:Y:S04]  /*87d0*/  @!P2 IMAD.WIDE.U32 R4, R2, 0x140, R4 ;  /* 0x000001400204a825 */ /* 0x002fe800078e0004 */
[----:B------:R-:W-:Y:S02]  /*87e0*/  @!P2 IMAD R6, R3, 0x140, RZ ;  /* 0x000001400306a824 */ /* 0x000fe400078e02ff */
[----:B------:R-:W-:Y:S02]  /*87f0*/  @!P0 IMAD.MOV.U32 R2, RZ, RZ, R46 ;  /* 0x000000ffff028224 */ /* 0x000fe400078e002e */
[----:B------:R-:W-:Y:S01]  /*8800*/  @!P0 IMAD.MOV.U32 R3, RZ, RZ, R45 ;  /* 0x000000ffff038224 */ /* 0x000fe200078e002d */
[----:B------:R-:W-:Y:S02]  /*8810*/  @!P2 IADD3 R5, R5, R6, RZ ;  /* 0x000000060505a210 */ /* 0x000fe40007ffe0ff */
[----:B------:R-:W1:Y:S01]  /*8820*/  @!P1 LDC.64 R6, c[0x0][0x338] ;  /* 0x0000ce00ff069b82 */ /* 0x000e620000000a00 */
[----:B------:R-:W-:Y:S04]  /*8830*/  @!P0 IMAD.WIDE.U32 R2, R12, 0x180, R2 ;  /* 0x000001800c028825 */ /* 0x000fe800078e0002 */
[----:B------:R-:W-:Y:S02]  /*8840*/  @!P0 IMAD.IADD R3, R3, 0x1, R0 ;  /* 0x0000000103038824 */ /* 0x000fe400078e0200 */
[----:B-1----:R-:W-:Y:S01]  /*8850*/  @!P1 IMAD R7, R7, 0x1c0, RZ ;  /* 0x000001c007079824 */ /* 0x002fe200078e02ff */
[----:B---3--:R1:W-:Y:S02]  /*8860*/  @!P2 STG.E.128 desc[UR6][R4.64], R8 ;  /* 0x000000080400a986 */ /* 0x0083e4000c101d06 */
[----:B-1----:R-:W-:Y:S04]  /*8870*/  @!P0 IMAD.MOV.U32 R4, RZ, RZ, R44 ;  /* 0x000000ffff048224 */ /* 0x002fe800078e002c */
[----:B------:R1:W2:Y:S01]  /*8880*/  @!P0 LDG.E.128 R8, desc[UR6][R2.64] ;  /* 0x0000000602088981 */ /* 0x0002a2000c1e1d00 */
[----:B------:R-:W-:Y:S01]  /*8890*/  @!P0 MOV R5, R43 ;  /* 0x0000002b00058202 */ /* 0x000fe20000000f00 */
[----:B-1----:R-:W1:Y:S02]  /*88a0*/  @!P0 LDC.64 R2, c[0x0][0x248] ;  /* 0x00009200ff028b82 */ /* 0x002e640000000a00 */
[----:B-1----:R-:W-:Y:S04]  /*88b0*/  @!P0 IMAD.WIDE.U32 R4, R2, 0x180, R4 ;  /* 0x0000018002048825 */ /* 0x002fe800078e0004 */
[----:B------:R-:W-:Y:S02]  /*88c0*/  @!P0 IMAD R0, R3, 0x180, RZ ;  /* 0x0000018003008824 */ /* 0x000fe400078e02ff */
[----:B------:R-:W-:Y:S02]  /*88d0*/  @!P1 IMAD.MOV.U32 R2, RZ, RZ, R46 ;  /* 0x000000ffff029224 */ /* 0x000fe400078e002e */
[----:B------:R-:W-:Y:S01]  /*88e0*/  @!P1 IMAD.MOV.U32 R3, RZ, RZ, R45 ;  /* 0x000000ffff039224 */ /* 0x000fe200078e002d */
[----:B------:R-:W-:Y:S01]  /*88f0*/  @!P0 IADD3 R5, R5, R0, RZ ;  /* 0x0000000005058210 */ /* 0x000fe20007ffe0ff */
[----:B------:R-:W-:Y:S04]  /*8900*/  @!P1 IMAD.WIDE.U32 R2, R6, 0x1c0, R2 ;  /* 0x000001c006029825 */ /* 0x000fe800078e0002 */
[----:B------:R-:W-:Y:S01]  /*8910*/  @!P1 IMAD.IADD R3, R3, 0x1, R7 ;  /* 0x0000000103039824 */ /* 0x000fe200078e0207 */
[----:B--2---:R1:W-:Y:S02]  /*8920*/  @!P0 STG.E.128 desc[UR6][R4.64], R8 ;  /* 0x0000000804008986 */ /* 0x0043e4000c101d06 */
[----:B-1----:R-:W1:Y:S04]  /*8930*/  @!P1 LDC.64 R8, c[0x0][0x248] ;  /* 0x00009200ff089b82 */ /* 0x002e680000000a00 */
[----:B------:R2:W3:Y:S01]  /*8940*/  @!P1 LDG.E.128 R4, desc[UR6][R2.64] ;  /* 0x0000000602049981 */ /* 0x0004e2000c1e1d00 */
[----:B-1----:R-:W-:Y:S02]  /*8950*/  @!P1 IMAD R9, R9, 0x1c0, RZ ;  /* 0x000001c009099824 */ /* 0x002fe400078e02ff */
[----:B--2---:R-:W-:Y:S01]  /*8960*/  @!P1 IMAD.MOV.U32 R3, RZ, RZ, R43 ;  /* 0x000000ffff039224 */ /* 0x004fe200078e002b */
[----:B------:R-:W-:Y:S05]  /*8970*/  @!P1 MOV R2, R44 ;  /* 0x0000002c00029202 */ /* 0x000fea0000000f00 */
[----:B------:R-:W-:Y:S05]  /*8980*/  @!P1 IMAD.WIDE.U32 R2, R8, 0x1c0, R2 ;  /* 0x000001c008029825 */ /* 0x000fea00078e0002 */
[----:B------:R-:W-:Y:S05]  /*8990*/  @!P1 IADD3 R3, R3, R9, RZ ;  /* 0x0000000903039210 */ /* 0x000fea0007ffe0ff */
[----:B---3--:R1:W-:Y:S02]  /*89a0*/  @!P1 STG.E.128 desc[UR6][R2.64], R4 ;  /* 0x0000000402009986 */ /* 0x0083e4000c101d06 */
.L_x_870:
[----:B------:R-:W-:Y:S01]  /*89b0*/  PLOP3.LUT P0, PT, PT, PT, UP0, 0x40, 0x0 ;  /* 0x000000000000781c */ /* 0x000fe20003f0e808 */
[----:B-12---:R-:W-:Y:S01]  /*89c0*/  IMAD.MOV.U32 R2, RZ, RZ, R46 ;  /* 0x000000ffff027224 */ /* 0x006fe200078e002e */
[----:B------:R-:W1:Y:S01]  /*89d0*/  LDC R0, c[0x0][0x338] ;  /* 0x0000ce00ff007b82 */ /* 0x000e620000000800 */
[----:B------:R-:W-:Y:S02]  /*89e0*/  IMAD.MOV.U32 R3, RZ, RZ, R45 ;  /* 0x000000ffff037224 */ /* 0x000fe400078e002d */
[----:B-1----:R-:W-:Y:S05]  /*89f0*/  IMAD.U32 R0, R0, -0x100, RZ ;  /* 0xffffff0000007824 */ /* 0x002fea00078e00ff */
[C---:B------:R-:W-:Y:S04]  /*8a00*/  LEA R46, P1, R0.reuse, R2, 0x1 ;  /* 0x00000002002e7211 */ /* 0x040fe800078208ff */
[----:B------:R-:W-:Y:S01]  /*8a10*/  LEA.HI.X.SX32 R45, R0, R3, 0x1, P1 ;  /* 0x00000003002d7211 */ /* 0x000fe200008f0eff */
[----:B------:R-:W-:Y:S08]  /*8a20*/  @P0 BRA `(.L_x_903) ;  /* 0x0000000400340947 */ /* 0x000ff00003800000 */
[----:B------:R-:W-:Y:S04]  /*8a30*/  IADD3 R0, R18, -0x1, RZ ;  /* 0xffffffff12007810 */ /* 0x000fe80007ffe0ff */
[----:B------:R-:W-:Y:S11]  /*8a40*/  ISETP.GT.AND P0, PT, R0, R90, PT ;  /* 0x0000005a0000720c */ /* 0x000ff60003f04270 */
[----:B------:R-:W-:Y:S02]  /*8a50*/  @!UPT UIADD3 URZ, URZ, URZ, URZ ;  /* 0x0000003f3f3ff290 */ /* 0x000fe4000fffe03f */
[----:B------:R-:W-:Y:S05]  /*8a60*/  @!P0 BRA `(.L_x_904) ;  /* 0x0000000400548947 */ /* 0x000fea0003800000 */
[----:B------:R-:W1:Y:S01]  /*8a70*/  LDC R3, c[0x0][0x380] ;  /* 0x0000e000ff037b82 */ /* 0x000e620000000800 */
[----:B---34-:R-:W-:Y:S02]  /*8a80*/  IABS R6, R17 ;  /* 0x0000001100067213 */ /* 0x018fe40000000000 */
[----:B-1----:R-:W-:Y:S04]  /*8a90*/  IABS R9, R3 ;  /* 0x0000000300097213 */ /* 0x002fe80000000000 */
[----:B------:R-:W1:Y:S10]  /*8aa0*/  I2F.RP R4, R9 ;  /* 0x0000000900047306 */ /* 0x000e740000209400 */
[----:B-1----:R-:W1:Y:S02]  /*8ab0*/  MUFU.RCP R4, R4 ;  /* 0x0000000400047308 */ /* 0x002e640000001000 */
[----:B-1----:R-:W-:Y:S08]  /*8ac0*/  VIADD R4, R4, 0xffffffe ;  /* 0x0ffffffe04047836 */ /* 0x002ff00000000000 */
[----:B------:R-:W1:Y:S02]  /*8ad0*/  F2I.FTZ.U32.TRUNC.NTZ R5, R4 ;  /* 0x0000000400057305 */ /* 0x000e64000021f000 */
[--C-:B-1----:R-:W-:Y:S02]  /*8ae0*/  IMAD.MOV R0, RZ, RZ, -R5.reuse ;  /* 0x000000ffff007224 */ /* 0x102fe400078e0a05 */
[----:B------:R-:W-:Y:S03]  /*8af0*/  IMAD.MOV.U32 R4, RZ, RZ, RZ ;  /* 0x000000ffff047224 */ /* 0x000fe600078e00ff */
[----:B------:R-:W-:Y:S01]  /*8b00*/  MOV R2, R0 ;  /* 0x0000000000027202 */ /* 0x000fe20000000f00 */
[----:B------:R-:W-:Y:S04]  /*8b10*/  VIADD R0, R19, 0xfffffe00 ;  /* 0xfffffe0013007836 */ /* 0x000fe80000000000 */
[----:B------:R-:W-:Y:S01]  /*8b20*/  IMAD R2, R2, R9, RZ ;  /* 0x0000000902027224 */ /* 0x000fe200078e02ff */
[----:B------:R-:W-:Y:S03]  /*8b30*/  IABS R7, R0 ;  /* 0x0000000000077213 */ /* 0x000fe60000000000 */
        /* <DEDUP_REMOVED lines=12> */
[----:B------:R-:W-:Y:S01]  /*8c00*/  ISETP.NE.AND P0, PT, R3, RZ, PT ;  /* 0x000000ff0300720c */ /* 0x000fe20003f05270 */
[----:B------:R-:W-:Y:S01]  /*8c10*/  @!P3 VIADD R4, R4, 0x1 ;  /* 0x000000010404b836 */ /* 0x000fe20000000000 */
[-C--:B------:R-:W-:Y:S02]  /*8c20*/  ISETP.GE.U32.AND P4, PT, R5, R9.reuse, PT ;  /* 0x000000090500720c */ /* 0x080fe40003f86070 */
[----:B------:R-:W-:Y:S02]  /*8c30*/  ISETP.GE.U32.AND P5, PT, R6, R9, PT ;  /* 0x000000090600720c */ /* 0x000fe40003fa6070 */
[-C--:B------:R-:W-:Y:S02]  /*8c40*/  LOP3.LUT R6, R0, R3.reuse, RZ, 0x3c, !PT ;  /* 0x0000000300067212 */ /* 0x080fe400078e3cff */
[-C--:B------:R-:W-:Y:S02]  /*8c50*/  LOP3.LUT R5, R17, R3.reuse, RZ, 0x3c, !PT ;  /* 0x0000000311057212 */ /* 0x080fe400078e3cff */
[----:B------:R-:W-:Y:S02]  /*8c60*/  ISETP.GE.AND P1, PT, R6, RZ, PT ;  /* 0x000000ff0600720c */ /* 0x000fe40003f26270 */
[----:B------:R-:W-:Y:S02]  /*8c70*/  ISETP.GE.AND P2, PT, R5, RZ, PT ;  /* 0x000000ff0500720c */ /* 0x000fe40003f46270 */
[----:B------:R-:W-:Y:S02]  /*8c80*/  LOP3.LUT R6, RZ, R3, RZ, 0x33, !PT ;  /* 0x00000003ff067212 */ /* 0x000fe400078e33ff */
[----:B------:R-:W-:Y:S01]  /*8c90*/  @P4 IADD3 R2, R2, 0x1, RZ ;  /* 0x0000000102024810 */ /* 0x000fe20007ffe0ff */
[----:B------:R-:W-:Y:S01]  /*8ca0*/  @P5 VIADD R4, R4, 0x1 ;  /* 0x0000000104045836 */ /* 0x000fe20000000000 */
[----:B------:R-:W-:Y:S05]  /*8cb0*/  IADD3 R0, -R17, R0, RZ ;  /* 0x0000000011007210 */ /* 0x000fea0007ffe1ff */
[----:B------:R-:W-:Y:S02]  /*8cc0*/  @!P1 IADD3 R2, -R2, RZ, RZ ;  /* 0x000000ff02029210 */ /* 0x000fe40007ffe1ff */
[----:B------:R-:W-:Y:S02]  /*8cd0*/  @!P2 IMAD.MOV R4, RZ, RZ, -R4 ;  /* 0x000000ffff04a224 */ /* 0x000fe400078e0a04 */
[C---:B------:R-:W-:Y:S03]  /*8ce0*/  SEL R5, R6.reuse, R2, !P0 ;  /* 0x0000000206057207 */ /* 0x040fe60004000000 */
[----:B------:R-:W-:Y:S02]  /*8cf0*/  SEL R2, R6, R4, !P0 ;  /* 0x0000000406027207 */ /* 0x000fe40004000000 */
[CC--:B------:R-:W-:Y:S02]  /*8d00*/  LEA R8, P1, R5.reuse, R242.reuse, 0x2 ;  /* 0x000000f205087211 */ /* 0x0c0fe400078210ff */
[C---:B------:R-:W-:Y:S02]  /*8d10*/  LEA R6, P0, R2.reuse, R242, 0x2 ;  /* 0x000000f202067211 */ /* 0x040fe400078010ff */
[-C--:B------:R-:W-:Y:S02]  /*8d20*/  LEA.HI.X.SX32 R9, R5, R243.reuse, 0x2, P1 ;  /* 0x000000f305097211 */ /* 0x080fe400008f16ff */
[C---:B------:R-:W-:Y:S01]  /*8d30*/  LEA.HI.X.SX32 R7, R2.reuse, R243, 0x2, P0 ;  /* 0x000000f302077211 */ /* 0x040fe200000f16ff */
[----:B------:R-:W-:Y:S02]  /*8d40*/  IMAD.IADD R2, R2, 0x1, -R5 ;  /* 0x0000000102027824 */ /* 0x000fe400078e0a05 */
[----:B------:R-:W2:Y:S02]  /*8d50*/  LDG.E R8, desc[UR6][R8.64] ;  /* 0x0000000608087981 */ /* 0x000ea4000c1e1900 */
[----:B------:R-:W-:Y:S02]  /*8d60*/  IMAD R0, R2, R3, R0 ;  /* 0x0000000302007224 */ /* 0x000fe400078e0200 */
[----:B------:R-:W2:Y:S02]  /*8d70*/  LDG.E R6, desc[UR6][R6.64] ;  /* 0x0000000606067981 */ /* 0x000ea4000c1e1900 */
[----:B------:R-:W-:Y:S01]  /*8d80*/  IMAD.WIDE.U32 R4, R0, UR12, RZ ;  /* 0x0000000c00047c25 */ /* 0x000fe2000f8e00ff */
[----:B--2---:R-:W-:Y:S02]  /*8d90*/  IADD3 R9, -R6, R8, RZ ;  /* 0x0000000806097210 */ /* 0x004fe40007ffe1ff */
[----:B------:R-:W-:Y:S02]  /*8da0*/  SHF.R.S32.HI R6, RZ, 0x1f, R0 ;  /* 0x0000001fff067819 */ /* 0x000fe40000011400 */
[----:B------:R-:W-:Y:S01]  /*8db0*/  SHF.R.S32.HI R10, RZ, 0x1f, R9 ;  /* 0x0000001fff0a7819 */ /* 0x000fe20000011409 */
[C---:B------:R-:W-:Y:S04]  /*8dc0*/  IMAD.WIDE.U32 R2, R9.reuse, UR14, RZ ;  /* 0x0000000e09027c25 */ /* 0x040fe8000f8e00ff */
[----:B------:R-:W-:Y:S02]  /*8dd0*/  IMAD R8, R10, UR14, RZ ;  /* 0x0000000e0a087c24 */ /* 0x000fe4000f8e02ff */
[----:B------:R-:W-:Y:S02]  /*8de0*/  IMAD R7, R6, UR12, RZ ;  /* 0x0000000c06077c24 */ /* 0x000fe4000f8e02ff */
[----:B------:R-:W-:Y:S02]  /*8df0*/  IMAD R8, R9, UR15, R8 ;  /* 0x0000000f09087c24 */ /* 0x000fe4000f8e0208 */
[----:B------:R-:W-:Y:S02]  /*8e00*/  IMAD R7, R0, UR13, R7 ;  /* 0x0000000d00077c24 */ /* 0x000fe4000f8e0207 */
[----:B------:R-:W-:Y:S01]  /*8e10*/  IMAD R10, R10, UR16, RZ ;  /* 0x000000100a0a7c24 */ /* 0x000fe2000f8e02ff */
[----:B------:R-:W-:Y:S01]  /*8e20*/  IADD3 R3, R3, R8, RZ ;  /* 0x0000000803037210 */ /* 0x000fe20007ffe0ff */
[----:B------:R-:W-:Y:S02]  /*8e30*/  IMAD.IADD R5, R5, 0x1, R7 ;  /* 0x0000000105057824 */ /* 0x000fe400078e0207 */
[----:B------:R-:W-:Y:S02]  /*8e40*/  IMAD R7, R6, UR10, RZ ;  /* 0x0000000a06077c24 */ /* 0x000fe4000f8e02ff */
[----:B------:R-:W-:Y:S04]  /*8e50*/  IMAD.WIDE.U32 R2, R0, UR10, R2 ;  /* 0x0000000a00027c25 */ /* 0x000fe8000f8e0002 */
[C---:B------:R-:W-:Y:S01]  /*8e60*/  IMAD.WIDE.U32 R4, R9.reuse, UR16, R4 ;  /* 0x0000001009047c25 */ /* 0x040fe2000f8e0004 */
[----:B------:R-:W-:Y:S03]  /*8e70*/  LEA R44, P0, R2, R44, 0x1 ;  /* 0x0000002c022c7211 */ /* 0x000fe600078008ff */
[----:B------:R-:W-:Y:S01]  /*8e80*/  IMAD R6, R9, UR17, R10 ;  /* 0x0000001109067c24 */ /* 0x000fe2000f8e020a */
[----:B------:R-:W-:Y:S01]  /*8e90*/  LEA R48, P1, R4, R48, 0x1 ;  /* 0x0000003004307211 */ /* 0x000fe200078208ff */
[----:B------:R-:W-:Y:S02]  /*8ea0*/  IMAD R0, R0, UR11, R7 ;  /* 0x0000000b00007c24 */ /* 0x000fe4000f8e0207 */
[----:B------:R-:W-:Y:S03]  /*8eb0*/  IMAD.IADD R5, R5, 0x1, R6 ;  /* 0x0000000105057824 */ /* 0x000fe600078e0206 */
[----:B------:R-:W-:Y:S02]  /*8ec0*/  IADD3 R0, R3, R0, RZ ;  /* 0x0000000003007210 */ /* 0x000fe40007ffe0ff */
[----:B------:R-:W-:Y:S02]  /*8ed0*/  LEA.HI.X R47, R4, R47, R5, 0x1, P1 ;  /* 0x0000002f042f7211 */ /* 0x000fe400008f0c05 */
[----:B------:R-:W-:Y:S01]  /*8ee0*/  LEA.HI.X R43, R2, R43, R0, 0x1, P0 ;  /* 0x0000002b022b7211 */ /* 0x000fe200000f0c00 */
[----:B------:R-:W-:Y:S06]  /*8ef0*/  BRA `(.L_x_904) ;  /* 0x0000000000307947 */ /* 0x000fec0003800000 */
.L_x_903:
[----:B------:R-:W-:Y:S01]  /*8f00*/  MOV R5, R47 ;  /* 0x0000002f00057202 */ /* 0x000fe20000000f00 */
[----:B---34-:R-:W1:Y:S01]  /*8f10*/  LDC R6, c[0x0][0x250] ;  /* 0x00009400ff067b82 */ /* 0x018e620000000800 */
[----:B------:R-:W-:Y:S01]  /*8f20*/  MOV R3, R43 ;  /* 0x0000002b00037202 */ /* 0x000fe20000000f00 */
[----:B------:R-:W-:Y:S06]  /*8f30*/  IMAD.MOV.U32 R4, RZ, RZ, R48 ;  /* 0x000000ffff047224 */ /* 0x000fec00078e0030 */
[----:B------:R-:W2:Y:S01]  /*8f40*/  LDC R0, c[0x0][0x248] ;  /* 0x00009200ff007b82 */ /* 0x000ea20000000800 */
[----:B------:R-:W-:Y:S02]  /*8f50*/  IMAD.MOV.U32 R2, RZ, RZ, R44 ;  /* 0x000000ffff027224 */ /* 0x000fe400078e002c */
[----:B--2---:R-:W-:Y:S02]  /*8f60*/  IMAD.U32 R0, R0, -0x100, RZ ;  /* 0xffffff0000007824 */ /* 0x004fe400078e00ff */
[----:B-1----:R-:W-:Y:S03]  /*8f70*/  IMAD.U32 R6, R6, -0x100, RZ ;  /* 0xffffff0006067824 */ /* 0x002fe600078e00ff */
[----:B------:R-:W-:Y:S02]  /*8f80*/  LEA R44, P0, R0, R2, 0x1 ;  /* 0x00000002002c7211 */ /* 0x000fe400078008ff */
[----:B------:R-:W-:Y:S02]  /*8f90*/  LEA R48, P1, R6, R4, 0x1 ;  /* 0x0000000406307211 */ /* 0x000fe400078208ff */
[----:B------:R-:W-:Y:S02]  /*8fa0*/  LEA.HI.X.SX32 R43, R0, R3, 0x1, P0 ;  /* 0x00000003002b7211 */ /* 0x000fe400000f0eff */
[----:B------:R-:W-:Y:S09]  /*8fb0*/  LEA.HI.X.SX32 R47, R6, R5, 0x1, P1 ;  /* 0x00000005062f7211 */ /* 0x000ff200008f0eff */
.L_x_904:
[----:B------:R-:W-:Y:S04]  /*8fc0*/  IADD3 R18, R18, -0x1, RZ ;  /* 0xffffffff12127810 */ /* 0x000fe80007ffe0ff */
[----:B------:R-:W-:Y:S11]  /*8fd0*/  ISETP.GT.AND P0, PT, R18, R90, PT ;  /* 0x0000005a1200720c */ /* 0x000ff60003f04270 */
[----:B------:R-:W-:Y:S02]  /*8fe0*/  @!UPT UIADD3 URZ, URZ, URZ, URZ ;  /* 0x0000003f3f3ff290 */ /* 0x000fe4000fffe03f */
[----:B------:R-:W-:Y:S05]  /*8ff0*/  @P0 BRA `(.L_x_905) ;  /* 0xffffff9400980947 */ /* 0x000fea000383ffff */
.L_x_851:
[----:B------:R1:W5:Y:S01]  /*9000*/  LDL R218, [R1+0x8] ;  /* 0x0000080001da7983 */ /* 0x0003620000100800 */
[----:B------:R-:W2:Y:S01]  /*9010*/  S2UR UR4, SR_CgaCtaId ;  /* 0x00000000000479c3 */ /* 0x000ea20000008800 */
[----:B------:R-:W-:Y:S01]  /*9020*/  ULDC UR5, c[0x0][0x2e0] ;  /* 0x0000b80000057ab9 */ /* 0x000fe20000000800 */
[----:B------:R-:W-:-:S06]  /*9030*/  UMOV UR12, 0x400 ;  /* 0x00000400000c7882 */ /* 0x000fcc0000000000 */
[----:B------:R-:W-:Y:S01]  /*9040*/  BAR.SYNC.DEFER_BLOCKING 0x0 ;  /* 0x0000000000007b1d */ /* 0x000fe20000010000 */
[----:B------:R-:W-:-:S05]  /*9050*/  ISETP.NE.AND P0, PT, RZ, UR5, PT ;  /* 0x00000005ff007c0c */ /* 0x000fca000bf05270 */
[----:B------:R-:W-:Y:S01]  /*9060*/  ULDC.64 UR10, c[0x0][0x240] ;  /* 0x00009000000a7ab9 */ /* 0x000fe20000000a00 */
[----:B------:R-:W-:Y:S01]  /*9070*/  BSSY B2, `(.L_x_906) ;  /* 0x000019b000027945 */ /* 0x000fe20003800000 */
[----:B------:R-:W-:Y:S02]  /*9080*/  USHF.L.U64.HI UR11, UR10, 0x5, UR11 ;  /* 0x000000050a0b7899 */ /* 0x000fe4000801020b */
[----:B------:R-:W-:Y:S02]  /*9090*/  USHF.L.U32 UR10, UR10, 0x5, URZ ;  /* 0x000000050a0a7899 */ /* 0x000fe4000800063f */
[----:B--2---:R-:W-:-:S06]  /*90a0*/  ULEA UR4, UR4, UR12, 0x18 ;  /* 0x0000000c04047291 */ /* 0x004fcc000f8ec03f */
[----:B------:R-:W-:Y:S01]  /*90b0*/  LEA R237, R237, UR4, 0x1 ;  /* 0x00000004eded7c11 */ /* 0x000fe2000f8e08ff */
[----:B-1----:R-:W-:Y:S06]  /*90c0*/  @!P0 BRA `(.L_x_907) ;  /* 0x0000001400cc8947 */ /* 0x002fec0003800000 */
[----:B------:R-:W-:Y:S01]  /*90d0*/  ISETP.NE.U32.AND P0, PT, RZ, UR8, PT ;  /* 0x00000008ff007c0c */ /* 0x000fe2000bf05070 */
[----:B------:R-:W-:-:S03]  /*90e0*/  IMAD.MOV.U32 R0, RZ, RZ, RZ ;  /* 0x000000ffff007224 */ /* 0x000fc600078e00ff */
[----:B------:R-:W-:Y:S01]  /*90f0*/  ISETP.NE.AND.EX P0, PT, RZ, UR9, PT, P0 ;  /* 0x00000009ff007c0c */ /* 0x000fe2000bf05300 */
[----:B------:R-:W-:-:S12]  /*9100*/  ULDC.64 UR8, c[0x0][0x210] ;  /* 0x0000840000087ab9 */ /* 0x000fd80000000a00 */
[----:B------:R-:W2:Y:S01]  /*9110*/  @P0 LDG.E R0, desc[UR6][R106.64] ;  /* 0x000000066a000981 */ /* 0x000ea2000c1e1900 */
[----:B------:R-:W-:Y:S01]  /*9120*/  LEA R2, P2, R94, UR8, 0x1 ;  /* 0x000000085e027c11 */ /* 0x000fe2000f8408ff */
[----:B------:R-:W-:Y:S02]  /*9130*/  IMAD.SHL.U32 R32, R92, 0x20, RZ ;  /* 0x000000205c207824 */ /* 0x000fe400078e00ff */
[--C-:B-----5:R-:W-:Y:S01]  /*9140*/  IMAD.IADD R27, R218, 0x1, -R217.reuse ;  /* 0x00000001da1b7824 */ /* 0x120fe200078e0ad9 */
[----:B--2---:R-:W-:Y:S02]  /*9150*/  IADD3 R3, R0, R91, R217 ;  /* 0x0000005b00037210 */ /* 0x004fe40007ffe0d9 */
[----:B------:R-:W-:Y:S01]  /*9160*/  IADD3 R0, P0, R94, UR10, RZ ;  /* 0x0000000a5e007c10 */ /* 0x000fe2000ff1e0ff */
[----:B------:R-:W-:Y:S02]  /*9170*/  ULDC.U8 UR10, c[0x0][0x3c3] ;  /* 0x0000f0c0000a7ab9 */ /* 0x000fe40000000000 */
[----:B------:R-:W-:Y:S01]  /*9180*/  IMAD R3, R92, R3, RZ ;  /* 0x000000035c037224 */ /* 0x000fe200078e02ff */
[----:B------:R-:W-:-:S02]  /*9190*/  IADD3.X R5, R93, UR11, RZ, P0, !PT ;  /* 0x0000000b5d057c10 */ /* 0x000fc400087fe4ff */
[----:B------:R-:W-:Y:S02]  /*91a0*/  ISETP.NE.AND P0, PT, RZ, UR10, PT ;  /* 0x0000000aff007c0c */ /* 0x000fe4000bf05270 */
[----:B------:R-:W-:Y:S02]  /*91b0*/  LEA R28, P1, R0, UR8, 0x1 ;  /* 0x00000008001c7c11 */ /* 0x000fe4000f8208ff */
[-C--:B------:R-:W-:Y:S02]  /*91c0*/  IADD3 R16, P4, R96, R3.reuse, RZ ;  /* 0x0000000360107210 */ /* 0x080fe40007f9e0ff */
[----:B------:R-:W-:Y:S02]  /*91d0*/  IADD3 R26, P3, R98, R3, RZ ;  /* 0x00000003621a7210 */ /* 0x000fe40007f7e0ff */
[----:B------:R-:W-:Y:S02]  /*91e0*/  SHF.R.S32.HI R4, RZ, 0x1f, R3 ;  /* 0x0000001fff047819 */ /* 0x000fe40000011403 */
[----:B------:R-:W-:-:S02]  /*91f0*/  LEA.HI.X R3, R94, UR9, R93, 0x1, P2 ;  /* 0x000000095e037c11 */ /* 0x000fc400090f0c5d */
[----:B------:R-:W-:Y:S01]  /*9200*/  LEA.HI.X R29, R0, UR9, R5, 0x1, P1 ;  /* 0x00000009001d7c11 */ /* 0x000fe200088f0c05 */
[--C-:B------:R-:W-:Y:S02]  /*9210*/  IMAD.X R20, R100, 0x1, R4.reuse, P4 ;  /* 0x0000000164147824 */ /* 0x100fe400020e0604 */
[----:B------:R-:W-:Y:S01]  /*9220*/  IMAD.X R25, R101, 0x1, R4, P3 ;  /* 0x0000000165197824 */ /* 0x000fe200018e0604 */
[----:B------:R-:W-:Y:S06]  /*9230*/  @!P0 BRA `(.L_x_908) ;  /* 0x0000000800188947 */ /* 0x000fec0003800000 */
[----:B------:R-:W-:Y:S01]  /*9240*/  ISETP.GE.AND P0, PT, R76, R27, PT ;  /* 0x0000001b4c00720c */ /* 0x000fe20003f06270 */
[----:B------:R-:W-:Y:S03]  /*9250*/  BSSY B1, `(.L_x_909) ;  /* 0x0000041000017945 */ /* 0x000fe60003800000 */
[----:B------:R-:W-:-:S13]  /*9260*/  ISETP.LT.OR P0, PT, R173, -0x3, P0 ;  /* 0xfffffffdad00780c */ /* 0x000fda0000701670 */
[----:B------:R-:W-:Y:S05]  /*9270*/  @P0 BRA `(.L_x_910) ;  /* 0x0000000000f80947 */ /* 0x000fea0003800000 */
[----:B------:R-:W-:Y:S02]  /*9280*/  ULDC UR8, c[0x0][0x2d0] ;  /* 0x0000b40000087ab9 */ /* 0x000fe40000000800 */
[----:B------:R-:W-:-:S13]  /*9290*/  ISETP.GE.AND P0, PT, R132, UR8, PT ;  /* 0x0000000884007c0c */ /* 0x000fda000bf06270 */
[----:B------:R1:W-:Y:S04]  /*92a0*/  @P0 STS [R237], RZ ;  /* 0x000000ffed000388 */ /* 0x0003e80000000800 */
[----:B------:R1:W-:Y:S04]  /*92b0*/  @P0 STS [R237+0x4], RZ ;  /* 0x000004ffed000388 */ /* 0x0003e80000000800 */
[----:B------:R1:W-:Y:S01]  /*92c0*/  @P0 STS.64 [R237+0x8], RZ ;  /* 0x000008ffed000388 */ /* 0x0003e20000000a00 */
[----:B------:R-:W-:Y:S05]  /*92d0*/  @P0 BRA `(.L_x_910) ;  /* 0x0000000000e00947 */ /* 0x000fea0003800000 */
[----:B---34-:R2:W5:Y:S01]  /*92e0*/  LDG.E.128 R4, desc[UR6][R2.64] ;  /* 0x0000000602047981 */ /* 0x018562000c1e1d00 */
[----:B------:R-:W-:Y:S01]  /*92f0*/  ISETP.GE.AND P0, PT, R132, UR5, PT ;  /* 0x0000000584007c0c */ /* 0x000fe2000bf06270 */
[----:B------:R-:W-:-:S12]  /*9300*/  BSSY B0, `(.L_x_911) ;  /* 0x0000034000007945 */ /* 0x000fd80003800000 */
[----:B------:R-:W-:Y:S05]  /*9310*/  @P0 BRA `(.L_x_912) ;  /* 0x0000000000c80947 */ /* 0x000fea0003800000 */
[C---:B------:R-:W-:Y:S01]  /*9320*/  SHF.L.U32 R8, R16.reuse, 0x1, RZ ;  /* 0x0000000110087819 */ /* 0x040fe200000006ff */
[----:B------:R-:W-:Y:S01]  /*9330*/  ULDC.64 UR8, c[0x0][0x360] ;  /* 0x0000d80000087ab9 */ /* 0x000fe20000000a00 */
[----:B------:R-:W-:Y:S01]  /*9340*/  SHF.L.U64.HI R0, R16, 0x1, R20 ;  /* 0x0000000110007819 */ /* 0x000fe20000010214 */
[----:B------:R-:W-:Y:S01]  /*9350*/  ULDC.64 UR10, c[0x0][0x358] ;  /* 0x0000d600000a7ab9 */ /* 0x000fe20000000a00 */
[C---:B--2---:R-:W-:Y:S02]  /*9360*/  IADD3 R2, P0, R8.reuse, UR8, RZ ;  /* 0x0000000808027c10 */ /* 0x044fe4000ff1e0ff */
[----:B------:R-:W-:Y:S02]  /*9370*/  IADD3 R8, P1, R8, UR10, RZ ;  /* 0x0000000a08087c10 */ /* 0x000fe4000ff3e0ff */
[C---:B------:R-:W-:Y:S02]  /*9380*/  IADD3.X R3, R0.reuse, UR9, RZ, P0, !PT ;  /* 0x0000000900037c10 */ /* 0x040fe400087fe4ff */
[----:B------:R-:W-:-:S03]  /*9390*/  IADD3.X R9, R0, UR11, RZ, P1, !PT ;  /* 0x0000000b00097c10 */ /* 0x000fc60008ffe4ff */
[----:B------:R2:W3:Y:S04]  /*93a0*/  LDG.E.64 R12, desc[UR6][R2.64] ;  /* 0x00000006020c7981 */ /* 0x0004e8000c1e1b00 */
[----:B------:R3:W4:Y:S01]  /*93b0*/  LDG.E.64 R14, desc[UR6][R8.64] ;  /* 0x00000006080e7981 */ /* 0x000722000c1e1b00 */
[----:B-----5:R-:W-:Y:S02]  /*93c0*/  MOV R0, R7 ;  /* 0x0000000700007202 */ /* 0x020fe40000000f00 */
[----:B------:R-:W-:Y:S02]  /*93d0*/  MOV R7, R4 ;  /* 0x0000000400077202 */ /* 0x000fe40000000f00 */
[----:B--2---:R-:W-:Y:S01]  /*93e0*/  MOV R3, R5 ;  /* 0x0000000500037202 */ /* 0x004fe20000000f00 */
[--C-:B------:R-:W-:Y:S01]  /*93f0*/  HADD2.F32 R2, -RZ, R0.reuse.H0_H0 ;  /* 0x20000000ff027230 */ /* 0x100fe20000004100 */
[----:B------:R-:W-:Y:S01]  /*9400*/  MOV R5, R6 ;  /* 0x0000000600057202 */ /* 0x000fe20000000f00 */
[----:B------:R-:W-:-:S02]  /*9410*/  HADD2.F32 R0, -RZ, R0.H1_H1 ;  /* 0x30000000ff007230 */ /* 0x000fc40000004100 */
[--C-:B------:R-:W-:Y:S02]  /*9420*/  HADD2.F32 R4, -RZ, R3.reuse.H0_H0 ;  /* 0x20000003ff047230 */ /* 0x100fe40000004100 */
[----:B------:R-:W-:Y:S02]  /*9430*/  HADD2.F32 R3, -RZ, R3.H1_H1 ;  /* 0x30000003ff037230 */ /* 0x000fe40000004100 */
[----:B---3--:R-:W-:Y:S02]  /*9440*/  HADD2.F32 R9, -RZ, R12.H1_H1 ;  /* 0x3000000cff097230 */ /* 0x008fe40000004100 */
[----:B------:R-:W-:Y:S02]  /*9450*/  HADD2.F32 R6, -RZ, R13.H1_H1 ;  /* 0x3000000dff067230 */ /* 0x000fe40000004100 */
[----:B----4-:R-:W-:Y:S02]  /*9460*/  HADD2.F32 R17, -RZ, R14.H1_H1 ;  /* 0x3000000eff117230 */ /* 0x010fe40000004100 */
[----:B------:R-:W-:Y:S01]  /*9470*/  FMUL.FTZ R10, R3, R9 ;  /* 0x00000009030a7220 */ /* 0x000fe20000410000 */
[----:B------:R-:W-:-:S02]  /*9480*/  HADD2.F32 R19, -RZ, R15.H1_H1 ;  /* 0x3000000fff137230 */ /* 0x000fc40000004100 */
[-C--:B------:R-:W-:Y:S01]  /*9490*/  FMUL.FTZ R8, R0, R6.reuse ;  /* 0x0000000600087220 */ /* 0x080fe20000410000 */
[----:B------:R-:W-:Y:S01]  /*94a0*/  FMUL.FTZ R9, R4, R9 ;  /* 0x0000000904097220 */ /* 0x000fe20000410000 */
[----:B------:R-:W-:Y:S01]  /*94b0*/  FMUL.FTZ R6, R2, R6 ;  /* 0x0000000602067220 */ /* 0x000fe20000410000 */
[----:B------:R-:W-:Y:S01]  /*94c0*/  FFMA.FTZ R18, R4, R17, -R10 ;  /* 0x0000001104127223 */ /* 0x000fe2000001080a */
[----:B------:R-:W-:Y:S01]  /*94d0*/  FFMA.FTZ R11, R2, R19, -R8 ;  /* 0x00000013020b7223 */ /* 0x000fe20000010808 */
[----:B------:R-:W-:Y:S01]  /*94e0*/  FFMA.FTZ R17, R3, R17, R9 ;  /* 0x0000001103117223 */ /* 0x000fe20000010009 */
[----:B------:R-:W-:Y:S01]  /*94f0*/  FFMA.FTZ R10, R0, R19, R6 ;  /* 0x00000013000a7223 */ /* 0x000fe20000010006 */
[----:B------:R-:W-:Y:S02]  /*9500*/  HADD2.F32 R6, -RZ, R12.H0_H0 ;  /* 0x2000000cff067230 */ /* 0x000fe40000004100 */
[----:B------:R-:W-:Y:S02]  /*9510*/  HADD2.F32 R3, -RZ, R7.H1_H1 ;  /* 0x30000007ff037230 */ /* 0x000fe40000004100 */
[----:B------:R-:W-:-:S02]  /*9520*/  HADD2.F32 R8, -RZ, R13.H0_H0 ;  /* 0x2000000dff087230 */ /* 0x000fc40000004100 */
[----:B------:R-:W-:Y:S02]  /*9530*/  HADD2.F32 R4, -RZ, R7.H0_H0 ;  /* 0x20000007ff047230 */ /* 0x000fe40000004100 */
[-C--:B------:R-:W-:Y:S01]  /*9540*/  FMUL.FTZ R7, R3, R6.reuse ;  /* 0x0000000603077220 */ /* 0x080fe20000410000 */
[--C-:B------:R-:W-:Y:S02]  /*9550*/  HADD2.F32 R0, -RZ, R5.reuse.H1_H1 ;  /* 0x30000005ff007230 */ /* 0x100fe40000004100 */
[----:B------:R-:W-:Y:S02]  /*9560*/  HADD2.F32 R2, -RZ, R5.H0_H0 ;  /* 0x20000005ff027230 */ /* 0x000fe40000004100 */
[----:B------:R-:W-:Y:S01]  /*9570*/  FMUL.FTZ R6, R4, R6 ;  /* 0x0000000604067220 */ /* 0x000fe20000410000 */
[----:B------:R-:W-:Y:S02]  /*9580*/  HADD2.F32 R14, -RZ, R14.H0_H0 ;  /* 0x2000000eff0e7230 */ /* 0x000fe40000004100 */
[----:B------:R-:W-:Y:S01]  /*9590*/  FMUL.FTZ R5, R0, R8 ;  /* 0x0000000800057220 */ /* 0x000fe20000410000 */
[----:B------:R-:W-:-:S02]  /*95a0*/  HADD2.F32 R15, -RZ, R15.H0_H0 ;  /* 0x2000000fff0f7230 */ /* 0x000fc40000004100 */
[----:B------:R-:W-:Y:S01]  /*95b0*/  FMUL.FTZ R8, R2, R8 ;  /* 0x0000000802087220 */ /* 0x000fe20000410000 */
[-C--:B------:R-:W-:Y:S01]  /*95c0*/  FFMA.FTZ R9, R4, R14.reuse, -R7 ;  /* 0x0000000e04097223 */ /* 0x080fe20000010807 */
[----:B------:R-:W-:Y:S01]  /*95d0*/  FFMA.FTZ R4, R3, R14, R6 ;  /* 0x0000000e03047223 */ /* 0x000fe20000010006 */
[-C--:B------:R-:W-:Y:S01]  /*95e0*/  FFMA.FTZ R2, R2, R15.reuse, -R5 ;  /* 0x0000000f02027223 */ /* 0x080fe20000010805 */
[----:B------:R-:W-:Y:S01]  /*95f0*/  FFMA.FTZ R6, R0, R15, R8 ;  /* 0x0000000f00067223 */ /* 0x000fe20000010008 */
[----:B------:R-:W-:Y:S02]  /*9600*/  F2FP.F16.F32.PACK_AB R5, R17, R18 ;  /* 0x000000121105723e */ /* 0x000fe400000000ff */
[----:B------:R-:W-:Y:S02]  /*9610*/  F2FP.F16.F32.PACK_AB R7, R10, R11 ;  /* 0x0000000b0a07723e */ /* 0x000fe400000000ff */
[----:B------:R-:W-:Y:S02]  /*9620*/  F2FP.F16.F32.PACK_AB R4, R4, R9 ;  /* 0x000000090404723e */ /* 0x000fe400000000ff */
[----:B------:R-:W-:-:S02]  /*9630*/  F2FP.F16.F32.PACK_AB R6, R6, R2 ;  /* 0x000000020606723e */ /* 0x000fc400000000ff */
.L_x_912:
[----:B------:R-:W-:Y:S05]  /*9640*/  BSYNC B0 ;  /* 0x0000000000007941 */ /* 0x000fea0003800000 */
.L_x_911:
[----:B-----5:R3:W-:Y:S02]  /*9650*/  STS.128 [R237], R4 ;  /* 0x00000004ed007388 */ /* 0x0207e40000000c00 */
.L_x_910:
[----:B------:R-:W-:Y:S05]  /*9660*/  BSYNC B1 ;  /* 0x0000000000017941 */ /* 0x000fea0003800000 */
.L_x_909:
[----:B------:R-:W-:-:S05]  /*9670*/  VIADD R24, R76, 0x20 ;  /* 0x000000204c187836 */ /* 0x000fca0000000000 */
[----:B------:R-:W-:-:S04]  /*9680*/  ISETP.GE.AND P0, PT, R24, R27, PT ;  /* 0x0000001b1800720c */ /* 0x000fc80003f06270 */
[----:B------:R-:W-:-:S13]  /*9690*/  ISETP.LT.OR P0, PT, R173, -0x83, P0 ;  /* 0xffffff7dad00780c */ /* 0x000fda0000701670 */
[----:B------:R-:W-:Y:S05]  /*96a0*/  @P0 BRA `(.L_x_913) ;  /* 0x0000001000dc0947 */ /* 0x000fea0003800000 */
[----:B------:R-:W-:Y:S02]  /*96b0*/  ULDC UR8, c[0x0][0x2d0] ;  /* 0x0000b40000087ab9 */ /* 0x000fe40000000800 */
[----:B------:R-:W-:-:S13]  /*96c0*/  ISETP.GE.AND P0, PT, R132, UR8, PT ;  /* 0x0000000884007c0c */ /* 0x000fda000bf06270 */
[----:B------:R1:W-:Y:S01]  /*96d0*/  @P0 STS.128 [R237+0x800], RZ ;  /* 0x000800ffed000388 */ /* 0x0003e20000000c00 */
[----:B------:R-:W-:Y:S05]  /*96e0*/  @P0 BRA `(.L_x_913) ;  /* 0x0000001000cc0947 */ /* 0x000fea0003800000 */
[----:B---34-:R3:W5:Y:S01]  /*96f0*/  LDG.E.128 R4, desc[UR6][R28.64] ;  /* 0x000000061c047981 */ /* 0x018762000c1e1d00 */
[----:B------:R-:W-:Y:S01]  /*9700*/  ISETP.GE.AND P0, PT, R132, UR5, PT ;  /* 0x0000000584007c0c */ /* 0x000fe2000bf06270 */
[----:B------:R-:W-:-:S12]  /*9710*/  BSSY B0, `(.L_x_914) ;  /* 0x0000036000007945 */ /* 0x000fd80003800000 */
[----:B------:R-:W-:Y:S05]  /*9720*/  @P0 BRA `(.L_x_915) ;  /* 0x0000000000d00947 */ /* 0x000fea0003800000 */
[C---:B------:R-:W-:Y:S01]  /*9730*/  IADD3 R0, P0, R32.reuse, R16, RZ ;  /* 0x0000001020007210 */ /* 0x040fe20007f1e0ff */
[----:B------:R-:W-:Y:S01]  /*9740*/  ULDC.64 UR8, c[0x0][0x360] ;  /* 0x0000d80000087ab9 */ /* 0x000fe20000000a00 */
[----:B------:R-:W-:Y:S02]  /*9750*/  ULDC.64 UR10, c[0x0][0x358] ;  /* 0x0000d600000a7ab9 */ /* 0x000fe40000000a00 */
[----:B--2---:R-:W-:Y:S02]  /*9760*/  LEA.HI.X.SX32 R2, R32, R20, 0x1, P0 ;  /* 0x0000001420027211 */ /* 0x004fe400000f0eff */
[C---:B------:R-:W-:Y:S02]  /*9770*/  SHF.L.U32 R8, R0.reuse, 0x1, RZ ;  /* 0x0000000100087819 */ /* 0x040fe400000006ff */
[----:B------:R-:W-:Y:S02]  /*9780*/  SHF.L.U64.HI R0, R0, 0x1, R2 ;  /* 0x0000000100007819 */ /* 0x000fe40000010202 */
[----:B------:R-:W-:-:S02]  /*9790*/  IADD3 R2, P0, R8, UR8, RZ ;  /* 0x0000000808027c10 */ /* 0x000fc4000ff1e0ff */
[----:B------:R-:W-:Y:S02]  /*97a0*/  IADD3 R8, P1, R8, UR10, RZ ;  /* 0x0000000a08087c10 */ /* 0x000fe4000ff3e0ff */
[C---:B------:R-:W-:Y:S02]  /*97b0*/  IADD3.X R3, R0.reuse, UR9, RZ, P0, !PT ;  /* 0x0000000900037c10 */ /* 0x040fe400087fe4ff */
[----:B------:R-:W-:-:S03]  /*97c0*/  IADD3.X R9, R0, UR11, RZ, P1, !PT ;  /* 0x0000000b00097c10 */ /* 0x000fc60008ffe4ff */
[----:B------:R2:W4:Y:S04]  /*97d0*/  LDG.E.64 R12, desc[UR6][R2.64] ;  /* 0x00000006020c7981 */ /* 0x000528000c1e1b00 */
[----:B------:R4:W3:Y:S01]  /*97e0*/  LDG.E.64 R14, desc[UR6][R8.64] ;  /* 0x00000006080e7981 */ /* 0x0008e2000c1e1b00 */
        /* <DEDUP_REMOVED lines=8> */
[----:B----4-:R-:W-:Y:S02]  /*9870*/  HADD2.F32 R9, -RZ, R12.H1_H1 ;  /* 0x3000000cff097230 */ /* 0x010fe40000004100 */
[----:B------:R-:W-:Y:S02]  /*9880*/  HADD2.F32 R6, -RZ, R13.H1_H1 ;  /* 0x3000000dff067230 */ /* 0x000fe40000004100 */
[----:B---3--:R-:W-:Y:S02]  /*9890*/  HADD2.F32 R16, -RZ, R14.H1_H1 ;  /* 0x3000000eff107230 */ /* 0x008fe40000004100 */
        /* <DEDUP_REMOVED lines=29> */
.L_x_915:
[----:B------:R-:W-:Y:S05]  /*9a70*/  BSYNC B0 ;  /* 0x0000000000007941 */ /* 0x000fea0003800000 */
.L_x_914:
[----:B-----5:R4:W-:Y:S01]  /*9a80*/  STS.128 [R237+0x800], R4 ;  /* 0x00080004ed007388 */ /* 0x0209e20000000c00 */
[----:B------:R-:W-:Y:S05]  /*9a90*/  BRA `(.L_x_913) ;  /* 0x0000000c00e07947 */ /* 0x000fea0003800000 */
.L_x_908:
        /* <DEDUP_REMOVED lines=14> */
[-C--:B------:R-:W-:Y:S01]  /*9b80*/  ISETP.GE.AND P0, PT, R132, R92.reuse, PT ;  /* 0x0000005c8400720c */ /* 0x080fe20003f06270 */
[----:B------:R-:W-:Y:S01]  /*9b90*/  ULDC.64 UR8, c[0x0][0x360] ;  /* 0x0000d80000087ab9 */ /* 0x000fe20000000a00 */
[----:B------:R-:W-:Y:S02]  /*9ba0*/  MOV R0, RZ ;  /* 0x000000ff00007202 */ /* 0x000fe40000000f00 */
[----:B------:R-:W-:-:S09]  /*9bb0*/  MOV R9, R92 ;  /* 0x0000005c00097202 */ /* 0x000fd20000000f00 */
[----:B------:R-:W-:-:S04]  /*9bc0*/  @P0 SHF.R.S32.HI R8, RZ, 0x1, R105 ;  /* 0x00000001ff080819 */ /* 0x000fc80000011469 */
[C---:B------:R-:W-:Y:S02]  /*9bd0*/  @P0 IADD3 R0, -R8.reuse, RZ, RZ ;  /* 0x000000ff08000210 */ /* 0x040fe40007ffe1ff */
[----:B------:R-:W-:Y:S02]  /*9be0*/  @P0 IADD3 R9, -R8, RZ, RZ ;  /* 0x000000ff08090210 */ /* 0x000fe40007ffe1ff */
[----:B------:R-:W-:-:S03]  /*9bf0*/  IADD3 R10, P1, R0, R26, RZ ;  /* 0x0000001a000a7210 */ /* 0x000fc60007f3e0ff */
[----:B------:R-:W-:Y:S01]  /*9c00*/  IMAD.WIDE R12, R9, 0x2, R2 ;  /* 0x00000002090c7825 */ /* 0x000fe200078e0202 */
[----:B------:R-:W-:Y:S02]  /*9c10*/  LEA.HI.X.SX32 R0, R0, R25, 0x1, P1 ;  /* 0x0000001900007211 */ /* 0x000fe400008f0eff */
[C---:B------:R-:W-:Y:S02]  /*9c20*/  LEA R8, P1, R10.reuse, UR8, 0x1 ;  /* 0x000000080a087c11 */ /* 0x040fe4000f8208ff */
[----:B--2---:R-:W-:Y:S01]  /*9c30*/  @P0 SHF.R.S32.HI R2, RZ, 0x1, R105 ;  /* 0x00000001ff020819 */ /* 0x004fe20000011469 */
[----:B------:R-:W2:Y:S01]  /*9c40*/  LDG.E.128 R12, desc[UR6][R12.64] ;  /* 0x000000060c0c7981 */ /* 0x000ea2000c1e1d00 */
[----:B------:R-:W-:Y:S01]  /*9c50*/  LEA.HI.X R9, R10, UR9, R0, 0x1, P1 ;  /* 0x000000090a097c11 */ /* 0x000fe200088f0c00 */
[----:B------:R-:W-:Y:S01]  /*9c60*/  ULDC.64 UR8, c[0x0][0x358] ;  /* 0x0000d60000087ab9 */ /* 0x000fe20000000a00 */
[----:B------:R-:W-:Y:S02]  /*9c70*/  MOV R0, RZ ;  /* 0x000000ff00007202 */ /* 0x000fe40000000f00 */
[----:B------:R-:W-:Y:S01]  /*9c80*/  @P0 IADD3 R0, -R2, RZ, RZ ;  /* 0x000000ff02000210 */ /* 0x000fe20007ffe1ff */
[----:B------:R3:W4:Y:S03]  /*9c90*/  LDG.E.128 R16, desc[UR6][R8.64] ;  /* 0x0000000608107981 */ /* 0x000726000c1e1d00 */
[----:B------:R-:W-:-:S04]  /*9ca0*/  IADD3 R3, P1, R0, R26, RZ ;  /* 0x0000001a00037210 */ /* 0x000fc80007f3e0ff */
[----:B------:R-:W-:Y:S02]  /*9cb0*/  LEA.HI.X.SX32 R0, R0, R25, 0x1, P1 ;  /* 0x0000001900007211 */ /* 0x000fe400008f0eff */
[----:B------:R-:W-:-:S04]  /*9cc0*/  LEA R2, P1, R3, UR8, 0x1 ;  /* 0x0000000803027c11 */ /* 0x000fc8000f8208ff */
[----:B------:R-:W-:-:S05]  /*9cd0*/  LEA.HI.X R3, R3, UR9, R0, 0x1, P1 ;  /* 0x0000000903037c11 */ /* 0x000fca00088f0c00 */
[----:B------:R1:W4:Y:S01]  /*9ce0*/  LDG.E.128 R20, desc[UR6][R2.64] ;  /* 0x0000000602147981 */ /* 0x000322000c1e1d00 */
[----:B-----5:R-:W-:Y:S02]  /*9cf0*/  MOV R24, R7 ;  /* 0x0000000700187202 */ /* 0x020fe40000000f00 */
[----:B------:R-:W-:Y:S02]  /*9d00*/  MOV R10, R6 ;  /* 0x00000006000a7202 */ /* 0x000fe40000000f00 */
[----:B------:R-:W-:Y:S02]  /*9d10*/  MOV R11, R5 ;  /* 0x00000005000b7202 */ /* 0x000fe40000000f00 */
[----:B---3--:R-:W-:Y:S02]  /*9d20*/  MOV R9, R4 ;  /* 0x0000000400097202 */ /* 0x008fe40000000f00 */
[----:B--2---:R-:W-:Y:S02]  /*9d30*/  MOV R31, R12 ;  /* 0x0000000c001f7202 */ /* 0x004fe40000000f00 */
[----:B------:R-:W-:Y:S01]  /*9d40*/  MOV R30, R13 ;  /* 0x0000000d001e7202 */ /* 0x000fe20000000f00 */
[----:B----4-:R-:W-:-:S02]  /*9d50*/  HADD2.F32 R7, -RZ, R16.H1_H1 ;  /* 0x30000010ff077230 */ /* 0x010fc40000004100 */
[--C-:B------:R-:W-:Y:S02]  /*9d60*/  HADD2.F32 R6, -RZ, R17.reuse.H0_H0 ;  /* 0x20000011ff067230 */ /* 0x100fe40000004100 */
[----:B------:R-:W-:Y:S02]  /*9d70*/  HADD2.F32 R8, -RZ, R16.H0_H0 ;  /* 0x20000010ff087230 */ /* 0x000fe40000004100 */
[----:B------:R-:W-:Y:S01]  /*9d80*/  HADD2.F32 R5, -RZ, R17.H1_H1 ;  /* 0x30000011ff057230 */ /* 0x000fe20000004100 */
[----:B------:R-:W-:Y:S01]  /*9d90*/  MOV R34, R14 ;  /* 0x0000000e00227202 */ /* 0x000fe20000000f00 */
[--C-:B------:R-:W-:Y:S02]  /*9da0*/  HADD2.F32 R13, -RZ, R31.reuse.H1_H1 ;  /* 0x3000001fff0d7230 */ /* 0x100fe40000004100 */
[----:B------:R-:W-:Y:S01]  /*9db0*/  @!P0 FADD.FTZ R7, -R7, -RZ ;  /* 0x800000ff07078221 */ /* 0x000fe20000010100 */
[----:B------:R-:W-:Y:S02]  /*9dc0*/  HADD2.F32 R14, -RZ, R30.H0_H0 ;  /* 0x2000001eff0e7230 */ /* 0x000fe40000004100 */
[----:B------:R-:W-:Y:S01]  /*9dd0*/  @!P0 FADD.FTZ R6, -R6, -RZ ;  /* 0x800000ff06068221 */ /* 0x000fe20000010100 */
[----:B------:R-:W-:-:S02]  /*9de0*/  HADD2.F32 R12, -RZ, R31.H0_H0 ;  /* 0x2000001fff0c7230 */ /* 0x000fc40000004100 */
[----:B------:R-:W-:Y:S01]  /*9df0*/  @!P0 FADD.FTZ R8, -R8, -RZ ;  /* 0x800000ff08088221 */ /* 0x000fe20000010100 */
[----:B------:R-:W-:Y:S02]  /*9e00*/  HADD2.F32 R16, -RZ, R30.H1_H1 ;  /* 0x3000001eff107230 */ /* 0x000fe40000004100 */
[----:B------:R-:W-:Y:S01]  /*9e10*/  @!P0 FADD.FTZ R5, -R5, -RZ ;  /* 0x800000ff05058221 */ /* 0x000fe20000010100 */
[--C-:B-1----:R-:W-:Y:S02]  /*9e20*/  HADD2.F32 R3, -RZ, R18.reuse.H1_H1 ;  /* 0x30000012ff037230 */ /* 0x102fe40000004100 */
[--C-:B------:R-:W-:Y:S02]  /*9e30*/  HADD2.F32 R2, -RZ, R19.reuse.H0_H0 ;  /* 0x20000013ff027230 */ /* 0x100fe40000004100 */
[----:B------:R-:W-:Y:S02]  /*9e40*/  HADD2.F32 R4, -RZ, R18.H0_H0 ;  /* 0x20000012ff047230 */ /* 0x000fe40000004100 */
[----:B------:R-:W-:-:S02]  /*9e50*/  HADD2.F32 R0, -RZ, R19.H1_H1 ;  /* 0x30000013ff007230 */ /* 0x000fc40000004100 */
[----:B------:R-:W-:Y:S01]  /*9e60*/  FMUL.FTZ R7, R13, R7 ;  /* 0x000000070d077220 */ /* 0x000fe20000410000 */
[----:B------:R-:W-:Y:S01]  /*9e70*/  FMUL.FTZ R6, R14, R6 ;  /* 0x000000060e067220 */ /* 0x000fe20000410000 */
[----:B------:R-:W-:Y:S01]  /*9e80*/  FMUL.FTZ R8, R12, R8 ;  /* 0x000000080c087220 */ /* 0x000fe20000410000 */
[----:B------:R-:W-:Y:S01]  /*9e90*/  FMUL.FTZ R16, R16, R5 ;  /* 0x0000000510107220 */ /* 0x000fe20000410000 */
        /* <DEDUP_REMOVED lines=8> */
[----:B------:R-:W-:Y:S01]  /*9f20*/  FMUL.FTZ R14, R14, R3 ;  /* 0x000000030e0e7220 */ /* 0x000fe20000410000 */
[----:B------:R-:W-:Y:S01]  /*9f30*/  FMUL.FTZ R13, R13, R2 ;  /* 0x000000020d0d7220 */ /* 0x000fe20000410000 */
[----:B------:R-:W-:Y:S01]  /*9f40*/  FMUL.FTZ R15, R5, R4 ;  /* 0x00000004050f7220 */ /* 0x000fe20000410000 */
[----:B------:R-:W-:Y:S01]  /*9f50*/  FMUL.FTZ R12, R12, R0 ;  /* 0x000000000c0c7220 */ /* 0x000fe20000410000 */
[--C-:B------:R-:W-:Y:S02]  /*9f60*/  HADD2.F32 R3, -RZ, R9.reuse.H0_H0 ;  /* 0x20000009ff037230 */ /* 0x100fe40000004100 */
[----:B------:R-:W-:-:S02]  /*9f70*/  HADD2.F32 R2, -RZ, R9.H1_H1 ;  /* 0x30000009ff027230 */ /* 0x000fc40000004100 */
[----:B------:R-:W-:Y:S02]  /*9f80*/  HADD2.F32 R0, -RZ, R11.H0_H0 ;  /* 0x2000000bff007230 */ /* 0x000fe40000004100 */
[--C-:B------:R-:W-:Y:S02]  /*9f90*/  HADD2.F32 R9, -RZ, R20.reuse.H0_H0 ;  /* 0x20000014ff097230 */ /* 0x100fe40000004100 */
[--C-:B------:R-:W-:Y:S02]  /*9fa0*/  HADD2.F32 R4, -RZ, R21.reuse.H0_H0 ;  /* 0x20000015ff047230 */ /* 0x100fe40000004100 */
[----:B------:R-:W-:Y:S02]  /*9fb0*/  HADD2.F32 R20, -RZ, R20.H1_H1 ;  /* 0x30000014ff147230 */ /* 0x000fe40000004100 */
[----:B------:R-:W-:Y:S01]  /*9fc0*/  FFMA.FTZ R9, R3, R9, R8 ;  /* 0x0000000903097223 */ /* 0x000fe20000010008 */
[----:B------:R-:W-:Y:S02]  /*9fd0*/  HADD2.F32 R5, -RZ, R21.H1_H1 ;  /* 0x30000015ff057230 */ /* 0x000fe40000004100 */
[----:B------:R-:W-:Y:S01]  /*9fe0*/  FFMA.FTZ R6, R0, R4, R6 ;  /* 0x0000000400067223 */ /* 0x000fe20000010006 */
[----:B------:R-:W-:-:S02]  /*9ff0*/  HADD2.F32 R17, -RZ, R22.H0_H0 ;  /* 0x20000016ff117230 */ /* 0x000fc40000004100 */
[----:B------:R-:W-:Y:S01]  /*a000*/  FFMA.FTZ R8, R2, R20, R7 ;  /* 0x0000001402087223 */ /* 0x000fe20000010007 */
[----:B------:R-:W-:Y:S02]  /*a010*/  HADD2.F32 R18, -RZ, R23.H0_H0 ;  /* 0x20000017ff127230 */ /* 0x000fe40000004100 */
[----:B------:R-:W-:Y:S02]  /*a020*/  HADD2.F32 R4, -RZ, R11.H1_H1 ;  /* 0x3000000bff047230 */ /* 0x000fe40000004100 */
[----:B------:R-:W-:Y:S02]  /*a030*/  HADD2.F32 R22, -RZ, R22.H1_H1 ;  /* 0x30000016ff167230 */ /* 0x000fe40000004100 */
[----:B------:R-:W-:Y:S02]  /*a040*/  HADD2.F32 R23, -RZ, R23.H1_H1 ;  /* 0x30000017ff177230 */ /* 0x000fe40000004100 */
[--C-:B------:R-:W-:Y:S02]  /*a050*/  HADD2.F32 R3, -RZ, R10.reuse.H0_H0 ;  /* 0x2000000aff037230 */ /* 0x100fe40000004100 */
[----:B------:R-:W-:-:S02]  /*a060*/  HADD2.F32 R2, -RZ, R10.H1_H1 ;  /* 0x3000000aff027230 */ /* 0x000fc40000004100 */
[--C-:B------:R-:W-:Y:S02]  /*a070*/  HADD2.F32 R0, -RZ, R24.reuse.H0_H0 ;  /* 0x20000018ff007230 */ /* 0x100fe40000004100 */
[----:B------:R-:W-:Y:S02]  /*a080*/  HADD2.F32 R7, -RZ, R24.H1_H1 ;  /* 0x30000018ff077230 */ /* 0x000fe40000004100 */
[----:B------:R-:W-:Y:S01]  /*a090*/  FFMA.FTZ R5, R4, R5, R16 ;  /* 0x0000000504057223 */ /* 0x000fe20000010010 */
[----:B------:R-:W-:Y:S01]  /*a0a0*/  FFMA.FTZ R3, R3, R17, R15 ;  /* 0x0000001103037223 */ /* 0x000fe2000001000f */
[----:B------:R-:W-:Y:S01]  /*a0b0*/  FFMA.FTZ R2, R2, R22, R14 ;  /* 0x0000001602027223 */ /* 0x000fe2000001000e */
[----:B------:R-:W-:Y:S01]  /*a0c0*/  FFMA.FTZ R0, R0, R18, R13 ;  /* 0x0000001200007223 */ /* 0x000fe2000001000d */
[----:B------:R-:W-:Y:S01]  /*a0d0*/  FFMA.FTZ R7, R7, R23, R12 ;  /* 0x0000001707077223 */ /* 0x000fe2000001000c */
[----:B------:R-:W-:Y:S02]  /*a0e0*/  F2FP.F16.F32.PACK_AB R5, R5, R6 ;  /* 0x000000060505723e */ /* 0x000fe400000000ff */
[----:B------:R-:W-:-:S02]  /*a0f0*/  F2FP.F16.F32.PACK_AB R4, R8, R9 ;  /* 0x000000090804723e */ /* 0x000fc400000000ff */
[----:B------:R-:W-:Y:S02]  /*a100*/  F2FP.F16.F32.PACK_AB R6, R2, R3 ;  /* 0x000000030206723e */ /* 0x000fe400000000ff */
[----:B------:R-:W-:Y:S02]  /*a110*/  F2FP.F16.F32.PACK_AB R7, R7, R0 ;  /* 0x000000000707723e */ /* 0x000fe400000000ff */
.L_x_919:
[----:B------:R-:W-:Y:S05]  /*a120*/  BSYNC B0 ;  /* 0x0000000000007941 */ /* 0x000fea0003800000 */
.L_x_918:
[----:B-----5:R3:W-:Y:S02]  /*a130*/  STS.128 [R237], R4 ;  /* 0x00000004ed007388 */ /* 0x0207e40000000c00 */
.L_x_917:
[----:B------:R-:W-:Y:S05]  /*a140*/  BSYNC B1 ;  /* 0x0000000000017941 */ /* 0x000fea0003800000 */
.L_x_916:
        /* <DEDUP_REMOVED lines=12> */
[----:B------:R-:W-:Y:S01]  /*a210*/  ISETP.GE.AND P0, PT, R132, R92, PT ;  /* 0x0000005c8400720c */ /* 0x000fe20003f06270 */
[----:B------:R-:W-:Y:S01]  /*a220*/  ULDC.64 UR8, c[0x0][0x360] ;  /* 0x0000d80000087ab9 */ /* 0x000fe20000000a00 */
[----:B------:R-:W-:Y:S02]  /*a230*/  MOV R0, RZ ;  /* 0x000000ff00007202 */ /* 0x000fe40000000f00 */
[----:B------:R-:W-:-:S04]  /*a240*/  IADD3 R17, P1, R32, R26, RZ ;  /* 0x0000001a20117210 */ /* 0x000fc80007f3e0ff */
[----:B------:R-:W-:-:S05]  /*a250*/  LEA.HI.X.SX32 R16, R32, R25, 0x1, P1 ;  /* 0x0000001920107211 */ /* 0x000fca00008f0eff */
[----:B--2---:R-:W-:-:S04]  /*a260*/  @P0 SHF.R.S32.HI R2, RZ, 0x1, R105 ;  /* 0x00000001ff020819 */ /* 0x004fc80000011469 */
[C---:B------:R-:W-:Y:S02]  /*a270*/  @P0 IADD3 R0, -R2.reuse, RZ, RZ ;  /* 0x000000ff02000210 */ /* 0x040fe40007ffe1ff */
[----:B------:R-:W-:Y:S02]  /*a280*/  @P0 IADD3 R92, -R2, RZ, RZ ;  /* 0x000000ff025c0210 */ /* 0x000fe40007ffe1ff */
[----:B------:R-:W-:-:S03]  /*a290*/  IADD3 R3, P1, R0, R17, RZ ;  /* 0x0000001100037210 */ /* 0x000fc60007f3e0ff */
[----:B------:R-:W-:Y:S01]  /*a2a0*/  IMAD.WIDE R8, R92, 0x2, R28 ;  /* 0x000000025c087825 */ /* 0x000fe200078e021c */
[----:B------:R-:W-:Y:S02]  /*a2b0*/  LEA.HI.X.SX32 R0, R0, R16, 0x1, P1 ;  /* 0x0000001000007211 */ /* 0x000fe400008f0eff */
[----:B------:R-:W-:-:S03]  /*a2c0*/  LEA R2, P1, R3, UR8, 0x1 ;  /* 0x0000000803027c11 */ /* 0x000fc6000f8208ff */
[----:B------:R-:W2:Y:S01]  /*a2d0*/  LDG.E.128 R8, desc[UR6][R8.64] ;  /* 0x0000000608087981 */ /* 0x000ea2000c1e1d00 */
[----:B------:R-:W-:Y:S01]  /*a2e0*/  LEA.HI.X R3, R3, UR9, R0, 0x1, P1 ;  /* 0x0000000903037c11 */ /* 0x000fe200088f0c00 */
[----:B------:R-:W-:-:S04]  /*a2f0*/  ULDC.64 UR8, c[0x0][0x358] ;  /* 0x0000d60000087ab9 */ /* 0x000fc80000000a00 */
[----:B------:R4:W3:Y:S01]  /*a300*/  LDG.E.128 R12, desc[UR6][R2.64] ;  /* 0x00000006020c7981 */ /* 0x0008e2000c1e1d00 */
[----:B------:R-:W-:Y:S02]  /*a310*/  MOV R0, RZ ;  /* 0x000000ff00007202 */ /* 0x000fe40000000f00 */
[----:B----4-:R-:W-:-:S04]  /*a320*/  @P0 SHF.R.S32.HI R2, RZ, 0x1, R105 ;  /* 0x00000001ff020819 */ /* 0x010fc80000011469 */
[----:B------:R-:W-:-:S04]  /*a330*/  @P0 IADD3 R0, -R2, RZ, RZ ;  /* 0x000000ff02000210 */ /* 0x000fc80007ffe1ff */
        /* <DEDUP_REMOVED lines=8> */
[----:B------:R-:W-:Y:S02]  /*a3c0*/  MOV R17, R4 ;  /* 0x0000000400117202 */ /* 0x000fe40000000f00 */
[----:B--2---:R-:W-:Y:S02]  /*a3d0*/  MOV R25, R9 ;  /* 0x0000000900197202 */ /* 0x004fe40000000f00 */
[----:B------:R-:W-:Y:S01]  /*a3e0*/  MOV R26, R8 ;  /* 0x00000008001a7202 */ /* 0x000fe20000000f00 */
[----:B---3--:R-:W-:-:S02]  /*a3f0*/  HADD2.F32 R6, -RZ, R13.H0_H0 ;  /* 0x2000000dff067230 */ /* 0x008fc40000004100 */
[----:B------:R-:W-:Y:S02]  /*a400*/  HADD2.F32 R5, -RZ, R13.H1_H1 ;  /* 0x3000000dff057230 */ /* 0x000fe40000004100 */
[--C-:B------:R-:W-:Y:S02]  /*a410*/  HADD2.F32 R7, -RZ, R12.reuse.H1_H1 ;  /* 0x3000000cff077230 */ /* 0x100fe40000004100 */
[----:B------:R-:W-:Y:S01]  /*a420*/  HADD2.F32 R8, -RZ, R12.H0_H0 ;  /* 0x2000000cff087230 */ /* 0x000fe20000004100 */
[----:B------:R-:W-:Y:S01]  /*a430*/  MOV R28, R10 ;  /* 0x0000000a001c7202 */ /* 0x000fe20000000f00 */
[--C-:B------:R-:W-:Y:S01]  /*a440*/  HADD2.F32 R9, -RZ, R25.reuse.H0_H0 ;  /* 0x20000019ff097230 */ /* 0x100fe20000004100 */
[----:B------:R-:W-:Y:S01]  /*a450*/  MOV R27, R11 ;  /* 0x0000000b001b7202 */ /* 0x000fe20000000f00 */
[----:B------:R-:W-:Y:S02]  /*a460*/  HADD2.F32 R10, -RZ, R25.H1_H1 ;  /* 0x30000019ff0a7230 */ /* 0x000fe40000004100 */
[----:B------:R-:W-:Y:S01]  /*a470*/  @!P0 FADD.FTZ R6, -R6, -RZ ;  /* 0x800000ff06068221 */ /* 0x000fe20000010100 */
[----:B------:R-:W-:-:S02]  /*a480*/  HADD2.F32 R12, -RZ, R26.H1_H1 ;  /* 0x3000001aff0c7230 */ /* 0x000fc40000004100 */
[----:B------:R-:W-:Y:S01]  /*a490*/  @!P0 FADD.FTZ R5, -R5, -RZ ;  /* 0x800000ff05058221 */ /* 0x000fe20000010100 */
[----:B------:R-:W-:Y:S02]  /*a4a0*/  HADD2.F32 R11, -RZ, R26.H0_H0 ;  /* 0x2000001aff0b7230 */ /* 0x000fe40000004100 */
[----:B------:R-:W-:Y:S01]  /*a4b0*/  @!P0 FADD.FTZ R7, -R7, -RZ ;  /* 0x800000ff07078221 */ /* 0x000fe20000010100 */
[--C-:B------:R-:W-:Y:S02]  /*a4c0*/  HADD2.F32 R4, -RZ, R14.reuse.H0_H0 ;  /* 0x2000000eff047230 */ /* 0x100fe40000004100 */
[----:B------:R-:W-:Y:S01]  /*a4d0*/  @!P0 FADD.FTZ R8, -R8, -RZ ;  /* 0x800000ff08088221 */ /* 0x000fe20000010100 */
[----:B----4-:R-:W-:Y:S02]  /*a4e0*/  HADD2.F32 R2, -RZ, R15.H0_H0 ;  /* 0x2000000fff027230 */ /* 0x010fe40000004100 */
[----:B------:R-:W-:Y:S01]  /*a4f0*/  FMUL.FTZ R9, R9, R6 ;  /* 0x0000000609097220 */ /* 0x000fe20000410000 */
[----:B------:R-:W-:-:S02]  /*a500*/  HADD2.F32 R3, -RZ, R14.H1_H1 ;  /* 0x3000000eff037230 */ /* 0x000fc40000004100 */
[----:B------:R-:W-:Y:S01]  /*a510*/  FMUL.FTZ R6, R10, R5 ;  /* 0x000000050a067220 */ /* 0x000fe20000410000 */
[----:B------:R-:W-:Y:S02]  /*a520*/  HADD2.F32 R0, -RZ, R15.H1_H1 ;  /* 0x3000000fff007230 */ /* 0x000fe40000004100 */
[----:B------:R-:W-:Y:S01]  /*a530*/  FMUL.FTZ R12, R12, R7 ;  /* 0x000000070c0c7220 */ /* 0x000fe20000410000 */
[----:B------:R-:W-:Y:S01]  /*a540*/  FMUL.FTZ R5, R11, R8 ;  /* 0x000000080b057220 */ /* 0x000fe20000410000 */
[--C-:B------:R-:W-:Y:S02]  /*a550*/  HADD2.F32 R7, -RZ, R28.reuse.H0_H0 ;  /* 0x2000001cff077230 */ /* 0x100fe40000004100 */
[----:B------:R-:W-:Y:S01]  /*a560*/  @!P0 FADD.FTZ R4, -R4, -RZ ;  /* 0x800000ff04048221 */ /* 0x000fe20000010100 */
[----:B------:R-:W-:Y:S02]  /*a570*/  HADD2.F32 R8, -RZ, R27.H0_H0 ;  /* 0x2000001bff087230 */ /* 0x000fe40000004100 */
[----:B------:R-:W-:Y:S01]  /*a580*/  @!P0 FADD.FTZ R2, -R2, -RZ ;  /* 0x800000ff02028221 */ /* 0x000fe20000010100 */
[----:B------:R-:W-:-:S02]  /*a590*/  HADD2.F32 R13, -RZ, R28.H1_H1 ;  /* 0x3000001cff0d7230 */ /* 0x000fc40000004100 */
        /* <DEDUP_REMOVED lines=11> */
[----:B------:R-:W-:Y:S02]  /*a650*/  HADD2.F32 R21, -RZ, R21.H1_H1 ;  /* 0x30000015ff157230 */ /* 0x000fe40000004100 */
[----:B------:R-:W-:Y:S02]  /*a660*/  HADD2.F32 R8, -RZ, R20.H0_H0 ;  /* 0x20000014ff087230 */ /* 0x000fe40000004100 */
[----:B------:R-:W-:Y:S01]  /*a670*/  FFMA.FTZ R10, R2, R10, R9 ;  /* 0x0000000a020a7223 */ /* 0x000fe20000010009 */
[----:B------:R-:W-:Y:S02]  /*a680*/  HADD2.F32 R15, -RZ, R23.H0_H0 ;  /* 0x20000017ff0f7230 */ /* 0x000fe40000004100 */
[----:B------:R-:W-:Y:S01]  /*a690*/  FFMA.FTZ R9, R0, R21, R6 ;  /* 0x0000001500097223 */ /* 0x000fe20000010006 */
[----:B------:R-:W-:-:S02]  /*a6a0*/  HADD2.F32 R16, -RZ, R22.H0_H0 ;  /* 0x20000016ff107230 */ /* 0x000fc40000004100 */
[----:B------:R-:W-:Y:S01]  /*a6b0*/  FFMA.FTZ R8, R3, R8, R5 ;  /* 0x0000000803087223 */ /* 0x000fe20000010005 */
[----:B------:R-:W-:Y:S02]  /*a6c0*/  HADD2.F32 R2, -RZ, R18.H0_H0 ;  /* 0x20000012ff027230 */ /* 0x000fe40000004100 */
[----:B------:R-:W-:Y:S02]  /*a6d0*/  HADD2.F32 R20, -RZ, R20.H1_H1 ;  /* 0x30000014ff147230 */ /* 0x000fe40000004100 */
[----:B------:R-:W-:Y:S02]  /*a6e0*/  HADD2.F32 R23, -RZ, R23.H1_H1 ;  /* 0x30000017ff177230 */ /* 0x000fe40000004100 */
[----:B------:R-:W-:Y:S02]  /*a6f0*/  HADD2.F32 R22, -RZ, R22.H1_H1 ;  /* 0x30000016ff167230 */ /* 0x000fe40000004100 */
[----:B------:R-:W-:Y:S02]  /*a700*/  HADD2.F32 R3, -RZ, R17.H1_H1 ;  /* 0x30000011ff037230 */ /* 0x000fe40000004100 */
        /* <DEDUP_REMOVED lines=12> */
.L_x_921:
[----:B------:R-:W-:Y:S05]  /*a7d0*/  BSYNC B0 ;  /* 0x0000000000007941 */ /* 0x000fea0003800000 */
.L_x_920:
[----:B-----5:R4:W-:Y:S01]  /*a7e0*/  STS.128 [R237+0x800], R4 ;  /* 0x00080004ed007388 */ /* 0x0209e20000000c00 */
[----:B------:R-:W-:Y:S05]  /*a7f0*/  BRA `(.L_x_913) ;  /* 0x0000000000887947 */ /* 0x000fea0003800000 */
.L_x_907:
[----:B-----5:R-:W-:Y:S01]  /*a800*/  IMAD.IADD R0, R218, 0x1, -R217 ;  /* 0x00000001da007824 */ /* 0x020fe200078e0ad9 */
[----:B------:R-:W-:Y:S01]  /*a810*/  BSSY B0, `(.L_x_922) ;  /* 0x0000012000007945 */ /* 0x000fe20003800000 */
[----:B------:R-:W-:-:S03]  /*a820*/  VIADD R24, R76, 0x20 ;  /* 0x000000204c187836 */ /* 0x000fc60000000000 */
[-C--:B------:R-:W-:Y:S02]  /*a830*/  ISETP.GE.AND P0, PT, R76, R0.reuse, PT ;  /* 0x000000004c00720c */ /* 0x080fe40003f06270 */
[----:B------:R-:W-:-:S11]  /*a840*/  ISETP.GE.AND P1, PT, R24, R0, PT ;  /* 0x000000001800720c */ /* 0x000fd60003f26270 */
[----:B------:R-:W-:Y:S05]  /*a850*/  @P0 BRA `(.L_x_923) ;  /* 0x0000000000340947 */ /* 0x000fea0003800000 */
[----:B------:R-:W-:Y:S02]  /*a860*/  ULDC UR5, c[0x0][0x2d0] ;  /* 0x0000b40000057ab9 */ /* 0x000fe40000000800 */
[----:B------:R-:W-:-:S13]  /*a870*/  ISETP.GE.AND P0, PT, R132, UR5, PT ;  /* 0x0000000584007c0c */ /* 0x000fda000bf06270 */
[----:B------:R1:W-:Y:S04]  /*a880*/  @P0 STS [R237], RZ ;  /* 0x000000ffed000388 */ /* 0x0003e80000000800 */
        /* <DEDUP_REMOVED lines=9> */
[----:B------:R2:W-:Y:S04]  /*a920*/  LDGSTS.E.BYPASS.LTC128B.128 [R237], desc[UR6][R2.64] ;  /* 0x0000000002ed7fae */ /* 0x0005e8000b901d46 */
.L_x_923:
[----:B------:R-:W-:Y:S05]  /*a930*/  BSYNC B0 ;  /* 0x0000000000007941 */ /* 0x000fea0003800000 */
.L_x_922:
[----:B------:R-:W-:Y:S05]  /*a940*/  @P1 BRA `(.L_x_913) ;  /* 0x0000000000341947 */ /* 0x000fea0003800000 */
[----:B------:R-:W-:Y:S02]  /*a950*/  ULDC UR5, c[0x0][0x2d0] ;  /* 0x0000b40000057ab9 */ /* 0x000fe40000000800 */
[----:B------:R-:W-:-:S13]  /*a960*/  ISETP.GE.AND P0, PT, R132, UR5, PT ;  /* 0x0000000584007c0c */ /* 0x000fda000bf06270 */
[----:B------:R1:W-:Y:S01]  /*a970*/  @P0 STS.128 [R237+0x800], RZ ;  /* 0x000800ffed000388 */ /* 0x0003e20000000c00 */
[----:B------:R-:W-:Y:S05]  /*a980*/  @P0 BRA `(.L_x_913) ;  /* 0x0000000000240947 */ /* 0x000fea0003800000 */
[----:B------:R-:W-:Y:S01]  /*a990*/  IADD3 R0, P0, R94, UR10, RZ ;  /* 0x0000000a5e007c10 */ /* 0x000fe2000ff1e0ff */
[----:B------:R-:W-:-:S03]  /*a9a0*/  ULDC.64 UR8, c[0x0][0x210] ;  /* 0x0000840000087ab9 */ /* 0x000fc60000000a00 */
[----:B--2---:R-:W-:Y:S02]  /*a9b0*/  IADD3.X R3, R93, UR11, RZ, P0, !PT ;  /* 0x0000000b5d037c10 */ /* 0x004fe400087fe4ff */
[----:B------:R-:W-:-:S04]  /*a9c0*/  LEA R2, P0, R0, UR8, 0x1 ;  /* 0x0000000800027c11 */ /* 0x000fc8000f8008ff */
[----:B------:R-:W-:-:S05]  /*a9d0*/  LEA.HI.X R3, R0, UR9, R3, 0x1, P0 ;  /* 0x0000000900037c11 */ /* 0x000fca00080f0c03 */
[----:B------:R-:W-:Y:S01]  /*a9e0*/  @!PT LDS RZ, [RZ] ;  /* 0x00000000fffff984 */ /* 0x000fe20000000800 */
[----:B------:R-:W-:Y:S01]  /*a9f0*/  @!PT LDS RZ, [RZ] ;  /* 0x00000000fffff984 */ /* 0x000fe20000000800 */
[----:B------:R-:W-:Y:S01]  /*aa00*/  @!PT LDS RZ, [RZ] ;  /* 0x00000000fffff984 */ /* 0x000fe20000000800 */
[----:B------:R2:W-:Y:S04]  /*aa10*/  LDGSTS.E.BYPASS.LTC128B.128 [R237+0x800], desc[UR6][R2.64] ;  /* 0x0080000002ed7fae */ /* 0x0005e8000b901d46 */
.L_x_913:
[----:B------:R-:W-:Y:S05]  /*aa20*/  BSYNC B2 ;  /* 0x0000000000027941 */ /* 0x000fea0003800000 */
.L_x_906:
[----:B--2---:R-:W2:Y:S01]  /*aa30*/  LDL.64 R2, [R1] ;  /* 0x0000000001027983 */ /* 0x004ea20000100a00 */
[----:B------:R-:W-:Y:S01]  /*aa40*/  VIADD R244, R169, 0xffffffff ;  /* 0xffffffffa9f47836 */ /* 0x000fe20000000000 */
[----:B------:R-:W-:Y:S01]  /*aa50*/  ULDC.64 UR10, c[0x0][0x220] ;  /* 0x00008800000a7ab9 */ /* 0x000fe20000000a00 */
[----:B------:R-:W-:Y:S01]  /*aa60*/  VIADD R0, R76, 0x40 ;  /* 0x000000404c007836 */ /* 0x000fe20000000000 */
[----:B------:R-:W-:Y:S01]  /*aa70*/  LEA R171, P2, R250, UR10, 0x1 ;  /* 0x0000000afaab7c11 */ /* 0x000fe2000f8408ff */
[----:B---34-:R-:W-:Y:S01]  /*aa80*/  IMAD.SHL.U32 R34, R244, 0x100, RZ ;  /* 0x00000100f4227824 */ /* 0x018fe200078e00ff */
[----:B------:R-:W-:Y:S01]  /*aa90*/  ULDC.64 UR12, c[0x0][0x218] ;  /* 0x00008600000c7ab9 */ /* 0x000fe20000000a00 */
[----:B------:R-:W-:Y:S01]  /*aaa0*/  BSSY B0, `(.L_x_924) ;  /* 0x000001b000007945 */ /* 0x000fe20003800000 */
[----:B------:R-:W-:Y:S01]  /*aab0*/  LEA R240, P3, R174, UR12, 0x1 ;  /* 0x0000000caef07c11 */ /* 0x000fe2000f8608ff */
[----:B------:R-:W-:-:S03]  /*aac0*/  IMAD.IADD R4, R134, 0x1, -R34 ;  /* 0x0000000186047824 */ /* 0x000fc600078e0a22 */
[----:B------:R-:W-:Y:S02]  /*aad0*/  LEA.HI.X R241, R174, UR13, R239, 0x1, P3 ;  /* 0x0000000daef17c11 */ /* 0x000fe400098f0cef */
[CC--:B------:R-:W-:Y:S02]  /*aae0*/  ISETP.GE.AND P1, PT, R0.reuse, R4.reuse, PT ;  /* 0x000000040000720c */ /* 0x0c0fe40003f26270 */
[-C--:B------:R-:W-:Y:S01]  /*aaf0*/  ISETP.GE.AND P6, PT, R0, R4.reuse, PT ;  /* 0x000000040000720c */ /* 0x080fe20003fc6270 */
[----:B------:R-:W-:Y:S01]  /*ab00*/  VIADD R0, R76, 0x60 ;  /* 0x000000604c007836 */ /* 0x000fe20000000000 */
[CC--:B------:R-:W-:Y:S02]  /*ab10*/  ISETP.GE.AND P4, PT, R24.reuse, R4.reuse, PT ;  /* 0x000000041800720c */ /* 0x0c0fe40003f86270 */
[-C--:B------:R-:W-:Y:S02]  /*ab20*/  ISETP.GE.AND P0, PT, R24, R4.reuse, PT ;  /* 0x000000041800720c */ /* 0x080fe40003f06270 */
[----:B------:R-:W-:-:S02]  /*ab30*/  ISETP.GE.AND P3, PT, R0, R4, PT ;  /* 0x000000040000720c */ /* 0x000fc40003f66270 */
[-C--:B------:R-:W-:Y:S01]  /*ab40*/  ISETP.GE.AND P5, PT, R0, R4.reuse, PT ;  /* 0x000000040000720c */ /* 0x080fe20003fa6270 */
[----:B------:R-:W-:Y:S01]  /*ab50*/  VIADD R0, R76, 0x80 ;  /* 0x000000804c007836 */ /* 0x000fe20000000000 */
[----:B--2---:R-:W-:Y:S02]  /*ab60*/  LEA.HI.X R172, R250, UR11, R3, 0x1, P2 ;  /* 0x0000000bfaac7c11 */ /* 0x004fe400090f0c03 */
[----:B------:R-:W-:-:S13]  /*ab70*/  ISETP.GE.AND P2, PT, R76, R4, PT ;  /* 0x000000044c00720c */ /* 0x000fda0003f46270 */
        /* <DEDUP_REMOVED lines=13> */
.L_x_925:
[----:B------:R-:W-:Y:S05]  /*ac50*/  BSYNC B0 ;  /* 0x0000000000007941 */ /* 0x000fea0003800000 */
.L_x_924:
[----:B------:R-:W-:Y:S01]  /*ac60*/  BSSY B0, `(.L_x_926) ;  /* 0x000000d000007945 */ /* 0x000fe20003800000 */
[----:B------:R-:W-:-:S03]  /*ac70*/  ISETP.GE.AND P2, PT, R0, R4, PT ;  /* 0x000000040000720c */ /* 0x000fc60003f46270 */
[----:B------:R-:W-:Y:S10]  /*ac80*/  @P4 BRA `(.L_x_927) ;  /* 0x0000000000284947 */ /* 0x000ff40003800000 */
[----:B------:R-:W-:Y:S02]  /*ac90*/  ULDC UR5, c[0x0][0x2d0] ;  /* 0x0000b40000057ab9 */ /* 0x000fe40000000800 */
[----:B------:R-:W-:-:S13]  /*aca0*/  ISETP.GE.AND P4, PT, R132, UR5, PT ;  /* 0x0000000584007c0c */ /* 0x000fda000bf86270 */
[----:B------:R4:W-:Y:S01]  /*acb0*/  @P4 STS.128 [R237+0x1800], RZ ;  /* 0x001800ffed004388 */ /* 0x0009e20000000c00 */
[----:B------:R-:W-:Y:S05]  /*acc0*/  @P4 BRA `(.L_x_927) ;  /* 0x0000000000184947 */ /* 0x000fea0003800000 */
[----:B---3--:R-:W-:-:S04]  /*acd0*/  LEA R2, P4, R245, R240, 0x1 ;  /* 0x000000f0f5027211 */ /* 0x008fc800078808ff */
[----:B------:R-:W-:-:S05]  /*ace0*/  LEA.HI.X R3, R245, R241, R248, 0x1, P4 ;  /* 0x000000f1f5037211 */ /* 0x000fca00020f0cf8 */
[----:B------:R-:W-:Y:S01]  /*acf0*/  @!PT LDS RZ, [RZ] ;  /* 0x00000000fffff984 */ /* 0x000fe20000000800 */
[----:B------:R-:W-:Y:S01]  /*ad00*/  @!PT LDS RZ, [RZ] ;  /* 0x00000000fffff984 */ /* 0x000fe20000000800 */
[----:B------:R-:W-:Y:S01]  /*ad10*/  @!PT LDS RZ, [RZ] ;  /* 0x00000000fffff984 */ /* 0x000fe20000000800 */
[----:B------:R3:W-:Y:S04]  /*ad20*/  LDGSTS.E.BYPASS.LTC128B.128 [R237+0x1800], desc[UR6][R2.64] ;  /* 0x0180000002ed7fae */ /* 0x0007e8000b901d46 */
.L_x_927:
[----:B------:R-:W-:Y:S05]  /*ad30*/  BSYNC B0 ;  /* 0x0000000000007941 */ /* 0x000fea0003800000 */
.L_x_926:
[----:B------:R-:W-:Y:S01]  /*ad40*/  BSSY B0, `(.L_x_928) ;  /* 0x000000f000007945 */ /* 0x000fe20003800000 */
[----:B------:R-:W-:Y:S02]  /*ad50*/  ISETP.GE.AND P4, PT, R0, R4, PT ;  /* 0x000000040000720c */ /* 0x000fe40003f86270 */
[----:B------:R-:W-:Y:S01]  /*ad60*/  IADD3 R5, R76, 0xa0, RZ ;  /* 0x000000a04c057810 */ /* 0x000fe20007ffe0ff */
[----:B------:R-:W-:Y:S05]  /*ad70*/  @P1 BRA `(.L_x_929) ;  /* 0x00000000002c1947 */ /* 0x000fea0003800000 */
[----:B------:R-:W-:Y:S02]  /*ad80*/  ULDC UR5, c[0x0][0x2d0] ;  /* 0x0000b40000057ab9 */ /* 0x000fe40000000800 */
[----:B------:R-:W-:-:S13]  /*ad90*/  ISETP.GE.AND P1, PT, R132, UR5, PT ;  /* 0x0000000584007c0c */ /* 0x000fda000bf26270 */
[----:B------:R1:W-:Y:S01]  /*ada0*/  @P1 STS.128 [R237+0x2000], RZ ;  /* 0x002000ffed001388 */ /* 0x0003e20000000c00 */
[----:B------:R-:W-:Y:S05]  /*adb0*/  @P1 BRA `(.L_x_929) ;  /* 0x00000000001c1947 */ /* 0x000fea0003800000 */
[----:B------:R-:W3:Y:S02]  /*adc0*/  LDC.64 R6, c[0x0][0x248] ;  /* 0x00009200ff067b82 */ /* 0x000ee40000000a00 */
[----:B---3--:R-:W-:-:S04]  /*add0*/  LEA R2, P1, R6, R240, 0x7 ;  /* 0x000000f006027211 */ /* 0x008fc800078238ff */
[----:B------:R-:W-:-:S05]  /*ade0*/  LEA.HI.X R3, R6, R241, R7, 0x7, P1 ;  /* 0x000000f106037211 */ /* 0x000fca00008f3c07 */
[----:B------:R-:W-:Y:S01]  /*adf0*/  @!PT LDS RZ, [RZ] ;  /* 0x00000000fffff984 */ /* 0x000fe20000000800 */
[----:B------:R-:W-:Y:S01]  /*ae00*/  @!PT LDS RZ, [RZ] ;  /* 0x00000000fffff984 */ /* 0x000fe20000000800 */
[----:B------:R-:W-:Y:S01]  /*ae10*/  @!PT LDS RZ, [RZ] ;  /* 0x00000000fffff984 */ /* 0x000fe20000000800 */
[----:B------:R3:W-:Y:S04]  /*ae20*/  LDGSTS.E.BYPASS.LTC128B.128 [R237+0x2000], desc[UR6][R2.64] ;  /* 0x0200000002ed7fae */ /* 0x0007e8000b901d46 */
.L_x_929:
[----:B------:R-:W-:Y:S05]  /*ae30*/  BSYNC B0 ;  /* 0x0000000000007941 */ /* 0x000fea0003800000 */
.L_x_928:
[----:B------:R-:W-:Y:S01]  /*ae40*/  BSSY B0, `(.L_x_930) ;  /* 0x0000011000007945 */ /* 0x000fe20003800000 */
[----:B------:R-:W-:-:S03]  /*ae50*/  ISETP.GE.AND P1, PT, R5, R4, PT ;  /* 0x000000040500720c */ /* 0x000fc60003f26270 */
[----:B------:R-:W-:Y:S10]  /*ae60*/  @P3 BRA `(.L_x_931) ;  /* 0x0000000000383947 */ /* 0x000ff40003800000 */
[----:B------:R-:W-:Y:S02]  /*ae70*/  ULDC UR5, c[0x0][0x2d0] ;  /* 0x0000b40000057ab9 */ /* 0x000fe40000000800 */
[----:B------:R-:W-:-:S13]  /*ae80*/  ISETP.GE.AND P3, PT, R132, UR5, PT ;  /* 0x0000000584007c0c */ /* 0x000fda000bf66270 */
[----:B------:R1:W-:Y:S01]  /*ae90*/  @P3 STS.128 [R237+0x2800], RZ ;  /* 0x002800ffed003388 */ /* 0x0003e20000000c00 */
[----:B------:R-:W-:Y:S05]  /*aea0*/  @P3 BRA `(.L_x_931) ;  /* 0x0000000000283947 */ /* 0x000fea0003800000 */
[----:B------:R-:W5:Y:S01]  /*aeb0*/  LDC.64 R6, c[0x0][0x248] ;  /* 0x00009200ff067b82 */ /* 0x000f620000000a00 */
[----:B---3--:R-:W-:Y:S02]  /*aec0*/  MOV R2, R240 ;  /* 0x000000f000027202 */ /* 0x008fe40000000f00 */
[----:B------:R-:W-:-:S03]  /*aed0*/  MOV R3, R241 ;  /* 0x000000f100037202 */ /* 0x000fc60000000f00 */
[----:B-----5:R-:W-:-:S04]  /*aee0*/  IMAD.WIDE.U32 R2, R6, 0xc0, R2 ;  /* 0x000000c006027825 */ /* 0x020fc800078e0002 */
[----:B------:R-:W-:-:S05]  /*aef0*/  IMAD R0, R7, 0xc0, RZ ;  /* 0x000000c007007824 */ /* 0x000fca00078e02ff */
[----:B------:R-:W-:-:S05]  /*af00*/  IADD3 R3, R0, R3, RZ ;  /* 0x0000000300037210 */ /* 0x000fca0007ffe0ff */
[----:B------:R-:W-:Y:S01]  /*af10*/  @!PT LDS RZ, [RZ] ;  /* 0x00000000fffff984 */ /* 0x000fe20000000800 */
[----:B------:R-:W-:Y:S01]  /*af20*/  @!PT LDS RZ, [RZ] ;  /* 0x00000000fffff984 */ /* 0x000fe20000000800 */
[----:B------:R-:W-:Y:S01]  /*af30*/  @!PT LDS RZ, [RZ] ;  /* 0x00000000fffff984 */ /* 0x000fe20000000800 */
[----:B------:R3:W-:Y:S02]  /*af40*/  LDGSTS.E.BYPASS.LTC128B.128 [R237+0x2800], desc[UR6][R2.64] ;  /* 0x0280000002ed7fae */ /* 0x0007e4000b901d46 */
.L_x_931:
[----:B------:R-:W-:Y:S05]  /*af50*/  BSYNC B0 ;  /* 0x0000000000007941 */ /* 0x000fea0003800000 */
.L_x_930:
        /* <DEDUP_REMOVED lines=15> */
.L_x_933:
[----:B------:R-:W-:Y:S05]  /*b050*/  BSYNC B0 ;  /* 0x0000000000007941 */ /* 0x000fea0003800000 */
.L_x_932:
        /* <DEDUP_REMOVED lines=17> */
.L_x_935:
[----:B------:R-:W-:Y:S05]  /*b170*/  BSYNC B0 ;  /* 0x0000000000007941 */ /* 0x000fea0003800000 */
.L_x_934:
[----:B------:R-:W-:Y:S01]  /*b180*/  BSSY B0, `(.L_x_936) ;  /* 0x0000014000007945 */ /* 0x000fe20003800000 */
[C---:B------:R-:W-:Y:S01]  /*b190*/  ISETP.GE.AND P1, PT, R76.reuse, R4, PT ;  /* 0x000000044c00720c */ /* 0x040fe20003f26270 */
[----:B------:R-:W-:Y:S01]  /*b1a0*/  VIADD R13, R76, 0xe0 ;  /* 0x000000e04c0d7836 */ /* 0x000fe20000000000 */
[----:B------:R-:W-:Y:S02]  /*b1b0*/  LOP3.LUT R8, R99, 0x7fffffe, RZ, 0xc0, !PT ;  /* 0x07fffffe63087812 */ /* 0x000fe400078ec0ff */
[----:B------:R-:W-:Y:S01]  /*b1c0*/  LOP3.LUT R5, R109, 0xfffffff8, RZ, 0xc0, !PT ;  /* 0xfffffff86d057812 */ /* 0x000fe200078ec0ff */
[----:B------:R-:W-:Y:S05]  /*b1d0*/  @P2 BRA `(.L_x_937) ;  /* 0x0000000000382947 */ /* 0x000fea0003800000 */
        /* <DEDUP_REMOVED lines=14> */
.L_x_937:
[----:B------:R-:W-:Y:S05]  /*b2c0*/  BSYNC B0 ;  /* 0x0000000000007941 */ /* 0x000fea0003800000 */
.L_x_936:
[----:B------:R-:W-:Y:S01]  /*b2d0*/  ISETP.GE.AND P2, PT, R13, R4, PT ;  /* 0x000000040d00720c */ /* 0x000fe20003f46270 */
[----:B------:R-:W-:Y:S01]  /*b2e0*/  IMAD.IADD R9, R173, 0x1, -R5 ;  /* 0x00000001ad097824 */ /* 0x000fe200078e0a05 */
[----:B------:R-:W-:Y:S01]  /*b2f0*/  SHF.R.S32.HI R0, RZ, 0x1f, R97 ;  /* 0x0000001fff007819 */ /* 0x000fe20000011461 */
[----:B------:R-:W-:Y:S01]  /*b300*/  BSSY B0, `(.L_x_938) ;  /* 0x0000015000007945 */ /* 0x000fe20003800000 */
[----:B------:R-:W-:Y:S01]  /*b310*/  SHF.R.S32.HI R10, RZ, 0x4, R108 ;  /* 0x00000004ff0a7819 */ /* 0x000fe2000001146c */
[----:B------:R-:W-:Y:S01]  /*b320*/  IMAD.IADD R168, R97, 0x1, -R8 ;  /* 0x0000000161a87824 */ /* 0x000fe200078e0a08 */
[----:B------:R-:W-:Y:S02]  /*b330*/  LEA.HI R11, R0, R97, RZ, 0x3 ;  /* 0x00000061000b7211 */ /* 0x000fe400078f18ff */
[----:B------:R-:W-:Y:S02]  /*b340*/  LEA.HI R8, R108, R10, RZ, 0x1 ;  /* 0x0000000a6c087211 */ /* 0x000fe400078f08ff */
[----:B------:R-:W-:-:S03]  /*b350*/  LEA.HI R5, R9, R9, RZ, 0x1 ;  /* 0x0000000909057211 */ /* 0x000fc600078f08ff */
        /* <DEDUP_REMOVED lines=15> */
.L_x_939:
[----:B------:R-:W-:Y:S05]  /*b450*/  BSYNC B0 ;  /* 0x0000000000007941 */ /* 0x000fea0003800000 */
.L_x_938:
[----:B------:R-:W0:Y:S01]  /*b460*/  LDGDEPBAR ;  /* 0x00000000000079af */ /* 0x000e220000000000 */
[----:B------:R-:W-:Y:S01]  /*b470*/  LOP3.LUT R6, R8, 0xfffffffe, RZ, 0xc0, !PT ;  /* 0xfffffffe08067812 */ /* 0x000fe200078ec0ff */
[----:B---3--:R-:W-:Y:S01]  /*b480*/  IMAD.SHL.U32 R2, R103, 0x40, RZ ;  /* 0x0000004067027824 */ /* 0x008fe200078e00ff */
[----:B------:R-:W-:Y:S01]  /*b490*/  LOP3.LUT R0, R5, 0x3fffffe, RZ, 0xc0, !PT ;  /* 0x03fffffe05007812 */ /* 0x000fe200078ec0ff */
[----:B------:R-:W-:Y:S01]  /*b4a0*/  BSSY B0, `(.L_x_940) ;  /* 0x0000027000007945 */ /* 0x000fe20003800000 */
[----:B------:R-:W-:Y:S01]  /*b4b0*/  SHF.R.S32.HI R32, RZ, 0x1, R5 ;  /* 0x00000001ff207819 */ /* 0x000fe20000011405 */
[----:B------:R-:W-:Y:S01]  /*b4c0*/  IMAD.IADD R6, R10, 0x1, -R6 ;  /* 0x000000010a067824 */ /* 0x000fe200078e0a06 */
[----:B------:R-:W-:Y:S01]  /*b4d0*/  LOP3.LUT R2, R2, 0xc0, RZ, 0xc0, !PT ;  /* 0x000000c002027812 */ /* 0x000fe200078ec0ff */
[----:B------:R-:W-:Y:S01]  /*b4e0*/  IMAD.IADD R8, R9, 0x1, -R0 ;  /* 0x0000000109087824 */ /* 0x000fe200078e0a00 */
[----:B------:R-:W-:Y:S01]  /*b4f0*/  ISETP.GE.AND P2, PT, R12, R4, PT ;  /* 0x000000040c00720c */ /* 0x000fe20003f46270 */
[----:B------:R-:W-:-:S02]  /*b500*/  IMAD.SHL.U32 R0, R32, 0x40, RZ ;  /* 0x0000004020007824 */ /* 0x000fc400078e00ff */
[----:B------:R-:W-:Y:S02]  /*b510*/  IMAD.SHL.U32 R5, R11, 0x20, RZ ;  /* 0x000000200b057824 */ /* 0x000fe400078e00ff */
[----:B------:R-:W-:Y:S01]  /*b520*/  IMAD.SHL.U32 R3, R6, 0x8, RZ ;  /* 0x0000000806037824 */ /* 0x000fe200078e00ff */
[----:B------:R-:W-:Y:S01]  /*b530*/  LOP3.LUT R0, R0, 0xc0, RZ, 0xc0, !PT ;  /* 0x000000c000007812 */ /* 0x000fe200078ec0ff */
[----:B------:R-:W-:Y:S01]  /*b540*/  IMAD.SHL.U32 R9, R102, 0x8, RZ ;  /* 0x0000000866097824 */ /* 0x000fe200078e00ff */
[----:B------:R-:W-:Y:S01]  /*b550*/  LOP3.LUT R135, R5, 0xffffff00, RZ, 0xc0, !PT ;  /* 0xffffff0005877812 */ /* 0x000fe200078ec0ff */
[----:B------:R-:W-:Y:S01]  /*b560*/  IMAD R6, R6, 0x8, R8 ;  /* 0x0000000806067824 */ /* 0x000fe200078e0208 */
[----:B------:R-:W-:Y:S02]  /*b570*/  LOP3.LUT R7, R2, 0x8, R3, 0xf8, !PT ;  /* 0x0000000802077812 */ /* 0x000fe400078ef803 */
[----:B------:R-:W-:Y:S01]  /*b580*/  SHF.R.U32.HI R5, RZ, 0x3, R2 ;  /* 0x00000003ff057819 */ /* 0x000fe20000011602 */
[----:B------:R-:W-:Y:S01]  /*b590*/  IMAD R2, R170, 0x200, R135 ;  /* 0x00000200aa027824 */ /* 0x000fe200078e0287 */
[----:B------:R-:W-:Y:S01]  /*b5a0*/  LOP3.LUT R3, R0, 0x8, R9, 0xf8, !PT ;  /* 0x0000000800037812 */ /* 0x000fe200078ef809 */
[----:B------:R-:W-:-:S04]  /*b5b0*/  DEPBAR.LE SB0, 0x0 ;  /* 0x000080000000791a */ /* 0x000fc80000000000 */
[----:B------:R-:W-:Y:S01]  /*b5c0*/  BAR.SYNC.DEFER_BLOCKING 0x0 ;  /* 0x0000000000007b1d */ /* 0x000fe20000010000 */
[----:B------:R-:W-:Y:S02]  /*b5d0*/  SHF.R.U32.HI R0, RZ, 0x3, R0 ;  /* 0x00000003ff007819 */ /* 0x000fe40000011600 */
[----:B------:R-:W-:Y:S02]  /*b5e0*/  LOP3.LUT R35, R7, R5, RZ, 0x3c, !PT ;  /* 0x0000000507237212 */ /* 0x000fe400078e3cff */
[----:B------:R-:W-:Y:S01]  /*b5f0*/  LOP3.LUT R5, R3, R0, RZ, 0x3c, !PT ;  /* 0x0000000003057212 */ /* 0x000fe200078e3cff */
[----:B------:R-:W-:Y:S01]  /*b600*/  IMAD R0, R168, 0x20, R2 ;  /* 0x00000020a8007824 */ /* 0x000fe200078e0202 */
        /* <DEDUP_REMOVED lines=16> */
.L_x_941:
[----:B------:R-:W-:Y:S05]  /*b710*/  BSYNC B0 ;  /* 0x0000000000007941 */ /* 0x000fea0003800000 */
.L_x_940:
[----:B------:R2:W-:Y:S01]  /*b720*/  @P0 STS.128 [R237+0x5800], RZ ;  /* 0x005800ffed000388 */ /* 0x0005e20000000c00 */
[----:B-1----:R-:W-:Y:S01]  /*b730*/  IMAD.IADD R2, R35, 0x1, R0 ;  /* 0x0000000123027824 */ /* 0x002fe200078e0200 */
[----:B------:R-:W-:Y:S01]  /*b740*/  BSSY B0, `(.L_x_942) ;  /* 0x0000013000007945 */ /* 0x000fe20003800000 */
[----:B------:R-:W-:Y:S01]  /*b750*/  IMAD.U32 R0, R6, 0x20, R5 ;  /* 0x0000002006007824 */ /* 0x000fe200078e0005 */
        /* <DEDUP_REMOVED lines=8> */
[----:B------:R-:W-:Y:S01]  /*b7e0*/  IMAD.U32 R2, RZ, RZ, UR19 ;  /* 0x00000013ff027e24 */ /* 0x000fe2000f8e00ff */
[----:B------:R-:W-:Y:S01]  /*b7f0*/  MOV R3, UR19 ;  /* 0x0000001300037c02 */ /* 0x000fe20008000f00 */
[----:B------:R-:W-:-:S03]  /*b800*/  IMAD.U32 R0, RZ, RZ, UR18 ;  /* 0x00000012ff007e24 */ /* 0x000fc6000f8e00ff */
[----:B------:R-:W-:-:S04]  /*b810*/  LEA R2, P0, R2, R171, 0x1 ;  /* 0x000000ab02027211 */ /* 0x000fc800078008ff */
[----:B------:R-:W-:-:S05]  /*b820*/  LEA.HI.X R3, R3, R172, R0, 0x1, P0 ;  /* 0x000000ac03037211 */ /* 0x000fca00000f0c00 */
[----:B------:R-:W-:Y:S01]  /*b830*/  @!PT LDS RZ, [RZ] ;  /* 0x00000000fffff984 */ /* 0x000fe20000000800 */
[----:B------:R-:W-:Y:S01]  /*b840*/  @!PT LDS RZ, [RZ] ;  /* 0x00000000fffff984 */ /* 0x000fe20000000800 */
[----:B------:R-:W-:Y:S01]  /*b850*/  @!PT LDS RZ, [RZ] ;  /* 0x00000000fffff984 */ /* 0x000fe20000000800 */
[----:B------:R1:W-:Y:S04]  /*b860*/  LDGSTS.E.BYPASS.LTC128B.128 [R237+0x5800], desc[UR6][R2.64] ;  /* 0x0580000002ed7fae */ /* 0x0003e8000b901d46 */
.L_x_943:
[----:B------:R-:W-:Y:S05]  /*b870*/  BSYNC B0 ;  /* 0x0000000000007941 */ /* 0x000fea0003800000 */
.L_x_942:
[----:B------:R1:W-:Y:S01]  /*b880*/  @P6 STS.128 [R237+0x6000], RZ ;  /* 0x006000ffed006388 */ /* 0x0003e20000000c00 */
[----:B------:R-:W-:Y:S04]  /*b890*/  BSSY B0, `(.L_x_944) ;  /* 0x000000d000007945 */ /* 0x000fe80003800000 */
[----:B------:R-:W-:Y:S05]  /*b8a0*/  @P6 BRA `(.L_x_945) ;  /* 0x00000000002c6947 */ /* 0x000fea0003800000 */
[----:B------:R-:W-:Y:S02]  /*b8b0*/  ULDC UR5, c[0x0][0x2d0] ;  /* 0x0000b40000057ab9 */ /* 0x000fe40000000800 */
[----:B------:R-:W-:-:S13]  /*b8c0*/  ISETP.GE.AND P0, PT, R132, UR5, PT ;  /* 0x0000000584007c0c */ /* 0x000fda000bf06270 */
[----:B------:R1:W-:Y:S01]  /*b8d0*/  @P0 STS.128 [R237+0x6000], RZ ;  /* 0x006000ffed000388 */ /* 0x0003e20000000c00 */
[----:B------:R-:W-:Y:S05]  /*b8e0*/  @P0 BRA `(.L_x_945) ;  /* 0x00000000001c0947 */ /* 0x000fea0003800000 */
[----:B------:R-:W1:Y:S02]  /*b8f0*/  LDC.64 R4, c[0x0][0x250] ;  /* 0x00009400ff047b82 */ /* 0x000e640000000a00 */
[----:B-1----:R-:W-:-:S04]  /*b900*/  LEA R2, P0, R4, R171, 0x7 ;  /* 0x000000ab04027211 */ /* 0x002fc800078038ff */
[----:B------:R-:W-:-:S05]  /*b910*/  LEA.HI.X R3, R4, R172, R5, 0x7, P0 ;  /* 0x000000ac04037211 */ /* 0x000fca00000f3c05 */
[----:B------:R-:W-:Y:S01]  /*b920*/  @!PT LDS RZ, [RZ] ;  /* 0x00000000fffff984 */ /* 0x000fe20000000800 */
[----:B------:R-:W-:Y:S01]  /*b930*/  @!PT LDS RZ, [RZ] ;  /* 0x00000000fffff984 */ /* 0x000fe20000000800 */
[----:B------:R-:W-:Y:S01]  /*b940*/  @!PT LDS RZ, [RZ] ;  /* 0x00000000fffff984 */ /* 0x000fe20000000800 */
[----:B------:R1:W-:Y:S04]  /*b950*/  LDGSTS.E.BYPASS.LTC128B.128 [R237+0x6000], desc[UR6][R2.64] ;  /* 0x0600000002ed7fae */ /* 0x0003e8000b901d46 */
.L_x_945:
[----:B------:R-:W-:Y:S05]  /*b960*/  BSYNC B0 ;  /* 0x0000000000007941 */ /* 0x000fea0003800000 */
.L_x_944:
[----:B------:R1:W-:Y:S01]  /*b970*/  @P5 STS.128 [R237+0x6800], RZ ;  /* 0x006800ffed005388 */ /* 0x0003e20000000c00 */
[----:B------:R-:W-:Y:S04]  /*b980*/  BSSY B0, `(.L_x_946) ;  /* 0x0000010000007945 */ /* 0x000fe80003800000 */
[----:B------:R-:W-:Y:S05]  /*b990*/  @P5 BRA `(.L_x_947) ;  /* 0x0000000000385947 */ /* 0x000fea0003800000 */
[----:B------:R-:W-:Y:S02]  /*b9a0*/  ULDC UR5, c[0x0][0x2d0] ;  /* 0x0000b40000057ab9 */ /* 0x000fe40000000800 */
[----:B------:R-:W-:-:S13]  /*b9b0*/  ISETP.GE.AND P0, PT, R132, UR5, PT ;  /* 0x0000000584007c0c */ /* 0x000fda000bf06270 */
[----:B------:R1:W-:Y:S01]  /*b9c0*/  @P0 STS.128 [R237+0x6800], RZ ;  /* 0x006800ffed000388 */ /* 0x0003e20000000c00 */
[----:B------:R-:W-:Y:S05]  /*b9d0*/  @P0 BRA `(.L_x_947) ;  /* 0x0000000000280947 */ /* 0x000fea0003800000 */
[----:B------:R-:W5:Y:S01]  /*b9e0*/  LDC.64 R4, c[0x0][0x250] ;  /* 0x00009400ff047b82 */ /* 0x000f620000000a00 */
[----:B-1----:R-:W-:Y:S02]  /*b9f0*/  MOV R2, R171 ;  /* 0x000000ab00027202 */ /* 0x002fe40000000f00 */
        /* <DEDUP_REMOVED lines=8> */
.L_x_947:
[----:B------:R-:W-:Y:S05]  /*ba80*/  BSYNC B0 ;  /* 0x0000000000007941 */ /* 0x000fea0003800000 */
.L_x_946:
        /* <DEDUP_REMOVED lines=14> */
.L_x_949:
[----:B------:R-:W-:Y:S05]  /*bb70*/  BSYNC B0 ;  /* 0x0000000000007941 */ /* 0x000fea0003800000 */
.L_x_948:
        /* <DEDUP_REMOVED lines=17> */
.L_x_951:
[----:B------:R-:W-:Y:S05]  /*bc90*/  BSYNC B0 ;  /* 0x0000000000007941 */ /* 0x000fea0003800000 */
.L_x_950:
        /* <DEDUP_REMOVED lines=17> */
.L_x_953:
[----:B------:R-:W-:Y:S05]  /*bdb0*/  BSYNC B0 ;  /* 0x0000000000007941 */ /* 0x000fea0003800000 */
.L_x_952:
        /* <DEDUP_REMOVED lines=17> */
.L_x_955:
[----:B------:R-:W-:Y:S05]  /*bed0*/  BSYNC B0 ;  /* 0x0000000000007941 */ /* 0x000fea0003800000 */
.L_x_954:
[----:B------:R-:W-:Y:S01]  /*bee0*/  LDSM.16.M88.4 R4, [R220] ;  /* 0x00000000dc04783b */ /* 0x000fe20000000200 */
[----:B------:R-:W-:Y:S01]  /*bef0*/  LOP3.LUT P0, RZ, R32, 0x2, RZ, 0xc0, !PT ;  /* 0x0000000220ff7812 */ /* 0x000fe2000780c0ff */
[C---:B------:R-:W-:Y:S01]  /*bf00*/  VIADD R0, R216.reuse, 0x1000 ;  /* 0x00001000d8007836 */ /* 0x040fe20000000000 */
[----:B------:R-:W-:Y:S01]  /*bf10*/  ULDC UR5, c[0x0][0x398] ;  /* 0x0000e60000057ab9 */ /* 0x000fe20000000800 */
[----:B------:R-:W5:Y:S01]  /*bf20*/  LDSM.16.M88.4 R12, [R216+0x2000] ;  /* 0x00200000d80c783b */ /* 0x000f620000000200 */
[----:B------:R-:W-:Y:S02]  /*bf30*/  VIADD R219, R216, 0x1020 ;  /* 0x00001020d8db7836 */ /* 0x000fe40000000000 */
[----:B------:R-:W-:Y:S01]  /*bf40*/  IMAD R221, R33, 0x2, R220 ;  /* 0x0000000221dd7824 */ /* 0x000fe200078e02dc */
[----:B------:R-:W2:Y:S01]  /*bf50*/  LDSM.16.M88.4 R28, [R216+0x1000] ;  /* 0x00100000d81c783b */ /* 0x000ea20000000200 */
[----:B-1----:R-:W-:-:S03]  /*bf60*/  IMAD.SHL.U32 R3, R173, 0x2, RZ ;  /* 0x00000002ad037824 */ /* 0x002fc600078e00ff */
[----:B------:R-:W1:Y:S02]  /*bf70*/  LDSM.16.M88.4 R24, [R216+0x1400] ;  /* 0x00140000d818783b */ /* 0x000e640000000200 */
[----:B------:R-:W-:Y:S01]  /*bf80*/  @P0 VIADD R219, R0, 0xffffffe0 ;  /* 0xffffffe000db0836 */ /* 0x000fe20000000000 */
[----:B------:R-:W-:Y:S01]  /*bf90*/  SHF.R.S32.HI R0, RZ, 0x1f, R173 ;  /* 0x0000001fff007819 */ /* 0x000fe200000114ad */
[----:B------:R-:W3:Y:S01]  /*bfa0*/  LDSM.16.M88.4 R20, [R216+0x1800] ;  /* 0x00180000d814783b */ /* 0x000ee20000000200 */
[----:B------:R-:W-:Y:S01]  /*bfb0*/  LOP3.LUT R3, R3, 0x6, RZ, 0xc0, !PT ;  /* 0x0000000603037812 */ /* 0x000fe200078ec0ff */
[C---:B------:R-:W-:Y:S01]  /*bfc0*/  VIADD R236, R219.reuse, 0x400 ;  /* 0x00000400dbec7836 */ /* 0x040fe20000000000 */
[----:B------:R-:W-:Y:S01]  /*bfd0*/  LEA.HI R0, R0, R173, RZ, 0x5 ;  /* 0x000000ad00007211 */ /* 0x000fe200078f28ff */
[----:B------:R-:W4:Y:S01]  /*bfe0*/  LDSM.16.M88.4 R16, [R216+0x1c00] ;  /* 0x001c0000d810783b */ /* 0x000f220000000200 */
[----:B------:R-:W-:Y:S02]  /*bff0*/  VIADD R235, R219, 0x800 ;  /* 0x00000800dbeb7836 */ /* 0x000fe40000000000 */
[----:B------:R-:W-:Y:S01]  /*c000*/  LOP3.LUT R0, R0, 0xffffffe0, RZ, 0xc0, !PT ;  /* 0xffffffe000007812 */ /* 0x000fe200078ec0ff */
[----:B------:R-:W4:Y:S01]  /*c010*/  LDSM.16.M88.4 R8, [R216+0x2400] ;  /* 0x00240000d808783b */ /* 0x000f220000000200 */
[----:B------:R-:W-:-:S02]  /*c020*/  IMAD.IADD R3, R34, 0x1, R3 ;  /* 0x0000000122037824 */ /* 0x000fc400078e0203 */
[----:B------:R-:W-:Y:S01]  /*c030*/  VIADD R234, R219, 0xc00 ;  /* 0x00000c00dbea7836 */ /* 0x000fe20000000000 */
[----:B------:R-:W4:Y:S01]  /*c040*/  LDSM.16.M88.4 R48, [R216+0x3000] ;  /* 0x00300000d830783b */ /* 0x000f220000000200 */
[----:B------:R-:W-:Y:S02]  /*c050*/  IMAD.IADD R0, R173, 0x1, -R0 ;  /* 0x00000001ad007824 */ /* 0x000fe400078e0a00 */
[C---:B------:R-:W-:Y:S01]  /*c060*/  VIADD R233, R219.reuse, 0x1000 ;  /* 0x00001000dbe97836 */ /* 0x040fe20000000000 */
[----:B------:R-:W4:Y:S01]  /*c070*/  LDSM.16.M88.4 R44, [R216+0x2c00] ;  /* 0x002c0000d82c783b */ /* 0x000f220000000200 */
[C---:B------:R-:W-:Y:S01]  /*c080*/  VIADD R232, R219.reuse, 0x1400 ;  /* 0x00001400dbe87836 */ /* 0x040fe20000000000 */
[----:B------:R-:W-:Y:S01]  /*c090*/  SHF.R.S32.HI R2, RZ, 0x1f, R0 ;  /* 0x0000001fff027819 */ /* 0x000fe20000011400 */
[C---:B------:R-:W-:Y:S01]  /*c0a0*/  VIADD R231, R219.reuse, 0x1800 ;  /* 0x00001800dbe77836 */ /* 0x040fe20000000000 */
[----:B------:R-:W4:Y:S01]  /*c0b0*/  LDSM.16.M88.4 R36, [R216+0x2800] ;  /* 0x00280000d824783b */ /* 0x000f220000000200 */
[C---:B------:R-:W-:Y:S01]  /*c0c0*/  VIADD R230, R219.reuse, 0x1c00 ;  /* 0x00001c00dbe67836 */ /* 0x040fe20000000000 */
[----:B------:R-:W-:Y:S01]  /*c0d0*/  LEA.HI R0, R2, R0, RZ, 0x2 ;  /* 0x0000000002007211 */ /* 0x000fe200078f10ff */
[----:B------:R-:W-:Y:S01]  /*c0e0*/  IMAD R2, R170, 0x10, R217 ;  /* 0x00000010aa027824 */ /* 0x000fe200078e02d9 */
[----:B------:R-:W-:Y:S01]  /*c0f0*/  LDSM.16.M88.4 R52, [R216+0x3400] ;  /* 0x00340000d834783b */ /* 0x000fe20000000200 */
[C---:B------:R-:W-:Y:S01]  /*c100*/  VIADD R229, R219.reuse, 0x2000 ;  /* 0x00002000dbe57836 */ /* 0x040fe20000000000 */
[----:B------:R-:W-:Y:S01]  /*c110*/  SHF.R.S32.HI R0, RZ, 0x2, R0 ;  /* 0x00000002ff007819 */ /* 0x000fe20000011400 */
[----:B------:R-:W-:Y:S01]  /*c120*/  VIADD R228, R219, 0x2400 ;  /* 0x00002400dbe47836 */ /* 0x000fe20000000000 */
[----:B-----5:R-:W-:Y:S01]  /*c130*/  HMMA.16816.F32 R116, R4, R12, RZ ;  /* 0x0000000c0474723c */ /* 0x020fe200000018ff */
[----:B------:R-:W-:Y:S01]  /*c140*/  LDSM.16.M88.4 R40, [R216+0x3800] ;  /* 0x00380000d828783b */ /* 0x000fe20000000200 */
[----:B------:R-:W-:Y:S01]  /*c150*/  IADD3 R0, R2, 0x1, R0 ;  /* 0x0000000102007810 */ /* 0x000fe20007ffe000 */
[----:B------:R-:W-:-:S02]  /*c160*/  IMAD R2, R168, 0x20, R135 ;  /* 0x00000020a8027824 */ /* 0x000fc400078e0287 */
[----:B------:R-:W-:Y:S01]  /*c170*/  LDSM.16.M88.4 R56, [R219+0x400] ;  /* 0x00040000db38783b */ /* 0x000fe20000000200 */
[C---:B------:R-:W-:Y:S01]  /*c180*/  HMMA.16816.F32 R108, R4.reuse, R14, RZ ;  /* 0x0000000e046c723c */ /* 0x040fe200000018ff */
[----:B------:R-:W-:Y:S01]  /*c190*/  IADD3 R0, R134, R0, -R218 ;  /* 0x0000000086007210 */ /* 0x000fe20007ffe8da */
[C---:B------:R-:W-:Y:S01]  /*c1a0*/  VIADD R227, R219.reuse, 0x2800 ;  /* 0x00002800dbe37836 */ /* 0x040fe20000000000 */
[----:B------:R-:W5:Y:S01]  /*c1b0*/  LDSM.16.M88.4 R12, [R216+0x4c00] ;  /* 0x004c0000d80c783b */ /* 0x000f620000000200 */
[C---:B------:R-:W-:Y:S02]  /*c1c0*/  VIADD R226, R219.reuse, 0x2c00 ;  /* 0x00002c00dbe27836 */ /* 0x040fe40000000000 */
[----:B--2---:R-:W-:Y:S01]  /*c1d0*/  HMMA.16816.F32 R96, R4, R28, RZ ;  /* 0x0000001c0460723c */ /* 0x004fe200000018ff */
[----:B------:R-:W0:Y:S01]  /*c1e0*/  LDGDEPBAR ;  /* 0x00000000000079af */ /* 0x000e220000000000 */
[C---:B------:R-:W-:Y:S02]  /*c1f0*/  VIADD R225, R219.reuse, 0x3000 ;  /* 0x00003000dbe17836 */ /* 0x040fe40000000000 */
[----:B------:R-:W-:-:S02]  /*c200*/  VIADD R224, R219, 0x3400 ;  /* 0x00003400dbe07836 */ /* 0x000fc40000000000 */
[C---:B------:R-:W-:Y:S01]  /*c210*/  HMMA.16816.F32 R72, R4.reuse, R30, RZ ;  /* 0x0000001e0448723c */ /* 0x040fe200000018ff */
[----:B------:R-:W2:Y:S01]  /*c220*/  LDSM.16.M88.4 R28, [R216+0x3c00] ;  /* 0x003c0000d81c783b */ /* 0x000ea20000000200 */
[C---:B------:R-:W-:Y:S02]  /*c230*/  VIADD R223, R219.reuse, 0x3800 ;  /* 0x00003800dbdf7836 */ /* 0x040fe40000000000 */
[----:B------:R-:W-:Y:S02]  /*c240*/  VIADD R222, R219, 0x3c00 ;  /* 0x00003c00dbde7836 */ /* 0x000fe40000000000 */
[C---:B-1----:R-:W-:Y:S06]  /*c250*/  HMMA.16816.F32 R92, R4.reuse, R24, RZ ;  /* 0x00000018045c723c */ /* 0x042fec00000018ff */
[C---:B------:R-:W-:Y:S01]  /*c260*/  HMMA.16816.F32 R112, R4.reuse, R26, RZ ;  /* 0x0000001a0470723c */ /* 0x040fe200000018ff */
[----:B------:R-:W1:Y:S05]  /*c270*/  LDSM.16.M88.4 R24, [R216+0x4000] ;  /* 0x00400000d818783b */ /* 0x000e6a0000000200 */
[C---:B---3--:R-:W-:Y:S06]  /*c280*/  HMMA.16816.F32 R88, R4.reuse, R20, RZ ;  /* 0x000000140458723c */ /* 0x048fec00000018ff */
[C---:B------:R-:W-:Y:S01]  /*c290*/  HMMA.16816.F32 R124, R4.reuse, R22, RZ ;  /* 0x00000016047c723c */ /* 0x040fe200000018ff */
[----:B------:R-:W3:Y:S05]  /*c2a0*/  LDSM.16.M88.4 R20, [R216+0x4400] ;  /* 0x00440000d814783b */ /* 0x000eea0000000200 */
[C---:B----4-:R-:W-:Y:S06]  /*c2b0*/  HMMA.16816.F32 R128, R4.reuse, R16, RZ ;  /* 0x000000100480723c */ /* 0x050fec00000018ff */
[C---:B------:R-:W-:Y:S01]  /*c2c0*/  HMMA.16816.F32 R120, R4.reuse, R18, RZ ;  /* 0x000000120478723c */ /* 0x040fe200000018ff */
[----:B------:R-:W4:Y:S05]  /*c2d0*/  LDSM.16.M88.4 R16, [R216+0x4800] ;  /* 0x00480000d810783b */ /* 0x000f2a0000000200 */
[C---:B------:R-:W-:Y:S06]  /*c2e0*/  HMMA.16816.F32 R84, R4.reuse, R8, RZ ;  /* 0x000000080454723c */ /* 0x040fec00000018ff */
[C---:B------:R-:W-:Y:S01]  /*c2f0*/  HMMA.16816.F32 R104, R4.reuse, R10, RZ ;  /* 0x0000000a0468723c */ /* 0x040fe200000018ff */
[----:B------:R-:W4:Y:S05]  /*c300*/  LDSM.16.M88.4 R8, [R221] ;  /* 0x00000000dd08783b */ /* 0x000f2a0000000200 */
[C---:B------:R-:W-:Y:S06]  /*c310*/  HMMA.16816.F32 R64, R4.reuse, R48, RZ ;  /* 0x000000300440723c */ /* 0x040fec00000018ff */
[C---:B------:R-:W-:Y:S01]  /*c320*/  HMMA.16816.F32 R60, R4.reuse, R50, RZ ;  /* 0x00000032043c723c */ /* 0x040fe200000018ff */
[----:B------:R-:W4:Y:S05]  /*c330*/  LDSM.16.M88.4 R48, [R219+0xc00] ;  /* 0x000c0000db30783b */ /* 0x000f2a0000000200 */
[C---:B------:R-:W-:Y:S06]  /*c340*/  HMMA.16816.F32 R76, R4.reuse, R44, RZ ;  /* 0x0000002c044c723c */ /* 0x040fec00000018ff */
[C---:B------:R-:W-:Y:S01]  /*c350*/  HMMA.16816.F32 R68, R4.reuse, R46, RZ ;  /* 0x0000002e0444723c */ /* 0x040fe200000018ff */
[----:B------:R-:W4:Y:S05]  /*c360*/  LDSM.16.M88.4 R44, [R219+0x1400] ;  /* 0x00140000db2c783b */ /* 0x000f2a0000000200 */
[C---:B------:R-:W-:Y:S06]  /*c370*/  HMMA.16816.F32 R80, R4.reuse, R36, RZ ;  /* 0x000000240450723c */ /* 0x040fec00000018ff */
[C---:B------:R-:W-:Y:S01]  /*c380*/  HMMA.16816.F32 R100, R4.reuse, R38, RZ ;  /* 0x000000260464723c */ /* 0x040fe200000018ff */
[----:B------:R-:W4:Y:S05]  /*c390*/  LDSM.16.M88.4 R36, [R219] ;  /* 0x00000000db24783b */ /* 0x000f2a0000000200 */
[C---:B-----5:R-:W-:Y:S06]  /*c3a0*/  HMMA.16816.F32 R200, R4.reuse, R12, RZ ;  /* 0x0000000c04c8723c */ /* 0x060fec00000018ff */
[C---:B------:R-:W-:Y:S01]  /*c3b0*/  HMMA.16816.F32 R208, R4.reuse, R14, RZ ;  /* 0x0000000e04d0723c */ /* 0x040fe200000018ff */
[----:B------:R-:W5:Y:S05]  /*c3c0*/  LDSM.16.M88.4 R12, [R219+0x1c00] ;  /* 0x001c0000db0c783b */ /* 0x000f6a0000000200 */
[C---:B------:R-:W-:Y:S06]  /*c3d0*/  HMMA.16816.F32 R136, R4.reuse, R52, RZ ;  /* 0x000000340488723c */ /* 0x040fec00000018ff */
[C---:B------:R-:W-:Y:S01]  /*c3e0*/  HMMA.16816.F32 R140, R4.reuse, R54, RZ ;  /* 0x00000036048c723c */ /* 0x040fe200000018ff */
[----:B------:R-:W-:Y:S05]  /*c3f0*/  LDSM.16.M88.4 R52, [R219+0x800] ;  /* 0x00080000db34783b */ /* 0x000fea0000000200 */
[C---:B------:R-:W-:Y:S06]  /*c400*/  HMMA.16816.F32 R144, R4.reuse, R40, RZ ;  /* 0x000000280490723c */ /* 0x040fec00000018ff */
[C---:B------:R-:W-:Y:S01]  /*c410*/  HMMA.16816.F32 R148, R4.reuse, R42, RZ ;  /* 0x0000002a0494723c */ /* 0x040fe200000018ff */
[----:B------:R-:W-:Y:S05]  /*c420*/  LDSM.16.M88.4 R40, [R219+0x1000] ;  /* 0x00100000db28783b */ /* 0x000fea0000000200 */
[C---:B--2---:R-:W-:Y:S06]  /*c430*/  HMMA.16816.F32 R152, R4.reuse, R28, RZ ;  /* 0x0000001c0498723c */ /* 0x044fec00000018ff */
[C---:B------:R-:W-:Y:S01]  /*c440*/  HMMA.16816.F32 R156, R4.reuse, R30, RZ ;  /* 0x0000001e049c723c */ /* 0x040fe200000018ff */
[----:B------:R-:W-:Y:S05]  /*c450*/  LDSM.16.M88.4 R28, [R219+0x2c00] ;  /* 0x002c0000db1c783b */ /* 0x000fea0000000200 */
[C---:B-1----:R-:W-:Y:S06]  /*c460*/  HMMA.16816.F32 R160, R4.reuse, R24, RZ ;  /* 0x0000001804a0723c */ /* 0x042fec00000018ff */
[C---:B------:R-:W-:Y:S01]  /*c470*/  HMMA.16816.F32 R164, R4.reuse, R26, RZ ;  /* 0x0000001a04a4723c */ /* 0x040fe200000018ff */
[----:B------:R-:W-:Y:S05]  /*c480*/  LDSM.16.M88.4 R24, [R219+0x2400] ;  /* 0x00240000db18783b */ /* 0x000fea0000000200 */
[C---:B---3--:R-:W-:Y:S06]  /*c490*/  HMMA.16816.F32 R176, R4.reuse, R20, RZ ;  /* 0x0000001404b0723c */ /* 0x048fec00000018ff */
[C---:B------:R-:W-:Y:S01]  /*c4a0*/  HMMA.16816.F32 R180, R4.reuse, R22, RZ ;  /* 0x0000001604b4723c */ /* 0x040fe200000018ff */
[----:B------:R-:W-:Y:S05]  /*c4b0*/  LDSM.16.M88.4 R20, [R219+0x2800] ;  /* 0x00280000db14783b */ /* 0x000fea0000000200 */
[C---:B----4-:R-:W-:Y:S06]  /*c4c0*/  HMMA.16816.F32 R184, R4.reuse, R16, RZ ;  /* 0x0000001004b8723c */ /* 0x050fec00000018ff */
[----:B------:R-:W-:Y:S01]  /*c4d0*/  HMMA.16816.F32 R188, R4, R18, RZ ;  /* 0x0000001204bc723c */ /* 0x000fe200000018ff */
[----:B------:R-:W1:Y:S04]  /*c4e0*/  LDSM.16.M88.4 R4, [R219+0x2000] ;  /* 0x00200000db04783b */ /* 0x000e680000000200 */
[----:B------:R-:W2:Y:S01]  /*c4f0*/  LDSM.16.M88.4 R16, [R219+0x1800] ;  /* 0x00180000db10783b */ /* 0x000ea20000000200 */
[C---:B------:R-:W-:Y:S06]  /*c500*/  HMMA.16816.F32 R196, R8.reuse, R58, R112 ;  /* 0x0000003a08c4723c */ /* 0x040fec0000001870 */
[C---:B------:R-:W-:Y:S06]  /*c510*/  HMMA.16816.F32 R112, R8.reuse, R50, R120 ;  /* 0x000000320870723c */ /* 0x040fec0000001878 */
[C---:B------:R-:W-:Y:S06]  /*c520*/  HMMA.16816.F32 R120, R8.reuse, R44, R84 ;  /* 0x0000002c0878723c */ /* 0x040fec0000001854 */
[C---:B------:R-:W-:Y:S06]  /*c530*/  HMMA.16816.F32 R204, R8.reuse, R38, R72 ;  /* 0x0000002608cc723c */ /* 0x040fec0000001848 */
[C---:B-----5:R-:W-:Y:S06]  /*c540*/  HMMA.16816.F32 R84, R8.reuse, R12, R76 ;  /* 0x0000000c0854723c */ /* 0x060fec000000184c */
[C---:B------:R-:W-:Y:S01]  /*c550*/  HMMA.16816.F32 R212, R8.reuse, R36, R96 ;  /* 0x0000002408d4723c */ /* 0x040fe20000001860 */
[----:B------:R-:W-:Y:S05]  /*c560*/  LDSM.16.M88.4 R36, [R219+0x3400] ;  /* 0x00340000db24783b */ /* 0x000fea0000000200 */
[C---:B-1----:R-:W-:Y:S06]  /*c570*/  HMMA.16816.F32 R76, R8.reuse, R4, R64 ;  /* 0x00000004084c723c */ /* 0x042fec0000001840 */
[C---:B------:R-:W-:Y:S01]  /*c580*/  HMMA.16816.F32 R72, R8.reuse, R6, R60 ;  /* 0x000000060848723c */ /* 0x040fe2000000183c */
[----:B------:R-:W1:Y:S05]  /*c590*/  LDSM.16.M88.4 R4, [R219+0x3800] ;  /* 0x00380000db04783b */ /* 0x000e6a0000000200 */
[C---:B------:R-:W-:Y:S06]  /*c5a0*/  HMMA.16816.F32 R96, R8.reuse, R56, R92 ;  /* 0x000000380860723c */ /* 0x040fec000000185c */
[C---:B------:R-:W-:Y:S06]  /*c5b0*/  HMMA.16816.F32 R92, R8.reuse, R52, R88 ;  /* 0x00000034085c723c */ /* 0x040fec0000001858 */
[C---:B--2---:R-:W-:Y:S06]  /*c5c0*/  HMMA.16816.F32 R88, R8.reuse, R16, R80 ;  /* 0x000000100858723c */ /* 0x044fec0000001850 */
[C---:B------:R-:W-:Y:S01]  /*c5d0*/  HMMA.16816.F32 R80, R8.reuse, R14, R68 ;  /* 0x0000000e0850723c */ /* 0x040fe20000001844 */
[----:B------:R-:W-:Y:S05]  /*c5e0*/  LDSM.16.M88.4 R12, [R219+0x3c00] ;  /* 0x003c0000db0c783b */ /* 0x000fea0000000200 */
[C---:B------:R-:W-:Y:S06]  /*c5f0*/  HMMA.16816.F32 R68, R8.reuse, R24, R136 ;  /* 0x000000180844723c */ /* 0x040fec0000001888 */
[C---:B------:R-:W-:Y:S06]  /*c600*/  HMMA.16816.F32 R64, R8.reuse, R26, R140 ;  /* 0x0000001a0840723c */ /* 0x040fec000000188c */
[C---:B-1----:R-:W-:Y:S06]  /*c610*/  HMMA.16816.F32 R24, R8.reuse, R4, R184 ;  /* 0x000000040818723c */ /* 0x042fec00000018b8 */
[----:B------:R-:W-:Y:S01]  /*c620*/  HMMA.16816.F32 R60, R8, R20, R144 ;  /* 0x00000014083c723c */ /* 0x000fe20000001890 */
[----:B------:R-:W-:-:S02]  /*c630*/  VIADD R5, R0, UR5 ;  /* 0x0000000500057c36 */ /* 0x000fc40008000000 */
[----:B------:R-:W-:-:S03]  /*c640*/  IMAD.IADD R0, R35, 0x1, R2 ;  /* 0x0000000123007824 */ /* 0x000fc600078e0202 */
[C---:B------:R-:W-:Y:S01]  /*c650*/  HMMA.16816.F32 R56, R8.reuse, R22, R148 ;  /* 0x000000160838723c */ /* 0x040fe20000001894 */
[C---:B------:R-:W-:Y:S02]  /*c660*/  VIMNMX R4, R5.reuse, R134, PT ;  /* 0x0000008605047248 */ /* 0x040fe40003fe0100 */
[----:B------:R-:W-:Y:S01]  /*c670*/  VIADDMNMX R2, R5, 0x8, R134, PT ;  /* 0x0000000805027846 */ /* 0x000fe20003800186 */
[C---:B------:R-:W-:Y:S02]  /*c680*/  VIADD R5, R3.reuse, 0x8 ;  /* 0x0000000803057836 */ /* 0x040fe40000000000 */
[C---:B------:R-:W-:Y:S01]  /*c690*/  HMMA.16816.F32 R20, R8.reuse, R6, R188 ;  /* 0x000000060814723c */ /* 0x040fe200000018bc */
[----:B------:R-:W-:Y:S02]  /*c6a0*/  ISETP.GE.AND P3, PT, R3, R2, PT ;  /* 0x000000020300720c */ /* 0x000fe40003f66270 */
[C---:B------:R-:W-:Y:S02]  /*c6b0*/  ISETP.GE.AND P2, PT, R5.reuse, R4, PT ;  /* 0x000000040500720c */ /* 0x040fe40003f46270 */
[----:B------:R-:W-:Y:S01]  /*c6c0*/  ISETP.GE.AND P4, PT, R5, R2, PT ;  /* 0x000000020500720c */ /* 0x000fe20003f86270 */
[C---:B------:R-:W-:Y:S01]  /*c6d0*/  VIADD R5, R3.reuse, 0x10 ;  /* 0x0000001003057836 */ /* 0x040fe20000000000 */
[----:B------:R-:W-:Y:S01]  /*c6e0*/  FSEL R135, R214, -INF , !P3 ;  /* 0xff800000d6877808 */ /* 0x000fe20005800000 */
[C---:B------:R-:W-:Y:S01]  /*c6f0*/  VIADD R6, R3.reuse, 0x1 ;  /* 0x0000000103067836 */ /* 0x040fe20000000000 */
[----:B------:R-:W-:Y:S01]  /*c700*/  HMMA.16816.F32 R192, R8, R54, R124 ;  /* 0x0000003608c0723c */ /* 0x000fe2000000187c */
[----:B------:R-:W-:Y:S01]  /*c710*/  FSEL R206, R206, -INF , !P4 ;  /* 0xff800000cece7808 */ /* 0x000fe20006000000 */
[----:B------:R-:W-:Y:S01]  /*c720*/  VIADD R7, R3, 0xe1 ;  /* 0x000000e103077836 */ /* 0x000fe20000000000 */
[----:B------:R-:W-:-:S02]  /*c730*/  ISETP.GE.AND P3, PT, R5, R4, PT ;  /* 0x000000040500720c */ /* 0x000fc40003f66270 */
[C---:B------:R-:W-:Y:S01]  /*c740*/  ISETP.GE.AND P0, PT, R6.reuse, R4, PT ;  /* 0x000000040600720c */ /* 0x040fe20003f06270 */
[C---:B------:R-:W-:Y:S01]  /*c750*/  HMMA.16816.F32 R124, R8.reuse, R40, R116 ;  /* 0x00000028087c723c */ /* 0x040fe20000001874 */
[-C--:B------:R-:W-:Y:S01]  /*c760*/  ISETP.GE.AND P5, PT, R6, R2.reuse, PT ;  /* 0x000000020600720c */ /* 0x080fe20003fa6270 */
[----:B------:R-:W-:Y:S01]  /*c770*/  VIADD R6, R3, 0x9 ;  /* 0x0000000903067836 */ /* 0x000fe20000000000 */
[----:B------:R-:W-:Y:S02]  /*c780*/  FSEL R32, R213, -INF , !P0 ;  /* 0xff800000d5207808 */ /* 0x000fe40004000000 */
[----:B------:R-:W-:Y:S01]  /*c790*/  ISETP.GE.AND P0, PT, R5, R2, PT ;  /* 0x000000020500720c */ /* 0x000fe20003f06270 */
[C---:B------:R-:W-:Y:S01]  /*c7a0*/  VIADD R5, R3.reuse, 0x18 ;  /* 0x0000001803057836 */ /* 0x040fe20000000000 */
[C---:B------:R-:W-:Y:S01]  /*c7b0*/  ISETP.GE.AND P1, PT, R6.reuse, R4, PT ;  /* 0x000000040600720c */ /* 0x040fe20003f26270 */
[C---:B------:R-:W-:Y:S01]  /*c7c0*/  HMMA.16816.F32 R116, R8.reuse, R42, R108 ;  /* 0x0000002a0874723c */ /* 0x040fe2000000186c */
[----:B------:R-:W-:Y:S01]  /*c7d0*/  ISETP.GE.AND P6, PT, R6, R2, PT ;  /* 0x000000020600720c */ /* 0x000fe20003fc6270 */
[----:B------:R-:W-:Y:S01]  /*c7e0*/  VIADD R6, R3, 0x11 ;  /* 0x0000001103067836 */ /* 0x000fe20000000000 */
[----:B------:R-:W-:Y:S01]  /*c7f0*/  FSEL R134, R215, -INF , !P5 ;  /* 0xff800000d7867808 */ /* 0x000fe20006800000 */
[----:B------:R-:W1:Y:S01]  /*c800*/  LDSM.16.M88.4 R40, [R219+0x3000] ;  /* 0x00300000db28783b */ /* 0x000e620000000200 */
[----:B------:R-:W-:Y:S01]  /*c810*/  ISETP.GE.AND P4, PT, R5, R4, PT ;  /* 0x000000040500720c */ /* 0x000fe20003f86270 */
[----:B------:R-:W-:Y:S01]  /*c820*/  HMMA.16816.F32 R128, R8, R48, R128 ;  /* 0x000000300880723c */ /* 0x000fe20000001880 */
[----:B------:R-:W-:Y:S01]  /*c830*/  FSEL R110, R205, -INF , !P1 ;  /* 0xff800000cd6e7808 */ /* 0x000fe20004800000 */
[----:B------:R-:W-:-:S04]  /*c840*/  DEPBAR.LE SB0, 0x0 ;  /* 0x000080000000791a */ /* 0x000fc80000000000 */
[----:B------:R-:W-:Y:S01]  /*c850*/  FSEL R111, R204, -INF , !P2 ;  /* 0xff800000cc6f7808 */ /* 0x000fe20005000000 */
[C---:B------:R-:W-:Y:S01]  /*c860*/  HMMA.16816.F32 R104, R8.reuse, R46, R104 ;  /* 0x0000002e0868723c */ /* 0x040fe20000001868 */
[----:B------:R-:W-:Y:S01]  /*c870*/  ISETP.GE.AND P1, PT, R5, R2, PT ;  /* 0x000000020500720c */ /* 0x000fe20003f26270 */
[C---:B------:R-:W-:Y:S01]  /*c880*/  VIADD R5, R3.reuse, 0x20 ;  /* 0x0000002003057836 */ /* 0x040fe20000000000 */
[C---:B------:R-:W-:Y:S02]  /*c890*/  ISETP.GE.AND P5, PT, R6.reuse, R4, PT ;  /* 0x000000040600720c */ /* 0x040fe40003fa6270 */
[----:B------:R-:W-:Y:S01]  /*c8a0*/  ISETP.GE.AND P2, PT, R6, R2, PT ;  /* 0x000000020600720c */ /* 0x000fe20003f46270 */
[----:B------:R-:W-:Y:S01]  /*c8b0*/  VIADD R6, R3, 0x19 ;  /* 0x0000001903067836 */ /* 0x000fe20000000000 */
[----:B------:R-:W-:Y:S01]  /*c8c0*/  FSEL R143, R98, -INF , !P0 ;  /* 0xff800000628f7808 */ /* 0x000fe20004000000 */
[----:B------:R-:W-:Y:S01]  /*c8d0*/  HMMA.16816.F32 R100, R8, R18, R100 ;  /* 0x000000120864723c */ /* 0x000fe20000001864 */
[----:B------:R-:W-:-:S02]  /*c8e0*/  FSEL R108, R97, -INF , !P5 ;  /* 0xff800000616c7808 */ /* 0x000fc40006800000 */
[----:B------:R-:W-:Y:S02]  /*c8f0*/  FSEL R207, R207, -INF , !P6 ;  /* 0xff800000cfcf7808 */ /* 0x000fe40007000000 */
[----:B------:R-:W-:Y:S01]  /*c900*/  FSEL R109, R96, -INF , !P3 ;  /* 0xff800000606d7808 */ /* 0x000fe20005800000 */
[C---:B------:R-:W-:Y:S01]  /*c910*/  HMMA.16816.F32 R52, R8.reuse, R28, R152 ;  /* 0x0000001c0834723c */ /* 0x040fe20000001898 */
[C---:B------:R-:W-:Y:S02]  /*c920*/  ISETP.GE.AND P0, PT, R5.reuse, R4, PT ;  /* 0x000000040500720c */ /* 0x040fe40003f06270 */
[----:B------:R-:W-:Y:S01]  /*c930*/  ISETP.GE.AND P5, PT, R5, R2, PT ;  /* 0x000000020500720c */ /* 0x000fe20003fa6270 */
[C---:B------:R-:W-:Y:S01]  /*c940*/  VIADD R5, R3.reuse, 0x28 ;  /* 0x0000002803057836 */ /* 0x040fe20000000000 */
[C---:B------:R-:W-:Y:S01]  /*c950*/  ISETP.GE.AND P6, PT, R6.reuse, R4, PT ;  /* 0x000000040600720c */ /* 0x040fe20003fc6270 */
[----:B------:R-:W-:Y:S01]  /*c960*/  HMMA.16816.F32 R48, R8, R30, R156 ;  /* 0x0000001e0830723c */ /* 0x000fe2000000189c */
[----:B------:R-:W-:Y:S01]  /*c970*/  ISETP.GE.AND P3, PT, R6, R2, PT ;  /* 0x000000020600720c */ /* 0x000fe20003f66270 */
[----:B------:R-:W-:Y:S01]  /*c980*/  VIADD R6, R3, 0x21 ;  /* 0x0000002103067836 */ /* 0x000fe20000000000 */
[----:B------:R-:W-:-:S02]  /*c990*/  FSEL R140, R99, -INF , !P2 ;  /* 0xff800000638c7808 */ /* 0x000fc40005000000 */
[----:B------:R-:W-:Y:S01]  /*c9a0*/  FSEL R137, R198, -INF , !P1 ;  /* 0xff800000c6897808 */ /* 0x000fe20004800000 */
[C---:B------:R-:W-:Y:S01]  /*c9b0*/  HMMA.16816.F32 R28, R8.reuse, R36, R176 ;  /* 0x00000024081c723c */ /* 0x040fe200000018b0 */
[----:B------:R-:W-:Y:S02]  /*c9c0*/  FSEL R98, R197, -INF , !P6 ;  /* 0xff800000c5627808 */ /* 0x000fe40007000000 */
[----:B------:R-:W-:Y:S02]  /*c9d0*/  FSEL R99, R196, -INF , !P4 ;  /* 0xff800000c4637808 */ /* 0x000fe40006000000 */
[C---:B------:R-:W-:Y:S01]  /*c9e0*/  ISETP.GE.AND P1, PT, R5.reuse, R4, PT ;  /* 0x000000040500720c */ /* 0x040fe20003f26270 */
[----:B-1----:R-:W-:Y:S01]  /*c9f0*/  HMMA.16816.F32 R44, R8, R40, R160 ;  /* 0x00000028082c723c */ /* 0x002fe200000018a0 */
[----:B------:R-:W-:Y:S01]  /*ca00*/  ISETP.GE.AND P6, PT, R5, R2, PT ;  /* 0x000000020500720c */ /* 0x000fe20003fc6270 */
[----:B------:R-:W-:Y:S01]  /*ca10*/  VIADD R5, R3, 0x30 ;  /* 0x0000003003057836 */ /* 0x000fe20000000000 */
[----:B------:R-:W-:-:S02]  /*ca20*/  ISETP.GE.AND P2, PT, R6, R4, PT ;  /* 0x000000040600720c */ /* 0x000fc40003f46270 */
[----:B------:R-:W-:Y:S01]  /*ca30*/  ISETP.GE.AND P4, PT, R6, R2, PT ;  /* 0x000000020600720c */ /* 0x000fe20003f86270 */
[----:B------:R-:W-:Y:S01]  /*ca40*/  VIADD R6, R3, 0x29 ;  /* 0x0000002903067836 */ /* 0x000fe20000000000 */
[----:B------:R-:W-:Y:S01]  /*ca50*/  FSEL R139, R94, -INF , !P5 ;  /* 0xff8000005e8b7808 */ /* 0x000fe20006800000 */
[C---:B------:R-:W-:Y:S01]  /*ca60*/  HMMA.16816.F32 R40, R8.reuse, R42, R164 ;  /* 0x0000002a0828723c */ /* 0x040fe200000018a4 */
[----:B------:R-:W-:Y:S02]  /*ca70*/  FSEL R96, R93, -INF , !P2 ;  /* 0xff8000005d607808 */ /* 0x000fe40005000000 */
[----:B------:R-:W-:Y:S02]  /*ca80*/  FSEL R141, R199, -INF , !P3 ;  /* 0xff800000c78d7808 */ /* 0x000fe40005800000 */
[----:B------:R-:W-:Y:S01]  /*ca90*/  FSEL R97, R92, -INF , !P0 ;  /* 0xff8000005c617808 */ /* 0x000fe20004000000 */
[----:B------:R-:W-:Y:S01]  /*caa0*/  HMMA.16816.F32 R36, R8, R38, R180 ;  /* 0x000000260824723c */ /* 0x000fe200000018b4 */
[----:B------:R-:W-:Y:S01]  /*cab0*/  BAR.SYNC.DEFER_BLOCKING 0x0 ;  /* 0x0000000000007b1d */ /* 0x000fe20000010000 */
[----:B------:R-:W-:-:S02]  /*cac0*/  ISETP.GE.AND P5, PT, R5, R4, PT ;  /* 0x000000040500720c */ /* 0x000fc40003fa6270 */
[----:B------:R-:W-:Y:S01]  /*cad0*/  ISETP.GE.AND P2, PT, R5, R2, PT ;  /* 0x000000020500720c */ /* 0x000fe20003f46270 */
[C---:B------:R-:W-:Y:S01]  /*cae0*/  VIADD R5, R3.reuse, 0x38 ;  /* 0x0000003803057836 */ /* 0x040fe20000000000 */
[C---:B------:R-:W-:Y:S01]  /*caf0*/  ISETP.GE.AND P3, PT, R6.reuse, R4, PT ;  /* 0x000000040600720c */ /* 0x040fe20003f66270 */
[C---:B------:R-:W-:Y:S01]  /*cb00*/  HMMA.16816.F32 R16, R8.reuse, R12, R200 ;  /* 0x0000000c0810723c */ /* 0x040fe200000018c8 */
[----:B------:R-:W-:Y:S01]  /*cb10*/  ISETP.GE.AND P0, PT, R6, R2, PT ;  /* 0x000000020600720c */ /* 0x000fe20003f06270 */
[----:B------:R-:W-:Y:S01]  /*cb20*/  VIADD R6, R3, 0x31 ;  /* 0x0000003103067836 */ /* 0x000fe20000000000 */
[----:B------:R-:W-:Y:S02]  /*cb30*/  FSEL R142, R95, -INF , !P4 ;  /* 0xff8000005f8e7808 */ /* 0x000fe40006000000 */
[----:B------:R-:W-:Y:S01]  /*cb40*/  FSEL R138, R194, -INF , !P6 ;  /* 0xff800000c28a7808 */ /* 0x000fe20007000000 */
[----:B------:R-:W-:Y:S01]  /*cb50*/  HMMA.16816.F32 R8, R8, R14, R208 ;  /* 0x0000000e0808723c */ /* 0x000fe200000018d0 */
[----:B------:R-:W-:-:S02]  /*cb60*/  FSEL R94, R193, -INF , !P3 ;  /* 0xff800000c15e7808 */ /* 0x000fc40005800000 */
[----:B------:R-:W-:Y:S02]  /*cb70*/  FSEL R95, R192, -INF , !P1 ;  /* 0xff800000c05f7808 */ /* 0x000fe40004800000 */
[C---:B------:R-:W-:Y:S02]  /*cb80*/  ISETP.GE.AND P6, PT, R5.reuse, R4, PT ;  /* 0x000000040500720c */ /* 0x040fe40003fc6270 */
[----:B------:R-:W-:Y:S01]  /*cb90*/  ISETP.GE.AND P3, PT, R5, R2, PT ;  /* 0x000000020500720c */ /* 0x000fe20003f66270 */
[C---:B------:R-:W-:Y:S01]  /*cba0*/  VIADD R5, R3.reuse, 0x40 ;  /* 0x0000004003057836 */ /* 0x040fe20000000000 */
[C---:B------:R-:W-:Y:S02]  /*cbb0*/  ISETP.GE.AND P4, PT, R6.reuse, R4, PT ;  /* 0x000000040600720c */ /* 0x040fe40003f86270 */
[----:B------:R-:W-:Y:S01]  /*cbc0*/  ISETP.GE.AND P1, PT, R6, R2, PT ;  /* 0x000000020600720c */ /* 0x000fe20003f26270 */
[----:B------:R-:W-:Y:S01]  /*cbd0*/  VIADD R6, R3, 0x39 ;  /* 0x0000003903067836 */ /* 0x000fe20000000000 */
[----:B------:R-:W-:-:S02]  /*cbe0*/  FSEL R130, R130, -INF , !P2 ;  /* 0xff80000082827808 */ /* 0x000fc40005000000 */
[----:B------:R-:W-:Y:S02]  /*cbf0*/  FSEL R92, R129, -INF , !P4 ;  /* 0xff800000815c7808 */ /* 0x000fe40006000000 */
[----:B------:R-:W-:Y:S02]  /*cc00*/  FSEL R195, R195, -INF , !P0 ;  /* 0xff800000c3c37808 */ /* 0x000fe40004000000 */
[----:B------:R-:W-:Y:S02]  /*cc10*/  FSEL R93, R128, -INF , !P5 ;  /* 0xff800000805d7808 */ /* 0x000fe40006800000 */
[C---:B------:R-:W-:Y:S02]  /*cc20*/  ISETP.GE.AND P2, PT, R5.reuse, R4, PT ;  /* 0x000000040500720c */ /* 0x040fe40003f46270 */
[----:B------:R-:W-:Y:S01]  /*cc30*/  ISETP.GE.AND P4, PT, R5, R2, PT ;  /* 0x000000020500720c */ /* 0x000fe20003f86270 */
[----:B------:R-:W-:Y:S01]  /*cc40*/  VIADD R5, R3, 0x48 ;  /* 0x0000004803057836 */ /* 0x000fe20000000000 */
[----:B------:R-:W-:-:S02]  /*cc50*/  ISETP.GE.AND P0, PT, R6, R4, PT ;  /* 0x000000040600720c */ /* 0x000fc40003f06270 */
[----:B------:R-:W-:Y:S01]  /*cc60*/  ISETP.GE.AND P5, PT, R6, R2, PT ;  /* 0x000000020600720c */ /* 0x000fe20003fa6270 */
[----:B------:R-:W-:Y:S01]  /*cc70*/  VIADD R6, R3, 0x41 ;  /* 0x0000004103067836 */ /* 0x000fe20000000000 */
[----:B------:R-:W-:Y:S02]  /*cc80*/  FSEL R35, R112, -INF , !P6 ;  /* 0xff80000070237808 */ /* 0x000fe40007000000 */
[----:B------:R-:W-:Y:S02]  /*cc90*/  FSEL R128, R114, -INF , !P3 ;  /* 0xff80000072807808 */ /* 0x000fe40005800000 */
[----:B------:R-:W-:Y:S02]  /*cca0*/  FSEL R112, R113, -INF , !P0 ;  /* 0xff80000071707808 */ /* 0x000fe40004000000 */
[----:B------:R-:W-:Y:S02]  /*ccb0*/  FSEL R131, R131, -INF , !P1 ;  /* 0xff80000083837808 */ /* 0x000fe40004800000 */
[----:B------:R-:W-:-:S02]  /*ccc0*/  ISETP.GE.AND P3, PT, R5, R4, PT ;  /* 0x000000040500720c */ /* 0x000fc40003f66270 */
[----:B------:R-:W-:Y:S01]  /*ccd0*/  ISETP.GE.AND P0, PT, R5, R2, PT ;  /* 0x000000020500720c */ /* 0x000fe20003f06270 */
[C---:B------:R-:W-:Y:S01]  /*cce0*/  VIADD R5, R3.reuse, 0x50 ;  /* 0x0000005003057836 */ /* 0x040fe20000000000 */
[C---:B------:R-:W-:Y:S02]  /*ccf0*/  ISETP.GE.AND P1, PT, R6.reuse, R4, PT ;  /* 0x000000040600720c */ /* 0x040fe40003f26270 */
[----:B------:R-:W-:Y:S01]  /*cd00*/  ISETP.GE.AND P6, PT, R6, R2, PT ;  /* 0x000000020600720c */ /* 0x000fe20003fc6270 */
[----:B------:R-:W-:Y:S01]  /*cd10*/  VIADD R6, R3, 0x49 ;  /* 0x0000004903067836 */ /* 0x000fe20000000000 */
[----:B------:R-:W-:Y:S02]  /*cd20*/  FSEL R126, R126, -INF , !P4 ;  /* 0xff8000007e7e7808 */ /* 0x000fe40006000000 */
[----:B------:R-:W-:Y:S02]  /*cd30*/  FSEL R114, R125, -INF , !P1 ;  /* 0xff8000007d727808 */ /* 0x000fe40004800000 */
        /* <DEDUP_REMOVED lines=181> */
[C---:B------:R-:W-:Y:S02]  /*d890*/  ISETP.GE.AND P6, PT, R5.reuse, R4, PT ;  /* 0x000000040500720c */ /* 0x040fe40003fc6270 */
[-C--:B------:R-:W-:Y:S01]  /*d8a0*/  ISETP.GE.AND P3, PT, R5, R2.reuse, PT ;  /* 0x000000020500720c */ /* 0x080fe20003f66270 */
[----:B------:R-:W-:Y:S01]  /*d8b0*/  VIADD R5, R3, 0xe9 ;  /* 0x000000e903057836 */ /* 0x000fe20000000000 */
[----:B------:R-:W-:Y:S02]  /*d8c0*/  ISETP.GE.AND P1, PT, R6, R2, PT ;  /* 0x000000020600720c */ /* 0x000fe40003f26270 */
[----:B------:R-:W-:Y:S02]  /*d8d0*/  FSEL R28, R24, -INF , !P6 ;  /* 0xff800000181c7808 */ /* 0x000fe40007000000 */
[----:B------:R-:W-:Y:S02]  /*d8e0*/  FSEL R158, R39, -INF , !P1 ;  /* 0xff800000279e7808 */ /* 0x000fe40004800000 */
[----:B------:R-:W-:-:S02]  /*d8f0*/  FSEL R153, R43, -INF , !P4 ;  /* 0xff8000002b997808 */ /* 0x000fc40006000000 */
[----:B------:R-:W-:Y:S02]  /*d900*/  FSEL R154, R31, -INF , !P0 ;  /* 0xff8000001f9a7808 */ /* 0x000fe40004000000 */
[C---:B------:R-:W-:Y:S02]  /*d910*/  ISETP.GE.AND P1, PT, R5.reuse, R4, PT ;  /* 0x000000040500720c */ /* 0x040fe40003f26270 */
[----:B------:R-:W-:Y:S01]  /*d920*/  ISETP.GE.AND P6, PT, R5, R2, PT ;  /* 0x000000020500720c */ /* 0x000fe20003fc6270 */
[C---:B------:R-:W-:Y:S01]  /*d930*/  VIADD R5, R3.reuse, 0xf0 ;  /* 0x000000f003057836 */ /* 0x040fe20000000000 */
[-C--:B------:R-:W-:Y:S01]  /*d940*/  ISETP.GE.AND P4, PT, R6, R4.reuse, PT ;  /* 0x000000040600720c */ /* 0x080fe20003f86270 */
[----:B------:R-:W-:Y:S01]  /*d950*/  VIADD R6, R3, 0xe8 ;  /* 0x000000e803067836 */ /* 0x000fe20000000000 */
[----:B------:R-:W-:Y:S02]  /*d960*/  ISETP.GE.AND P0, PT, R7, R4, PT ;  /* 0x000000040700720c */ /* 0x000fe40003f06270 */
[----:B------:R-:W-:-:S02]  /*d970*/  FSEL R159, R26, -INF , !P3 ;  /* 0xff8000001a9f7808 */ /* 0x000fc40005800000 */
[----:B------:R-:W-:Y:S02]  /*d980*/  FSEL R26, R25, -INF , !P0 ;  /* 0xff800000191a7808 */ /* 0x000fe40004000000 */
[----:B------:R-:W-:Y:S02]  /*d990*/  FSEL R29, R37, -INF , !P4 ;  /* 0xff800000251d7808 */ /* 0x000fe40006000000 */
[C---:B------:R-:W-:Y:S02]  /*d9a0*/  ISETP.GE.AND P3, PT, R5.reuse, R4, PT ;  /* 0x000000040500720c */ /* 0x040fe40003f66270 */
[-C--:B------:R-:W-:Y:S01]  /*d9b0*/  ISETP.GE.AND P0, PT, R5, R2.reuse, PT ;  /* 0x000000020500720c */ /* 0x080fe20003f06270 */
[----:B------:R-:W-:Y:S01]  /*d9c0*/  VIADD R5, R3, 0xf8 ;  /* 0x000000f803057836 */ /* 0x000fe20000000000 */
[----:B------:R-:W-:Y:S02]  /*d9d0*/  ISETP.GE.AND P4, PT, R6, R2, PT ;  /* 0x000000020600720c */ /* 0x000fe40003f86270 */
[----:B------:R-:W-:-:S02]  /*d9e0*/  FSEL R24, R21, -INF , !P1 ;  /* 0xff80000015187808 */ /* 0x000fc40004800000 */
[----:B------:R-:W-:Y:S02]  /*d9f0*/  FSEL R161, R22, -INF , !P4 ;  /* 0xff80000016a17808 */ /* 0x000fe40006000000 */
[C---:B------:R-:W-:Y:S02]  /*da00*/  ISETP.GE.AND P4, PT, R5.reuse, R4, PT ;  /* 0x000000040500720c */ /* 0x040fe40003f86270 */
[-C--:B------:R-:W-:Y:S01]  /*da10*/  ISETP.GE.AND P1, PT, R5, R2.reuse, PT ;  /* 0x000000020500720c */ /* 0x080fe20003f26270 */
[----:B------:R-:W-:Y:S01]  /*da20*/  VIADD R5, R3, 0xf9 ;  /* 0x000000f903057836 */ /* 0x000fe20000000000 */
[----:B------:R-:W-:Y:S02]  /*da30*/  FSEL R165, R18, -INF , !P0 ;  /* 0xff80000012a57808 */ /* 0x000fe40004000000 */
[----:B------:R-:W-:Y:S02]  /*da40*/  FSEL R157, R38, -INF , !P2 ;  /* 0xff800000269d7808 */ /* 0x000fe40005000000 */
[----:B------:R-:W-:-:S02]  /*da50*/  ISETP.GE.AND P0, PT, R5, R2, PT ;  /* 0x000000020500720c */ /* 0x000fc40003f06270 */
[----:B------:R-:W-:Y:S02]  /*da60*/  FSEL R30, R36, -INF , !P5 ;  /* 0xff800000241e7808 */ /* 0x000fe40006800000 */
[----:B------:R-:W-:Y:S02]  /*da70*/  FSEL R167, R11, -INF , !P0 ;  /* 0xff8000000ba77808 */ /* 0x000fe40004000000 */
[----:B------:R-:W-:Y:S02]  /*da80*/  ISETP.GE.AND P0, PT, R169, 0x2, PT ;  /* 0x00000002a900780c */ /* 0x000fe40003f06270 */
[----:B------:R-:W-:Y:S01]  /*da90*/  ISETP.GE.AND P2, PT, R6, R4, PT ;  /* 0x000000040600720c */ /* 0x000fe20003f46270 */
[----:B------:R-:W-:Y:S01]  /*daa0*/  VIADD R6, R3, 0xf1 ;  /* 0x000000f103067836 */ /* 0x000fe20000000000 */
[----:B------:R-:W-:Y:S02]  /*dab0*/  ISETP.GE.AND P5, PT, R7, R2, PT ;  /* 0x000000020700720c */ /* 0x000fe40003fa6270 */
[----:B------:R-:W-:-:S02]  /*dac0*/  FSEL R25, R20, -INF , !P2 ;  /* 0xff80000014197808 */ /* 0x000fc40005000000 */
[----:B------:R-:W-:Y:S02]  /*dad0*/  FSEL R160, R27, -INF , !P5 ;  /* 0xff8000001ba07808 */ /* 0x000fe40006800000 */
[----:B------:R-:W-:Y:S02]  /*dae0*/  FSEL R163, R23, -INF , !P6 ;  /* 0xff80000017a37808 */ /* 0x000fe40007000000 */
[----:B------:R-:W-:Y:S02]  /*daf0*/  FSEL R145, R16, -INF , !P3 ;  /* 0xff80000010917808 */ /* 0x000fe40005800000 */
[C---:B------:R-:W-:Y:S02]  /*db00*/  ISETP.GE.AND P5, PT, R6.reuse, R4, PT ;  /* 0x000000040600720c */ /* 0x040fe40003fa6270 */
[----:B------:R-:W-:Y:S02]  /*db10*/  ISETP.GE.AND P2, PT, R6, R2, PT ;  /* 0x000000020600720c */ /* 0x000fe40003f46270 */
[----:B------:R-:W-:-:S02]  /*db20*/  ISETP.GE.AND P6, PT, R3, R4, PT ;  /* 0x000000040300720c */ /* 0x000fc40003fc6270 */
[----:B------:R-:W-:Y:S02]  /*db30*/  ISETP.GE.AND P3, PT, R5, R4, PT ;  /* 0x000000040500720c */ /* 0x000fe40003f66270 */
[----:B------:R-:W-:Y:S02]  /*db40*/  FSEL R22, R212, -INF , !P6 ;  /* 0xff800000d4167808 */ /* 0x000fe40007000000 */
[----:B------:R-:W-:Y:S02]  /*db50*/  FSEL R151, R17, -INF , !P5 ;  /* 0xff80000011977808 */ /* 0x000fe40006800000 */
[----:B------:R-:W-:Y:S02]  /*db60*/  FSEL R164, R19, -INF , !P2 ;  /* 0xff80000013a47808 */ /* 0x000fe40005000000 */
[----:B------:R-:W-:Y:S02]  /*db70*/  FSEL R156, R8, -INF , !P4 ;  /* 0xff800000089c7808 */ /* 0x000fe40006000000 */
[----:B------:R-:W-:-:S02]  /*db80*/  FSEL R166, R10, -INF , !P1 ;  /* 0xff8000000aa67808 */ /* 0x000fc40004800000 */
[----:B------:R-:W-:Y:S01]  /*db90*/  FSEL R162, R9, -INF , !P3 ;  /* 0xff80000009a27808 */ /* 0x000fe20005800000 */
[----:B------:R-:W-:Y:S06]  /*dba0*/  @!P0 BRA `(.L_x_956) ;  /* 0x0000000800b88947 */ /* 0x000fec0003800000 */
[----:B------:R-:W-:-:S13]  /*dbb0*/  PLOP3.LUT P1, PT, PT, PT, UP0, 0x40, 0x0 ;  /* 0x000000000000781c */ /* 0x000fda0003f2e808 */
[----:B------:R-:W-:Y:S05]  /*dbc0*/  @P1 BRA `(.L_x_957) ;  /* 0x0000000000fc1947 */ /* 0x000fea0003800000 */
[----:B------:R-:W1:Y:S01]  /*dbd0*/  LDC R12, c[0x0][0x380] ;  /* 0x0000e000ff0c7b82 */ /* 0x000e620000000800 */
[----:B------:R-:W-:Y:S01]  /*dbe0*/  IADD3 R8, R34, -0x100, RZ ;  /* 0xffffff0022087810 */ /* 0x000fe20007ffe0ff */
[----:B------:R-:W-:Y:S01]  /*dbf0*/  ULDC.64 UR8, c[0x0][0x248] ;  /* 0x0000920000087ab9 */ /* 0x000fe20000000a00 */
[----:B------:R-:W-:Y:S02]  /*dc00*/  IABS R5, R34 ;  /* 0x0000002200057213 */ /* 0x000fe40000000000 */
        /* <DEDUP_REMOVED lines=8> */
[----:B-1----:R-:W-:Y:S02]  /*dc90*/  IMAD.MOV R3, RZ, RZ, -R7 ;  /* 0x000000ffff037224 */ /* 0x002fe400078e0a07 */
[----:B------:R-:W-:Y:S02]  /*dca0*/  IMAD.MOV.U32 R6, RZ, RZ, RZ ;  /* 0x000000ffff067224 */ /* 0x000fe400078e00ff */
[----:B------:R-:W-:-:S04]  /*dcb0*/  IMAD R3, R3, R11, RZ ;  /* 0x0000000b03037224 */ /* 0x000fc800078e02ff */
[----:B------:R-:W-:Y:S01]  /*dcc0*/  IMAD.HI.U32 R3, R7, R3, R6 ;  /* 0x0000000307037227 */ /* 0x000fe200078e0006 */
[----:B------:R-:W-:-:S03]  /*dcd0*/  MOV R7, R5 ;  /* 0x0000000500077202 */ /* 0x000fc60000000f00 */
[----:B------:R-:W-:Y:S02]  /*dce0*/  IMAD.MOV.U32 R6, RZ, RZ, R9 ;  /* 0x000000ffff067224 */ /* 0x000fe400078e0009 */
        /* <DEDUP_REMOVED lines=15> */
[----:B------:R-:W-:-:S02]  /*dde0*/  ISETP.NE.AND P2, PT, R12, RZ, PT ;  /* 0x000000ff0c00720c */ /* 0x000fc40003f45270 */
[----:B------:R-:W-:Y:S02]  /*ddf0*/  ISETP.GE.AND P3, PT, R6, RZ, PT ;  /* 0x000000ff0600720c */ /* 0x000fe40003f66270 */
[----:B------:R-:W-:-:S03]  /*de00*/  LOP3.LUT R6, RZ, R12, RZ, 0x33, !PT ;  /* 0x0000000cff067212 */ /* 0x000fc600078e33ff */
[----:B------:R-:W-:Y:S02]  /*de10*/  @P6 IADD3 R5, R5, 0x1, RZ ;  /* 0x0000000105056810 */ /* 0x000fe40007ffe0ff */
[----:B------:R-:W-:-:S04]  /*de20*/  @P5 VIADD R3, R3, 0x1 ;  /* 0x0000000103035836 */ /* 0x000fc80000000000 */
[----:B------:R-:W-:Y:S02]  /*de30*/  @!P1 IMAD.MOV R3, RZ, RZ, -R3 ;  /* 0x000000ffff039224 */ /* 0x000fe400078e0a03 */
[----:B------:R-:W-:-:S03]  /*de40*/  @!P3 IADD3 R5, -R5, RZ, RZ ;  /* 0x000000ff0505b210 */ /* 0x000fc60007ffe1ff */
[C---:B------:R-:W-:Y:S02]  /*de50*/  SEL R3, R6.reuse, R3, !P2 ;  /* 0x0000000306037207 */ /* 0x040fe40005000000 */
[----:B------:R-:W-:-:S03]  /*de60*/  SEL R5, R6, R5, !P2 ;  /* 0x0000000506057207 */ /* 0x000fc60005000000 */
[----:B------:R-:W-:-:S04]  /*de70*/  IMAD.WIDE R8, R3, 0x4, R242 ;  /* 0x0000000403087825 */ /* 0x000fc800078e02f2 */
[C---:B------:R-:W-:Y:S02]  /*de80*/  IMAD.WIDE R6, R5.reuse, 0x4, R242 ;  /* 0x0000000405067825 */ /* 0x040fe400078e02f2 */
[----:B------:R-:W2:Y:S04]  /*de90*/  LDG.E R8, desc[UR6][R8.64] ;  /* 0x0000000608087981 */ /* 0x000ea8000c1e1900 */
[----:B------:R1:W2:Y:S01]  /*dea0*/  LDG.E R7, desc[UR6][R6.64] ;  /* 0x0000000606077981 */ /* 0x0002a2000c1e1900 */
[----:B------:R-:W-:-:S05]  /*deb0*/  IADD3 R3, R5, -R3, RZ ;  /* 0x8000000305037210 */ /* 0x000fca0007ffe0ff */
[----:B------:R-:W-:Y:S02]  /*dec0*/  IMAD R3, R3, R12, -0x100 ;  /* 0xffffff0003037424 */ /* 0x000fe400078e020c */
[----:B------:R-:W-:-:S03]  /*ded0*/  IMAD.U32 R5, RZ, RZ, UR8 ;  /* 0x00000008ff057e24 */ /* 0x000fc6000f8e00ff */
[----:B-1----:R-:W-:Y:S02]  /*dee0*/  SHF.R.S32.HI R6, RZ, 0x1f, R3 ;  /* 0x0000001fff067819 */ /* 0x002fe40000011403 */
[----:B--2---:R-:W-:-:S03]  /*def0*/  IADD3 R9, -R7, R8, RZ ;  /* 0x0000000807097210 */ /* 0x004fc60007ffe1ff */
[-C--:B------:R-:W-:Y:S02]  /*df00*/  IMAD R8, R6, R5.reuse, RZ ;  /* 0x0000000506087224 */ /* 0x080fe400078e02ff */
[----:B------:R-:W-:Y:S01]  /*df10*/  IMAD.WIDE.U32 R6, R3, R5, RZ ;  /* 0x0000000503067225 */ /* 0x000fe200078e00ff */
[----:B------:R-:W-:-:S03]  /*df20*/  SHF.R.S32.HI R10, RZ, 0x1f, R9 ;  /* 0x0000001fff0a7819 */ /* 0x000fc60000011409 */
[----:B------:R-:W-:Y:S01]  /*df30*/  IMAD R3, R3, UR9, R8 ;  /* 0x0000000903037c24 */ /* 0x000fe2000f8e0208 */
[----:B------:R-:W-:Y:S02]  /*df40*/  ULDC.64 UR8, c[0x0][0x230] ;  /* 0x00008c0000087ab9 */ /* 0x000fe40000000a00 */
[----:B------:R-:W-:Y:S02]  /*df50*/  IMAD R8, R10, UR8, RZ ;  /* 0x000000080a087c24 */ /* 0x000fe4000f8e02ff */
[----:B------:R-:W-:Y:S02]  /*df60*/  IMAD.IADD R7, R7, 0x1, R3 ;  /* 0x0000000107077824 */ /* 0x000fe400078e0203 */
[C---:B------:R-:W-:Y:S02]  /*df70*/  IMAD R3, R9.reuse, UR9, R8 ;  /* 0x0000000909037c24 */ /* 0x040fe4000f8e0208 */
[----:B------:R-:W-:-:S05]  /*df80*/  IMAD.WIDE.U32 R8, R9, UR8, R6 ;  /* 0x0000000809087c25 */ /* 0x000fca000f8e0006 */
[----:B------:R-:W-:Y:S01]  /*df90*/  IADD3 R6, R9, R3, RZ ;  /* 0x0000000309067210 */ /* 0x000fe20007ffe0ff */
[----:B------:R-:W-:Y:S01]  /*dfa0*/  IMAD.MOV.U32 R3, RZ, RZ, R8 ;  /* 0x000000ffff037224 */ /* 0x000fe200078e0008 */
[----:B------:R-:W-:Y:S06]  /*dfb0*/  BRA `(.L_x_958) ;  /* 0x0000000000107947 */ /* 0x000fec0003800000 */
.L_x_957:
[----:B------:R-:W1:Y:S02]  /*dfc0*/  LDC R5, c[0x0][0x248] ;  /* 0x00009200ff057b82 */ /* 0x000e640000000800 */
[----:B-1----:R-:W-:-:S05]  /*dfd0*/  IMAD.SHL.U32 R3, R5, 0x100, RZ ;  /* 0x0000010005037824 */ /* 0x002fca00078e00ff */
[----:B------:R-:W-:-:S04]  /*dfe0*/  IADD3 R3, -R3, RZ, RZ ;  /* 0x000000ff03037210 */ /* 0x000fc80007ffe1ff */
[----:B------:R-:W-:-:S07]  /*dff0*/  SHF.R.S32.HI R6, RZ, 0x1f, R3 ;  /* 0x0000001fff067819 */ /* 0x000fce0000011403 */
.L_x_958:
[----:B------:R-:W-:Y:S01]  /*e000*/  ULDC UR5, c[0x0][0x2d0] ;  /* 0x0000b40000057ab9 */ /* 0x000fe20000000800 */
[----:B------:R-:W-:Y:S01]  /*e010*/  BSSY B0, `(.L_x_959) ;  /* 0x0000064000007945 */ /* 0x000fe20003800000 */
[----:B------:R-:W-:-:S13]  /*e020*/  ISETP.GE.AND P1, PT, R132, UR5, PT ;  /* 0x0000000584007c0c */ /* 0x000fda000bf26270 */
[----:B------:R-:W1:Y:S01]  /*e030*/  @!P1 LDC R15, c[0x0][0x24c] ;  /* 0x00009300ff0f9b82 */ /* 0x000e620000000800 */
[----:B------:R-:W-:Y:S01]  /*e040*/  @!P1 IADD3 R7, P3, P2, R3, R174, R245 ;  /* 0x000000ae03079210 */ /* 0x000fe20007a7e0f5 */
[----:B------:R-:W-:Y:S01]  /*e050*/  @!P1 IMAD.MOV.U32 R238, RZ, RZ, R174 ;  /* 0x000000ffffee9224 */ /* 0x000fe200078e00ae */
[----:B------:R2:W-:Y:S02]  /*e060*/  @P1 STS [R237+0x1000], RZ ;  /* 0x001000ffed001388 */ /* 0x0005e40000000800 */
[----:B------:R-:W-:Y:S02]  /*e070*/  @!P1 IADD3.X R8, R6, R239, R248, P3, P2 ;  /* 0x000000ef06089210 */ /* 0x000fe40001fe44f8 */
[C---:B------:R-:W-:Y:S01]  /*e080*/  @!P1 LEA R10, P2, R7.reuse, UR12, 0x1 ;  /* 0x0000000c070a9c11 */ /* 0x040fe2000f8408ff */
[----:B------:R-:W3:Y:S01]  /*e090*/  @!P1 LDC R14, c[0x0][0x24c] ;  /* 0x00009300ff0e9b82 */ /* 0x000ee20000000800 */
[----:B------:R2:W-:Y:S02]  /*e0a0*/  @P1 STS [R237+0x1004], RZ ;  /* 0x001004ffed001388 */ /* 0x0005e40000000800 */
[----:B------:R-:W-:Y:S01]  /*e0b0*/  @!P1 LEA.HI.X R11, R7, UR13, R8, 0x1, P2 ;  /* 0x0000000d070b9c11 */ /* 0x000fe200090f0c08 */
[----:B------:R-:W-:Y:S01]  /*e0c0*/  @!P1 IMAD.WIDE.U32 R8, R5, 0x60, R238 ;  /* 0x0000006005089825 */ /* 0x000fe200078e00ee */
[----:B------:R-:W-:Y:S01]  /*e0d0*/  @!P1 LEA R12, P2, R3, R240, 0x1 ;  /* 0x000000f0030c9211 */ /* 0x000fe200078408ff */
[----:B------:R2:W-:Y:S01]  /*e0e0*/  @P1 STS.64 [R237+0x1008], RZ ;  /* 0x001008ffed001388 */ /* 0x0005e20000000a00 */
[----:B------:R-:W-:Y:S01]  /*e0f0*/  @!P1 LEA R7, P4, R5, R174, 0x6 ;  /* 0x000000ae05079211 */ /* 0x000fe200078830ff */
[----:B------:R-:W4:Y:S01]  /*e100*/  @!P1 LDC R20, c[0x0][0x24c] ;  /* 0x00009300ff149b82 */ /* 0x000f220000000800 */
[----:B------:R-:W-:-:S02]  /*e110*/  @!P1 LEA.HI.X R13, R3, R241, R6, 0x1, P2 ;  /* 0x000000f1030d9211 */ /* 0x000fc400010f0c06 */
[C---:B------:R-:W-:Y:S02]  /*e120*/  @!P1 IADD3 R7, P3, R3.reuse, R7, RZ ;  /* 0x0000000703079210 */ /* 0x040fe40007f7e0ff */
[----:B------:R-:W-:Y:S01]  /*e130*/  @!P1 IADD3 R8, P2, R3, R8, RZ ;  /* 0x0000000803089210 */ /* 0x000fe20007f5e0ff */
[----:B------:R-:W-:Y:S01]  /*e140*/  @!PT LDS RZ, [RZ] ;  /* 0x00000000fffff984 */ /* 0x000fe20000000800 */
[----:B------:R-:W-:Y:S01]  /*e150*/  @!PT LDS RZ, [RZ] ;  /* 0x00000000fffff984 */ /* 0x000fe20000000800 */
[----:B------:R-:W-:Y:S01]  /*e160*/  @!PT LDS RZ, [RZ] ;  /* 0x00000000fffff984 */ /* 0x000fe20000000800 */
[----:B------:R5:W-:Y:S02]  /*e170*/  @!P1 LDGSTS.E.BYPASS.LTC128B.128 [R237+0x1000], desc[UR6][R12.64] ;  /* 0x010000000ced9fae */ /* 0x000be4000b901d46 */
[----:B------:R-:W2:Y:S01]  /*e180*/  @!P1 LDC R18, c[0x0][0x24c] ;  /* 0x00009300ff129b82 */ /* 0x000ea20000000800 */
[----:B-1----:R-:W-:Y:S01]  /*e190*/  @!P1 IMAD R15, R15, 0x60, RZ ;  /* 0x000000600f0f9824 */ /* 0x002fe200078e02ff */
[----:B------:R1:W-:Y:S04]  /*e1a0*/  @P1 STS.128 [R237+0x1800], RZ ;  /* 0x001800ffed001388 */ /* 0x0003e80000000c00 */
[----:B------:R-:W-:Y:S01]  /*e1b0*/  @!PT LDS RZ, [RZ] ;  /* 0x00000000fffff984 */ /* 0x000fe20000000800 */
[----:B------:R-:W-:Y:S01]  /*e1c0*/  @!PT LDS RZ, [RZ] ;  /* 0x00000000fffff984 */ /* 0x000fe20000000800 */
[----:B------:R-:W-:Y:S01]  /*e1d0*/  @!PT LDS RZ, [RZ] ;  /* 0x00000000fffff984 */ /* 0x000fe20000000800 */
[----:B------:R1:W-:Y:S02]  /*e1e0*/  @!P1 LDGSTS.E.BYPASS.LTC128B.128 [R237+0x1800], desc[UR6][R10.64] ;  /* 0x018000000aed9fae */ /* 0x0003e4000b901d46 */
[----:B------:R-:W2:Y:S01]  /*e1f0*/  @!P1 LDC R21, c[0x0][0x24c] ;  /* 0x00009300ff159b82 */ /* 0x000ea20000000800 */
[----:B---3--:R-:W-:Y:S01]  /*e200*/  @!P1 LEA.HI.X R14, R5, R239, R14, 0x6, P4 ;  /* 0x000000ef050e9211 */ /* 0x008fe200020f340e */
[----:B------:R3:W-:Y:S01]  /*e210*/  @P1 STS.128 [R237+0x2000], RZ ;  /* 0x002000ffed001388 */ /* 0x0007e20000000c00 */
[----:B----4-:R-:W-:Y:S01]  /*e220*/  @!P1 IMAD R20, R20, 0xc0, RZ ;  /* 0x000000c014149824 */ /* 0x010fe200078e02ff */
[----:B-----5:R-:W-:-:S02]  /*e230*/  @!P1 IADD3.X R12, R6, R9, R15, P2, !PT ;  /* 0x00000009060c9210 */ /* 0x020fc400017fe40f */
[----:B------:R-:W-:Y:S01]  /*e240*/  @!P1 IMAD.X R9, R6, 0x1, R14, P3 ;  /* 0x0000000106099824 */ /* 0x000fe200018e060e */
[C---:B------:R-:W-:Y:S02]  /*e250*/  @!P1 LEA R16, P2, R7.reuse, UR12, 0x1 ;  /* 0x0000000c07109c11 */ /* 0x040fe4000f8408ff */
[C---:B------:R-:W-:Y:S02]  /*e260*/  @!P1 LEA R14, P3, R8.reuse, UR12, 0x1 ;  /* 0x0000000c080e9c11 */ /* 0x040fe4000f8608ff */
[----:B------:R-:W-:Y:S01]  /*e270*/  @!P1 LEA.HI.X R17, R7, UR13, R9, 0x1, P2 ;  /* 0x0000000d07119c11 */ /* 0x000fe200090f0c09 */
[--C-:B------:R-:W-:Y:S01]  /*e280*/  @!P1 IMAD.MOV.U32 R9, RZ, RZ, R239.reuse ;  /* 0x000000ffff099224 */ /* 0x100fe200078e00ef */
[----:B------:R-:W-:Y:S01]  /*e290*/  @!P1 LEA.HI.X R15, R8, UR13, R12, 0x1, P3 ;  /* 0x0000000d080f9c11 */ /* 0x000fe200098f0c0c */
[--C-:B------:R-:W-:Y:S01]  /*e2a0*/  @!P1 IMAD.MOV.U32 R8, RZ, RZ, R174.reuse ;  /* 0x000000ffff089224 */ /* 0x100fe200078e00ae */
[----:B------:R-:W-:Y:S01]  /*e2b0*/  @!P1 LEA R7, P5, R5, R174, 0x7 ;  /* 0x000000ae05079211 */ /* 0x000fe200078a38ff */
[----:B-1----:R-:W-:Y:S01]  /*e2c0*/  @!P1 IMAD.MOV.U32 R10, RZ, RZ, R174 ;  /* 0x000000ffff0a9224 */ /* 0x002fe200078e00ae */
[----:B------:R-:W-:Y:S01]  /*e2d0*/  @!PT LDS RZ, [RZ] ;  /* 0x00000000fffff984 */ /* 0x000fe20000000800 */
[----:B------:R-:W-:Y:S01]  /*e2e0*/  @!PT LDS RZ, [RZ] ;  /* 0x00000000fffff984 */ /* 0x000fe20000000800 */
[----:B------:R-:W-:Y:S01]  /*e2f0*/  @!PT LDS RZ, [RZ] ;  /* 0x00000000fffff984 */ /* 0x000fe20000000800 */
[----:B------:R3:W-:Y:S01]  /*e300*/  @!P1 LDGSTS.E.BYPASS.LTC128B.128 [R237+0x2000], desc[UR6][R16.64] ;  /* 0x0200000010ed9fae */ /* 0x0007e2000b901d46 */
[----:B------:R-:W-:Y:S01]  /*e310*/  @!P1 IMAD.MOV.U32 R11, RZ, RZ, R239 ;  /* 0x000000ffff0b9224 */ /* 0x000fe200078e00ef */
[----:B------:R-:W-:Y:S01]  /*e320*/  @!P1 IADD3 R7, P4, R3, R7, RZ ;  /* 0x0000000703079210 */ /* 0x000fe20007f9e0ff */
[C---:B------:R-:W-:Y:S01]  /*e330*/  @!P1 IMAD.WIDE.U32 R8, R5.reuse, 0xc0, R8 ;  /* 0x000000c005089825 */ /* 0x040fe200078e0008 */
[----:B------:R3:W-:Y:S03]  /*e340*/  @P1 STS.128 [R237+0x2800], RZ ;  /* 0x002800ffed001388 */ /* 0x0007e60000000c00 */
[----:B------:R-:W-:Y:S01]  /*e350*/  @!P1 IMAD.WIDE.U32 R10, R5, 0xa0, R10 ;  /* 0x000000a0050a9825 */ /* 0x000fe200078e000a */
[----:B------:R-:W-:Y:S01]  /*e360*/  @!P1 IADD3 R19, P2, R3, R8, RZ ;  /* 0x0000000803139210 */ /* 0x000fe20007f5e0ff */
[----:B------:R-:W-:Y:S01]  /*e370*/  @!PT LDS RZ, [RZ] ;  /* 0x00000000fffff984 */ /* 0x000fe20000000800 */
[----:B------:R-:W-:Y:S01]  /*e380*/  @!PT LDS RZ, [RZ] ;  /* 0x00000000fffff984 */ /* 0x000fe20000000800 */
[----:B------:R-:W-:Y:S01]  /*e390*/  @!PT LDS RZ, [RZ] ;  /* 0x00000000fffff984 */ /* 0x000fe20000000800 */
[----:B------:R3:W-:Y:S01]  /*e3a0*/  @!P1 LDGSTS.E.BYPASS.LTC128B.128 [R237+0x2800], desc[UR6][R14.64] ;  /* 0x028000000eed9fae */ /* 0x0007e2000b901d46 */
[----:B--2---:R-:W-:Y:S01]  /*e3b0*/  @!P1 LEA.HI.X R8, R5, R239, R21, 0x7, P5 ;  /* 0x000000ef05089211 */ /* 0x004fe200028f3c15 */
[----:B------:R-:W-:Y:S01]  /*e3c0*/  @!P1 IMAD R12, R18, 0xa0, RZ ;  /* 0x000000a0120c9824 */ /* 0x000fe200078e02ff */
[----:B------:R-:W-:Y:S01]  /*e3d0*/  @!P1 IADD3 R18, P3, R3, R10, RZ ;  /* 0x0000000a03129210 */ /* 0x000fe20007f7e0ff */
[----:B------:R3:W-:Y:S01]  /*e3e0*/  @P1 STS.128 [R237+0x3000], RZ ;  /* 0x003000ffed001388 */ /* 0x0007e20000000c00 */
[C---:B------:R-:W-:Y:S01]  /*e3f0*/  @!P1 IADD3.X R20, R6.reuse, R20, R9, P2, !PT ;  /* 0x0000001406149210 */ /* 0x040fe200017fe409 */
[C---:B------:R-:W-:Y:S01]  /*e400*/  @!P1 IMAD.X R9, R6.reuse, 0x1, R8, P4 ;  /* 0x0000000106099824 */ /* 0x040fe200020e0608 */
[----:B------:R-:W-:-:S02]  /*e410*/  @!P1 IADD3.X R11, R6, R11, R12, P3, !PT ;  /* 0x0000000b060b9210 */ /* 0x000fc40001ffe40c */
[----:B------:R-:W-:Y:S02]  /*e420*/  @!P1 LEA R12, P2, R7, UR12, 0x1 ;  /* 0x0000000c070c9c11 */ /* 0x000fe4000f8408ff */
[C---:B------:R-:W-:Y:S02]  /*e430*/  @!P1 LEA R10, P4, R18.reuse, UR12, 0x1 ;  /* 0x0000000c120a9c11 */ /* 0x040fe4000f8808ff */
[----:B------:R-:W-:Y:S02]  /*e440*/  @!P1 LEA R8, P3, R19, UR12, 0x1 ;  /* 0x0000000c13089c11 */ /* 0x000fe4000f8608ff */
[----:B------:R-:W-:Y:S02]  /*e450*/  @!P1 LEA.HI.X R13, R7, UR13, R9, 0x1, P2 ;  /* 0x0000000d070d9c11 */ /* 0x000fe400090f0c09 */
[----:B------:R-:W-:Y:S02]  /*e460*/  @!P1 LEA.HI.X R11, R18, UR13, R11, 0x1, P4 ;  /* 0x0000000d120b9c11 */ /* 0x000fe4000a0f0c0b */
[----:B------:R-:W-:Y:S01]  /*e470*/  @!P1 LEA.HI.X R9, R19, UR13, R20, 0x1, P3 ;  /* 0x0000000d13099c11 */ /* 0x000fe200098f0c14 */
        /* <DEDUP_REMOVED lines=16> */
[----:B---3--:R-:W-:Y:S01]  /*e580*/  IMAD.MOV.U32 R8, RZ, RZ, R174 ;  /* 0x000000ffff087224 */ /* 0x008fe200078e00ae */
[----:B------:R-:W-:Y:S01]  /*e590*/  ULDC UR5, c[0x0][0x24c] ;  /* 0x0000930000057ab9 */ /* 0x000fe20000000800 */
[----:B------:R-:W-:Y:S01]  /*e5a0*/  IMAD.MOV.U32 R9, RZ, RZ, R239 ;  /* 0x000000ffff097224 */ /* 0x000fe200078e00ef */
[----:B------:R-:W-:Y:S01]  /*e5b0*/  UIMAD UR5, UR5, 0xe0, URZ ;  /* 0x000000e0050578a4 */ /* 0x000fe2000f8e023f */
[----:B------:R-:W-:-:S03]  /*e5c0*/  IMAD.WIDE.U32 R8, R5, 0xe0, R8 ;  /* 0x000000e005087825 */ /* 0x000fc600078e0008 */
[----:B------:R-:W-:-:S04]  /*e5d0*/  IADD3 R5, P1, R3, R8, RZ ;  /* 0x0000000803057210 */ /* 0x000fc80007f3e0ff */
[----:B------:R-:W-:Y:S02]  /*e5e0*/  IADD3.X R9, R6, UR5, R9, P1, !PT ;  /* 0x0000000506097c10 */ /* 0x000fe40008ffe409 */
[----:B------:R-:W-:-:S04]  /*e5f0*/  LEA R8, P1, R5, UR12, 0x1 ;  /* 0x0000000c05087c11 */ /* 0x000fc8000f8208ff */
[----:B------:R-:W-:-:S05]  /*e600*/  LEA.HI.X R9, R5, UR13, R9, 0x1, P1 ;  /* 0x0000000d05097c11 */ /* 0x000fca00088f0c09 */
[----:B------:R-:W-:Y:S01]  /*e610*/  @!PT LDS RZ, [RZ] ;  /* 0x00000000fffff984 */ /* 0x000fe20000000800 */
[----:B------:R-:W-:Y:S01]  /*e620*/  @!PT LDS RZ, [RZ] ;  /* 0x00000000fffff984 */ /* 0x000fe20000000800 */
[----:B------:R-:W-:Y:S01]  /*e630*/  @!PT LDS RZ, [RZ] ;  /* 0x00000000fffff984 */ /* 0x000fe20000000800 */
[----:B------:R1:W-:Y:S04]  /*e640*/  LDGSTS.E.BYPASS.LTC128B.128 [R237+0x4800], desc[UR6][R8.64] ;  /* 0x0480000008ed7fae */ /* 0x0003e8000b901d46 */
.L_x_960:
[----:B------:R-:W-:Y:S05]  /*e650*/  BSYNC B0 ;  /* 0x0000000000007941 */ /* 0x000fea0003800000 */
.L_x_959:
[----:B------:R-:W0:Y:S01]  /*e660*/  LDGDEPBAR ;  /* 0x00000000000079af */ /* 0x000e220000000000 */
[----:B------:R-:W-:-:S04]  /*e670*/  LEA R240, P1, R3, R240, 0x1 ;  /* 0x000000f003f07211 */ /* 0x000fc800078208ff */
[----:B------:R-:W-:-:S09]  /*e680*/  LEA.HI.X R241, R3, R241, R6, 0x1, P1 ;  /* 0x000000f103f17211 */ /* 0x000fd200008f0c06 */
.L_x_956:
[----:B------:R-:W-:Y:S01]  /*e690*/  FMNMX.FTZ R136, R22, R32, !PT ;  /* 0x0000002016887209 */ /* 0x000fe20007810000 */
[----:B------:R-:W-:Y:S01]  /*e6a0*/  ULDC UR5, c[0x0][0x2ec] ;  /* 0x0000bb0000057ab9 */ /* 0x000fe20000000800 */
[----:B------:R-:W-:Y:S02]  /*e6b0*/  LEA R217, R0, UR4, 0x1 ;  /* 0x0000000400d97c11 */ /* 0x000fe4000f8e08ff */
[----:B------:R-:W-:Y:S02]  /*e6c0*/  FMNMX.FTZ R136, R111, R136, !PT ;  /* 0x000000886f887209 */ /* 0x000fe40007810000 */
[----:B------:R-:W-:Y:S01]  /*e6d0*/  LEA R218, R33, R217, 0x1 ;  /* 0x000000d921da7211 */ /* 0x000fe200078e08ff */
[----:B------:R-:W-:Y:S01]  /*e6e0*/  LDSM.16.MT88.4 R36, [R217+0x5400] ;  /* 0x00540000d924783b */ /* 0x000fe20000004200 */
        /* <DEDUP_REMOVED lines=61> */
[----:B------:R-:W2:Y:S02]  /*eac0*/  SHFL.BFLY PT, R3, R136, 0x2, 0x1f ;  /* 0x0c401f0088037f89 */ /* 0x000ea400000e0000 */
[----:B--2---:R-:W-:-:S05]  /*ead0*/  FMNMX.FTZ R136, R136, R3, !PT ;  /* 0x0000000388887209 */ /* 0x004fca0007810000 */
[----:B------:R-:W2:Y:S02]  /*eae0*/  SHFL.BFLY PT, R3, R136, 0x1, 0x1f ;  /* 0x0c201f0088037f89 */ /* 0x000ea400000e0000 */
[----:B--2---:R-:W-:-:S04]  /*eaf0*/  FMNMX.FTZ R136, R136, R3, !PT ;  /* 0x0000000388887209 */ /* 0x004fc80007810000 */
[C---:B------:R-:W-:Y:S01]  /*eb00*/  FSETP.NEU.FTZ.AND P1, PT, R136.reuse, -INF , PT ;  /* 0xff8000008800780b */ /* 0x040fe20003f3d000 */
[----:B------:R-:W-:-:S05]  /*eb10*/  FMUL.FTZ R6, R136, UR5 ;  /* 0x0000000588067c20 */ /* 0x000fca0008410000 */
[----:B------:R-:W-:-:S05]  /*eb20*/  FSEL R6, R6, RZ, P1 ;  /* 0x000000ff06067208 */ /* 0x000fca0000800000 */
[--C-:B------:R-:W-:Y:S01]  /*eb30*/  FFMA.FTZ R3, R22, UR5, -R6.reuse ;  /* 0x0000000516037c23 */ /* 0x100fe20008010806 */
[--C-:B------:R-:W-:Y:S01]  /*eb40*/  FFMA.FTZ R5, R112, UR5, -R6.reuse ;  /* 0x0000000570057c23 */ /* 0x100fe20008010806 */
[--C-:B------:R-:W-:Y:S02]  /*eb50*/  FFMA.FTZ R7, R42, UR5, -R6.reuse ;  /* 0x000000052a077c23 */ /* 0x100fe40008010806 */
[----:B------:R2:W-:Y:S08]  /*eb60*/  MUFU.EX2 R170, R3 ;  /* 0x0000000300aa7308 */ /* 0x0005f00000000800 */
[----:B------:R4:W-:Y:S08]  /*eb70*/  MUFU.EX2 R187, R5 ;  /* 0x0000000500bb7308 */ /* 0x0009f00000000800 */
[----:B---3--:R-:W-:Y:S01]  /*eb80*/  MUFU.EX2 R17, R7 ;  /* 0x0000000700117308 */ /* 0x008fe20000000800 */
[----:B--2---:R-:W-:-:S07]  /*eb90*/  FFMA.FTZ R3, R32, UR5, -R6 ;  /* 0x0000000520037c23 */ /* 0x004fce0008010806 */
[----:B------:R2:W3:Y:S01]  /*eba0*/  MUFU.EX2 R168, R3 ;  /* 0x0000000300a87308 */ /* 0x0004e20000000800 */
[----:B----4-:R-:W-:-:S07]  /*ebb0*/  FFMA.FTZ R5, R113, UR5, -R6 ;  /* 0x0000000571057c23 */ /* 0x010fce0008010806 */
[----:B------:R4:W-:Y:S01]  /*ebc0*/  MUFU.EX2 R186, R5 ;  /* 0x0000000500ba7308 */ /* 0x0009e20000000800 */
[----:B--2---:R-:W-:-:S07]  /*ebd0*/  FFMA.FTZ R3, R111, UR5, -R6 ;  /* 0x000000056f037c23 */ /* 0x004fce0008010806 */
[----:B------:R2:W-:Y:S01]  /*ebe0*/  MUFU.EX2 R173, R3 ;  /* 0x0000000300ad7308 */ /* 0x0005e20000000800 */
        /* <DEDUP_REMOVED lines=50> */
[----:B--2---:R-:W-:-:S04]  /*ef10*/  FMNMX.FTZ R3, R135, R134, !PT ;  /* 0x0000008687037209 */ /* 0x004fc80007810000 */
[----:B------:R-:W-:-:S04]  /*ef20*/  FMNMX.FTZ R3, R206, R3, !PT ;  /* 0x00000003ce037209 */ /* 0x000fc80007810000 */
[----:B------:R-:W-:Y:S01]  /*ef30*/  FMNMX.FTZ R3, R207, R3, !PT ;  /* 0x00000003cf037209 */ /* 0x000fe20007810000 */
[----:B----4-:R-:W-:-:S03]  /*ef40*/  FFMA.FTZ R5, R84, UR5, -R6 ;  /* 0x0000000554057c23 */ /* 0x010fc60008010806 */
[----:B------:R-:W-:Y:S01]  /*ef50*/  FMNMX.FTZ R3, R143, R3, !PT ;  /* 0x000000038f037209 */ /* 0x000fe20007810000 */
[----:B------:R2:W-:Y:S03]  /*ef60*/  MUFU.EX2 R198, R5 ;  /* 0x0000000500c67308 */ /* 0x0005e60000000800 */
[----:B------:R-:W-:-:S04]  /*ef70*/  FMNMX.FTZ R3, R140, R3, !PT ;  /* 0x000000038c037209 */ /* 0x000fc80007810000 */
[----:B------:R-:W-:-:S04]  /*ef80*/  FMNMX.FTZ R3, R137, R3, !PT ;  /* 0x0000000389037209 */ /* 0x000fc80007810000 */
[----:B------:R-:W-:-:S04]  /*ef90*/  FMNMX.FTZ R3, R141, R3, !PT ;  /* 0x000000038d037209 */ /* 0x000fc80007810000 */
[----:B------:R-:W-:Y:S01]  /*efa0*/  FMNMX.FTZ R3, R139, R3, !PT ;  /* 0x000000038b037209 */ /* 0x000fe20007810000 */
[----:B--2---:R-:W-:-:S03]  /*efb0*/  FFMA.FTZ R5, R81, UR5, -R6 ;  /* 0x0000000551057c23 */ /* 0x004fc60008010806 */
        /* <DEDUP_REMOVED lines=75> */
[----:B------:R-:W-:-:S05]  /*f470*/  FMNMX.FTZ R3, R167, R3, !PT ;  /* 0x00000003a7037209 */ /* 0x000fca0007810000 */
[----:B-1----:R-:W1:Y:S01]  /*f480*/  SHFL.BFLY PT, R8, R3, 0x2, 0x1f ;  /* 0x0c401f0003087f89 */ /* 0x002e6200000e0000 */
[----:B--2---:R-:W-:-:S04]  /*f490*/  FFMA.FTZ R5, R60, UR5, -R6 ;  /* 0x000000053c057c23 */ /* 0x004fc80008010806 */
[----:B------:R2:W-:Y:S01]  /*f4a0*/  MUFU.EX2 R212, R5 ;  /* 0x0000000500d47308 */ /* 0x0005e20000000800 */
[----:B-1----:R-:W-:Y:S02]  /*f4b0*/  FMNMX.FTZ R3, R3, R8, !PT ;  /* 0x0000000803037209 */ /* 0x002fe40007810000 */
[----:B---3--:R-:W-:-:S03]  /*f4c0*/  F2FP.F16.F32.PACK_AB R8, R168, R170 ;  /* 0x000000aaa808723e */ /* 0x008fc600000000ff */
[----:B------:R-:W1:Y:S01]  /*f4d0*/  SHFL.BFLY PT, R7, R3, 0x1, 0x1f ;  /* 0x0c201f0003077f89 */ /* 0x000e6200000e0000 */
[----:B--2---:R-:W-:-:S04]  /*f4e0*/  FFMA.FTZ R5, R57, UR5, -R6 ;  /* 0x0000000539057c23 */ /* 0x004fc80008010806 */
[----:B------:R2:W-:Y:S02]  /*f4f0*/  MUFU.EX2 R213, R5 ;  /* 0x0000000500d57308 */ /* 0x0005e40000000800 */
[--C-:B--2---:R-:W-:Y:S01]  /*f500*/  FFMA.FTZ R5, R56, UR5, -R6.reuse ;  /* 0x0000000538057c23 */ /* 0x104fe20008010806 */
[----:B-1----:R-:W-:Y:S01]  /*f510*/  FMNMX.FTZ R3, R3, R7, !PT ;  /* 0x0000000703037209 */ /* 0x002fe20007810000 */
[----:B------:R-:W-:Y:S01]  /*f520*/  FFMA.FTZ R7, R25, UR5, -R6 ;  /* 0x0000000519077c23 */ /* 0x000fe20008010806 */
[----:B------:R-:W-:Y:S03]  /*f530*/  LDSM.16.MT88.4 R56, [R217+0x6400] ;  /* 0x00640000d938783b */ /* 0x000fe60000004200 */
[----:B------:R1:W-:Y:S01]  /*f540*/  MUFU.EX2 R214, R5 ;  /* 0x0000000500d67308 */ /* 0x0003e20000000800 */
[----:B------:R-:W-:-:S07]  /*f550*/  FSETP.NEU.FTZ.AND P1, PT, R3, -INF , PT ;  /* 0xff8000000300780b */ /* 0x000fce0003f3d000 */
[----:B------:R2:W-:Y:S01]  /*f560*/  MUFU.EX2 R15, R7 ;  /* 0x00000007000f7308 */ /* 0x0005e20000000800 */
[----:B-1----:R-:W-:-:S07]  /*f570*/  FFMA.FTZ R5, R53, UR5, -R6 ;  /* 0x0000000535057c23 */ /* 0x002fce0008010806 */
[----:B------:R1:W-:Y:S01]  /*f580*/  MUFU.EX2 R238, R5 ;  /* 0x0000000500ee7308 */ /* 0x0003e20000000800 */
[----:B--2---:R-:W-:-:S07]  /*f590*/  FFMA.FTZ R7, R24, UR5, -R6 ;  /* 0x0000000518077c23 */ /* 0x004fce0008010806 */
[----:B------:R-:W-:Y:S01]  /*f5a0*/  MUFU.EX2 R18, R7 ;  /* 0x0000000700127308 */ /* 0x000fe20000000800 */
[--C-:B-1----:R-:W-:Y:S02]  /*f5b0*/  FFMA.FTZ R5, R52, UR5, -R6.reuse ;  /* 0x0000000534057c23 */ /* 0x102fe40008010806 */
[----:B------:R-:W-:Y:S05]  /*f5c0*/  LDSM.16.MT88.4 R52, [R218+0x5800] ;  /* 0x00580000da34783b */ /* 0x000fea0000004200 */
        /* <DEDUP_REMOVED lines=19> */
[----:B------:R1:W2:Y:S02]  /*f700*/  MUFU.EX2 R12, R5 ;  /* 0x00000005000c7308 */ /* 0x0002a40000000800 */
[----:B-1----:R-:W-:-:S06]  /*f710*/  FFMA.FTZ R5, R28, UR5, -R6 ;  /* 0x000000051c057c23 */ /* 0x002fcc0008010806 */
[----:B------:R1:W-:Y:S02]  /*f720*/  MUFU.EX2 R13, R5 ;  /* 0x00000005000d7308 */ /* 0x0003e40000000800 */
[----:B-1----:R-:W-:Y:S02]  /*f730*/  FFMA.FTZ R5, R26, UR5, -R6 ;  /* 0x000000051a057c23 */ /* 0x002fe40008010806 */
[----:B------:R-:W-:Y:S04]  /*f740*/  LDSM.16.MT88.4 R24, [R218+0x5000] ;  /* 0x00500000da18783b */ /* 0x000fe80000004200 */
[----:B------:R1:W3:Y:S02]  /*f750*/  MUFU.EX2 R14, R5 ;  /* 0x00000005000e7308 */ /* 0x0002e40000000800 */
[----:B-1----:R-:W-:-:S05]  /*f760*/  FMUL.FTZ R5, R3, UR5 ;  /* 0x0000000503057c20 */ /* 0x002fca0008410000 */
[----:B------:R-:W-:-:S05]  /*f770*/  FSEL R5, R5, RZ, P1 ;  /* 0x000000ff05057208 */ /* 0x000fca0000800000 */
[--C-:B------:R-:W-:Y:S01]  /*f780*/  FFMA.FTZ R7, R135, UR5, -R5.reuse ;  /* 0x0000000587077c23 */ /* 0x100fe20008010805 */
[----:B------:R-:W-:Y:S01]  /*f790*/  FFMA.FTZ R0, R137, UR5, -R5 ;  /* 0x0000000589007c23 */ /* 0x000fe20008010805 */
[----:B--2---:R-:W-:Y:S02]  /*f7a0*/  MOV R137, R12 ;  /* 0x0000000c00897202 */ /* 0x004fe40000000f00 */
[----:B------:R1:W-:Y:S01]  /*f7b0*/  MUFU.EX2 R61, R7 ;  /* 0x00000007003d7308 */ /* 0x0003e20000000800 */
[----:B------:R-:W-:-:S07]  /*f7c0*/  MOV R135, R18 ;  /* 0x0000001200877202 */ /* 0x000fce0000000f00 */
[----:B------:R2:W-:Y:S01]  /*f7d0*/  MUFU.EX2 R88, R0 ;  /* 0x0000000000587308 */ /* 0x0005e20000000800 */
[----:B-1----:R-:W-:Y:S01]  /*f7e0*/  FFMA.FTZ R7, R134, UR5, -R5 ;  /* 0x0000000586077c23 */ /* 0x002fe20008010805 */
[----:B------:R-:W-:-:S06]  /*f7f0*/  MOV R134, R15 ;  /* 0x0000000f00867202 */ /* 0x000fcc0000000f00 */
[----:B------:R1:W-:Y:S01]  /*f800*/  MUFU.EX2 R60, R7 ;  /* 0x00000007003c7308 */ /* 0x0003e20000000800 */
[----:B--2---:R-:W-:-:S07]  /*f810*/  FFMA.FTZ R0, R141, UR5, -R5 ;  /* 0x000000058d007c23 */ /* 0x004fce0008010805 */
[----:B------:R2:W-:Y:S01]  /*f820*/  MUFU.EX2 R92, R0 ;  /* 0x00000000005c7308 */ /* 0x0005e20000000800 */
[----:B-1----:R-:W-:Y:S01]  /*f830*/  FFMA.FTZ R7, R206, UR5, -R5 ;  /* 0x00000005ce077c23 */ /* 0x002fe20008010805 */
[----:B---3--:R-:W-:-:S06]  /*f840*/  MOV R206, R14 ;  /* 0x0000000e00ce7202 */ /* 0x008fcc0000000f00 */
[----:B------:R1:W-:Y:S01]  /*f850*/  MUFU.EX2 R69, R7 ;  /* 0x0000000700457308 */ /* 0x0003e20000000800 */
[----:B--2---:R-:W-:Y:S01]  /*f860*/  FFMA.FTZ R0, R139, UR5, -R5 ;  /* 0x000000058b007c23 */ /* 0x004fe20008010805 */
[----:B------:R-:W-:-:S06]  /*f870*/  MOV R139, R11 ;  /* 0x0000000b008b7202 */ /* 0x000fcc0000000f00 */
[----:B------:R2:W-:Y:S01]  /*f880*/  MUFU.EX2 R97, R0 ;  /* 0x0000000000617308 */ /* 0x0005e20000000800 */
[--C-:B-1----:R-:W-:Y:S01]  /*f890*/  FFMA.FTZ R7, R207, UR5, -R5.reuse ;  /* 0x00000005cf077c23 */ /* 0x102fe20008010805 */
[----:B------:R-:W-:Y:S02]  /*f8a0*/  MOV R207, R13 ;  /* 0x0000000d00cf7202 */ /* 0x000fe40000000f00 */
[----:B------:R-:W1:Y:S04]  /*f8b0*/  LDSM.16.MT88.4 R12, [R217+0x5000] ;  /* 0x00500000d90c783b */ /* 0x000e680000004200 */
[----:B------:R3:W4:Y:S01]  /*f8c0*/  MUFU.EX2 R73, R7 ;  /* 0x0000000700497308 */ /* 0x0007220000000800 */
[----:B--2---:R-:W-:-:S07]  /*f8d0*/  FFMA.FTZ R0, R142, UR5, -R5 ;  /* 0x000000058e007c23 */ /* 0x004fce0008010805 */
[----:B------:R2:W-:Y:S01]  /*f8e0*/  MUFU.EX2 R98, R0 ;  /* 0x0000000000627308 */ /* 0x0005e20000000800 */
[----:B---3--:R-:W-:Y:S01]  /*f8f0*/  FFMA.FTZ R7, R143, UR5, -R5 ;  /* 0x000000058f077c23 */ /* 0x008fe20008010805 */
[----:B----4-:R-:W-:-:S06]  /*f900*/  F2FP.F16.F32.PACK_AB R11, R73, R69 ;  /* 0x00000045490b723e */ /* 0x010fcc00000000ff */
[----:B------:R3:W-:Y:S01]  /*f910*/  MUFU.EX2 R84, R7 ;  /* 0x0000000700547308 */ /* 0x0007e20000000800 */
[----:B--2---:R-:W-:Y:S01]  /*f920*/  FFMA.FTZ R0, R138, UR5, -R5 ;  /* 0x000000058a007c23 */ /* 0x004fe20008010805 */
[----:B------:R-:W-:Y:S02]  /*f930*/  MOV R138, R10 ;  /* 0x0000000a008a7202 */ /* 0x000fe40000000f00 */
[----:B------:R-:W-:-:S04]  /*f940*/  F2FP.F16.F32.PACK_AB R10, R174, R173 ;  /* 0x000000adae0a723e */ /* 0x000fc800000000ff */
[----:B------:R2:W-:Y:S01]  /*f950*/  MUFU.EX2 R104, R0 ;  /* 0x0000000000687308 */ /* 0x0005e20000000800 */
[--C-:B---3--:R-:W-:Y:S02]  /*f960*/  FFMA.FTZ R7, R140, UR5, -R5.reuse ;  /* 0x000000058c077c23 */ /* 0x108fe40008010805 */
[----:B------:R-:W-:Y:S05]  /*f970*/  LDSM.16.MT88.4 R140, [R217+0x8000] ;  /* 0x00800000d98c783b */ /* 0x000fea0000004200 */
[----:B------:R3:W4:Y:S01]  /*f980*/  MUFU.EX2 R89, R7 ;  /* 0x0000000700597308 */ /* 0x0007220000000800 */
[----:B--2---:R-:W-:Y:S01]  /*f990*/  FFMA.FTZ R0, R195, UR5, -R5 ;  /* 0x00000005c3007c23 */ /* 0x004fe20008010805 */
[----:B------:R-:W-:-:S02]  /*f9a0*/  MOV R195, R9 ;  /* 0x0000000900c37202 */ /* 0x000fc40000000f00 */
[----:B------:R-:W-:-:S04]  /*f9b0*/  F2FP.F16.F32.PACK_AB R9, R60, R61 ;  /* 0x0000003d3c09723e */ /* 0x000fc800000000ff */
[----:B------:R2:W5:Y:S03]  /*f9c0*/  MUFU.EX2 R108, R0 ;  /* 0x00000000006c7308 */ /* 0x0005660000000800 */
[----:B-1----:R-:W-:Y:S01]  /*f9d0*/  HMMA.16816.F32 R20, R8, R12, RZ ;  /* 0x0000000c0814723c */ /* 0x002fe200000018ff */
[----:B---3--:R-:W-:-:S05]  /*f9e0*/  FFMA.FTZ R7, R62, UR5, -R5 ;  /* 0x000000053e077c23 */ /* 0x008fca0008010805 */
[C---:B------:R-:W-:Y:S01]  /*f9f0*/  HMMA.16816.F32 R28, R8.reuse, R24, RZ ;  /* 0x00000018081c723c */ /* 0x040fe200000018ff */
[----:B------:R-:W-:Y:S01]  /*fa00*/  F2FP.F16.F32.PACK_AB R12, R176, R175 ;  /* 0x000000afb00c723e */ /* 0x000fe200000000ff */
[----:B------:R1:W-:Y:S01]  /*fa10*/  MUFU.EX2 R64, R7 ;  /* 0x0000000700407308 */ /* 0x0003e20000000800 */
[----:B----4-:R-:W-:Y:S01]  /*fa20*/  F2FP.F16.F32.PACK_AB R13, R89, R84 ;  /* 0x00000054590d723e */ /* 0x010fe200000000ff */
[----:B--2---:R-:W-:Y:S01]  /*fa30*/  FFMA.FTZ R0, R130, UR5, -R5 ;  /* 0x0000000582007c23 */ /* 0x004fe20008010805 */
[----:B------:R-:W-:Y:S01]  /*fa40*/  MOV R130, R17 ;  /* 0x0000001100827202 */ /* 0x000fe20000000f00 */
[----:B------:R-:W-:Y:S04]  /*fa50*/  HMMA.16816.F32 R24, R8, R26, RZ ;  /* 0x0000001a0818723c */ /* 0x000fe800000018ff */
[----:B------:R2:W-:Y:S01]  /*fa60*/  MUFU.EX2 R113, R0 ;  /* 0x0000000000717308 */ /* 0x0005e20000000800 */
[----:B-1----:R-:W-:-:S04]  /*fa70*/  FADD.FTZ R7, R170, R168 ;  /* 0x000000a8aa077221 */ /* 0x002fc80000010000 */
[----:B------:R-:W-:Y:S01]  /*fa80*/  FADD.FTZ R7, R173, R7 ;  /* 0x00000007ad077221 */ /* 0x000fe20000010000 */
[----:B--2---:R-:W-:Y:S01]  /*fa90*/  FFMA.FTZ R0, R131, UR5, -R5 ;  /* 0x0000000583007c23 */ /* 0x004fe20008010805 */
[----:B------:R-:W-:Y:S02]  /*faa0*/  MOV R131, R16 ;  /* 0x0000001000837202 */ /* 0x000fe40000000f00 */
[----:B------:R-:W-:Y:S01]  /*fab0*/  FADD.FTZ R7, R174, R7 ;  /* 0x00000007ae077221 */ /* 0x000fe20000010000 */
[----:B------:R-:W-:Y:S01]  /*fac0*/  HMMA.16816.F32 R16, R8, R14, RZ ;  /* 0x0000000e0810723c */ /* 0x000fe200000018ff */
[----:B------:R1:W2:Y:S02]  /*fad0*/  MUFU.EX2 R114, R0 ;  /* 0x0000000000727308 */ /* 0x0002a40000000800 */
[----:B------:R-:W-:-:S04]  /*fae0*/  FADD.FTZ R7, R175, R7 ;  /* 0x00000007af077221 */ /* 0x000fc80000010000 */
[----:B------:R-:W-:Y:S01]  /*faf0*/  F2FP.F16.F32.PACK_AB R14, R178, R177 ;  /* 0x000000b1b20e723e */ /* 0x000fe200000000ff */
[----:B------:R-:W-:Y:S01]  /*fb00*/  FADD.FTZ R7, R176, R7 ;  /* 0x00000007b0077221 */ /* 0x000fe20000010000 */
[----:B------:R-:W-:Y:S02]  /*fb10*/  F2FP.F16.F32.PACK_AB R15, R92, R88 ;  /* 0x000000585c0f723e */ /* 0x000fe400000000ff */
[----:B------:R-:W-:Y:S01]  /*fb20*/  F2FP.F16.F32.PACK_AB R8, R180, R179 ;  /* 0x000000b3b408723e */ /* 0x000fe200000000ff */
[----:B------:R-:W-:Y:S01]  /*fb30*/  FADD.FTZ R7, R177, R7 ;  /* 0x00000007b1077221 */ /* 0x000fe20000010000 */
[----:B------:R-:W-:Y:S02]  /*fb40*/  F2FP.F16.F32.PACK_AB R9, R98, R97 ;  /* 0x000000616209723e */ /* 0x000fe400000000ff */
[----:B------:R-:W-:Y:S01]  /*fb50*/  F2FP.F16.F32.PACK_AB R10, R182, R181 ;  /* 0x000000b5b60a723e */ /* 0x000fe200000000ff */
[----:B------:R-:W-:Y:S01]  /*fb60*/  HMMA.16816.F32 R32, R12, R36, R20 ;  /* 0x000000240c20723c */ /* 0x000fe20000001814 */
[----:B-----5:R-:W-:Y:S01]  /*fb70*/  F2FP.F16.F32.PACK_AB R11, R108, R104 ;  /* 0x000000686c0b723e */ /* 0x020fe200000000ff */
[----:B-1----:R-:W-:Y:S01]  /*fb80*/  FFMA.FTZ R0, R128, UR5, -R5 ;  /* 0x0000000580007c23 */ /* 0x002fe20008010805 */
[----:B------:R-:W-:-:S03]  /*fb90*/  FADD.FTZ R7, R178, R7 ;  /* 0x00000007b2077221 */ /* 0x000fc60000010000 */
[----:B------:R1:W-:Y:S02]  /*fba0*/  MUFU.EX2 R115, R0 ;  /* 0x0000000000737308 */ /* 0x0003e40000000800 */
[C---:B------:R-:W-:Y:S06]  /*fbb0*/  HMMA.16816.F32 R20, R12.reuse, R38, R16 ;  /* 0x000000260c14723c */ /* 0x040fec0000001810 */
[C---:B------:R-:W-:Y:S06]  /*fbc0*/  HMMA.16816.F32 R16, R12.reuse, R40, R28 ;  /* 0x000000280c10723c */ /* 0x040fec000000181c */
[----:B------:R-:W-:Y:S01]  /*fbd0*/  HMMA.16816.F32 R12, R12, R42, R24 ;  /* 0x0000002a0c0c723c */ /* 0x000fe20000001818 */
[----:B------:R-:W3:Y:S01]  /*fbe0*/  LDSM.16.MT88.4 R40, [R218+0x5c00] ;  /* 0x005c0000da28783b */ /* 0x000ee20000004200 */
[----:B-1----:R-:W-:-:S04]  /*fbf0*/  FFMA.FTZ R0, R129, UR5, -R5 ;  /* 0x0000000581007c23 */ /* 0x002fc80008010805 */
[C---:B------:R-:W-:Y:S01]  /*fc00*/  HMMA.16816.F32 R32, R8.reuse, R44, R32 ;  /* 0x0000002c0820723c */ /* 0x040fe20000001820 */
[----:B------:R1:W4:Y:S05]  /*fc10*/  MUFU.EX2 R112, R0 ;  /* 0x0000000000707308 */ /* 0x00032a0000000800 */
[C---:B------:R-:W-:Y:S01]  /*fc20*/  HMMA.16816.F32 R28, R8.reuse, R46, R20 ;  /* 0x0000002e081c723c */ /* 0x040fe20000001814 */
[----:B------:R-:W5:Y:S05]  /*fc30*/  LDSM.16.MT88.4 R44, [R217+0x6000] ;  /* 0x00600000d92c783b */ /* 0x000f6a0000004200 */
[----:B------:R-:W-:Y:S01]  /*fc40*/  HMMA.16816.F32 R24, R8, R52, R16 ;  /* 0x000000340818723c */ /* 0x000fe20000001810 */
[----:B-1----:R-:W-:-:S05]  /*fc50*/  FFMA.FTZ R0, R126, UR5, -R5 ;  /* 0x000000057e007c23 */ /* 0x002fca0008010805 */
[----:B------:R-:W-:Y:S01]  /*fc60*/  HMMA.16816.F32 R36, R8, R54, R12 ;  /* 0x000000360824723c */ /* 0x000fe2000000180c */
[----:B------:R-:W1:Y:S01]  /*fc70*/  LDSM.16.MT88.4 R52, [R218+0x6000] ;  /* 0x00600000da34783b */ /* 0x000e620000004200 */
[----:B------:R3:W-:Y:S05]  /*fc80*/  MUFU.EX2 R111, R0 ;  /* 0x00000000006f7308 */ /* 0x0007ea0000000800 */
[----:B------:R-:W-:Y:S02]  /*fc90*/  F2FP.F16.F32.PACK_AB R8, R184, R183 ;  /* 0x000000b7b808723e */ /* 0x000fe400000000ff */
[----:B--2---:R-:W-:Y:S02]  /*fca0*/  F2FP.F16.F32.PACK_AB R9, R114, R113 ;  /* 0x000000717209723e */ /* 0x004fe400000000ff */
[----:B------:R-:W-:-:S02]  /*fcb0*/  F2FP.F16.F32.PACK_AB R10, R187, R185 ;  /* 0x000000b9bb0a723e */ /* 0x000fc400000000ff */
[----:B----4-:R-:W-:Y:S02]  /*fcc0*/  F2FP.F16.F32.PACK_AB R11, R112, R115 ;  /* 0x00000073700b723e */ /* 0x010fe400000000ff */
[----:B------:R-:W-:Y:S02]  /*fcd0*/  F2FP.F16.F32.PACK_AB R12, R188, R186 ;  /* 0x000000babc0c723e */ /* 0x000fe400000000ff */
[----:B------:R-:W-:Y:S01]  /*fce0*/  F2FP.F16.F32.PACK_AB R14, R190, R189 ;  /* 0x000000bdbe0e723e */ /* 0x000fe200000000ff */
[--C-:B---3--:R-:W-:Y:S02]  /*fcf0*/  FFMA.FTZ R0, R127, UR5, -R5.reuse ;  /* 0x000000057f007c23 */ /* 0x108fe40008010805 */
[C---:B------:R-:W-:Y:S02]  /*fd00*/  HMMA.16816.F32 R20, R8.reuse, R48, R32 ;  /* 0x000000300814723c */ /* 0x040fe40000001820 */
[----:B------:R2:W3:Y:S04]  /*fd10*/  MUFU.EX2 R110, R0 ;  /* 0x00000000006e7308 */ /* 0x0004e80000000800 */
[C---:B------:R-:W-:Y:S01]  /*fd20*/  HMMA.16816.F32 R16, R8.reuse, R50, R28 ;  /* 0x000000320810723c */ /* 0x040fe2000000181c */
[----:B------:R-:W4:Y:S05]  /*fd30*/  LDSM.16.MT88.4 R48, [R218+0x6400] ;  /* 0x00640000da30783b */ /* 0x000f2a0000004200 */
[C---:B------:R-:W-:Y:S06]  /*fd40*/  HMMA.16816.F32 R24, R8.reuse, R40, R24 ;  /* 0x000000280818723c */ /* 0x040fec0000001818 */
[----:B------:R-:W-:Y:S01]  /*fd50*/  HMMA.16816.F32 R32, R8, R42, R36 ;  /* 0x0000002a0820723c */ /* 0x000fe20000001824 */
[----:B------:R-:W-:Y:S01]  /*fd60*/  LDSM.16.MT88.4 R36, [R218+0x6800] ;  /* 0x00680000da24783b */ /* 0x000fe20000004200 */
[----:B--2---:R-:W-:Y:S01]  /*fd70*/  FFMA.FTZ R0, R124, UR5, -R5 ;  /* 0x000000057c007c23 */ /* 0x004fe20008010805 */
[----:B---3--:R-:W-:-:S02]  /*fd80*/  F2FP.F16.F32.PACK_AB R13, R110, R111 ;  /* 0x0000006f6e0d723e */ /* 0x008fc400000000ff */
[----:B------:R-:W-:Y:S01]  /*fd90*/  LDSM.16.MT88.4 R40, [R217+0x6c00] ;  /* 0x006c0000d928783b */ /* 0x000fe20000004200 */
[----:B------:R2:W-:Y:S01]  /*fda0*/  MUFU.EX2 R109, R0 ;  /* 0x00000000006d7308 */ /* 0x0005e20000000800 */
[----:B------:R-:W-:Y:S02]  /*fdb0*/  F2FP.F16.F32.PACK_AB R8, R118, R116 ;  /* 0x000000747608723e */ /* 0x000fe400000000ff */
[----:B------:R-:W-:Y:S01]  /*fdc0*/  F2FP.F16.F32.PACK_AB R10, R117, R119 ;  /* 0x00000077750a723e */ /* 0x000fe200000000ff */
[----:B--2---:R-:W-:-:S04]  /*fdd0*/  FFMA.FTZ R0, R125, UR5, -R5 ;  /* 0x000000057d007c23 */ /* 0x004fc80008010805 */
[----:B------:R2:W3:Y:S02]  /*fde0*/  MUFU.EX2 R106, R0 ;  /* 0x00000000006a7308 */ /* 0x0004e40000000800 */
[----:B--2---:R-:W-:Y:S01]  /*fdf0*/  FFMA.FTZ R0, R122, UR5, -R5 ;  /* 0x000000057a007c23 */ /* 0x004fe20008010805 */
[----:B---3--:R-:W-:-:S05]  /*fe00*/  F2FP.F16.F32.PACK_AB R15, R106, R109 ;  /* 0x0000006d6a0f723e */ /* 0x008fca00000000ff */
[----:B------:R2:W-:Y:S02]  /*fe10*/  MUFU.EX2 R105, R0 ;  /* 0x0000000000697308 */ /* 0x0005e40000000800 */
[C---:B-----5:R-:W-:Y:S06]  /*fe20*/  HMMA.16816.F32 R28, R12.reuse, R44, R20 ;  /* 0x0000002c0c1c723c */ /* 0x060fec0000001814 */
[C---:B------:R-:W-:Y:S01]  /*fe30*/  HMMA.16816.F32 R20, R12.reuse, R46, R16 ;  /* 0x0000002e0c14723c */ /* 0x040fe20000001810 */
[----:B------:R-:W3:Y:S05]  /*fe40*/  LDSM.16.MT88.4 R44, [R217+0x6800] ;  /* 0x00680000d92c783b */ /* 0x000eea0000004200 */
[----:B-1----:R-:W-:Y:S01]  /*fe50*/  HMMA.16816.F32 R16, R12, R52, R24 ;  /* 0x000000340c10723c */ /* 0x002fe20000001818 */
[----:B--2---:R-:W-:-:S04]  /*fe60*/  FFMA.FTZ R0, R123, UR5, -R5 ;  /* 0x000000057b007c23 */ /* 0x004fc80008010805 */
[----:B------:R1:W2:Y:S01]  /*fe70*/  MUFU.EX2 R99, R0 ;  /* 0x0000000000637308 */ /* 0x0002a20000000800 */
[----:B------:R-:W-:Y:S01]  /*fe80*/  HMMA.16816.F32 R12, R12, R54, R32 ;  /* 0x000000360c0c723c */ /* 0x000fe20000001820 */
[----:B------:R-:W-:Y:S01]  /*fe90*/  LDSM.16.MT88.4 R52, [R217+0x7400] ;  /* 0x00740000d934783b */ /* 0x000fe20000004200 */
[----:B-1----:R-:W-:Y:S01]  /*fea0*/  FFMA.FTZ R0, R120, UR5, -R5 ;  /* 0x0000000578007c23 */ /* 0x002fe20008010805 */
[----:B--2---:R-:W-:-:S04]  /*feb0*/  F2FP.F16.F32.PACK_AB R9, R99, R105 ;  /* 0x000000696309723e */ /* 0x004fc800000000ff */
[----:B------:R1:W-:Y:S02]  /*fec0*/  MUFU.EX2 R94, R0 ;  /* 0x00000000005e7308 */ /* 0x0003e40000000800 */
[----:B-1----:R-:W-:-:S06]  /*fed0*/  FFMA.FTZ R0, R107, UR5, -R5 ;  /* 0x000000056b007c23 */ /* 0x002fcc0008010805 */
[----:B------:R1:W2:Y:S02]  /*fee0*/  MUFU.EX2 R96, R0 ;  /* 0x0000000000607308 */ /* 0x0002a40000000800 */
[----:B-1----:R-:W-:Y:S01]  /*fef0*/  FFMA.FTZ R0, R121, UR5, -R5 ;  /* 0x0000000579007c23 */ /* 0x002fe20008010805 */
[----:B--2---:R-:W-:-:S05]  /*ff00*/  F2FP.F16.F32.PACK_AB R11, R96, R94 ;  /* 0x0000005e600b723e */ /* 0x004fca00000000ff */
[----:B------:R1:W-:Y:S02]  /*ff10*/  MUFU.EX2 R95, R0 ;  /* 0x00000000005f7308 */ /* 0x0003e40000000800 */
[C---:B------:R-:W-:Y:S06]  /*ff20*/  HMMA.16816.F32 R32, R8.reuse, R56, R28 ;  /* 0x000000380820723c */ /* 0x040fec000000181c */
[C---:B------:R-:W-:Y:S01]  /*ff30*/  HMMA.16816.F32 R28, R8.reuse, R58, R20 ;  /* 0x0000003a081c723c */ /* 0x040fe20000001814 */
[----:B------:R-:W-:Y:S05]  /*ff40*/  LDSM.16.MT88.4 R56, [R218+0x7400] ;  /* 0x00740000da38783b */ /* 0x000fea0000004200 */
[----:B----4-:R-:W-:Y:S01]  /*ff50*/  HMMA.16816.F32 R24, R8, R48, R16 ;  /* 0x000000300818723c */ /* 0x010fe20000001810 */
[----:B-1----:R-:W-:-:S04]  /*ff60*/  FFMA.FTZ R0, R91, UR5, -R5 ;  /* 0x000000055b007c23 */ /* 0x002fc80008010805 */
[----:B------:R1:W2:Y:S01]  /*ff70*/  MUFU.EX2 R93, R0 ;  /* 0x00000000005d7308 */ /* 0x0002a20000000800 */
[----:B------:R-:W-:Y:S01]  /*ff80*/  HMMA.16816.F32 R20, R8, R50, R12 ;  /* 0x000000320814723c */ /* 0x000fe2000000180c */
[----:B------:R-:W4:Y:S06]  /*ff90*/  LDSM.16.MT88.4 R48, [R218+0x6c00] ;  /* 0x006c0000da30783b */ /* 0x000f2c0000004200 */
[----:B------:R-:W-:Y:S02]  /*ffa0*/  F2FP.F16.F32.PACK_AB R8, R192, R191 ;  /* 0x000000bfc008723e */ /* 0x000fe400000000ff */
[----:B------:R-:W-:-:S02]  /*ffb0*/  F2FP.F16.F32.PACK_AB R10, R193, R194 ;  /* 0x000000c2c10a723e */ /* 0x000fc400000000ff */
        /* <DEDUP_REMOVED lines=13> */
[----:B------:R-:W-:Y:S01]  /*10090*/  HMMA.16816.F32 R28, R8, R36, R24 ;  /* 0x00000024081c723c */ /* 0x000fe20000001818 */
[----:B-1----:R-:W-:-:S04]  /*100a0*/  FFMA.FTZ R0, R87, UR5, -R5 ;  /* 0x0000000557007c23 */ /* 0x002fc80008010805 */
[----:B------:R1:W3:Y:S01]  /*100b0*/  MUFU.EX2 R85, R0 ;  /* 0x0000000000557308 */ /* 0x0002e20000000800 */
[----:B------:R-:W-:Y:S01]  /*100c0*/  HMMA.16816.F32 R24, R8, R38, R20 ;  /* 0x000000260818723c */ /* 0x000fe20000001814 */
[----:B------:R-:W5:Y:S06]  /*100d0*/  LDSM.16.MT88.4 R36, [R218+0x7000] ;  /* 0x00700000da24783b */ /* 0x000f6c0000004200 */
[----:B------:R-:W-:Y:S02]  /*100e0*/  F2FP.F16.F32.PACK_AB R8, R202, R200 ;  /* 0x000000c8ca08723e */ /* 0x000fe400000000ff */
[----:B------:R-:W-:Y:S01]  /*100f0*/  F2FP.F16.F32.PACK_AB R10, R203, R201 ;  /* 0x000000c9cb0a723e */ /* 0x000fe200000000ff */
[----:B-1----:R-:W-:Y:S01]  /*10100*/  FFMA.FTZ R0, R82, UR5, -R5 ;  /* 0x0000000552007c23 */ /* 0x002fe20008010805 */
[----:B---3--:R-:W-:-:S03]  /*10110*/  F2FP.F16.F32.PACK_AB R13, R85, R86 ;  /* 0x00000056550d723e */ /* 0x008fc600000000ff */
[----:B------:R1:W-:Y:S02]  /*10120*/  MUFU.EX2 R81, R0 ;  /* 0x0000000000517308 */ /* 0x0003e40000000800 */
[----:B-1----:R-:W-:-:S06]  /*10130*/  FFMA.FTZ R0, R83, UR5, -R5 ;  /* 0x0000000553007c23 */ /* 0x002fcc0008010805 */
[----:B------:R1:W3:Y:S02]  /*10140*/  MUFU.EX2 R80, R0 ;  /* 0x0000000000507308 */ /* 0x0002e40000000800 */
[----:B-1----:R-:W-:Y:S01]  /*10150*/  FFMA.FTZ R0, R78, UR5, -R5 ;  /* 0x000000054e007c23 */ /* 0x002fe20008010805 */
[----:B---3--:R-:W-:-:S05]  /*10160*/  F2FP.F16.F32.PACK_AB R15, R80, R81 ;  /* 0x00000051500f723e */ /* 0x008fca00000000ff */
[----:B------:R1:W-:Y:S02]  /*10170*/  MUFU.EX2 R77, R0 ;  /* 0x00000000004d7308 */ /* 0x0003e40000000800 */
[C---:B------:R-:W-:Y:S06]  /*10180*/  HMMA.16816.F32 R16, R12.reuse, R40, R16 ;  /* 0x000000280c10723c */ /* 0x040fec0000001810 */
[C---:B------:R-:W-:Y:S06]  /*10190*/  HMMA.16816.F32 R20, R12.reuse, R42, R32 ;  /* 0x0000002a0c14723c */ /* 0x040fec0000001820 */
[----:B----4-:R-:W-:Y:S01]  /*101a0*/  HMMA.16816.F32 R32, R12, R48, R28 ;  /* 0x000000300c20723c */ /* 0x010fe2000000181c */
[----:B-1----:R-:W-:-:S04]  /*101b0*/  FFMA.FTZ R0, R79, UR5, -R5 ;  /* 0x000000054f007c23 */ /* 0x002fc80008010805 */
[----:B------:R1:W3:Y:S01]  /*101c0*/  MUFU.EX2 R76, R0 ;  /* 0x00000000004c7308 */ /* 0x0002e20000000800 */
[----:B------:R-:W-:Y:S01]  /*101d0*/  HMMA.16816.F32 R24, R12, R50, R24 ;  /* 0x000000320c18723c */ /* 0x000fe20000001818 */
[----:B------:R-:W4:Y:S06]  /*101e0*/  LDSM.16.MT88.4 R48, [R217+0x7800] ;  /* 0x00780000d930783b */ /* 0x000f2c0000004200 */
[----:B------:R-:W-:Y:S01]  /*101f0*/  FADD.FTZ R12, R61, R60 ;  /* 0x0000003c3d0c7221 */ /* 0x000fe20000010000 */
[----:B------:R-:W-:-:S03]  /*10200*/  F2FP.F16.F32.PACK_AB R14, R208, R209 ;  /* 0x000000d1d00e723e */ /* 0x000fc600000000ff */
[----:B------:R-:W-:-:S04]  /*10210*/  FADD.FTZ R12, R69, R12 ;  /* 0x0000000c450c7221 */ /* 0x000fc80000010000 */
[----:B------:R-:W-:Y:S01]  /*10220*/  FADD.FTZ R28, R73, R12 ;  /* 0x0000000c491c7221 */ /* 0x000fe20000010000 */
[--C-:B-1----:R-:W-:Y:S01]  /*10230*/  FFMA.FTZ R0, R74, UR5, -R5.reuse ;  /* 0x000000054a007c23 */ /* 0x102fe20008010805 */
[----:B---3--:R-:W-:Y:S02]  /*10240*/  F2FP.F16.F32.PACK_AB R9, R76, R77 ;  /* 0x0000004d4c09723e */ /* 0x008fe400000000ff */
[----:B------:R-:W-:Y:S01]  /*10250*/  F2FP.F16.F32.PACK_AB R12, R204, R205 ;  /* 0x000000cdcc0c723e */ /* 0x000fe200000000ff */
[----:B------:R1:W-:Y:S02]  /*10260*/  MUFU.EX2 R74, R0 ;  /* 0x00000000004a7308 */ /* 0x0003e40000000800 */
[----:B-1----:R-:W-:-:S06]  /*10270*/  FFMA.FTZ R0, R75, UR5, -R5 ;  /* 0x000000054b007c23 */ /* 0x002fcc0008010805 */
[----:B------:R1:W3:Y:S02]  /*10280*/  MUFU.EX2 R72, R0 ;  /* 0x0000000000487308 */ /* 0x0002e40000000800 */
[----:B-1----:R-:W-:Y:S01]  /*10290*/  FFMA.FTZ R0, R70, UR5, -R5 ;  /* 0x0000000546007c23 */ /* 0x002fe20008010805 */
[----:B---3--:R-:W-:-:S05]  /*102a0*/  F2FP.F16.F32.PACK_AB R11, R72, R74 ;  /* 0x0000004a480b723e */ /* 0x008fca00000000ff */
[----:B------:R1:W-:Y:S02]  /*102b0*/  MUFU.EX2 R70, R0 ;  /* 0x0000000000467308 */ /* 0x0003e40000000800 */
[C---:B--2---:R-:W-:Y:S06]  /*102c0*/  HMMA.16816.F32 R16, R8.reuse, R44, R16 ;  /* 0x0000002c0810723c */ /* 0x044fec0000001810 */
[C---:B------:R-:W-:Y:S01]  /*102d0*/  HMMA.16816.F32 R20, R8.reuse, R46, R20 ;  /* 0x0000002e0814723c */ /* 0x040fe20000001814 */
[----:B------:R-:W2:Y:S05]  /*102e0*/  LDSM.16.MT88.4 R44, [R218+0x7800] ;  /* 0x00780000da2c783b */ /* 0x000eaa0000004200 */
[----:B-----5:R-:W-:Y:S01]  /*102f0*/  HMMA.16816.F32 R40, R8, R36, R32 ;  /* 0x000000240828723c */ /* 0x020fe20000001820 */
[----:B-1----:R-:W-:-:S04]  /*10300*/  FFMA.FTZ R0, R71, UR5, -R5 ;  /* 0x0000000547007c23 */ /* 0x002fc80008010805 */
[----:B------:R1:W3:Y:S01]  /*10310*/  MUFU.EX2 R68, R0 ;  /* 0x0000000000447308 */ /* 0x0002e20000000800 */
[----:B------:R-:W-:Y:S07]  /*10320*/  HMMA.16816.F32 R36, R8, R38, R24 ;  /* 0x000000260824723c */ /* 0x000fee0000001818 */
[----:B------:R-:W-:Y:S01]  /*10330*/  FADD.FTZ R8, R84, R28 ;  /* 0x0000001c54087221 */ /* 0x000fe20000010000 */
        /* <DEDUP_REMOVED lines=8> */
[----:B------:R1:W3:Y:S02]  /*103c0*/  MUFU.EX2 R62, R0 ;  /* 0x00000000003e7308 */ /* 0x0002e40000000800 */
[C---:B------:R-:W-:Y:S06]  /*103d0*/  HMMA.16816.F32 R32, R12.reuse, R52, R16 ;  /* 0x000000340c20723c */ /* 0x040fec0000001810 */
[----:B------:R-:W-:Y:S01]  /*103e0*/  HMMA.16816.F32 R28, R12, R54, R20 ;  /* 0x000000360c1c723c */ /* 0x000fe20000001814 */
[----:B------:R-:W-:Y:S01]  /*103f0*/  FADD.FTZ R17, R179, R7 ;  /* 0x00000007b3117221 */ /* 0x000fe20000010000 */
[----:B------:R-:W-:-:S04]  /*10400*/  FFMA.FTZ R7, R147, UR5, -R5 ;  /* 0x0000000593077c23 */ /* 0x000fc80008010805 */
[C---:B------:R-:W-:Y:S01]  /*10410*/  HMMA.16816.F32 R24, R12.reuse, R56, R40 ;  /* 0x000000380c18723c */ /* 0x040fe20000001828 */
[----:B-1----:R-:W-:Y:S01]  /*10420*/  FFMA.FTZ R0, R100, UR5, -R5 ;  /* 0x0000000564007c23 */ /* 0x002fe20008010805 */
[----:B------:R-:W1:Y:S01]  /*10430*/  LDSM.16.MT88.4 R40, [R217+0x7c00] ;  /* 0x007c0000d928783b */ /* 0x000e620000004200 */
[----:B---3--:R-:W-:Y:S02]  /*10440*/  F2FP.F16.F32.PACK_AB R9, R62, R64 ;  /* 0x000000403e09723e */ /* 0x008fe400000000ff */
[----:B------:R3:W-:Y:S01]  /*10450*/  MUFU.EX2 R61, R0 ;  /* 0x00000000003d7308 */ /* 0x0007e20000000800 */
[----:B------:R-:W-:Y:S01]  /*10460*/  HMMA.16816.F32 R20, R12, R58, R36 ;  /* 0x0000003a0c14723c */ /* 0x000fe20000001824 */
[----:B------:R-:W5:Y:S06]  /*10470*/  LDSM.16.MT88.4 R36, [R218+0x7c00] ;  /* 0x007c0000da24783b */ /* 0x000f6c0000004200 */
[----:B------:R-:W-:Y:S01]  /*10480*/  FADD.FTZ R12, R180, R17 ;  /* 0x00000011b40c7221 */ /* 0x000fe20000010000 */
[----:B------:R4:W-:Y:S01]  /*10490*/  MUFU.EX2 R15, R7 ;  /* 0x00000007000f7308 */ /* 0x0009e20000000800 */
[--C-:B------:R-:W-:Y:S01]  /*104a0*/  FFMA.FTZ R13, R148, UR5, -R5.reuse ;  /* 0x00000005940d7c23 */ /* 0x100fe20008010805 */
[----:B---3--:R-:W-:-:S06]  /*104b0*/  FFMA.FTZ R0, R101, UR5, -R5 ;  /* 0x0000000565007c23 */ /* 0x008fcc0008010805 */
[----:B------:R3:W-:Y:S08]  /*104c0*/  MUFU.EX2 R14, R13 ;  /* 0x0000000d000e7308 */ /* 0x0007f00000000800 */
[----:B------:R2:W1:Y:S01]  /*104d0*/  MUFU.EX2 R60, R0 ;  /* 0x00000000003c7308 */ /* 0x0004620000000800 */
[----:B----4-:R-:W-:Y:S01]  /*104e0*/  FADD.FTZ R7, R181, R12 ;  /* 0x0000000cb5077221 */ /* 0x010fe20000010000 */
[----:B------:R-:W-:-:S03]  /*104f0*/  FFMA.FTZ R12, R145, UR5, -R6 ;  /* 0x00000005910c7c23 */ /* 0x000fc60008010806 */
[----:B------:R-:W-:-:S03]  /*10500*/  FADD.FTZ R7, R182, R7 ;  /* 0x00000007b6077221 */ /* 0x000fc60000010000 */
[----:B------:R4:W-:Y:S01]  /*10510*/  MUFU.EX2 R56, R12 ;  /* 0x0000000c00387308 */ /* 0x0009e20000000800 */
[----:B------:R-:W-:Y:S01]  /*10520*/  FADD.FTZ R7, R183, R7 ;  /* 0x00000007b7077221 */ /* 0x000fe20000010000 */
[----:B---3--:R-:W-:-:S03]  /*10530*/  FFMA.FTZ R13, R151, UR5, -R6 ;  /* 0x00000005970d7c23 */ /* 0x008fc60008010806 */
[----:B------:R-:W-:-:S03]  /*10540*/  FADD.FTZ R7, R184, R7 ;  /* 0x00000007b8077221 */ /* 0x000fc60000010000 */
[----:B------:R3:W-:Y:S01]  /*10550*/  MUFU.EX2 R53, R13 ;  /* 0x0000000d00357308 */ /* 0x0007e20000000800 */
[----:B--2---:R-:W-:Y:S01]  /*10560*/  FADD.FTZ R0, R89, R8 ;  /* 0x0000000859007221 */ /* 0x004fe20000010000 */
[----:B------:R-:W-:Y:S01]  /*10570*/  FADD.FTZ R7, R185, R7 ;  /* 0x00000007b9077221 */ /* 0x000fe20000010000 */
[----:B------:R-:W-:Y:S01]  /*10580*/  FFMA.FTZ R8, R144, UR5, -R5 ;  /* 0x0000000590087c23 */ /* 0x000fe20008010805 */
[----:B-1----:R-:W-:Y:S01]  /*10590*/  F2FP.F16.F32.PACK_AB R11, R60, R61 ;  /* 0x0000003d3c0b723e */ /* 0x002fe200000000ff */
[----:B------:R-:W-:Y:S01]  /*105a0*/  FADD.FTZ R0, R88, R0 ;  /* 0x0000000058007221 */ /* 0x000fe20000010000 */
[----:B------:R-:W-:Y:S02]  /*105b0*/  FADD.FTZ R7, R187, R7 ;  /* 0x00000007bb077221 */ /* 0x000fe40000010000 */
[----:B------:R1:W-:Y:S01]  /*105c0*/  MUFU.EX2 R55, R8 ;  /* 0x0000000800377308 */ /* 0x0003e20000000800 */
[----:B------:R-:W-:Y:S01]  /*105d0*/  FADD.FTZ R16, R92, R0 ;  /* 0x000000005c107221 */ /* 0x000fe20000010000 */
[----:B------:R-:W-:Y:S01]  /*105e0*/  FFMA.FTZ R0, R146, UR5, -R5 ;  /* 0x0000000592007c23 */ /* 0x000fe20008010805 */
[----:B------:R-:W-:Y:S01]  /*105f0*/  FADD.FTZ R7, R186, R7 ;  /* 0x00000007ba077221 */ /* 0x000fe20000010000 */
[----:B----4-:R-:W-:-:S03]  /*10600*/  FFMA.FTZ R12, R149, UR5, -R5 ;  /* 0x00000005950c7c23 */ /* 0x010fc60008010805 */
[----:B------:R-:W-:Y:S01]  /*10610*/  FADD.FTZ R7, R188, R7 ;  /* 0x00000007bc077221 */ /* 0x000fe20000010000 */
[----:B------:R2:W4:Y:S01]  /*10620*/  MUFU.EX2 R54, R0 ;  /* 0x0000000000367308 */ /* 0x0005220000000800 */
[----:B---3--:R-:W-:Y:S02]  /*10630*/  FFMA.FTZ R13, R154, UR5, -R5 ;  /* 0x000000059a0d7c23 */ /* 0x008fe40008010805 */
[----:B------:R-:W-:-:S04]  /*10640*/  FADD.FTZ R7, R189, R7 ;  /* 0x00000007bd077221 */ /* 0x000fc80000010000 */
[----:B------:R-:W-:Y:S01]  /*10650*/  FADD.FTZ R7, R190, R7 ;  /* 0x00000007be077221 */ /* 0x000fe20000010000 */
[----:B------:R3:W-:Y:S01]  /*10660*/  MUFU.EX2 R52, R12 ;  /* 0x0000000c00347308 */ /* 0x0007e20000000800 */
[----:B-1----:R-:W-:Y:S02]  /*10670*/  F2FP.F16.F32.PACK_AB R8, R210, R211 ;  /* 0x000000d3d208723e */ /* 0x002fe400000000ff */
[----:B------:R-:W-:-:S04]  /*10680*/  FADD.FTZ R7, R116, R7 ;  /* 0x0000000774077221 */ /* 0x000fc80000010000 */
[----:B------:R-:W-:Y:S01]  /*10690*/  FADD.FTZ R7, R118, R7 ;  /* 0x0000000776077221 */ /* 0x000fe20000010000 */
[----:B------:R-:W-:Y:S01]  /*106a0*/  HMMA.16816.F32 R28, R8, R50, R28 ;  /* 0x00000032081c723c */ /* 0x000fe2000000181c */
[----:B--2---:R-:W-:-:S04]  /*106b0*/  FADD.FTZ R0, R97, R16 ;  /* 0x0000001061007221 */ /* 0x004fc80000010000 */
[----:B------:R-:W-:Y:S01]  /*106c0*/  FADD.FTZ R0, R98, R0 ;  /* 0x0000000062007221 */ /* 0x000fe20000010000 */
[C---:B------:R-:W-:Y:S01]  /*106d0*/  HMMA.16816.F32 R32, R8.reuse, R48, R32 ;  /* 0x000000300820723c */ /* 0x040fe20000001820 */
[----:B------:R1:W-:Y:S02]  /*106e0*/  MUFU.EX2 R48, R13 ;  /* 0x0000000d00307308 */ /* 0x0003e40000000800 */
[----:B------:R-:W-:Y:S01]  /*106f0*/  FADD.FTZ R0, R104, R0 ;  /* 0x0000000068007221 */ /* 0x000fe20000010000 */
[----:B---3--:R-:W-:Y:S02]  /*10700*/  FFMA.FTZ R12, R150, UR5, -R5 ;  /* 0x00000005960c7c23 */ /* 0x008fe40008010805 */
[C---:B------:R-:W-:Y:S01]  /*10710*/  HMMA.16816.F32 R16, R8.reuse, R46, R20 ;  /* 0x0000002e0810723c */ /* 0x040fe20000001814 */
[----:B------:R-:W-:Y:S02]  /*10720*/  FADD.FTZ R0, R108, R0 ;  /* 0x000000006c007221 */ /* 0x000fe40000010000 */
[----:B------:R2:W3:Y:S02]  /*10730*/  MUFU.EX2 R51, R12 ;  /* 0x0000000c00337308 */ /* 0x0004e40000000800 */
[----:B------:R-:W-:Y:S01]  /*10740*/  FADD.FTZ R0, R113, R0 ;  /* 0x0000000071007221 */ /* 0x000fe20000010000 */
[----:B------:R-:W-:Y:S03]  /*10750*/  HMMA.16816.F32 R24, R8, R44, R24 ;  /* 0x0000002c0818723c */ /* 0x000fe60000001818 */
[----:B------:R-:W-:Y:S01]  /*10760*/  FADD.FTZ R0, R114, R0 ;  /* 0x0000000072007221 */ /* 0x000fe20000010000 */
[----:B-1----:R-:W-:-:S03]  /*10770*/  FFMA.FTZ R13, R162, UR5, -R6 ;  /* 0x00000005a20d7c23 */ /* 0x002fc60008010806 */
[----:B------:R-:W-:Y:S01]  /*10780*/  FADD.FTZ R0, R115, R0 ;  /* 0x0000000073007221 */ /* 0x000fe20000010000 */
[----:B------:R-:W-:Y:S02]  /*10790*/  F2FP.F16.F32.PACK_AB R8, R238, R214 ;  /* 0x000000d6ee08723e */ /* 0x000fe400000000ff */
[----:B----4-:R-:W-:Y:S01]  /*107a0*/  F2FP.F16.F32.PACK_AB R9, R54, R55 ;  /* 0x000000373609723e */ /* 0x010fe200000000ff */
[----:B------:R-:W-:Y:S01]  /*107b0*/  FADD.FTZ R0, R112, R0 ;  /* 0x0000000070007221 */ /* 0x000fe20000010000 */
[----:B------:R-:W-:Y:S01]  /*107c0*/  F2FP.F16.F32.PACK_AB R10, R239, R215 ;  /* 0x000000d7ef0a723e */ /* 0x000fe200000000ff */
[----:B------:R-:W-:Y:S01]  /*107d0*/  MUFU.EX2 R246, R13 ;  /* 0x0000000d00f67308 */ /* 0x000fe20000000800 */
[----:B--2---:R-:W-:Y:S01]  /*107e0*/  FFMA.FTZ R12, R152, UR5, -R5 ;  /* 0x00000005980c7c23 */ /* 0x004fe20008010805 */
[----:B------:R-:W-:Y:S01]  /*107f0*/  FADD.FTZ R0, R111, R0 ;  /* 0x000000006f007221 */ /* 0x000fe20000010000 */
[----:B------:R-:W-:Y:S02]  /*10800*/  F2FP.F16.F32.PACK_AB R11, R14, R15 ;  /* 0x0000000f0e0b723e */ /* 0x000fe400000000ff */
[----:B------:R-:W-:Y:S01]  /*10810*/  F2FP.F16.F32.PACK_AB R152, R53, R56 ;  /* 0x000000383598723e */ /* 0x000fe200000000ff */
[----:B------:R-:W-:-:S02]  /*10820*/  FADD.FTZ R0, R110, R0 ;  /* 0x000000006e007221 */ /* 0x000fc40000010000 */
[----:B------:R1:W-:Y:S02]  /*10830*/  MUFU.EX2 R50, R12 ;  /* 0x0000000c00327308 */ /* 0x0003e40000000800 */
[----:B------:R-:W-:Y:S01]  /*10840*/  FADD.FTZ R0, R109, R0 ;  /* 0x000000006d007221 */ /* 0x000fe20000010000 */
[----:B------:R-:W-:Y:S01]  /*10850*/  HMMA.16816.F32 R20, R8, R40, R32 ;  /* 0x000000280814723c */ /* 0x000fe20000001820 */
[----:B------:R-:W2:Y:S02]  /*10860*/  LDSM.16.MT88.4 R32, [R218+0x8000] ;  /* 0x00800000da20783b */ /* 0x000ea40000004200 */
[----:B------:R-:W-:-:S03]  /*10870*/  FADD.FTZ R0, R106, R0 ;  /* 0x000000006a007221 */ /* 0x000fc60000010000 */
[----:B------:R-:W-:Y:S01]  /*10880*/  HMMA.16816.F32 R28, R8, R42, R28 ;  /* 0x0000002a081c723c */ /* 0x000fe2000000181c */
[----:B------:R-:W-:-:S04]  /*10890*/  FADD.FTZ R0, R105, R0 ;  /* 0x0000000069007221 */ /* 0x000fc80000010000 */
[----:B------:R-:W-:Y:S01]  /*108a0*/  FADD.FTZ R0, R99, R0 ;  /* 0x0000000063007221 */ /* 0x000fe20000010000 */
[----:B-----5:R-:W-:Y:S01]  /*108b0*/  HMMA.16816.F32 R24, R8, R36, R24 ;  /* 0x000000240818723c */ /* 0x020fe20000001818 */
[----:B-1----:R-:W-:-:S04]  /*108c0*/  FFMA.FTZ R12, R153, UR5, -R5 ;  /* 0x00000005990c7c23 */ /* 0x002fc80008010805 */
[----:B------:R1:W4:Y:S01]  /*108d0*/  MUFU.EX2 R49, R12 ;  /* 0x0000000c00317308 */ /* 0x0003220000000800 */
[----:B------:R-:W-:Y:S01]  /*108e0*/  HMMA.16816.F32 R16, R8, R38, R16 ;  /* 0x000000260810723c */ /* 0x000fe20000001810 */
[----:B------:R-:W5:Y:S06]  /*108f0*/  LDSM.16.MT88.4 R36, [R217+0x8400] ;  /* 0x00840000d924783b */ /* 0x000f6c0000004200 */
[----:B------:R-:W-:Y:S02]  /*10900*/  F2FP.F16.F32.PACK_AB R8, R131, R247 ;  /* 0x000000f78308723e */ /* 0x000fe400000000ff */
[----:B---3--:R-:W-:-:S02]  /*10910*/  F2FP.F16.F32.PACK_AB R9, R51, R52 ;  /* 0x000000343309723e */ /* 0x008fc400000000ff */
[----:B------:R-:W-:Y:S01]  /*10920*/  F2FP.F16.F32.PACK_AB R10, R130, R249 ;  /* 0x000000f9820a723e */ /* 0x000fe200000000ff */
[----:B-1----:R-:W-:Y:S01]  /*10930*/  FADD.FTZ R12, R119, R7 ;  /* 0x00000007770c7221 */ /* 0x002fe20000010000 */
[----:B------:R-:W-:Y:S01]  /*10940*/  FADD.FTZ R7, R94, R0 ;  /* 0x000000005e077221 */ /* 0x000fe20000010000 */
[----:B------:R-:W-:Y:S01]  /*10950*/  FFMA.FTZ R0, R155, UR5, -R5 ;  /* 0x000000059b007c23 */ /* 0x000fe20008010805 */
[----:B----4-:R-:W-:Y:S01]  /*10960*/  F2FP.F16.F32.PACK_AB R11, R49, R50 ;  /* 0x00000032310b723e */ /* 0x010fe200000000ff */
[----:B------:R-:W-:Y:S01]  /*10970*/  FADD.FTZ R12, R117, R12 ;  /* 0x0000000c750c7221 */ /* 0x000fe20000010000 */
[----:B------:R-:W-:Y:S01]  /*10980*/  FADD.FTZ R7, R96, R7 ;  /* 0x0000000760077221 */ /* 0x000fe20000010000 */
[----:B------:R1:W3:Y:S02]  /*10990*/  MUFU.EX2 R46, R0 ;  /* 0x00000000002e7308 */ /* 0x0002e40000000800 */
[----:B------:R-:W-:Y:S02]  /*109a0*/  FADD.FTZ R12, R191, R12 ;  /* 0x0000000cbf0c7221 */ /* 0x000fe40000010000 */
[C---:B------:R-:W-:Y:S06]  /*109b0*/  HMMA.16816.F32 R20, R8.reuse, R140, R20 ;  /* 0x0000008c0814723c */ /* 0x040fec0000001814 */
[C---:B------:R-:W-:Y:S01]  /*109c0*/  HMMA.16816.F32 R140, R8.reuse, R142, R28 ;  /* 0x0000008e088c723c */ /* 0x040fe2000000181c */
[----:B------:R-:W4:Y:S05]  /*109d0*/  LDSM.16.MT88.4 R28, [R218+0x8400] ;  /* 0x00840000da1c783b */ /* 0x000f2a0000004200 */
[----:B--2---:R-:W-:Y:S01]  /*109e0*/  HMMA.16816.F32 R24, R8, R32, R24 ;  /* 0x000000200818723c */ /* 0x004fe20000001818 */
[----:B-1----:R-:W-:Y:S01]  /*109f0*/  FADD.FTZ R0, R95, R7 ;  /* 0x000000075f007221 */ /* 0x002fe20000010000 */
[----:B------:R-:W-:Y:S01]  /*10a00*/  FADD.FTZ R7, R192, R12 ;  /* 0x0000000cc0077221 */ /* 0x000fe20000010000 */
[----:B------:R-:W-:-:S02]  /*10a10*/  FFMA.FTZ R12, R157, UR5, -R5 ;  /* 0x000000059d0c7c23 */ /* 0x000fc40008010805 */
[----:B------:R-:W-:Y:S01]  /*10a20*/  FADD.FTZ R0, R93, R0 ;  /* 0x000000005d007221 */ /* 0x000fe20000010000 */
[----:B------:R-:W-:Y:S01]  /*10a30*/  FADD.FTZ R7, R194, R7 ;  /* 0x00000007c2077221 */ /* 0x000fe20000010000 */
[----:B------:R1:W-:Y:S01]  /*10a40*/  MUFU.EX2 R45, R12 ;  /* 0x0000000c002d7308 */ /* 0x0003e20000000800 */
[----:B------:R-:W-:Y:S01]  /*10a50*/  HMMA.16816.F32 R16, R8, R34, R16 ;  /* 0x000000220810723c */ /* 0x000fe20000001810 */
[----:B------:R-:W-:Y:S01]  /*10a60*/  FADD.FTZ R0, R91, R0 ;  /* 0x000000005b007221 */ /* 0x000fe20000010000 */
[----:B------:R-:W-:Y:S01]  /*10a70*/  FADD.FTZ R7, R193, R7 ;  /* 0x00000007c1077221 */ /* 0x000fe20000010000 */
[----:B------:R-:W2:Y:S02]  /*10a80*/  LDSM.16.MT88.4 R32, [R217+0x8800] ;  /* 0x00880000d920783b */ /* 0x000ea40000004200 */
[----:B------:R-:W-:Y:S01]  /*10a90*/  FADD.FTZ R0, R90, R0 ;  /* 0x000000005a007221 */ /* 0x000fe20000010000 */
[----:B------:R-:W-:Y:S01]  /*10aa0*/  FADD.FTZ R7, R197, R7 ;  /* 0x00000007c5077221 */ /* 0x000fe20000010000 */
[----:B------:R-:W-:-:S02]  /*10ab0*/  F2FP.F16.F32.PACK_AB R8, R138, R195 ;  /* 0x000000c38a08723e */ /* 0x000fc400000000ff */
[----:B------:R-:W-:Y:S01]  /*10ac0*/  FADD.FTZ R0, R86, R0 ;  /* 0x0000000056007221 */ /* 0x000fe20000010000 */
[----:B------:R-:W-:Y:S01]  /*10ad0*/  FADD.FTZ R7, R196, R7 ;  /* 0x00000007c4077221 */ /* 0x000fe20000010000 */
[----:B---3--:R-:W-:Y:S02]  /*10ae0*/  F2FP.F16.F32.PACK_AB R9, R48, R46 ;  /* 0x0000002e3009723e */ /* 0x008fe400000000ff */
[----:B------:R-:W-:Y:S01]  /*10af0*/  FADD.FTZ R0, R85, R0 ;  /* 0x0000000055007221 */ /* 0x000fe20000010000 */
[----:B------:R-:W-:Y:S01]  /*10b00*/  FADD.FTZ R7, R198, R7 ;  /* 0x00000007c6077221 */ /* 0x000fe20000010000 */
[----:B------:R-:W-:Y:S01]  /*10b10*/  F2FP.F16.F32.PACK_AB R10, R137, R139 ;  /* 0x0000008b890a723e */ /* 0x000fe200000000ff */
[----:B-1----:R-:W-:Y:S01]  /*10b20*/  FFMA.FTZ R12, R158, UR5, -R5 ;  /* 0x000000059e0c7c23 */ /* 0x002fe20008010805 */
[----:B------:R-:W-:Y:S01]  /*10b30*/  FADD.FTZ R0, R81, R0 ;  /* 0x0000000051007221 */ /* 0x000fe20000010000 */
[----:B------:R-:W-:Y:S02]  /*10b40*/  FADD.FTZ R7, R199, R7 ;  /* 0x00000007c7077221 */ /* 0x000fe40000010000 */
[----:B------:R1:W3:Y:S01]  /*10b50*/  MUFU.EX2 R44, R12 ;  /* 0x0000000c002c7308 */ /* 0x0002e20000000800 */
        /* <DEDUP_REMOVED lines=8> */
[----:B-1----:R-:W-:Y:S02]  /*10be0*/  FFMA.FTZ R12, R156, UR5, -R6 ;  /* 0x000000059c0c7c23 */ /* 0x002fe40008010806 */
        /* <DEDUP_REMOVED lines=8> */
[----:B-----5:R-:W-:Y:S02]  /*10c70*/  HMMA.16816.F32 R20, R8, R36, R20 ;  /* 0x000000240814723c */ /* 0x020fe40000001814 */
[----:B------:R-:W-:Y:S01]  /*10c80*/  FADD.FTZ R0, R66, R0 ;  /* 0x0000000042007221 */ /* 0x000fe20000010000 */
[----:B------:R-:W-:-:S03]  /*10c90*/  FADD.FTZ R6, R208, R7 ;  /* 0x00000007d0067221 */ /* 0x000fc60000010000 */
[----:B------:R-:W-:Y:S01]  /*10ca0*/  FADD.FTZ R0, R65, R0 ;  /* 0x0000000041007221 */ /* 0x000fe20000010000 */
[----:B------:R-:W-:Y:S01]  /*10cb0*/  FADD.FTZ R6, R211, R6 ;  /* 0x00000006d3067221 */ /* 0x000fe20000010000 */
[C---:B----4-:R-:W-:Y:S01]  /*10cc0*/  HMMA.16816.F32 R148, R8.reuse, R28, R24 ;  /* 0x0000001c0894723c */ /* 0x050fe20000001818 */
[----:B------:R-:W-:Y:S01]  /*10cd0*/  LDSM.16.MT88.4 R24, [R217+0x8c00] ;  /* 0x008c0000d918783b */ /* 0x000fe20000004200 */
[--C-:B-1----:R-:W-:Y:S01]  /*10ce0*/  FFMA.FTZ R12, R159, UR5, -R5.reuse ;  /* 0x000000059f0c7c23 */ /* 0x102fe20008010805 */
[----:B------:R-:W-:Y:S01]  /*10cf0*/  FADD.FTZ R0, R64, R0 ;  /* 0x0000000040007221 */ /* 0x000fe20000010000 */
[----:B------:R-:W-:Y:S01]  /*10d00*/  FADD.FTZ R7, R210, R6 ;  /* 0x00000006d2077221 */ /* 0x000fe20000010000 */
[----:B---3--:R-:W-:Y:S01]  /*10d10*/  F2FP.F16.F32.PACK_AB R154, R246, R47 ;  /* 0x0000002ff69a723e */ /* 0x008fe200000000ff */
[----:B------:R1:W-:Y:S01]  /*10d20*/  MUFU.EX2 R43, R12 ;  /* 0x0000000c002b7308 */ /* 0x0003e20000000800 */
[----:B------:R-:W-:Y:S01]  /*10d30*/  FADD.FTZ R6, R62, R0 ;  /* 0x000000003e067221 */ /* 0x000fe20000010000 */
[----:B------:R-:W-:Y:S01]  /*10d40*/  FFMA.FTZ R0, R165, UR5, -R5 ;  /* 0x00000005a5007c23 */ /* 0x000fe20008010805 */
[----:B------:R-:W-:Y:S01]  /*10d50*/  FADD.FTZ R7, R212, R7 ;  /* 0x00000007d4077221 */ /* 0x000fe20000010000 */
[C---:B------:R-:W-:Y:S01]  /*10d60*/  HMMA.16816.F32 R140, R8.reuse, R38, R140 ;  /* 0x00000026088c723c */ /* 0x040fe2000000188c */
[----:B------:R-:W-:Y:S01]  /*10d70*/  FADD.FTZ R6, R61, R6 ;  /* 0x000000063d067221 */ /* 0x000fe20000010000 */
[----:B------:R-:W3:Y:S01]  /*10d80*/  LDSM.16.MT88.4 R36, [R218+0x8800] ;  /* 0x00880000da24783b */ /* 0x000ee20000004200 */
[----:B------:R-:W-:Y:S01]  /*10d90*/  FADD.FTZ R7, R213, R7 ;  /* 0x00000007d5077221 */ /* 0x000fe20000010000 */
[----:B------:R4:W-:Y:S02]  /*10da0*/  MUFU.EX2 R29, R0 ;  /* 0x00000000001d7308 */ /* 0x0009e40000000800 */
[----:B------:R-:W-:Y:S01]  /*10db0*/  HMMA.16816.F32 R16, R8, R30, R16 ;  /* 0x0000001e0810723c */ /* 0x000fe20000001810 */
[----:B-1----:R-:W-:-:S06]  /*10dc0*/  FFMA.FTZ R12, R160, UR5, -R5 ;  /* 0x00000005a00c7c23 */ /* 0x002fcc0008010805 */
[----:B------:R-:W-:Y:S02]  /*10dd0*/  F2FP.F16.F32.PACK_AB R8, R206, R207 ;  /* 0x000000cfce08723e */ /* 0x000fe400000000ff */
[----:B------:R-:W-:Y:S01]  /*10de0*/  F2FP.F16.F32.PACK_AB R10, R135, R134 ;  /* 0x00000086870a723e */ /* 0x000fe200000000ff */
[----:B------:R1:W5:Y:S01]  /*10df0*/  MUFU.EX2 R42, R12 ;  /* 0x0000000c002a7308 */ /* 0x0003620000000800 */
[----:B----4-:R-:W-:Y:S01]  /*10e00*/  FADD.FTZ R0, R60, R6 ;  /* 0x000000063c007221 */ /* 0x010fe20000010000 */
[----:B------:R-:W-:Y:S01]  /*10e10*/  FADD.FTZ R6, R214, R7 ;  /* 0x00000007d6067221 */ /* 0x000fe20000010000 */
[----:B------:R-:W-:Y:S02]  /*10e20*/  FFMA.FTZ R7, R166, UR5, -R5 ;  /* 0x00000005a6077c23 */ /* 0x000fe40008010805 */
[----:B------:R-:W-:Y:S01]  /*10e30*/  FADD.FTZ R0, R55, R0 ;  /* 0x0000000037007221 */ /* 0x000fe20000010000 */
[----:B------:R-:W-:-:S03]  /*10e40*/  FADD.FTZ R6, R238, R6 ;  /* 0x00000006ee067221 */ /* 0x000fc60000010000 */
[----:B------:R-:W-:Y:S01]  /*10e50*/  FADD.FTZ R0, R54, R0 ;  /* 0x0000000036007221 */ /* 0x000fe20000010000 */
[----:B------:R-:W-:-:S03]  /*10e60*/  FADD.FTZ R6, R215, R6 ;  /* 0x00000006d7067221 */ /* 0x000fc60000010000 */
[----:B------:R-:W-:Y:S01]  /*10e70*/  FADD.FTZ R0, R15, R0 ;  /* 0x000000000f007221 */ /* 0x000fe20000010000 */
[----:B-1----:R-:W-:Y:S01]  /*10e80*/  FFMA.FTZ R12, R161, UR5, -R5 ;  /* 0x00000005a10c7c23 */ /* 0x002fe20008010805 */
[----:B-----5:R-:W-:Y:S02]  /*10e90*/  F2FP.F16.F32.PACK_AB R9, R42, R43 ;  /* 0x0000002b2a09723e */ /* 0x020fe400000000ff */
        /* <DEDUP_REMOVED lines=8> */
[----:B------:R-:W1:Y:S03]  /*10f20*/  MUFU.EX2 R40, R12 ;  /* 0x0000000c00287308 */ /* 0x000e660000000800 */
[----:B------:R-:W-:-:S04]  /*10f30*/  FADD.FTZ R0, R48, R0 ;  /* 0x0000000030007221 */ /* 0x000fc80000010000 */
[----:B------:R-:W-:-:S04]  /*10f40*/  FADD.FTZ R0, R45, R0 ;  /* 0x000000002d007221 */ /* 0x000fc80000010000 */
[----:B------:R-:W-:-:S04]  /*10f50*/  FADD.FTZ R0, R44, R0 ;  /* 0x000000002c007221 */ /* 0x000fc80000010000 */
[----:B------:R-:W-:Y:S01]  /*10f60*/  FADD.FTZ R0, R43, R0 ;  /* 0x000000002b007221 */ /* 0x000fe20000010000 */
[----:B-1----:R-:W-:Y:S01]  /*10f70*/  F2FP.F16.F32.PACK_AB R11, R40, R41 ;  /* 0x00000029280b723e */ /* 0x002fe200000000ff */
[----:B------:R-:W-:Y:S02]  /*10f80*/  FFMA.FTZ R12, R164, UR5, -R5 ;  /* 0x00000005a40c7c23 */ /* 0x000fe40008010805 */
[----:B------:R-:W-:Y:S02]  /*10f90*/  FADD.FTZ R0, R42, R0 ;  /* 0x000000002a007221 */ /* 0x000fe40000010000 */
[----:B------:R1:W4:Y:S02]  /*10fa0*/  MUFU.EX2 R28, R12 ;  /* 0x0000000c001c7308 */ /* 0x0003240000000800 */
[----:B------:R-:W-:Y:S01]  /*10fb0*/  FADD.FTZ R0, R41, R0 ;  /* 0x0000000029007221 */ /* 0x000fe20000010000 */
[----:B--2---:R-:W-:Y:S03]  /*10fc0*/  HMMA.16816.F32 R144, R8, R32, R20 ;  /* 0x000000200890723c */ /* 0x004fe60000001814 */
[----:B------:R-:W-:-:S02]  /*10fd0*/  FADD.FTZ R0, R40, R0 ;  /* 0x0000000028007221 */ /* 0x000fc40000010000 */
[----:B------:R2:W5:Y:S01]  /*10fe0*/  MUFU.EX2 R20, R7 ;  /* 0x0000000700147308 */ /* 0x0005620000000800 */
[----:B------:R-:W-:Y:S01]  /*10ff0*/  HMMA.16816.F32 R140, R8, R34, R140 ;  /* 0x00000022088c723c */ /* 0x000fe2000000188c */
[----:B------:R-:W-:-:S05]  /*11000*/  FADD.FTZ R0, R29, R0 ;  /* 0x000000001d007221 */ /* 0x000fca0000010000 */
[----:B---3--:R-:W-:Y:S01]  /*11010*/  HMMA.16816.F32 R148, R8, R36, R148 ;  /* 0x000000240894723c */ /* 0x008fe20000001894 */
[----:B-1----:R-:W1:Y:S01]  /*11020*/  LDSM.16.MT88.4 R12, [R218+0x8c00] ;  /* 0x008c0000da0c783b */ /* 0x002e620000004200 */
[C---:B----4-:R-:W-:Y:S01]  /*11030*/  F2FP.F16.F32.PACK_AB R153, R28.reuse, R29 ;  /* 0x0000001d1c99723e */ /* 0x050fe200000000ff */
[----:B------:R-:W-:-:S03]  /*11040*/  FADD.FTZ R0, R28, R0 ;  /* 0x000000001c007221 */ /* 0x000fc60000010000 */
[----:B------:R-:W-:Y:S01]  /*11050*/  HMMA.16816.F32 R16, R8, R38, R16 ;  /* 0x000000260810723c */ /* 0x000fe20000001810 */
[----:B--2---:R-:W-:Y:S01]  /*11060*/  FFMA.FTZ R7, R167, UR5, -R5 ;  /* 0x00000005a7077c23 */ /* 0x004fe20008010805 */
[----:B------:R-:W-:Y:S01]  /*11070*/  FADD.FTZ R5, R239, R6 ;  /* 0x00000006ef057221 */ /* 0x000fe20000010000 */
[----:B-----5:R-:W-:-:S03]  /*11080*/  FADD.FTZ R0, R20, R0 ;  /* 0x0000000014007221 */ /* 0x020fc60000010000 */
[----:B------:R-:W-:Y:S01]  /*11090*/  FADD.FTZ R5, R247, R5 ;  /* 0x00000005f7057221 */ /* 0x000fe20000010000 */
[----:B------:R-:W2:Y:S03]  /*110a0*/  MUFU.EX2 R7, R7 ;  /* 0x0000000700077308 */ /* 0x000ea60000000800 */
[----:B------:R-:W-:-:S04]  /*110b0*/  FADD.FTZ R5, R131, R5 ;  /* 0x0000000583057221 */ /* 0x000fc80000010000 */
[----:B------:R-:W-:-:S04]  /*110c0*/  FADD.FTZ R5, R249, R5 ;  /* 0x00000005f9057221 */ /* 0x000fc80000010000 */
[----:B------:R-:W-:-:S04]  /*110d0*/  FADD.FTZ R5, R130, R5 ;  /* 0x0000000582057221 */ /* 0x000fc80000010000 */
[----:B------:R-:W-:Y:S01]  /*110e0*/  FADD.FTZ R5, R195, R5 ;  /* 0x00000005c3057221 */ /* 0x000fe20000010000 */
[C---:B--2---:R-:W-:Y:S01]  /*110f0*/  F2FP.F16.F32.PACK_AB R155, R7.reuse, R20 ;  /* 0x00000014079b723e */ /* 0x044fe200000000ff */
[----:B------:R-:W-:Y:S02]  /*11100*/  FADD.FTZ R247, R7, R0 ;  /* 0x0000000007f77221 */ /* 0x000fe40000010000 */
[----:B------:R-:W-:-:S04]  /*11110*/  FADD.FTZ R5, R138, R5 ;  /* 0x000000058a057221 */ /* 0x000fc80000010000 */
[----:B------:R-:W-:Y:S01]  /*11120*/  FADD.FTZ R5, R139, R5 ;  /* 0x000000058b057221 */ /* 0x000fe20000010000 */
[----:B------:R-:W-:Y:S03]  /*11130*/  HMMA.16816.F32 R144, R152, R24, R144 ;  /* 0x000000189890723c */ /* 0x000fe60000001890 */
[----:B------:R-:W-:-:S03]  /*11140*/  FADD.FTZ R5, R137, R5 ;  /* 0x0000000589057221 */ /* 0x000fc60000010000 */
[----:B------:R-:W-:Y:S01]  /*11150*/  HMMA.16816.F32 R140, R152, R26, R140 ;  /* 0x0000001a988c723c */ /* 0x000fe2000000188c */
[----:B------:R-:W-:-:S04]  /*11160*/  FADD.FTZ R5, R207, R5 ;  /* 0x00000005cf057221 */ /* 0x000fc80000010000 */
[----:B------:R-:W-:Y:S01]  /*11170*/  FADD.FTZ R5, R206, R5 ;  /* 0x00000005ce057221 */ /* 0x000fe20000010000 */
[----:B-1----:R-:W-:Y:S03]  /*11180*/  HMMA.16816.F32 R148, R152, R12, R148 ;  /* 0x0000000c9894723c */ /* 0x002fe60000001894 */
[----:B------:R-:W-:-:S03]  /*11190*/  FADD.FTZ R5, R134, R5 ;  /* 0x0000000586057221 */ /* 0x000fc60000010000 */
[----:B------:R-:W-:Y:S01]  /*111a0*/  HMMA.16816.F32 R152, R152, R14, R16 ;  /* 0x0000000e9898723c */ /* 0x000fe20000001810 */
[----:B------:R-:W-:-:S04]  /*111b0*/  FADD.FTZ R5, R135, R5 ;  /* 0x0000000587057221 */ /* 0x000fc80000010000 */
[----:B------:R-:W-:-:S04]  /*111c0*/  FADD.FTZ R5, R56, R5 ;  /* 0x0000000538057221 */ /* 0x000fc80000010000 */
[----:B------:R-:W-:-:S04]  /*111d0*/  FADD.FTZ R5, R53, R5 ;  /* 0x0000000535057221 */ /* 0x000fc80000010000 */
[----:B------:R-:W-:-:S04]  /*111e0*/  FADD.FTZ R5, R47, R5 ;  /* 0x000000052f057221 */ /* 0x000fc80000010000 */
[----:B------:R-:W-:Y:S01]  /*111f0*/  FADD.FTZ R246, R246, R5 ;  /* 0x00000005f6f67221 */ /* 0x000fe20000010000 */
[----:B------:R-:W-:Y:S05]  /*11200*/  @!P0 BRA `(.L_x_961) ;  /* 0x0000005c00648947 */ /* 0x000fea0003800000 */
[----:B------:R-:W-:Y:S01]  /*11210*/  PLOP3.LUT P0, PT, PT, PT, UP0, 0x40, 0x0 ;  /* 0x000000000000781c */ /* 0x000fe20003f0e808 */
[----:B------:R-:W-:-:S04]  /*11220*/  DEPBAR.LE SB0, 0x0 ;  /* 0x000080000000791a */ /* 0x000fc80000000000 */
[----:B------:R-:W-:Y:S01]  /*11230*/  IADD3 R244, R169, -0x2, RZ ;  /* 0xfffffffea9f47810 */ /* 0x000fe20007ffe0ff */
[----:B------:R-:W-:Y:S07]  /*11240*/  BAR.SYNC.DEFER_BLOCKING 0x0 ;  /* 0x0000000000007b1d */ /* 0x000fee0000010000 */
[----:B------:R-:W-:Y:S05]  /*11250*/  @P0 BRA `(.L_x_962) ;  /* 0x0000000400000947 */ /* 0x000fea0003800000 */
[----:B------:R-:W1:Y:S01]  /*11260*/  LDC R13, c[0x0][0x380] ;  /* 0x0000e000ff0d7b82 */ /* 0x000e620000000800 */
[----:B------:R-:W-:Y:S01]  /*11270*/  IMAD.SHL.U32 R8, R244, 0x100, RZ ;  /* 0x00000100f4087824 */ /* 0x000fe200078e00ff */
[----:B------:R-:W-:-:S04]  /*11280*/  ULDC.64 UR4, c[0x0][0x250] ;  /* 0x0000940000047ab9 */ /* 0x000fc80000000a00 */
[C---:B------:R-:W-:Y:S02]  /*11290*/  IADD3 R10, R8.reuse, 0x100, RZ ;  /* 0x00000100080a7810 */ /* 0x040fe40007ffe0ff */
[----:B------:R-:W-:Y:S02]  /*112a0*/  IABS R9, R8 ;  /* 0x0000000800097213 */ /* 0x000fe40000000000 */
[----:B------:R-:W-:Y:S02]  /*112b0*/  IABS R5, R10 ;  /* 0x0000000a00057213 */ /* 0x000fe40000000000 */
[-C--:B-1----:R-:W-:Y:S02]  /*112c0*/  IABS R12, R13.reuse ;  /* 0x0000000d000c7213 */ /* 0x082fe40000000000 */
[-C--:B------:R-:W-:Y:S02]  /*112d0*/  LOP3.LUT R8, R8, R13.reuse, RZ, 0x3c, !PT ;  /* 0x0000000d08087212 */ /* 0x080fe400078e3cff */
[----:B------:R-:W1:Y:S01]  /*112e0*/  I2F.RP R6, R12 ;  /* 0x0000000c00067306 */ /* 0x000e620000209400 */
[----:B------:R-:W-:-:S02]  /*112f0*/  LOP3.LUT R10, R10, R13, RZ, 0x3c, !PT ;  /* 0x0000000d0a0a7212 */ /* 0x000fc400078e3cff */
[----:B------:R-:W-:Y:S02]  /*11300*/  ISETP.GE.AND P0, PT, R8, RZ, PT ;  /* 0x000000ff0800720c */ /* 0x000fe40003f06270 */
[----:B------:R-:W-:-:S03]  /*11310*/  ISETP.GE.AND P2, PT, R10, RZ, PT ;  /* 0x000000ff0a00720c */ /* 0x000fc60003f46270 */
[----:B-1----:R-:W1:Y:S02]  /*11320*/  MUFU.RCP R6, R6 ;  /* 0x0000000600067308 */ /* 0x002e640000001000 */
[----:B-1----:R-:W-:-:S06]  /*11330*/  VIADD R6, R6, 0xffffffe ;  /* 0x0ffffffe06067836 */ /* 0x002fcc0000000000 */
[----:B------:R-:W1:Y:S02]  /*11340*/  F2I.FTZ.U32.TRUNC.NTZ R7, R6 ;  /* 0x0000000600077305 */ /* 0x000e64000021f000 */
[----:B-1----:R-:W-:Y:S01]  /*11350*/  IADD3 R0, RZ, -R7, RZ ;  /* 0x80000007ff007210 */ /* 0x002fe20007ffe0ff */
[----:B------:R-:W-:-:S04]  /*11360*/  IMAD.MOV.U32 R6, RZ, RZ, RZ ;  /* 0x000000ffff067224 */ /* 0x000fc800078e00ff */
        /* <DEDUP_REMOVED lines=18> */
[----:B------:R-:W-:Y:S02]  /*11490*/  ISETP.NE.AND P1, PT, R13, RZ, PT ;  /* 0x000000ff0d00720c */ /* 0x000fe40003f25270 */
[----:B------:R-:W-:-:S07]  /*114a0*/  LOP3.LUT R6, RZ, R13, RZ, 0x33, !PT ;  /* 0x0000000dff067212 */ /* 0x000fce00078e33ff */
[----:B------:R-:W-:Y:S02]  /*114b0*/  @P5 IADD3 R5, R5, 0x1, RZ ;  /* 0x0000000105055810 */ /* 0x000fe40007ffe0ff */
[----:B------:R-:W-:Y:S02]  /*114c0*/  @P4 VIADD R0, R0, 0x1 ;  /* 0x0000000100004836 */ /* 0x000fe40000000000 */
[----:B------:R-:W-:Y:S02]  /*114d0*/  @!P2 IADD3 R5, -R5, RZ, RZ ;  /* 0x000000ff0505a210 */ /* 0x000fe40007ffe1ff */
[----:B------:R-:W-:Y:S02]  /*114e0*/  @!P0 IMAD.MOV R0, RZ, RZ, -R0 ;  /* 0x000000ffff008224 */ /* 0x000fe400078e0a00 */
[----:B------:R-:W-:-:S03]  /*114f0*/  SEL R5, R6, R5, !P1 ;  /* 0x0000000506057207 */ /* 0x000fc60004800000 */
[----:B------:R-:W-:Y:S02]  /*11500*/  SEL R0, R6, R0, !P1 ;  /* 0x0000000006007207 */ /* 0x000fe40004800000 */
[----:B------:R-:W-:-:S04]  /*11510*/  IMAD.WIDE R6, R5, 0x4, R242 ;  /* 0x0000000405067825 */ /* 0x000fc800078e02f2 */
[----:B------:R-:W-:Y:S02]  /*11520*/  IMAD.WIDE R8, R0, 0x4, R242 ;  /* 0x0000000400087825 */ /* 0x000fe400078e02f2 */
[----:B------:R1:W2:Y:S04]  /*11530*/  LDG.E R7, desc[UR6][R6.64] ;  /* 0x0000000606077981 */ /* 0x0002a8000c1e1900 */
[----:B------:R-:W2:Y:S01]  /*11540*/  LDG.E R8, desc[UR6][R8.64] ;  /* 0x0000000608087981 */ /* 0x000ea2000c1e1900 */
[----:B------:R-:W-:Y:S01]  /*11550*/  IADD3 R5, R5, -R0, RZ ;  /* 0x8000000005057210 */ /* 0x000fe20007ffe0ff */
[----:B------:R-:W-:-:S04]  /*11560*/  IMAD.U32 R0, RZ, RZ, UR4 ;  /* 0x00000004ff007e24 */ /* 0x000fc8000f8e00ff */
[----:B------:R-:W-:-:S05]  /*11570*/  IMAD R5, R5, R13, -0x100 ;  /* 0xffffff0005057424 */ /* 0x000fca00078e020d */
        /* <DEDUP_REMOVED lines=14> */
.L_x_962:
[----:B------:R-:W1:Y:S02]  /*11660*/  LDC R0, c[0x0][0x250] ;  /* 0x00009400ff007b82 */ /* 0x000e640000000800 */
[----:B-1----:R-:W-:-:S05]  /*11670*/  IMAD.SHL.U32 R5, R0, 0x100, RZ ;  /* 0x0000010000057824 */ /* 0x002fca00078e00ff */
[----:B------:R-:W-:-:S04]  /*11680*/  IADD3 R5, -R5, RZ, RZ ;  /* 0x000000ff05057210 */ /* 0x000fc80007ffe1ff */
[----:B------:R-:W-:-:S07]  /*11690*/  SHF.R.S32.HI R6, RZ, 0x1f, R5 ;  /* 0x0000001fff067819 */ /* 0x000fce0000011405 */
.L_x_963:
[----:B------:R-:W2:Y:S01]  /*116a0*/  LDL.LU.64 R22, [R1] ;  /* 0x0000000001167983 */ /* 0x000ea20000300a00 */
[----:B------:R-:W-:Y:S01]  /*116b0*/  ULDC UR4, c[0x0][0x2d0] ;  /* 0x0000b40000047ab9 */ /* 0x000fe20000000800 */
[C---:B------:R-:W-:Y:S02]  /*116c0*/  LEA R171, P1, R5.reuse, R171, 0x1 ;  /* 0x000000ab05ab7211 */ /* 0x040fe400078208ff */
[----:B------:R-:W-:Y:S02]  /*116d0*/  ISETP.GE.AND P0, PT, R132, UR4, PT ;  /* 0x0000000484007c0c */ /* 0x000fe4000bf06270 */
[----:B------:R-:W-:-:S11]  /*116e0*/  LEA.HI.X R172, R5, R172, R6, 0x1, P1 ;  /* 0x000000ac05ac7211 */ /* 0x000fd600008f0c06 */
[----:B------:R-:W1:Y:S01]  /*116f0*/  @!P0 LDC R14, c[0x0][0x254] ;  /* 0x00009500ff0e8b82 */ /* 0x000e620000000800 */
[----:B------:R-:W-:Y:S01]  /*11700*/  @!P0 IADD3 R7, P2, P1, R5, UR19, R250 ;  /* 0x0000001305078c10 */ /* 0x000fe2000f95e0fa */
[----:B------:R-:W-:Y:S01]  /*11710*/  @!P0 IMAD.MOV.U32 R8, RZ, RZ, R171 ;  /* 0x000000ffff088224 */ /* 0x000fe200078e00ab */
[----:B------:R-:W-:Y:S01]  /*11720*/  @P0 STS [R237+0x5000], RZ ;  /* 0x005000ffed000388 */ /* 0x000fe20000000800 */
[----:B------:R-:W-:-:S03]  /*11730*/  @!P0 IMAD.MOV.U32 R9, RZ, RZ, R172 ;  /* 0x000000ffff098224 */ /* 0x000fc600078e00ac */
[----:B------:R-:W-:Y:S01]  /*11740*/  @P0 STS [R237+0x5004], RZ ;  /* 0x005004ffed000388 */ /* 0x000fe20000000800 */
[----:B------:R-:W3:Y:S03]  /*11750*/  @!P0 LDC R15, c[0x0][0x254] ;  /* 0x00009500ff0f8b82 */ /* 0x000ee60000000800 */
[----:B------:R-:W-:Y:S04]  /*11760*/  @P0 STS.64 [R237+0x5008], RZ ;  /* 0x005008ffed000388 */ /* 0x000fe80000000a00 */
[----:B------:R-:W-:Y:S01]  /*11770*/  @!PT LDS RZ, [RZ] ;  /* 0x00000000fffff984 */ /* 0x000fe20000000800 */
[----:B------:R-:W-:Y:S01]  /*11780*/  @!PT LDS RZ, [RZ] ;  /* 0x00000000fffff984 */ /* 0x000fe20000000800 */
[----:B------:R-:W-:Y:S01]  /*11790*/  @!PT LDS RZ, [RZ] ;  /* 0x00000000fffff984 */ /* 0x000fe20000000800 */
[----:B------:R1:W-:Y:S01]  /*117a0*/  @!P0 LDGSTS.E.BYPASS.LTC128B.128 [R237+0x5000], desc[UR6][R8.64] ;  /* 0x0500000008ed8fae */ /* 0x0003e2000b901d46 */
[----:B------:R-:W4:Y:S03]  /*117b0*/  @!P0 LDC R20, c[0x0][0x254] ;  /* 0x00009500ff148b82 */ /* 0x000f260000000800 */
[----:B------:R-:W-:Y:S05]  /*117c0*/  @P0 STS.128 [R237+0x5800], RZ ;  /* 0x005800ffed000388 */ /* 0x000fea0000000c00 */
[----:B------:R-:W5:Y:S08]  /*117d0*/  @!P0 LDC R19, c[0x0][0x254] ;  /* 0x00009500ff138b82 */ /* 0x000f700000000800 */
[----:B------:R-:W1:Y:S08]  /*117e0*/  @!P0 LDC R18, c[0x0][0x254] ;  /* 0x00009500ff128b82 */ /* 0x000e700000000800 */
[----:B------:R-:W4:Y:S01]  /*117f0*/  @!P0 LDC R21, c[0x0][0x254] ;  /* 0x00009500ff158b82 */ /* 0x000f220000000800 */
[----:B-----5:R-:W-:-:S02]  /*11800*/  @!P0 IMAD R19, R19, 0xa0, RZ ;  /* 0x000000a013138824 */ /* 0x020fc400078e02ff */
[----:B-1----:R-:W-:Y:S01]  /*11810*/  @!P0 IMAD R18, R18, 0xc0, RZ ;  /* 0x000000c012128824 */ /* 0x002fe200078e02ff */
[----:B--2---:R-:W-:Y:S01]  /*11820*/  @!P0 IADD3.X R10, R6, UR18, R23, P2, P1 ;  /* 0x00000012060a8c10 */ /* 0x004fe200097e2417 */
[----:B------:R-:W-:Y:S01]  /*11830*/  @!P0 IMAD.MOV.U32 R22, RZ, RZ, R250 ;  /* 0x000000ffff168224 */ /* 0x000fe200078e00fa */
[C---:B------:R-:W-:Y:S02]  /*11840*/  @!P0 LEA R12, P2, R7.reuse, UR10, 0x1 ;  /* 0x0000000a070c8c11 */ /* 0x040fe4000f8408ff */
[C---:B------:R-:W-:Y:S02]  /*11850*/  @!P0 LEA R11, P1, R0.reuse, R250, 0x6 ;  /* 0x000000fa000b8211 */ /* 0x040fe400078230ff */
[----:B------:R-:W-:Y:S01]  /*11860*/  @!P0 LEA.HI.X R13, R7, UR11, R10, 0x1, P2 ;  /* 0x0000000b070d8c11 */ /* 0x000fe200090f0c0a */
[----:B------:R-:W-:Y:S01]  /*11870*/  @!P0 STL.64 [R1], R22 ;  /* 0x0000001601008387 */ /* 0x000fe20000100a00 */
[----:B------:R-:W-:Y:S02]  /*11880*/  @!P0 IADD3 R7, P2, R5, R11, RZ ;  /* 0x0000000b05078210 */ /* 0x000fe40007f5e0ff */
[----:B------:R-:W-:Y:S01]  /*11890*/  @!P0 LEA.HI.X R8, R0, R23, R14, 0x6, P1 ;  /* 0x0000001700088211 */ /* 0x000fe200008f340e */
[----:B---3--:R-:W-:Y:S01]  /*118a0*/  @!P0 IMAD R14, R15, 0x60, RZ ;  /* 0x000000600f0e8824 */ /* 0x008fe200078e02ff */
[----:B------:R-:W-:Y:S01]  /*118b0*/  @!P0 LEA R10, P1, R7, UR10, 0x1 ;  /* 0x0000000a070a8c11 */ /* 0x000fe2000f8208ff */
[----:B------:R-:W-:Y:S01]  /*118c0*/  @!PT LDS RZ, [RZ] ;  /* 0x00000000fffff984 */ /* 0x000fe20000000800 */
[----:B------:R-:W-:Y:S01]  /*118d0*/  @!PT LDS RZ, [RZ] ;  /* 0x00000000fffff984 */ /* 0x000fe20000000800 */
[----:B------:R-:W-:Y:S01]  /*118e0*/  @!PT LDS RZ, [RZ] ;  /* 0x00000000fffff984 */ /* 0x000fe20000000800 */
[----:B------:R1:W-:Y:S02]  /*118f0*/  @!P0 LDGSTS.E.BYPASS.LTC128B.128 [R237+0x5800], desc[UR6][R12.64] ;  /* 0x058000000ced8fae */ /* 0x0003e4000b901d46 */
[----:B------:R-:W-:-:S02]  /*11900*/  @!P0 IMAD.X R11, R6, 0x1, R8, P2 ;  /* 0x00000001060b8824 */ /* 0x000fc400010e0608 */
[----:B------:R-:W-:Y:S01]  /*11910*/  @!P0 IMAD.WIDE.U32 R8, R0, 0x60, R22 ;  /* 0x0000006000088825 */ /* 0x000fe200078e0016 */
[----:B------:R-:W-:Y:S02]  /*11920*/  @P0 STS.128 [R237+0x6000], RZ ;  /* 0x006000ffed000388 */ /* 0x000fe40000000c00 */
[----:B------:R-:W-:Y:S02]  /*11930*/  @!P0 LEA.HI.X R11, R7, UR11, R11, 0x1, P1 ;  /* 0x0000000b070b8c11 */ /* 0x000fe400088f0c0b */
[----:B------:R-:W-:-:S03]  /*11940*/  @!P0 IADD3 R7, P1, R5, R8, RZ ;  /* 0x0000000805078210 */ /* 0x000fc60007f3e0ff */
[----:B------:R-:W-:Y:S01]  /*11950*/  @!PT LDS RZ, [RZ] ;  /* 0x00000000fffff984 */ /* 0x000fe20000000800 */
[----:B------:R-:W-:Y:S01]  /*11960*/  @!PT LDS RZ, [RZ] ;  /* 0x00000000fffff984 */ /* 0x000fe20000000800 */
[----:B------:R-:W-:Y:S01]  /*11970*/  @!PT LDS RZ, [RZ] ;  /* 0x00000000fffff984 */ /* 0x000fe20000000800 */
[----:B------:R2:W-:Y:S01]  /*11980*/  @!P0 LDGSTS.E.BYPASS.LTC128B.128 [R237+0x6000], desc[UR6][R10.64] ;  /* 0x060000000aed8fae */ /* 0x0005e2000b901d46 */
[----:B------:R-:W-:Y:S01]  /*11990*/  @!P0 IADD3.X R8, R6, R9, R14, P1, !PT ;  /* 0x0000000906088210 */ /* 0x000fe20000ffe40e */
[----:B------:R-:W-:Y:S01]  /*119a0*/  @!P0 IMAD.MOV.U32 R9, RZ, RZ, R23 ;  /* 0x000000ffff098224 */ /* 0x000fe200078e0017 */
[C---:B------:R-:W-:Y:S01]  /*119b0*/  @!P0 LEA R16, P1, R7.reuse, UR10, 0x1 ;  /* 0x0000000a07108c11 */ /* 0x040fe2000f8208ff */
[----:B------:R-:W-:Y:S03]  /*119c0*/  @P0 STS.128 [R237+0x6800], RZ ;  /* 0x006800ffed000388 */ /* 0x000fe60000000c00 */
[----:B------:R-:W-:Y:S01]  /*119d0*/  @!P0 LEA.HI.X R17, R7, UR11, R8, 0x1, P1 ;  /* 0x0000000b07118c11 */ /* 0x000fe200088f0c08 */
[----:B------:R-:W-:Y:S01]  /*119e0*/  @!P0 IMAD.MOV.U32 R8, RZ, RZ, R250 ;  /* 0x000000ffff088224 */ /* 0x000fe200078e00fa */
[----:B------:R-:W-:-:S03]  /*119f0*/  @!P0 LEA R14, P1, R0, R250, 0x7 ;  /* 0x000000fa000e8211 */ /* 0x000fc600078238ff */
[C---:B------:R-:W-:Y:S01]  /*11a00*/  @!P0 IMAD.WIDE.U32 R8, R0.reuse, 0xe0, R8 ;  /* 0x000000e000088825 */ /* 0x040fe200078e0008 */
[C---:B----4-:R-:W-:Y:S01]  /*11a10*/  @!P0 LEA.HI.X R7, R0.reuse, R23, R20, 0x7, P1 ;  /* 0x0000001700078211 */ /* 0x050fe200008f3c14 */
[----:B------:R-:W-:Y:S01]  /*11a20*/  @!PT LDS RZ, [RZ] ;  /* 0x00000000fffff984 */ /* 0x000fe20000000800 */
[----:B------:R-:W-:Y:S01]  /*11a30*/  @!PT LDS RZ, [RZ] ;  /* 0x00000000fffff984 */ /* 0x000fe20000000800 */
[----:B------:R-:W-:Y:S01]  /*11a40*/  @!PT LDS RZ, [RZ] ;  /* 0x00000000fffff984 */ /* 0x000fe20000000800 */
[----:B------:R-:W-:Y:S02]  /*11a50*/  @!P0 LDGSTS.E.BYPASS.LTC128B.128 [R237+0x6800], desc[UR6][R16.64] ;  /* 0x0680000010ed8fae */ /* 0x000fe4000b901d46 */
[----:B-1----:R-:W-:Y:S02]  /*11a60*/  @!P0 IMAD.MOV.U32 R12, RZ, RZ, R250 ;  /* 0x000000ffff0c8224 */ /* 0x002fe400078e00fa */
[----:B------:R-:W-:Y:S01]  /*11a70*/  @!P0 IMAD.MOV.U32 R13, RZ, RZ, R23 ;  /* 0x000000ffff0d8224 */ /* 0x000fe200078e0017 */
[----:B------:R-:W-:Y:S01]  /*11a80*/  @P0 STS.128 [R237+0x7000], RZ ;  /* 0x007000ffed000388 */ /* 0x000fe20000000c00 */
[----:B------:R-:W-:Y:S02]  /*11a90*/  @!P0 IMAD R20, R21, 0xe0, RZ ;  /* 0x000000e015148824 */ /* 0x000fe400078e02ff */
[----:B------:R-:W-:-:S04]  /*11aa0*/  @!P0 IMAD.WIDE.U32 R12, R0, 0xa0, R12 ;  /* 0x000000a0000c8825 */ /* 0x000fc800078e000c */
[----:B--2---:R-:W-:Y:S02]  /*11ab0*/  @!P0 IMAD.MOV.U32 R10, RZ, RZ, R250 ;  /* 0x000000ffff0a8224 */ /* 0x004fe400078e00fa */
[----:B------:R-:W-:Y:S02]  /*11ac0*/  @!P0 IMAD.MOV.U32 R11, RZ, RZ, R23 ;  /* 0x000000ffff0b8224 */ /* 0x000fe400078e0017 */
[----:B------:R-:W-:Y:S01]  /*11ad0*/  @!P0 IMAD.WIDE.U32 R10, R0, 0xc0, R10 ;  /* 0x000000c0000a8825 */ /* 0x000fe200078e000a */
[----:B------:R-:W-:-:S04]  /*11ae0*/  @!P0 IADD3 R0, P1, R5, R14, RZ ;  /* 0x0000000e05008210 */ /* 0x000fc80007f3e0ff */
[----:B------:R-:W-:Y:S01]  /*11af0*/  @!P0 LEA R14, P4, R0, UR10, 0x1 ;  /* 0x0000000a000e8c11 */ /* 0x000fe2000f8808ff */
[C---:B------:R-:W-:Y:S01]  /*11b00*/  @!P0 IMAD.X R15, R6.reuse, 0x1, R7, P1 ;  /* 0x00000001060f8824 */ /* 0x040fe200008e0607 */
[C---:B------:R-:W-:Y:S02]  /*11b10*/  @!P0 IADD3 R7, P3, R5.reuse, R12, RZ ;  /* 0x0000000c05078210 */ /* 0x040fe40007f7e0ff */
[C---:B------:R-:W-:Y:S02]  /*11b20*/  @!P0 IADD3 R12, P2, R5.reuse, R10, RZ ;  /* 0x0000000a050c8210 */ /* 0x040fe40007f5e0ff */
[----:B------:R-:W-:Y:S02]  /*11b30*/  @!P0 IADD3 R5, P1, R5, R8, RZ ;  /* 0x0000000805058210 */ /* 0x000fe40007f3e0ff */
[----:B------:R-:W-:Y:S02]  /*11b40*/  @!P0 IADD3.X R19, R6, R13, R19, P3, !PT ;  /* 0x0000000d06138210 */ /* 0x000fe40001ffe413 */
[----:B------:R-:W-:-:S02]  /*11b50*/  @!P0 LEA R10, P3, R7, UR10, 0x1 ;  /* 0x0000000a070a8c11 */ /* 0x000fc4000f8608ff */
[----:B------:R-:W-:Y:S02]  /*11b60*/  @!P0 IADD3.X R13, R6, R18, R11, P2, !PT ;  /* 0x00000012060d8210 */ /* 0x000fe400017fe40b */
[----:B------:R-:W-:Y:S02]  /*11b70*/  @!P0 LEA.HI.X R15, R0, UR11, R15, 0x1, P4 ;  /* 0x0000000b000f8c11 */ /* 0x000fe4000a0f0c0f */
[----:B------:R-:W-:Y:S02]  /*11b80*/  @!P0 LEA R8, P2, R12, UR10, 0x1 ;  /* 0x0000000a0c088c11 */ /* 0x000fe4000f8408ff */
[----:B------:R-:W-:Y:S01]  /*11b90*/  @!P0 IADD3.X R0, R6, R9, R20, P1, !PT ;  /* 0x0000000906008210 */ /* 0x000fe20000ffe414 */
[----:B------:R-:W-:Y:S01]  /*11ba0*/  @!PT LDS RZ, [RZ] ;  /* 0x00000000fffff984 */ /* 0x000fe20000000800 */
[----:B------:R-:W-:Y:S01]  /*11bb0*/  @!PT LDS RZ, [RZ] ;  /* 0x00000000fffff984 */ /* 0x000fe20000000800 */
[----:B------:R-:W-:Y:S01]  /*11bc0*/  @!PT LDS RZ, [RZ] ;  /* 0x00000000fffff984 */ /* 0x000fe20000000800 */
[----:B------:R1:W-:Y:S01]  /*11bd0*/  @!P0 LDGSTS.E.BYPASS.LTC128B.128 [R237+0x7000], desc[UR6][R14.64] ;  /* 0x070000000eed8fae */ /* 0x0003e2000b901d46 */
[----:B------:R-:W-:Y:S02]  /*11be0*/  @!P0 LEA R6, P1, R5, UR10, 0x1 ;  /* 0x0000000a05068c11 */ /* 0x000fe4000f8208ff */
[----:B------:R-:W-:Y:S01]  /*11bf0*/  @!P0 LEA.HI.X R11, R7, UR11, R19, 0x1, P3 ;  /* 0x0000000b070b8c11 */ /* 0x000fe200098f0c13 */
[----:B------:R-:W-:Y:S01]  /*11c00*/  @P0 STS.128 [R237+0x7800], RZ ;  /* 0x007800ffed000388 */ /* 0x000fe20000000c00 */
[----:B------:R-:W-:-:S02]  /*11c10*/  @!P0 LEA.HI.X R9, R12, UR11, R13, 0x1, P2 ;  /* 0x0000000b0c098c11 */ /* 0x000fc400090f0c0d */
[----:B------:R-:W-:Y:S01]  /*11c20*/  @!P0 LEA.HI.X R7, R5, UR11, R0, 0x1, P1 ;  /* 0x0000000b05078c11 */ /* 0x000fe200088f0c00 */
[----:B------:R-:W-:Y:S01]  /*11c30*/  @!PT LDS RZ, [RZ] ;  /* 0x00000000fffff984 */ /* 0x000fe20000000800 */
[----:B------:R-:W-:Y:S01]  /*11c40*/  @!PT LDS RZ, [RZ] ;  /* 0x00000000fffff984 */ /* 0x000fe20000000800 */
[----:B------:R-:W-:Y:S01]  /*11c50*/  @!PT LDS RZ, [RZ] ;  /* 0x00000000fffff984 */ /* 0x000fe20000000800 */
[----:B------:R-:W-:Y:S01]  /*11c60*/  @!P0 LDGSTS.E.BYPASS.LTC128B.128 [R237+0x7800], desc[UR6][R10.64] ;  /* 0x078000000aed8fae */ /* 0x000fe2000b901d46 */
[----:B------:R-:W-:-:S03]  /*11c70*/  ISETP.GE.AND P1, PT, R169, 0x3, PT ;  /* 0x00000003a900780c */ /* 0x000fc60003f26270 */
        /* <DEDUP_REMOVED lines=9> */
[----:B------:R3:W-:Y:S04]  /*11d10*/  @!P0 LDGSTS.E.BYPASS.LTC128B.128 [R237+0x8800], desc[UR6][R6.64] ;  /* 0x0880000006ed8fae */ /* 0x0007e8000b901d46 */
[----:B-1----:R-:W-:Y:S04]  /*11d20*/  LDSM.16.M88.4 R12, [R220] ;  /* 0x00000000dc0c783b */ /* 0x002fe80000000200 */
[----:B------:R-:W1:Y:S04]  /*11d30*/  LDSM.16.M88.4 R20, [R216+0x1000] ;  /* 0x00100000d814783b */ /* 0x000e680000000200 */
[----:B------:R-:W4:Y:S04]  /*11d40*/  LDSM.16.M88.4 R28, [R216+0x1800] ;  /* 0x00180000d81c783b */ /* 0x000f280000000200 */
[----:B------:R-:W5:Y:S04]  /*11d50*/  LDSM.16.M88.4 R16, [R216+0x1400] ;  /* 0x00140000d810783b */ /* 0x000f680000000200 */
[----:B--2---:R-:W-:Y:S04]  /*11d60*/  LDSM.16.M88.4 R8, [R221] ;  /* 0x00000000dd08783b */ /* 0x004fe80000000200 */
[----:B------:R-:W2:Y:S01]  /*11d70*/  LDSM.16.M88.4 R52, [R219] ;  /* 0x00000000db34783b */ /* 0x000ea20000000200 */
[----:B---3--:R-:W-:-:S03]  /*11d80*/  IMAD.SHL.U32 R6, R244, 0x100, RZ ;  /* 0x00000100f4067824 */ /* 0x008fc600078e00ff */
[----:B------:R-:W3:Y:S04]  /*11d90*/  LDSM.16.M88.4 R48, [R236] ;  /* 0x00000000ec30783b */ /* 0x000ee80000000200 */
[----:B------:R-:W3:Y:S04]  /*11da0*/  LDSM.16.M88.4 R60, [R235] ;  /* 0x00000000eb3c783b */ /* 0x000ee80000000200 */
[----:B------:R-:W-:Y:S04]  /*11db0*/  LDSM.16.M88.4 R76, [R216+0x2800] ;  /* 0x00280000d84c783b */ /* 0x000fe80000000200 */
[----:B------:R-:W-:Y:S04]  /*11dc0*/  LDSM.16.M88.4 R68, [R216+0x2000] ;  /* 0x00200000d844783b */ /* 0x000fe80000000200 */
[----:B------:R-:W-:Y:S01]  /*11dd0*/  LDSM.16.M88.4 R64, [R216+0x1c00] ;  /* 0x001c0000d840783b */ /* 0x000fe20000000200 */
[C---:B-1----:R-:W-:Y:S03]  /*11de0*/  HMMA.16816.F32 R44, R12.reuse, R20, RZ ;  /* 0x000000140c2c723c */ /* 0x042fe600000018ff */
[----:B------:R-:W-:Y:S04]  /*11df0*/  LDSM.16.M88.4 R56, [R233] ;  /* 0x00000000e938783b */ /* 0x000fe80000000200 */
[----:B------:R-:W-:Y:S01]  /*11e00*/  LDSM.16.M88.4 R72, [R234] ;  /* 0x00000000ea48783b */ /* 0x000fe20000000200 */
[C---:B------:R-:W-:Y:S03]  /*11e10*/  HMMA.16816.F32 R40, R12.reuse, R22, RZ ;  /* 0x000000160c28723c */ /* 0x040fe600000018ff */
[----:B------:R-:W-:Y:S03]  /*11e20*/  LDSM.16.M88.4 R80, [R216+0x2c00] ;  /* 0x002c0000d850783b */ /* 0x000fe60000000200 */
[C---:B----4-:R-:W-:Y:S01]  /*11e30*/  HMMA.16816.F32 R24, R12.reuse, R28, RZ ;  /* 0x0000001c0c18723c */ /* 0x050fe200000018ff */
[----:B------:R-:W0:Y:S05]  /*11e40*/  LDGDEPBAR ;  /* 0x00000000000079af */ /* 0x000e2a0000000000 */
[C---:B------:R-:W-:Y:S01]  /*11e50*/  HMMA.16816.F32 R20, R12.reuse, R30, RZ ;  /* 0x0000001e0c14723c */ /* 0x040fe200000018ff */
[----:B------:R-:W1:Y:S05]  /*11e60*/  LDSM.16.M88.4 R28, [R216+0x2400] ;  /* 0x00240000d81c783b */ /* 0x000e6a0000000200 */
[C---:B-----5:R-:W-:Y:S06]  /*11e70*/  HMMA.16816.F32 R36, R12.reuse, R16, RZ ;  /* 0x000000100c24723c */ /* 0x060fec00000018ff */
[----:B------:R-:W-:Y:S06]  /*11e80*/  HMMA.16816.F32 R32, R12, R18, RZ ;  /* 0x000000120c20723c */ /* 0x000fec00000018ff */
[C---:B--2---:R-:W-:Y:S06]  /*11e90*/  HMMA.16816.F32 R196, R8.reuse, R52, R44 ;  /* 0x0000003408c4723c */ /* 0x044fec000000182c */
[C---:B------:R-:W-:Y:S01]  /*11ea0*/  HMMA.16816.F32 R192, R8.reuse, R54, R40 ;  /* 0x0000003608c0723c */ /* 0x040fe20000001828 */
[----:B------:R-:W2:Y:S05]  /*11eb0*/  LDSM.16.M88.4 R52, [R232] ;  /* 0x00000000e834783b */ /* 0x000eaa0000000200 */
[C---:B---3--:R-:W-:Y:S06]  /*11ec0*/  HMMA.16816.F32 R188, R8.reuse, R48, R36 ;  /* 0x0000003008bc723c */ /* 0x048fec0000001824 */
[C---:B------:R-:W-:Y:S01]  /*11ed0*/  HMMA.16816.F32 R184, R8.reuse, R50, R32 ;  /* 0x0000003208b8723c */ /* 0x040fe20000001820 */
[----:B------:R-:W3:Y:S05]  /*11ee0*/  LDSM.16.M88.4 R48, [R231] ;  /* 0x00000000e730783b */ /* 0x000eea0000000200 */
[C---:B------:R-:W-:Y:S06]  /*11ef0*/  HMMA.16816.F32 R180, R8.reuse, R60, R24 ;  /* 0x0000003c08b4723c */ /* 0x040fec0000001818 */
[----:B------:R-:W-:Y:S01]  /*11f00*/  HMMA.16816.F32 R176, R8, R62, R20 ;  /* 0x0000003e08b0723c */ /* 0x000fe20000001814 */
[----:B------:R-:W4:Y:S05]  /*11f10*/  LDSM.16.M88.4 R60, [R216+0x3000] ;  /* 0x00300000d83c783b */ /* 0x000f2a0000000200 */
[C---:B-1----:R-:W-:Y:S06]  /*11f20*/  HMMA.16816.F32 R32, R12.reuse, R28, RZ ;  /* 0x0000001c0c20723c */ /* 0x042fec00000018ff */
[C---:B------:R-:W-:Y:S06]  /*11f30*/  HMMA.16816.F32 R24, R12.reuse, R76, RZ ;  /* 0x0000004c0c18723c */ /* 0x040fec00000018ff */
[C---:B------:R-:W-:Y:S06]  /*11f40*/  HMMA.16816.F32 R20, R12.reuse, R78, RZ ;  /* 0x0000004e0c14723c */ /* 0x040fec00000018ff */
[----:B------:R-:W-:Y:S06]  /*11f50*/  HMMA.16816.F32 R36, R12, R70, RZ ;  /* 0x000000460c24723c */ /* 0x000fec00000018ff */
[----:B--2---:R-:W-:Y:S01]  /*11f60*/  HMMA.16816.F32 R124, R8, R52, R32 ;  /* 0x00000034087c723c */ /* 0x004fe20000001820 */
[----:B------:R-:W1:Y:S05]  /*11f70*/  LDSM.16.M88.4 R32, [R229] ;  /* 0x00000000e520783b */ /* 0x000e6a0000000200 */
[----:B------:R-:W-:Y:S06]  /*11f80*/  HMMA.16816.F32 R16, R12, R64, RZ ;  /* 0x000000400c10723c */ /* 0x000fec00000018ff */
[C---:B---3--:R-:W-:Y:S06]  /*11f90*/  HMMA.16816.F32 R116, R8.reuse, R48, R24 ;  /* 0x000000300874723c */ /* 0x048fec0000001818 */
[C---:B------:R-:W-:Y:S01]  /*11fa0*/  HMMA.16816.F32 R112, R8.reuse, R50, R20 ;  /* 0x000000320870723c */ /* 0x040fe20000001814 */
[----:B------:R-:W-:Y:S05]  /*11fb0*/  LDSM.16.M88.4 R48, [R226] ;  /* 0x00000000e230783b */ /* 0x000fea0000000200 */
[----:B------:R-:W-:Y:S01]  /*11fc0*/  HMMA.16816.F32 R128, R8, R58, R36 ;  /* 0x0000003a0880723c */ /* 0x000fe20000001824 */
[----:B------:R-:W2:Y:S05]  /*11fd0*/  LDSM.16.M88.4 R36, [R216+0x3800] ;  /* 0x00380000d824783b */ /* 0x000eaa0000000200 */
[C---:B----4-:R-:W-:Y:S06]  /*11fe0*/  HMMA.16816.F32 R20, R12.reuse, R60, RZ ;  /* 0x0000003c0c14723c */ /* 0x050fec00000018ff */
[C---:B------:R-:W-:Y:S06]  /*11ff0*/  HMMA.16816.F32 R24, R12.reuse, R62, RZ ;  /* 0x0000003e0c18723c */ /* 0x040fec00000018ff */
[----:B------:R-:W-:Y:S01]  /*12000*/  HMMA.16816.F32 R40, R12, R68, RZ ;  /* 0x000000440c28723c */ /* 0x000fe200000018ff */
[----:B------:R-:W3:Y:S05]  /*12010*/  LDSM.16.M88.4 R68, [R216+0x3400] ;  /* 0x00340000d844783b */ /* 0x000eea0000000200 */
[----:B------:R-:W-:Y:S01]  /*12020*/  HMMA.16816.F32 R164, R8, R72, R16 ;  /* 0x0000004808a4723c */ /* 0x000fe20000001810 */
[----:B------:R-:W4:Y:S05]  /*12030*/  S2R R72, SR_TID.X ;  /* 0x0000000000487919 */ /* 0x000f2a0000002100 */
[C---:B------:R-:W-:Y:S01]  /*12040*/  HMMA.16816.F32 R44, R12.reuse, R66, RZ ;  /* 0x000000420c2c723c */ /* 0x040fe200000018ff */
[----:B------:R-:W5:Y:S05]  /*12050*/  LDSM.16.M88.4 R64, [R230] ;  /* 0x00000000e640783b */ /* 0x000f6a0000000200 */
[----:B------:R-:W-:Y:S06]  /*12060*/  HMMA.16816.F32 R28, R12, R30, RZ ;  /* 0x0000001e0c1c723c */ /* 0x000fec00000018ff */
[C---:B-1----:R-:W-:Y:S06]  /*12070*/  HMMA.16816.F32 R100, R8.reuse, R32, R20 ;  /* 0x000000200864723c */ /* 0x042fec0000001814 */
[C---:B------:R-:W-:Y:S01]  /*12080*/  HMMA.16816.F32 R96, R8.reuse, R34, R24 ;  /* 0x000000220860723c */ /* 0x040fe20000001818 */
[----:B------:R-:W1:Y:S05]  /*12090*/  LDSM.16.M88.4 R32, [R227] ;  /* 0x00000000e320783b */ /* 0x000e6a0000000200 */
[----:B------:R-:W-:Y:S01]  /*120a0*/  HMMA.16816.F32 R156, R8, R56, R40 ;  /* 0x00000038089c723c */ /* 0x000fe20000001828 */
[----:B------:R-:W1:Y:S01]  /*120b0*/  LDSM.16.M88.4 R40, [R228] ;  /* 0x00000000e428783b */ /* 0x000e620000000200 */
[----:B----4-:R-:W-:-:S03]  /*120c0*/  IMAD.SHL.U32 R72, R72, 0x2, RZ ;  /* 0x0000000248487824 */ /* 0x010fc600078e00ff */
[----:B------:R-:W-:Y:S01]  /*120d0*/  LDSM.16.M88.4 R56, [R216+0x4c00] ;  /* 0x004c0000d838783b */ /* 0x000fe20000000200 */
[----:B------:R-:W-:Y:S01]  /*120e0*/  HMMA.16816.F32 R16, R12, R80, RZ ;  /* 0x000000500c10723c */ /* 0x000fe200000018ff */
[----:B------:R-:W-:-:S05]  /*120f0*/  LOP3.LUT R72, R72, 0x6, RZ, 0xc0, !PT ;  /* 0x0000000648487812 */ /* 0x000fca00078ec0ff */
[C---:B--2---:R-:W-:Y:S01]  /*12100*/  HMMA.16816.F32 R24, R12.reuse, R36, RZ ;  /* 0x000000240c18723c */ /* 0x044fe200000018ff */
[C---:B------:R-:W-:Y:S02]  /*12110*/  LOP3.LUT R5, R6.reuse, 0x8, R72, 0xfe, !PT ;  /* 0x0000000806057812 */ /* 0x040fe400078efe48 */
[----:B------:R-:W-:Y:S02]  /*12120*/  LOP3.LUT R0, R6, R72, RZ, 0xfc, !PT ;  /* 0x0000004806007212 */ /* 0x000fe400078efcff */
[C---:B------:R-:W-:Y:S01]  /*12130*/  ISETP.GE.AND P6, PT, R5.reuse, R4, PT ;  /* 0x000000040500720c */ /* 0x040fe20003fc6270 */
[----:B------:R-:W-:Y:S01]  /*12140*/  HMMA.16816.F32 R20, R12, R38, RZ ;  /* 0x000000260c14723c */ /* 0x000fe200000018ff */
[----:B------:R-:W2:Y:S01]  /*12150*/  LDSM.16.M88.4 R36, [R216+0x4000] ;  /* 0x00400000d824783b */ /* 0x000ea20000000200 */
[----:B------:R-:W-:Y:S01]  /*12160*/  ISETP.GE.AND P3, PT, R5, R2, PT ;  /* 0x000000020500720c */ /* 0x000fe20003f66270 */
[C---:B------:R-:W-:Y:S02]  /*12170*/  VIADD R5, R0.reuse, 0x1 ;  /* 0x0000000100057836 */ /* 0x040fe40000000000 */
[----:B------:R-:W-:Y:S01]  /*12180*/  VIADD R7, R0, 0x9 ;  /* 0x0000000900077836 */ /* 0x000fe20000000000 */
[----:B------:R-:W-:Y:S01]  /*12190*/  HMMA.16816.F32 R120, R8, R54, R28 ;  /* 0x000000360878723c */ /* 0x000fe2000000181c */
[----:B------:R-:W-:Y:S01]  /*121a0*/  LDSM.16.M88.4 R52, [R216+0x4400] ;  /* 0x00440000d834783b */ /* 0x000fe20000000200 */
[----:B------:R-:W-:-:S02]  /*121b0*/  ISETP.GE.AND P4, PT, R5, R4, PT ;  /* 0x000000040500720c */ /* 0x000fc40003f86270 */
[----:B------:R-:W-:Y:S01]  /*121c0*/  ISETP.GE.AND P5, PT, R5, R2, PT ;  /* 0x000000020500720c */ /* 0x000fe20003fa6270 */
[C---:B------:R-:W-:Y:S01]  /*121d0*/  VIADD R5, R0.reuse, 0x11 ;  /* 0x0000001100057836 */ /* 0x040fe20000000000 */
[----:B------:R-:W-:Y:S01]  /*121e0*/  HMMA.16816.F32 R160, R8, R74, R44 ;  /* 0x0000004a08a0723c */ /* 0x000fe2000000182c */
[----:B------:R-:W4:Y:S01]  /*121f0*/  LDSM.16.M88.4 R44, [R216+0x3c00] ;  /* 0x003c0000d82c783b */ /* 0x000f220000000200 */
[----:B------:R-:W-:Y:S02]  /*12200*/  ISETP.GE.AND P2, PT, R7, R4, PT ;  /* 0x000000040700720c */ /* 0x000fe40003f46270 */
[----:B------:R-:W-:Y:S02]  /*12210*/  FSEL R197, R197, -INF , !P4 ;  /* 0xff800000c5c57808 */ /* 0x000fe40006000000 */
[----:B---3--:R-:W-:Y:S01]  /*12220*/  HMMA.16816.F32 R28, R12, R68, RZ ;  /* 0x000000440c1c723c */ /* 0x008fe200000018ff */
[----:B------:R-:W-:Y:S01]  /*12230*/  ISETP.GE.AND P4, PT, R7, R2, PT ;  /* 0x000000020700720c */ /* 0x000fe20003f86270 */
[----:B------:R-:W-:Y:S01]  /*12240*/  VIADD R7, R0, 0x19 ;  /* 0x0000001900077836 */ /* 0x000fe20000000000 */
[----:B------:R-:W-:-:S02]  /*12250*/  FSEL R199, R199, -INF , !P5 ;  /* 0xff800000c7c77808 */ /* 0x000fc40006800000 */
[----:B------:R-:W-:Y:S01]  /*12260*/  FSEL R193, R193, -INF , !P2 ;  /* 0xff800000c1c17808 */ /* 0x000fe20005000000 */
[----:B-----5:R-:W-:Y:S01]  /*12270*/  HMMA.16816.F32 R108, R8, R64, R16 ;  /* 0x00000040086c723c */ /* 0x020fe20000001810 */
[C---:B------:R-:W-:Y:S02]  /*12280*/  ISETP.GE.AND P5, PT, R5.reuse, R4, PT ;  /* 0x000000040500720c */ /* 0x040fe40003fa6270 */
[----:B------:R-:W-:Y:S01]  /*12290*/  ISETP.GE.AND P2, PT, R5, R2, PT ;  /* 0x000000020500720c */ /* 0x000fe20003f46270 */
[----:B------:R-:W-:Y:S01]  /*122a0*/  VIADD R5, R0, 0x21 ;  /* 0x0000002100057836 */ /* 0x000fe20000000000 */
[----:B------:R-:W-:Y:S01]  /*122b0*/  FSEL R195, R195, -INF , !P4 ;  /* 0xff800000c3c37808 */ /* 0x000fe20006000000 */
[----:B------:R-:W-:Y:S01]  /*122c0*/  HMMA.16816.F32 R16, R12, R82, RZ ;  /* 0x000000520c10723c */ /* 0x000fe200000018ff */
[----:B------:R-:W-:Y:S02]  /*122d0*/  FSEL R189, R189, -INF , !P5 ;  /* 0xff800000bdbd7808 */ /* 0x000fe40006800000 */
[----:B------:R-:W-:-:S02]  /*122e0*/  ISETP.GE.AND P4, PT, R7, R4, PT ;  /* 0x000000040700720c */ /* 0x000fc40003f86270 */
[----:B------:R-:W-:Y:S01]  /*122f0*/  ISETP.GE.AND P5, PT, R7, R2, PT ;  /* 0x000000020700720c */ /* 0x000fe20003fa6270 */
[C---:B-1----:R-:W-:Y:S01]  /*12300*/  HMMA.16816.F32 R84, R8.reuse, R32, R24 ;  /* 0x000000200854723c */ /* 0x042fe20000001818 */
[----:B------:R-:W-:Y:S01]  /*12310*/  FSEL R191, R191, -INF , !P2 ;  /* 0xff800000bfbf7808 */ /* 0x000fe20005000000 */
[C---:B------:R-:W-:Y:S01]  /*12320*/  VIADD R7, R0.reuse, 0x29 ;  /* 0x0000002900077836 */ /* 0x040fe20000000000 */
[----:B------:R-:W-:Y:S02]  /*12330*/  ISETP.GE.AND P2, PT, R5, R4, PT ;  /* 0x000000040500720c */ /* 0x000fe40003f46270 */
[----:B------:R-:W-:Y:S01]  /*12340*/  FSEL R185, R185, -INF , !P4 ;  /* 0xff800000b9b97808 */ /* 0x000fe20006000000 */
[----:B------:R-:W-:Y:S01]  /*12350*/  HMMA.16816.F32 R80, R8, R34, R20 ;  /* 0x000000220850723c */ /* 0x000fe20000001814 */
[----:B------:R-:W1:Y:S01]  /*12360*/  LDSM.16.M88.4 R32, [R225] ;  /* 0x00000000e120783b */ /* 0x000e620000000200 */
[----:B------:R-:W-:Y:S01]  /*12370*/  ISETP.GE.AND P4, PT, R5, R2, PT ;  /* 0x000000020500720c */ /* 0x000fe20003f86270 */
[----:B------:R-:W-:Y:S01]  /*12380*/  VIADD R5, R0, 0x31 ;  /* 0x0000003100057836 */ /* 0x000fe20000000000 */
[----:B------:R-:W-:-:S02]  /*12390*/  FSEL R187, R187, -INF , !P5 ;  /* 0xff800000bbbb7808 */ /* 0x000fc40006800000 */
[----:B------:R-:W-:Y:S01]  /*123a0*/  HMMA.16816.F32 R92, R8, R40, R28 ;  /* 0x00000028085c723c */ /* 0x000fe2000000181c */
[----:B------:R-:W-:Y:S02]  /*123b0*/  FSEL R181, R181, -INF , !P2 ;  /* 0xff800000b5b57808 */ /* 0x000fe40005000000 */
[C---:B------:R-:W-:Y:S02]  /*123c0*/  ISETP.GE.AND P5, PT, R7.reuse, R4, PT ;  /* 0x000000040700720c */ /* 0x040fe40003fa6270 */
[----:B------:R-:W-:Y:S01]  /*123d0*/  ISETP.GE.AND P2, PT, R7, R2, PT ;  /* 0x000000020700720c */ /* 0x000fe20003f46270 */
[----:B------:R-:W-:Y:S01]  /*123e0*/  HMMA.16816.F32 R28, R12, R70, RZ ;  /* 0x000000460c1c723c */ /* 0x000fe200000018ff */
[----:B------:R-:W-:Y:S01]  /*123f0*/  VIADD R7, R0, 0x39 ;  /* 0x0000003900077836 */ /* 0x000fe20000000000 */
[----:B------:R-:W-:Y:S02]  /*12400*/  FSEL R183, R183, -INF , !P4 ;  /* 0xff800000b7b77808 */ /* 0x000fe40006000000 */
[----:B------:R-:W-:-:S02]  /*12410*/  FSEL R177, R177, -INF , !P5 ;  /* 0xff800000b1b17808 */ /* 0x000fc40006800000 */
[C---:B--2---:R-:W-:Y:S01]  /*12420*/  HMMA.16816.F32 R24, R12.reuse, R36, RZ ;  /* 0x000000240c18723c */ /* 0x044fe200000018ff */
[C---:B------:R-:W-:Y:S02]  /*12430*/  ISETP.GE.AND P4, PT, R5.reuse, R4, PT ;  /* 0x000000040500720c */ /* 0x040fe40003f86270 */
[----:B------:R-:W-:Y:S01]  /*12440*/  ISETP.GE.AND P5, PT, R5, R2, PT ;  /* 0x000000020500720c */ /* 0x000fe20003fa6270 */
[----:B------:R-:W-:Y:S01]  /*12450*/  VIADD R5, R0, 0x41 ;  /* 0x0000004100057836 */ /* 0x000fe20000000000 */
[----:B------:R-:W-:Y:S01]  /*12460*/  FSEL R179, R179, -INF , !P2 ;  /* 0xff800000b3b37808 */ /* 0x000fe20005000000 */
[----:B------:R-:W-:Y:S01]  /*12470*/  HMMA.16816.F32 R20, R12, R38, RZ ;  /* 0x000000260c14723c */ /* 0x000fe200000018ff */
[----:B------:R-:W2:Y:S01]  /*12480*/  LDSM.16.M88.4 R36, [R216+0x4800] ;  /* 0x00480000d824783b */ /* 0x000ea20000000200 */
[----:B------:R-:W-:Y:S02]  /*12490*/  ISETP.GE.AND P2, PT, R7, R4, PT ;  /* 0x000000040700720c */ /* 0x000fe40003f46270 */
[----:B------:R-:W-:-:S02]  /*124a0*/  FSEL R165, R165, -INF , !P4 ;  /* 0xff800000a5a57808 */ /* 0x000fc40006000000 */
[----:B------:R-:W-:Y:S01]  /*124b0*/  HMMA.16816.F32 R104, R8, R66, R16 ;  /* 0x000000420868723c */ /* 0x000fe20000001810 */
[----:B------:R-:W-:Y:S01]  /*124c0*/  ISETP.GE.AND P4, PT, R7, R2, PT ;  /* 0x000000020700720c */ /* 0x000fe20003f86270 */
[C---:B------:R-:W-:Y:S01]  /*124d0*/  VIADD R7, R0.reuse, 0x49 ;  /* 0x0000004900077836 */ /* 0x040fe20000000000 */
[----:B------:R-:W-:Y:S02]  /*124e0*/  FSEL R167, R167, -INF , !P5 ;  /* 0xff800000a7a77808 */ /* 0x000fe40006800000 */
[----:B------:R-:W-:Y:S01]  /*124f0*/  FSEL R161, R161, -INF , !P2 ;  /* 0xff800000a1a17808 */ /* 0x000fe20005000000 */
[----:B----4-:R-:W-:Y:S01]  /*12500*/  HMMA.16816.F32 R16, R12, R44, RZ ;  /* 0x0000002c0c10723c */ /* 0x010fe200000018ff */
[C---:B------:R-:W-:Y:S02]  /*12510*/  ISETP.GE.AND P5, PT, R5.reuse, R4, PT ;  /* 0x000000040500720c */ /* 0x040fe40003fa6270 */
[----:B------:R-:W-:Y:S01]  /*12520*/  ISETP.GE.AND P2, PT, R5, R2, PT ;  /* 0x000000020500720c */ /* 0x000fe20003f46270 */
[----:B------:R-:W-:Y:S01]  /*12530*/  VIADD R5, R0, 0x51 ;  /* 0x0000005100057836 */ /* 0x000fe20000000000 */
[----:B------:R-:W-:Y:S01]  /*12540*/  FSEL R163, R163, -INF , !P4 ;  /* 0xff800000a3a37808 */ /* 0x000fe20006000000 */
[----:B------:R-:W-:Y:S01]  /*12550*/  HMMA.16816.F32 R88, R8, R42, R28 ;  /* 0x0000002a0858723c */ /* 0x000fe2000000181c */
[----:B------:R-:W3:Y:S01]  /*12560*/  LDSM.16.M88.4 R40, [R224] ;  /* 0x00000000e028783b */ /* 0x000ee20000000200 */
[----:B------:R-:W-:-:S02]  /*12570*/  FSEL R157, R157, -INF , !P5 ;  /* 0xff8000009d9d7808 */ /* 0x000fc40006800000 */
[C---:B------:R-:W-:Y:S02]  /*12580*/  ISETP.GE.AND P4, PT, R7.reuse, R4, PT ;  /* 0x000000040700720c */ /* 0x040fe40003f86270 */
[----:B------:R-:W-:Y:S01]  /*12590*/  HMMA.16816.F32 R28, R12, R46, RZ ;  /* 0x0000002e0c1c723c */ /* 0x000fe200000018ff */
[----:B------:R-:W-:Y:S01]  /*125a0*/  ISETP.GE.AND P5, PT, R7, R2, PT ;  /* 0x000000020700720c */ /* 0x000fe20003fa6270 */
[C---:B------:R-:W-:Y:S01]  /*125b0*/  VIADD R7, R0.reuse, 0x59 ;  /* 0x0000005900077836 */ /* 0x040fe20000000000 */
[----:B------:R-:W-:Y:S01]  /*125c0*/  FSEL R159, R159, -INF , !P2 ;  /* 0xff8000009f9f7808 */ /* 0x000fe20005000000 */
[----:B------:R-:W-:Y:S01]  /*125d0*/  LDSM.16.M88.4 R44, [R222] ;  /* 0x00000000de2c783b */ /* 0x000fe20000000200 */
[----:B------:R-:W-:Y:S01]  /*125e0*/  ISETP.GE.AND P2, PT, R5, R4, PT ;  /* 0x000000040500720c */ /* 0x000fe20003f46270 */
[C---:B-1----:R-:W-:Y:S01]  /*125f0*/  HMMA.16816.F32 R64, R8.reuse, R32, R24 ;  /* 0x000000200840723c */ /* 0x042fe20000001818 */
[----:B------:R-:W-:Y:S02]  /*12600*/  FSEL R129, R129, -INF , !P4 ;  /* 0xff80000081817808 */ /* 0x000fe40006000000 */
[----:B------:R-:W-:Y:S01]  /*12610*/  ISETP.GE.AND P4, PT, R5, R2, PT ;  /* 0x000000020500720c */ /* 0x000fe20003f86270 */
[----:B------:R-:W-:Y:S01]  /*12620*/  VIADD R5, R0, 0x61 ;  /* 0x0000006100057836 */ /* 0x000fe20000000000 */
[----:B------:R-:W-:Y:S01]  /*12630*/  FSEL R131, R131, -INF , !P5 ;  /* 0xff80000083837808 */ /* 0x000fe20006800000 */
[----:B------:R-:W-:Y:S01]  /*12640*/  HMMA.16816.F32 R60, R8, R34, R20 ;  /* 0x00000022083c723c */ /* 0x000fe20000001814 */
[----:B------:R-:W-:Y:S01]  /*12650*/  FSEL R125, R125, -INF , !P2 ;  /* 0xff8000007d7d7808 */ /* 0x000fe20005000000 */
[----:B------:R-:W1:Y:S01]  /*12660*/  LDSM.16.M88.4 R32, [R223] ;  /* 0x00000000df20783b */ /* 0x000e620000000200 */
[----:B------:R-:W-:Y:S01]  /*12670*/  ISETP.GE.AND P5, PT, R7, R4, PT ;  /* 0x000000040700720c */ /* 0x000fe20003fa6270 */
[----:B------:R-:W-:-:S04]  /*12680*/  DEPBAR.LE SB0, 0x0 ;  /* 0x000080000000791a */ /* 0x000fc80000000000 */
[----:B------:R-:W-:Y:S01]  /*12690*/  BAR.SYNC.DEFER_BLOCKING 0x0 ;  /* 0x0000000000007b1d */ /* 0x000fe20000010000 */
[----:B------:R-:W-:Y:S01]  /*126a0*/  ISETP.GE.AND P2, PT, R7, R2, PT ;  /* 0x000000020700720c */ /* 0x000fe20003f46270 */
[C---:B------:R-:W-:Y:S01]  /*126b0*/  VIADD R7, R0.reuse, 0x69 ;  /* 0x0000006900077836 */ /* 0x040fe20000000000 */
[----:B------:R-:W-:Y:S01]  /*126c0*/  FSEL R127, R127, -INF , !P4 ;  /* 0xff8000007f7f7808 */ /* 0x000fe20006000000 */
[----:B------:R-:W-:Y:S01]  /*126d0*/  HMMA.16816.F32 R76, R8, R48, R16 ;  /* 0x00000030084c723c */ /* 0x000fe20000001810 */
[----:B------:R-:W-:Y:S02]  /*126e0*/  FSEL R121, R121, -INF , !P5 ;  /* 0xff80000079797808 */ /* 0x000fe40006800000 */
[C---:B------:R-:W-:Y:S02]  /*126f0*/  ISETP.GE.AND P4, PT, R5.reuse, R4, PT ;  /* 0x000000040500720c */ /* 0x040fe40003f86270 */
[----:B------:R-:W-:Y:S01]  /*12700*/  ISETP.GE.AND P5, PT, R5, R2, PT ;  /* 0x000000020500720c */ /* 0x000fe20003fa6270 */
[----:B------:R-:W-:Y:S01]  /*12710*/  VIADD R5, R0, 0x71 ;  /* 0x0000007100057836 */ /* 0x000fe20000000000 */
[----:B------:R-:W-:Y:S01]  /*12720*/  FSEL R123, R123, -INF , !P2 ;  /* 0xff8000007b7b7808 */ /* 0x000fe20005000000 */
[----:B------:R-:W-:Y:S01]  /*12730*/  HMMA.16816.F32 R16, R12, R52, RZ ;  /* 0x000000340c10723c */ /* 0x000fe200000018ff */
[----:B------:R-:W-:-:S02]  /*12740*/  ISETP.GE.AND P2, PT, R7, R4, PT ;  /* 0x000000040700720c */ /* 0x000fc40003f46270 */
[----:B------:R-:W-:Y:S02]  /*12750*/  FSEL R117, R117, -INF , !P4 ;  /* 0xff80000075757808 */ /* 0x000fe40006000000 */
        /* <DEDUP_REMOVED lines=10> */
[----:B------:R-:W-:-:S02]  /*12800*/  FSEL R109, R109, -INF , !P5 ;  /* 0xff8000006d6d7808 */ /* 0x000fc40006800000 */
[C---:B------:R-:W-:Y:S02]  /*12810*/  ISETP.GE.AND P4, PT, R7.reuse, R4, PT ;  /* 0x000000040700720c */ /* 0x040fe40003f86270 */
[----:B------:R-:W-:Y:S01]  /*12820*/  ISETP.GE.AND P5, PT, R7, R2, PT ;  /* 0x000000020700720c */ /* 0x000fe20003fa6270 */
[C---:B------:R-:W-:Y:S01]  /*12830*/  VIADD R7, R0.reuse, 0x89 ;  /* 0x0000008900077836 */ /* 0x040fe20000000000 */
[----:B------:R-:W-:Y:S01]  /*12840*/  FSEL R111, R111, -INF , !P2 ;  /* 0xff8000006f6f7808 */ /* 0x000fe20005000000 */
[C---:B--2---:R-:W-:Y:S01]  /*12850*/  HMMA.16816.F32 R24, R12.reuse, R36, RZ ;  /* 0x000000240c18723c */ /* 0x044fe200000018ff */
[----:B------:R-:W-:Y:S02]  /*12860*/  ISETP.GE.AND P2, PT, R5, R4, PT ;  /* 0x000000040500720c */ /* 0x000fe40003f46270 */
[----:B------:R-:W-:Y:S02]  /*12870*/  FSEL R105, R105, -INF , !P4 ;  /* 0xff80000069697808 */ /* 0x000fe40006000000 */
        /* <DEDUP_REMOVED lines=9> */
[----:B---3--:R-:W-:Y:S01]  /*12910*/  HMMA.16816.F32 R48, R8, R40, R16 ;  /* 0x000000280830723c */ /* 0x008fe20000001810 */
        /* <DEDUP_REMOVED lines=11> */
[C---:B------:R-:W-:Y:S01]  /*129d0*/  HMMA.16816.F32 R28, R8.reuse, R42, R28 ;  /* 0x0000002a081c723c */ /* 0x040fe2000000181c */
[----:B------:R-:W-:Y:S02]  /*129e0*/  FSEL R75, R89, -INF , !P2 ;  /* 0xff800000594b7808 */ /* 0x000fe40005000000 */
[C---:B------:R-:W-:Y:S02]  /*129f0*/  ISETP.GE.AND P5, PT, R5.reuse, R4, PT ;  /* 0x000000040500720c */ /* 0x040fe40003fa6270 */
[----:B------:R-:W-:Y:S01]  /*12a00*/  ISETP.GE.AND P2, PT, R5, R2, PT ;  /* 0x000000020500720c */ /* 0x000fe20003f46270 */
[----:B------:R-:W-:Y:S01]  /*12a10*/  VIADD R5, R0, 0xb1 ;  /* 0x000000b100057836 */ /* 0x000fe20000000000 */
[----:B------:R-:W-:Y:S01]  /*12a20*/  FSEL R91, R91, -INF , !P4 ;  /* 0xff8000005b5b7808 */ /* 0x000fe20006000000 */
[----:B-1----:R-:W-:Y:S01]  /*12a30*/  HMMA.16816.F32 R24, R8, R32, R24 ;  /* 0x000000200818723c */ /* 0x002fe20000001818 */
[----:B------:R-:W-:-:S02]  /*12a40*/  FSEL R85, R85, -INF , !P5 ;  /* 0xff80000055557808 */ /* 0x000fc40006800000 */
[C---:B------:R-:W-:Y:S02]  /*12a50*/  ISETP.GE.AND P4, PT, R7.reuse, R4, PT ;  /* 0x000000040700720c */ /* 0x040fe40003f86270 */
[----:B------:R-:W-:Y:S01]  /*12a60*/  ISETP.GE.AND P5, PT, R7, R2, PT ;  /* 0x000000020700720c */ /* 0x000fe20003fa6270 */
[C---:B------:R-:W-:Y:S01]  /*12a70*/  VIADD R7, R0.reuse, 0xb9 ;  /* 0x000000b900077836 */ /* 0x040fe20000000000 */
[----:B------:R-:W-:Y:S01]  /*12a80*/  FSEL R89, R87, -INF , !P2 ;  /* 0xff80000057597808 */ /* 0x000fe20005000000 */
[C---:B------:R-:W-:Y:S01]  /*12a90*/  HMMA.16816.F32 R32, R8.reuse, R34, R20 ;  /* 0x000000220820723c */ /* 0x040fe20000001814 */
[----:B------:R-:W-:Y:S02]  /*12aa0*/  ISETP.GE.AND P2, PT, R5, R4, PT ;  /* 0x000000040500720c */ /* 0x000fe40003f46270 */
[----:B------:R-:W-:Y:S02]  /*12ab0*/  FSEL R81, R81, -INF , !P4 ;  /* 0xff80000051517808 */ /* 0x000fe40006000000 */
[----:B------:R-:W-:Y:S01]  /*12ac0*/  ISETP.GE.AND P4, PT, R5, R2, PT ;  /* 0x000000020500720c */ /* 0x000fe20003f86270 */
[----:B------:R-:W-:Y:S01]  /*12ad0*/  VIADD R5, R0, 0xc1 ;  /* 0x000000c100057836 */ /* 0x000fe20000000000 */
[----:B------:R-:W-:Y:S01]  /*12ae0*/  FSEL R134, R83, -INF , !P5 ;  /* 0xff80000053867808 */ /* 0x000fe20006800000 */
[----:B------:R-:W-:Y:S01]  /*12af0*/  HMMA.16816.F32 R20, R8, R44, R16 ;  /* 0x0000002c0814723c */ /* 0x000fe20000001810 */
[----:B------:R-:W-:-:S02]  /*12b00*/  FSEL R77, R77, -INF , !P2 ;  /* 0xff8000004d4d7808 */ /* 0x000fc40005000000 */
[C---:B------:R-:W-:Y:S02]  /*12b10*/  ISETP.GE.AND P5, PT, R7.reuse, R4, PT ;  /* 0x000000040700720c */ /* 0x040fe40003fa6270 */
[----:B------:R-:W-:Y:S01]  /*12b20*/  ISETP.GE.AND P2, PT, R7, R2, PT ;  /* 0x000000020700720c */ /* 0x000fe20003f46270 */
[C---:B------:R-:W-:Y:S01]  /*12b30*/  VIADD R7, R0.reuse, 0xc9 ;  /* 0x000000c900077836 */ /* 0x040fe20000000000 */
[----:B------:R-:W-:Y:S01]  /*12b40*/  FSEL R135, R79, -INF , !P4 ;  /* 0xff8000004f877808 */ /* 0x000fe20006000000 */
[----:B------:R-:W-:Y:S01]  /*12b50*/  HMMA.16816.F32 R12, R12, R58, RZ ;  /* 0x0000003a0c0c723c */ /* 0x000fe200000018ff */
[----:B------:R-:W-:Y:S02]  /*12b60*/  FSEL R73, R69, -INF , !P5 ;  /* 0xff80000045497808 */ /* 0x000fe40006800000 */
[C---:B------:R-:W-:Y:S02]  /*12b70*/  ISETP.GE.AND P4, PT, R5.reuse, R4, PT ;  /* 0x000000040500720c */ /* 0x040fe40003f86270 */
[----:B------:R-:W-:Y:S01]  /*12b80*/  ISETP.GE.AND P5, PT, R5, R2, PT ;  /* 0x000000020500720c */ /* 0x000fe20003fa6270 */
[----:B------:R-:W-:Y:S01]  /*12b90*/  VIADD R5, R0, 0xd1 ;  /* 0x000000d100057836 */ /* 0x000fe20000000000 */
[----:B------:R-:W-:-:S02]  /*12ba0*/  FSEL R137, R71, -INF , !P2 ;  /* 0xff80000047897808 */ /* 0x000fc40005000000 */
[-C--:B------:R-:W-:Y:S02]  /*12bb0*/  ISETP.GE.AND P2, PT, R7, R4.reuse, PT ;  /* 0x000000040700720c */ /* 0x080fe40003f46270 */
[----:B------:R-:W-:Y:S02]  /*12bc0*/  FSEL R69, R65, -INF , !P4 ;  /* 0xff80000041457808 */ /* 0x000fe40006000000 */
[----:B------:R-:W-:Y:S02]  /*12bd0*/  FSEL R138, R67, -INF , !P5 ;  /* 0xff800000438a7808 */ /* 0x000fe40006800000 */
[----:B------:R-:W-:Y:S02]  /*12be0*/  FSEL R65, R61, -INF , !P2 ;  /* 0xff8000003d417808 */ /* 0x000fe40005000000 */
[C---:B------:R-:W-:Y:S02]  /*12bf0*/  ISETP.GE.AND P5, PT, R5.reuse, R4, PT ;  /* 0x000000040500720c */ /* 0x040fe40003fa6270 */
[-C--:B------:R-:W-:Y:S01]  /*12c00*/  ISETP.GE.AND P2, PT, R5, R2.reuse, PT ;  /* 0x000000020500720c */ /* 0x080fe20003f46270 */
[C---:B------:R-:W-:Y:S01]  /*12c10*/  VIADD R5, R0.reuse, 0xd9 ;  /* 0x000000d900057836 */ /* 0x040fe20000000000 */
[----:B------:R-:W-:Y:S01]  /*12c20*/  ISETP.GE.AND P4, PT, R7, R2, PT ;  /* 0x000000020700720c */ /* 0x000fe20003f86270 */
[----:B------:R-:W-:Y:S01]  /*12c30*/  VIADD R7, R0, 0xe1 ;  /* 0x000000e100077836 */ /* 0x000fe20000000000 */
[----:B------:R-:W-:Y:S01]  /*12c40*/  FSEL R61, R49, -INF , !P5 ;  /* 0xff800000313d7808 */ /* 0x000fe20006800000 */
[----:B------:R-:W-:Y:S01]  /*12c50*/  HMMA.16816.F32 R8, R8, R46, R12 ;  /* 0x0000002e0808723c */ /* 0x000fe2000000180c */
[----:B------:R-:W-:-:S02]  /*12c60*/  FSEL R168, R63, -INF , !P4 ;  /* 0xff8000003fa87808 */ /* 0x000fc40006000000 */
[C---:B------:R-:W-:Y:S02]  /*12c70*/  ISETP.GE.AND P4, PT, R5.reuse, R4, PT ;  /* 0x000000040500720c */ /* 0x040fe40003f86270 */
[----:B------:R-:W-:Y:S01]  /*12c80*/  ISETP.GE.AND P5, PT, R5, R2, PT ;  /* 0x000000020500720c */ /* 0x000fe20003fa6270 */
[----:B------:R-:W-:Y:S01]  /*12c90*/  VIADD R5, R0, 0xe9 ;  /* 0x000000e900057836 */ /* 0x000fe20000000000 */
[----:B------:R-:W-:Y:S02]  /*12ca0*/  FSEL R169, R51, -INF , !P2 ;  /* 0xff80000033a97808 */ /* 0x000fe40005000000 */
[----:B------:R-:W-:Y:S02]  /*12cb0*/  ISETP.GE.AND P2, PT, R7, R4, PT ;  /* 0x000000040700720c */ /* 0x000fe40003f46270 */
[----:B------:R-:W-:Y:S02]  /*12cc0*/  FSEL R55, R29, -INF , !P4 ;  /* 0xff8000001d377808 */ /* 0x000fe40006000000 */
[----:B------:R-:W-:-:S02]  /*12cd0*/  ISETP.GE.AND P4, PT, R7, R2, PT ;  /* 0x000000020700720c */ /* 0x000fc40003f86270 */
[----:B------:R-:W-:Y:S02]  /*12ce0*/  FSEL R170, R31, -INF , !P5 ;  /* 0xff8000001faa7808 */ /* 0x000fe40006800000 */
[----:B------:R-:W-:Y:S02]  /*12cf0*/  FSEL R57, R25, -INF , !P2 ;  /* 0xff80000019397808 */ /* 0x000fe40005000000 */
[C---:B------:R-:W-:Y:S02]  /*12d00*/  ISETP.GE.AND P5, PT, R5.reuse, R4, PT ;  /* 0x000000040500720c */ /* 0x040fe40003fa6270 */
[----:B------:R-:W-:Y:S01]  /*12d10*/  ISETP.GE.AND P2, PT, R5, R2, PT ;  /* 0x000000020500720c */ /* 0x000fe20003f46270 */
[C---:B------:R-:W-:Y:S01]  /*12d20*/  VIADD R5, R0.reuse, 0xf1 ;  /* 0x000000f100057836 */ /* 0x040fe20000000000 */
[----:B------:R-:W-:Y:S02]  /*12d30*/  FSEL R173, R27, -INF , !P4 ;  /* 0xff8000001bad7808 */ /* 0x000fe40006000000 */
[----:B------:R-:W-:-:S02]  /*12d40*/  ISETP.GE.AND P4, PT, R0, R4, PT ;  /* 0x000000040000720c */ /* 0x000fc40003f86270 */
[----:B------:R-:W-:Y:S02]  /*12d50*/  FSEL R83, R33, -INF , !P5 ;  /* 0xff80000021537808 */ /* 0x000fe40006800000 */
[----:B------:R-:W-:Y:S02]  /*12d60*/  FSEL R25, R196, -INF , !P4 ;  /* 0xff800000c4197808 */ /* 0x000fe40006000000 */
[----:B------:R-:W-:Y:S02]  /*12d70*/  FSEL R174, R35, -INF , !P2 ;  /* 0xff80000023ae7808 */ /* 0x000fe40005000000 */
[CC--:B------:R-:W-:Y:S02]  /*12d80*/  ISETP.GE.AND P4, PT, R5.reuse, R2.reuse, PT ;  /* 0x000000020500720c */ /* 0x0c0fe40003f86270 */
[C---:B------:R-:W-:Y:S01]  /*12d90*/  ISETP.GE.AND P5, PT, R0.reuse, R2, PT ;  /* 0x000000020000720c */ /* 0x040fe20003fa6270 */
[----:B------:R-:W-:Y:S01]  /*12da0*/  VIADD R0, R0, 0xf9 ;  /* 0x000000f900007836 */ /* 0x000fe20000000000 */
[----:B------:R-:W-:-:S02]  /*12db0*/  ISETP.GE.AND P2, PT, R5, R4, PT ;  /* 0x000000040500720c */ /* 0x000fc40003f46270 */
[C-C-:B------:R-:W-:Y:S02]  /*12dc0*/  LOP3.LUT R7, R6.reuse, 0x10, R72.reuse, 0xfe, !PT ;  /* 0x0000001006077812 */ /* 0x140fe400078efe48 */
[----:B------:R-:W-:Y:S02]  /*12dd0*/  LOP3.LUT R5, R6, 0x18, R72, 0xfe, !PT ;  /* 0x0000001806057812 */ /* 0x000fe400078efe48 */
[----:B------:R-:W-:Y:S02]  /*12de0*/  FSEL R175, R23, -INF , !P4 ;  /* 0xff80000017af7808 */ /* 0x000fe40006000000 */
[----:B------:R-:W-:Y:S02]  /*12df0*/  FSEL R49, R198, -INF , !P5 ;  /* 0xff800000c6317808 */ /* 0x000fe40006800000 */
[----:B------:R-:W-:Y:S02]  /*12e00*/  FSEL R139, R21, -INF , !P2 ;  /* 0xff800000158b7808 */ /* 0x000fe40005000000 */
[----:B------:R-:W-:-:S02]  /*12e10*/  FSEL R23, R192, -INF , !P6 ;  /* 0xff800000c0177808 */ /* 0x000fc40007000000 */
[C---:B------:R-:W-:Y:S02]  /*12e20*/  ISETP.GE.AND P5, PT, R7.reuse, R4, PT ;  /* 0x000000040700720c */ /* 0x040fe40003fa6270 */
[----:B------:R-:W-:Y:S02]  /*12e30*/  ISETP.GE.AND P2, PT, R7, R2, PT ;  /* 0x000000020700720c */ /* 0x000fe40003f46270 */
[C---:B------:R-:W-:Y:S02]  /*12e40*/  ISETP.GE.AND P4, PT, R5.reuse, R4, PT ;  /* 0x000000040500720c */ /* 0x040fe40003f86270 */
[----:B------:R-:W-:Y:S02]  /*12e50*/  ISETP.GE.AND P6, PT, R5, R2, PT ;  /* 0x000000020500720c */ /* 0x000fe40003fc6270 */
[C-C-:B------:R-:W-:Y:S02]  /*12e60*/  LOP3.LUT R7, R6.reuse, 0x20, R72.reuse, 0xfe, !PT ;  /* 0x0000002006077812 */ /* 0x140fe400078efe48 */
[----:B------:R-:W-:-:S02]  /*12e70*/  LOP3.LUT R5, R6, 0x28, R72, 0xfe, !PT ;  /* 0x0000002806057812 */ /* 0x000fc400078efe48 */
[----:B------:R-:W-:Y:S02]  /*12e80*/  FSEL R51, R194, -INF , !P3 ;  /* 0xff800000c2337808 */ /* 0x000fe40005800000 */
[----:B------:R-:W-:Y:S02]  /*12e90*/  FSEL R27, R188, -INF , !P5 ;  /* 0xff800000bc1b7808 */ /* 0x000fe40006800000 */
[----:B------:R-:W-:Y:S02]  /*12ea0*/  FSEL R52, R190, -INF , !P2 ;  /* 0xff800000be347808 */ /* 0x000fe40005000000 */
[----:B------:R-:W-:Y:S02]  /*12eb0*/  FSEL R29, R184, -INF , !P4 ;  /* 0xff800000b81d7808 */ /* 0x000fe40006000000 */
[C---:B------:R-:W-:Y:S02]  /*12ec0*/  ISETP.GE.AND P3, PT, R7.reuse, R4, PT ;  /* 0x000000040700720c */ /* 0x040fe40003f66270 */
[----:B------:R-:W-:-:S02]  /*12ed0*/  ISETP.GE.AND P5, PT, R7, R2, PT ;  /* 0x000000020700720c */ /* 0x000fc40003fa6270 */
[C---:B------:R-:W-:Y:S02]  /*12ee0*/  ISETP.GE.AND P2, PT, R5.reuse, R4, PT ;  /* 0x000000040500720c */ /* 0x040fe40003f46270 */
[----:B------:R-:W-:Y:S02]  /*12ef0*/  ISETP.GE.AND P4, PT, R5, R2, PT ;  /* 0x000000020500720c */ /* 0x000fe40003f86270 */
[C-C-:B------:R-:W-:Y:S02]  /*12f00*/  LOP3.LUT R7, R6.reuse, 0x30, R72.reuse, 0xfe, !PT ;  /* 0x0000003006077812 */ /* 0x140fe400078efe48 */
[----:B------:R-:W-:Y:S02]  /*12f10*/  LOP3.LUT R5, R6, 0x38, R72, 0xfe, !PT ;  /* 0x0000003806057812 */ /* 0x000fe400078efe48 */
[----:B------:R-:W-:Y:S02]  /*12f20*/  FSEL R53, R186, -INF , !P6 ;  /* 0xff800000ba357808 */ /* 0x000fe40007000000 */
[----:B------:R-:W-:-:S02]  /*12f30*/  FSEL R31, R180, -INF , !P3 ;  /* 0xff800000b41f7808 */ /* 0x000fc40005800000 */
[----:B------:R-:W-:Y:S02]  /*12f40*/  FSEL R54, R182, -INF , !P5 ;  /* 0xff800000b6367808 */ /* 0x000fe40006800000 */
[----:B------:R-:W-:Y:S02]  /*12f50*/  FSEL R33, R176, -INF , !P2 ;  /* 0xff800000b0217808 */ /* 0x000fe40005000000 */
[C---:B------:R-:W-:Y:S02]  /*12f60*/  ISETP.GE.AND P6, PT, R7.reuse, R4, PT ;  /* 0x000000040700720c */ /* 0x040fe40003fc6270 */
[----:B------:R-:W-:Y:S02]  /*12f70*/  ISETP.GE.AND P3, PT, R7, R2, PT ;  /* 0x000000020700720c */ /* 0x000fe40003f66270 */
[C---:B------:R-:W-:Y:S02]  /*12f80*/  ISETP.GE.AND P5, PT, R5.reuse, R4, PT ;  /* 0x000000040500720c */ /* 0x040fe40003fa6270 */
        /* <DEDUP_REMOVED lines=82> */
[C-C-:B------:R-:W-:Y:S02]  /*134b0*/  LOP3.LUT R5, R6.reuse, 0xc8, R72.reuse, 0xfe, !PT ;  /* 0x000000c806057812 */ /* 0x140fe400078efe48 */
[----:B------:R-:W-:Y:S02]  /*134c0*/  LOP3.LUT R16, R6, 0xd0, R72, 0xfe, !PT ;  /* 0x000000d006107812 */ /* 0x000fe400078efe48 */
[----:B------:R-:W-:-:S02]  /*134d0*/  FSEL R82, R82, -INF , !P3 ;  /* 0xff80000052527808 */ /* 0x000fc40005800000 */
        /* <DEDUP_REMOVED lines=8> */
[----:B------:R-:W-:Y:S02]  /*13560*/  ISETP.GE.AND P6, PT, R16, R4, PT ;  /* 0x000000041000720c */ /* 0x000fe40003fc6270 */
[C-C-:B------:R-:W-:Y:S02]  /*13570*/  LOP3.LUT R7, R6.reuse, 0xd8, R72.reuse, 0xfe, !PT ;  /* 0x000000d806077812 */ /* 0x140fe400078efe48 */
[----:B------:R-:W-:Y:S02]  /*13580*/  LOP3.LUT R5, R6, 0xe0, R72, 0xfe, !PT ;  /* 0x000000e006057812 */ /* 0x000fe400078efe48 */
[----:B------:R-:W-:-:S02]  /*13590*/  FSEL R64, R64, -INF , !P3 ;  /* 0xff80000040407808 */ /* 0x000fc40005800000 */
[----:B------:R-:W-:Y:S02]  /*135a0*/  FSEL R79, R66, -INF , !P5 ;  /* 0xff800000424f7808 */ /* 0x000fe40006800000 */
[----:B------:R-:W-:Y:S02]  /*135b0*/  FSEL R60, R60, -INF , !P2 ;  /* 0xff8000003c3c7808 */ /* 0x000fe40005000000 */
[----:B------:R-:W-:Y:S02]  /*135c0*/  FSEL R87, R62, -INF , !P4 ;  /* 0xff8000003e577808 */ /* 0x000fe40006000000 */
[----:B------:R-:W-:Y:S02]  /*135d0*/  FSEL R48, R48, -INF , !P6 ;  /* 0xff80000030307808 */ /* 0x000fe40007000000 */
[----:B------:R-:W-:Y:S02]  /*135e0*/  ISETP.GE.AND P3, PT, R16, R2, PT ;  /* 0x000000021000720c */ /* 0x000fe40003f66270 */
[----:B------:R-:W-:-:S02]  /*135f0*/  ISETP.GE.AND P5, PT, R7, R4, PT ;  /* 0x000000040700720c */ /* 0x000fc40003fa6270 */
[----:B------:R-:W-:Y:S02]  /*13600*/  ISETP.GE.AND P2, PT, R7, R2, PT ;  /* 0x000000020700720c */ /* 0x000fe40003f46270 */
[C---:B------:R-:W-:Y:S02]  /*13610*/  ISETP.GE.AND P4, PT, R5.reuse, R4, PT ;  /* 0x000000040500720c */ /* 0x040fe40003f86270 */
[----:B------:R-:W-:Y:S02]  /*13620*/  ISETP.GE.AND P6, PT, R5, R2, PT ;  /* 0x000000020500720c */ /* 0x000fe40003fc6270 */
[C-C-:B------:R-:W-:Y:S02]  /*13630*/  LOP3.LUT R7, R6.reuse, 0xe8, R72.reuse, 0xfe, !PT ;  /* 0x000000e806077812 */ /* 0x140fe400078efe48 */
[----:B------:R-:W-:Y:S02]  /*13640*/  LOP3.LUT R5, R6, 0xf0, R72, 0xfe, !PT ;  /* 0x000000f006057812 */ /* 0x000fe400078efe48 */
[----:B------:R-:W-:-:S02]  /*13650*/  FSEL R93, R50, -INF , !P3 ;  /* 0xff800000325d7808 */ /* 0x000fc40005800000 */
[----:B------:R-:W-:Y:S02]  /*13660*/  FSEL R28, R28, -INF , !P5 ;  /* 0xff8000001c1c7808 */ /* 0x000fe40006800000 */
[----:B------:R-:W-:Y:S02]  /*13670*/  FSEL R100, R30, -INF , !P2 ;  /* 0xff8000001e647808 */ /* 0x000fe40005000000 */
[C---:B------:R-:W-:Y:S02]  /*13680*/  ISETP.GE.AND P3, PT, R7.reuse, R4, PT ;  /* 0x000000040700720c */ /* 0x040fe40003f66270 */
[----:B------:R-:W-:Y:S02]  /*13690*/  ISETP.GE.AND P5, PT, R7, R2, PT ;  /* 0x000000020700720c */ /* 0x000fe40003fa6270 */
[----:B------:R-:W-:Y:S02]  /*136a0*/  ISETP.GE.AND P2, PT, R5, R4, PT ;  /* 0x000000040500720c */ /* 0x000fe40003f46270 */
[----:B------:R-:W-:-:S02]  /*136b0*/  LOP3.LUT R7, R6, 0xf8, R72, 0xfe, !PT ;  /* 0x000000f806077812 */ /* 0x000fc400078efe48 */
[----:B------:R-:W-:Y:S02]  /*136c0*/  FSEL R24, R24, -INF , !P4 ;  /* 0xff80000018187808 */ /* 0x000fe40006000000 */
[----:B------:R-:W-:Y:S02]  /*136d0*/  FSEL R108, R26, -INF , !P6 ;  /* 0xff8000001a6c7808 */ /* 0x000fe40007000000 */
[----:B------:R-:W-:Y:S02]  /*136e0*/  FSEL R32, R32, -INF , !P3 ;  /* 0xff80000020207808 */ /* 0x000fe40005800000 */
[----:B------:R-:W-:Y:S02]  /*136f0*/  FSEL R112, R34, -INF , !P5 ;  /* 0xff80000022707808 */ /* 0x000fe40006800000 */
[----:B------:R-:W-:Y:S02]  /*13700*/  FSEL R70, R20, -INF , !P2 ;  /* 0xff80000014467808 */ /* 0x000fe40005000000 */
[----:B------:R-:W-:-:S02]  /*13710*/  ISETP.GE.AND P4, PT, R5, R2, PT ;  /* 0x000000020500720c */ /* 0x000fc40003f86270 */
[C---:B------:R-:W-:Y:S02]  /*13720*/  ISETP.GE.AND P6, PT, R7.reuse, R4, PT ;  /* 0x000000040700720c */ /* 0x040fe40003fc6270 */
[----:B------:R-:W-:Y:S02]  /*13730*/  ISETP.GE.AND P3, PT, R7, R2, PT ;  /* 0x000000020700720c */ /* 0x000fe40003f66270 */
[C---:B------:R-:W-:Y:S02]  /*13740*/  ISETP.GE.AND P5, PT, R0.reuse, R4, PT ;  /* 0x000000040000720c */ /* 0x040fe40003fa6270 */
[----:B------:R-:W-:Y:S02]  /*13750*/  ISETP.GE.AND P2, PT, R0, R2, PT ;  /* 0x000000020000720c */ /* 0x000fe40003f46270 */
[----:B------:R-:W-:Y:S02]  /*13760*/  FSEL R120, R22, -INF , !P4 ;  /* 0xff80000016787808 */ /* 0x000fe40006000000 */
[----:B------:R-:W-:-:S02]  /*13770*/  FSEL R116, R9, -INF , !P5 ;  /* 0xff80000009747808 */ /* 0x000fc40006800000 */
[----:B------:R-:W-:Y:S02]  /*13780*/  FSEL R128, R11, -INF , !P2 ;  /* 0xff8000000b807808 */ /* 0x000fe40005000000 */
[----:B------:R-:W-:Y:S02]  /*13790*/  FSEL R104, R8, -INF , !P6 ;  /* 0xff80000008687808 */ /* 0x000fe40007000000 */
[----:B------:R-:W-:Y:S01]  /*137a0*/  FSEL R124, R10, -INF , !P3 ;  /* 0xff8000000a7c7808 */ /* 0x000fe20005800000 */
[----:B------:R-:W-:Y:S06]  /*137b0*/  @!P1 BRA `(.L_x_964) ;  /* 0x0000000800909947 */ /* 0x000fec0003800000 */
[----:B------:R-:W-:Y:S01]  /*137c0*/  PLOP3.LUT P1, PT, PT, PT, UP0, 0x40, 0x0 ;  /* 0x000000000000781c */ /* 0x000fe20003f2e808 */
[----:B------:R-:W-:-:S12]  /*137d0*/  ULDC.64 UR6, c[0x0][0x208] ;  /* 0x0000820000067ab9 */ /* 0x000fd80000000a00 */
[----:B------:R-:W-:Y:S05]  /*137e0*/  @P1 BRA `(.L_x_965) ;  /* 0x0000000000f41947 */ /* 0x000fea0003800000 */
[----:B------:R-:W1:Y:S01]  /*137f0*/  LDC R11, c[0x0][0x380] ;  /* 0x0000e000ff0b7b82 */ /* 0x000e620000000800 */
[C---:B------:R-:W-:Y:S01]  /*13800*/  IADD3 R9, R6.reuse, -0x100, RZ ;  /* 0xffffff0006097810 */ /* 0x040fe20007ffe0ff */
        /* <DEDUP_REMOVED lines=39> */
[----:B------:R-:W-:Y:S01]  /*13a80*/  IMAD.WIDE R6, R0, 0x4, R242 ;  /* 0x0000000400067825 */ /* 0x000fe200078e02f2 */
[----:B------:R1:W2:Y:S04]  /*13a90*/  LDG.E R8, desc[UR6][R4.64] ;  /* 0x0000000604087981 */ /* 0x0002a8000c1e1900 */
[----:B------:R3:W2:Y:S01]  /*13aa0*/  LDG.E R5, desc[UR6][R6.64] ;  /* 0x0000000606057981 */ /* 0x0006a2000c1e1900 */
[----:B------:R-:W-:Y:S01]  /*13ab0*/  IADD3 R0, R2, -R0, RZ ;  /* 0x8000000002007210 */ /* 0x000fe20007ffe0ff */
[----:B------:R-:W-:-:S04]  /*13ac0*/  IMAD.U32 R2, RZ, RZ, UR4 ;  /* 0x00000004ff027e24 */ /* 0x000fc8000f8e00ff */
[----:B------:R-:W-:-:S05]  /*13ad0*/  IMAD R0, R0, R11, -0x100 ;  /* 0xffffff0000007424 */ /* 0x000fca00078e020b */
[----:B-1----:R-:W-:-:S05]  /*13ae0*/  SHF.R.S32.HI R4, RZ, 0x1f, R0 ;  /* 0x0000001fff047819 */ /* 0x002fca0000011400 */
[-C--:B------:R-:W-:Y:S01]  /*13af0*/  IMAD R4, R4, R2.reuse, RZ ;  /* 0x0000000204047224 */ /* 0x080fe200078e02ff */
[----:B---3--:R-:W1:Y:S01]  /*13b00*/  LDC.64 R6, c[0x0][0x230] ;  /* 0x00008c00ff067b82 */ /* 0x008e620000000a00 */
[----:B--2---:R-:W-:Y:S02]  /*13b10*/  IADD3 R9, -R8, R5, RZ ;  /* 0x0000000508097210 */ /* 0x004fe40007ffe1ff */
[C---:B------:R-:W-:Y:S02]  /*13b20*/  IMAD R8, R0.reuse, UR5, R4 ;  /* 0x0000000500087c24 */ /* 0x040fe4000f8e0204 */
[----:B------:R-:W-:Y:S01]  /*13b30*/  IMAD.WIDE.U32 R4, R0, R2, RZ ;  /* 0x0000000200047225 */ /* 0x000fe200078e00ff */
[----:B------:R-:W-:-:S03]  /*13b40*/  SHF.R.S32.HI R10, RZ, 0x1f, R9 ;  /* 0x0000001fff0a7819 */ /* 0x000fc60000011409 */
[----:B------:R-:W-:Y:S02]  /*13b50*/  IMAD.IADD R5, R5, 0x1, R8 ;  /* 0x0000000105057824 */ /* 0x000fe400078e0208 */
[----:B-1----:R-:W-:-:S04]  /*13b60*/  IMAD R0, R10, R6, RZ ;  /* 0x000000060a007224 */ /* 0x002fc800078e02ff */
[C---:B------:R-:W-:Y:S02]  /*13b70*/  IMAD R0, R9.reuse, R7, R0 ;  /* 0x0000000709007224 */ /* 0x040fe400078e0200 */
[----:B------:R-:W-:-:S05]  /*13b80*/  IMAD.WIDE.U32 R6, R9, R6, R4 ;  /* 0x0000000609067225 */ /* 0x000fca00078e0004 */
[----:B------:R-:W-:Y:S01]  /*13b90*/  IADD3 R4, R7, R0, RZ ;  /* 0x0000000007047210 */ /* 0x000fe20007ffe0ff */
[----:B------:R-:W-:Y:S01]  /*13ba0*/  IMAD.MOV.U32 R0, RZ, RZ, R6 ;  /* 0x000000ffff007224 */ /* 0x000fe200078e0006 */
[----:B------:R-:W-:Y:S06]  /*13bb0*/  BRA `(.L_x_966) ;  /* 0x0000000000107947 */ /* 0x000fec0003800000 */
.L_x_965:
[----:B------:R-:W1:Y:S02]  /*13bc0*/  LDC R2, c[0x0][0x248] ;  /* 0x00009200ff027b82 */ /* 0x000e640000000800 */
[----:B-1----:R-:W-:-:S05]  /*13bd0*/  IMAD.SHL.U32 R0, R2, 0x100, RZ ;  /* 0x0000010002007824 */ /* 0x002fca00078e00ff */
[----:B------:R-:W-:-:S04]  /*13be0*/  IADD3 R0, -R0, RZ, RZ ;  /* 0x000000ff00007210 */ /* 0x000fc80007ffe1ff */
[----:B------:R-:W-:-:S07]  /*13bf0*/  SHF.R.S32.HI R4, RZ, 0x1f, R0 ;  /* 0x0000001fff047819 */ /* 0x000fce0000011400 */
.L_x_966:
[----:B------:R-:W1:Y:S01]  /*13c00*/  @!P0 LDC R12, c[0x0][0x24c] ;  /* 0x00009300ff0c8b82 */ /* 0x000e620000000800 */
[----:B------:R-:W-:Y:S01]  /*13c10*/  @!P0 IADD3 R5, P1, R245, R0, RZ ;  /* 0x00000000f5058210 */ /* 0x000fe20007f3e0ff */
[--C-:B------:R-:W-:Y:S01]  /*13c20*/  @!P0 IMAD.MOV.U32 R7, RZ, RZ, R4.reuse ;  /* 0x000000ffff078224 */ /* 0x100fe200078e0004 */
[----:B------:R2:W-:Y:S01]  /*13c30*/  @P0 STS [R237+0x1004], RZ ;  /* 0x001004ffed000388 */ /* 0x0005e20000000800 */
[----:B------:R-:W-:Y:S02]  /*13c40*/  BSSY B0, `(.L_x_967) ;  /* 0x0000058000007945 */ /* 0x000fe40003800000 */
[----:B------:R-:W-:Y:S01]  /*13c50*/  @!P0 IMAD.X R6, R248, 0x1, R4, P1 ;  /* 0x00000001f8068824 */ /* 0x000fe200008e0604 */
[CC--:B------:R-:W-:Y:S01]  /*13c60*/  @!P0 LEA R8, P1, R5.reuse, R240.reuse, 0x1 ;  /* 0x000000f005088211 */ /* 0x0c0fe200078208ff */
[----:B------:R-:W3:Y:S01]  /*13c70*/  @!P0 LDC R13, c[0x0][0x24c] ;  /* 0x00009300ff0d8b82 */ /* 0x000ee20000000800 */
[----:B------:R2:W-:Y:S02]  /*13c80*/  @P0 STS.64 [R237+0x1008], RZ ;  /* 0x001008ffed000388 */ /* 0x0005e40000000a00 */
[-C--:B------:R-:W-:Y:S01]  /*13c90*/  @!P0 LEA.HI.X R9, R5, R241.reuse, R6, 0x1, P1 ;  /* 0x000000f105098211 */ /* 0x080fe200008f0c06 */
[----:B------:R-:W-:Y:S01]  /*13ca0*/  @!P0 IMAD.MOV.U32 R6, RZ, RZ, R0 ;  /* 0x000000ffff068224 */ /* 0x000fe200078e0000 */
[C---:B------:R-:W-:Y:S01]  /*13cb0*/  @!P0 LEA R10, P1, R0.reuse, R240, 0x1 ;  /* 0x000000f0000a8211 */ /* 0x040fe200078208ff */
[----:B------:R2:W-:Y:S02]  /*13cc0*/  @P0 STS [R237+0x1000], RZ ;  /* 0x001000ffed000388 */ /* 0x0005e40000000800 */
[----:B------:R-:W4:Y:S01]  /*13cd0*/  @!P0 LDC R15, c[0x0][0x24c] ;  /* 0x00009300ff0f8b82 */ /* 0x000f220000000800 */
[----:B------:R-:W-:Y:S01]  /*13ce0*/  @!P0 LEA.HI.X R11, R0, R241, R4, 0x1, P1 ;  /* 0x000000f1000b8211 */ /* 0x000fe200008f0c04 */
[C---:B------:R-:W-:Y:S01]  /*13cf0*/  @!P0 IMAD.WIDE.U32 R6, R2.reuse, 0x60, R6 ;  /* 0x0000006002068825 */ /* 0x040fe200078e0006 */
[----:B------:R-:W-:-:S03]  /*13d00*/  @!P0 LEA R5, P1, R2, R0, 0x6 ;  /* 0x0000000002058211 */ /* 0x000fc600078230ff */
[----:B------:R-:W-:Y:S01]  /*13d10*/  @!PT LDS RZ, [RZ] ;  /* 0x00000000fffff984 */ /* 0x000fe20000000800 */
[----:B------:R-:W-:Y:S01]  /*13d20*/  @!PT LDS RZ, [RZ] ;  /* 0x00000000fffff984 */ /* 0x000fe20000000800 */
[----:B------:R-:W-:Y:S01]  /*13d30*/  @!PT LDS RZ, [RZ] ;  /* 0x00000000fffff984 */ /* 0x000fe20000000800 */
[----:B------:R3:W-:Y:S01]  /*13d40*/  @!P0 LDGSTS.E.BYPASS.LTC128B.128 [R237+0x1000], desc[UR6][R10.64] ;  /* 0x010000000aed8fae */ /* 0x0007e2000b901d46 */
[----:B------:R-:W-:Y:S01]  /*13d50*/  @!P0 LEA R18, P2, R5, R240, 0x1 ;  /* 0x000000f005128211 */ /* 0x000fe200078408ff */
[----:B------:R-:W5:Y:S01]  /*13d60*/  @!P0 LDC R20, c[0x0][0x24c] ;  /* 0x00009300ff148b82 */ /* 0x000f620000000800 */
[----:B-1----:R-:W-:Y:S01]  /*13d70*/  @!P0 IMAD R12, R12, 0x60, RZ ;  /* 0x000000600c0c8824 */ /* 0x002fe200078e02ff */
[----:B------:R2:W-:Y:S03]  /*13d80*/  @P0 STS.128 [R237+0x1800], RZ ;  /* 0x001800ffed000388 */ /* 0x0005e60000000c00 */
[----:B------:R-:W-:Y:S01]  /*13d90*/  @!P0 IMAD.IADD R7, R12, 0x1, R7 ;  /* 0x000000010c078824 */ /* 0x000fe200078e0207 */
[----:B------:R-:W-:Y:S01]  /*13da0*/  @!PT LDS RZ, [RZ] ;  /* 0x00000000fffff984 */ /* 0x000fe20000000800 */
[----:B------:R-:W-:Y:S01]  /*13db0*/  @!PT LDS RZ, [RZ] ;  /* 0x00000000fffff984 */ /* 0x000fe20000000800 */
[----:B------:R-:W-:Y:S01]  /*13dc0*/  @!PT LDS RZ, [RZ] ;  /* 0x00000000fffff984 */ /* 0x000fe20000000800 */
[----:B------:R1:W-:Y:S02]  /*13dd0*/  @!P0 LDGSTS.E.BYPASS.LTC128B.128 [R237+0x1800], desc[UR6][R8.64] ;  /* 0x0180000008ed8fae */ /* 0x0003e4000b901d46 */
[----:B------:R-:W2:Y:S02]  /*13de0*/  @!P0 LDC R21, c[0x0][0x24c] ;  /* 0x00009300ff158b82 */ /* 0x000ea40000000800 */
[----:B------:R1:W-:Y:S01]  /*13df0*/  @P0 STS.128 [R237+0x2000], RZ ;  /* 0x002000ffed000388 */ /* 0x0003e20000000c00 */
[----:B---3--:R-:W-:Y:S01]  /*13e00*/  @!P0 LEA.HI.X R10, R2, R4, R13, 0x6, P1 ;  /* 0x00000004020a8211 */ /* 0x008fe200008f340d */
[----:B------:R-:W-:Y:S01]  /*13e10*/  @!P0 IMAD.MOV.U32 R11, RZ, RZ, R4 ;  /* 0x000000ffff0b8224 */ /* 0x000fe200078e0004 */
[C---:B------:R-:W-:Y:S01]  /*13e20*/  @!P0 LEA R16, P1, R6.reuse, R240, 0x1 ;  /* 0x000000f006108211 */ /* 0x040fe200078208ff */
[----:B----4-:R-:W-:Y:S01]  /*13e30*/  @!P0 IMAD R13, R15, 0xa0, RZ ;  /* 0x000000a00f0d8824 */ /* 0x010fe200078e02ff */
[-C--:B------:R-:W-:Y:S01]  /*13e40*/  @!P0 LEA.HI.X R19, R5, R241.reuse, R10, 0x1, P2 ;  /* 0x000000f105138211 */ /* 0x080fe200010f0c0a */
[--C-:B------:R-:W-:Y:S01]  /*13e50*/  @!P0 IMAD.MOV.U32 R10, RZ, RZ, R0.reuse ;  /* 0x000000ffff0a8224 */ /* 0x100fe200078e0000 */
[-C--:B------:R-:W-:Y:S01]  /*13e60*/  @!P0 LEA.HI.X R17, R6, R241.reuse, R7, 0x1, P1 ;  /* 0x000000f106118211 */ /* 0x080fe200008f0c07 */
[----:B------:R-:W-:Y:S01]  /*13e70*/  @!P0 IMAD.MOV.U32 R6, RZ, RZ, R0 ;  /* 0x000000ffff068224 */ /* 0x000fe200078e0000 */
[C---:B------:R-:W-:Y:S01]  /*13e80*/  @!P0 LEA R5, P1, R2.reuse, R0, 0x7 ;  /* 0x0000000002058211 */ /* 0x040fe200078238ff */
[----:B------:R-:W-:Y:S01]  /*13e90*/  @!P0 IMAD.MOV.U32 R7, RZ, RZ, R4 ;  /* 0x000000ffff078224 */ /* 0x000fe200078e0004 */
[----:B------:R-:W-:Y:S01]  /*13ea0*/  @!PT LDS RZ, [RZ] ;  /* 0x00000000fffff984 */ /* 0x000fe20000000800 */
[----:B------:R-:W-:Y:S01]  /*13eb0*/  @!PT LDS RZ, [RZ] ;  /* 0x00000000fffff984 */ /* 0x000fe20000000800 */
[----:B------:R-:W-:Y:S01]  /*13ec0*/  @!PT LDS RZ, [RZ] ;  /* 0x00000000fffff984 */ /* 0x000fe20000000800 */
[----:B------:R3:W-:Y:S02]  /*13ed0*/  @!P0 LDGSTS.E.BYPASS.LTC128B.128 [R237+0x2000], desc[UR6][R18.64] ;  /* 0x0200000012ed8fae */ /* 0x0007e4000b901d46 */
[C---:B------:R-:W-:Y:S01]  /*13ee0*/  @!P0 LEA R14, P3, R5.reuse, R240, 0x1 ;  /* 0x000000f0050e8211 */ /* 0x040fe200078608ff */
[C---:B-1----:R-:W-:Y:S01]  /*13ef0*/  @!P0 IMAD.WIDE.U32 R8, R2.reuse, 0xa0, R6 ;  /* 0x000000a002088825 */ /* 0x042fe200078e0006 */
[C---:B--2---:R-:W-:Y:S01]  /*13f00*/  @!P0 LEA.HI.X R15, R2.reuse, R4, R21, 0x7, P1 ;  /* 0x00000004020f8211 */ /* 0x044fe200008f3c15 */
[----:B------:R3:W-:Y:S02]  /*13f10*/  @P0 STS.128 [R237+0x2800], RZ ;  /* 0x002800ffed000388 */ /* 0x0007e40000000c00 */
[----:B------:R-:W-:Y:S01]  /*13f20*/  @!P0 IMAD.WIDE.U32 R6, R2, 0xc0, R10 ;  /* 0x000000c002068825 */ /* 0x000fe200078e000a */
[-C--:B------:R-:W-:Y:S01]  /*13f30*/  @!P0 LEA R12, P2, R8, R240.reuse, 0x1 ;  /* 0x000000f0080c8211 */ /* 0x080fe200078408ff */
[----:B------:R-:W-:Y:S01]  /*13f40*/  @!PT LDS RZ, [RZ] ;  /* 0x00000000fffff984 */ /* 0x000fe20000000800 */
[----:B------:R-:W-:Y:S01]  /*13f50*/  @!PT LDS RZ, [RZ] ;  /* 0x00000000fffff984 */ /* 0x000fe20000000800 */
[----:B------:R-:W-:Y:S01]  /*13f60*/  @!PT LDS RZ, [RZ] ;  /* 0x00000000fffff984 */ /* 0x000fe20000000800 */
[----:B------:R3:W-:Y:S01]  /*13f70*/  @!P0 LDGSTS.E.BYPASS.LTC128B.128 [R237+0x2800], desc[UR6][R16.64] ;  /* 0x0280000010ed8fae */ /* 0x0007e2000b901d46 */
[----:B------:R-:W-:Y:S01]  /*13f80*/  @!P0 LEA.HI.X R15, R5, R241, R15, 0x1, P3 ;  /* 0x000000f1050f8211 */ /* 0x000fe200018f0c0f */
[----:B-----5:R-:W-:Y:S01]  /*13f90*/  @!P0 IMAD R11, R20, 0xc0, RZ ;  /* 0x000000c0140b8824 */ /* 0x020fe200078e02ff */
[----:B------:R-:W-:Y:S01]  /*13fa0*/  @!P0 LEA R10, P1, R6, R240, 0x1 ;  /* 0x000000f0060a8211 */ /* 0x000fe200078208ff */
[----:B------:R-:W-:Y:S01]  /*13fb0*/  @!P0 IMAD.IADD R13, R13, 0x1, R9 ;  /* 0x000000010d0d8824 */ /* 0x000fe200078e0209 */
[----:B------:R3:W-:Y:S01]  /*13fc0*/  @P0 STS.128 [R237+0x3000], RZ ;  /* 0x003000ffed000388 */ /* 0x0007e20000000c00 */
[----:B------:R-:W-:-:S03]  /*13fd0*/  @!P0 IMAD.IADD R11, R11, 0x1, R7 ;  /* 0x000000010b0b8824 */ /* 0x000fc600078e0207 */
[-C--:B------:R-:W-:Y:S01]  /*13fe0*/  @!P0 LEA.HI.X R13, R8, R241.reuse, R13, 0x1, P2 ;  /* 0x000000f1080d8211 */ /* 0x080fe200010f0c0d */
        /* <DEDUP_REMOVED lines=17> */
[----:B------:R-:W-:Y:S01]  /*14100*/  MOV R7, R4 ;  /* 0x0000000400077202 */ /* 0x000fe20000000f00 */
[----:B------:R-:W-:Y:S01]  /*14110*/  ULDC UR4, c[0x0][0x24c] ;  /* 0x0000930000047ab9 */ /* 0x000fe20000000800 */
[----:B------:R-:W-:Y:S01]  /*14120*/  IMAD.MOV.U32 R6, RZ, RZ, R0 ;  /* 0x000000ffff067224 */ /* 0x000fe200078e0000 */
[----:B------:R-:W-:-:S03]  /*14130*/  UIMAD UR4, UR4, 0xe0, URZ ;  /* 0x000000e0040478a4 */ /* 0x000fc6000f8e023f */
[----:B------:R-:W-:-:S04]  /*14140*/  IMAD.WIDE.U32 R6, R2, 0xe0, R6 ;  /* 0x000000e002067825 */ /* 0x000fc800078e0006 */
[----:B------:R-:W-:Y:S01]  /*14150*/  VIADD R2, R7, UR4 ;  /* 0x0000000407027c36 */ /* 0x000fe20008000000 */
[----:B------:R-:W-:-:S04]  /*14160*/  LEA R8, P0, R6, R240, 0x1 ;  /* 0x000000f006087211 */ /* 0x000fc800078008ff */
[----:B------:R-:W-:-:S05]  /*14170*/  LEA.HI.X R9, R6, R241, R2, 0x1, P0 ;  /* 0x000000f106097211 */ /* 0x000fca00000f0c02 */
[----:B------:R-:W-:Y:S01]  /*14180*/  @!PT LDS RZ, [RZ] ;  /* 0x00000000fffff984 */ /* 0x000fe20000000800 */
[----:B------:R-:W-:Y:S01]  /*14190*/  @!PT LDS RZ, [RZ] ;  /* 0x00000000fffff984 */ /* 0x000fe20000000800 */
[----:B------:R-:W-:Y:S01]  /*141a0*/  @!PT LDS RZ, [RZ] ;  /* 0x00000000fffff984 */ /* 0x000fe20000000800 */
[----:B------:R1:W-:Y:S04]  /*141b0*/  LDGSTS.E.BYPASS.LTC128B.128 [R237+0x4800], desc[UR6][R8.64] ;  /* 0x0480000008ed7fae */ /* 0x0003e8000b901d46 */
.L_x_968:
[----:B------:R-:W-:Y:S05]  /*141c0*/  BSYNC B0 ;  /* 0x0000000000007941 */ /* 0x000fea0003800000 */
.L_x_967:
[----:B------:R-:W0:Y:S01]  /*141d0*/  LDGDEPBAR ;  /* 0x00000000000079af */ /* 0x000e220000000000 */
[----:B------:R-:W-:-:S04]  /*141e0*/  LEA R240, P0, R0, R240, 0x1 ;  /* 0x000000f000f07211 */ /* 0x000fc800078008ff */
[----:B------:R-:W-:-:S09]  /*141f0*/  LEA.HI.X R241, R0, R241, R4, 0x1, P0 ;  /* 0x000000f100f17211 */ /* 0x000fd200000f0c04 */
.L_x_964:
[----:B------:R-:W-:Y:S01]  /*14200*/  FMNMX.FTZ R0, R136, R25, !PT ;  /* 0x0000001988007209 */ /* 0x000fe20007810000 */
[----:B------:R-:W-:Y:S01]  /*14210*/  ULDC UR4, c[0x0][0x2ec] ;  /* 0x0000bb0000047ab9 */ /* 0x000fe20000000800 */
[----:B------:R-:W-:Y:S01]  /*14220*/  FMNMX.FTZ R4, R3, R49, !PT ;  /* 0x0000003103047209 */ /* 0x000fe20007810000 */
[----:B---3--:R-:W-:Y:S01]  /*14230*/  LDSM.16.MT88.4 R16, [R218+0x5000] ;  /* 0x00500000da10783b */ /* 0x008fe20000004200 */
        /* <DEDUP_REMOVED lines=71> */
[----:B------:R-:W-:-:S03]  /*146b0*/  FFMA.FTZ R5, R60, UR4, -R2 ;  /* 0x000000043c057c23 */ /* 0x000fc60008010802 */
        /* <DEDUP_REMOVED lines=27> */
[----:B--2---:R-:W-:Y:S01]  /*14870*/  FMNMX.FTZ R0, R199, R4, !PT ;  /* 0x00000004c7007209 */ /* 0x004fe20007810000 */
[----:B------:R-:W-:-:S03]  /*14880*/  FFMA.FTZ R4, R36, UR4, -R2 ;  /* 0x0000000424047c23 */ /* 0x000fc60008010802 */
[----:B------:R-:W-:Y:S02]  /*14890*/  FMNMX.FTZ R0, R51, R0, !PT ;  /* 0x0000000033007209 */ /* 0x000fe40007810000 */
[----:B------:R2:W-:Y:S02]  /*148a0*/  MUFU.EX2 R189, R4 ;  /* 0x0000000400bd7308 */ /* 0x0005e40000000800 */
        /* <DEDUP_REMOVED lines=28> */
[----:B------:R-:W-:Y:S03]  /*14a70*/  MUFU.EX2 R38, R5 ;  /* 0x0000000500267308 */ /* 0x000fe60000000800 */
[----:B------:R-:W-:-:S04]  /*14a80*/  FMNMX.FTZ R0, R118, R0, !PT ;  /* 0x0000000076007209 */ /* 0x000fc80007810000 */
        /* <DEDUP_REMOVED lines=53> */
[----:B------:R-:W-:-:S05]  /*14de0*/  FMNMX.FTZ R0, R128, R0, !PT ;  /* 0x0000000080007209 */ /* 0x000fca0007810000 */
[----:B------:R-:W3:Y:S01]  /*14df0*/  SHFL.BFLY PT, R6, R0, 0x2, 0x1f ;  /* 0x0c401f0000067f89 */ /* 0x000ee200000e0000 */
[----:B--2---:R-:W-:-:S04]  /*14e00*/  FFMA.FTZ R4, R42, UR4, -R2 ;  /* 0x000000042a047c23 */ /* 0x004fc80008010802 */
[----:B------:R2:W-:Y:S02]  /*14e10*/  MUFU.EX2 R205, R4 ;  /* 0x0000000400cd7308 */ /* 0x0005e40000000800 */
[----:B--2---:R-:W-:Y:S01]  /*14e20*/  FFMA.FTZ R4, R113, UR4, -R2 ;  /* 0x0000000471047c23 */ /* 0x004fe20008010802 */
[----:B---3--:R-:W-:Y:S02]  /*14e30*/  FMNMX.FTZ R0, R0, R6, !PT ;  /* 0x0000000600007209 */ /* 0x008fe40007810000 */
[----:B------:R-:W-:-:S03]  /*14e40*/  FSEL R6, R62, RZ, P1 ;  /* 0x000000ff3e067208 */ /* 0x000fc60000800000 */
[----:B------:R2:W-:Y:S01]  /*14e50*/  MUFU.EX2 R207, R4 ;  /* 0x0000000400cf7308 */ /* 0x0005e20000000800 */
[----:B------:R-:W3:Y:S01]  /*14e60*/  SHFL.BFLY PT, R5, R0, 0x1, 0x1f ;  /* 0x0c201f0000057f89 */ /* 0x000ee200000e0000 */
[----:B------:R-:W-:-:S04]  /*14e70*/  FADD.FTZ R6, R136, -R6 ;  /* 0x8000000688067221 */ /* 0x000fc80000010000 */
[----:B------:R-:W-:Y:S01]  /*14e80*/  FMUL.FTZ R6, R6, UR4 ;  /* 0x0000000406067c20 */ /* 0x000fe20008410000 */
[--C-:B--2---:R-:W-:Y:S02]  /*14e90*/  FFMA.FTZ R4, R43, UR4, -R2.reuse ;  /* 0x000000042b047c23 */ /* 0x104fe40008010802 */
[----:B------:R-:W-:Y:S02]  /*14ea0*/  LDSM.16.MT88.4 R40, [R217+0x5800] ;  /* 0x00580000d928783b */ /* 0x000fe40000004200 */
        /* <DEDUP_REMOVED lines=46> */
[----:B-1----:R1:W-:Y:S02]  /*15190*/  MUFU.EX2 R8, R4 ;  /* 0x0000000400087308 */ /* 0x0023e40000000800 */
[--C-:B-1----:R-:W-:Y:S01]  /*151a0*/  FFMA.FTZ R4, R61, UR4, -R2.reuse ;  /* 0x000000043d047c23 */ /* 0x102fe20008010802 */
[----:B---3--:R-:W-:Y:S01]  /*151b0*/  FMNMX.FTZ R61, R0, R5, !PT ;  /* 0x00000005003d7209 */ /* 0x008fe20007810000 */
[----:B------:R-:W-:-:S04]  /*151c0*/  FFMA.FTZ R0, R24, UR4, -R2 ;  /* 0x0000000418007c23 */ /* 0x000fc80008010802 */
[----:B------:R1:W-:Y:S01]  /*151d0*/  MUFU.EX2 R9, R4 ;  /* 0x0000000400097308 */ /* 0x0003e20000000800 */
[----:B------:R-:W-:-:S04]  /*151e0*/  FSETP.NEU.FTZ.AND P0, PT, R61, -INF , PT ;  /* 0xff8000003d00780b */ /* 0x000fc80003f1d000 */
[----:B------:R-:W-:-:S03]  /*151f0*/  FSEL R5, R61, RZ, P0 ;  /* 0x000000ff3d057208 */ /* 0x000fc60000000000 */
[----:B------:R2:W-:Y:S02]  /*15200*/  MUFU.EX2 R12, R0 ;  /* 0x00000000000c7308 */ /* 0x0005e40000000800 */
[----:B------:R-:W-:-:S04]  /*15210*/  FADD.FTZ R3, R3, -R5 ;  /* 0x8000000503037221 */ /* 0x000fc80000010000 */
[----:B------:R-:W-:Y:S01]  /*15220*/  FMUL.FTZ R3, R3, UR4 ;  /* 0x0000000403037c20 */ /* 0x000fe20008410000 */
[----:B-1----:R-:W-:-:S03]  /*15230*/  FFMA.FTZ R4, R28, UR4, -R2 ;  /* 0x000000041c047c23 */ /* 0x002fc60008010802 */
[----:B------:R-:W1:Y:S01]  /*15240*/  MUFU.EX2 R60, R3 ;  /* 0x00000003003c7308 */ /* 0x000e620000000800 */
[----:B------:R-:W-:Y:S01]  /*15250*/  LDSM.16.MT88.4 R28, [R217+0x5400] ;  /* 0x00540000d91c783b */ /* 0x000fe20000004200 */
[----:B--2---:R-:W-:-:S06]  /*15260*/  FMUL.FTZ R0, R61, UR4 ;  /* 0x000000043d007c20 */ /* 0x004fcc0008410000 */
[----:B------:R2:W-:Y:S01]  /*15270*/  MUFU.EX2 R10, R4 ;  /* 0x00000004000a7308 */ /* 0x0005e20000000800 */
[----:B------:R-:W-:Y:S01]  /*15280*/  FSEL R0, R0, RZ, P0 ;  /* 0x000000ff00007208 */ /* 0x000fe20000000000 */
[-C--:B-1----:R-:W-:Y:S01]  /*15290*/  FMUL.FTZ R146, R146, R60.reuse ;  /* 0x0000003c92927220 */ /* 0x082fe20000410000 */
[-C--:B------:R-:W-:Y:S01]  /*152a0*/  FMUL.FTZ R147, R147, R60.reuse ;  /* 0x0000003c93937220 */ /* 0x080fe20000410000 */
[-C--:B------:R-:W-:Y:S01]  /*152b0*/  FMUL.FTZ R142, R142, R60.reuse ;  /* 0x0000003c8e8e7220 */ /* 0x080fe20000410000 */
[-C--:B------:R-:W-:Y:S01]  /*152c0*/  FMUL.FTZ R143, R143, R60.reuse ;  /* 0x0000003c8f8f7220 */ /* 0x080fe20000410000 */
[-C--:B------:R-:W-:Y:S01]  /*152d0*/  FMUL.FTZ R150, R150, R60.reuse ;  /* 0x0000003c96967220 */ /* 0x080fe20000410000 */
[-C--:B------:R-:W-:Y:S01]  /*152e0*/  FMUL.FTZ R151, R151, R60.reuse ;  /* 0x0000003c97977220 */ /* 0x080fe20000410000 */
[----:B------:R-:W-:Y:S01]  /*152f0*/  FFMA.FTZ R3, R162, UR4, -R0 ;  /* 0x00000004a2037c23 */ /* 0x000fe20008010800 */
[-C--:B------:R-:W-:Y:S01]  /*15300*/  FMUL.FTZ R154, R154, R60.reuse ;  /* 0x0000003c9a9a7220 */ /* 0x080fe20000410000 */
[----:B--2---:R-:W-:Y:S01]  /*15310*/  FFMA.FTZ R4, R55, UR4, -R2 ;  /* 0x0000000437047c23 */ /* 0x004fe20008010802 */
[----:B------:R-:W-:Y:S01]  /*15320*/  FMUL.FTZ R155, R155, R60 ;  /* 0x0000003c9b9b7220 */ /* 0x000fe20000410000 */
[----:B------:R1:W-:Y:S08]  /*15330*/  MUFU.EX2 R162, R3 ;  /* 0x0000000300a27308 */ /* 0x0003f00000000800 */
[----:B------:R2:W-:Y:S01]  /*15340*/  MUFU.EX2 R11, R4 ;  /* 0x00000004000b7308 */ /* 0x0005e20000000800 */
[----:B-1----:R-:W-:-:S07]  /*15350*/  FFMA.FTZ R3, R163, UR4, -R0 ;  /* 0x00000004a3037c23 */ /* 0x002fce0008010800 */
[----:B------:R1:W-:Y:S01]  /*15360*/  MUFU.EX2 R163, R3 ;  /* 0x0000000300a37308 */ /* 0x0003e20000000800 */
[----:B--2---:R-:W-:-:S07]  /*15370*/  FFMA.FTZ R4, R57, UR4, -R2 ;  /* 0x0000000439047c23 */ /* 0x004fce0008010802 */
[----:B------:R2:W-:Y:S01]  /*15380*/  MUFU.EX2 R13, R4 ;  /* 0x00000004000d7308 */ /* 0x0005e20000000800 */
[----:B-1----:R-:W-:Y:S01]  /*15390*/  FFMA.FTZ R3, R159, UR4, -R0 ;  /* 0x000000049f037c23 */ /* 0x002fe20008010800 */
[----:B------:R-:W-:Y:S01]  /*153a0*/  MOV R159, R7 ;  /* 0x00000007009f7202 */ /* 0x000fe20000000f00 */
[----:B--2---:R-:W-:Y:S02]  /*153b0*/  FFMA.FTZ R4, R32, UR4, -R2 ;  /* 0x0000000420047c23 */ /* 0x004fe40008010802 */
[----:B------:R-:W-:Y:S03]  /*153c0*/  LDSM.16.MT88.4 R32, [R218+0x5400] ;  /* 0x00540000da20783b */ /* 0x000fe60000004200 */
[----:B------:R1:W2:Y:S02]  /*153d0*/  MUFU.EX2 R14, R4 ;  /* 0x00000004000e7308 */ /* 0x0002a40000000800 */
[----:B-1----:R-:W-:-:S06]  /*153e0*/  FFMA.FTZ R4, R49, UR4, -R0 ;  /* 0x0000000431047c23 */ /* 0x002fcc0008010800 */
[----:B------:R1:W-:Y:S02]  /*153f0*/  MUFU.EX2 R64, R4 ;  /* 0x0000000400407308 */ /* 0x0003e40000000800 */
[----:B-1----:R-:W-:Y:S01]  /*15400*/  FFMA.FTZ R4, R199, UR4, -R0 ;  /* 0x00000004c7047c23 */ /* 0x002fe20008010800 */
[----:B--2---:R-:W-:-:S05]  /*15410*/  MOV R199, R14 ;  /* 0x0000000e00c77202 */ /* 0x004fca0000000f00 */
[----:B------:R1:W-:Y:S02]  /*15420*/  MUFU.EX2 R80, R4 ;  /* 0x0000000400507308 */ /* 0x0003e40000000800 */
[----:B-1----:R-:W-:-:S06]  /*15430*/  FFMA.FTZ R4, R51, UR4, -R0 ;  /* 0x0000000433047c23 */ /* 0x002fcc0008010800 */
[----:B------:R1:W-:Y:S02]  /*15440*/  MUFU.EX2 R81, R4 ;  /* 0x0000000400517308 */ /* 0x0003e40000000800 */
[----:B-1----:R-:W-:Y:S01]  /*15450*/  FFMA.FTZ R4, R195, UR4, -R0 ;  /* 0x00000004c3047c23 */ /* 0x002fe20008010800 */
[----:B------:R-:W-:-:S05]  /*15460*/  MOV R195, R13 ;  /* 0x0000000d00c37202 */ /* 0x000fca0000000f00 */
[----:B------:R1:W-:Y:S02]  /*15470*/  MUFU.EX2 R84, R4 ;  /* 0x0000000400547308 */ /* 0x0003e40000000800 */
[----:B-1----:R-:W-:-:S06]  /*15480*/  FFMA.FTZ R4, R52, UR4, -R0 ;  /* 0x0000000434047c23 */ /* 0x002fcc0008010800 */
[----:B------:R1:W-:Y:S02]  /*15490*/  MUFU.EX2 R92, R4 ;  /* 0x00000004005c7308 */ /* 0x0003e40000000800 */
[--C-:B-1----:R-:W-:Y:S01]  /*154a0*/  FFMA.FTZ R4, R191, UR4, -R0.reuse ;  /* 0x00000004bf047c23 */ /* 0x102fe20008010800 */
[----:B------:R-:W-:Y:S02]  /*154b0*/  MOV R191, R12 ;  /* 0x0000000c00bf7202 */ /* 0x000fe40000000f00 */
[----:B------:R-:W1:Y:S03]  /*154c0*/  LDSM.16.MT88.4 R12, [R217+0x5000] ;  /* 0x00500000d90c783b */ /* 0x000e660000004200 */
[----:B------:R2:W3:Y:S02]  /*154d0*/  MUFU.EX2 R105, R4 ;  /* 0x0000000400697308 */ /* 0x0004e40000000800 */
[----:B--2---:R-:W-:Y:S01]  /*154e0*/  FFMA.FTZ R4, R53, UR4, -R0 ;  /* 0x0000000435047c23 */ /* 0x004fe20008010800 */
[----:B---3--:R-:W-:-:S05]  /*154f0*/  F2FP.F16.F32.PACK_AB R5, R105, R92 ;  /* 0x0000005c6905723e */ /* 0x008fca00000000ff */
[----:B------:R2:W-:Y:S02]  /*15500*/  MUFU.EX2 R117, R4 ;  /* 0x0000000400757308 */ /* 0x0005e40000000800 */
[----:B--2---:R-:W-:Y:S01]  /*15510*/  FFMA.FTZ R4, R187, UR4, -R0 ;  /* 0x00000004bb047c23 */ /* 0x004fe20008010800 */
[----:B------:R-:W-:Y:S02]  /*15520*/  MOV R187, R11 ;  /* 0x0000000b00bb7202 */ /* 0x000fe40000000f00 */
[----:B------:R-:W-:-:S03]  /*15530*/  F2FP.F16.F32.PACK_AB R11, R84, R81 ;  /* 0x00000051540b723e */ /* 0x000fc600000000ff */
[----:B------:R2:W3:Y:S02]  /*15540*/  MUFU.EX2 R125, R4 ;  /* 0x00000004007d7308 */ /* 0x0004e40000000800 */
[--C-:B--2---:R-:W-:Y:S01]  /*15550*/  FFMA.FTZ R4, R54, UR4, -R0.reuse ;  /* 0x0000000436047c23 */ /* 0x104fe20008010800 */
[----:B---3--:R-:W-:Y:S01]  /*15560*/  F2FP.F16.F32.PACK_AB R7, R125, R117 ;  /* 0x000000757d07723e */ /* 0x008fe200000000ff */
[----:B------:R-:W-:Y:S04]  /*15570*/  LDSM.16.MT88.4 R52, [R217+0x7000] ;  /* 0x00700000d934783b */ /* 0x000fe80000004200 */
[----:B------:R2:W-:Y:S02]  /*15580*/  MUFU.EX2 R156, R4 ;  /* 0x00000004009c7308 */ /* 0x0005e40000000800 */
[----:B--2---:R-:W-:Y:S01]  /*15590*/  FFMA.FTZ R4, R183, UR4, -R0 ;  /* 0x00000004b7047c23 */ /* 0x004fe20008010800 */
[----:B------:R-:W-:-:S02]  /*155a0*/  MOV R183, R10 ;  /* 0x0000000a00b77202 */ /* 0x000fc40000000f00 */
[----:B------:R-:W-:-:S03]  /*155b0*/  F2FP.F16.F32.PACK_AB R10, R176, R166 ;  /* 0x000000a6b00a723e */ /* 0x000fc600000000ff */
[----:B------:R2:W-:Y:S02]  /*155c0*/  MUFU.EX2 R157, R4 ;  /* 0x00000004009d7308 */ /* 0x0005e40000000800 */
[----:B--2---:R-:W-:-:S06]  /*155d0*/  FFMA.FTZ R4, R56, UR4, -R0 ;  /* 0x0000000438047c23 */ /* 0x004fcc0008010800 */
[----:B------:R-:W2:Y:S08]  /*155e0*/  MUFU.EX2 R56, R6 ;  /* 0x0000000600387308 */ /* 0x000eb00000000800 */
[----:B------:R3:W-:Y:S01]  /*155f0*/  MUFU.EX2 R160, R4 ;  /* 0x0000000400a07308 */ /* 0x0007e20000000800 */
        /* <DEDUP_REMOVED lines=8> */
[----:B---3--:R-:W-:Y:S01]  /*15680*/  FFMA.FTZ R4, R179, UR4, -R0 ;  /* 0x00000004b3047c23 */ /* 0x008fe20008010800 */
[----:B------:R-:W-:-:S02]  /*15690*/  MOV R179, R9 ;  /* 0x0000000900b37202 */ /* 0x000fc40000000f00 */
[----:B------:R-:W-:Y:S01]  /*156a0*/  F2FP.F16.F32.PACK_AB R9, R80, R64 ;  /* 0x000000405009723e */ /* 0x000fe200000000ff */
[----:B------:R2:W3:Y:S01]  /*156b0*/  MUFU.EX2 R161, R4 ;  /* 0x0000000400a17308 */ /* 0x0004e20000000800 */
[----:B------:R-:W-:Y:S01]  /*156c0*/  F2FP.F16.F32.PACK_AB R6, R184, R182 ;  /* 0x000000b6b806723e */ /* 0x000fe200000000ff */
[----:B--2---:R-:W-:-:S06]  /*156d0*/  FFMA.FTZ R4, R63, UR4, -R0 ;  /* 0x000000043f047c23 */ /* 0x004fcc0008010800 */
[----:B------:R2:W-:Y:S02]  /*156e0*/  MUFU.EX2 R165, R4 ;  /* 0x0000000400a57308 */ /* 0x0005e40000000800 */
[----:B--2---:R-:W-:Y:S01]  /*156f0*/  FFMA.FTZ R4, R167, UR4, -R0 ;  /* 0x00000004a7047c23 */ /* 0x004fe20008010800 */
[----:B------:R-:W-:Y:S02]  /*15700*/  MOV R167, R8 ;  /* 0x0000000800a77202 */ /* 0x000fe40000000f00 */
[----:B------:R-:W-:-:S03]  /*15710*/  F2FP.F16.F32.PACK_AB R8, R66, R58 ;  /* 0x0000003a4208723e */ /* 0x000fc600000000ff */
[----:B------:R2:W4:Y:S04]  /*15720*/  MUFU.EX2 R164, R4 ;  /* 0x0000000400a47308 */ /* 0x0005280000000800 */
[C---:B-1----:R-:W-:Y:S04]  /*15730*/  HMMA.16816.F32 R20, R8.reuse, R12, R144 ;  /* 0x0000000c0814723c */ /* 0x042fe80000001890 */
[----:B------:R1:W-:Y:S02]  /*15740*/  MUFU.EX2 R144, R3 ;  /* 0x0000000300907308 */ /* 0x0003e40000000800 */
[----:B------:R-:W-:Y:S01]  /*15750*/  HMMA.16816.F32 R24, R8, R14, R140 ;  /* 0x0000000e0818723c */ /* 0x000fe2000000188c */
[----:B------:R-:W-:Y:S01]  /*15760*/  MOV R145, R47 ;  /* 0x0000002f00917202 */ /* 0x000fe20000000f00 */
[----:B------:R-:W-:Y:S01]  /*15770*/  LDSM.16.MT88.4 R140, [R217+0x7c00] ;  /* 0x007c0000d98c783b */ /* 0x000fe20000004200 */
[----:B------:R-:W-:Y:S01]  /*15780*/  MOV R146, R50 ;  /* 0x0000003200927202 */ /* 0x000fe20000000f00 */
[----:B--2---:R-:W-:-:S02]  /*15790*/  FFMA.FTZ R4, R158, UR4, -R0 ;  /* 0x000000049e047c23 */ /* 0x004fc40008010800 */
[C---:B------:R-:W-:Y:S01]  /*157a0*/  HMMA.16816.F32 R148, R8.reuse, R16, R148 ;  /* 0x000000100894723c */ /* 0x040fe20000001894 */
[----:B------:R-:W-:Y:S01]  /*157b0*/  LDSM.16.MT88.4 R48, [R217+0x6800] ;  /* 0x00680000d930783b */ /* 0x000fe20000004200 */
[----:B------:R-:W-:Y:S01]  /*157c0*/  MOV R147, R59 ;  /* 0x0000003b00937202 */ /* 0x000fe20000000f00 */
[----:B------:R2:W5:Y:S03]  /*157d0*/  MUFU.EX2 R158, R4 ;  /* 0x00000004009e7308 */ /* 0x0005660000000800 */
[----:B------:R-:W-:Y:S01]  /*157e0*/  HMMA.16816.F32 R12, R8, R18, R152 ;  /* 0x00000012080c723c */ /* 0x000fe20000001898 */
[----:B------:R-:W5:Y:S01]  /*157f0*/  LDSM.16.MT88.4 R16, [R218+0x5800] ;  /* 0x00580000da10783b */ /* 0x000f620000004200 */
[----:B-1----:R-:W-:-:S04]  /*15800*/  FFMA.FTZ R3, R130, UR4, -R0 ;  /* 0x0000000482037c23 */ /* 0x002fc80008010800 */
[----:B------:R1:W-:Y:S01]  /*15810*/  MUFU.EX2 R136, R3 ;  /* 0x0000000300887308 */ /* 0x0003e20000000800 */
[----:B------:R-:W-:Y:S02]  /*15820*/  MOV R155, R38 ;  /* 0x00000026009b7202 */ /* 0x000fe40000000f00 */
[----:B------:R-:W-:Y:S02]  /*15830*/  MOV R154, R37 ;  /* 0x00000025009a7202 */ /* 0x000fe40000000f00 */
[----:B------:R-:W-:Y:S02]  /*15840*/  MOV R153, R36 ;  /* 0x0000002400997202 */ /* 0x000fe40000000f00 */
[----:B------:R-:W5:Y:S01]  /*15850*/  LDSM.16.MT88.4 R36, [R217+0x5c00] ;  /* 0x005c0000d924783b */ /* 0x000f620000004200 */
[----:B--2---:R-:W-:Y:S02]  /*15860*/  F2FP.F16.F32.PACK_AB R4, R180, R178 ;  /* 0x000000b2b404723e */ /* 0x004fe400000000ff */
[----:B------:R-:W-:-:S02]  /*15870*/  F2FP.F16.F32.PACK_AB R8, R181, R185 ;  /* 0x000000b9b508723e */ /* 0x000fc400000000ff */
[----:B------:R-:W-:Y:S02]  /*15880*/  F2FP.F16.F32.PACK_AB R9, R157, R156 ;  /* 0x0000009c9d09723e */ /* 0x000fe400000000ff */
[----:B------:R-:W-:Y:S01]  /*15890*/  F2FP.F16.F32.PACK_AB R10, R177, R186 ;  /* 0x000000bab10a723e */ /* 0x000fe200000000ff */
[C---:B------:R-:W-:Y:S01]  /*158a0*/  HMMA.16816.F32 R20, R4.reuse, R28, R20 ;  /* 0x0000001c0414723c */ /* 0x040fe20000001814 */
[----:B---3--:R-:W-:Y:S01]  /*158b0*/  F2FP.F16.F32.PACK_AB R11, R161, R160 ;  /* 0x000000a0a10b723e */ /* 0x008fe200000000ff */
[--C-:B-1----:R-:W-:Y:S01]  /*158c0*/  FFMA.FTZ R3, R131, UR4, -R0.reuse ;  /* 0x0000000483037c23 */ /* 0x102fe20008010800 */
[----:B------:R-:W-:Y:S02]  /*158d0*/  MOV R152, R72 ;  /* 0x0000004800987202 */ /* 0x000fe40000000f00 */
[----:B------:R-:W-:Y:S01]  /*158e0*/  MOV R131, R67 ;  /* 0x0000004300837202 */ /* 0x000fe20000000f00 */
[C---:B------:R-:W-:Y:S01]  /*158f0*/  HMMA.16816.F32 R24, R4.reuse, R30, R24 ;  /* 0x0000001e0418723c */ /* 0x040fe20000001818 */
[----:B------:R1:W2:Y:S05]  /*15900*/  MUFU.EX2 R130, R3 ;  /* 0x0000000300827308 */ /* 0x0002aa0000000800 */
[C---:B------:R-:W-:Y:S06]  /*15910*/  HMMA.16816.F32 R28, R4.reuse, R32, R148 ;  /* 0x00000020041c723c */ /* 0x040fec0000001894 */
[----:B------:R-:W-:Y:S01]  /*15920*/  HMMA.16816.F32 R12, R4, R34, R12 ;  /* 0x00000022040c723c */ /* 0x000fe2000000180c */
[----:B------:R-:W3:Y:S05]  /*15930*/  LDSM.16.MT88.4 R32, [R218+0x5c00] ;  /* 0x005c0000da20783b */ /* 0x000eea0000004200 */
[----:B------:R-:W-:Y:S01]  /*15940*/  HMMA.16816.F32 R20, R8, R40, R20 ;  /* 0x000000280814723c */ /* 0x000fe20000001814 */
[----:B-1----:R-:W-:Y:S01]  /*15950*/  FFMA.FTZ R3, R126, UR4, -R0 ;  /* 0x000000047e037c23 */ /* 0x002fe20008010800 */
[----:B------:R-:W-:-:S02]  /*15960*/  F2FP.F16.F32.PACK_AB R4, R190, R188 ;  /* 0x000000bcbe04723e */ /* 0x000fc400000000ff */
[----:B----4-:R-:W-:Y:S01]  /*15970*/  F2FP.F16.F32.PACK_AB R5, R164, R165 ;  /* 0x000000a5a405723e */ /* 0x010fe200000000ff */
[----:B------:R1:W-:Y:S01]  /*15980*/  MUFU.EX2 R129, R3 ;  /* 0x0000000300817308 */ /* 0x0003e20000000800 */
[----:B------:R-:W-:Y:S01]  /*15990*/  HMMA.16816.F32 R24, R8, R42, R24 ;  /* 0x0000002a0818723c */ /* 0x000fe20000001818 */
[----:B------:R-:W-:Y:S01]  /*159a0*/  F2FP.F16.F32.PACK_AB R6, R192, R189 ;  /* 0x000000bdc006723e */ /* 0x000fe200000000ff */
[----:B------:R-:W-:Y:S01]  /*159b0*/  LDSM.16.MT88.4 R40, [R217+0x6400] ;  /* 0x00640000d928783b */ /* 0x000fe20000004200 */
[----:B------:R-:W-:-:S03]  /*159c0*/  F2FP.F16.F32.PACK_AB R7, R163, R162 ;  /* 0x000000a2a307723e */ /* 0x000fc600000000ff */
[C---:B-----5:R-:W-:Y:S06]  /*159d0*/  HMMA.16816.F32 R28, R8.reuse, R16, R28 ;  /* 0x00000010081c723c */ /* 0x060fec000000181c */
[----:B------:R-:W-:Y:S01]  /*159e0*/  HMMA.16816.F32 R12, R8, R18, R12 ;  /* 0x00000012080c723c */ /* 0x000fe2000000180c */
[----:B------:R-:W4:Y:S01]  /*159f0*/  LDSM.16.MT88.4 R16, [R218+0x6000] ;  /* 0x00600000da10783b */ /* 0x000f220000004200 */
[----:B-1----:R-:W-:Y:S01]  /*15a00*/  FFMA.FTZ R3, R127, UR4, -R0 ;  /* 0x000000047f037c23 */ /* 0x002fe20008010800 */
[----:B------:R-:W-:-:S03]  /*15a10*/  MOV R127, R46 ;  /* 0x0000002e007f7202 */ /* 0x000fc60000000f00 */
[C---:B------:R-:W-:Y:S01]  /*15a20*/  HMMA.16816.F32 R20, R4.reuse, R36, R20 ;  /* 0x000000240414723c */ /* 0x040fe20000001814 */
[----:B------:R-:W1:Y:S01]  /*15a30*/  LDSM.16.MT88.4 R44, [R217+0x6000] ;  /* 0x00600000d92c783b */ /* 0x000e620000004200 */
[----:B------:R5:W5:Y:S01]  /*15a40*/  MUFU.EX2 R126, R3 ;  /* 0x00000003007e7308 */ /* 0x000b620000000800 */
[----:B------:R-:W-:Y:S02]  /*15a50*/  F2FP.F16.F32.PACK_AB R8, R193, R194 ;  /* 0x000000c2c108723e */ /* 0x000fe400000000ff */
[----:B------:R-:W-:Y:S01]  /*15a60*/  F2FP.F16.F32.PACK_AB R9, R144, R158 ;  /* 0x0000009e9009723e */ /* 0x000fe200000000ff */
[----:B------:R-:W-:Y:S01]  /*15a70*/  HMMA.16816.F32 R24, R4, R38, R24 ;  /* 0x000000260418723c */ /* 0x000fe20000001818 */
[----:B------:R-:W-:Y:S01]  /*15a80*/  F2FP.F16.F32.PACK_AB R10, R197, R196 ;  /* 0x000000c4c50a723e */ /* 0x000fe200000000ff */
[----:B------:R-:W-:Y:S01]  /*15a90*/  LDSM.16.MT88.4 R36, [R218+0x6800] ;  /* 0x00680000da24783b */ /* 0x000fe20000004200 */
[----:B--2---:R-:W-:-:S03]  /*15aa0*/  F2FP.F16.F32.PACK_AB R11, R130, R136 ;  /* 0x00000088820b723e */ /* 0x004fc600000000ff */
[C---:B---3--:R-:W-:Y:S06]  /*15ab0*/  HMMA.16816.F32 R28, R4.reuse, R32, R28 ;  /* 0x00000020041c723c */ /* 0x048fec000000181c */
[----:B------:R-:W-:Y:S01]  /*15ac0*/  HMMA.16816.F32 R12, R4, R34, R12 ;  /* 0x00000022040c723c */ /* 0x000fe2000000180c */
[----:B-----5:R-:W-:Y:S01]  /*15ad0*/  FFMA.FTZ R3, R122, UR4, -R0 ;  /* 0x000000047a037c23 */ /* 0x020fe20008010800 */
[----:B------:R-:W2:Y:S03]  /*15ae0*/  LDSM.16.MT88.4 R32, [R218+0x6400] ;  /* 0x00640000da20783b */ /* 0x000ea60000004200 */
[----:B------:R3:W-:Y:S02]  /*15af0*/  MUFU.EX2 R121, R3 ;  /* 0x0000000300797308 */ /* 0x0007e40000000800 */
[----:B------:R-:W-:-:S02]  /*15b00*/  F2FP.F16.F32.PACK_AB R4, R198, R200 ;  /* 0x000000c8c604723e */ /* 0x000fc400000000ff */
[----:B------:R-:W-:Y:S02]  /*15b10*/  F2FP.F16.F32.PACK_AB R5, R126, R129 ;  /* 0x000000817e05723e */ /* 0x000fe400000000ff */
[----:B------:R-:W-:-:S07]  /*15b20*/  F2FP.F16.F32.PACK_AB R6, R203, R201 ;  /* 0x000000c9cb06723e */ /* 0x000fce00000000ff */
[----:B----4-:R-:W-:Y:S01]  /*15b30*/  HMMA.16816.F32 R28, R8, R16, R28 ;  /* 0x00000010081c723c */ /* 0x010fe2000000181c */
[----:B---3--:R-:W-:-:S05]  /*15b40*/  FFMA.FTZ R3, R123, UR4, -R0 ;  /* 0x000000047b037c23 */ /* 0x008fca0008010800 */
[C---:B-1----:R-:W-:Y:S01]  /*15b50*/  HMMA.16816.F32 R20, R8.reuse, R44, R20 ;  /* 0x0000002c0814723c */ /* 0x042fe20000001814 */
[----:B------:R1:W3:Y:S05]  /*15b60*/  MUFU.EX2 R113, R3 ;  /* 0x0000000300717308 */ /* 0x0002ea0000000800 */
[C---:B------:R-:W-:Y:S01]  /*15b70*/  HMMA.16816.F32 R24, R8.reuse, R46, R24 ;  /* 0x0000002e0818723c */ /* 0x040fe20000001818 */
[----:B------:R-:W4:Y:S05]  /*15b80*/  LDSM.16.MT88.4 R44, [R217+0x6c00] ;  /* 0x006c0000d92c783b */ /* 0x000f2a0000004200 */
[----:B------:R-:W-:Y:S01]  /*15b90*/  HMMA.16816.F32 R12, R8, R18, R12 ;  /* 0x00000012080c723c */ /* 0x000fe2000000180c */
[----:B-1----:R-:W-:Y:S01]  /*15ba0*/  FFMA.FTZ R3, R118, UR4, -R0 ;  /* 0x0000000476037c23 */ /* 0x002fe20008010800 */
[----:B---3--:R-:W-:-:S05]  /*15bb0*/  F2FP.F16.F32.PACK_AB R7, R113, R121 ;  /* 0x000000797107723e */ /* 0x008fca00000000ff */
[----:B------:R-:W-:Y:S01]  /*15bc0*/  F2FP.F16.F32.PACK_AB R8, R204, R202 ;  /* 0x000000cacc08723e */ /* 0x000fe200000000ff */
[----:B------:R1:W-:Y:S01]  /*15bd0*/  MUFU.EX2 R109, R3 ;  /* 0x00000003006d7308 */ /* 0x0003e20000000800 */
[----:B------:R-:W-:-:S03]  /*15be0*/  F2FP.F16.F32.PACK_AB R10, R207, R205 ;  /* 0x000000cdcf0a723e */ /* 0x000fc600000000ff */
[C---:B------:R-:W-:Y:S06]  /*15bf0*/  HMMA.16816.F32 R20, R4.reuse, R40, R20 ;  /* 0x000000280414723c */ /* 0x040fec0000001814 */
[C---:B------:R-:W-:Y:S01]  /*15c00*/  HMMA.16816.F32 R24, R4.reuse, R42, R24 ;  /* 0x0000002a0418723c */ /* 0x040fe20000001818 */
[----:B------:R-:W3:Y:S05]  /*15c10*/  LDSM.16.MT88.4 R40, [R218+0x6c00] ;  /* 0x006c0000da28783b */ /* 0x000eea0000004200 */
[----:B--2---:R-:W-:Y:S01]  /*15c20*/  HMMA.16816.F32 R28, R4, R32, R28 ;  /* 0x00000020041c723c */ /* 0x004fe2000000181c */
[----:B-1----:R-:W-:-:S04]  /*15c30*/  FFMA.FTZ R3, R119, UR4, -R0 ;  /* 0x0000000477037c23 */ /* 0x002fc80008010800 */
[----:B------:R1:W2:Y:S01]  /*15c40*/  MUFU.EX2 R101, R3 ;  /* 0x0000000300657308 */ /* 0x0002a20000000800 */
[----:B------:R-:W-:Y:S07]  /*15c50*/  HMMA.16816.F32 R16, R4, R34, R12 ;  /* 0x000000220410723c */ /* 0x000fee000000180c */
        /* <DEDUP_REMOVED lines=12> */
[----:B------:R-:W2:Y:S05]  /*15d20*/  LDSM.16.MT88.4 R48, [R218+0x7000] ;  /* 0x00700000da30783b */ /* 0x000eaa0000004200 */
[----:B------:R-:W-:Y:S01]  /*15d30*/  HMMA.16816.F32 R32, R8, R36, R28 ;  /* 0x000000240820723c */ /* 0x000fe2000000181c */
[----:B-1----:R-:W-:-:S04]  /*15d40*/  FFMA.FTZ R3, R111, UR4, -R0 ;  /* 0x000000046f037c23 */ /* 0x002fc80008010800 */
[----:B------:R1:W5:Y:S01]  /*15d50*/  MUFU.EX2 R85, R3 ;  /* 0x0000000300557308 */ /* 0x0003620000000800 */
[----:B------:R-:W-:Y:S01]  /*15d60*/  HMMA.16816.F32 R28, R8, R38, R16 ;  /* 0x00000026081c723c */ /* 0x000fe20000001810 */
[----:B------:R-:W-:Y:S06]  /*15d70*/  LDSM.16.MT88.4 R36, [R218+0x7400] ;  /* 0x00740000da24783b */ /* 0x000fec0000004200 */
[----:B------:R-:W-:Y:S01]  /*15d80*/  FFMA.FTZ R8, R91, UR4, -R0 ;  /* 0x000000045b087c23 */ /* 0x000fe20008010800 */
[----:B------:R-:W-:Y:S01]  /*15d90*/  FFMA.FTZ R9, R247, R60, R64 ;  /* 0x0000003cf7097223 */ /* 0x000fe20000010040 */
[----:B-1----:R-:W-:Y:S01]  /*15da0*/  FFMA.FTZ R3, R106, UR4, -R0 ;  /* 0x000000046a037c23 */ /* 0x002fe20008010800 */
[----:B-----5:R-:W-:-:S03]  /*15db0*/  F2FP.F16.F32.PACK_AB R5, R85, R88 ;  /* 0x000000585505723e */ /* 0x020fc600000000ff */
[----:B------:R1:W-:Y:S02]  /*15dc0*/  MUFU.EX2 R77, R3 ;  /* 0x00000003004d7308 */ /* 0x0003e40000000800 */
[----:B-1----:R-:W-:-:S06]  /*15dd0*/  FFMA.FTZ R3, R107, UR4, -R0 ;  /* 0x000000046b037c23 */ /* 0x002fcc0008010800 */
[----:B------:R1:W5:Y:S02]  /*15de0*/  MUFU.EX2 R76, R3 ;  /* 0x00000003004c7308 */ /* 0x0003640000000800 */
[----:B-1----:R-:W-:Y:S01]  /*15df0*/  FFMA.FTZ R3, R102, UR4, -R0 ;  /* 0x0000000466037c23 */ /* 0x002fe20008010800 */
[----:B-----5:R-:W-:-:S05]  /*15e00*/  F2FP.F16.F32.PACK_AB R7, R76, R77 ;  /* 0x0000004d4c07723e */ /* 0x020fca00000000ff */
[----:B------:R1:W-:Y:S02]  /*15e10*/  MUFU.EX2 R75, R3 ;  /* 0x00000003004b7308 */ /* 0x0003e40000000800 */
[C---:B----4-:R-:W-:Y:S06]  /*15e20*/  HMMA.16816.F32 R20, R4.reuse, R44, R12 ;  /* 0x0000002c0414723c */ /* 0x050fec000000180c */
[----:B------:R-:W-:Y:S01]  /*15e30*/  HMMA.16816.F32 R16, R4, R46, R24 ;  /* 0x0000002e0410723c */ /* 0x000fe20000001818 */
[----:B------:R-:W-:Y:S01]  /*15e40*/  F2FP.F16.F32.PACK_AB R12, R212, R211 ;  /* 0x000000d3d40c723e */ /* 0x000fe200000000ff */
[----:B------:R-:W-:Y:S01]  /*15e50*/  LDSM.16.MT88.4 R44, [R217+0x7800] ;  /* 0x00780000d92c783b */ /* 0x000fe20000004200 */
[----:B------:R-:W-:-:S03]  /*15e60*/  F2FP.F16.F32.PACK_AB R14, R213, R214 ;  /* 0x000000d6d50e723e */ /* 0x000fc600000000ff */
[----:B---3--:R-:W-:Y:S01]  /*15e70*/  HMMA.16816.F32 R24, R4, R40, R32 ;  /* 0x000000280418723c */ /* 0x008fe20000001820 */
[----:B-1----:R-:W-:-:S04]  /*15e80*/  FFMA.FTZ R3, R103, UR4, -R0 ;  /* 0x0000000467037c23 */ /* 0x002fc80008010800 */
[----:B------:R1:W3:Y:S01]  /*15e90*/  MUFU.EX2 R74, R3 ;  /* 0x00000003004a7308 */ /* 0x0002e20000000800 */
[----:B------:R-:W-:Y:S01]  /*15ea0*/  HMMA.16816.F32 R28, R4, R42, R28 ;  /* 0x0000002a041c723c */ /* 0x000fe2000000181c */
[----:B------:R-:W-:Y:S06]  /*15eb0*/  LDSM.16.MT88.4 R40, [R218+0x7800] ;  /* 0x00780000da28783b */ /* 0x000fec0000004200 */
[----:B------:R-:W-:Y:S01]  /*15ec0*/  FADD.FTZ R5, R80, R9 ;  /* 0x0000000950057221 */ /* 0x000fe20000010000 */
[----:B------:R-:W-:-:S03]  /*15ed0*/  F2FP.F16.F32.PACK_AB R6, R145, R251 ;  /* 0x000000fb9106723e */ /* 0x000fc600000000ff */
[----:B------:R-:W-:-:S04]  /*15ee0*/  FADD.FTZ R5, R81, R5 ;  /* 0x0000000551057221 */ /* 0x000fc80000010000 */
[----:B------:R-:W-:Y:S01]  /*15ef0*/  FADD.FTZ R5, R84, R5 ;  /* 0x0000000554057221 */ /* 0x000fe20000010000 */
[--C-:B-1----:R-:W-:Y:S01]  /*15f00*/  FFMA.FTZ R3, R98, UR4, -R0.reuse ;  /* 0x0000000462037c23 */ /* 0x102fe20008010800 */
[----:B---3--:R-:W-:Y:S02]  /*15f10*/  F2FP.F16.F32.PACK_AB R13, R74, R75 ;  /* 0x0000004b4a0d723e */ /* 0x008fe400000000ff */
[----:B------:R-:W-:Y:S01]  /*15f20*/  FADD.FTZ R5, R92, R5 ;  /* 0x000000055c057221 */ /* 0x000fe20000010000 */
[----:B------:R1:W-:Y:S02]  /*15f30*/  MUFU.EX2 R73, R3 ;  /* 0x0000000300497308 */ /* 0x0003e40000000800 */
[----:B-1----:R-:W-:-:S06]  /*15f40*/  FFMA.FTZ R3, R99, UR4, -R0 ;  /* 0x0000000463037c23 */ /* 0x002fcc0008010800 */
[----:B------:R1:W3:Y:S02]  /*15f50*/  MUFU.EX2 R72, R3 ;  /* 0x0000000300487308 */ /* 0x0002e40000000800 */
[----:B-1----:R-:W-:Y:S01]  /*15f60*/  FFMA.FTZ R3, R94, UR4, -R0 ;  /* 0x000000045e037c23 */ /* 0x002fe20008010800 */
[----:B---3--:R-:W-:-:S05]  /*15f70*/  F2FP.F16.F32.PACK_AB R15, R72, R73 ;  /* 0x00000049480f723e */ /* 0x008fca00000000ff */
[----:B------:R1:W-:Y:S02]  /*15f80*/  MUFU.EX2 R69, R3 ;  /* 0x0000000300457308 */ /* 0x0003e40000000800 */
[C---:B------:R-:W-:Y:S06]  /*15f90*/  HMMA.16816.F32 R20, R12.reuse, R52, R20 ;  /* 0x000000340c14723c */ /* 0x040fec0000001814 */
[C---:B--2---:R-:W-:Y:S06]  /*15fa0*/  HMMA.16816.F32 R24, R12.reuse, R48, R24 ;  /* 0x000000300c18723c */ /* 0x044fec0000001818 */
[----:B------:R-:W-:Y:S01]  /*15fb0*/  HMMA.16816.F32 R16, R12, R54, R16 ;  /* 0x000000360c10723c */ /* 0x000fe20000001810 */
[----:B-1----:R-:W-:-:S04]  /*15fc0*/  FFMA.FTZ R3, R95, UR4, -R0 ;  /* 0x000000045f037c23 */ /* 0x002fc80008010800 */
[----:B------:R1:W2:Y:S01]  /*15fd0*/  MUFU.EX2 R68, R3 ;  /* 0x0000000300447308 */ /* 0x0002a20000000800 */
[----:B------:R-:W-:Y:S01]  /*15fe0*/  HMMA.16816.F32 R32, R12, R50, R28 ;  /* 0x000000320c20723c */ /* 0x000fe2000000181c */
[----:B-1----:R-:W-:Y:S01]  /*15ff0*/  FFMA.FTZ R3, R90, UR4, -R0 ;  /* 0x000000045a037c23 */ /* 0x002fe20008010800 */
[----:B--2---:R-:W-:-:S05]  /*16000*/  F2FP.F16.F32.PACK_AB R9, R68, R69 ;  /* 0x000000454409723e */ /* 0x004fca00000000ff */
[----:B------:R1:W-:Y:S02]  /*16010*/  MUFU.EX2 R67, R3 ;  /* 0x0000000300437308 */ /* 0x0003e40000000800 */
[----:B-1----:R-:W-:Y:S02]  /*16020*/  FFMA.FTZ R3, R246, R56, R58 ;  /* 0x00000038f6037223 */ /* 0x002fe4000001003a */
[----:B------:R-:W1:Y:S02]  /*16030*/  LDSM.16.MT88.4 R56, [R217+0x7400] ;  /* 0x00740000d938783b */ /* 0x000e640000004200 */
[----:B------:R-:W-:Y:S01]  /*16040*/  FADD.FTZ R10, R66, R3 ;  /* 0x00000003420a7221 */ /* 0x000fe20000010000 */
[----:B------:R-:W-:Y:S01]  /*16050*/  FFMA.FTZ R3, R86, UR4, -R0 ;  /* 0x0000000456037c23 */ /* 0x000fe20008010800 */
[----:B------:R2:W3:Y:S02]  /*16060*/  MUFU.EX2 R66, R8 ;  /* 0x0000000800427308 */ /* 0x0004e40000000800 */
[----:B------:R-:W-:Y:S01]  /*16070*/  FADD.FTZ R4, R166, R10 ;  /* 0x0000000aa6047221 */ /* 0x000fe20000010000 */
[----:B------:R-:W-:-:S03]  /*16080*/  F2FP.F16.F32.PACK_AB R10, R250, R238 ;  /* 0x000000eefa0a723e */ /* 0x000fc600000000ff */
[----:B------:R-:W-:Y:S02]  /*16090*/  FADD.FTZ R4, R176, R4 ;  /* 0x00000004b0047221 */ /* 0x000fe40000010000 */
[----:B------:R4:W-:Y:S02]  /*160a0*/  MUFU.EX2 R65, R3 ;  /* 0x0000000300417308 */ /* 0x0009e40000000800 */
[----:B------:R-:W-:Y:S01]  /*160b0*/  FADD.FTZ R4, R178, R4 ;  /* 0x00000004b2047221 */ /* 0x000fe20000010000 */
[----:B--2---:R-:W-:Y:S02]  /*160c0*/  F2FP.F16.F32.PACK_AB R8, R239, R215 ;  /* 0x000000d7ef08723e */ /* 0x004fe400000000ff */
[----:B---3--:R-:W-:Y:S01]  /*160d0*/  F2FP.F16.F32.PACK_AB R11, R66, R67 ;  /* 0x00000043420b723e */ /* 0x008fe200000000ff */
[----:B----4-:R-:W-:-:S04]  /*160e0*/  FFMA.FTZ R3, R89, UR4, -R0 ;  /* 0x0000000459037c23 */ /* 0x010fc80008010800 */
[----:B------:R2:W-:Y:S02]  /*160f0*/  MUFU.EX2 R64, R3 ;  /* 0x0000000300407308 */ /* 0x0005e40000000800 */
[C---:B-1----:R-:W-:Y:S06]  /*16100*/  HMMA.16816.F32 R28, R8.reuse, R56, R20 ;  /* 0x00000038081c723c */ /* 0x042fec0000001814 */
[----:B------:R-:W-:Y:S01]  /*16110*/  HMMA.16816.F32 R20, R8, R36, R24 ;  /* 0x000000240814723c */ /* 0x000fe20000001818 */
[----:B--2---:R-:W-:-:S05]  /*16120*/  FFMA.FTZ R3, R82, UR4, -R0 ;  /* 0x0000000452037c23 */ /* 0x004fca0008010800 */
[C---:B------:R-:W-:Y:S01]  /*16130*/  HMMA.16816.F32 R16, R8.reuse, R58, R16 ;  /* 0x0000003a0810723c */ /* 0x040fe20000001810 */
[----:B------:R1:W-:Y:S05]  /*16140*/  MUFU.EX2 R63, R3 ;  /* 0x00000003003f7308 */ /* 0x0003ea0000000800 */
[----:B------:R-:W-:Y:S01]  /*16150*/  HMMA.16816.F32 R24, R8, R38, R32 ;  /* 0x000000260818723c */ /* 0x000fe20000001820 */
[----:B------:R-:W2:Y:S04]  /*16160*/  LDSM.16.MT88.4 R36, [R218+0x7c00] ;  /* 0x007c0000da24783b */ /* 0x000ea80000004200 */
[----:B------:R-:W-:Y:S02]  /*16170*/  LDSM.16.MT88.4 R32, [R218+0x8000] ;  /* 0x00800000da20783b */ /* 0x000fe40000004200 */
[--C-:B------:R-:W-:Y:S01]  /*16180*/  FFMA.FTZ R8, R71, UR4, -R0.reuse ;  /* 0x0000000447087c23 */ /* 0x100fe20008010800 */
[----:B------:R-:W-:-:S03]  /*16190*/  FFMA.FTZ R10, R169, UR4, -R0 ;  /* 0x00000004a90a7c23 */ /* 0x000fc60008010800 */
[----:B------:R3:W-:Y:S01]  /*161a0*/  MUFU.EX2 R53, R8 ;  /* 0x0000000800357308 */ /* 0x0007e20000000800 */
[----:B-1----:R-:W-:-:S07]  /*161b0*/  FFMA.FTZ R3, R134, UR4, -R0 ;  /* 0x0000000486037c23 */ /* 0x002fce0008010800 */
[----:B------:R1:W4:Y:S01]  /*161c0*/  MUFU.EX2 R60, R3 ;  /* 0x00000003003c7308 */ /* 0x0003220000000800 */
[----:B---3--:R-:W-:-:S07]  /*161d0*/  FFMA.FTZ R8, R137, UR4, -R0 ;  /* 0x0000000489087c23 */ /* 0x008fce0008010800 */
[----:B------:R3:W-:Y:S01]  /*161e0*/  MUFU.EX2 R51, R8 ;  /* 0x0000000800337308 */ /* 0x0007e20000000800 */
[----:B-1----:R-:W-:Y:S01]  /*161f0*/  FADD.FTZ R3, R180, R4 ;  /* 0x00000004b4037221 */ /* 0x002fe20000010000 */
[----:B------:R-:W-:Y:S01]  /*16200*/  FADD.FTZ R4, R105, R5 ;  /* 0x0000000569047221 */ /* 0x000fe20000010000 */
[----:B------:R-:W-:Y:S01]  /*16210*/  FFMA.FTZ R5, R83, UR4, -R2 ;  /* 0x0000000453057c23 */ /* 0x000fe20008010802 */
[----:B----4-:R-:W-:Y:S01]  /*16220*/  F2FP.F16.F32.PACK_AB R7, R60, R63 ;  /* 0x0000003f3c07723e */ /* 0x010fe200000000ff */
[----:B------:R-:W-:-:S03]  /*16230*/  FADD.FTZ R3, R182, R3 ;  /* 0x00000003b6037221 */ /* 0x000fc60000010000 */
[----:B------:R1:W-:Y:S01]  /*16240*/  MUFU.EX2 R57, R5 ;  /* 0x0000000500397308 */ /* 0x0003e20000000800 */
[----:B------:R-:W-:-:S04]  /*16250*/  FADD.FTZ R3, R184, R3 ;  /* 0x00000003b8037221 */ /* 0x000fc80000010000 */
[----:B------:R-:W-:Y:S01]  /*16260*/  FADD.FTZ R13, R185, R3 ;  /* 0x00000003b90d7221 */ /* 0x000fe20000010000 */
[----:B------:R-:W-:Y:S01]  /*16270*/  FFMA.FTZ R3, R135, UR4, -R0 ;  /* 0x0000000487037c23 */ /* 0x000fe20008010800 */
[----:B---3--:R-:W-:Y:S02]  /*16280*/  FFMA.FTZ R8, R70, UR4, -R2 ;  /* 0x0000000446087c23 */ /* 0x008fe40008010802 */
[----:B------:R-:W-:Y:S01]  /*16290*/  FADD.FTZ R9, R181, R13 ;  /* 0x0000000db5097221 */ /* 0x000fe20000010000 */
[----:B------:R3:W-:Y:S03]  /*162a0*/  MUFU.EX2 R54, R3 ;  /* 0x0000000300367308 */ /* 0x0007e60000000800 */
[----:B------:R-:W-:Y:S01]  /*162b0*/  FADD.FTZ R9, R186, R9 ;  /* 0x00000009ba097221 */ /* 0x000fe20000010000 */
[----:B-1----:R-:W-:-:S03]  /*162c0*/  FADD.FTZ R5, R117, R4 ;  /* 0x0000000475057221 */ /* 0x002fc60000010000 */
[----:B------:R-:W-:Y:S01]  /*162d0*/  FADD.FTZ R9, R177, R9 ;  /* 0x00000009b1097221 */ /* 0x000fe20000010000 */
[----:B------:R1:W-:Y:S01]  /*162e0*/  MUFU.EX2 R56, R8 ;  /* 0x0000000800387308 */ /* 0x0003e20000000800 */
[----:B------:R-:W-:Y:S01]  /*162f0*/  FFMA.FTZ R4, R78, UR4, -R0 ;  /* 0x000000044e047c23 */ /* 0x000fe20008010800 */
[----:B------:R-:W-:Y:S01]  /*16300*/  FADD.FTZ R12, R125, R5 ;  /* 0x000000057d0c7221 */ /* 0x000fe20000010000 */
[----:B------:R-:W-:Y:S01]  /*16310*/  FADD.FTZ R9, R188, R9 ;  /* 0x00000009bc097221 */ /* 0x000fe20000010000 */
[----:B------:R-:W-:-:S03]  /*16320*/  F2FP.F16.F32.PACK_AB R5, R64, R65 ;  /* 0x000000414005723e */ /* 0x000fc600000000ff */
[----:B------:R-:W-:Y:S01]  /*16330*/  FADD.FTZ R9, R190, R9 ;  /* 0x00000009be097221 */ /* 0x000fe20000010000 */
[----:B------:R4:W5:Y:S01]  /*16340*/  MUFU.EX2 R55, R4 ;  /* 0x0000000400377308 */ /* 0x0009620000000800 */
[----:B---3--:R-:W-:Y:S02]  /*16350*/  FADD.FTZ R3, R156, R12 ;  /* 0x0000000c9c037221 */ /* 0x008fe40000010000 */
[----:B------:R-:W-:Y:S02]  /*16360*/  FADD.FTZ R9, R189, R9 ;  /* 0x00000009bd097221 */ /* 0x000fe40000010000 */
[----:B------:R-:W-:Y:S02]  /*16370*/  FADD.FTZ R3, R157, R3 ;  /* 0x000000039d037221 */ /* 0x000fe40000010000 */
[----:B------:R-:W-:Y:S02]  /*16380*/  FADD.FTZ R9, R192, R9 ;  /* 0x00000009c0097221 */ /* 0x000fe40000010000 */
[----:B------:R-:W-:Y:S01]  /*16390*/  FADD.FTZ R3, R160, R3 ;  /* 0x00000003a0037221 */ /* 0x000fe20000010000 */
[----:B-1----:R-:W-:Y:S01]  /*163a0*/  FFMA.FTZ R8, R79, UR4, -R0 ;  /* 0x000000044f087c23 */ /* 0x002fe20008010800 */
[----:B------:R-:W-:-:S02]  /*163b0*/  FADD.FTZ R9, R194, R9 ;  /* 0x00000009c2097221 */ /* 0x000fc40000010000 */
[----:B------:R-:W-:Y:S01]  /*163c0*/  FADD.FTZ R3, R161, R3 ;  /* 0x00000003a1037221 */ /* 0x000fe20000010000 */
[----:B------:R1:W-:Y:S01]  /*163d0*/  MUFU.EX2 R50, R8 ;  /* 0x0000000800327308 */ /* 0x0003e20000000800 */
[----:B------:R-:W-:Y:S02]  /*163e0*/  FADD.FTZ R9, R193, R9 ;  /* 0x00000009c1097221 */ /* 0x000fe40000010000 */
[----:B------:R-:W-:Y:S01]  /*163f0*/  FADD.FTZ R3, R165, R3 ;  /* 0x00000003a5037221 */ /* 0x000fe20000010000 */
[----:B----4-:R-:W-:Y:S01]  /*16400*/  F2FP.F16.F32.PACK_AB R4, R127, R249 ;  /* 0x000000f97f04723e */ /* 0x010fe200000000ff */
[----:B------:R-:W-:Y:S02]  /*16410*/  FADD.FTZ R9, R196, R9 ;  /* 0x00000009c4097221 */ /* 0x000fe40000010000 */
[----:B------:R-:W-:Y:S02]  /*16420*/  FADD.FTZ R3, R164, R3 ;  /* 0x00000003a4037221 */ /* 0x000fe40000010000 */
[----:B------:R-:W-:-:S02]  /*16430*/  FADD.FTZ R9, R197, R9 ;  /* 0x00000009c5097221 */ /* 0x000fc40000010000 */
[----:B------:R-:W-:Y:S01]  /*16440*/  FADD.FTZ R3, R162, R3 ;  /* 0x00000003a2037221 */ /* 0x000fe20000010000 */
[C---:B------:R-:W-:Y:S01]  /*16450*/  HMMA.16816.F32 R28, R4.reuse, R44, R28 ;  /* 0x0000002c041c723c */ /* 0x040fe2000000181c */
[----:B------:R-:W-:Y:S01]  /*16460*/  FADD.FTZ R9, R200, R9 ;  /* 0x00000009c8097221 */ /* 0x000fe20000010000 */
[----:B------:R3:W-:Y:S01]  /*16470*/  MUFU.EX2 R44, R10 ;  /* 0x0000000a002c7308 */ /* 0x0007e20000000800 */
[----:B------:R-:W-:Y:S01]  /*16480*/  FADD.FTZ R3, R163, R3 ;  /* 0x00000003a3037221 */ /* 0x000fe20000010000 */
[----:B-1----:R-:W-:Y:S01]  /*16490*/  FFMA.FTZ R8, R138, UR4, -R0 ;  /* 0x000000048a087c23 */ /* 0x002fe20008010800 */
[----:B------:R-:W-:Y:S02]  /*164a0*/  FADD.FTZ R9, R198, R9 ;  /* 0x00000009c6097221 */ /* 0x000fe40000010000 */
[----:B------:R-:W-:Y:S01]  /*164b0*/  FADD.FTZ R3, R158, R3 ;  /* 0x000000039e037221 */ /* 0x000fe20000010000 */
[----:B------:R-:W-:Y:S02]  /*164c0*/  HMMA.16816.F32 R16, R4, R46, R16 ;  /* 0x0000002e0410723c */ /* 0x000fe40000001810 */
[----:B------:R1:W4:Y:S01]  /*164d0*/  MUFU.EX2 R49, R8 ;  /* 0x0000000800317308 */ /* 0x0003220000000800 */
[----:B------:R-:W-:Y:S01]  /*164e0*/  FADD.FTZ R3, R144, R3 ;  /* 0x0000000390037221 */ /* 0x000fe20000010000 */
[----:B------:R-:W-:-:S02]  /*164f0*/  FADD.FTZ R9, R201, R9 ;  /* 0x00000009c9097221 */ /* 0x000fc40000010000 */
[C---:B------:R-:W-:Y:S01]  /*16500*/  HMMA.16816.F32 R20, R4.reuse, R40, R20 ;  /* 0x000000280414723c */ /* 0x040fe20000001814 */
[----:B------:R-:W-:Y:S01]  /*16510*/  FADD.FTZ R3, R136, R3 ;  /* 0x0000000388037221 */ /* 0x000fe20000010000 */
[----:B------:R-:W-:Y:S01]  /*16520*/  FADD.FTZ R9, R203, R9 ;  /* 0x00000009cb097221 */ /* 0x000fe20000010000 */
[----:B------:R-:W-:Y:S02]  /*16530*/  MOV R136, R62 ;  /* 0x0000003e00887202 */ /* 0x000fe40000000f00 */
[----:B------:R-:W-:Y:S01]  /*16540*/  FADD.FTZ R3, R130, R3 ;  /* 0x0000000382037221 */ /* 0x000fe20000010000 */
[----:B------:R-:W-:Y:S01]  /*16550*/  HMMA.16816.F32 R12, R4, R42, R24 ;  /* 0x0000002a040c723c */ /* 0x000fe20000001818 */
[----:B------:R-:W4:Y:S01]  /*16560*/  LDSM.16.MT88.4 R24, [R217+0x8000] ;  /* 0x00800000d918783b */ /* 0x000f220000004200 */
[----:B------:R-:W-:Y:S01]  /*16570*/  FADD.FTZ R9, R202, R9 ;  /* 0x00000009ca097221 */ /* 0x000fe20000010000 */
[----:B------:R-:W-:Y:S01]  /*16580*/  FADD.FTZ R3, R129, R3 ;  /* 0x0000000381037221 */ /* 0x000fe20000010000 */
[----:B---3--:R-:W-:-:S02]  /*16590*/  FFMA.FTZ R10, R116, UR4, -R2 ;  /* 0x00000004740a7c23 */ /* 0x008fc40008010802 */
[----:B------:R-:W-:Y:S01]  /*165a0*/  FADD.FTZ R9, R204, R9 ;  /* 0x00000009cc097221 */ /* 0x000fe20000010000 */
[----:B-1----:R-:W-:Y:S01]  /*165b0*/  FFMA.FTZ R8, R87, UR4, -R0 ;  /* 0x0000000457087c23 */ /* 0x002fe20008010800 */
[----:B------:R-:W-:Y:S01]  /*165c0*/  FADD.FTZ R3, R126, R3 ;  /* 0x000000037e037221 */ /* 0x000fe20000010000 */
[----:B------:R-:W-:Y:S01]  /*165d0*/  F2FP.F16.F32.PACK_AB R4, R147, R146 ;  /* 0x000000929304723e */ /* 0x000fe200000000ff */
[----:B------:R-:W-:Y:S01]  /*165e0*/  MUFU.EX2 R246, R10 ;  /* 0x0000000a00f67308 */ /* 0x000fe20000000800 */
[----:B-----5:R-:W-:Y:S01]  /*165f0*/  F2FP.F16.F32.PACK_AB R5, R54, R55 ;  /* 0x000000373605723e */ /* 0x020fe200000000ff */
[----:B------:R-:W-:Y:S01]  /*16600*/  FADD.FTZ R3, R121, R3 ;  /* 0x0000000379037221 */ /* 0x000fe20000010000 */
[----:B------:R-:W-:Y:S02]  /*16610*/  F2FP.F16.F32.PACK_AB R6, R152, R131 ;  /* 0x000000839806723e */ /* 0x000fe400000000ff */
[----:B------:R-:W-:-:S03]  /*16620*/  F2FP.F16.F32.PACK_AB R7, R51, R53 ;  /* 0x000000353307723e */ /* 0x000fc600000000ff */
[----:B------:R1:W-:Y:S04]  /*16630*/  MUFU.EX2 R48, R8 ;  /* 0x0000000800307308 */ /* 0x0003e80000000800 */
[C---:B------:R-:W-:Y:S06]  /*16640*/  HMMA.16816.F32 R28, R4.reuse, R140, R28 ;  /* 0x0000008c041c723c */ /* 0x040fec000000181c */
[C---:B--2---:R-:W-:Y:S06]  /*16650*/  HMMA.16816.F32 R20, R4.reuse, R36, R20 ;  /* 0x000000240414723c */ /* 0x044fec0000001814 */
[C---:B------:R-:W-:Y:S01]  /*16660*/  HMMA.16816.F32 R12, R4.reuse, R38, R12 ;  /* 0x00000026040c723c */ /* 0x040fe2000000180c */
[----:B-1----:R-:W-:Y:S01]  /*16670*/  FFMA.FTZ R8, R168, UR4, -R0 ;  /* 0x00000004a8087c23 */ /* 0x002fe20008010800 */
[----:B------:R-:W1:Y:S03]  /*16680*/  LDSM.16.MT88.4 R36, [R217+0x8400] ;  /* 0x00840000d924783b */ /* 0x000e660000004200 */
[----:B------:R2:W3:Y:S01]  /*16690*/  MUFU.EX2 R47, R8 ;  /* 0x00000008002f7308 */ /* 0x0004e20000000800 */
[----:B------:R-:W-:Y:S07]  /*166a0*/  HMMA.16816.F32 R140, R4, R142, R16 ;  /* 0x0000008e048c723c */ /* 0x000fee0000001810 */
[----:B------:R-:W-:-:S02]  /*166b0*/  F2FP.F16.F32.PACK_AB R4, R154, R153 ;  /* 0x000000999a04723e */ /* 0x000fc400000000ff */
[----:B----4-:R-:W-:Y:S02]  /*166c0*/  F2FP.F16.F32.PACK_AB R5, R49, R50 ;  /* 0x000000323105723e */ /* 0x010fe400000000ff */
[----:B------:R-:W-:Y:S01]  /*166d0*/  F2FP.F16.F32.PACK_AB R6, R159, R155 ;  /* 0x0000009b9f06723e */ /* 0x000fe200000000ff */
[----:B--2---:R-:W-:Y:S01]  /*166e0*/  FFMA.FTZ R8, R139, UR4, -R2 ;  /* 0x000000048b087c23 */ /* 0x004fe20008010802 */
[----:B---3--:R-:W-:-:S03]  /*166f0*/  F2FP.F16.F32.PACK_AB R7, R47, R48 ;  /* 0x000000302f07723e */ /* 0x008fc600000000ff */
[----:B------:R2:W-:Y:S04]  /*16700*/  MUFU.EX2 R52, R8 ;  /* 0x0000000800347308 */ /* 0x0005e80000000800 */
[C---:B------:R-:W-:Y:S01]  /*16710*/  HMMA.16816.F32 R16, R4.reuse, R24, R28 ;  /* 0x000000180410723c */ /* 0x040fe2000000181c */
[----:B------:R-:W-:Y:S05]  /*16720*/  LDSM.16.MT88.4 R28, [R217+0x8800] ;  /* 0x00880000d91c783b */ /* 0x000fea0000004200 */
[C---:B------:R-:W-:Y:S01]  /*16730*/  HMMA.16816.F32 R140, R4.reuse, R26, R140 ;  /* 0x0000001a048c723c */ /* 0x040fe2000000188c */
[----:B------:R-:W3:Y:S05]  /*16740*/  LDSM.16.MT88.4 R24, [R218+0x8400] ;  /* 0x00840000da18783b */ /* 0x000eea0000004200 */
[----:B------:R-:W-:Y:S01]  /*16750*/  HMMA.16816.F32 R20, R4, R32, R20 ;  /* 0x000000200414723c */ /* 0x000fe20000001814 */
[----:B--2---:R-:W-:Y:S01]  /*16760*/  FADD.FTZ R8, R113, R3 ;  /* 0x0000000371087221 */ /* 0x004fe20000010000 */
[----:B------:R-:W-:-:S03]  /*16770*/  FFMA.FTZ R3, R93, UR4, -R0 ;  /* 0x000000045d037c23 */ /* 0x000fc60008010800 */
[----:B------:R-:W-:Y:S01]  /*16780*/  FADD.FTZ R8, R109, R8 ;  /* 0x000000086d087221 */ /* 0x000fe20000010000 */
[----:B------:R2:W4:Y:S01]  /*16790*/  MUFU.EX2 R45, R3 ;  /* 0x00000003002d7308 */ /* 0x0005220000000800 */
[----:B------:R-:W-:Y:S01]  /*167a0*/  HMMA.16816.F32 R12, R4, R34, R12 ;  /* 0x00000022040c723c */ /* 0x000fe2000000180c */
[----:B------:R-:W5:Y:S06]  /*167b0*/  LDSM.16.MT88.4 R32, [R218+0x8800] ;  /* 0x00880000da20783b */ /* 0x000f6c0000004200 */
[----:B------:R-:W-:Y:S02]  /*167c0*/  F2FP.F16.F32.PACK_AB R4, R179, R167 ;  /* 0x000000a7b304723e */ /* 0x000fe400000000ff */
[----:B------:R-:W-:Y:S01]  /*167d0*/  F2FP.F16.F32.PACK_AB R6, R187, R183 ;  /* 0x000000b7bb06723e */ /* 0x000fe200000000ff */
[----:B--2---:R-:W-:Y:S01]  /*167e0*/  FADD.FTZ R3, R101, R8 ;  /* 0x0000000865037221 */ /* 0x004fe20000010000 */
[----:B------:R-:W-:Y:S01]  /*167f0*/  FADD.FTZ R8, R205, R9 ;  /* 0x00000009cd087221 */ /* 0x000fe20000010000 */
[----:B------:R-:W-:Y:S01]  /*16800*/  FFMA.FTZ R9, R100, UR4, -R0 ;  /* 0x0000000464097c23 */ /* 0x000fe20008010800 */
[----:B----4-:R-:W-:Y:S01]  /*16810*/  F2FP.F16.F32.PACK_AB R5, R44, R45 ;  /* 0x0000002d2c05723e */ /* 0x010fe200000000ff */
        /* <DEDUP_REMOVED lines=14> */
[----:B------:R2:W4:Y:S02]  /*16900*/  MUFU.EX2 R42, R9 ;  /* 0x00000009002a7308 */ /* 0x0005240000000800 */
        /* <DEDUP_REMOVED lines=11> */
[----:B----4-:R-:W-:Y:S01]  /*169c0*/  F2FP.F16.F32.PACK_AB R7, R42, R43 ;  /* 0x0000002b2a07723e */ /* 0x010fe200000000ff */
[----:B------:R2:W-:Y:S01]  /*169d0*/  MUFU.EX2 R46, R9 ;  /* 0x00000009002e7308 */ /* 0x0005e20000000800 */
        /* <DEDUP_REMOVED lines=12> */
[----:B------:R-:W-:Y:S02]  /*16aa0*/  FADD.FTZ R8, R251, R3 ;  /* 0x00000003fb087221 */ /* 0x000fe40000010000 */
[----:B------:R1:W-:Y:S01]  /*16ab0*/  MUFU.EX2 R41, R9 ;  /* 0x0000000900297308 */ /* 0x0003e20000000800 */
[----:B------:R-:W-:Y:S01]  /*16ac0*/  FADD.FTZ R3, R63, R2 ;  /* 0x000000023f037221 */ /* 0x000fe20000010000 */
[----:B------:R-:W-:Y:S01]  /*16ad0*/  FFMA.FTZ R2, R120, UR4, -R0 ;  /* 0x0000000478027c23 */ /* 0x000fe20008010800 */
[----:B------:R-:W-:Y:S01]  /*16ae0*/  FADD.FTZ R8, R145, R8 ;  /* 0x0000000891087221 */ /* 0x000fe20000010000 */
[C---:B---3--:R-:W-:Y:S01]  /*16af0*/  HMMA.16816.F32 R148, R4.reuse, R24, R20 ;  /* 0x000000180494723c */ /* 0x048fe20000001814 */
        /* <DEDUP_REMOVED lines=8> */
[----:B------:R1:W4:Y:S01]  /*16b80*/  MUFU.EX2 R37, R9 ;  /* 0x0000000900257308 */ /* 0x0003220000000800 */
[----:B---3--:R-:W-:Y:S01]  /*16b90*/  FADD.FTZ R2, R55, R3 ;  /* 0x0000000337027221 */ /* 0x008fe20000010000 */
[----:B------:R-:W-:Y:S01]  /*16ba0*/  FADD.FTZ R3, R147, R8 ;  /* 0x0000000893037221 */ /* 0x000fe20000010000 */
[----:B------:R-:W-:Y:S02]  /*16bb0*/  FFMA.FTZ R8, R124, UR4, -R0 ;  /* 0x000000047c087c23 */ /* 0x000fe40008010800 */
[----:B------:R-:W-:Y:S01]  /*16bc0*/  FADD.FTZ R2, R54, R2 ;  /* 0x0000000236027221 */ /* 0x000fe20000010000 */
[----:B------:R-:W-:-:S03]  /*16bd0*/  FADD.FTZ R3, R131, R3 ;  /* 0x0000000383037221 */ /* 0x000fc60000010000 */
[----:B------:R-:W-:Y:S01]  /*16be0*/  FADD.FTZ R2, R53, R2 ;  /* 0x0000000235027221 */ /* 0x000fe20000010000 */
[----:B------:R-:W-:Y:S01]  /*16bf0*/  FADD.FTZ R3, R152, R3 ;  /* 0x0000000398037221 */ /* 0x000fe20000010000 */
[----:B------:R-:W-:Y:S02]  /*16c00*/  F2FP.F16.F32.PACK_AB R152, R52, R56 ;  /* 0x000000383498723e */ /* 0x000fe400000000ff */
[----:B------:R-:W-:Y:S01]  /*16c10*/  FADD.FTZ R2, R51, R2 ;  /* 0x0000000233027221 */ /* 0x000fe20000010000 */
[--C-:B-1----:R-:W-:Y:S01]  /*16c20*/  FFMA.FTZ R9, R112, UR4, -R0.reuse ;  /* 0x0000000470097c23 */ /* 0x102fe20008010800 */
[----:B----4-:R-:W-:Y:S01]  /*16c30*/  F2FP.F16.F32.PACK_AB R5, R37, R41 ;  /* 0x000000292505723e */ /* 0x010fe200000000ff */
        /* <DEDUP_REMOVED lines=11> */
[----:B-----5:R-:W-:Y:S01]  /*16cf0*/  HMMA.16816.F32 R148, R4, R32, R148 ;  /* 0x000000200494723c */ /* 0x020fe20000001894 */
[----:B-1----:R-:W-:-:S05]  /*16d00*/  F2FP.F16.F32.PACK_AB R153, R10, R11 ;  /* 0x0000000b0a99723e */ /* 0x002fca00000000ff */
[----:B------:R-:W-:Y:S01]  /*16d10*/  HMMA.16816.F32 R12, R4, R34, R12 ;  /* 0x00000022040c723c */ /* 0x000fe2000000180c */
[----:B----4-:R-:W-:Y:S01]  /*16d20*/  FFMA.FTZ R8, R128, UR4, -R0 ;  /* 0x0000000480087c23 */ /* 0x010fe20008010800 */
[----:B------:R-:W-:Y:S01]  /*16d30*/  FADD.FTZ R0, R50, R2 ;  /* 0x0000000232007221 */ /* 0x000fe20000010000 */
[----:B------:R-:W-:Y:S01]  /*16d40*/  FADD.FTZ R2, R154, R3 ;  /* 0x000000039a027221 */ /* 0x000fe20000010000 */
[----:B------:R-:W-:Y:S02]  /*16d50*/  F2FP.F16.F32.PACK_AB R154, R246, R46 ;  /* 0x0000002ef69a723e */ /* 0x000fe400000000ff */
[----:B------:R-:W-:Y:S01]  /*16d60*/  FADD.FTZ R0, R49, R0 ;  /* 0x0000000031007221 */ /* 0x000fe20000010000 */
[----:B------:R-:W-:Y:S01]  /*16d70*/  FADD.FTZ R2, R155, R2 ;  /* 0x000000029b027221 */ /* 0x000fe20000010000 */
[----:B------:R-:W1:Y:S01]  /*16d80*/  MUFU.EX2 R8, R8 ;  /* 0x0000000800087308 */ /* 0x000e620000000800 */
[----:B------:R-:W-:Y:S01]  /*16d90*/  MOV R3, R61 ;  /* 0x0000003d00037202 */ /* 0x000fe20000000f00 */
        /* <DEDUP_REMOVED lines=18> */
[----:B------:R-:W-:Y:S02]  /*16ec0*/  HMMA.16816.F32 R140, R152, R22, R140 ;  /* 0x00000016988c723c */ /* 0x000fe4000000188c */
        /* <DEDUP_REMOVED lines=13> */
.L_x_961:
[----:B------:R-:W-:-:S13]  /*16fa0*/  ISETP.GE.AND P0, PT, R244, 0x1, PT ;  /* 0x00000001f400780c */ /* 0x000fda0003f06270 */
[----:B------:R-:W-:Y:S05]  /*16fb0*/  @!P0 BRA `(.L_x_969) ;  /* 0x0000004800008947 */ /* 0x000fea0003800000 */
[----:B------:R-:W-:Y:S01]  /*16fc0*/  ULDC UR6, c[0x0][0x250] ;  /* 0x0000940000067ab9 */ /* 0x000fe20000000800 */
[----:B------:R-:W-:Y:S01]  /*16fd0*/  IMAD.MOV.U32 R135, RZ, RZ, R3 ;  /* 0x000000ffff877224 */ /* 0x000fe200078e0003 */
[----:B------:R-:W-:Y:S01]  /*16fe0*/  ULEA UR6, -UR6, URZ, 0x8 ;  /* 0x0000003f06067291 */ /* 0x000fe2000f8e413f */
[----:B------:R-:W-:Y:S01]  /*16ff0*/  IMAD.MOV.U32 R134, RZ, RZ, R136 ;  /* 0x000000ffff867224 */ /* 0x000fe200078e0088 */
[----:B------:R-:W-:Y:S02]  /*17000*/  ULDC UR5, c[0x0][0x2d0] ;  /* 0x0000b40000057ab9 */ /* 0x000fe40000000800 */
[----:B------:R-:W-:Y:S02]  /*17010*/  USHF.R.S32.HI UR4, URZ, 0x1f, UR6 ;  /* 0x0000001f3f047899 */ /* 0x000fe40008011406 */
[----:B------:R-:W-:Y:S01]  /*17020*/  MOV R250, UR6 ;  /* 0x0000000600fa7c02 */ /* 0x000fe20008000f00 */
[----:B------:R-:W-:-:S03]  /*17030*/  ULDC.64 UR6, c[0x0][0x208] ;  /* 0x0000820000067ab9 */ /* 0x000fc60000000a00 */
[----:B------:R-:W-:Y:S01]  /*17040*/  MOV R249, UR4 ;  /* 0x0000000400f97c02 */ /* 0x000fe20008000f00 */
[----:B------:R-:W-:-:S06]  /*17050*/  ULDC UR4, c[0x0][0x2ec] ;  /* 0x0000bb0000047ab9 */ /* 0x000fcc0000000800 */
.L_x_973:
[----:B------:R-:W-:Y:S01]  /*17060*/  ISETP.GE.AND P0, PT, R132, UR5, PT ;  /* 0x0000000584007c0c */ /* 0x000fe2000bf06270 */
[----:B------:R-:W-:Y:S04]  /*17070*/  DEPBAR.LE SB0, 0x0 ;  /* 0x000080000000791a */ /* 0x000fe80000000000 */
[----:B------:R-:W-:Y:S01]  /*17080*/  BAR.SYNC.DEFER_BLOCKING 0x0 ;  /* 0x0000000000007b1d */ /* 0x000fe20000010000 */
[----:B------:R-:W-:Y:S01]  /*17090*/  PLOP3.LUT P1, PT, PT, PT, UP0, 0x40, 0x0 ;  /* 0x000000000000781c */ /* 0x000fe20003f2e808 */
[----:B------:R-:W-:Y:S02]  /*170a0*/  IMAD.MOV.U32 R0, RZ, RZ, R250 ;  /* 0x000000ffff007224 */ /* 0x000fe400078e00fa */
[----:B------:R-:W-:Y:S04]  /*170b0*/  IMAD.MOV.U32 R2, RZ, RZ, R249 ;  /* 0x000000ffff027224 */ /* 0x000fe800078e00f9 */
[----:B------:R-:W1:Y:S08]  /*170c0*/  @!P0 LDC.64 R10, c[0x0][0x250] ;  /* 0x00009400ff0a8b82 */ /* 0x000e700000000a00 */
[----:B------:R-:W2:Y:S08]  /*170d0*/  @!P0 LDC.64 R16, c[0x0][0x250] ;  /* 0x00009400ff108b82 */ /* 0x000eb00000000a00 */
[----:B------:R-:W3:Y:S01]  /*170e0*/  @!P0 LDC.64 R14, c[0x0][0x250] ;  /* 0x00009400ff0e8b82 */ /* 0x000ee20000000a00 */
[----:B------:R-:W-:Y:S05]  /*170f0*/  @P1 BRA `(.L_x_970) ;  /* 0x0000000000f81947 */ /* 0x000fea0003800000 */
        /* <DEDUP_REMOVED lines=9> */
[----:B------:R-:W-:Y:S02]  /*17190*/  ISETP.GE.AND P1, PT, R7, RZ, PT ;  /* 0x000000ff0700720c */ /* 0x000fe40003f26270 */
[----:B------:R-:W-:Y:S05]  /*171a0*/  ISETP.GE.AND P3, PT, R6, RZ, PT ;  /* 0x000000ff0600720c */ /* 0x000fea0003f66270 */
        /* <DEDUP_REMOVED lines=22> */
[----:B------:R-:W-:Y:S09]  /*17310*/  LOP3.LUT R3, RZ, R12, RZ, 0x33, !PT ;  /* 0x0000000cff037212 */ /* 0x000ff200078e33ff */
[----:B------:R-:W-:Y:S02]  /*17320*/  @P5 IADD3 R0, R0, 0x1, RZ ;  /* 0x0000000100005810 */ /* 0x000fe40007ffe0ff */
[----:B------:R-:W-:Y:S03]  /*17330*/  @P6 VIADD R2, R2, 0x1 ;  /* 0x0000000102026836 */ /* 0x000fe60000000000 */
[----:B------:R-:W-:Y:S02]  /*17340*/  @!P1 IMAD.MOV R0, RZ, RZ, -R0 ;  /* 0x000000ffff009224 */ /* 0x000fe400078e0a00 */
[----:B------:R-:W-:Y:S03]  /*17350*/  @!P3 IADD3 R2, -R2, RZ, RZ ;  /* 0x000000ff0202b210 */ /* 0x000fe60007ffe1ff */
[C---:B------:R-:W-:Y:S02]  /*17360*/  SEL R0, R3.reuse, R0, !P2 ;  /* 0x0000000003007207 */ /* 0x040fe40005000000 */
[----:B------:R-:W-:Y:S02]  /*17370*/  SEL R2, R3, R2, !P2 ;  /* 0x0000000203027207 */ /* 0x000fe40005000000 */
[-C--:B------:R-:W-:Y:S02]  /*17380*/  LEA R6, P2, R0, R242.reuse, 0x2 ;  /* 0x000000f200067211 */ /* 0x080fe400078410ff */
[----:B------:R-:W-:Y:S02]  /*17390*/  LEA R4, P1, R2, R242, 0x2 ;  /* 0x000000f202047211 */ /* 0x000fe400078210ff */
[-C--:B------:R-:W-:Y:S01]  /*173a0*/  LEA.HI.X.SX32 R7, R0, R243.reuse, 0x2, P2 ;  /* 0x000000f300077211 */ /* 0x080fe200010f16ff */
[C---:B------:R-:W-:Y:S01]  /*173b0*/  IMAD.IADD R0, R2.reuse, 0x1, -R0 ;  /* 0x0000000102007824 */ /* 0x040fe200078e0a00 */
[----:B------:R-:W-:Y:S03]  /*173c0*/  LEA.HI.X.SX32 R5, R2, R243, 0x2, P1 ;  /* 0x000000f302057211 */ /* 0x000fe600008f16ff */
[----:B------:R-:W-:Y:S01]  /*173d0*/  IMAD R0, R0, R12, -0x100 ;  /* 0xffffff0000007424 */ /* 0x000fe200078e020c */
[----:B------:R4:W5:Y:S04]  /*173e0*/  LDG.E R9, desc[UR6][R6.64] ;  /* 0x0000000606097981 */ /* 0x000968000c1e1900 */
[----:B------:R1:W5:Y:S01]  /*173f0*/  LDG.E R3, desc[UR6][R4.64] ;  /* 0x0000000604037981 */ /* 0x000362000c1e1900 */
[----:B------:R-:W-:Y:S01]  /*17400*/  SHF.R.S32.HI R2, RZ, 0x1f, R0 ;  /* 0x0000001fff027819 */ /* 0x000fe20000011400 */
[----:B----4-:R-:W4:Y:S08]  /*17410*/  LDC.64 R6, c[0x0][0x238] ;  /* 0x00008e00ff067b82 */ /* 0x010f300000000a00 */
[----:B-1----:R-:W1:Y:S02]  /*17420*/  LDC.64 R4, c[0x0][0x250] ;  /* 0x00009400ff047b82 */ /* 0x002e640000000a00 */
[-C--:B-1----:R-:W-:Y:S04]  /*17430*/  IMAD R8, R2, R4.reuse, RZ ;  /* 0x0000000402087224 */ /* 0x082fe800078e02ff */
[C---:B------:R-:W-:Y:S02]  /*17440*/  IMAD R5, R0.reuse, R5, R8 ;  /* 0x0000000500057224 */ /* 0x040fe400078e0208 */
[----:B-----5:R-:W-:Y:S02]  /*17450*/  IMAD.IADD R9, R9, 0x1, -R3 ;  /* 0x0000000109097824 */ /* 0x020fe400078e0a03 */
[----:B------:R-:W-:Y:S03]  /*17460*/  IMAD.WIDE.U32 R2, R0, R4, RZ ;  /* 0x0000000400027225 */ /* 0x000fe600078e00ff */
[----:B------:R-:W-:Y:S02]  /*17470*/  SHF.R.S32.HI R0, RZ, 0x1f, R9 ;  /* 0x0000001fff007819 */ /* 0x000fe40000011409 */
[----:B------:R-:W-:Y:S03]  /*17480*/  IADD3 R3, R3, R5, RZ ;  /* 0x0000000503037210 */ /* 0x000fe60007ffe0ff */
[-C--:B----4-:R-:W-:Y:S02]  /*17490*/  IMAD R0, R0, R6.reuse, RZ ;  /* 0x0000000600007224 */ /* 0x090fe400078e02ff */
[C---:B------:R-:W-:Y:S04]  /*174a0*/  IMAD.WIDE.U32 R4, R9.reuse, R6, R2 ;  /* 0x0000000609047225 */ /* 0x040fe800078e0002 */
[----:B------:R-:W-:Y:S01]  /*174b0*/  IMAD R7, R9, R7, R0 ;  /* 0x0000000709077224 */ /* 0x000fe200078e0200 */
[----:B------:R-:W-:Y:S03]  /*174c0*/  MOV R0, R4 ;  /* 0x0000000400007202 */ /* 0x000fe60000000f00 */
[----:B------:R-:W-:Y:S07]  /*174d0*/  IMAD.IADD R2, R5, 0x1, R7 ;  /* 0x0000000105027824 */ /* 0x000fee00078e0207 */
.L_x_970:
[CC--:B------:R-:W-:Y:S01]  /*174e0*/  LEA R238, P2, R0.reuse, R171.reuse, 0x1 ;  /* 0x000000ab00ee7211 */ /* 0x0c0fe200078408ff */
[----:B------:R-:W-:Y:S01]  /*174f0*/  @P0 STS [R237+0x5000], RZ ;  /* 0x005000ffed000388 */ /* 0x000fe20000000800 */
[C---:B------:R-:W-:Y:S01]  /*17500*/  @!P0 IADD3 R3, P1, R0.reuse, UR19, RZ ;  /* 0x0000001300038c10 */ /* 0x040fe2000ff3e0ff */
[----:B------:R-:W4:Y:S01]  /*17510*/  @!P0 LDC.64 R12, c[0x0][0x250] ;  /* 0x00009400ff0c8b82 */ /* 0x000f220000000a00 */
[-CC-:B------:R-:W-:Y:S01]  /*17520*/  LEA.HI.X R239, R0, R172.reuse, R2.reuse, 0x1, P2 ;  /* 0x000000ac00ef7211 */ /* 0x180fe200010f0c02 */
[----:B------:R-:W-:Y:S01]  /*17530*/  @P0 STS [R237+0x5004], RZ ;  /* 0x005004ffed000388 */ /* 0x000fe20000000800 */
[----:B------:R-:W-:Y:S01]  /*17540*/  @!P0 IADD3.X R4, R2, UR18, RZ, P1, !PT ;  /* 0x0000001202048c10 */ /* 0x000fe20008ffe4ff */
[----:B------:R-:W-:Y:S01]  /*17550*/  @!P0 IMAD.MOV.U32 R5, RZ, RZ, R2 ;  /* 0x000000ffff058224 */ /* 0x000fe200078e0002 */
[CC--:B------:R-:W-:Y:S01]  /*17560*/  @!P0 LEA R8, P1, R3.reuse, R171.reuse, 0x1 ;  /* 0x000000ab03088211 */ /* 0x0c0fe200078208ff */
[----:B------:R-:W-:Y:S02]  /*17570*/  @P0 STS.64 [R237+0x5008], RZ ;  /* 0x005008ffed000388 */ /* 0x000fe40000000a00 */
[----:B------:R-:W5:Y:S01]  /*17580*/  @!P0 LDC.64 R18, c[0x0][0x250] ;  /* 0x00009400ff128b82 */ /* 0x000f620000000a00 */
[----:B------:R-:W-:Y:S01]  /*17590*/  @!P0 LEA.HI.X R9, R3, R172, R4, 0x1, P1 ;  /* 0x000000ac03098211 */ /* 0x000fe200008f0c04 */
[----:B------:R-:W-:Y:S01]  /*175a0*/  @!PT LDS RZ, [RZ] ;  /* 0x00000000fffff984 */ /* 0x000fe20000000800 */
[----:B------:R-:W-:Y:S01]  /*175b0*/  @!PT LDS RZ, [RZ] ;  /* 0x00000000fffff984 */ /* 0x000fe20000000800 */
[----:B------:R-:W-:Y:S01]  /*175c0*/  @!PT LDS RZ, [RZ] ;  /* 0x00000000fffff984 */ /* 0x000fe20000000800 */
[----:B------:R-:W-:Y:S01]  /*175d0*/  @!P0 LDGSTS.E.BYPASS.LTC128B.128 [R237+0x5000], desc[UR6][R238.64] ;  /* 0x05000000eeed8fae */ /* 0x000fe2000b901d46 */
[----:B-1----:R-:W-:Y:S01]  /*175e0*/  @!P0 LEA R3, P1, R10, R0, 0x6 ;  /* 0x000000000a038211 */ /* 0x002fe200078230ff */
[----:B------:R-:W-:Y:S02]  /*175f0*/  @!P0 IMAD.MOV.U32 R4, RZ, RZ, R0 ;  /* 0x000000ffff048224 */ /* 0x000fe400078e0000 */
[----:B------:R-:W-:Y:S01]  /*17600*/  @P0 STS.128 [R237+0x5800], RZ ;  /* 0x005800ffed000388 */ /* 0x000fe20000000c00 */
[-C--:B------:R-:W-:Y:S01]  /*17610*/  @!P0 LEA R6, P2, R3, R171.reuse, 0x1 ;  /* 0x000000ab03068211 */ /* 0x080fe200078408ff */
[----:B--2---:R-:W-:Y:S01]  /*17620*/  @!P0 IMAD.WIDE.U32 R4, R16, 0x60, R4 ;  /* 0x0000006010048825 */ /* 0x004fe200078e0004 */
[----:B------:R-:W-:Y:S01]  /*17630*/  @!P0 LEA.HI.X R7, R10, R2, R11, 0x6, P1 ;  /* 0x000000020a078211 */ /* 0x000fe200008f340b */
[----:B------:R-:W-:Y:S01]  /*17640*/  @!PT LDS RZ, [RZ] ;  /* 0x00000000fffff984 */ /* 0x000fe20000000800 */
[----:B------:R-:W-:Y:S01]  /*17650*/  @!PT LDS RZ, [RZ] ;  /* 0x00000000fffff984 */ /* 0x000fe20000000800 */
[----:B------:R-:W-:Y:S01]  /*17660*/  @!PT LDS RZ, [RZ] ;  /* 0x00000000fffff984 */ /* 0x000fe20000000800 */
[----:B------:R1:W-:Y:S01]  /*17670*/  @!P0 LDGSTS.E.BYPASS.LTC128B.128 [R237+0x5800], desc[UR6][R8.64] ;  /* 0x0580000008ed8fae */ /* 0x0003e2000b901d46 */
[----:B------:R-:W2:Y:S01]  /*17680*/  @!P0 LDC.64 R20, c[0x0][0x250] ;  /* 0x00009400ff148b82 */ /* 0x000ea20000000a00 */
[----:B------:R-:W-:Y:S01]  /*17690*/  @!P0 IMAD R11, R17, 0x60, RZ ;  /* 0x00000060110b8824 */ /* 0x000fe200078e02ff */
[----:B------:R-:W-:Y:S01]  /*176a0*/  @!P0 LEA.HI.X R7, R3, R172, R7, 0x1, P2 ;  /* 0x000000ac03078211 */ /* 0x000fe200010f0c07 */
[----:B------:R-:W-:Y:S01]  /*176b0*/  @P0 STS.128 [R237+0x6000], RZ ;  /* 0x006000ffed000388 */ /* 0x000fe20000000c00 */
[-C--:B------:R-:W-:Y:S01]  /*176c0*/  @!P0 LEA R16, P2, R4, R171.reuse, 0x1 ;  /* 0x000000ab04108211 */ /* 0x080fe200078408ff */
[----:B------:R-:W-:Y:S01]  /*176d0*/  @!P0 IMAD.IADD R3, R11, 0x1, R5 ;  /* 0x000000010b038824 */ /* 0x000fe200078e0205 */
[----:B---3--:R-:W-:Y:S01]  /*176e0*/  @!P0 LEA R10, P1, R14, R0, 0x7 ;  /* 0x000000000e0a8211 */ /* 0x008fe200078238ff */
[----:B------:R-:W-:Y:S01]  /*176f0*/  @!PT LDS RZ, [RZ] ;  /* 0x00000000fffff984 */ /* 0x000fe20000000800 */
[----:B------:R-:W-:Y:S01]  /*17700*/  @!PT LDS RZ, [RZ] ;  /* 0x00000000fffff984 */ /* 0x000fe20000000800 */
[----:B------:R-:W-:Y:S01]  /*17710*/  @!PT LDS RZ, [RZ] ;  /* 0x00000000fffff984 */ /* 0x000fe20000000800 */
[----:B------:R3:W-:Y:S01]  /*17720*/  @!P0 LDGSTS.E.BYPASS.LTC128B.128 [R237+0x6000], desc[UR6][R6.64] ;  /* 0x0600000006ed8fae */ /* 0x0007e2000b901d46 */
[----:B------:R-:W-:Y:S02]  /*17730*/  @!P0 IMAD.MOV.U32 R5, RZ, RZ, R2 ;  /* 0x000000ffff058224 */ /* 0x000fe400078e0002 */
[----:B------:R-:W-:Y:S01]  /*17740*/  @!P0 LEA.HI.X R17, R4, R172, R3, 0x1, P2 ;  /* 0x000000ac04118211 */ /* 0x000fe200010f0c03 */
[----:B------:R-:W-:Y:S01]  /*17750*/  @P0 STS.128 [R237+0x6800], RZ ;  /* 0x006800ffed000388 */ /* 0x000fe20000000c00 */
[----:B------:R-:W-:Y:S03]  /*17760*/  @!P0 IMAD.MOV.U32 R4, RZ, RZ, R0 ;  /* 0x000000ffff048224 */ /* 0x000fe600078e0000 */
[----:B------:R-:W-:Y:S01]  /*17770*/  @!PT LDS RZ, [RZ] ;  /* 0x00000000fffff984 */ /* 0x000fe20000000800 */
[----:B------:R-:W-:Y:S01]  /*17780*/  @!PT LDS RZ, [RZ] ;  /* 0x00000000fffff984 */ /* 0x000fe20000000800 */
[----:B------:R-:W-:Y:S01]  /*17790*/  @!PT LDS RZ, [RZ] ;  /* 0x00000000fffff984 */ /* 0x000fe20000000800 */
[----:B------:R3:W-:Y:S04]  /*177a0*/  @!P0 LDGSTS.E.BYPASS.LTC128B.128 [R237+0x6800], desc[UR6][R16.64] ;  /* 0x0680000010ed8fae */ /* 0x0007e8000b901d46 */
[----:B------:R-:W-:Y:S01]  /*177b0*/  @P0 STS.128 [R237+0x7000], RZ ;  /* 0x007000ffed000388 */ /* 0x000fe20000000c00 */
[----:B--2---:R-:W-:Y:S01]  /*177c0*/  @!P0 IMAD R11, R21, 0xe0, RZ ;  /* 0x000000e0150b8824 */ /* 0x004fe200078e02ff */
[----:B-1----:R-:W-:Y:S01]  /*177d0*/  @!P0 LEA.HI.X R8, R14, R2, R15, 0x7, P1 ;  /* 0x000000020e088211 */ /* 0x002fe200008f3c0f */
[----:B----4-:R-:W-:Y:S01]  /*177e0*/  @!P0 IMAD R3, R13, 0xa0, RZ ;  /* 0x000000a00d038824 */ /* 0x010fe200078e02ff */
[-C--:B------:R-:W-:Y:S01]  /*177f0*/  @!P0 LEA R14, P1, R10, R171.reuse, 0x1 ;  /* 0x000000ab0a0e8211 */ /* 0x080fe200078208ff */
[----:B-----5:R-:W-:Y:S03]  /*17800*/  @!P0 IMAD.WIDE.U32 R4, R18, 0xc0, R4 ;  /* 0x000000c012048825 */ /* 0x020fe600078e0004 */
[-C--:B------:R-:W-:Y:S01]  /*17810*/  @!P0 LEA.HI.X R15, R10, R172.reuse, R8, 0x1, P1 ;  /* 0x000000ac0a0f8211 */ /* 0x080fe200008f0c08 */
[----:B------:R-:W-:Y:S02]  /*17820*/  @!P0 IMAD.MOV.U32 R8, RZ, RZ, R0 ;  /* 0x000000ffff088224 */ /* 0x000fe400078e0000 */
[----:B---3--:R-:W-:Y:S02]  /*17830*/  @!P0 IMAD.MOV.U32 R7, RZ, RZ, R2 ;  /* 0x000000ffff078224 */ /* 0x008fe400078e0002 */
[----:B------:R-:W-:Y:S01]  /*17840*/  @!P0 IMAD.MOV.U32 R6, RZ, RZ, R0 ;  /* 0x000000ffff068224 */ /* 0x000fe200078e0000 */
[----:B------:R-:W-:Y:S01]  /*17850*/  @!PT LDS RZ, [RZ] ;  /* 0x00000000fffff984 */ /* 0x000fe20000000800 */
[----:B------:R-:W-:Y:S01]  /*17860*/  @!PT LDS RZ, [RZ] ;  /* 0x00000000fffff984 */ /* 0x000fe20000000800 */
[----:B------:R-:W-:Y:S01]  /*17870*/  @!PT LDS RZ, [RZ] ;  /* 0x00000000fffff984 */ /* 0x000fe20000000800 */
[----:B------:R-:W-:Y:S01]  /*17880*/  @!P0 LDGSTS.E.BYPASS.LTC128B.128 [R237+0x7000], desc[UR6][R14.64] ;  /* 0x070000000eed8fae */ /* 0x000fe2000b901d46 */
[----:B------:R-:W-:Y:S02]  /*17890*/  @!P0 IMAD R10, R19, 0xc0, RZ ;  /* 0x000000c0130a8824 */ /* 0x000fe400078e02ff */
[----:B------:R-:W-:Y:S01]  /*178a0*/  @!P0 IMAD.WIDE.U32 R6, R12, 0xa0, R6 ;  /* 0x000000a00c068825 */ /* 0x000fe200078e0006 */
[----:B------:R-:W-:Y:S03]  /*178b0*/  @P0 STS.128 [R237+0x7800], RZ ;  /* 0x007800ffed000388 */ /* 0x000fe60000000c00 */
[----:B------:R-:W-:Y:S01]  /*178c0*/  @!P0 IMAD.IADD R0, R3, 0x1, R7 ;  /* 0x0000000103008824 */ /* 0x000fe200078e0207 */
[-C--:B------:R-:W-:Y:S01]  /*178d0*/  @!P0 LEA R12, P3, R6, R171.reuse, 0x1 ;  /* 0x000000ab060c8211 */ /* 0x080fe200078608ff */
[----:B------:R-:W-:Y:S02]  /*178e0*/  @!P0 IMAD.MOV.U32 R9, RZ, RZ, R2 ;  /* 0x000000ffff098224 */ /* 0x000fe400078e0002 */
[----:B------:R-:W-:Y:S01]  /*178f0*/  @!P0 IMAD.IADD R3, R10, 0x1, R5 ;  /* 0x000000010a038824 */ /* 0x000fe200078e0205 */
[-C--:B------:R-:W-:Y:S01]  /*17900*/  @!P0 LEA.HI.X R13, R6, R172.reuse, R0, 0x1, P3 ;  /* 0x000000ac060d8211 */ /* 0x080fe200018f0c00 */
[----:B------:R-:W-:Y:S01]  /*17910*/  @!P0 IMAD.WIDE.U32 R8, R20, 0xe0, R8 ;  /* 0x000000e014088825 */ /* 0x000fe200078e0008 */
[CC--:B------:R-:W-:Y:S03]  /*17920*/  @!P0 LEA R10, P2, R4.reuse, R171.reuse, 0x1 ;  /* 0x000000ab040a8211 */ /* 0x0c0fe600078408ff */
[----:B------:R-:W-:Y:S01]  /*17930*/  @!PT LDS RZ, [RZ] ;  /* 0x00000000fffff984 */ /* 0x000fe20000000800 */
[----:B------:R-:W-:Y:S01]  /*17940*/  @!PT LDS RZ, [RZ] ;  /* 0x00000000fffff984 */ /* 0x000fe20000000800 */
[----:B------:R-:W-:Y:S01]  /*17950*/  @!PT LDS RZ, [RZ] ;  /* 0x00000000fffff984 */ /* 0x000fe20000000800 */
[----:B------:R-:W-:Y:S01]  /*17960*/  @!P0 LDGSTS.E.BYPASS.LTC128B.128 [R237+0x7800], desc[UR6][R12.64] ;  /* 0x078000000ced8fae */ /* 0x000fe2000b901d46 */
[----:B------:R-:W-:Y:S01]  /*17970*/  @!P0 IMAD.IADD R5, R11, 0x1, R9 ;  /* 0x000000010b058824 */ /* 0x000fe200078e0209 */
[-C--:B------:R-:W-:Y:S02]  /*17980*/  @!P0 LEA.HI.X R11, R4, R172.reuse, R3, 0x1, P2 ;  /* 0x000000ac040b8211 */ /* 0x080fe400010f0c03 */
[----:B------:R-:W-:Y:S01]  /*17990*/  @P0 STS.128 [R237+0x8000], RZ ;  /* 0x008000ffed000388 */ /* 0x000fe20000000c00 */
[C---:B------:R-:W-:Y:S03]  /*179a0*/  @!P0 LEA R2, P1, R8.reuse, R171, 0x1 ;  /* 0x000000ab08028211 */ /* 0x040fe600078208ff */
[----:B------:R-:W-:Y:S01]  /*179b0*/  @!PT LDS RZ, [RZ] ;  /* 0x00000000fffff984 */ /* 0x000fe20000000800 */
[----:B------:R-:W-:Y:S01]  /*179c0*/  @!PT LDS RZ, [RZ] ;  /* 0x00000000fffff984 */ /* 0x000fe20000000800 */
[----:B------:R-:W-:Y:S01]  /*179d0*/  @!PT LDS RZ, [RZ] ;  /* 0x00000000fffff984 */ /* 0x000fe20000000800 */
[----:B------:R1:W-:Y:S01]  /*179e0*/  @!P0 LDGSTS.E.BYPASS.LTC128B.128 [R237+0x8000], desc[UR6][R10.64] ;  /* 0x080000000aed8fae */ /* 0x0003e2000b901d46 */
[----:B------:R-:W-:Y:S03]  /*179f0*/  @!P0 LEA.HI.X R3, R8, R172, R5, 0x1, P1 ;  /* 0x000000ac08038211 */ /* 0x000fe600008f0c05 */
[----:B------:R-:W-:Y:S04]  /*17a00*/  @P0 STS.128 [R237+0x8800], RZ ;  /* 0x008800ffed000388 */ /* 0x000fe80000000c00 */
[----:B------:R-:W-:Y:S01]  /*17a10*/  @!PT LDS RZ, [RZ] ;  /* 0x00000000fffff984 */ /* 0x000fe20000000800 */
[----:B------:R-:W-:Y:S01]  /*17a20*/  @!PT LDS RZ, [RZ] ;  /* 0x00000000fffff984 */ /* 0x000fe20000000800 */
[----:B------:R-:W-:Y:S01]  /*17a30*/  @!PT LDS RZ, [RZ] ;  /* 0x00000000fffff984 */ /* 0x000fe20000000800 */
[----:B------:R2:W-:Y:S01]  /*17a40*/  @!P0 LDGSTS.E.BYPASS.LTC128B.128 [R237+0x8800], desc[UR6][R2.64] ;  /* 0x0880000002ed8fae */ /* 0x0005e2000b901d46 */
[----:B------:R-:W-:Y:S03]  /*17a50*/  ISETP.GE.AND P0, PT, R244, 0x2, PT ;  /* 0x00000002f400780c */ /* 0x000fe60003f06270 */
[----:B------:R-:W-:Y:S04]  /*17a60*/  LDSM.16.M88.4 R128, [R220] ;  /* 0x00000000dc80783b */ /* 0x000fe80000000200 */
[----:B------:R-:W-:Y:S04]  /*17a70*/  LDSM.16.M88.4 R16, [R216+0x1400] ;  /* 0x00140000d810783b */ /* 0x000fe80000000200 */
[----:B------:R-:W-:Y:S04]  /*17a80*/  LDSM.16.M88.4 R24, [R216+0x1800] ;  /* 0x00180000d818783b */ /* 0x000fe80000000200 */
[----:B------:R-:W-:Y:S04]  /*17a90*/  LDSM.16.M88.4 R32, [R216+0x1c00] ;  /* 0x001c0000d820783b */ /* 0x000fe80000000200 */
[----:B-1----:R-:W1:Y:S04]  /*17aa0*/  LDSM.16.M88.4 R8, [R216+0x1000] ;  /* 0x00100000d808783b */ /* 0x002e680000000200 */
[----:B------:R-:W0:Y:S04]  /*17ab0*/  LDGDEPBAR ;  /* 0x00000000000079af */ /* 0x000e280000000000 */
[----:B------:R-:W3:Y:S04]  /*17ac0*/  LDSM.16.M88.4 R40, [R216+0x2000] ;  /* 0x00200000d828783b */ /* 0x000ee80000000200 */
[----:B------:R-:W4:Y:S04]  /*17ad0*/  LDSM.16.M88.4 R48, [R216+0x2400] ;  /* 0x00240000d830783b */ /* 0x000f280000000200 */
[----:B------:R-:W5:Y:S04]  /*17ae0*/  LDSM.16.M88.4 R56, [R216+0x2800] ;  /* 0x00280000d838783b */ /* 0x000f680000000200 */
[----:B------:R-:W2:Y:S04]  /*17af0*/  LDSM.16.M88.4 R64, [R216+0x2c00] ;  /* 0x002c0000d840783b */ /* 0x000ea80000000200 */
[----:B------:R-:W2:Y:S04]  /*17b00*/  LDSM.16.M88.4 R72, [R216+0x3000] ;  /* 0x00300000d848783b */ /* 0x000ea80000000200 */
[----:B------:R-:W2:Y:S04]  /*17b10*/  LDSM.16.M88.4 R80, [R216+0x3400] ;  /* 0x00340000d850783b */ /* 0x000ea80000000200 */
[----:B------:R-:W2:Y:S04]  /*17b20*/  LDSM.16.M88.4 R88, [R216+0x3800] ;  /* 0x00380000d858783b */ /* 0x000ea80000000200 */
[----:B------:R-:W2:Y:S01]  /*17b30*/  LDSM.16.M88.4 R96, [R216+0x3c00] ;  /* 0x003c0000d860783b */ /* 0x000ea20000000200 */
[C---:B-1----:R-:W-:Y:S03]  /*17b40*/  HMMA.16816.F32 R4, R128.reuse, R8, RZ ;  /* 0x000000088004723c */ /* 0x042fe600000018ff */
[----:B------:R-:W1:Y:S04]  /*17b50*/  LDSM.16.M88.4 R104, [R216+0x4000] ;  /* 0x00400000d868783b */ /* 0x000e680000000200 */
[----:B------:R-:W1:Y:S01]  /*17b60*/  LDSM.16.M88.4 R112, [R216+0x4400] ;  /* 0x00440000d870783b */ /* 0x000e620000000200 */
[C---:B------:R-:W-:Y:S03]  /*17b70*/  HMMA.16816.F32 R8, R128.reuse, R10, RZ ;  /* 0x0000000a8008723c */ /* 0x040fe600000018ff */
[----:B------:R-:W1:Y:S03]  /*17b80*/  LDSM.16.M88.4 R120, [R216+0x4800] ;  /* 0x00480000d878783b */ /* 0x000e660000000200 */
[C---:B------:R-:W-:Y:S01]  /*17b90*/  HMMA.16816.F32 R12, R128.reuse, R16, RZ ;  /* 0x00000010800c723c */ /* 0x040fe200000018ff */
[----:B------:R-:W1:Y:S04]  /*17ba0*/  LDSM.16.M88.4 R136, [R216+0x4c00] ;  /* 0x004c0000d888783b */ /* 0x000e680000000200 */
[----:B------:R-:W-:Y:S01]  /*17bb0*/  LDSM.16.M88.4 R156, [R221] ;  /* 0x00000000dd9c783b */ /* 0x000fe20000000200 */
[C---:B------:R-:W-:Y:S03]  /*17bc0*/  HMMA.16816.F32 R16, R128.reuse, R18, RZ ;  /* 0x000000128010723c */ /* 0x040fe600000018ff */
[----:B------:R-:W1:Y:S03]  /*17bd0*/  LDSM.16.M88.4 R160, [R219] ;  /* 0x00000000dba0783b */ /* 0x000e660000000200 */
[C---:B------:R-:W-:Y:S01]  /*17be0*/  HMMA.16816.F32 R20, R128.reuse, R24, RZ ;  /* 0x000000188014723c */ /* 0x040fe200000018ff */
[----:B------:R-:W1:Y:S04]  /*17bf0*/  LDSM.16.M88.4 R164, [R236] ;  /* 0x00000000eca4783b */ /* 0x000e680000000200 */
[----:B------:R-:W1:Y:S01]  /*17c00*/  LDSM.16.M88.4 R168, [R235] ;  /* 0x00000000eba8783b */ /* 0x000e620000000200 */
[C---:B------:R-:W-:Y:S03]  /*17c10*/  HMMA.16816.F32 R24, R128.reuse, R26, RZ ;  /* 0x0000001a8018723c */ /* 0x040fe600000018ff */
[----:B------:R-:W1:Y:S03]  /*17c20*/  LDSM.16.M88.4 R172, [R234] ;  /* 0x00000000eaac783b */ /* 0x000e660000000200 */
[C---:B------:R-:W-:Y:S01]  /*17c30*/  HMMA.16816.F32 R28, R128.reuse, R32, RZ ;  /* 0x00000020801c723c */ /* 0x040fe200000018ff */
[----:B------:R-:W1:Y:S04]  /*17c40*/  LDSM.16.M88.4 R176, [R233] ;  /* 0x00000000e9b0783b */ /* 0x000e680000000200 */
[----:B------:R-:W1:Y:S01]  /*17c50*/  LDSM.16.M88.4 R180, [R232] ;  /* 0x00000000e8b4783b */ /* 0x000e620000000200 */
[C---:B------:R-:W-:Y:S03]  /*17c60*/  HMMA.16816.F32 R32, R128.reuse, R34, RZ ;  /* 0x000000228020723c */ /* 0x040fe600000018ff */
[----:B------:R-:W1:Y:S03]  /*17c70*/  LDSM.16.M88.4 R184, [R231] ;  /* 0x00000000e7b8783b */ /* 0x000e660000000200 */
[C---:B---3--:R-:W-:Y:S01]  /*17c80*/  HMMA.16816.F32 R36, R128.reuse, R40, RZ ;  /* 0x000000288024723c */ /* 0x048fe200000018ff */
[----:B------:R-:W3:Y:S04]  /*17c90*/  LDSM.16.M88.4 R188, [R230] ;  /* 0x00000000e6bc783b */ /* 0x000ee80000000200 */
[----:B------:R-:W3:Y:S01]  /*17ca0*/  LDSM.16.M88.4 R192, [R229] ;  /* 0x00000000e5c0783b */ /* 0x000ee20000000200 */
[C---:B------:R-:W-:Y:S03]  /*17cb0*/  HMMA.16816.F32 R40, R128.reuse, R42, RZ ;  /* 0x0000002a8028723c */ /* 0x040fe600000018ff */
[----:B------:R-:W-:Y:S03]  /*17cc0*/  LDSM.16.M88.4 R196, [R227] ;  /* 0x00000000e3c4783b */ /* 0x000fe60000000200 */
[C---:B----4-:R-:W-:Y:S01]  /*17cd0*/  HMMA.16816.F32 R44, R128.reuse, R48, RZ ;  /* 0x00000030802c723c */ /* 0x050fe200000018ff */
[----:B------:R-:W-:Y:S04]  /*17ce0*/  LDSM.16.M88.4 R200, [R226] ;  /* 0x00000000e2c8783b */ /* 0x000fe80000000200 */
[----:B------:R-:W-:Y:S01]  /*17cf0*/  LDSM.16.M88.4 R204, [R225] ;  /* 0x00000000e1cc783b */ /* 0x000fe20000000200 */
[C---:B------:R-:W-:Y:S03]  /*17d00*/  HMMA.16816.F32 R48, R128.reuse, R50, RZ ;  /* 0x000000328030723c */ /* 0x040fe600000018ff */
[----:B------:R-:W-:Y:S03]  /*17d10*/  LDSM.16.M88.4 R208, [R224] ;  /* 0x00000000e0d0783b */ /* 0x000fe60000000200 */
[C---:B-----5:R-:W-:Y:S01]  /*17d20*/  HMMA.16816.F32 R52, R128.reuse, R56, RZ ;  /* 0x000000388034723c */ /* 0x060fe200000018ff */
[----:B------:R-:W-:Y:S05]  /*17d30*/  LDSM.16.M88.4 R212, [R223] ;  /* 0x00000000dfd4783b */ /* 0x000fea0000000200 */
        /* <DEDUP_REMOVED lines=11> */
[C---:B-1----:R-:W-:Y:S06]  /*17df0*/  HMMA.16816.F32 R100, R128.reuse, R104, RZ ;  /* 0x000000688064723c */ /* 0x042fec00000018ff */
[C---:B------:R-:W-:Y:S06]  /*17e00*/  HMMA.16816.F32 R104, R128.reuse, R106, RZ ;  /* 0x0000006a8068723c */ /* 0x040fec00000018ff */
[C---:B------:R-:W-:Y:S06]  /*17e10*/  HMMA.16816.F32 R108, R128.reuse, R112, RZ ;  /* 0x00000070806c723c */ /* 0x040fec00000018ff */
[C---:B------:R-:W-:Y:S06]  /*17e20*/  HMMA.16816.F32 R112, R128.reuse, R114, RZ ;  /* 0x000000728070723c */ /* 0x040fec00000018ff */
[C---:B------:R-:W-:Y:S06]  /*17e30*/  HMMA.16816.F32 R116, R128.reuse, R120, RZ ;  /* 0x000000788074723c */ /* 0x040fec00000018ff */
[C---:B------:R-:W-:Y:S06]  /*17e40*/  HMMA.16816.F32 R120, R128.reuse, R122, RZ ;  /* 0x0000007a8078723c */ /* 0x040fec00000018ff */
[C---:B------:R-:W-:Y:S06]  /*17e50*/  HMMA.16816.F32 R124, R128.reuse, R136, RZ ;  /* 0x00000088807c723c */ /* 0x040fec00000018ff */
[----:B------:R-:W-:Y:S01]  /*17e60*/  HMMA.16816.F32 R128, R128, R138, RZ ;  /* 0x0000008a8080723c */ /* 0x000fe200000018ff */
[----:B------:R-:W1:Y:S05]  /*17e70*/  LDSM.16.M88.4 R136, [R228] ;  /* 0x00000000e488783b */ /* 0x000e6a0000000200 */
[C---:B------:R-:W-:Y:S06]  /*17e80*/  HMMA.16816.F32 R4, R156.reuse, R160, R4 ;  /* 0x000000a09c04723c */ /* 0x040fec0000001804 */
[C---:B------:R-:W-:Y:S01]  /*17e90*/  HMMA.16816.F32 R8, R156.reuse, R162, R8 ;  /* 0x000000a29c08723c */ /* 0x040fe20000001808 */
[----:B------:R-:W2:Y:S01]  /*17ea0*/  LDSM.16.M88.4 R160, [R222] ;  /* 0x00000000dea0783b */ /* 0x000ea20000000200 */
[----:B------:R-:W-:Y:S04]  /*17eb0*/  DEPBAR.LE SB0, 0x0 ;  /* 0x000080000000791a */ /* 0x000fe80000000000 */
[C---:B------:R-:W-:Y:S01]  /*17ec0*/  HMMA.16816.F32 R12, R156.reuse, R164, R12 ;  /* 0x000000a49c0c723c */ /* 0x040fe2000000180c */
[----:B------:R-:W-:Y:S05]  /*17ed0*/  BAR.SYNC.DEFER_BLOCKING 0x0 ;  /* 0x0000000000007b1d */ /* 0x000fea0000010000 */
[C---:B------:R-:W-:Y:S06]  /*17ee0*/  HMMA.16816.F32 R16, R156.reuse, R166, R16 ;  /* 0x000000a69c10723c */ /* 0x040fec0000001810 */
[C---:B------:R-:W-:Y:S06]  /*17ef0*/  HMMA.16816.F32 R20, R156.reuse, R168, R20 ;  /* 0x000000a89c14723c */ /* 0x040fec0000001814 */
[C---:B------:R-:W-:Y:S06]  /*17f00*/  HMMA.16816.F32 R24, R156.reuse, R170, R24 ;  /* 0x000000aa9c18723c */ /* 0x040fec0000001818 */
        /* <DEDUP_REMOVED lines=10> */
[C---:B---3--:R-:W-:Y:S06]  /*17fb0*/  HMMA.16816.F32 R60, R156.reuse, R188, R60 ;  /* 0x000000bc9c3c723c */ /* 0x048fec000000183c */
[C---:B------:R-:W-:Y:S06]  /*17fc0*/  HMMA.16816.F32 R64, R156.reuse, R190, R64 ;  /* 0x000000be9c40723c */ /* 0x040fec0000001840 */
[C---:B------:R-:W-:Y:S06]  /*17fd0*/  HMMA.16816.F32 R68, R156.reuse, R192, R68 ;  /* 0x000000c09c44723c */ /* 0x040fec0000001844 */
[C---:B------:R-:W-:Y:S06]  /*17fe0*/  HMMA.16816.F32 R72, R156.reuse, R194, R72 ;  /* 0x000000c29c48723c */ /* 0x040fec0000001848 */
[C---:B-1----:R-:W-:Y:S06]  /*17ff0*/  HMMA.16816.F32 R76, R156.reuse, R136, R76 ;  /* 0x000000889c4c723c */ /* 0x042fec000000184c */
        /* <DEDUP_REMOVED lines=11> */
[C---:B--2---:R-:W-:Y:S06]  /*180b0*/  HMMA.16816.F32 R124, R156.reuse, R160, R124 ;  /* 0x000000a09c7c723c */ /* 0x044fec000000187c */
[----:B------:R-:W-:Y:S01]  /*180c0*/  HMMA.16816.F32 R128, R156, R162, R128 ;  /* 0x000000a29c80723c */ /* 0x000fe20000001880 */
[----:B------:R-:W-:Y:S11]  /*180d0*/  @!UPT UIADD3 URZ, URZ, URZ, URZ ;  /* 0x0000003f3f3ff290 */ /* 0x000ff6000fffe03f */
[----:B------:R-:W-:Y:S01]  /*180e0*/  @!UPT UIADD3 URZ, URZ, URZ, URZ ;  /* 0x0000003f3f3ff290 */ /* 0x000fe2000fffe03f */
[----:B------:R-:W-:Y:S11]  /*180f0*/  @!P0 BRA `(.L_x_971) ;  /* 0x0000000800888947 */ /* 0x000ff60003800000 */
[----:B------:R-:W1:Y:S01]  /*18100*/  LDC R160, c[0x0][0x248] ;  /* 0x00009200ffa07b82 */ /* 0x000e620000000800 */
[----:B------:R-:W-:Y:S02]  /*18110*/  ISETP.GE.AND P0, PT, R132, UR5, PT ;  /* 0x0000000584007c0c */ /* 0x000fe4000bf06270 */
[----:B------:R-:W-:Y:S11]  /*18120*/  PLOP3.LUT P1, PT, PT, PT, UP0, 0x40, 0x0 ;  /* 0x000000000000781c */ /* 0x000ff60003f2e808 */
[----:B------:R-:W2:Y:S01]  /*18130*/  @!P0 LDC R157, c[0x0][0x24c] ;  /* 0x00009300ff9d8b82 */ /* 0x000ea20000000800 */
[----:B-1----:R-:W-:Y:S05]  /*18140*/  IMAD.U32 R0, R160, -0x100, RZ ;  /* 0xffffff00a0007824 */ /* 0x002fea00078e00ff */
[----:B------:R-:W-:Y:S01]  /*18150*/  SHF.R.S32.HI R2, RZ, 0x1f, R0 ;  /* 0x0000001fff027819 */ /* 0x000fe20000011400 */
[----:B------:R-:W-:Y:S06]  /*18160*/  @P1 BRA `(.L_x_972) ;  /* 0x0000000000fc1947 */ /* 0x000fec0003800000 */
        /* <DEDUP_REMOVED lines=9> */
[----:B------:R-:W-:Y:S02]  /*18200*/  LOP3.LUT R139, R139, R159, RZ, 0x3c, !PT ;  /* 0x0000009f8b8b7212 */ /* 0x000fe400078e3cff */
[----:B------:R-:W-:Y:S02]  /*18210*/  ISETP.GE.AND P3, PT, R138, RZ, PT ;  /* 0x000000ff8a00720c */ /* 0x000fe40003f66270 */
[----:B------:R-:W-:Y:S05]  /*18220*/  ISETP.GE.AND P1, PT, R139, RZ, PT ;  /* 0x000000ff8b00720c */ /* 0x000fea0003f26270 */
[----:B-1----:R-:W1:Y:S02]  /*18230*/  MUFU.RCP R2, R2 ;  /* 0x0000000200027308 */ /* 0x002e640000001000 */
[----:B-1----:R-:W-:Y:S08]  /*18240*/  VIADD R2, R2, 0xffffffe ;  /* 0x0ffffffe02027836 */ /* 0x002ff00000000000 */
[----:B------:R-:W1:Y:S02]  /*18250*/  F2I.FTZ.U32.TRUNC.NTZ R3, R2 ;  /* 0x0000000200037305 */ /* 0x000e64000021f000 */
[--C-:B-1----:R-:W-:Y:S04]  /*18260*/  IMAD.MOV R2, RZ, RZ, -R3.reuse ;  /* 0x000000ffff027224 */ /* 0x102fe800078e0a03 */
        /* <DEDUP_REMOVED lines=15> */
[----:B------:R-:W-:Y:S02]  /*18360*/  ISETP.NE.AND P2, PT, R159, RZ, PT ;  /* 0x000000ff9f00720c */ /* 0x000fe40003f45270 */
[-C--:B------:R-:W-:Y:S02]  /*18370*/  ISETP.GE.U32.AND P5, PT, R3, R158.reuse, PT ;  /* 0x0000009e0300720c */ /* 0x080fe40003fa6070 */
[----:B------:R-:W-:Y:S02]  /*18380*/  ISETP.GE.U32.AND P6, PT, R136, R158, PT ;  /* 0x0000009e8800720c */ /* 0x000fe40003fc6070 */
[----:B------:R-:W-:Y:S09]  /*18390*/  LOP3.LUT R3, RZ, R159, RZ, 0x33, !PT ;  /* 0x0000009fff037212 */ /* 0x000ff200078e33ff */
        /* <DEDUP_REMOVED lines=11> */
[----:B------:R1:W3:Y:S04]  /*18450*/  LDG.E R3, desc[UR6][R138.64] ;  /* 0x000000068a037981 */ /* 0x0002e8000c1e1900 */
[----:B------:R-:W-:Y:S01]  /*18460*/  IMAD R2, R2, R159, -0x100 ;  /* 0xffffff0002027424 */ /* 0x000fe200078e029f */
[----:B------:R4:W3:Y:S04]  /*18470*/  LDG.E R136, desc[UR6][R136.64] ;  /* 0x0000000688887981 */ /* 0x0008e8000c1e1900 */
[----:B------:R-:W-:Y:S05]  /*18480*/  SHF.R.S32.HI R0, RZ, 0x1f, R2 ;  /* 0x0000001fff007819 */ /* 0x000fea0000011402 */
[-C--:B------:R-:W-:Y:S01]  /*18490*/  IMAD R0, R0, R160.reuse, RZ ;  /* 0x000000a000007224 */ /* 0x080fe200078e02ff */
[----:B-1----:R-:W1:Y:S08]  /*184a0*/  LDC.64 R138, c[0x0][0x230] ;  /* 0x00008c00ff8a7b82 */ /* 0x002e700000000a00 */
[----:B----4-:R-:W4:Y:S02]  /*184b0*/  LDC R137, c[0x0][0x24c] ;  /* 0x00009300ff897b82 */ /* 0x010f240000000800 */
[C---:B----4-:R-:W-:Y:S02]  /*184c0*/  IMAD R0, R2.reuse, R137, R0 ;  /* 0x0000008902007224 */ /* 0x050fe400078e0200 */
[----:B---3--:R-:W-:Y:S02]  /*184d0*/  IMAD.IADD R156, R3, 0x1, -R136 ;  /* 0x00000001039c7824 */ /* 0x008fe400078e0a88 */
        /* <DEDUP_REMOVED lines=8> */
.L_x_972:
[----:B------:R1:W-:Y:S01]  /*18560*/  @P0 STS [R237+0x1000], RZ ;  /* 0x001000ffed000388 */ /* 0x0003e20000000800 */
[----:B------:R-:W-:Y:S01]  /*18570*/  @!P0 IADD3 R3, P1, R245, R0, RZ ;  /* 0x00000000f5038210 */ /* 0x000fe20007f3e0ff */
[----:B------:R-:W3:Y:S01]  /*18580*/  @!P0 LDC R158, c[0x0][0x24c] ;  /* 0x00009300ff9e8b82 */ /* 0x000ee20000000800 */
[----:B------:R-:W-:Y:S01]  /*18590*/  LEA R136, P2, R0, R240, 0x1 ;  /* 0x000000f000887211 */ /* 0x000fe200078408ff */
[----:B------:R1:W-:Y:S01]  /*185a0*/  @P0 STS [R237+0x1004], RZ ;  /* 0x001004ffed000388 */ /* 0x0003e20000000800 */
[----:B------:R-:W-:Y:S01]  /*185b0*/  @!P0 MOV R162, R0 ;  /* 0x0000000000a28202 */ /* 0x000fe20000000f00 */
[----:B------:R-:W-:Y:S01]  /*185c0*/  @!P0 IMAD.X R137, R248, 0x1, R2, P1 ;  /* 0x00000001f8898824 */ /* 0x000fe200008e0602 */
[C---:B------:R-:W-:Y:S01]  /*185d0*/  @!P0 LEA R138, P1, R3.reuse, R240, 0x1 ;  /* 0x000000f0038a8211 */ /* 0x040fe200078208ff */
[----:B------:R1:W-:Y:S01]  /*185e0*/  @P0 STS.64 [R237+0x1008], RZ ;  /* 0x001008ffed000388 */ /* 0x0003e20000000a00 */
[----:B------:R-:W-:Y:S01]  /*185f0*/  @!P0 IMAD.MOV.U32 R166, RZ, RZ, R0 ;  /* 0x000000ffffa68224 */ /* 0x000fe200078e0000 */
[----:B------:R-:W4:Y:S01]  /*18600*/  @!P0 LDC R159, c[0x0][0x24c] ;  /* 0x00009300ff9f8b82 */ /* 0x000f220000000800 */
[-C--:B------:R-:W-:Y:S01]  /*18610*/  @!P0 LEA.HI.X R139, R3, R241.reuse, R137, 0x1, P1 ;  /* 0x000000f1038b8211 */ /* 0x080fe200008f0c89 */
[--C-:B------:R-:W-:Y:S01]  /*18620*/  @!P0 IMAD.MOV.U32 R167, RZ, RZ, R2.reuse ;  /* 0x000000ffffa78224 */ /* 0x100fe200078e0002 */
[-C--:B------:R-:W-:Y:S01]  /*18630*/  LEA.HI.X R137, R0, R241.reuse, R2, 0x1, P2 ;  /* 0x000000f100897211 */ /* 0x080fe200010f0c02 */
[----:B------:R-:W-:Y:S01]  /*18640*/  @!P0 IMAD.MOV.U32 R164, RZ, RZ, R0 ;  /* 0x000000ffffa48224 */ /* 0x000fe200078e0000 */
[C---:B------:R-:W-:Y:S01]  /*18650*/  @!P0 LEA R3, P2, R160.reuse, R0, 0x6 ;  /* 0x00000000a0038211 */ /* 0x040fe200078430ff */
[C---:B------:R-:W-:Y:S02]  /*18660*/  @!P0 IMAD.WIDE.U32 R166, R160.reuse, 0xa0, R166 ;  /* 0x000000a0a0a68825 */ /* 0x040fe400078e00a6 */
[----:B------:R-:W-:Y:S01]  /*18670*/  @!PT LDS RZ, [RZ] ;  /* 0x00000000fffff984 */ /* 0x000fe20000000800 */
[----:B------:R-:W-:Y:S01]  /*18680*/  @!PT LDS RZ, [RZ] ;  /* 0x00000000fffff984 */ /* 0x000fe20000000800 */
[----:B------:R-:W-:Y:S01]  /*18690*/  @!PT LDS RZ, [RZ] ;  /* 0x00000000fffff984 */ /* 0x000fe20000000800 */
[----:B------:R-:W-:Y:S01]  /*186a0*/  @!P0 LDGSTS.E.BYPASS.LTC128B.128 [R237+0x1000], desc[UR6][R136.64] ;  /* 0x0100000088ed8fae */ /* 0x000fe2000b901d46 */
[----:B------:R-:W5:Y:S01]  /*186b0*/  @!P0 LDC R168, c[0x0][0x24c] ;  /* 0x00009300ffa88b82 */ /* 0x000f620000000800 */
[C---:B------:R-:W-:Y:S01]  /*186c0*/  @!P0 LEA R156, P1, R3.reuse, R240, 0x1 ;  /* 0x000000f0039c8211 */ /* 0x040fe200078208ff */
[--C-:B------:R-:W-:Y:S01]  /*186d0*/  @!P0 IMAD.MOV.U32 R165, RZ, RZ, R2.reuse ;  /* 0x000000ffffa58224 */ /* 0x100fe200078e0002 */
[----:B------:R1:W-:Y:S01]  /*186e0*/  @P0 STS.128 [R237+0x1800], RZ ;  /* 0x001800ffed000388 */ /* 0x0003e20000000c00 */
[C---:B--2---:R-:W-:Y:S01]  /*186f0*/  @!P0 LEA.HI.X R157, R160.reuse, R2, R157, 0x6, P2 ;  /* 0x00000002a09d8211 */ /* 0x044fe200010f349d */
[----:B------:R-:W-:Y:S02]  /*18700*/  @!P0 IMAD.MOV.U32 R163, RZ, RZ, R2 ;  /* 0x000000ffffa38224 */ /* 0x000fe400078e0002 */
[----:B------:R-:W-:Y:S01]  /*18710*/  @!PT LDS RZ, [RZ] ;  /* 0x00000000fffff984 */ /* 0x000fe20000000800 */
[----:B------:R-:W-:Y:S01]  /*18720*/  @!PT LDS RZ, [RZ] ;  /* 0x00000000fffff984 */ /* 0x000fe20000000800 */
[----:B------:R-:W-:Y:S01]  /*18730*/  @!PT LDS RZ, [RZ] ;  /* 0x00000000fffff984 */ /* 0x000fe20000000800 */
[----:B------:R2:W-:Y:S01]  /*18740*/  @!P0 LDGSTS.E.BYPASS.LTC128B.128 [R237+0x1800], desc[UR6][R138.64] ;  /* 0x018000008aed8fae */ /* 0x0005e2000b901d46 */
[-C--:B------:R-:W-:Y:S01]  /*18750*/  @!P0 LEA.HI.X R157, R3, R241.reuse, R157, 0x1, P1 ;  /* 0x000000f1039d8211 */ /* 0x080fe200008f0c9d */
[----:B------:R-:W1:Y:S01]  /*18760*/  @!P0 LDC R169, c[0x0][0x24c] ;  /* 0x00009300ffa98b82 */ /* 0x000e620000000800 */
[C---:B------:R-:W-:Y:S01]  /*18770*/  @!P0 LEA R3, P1, R160.reuse, R0, 0x7 ;  /* 0x00000000a0038211 */ /* 0x040fe200078238ff */
[----:B------:R1:W-:Y:S01]  /*18780*/  @P0 STS.128 [R237+0x2000], RZ ;  /* 0x002000ffed000388 */ /* 0x0003e20000000c00 */
[C---:B------:R-:W-:Y:S03]  /*18790*/  @!P0 IMAD.WIDE.U32 R164, R160.reuse, 0xc0, R164 ;  /* 0x000000c0a0a48825 */ /* 0x040fe600078e00a4 */
[----:B------:R-:W-:Y:S01]  /*187a0*/  @!PT LDS RZ, [RZ] ;  /* 0x00000000fffff984 */ /* 0x000fe20000000800 */
[----:B------:R-:W-:Y:S01]  /*187b0*/  @!PT LDS RZ, [RZ] ;  /* 0x00000000fffff984 */ /* 0x000fe20000000800 */
[----:B------:R-:W-:Y:S01]  /*187c0*/  @!PT LDS RZ, [RZ] ;  /* 0x00000000fffff984 */ /* 0x000fe20000000800 */
[----:B------:R3:W-:Y:S01]  /*187d0*/  @!P0 LDGSTS.E.BYPASS.LTC128B.128 [R237+0x2000], desc[UR6][R156.64] ;  /* 0x020000009ced8fae */ /* 0x0007e2000b901d46 */
[C---:B------:R-:W-:Y:S01]  /*187e0*/  @!P0 IMAD.WIDE.U32 R162, R160.reuse, 0xe0, R162 ;  /* 0x000000e0a0a28825 */ /* 0x040fe200078e00a2 */
[----:B------:R-:W5:Y:S02]  /*187f0*/  @!P0 LDC R170, c[0x0][0x24c] ;  /* 0x00009300ffaa8b82 */ /* 0x000f640000000800 */
[----:B------:R1:W-:Y:S01]  /*18800*/  @P0 STS.128 [R237+0x2800], RZ ;  /* 0x002800ffed000388 */ /* 0x0003e20000000c00 */
[----:B--2---:R-:W-:Y:S02]  /*18810*/  @!P0 IMAD.MOV.U32 R138, RZ, RZ, R0 ;  /* 0x000000ffff8a8224 */ /* 0x004fe400078e0000 */
[----:B------:R-:W-:Y:S02]  /*18820*/  @!P0 IMAD.MOV.U32 R139, RZ, RZ, R2 ;  /* 0x000000ffff8b8224 */ /* 0x000fe400078e0002 */
[C---:B------:R-:W-:Y:S01]  /*18830*/  @!P0 IMAD.WIDE.U32 R138, R160.reuse, 0x60, R138 ;  /* 0x00000060a08a8825 */ /* 0x040fe200078e008a */
[----:B----4-:R-:W-:Y:S02]  /*18840*/  @!P0 LEA.HI.X R2, R160, R2, R159, 0x7, P1 ;  /* 0x00000002a0028211 */ /* 0x010fe400008f3c9f */
[-C--:B---3--:R-:W-:Y:S01]  /*18850*/  @!P0 LEA R156, P3, R166, R240.reuse, 0x1 ;  /* 0x000000f0a69c8211 */ /* 0x088fe200078608ff */
[----:B------:R-:W-:Y:S01]  /*18860*/  @!P0 IMAD R161, R158, 0x60, RZ ;  /* 0x000000609ea18824 */ /* 0x000fe200078e02ff */
[-C--:B------:R-:W-:Y:S02]  /*18870*/  @!P0 LEA R160, P2, R138, R240.reuse, 0x1 ;  /* 0x000000f08aa08211 */ /* 0x080fe400078408ff */
[-C--:B------:R-:W-:Y:S01]  /*18880*/  @!P0 LEA R158, P1, R3, R240.reuse, 0x1 ;  /* 0x000000f0039e8211 */ /* 0x080fe200078208ff */
[----:B------:R-:W-:Y:S02]  /*18890*/  @!P0 IMAD.IADD R0, R161, 0x1, R139 ;  /* 0x00000001a1008824 */ /* 0x000fe400078e028b */
[----:B-----5:R-:W-:Y:S01]  /*188a0*/  @!P0 IMAD R139, R170, 0xe0, RZ ;  /* 0x000000e0aa8b8824 */ /* 0x020fe200078e02ff */
[-C--:B------:R-:W-:Y:S01]  /*188b0*/  @!P0 LEA.HI.X R159, R3, R241.reuse, R2, 0x1, P1 ;  /* 0x000000f1039f8211 */ /* 0x080fe200008f0c02 */
[----:B------:R-:W-:Y:S01]  /*188c0*/  @!P0 IMAD R3, R168, 0xa0, RZ ;  /* 0x000000a0a8038824 */ /* 0x000fe200078e02ff */
[----:B------:R-:W-:Y:S01]  /*188d0*/  @!P0 LEA.HI.X R161, R138, R241, R0, 0x1, P2 ;  /* 0x000000f18aa18211 */ /* 0x000fe200010f0c00 */
[----:B-1----:R-:W-:Y:S01]  /*188e0*/  @!P0 IMAD R0, R169, 0xc0, RZ ;  /* 0x000000c0a9008824 */ /* 0x002fe200078e02ff */
[-C--:B------:R-:W-:Y:S01]  /*188f0*/  @!P0 LEA R138, P2, R164, R240.reuse, 0x1 ;  /* 0x000000f0a48a8211 */ /* 0x080fe200078408ff */
[----:B------:R-:W-:Y:S01]  /*18900*/  @!P0 IMAD.IADD R157, R3, 0x1, R167 ;  /* 0x00000001039d8824 */ /* 0x000fe200078e02a7 */
[----:B------:R-:W-:Y:S01]  /*18910*/  @!P0 LEA R2, P1, R162, R240, 0x1 ;  /* 0x000000f0a2028211 */ /* 0x000fe200078208ff */
[----:B------:R-:W-:Y:S01]  /*18920*/  @!PT LDS RZ, [RZ] ;  /* 0x00000000fffff984 */ /* 0x000fe20000000800 */
[----:B------:R-:W-:Y:S01]  /*18930*/  @!PT LDS RZ, [RZ] ;  /* 0x00000000fffff984 */ /* 0x000fe20000000800 */
[----:B------:R-:W-:Y:S01]  /*18940*/  @!PT LDS RZ, [RZ] ;  /* 0x00000000fffff984 */ /* 0x000fe20000000800 */
[----:B------:R1:W-:Y:S01]  /*18950*/  @!P0 LDGSTS.E.BYPASS.LTC128B.128 [R237+0x2800], desc[UR6][R160.64] ;  /* 0x02800000a0ed8fae */ /* 0x0003e2000b901d46 */
[----:B------:R-:W-:Y:S01]  /*18960*/  @!P0 IMAD.IADD R0, R0, 0x1, R165 ;  /* 0x0000000100008824 */ /* 0x000fe200078e02a5 */
[----:B------:R-:W-:Y:S01]  /*18970*/  @!P0 IADD3 R3, R139, R163, RZ ;  /* 0x000000a38b038210 */ /* 0x000fe20007ffe0ff */
[----:B------:R-:W-:Y:S01]  /*18980*/  IMAD.MOV.U32 R240, RZ, RZ, R136 ;  /* 0x000000fffff07224 */ /* 0x000fe200078e0088 */
[----:B------:R1:W-:Y:S01]  /*18990*/  @P0 STS.128 [R237+0x3000], RZ ;  /* 0x003000ffed000388 */ /* 0x0003e20000000c00 */
[-C--:B------:R-:W-:Y:S02]  /*189a0*/  @!P0 LEA.HI.X R157, R166, R241.reuse, R157, 0x1, P3 ;  /* 0x000000f1a69d8211 */ /* 0x080fe400018f0c9d */
        /* <DEDUP_REMOVED lines=23> */
.L_x_971:
[----:B------:R-:W-:Y:S04]  /*18b20*/  FMNMX.FTZ R0, R4, R134, !PT ;  /* 0x0000008604007209 */ /* 0x000fe80007810000 */
        /* <DEDUP_REMOVED lines=135> */
[C---:B------:R-:W-:Y:S01]  /*193a0*/  FADD.FTZ R0, -R3.reuse, R135 ;  /* 0x0000008703007221 */ /* 0x040fe20000010100 */
[C---:B------:R-:W-:Y:S01]  /*193b0*/  FMUL.FTZ R135, R3.reuse, UR4 ;  /* 0x0000000403877c20 */ /* 0x040fe20008410000 */
[----:B------:R-:W-:Y:S02]  /*193c0*/  FSETP.NEU.FTZ.AND P0, PT, R136, -INF , PT ;  /* 0xff8000008800780b */ /* 0x000fe40003f1d000 */
[----:B------:R-:W-:Y:S01]  /*193d0*/  FMUL.FTZ R0, R0, UR4 ;  /* 0x0000000400007c20 */ /* 0x000fe20008410000 */
[C---:B------:R-:W-:Y:S01]  /*193e0*/  FADD.FTZ R2, -R136.reuse, R134 ;  /* 0x0000008688027221 */ /* 0x040fe20000010100 */
[----:B------:R-:W-:Y:S03]  /*193f0*/  FMUL.FTZ R134, R136, UR4 ;  /* 0x0000000488867c20 */ /* 0x000fe60008410000 */
[----:B------:R-:W-:Y:S01]  /*19400*/  FMUL.FTZ R2, R2, UR4 ;  /* 0x0000000402027c20 */ /* 0x000fe20008410000 */
[----:B------:R-:W-:Y:S01]  /*19410*/  MUFU.EX2 R0, R0 ;  /* 0x0000000000007308 */ /* 0x000fe20000000800 */
[----:B------:R-:W-:Y:S02]  /*19420*/  FSEL R134, R134, RZ, P0 ;  /* 0x000000ff86867208 */ /* 0x000fe40000000000 */
[----:B------:R-:W-:Y:S03]  /*19430*/  FSETP.NEU.FTZ.AND P0, PT, R3, -INF , PT ;  /* 0xff8000000300780b */ /* 0x000fe60003f1d000 */
        /* <DEDUP_REMOVED lines=12> */
[----:B------:R-:W-:Y:S01]  /*19500*/  FSEL R135, R135, RZ, P0 ;  /* 0x000000ff87877208 */ /* 0x000fe20000000000 */
        /* <DEDUP_REMOVED lines=38> */
[----:B--2---:R-:W2:Y:S01]  /*19770*/  LDSM.16.MT88.4 R16, [R217+0x5000] ;  /* 0x00500000d910783b */ /* 0x004ea20000004200 */
        /* <DEDUP_REMOVED lines=31> */
[----:B---3--:R-:W3:Y:S01]  /*19970*/  LDSM.16.MT88.4 R24, [R218+0x5000] ;  /* 0x00500000da18783b */ /* 0x008ee20000004200 */
        /* <DEDUP_REMOVED lines=30> */
[----:B------:R5:W2:Y:S01]  /*19b60*/  MUFU.EX2 R139, R5 ;  /* 0x00000005008b7308 */ /* 0x000aa20000000800 */
[----:B----4-:R-:W4:Y:S01]  /*19b70*/  LDSM.16.MT88.4 R32, [R217+0x5400] ;  /* 0x00540000d920783b */ /* 0x010f220000004200 */
[--C-:B------:R-:W-:Y:S01]  /*19b80*/  FFMA.FTZ R93, R93, UR4, -R134.reuse ;  /* 0x000000045d5d7c23 */ /* 0x100fe20008010886 */
[--C-:B------:R-:W-:Y:S01]  /*19b90*/  FFMA.FTZ R94, R94, UR4, -R135.reuse ;  /* 0x000000045e5e7c23 */ /* 0x100fe20008010887 */
[--C-:B------:R-:W-:Y:S01]  /*19ba0*/  FFMA.FTZ R95, R95, UR4, -R135.reuse ;  /* 0x000000045f5f7c23 */ /* 0x100fe20008010887 */
[--C-:B------:R-:W-:Y:S01]  /*19bb0*/  FFMA.FTZ R96, R96, UR4, -R134.reuse ;  /* 0x0000000460607c23 */ /* 0x100fe20008010886 */
[--C-:B------:R-:W-:Y:S01]  /*19bc0*/  FFMA.FTZ R97, R97, UR4, -R134.reuse ;  /* 0x0000000461617c23 */ /* 0x100fe20008010886 */
[--C-:B------:R-:W-:Y:S03]  /*19bd0*/  FFMA.FTZ R98, R98, UR4, -R135.reuse ;  /* 0x0000000462627c23 */ /* 0x100fe60008010887 */
[----:B------:R3:W-:Y:S01]  /*19be0*/  MUFU.EX2 R137, R6 ;  /* 0x0000000600897308 */ /* 0x0007e20000000800 */
[----:B-1----:R-:W-:Y:S01]  /*19bf0*/  FMUL.FTZ R4, R2, R144 ;  /* 0x0000009002047220 */ /* 0x002fe20000410000 */
[--C-:B------:R-:W-:Y:S01]  /*19c00*/  FFMA.FTZ R99, R99, UR4, -R135.reuse ;  /* 0x0000000463637c23 */ /* 0x100fe20008010887 */
[--C-:B------:R-:W-:Y:S01]  /*19c10*/  FFMA.FTZ R100, R100, UR4, -R134.reuse ;  /* 0x0000000464647c23 */ /* 0x100fe20008010886 */
[--C-:B------:R-:W-:Y:S01]  /*19c20*/  FFMA.FTZ R101, R101, UR4, -R134.reuse ;  /* 0x0000000465657c23 */ /* 0x100fe20008010886 */
[--C-:B------:R-:W-:Y:S01]  /*19c30*/  FFMA.FTZ R102, R102, UR4, -R135.reuse ;  /* 0x0000000466667c23 */ /* 0x100fe20008010887 */
[--C-:B------:R-:W-:Y:S01]  /*19c40*/  FFMA.FTZ R103, R103, UR4, -R135.reuse ;  /* 0x0000000467677c23 */ /* 0x100fe20008010887 */
[--C-:B------:R-:W-:Y:S03]  /*19c50*/  FFMA.FTZ R104, R104, UR4, -R134.reuse ;  /* 0x0000000468687c23 */ /* 0x100fe60008010886 */
[----:B------:R1:W4:Y:S01]  /*19c60*/  MUFU.EX2 R157, R7 ;  /* 0x00000007009d7308 */ /* 0x0003220000000800 */
[----:B-----5:R-:W-:Y:S01]  /*19c70*/  FMUL.FTZ R5, R2, R145 ;  /* 0x0000009102057220 */ /* 0x020fe20000410000 */
[--C-:B------:R-:W-:Y:S01]  /*19c80*/  FFMA.FTZ R105, R105, UR4, -R134.reuse ;  /* 0x0000000469697c23 */ /* 0x100fe20008010886 */
[--C-:B------:R-:W-:Y:S01]  /*19c90*/  FFMA.FTZ R106, R106, UR4, -R135.reuse ;  /* 0x000000046a6a7c23 */ /* 0x100fe20008010887 */
[--C-:B------:R-:W-:Y:S01]  /*19ca0*/  FFMA.FTZ R107, R107, UR4, -R135.reuse ;  /* 0x000000046b6b7c23 */ /* 0x100fe20008010887 */
[--C-:B------:R-:W-:Y:S01]  /*19cb0*/  FFMA.FTZ R116, R116, UR4, -R134.reuse ;  /* 0x0000000474747c23 */ /* 0x100fe20008010886 */
[----:B------:R-:W-:Y:S01]  /*19cc0*/  ISETP.GT.AND P0, PT, R244, 0x1, PT ;  /* 0x00000001f400780c */ /* 0x000fe20003f04270 */
[--C-:B------:R-:W-:Y:S03]  /*19cd0*/  FFMA.FTZ R117, R117, UR4, -R134.reuse ;  /* 0x0000000475757c23 */ /* 0x100fe60008010886 */
[----:B------:R5:W-:Y:S01]  /*19ce0*/  MUFU.EX2 R156, R8 ;  /* 0x00000008009c7308 */ /* 0x000be20000000800 */
[----:B---3--:R-:W-:Y:S01]  /*19cf0*/  FMUL.FTZ R6, R0, R146 ;  /* 0x0000009200067220 */ /* 0x008fe20000410000 */
[--C-:B------:R-:W-:Y:S01]  /*19d00*/  FFMA.FTZ R118, R118, UR4, -R135.reuse ;  /* 0x0000000476767c23 */ /* 0x100fe20008010887 */
[--C-:B------:R-:W-:Y:S01]  /*19d10*/  FFMA.FTZ R119, R119, UR4, -R135.reuse ;  /* 0x0000000477777c23 */ /* 0x100fe20008010887 */
[--C-:B------:R-:W-:Y:S01]  /*19d20*/  FFMA.FTZ R120, R120, UR4, -R134.reuse ;  /* 0x0000000478787c23 */ /* 0x100fe20008010886 */
[--C-:B------:R-:W-:Y:S01]  /*19d30*/  FFMA.FTZ R121, R121, UR4, -R134.reuse ;  /* 0x0000000479797c23 */ /* 0x100fe20008010886 */
[--C-:B------:R-:W-:Y:S01]  /*19d40*/  FFMA.FTZ R122, R122, UR4, -R135.reuse ;  /* 0x000000047a7a7c23 */ /* 0x100fe20008010887 */
[--C-:B------:R-:W-:Y:S03]  /*19d50*/  FFMA.FTZ R123, R123, UR4, -R135.reuse ;  /* 0x000000047b7b7c23 */ /* 0x100fe60008010887 */
[----:B------:R3:W4:Y:S01]  /*19d60*/  MUFU.EX2 R162, R9 ;  /* 0x0000000900a27308 */ /* 0x0007220000000800 */
[----:B-1----:R-:W-:Y:S01]  /*19d70*/  FMUL.FTZ R7, R0, R147 ;  /* 0x0000009300077220 */ /* 0x002fe20000410000 */
[--C-:B------:R-:W-:Y:S01]  /*19d80*/  FFMA.FTZ R124, R124, UR4, -R134.reuse ;  /* 0x000000047c7c7c23 */ /* 0x100fe20008010886 */
[--C-:B------:R-:W-:Y:S01]  /*19d90*/  FFMA.FTZ R125, R125, UR4, -R134.reuse ;  /* 0x000000047d7d7c23 */ /* 0x100fe20008010886 */
[--C-:B------:R-:W-:Y:S01]  /*19da0*/  FFMA.FTZ R126, R126, UR4, -R135.reuse ;  /* 0x000000047e7e7c23 */ /* 0x100fe20008010887 */
[--C-:B------:R-:W-:Y:S01]  /*19db0*/  FFMA.FTZ R127, R127, UR4, -R135.reuse ;  /* 0x000000047f7f7c23 */ /* 0x100fe20008010887 */
[--C-:B------:R-:W-:Y:S01]  /*19dc0*/  FFMA.FTZ R128, R128, UR4, -R134.reuse ;  /* 0x0000000480807c23 */ /* 0x100fe20008010886 */
[--C-:B------:R-:W-:Y:S03]  /*19dd0*/  FFMA.FTZ R130, R130, UR4, -R135.reuse ;  /* 0x0000000482827c23 */ /* 0x100fe60008010887 */
[----:B------:R1:W-:Y:S01]  /*19de0*/  MUFU.EX2 R158, R10 ;  /* 0x0000000a009e7308 */ /* 0x0003e20000000800 */
[C---:B-----5:R-:W-:Y:S01]  /*19df0*/  FMUL.FTZ R8, R2.reuse, R140 ;  /* 0x0000008c02087220 */ /* 0x060fe20000410000 */
[----:B------:R-:W-:Y:S01]  /*19e00*/  FFMA.FTZ R134, R129, UR4, -R134 ;  /* 0x0000000481867c23 */ /* 0x000fe20008010886 */
[----:B------:R-:W-:Y:S07]  /*19e10*/  FFMA.FTZ R135, R131, UR4, -R135 ;  /* 0x0000000483877c23 */ /* 0x000fee0008010887 */
[----:B------:R5:W4:Y:S01]  /*19e20*/  MUFU.EX2 R160, R11 ;  /* 0x0000000b00a07308 */ /* 0x000b220000000800 */
[----:B---3--:R-:W-:Y:S09]  /*19e30*/  FMUL.FTZ R9, R2, R141 ;  /* 0x0000008d02097220 */ /* 0x008ff20000410000 */
[----:B------:R2:W-:Y:S01]  /*19e40*/  MUFU.EX2 R169, R20 ;  /* 0x0000001400a97308 */ /* 0x0005e20000000800 */
[C---:B-1----:R-:W-:Y:S09]  /*19e50*/  FMUL.FTZ R10, R0.reuse, R142 ;  /* 0x0000008e000a7220 */ /* 0x042ff20000410000 */
[----:B------:R4:W1:Y:S01]  /*19e60*/  MUFU.EX2 R173, R21 ;  /* 0x0000001500ad7308 */ /* 0x0008620000000800 */
[----:B-----5:R-:W-:Y:S02]  /*19e70*/  FMUL.FTZ R11, R0, R143 ;  /* 0x0000008f000b7220 */ /* 0x020fe40000410000 */
[----:B------:R-:W-:Y:S07]  /*19e80*/  LDSM.16.MT88.4 R140, [R217+0x8c00] ;  /* 0x008c0000d98c783b */ /* 0x000fee0000004200 */
[----:B------:R3:W-:Y:S01]  /*19e90*/  MUFU.EX2 R167, R22 ;  /* 0x0000001600a77308 */ /* 0x0007e20000000800 */
[----:B--2---:R-:W-:Y:S09]  /*19ea0*/  F2FP.F16.F32.PACK_AB R20, R139, R138 ;  /* 0x0000008a8b14723e */ /* 0x004ff200000000ff */
[----:B------:R2:W5:Y:S01]  /*19eb0*/  MUFU.EX2 R175, R23 ;  /* 0x0000001700af7308 */ /* 0x0005620000000800 */
[----:B----4-:R-:W-:Y:S09]  /*19ec0*/  F2FP.F16.F32.PACK_AB R21, R157, R137 ;  /* 0x000000899d15723e */ /* 0x010ff200000000ff */
[----:B------:R-:W-:Y:S01]  /*19ed0*/  MUFU.EX2 R187, R36 ;  /* 0x0000002400bb7308 */ /* 0x000fe20000000800 */
[----:B---3--:R-:W-:Y:S09]  /*19ee0*/  F2FP.F16.F32.PACK_AB R22, R162, R156 ;  /* 0x0000009ca216723e */ /* 0x008ff200000000ff */
[----:B------:R-:W-:Y:S01]  /*19ef0*/  MUFU.EX2 R189, R37 ;  /* 0x0000002500bd7308 */ /* 0x000fe20000000800 */
[----:B--2---:R-:W-:Y:S09]  /*19f00*/  F2FP.F16.F32.PACK_AB R23, R160, R158 ;  /* 0x0000009ea017723e */ /* 0x004ff200000000ff */
[----:B------:R-:W-:Y:S01]  /*19f10*/  MUFU.EX2 R185, R38 ;  /* 0x0000002600b97308 */ /* 0x000fe20000000800 */
[C---:B------:R-:W-:Y:S06]  /*19f20*/  HMMA.16816.F32 R4, R20.reuse, R16, R4 ;  /* 0x000000101404723c */ /* 0x040fec0000001804 */
[C---:B------:R-:W-:Y:S03]  /*19f30*/  HMMA.16816.F32 R8, R20.reuse, R18, R8 ;  /* 0x000000121408723c */ /* 0x040fe60000001808 */
[----:B------:R2:W-:Y:S02]  /*19f40*/  MUFU.EX2 R191, R39 ;  /* 0x0000002700bf7308 */ /* 0x0005e40000000800 */
[C---:B------:R-:W-:Y:S01]  /*19f50*/  FMUL.FTZ R16, R2.reuse, R152 ;  /* 0x0000009802107220 */ /* 0x040fe20000410000 */
[----:B------:R-:W-:Y:S01]  /*19f60*/  FMUL.FTZ R17, R2, R153 ;  /* 0x0000009902117220 */ /* 0x000fe20000410000 */
[C---:B------:R-:W-:Y:S01]  /*19f70*/  FMUL.FTZ R18, R0.reuse, R154 ;  /* 0x0000009a00127220 */ /* 0x040fe20000410000 */
[----:B------:R-:W-:Y:S05]  /*19f80*/  FMUL.FTZ R19, R0, R155 ;  /* 0x0000009b00137220 */ /* 0x000fea0000410000 */
[----:B------:R3:W-:Y:S10]  /*19f90*/  MUFU.EX2 R161, R12 ;  /* 0x0000000c00a17308 */ /* 0x0007f40000000800 */
[----:B------:R4:W5:Y:S01]  /*19fa0*/  MUFU.EX2 R163, R13 ;  /* 0x0000000d00a37308 */ /* 0x0009620000000800 */
[----:B--2---:R-:W2:Y:S09]  /*19fb0*/  LDSM.16.MT88.4 R36, [R218+0x5400] ;  /* 0x00540000da24783b */ /* 0x004eb20000004200 */
[----:B------:R1:W-:Y:S01]  /*19fc0*/  MUFU.EX2 R159, R14 ;  /* 0x0000000e009f7308 */ /* 0x0003e20000000800 */
[C---:B---3--:R-:W-:Y:S09]  /*19fd0*/  FMUL.FTZ R12, R2.reuse, R148 ;  /* 0x00000094020c7220 */ /* 0x048ff20000410000 */
[----:B------:R3:W2:Y:S01]  /*19fe0*/  MUFU.EX2 R165, R15 ;  /* 0x0000000f00a57308 */ /* 0x0006a20000000800 */
[C---:B----4-:R-:W-:Y:S01]  /*19ff0*/  FMUL.FTZ R13, R2.reuse, R149 ;  /* 0x00000095020d7220 */ /* 0x050fe20000410000 */
[----:B------:R-:W-:Y:S04]  /*1a000*/  FFMA.FTZ R2, R2, R246, R138 ;  /* 0x000000f602027223 */ /* 0x000fe8000001008a */
[----:B------:R-:W-:Y:S04]  /*1a010*/  FADD.FTZ R2, R139, R2 ;  /* 0x000000028b027221 */ /* 0x000fe80000010000 */
[----:B------:R-:W-:Y:S01]  /*1a020*/  MUFU.EX2 R190, R40 ;  /* 0x0000002800be7308 */ /* 0x000fe20000000800 */
[C---:B-1----:R-:W-:Y:S09]  /*1a030*/  FMUL.FTZ R14, R0.reuse, R150 ;  /* 0x00000096000e7220 */ /* 0x042ff20000410000 */
[----:B------:R-:W-:Y:S01]  /*1a040*/  MUFU.EX2 R194, R41 ;  /* 0x0000002900c27308 */ /* 0x000fe20000000800 */
[C---:B---3--:R-:W-:Y:S01]  /*1a050*/  FMUL.FTZ R15, R0.reuse, R151 ;  /* 0x00000097000f7220 */ /* 0x048fe20000410000 */
[----:B------:R-:W-:Y:S04]  /*1a060*/  FFMA.FTZ R0, R0, R247, R137 ;  /* 0x000000f700007223 */ /* 0x000fe80000010089 */
[----:B------:R-:W-:Y:S04]  /*1a070*/  FADD.FTZ R0, R157, R0 ;  /* 0x000000009d007221 */ /* 0x000fe80000010000 */
[----:B------:R-:W-:Y:S01]  /*1a080*/  MUFU.EX2 R192, R42 ;  /* 0x0000002a00c07308 */ /* 0x000fe20000000800 */
[C---:B------:R-:W-:Y:S03]  /*1a090*/  HMMA.16816.F32 R12, R20.reuse, R24, R12 ;  /* 0x00000018140c723c */ /* 0x040fe6000000180c */
[----:B------:R-:W-:Y:S03]  /*1a0a0*/  FADD.FTZ R0, R158, R0 ;  /* 0x000000009e007221 */ /* 0x000fe60000010000 */
[----:B------:R-:W-:Y:S03]  /*1a0b0*/  HMMA.16816.F32 R16, R20, R26, R16 ;  /* 0x0000001a1410723c */ /* 0x000fe60000001810 */
[----:B------:R1:W-:Y:S01]  /*1a0c0*/  MUFU.EX2 R193, R43 ;  /* 0x0000002b00c17308 */ /* 0x0003e20000000800 */
[----:B------:R-:W-:Y:S03]  /*1a0d0*/  LDSM.16.MT88.4 R24, [R218+0x5800] ;  /* 0x00580000da18783b */ /* 0x000fe60000004200 */
[----:B------:R-:W-:Y:S06]  /*1a0e0*/  F2FP.F16.F32.PACK_AB R20, R173, R169 ;  /* 0x000000a9ad14723e */ /* 0x000fec00000000ff */
[----:B------:R3:W-:Y:S01]  /*1a0f0*/  MUFU.EX2 R178, R28 ;  /* 0x0000001c00b27308 */ /* 0x0007e20000000800 */
[----:B-----5:R-:W-:Y:S02]  /*1a100*/  F2FP.F16.F32.PACK_AB R21, R175, R167 ;  /* 0x000000a7af15723e */ /* 0x020fe400000000ff */
[----:B------:R-:W-:Y:S02]  /*1a110*/  F2FP.F16.F32.PACK_AB R22, R179, R174 ;  /* 0x000000aeb316723e */ /* 0x000fe400000000ff */
[----:B------:R-:W-:Y:S05]  /*1a120*/  F2FP.F16.F32.PACK_AB R23, R177, R176 ;  /* 0x000000b0b117723e */ /* 0x000fea00000000ff */
[----:B------:R2:W-:Y:S01]  /*1a130*/  MUFU.EX2 R181, R29 ;  /* 0x0000001d00b57308 */ /* 0x0005e20000000800 */
[----:B-1----:R-:W1:Y:S09]  /*1a140*/  LDSM.16.MT88.4 R40, [R217+0x5800] ;  /* 0x00580000d928783b */ /* 0x002e720000004200 */
[----:B------:R4:W-:Y:S01]  /*1a150*/  MUFU.EX2 R180, R30 ;  /* 0x0000001e00b47308 */ /* 0x0009e20000000800 */
[----:B---3--:R-:W-:Y:S09]  /*1a160*/  F2FP.F16.F32.PACK_AB R28, R163, R161 ;  /* 0x000000a1a31c723e */ /* 0x008ff200000000ff */
[----:B------:R3:W5:Y:S01]  /*1a170*/  MUFU.EX2 R183, R31 ;  /* 0x0000001f00b77308 */ /* 0x0007620000000800 */
[----:B--2---:R-:W-:Y:S09]  /*1a180*/  F2FP.F16.F32.PACK_AB R29, R165, R159 ;  /* 0x0000009fa51d723e */ /* 0x004ff200000000ff */
[----:B------:R2:W-:Y:S01]  /*1a190*/  MUFU.EX2 R195, R44 ;  /* 0x0000002c00c37308 */ /* 0x0005e20000000800 */
[----:B----4-:R-:W-:Y:S09]  /*1a1a0*/  F2FP.F16.F32.PACK_AB R30, R170, R166 ;  /* 0x000000a6aa1e723e */ /* 0x010ff200000000ff */
[----:B------:R-:W-:Y:S01]  /*1a1b0*/  MUFU.EX2 R45, R45 ;  /* 0x0000002d002d7308 */ /* 0x000fe20000000800 */
[----:B---3--:R-:W-:Y:S09]  /*1a1c0*/  F2FP.F16.F32.PACK_AB R31, R168, R164 ;  /* 0x000000a4a81f723e */ /* 0x008ff200000000ff */
[----:B------:R-:W-:Y:S01]  /*1a1d0*/  MUFU.EX2 R46, R46 ;  /* 0x0000002e002e7308 */ /* 0x000fe20000000800 */
[C---:B------:R-:W-:Y:S06]  /*1a1e0*/  HMMA.16816.F32 R4, R28.reuse, R32, R4 ;  /* 0x000000201c04723c */ /* 0x040fec0000001804 */
[C---:B------:R-:W-:Y:S03]  /*1a1f0*/  HMMA.16816.F32 R8, R28.reuse, R34, R8 ;  /* 0x000000221c08723c */ /* 0x040fe60000001808 */
[----:B------:R-:W3:Y:S01]  /*1a200*/  MUFU.EX2 R47, R47 ;  /* 0x0000002f002f7308 */ /* 0x000ee20000000800 */
[----:B------:R-:W4:Y:S02]  /*1a210*/  LDSM.16.MT88.4 R32, [R217+0x5c00] ;  /* 0x005c0000d920783b */ /* 0x000f240000004200 */
[C---:B------:R-:W-:Y:S07]  /*1a220*/  HMMA.16816.F32 R12, R28.reuse, R36, R12 ;  /* 0x000000241c0c723c */ /* 0x040fee000000180c */
[----:B------:R-:W-:Y:S01]  /*1a230*/  MUFU.EX2 R48, R48 ;  /* 0x0000003000307308 */ /* 0x000fe20000000800 */
[----:B------:R-:W-:Y:S01]  /*1a240*/  HMMA.16816.F32 R16, R28, R38, R16 ;  /* 0x000000261c10723c */ /* 0x000fe20000001810 */
[----:B------:R-:W3:Y:S08]  /*1a250*/  LDSM.16.MT88.4 R36, [R218+0x5c00] ;  /* 0x005c0000da24783b */ /* 0x000ef00000004200 */
[----:B------:R-:W3:Y:S01]  /*1a260*/  MUFU.EX2 R49, R49 ;  /* 0x0000003100317308 */ /* 0x000ee20000000800 */
[C---:B-1----:R-:W-:Y:S05]  /*1a270*/  HMMA.16816.F32 R4, R20.reuse, R40, R4 ;  /* 0x000000281404723c */ /* 0x042fea0000001804 */
[----:B-----5:R-:W-:Y:S01]  /*1a280*/  F2FP.F16.F32.PACK_AB R29, R183, R180 ;  /* 0x000000b4b71d723e */ /* 0x020fe200000000ff */
[C---:B------:R-:W-:Y:S03]  /*1a290*/  HMMA.16816.F32 R8, R20.reuse, R42, R8 ;  /* 0x0000002a1408723c */ /* 0x040fe60000001808 */
[----:B------:R-:W-:Y:S01]  /*1a2a0*/  MUFU.EX2 R50, R50 ;  /* 0x0000003200327308 */ /* 0x000fe20000000800 */
[----:B------:R-:W1:Y:S01]  /*1a2b0*/  LDSM.16.MT88.4 R40, [R217+0x6000] ;  /* 0x00600000d928783b */ /* 0x000e620000004200 */
[----:B------:R-:W-:Y:S01]  /*1a2c0*/  F2FP.F16.F32.PACK_AB R30, R188, R184 ;  /* 0x000000b8bc1e723e */ /* 0x000fe200000000ff */
[C---:B------:R-:W-:Y:S07]  /*1a2d0*/  HMMA.16816.F32 R12, R20.reuse, R24, R12 ;  /* 0x00000018140c723c */ /* 0x040fee000000180c */
[----:B------:R-:W5:Y:S01]  /*1a2e0*/  MUFU.EX2 R51, R51 ;  /* 0x0000003300337308 */ /* 0x000f620000000800 */
[----:B------:R-:W-:Y:S01]  /*1a2f0*/  F2FP.F16.F32.PACK_AB R31, R186, R182 ;  /* 0x000000b6ba1f723e */ /* 0x000fe200000000ff */
[----:B------:R-:W-:Y:S01]  /*1a300*/  HMMA.16816.F32 R16, R20, R26, R16 ;  /* 0x0000001a1410723c */ /* 0x000fe20000001810 */
[----:B------:R-:W5:Y:S07]  /*1a310*/  LDSM.16.MT88.4 R24, [R218+0x6000] ;  /* 0x00600000da18783b */ /* 0x000f6e0000004200 */
[----:B------:R-:W-:Y:S03]  /*1a320*/  MUFU.EX2 R52, R52 ;  /* 0x0000003400347308 */ /* 0x000fe60000000800 */
[----:B------:R-:W-:Y:S01]  /*1a330*/  FADD.FTZ R28, R156, R2 ;  /* 0x000000029c1c7221 */ /* 0x000fe20000010000 */
[----:B------:R-:W-:Y:S01]  /*1a340*/  F2FP.F16.F32.PACK_AB R21, R191, R185 ;  /* 0x000000b9bf15723e */ /* 0x000fe200000000ff */
[----:B------:R-:W-:Y:S01]  /*1a350*/  FADD.FTZ R2, R160, R0 ;  /* 0x00000000a0027221 */ /* 0x000fe20000010000 */
[----:B------:R-:W-:Y:S01]  /*1a360*/  F2FP.F16.F32.PACK_AB R22, R194, R190 ;  /* 0x000000bec216723e */ /* 0x000fe200000000ff */
[----:B------:R-:W-:Y:S03]  /*1a370*/  FADD.FTZ R28, R162, R28 ;  /* 0x0000001ca21c7221 */ /* 0x000fe60000010000 */
[----:B------:R-:W-:Y:S01]  /*1a380*/  MUFU.EX2 R53, R53 ;  /* 0x0000003500357308 */ /* 0x000fe20000000800 */
[----:B------:R-:W-:Y:S01]  /*1a390*/  F2FP.F16.F32.PACK_AB R23, R193, R192 ;  /* 0x000000c0c117723e */ /* 0x000fe200000000ff */
[----:B------:R-:W-:Y:S01]  /*1a3a0*/  FADD.FTZ R2, R159, R2 ;  /* 0x000000029f027221 */ /* 0x000fe20000010000 */
[----:B------:R-:W-:Y:S01]  /*1a3b0*/  FADD.FTZ R0, R161, R28 ;  /* 0x0000001ca1007221 */ /* 0x000fe20000010000 */
[----:B------:R-:W-:Y:S03]  /*1a3c0*/  F2FP.F16.F32.PACK_AB R28, R181, R178 ;  /* 0x000000b2b51c723e */ /* 0x000fe600000000ff */
[----:B--2---:R-:W-:Y:S03]  /*1a3d0*/  FADD.FTZ R44, R163, R0 ;  /* 0x00000000a32c7221 */ /* 0x004fe60000010000 */
[----:B------:R-:W-:Y:S01]  /*1a3e0*/  MUFU.EX2 R54, R54 ;  /* 0x0000003600367308 */ /* 0x000fe20000000800 */
[----:B------:R-:W-:Y:S01]  /*1a3f0*/  FADD.FTZ R0, R165, R2 ;  /* 0x00000002a5007221 */ /* 0x000fe20000010000 */
[C---:B----4-:R-:W-:Y:S08]  /*1a400*/  HMMA.16816.F32 R4, R28.reuse, R32, R4 ;  /* 0x000000201c04723c */ /* 0x050ff00000001804 */
[----:B------:R-:W2:Y:S01]  /*1a410*/  MUFU.EX2 R55, R55 ;  /* 0x0000003700377308 */ /* 0x000ea20000000800 */
[C---:B------:R-:W-:Y:S01]  /*1a420*/  HMMA.16816.F32 R8, R28.reuse, R34, R8 ;  /* 0x000000221c08723c */ /* 0x040fe20000001808 */
[----:B------:R-:W4:Y:S02]  /*1a430*/  LDSM.16.MT88.4 R32, [R217+0x6400] ;  /* 0x00640000d920783b */ /* 0x000f240000004200 */
[----:B------:R-:W-:Y:S03]  /*1a440*/  FADD.FTZ R20, R166, R44 ;  /* 0x0000002ca6147221 */ /* 0x000fe60000010000 */
[C---:B---3--:R-:W-:Y:S03]  /*1a450*/  HMMA.16816.F32 R12, R28.reuse, R36, R12 ;  /* 0x000000241c0c723c */ /* 0x048fe6000000180c */
[----:B------:R-:W-:Y:S02]  /*1a460*/  MUFU.EX2 R56, R56 ;  /* 0x0000003800387308 */ /* 0x000fe40000000800 */
[----:B------:R-:W-:Y:S01]  /*1a470*/  FADD.FTZ R2, R164, R0 ;  /* 0x00000000a4027221 */ /* 0x000fe20000010000 */
[----:B------:R-:W-:Y:S01]  /*1a480*/  HMMA.16816.F32 R16, R28, R38, R16 ;  /* 0x000000261c10723c */ /* 0x000fe20000001810 */
[----:B------:R-:W3:Y:S06]  /*1a490*/  LDSM.16.MT88.4 R36, [R218+0x6400] ;  /* 0x00640000da24783b */ /* 0x000eec0000004200 */
[----:B------:R-:W4:Y:S01]  /*1a4a0*/  MUFU.EX2 R57, R57 ;  /* 0x0000003900397308 */ /* 0x000f220000000800 */
[----:B------:R-:W-:Y:S03]  /*1a4b0*/  FADD.FTZ R0, R170, R20 ;  /* 0x00000014aa007221 */ /* 0x000fe60000010000 */
[----:B------:R-:W-:Y:S01]  /*1a4c0*/  F2FP.F16.F32.PACK_AB R20, R189, R187 ;  /* 0x000000bbbd14723e */ /* 0x000fe200000000ff */
[----:B------:R-:W-:Y:S01]  /*1a4d0*/  FADD.FTZ R2, R168, R2 ;  /* 0x00000002a8027221 */ /* 0x000fe20000010000 */
[----:B------:R-:W-:Y:S04]  /*1a4e0*/  F2FP.F16.F32.PACK_AB R29, R47, R46 ;  /* 0x0000002e2f1d723e */ /* 0x000fe800000000ff */
[----:B------:R-:W-:Y:S01]  /*1a4f0*/  MUFU.EX2 R58, R58 ;  /* 0x0000003a003a7308 */ /* 0x000fe20000000800 */
[----:B------:R-:W-:Y:S01]  /*1a500*/  F2FP.F16.F32.PACK_AB R30, R49, R48 ;  /* 0x00000030311e723e */ /* 0x000fe200000000ff */
[C---:B-1----:R-:W-:Y:S05]  /*1a510*/  HMMA.16816.F32 R4, R20.reuse, R40, R4 ;  /* 0x000000281404723c */ /* 0x042fea0000001804 */
[----:B-----5:R-:W-:Y:S03]  /*1a520*/  F2FP.F16.F32.PACK_AB R31, R51, R50 ;  /* 0x00000032331f723e */ /* 0x020fe600000000ff */
[----:B------:R-:W1:Y:S01]  /*1a530*/  MUFU.EX2 R59, R59 ;  /* 0x0000003b003b7308 */ /* 0x000e620000000800 */
[C---:B------:R-:W-:Y:S01]  /*1a540*/  HMMA.16816.F32 R8, R20.reuse, R42, R8 ;  /* 0x0000002a1408723c */ /* 0x040fe20000001808 */
[----:B------:R-:W5:Y:S02]  /*1a550*/  LDSM.16.MT88.4 R40, [R217+0x6800] ;  /* 0x00680000d928783b */ /* 0x000f640000004200 */
[----:B------:R-:W-:Y:S01]  /*1a560*/  FADD.FTZ R44, R167, R2 ;  /* 0x00000002a72c7221 */ /* 0x000fe20000010000 */
[----:B------:R-:W-:Y:S02]  /*1a570*/  FADD.FTZ R0, R169, R0 ;  /* 0x00000000a9007221 */ /* 0x000fe40000010000 */
[C---:B------:R-:W-:Y:S03]  /*1a580*/  HMMA.16816.F32 R12, R20.reuse, R24, R12 ;  /* 0x00000018140c723c */ /* 0x040fe6000000180c */
[----:B------:R-:W-:Y:S02]  /*1a590*/  MUFU.EX2 R60, R60 ;  /* 0x0000003c003c7308 */ /* 0x000fe40000000800 */
[----:B------:R-:W-:Y:S01]  /*1a5a0*/  FADD.FTZ R2, R173, R0 ;  /* 0x00000000ad027221 */ /* 0x000fe20000010000 */
[----:B------:R-:W-:Y:S01]  /*1a5b0*/  HMMA.16816.F32 R16, R20, R26, R16 ;  /* 0x0000001a1410723c */ /* 0x000fe20000001810 */
[----:B------:R-:W5:Y:S06]  /*1a5c0*/  LDSM.16.MT88.4 R24, [R218+0x6800] ;  /* 0x00680000da18783b */ /* 0x000f6c0000004200 */
[----:B------:R-:W-:Y:S01]  /*1a5d0*/  MUFU.EX2 R61, R61 ;  /* 0x0000003d003d7308 */ /* 0x000fe20000000800 */
[----:B------:R-:W-:Y:S03]  /*1a5e0*/  FADD.FTZ R0, R175, R44 ;  /* 0x0000002caf007221 */ /* 0x000fe60000010000 */
[----:B------:R-:W-:Y:S01]  /*1a5f0*/  FADD.FTZ R2, R174, R2 ;  /* 0x00000002ae027221 */ /* 0x000fe20000010000 */
[----:B--2---:R-:W-:Y:S05]  /*1a600*/  F2FP.F16.F32.PACK_AB R21, R55, R54 ;  /* 0x000000363715723e */ /* 0x004fea00000000ff */
[----:B------:R-:W-:Y:S01]  /*1a610*/  MUFU.EX2 R62, R62 ;  /* 0x0000003e003e7308 */ /* 0x000fe20000000800 */
[----:B----4-:R-:W-:Y:S01]  /*1a620*/  F2FP.F16.F32.PACK_AB R22, R57, R56 ;  /* 0x000000383916723e */ /* 0x010fe200000000ff */
[----:B------:R-:W-:Y:S01]  /*1a630*/  FADD.FTZ R0, R176, R0 ;  /* 0x00000000b0007221 */ /* 0x000fe20000010000 */
[----:B-1----:R-:W-:Y:S01]  /*1a640*/  F2FP.F16.F32.PACK_AB R23, R59, R58 ;  /* 0x0000003a3b17723e */ /* 0x002fe200000000ff */
[----:B------:R-:W-:Y:S02]  /*1a650*/  FADD.FTZ R2, R179, R2 ;  /* 0x00000002b3027221 */ /* 0x000fe40000010000 */
[----:B------:R-:W-:Y:S04]  /*1a660*/  FADD.FTZ R28, R177, R0 ;  /* 0x00000000b11c7221 */ /* 0x000fe80000010000 */
[----:B------:R-:W1:Y:S01]  /*1a670*/  MUFU.EX2 R63, R63 ;  /* 0x0000003f003f7308 */ /* 0x000e620000000800 */
[----:B------:R-:W-:Y:S01]  /*1a680*/  FADD.FTZ R0, R178, R2 ;  /* 0x00000002b2007221 */ /* 0x000fe20000010000 */
[----:B------:R-:W-:Y:S01]  /*1a690*/  FADD.FTZ R2, R180, R28 ;  /* 0x0000001cb4027221 */ /* 0x000fe20000010000 */
[----:B------:R-:W-:Y:S02]  /*1a6a0*/  F2FP.F16.F32.PACK_AB R28, R45, R195 ;  /* 0x000000c32d1c723e */ /* 0x000fe400000000ff */
[----:B------:R-:W-:Y:S01]  /*1a6b0*/  FADD.FTZ R44, R181, R0 ;  /* 0x00000000b52c7221 */ /* 0x000fe20000010000 */
[----:B------:R-:W-:Y:S04]  /*1a6c0*/  FADD.FTZ R0, R183, R2 ;  /* 0x00000002b7007221 */ /* 0x000fe80000010000 */
[----:B------:R-:W-:Y:S01]  /*1a6d0*/  MUFU.EX2 R64, R64 ;  /* 0x0000004000407308 */ /* 0x000fe20000000800 */
[----:B------:R-:W-:Y:S01]  /*1a6e0*/  FADD.FTZ R20, R184, R44 ;  /* 0x0000002cb8147221 */ /* 0x000fe20000010000 */
[C---:B------:R-:W-:Y:S05]  /*1a6f0*/  HMMA.16816.F32 R4, R28.reuse, R32, R4 ;  /* 0x000000201c04723c */ /* 0x040fea0000001804 */
[----:B------:R-:W-:Y:S03]  /*1a700*/  FADD.FTZ R2, R182, R0 ;  /* 0x00000000b6027221 */ /* 0x000fe60000010000 */
[----:B------:R-:W2:Y:S01]  /*1a710*/  MUFU.EX2 R65, R65 ;  /* 0x0000004100417308 */ /* 0x000ea20000000800 */
[C---:B------:R-:W-:Y:S01]  /*1a720*/  HMMA.16816.F32 R8, R28.reuse, R34, R8 ;  /* 0x000000221c08723c */ /* 0x040fe20000001808 */
[----:B------:R-:W4:Y:S02]  /*1a730*/  LDSM.16.MT88.4 R32, [R217+0x6c00] ;  /* 0x006c0000d920783b */ /* 0x000f240000004200 */
[----:B------:R-:W-:Y:S01]  /*1a740*/  FADD.FTZ R0, R188, R20 ;  /* 0x00000014bc007221 */ /* 0x000fe20000010000 */
[----:B------:R-:W-:Y:S02]  /*1a750*/  F2FP.F16.F32.PACK_AB R20, R53, R52 ;  /* 0x000000343514723e */ /* 0x000fe400000000ff */
[C---:B---3--:R-:W-:Y:S03]  /*1a760*/  HMMA.16816.F32 R12, R28.reuse, R36, R12 ;  /* 0x000000241c0c723c */ /* 0x048fe6000000180c */
[----:B------:R-:W-:Y:S02]  /*1a770*/  MUFU.EX2 R66, R66 ;  /* 0x0000004200427308 */ /* 0x000fe40000000800 */
[----:B------:R-:W-:Y:S01]  /*1a780*/  FADD.FTZ R2, R186, R2 ;  /* 0x00000002ba027221 */ /* 0x000fe20000010000 */
[----:B------:R-:W-:Y:S01]  /*1a790*/  HMMA.16816.F32 R16, R28, R38, R16 ;  /* 0x000000261c10723c */ /* 0x000fe20000001810 */
[----:B------:R-:W3:Y:S06]  /*1a7a0*/  LDSM.16.MT88.4 R36, [R218+0x6c00] ;  /* 0x006c0000da24783b */ /* 0x000eec0000004200 */
[----:B------:R-:W4:Y:S01]  /*1a7b0*/  MUFU.EX2 R67, R67 ;  /* 0x0000004300437308 */ /* 0x000f220000000800 */
[----:B------:R-:W-:Y:S01]  /*1a7c0*/  FADD.FTZ R44, R185, R2 ;  /* 0x00000002b92c7221 */ /* 0x000fe20000010000 */
[C---:B-----5:R-:W-:Y:S08]  /*1a7d0*/  HMMA.16816.F32 R4, R20.reuse, R40, R4 ;  /* 0x000000281404723c */ /* 0x060ff00000001804 */
[----:B------:R-:W-:Y:S01]  /*1a7e0*/  MUFU.EX2 R68, R68 ;  /* 0x0000004400447308 */ /* 0x000fe20000000800 */
[C---:B------:R-:W-:Y:S01]  /*1a7f0*/  HMMA.16816.F32 R8, R20.reuse, R42, R8 ;  /* 0x0000002a1408723c */ /* 0x040fe20000001808 */
[----:B------:R-:W5:Y:S02]  /*1a800*/  LDSM.16.MT88.4 R40, [R217+0x7000] ;  /* 0x00700000d928783b */ /* 0x000f640000004200 */
[----:B-1----:R-:W-:Y:S03]  /*1a810*/  F2FP.F16.F32.PACK_AB R29, R63, R62 ;  /* 0x0000003e3f1d723e */ /* 0x002fe600000000ff */
[C---:B------:R-:W-:Y:S03]  /*1a820*/  HMMA.16816.F32 R12, R20.reuse, R24, R12 ;  /* 0x00000018140c723c */ /* 0x040fe6000000180c */
[----:B------:R-:W-:Y:S02]  /*1a830*/  MUFU.EX2 R69, R69 ;  /* 0x0000004500457308 */ /* 0x000fe40000000800 */
[----:B--2---:R-:W-:Y:S01]  /*1a840*/  F2FP.F16.F32.PACK_AB R30, R65, R64 ;  /* 0x00000040411e723e */ /* 0x004fe200000000ff */
[----:B------:R-:W-:Y:S01]  /*1a850*/  HMMA.16816.F32 R16, R20, R26, R16 ;  /* 0x0000001a1410723c */ /* 0x000fe20000001810 */
[----:B------:R-:W1:Y:S06]  /*1a860*/  LDSM.16.MT88.4 R24, [R218+0x7000] ;  /* 0x00700000da18783b */ /* 0x000e6c0000004200 */
[----:B------:R-:W-:Y:S01]  /*1a870*/  MUFU.EX2 R70, R70 ;  /* 0x0000004600467308 */ /* 0x000fe20000000800 */
[----:B----4-:R-:W-:Y:S03]  /*1a880*/  F2FP.F16.F32.PACK_AB R31, R67, R66 ;  /* 0x00000042431f723e */ /* 0x010fe600000000ff */
[----:B------:R-:W-:Y:S06]  /*1a890*/  FADD.FTZ R0, R187, R0 ;  /* 0x00000000bb007221 */ /* 0x000fec0000010000 */
[----:B------:R-:W2:Y:S01]  /*1a8a0*/  MUFU.EX2 R71, R71 ;  /* 0x0000004700477308 */ /* 0x000ea20000000800 */
[----:B------:R-:W-:Y:S01]  /*1a8b0*/  FADD.FTZ R2, R189, R0 ;  /* 0x00000000bd027221 */ /* 0x000fe20000010000 */
[----:B------:R-:W-:Y:S03]  /*1a8c0*/  FADD.FTZ R0, R191, R44 ;  /* 0x0000002cbf007221 */ /* 0x000fe60000010000 */
[----:B------:R-:W-:Y:S01]  /*1a8d0*/  FADD.FTZ R28, R190, R2 ;  /* 0x00000002be1c7221 */ /* 0x000fe20000010000 */
[----:B------:R-:W-:Y:S04]  /*1a8e0*/  FADD.FTZ R0, R192, R0 ;  /* 0x00000000c0007221 */ /* 0x000fe80000010000 */
[----:B------:R-:W-:Y:S01]  /*1a8f0*/  MUFU.EX2 R72, R72 ;  /* 0x0000004800487308 */ /* 0x000fe20000000800 */
[----:B------:R-:W-:Y:S01]  /*1a900*/  FADD.FTZ R28, R194, R28 ;  /* 0x0000001cc21c7221 */ /* 0x000fe20000010000 */
[----:B------:R-:W-:Y:S03]  /*1a910*/  FADD.FTZ R2, R193, R0 ;  /* 0x00000000c1027221 */ /* 0x000fe60000010000 */
[----:B------:R-:W-:Y:S01]  /*1a920*/  FADD.FTZ R0, R195, R28 ;  /* 0x0000001cc3007221 */ /* 0x000fe20000010000 */
[----:B------:R-:W-:Y:S01]  /*1a930*/  F2FP.F16.F32.PACK_AB R28, R61, R60 ;  /* 0x0000003c3d1c723e */ /* 0x000fe200000000ff */
[----:B------:R-:W-:Y:S03]  /*1a940*/  FADD.FTZ R2, R46, R2 ;  /* 0x000000022e027221 */ /* 0x000fe60000010000 */
[----:B------:R-:W4:Y:S01]  /*1a950*/  MUFU.EX2 R73, R73 ;  /* 0x0000004900497308 */ /* 0x000f220000000800 */
[----:B--2---:R-:W-:Y:S01]  /*1a960*/  F2FP.F16.F32.PACK_AB R21, R71, R70 ;  /* 0x000000464715723e */ /* 0x004fe200000000ff */
[----:B------:R-:W-:Y:S01]  /*1a970*/  FADD.FTZ R44, R45, R0 ;  /* 0x000000002d2c7221 */ /* 0x000fe20000010000 */
[----:B------:R-:W-:Y:S01]  /*1a980*/  FADD.FTZ R0, R47, R2 ;  /* 0x000000022f007221 */ /* 0x000fe20000010000 */
[C---:B------:R-:W-:Y:S06]  /*1a990*/  HMMA.16816.F32 R4, R28.reuse, R32, R4 ;  /* 0x000000201c04723c */ /* 0x040fec0000001804 */
[----:B------:R-:W-:Y:S01]  /*1a9a0*/  MUFU.EX2 R74, R74 ;  /* 0x0000004a004a7308 */ /* 0x000fe20000000800 */
[----:B------:R-:W-:Y:S01]  /*1a9b0*/  FADD.FTZ R20, R48, R44 ;  /* 0x0000002c30147221 */ /* 0x000fe20000010000 */
[C---:B------:R-:W-:Y:S01]  /*1a9c0*/  HMMA.16816.F32 R8, R28.reuse, R34, R8 ;  /* 0x000000221c08723c */ /* 0x040fe20000001808 */
[----:B------:R-:W2:Y:S07]  /*1a9d0*/  LDSM.16.MT88.4 R32, [R217+0x7400] ;  /* 0x00740000d920783b */ /* 0x000eae0000004200 */
[----:B------:R-:W5:Y:S01]  /*1a9e0*/  MUFU.EX2 R75, R75 ;  /* 0x0000004b004b7308 */ /* 0x000f620000000800 */
[C---:B---3--:R-:W-:Y:S03]  /*1a9f0*/  HMMA.16816.F32 R12, R28.reuse, R36, R12 ;  /* 0x000000241c0c723c */ /* 0x048fe6000000180c */
[----:B----4-:R-:W-:Y:S03]  /*1aa00*/  F2FP.F16.F32.PACK_AB R22, R73, R72 ;  /* 0x000000484916723e */ /* 0x010fe600000000ff */
[----:B------:R-:W-:Y:S03]  /*1aa10*/  HMMA.16816.F32 R16, R28, R38, R16 ;  /* 0x000000261c10723c */ /* 0x000fe60000001810 */
[----:B------:R-:W-:Y:S01]  /*1aa20*/  MUFU.EX2 R76, R76 ;  /* 0x0000004c004c7308 */ /* 0x000fe20000000800 */
[----:B------:R-:W3:Y:S01]  /*1aa30*/  LDSM.16.MT88.4 R36, [R218+0x7400] ;  /* 0x00740000da24783b */ /* 0x000ee20000004200 */
[----:B------:R-:W-:Y:S01]  /*1aa40*/  FADD.FTZ R2, R50, R0 ;  /* 0x0000000032027221 */ /* 0x000fe20000010000 */
[----:B------:R-:W-:Y:S01]  /*1aa50*/  FADD.FTZ R0, R49, R20 ;  /* 0x0000001431007221 */ /* 0x000fe20000010000 */
[----:B------:R-:W-:Y:S06]  /*1aa60*/  F2FP.F16.F32.PACK_AB R20, R69, R68 ;  /* 0x000000444514723e */ /* 0x000fec00000000ff */
[----:B------:R-:W-:Y:S01]  /*1aa70*/  MUFU.EX2 R77, R77 ;  /* 0x0000004d004d7308 */ /* 0x000fe20000000800 */
[----:B-----5:R-:W-:Y:S01]  /*1aa80*/  F2FP.F16.F32.PACK_AB R23, R75, R74 ;  /* 0x0000004a4b17723e */ /* 0x020fe200000000ff */
[----:B------:R-:W-:Y:S01]  /*1aa90*/  FADD.FTZ R2, R51, R2 ;  /* 0x0000000233027221 */ /* 0x000fe20000010000 */
[----:B------:R-:W-:Y:S03]  /*1aaa0*/  FADD.FTZ R0, R52, R0 ;  /* 0x0000000034007221 */ /* 0x000fe60000010000 */
[----:B------:R-:W-:Y:S04]  /*1aab0*/  FADD.FTZ R44, R54, R2 ;  /* 0x00000002362c7221 */ /* 0x000fe80000010000 */
[----:B------:R-:W-:Y:S01]  /*1aac0*/  MUFU.EX2 R78, R78 ;  /* 0x0000004e004e7308 */ /* 0x000fe20000000800 */
[C---:B------:R-:W-:Y:S05]  /*1aad0*/  HMMA.16816.F32 R4, R20.reuse, R40, R4 ;  /* 0x000000281404723c */ /* 0x040fea0000001804 */
[----:B------:R-:W-:Y:S01]  /*1aae0*/  FADD.FTZ R2, R53, R0 ;  /* 0x0000000035027221 */ /* 0x000fe20000010000 */
[C---:B------:R-:W-:Y:S03]  /*1aaf0*/  HMMA.16816.F32 R8, R20.reuse, R42, R8 ;  /* 0x0000002a1408723c */ /* 0x040fe60000001808 */
[----:B------:R-:W4:Y:S01]  /*1ab00*/  MUFU.EX2 R79, R79 ;  /* 0x0000004f004f7308 */ /* 0x000f220000000800 */
[----:B------:R-:W5:Y:S01]  /*1ab10*/  LDSM.16.MT88.4 R40, [R217+0x7800] ;  /* 0x00780000d928783b */ /* 0x000f620000004200 */
[----:B------:R-:W-:Y:S01]  /*1ab20*/  FADD.FTZ R0, R55, R44 ;  /* 0x0000002c37007221 */ /* 0x000fe20000010000 */
[C---:B-1----:R-:W-:Y:S07]  /*1ab30*/  HMMA.16816.F32 R12, R20.reuse, R24, R12 ;  /* 0x00000018140c723c */ /* 0x042fee000000180c */
[----:B------:R-:W-:Y:S01]  /*1ab40*/  MUFU.EX2 R80, R80 ;  /* 0x0000005000507308 */ /* 0x000fe20000000800 */
[----:B------:R-:W-:Y:S01]  /*1ab50*/  FADD.FTZ R0, R58, R0 ;  /* 0x000000003a007221 */ /* 0x000fe20000010000 */
[----:B------:R-:W-:Y:S01]  /*1ab60*/  HMMA.16816.F32 R16, R20, R26, R16 ;  /* 0x0000001a1410723c */ /* 0x000fe20000001810 */
[----:B------:R-:W1:Y:S07]  /*1ab70*/  LDSM.16.MT88.4 R24, [R218+0x7800] ;  /* 0x00780000da18783b */ /* 0x000e6e0000004200 */
[----:B------:R-:W2:Y:S03]  /*1ab80*/  MUFU.EX2 R81, R81 ;  /* 0x0000005100517308 */ /* 0x000ea60000000800 */
[----:B----4-:R-:W-:Y:S01]  /*1ab90*/  F2FP.F16.F32.PACK_AB R29, R79, R78 ;  /* 0x0000004e4f1d723e */ /* 0x010fe200000000ff */
[----:B------:R-:W-:Y:S01]  /*1aba0*/  FADD.FTZ R28, R59, R0 ;  /* 0x000000003b1c7221 */ /* 0x000fe20000010000 */
[----:B------:R-:W-:Y:S04]  /*1abb0*/  FADD.FTZ R2, R56, R2 ;  /* 0x0000000238027221 */ /* 0x000fe80000010000 */
[----:B------:R-:W-:Y:S01]  /*1abc0*/  FADD.FTZ R2, R57, R2 ;  /* 0x0000000239027221 */ /* 0x000fe20000010000 */
[----:B------:R-:W-:Y:S03]  /*1abd0*/  MUFU.EX2 R82, R82 ;  /* 0x0000005200527308 */ /* 0x000fe60000000800 */
[----:B------:R-:W-:Y:S01]  /*1abe0*/  FADD.FTZ R0, R60, R2 ;  /* 0x000000023c007221 */ /* 0x000fe20000010000 */
[----:B------:R-:W-:Y:S01]  /*1abf0*/  FADD.FTZ R2, R62, R28 ;  /* 0x0000001c3e027221 */ /* 0x000fe20000010000 */
[----:B------:R-:W-:Y:S02]  /*1ac00*/  F2FP.F16.F32.PACK_AB R28, R77, R76 ;  /* 0x0000004c4d1c723e */ /* 0x000fe400000000ff */
[----:B------:R-:W-:Y:S03]  /*1ac10*/  FADD.FTZ R44, R61, R0 ;  /* 0x000000003d2c7221 */ /* 0x000fe60000010000 */
[----:B------:R-:W4:Y:S01]  /*1ac20*/  MUFU.EX2 R83, R83 ;  /* 0x0000005300537308 */ /* 0x000f220000000800 */
[----:B--2---:R-:W-:Y:S01]  /*1ac30*/  F2FP.F16.F32.PACK_AB R30, R81, R80 ;  /* 0x00000050511e723e */ /* 0x004fe200000000ff */
[----:B------:R-:W-:Y:S01]  /*1ac40*/  FADD.FTZ R0, R63, R2 ;  /* 0x000000023f007221 */ /* 0x000fe20000010000 */
[----:B------:R-:W-:Y:S03]  /*1ac50*/  FADD.FTZ R20, R64, R44 ;  /* 0x0000002c40147221 */ /* 0x000fe60000010000 */
[----:B------:R-:W-:Y:S01]  /*1ac60*/  FADD.FTZ R2, R66, R0 ;  /* 0x0000000042027221 */ /* 0x000fe20000010000 */
[----:B------:R-:W-:Y:S03]  /*1ac70*/  FADD.FTZ R0, R65, R20 ;  /* 0x0000001441007221 */ /* 0x000fe60000010000 */
[----:B------:R-:W-:Y:S01]  /*1ac80*/  MUFU.EX2 R84, R84 ;  /* 0x0000005400547308 */ /* 0x000fe20000000800 */
[----:B------:R-:W-:Y:S01]  /*1ac90*/  FADD.FTZ R2, R67, R2 ;  /* 0x0000000243027221 */ /* 0x000fe20000010000 */
[----:B------:R-:W-:Y:S03]  /*1aca0*/  FADD.FTZ R0, R68, R0 ;  /* 0x0000000044007221 */ /* 0x000fe60000010000 */
[----:B------:R-:W-:Y:S01]  /*1acb0*/  FADD.FTZ R44, R70, R2 ;  /* 0x00000002462c7221 */ /* 0x000fe20000010000 */
[----:B------:R-:W-:Y:S04]  /*1acc0*/  FADD.FTZ R2, R69, R0 ;  /* 0x0000000045027221 */ /* 0x000fe80000010000 */
[----:B------:R-:W2:Y:S01]  /*1acd0*/  MUFU.EX2 R85, R85 ;  /* 0x0000005500557308 */ /* 0x000ea20000000800 */
[----:B----4-:R-:W-:Y:S01]  /*1ace0*/  F2FP.F16.F32.PACK_AB R31, R83, R82 ;  /* 0x00000052531f723e */ /* 0x010fe200000000ff */
[----:B------:R-:W-:Y:S04]  /*1acf0*/  FADD.FTZ R0, R71, R44 ;  /* 0x0000002c47007221 */ /* 0x000fe80000010000 */
[----:B------:R-:W-:Y:S04]  /*1ad00*/  FADD.FTZ R0, R74, R0 ;  /* 0x000000004a007221 */ /* 0x000fe80000010000 */
[----:B------:R-:W-:Y:S01]  /*1ad10*/  MUFU.EX2 R86, R86 ;  /* 0x0000005600567308 */ /* 0x000fe20000000800 */
[C---:B------:R-:W-:Y:S06]  /*1ad20*/  HMMA.16816.F32 R4, R28.reuse, R32, R4 ;  /* 0x000000201c04723c */ /* 0x040fec0000001804 */
[C---:B------:R-:W-:Y:S03]  /*1ad30*/  HMMA.16816.F32 R8, R28.reuse, R34, R8 ;  /* 0x000000221c08723c */ /* 0x040fe60000001808 */
[----:B------:R-:W4:Y:S01]  /*1ad40*/  MUFU.EX2 R87, R87 ;  /* 0x0000005700577308 */ /* 0x000f220000000800 */
[----:B------:R-:W1:Y:S01]  /*1ad50*/  LDSM.16.MT88.4 R32, [R217+0x7c00] ;  /* 0x007c0000d920783b */ /* 0x000e620000004200 */
[----:B--2---:R-:W-:Y:S01]  /*1ad60*/  F2FP.F16.F32.PACK_AB R20, R85, R84 ;  /* 0x000000545514723e */ /* 0x004fe200000000ff */
[C---:B---3--:R-:W-:Y:S07]  /*1ad70*/  HMMA.16816.F32 R12, R28.reuse, R36, R12 ;  /* 0x000000241c0c723c */ /* 0x048fee000000180c */
[----:B------:R-:W-:Y:S01]  /*1ad80*/  MUFU.EX2 R88, R88 ;  /* 0x0000005800587308 */ /* 0x000fe20000000800 */
[----:B------:R-:W-:Y:S01]  /*1ad90*/  HMMA.16816.F32 R16, R28, R38, R16 ;  /* 0x000000261c10723c */ /* 0x000fe20000001810 */
[----:B------:R-:W2:Y:S08]  /*1ada0*/  LDSM.16.MT88.4 R36, [R218+0x7c00] ;  /* 0x007c0000da24783b */ /* 0x000eb00000004200 */
[----:B------:R-:W3:Y:S02]  /*1adb0*/  MUFU.EX2 R89, R89 ;  /* 0x0000005900597308 */ /* 0x000ee40000000800 */
[----:B----4-:R-:W-:Y:S01]  /*1adc0*/  F2FP.F16.F32.PACK_AB R21, R87, R86 ;  /* 0x000000565715723e */ /* 0x010fe200000000ff */
[----:B------:R-:W-:Y:S01]  /*1add0*/  FADD.FTZ R28, R72, R2 ;  /* 0x00000002481c7221 */ /* 0x000fe20000010000 */
[----:B------:R-:W-:Y:S03]  /*1ade0*/  FADD.FTZ R2, R75, R0 ;  /* 0x000000004b027221 */ /* 0x000fe60000010000 */
[----:B------:R-:W-:Y:S01]  /*1adf0*/  FADD.FTZ R28, R73, R28 ;  /* 0x0000001c491c7221 */ /* 0x000fe20000010000 */
[----:B------:R-:W-:Y:S02]  /*1ae00*/  FADD.FTZ R2, R78, R2 ;  /* 0x000000024e027221 */ /* 0x000fe40000010000 */
[----:B------:R-:W-:Y:S01]  /*1ae10*/  MUFU.EX2 R90, R90 ;  /* 0x0000005a005a7308 */ /* 0x000fe20000000800 */
[----:B------:R-:W-:Y:S04]  /*1ae20*/  FADD.FTZ R0, R76, R28 ;  /* 0x0000001c4c007221 */ /* 0x000fe80000010000 */
[----:B------:R-:W-:Y:S01]  /*1ae30*/  FADD.FTZ R44, R77, R0 ;  /* 0x000000004d2c7221 */ /* 0x000fe20000010000 */
[----:B------:R-:W-:Y:S04]  /*1ae40*/  FADD.FTZ R0, R79, R2 ;  /* 0x000000024f007221 */ /* 0x000fe80000010000 */
[----:B------:R-:W4:Y:S01]  /*1ae50*/  MUFU.EX2 R91, R91 ;  /* 0x0000005b005b7308 */ /* 0x000f220000000800 */
[----:B---3--:R-:W-:Y:S01]  /*1ae60*/  F2FP.F16.F32.PACK_AB R22, R89, R88 ;  /* 0x000000585916723e */ /* 0x008fe200000000ff */
[----:B------:R-:W-:Y:S04]  /*1ae70*/  FADD.FTZ R2, R82, R0 ;  /* 0x0000000052027221 */ /* 0x000fe80000010000 */
[----:B------:R-:W-:Y:S04]  /*1ae80*/  FADD.FTZ R2, R83, R2 ;  /* 0x0000000253027221 */ /* 0x000fe80000010000 */
[----:B------:R-:W-:Y:S10]  /*1ae90*/  MUFU.EX2 R92, R92 ;  /* 0x0000005c005c7308 */ /* 0x000ff40000000800 */
[----:B------:R-:W3:Y:S01]  /*1aea0*/  MUFU.EX2 R93, R93 ;  /* 0x0000005d005d7308 */ /* 0x000ee20000000800 */
[----:B----4-:R-:W-:Y:S09]  /*1aeb0*/  F2FP.F16.F32.PACK_AB R23, R91, R90 ;  /* 0x0000005a5b17723e */ /* 0x010ff200000000ff */
[----:B------:R-:W-:Y:S01]  /*1aec0*/  MUFU.EX2 R94, R94 ;  /* 0x0000005e005e7308 */ /* 0x000fe20000000800 */
[C---:B-----5:R-:W-:Y:S06]  /*1aed0*/  HMMA.16816.F32 R4, R20.reuse, R40, R4 ;  /* 0x000000281404723c */ /* 0x060fec0000001804 */
[C---:B------:R-:W-:Y:S03]  /*1aee0*/  HMMA.16816.F32 R8, R20.reuse, R42, R8 ;  /* 0x0000002a1408723c */ /* 0x040fe60000001808 */
[----:B------:R-:W4:Y:S01]  /*1aef0*/  MUFU.EX2 R95, R95 ;  /* 0x0000005f005f7308 */ /* 0x000f220000000800 */
[----:B------:R-:W5:Y:S01]  /*1af00*/  LDSM.16.MT88.4 R40, [R217+0x8000] ;  /* 0x00800000d928783b */ /* 0x000f620000004200 */
[----:B---3--:R-:W-:Y:S01]  /*1af10*/  F2FP.F16.F32.PACK_AB R28, R93, R92 ;  /* 0x0000005c5d1c723e */ /* 0x008fe200000000ff */
[C---:B-1----:R-:W-:Y:S07]  /*1af20*/  HMMA.16816.F32 R12, R20.reuse, R24, R12 ;  /* 0x00000018140c723c */ /* 0x042fee000000180c */
[----:B------:R-:W-:Y:S01]  /*1af30*/  MUFU.EX2 R96, R96 ;  /* 0x0000006000607308 */ /* 0x000fe20000000800 */
[----:B------:R-:W-:Y:S01]  /*1af40*/  HMMA.16816.F32 R16, R20, R26, R16 ;  /* 0x0000001a1410723c */ /* 0x000fe20000001810 */
[----:B------:R-:W1:Y:S08]  /*1af50*/  LDSM.16.MT88.4 R24, [R218+0x8000] ;  /* 0x00800000da18783b */ /* 0x000e700000004200 */
[----:B------:R-:W3:Y:S02]  /*1af60*/  MUFU.EX2 R97, R97 ;  /* 0x0000006100617308 */ /* 0x000ee40000000800 */
[----:B----4-:R-:W-:Y:S01]  /*1af70*/  F2FP.F16.F32.PACK_AB R29, R95, R94 ;  /* 0x0000005e5f1d723e */ /* 0x010fe200000000ff */
[----:B------:R-:W-:Y:S01]  /*1af80*/  FADD.FTZ R20, R80, R44 ;  /* 0x0000002c50147221 */ /* 0x000fe20000010000 */
[----:B------:R-:W-:Y:S03]  /*1af90*/  FADD.FTZ R44, R86, R2 ;  /* 0x00000002562c7221 */ /* 0x000fe60000010000 */
[----:B------:R-:W-:Y:S03]  /*1afa0*/  FADD.FTZ R0, R81, R20 ;  /* 0x0000001451007221 */ /* 0x000fe60000010000 */
[----:B------:R-:W-:Y:S01]  /*1afb0*/  MUFU.EX2 R98, R98 ;  /* 0x0000006200627308 */ /* 0x000fe20000000800 */
[----:B------:R-:W-:Y:S04]  /*1afc0*/  FADD.FTZ R0, R84, R0 ;  /* 0x0000000054007221 */ /* 0x000fe80000010000 */
[----:B------:R-:W-:Y:S01]  /*1afd0*/  FADD.FTZ R2, R85, R0 ;  /* 0x0000000055027221 */ /* 0x000fe20000010000 */
[----:B------:R-:W-:Y:S04]  /*1afe0*/  FADD.FTZ R0, R87, R44 ;  /* 0x0000002c57007221 */ /* 0x000fe80000010000 */
[----:B------:R-:W4:Y:S01]  /*1aff0*/  MUFU.EX2 R99, R99 ;  /* 0x0000006300637308 */ /* 0x000f220000000800 */
[----:B---3--:R-:W-:Y:S01]  /*1b000*/  F2FP.F16.F32.PACK_AB R30, R97, R96 ;  /* 0x00000060611e723e */ /* 0x008fe200000000ff */
[----:B------:R-:W-:Y:S01]  /*1b010*/  FADD.FTZ R2, R88, R2 ;  /* 0x0000000258027221 */ /* 0x000fe20000010000 */
[----:B------:R-:W-:Y:S03]  /*1b020*/  FADD.FTZ R0, R90, R0 ;  /* 0x000000005a007221 */ /* 0x000fe60000010000 */
[----:B------:R-:W-:Y:S04]  /*1b030*/  FADD.FTZ R2, R89, R2 ;  /* 0x0000000259027221 */ /* 0x000fe80000010000 */
[----:B------:R-:W-:Y:S10]  /*1b040*/  MUFU.EX2 R100, R100 ;  /* 0x0000006400647308 */ /* 0x000ff40000000800 */
[----:B------:R-:W3:Y:S01]  /*1b050*/  MUFU.EX2 R101, R101 ;  /* 0x0000006500657308 */ /* 0x000ee20000000800 */
[----:B----4-:R-:W-:Y:S09]  /*1b060*/  F2FP.F16.F32.PACK_AB R31, R99, R98 ;  /* 0x00000062631f723e */ /* 0x010ff200000000ff */
[----:B------:R-:W-:Y:S01]  /*1b070*/  MUFU.EX2 R102, R102 ;  /* 0x0000006600667308 */ /* 0x000fe20000000800 */
[C---:B------:R-:W-:Y:S06]  /*1b080*/  HMMA.16816.F32 R4, R28.reuse, R32, R4 ;  /* 0x000000201c04723c */ /* 0x040fec0000001804 */
[C---:B------:R-:W-:Y:S03]  /*1b090*/  HMMA.16816.F32 R8, R28.reuse, R34, R8 ;  /* 0x000000221c08723c */ /* 0x040fe60000001808 */
[----:B------:R-:W4:Y:S01]  /*1b0a0*/  MUFU.EX2 R103, R103 ;  /* 0x0000006700677308 */ /* 0x000f220000000800 */
[----:B------:R-:W1:Y:S01]  /*1b0b0*/  LDSM.16.MT88.4 R32, [R217+0x8400] ;  /* 0x00840000d920783b */ /* 0x000e620000004200 */
[----:B---3--:R-:W-:Y:S01]  /*1b0c0*/  F2FP.F16.F32.PACK_AB R20, R101, R100 ;  /* 0x000000646514723e */ /* 0x008fe200000000ff */
[C---:B--2---:R-:W-:Y:S07]  /*1b0d0*/  HMMA.16816.F32 R12, R28.reuse, R36, R12 ;  /* 0x000000241c0c723c */ /* 0x044fee000000180c */
        /* <DEDUP_REMOVED lines=11> */
[----:B------:R-:W-:Y:S05]  /*1b190*/  FADD.FTZ R2, R98, R0 ;  /* 0x0000000062027221 */ /* 0x000fea0000010000 */
        /* <DEDUP_REMOVED lines=19> */
[----:B------:R-:W-:Y:S04]  /*1b2d0*/  FADD.FTZ R20, R96, R44 ;  /* 0x0000002c60147221 */ /* 0x000fe80000010000 */
[----:B------:R-:W-:Y:S03]  /*1b2e0*/  FADD.FTZ R0, R97, R20 ;  /* 0x0000001461007221 */ /* 0x000fe60000010000 */
[----:B------:R-:W-:Y:S01]  /*1b2f0*/  MUFU.EX2 R114, R114 ;  /* 0x0000007200727308 */ /* 0x000fe20000000800 */
[----:B------:R-:W-:Y:S09]  /*1b300*/  FADD.FTZ R0, R100, R0 ;  /* 0x0000000064007221 */ /* 0x000ff20000010000 */
[----:B------:R-:W4:Y:S01]  /*1b310*/  MUFU.EX2 R115, R115 ;  /* 0x0000007300737308 */ /* 0x000f220000000800 */
[----:B---3--:R-:W-:Y:S09]  /*1b320*/  F2FP.F16.F32.PACK_AB R30, R113, R112 ;  /* 0x00000070711e723e */ /* 0x008ff200000000ff */
[----:B------:R-:W-:Y:S10]  /*1b330*/  MUFU.EX2 R116, R116 ;  /* 0x0000007400747308 */ /* 0x000ff40000000800 */
[----:B------:R-:W3:Y:S01]  /*1b340*/  MUFU.EX2 R117, R117 ;  /* 0x0000007500757308 */ /* 0x000ee20000000800 */
[----:B----4-:R-:W-:Y:S09]  /*1b350*/  F2FP.F16.F32.PACK_AB R31, R115, R114 ;  /* 0x00000072731f723e */ /* 0x010ff200000000ff */
[----:B------:R-:W-:Y:S01]  /*1b360*/  MUFU.EX2 R118, R118 ;  /* 0x0000007600767308 */ /* 0x000fe20000000800 */
[C---:B------:R-:W-:Y:S06]  /*1b370*/  HMMA.16816.F32 R4, R28.reuse, R32, R4 ;  /* 0x000000201c04723c */ /* 0x040fec0000001804 */
[C---:B------:R-:W-:Y:S03]  /*1b380*/  HMMA.16816.F32 R8, R28.reuse, R34, R8 ;  /* 0x000000221c08723c */ /* 0x040fe60000001808 */
[----:B------:R-:W4:Y:S02]  /*1b390*/  MUFU.EX2 R119, R119 ;  /* 0x0000007700777308 */ /* 0x000f240000000800 */
[----:B---3--:R-:W-:Y:S01]  /*1b3a0*/  F2FP.F16.F32.PACK_AB R20, R117, R116 ;  /* 0x000000747514723e */ /* 0x008fe200000000ff */
[C---:B--2---:R-:W-:Y:S07]  /*1b3b0*/  HMMA.16816.F32 R12, R28.reuse, R36, R12 ;  /* 0x000000241c0c723c */ /* 0x044fee000000180c */
[----:B------:R-:W-:Y:S01]  /*1b3c0*/  MUFU.EX2 R120, R120 ;  /* 0x0000007800787308 */ /* 0x000fe20000000800 */
[----:B------:R-:W-:Y:S01]  /*1b3d0*/  FADD.FTZ R32, R101, R0 ;  /* 0x0000000065207221 */ /* 0x000fe20000010000 */
[----:B------:R-:W-:Y:S01]  /*1b3e0*/  HMMA.16816.F32 R16, R28, R38, R16 ;  /* 0x000000261c10723c */ /* 0x000fe20000001810 */
[----:B------:R-:W2:Y:S07]  /*1b3f0*/  LDSM.16.MT88.4 R28, [R218+0x8c00] ;  /* 0x008c0000da1c783b */ /* 0x000eae0000004200 */
[----:B------:R-:W3:Y:S03]  /*1b400*/  MUFU.EX2 R121, R121 ;  /* 0x0000007900797308 */ /* 0x000ee60000000800 */
[----:B----4-:R-:W-:Y:S01]  /*1b410*/  F2FP.F16.F32.PACK_AB R21, R119, R118 ;  /* 0x000000767715723e */ /* 0x010fe200000000ff */
[----:B------:R-:W-:Y:S01]  /*1b420*/  FADD.FTZ R0, R103, R2 ;  /* 0x0000000267007221 */ /* 0x000fe20000010000 */
[----:B------:R-:W-:Y:S03]  /*1b430*/  FADD.FTZ R32, R104, R32 ;  /* 0x0000002068207221 */ /* 0x000fe60000010000 */
[----:B------:R-:W-:Y:S01]  /*1b440*/  FADD.FTZ R2, R106, R0 ;  /* 0x000000006a027221 */ /* 0x000fe20000010000 */
[----:B------:R-:W-:Y:S01]  /*1b450*/  FADD.FTZ R0, R105, R32 ;  /* 0x0000002069007221 */ /* 0x000fe20000010000 */
[----:B------:R-:W-:Y:S02]  /*1b460*/  MUFU.EX2 R122, R122 ;  /* 0x0000007a007a7308 */ /* 0x000fe40000000800 */
[----:B------:R-:W-:Y:S01]  /*1b470*/  FADD.FTZ R2, R107, R2 ;  /* 0x000000026b027221 */ /* 0x000fe20000010000 */
[----:B------:R-:W-:Y:S03]  /*1b480*/  FADD.FTZ R32, R108, R0 ;  /* 0x000000006c207221 */ /* 0x000fe60000010000 */
[----:B------:R-:W-:Y:S01]  /*1b490*/  FADD.FTZ R0, R110, R2 ;  /* 0x000000026e007221 */ /* 0x000fe20000010000 */
[----:B------:R-:W-:Y:S03]  /*1b4a0*/  FADD.FTZ R2, R109, R32 ;  /* 0x000000206d027221 */ /* 0x000fe60000010000 */
        /* <DEDUP_REMOVED lines=9> */
[C---:B-----5:R-:W-:Y:S06]  /*1b540*/  HMMA.16816.F32 R4, R20.reuse, R40, R4 ;  /* 0x000000281404723c */ /* 0x060fec0000001804 */
[C---:B------:R-:W-:Y:S03]  /*1b550*/  HMMA.16816.F32 R8, R20.reuse, R42, R8 ;  /* 0x0000002a1408723c */ /* 0x040fe60000001808 */
[----:B------:R-:W4:Y:S02]  /*1b560*/  MUFU.EX2 R127, R127 ;  /* 0x0000007f007f7308 */ /* 0x000f240000000800 */
[----:B---3--:R-:W-:Y:S01]  /*1b570*/  F2FP.F16.F32.PACK_AB R152, R125, R124 ;  /* 0x0000007c7d98723e */ /* 0x008fe200000000ff */
[C---:B-1----:R-:W-:Y:S07]  /*1b580*/  HMMA.16816.F32 R12, R20.reuse, R24, R12 ;  /* 0x00000018140c723c */ /* 0x042fee000000180c */
[----:B------:R-:W-:Y:S01]  /*1b590*/  MUFU.EX2 R128, R128 ;  /* 0x0000008000807308 */ /* 0x000fe20000000800 */
[----:B------:R-:W-:Y:S09]  /*1b5a0*/  HMMA.16816.F32 R16, R20, R26, R16 ;  /* 0x0000001a1410723c */ /* 0x000ff20000001810 */
[----:B------:R-:W1:Y:S02]  /*1b5b0*/  MUFU.EX2 R134, R134 ;  /* 0x0000008600867308 */ /* 0x000e640000000800 */
[----:B----4-:R-:W-:Y:S01]  /*1b5c0*/  F2FP.F16.F32.PACK_AB R153, R127, R126 ;  /* 0x0000007e7f99723e */ /* 0x010fe200000000ff */
[----:B------:R-:W-:Y:S01]  /*1b5d0*/  FADD.FTZ R20, R113, R2 ;  /* 0x0000000271147221 */ /* 0x000fe20000010000 */
[----:B------:R-:W-:Y:S03]  /*1b5e0*/  FADD.FTZ R2, R115, R0 ;  /* 0x0000000073027221 */ /* 0x000fe60000010000 */
[----:B------:R-:W-:Y:S01]  /*1b5f0*/  FADD.FTZ R0, R116, R20 ;  /* 0x0000001474007221 */ /* 0x000fe20000010000 */
[----:B------:R-:W-:Y:S02]  /*1b600*/  FADD.FTZ R2, R118, R2 ;  /* 0x0000000276027221 */ /* 0x000fe40000010000 */
[----:B------:R-:W-:Y:S10]  /*1b610*/  MUFU.EX2 R130, R130 ;  /* 0x0000008200827308 */ /* 0x000ff40000000800 */
[----:B------:R-:W3:Y:S01]  /*1b620*/  MUFU.EX2 R135, R135 ;  /* 0x0000008700877308 */ /* 0x000ee20000000800 */
[----:B-1----:R-:W-:Y:S02]  /*1b630*/  F2FP.F16.F32.PACK_AB R154, R134, R128 ;  /* 0x00000080869a723e */ /* 0x002fe400000000ff */
[----:B---3--:R-:W-:Y:S07]  /*1b640*/  F2FP.F16.F32.PACK_AB R155, R135, R130 ;  /* 0x00000082879b723e */ /* 0x008fee00000000ff */
[C---:B------:R-:W-:Y:S06]  /*1b650*/  HMMA.16816.F32 R144, R152.reuse, R140, R4 ;  /* 0x0000008c9890723c */ /* 0x040fec0000001804 */
[C---:B------:R-:W-:Y:S05]  /*1b660*/  HMMA.16816.F32 R140, R152.reuse, R142, R8 ;  /* 0x0000008e988c723c */ /* 0x040fea0000001808 */
[----:B------:R-:W-:Y:S01]  /*1b670*/  FADD.FTZ R4, R117, R0 ;  /* 0x0000000075047221 */ /* 0x000fe20000010000 */
[----:B------:R-:W-:Y:S01]  /*1b680*/  FADD.FTZ R0, R119, R2 ;  /* 0x0000000277007221 */ /* 0x000fe20000010000 */
[C---:B--2---:R-:W-:Y:S04]  /*1b690*/  HMMA.16816.F32 R148, R152.reuse, R28, R12 ;  /* 0x0000001c9894723c */ /* 0x044fe8000000180c */
[----:B------:R-:W-:Y:S01]  /*1b6a0*/  FADD.FTZ R4, R120, R4 ;  /* 0x0000000478047221 */ /* 0x000fe20000010000 */
[----:B------:R-:W-:Y:S01]  /*1b6b0*/  FADD.FTZ R2, R122, R0 ;  /* 0x000000007a027221 */ /* 0x000fe20000010000 */
[----:B------:R-:W-:Y:S05]  /*1b6c0*/  HMMA.16816.F32 R152, R152, R30, R16 ;  /* 0x0000001e9898723c */ /* 0x000fea0000001810 */
[----:B------:R-:W-:Y:S01]  /*1b6d0*/  FADD.FTZ R0, R121, R4 ;  /* 0x0000000479007221 */ /* 0x000fe20000010000 */
[----:B------:R-:W-:Y:S05]  /*1b6e0*/  FADD.FTZ R2, R123, R2 ;  /* 0x000000027b027221 */ /* 0x000fea0000010000 */
        /* <DEDUP_REMOVED lines=8> */
[----:B------:R-:W-:Y:S01]  /*1b770*/  MOV R134, R136 ;  /* 0x0000008800867202 */ /* 0x000fe20000000f00 */
[----:B------:R-:W-:Y:S01]  /*1b780*/  FADD.FTZ R247, R135, R2 ;  /* 0x0000000287f77221 */ /* 0x000fe20000010000 */
[----:B------:R-:W-:Y:S02]  /*1b790*/  MOV R244, R0 ;  /* 0x0000000000f47202 */ /* 0x000fe40000000f00 */
[----:B------:R-:W-:Y:S01]  /*1b7a0*/  MOV R135, R3 ;  /* 0x0000000300877202 */ /* 0x000fe20000000f00 */
[----:B------:R-:W-:Y:S06]  /*1b7b0*/  @P0 BRA `(.L_x_973) ;  /* 0xffffffb800280947 */ /* 0x000fec000383ffff */
.L_x_969:
[----:B------:R-:W1:Y:S01]  /*1b7c0*/  SHFL.BFLY PT, R0, R247, 0x2, 0x1f ;  /* 0x0c401f00f7007f89 */ /* 0x000e6200000e0000 */
[----:B------:R-:W2:Y:S01]  /*1b7d0*/  S2UR UR4, SR_CgaCtaId ;  /* 0x00000000000479c3 */ /* 0x000ea20000008800 */
[----:B------:R-:W-:Y:S02]  /*1b7e0*/  UMOV UR5, 0x400 ;  /* 0x0000040000057882 */ /* 0x000fe40000000000 */
[----:B------:R-:W3:Y:S01]  /*1b7f0*/  SHFL.BFLY PT, R2, R246, 0x2, 0x1f ;  /* 0x0c401f00f6027f89 */ /* 0x000ee200000e0000 */
[----:B------:R-:W4:Y:S01]  /*1b800*/  S2R R20, SR_TID.X ;  /* 0x0000000000147919 */ /* 0x000f220000002100 */
[----:B------:R-:W5:Y:S01]  /*1b810*/  S2R R19, SR_TID.X ;  /* 0x0000000000137919 */ /* 0x000f620000002100 */
[----:B-1----:R-:W-:Y:S01]  /*1b820*/  FADD.FTZ R0, R0, R247 ;  /* 0x000000f700007221 */ /* 0x002fe20000010000 */
[----:B--2---:R-:W-:Y:S01]  /*1b830*/  ULEA UR4, UR4, UR5, 0x18 ;  /* 0x0000000504047291 */ /* 0x004fe2000f8ec03f */
[----:B---3--:R-:W-:-:S03]  /*1b840*/  FADD.FTZ R2, R2, R246 ;  /* 0x000000f602027221 */ /* 0x008fc60000010000 */
[----:B------:R-:W1:Y:S04]  /*1b850*/  SHFL.BFLY PT, R4, R0, 0x1, 0x1f ;  /* 0x0c201f0000047f89 */ /* 0x000e6800000e0000 */
[----:B------:R-:W2:Y:S01]  /*1b860*/  SHFL.BFLY PT, R5, R2, 0x1, 0x1f ;  /* 0x0c201f0002057f89 */ /* 0x000ea200000e0000 */
[----:B----4-:R-:W-:-:S04]  /*1b870*/  SHF.R.S32.HI R16, RZ, 0x1f, R20 ;  /* 0x0000001fff107819 */ /* 0x010fc80000011414 */
[----:B------:R-:W-:Y:S02]  /*1b880*/  LEA.HI R16, R16, R20, RZ, 0x2 ;  /* 0x0000001410107211 */ /* 0x000fe400078f10ff */
[----:B-----5:R-:W-:Y:S02]  /*1b890*/  SHF.R.S32.HI R18, RZ, 0x1f, R19 ;  /* 0x0000001fff127819 */ /* 0x020fe40000011413 */
[----:B------:R-:W-:Y:S01]  /*1b8a0*/  SHF.R.S32.HI R16, RZ, 0x2, R16 ;  /* 0x00000002ff107819 */ /* 0x000fe20000011410 */
[----:B-1----:R-:W-:Y:S01]  /*1b8b0*/  FADD.FTZ R14, R0, R4 ;  /* 0x00000004000e7221 */ /* 0x002fe20000010000 */
[----:B------:R-:W-:Y:S02]  /*1b8c0*/  IMAD.MOV.U32 R0, RZ, RZ, 0x3f800000 ;  /* 0x3f800000ff007424 */ /* 0x000fe400078e00ff */
[----:B------:R-:W-:Y:S01]  /*1b8d0*/  SHF.R.S32.HI R4, RZ, 0x1f, R16 ;  /* 0x0000001fff047819 */ /* 0x000fe20000011410 */
[----:B--2---:R-:W-:Y:S01]  /*1b8e0*/  FADD.FTZ R13, R2, R5 ;  /* 0x00000005020d7221 */ /* 0x004fe20000010000 */
[----:B------:R-:W-:Y:S01]  /*1b8f0*/  FSETP.NE.FTZ.AND P2, PT, R14, RZ, PT ;  /* 0x000000ff0e00720b */ /* 0x000fe20003f55000 */
[----:B------:R-:W-:Y:S01]  /*1b900*/  IMAD.MOV.U32 R2, RZ, RZ, 0x3f800000 ;  /* 0x3f800000ff027424 */ /* 0x000fe200078e00ff */
[----:B------:R-:W-:-:S02]  /*1b910*/  LEA.HI R4, R4, R16, RZ, 0x3 ;  /* 0x0000001004047211 */ /* 0x000fc400078f18ff */
[----:B------:R-:W-:Y:S02]  /*1b920*/  FSETP.NE.FTZ.AND P3, PT, R13, RZ, PT ;  /* 0x000000ff0d00720b */ /* 0x000fe40003f75000 */
[----:B------:R-:W-:Y:S02]  /*1b930*/  LOP3.LUT R4, R4, 0xfffffff8, RZ, 0xc0, !PT ;  /* 0xfffffff804047812 */ /* 0x000fe400078ec0ff */
[CC--:B------:R-:W-:Y:S02]  /*1b940*/  LEA.HI R5, R18.reuse, R19.reuse, RZ, 0x2 ;  /* 0x0000001312057211 */ /* 0x0c0fe400078f10ff */
[----:B------:R-:W-:Y:S01]  /*1b950*/  LEA.HI R18, R18, R19, RZ, 0x5 ;  /* 0x0000001312127211 */ /* 0x000fe200078f28ff */
[----:B------:R-:W-:Y:S01]  /*1b960*/  IMAD.IADD R4, R16, 0x1, -R4 ;  /* 0x0000000110047824 */ /* 0x000fe200078e0a04 */
[----:B------:R-:W-:Y:S01]  /*1b970*/  LOP3.LUT R5, R5, 0xfffffffc, RZ, 0xc0, !PT ;  /* 0xfffffffc05057812 */ /* 0x000fe200078ec0ff */
[----:B------:R-:W1:Y:S01]  /*1b980*/  @P2 MUFU.RCP R2, R14 ;  /* 0x0000000e00022308 */ /* 0x000e620000001000 */
[----:B------:R-:W-:-:S07]  /*1b990*/  SHF.R.S32.HI R17, RZ, 0x5, R18 ;  /* 0x00000005ff117819 */ /* 0x000fce0000011412 */
        /* <DEDUP_REMOVED lines=19> */
[----:B------:R-:W-:-:S02]  /*1bad0*/  SHF.R.S32.HI R0, RZ, 0x1, R2 ;  /* 0x00000001ff007819 */ /* 0x000fc40000011402 */
[----:B------:R-:W-:Y:S02]  /*1bae0*/  LOP3.LUT R6, R2, 0x3fffffe, RZ, 0xc0, !PT ;  /* 0x03fffffe02067812 */ /* 0x000fe400078ec0ff */
[----:B------:R-:W-:Y:S01]  /*1baf0*/  IADD3 R2, -R5, R19, RZ ;  /* 0x0000001305027210 */ /* 0x000fe20007ffe1ff */
[C---:B------:R-:W-:Y:S01]  /*1bb00*/  IMAD.SHL.U32 R7, R0.reuse, 0x40, RZ ;  /* 0x0000004000077824 */ /* 0x040fe200078e00ff */
[----:B------:R-:W-:Y:S01]  /*1bb10*/  LOP3.LUT P0, RZ, R0, 0x2, RZ, 0xc0, !PT ;  /* 0x0000000200ff7812 */ /* 0x000fe2000780c0ff */
[----:B------:R-:W-:Y:S01]  /*1bb20*/  IMAD.IADD R5, R4, 0x1, -R6 ;  /* 0x0000000104057824 */ /* 0x000fe200078e0a06 */
[----:B------:R-:W-:Y:S02]  /*1bb30*/  LEA R2, R17, R2, 0x8 ;  /* 0x0000000211027211 */ /* 0x000fe400078e40ff */
[----:B------:R-:W-:Y:S02]  /*1bb40*/  LOP3.LUT R6, R7, 0xc0, RZ, 0xc0, !PT ;  /* 0x000000c007067812 */ /* 0x000fe400078ec0ff */
[----:B------:R-:W-:Y:S01]  /*1bb50*/  LOP3.LUT R4, R0, 0x1, RZ, 0xc0, !PT ;  /* 0x0000000100047812 */ /* 0x000fe200078ec0ff */
[----:B------:R-:W-:Y:S01]  /*1bb60*/  IMAD R0, R5, 0x10, R2 ;  /* 0x0000001005007824 */ /* 0x000fe200078e0202 */
[----:B------:R-:W-:-:S02]  /*1bb70*/  LEA.HI R2, R6, R6, RZ, 0x1d ;  /* 0x0000000606027211 */ /* 0x000fc400078fe8ff */
[----:B------:R-:W-:Y:S01]  /*1bb80*/  ISETP.NE.U32.AND P1, PT, R4, 0x1, PT ;  /* 0x000000010400780c */ /* 0x000fe20003f25070 */
[----:B------:R-:W-:Y:S01]  /*1bb90*/  IMAD.MOV.U32 R4, RZ, RZ, -0x10 ;  /* 0xfffffff0ff047424 */ /* 0x000fe200078e00ff */
[----:B------:R-:W-:Y:S02]  /*1bba0*/  LEA R0, R0, R2, 0x1 ;  /* 0x0000000200007211 */ /* 0x000fe400078e08ff */
[----:B------:R-:W-:Y:S02]  /*1bbb0*/  F2FP.F16.F32.PACK_AB R12, R12, R144 ;  /* 0x000000900c0c723e */ /* 0x000fe400000000ff */
[----:B------:R-:W-:Y:S02]  /*1bbc0*/  SEL R4, R4, 0x10, !P1 ;  /* 0x0000001004047807 */ /* 0x000fe40004800000 */
[----:B------:R-:W-:Y:S01]  /*1bbd0*/  LEA R0, R0, UR4, 0x1 ;  /* 0x0000000400007c11 */ /* 0x000fe2000f8e08ff */
[----:B------:R-:W-:Y:S01]  /*1bbe0*/  ULDC.U8 UR4, c[0x0][0x3d8] ;  /* 0x0000f60000047ab9 */ /* 0x000fe20000000000 */
[----:B------:R-:W-:-:S02]  /*1bbf0*/  F2FP.F16.F32.PACK_AB R146, R147, R146 ;  /* 0x000000929392723e */ /* 0x000fc400000000ff */
[----:B------:R-:W-:Y:S01]  /*1bc00*/  F2FP.F16.F32.PACK_AB R11, R11, R140 ;  /* 0x0000008c0b0b723e */ /* 0x000fe200000000ff */
[C---:B------:R-:W-:Y:S01]  /*1bc10*/  IMAD.IADD R5, R0.reuse, 0x1, R4 ;  /* 0x0000000100057824 */ /* 0x040fe200078e0204 */
[----:B------:R1:W-:Y:S01]  /*1bc20*/  STS [R0], R12 ;  /* 0x0000000c00007388 */ /* 0x0003e20000000800 */
[C---:B------:R-:W-:Y:S01]  /*1bc30*/  VIADD R2, R0.reuse, 0x20 ;  /* 0x0000002000027836 */ /* 0x040fe20000000000 */
[----:B------:R-:W-:Y:S02]  /*1bc40*/  @P0 IADD3 R2, R0, -0x20, RZ ;  /* 0xffffffe000020810 */ /* 0x000fe40007ffe0ff */
[----:B------:R2:W-:Y:S01]  /*1bc50*/  STS [R0+0x200], R146 ;  /* 0x0002009200007388 */ /* 0x0005e20000000800 */
[----:B------:R-:W-:Y:S02]  /*1bc60*/  ISETP.NE.AND P0, PT, RZ, UR4, PT ;  /* 0x00000004ff007c0c */ /* 0x000fe4000bf05270 */
[----:B------:R-:W-:Y:S01]  /*1bc70*/  F2FP.F16.F32.PACK_AB R10, R143, R10 ;  /* 0x0000000a8f0a723e */ /* 0x000fe200000000ff */
[----:B------:R4:W-:Y:S01]  /*1bc80*/  STS [R5], R11 ;  /* 0x0000000b05007388 */ /* 0x0009e20000000800 */
[----:B------:R-:W-:-:S02]  /*1bc90*/  F2FP.F16.F32.PACK_AB R9, R9, R148 ;  /* 0x000000940909723e */ /* 0x000fc400000000ff */
[----:B------:R-:W-:Y:S01]  /*1bca0*/  F2FP.F16.F32.PACK_AB R8, R151, R8 ;  /* 0x000000089708723e */ /* 0x000fe200000000ff */
[----:B------:R5:W-:Y:S01]  /*1bcb0*/  STS [R5+0x200], R10 ;  /* 0x0002000a05007388 */ /* 0x000be20000000800 */
[----:B------:R-:W-:Y:S02]  /*1bcc0*/  F2FP.F16.F32.PACK_AB R7, R153, R152 ;  /* 0x000000989907723e */ /* 0x000fe400000000ff */
[----:B------:R-:W-:Y:S01]  /*1bcd0*/  F2FP.F16.F32.PACK_AB R6, R155, R154 ;  /* 0x0000009a9b06723e */ /* 0x000fe200000000ff */
[----:B------:R-:W-:Y:S04]  /*1bce0*/  STS [R2], R9 ;  /* 0x0000000902007388 */ /* 0x000fe80000000800 */
[----:B------:R3:W-:Y:S01]  /*1bcf0*/  STS [R2+0x200], R8 ;  /* 0x0002000802007388 */ /* 0x0007e20000000800 */
[----:B-1----:R-:W1:Y:S01]  /*1bd00*/  @P3 LDC R12, c[0x0][0x2e8] ;  /* 0x0000ba00ff0c3b82 */ /* 0x002e620000000800 */
[----:B--2---:R-:W-:-:S02]  /*1bd10*/  IMAD.IADD R0, R4, 0x1, R2 ;  /* 0x0000000104007824 */ /* 0x004fc400078e0202 */
[----:B------:R-:W2:Y:S05]  /*1bd20*/  @P2 MUFU.LG2 R4, R14 ;  /* 0x0000000e00042308 */ /* 0x000eaa0000000c00 */
[----:B----4-:R-:W4:Y:S01]  /*1bd30*/  @P2 LDC R11, c[0x0][0x2e8] ;  /* 0x0000ba00ff0b2b82 */ /* 0x010f220000000800 */
[----:B------:R2:W-:Y:S01]  /*1bd40*/  STS [R0], R7 ;  /* 0x0000000700007388 */ /* 0x0005e20000000800 */
[----:B-----5:R-:W-:-:S03]  /*1bd50*/  IMAD.MOV.U32 R5, RZ, RZ, 0x7f800000 ;  /* 0x7f800000ff057424 */ /* 0x020fc600078e00ff */
[----:B------:R5:W-:Y:S01]  /*1bd60*/  STS [R0+0x200], R6 ;  /* 0x0002000600007388 */ /* 0x000be20000000800 */
[----:B---3--:R-:W-:-:S04]  /*1bd70*/  @P3 FMUL.FTZ R2, R13, 0.69314718246459960938 ;  /* 0x3f3172180d023820 */ /* 0x008fc80000410000 */
[----:B-1----:R-:W-:Y:S01]  /*1bd80*/  @P3 FFMA.FTZ R5, R136, R12, R2 ;  /* 0x0000000c88053223 */ /* 0x002fe20000010002 */
[----:B--2---:R-:W-:Y:S01]  /*1bd90*/  MOV R7, 0x7f800000 ;  /* 0x7f80000000077802 */ /* 0x004fe20000000f00 */
[----:B-----5:R-:W-:-:S04]  /*1bda0*/  @P2 FMUL.FTZ R0, R4, 0.69314718246459960938 ;  /* 0x3f31721804002820 */ /* 0x020fc80000410000 */
[----:B----4-:R-:W-:Y:S01]  /*1bdb0*/  @P2 FFMA.FTZ R7, R3, R11, R0 ;  /* 0x0000000b03072223 */ /* 0x010fe20000010000 */
[----:B------:R-:W-:Y:S06]  /*1bdc0*/  @!P0 BRA `(.L_x_974) ;  /* 0x0000000000248947 */ /* 0x000fec0003800000 */
[----:B------:R-:W1:Y:S01]  /*1bdd0*/  S2R R6, SR_CTAID.Y ;  /* 0x0000000000067919 */ /* 0x000e620000002600 */
[----:B------:R-:W1:Y:S01]  /*1bde0*/  LDC R0, c[0x0][0x2c4] ;  /* 0x0000b100ff007b82 */ /* 0x000e620000000800 */
[----:B------:R-:W-:Y:S01]  /*1bdf0*/  ISETP.NE.AND P0, PT, R252, -0x1, PT ;  /* 0xfffffffffc00780c */ /* 0x000fe20003f05270 */
[----:B------:R-:W2:Y:S06]  /*1be00*/  S2R R8, SR_CTAID.Z ;  /* 0x0000000000087919 */ /* 0x000eac0000002700 */
[----:B------:R-:W2:Y:S01]  /*1be10*/  LDC R3, c[0x0][0x2e4] ;  /* 0x0000b900ff037b82 */ /* 0x000ea20000000800 */
[----:B-1----:R-:W-:-:S05]  /*1be20*/  IMAD R0, R6, R0, RZ ;  /* 0x0000000006007224 */ /* 0x002fca00078e02ff */
[----:B------:R-:W-:-:S05]  /*1be30*/  SEL R0, R0, R252, !P0 ;  /* 0x000000fc00007207 */ /* 0x000fca0004000000 */
[----:B--2---:R-:W-:Y:S01]  /*1be40*/  IMAD R3, R8, R3, R0 ;  /* 0x0000000308037224 */ /* 0x004fe200078e0200 */
[----:B------:R-:W-:Y:S06]  /*1be50*/  BRA `(.L_x_975) ;  /* 0x0000000000187947 */ /* 0x000fec0003800000 */
.L_x_974:
[----:B------:R-:W1:Y:S01]  /*1be60*/  S2R R8, SR_CTAID.Z ;  /* 0x0000000000087919 */ /* 0x000e620000002700 */
[----:B------:R-:W1:Y:S01]  /*1be70*/  LDC R0, c[0x0][0x270] ;  /* 0x00009c00ff007b82 */ /* 0x000e620000000800 */
[----:B------:R-:W1:Y:S07]  /*1be80*/  S2R R6, SR_CTAID.Y ;  /* 0x0000000000067919 */ /* 0x000e6e0000002600 */
[----:B------:R-:W2:Y:S01]  /*1be90*/  LDC R3, c[0x0][0x2c4] ;  /* 0x0000b100ff037b82 */ /* 0x000ea20000000800 */
[----:B-1----:R-:W-:-:S04]  /*1bea0*/  IMAD R0, R6, R0, R8 ;  /* 0x0000000006007224 */ /* 0x002fc800078e0208 */
[----:B--2---:R-:W-:-:S07]  /*1beb0*/  IMAD R3, R0, R3, RZ ;  /* 0x0000000300037224 */ /* 0x004fce00078e02ff */
.L_x_975:
[----:B------:R1:W5:Y:S01]  /*1bec0*/  LDL R13, [R1+0x8] ;  /* 0x00000800010d7983 */ /* 0x0003620000100800 */
[----:B------:R-:W-:Y:S01]  /*1bed0*/  SHF.R.S32.HI R0, RZ, 0x1f, R20 ;  /* 0x0000001fff007819 */ /* 0x000fe20000011414 */
[----:B------:R-:W2:Y:S01]  /*1bee0*/  LDC.64 R14, c[0x0][0x290] ;  /* 0x0000a400ff0e7b82 */ /* 0x000ea20000000a00 */
[----:B------:R-:W-:Y:S01]  /*1bef0*/  LOP3.LUT R4, R18, 0xffffffe0, RZ, 0xc0, !PT ;  /* 0xffffffe012047812 */ /* 0x000fe200078ec0ff */
[----:B------:R-:W-:Y:S01]  /*1bf00*/  ULDC.64 UR6, c[0x0][0x208] ;  /* 0x0000820000067ab9 */ /* 0x000fe20000000a00 */
[----:B------:R-:W-:Y:S01]  /*1bf10*/  LEA.HI R0, R0, R20, RZ, 0x5 ;  /* 0x0000001400007211 */ /* 0x000fe200078f28ff */
[----:B------:R-:W-:Y:S01]  /*1bf20*/  BSSY B0, `(.L_x_976) ;  /* 0x000001d000007945 */ /* 0x000fe20003800000 */
[----:B------:R-:W-:Y:S01]  /*1bf30*/  SHF.R.S32.HI R2, RZ, 0x1f, R17 ;  /* 0x0000001fff027819 */ /* 0x000fe20000011411 */
[----:B------:R-:W-:Y:S01]  /*1bf40*/  IMAD.IADD R4, R19, 0x1, -R4 ;  /* 0x0000000113047824 */ /* 0x000fe200078e0a04 */
[----:B------:R-:W-:Y:S02]  /*1bf50*/  LOP3.LUT R0, R0, 0xffffffe0, RZ, 0xc0, !PT ;  /* 0xffffffe000007812 */ /* 0x000fe400078ec0ff */
[----:B------:R-:W-:Y:S01]  /*1bf60*/  LEA.HI R2, R2, R17, RZ, 0x2 ;  /* 0x0000001102027211 */ /* 0x000fe200078f10ff */
[----:B------:R-:W-:Y:S01]  /*1bf70*/  BAR.SYNC.DEFER_BLOCKING 0x0 ;  /* 0x0000000000007b1d */ /* 0x000fe20000010000 */
[----:B------:R-:W-:Y:S01]  /*1bf80*/  LOP3.LUT P0, RZ, R4, 0x3, RZ, 0xc0, !PT ;  /* 0x0000000304ff7812 */ /* 0x000fe2000780c0ff */
[----:B------:R-:W-:Y:S01]  /*1bf90*/  IMAD.IADD R0, R20, 0x1, -R0 ;  /* 0x0000000114007824 */ /* 0x000fe200078e0a00 */
[----:B------:R-:W-:-:S04]  /*1bfa0*/  LOP3.LUT R2, R2, 0xffffffc, RZ, 0xc0, !PT ;  /* 0x0ffffffc02027812 */ /* 0x000fc800078ec0ff */
[----:B------:R-:W-:Y:S01]  /*1bfb0*/  SHF.R.S32.HI R9, RZ, 0x1f, R0 ;  /* 0x0000001fff097819 */ /* 0x000fe20000011400 */
[----:B------:R-:W-:-:S03]  /*1bfc0*/  IMAD.IADD R2, R17, 0x1, -R2 ;  /* 0x0000000111027824 */ /* 0x000fc600078e0a02 */
[----:B------:R-:W-:-:S04]  /*1bfd0*/  LEA.HI R0, R9, R0, RZ, 0x2 ;  /* 0x0000000009007211 */ /* 0x000fc800078f10ff */
[----:B------:R-:W-:-:S05]  /*1bfe0*/  SHF.R.S32.HI R0, RZ, 0x2, R0 ;  /* 0x00000002ff007819 */ /* 0x000fca0000011400 */
[----:B------:R-:W-:Y:S01]  /*1bff0*/  IMAD R0, R2, 0x10, R0 ;  /* 0x0000001002007824 */ /* 0x000fe200078e0200 */
[----:B-1----:R-:W-:Y:S06]  /*1c000*/  @P0 BRA `(.L_x_977) ;  /* 0x0000000000380947 */ /* 0x002fec0003800000 */
[----:B------:R-:W1:Y:S01]  /*1c010*/  S2R R2, SR_CTAID.X ;  /* 0x0000000000027919 */ /* 0x000e620000002500 */
[----:B------:R-:W-:Y:S01]  /*1c020*/  VIADD R4, R0, 0x8 ;  /* 0x0000000800047836 */ /* 0x000fe20000000000 */
[----:B------:R-:W-:Y:S01]  /*1c030*/  ULDC.64 UR4, c[0x0][0x2b0] ;  /* 0x0000ac0000047ab9 */ /* 0x000fe20000000a00 */
[C---:B-1----:R-:W-:Y:S02]  /*1c040*/  IMAD R3, R2.reuse, 0x40, R3 ;  /* 0x0000004002037824 */ /* 0x042fe400078e0203 */
[----:B-----5:R-:W-:-:S03]  /*1c050*/  IMAD R2, R2, -0x40, R13 ;  /* 0xffffffc002027824 */ /* 0x020fc600078e020d */
        /* <DEDUP_REMOVED lines=9> */
.L_x_977:
[----:B------:R-:W-:Y:S05]  /*1c0f0*/  BSYNC B0 ;  /* 0x0000000000007941 */ /* 0x000fea0003800000 */
.L_x_976:
[----:B------:R-:W3:Y:S01]  /*1c100*/  S2UR UR8, SR_CTAID.X ;  /* 0x00000000000879c3 */ /* 0x000ee20000002500 */
[----:B------:R-:W-:Y:S01]  /*1c110*/  SHF.R.S32.HI R0, RZ, 0x1f, R6 ;  /* 0x0000001fff007819 */ /* 0x000fe20000011406 */
[----:B------:R4:W4:Y:S01]  /*1c120*/  LDS.128 R20, [R237+0x800] ;  /* 0x00080000ed147984 */ /* 0x0009220000000c00 */
[----:B------:R-:W-:Y:S01]  /*1c130*/  ISETP.NE.AND P1, PT, R252, -0x1, PT ;  /* 0xfffffffffc00780c */ /* 0x000fe20003f25270 */
[----:B------:R-:W-:Y:S01]  /*1c140*/  ULDC UR5, c[0x0][0x2d0] ;  /* 0x0000b40000057ab9 */ /* 0x000fe20000000800 */
[----:B-1----:R-:W-:Y:S01]  /*1c150*/  SHF.R.S32.HI R3, RZ, 0x1f, R132 ;  /* 0x0000001fff037819 */ /* 0x002fe20000011484 */
[----:B--2---:R-:W-:Y:S01]  /*1c160*/  IMAD R0, R0, R14, RZ ;  /* 0x0000000e00007224 */ /* 0x004fe200078e02ff */
[----:B------:R-:W-:Y:S01]  /*1c170*/  MOV R2, R132 ;  /* 0x0000008400027202 */ /* 0x000fe20000000f00 */
[----:B------:R-:W1:Y:S01]  /*1c180*/  LDC.64 R10, c[0x0][0x298] ;  /* 0x0000a600ff0a7b82 */ /* 0x000e620000000a00 */
[----:B------:R-:W-:Y:S01]  /*1c190*/  ISETP.GE.AND P0, PT, R132, UR5, PT ;  /* 0x0000000584007c0c */ /* 0x000fe2000bf06270 */
[C---:B------:R-:W-:Y:S01]  /*1c1a0*/  IMAD R12, R6.reuse, R15, R0 ;  /* 0x0000000f060c7224 */ /* 0x040fe200078e0200 */
[----:B------:R-:W-:Y:S01]  /*1c1b0*/  BSSY B0, `(.L_x_978) ;  /* 0x0000023000007945 */ /* 0x000fe20003800000 */
[----:B------:R-:W-:Y:S01]  /*1c1c0*/  IMAD.WIDE.U32 R6, R6, R14, RZ ;  /* 0x0000000e06067225 */ /* 0x000fe200078e00ff */
[----:B------:R-:W-:Y:S01]  /*1c1d0*/  SHF.R.S32.HI R17, RZ, 0x1f, R16 ;  /* 0x0000001fff117819 */ /* 0x000fe20000011410 */
[----:B---3--:R-:W-:-:S04]  /*1c1e0*/  USHF.L.U32 UR8, UR8, 0x6, URZ ;  /* 0x0000000608087899 */ /* 0x008fc8000800063f */
[----:B------:R-:W-:Y:S01]  /*1c1f0*/  USHF.R.S32.HI UR4, URZ, 0x1f, UR8 ;  /* 0x0000001f3f047899 */ /* 0x000fe20008011408 */
[----:B-1----:R-:W-:-:S04]  /*1c200*/  IMAD.WIDE.U32 R4, R252, R10, RZ ;  /* 0x0000000afc047225 */ /* 0x002fc800078e00ff */
[----:B------:R-:W-:Y:S01]  /*1c210*/  IMAD.WIDE.U32 R2, R10, UR8, R2 ;  /* 0x000000080a027c25 */ /* 0x000fe2000f8e0002 */
[----:B------:R-:W-:Y:S02]  /*1c220*/  SEL R0, R6, R4, !P1 ;  /* 0x0000000406007207 */ /* 0x000fe40004800000 */
[----:B------:R-:W-:Y:S01]  /*1c230*/  SHF.R.S32.HI R6, RZ, 0x1f, R8 ;  /* 0x0000001fff067819 */ /* 0x000fe20000011408 */
[----:B------:R-:W-:Y:S01]  /*1c240*/  IMAD R9, R252, R11, R5 ;  /* 0x0000000bfc097224 */ /* 0x000fe200078e0205 */
[----:B------:R-:W-:Y:S01]  /*1c250*/  @!P1 IADD3 R9, R7, R12, RZ ;  /* 0x0000000c07099210 */ /* 0x000fe20007ffe0ff */
[----:B------:R-:W-:Y:S01]  /*1c260*/  IMAD R5, R10, UR4, RZ ;  /* 0x000000040a057c24 */ /* 0x000fe2000f8e02ff */
[----:B------:R-:W-:Y:S01]  /*1c270*/  IADD3 R2, P1, R0, R2, RZ ;  /* 0x0000000200027210 */ /* 0x000fe20007f3e0ff */
[----:B------:R-:W-:Y:S01]  /*1c280*/  ULDC.64 UR4, c[0x0][0x2a0] ;  /* 0x0000a80000047ab9 */ /* 0x000fe20000000a00 */
[----:B-----5:R-:W-:Y:S01]  /*1c290*/  IADD3 R0, R13, -UR8, RZ ;  /* 0x800000080d007c10 */ /* 0x020fe2000fffe0ff */
[----:B------:R-:W-:Y:S01]  /*1c2a0*/  IMAD R4, R11, UR8, R5 ;  /* 0x000000080b047c24 */ /* 0x000fe2000f8e0205 */
[----:B------:R1:W2:Y:S01]  /*1c2b0*/  LDS.128 R12, [R237] ;  /* 0x00000000ed0c7984 */ /* 0x0002a20000000c00 */
[----:B------:R-:W-:-:S03]  /*1c2c0*/  VIADD R5, R16, 0x20 ;  /* 0x0000002010057836 */ /* 0x000fc60000000000 */
[----:B------:R-:W-:Y:S01]  /*1c2d0*/  IADD3.X R3, R9, R3, R4, P1, !PT ;  /* 0x0000000309037210 */ /* 0x000fe20000ffe404 */
[----:B------:R-:W-:Y:S01]  /*1c2e0*/  IMAD R4, R6, UR4, RZ ;  /* 0x0000000406047c24 */ /* 0x000fe2000f8e02ff */
[-C--:B------:R-:W-:Y:S02]  /*1c2f0*/  ISETP.GE.OR P1, PT, R5, R0.reuse, P0 ;  /* 0x000000000500720c */ /* 0x080fe40000726670 */
[----:B------:R-:W-:Y:S01]  /*1c300*/  ISETP.GE.OR P0, PT, R16, R0, P0 ;  /* 0x000000001000720c */ /* 0x000fe20000706670 */
[C---:B------:R-:W-:Y:S02]  /*1c310*/  IMAD R0, R8.reuse, UR5, R4 ;  /* 0x0000000508007c24 */ /* 0x040fe4000f8e0204 */
[----:B------:R-:W-:-:S04]  /*1c320*/  IMAD.WIDE.U32 R4, R8, UR4, R2 ;  /* 0x0000000408047c25 */ /* 0x000fc8000f8e0002 */
[----:B------:R-:W-:-:S06]  /*1c330*/  IMAD.IADD R3, R0, 0x1, R5 ;  /* 0x0000000100037824 */ /* 0x000fcc00078e0205 */
[----:B----4-:R-:W-:Y:S05]  /*1c340*/  @P0 BRA `(.L_x_979) ;  /* 0x0000000000240947 */ /* 0x010fea0003800000 */
        /* <DEDUP_REMOVED lines=8> */
[----:B--2---:R3:W-:Y:S02]  /*1c3d0*/  STG.E.128 desc[UR6][R8.64], R12 ;  /* 0x0000000c08007986 */ /* 0x0047e4000c101d06 */
.L_x_979:
[----:B------:R-:W-:Y:S05]  /*1c3e0*/  BSYNC B0 ;  /* 0x0000000000007941 */ /* 0x000fea0003800000 */
.L_x_978:
[----:B------:R-:W-:Y:S05]  /*1c3f0*/  @P1 EXIT ;  /* 0x000000000000194d */ /* 0x000fea0003800000 */
        /* <DEDUP_REMOVED lines=10> */
[----:B------:R-:W-:Y:S01]  /*1c4a0*/  STG.E.128 desc[UR6][R2.64], R20 ;  /* 0x0000001402007986 */ /* 0x000fe2000c101d06 */
[----:B------:R-:W-:Y:S05]  /*1c4b0*/  EXIT ;  /* 0x000000000000794d */ /* 0x000fea0003800000 */
.L_x_980:
        /* <DEDUP_REMOVED lines=12> */
.L_x_5320:


//--------------------- .text._ZN5flash24flash_fwd_splitkv_kernelI23Flash_fwd_kernel_traitsILi32ELi64ELi256ELi4ELb0ELb0EN7cutlass6half_tE19Flash_kernel_traitsILi32ELi64ELi256ELi4ES3_EELb1ELb0ELb0ELb0ELb0ELb1ELb0ELb1EEEvNS_16Flash_fwd_paramsE --------------------------
	.section	.text._ZN5flash24flash_fwd_splitkv_kernelI23Flash_fwd_kernel_traitsILi32ELi64ELi256ELi4ELb0ELb0EN7cutlass6half_tE19Flash_kernel_traitsILi32ELi64ELi256ELi4ES3_EELb1ELb0ELb0ELb0ELb0ELb1ELb0ELb1EEEvNS_16Flash_fwd_paramsE,"ax",@progbits
	.align	128
        .global         _ZN5flash24flash_fwd_splitkv_kernelI23Flash_fwd_kernel_traitsILi32ELi64ELi256ELi4ELb0ELb0EN7cutlass6half_tE19Flash_kernel_traitsILi32ELi64ELi256ELi4ES3_EELb1ELb0ELb0ELb0ELb0ELb1ELb0ELb1EEEvNS_16Flash_fwd_paramsE
        .type           _ZN5flash24flash_fwd_splitkv_kernelI23Flash_fwd_kernel_traitsILi32ELi64ELi256ELi4ELb0ELb0EN7cutlass6half_tE19Flash_kernel_traitsILi32ELi64ELi256ELi4ES3_EELb1ELb0ELb0ELb0ELb0ELb1ELb0ELb1EEEvNS_16Flash_fwd_paramsE,@function
        .size           _ZN5flash24flash_fwd_splitkv_kernelI23Flash_fwd_kernel_traitsILi32ELi64ELi256ELi4ELb0ELb0EN7cutlass6half_tE19Flash_kernel_traitsILi32ELi64ELi256ELi4ES3_EELb1ELb0ELb0ELb0ELb0ELb1ELb0ELb1EEEvNS_16Flash_fwd_paramsE,(.L_x_5321 - _ZN5flash24flash_fwd_splitkv_kernelI23Flash_fwd_kernel_traitsILi32ELi64ELi256ELi4ELb0ELb0EN7cutlass6half_tE19Flash_kernel_traitsILi32ELi64ELi256ELi4ES3_EELb1ELb0ELb0ELb0ELb0ELb1ELb0ELb1EEEvNS_16Flash_fwd_paramsE)
        .other          _ZN5flash24flash_fwd_splitkv_kernelI23Flash_fwd_kernel_traitsILi32ELi64ELi256ELi4ELb0ELb0EN7cutlass6half_tE19Flash_kernel_traitsILi32ELi64ELi256ELi4ES3_EELb1ELb0ELb0ELb0ELb0ELb1ELb0ELb1EEEvNS_16Flash_fwd_paramsE,@"STO_CUDA_ENTRY STV_DEFAULT"
_ZN5flash24flash_fwd_splitkv_kernelI23Flash_fwd_kernel_traitsILi32ELi64ELi256ELi4ELb0ELb0EN7cutlass6half_tE19Flash_kernel_traitsILi32ELi64ELi256ELi4ES3_EELb1ELb0ELb0ELb0ELb0ELb1ELb0ELb1EEEvNS_16Flash_fwd_paramsE:
.text._ZN5flash24flash_fwd_splitkv_kernelI23Flash_fwd_kernel_traitsILi32ELi64ELi256ELi4ELb0ELb0EN7cutlass6half_tE19Flash_kernel_traitsILi32ELi64ELi256ELi4ES3_EELb1ELb0ELb0ELb0ELb0ELb1ELb0ELb1EEEvNS_16Flash_fwd_paramsE:
        /* <DEDUP_REMOVED lines=38> */
[----:B----4-:R4:W-:-:S12]  /*0260*/  STL [R1], R15 ;  /* 0x0000000f01007387 */ /* 0x0109d80000100800 */
[----:B-123--:R-:W-:Y:S05]  /*0270*/  @!P0 BRA `(.L_x_981) ;  /* 0x0000000000108947 */ /* 0x00efea0003800000 */
[----:B------:R-:W2:Y:S02]  /*0280*/  @P1 LDG.E R0, desc[UR6][R6.64+0x4] ;  /* 0x0000040606001981 */ /* 0x000ea4000c1e1900 */
[----:B--2--5:R-:W-:-:S06]  /*0290*/  @P1 IADD3 R4, R0, -R11, RZ ;  /* 0x8000000b00041210 */ /* 0x024fcc0007ffe0ff */
[----:B------:R2:W5:Y:S01]  /*02a0*/  @!P1 LDG.E R4, desc[UR6][R6.64] ;  /* 0x0000000606049981 */ /* 0x000562000c1e1900 */
[----:B------:R-:W-:Y:S05]  /*02b0*/  BRA `(.L_x_982) ;  /* 0x0000000000047947 */ /* 0x000fea0003800000 */
.L_x_981:
[----:B------:R-:W1:Y:S02]  /*02c0*/  LDC R4, c[0x0][0x2c8] ;  /* 0x0000b200ff047b82 */ /* 0x000e640000000800 */
.L_x_982:
        /* <DEDUP_REMOVED lines=91> */
.L_x_985:
[----:B------:R-:W-:Y:S05]  /*0880*/  BSYNC B0 ;  /* 0x0000000000007941 */ /* 0x000fea0003800000 */
.L_x_984:
        /* <DEDUP_REMOVED lines=13> */
.L_x_987:
[----:B------:R-:W-:Y:S05]  /*0960*/  BSYNC B0 ;  /* 0x0000000000007941 */ /* 0x000fea0003800000 */
.L_x_986:
        /* <DEDUP_REMOVED lines=11> */
.L_x_983:
        /* <DEDUP_REMOVED lines=28> */
.L_x_988:
        /* <DEDUP_REMOVED lines=88> */
.L_x_989:
        /* <DEDUP_REMOVED lines=48> */
.L_x_991:
        /* <DEDUP_REMOVED lines=31> */
.L_x_990:
        /* <DEDUP_REMOVED lines=78> */
[----:B------:R-:W-:Y:S01]  /*1b30*/  IMAD.U32 R185, R14, 0x20, R19 ;  /* 0x000000200eb97824 */ /* 0x000fe200078e0013 */
[----:B------:R-:W-:Y:S01]  /*1b40*/  LEA.HI R3, R0, R91, RZ, 0x8 ;  /* 0x0000005b00037211 */ /* 0x000fe200078f40ff */
[----:B------:R-:W-:-:S03]  /*1b50*/  IMAD.WIDE.U32 R94, R94, UR4, R4 ;  /* 0x000000045e5e7c25 */ /* 0x000fc6000f8e0004 */
[----:B------:R-:W-:Y:S01]  /*1b60*/  SHF.R.S32.HI R5, RZ, 0x8, R3 ;  /* 0x00000008ff057819 */ /* 0x000fe20000011403 */
[----:B------:R-:W-:Y:S02]  /*1b70*/  IMAD.X R3, R133, 0x1, R25, P0 ;  /* 0x0000000185037824 */ /* 0x000fe400000e0619 */
[----:B------:R-:W-:Y:S01]  /*1b80*/  IMAD.SHL.U32 R0, R21, 0x4, RZ ;  /* 0x0000000415007824 */ /* 0x000fe200078e00ff */
[----:B------:R-:W-:Y:S01]  /*1b90*/  VIMNMX R90, RZ, R5, !PT ;  /* 0x00000005ff5a7248 */ /* 0x000fe20007fe0100 */
[----:B------:R-:W-:Y:S02]  /*1ba0*/  IMAD R4, R77, R62, RZ ;  /* 0x0000003e4d047224 */ /* 0x000fe400078e02ff */
[C---:B------:R-:W-:Y:S01]  /*1bb0*/  IMAD R96, R76.reuse, R92, R0 ;  /* 0x0000005c4c607224 */ /* 0x040fe200078e0200 */
[----:B------:R-:W-:Y:S01]  /*1bc0*/  ISETP.GT.AND P0, PT, R207, R90, PT ;  /* 0x0000005acf00720c */ /* 0x000fe20003f04270 */
[C---:B------:R-:W-:Y:S02]  /*1bd0*/  IMAD R4, R76.reuse, R63, R4 ;  /* 0x0000003f4c047224 */ /* 0x040fe400078e0204 */
[----:B------:R-:W-:Y:S01]  /*1be0*/  IMAD.WIDE.U32 R126, R76, R62, R2 ;  /* 0x0000003e4c7e7225 */ /* 0x000fe200078e0002 */
[----:B------:R-:W-:-:S02]  /*1bf0*/  IADD3 R98, R0, R96, RZ ;  /* 0x0000006000627210 */ /* 0x000fc40007ffe0ff */
[----:B------:R-:W-:Y:S01]  /*1c00*/  SHF.R.S32.HI R100, RZ, 0x1f, R96 ;  /* 0x0000001fff647819 */ /* 0x000fe20000011460 */
[----:B------:R-:W-:Y:S01]  /*1c10*/  IMAD.IADD R131, R127, 0x1, R4 ;  /* 0x000000017f837824 */ /* 0x000fe200078e0204 */
        /* <DEDUP_REMOVED lines=163> */
.L_x_1046:
        /* <DEDUP_REMOVED lines=146> */
.L_x_996:
[----:B------:R-:W-:Y:S05]  /*2f70*/  BSYNC B0 ;  /* 0x0000000000007941 */ /* 0x000fea0003800000 */
.L_x_995:
        /* <DEDUP_REMOVED lines=61> */
.L_x_998:
[----:B------:R-:W-:Y:S05]  /*3350*/  BSYNC B0 ;  /* 0x0000000000007941 */ /* 0x000fea0003800000 */
.L_x_997:
        /* <DEDUP_REMOVED lines=62> */
.L_x_1000:
[----:B------:R-:W-:Y:S05]  /*3740*/  BSYNC B0 ;  /* 0x0000000000007941 */ /* 0x000fea0003800000 */
.L_x_999:
        /* <DEDUP_REMOVED lines=81> */
.L_x_1002:
[----:B------:R-:W-:Y:S05]  /*3c60*/  BSYNC B0 ;  /* 0x0000000000007941 */ /* 0x000fea0003800000 */
.L_x_1001:
        /* <DEDUP_REMOVED lines=61> */
.L_x_1004:
[----:B------:R-:W-:Y:S05]  /*4040*/  BSYNC B0 ;  /* 0x0000000000007941 */ /* 0x000fea0003800000 */
.L_x_1003:
        /* <DEDUP_REMOVED lines=70> */
.L_x_1006:
[----:B------:R-:W-:Y:S05]  /*44b0*/  BSYNC B0 ;  /* 0x0000000000007941 */ /* 0x000fea0003800000 */
.L_x_1005:
        /* <DEDUP_REMOVED lines=70> */
.L_x_1008:
[----:B------:R-:W-:Y:S05]  /*4920*/  BSYNC B0 ;  /* 0x0000000000007941 */ /* 0x000fea0003800000 */
.L_x_1007:
        /* <DEDUP_REMOVED lines=70> */
.L_x_1010:
[----:B------:R-:W-:Y:S05]  /*4d90*/  BSYNC B0 ;  /* 0x0000000000007941 */ /* 0x000fea0003800000 */
.L_x_1009:
[C---:B------:R-:W-:Y:S01]  /*4da0*/  LEA R31, P1, R30.reuse, R34, 0x1 ;  /* 0x000000221e1f7211 */ /* 0x040fe200078208ff */
[----:B------:R-:W-:Y:S01]  /*4db0*/  IMAD.MOV.U32 R14, RZ, RZ, R16 ;  /* 0x000000ffff0e7224 */ /* 0x000fe200078e0010 */
[----:B------:R-:W-:Y:S02]  /*4dc0*/  UMOV UR4, UR45 ;  /* 0x0000002d00047c82 */ /* 0x000fe40008000000 */
[C---:B------:R-:W-:Y:S02]  /*4dd0*/  LEA.HI.X.SX32 R32, R30.reuse, R35, 0x1, P1 ;  /* 0x000000231e207211 */ /* 0x040fe400008f0eff */
[C---:B------:R-:W-:Y:S04]  /*4de0*/  LEA R16, P0, R30.reuse, R14, 0x1 ;  /* 0x0000000e1e107211 */ /* 0x040fe800078008ff */
[----:B------:R-:W-:Y:S01]  /*4df0*/  LEA.HI.X.SX32 R15, R30, R15, 0x1, P0 ;  /* 0x0000000f1e0f7211 */ /* 0x000fe200000f0eff */
[----:B------:R-:W-:Y:S08]  /*4e00*/  BRA `(.L_x_1011) ;  /* 0x0000003800e47947 */ /* 0x000ff00003800000 */
.L_x_994:
        /* <DEDUP_REMOVED lines=98> */
.L_x_1015:
[----:B------:R-:W-:Y:S05]  /*5430*/  BSYNC B0 ;  /* 0x0000000000007941 */ /* 0x000fea0003800000 */
.L_x_1014:
[----:B-----5:R2:W-:Y:S02]  /*5440*/  STG.E.128 desc[UR6][R34.64], R8 ;  /* 0x0000000822007986 */ /* 0x0205e4000c101d06 */
.L_x_1013:
[----:B------:R-:W-:Y:S05]  /*5450*/  BSYNC B1 ;  /* 0x0000000000017941 */ /* 0x000fea0003800000 */
.L_x_1012:
        /* <DEDUP_REMOVED lines=98> */
.L_x_1019:
[----:B------:R-:W-:Y:S05]  /*5a80*/  BSYNC B0 ;  /* 0x0000000000007941 */ /* 0x000fea0003800000 */
.L_x_1018:
[----:B-----5:R3:W-:Y:S02]  /*5a90*/  STG.E.128 desc[UR6][R34.64], R8 ;  /* 0x0000000822007986 */ /* 0x0207e4000c101d06 */
.L_x_1017:
[----:B------:R-:W-:Y:S05]  /*5aa0*/  BSYNC B1 ;  /* 0x0000000000017941 */ /* 0x000fea0003800000 */
.L_x_1016:
        /* <DEDUP_REMOVED lines=98> */
.L_x_1023:
[----:B------:R-:W-:Y:S05]  /*60d0*/  BSYNC B0 ;  /* 0x0000000000007941 */ /* 0x000fea0003800000 */
.L_x_1022:
[----:B-----5:R4:W-:Y:S02]  /*60e0*/  STG.E.128 desc[UR6][R34.64], R8 ;  /* 0x0000000822007986 */ /* 0x0209e4000c101d06 */
.L_x_1021:
[----:B------:R-:W-:Y:S05]  /*60f0*/  BSYNC B1 ;  /* 0x0000000000017941 */ /* 0x000fea0003800000 */
.L_x_1020:
        /* <DEDUP_REMOVED lines=107> */
.L_x_1027:
[----:B------:R-:W-:Y:S05]  /*67b0*/  BSYNC B0 ;  /* 0x0000000000007941 */ /* 0x000fea0003800000 */
.L_x_1026:
[----:B-----5:R2:W-:Y:S02]  /*67c0*/  STG.E.128 desc[UR6][R34.64], R8 ;  /* 0x0000000822007986 */ /* 0x0205e4000c101d06 */
.L_x_1025:
[----:B------:R-:W-:Y:S05]  /*67d0*/  BSYNC B1 ;  /* 0x0000000000017941 */ /* 0x000fea0003800000 */
.L_x_1024:
        /* <DEDUP_REMOVED lines=98> */
.L_x_1031:
[----:B------:R-:W-:Y:S05]  /*6e00*/  BSYNC B0 ;  /* 0x0000000000007941 */ /* 0x000fea0003800000 */
.L_x_1030:
[----:B-----5:R2:W-:Y:S02]  /*6e10*/  STG.E.128 desc[UR6][R34.64], R8 ;  /* 0x0000000822007986 */ /* 0x0205e4000c101d06 */
.L_x_1029:
[----:B------:R-:W-:Y:S05]  /*6e20*/  BSYNC B1 ;  /* 0x0000000000017941 */ /* 0x000fea0003800000 */
.L_x_1028:
        /* <DEDUP_REMOVED lines=107> */
.L_x_1035:
[----:B------:R-:W-:Y:S05]  /*74e0*/  BSYNC B0 ;  /* 0x0000000000007941 */ /* 0x000fea0003800000 */
.L_x_1034:
[----:B-----5:R2:W-:Y:S02]  /*74f0*/  STG.E.128 desc[UR6][R34.64], R8 ;  /* 0x0000000822007986 */ /* 0x0205e4000c101d06 */
.L_x_1033:
[----:B------:R-:W-:Y:S05]  /*7500*/  BSYNC B1 ;  /* 0x0000000000017941 */ /* 0x000fea0003800000 */
.L_x_1032:
        /* <DEDUP_REMOVED lines=107> */
.L_x_1039:
[----:B------:R-:W-:Y:S05]  /*7bc0*/  BSYNC B0 ;  /* 0x0000000000007941 */ /* 0x000fea0003800000 */
.L_x_1038:
[----:B-----5:R2:W-:Y:S02]  /*7bd0*/  STG.E.128 desc[UR6][R34.64], R8 ;  /* 0x0000000822007986 */ /* 0x0205e4000c101d06 */
.L_x_1037:
[----:B------:R-:W-:Y:S05]  /*7be0*/  BSYNC B1 ;  /* 0x0000000000017941 */ /* 0x000fea0003800000 */
.L_x_1036:
        /* <DEDUP_REMOVED lines=106> */
.L_x_1043:
[----:B------:R-:W-:Y:S05]  /*8290*/  BSYNC B0 ;  /* 0x0000000000007941 */ /* 0x000fea0003800000 */
.L_x_1042:
[----:B-----5:R2:W-:Y:S02]  /*82a0*/  STG.E.128 desc[UR6][R34.64], R8 ;  /* 0x0000000822007986 */ /* 0x0205e4000c101d06 */
.L_x_1041:
[----:B------:R-:W-:Y:S05]  /*82b0*/  BSYNC B1 ;  /* 0x0000000000017941 */ /* 0x000fea0003800000 */
.L_x_1040:
        /* <DEDUP_REMOVED lines=12> */
.L_x_993:
        /* <DEDUP_REMOVED lines=98> */
.L_x_1011:
        /* <DEDUP_REMOVED lines=85> */
.L_x_1044:
        /* <DEDUP_REMOVED lines=12> */
.L_x_1045:
[----:B------:R-:W-:Y:S04]  /*8fb0*/  IADD3 R18, R18, -0x1, RZ ;  /* 0xffffffff12127810 */ /* 0x000fe80007ffe0ff */
[----:B------:R-:W-:Y:S11]  /*8fc0*/  ISETP.GT.AND P0, PT, R18, R90, PT ;  /* 0x0000005a1200720c */ /* 0x000ff60003f04270 */
[----:B------:R-:W-:Y:S02]  /*8fd0*/  @!UPT UIADD3 URZ, URZ, URZ, URZ ;  /* 0x0000003f3f3ff290 */ /* 0x000fe4000fffe03f */
[----:B------:R-:W-:Y:S05]  /*8fe0*/  @P0 BRA `(.L_x_1046) ;  /* 0xffffff9400980947 */ /* 0x000fea000383ffff */
.L_x_992:
[----:B------:R1:W5:Y:S01]  /*8ff0*/  LDL R209, [R1] ;  /* 0x0000000001d17983 */ /* 0x0003620000100800 */
        /* <DEDUP_REMOVED lines=99> */
.L_x_1053:
[----:B------:R-:W-:Y:S05]  /*9630*/  BSYNC B0 ;  /* 0x0000000000007941 */ /* 0x000fea0003800000 */
.L_x_1052:
[----:B-----5:R3:W-:Y:S02]  /*9640*/  STS.128 [R185], R4 ;  /* 0x00000004b9007388 */ /* 0x0207e40000000c00 */
.L_x_1051:
[----:B------:R-:W-:Y:S05]  /*9650*/  BSYNC B1 ;  /* 0x0000000000017941 */ /* 0x000fea0003800000 */
.L_x_1050:
        /* <DEDUP_REMOVED lines=64> */
.L_x_1056:
[----:B------:R-:W-:Y:S05]  /*9a60*/  BSYNC B0 ;  /* 0x0000000000007941 */ /* 0x000fea0003800000 */
.L_x_1055:
[----:B-----5:R4:W-:Y:S01]  /*9a70*/  STS.128 [R185+0x800], R4 ;  /* 0x00080004b9007388 */ /* 0x0209e20000000c00 */
[----:B------:R-:W-:Y:S05]  /*9a80*/  BRA `(.L_x_1054) ;  /* 0x0000000c00e07947 */ /* 0x000fea0003800000 */
.L_x_1049:
        /* <DEDUP_REMOVED lines=104> */
.L_x_1060:
[----:B------:R-:W-:Y:S05]  /*a110*/  BSYNC B0 ;  /* 0x0000000000007941 */ /* 0x000fea0003800000 */
.L_x_1059:
[----:B-----5:R3:W-:Y:S02]  /*a120*/  STS.128 [R185], R4 ;  /* 0x00000004b9007388 */ /* 0x0207e40000000c00 */
.L_x_1058:
[----:B------:R-:W-:Y:S05]  /*a130*/  BSYNC B1 ;  /* 0x0000000000017941 */ /* 0x000fea0003800000 */
.L_x_1057:
        /* <DEDUP_REMOVED lines=104> */
.L_x_1062:
[----:B------:R-:W-:Y:S05]  /*a7c0*/  BSYNC B0 ;  /* 0x0000000000007941 */ /* 0x000fea0003800000 */
.L_x_1061:
[----:B-----5:R4:W-:Y:S01]  /*a7d0*/  STS.128 [R185+0x800], R4 ;  /* 0x00080004b9007388 */ /* 0x0209e20000000c00 */
[----:B------:R-:W-:Y:S05]  /*a7e0*/  BRA `(.L_x_1054) ;  /* 0x0000000000887947 */ /* 0x000fea0003800000 */
.L_x_1048:
        /* <DEDUP_REMOVED lines=19> */
.L_x_1064:
[----:B------:R-:W-:Y:S05]  /*a920*/  BSYNC B0 ;  /* 0x0000000000007941 */ /* 0x000fea0003800000 */
.L_x_1063:
        /* <DEDUP_REMOVED lines=14> */
.L_x_1054:
[----:B------:R-:W-:Y:S05]  /*aa10*/  BSYNC B2 ;  /* 0x0000000000027941 */ /* 0x000fea0003800000 */
.L_x_1047:
[----:B------:R-:W-:Y:S01]  /*aa20*/  VIADD R243, R207, 0xffffffff ;  /* 0xffffffffcff37836 */ /* 0x000fe20000000000 */
[----:B------:R-:W-:Y:S01]  /*aa30*/  ULDC.64 UR10, c[0x0][0x220] ;  /* 0x00008800000a7ab9 */ /* 0x000fe20000000a00 */
[----:B------:R-:W-:Y:S01]  /*aa40*/  VIADD R0, R76, 0x40 ;  /* 0x000000404c007836 */ /* 0x000fe20000000000 */
[C---:B------:R-:W-:Y:S01]  /*aa50*/  LEA R54, P2, R154.reuse, UR10, 0x1 ;  /* 0x0000000a9a367c11 */ /* 0x040fe2000f8408ff */
[----:B------:R-:W-:Y:S01]  /*aa60*/  IMAD.SHL.U32 R53, R243, 0x100, RZ ;  /* 0x00000100f3357824 */ /* 0x000fe200078e00ff */
[----:B------:R-:W-:Y:S01]  /*aa70*/  ULDC.64 UR12, c[0x0][0x218] ;  /* 0x00008600000c7ab9 */ /* 0x000fe20000000a00 */
[----:B------:R-:W-:Y:S01]  /*aa80*/  BSSY B0, `(.L_x_1065) ;  /* 0x000001b000007945 */ /* 0x000fe20003800000 */
[----:B------:R-:W-:Y:S01]  /*aa90*/  LEA.HI.X R55, R154, UR11, R159, 0x1, P2 ;  /* 0x0000000b9a377c11 */ /* 0x000fe200090f0c9f */
[----:B---34-:R-:W-:Y:S01]  /*aaa0*/  IMAD.IADD R4, R124, 0x1, -R53 ;  /* 0x000000017c047824 */ /* 0x018fe200078e0a35 */
[----:B------:R-:W-:-:S04]  /*aab0*/  LEA R188, P3, R126, UR12, 0x1 ;  /* 0x0000000c7ebc7c11 */ /* 0x000fc8000f8608ff */
[-C--:B------:R-:W-:Y:S02]  /*aac0*/  ISETP.GE.AND P2, PT, R76, R4.reuse, PT ;  /* 0x000000044c00720c */ /* 0x080fe40003f46270 */
[CC--:B------:R-:W-:Y:S02]  /*aad0*/  ISETP.GE.AND P1, PT, R0.reuse, R4.reuse, PT ;  /* 0x000000040000720c */ /* 0x0c0fe40003f26270 */
[-C--:B------:R-:W-:Y:S01]  /*aae0*/  ISETP.GE.AND P6, PT, R0, R4.reuse, PT ;  /* 0x000000040000720c */ /* 0x080fe20003fc6270 */
[----:B------:R-:W-:Y:S01]  /*aaf0*/  VIADD R0, R76, 0x60 ;  /* 0x000000604c007836 */ /* 0x000fe20000000000 */
[----:B------:R-:W-:Y:S02]  /*ab00*/  LEA.HI.X R189, R126, UR13, R131, 0x1, P3 ;  /* 0x0000000d7ebd7c11 */ /* 0x000fe400098f0c83 */
[-C--:B------:R-:W-:Y:S02]  /*ab10*/  ISETP.GE.AND P4, PT, R24, R4.reuse, PT ;  /* 0x000000041800720c */ /* 0x080fe40003f86270 */
[----:B------:R-:W-:-:S02]  /*ab20*/  ISETP.GE.AND P3, PT, R0, R4, PT ;  /* 0x000000040000720c */ /* 0x000fc40003f66270 */
[-C--:B------:R-:W-:Y:S01]  /*ab30*/  ISETP.GE.AND P5, PT, R0, R4.reuse, PT ;  /* 0x000000040000720c */ /* 0x080fe20003fa6270 */
[----:B------:R-:W-:Y:S01]  /*ab40*/  VIADD R0, R76, 0x80 ;  /* 0x000000804c007836 */ /* 0x000fe20000000000 */
[----:B------:R-:W-:Y:S01]  /*ab50*/  ISETP.GE.AND P0, PT, R24, R4, PT ;  /* 0x000000041800720c */ /* 0x000fe20003f06270 */
[----:B------:R-:W-:-:S12]  /*ab60*/  @P2 BRA `(.L_x_1066) ;  /* 0x0000000000302947 */ /* 0x000fd80003800000 */
[----:B------:R-:W-:Y:S02]  /*ab70*/  ULDC UR5, c[0x0][0x2d0] ;  /* 0x0000b40000057ab9 */ /* 0x000fe40000000800 */
[----:B------:R-:W-:-:S13]  /*ab80*/  ISETP.GE.AND P2, PT, R132, UR5, PT ;  /* 0x0000000584007c0c */ /* 0x000fda000bf46270 */
[----:B------:R3:W-:Y:S04]  /*ab90*/  @P2 STS [R185+0x1000], RZ ;  /* 0x001000ffb9002388 */ /* 0x0007e80000000800 */
[----:B------:R3:W-:Y:S04]  /*aba0*/  @P2 STS [R185+0x1004], RZ ;  /* 0x001004ffb9002388 */ /* 0x0007e80000000800 */
[----:B------:R3:W-:Y:S01]  /*abb0*/  @P2 STS.64 [R185+0x1008], RZ ;  /* 0x001008ffb9002388 */ /* 0x0007e20000000a00 */
[----:B------:R-:W-:Y:S05]  /*abc0*/  @P2 BRA `(.L_x_1066) ;  /* 0x0000000000182947 */ /* 0x000fea0003800000 */
[----:B--2---:R-:W-:Y:S02]  /*abd0*/  MOV R2, R188 ;  /* 0x000000bc00027202 */ /* 0x004fe40000000f00 */
[----:B------:R-:W-:-:S05]  /*abe0*/  MOV R3, R189 ;  /* 0x000000bd00037202 */ /* 0x000fca0000000f00 */
[----:B------:R-:W-:Y:S01]  /*abf0*/  @!PT LDS RZ, [RZ] ;  /* 0x00000000fffff984 */ /* 0x000fe20000000800 */
[----:B------:R-:W-:Y:S01]  /*ac00*/  @!PT LDS RZ, [RZ] ;  /* 0x00000000fffff984 */ /* 0x000fe20000000800 */
[----:B------:R-:W-:Y:S01]  /*ac10*/  @!PT LDS RZ, [RZ] ;  /* 0x00000000fffff984 */ /* 0x000fe20000000800 */
[----:B------:R4:W-:Y:S02]  /*ac20*/  LDGSTS.E.BYPASS.LTC128B.128 [R185+0x1000], desc[UR6][R2.64] ;  /* 0x0100000002b97fae */ /* 0x0009e4000b901d46 */
.L_x_1066:
[----:B------:R-:W-:Y:S05]  /*ac30*/  BSYNC B0 ;  /* 0x0000000000007941 */ /* 0x000fea0003800000 */
.L_x_1065:
[----:B------:R-:W-:Y:S01]  /*ac40*/  BSSY B0, `(.L_x_1067) ;  /* 0x000000d000007945 */ /* 0x000fe20003800000 */
[----:B------:R-:W-:-:S03]  /*ac50*/  ISETP.GE.AND P2, PT, R0, R4, PT ;  /* 0x000000040000720c */ /* 0x000fc60003f46270 */
[----:B------:R-:W-:Y:S10]  /*ac60*/  @P4 BRA `(.L_x_1068) ;  /* 0x0000000000284947 */ /* 0x000ff40003800000 */
[----:B------:R-:W-:Y:S02]  /*ac70*/  ULDC UR5, c[0x0][0x2d0] ;  /* 0x0000b40000057ab9 */ /* 0x000fe40000000800 */
[----:B------:R-:W-:-:S13]  /*ac80*/  ISETP.GE.AND P4, PT, R132, UR5, PT ;  /* 0x0000000584007c0c */ /* 0x000fda000bf86270 */
[----:B------:R1:W-:Y:S01]  /*ac90*/  @P4 STS.128 [R185+0x1800], RZ ;  /* 0x001800ffb9004388 */ /* 0x0003e20000000c00 */
[----:B------:R-:W-:Y:S05]  /*aca0*/  @P4 BRA `(.L_x_1068) ;  /* 0x0000000000184947 */ /* 0x000fea0003800000 */
[----:B--2-4-:R-:W-:-:S04]  /*acb0*/  LEA R2, P4, R244, R188, 0x1 ;  /* 0x000000bcf4027211 */ /* 0x014fc800078808ff */
[----:B------:R-:W-:-:S05]  /*acc0*/  LEA.HI.X R3, R244, R189, R247, 0x1, P4 ;  /* 0x000000bdf4037211 */ /* 0x000fca00020f0cf7 */
[----:B------:R-:W-:Y:S01]  /*acd0*/  @!PT LDS RZ, [RZ] ;  /* 0x00000000fffff984 */ /* 0x000fe20000000800 */
[----:B------:R-:W-:Y:S01]  /*ace0*/  @!PT LDS RZ, [RZ] ;  /* 0x00000000fffff984 */ /* 0x000fe20000000800 */
[----:B------:R-:W-:Y:S01]  /*acf0*/  @!PT LDS RZ, [RZ] ;  /* 0x00000000fffff984 */ /* 0x000fe20000000800 */
[----:B------:R2:W-:Y:S04]  /*ad00*/  LDGSTS.E.BYPASS.LTC128B.128 [R185+0x1800], desc[UR6][R2.64] ;  /* 0x0180000002b97fae */ /* 0x0005e8000b901d46 */
.L_x_1068:
[----:B------:R-:W-:Y:S05]  /*ad10*/  BSYNC B0 ;  /* 0x0000000000007941 */ /* 0x000fea0003800000 */
.L_x_1067:
        /* <DEDUP_REMOVED lines=8> */
[----:B------:R-:W2:Y:S02]  /*ada0*/  LDC.64 R6, c[0x0][0x248] ;  /* 0x00009200ff067b82 */ /* 0x000ea40000000a00 */
[----:B--2-4-:R-:W-:-:S04]  /*adb0*/  LEA R2, P1, R6, R188, 0x7 ;  /* 0x000000bc06027211 */ /* 0x014fc800078238ff */
[----:B------:R-:W-:-:S05]  /*adc0*/  LEA.HI.X R3, R6, R189, R7, 0x7, P1 ;  /* 0x000000bd06037211 */ /* 0x000fca00008f3c07 */
[----:B------:R-:W-:Y:S01]  /*add0*/  @!PT LDS RZ, [RZ] ;  /* 0x00000000fffff984 */ /* 0x000fe20000000800 */
[----:B------:R-:W-:Y:S01]  /*ade0*/  @!PT LDS RZ, [RZ] ;  /* 0x00000000fffff984 */ /* 0x000fe20000000800 */
[----:B------:R-:W-:Y:S01]  /*adf0*/  @!PT LDS RZ, [RZ] ;  /* 0x00000000fffff984 */ /* 0x000fe20000000800 */
[----:B------:R2:W-:Y:S04]  /*ae00*/  LDGSTS.E.BYPASS.LTC128B.128 [R185+0x2000], desc[UR6][R2.64] ;  /* 0x0200000002b97fae */ /* 0x0005e8000b901d46 */
.L_x_1070:
[----:B------:R-:W-:Y:S05]  /*ae10*/  BSYNC B0 ;  /* 0x0000000000007941 */ /* 0x000fea0003800000 */
.L_x_1069:
        /* <DEDUP_REMOVED lines=8> */
[----:B--2-4-:R-:W-:Y:S02]  /*aea0*/  MOV R2, R188 ;  /* 0x000000bc00027202 */ /* 0x014fe40000000f00 */
        /* <DEDUP_REMOVED lines=8> */
.L_x_1072:
[----:B------:R-:W-:Y:S05]  /*af30*/  BSYNC B0 ;  /* 0x0000000000007941 */ /* 0x000fea0003800000 */
.L_x_1071:
        /* <DEDUP_REMOVED lines=15> */
.L_x_1074:
[----:B------:R-:W-:Y:S05]  /*b030*/  BSYNC B0 ;  /* 0x0000000000007941 */ /* 0x000fea0003800000 */
.L_x_1073:
        /* <DEDUP_REMOVED lines=17> */
.L_x_1076:
[----:B------:R-:W-:Y:S05]  /*b150*/  BSYNC B0 ;  /* 0x0000000000007941 */ /* 0x000fea0003800000 */
.L_x_1075:
        /* <DEDUP_REMOVED lines=20> */
.L_x_1078:
[----:B------:R-:W-:Y:S05]  /*b2a0*/  BSYNC B0 ;  /* 0x0000000000007941 */ /* 0x000fea0003800000 */
.L_x_1077:
        /* <DEDUP_REMOVED lines=24> */
.L_x_1080:
[----:B------:R-:W-:Y:S05]  /*b430*/  BSYNC B0 ;  /* 0x0000000000007941 */ /* 0x000fea0003800000 */
.L_x_1079:
[----:B------:R-:W0:Y:S01]  /*b440*/  LDGDEPBAR ;  /* 0x00000000000079af */ /* 0x000e220000000000 */
[----:B------:R-:W-:Y:S01]  /*b450*/  LOP3.LUT R6, R8, 0xfffffffe, RZ, 0xc0, !PT ;  /* 0xfffffffe08067812 */ /* 0x000fe200078ec0ff */
[----:B--2-4-:R-:W-:Y:S01]  /*b460*/  IMAD.SHL.U32 R2, R103, 0x40, RZ ;  /* 0x0000004067027824 */ /* 0x014fe200078e00ff */
        /* <DEDUP_REMOVED lines=40> */
.L_x_1082:
[----:B------:R-:W-:Y:S05]  /*b6f0*/  BSYNC B0 ;  /* 0x0000000000007941 */ /* 0x000fea0003800000 */
.L_x_1081:
        /* <DEDUP_REMOVED lines=21> */
.L_x_1084:
[----:B------:R-:W-:Y:S05]  /*b850*/  BSYNC B0 ;  /* 0x0000000000007941 */ /* 0x000fea0003800000 */
.L_x_1083:
        /* <DEDUP_REMOVED lines=14> */
.L_x_1086:
[----:B------:R-:W-:Y:S05]  /*b940*/  BSYNC B0 ;  /* 0x0000000000007941 */ /* 0x000fea0003800000 */
.L_x_1085:
        /* <DEDUP_REMOVED lines=17> */
.L_x_1088:
[----:B------:R-:W-:Y:S05]  /*ba60*/  BSYNC B0 ;  /* 0x0000000000007941 */ /* 0x000fea0003800000 */
.L_x_1087:
        /* <DEDUP_REMOVED lines=14> */
.L_x_1090:
[----:B------:R-:W-:Y:S05]  /*bb50*/  BSYNC B0 ;  /* 0x0000000000007941 */ /* 0x000fea0003800000 */
.L_x_1089:
        /* <DEDUP_REMOVED lines=17> */
.L_x_1092:
[----:B------:R-:W-:Y:S05]  /*bc70*/  BSYNC B0 ;  /* 0x0000000000007941 */ /* 0x000fea0003800000 */
.L_x_1091:
        /* <DEDUP_REMOVED lines=17> */
.L_x_1094:
[----:B------:R-:W-:Y:S05]  /*bd90*/  BSYNC B0 ;  /* 0x0000000000007941 */ /* 0x000fea0003800000 */
.L_x_1093:
        /* <DEDUP_REMOVED lines=17> */
.L_x_1096:
[----:B------:R-:W-:Y:S05]  /*beb0*/  BSYNC B0 ;  /* 0x0000000000007941 */ /* 0x000fea0003800000 */
.L_x_1095:
[----:B------:R-:W-:Y:S01]  /*bec0*/  LDSM.16.M88.4 R4, [R168] ;  /* 0x00000000a804783b */ /* 0x000fe20000000200 */
[----:B------:R-:W-:Y:S01]  /*bed0*/  LOP3.LUT P0, RZ, R16, 0x2, RZ, 0xc0, !PT ;  /* 0x0000000210ff7812 */ /* 0x000fe2000780c0ff */
[C---:B------:R-:W-:Y:S01]  /*bee0*/  VIADD R0, R164.reuse, 0x1000 ;  /* 0x00001000a4007836 */ /* 0x040fe20000000000 */
[----:B------:R-:W-:Y:S01]  /*bef0*/  ULDC.64 UR8, c[0x0][0x398] ;  /* 0x0000e60000087ab9 */ /* 0x000fe20000000a00 */
[----:B------:R-:W5:Y:S01]  /*bf00*/  LDSM.16.M88.4 R12, [R164+0x1000] ;  /* 0x00100000a40c783b */ /* 0x000f620000000200 */
[----:B------:R-:W-:Y:S01]  /*bf10*/  VIADD R167, R164, 0x1020 ;  /* 0x00001020a4a77836 */ /* 0x000fe20000000000 */
[----:B-1----:R-:W-:Y:S01]  /*bf20*/  SHF.R.S32.HI R2, RZ, 0x1f, R158 ;  /* 0x0000001fff027819 */ /* 0x002fe2000001149e */
[----:B------:R-:W-:Y:S01]  /*bf30*/  IMAD R169, R33, 0x2, R168 ;  /* 0x0000000221a97824 */ /* 0x000fe200078e02a8 */
[----:B------:R-:W1:Y:S02]  /*bf40*/  LDSM.16.M88.4 R28, [R164+0x1400] ;  /* 0x00140000a41c783b */ /* 0x000e640000000200 */
[----:B------:R-:W-:-:S02]  /*bf50*/  LEA.HI R2, R2, R158, RZ, 0x5 ;  /* 0x0000009e02027211 */ /* 0x000fc400078f28ff */
[----:B------:R-:W-:Y:S02]  /*bf60*/  LDSM.16.M88.4 R8, [R169] ;  /* 0x00000000a908783b */ /* 0x000fe40000000200 */
[----:B------:R-:W-:Y:S02]  /*bf70*/  @P0 VIADD R167, R0, 0xffffffe0 ;  /* 0xffffffe000a70836 */ /* 0x000fe40000000000 */
[----:B------:R-:W-:Y:S04]  /*bf80*/  LDSM.16.M88.4 R44, [R164+0x1800] ;  /* 0x00180000a42c783b */ /* 0x000fe80000000200 */
[----:B------:R-:W2:Y:S04]  /*bf90*/  LDSM.16.M88.4 R24, [R167] ;  /* 0x00000000a718783b */ /* 0x000ea80000000200 */
[----:B------:R-:W3:Y:S04]  /*bfa0*/  LDSM.16.M88.4 R36, [R167+0x400] ;  /* 0x00040000a724783b */ /* 0x000ee80000000200 */
[----:B------:R-:W-:Y:S04]  /*bfb0*/  LDSM.16.M88.4 R40, [R164+0x1c00] ;  /* 0x001c0000a428783b */ /* 0x000fe80000000200 */
[----:B------:R-:W-:Y:S04]  /*bfc0*/  LDSM.16.M88.4 R56, [R164+0x2800] ;  /* 0x00280000a438783b */ /* 0x000fe80000000200 */
[----:B------:R-:W-:Y:S04]  /*bfd0*/  LDSM.16.M88.4 R60, [R167+0x1800] ;  /* 0x00180000a73c783b */ /* 0x000fe80000000200 */
[----:B------:R-:W-:Y:S01]  /*bfe0*/  LDSM.16.M88.4 R64, [R164+0x3000] ;  /* 0x00300000a440783b */ /* 0x000fe20000000200 */
[C---:B-----5:R-:W-:Y:S03]  /*bff0*/  HMMA.16816.F32 R16, R4.reuse, R12, RZ ;  /* 0x0000000c0410723c */ /* 0x060fe600000018ff */
[----:B------:R-:W-:Y:S04]  /*c000*/  LDSM.16.M88.4 R76, [R167+0x2000] ;  /* 0x00200000a74c783b */ /* 0x000fe80000000200 */
[----:B------:R-:W0:Y:S01]  /*c010*/  LDGDEPBAR ;  /* 0x00000000000079af */ /* 0x000e220000000000 */
[C---:B------:R-:W-:Y:S06]  /*c020*/  HMMA.16816.F32 R12, R4.reuse, R14, RZ ;  /* 0x0000000e040c723c */ /* 0x040fec00000018ff */
[----:B-1----:R-:W-:Y:S10]  /*c030*/  HMMA.16816.F32 R20, R4, R28, RZ ;  /* 0x0000001c0414723c */ /* 0x002ff400000018ff */
[C---:B--2---:R-:W-:Y:S08]  /*c040*/  HMMA.16816.F32 R120, R8.reuse, R24, R16 ;  /* 0x000000180878723c */ /* 0x044ff00000001810 */
[----:B------:R-:W-:Y:S06]  /*c050*/  HMMA.16816.F32 R12, R8, R26, R12 ;  /* 0x0000001a080c723c */ /* 0x000fec000000180c */
[----:B------:R-:W-:Y:S01]  /*c060*/  HMMA.16816.F32 R16, R4, R30, RZ ;  /* 0x0000001e0410723c */ /* 0x000fe200000018ff */
[----:B------:R-:W1:Y:S05]  /*c070*/  LDSM.16.M88.4 R28, [R167+0x800] ;  /* 0x00080000a71c783b */ /* 0x000e6a0000000200 */
[----:B---3--:R-:W-:Y:S04]  /*c080*/  HMMA.16816.F32 R24, R8, R36, R20 ;  /* 0x000000240818723c */ /* 0x008fe80000001814 */
[----:B------:R-:W-:-:S02]  /*c090*/  FMUL.FTZ R0, R122, UR9 ;  /* 0x000000097a007c20 */ /* 0x000fc40008410000 */
[----:B------:R-:W-:Y:S02]  /*c0a0*/  HMMA.16816.F32 R20, R4, R46, RZ ;  /* 0x0000002e0414723c */ /* 0x000fe400000018ff */
[----:B------:R2:W3:Y:S10]  /*c0b0*/  MUFU.TANH R206, R0 ;  /* 0x0000000000ce7308 */ /* 0x0004f40000002400 */
[----:B------:R-:W-:Y:S01]  /*c0c0*/  HMMA.16816.F32 R16, R8, R38, R16 ;  /* 0x000000260810723c */ /* 0x000fe20000001810 */
[----:B------:R-:W-:Y:S01]  /*c0d0*/  LDSM.16.M88.4 R36, [R164+0x2000] ;  /* 0x00200000a424783b */ /* 0x000fe20000000200 */
[----:B--2---:R-:W-:-:S04]  /*c0e0*/  FMUL.FTZ R0, R121, UR9 ;  /* 0x0000000979007c20 */ /* 0x004fc80008410000 */
[----:B------:R2:W5:Y:S02]  /*c0f0*/  MUFU.TANH R204, R0 ;  /* 0x0000000000cc7308 */ /* 0x0005640000002400 */
[----:B--2---:R-:W-:-:S06]  /*c100*/  FMUL.FTZ R0, R123, UR9 ;  /* 0x000000097b007c20 */ /* 0x004fcc0008410000 */
[----:B------:R2:W-:Y:S02]  /*c110*/  MUFU.TANH R205, R0 ;  /* 0x0000000000cd7308 */ /* 0x0005e40000002400 */
[----:B--2---:R-:W-:-:S06]  /*c120*/  FMUL.FTZ R0, R12, UR9 ;  /* 0x000000090c007c20 */ /* 0x004fcc0008410000 */
[----:B------:R2:W-:Y:S02]  /*c130*/  MUFU.TANH R202, R0 ;  /* 0x0000000000ca7308 */ /* 0x0005e40000002400 */
[----:B--2---:R-:W-:-:S06]  /*c140*/  FMUL.FTZ R0, R13, UR9 ;  /* 0x000000090d007c20 */ /* 0x004fcc0008410000 */
[----:B------:R2:W-:Y:S02]  /*c150*/  MUFU.TANH R203, R0 ;  /* 0x0000000000cb7308 */ /* 0x0005e40000002400 */
[----:B--2---:R-:W-:-:S06]  /*c160*/  FMUL.FTZ R0, R14, UR9 ;  /* 0x000000090e007c20 */ /* 0x004fcc0008410000 */
[----:B------:R2:W4:Y:S02]  /*c170*/  MUFU.TANH R122, R0 ;  /* 0x00000000007a7308 */ /* 0x0005240000002400 */
[----:B--2---:R-:W-:Y:S02]  /*c180*/  FMUL.FTZ R0, R15, UR9 ;  /* 0x000000090f007c20 */ /* 0x004fe40008410000 */
[----:B------:R-:W-:Y:S01]  /*c190*/  HMMA.16816.F32 R12, R4, R44, RZ ;  /* 0x0000002c040c723c */ /* 0x000fe200000018ff */
[----:B------:R-:W2:Y:S03]  /*c1a0*/  LDSM.16.M88.4 R44, [R167+0xc00] ;  /* 0x000c0000a72c783b */ /* 0x000ea60000000200 */
[----:B------:R3:W-:Y:S02]  /*c1b0*/  MUFU.TANH R121, R0 ;  /* 0x0000000000797308 */ /* 0x0007e40000002400 */
[----:B---3--:R-:W-:-:S06]  /*c1c0*/  FMUL.FTZ R0, R24, UR9 ;  /* 0x0000000918007c20 */ /* 0x008fcc0008410000 */
[----:B------:R3:W-:-:S12]  /*c1d0*/  MUFU.TANH R200, R0 ;  /* 0x0000000000c87308 */ /* 0x0007d80000002400 */
[C---:B-1----:R-:W-:Y:S06]  /*c1e0*/  HMMA.16816.F32 R12, R8.reuse, R28, R12 ;  /* 0x0000001c080c723c */ /* 0x042fec000000180c */
[----:B------:R-:W-:Y:S06]  /*c1f0*/  HMMA.16816.F32 R28, R8, R30, R20 ;  /* 0x0000001e081c723c */ /* 0x000fec0000001814 */
[----:B------:R-:W-:Y:S01]  /*c200*/  HMMA.16816.F32 R20, R4, R42, RZ ;  /* 0x0000002a0414723c */ /* 0x000fe200000018ff */
[----:B---3--:R-:W-:-:S04]  /*c210*/  FMUL.FTZ R0, R25, UR9 ;  /* 0x0000000919007c20 */ /* 0x008fc80008410000 */
[----:B------:R1:W-:-:S15]  /*c220*/  MUFU.TANH R201, R0 ;  /* 0x0000000000c97308 */ /* 0x0003de0000002400 */
[----:B------:R-:W-:-:S04]  /*c230*/  NOP ;  /* 0x0000000000007918 */ /* 0x000fc80000000000 */
[----:B--2---:R-:W-:Y:S01]  /*c240*/  HMMA.16816.F32 R20, R8, R46, R20 ;  /* 0x0000002e0814723c */ /* 0x004fe20000001814 */
[----:B-1----:R-:W-:-:S04]  /*c250*/  FMUL.FTZ R0, R26, UR9 ;  /* 0x000000091a007c20 */ /* 0x002fc80008410000 */
[----:B------:R1:W2:Y:S02]  /*c260*/  MUFU.TANH R198, R0 ;  /* 0x0000000000c67308 */ /* 0x0002a40000002400 */
[----:B-1----:R-:W-:Y:S02]  /*c270*/  FMUL.FTZ R0, R27, UR9 ;  /* 0x000000091b007c20 */ /* 0x002fe40008410000 */
[----:B------:R-:W-:Y:S04]  /*c280*/  HMMA.16816.F32 R24, R4, R36, RZ ;  /* 0x000000240418723c */ /* 0x000fe800000018ff */
[----:B------:R1:W3:Y:S02]  /*c290*/  MUFU.TANH R199, R0 ;  /* 0x0000000000c77308 */ /* 0x0002e40000002400 */
[----:B-1----:R-:W-:-:S06]  /*c2a0*/  FMUL.FTZ R0, R16, UR9 ;  /* 0x0000000910007c20 */ /* 0x002fcc0008410000 */
[----:B------:R1:W3:Y:S02]  /*c2b0*/  MUFU.TANH R195, R0 ;  /* 0x0000000000c37308 */ /* 0x0002e40000002400 */
[----:B-1----:R-:W-:-:S06]  /*c2c0*/  FMUL.FTZ R0, R17, UR9 ;  /* 0x0000000911007c20 */ /* 0x002fcc0008410000 */
[----:B------:R1:W-:Y:S02]  /*c2d0*/  MUFU.TANH R197, R0 ;  /* 0x0000000000c57308 */ /* 0x0003e40000002400 */
[----:B-1----:R-:W-:-:S06]  /*c2e0*/  FMUL.FTZ R0, R18, UR9 ;  /* 0x0000000912007c20 */ /* 0x002fcc0008410000 */
[----:B------:R1:W-:Y:S02]  /*c2f0*/  MUFU.TANH R196, R0 ;  /* 0x0000000000c47308 */ /* 0x0003e40000002400 */
[----:B-1----:R-:W-:Y:S02]  /*c300*/  FMUL.FTZ R0, R19, UR9 ;  /* 0x0000000913007c20 */ /* 0x002fe40008410000 */
[----:B------:R-:W-:Y:S01]  /*c310*/  HMMA.16816.F32 R16, R4, R40, RZ ;  /* 0x000000280410723c */ /* 0x000fe200000018ff */
[----:B------:R-:W1:Y:S03]  /*c320*/  LDSM.16.M88.4 R40, [R167+0x1000] ;  /* 0x00100000a728783b */ /* 0x000e660000000200 */
[----:B------:R5:W3:Y:S02]  /*c330*/  MUFU.TANH R193, R0 ;  /* 0x0000000000c17308 */ /* 0x000ae40000002400 */
[----:B-----5:R-:W-:-:S06]  /*c340*/  FMUL.FTZ R0, R12, UR9 ;  /* 0x000000090c007c20 */ /* 0x020fcc0008410000 */
[----:B------:R5:W3:Y:S02]  /*c350*/  MUFU.TANH R192, R0 ;  /* 0x0000000000c07308 */ /* 0x000ae40000002400 */
[----:B-----5:R-:W-:Y:S01]  /*c360*/  FMUL.FTZ R0, R13, UR9 ;  /* 0x000000090d007c20 */ /* 0x020fe20008410000 */
[----:B-1----:R-:W-:Y:S05]  /*c370*/  HMMA.16816.F32 R24, R8, R40, R24 ;  /* 0x000000280818723c */ /* 0x002fea0000001818 */
[----:B------:R1:W-:Y:S02]  /*c380*/  MUFU.TANH R194, R0 ;  /* 0x0000000000c27308 */ /* 0x0003e40000002400 */
[----:B-1----:R-:W-:-:S06]  /*c390*/  FMUL.FTZ R0, R14, UR9 ;  /* 0x000000090e007c20 */ /* 0x002fcc0008410000 */
[----:B------:R1:W-:Y:S02]  /*c3a0*/  MUFU.TANH R191, R0 ;  /* 0x0000000000bf7308 */ /* 0x0003e40000002400 */
[----:B-1----:R-:W-:Y:S02]  /*c3b0*/  FMUL.FTZ R0, R15, UR9 ;  /* 0x000000090f007c20 */ /* 0x002fe40008410000 */
[----:B------:R-:W-:Y:S01]  /*c3c0*/  HMMA.16816.F32 R12, R8, R44, R16 ;  /* 0x0000002c080c723c */ /* 0x000fe20000001810 */
[----:B------:R-:W-:Y:S03]  /*c3d0*/  LDSM.16.M88.4 R44, [R167+0x1400] ;  /* 0x00140000a72c783b */ /* 0x000fe60000000200 */
[----:B------:R1:W5:Y:S02]  /*c3e0*/  MUFU.TANH R190, R0 ;  /* 0x0000000000be7308 */ /* 0x0003640000002400 */
[----:B------:R-:W-:Y:S01]  /*c3f0*/  HMMA.16816.F32 R16, R4, R38, RZ ;  /* 0x000000260410723c */ /* 0x000fe200000018ff */
[----:B------:R-:W-:Y:S01]  /*c400*/  LDSM.16.M88.4 R36, [R164+0x2c00] ;  /* 0x002c0000a424783b */ /* 0x000fe20000000200 */
[----:B-1----:R-:W-:-:S04]  /*c410*/  FMUL.FTZ R0, R28, UR9 ;  /* 0x000000091c007c20 */ /* 0x002fc80008410000 */
[----:B------:R1:W-:-:S15]  /*c420*/  MUFU.TANH R184, R0 ;  /* 0x0000000000b87308 */ /* 0x0003de0000002400 */
[----:B------:R-:W-:-:S03]  /*c430*/  NOP ;  /* 0x0000000000007918 */ /* 0x000fc60000000000 */
[----:B------:R-:W-:Y:S01]  /*c440*/  HMMA.16816.F32 R40, R8, R42, R16 ;  /* 0x0000002a0828723c */ /* 0x000fe20000001810 */
[----:B-1----:R-:W-:-:S04]  /*c450*/  FMUL.FTZ R0, R29, UR9 ;  /* 0x000000091d007c20 */ /* 0x002fc80008410000 */
[----:B------:R1:W5:Y:S02]  /*c460*/  MUFU.TANH R187, R0 ;  /* 0x0000000000bb7308 */ /* 0x0003640000002400 */
[----:B-1----:R-:W-:-:S06]  /*c470*/  FMUL.FTZ R0, R30, UR9 ;  /* 0x000000091e007c20 */ /* 0x002fcc0008410000 */
[----:B------:R1:W5:Y:S02]  /*c480*/  MUFU.TANH R183, R0 ;  /* 0x0000000000b77308 */ /* 0x0003640000002400 */
[----:B-1----:R-:W-:Y:S02]  /*c490*/  FMUL.FTZ R0, R31, UR9 ;  /* 0x000000091f007c20 */ /* 0x002fe40008410000 */
[----:B------:R-:W1:Y:S04]  /*c4a0*/  LDSM.16.M88.4 R28, [R164+0x2400] ;  /* 0x00240000a41c783b */ /* 0x000e680000000200 */
[----:B------:R4:W-:Y:S02]  /*c4b0*/  MUFU.TANH R186, R0 ;  /* 0x0000000000ba7308 */ /* 0x0009e40000002400 */
[----:B----4-:R-:W-:-:S06]  /*c4c0*/  FMUL.FTZ R0, R12, UR9 ;  /* 0x000000090c007c20 */ /* 0x010fcc0008410000 */
[----:B------:R4:W5:Y:S02]  /*c4d0*/  MUFU.TANH R52, R0 ;  /* 0x0000000000347308 */ /* 0x0009640000002400 */
[----:B----4-:R-:W-:Y:S01]  /*c4e0*/  FMUL.FTZ R0, R13, UR9 ;  /* 0x000000090d007c20 */ /* 0x010fe20008410000 */
[----:B-1----:R-:W-:Y:S05]  /*c4f0*/  HMMA.16816.F32 R16, R4, R30, RZ ;  /* 0x0000001e0410723c */ /* 0x002fea00000018ff */
[----:B------:R1:W-:Y:S02]  /*c500*/  MUFU.TANH R182, R0 ;  /* 0x0000000000b67308 */ /* 0x0003e40000002400 */
[----:B-1----:R-:W-:-:S06]  /*c510*/  FMUL.FTZ R0, R14, UR9 ;  /* 0x000000090e007c20 */ /* 0x002fcc0008410000 */
[----:B------:R1:W4:Y:S11]  /*c520*/  MUFU.TANH R123, R0 ;  /* 0x00000000007b7308 */ /* 0x0003360000002400 */
[----:B------:R-:W-:Y:S06]  /*c530*/  HMMA.16816.F32 R48, R8, R46, R16 ;  /* 0x0000002e0830723c */ /* 0x000fec0000001810 */
[----:B------:R-:W-:Y:S01]  /*c540*/  HMMA.16816.F32 R16, R4, R38, RZ ;  /* 0x000000260410723c */ /* 0x000fe200000018ff */
[----:B-1----:R-:W-:-:S05]  /*c550*/  FMUL.FTZ R0, R15, UR9 ;  /* 0x000000090f007c20 */ /* 0x002fca0008410000 */
[----:B------:R-:W-:Y:S01]  /*c560*/  HMMA.16816.F32 R12, R4, R56, RZ ;  /* 0x00000038040c723c */ /* 0x000fe200000018ff */
[----:B------:R1:W4:Y:S02]  /*c570*/  MUFU.TANH R181, R0 ;  /* 0x0000000000b57308 */ /* 0x0003240000002400 */
[----:B-1----:R-:W-:-:S06]  /*c580*/  FMUL.FTZ R0, R20, UR9 ;  /* 0x0000000914007c20 */ /* 0x002fcc0008410000 */
[----:B------:R1:W4:-:S15]  /*c590*/  MUFU.TANH R179, R0 ;  /* 0x0000000000b37308 */ /* 0x00031e0000002400 */
[----:B------:R-:W-:Y:S06]  /*c5a0*/  HMMA.16816.F32 R72, R8, R60, R12 ;  /* 0x0000003c0848723c */ /* 0x000fec000000180c */
[----:B------:R-:W-:Y:S01]  /*c5b0*/  HMMA.16816.F32 R12, R4, R64, RZ ;  /* 0x00000040040c723c */ /* 0x000fe200000018ff */
[----:B-1----:R-:W-:-:S04]  /*c5c0*/  FMUL.FTZ R0, R21, UR9 ;  /* 0x0000000915007c20 */ /* 0x002fc80008410000 */
[----:B------:R1:W-:-:S15]  /*c5d0*/  MUFU.TANH R180, R0 ;  /* 0x0000000000b47308 */ /* 0x0003de0000002400 */
[----:B------:R-:W-:-:S04]  /*c5e0*/  NOP ;  /* 0x0000000000007918 */ /* 0x000fc80000000000 */
[----:B------:R-:W-:Y:S01]  /*c5f0*/  HMMA.16816.F32 R116, R8, R76, R12 ;  /* 0x0000004c0874723c */ /* 0x000fe2000000180c */
[----:B------:R-:W2:Y:S01]  /*c600*/  LDSM.16.M88.4 R12, [R164+0x4c00] ;  /* 0x004c0000a40c783b */ /* 0x000ea20000000200 */
[----:B-1----:R-:W-:-:S04]  /*c610*/  FMUL.FTZ R0, R22, UR9 ;  /* 0x0000000916007c20 */ /* 0x002fc80008410000 */
[----:B------:R1:W4:Y:S02]  /*c620*/  MUFU.TANH R125, R0 ;  /* 0x00000000007d7308 */ /* 0x0003240000002400 */
[----:B-1----:R-:W-:Y:S02]  /*c630*/  FMUL.FTZ R0, R23, UR9 ;  /* 0x0000000917007c20 */ /* 0x002fe40008410000 */
[C---:B------:R-:W-:Y:S04]  /*c640*/  HMMA.16816.F32 R20, R4.reuse, R28, RZ ;  /* 0x0000001c0414723c */ /* 0x040fe800000018ff */
[----:B------:R1:W4:Y:S02]  /*c650*/  MUFU.TANH R128, R0 ;  /* 0x0000000000807308 */ /* 0x0003240000002400 */
[----:B--2---:R-:W-:Y:S01]  /*c660*/  HMMA.16816.F32 R84, R4, R12, RZ ;  /* 0x0000000c0454723c */ /* 0x004fe200000018ff */
[----:B-1----:R-:W-:-:S05]  /*c670*/  FMUL.FTZ R0, R24, UR9 ;  /* 0x0000000918007c20 */ /* 0x002fca0008410000 */
[----:B------:R1:W2:-:S12]  /*c680*/  MUFU.TANH R177, R0 ;  /* 0x0000000000b17308 */ /* 0x0002980000002400 */
[----:B------:R-:W-:Y:S01]  /*c690*/  HMMA.16816.F32 R28, R8, R44, R20 ;  /* 0x0000002c081c723c */ /* 0x000fe20000001814 */
[----:B------:R-:W3:Y:S05]  /*c6a0*/  LDSM.16.M88.4 R44, [R167+0x1c00] ;  /* 0x001c0000a72c783b */ /* 0x000eea0000000200 */
[----:B------:R-:W-:Y:S01]  /*c6b0*/  HMMA.16816.F32 R20, R4, R36, RZ ;  /* 0x000000240414723c */ /* 0x000fe200000018ff */
[----:B------:R-:W5:Y:S01]  /*c6c0*/  LDSM.16.M88.4 R36, [R164+0x3800] ;  /* 0x00380000a424783b */ /* 0x000f620000000200 */
[----:B-1----:R-:W-:-:S04]  /*c6d0*/  FMUL.FTZ R0, R25, UR9 ;  /* 0x0000000919007c20 */ /* 0x002fc80008410000 */
[----:B------:R1:W-:Y:S02]  /*c6e0*/  MUFU.TANH R178, R0 ;  /* 0x0000000000b27308 */ /* 0x0003e40000002400 */
[----:B-1----:R-:W-:-:S06]  /*c6f0*/  FMUL.FTZ R0, R26, UR9 ;  /* 0x000000091a007c20 */ /* 0x002fcc0008410000 */
[----:B------:R1:W2:Y:S01]  /*c700*/  MUFU.TANH R129, R0 ;  /* 0x0000000000817308 */ /* 0x0002a20000002400 */
[----:B---3--:R-:W-:Y:S01]  /*c710*/  HMMA.16816.F32 R68, R8, R46, R16 ;  /* 0x0000002e0844723c */ /* 0x008fe20000001810 */
[----:B------:R-:W3:Y:S01]  /*c720*/  LDSM.16.M88.4 R16, [R164+0x4800] ;  /* 0x00480000a410783b */ /* 0x000ee20000000200 */
[----:B-1----:R-:W-:-:S04]  /*c730*/  FMUL.FTZ R0, R27, UR9 ;  /* 0x000000091b007c20 */ /* 0x002fc80008410000 */
[----:B------:R-:W-:Y:S01]  /*c740*/  HMMA.16816.F32 R24, R4, R58, RZ ;  /* 0x0000003a0418723c */ /* 0x000fe200000018ff */
[----:B------:R1:W2:Y:S02]  /*c750*/  MUFU.TANH R135, R0 ;  /* 0x0000000000877308 */ /* 0x0002a40000002400 */
[----:B-1----:R-:W-:-:S06]  /*c760*/  FMUL.FTZ R0, R40, UR9 ;  /* 0x0000000928007c20 */ /* 0x002fcc0008410000 */
[----:B------:R1:W2:-:S15]  /*c770*/  MUFU.TANH R175, R0 ;  /* 0x0000000000af7308 */ /* 0x00029e0000002400 */
[C---:B------:R-:W-:Y:S01]  /*c780*/  HMMA.16816.F32 R56, R8.reuse, R62, R24 ;  /* 0x0000003e0838723c */ /* 0x040fe20000001818 */
[----:B------:R-:W4:Y:S05]  /*c790*/  LDSM.16.M88.4 R24, [R164+0x4000] ;  /* 0x00400000a418783b */ /* 0x000f2a0000000200 */
[----:B------:R-:W-:Y:S01]  /*c7a0*/  HMMA.16816.F32 R60, R8, R44, R20 ;  /* 0x0000002c083c723c */ /* 0x000fe20000001814 */
[----:B------:R-:W2:Y:S05]  /*c7b0*/  LDSM.16.M88.4 R20, [R164+0x4400] ;  /* 0x00440000a414783b */ /* 0x000eaa0000000200 */
[----:B------:R-:W-:Y:S01]  /*c7c0*/  HMMA.16816.F32 R44, R4, R66, RZ ;  /* 0x00000042042c723c */ /* 0x000fe200000018ff */
[----:B-1----:R-:W-:-:S05]  /*c7d0*/  FMUL.FTZ R0, R41, UR9 ;  /* 0x0000000929007c20 */ /* 0x002fca0008410000 */
[C---:B-----5:R-:W-:Y:S01]  /*c7e0*/  HMMA.16816.F32 R64, R4.reuse, R36, RZ ;  /* 0x000000240440723c */ /* 0x060fe200000018ff */
[----:B------:R1:W-:Y:S05]  /*c7f0*/  MUFU.TANH R176, R0 ;  /* 0x0000000000b07308 */ /* 0x0003ea0000002400 */
[C---:B---3--:R-:W-:Y:S06]  /*c800*/  HMMA.16816.F32 R92, R4.reuse, R16, RZ ;  /* 0x00000010045c723c */ /* 0x048fec00000018ff */
[----:B------:R-:W-:Y:S01]  /*c810*/  HMMA.16816.F32 R88, R4, R18, RZ ;  /* 0x000000120458723c */ /* 0x000fe200000018ff */
[----:B------:R-:W-:Y:S01]  /*c820*/  LDSM.16.M88.4 R16, [R167+0x3000] ;  /* 0x00300000a710783b */ /* 0x000fe20000000200 */
[----:B-1----:R-:W-:-:S04]  /*c830*/  FMUL.FTZ R0, R42, UR9 ;  /* 0x000000092a007c20 */ /* 0x002fc80008410000 */
[----:B------:R1:W3:Y:S01]  /*c840*/  MUFU.TANH R136, R0 ;  /* 0x0000000000887308 */ /* 0x0002e20000002400 */
[C---:B----4-:R-:W-:Y:S06]  /*c850*/  HMMA.16816.F32 R104, R4.reuse, R24, RZ ;  /* 0x000000180468723c */ /* 0x050fec00000018ff */
[C---:B------:R-:W-:Y:S01]  /*c860*/  HMMA.16816.F32 R108, R4.reuse, R26, RZ ;  /* 0x0000001a046c723c */ /* 0x040fe200000018ff */
[----:B------:R-:W-:Y:S05]  /*c870*/  LDSM.16.M88.4 R24, [R167+0x2400] ;  /* 0x00240000a718783b */ /* 0x000fea0000000200 */
[----:B--2---:R-:W-:Y:S01]  /*c880*/  HMMA.16816.F32 R112, R4, R20, RZ ;  /* 0x000000140470723c */ /* 0x004fe200000018ff */
[----:B-1----:R-:W-:-:S02]  /*c890*/  FMUL.FTZ R0, R43, UR9 ;  /* 0x000000092b007c20 */ /* 0x002fc40008410000 */
[----:B------:R-:W-:Y:S03]  /*c8a0*/  LDSM.16.M88.4 R40, [R164+0x3400] ;  /* 0x00340000a428783b */ /* 0x000fe60000000200 */
[----:B------:R-:W-:Y:S01]  /*c8b0*/  HMMA.16816.F32 R100, R4, R22, RZ ;  /* 0x000000160464723c */ /* 0x000fe200000018ff */
[----:B------:R1:W2:Y:S02]  /*c8c0*/  MUFU.TANH R137, R0 ;  /* 0x0000000000897308 */ /* 0x0002a40000002400 */
[----:B-1----:R-:W-:-:S06]  /*c8d0*/  FMUL.FTZ R0, R28, UR9 ;  /* 0x000000091c007c20 */ /* 0x002fcc0008410000 */
[----:B------:R1:W4:Y:S02]  /*c8e0*/  MUFU.TANH R173, R0 ;  /* 0x0000000000ad7308 */ /* 0x0003240000002400 */
[----:B-1----:R-:W-:-:S06]  /*c8f0*/  FMUL.FTZ R0, R29, UR9 ;  /* 0x000000091d007c20 */ /* 0x002fcc0008410000 */
[----:B------:R1:W-:Y:S02]  /*c900*/  MUFU.TANH R174, R0 ;  /* 0x0000000000ae7308 */ /* 0x0003e40000002400 */
[----:B-1----:R-:W-:-:S06]  /*c910*/  FMUL.FTZ R0, R30, UR9 ;  /* 0x000000091e007c20 */ /* 0x002fcc0008410000 */
[----:B------:R1:W5:Y:S02]  /*c920*/  MUFU.TANH R138, R0 ;  /* 0x00000000008a7308 */ /* 0x0003640000002400 */
[----:B-1----:R-:W-:Y:S02]  /*c930*/  FMUL.FTZ R0, R31, UR9 ;  /* 0x000000091f007c20 */ /* 0x002fe40008410000 */
[----:B------:R-:W1:Y:S04]  /*c940*/  LDSM.16.M88.4 R28, [R164+0x3c00] ;  /* 0x003c0000a41c783b */ /* 0x000e680000000200 */
[----:B------:R3:W5:Y:S02]  /*c950*/  MUFU.TANH R139, R0 ;  /* 0x00000000008b7308 */ /* 0x0007640000002400 */
[----:B---3--:R-:W-:-:S06]  /*c960*/  FMUL.FTZ R0, R48, UR9 ;  /* 0x0000000930007c20 */ /* 0x008fcc0008410000 */
[----:B------:R3:W5:Y:S02]  /*c970*/  MUFU.TANH R172, R0 ;  /* 0x0000000000ac7308 */ /* 0x0007640000002400 */
[----:B---3--:R-:W-:Y:S01]  /*c980*/  FMUL.FTZ R0, R49, UR9 ;  /* 0x0000000931007c20 */ /* 0x008fe20008410000 */
[C---:B-1----:R-:W-:Y:S05]  /*c990*/  HMMA.16816.F32 R80, R4.reuse, R28, RZ ;  /* 0x0000001c0450723c */ /* 0x042fea00000018ff */
[----:B------:R1:W-:Y:S01]  /*c9a0*/  MUFU.TANH R171, R0 ;  /* 0x0000000000ab7308 */ /* 0x0003e20000002400 */
[----:B------:R-:W-:Y:S01]  /*c9b0*/  HMMA.16816.F32 R96, R4, R30, RZ ;  /* 0x0000001e0460723c */ /* 0x000fe200000018ff */
[----:B------:R-:W3:Y:S01]  /*c9c0*/  LDSM.16.M88.4 R28, [R167+0x2c00] ;  /* 0x002c0000a71c783b */ /* 0x000ee20000000200 */
[----:B-1----:R-:W-:-:S05]  /*c9d0*/  FMUL.FTZ R0, R50, UR9 ;  /* 0x0000000932007c20 */ /* 0x002fca0008410000 */
[----:B------:R1:W5:Y:S02]  /*c9e0*/  MUFU.TANH R140, R0 ;  /* 0x00000000008c7308 */ /* 0x0003640000002400 */
[----:B-1----:R-:W-:Y:S02]  /*c9f0*/  FMUL.FTZ R0, R51, UR9 ;  /* 0x0000000933007c20 */ /* 0x002fe40008410000 */
[C---:B------:R-:W-:Y:S04]  /*ca00*/  HMMA.16816.F32 R48, R4.reuse, R40, RZ ;  /* 0x000000280430723c */ /* 0x040fe800000018ff */
[----:B------:R1:W5:Y:S02]  /*ca10*/  MUFU.TANH R142, R0 ;  /* 0x00000000008e7308 */ /* 0x0003640000002400 */
[----:B------:R-:W-:Y:S01]  /*ca20*/  HMMA.16816.F32 R40, R4, R42, RZ ;  /* 0x0000002a0428723c */ /* 0x000fe200000018ff */
[----:B-1----:R-:W-:-:S05]  /*ca30*/  FMUL.FTZ R0, R72, UR9 ;  /* 0x0000000948007c20 */ /* 0x002fca0008410000 */
[----:B------:R1:W5:-:S12]  /*ca40*/  MUFU.TANH R170, R0 ;  /* 0x0000000000aa7308 */ /* 0x0003580000002400 */
[C---:B------:R-:W-:Y:S06]  /*ca50*/  HMMA.16816.F32 R20, R8.reuse, R24, R48 ;  /* 0x000000180814723c */ /* 0x040fec0000001830 */
[C---:B------:R-:W-:Y:S01]  /*ca60*/  HMMA.16816.F32 R40, R8.reuse, R26, R40 ;  /* 0x0000001a0828723c */ /* 0x040fe20000001828 */
[----:B------:R-:W2:Y:S05]  /*ca70*/  LDSM.16.M88.4 R24, [R167+0x3800] ;  /* 0x00380000a718783b */ /* 0x000eaa0000000200 */
[----:B---3--:R-:W-:Y:S01]  /*ca80*/  HMMA.16816.F32 R48, R8, R28, R80 ;  /* 0x0000001c0830723c */ /* 0x008fe20000001850 */
[----:B-1----:R-:W-:-:S04]  /*ca90*/  FMUL.FTZ R0, R73, UR9 ;  /* 0x0000000949007c20 */ /* 0x002fc80008410000 */
[----:B------:R1:W-:Y:S02]  /*caa0*/  MUFU.TANH R166, R0 ;  /* 0x0000000000a67308 */ /* 0x0003e40000002400 */
[----:B-1----:R-:W-:-:S06]  /*cab0*/  FMUL.FTZ R0, R74, UR9 ;  /* 0x000000094a007c20 */ /* 0x002fcc0008410000 */
[----:B------:R1:W3:Y:S01]  /*cac0*/  MUFU.TANH R143, R0 ;  /* 0x00000000008f7308 */ /* 0x0002e20000002400 */
[C---:B--2---:R-:W-:Y:S06]  /*cad0*/  HMMA.16816.F32 R92, R8.reuse, R24, R92 ;  /* 0x00000018085c723c */ /* 0x044fec000000185c */
[----:B------:R-:W-:Y:S01]  /*cae0*/  HMMA.16816.F32 R88, R8, R26, R88 ;  /* 0x0000001a0858723c */ /* 0x000fe20000001858 */
[----:B-1----:R-:W-:-:S05]  /*caf0*/  FMUL.FTZ R0, R75, UR9 ;  /* 0x000000094b007c20 */ /* 0x002fca0008410000 */
[----:B------:R-:W-:Y:S01]  /*cb00*/  HMMA.16816.F32 R72, R4, R38, RZ ;  /* 0x000000260448723c */ /* 0x000fe200000018ff */
[----:B------:R-:W1:Y:S01]  /*cb10*/  LDSM.16.M88.4 R36, [R167+0x2800] ;  /* 0x00280000a724783b */ /* 0x000e620000000200 */
[----:B------:R2:W3:Y:S02]  /*cb20*/  MUFU.TANH R144, R0 ;  /* 0x0000000000907308 */ /* 0x0004e40000002400 */
[----:B--2---:R-:W-:-:S06]  /*cb30*/  FMUL.FTZ R0, R56, UR9 ;  /* 0x0000000938007c20 */ /* 0x004fcc0008410000 */
[----:B------:R2:W3:Y:S02]  /*cb40*/  MUFU.TANH R163, R0 ;  /* 0x0000000000a37308 */ /* 0x0004e40000002400 */
[----:B--2---:R-:W-:-:S06]  /*cb50*/  FMUL.FTZ R0, R57, UR9 ;  /* 0x0000000939007c20 */ /* 0x004fcc0008410000 */
[----:B------:R2:W-:Y:S02]  /*cb60*/  MUFU.TANH R165, R0 ;  /* 0x0000000000a57308 */ /* 0x0005e40000002400 */
[----:B--2---:R-:W-:-:S06]  /*cb70*/  FMUL.FTZ R0, R58, UR9 ;  /* 0x000000093a007c20 */ /* 0x004fcc0008410000 */
[----:B------:R2:W3:Y:S02]  /*cb80*/  MUFU.TANH R145, R0 ;  /* 0x0000000000917308 */ /* 0x0004e40000002400 */
[----:B--2---:R-:W-:Y:S02]  /*cb90*/  FMUL.FTZ R0, R59, UR9 ;  /* 0x000000093b007c20 */ /* 0x004fe40008410000 */
[----:B------:R-:W-:Y:S01]  /*cba0*/  HMMA.16816.F32 R56, R4, R14, RZ ;  /* 0x0000000e0438723c */ /* 0x000fe200000018ff */
[----:B------:R-:W2:Y:S03]  /*cbb0*/  LDSM.16.M88.4 R12, [R167+0x3400] ;  /* 0x00340000a70c783b */ /* 0x000ea60000000200 */
[----:B------:R4:W3:Y:S02]  /*cbc0*/  MUFU.TANH R146, R0 ;  /* 0x0000000000927308 */ /* 0x0008e40000002400 */
[C---:B------:R-:W-:Y:S06]  /*cbd0*/  HMMA.16816.F32 R4, R8.reuse, R78, R44 ;  /* 0x0000004e0804723c */ /* 0x040fec000000182c */
[C---:B-1----:R-:W-:Y:S06]  /*cbe0*/  HMMA.16816.F32 R44, R8.reuse, R36, R64 ;  /* 0x00000024082c723c */ /* 0x042fec0000001840 */
[----:B------:R-:W-:Y:S01]  /*cbf0*/  HMMA.16816.F32 R36, R8, R38, R72 ;  /* 0x000000260824723c */ /* 0x000fe20000001848 */
[----:B----4-:R-:W-:-:S04]  /*cc00*/  FMUL.FTZ R0, R60, UR9 ;  /* 0x000000093c007c20 */ /* 0x010fc80008410000 */
[----:B------:R1:W4:Y:S01]  /*cc10*/  MUFU.TANH R161, R0 ;  /* 0x0000000000a17308 */ /* 0x0003220000002400 */
[C---:B------:R-:W-:Y:S06]  /*cc20*/  HMMA.16816.F32 R64, R8.reuse, R16, R104 ;  /* 0x000000100840723c */ /* 0x040fec0000001868 */
[----:B------:R-:W-:Y:S01]  /*cc30*/  HMMA.16816.F32 R16, R8, R18, R108 ;  /* 0x000000120810723c */ /* 0x000fe2000000186c */
[----:B-1----:R-:W-:-:S05]  /*cc40*/  FMUL.FTZ R0, R61, UR9 ;  /* 0x000000093d007c20 */ /* 0x002fca0008410000 */
[C---:B--2---:R-:W-:Y:S01]  /*cc50*/  HMMA.16816.F32 R112, R8.reuse, R12, R112 ;  /* 0x0000000c0870723c */ /* 0x044fe20000001870 */
[----:B------:R1:W-:Y:S05]  /*cc60*/  MUFU.TANH R162, R0 ;  /* 0x0000000000a27308 */ /* 0x0003ea0000002400 */
[----:B------:R-:W-:Y:S01]  /*cc70*/  HMMA.16816.F32 R100, R8, R14, R100 ;  /* 0x0000000e0864723c */ /* 0x000fe20000001864 */
[----:B-1----:R-:W-:-:S04]  /*cc80*/  FMUL.FTZ R0, R62, UR9 ;  /* 0x000000093e007c20 */ /* 0x002fc80008410000 */
[----:B------:R1:W2:Y:S02]  /*cc90*/  MUFU.TANH R147, R0 ;  /* 0x0000000000937308 */ /* 0x0002a40000002400 */
[----:B-1----:R-:W-:Y:S02]  /*cca0*/  FMUL.FTZ R0, R63, UR9 ;  /* 0x000000093f007c20 */ /* 0x002fe40008410000 */
[----:B------:R-:W-:Y:S01]  /*ccb0*/  HMMA.16816.F32 R60, R8, R30, R96 ;  /* 0x0000001e083c723c */ /* 0x000fe20000001860 */
[----:B------:R-:W1:Y:S03]  /*ccc0*/  LDSM.16.M88.4 R28, [R167+0x3c00] ;  /* 0x003c0000a71c783b */ /* 0x000e660000000200 */
[----:B------:R5:W2:Y:S01]  /*ccd0*/  MUFU.TANH R148, R0 ;  /* 0x0000000000947308 */ /* 0x000aa20000002400 */
[----:B------:R-:W-:-:S04]  /*cce0*/  DEPBAR.LE SB0, 0x0 ;  /* 0x000080000000791a */ /* 0x000fc80000000000 */
[----:B-----5:R-:W-:-:S04]  /*ccf0*/  FMUL.FTZ R0, R68, UR9 ;  /* 0x0000000944007c20 */ /* 0x020fc80008410000 */
[----:B------:R5:W-:Y:S02]  /*cd00*/  MUFU.TANH R157, R0 ;  /* 0x00000000009d7308 */ /* 0x000be40000002400 */
[----:B-----5:R-:W-:Y:S01]  /*cd10*/  FMUL.FTZ R0, R69, UR9 ;  /* 0x0000000945007c20 */ /* 0x020fe20008410000 */
[C---:B-1----:R-:W-:Y:S05]  /*cd20*/  HMMA.16816.F32 R84, R8.reuse, R28, R84 ;  /* 0x0000001c0854723c */ /* 0x042fea0000001854 */
[----:B------:R1:W-:Y:S01]  /*cd30*/  MUFU.TANH R160, R0 ;  /* 0x0000000000a07308 */ /* 0x0003e20000002400 */
[----:B------:R-:W-:Y:S01]  /*cd40*/  HMMA.16816.F32 R56, R8, R30, R56 ;  /* 0x0000001e0838723c */ /* 0x000fe20000001838 */
[----:B-1----:R-:W-:-:S06]  /*cd50*/  FMUL.FTZ R0, R70, UR9 ;  /* 0x0000000946007c20 */ /* 0x002fcc0008410000 */
[----:B------:R1:W5:Y:S02]  /*cd60*/  MUFU.TANH R149, R0 ;  /* 0x0000000000957308 */ /* 0x0003640000002400 */
[----:B-1----:R-:W-:-:S06]  /*cd70*/  FMUL.FTZ R0, R71, UR9 ;  /* 0x0000000947007c20 */ /* 0x002fcc0008410000 */
[----:B------:R1:W-:Y:S02]  /*cd80*/  MUFU.TANH R156, R0 ;  /* 0x00000000009c7308 */ /* 0x0003e40000002400 */
        /* <DEDUP_REMOVED lines=8> */
[----:B-1----:R-:W-:Y:S01]  /*ce10*/  FMUL.FTZ R0, R4, UR9 ;  /* 0x0000000904007c20 */ /* 0x002fe20008410000 */
[----:B------:R-:W-:-:S05]  /*ce20*/  IMAD R4, R130, 0x10, R208 ;  /* 0x0000001082047824 */ /* 0x000fca00078e02d0 */
[----:B------:R1:W5:Y:S02]  /*ce30*/  MUFU.TANH R70, R0 ;  /* 0x0000000000467308 */ /* 0x0003640000002400 */
[----:B-1----:R-:W-:Y:S01]  /*ce40*/  FMUL.FTZ R0, R5, UR9 ;  /* 0x0000000905007c20 */ /* 0x002fe20008410000 */
[----:B------:R-:W-:-:S05]  /*ce50*/  IMAD.SHL.U32 R5, R158, 0x2, RZ ;  /* 0x000000029e057824 */ /* 0x000fca00078e00ff */
[----:B------:R1:W-:Y:S01]  /*ce60*/  MUFU.TANH R151, R0 ;  /* 0x0000000000977308 */ /* 0x0003e20000002400 */
[----:B------:R-:W-:Y:S01]  /*ce70*/  LOP3.LUT R5, R5, 0x6, RZ, 0xc0, !PT ;  /* 0x0000000605057812 */ /* 0x000fe200078ec0ff */
[----:B-1----:R-:W-:-:S06]  /*ce80*/  FMUL.FTZ R0, R6, UR9 ;  /* 0x0000000906007c20 */ /* 0x002fcc0008410000 */
[----:B------:R1:W-:Y:S02]  /*ce90*/  MUFU.TANH R76, R0 ;  /* 0x00000000004c7308 */ /* 0x0003e40000002400 */
[----:B-1----:R-:W-:Y:S01]  /*cea0*/  FMUL.FTZ R0, R7, UR9 ;  /* 0x0000000907007c20 */ /* 0x002fe20008410000 */
[----:B------:R-:W-:-:S05]  /*ceb0*/  FMUL.FTZ R7, R41, UR9 ;  /* 0x0000000929077c20 */ /* 0x000fca0008410000 */
[----:B------:R1:W5:Y:S08]  /*cec0*/  MUFU.TANH R141, R0 ;  /* 0x00000000008d7308 */ /* 0x0003700000002400 */
[----:B------:R3:W-:Y:S01]  /*ced0*/  MUFU.TANH R79, R7 ;  /* 0x00000007004f7308 */ /* 0x0007e20000002400 */
[----:B-1----:R-:W-:-:S07]  /*cee0*/  FMUL.FTZ R0, R20, UR9 ;  /* 0x0000000914007c20 */ /* 0x002fce0008410000 */
[----:B------:R1:W5:Y:S01]  /*cef0*/  MUFU.TANH R75, R0 ;  /* 0x00000000004b7308 */ /* 0x0003620000002400 */
[----:B---3--:R-:W-:-:S07]  /*cf00*/  FMUL.FTZ R7, R43, UR9 ;  /* 0x000000092b077c20 */ /* 0x008fce0008410000 */
[----:B------:R3:W-:Y:S01]  /*cf10*/  MUFU.TANH R8, R7 ;  /* 0x0000000700087308 */ /* 0x0007e20000002400 */
[----:B-1----:R-:W-:Y:S01]  /*cf20*/  LOP3.LUT R0, R2, 0xffffffe0, RZ, 0xc0, !PT ;  /* 0xffffffe002007812 */ /* 0x002fe200078ec0ff */
[----:B------:R-:W-:-:S04]  /*cf30*/  FMUL.FTZ R2, R21, UR9 ;  /* 0x0000000915027c20 */ /* 0x000fc80008410000 */
[----:B------:R-:W-:Y:S02]  /*cf40*/  IMAD.IADD R0, R158, 0x1, -R0 ;  /* 0x000000019e007824 */ /* 0x000fe400078e0a00 */
[----:B------:R1:W-:Y:S01]  /*cf50*/  MUFU.TANH R134, R2 ;  /* 0x0000000200867308 */ /* 0x0003e20000002400 */
[----:B---3--:R-:W-:Y:S02]  /*cf60*/  FMUL.FTZ R7, R44, UR9 ;  /* 0x000000092c077c20 */ /* 0x008fe40008410000 */
[----:B------:R-:W-:-:S04]  /*cf70*/  SHF.R.S32.HI R3, RZ, 0x1f, R0 ;  /* 0x0000001fff037819 */ /* 0x000fc80000011400 */
[----:B------:R-:W-:Y:S01]  /*cf80*/  LEA.HI R0, R3, R0, RZ, 0x2 ;  /* 0x0000000003007211 */ /* 0x000fe200078f10ff */
[----:B------:R-:W-:Y:S01]  /*cf90*/  FMUL.FTZ R3, R23, UR9 ;  /* 0x0000000917037c20 */ /* 0x000fe20008410000 */
[----:B------:R3:W-:Y:S02]  /*cfa0*/  MUFU.TANH R81, R7 ;  /* 0x0000000700517308 */ /* 0x0007e40000002400 */
[----:B------:R-:W-:-:S04]  /*cfb0*/  SHF.R.S32.HI R0, RZ, 0x2, R0 ;  /* 0x00000002ff007819 */ /* 0x000fc80000011400 */
[----:B------:R-:W-:Y:S01]  /*cfc0*/  IADD3 R0, R4, 0x1, R0 ;  /* 0x0000000104007810 */ /* 0x000fe20007ffe000 */
[----:B-1----:R-:W-:Y:S01]  /*cfd0*/  FMUL.FTZ R2, R22, UR9 ;  /* 0x0000000916027c20 */ /* 0x002fe20008410000 */
[----:B------:R1:W-:Y:S02]  /*cfe0*/  MUFU.TANH R21, R3 ;  /* 0x0000000300157308 */ /* 0x0003e40000002400 */
[----:B------:R-:W-:-:S05]  /*cff0*/  IADD3 R4, R124, R0, -R209 ;  /* 0x000000007c047210 */ /* 0x000fca0007ffe8d1 */
[----:B------:R-:W-:Y:S01]  /*d000*/  VIADD R4, R4, UR8 ;  /* 0x0000000804047c36 */ /* 0x000fe20008000000 */
[----:B------:R4:W-:Y:S01]  /*d010*/  MUFU.TANH R74, R2 ;  /* 0x00000002004a7308 */ /* 0x0009e20000002400 */
[----:B---3--:R-:W-:-:S07]  /*d020*/  FMUL.FTZ R7, R45, UR9 ;  /* 0x000000092d077c20 */ /* 0x008fce0008410000 */
[----:B------:R3:W-:Y:S01]  /*d030*/  MUFU.TANH R78, R7 ;  /* 0x00000007004e7308 */ /* 0x0007e20000002400 */
[----:B-1----:R-:W-:-:S04]  /*d040*/  IMAD.IADD R3, R53, 0x1, R5 ;  /* 0x0000000135037824 */ /* 0x002fc800078e0205 */
[C---:B------:R-:W-:Y:S02]  /*d050*/  VIADD R5, R3.reuse, 0x1 ;  /* 0x0000000103057836 */ /* 0x040fe40000000000 */
[----:B------:R-:W-:Y:S02]  /*d060*/  VIADD R6, R3, 0x8 ;  /* 0x0000000803067836 */ /* 0x000fe40000000000 */
[----:B----4-:R-:W-:-:S04]  /*d070*/  IMAD R2, R35, 0x20, R32 ;  /* 0x0000002023027824 */ /* 0x010fc800078e0220 */
[----:B------:R-:W-:Y:S02]  /*d080*/  IMAD.IADD R0, R34, 0x1, R2 ;  /* 0x0000000122007824 */ /* 0x000fe400078e0202 */
[----:B------:R-:W-:Y:S01]  /*d090*/  FMUL.FTZ R2, R40, UR9 ;  /* 0x0000000928027c20 */ /* 0x000fe20008410000 */
[----:B---3--:R-:W-:-:S03]  /*d0a0*/  FMUL.FTZ R7, R47, UR9 ;  /* 0x000000092f077c20 */ /* 0x008fc60008410000 */
[----:B------:R1:W3:Y:S08]  /*d0b0*/  MUFU.TANH R80, R2 ;  /* 0x0000000200507308 */ /* 0x0002f00000002400 */
[----:B------:R4:W-:Y:S01]  /*d0c0*/  MUFU.TANH R73, R7 ;  /* 0x0000000700497308 */ /* 0x0009e20000002400 */
[C---:B-1----:R-:W-:Y:S02]  /*d0d0*/  VIMNMX R2, R4.reuse, R124, PT ;  /* 0x0000007c04027248 */ /* 0x042fe40003fe0100 */
[----:B------:R-:W-:Y:S01]  /*d0e0*/  VIADDMNMX R4, R4, 0x8, R124, PT ;  /* 0x0000000804047846 */ /* 0x000fe2000380017c */
[----:B------:R-:W-:Y:S01]  /*d0f0*/  BAR.SYNC.DEFER_BLOCKING 0x0 ;  /* 0x0000000000007b1d */ /* 0x000fe20000010000 */
[----:B------:R-:W-:-:S02]  /*d100*/  ISETP.GE.AND P6, PT, R5, R2, PT ;  /* 0x000000020500720c */ /* 0x000fc40003fc6270 */
[-C--:B------:R-:W-:Y:S01]  /*d110*/  ISETP.GE.AND P0, PT, R5, R4.reuse, PT ;  /* 0x000000040500720c */ /* 0x080fe20003f06270 */
[C---:B------:R-:W-:Y:S01]  /*d120*/  VIADD R5, R3.reuse, 0x9 ;  /* 0x0000000903057836 */ /* 0x040fe20000000000 */
[----:B------:R-:W-:Y:S01]  /*d130*/  ISETP.GE.AND P1, PT, R3, R4, PT ;  /* 0x000000040300720c */ /* 0x000fe20003f26270 */
[----:B----4-:R-:W-:Y:S01]  /*d140*/  FMUL.FTZ R7, R36, UR9 ;  /* 0x0000000924077c20 */ /* 0x010fe20008410000 */
[CC--:B------:R-:W-:Y:S02]  /*d150*/  ISETP.GE.AND P3, PT, R6.reuse, R2.reuse, PT ;  /* 0x000000020600720c */ /* 0x0c0fe40003f66270 */
[C---:B------:R-:W-:Y:S01]  /*d160*/  ISETP.GE.AND P2, PT, R5.reuse, R2, PT ;  /* 0x000000020500720c */ /* 0x040fe20003f46270 */
[----:B------:R1:W-:Y:S01]  /*d170*/  MUFU.TANH R41, R7 ;  /* 0x0000000700297308 */ /* 0x0003e20000002400 */
[-C--:B------:R-:W-:Y:S01]  /*d180*/  ISETP.GE.AND P4, PT, R5, R4.reuse, PT ;  /* 0x000000040500720c */ /* 0x080fe20003f86270 */
[----:B------:R-:W-:Y:S01]  /*d190*/  VIADD R5, R3, 0x10 ;  /* 0x0000001003057836 */ /* 0x000fe20000000000 */
[----:B------:R-:W-:Y:S01]  /*d1a0*/  ISETP.GE.AND P5, PT, R6, R4, PT ;  /* 0x000000040600720c */ /* 0x000fe20003fa6270 */
[----:B------:R-:W-:Y:S01]  /*d1b0*/  FMUL.FTZ R6, R42, UR9 ;  /* 0x000000092a067c20 */ /* 0x000fe20008410000 */
[----:B------:R-:W-:-:S02]  /*d1c0*/  FSEL R107, R206, -INF , !P1 ;  /* 0xff800000ce6b7808 */ /* 0x000fc40004800000 */
[----:B------:R-:W-:Y:S01]  /*d1d0*/  FSEL R83, R204, -INF , !P6 ;  /* 0xff800000cc537808 */ /* 0x000fe20007000000 */
[----:B------:R4:W3:Y:S01]  /*d1e0*/  MUFU.TANH R20, R6 ;  /* 0x0000000600147308 */ /* 0x0008e20000002400 */
[C---:B------:R-:W-:Y:S02]  /*d1f0*/  ISETP.GE.AND P1, PT, R5.reuse, R2, PT ;  /* 0x000000020500720c */ /* 0x040fe40003f26270 */
[----:B------:R-:W-:Y:S01]  /*d200*/  ISETP.GE.AND P6, PT, R5, R4, PT ;  /* 0x000000040500720c */ /* 0x000fe20003fc6270 */
[----:B------:R-:W-:Y:S01]  /*d210*/  VIADD R5, R3, 0x18 ;  /* 0x0000001803057836 */ /* 0x000fe20000000000 */
[----:B------:R-:W-:Y:S02]  /*d220*/  FSEL R122, R122, -INF , !P5 ;  /* 0xff8000007a7a7808 */ /* 0x000fe40006800000 */
[----:B------:R-:W-:Y:S02]  /*d230*/  FSEL R104, R203, -INF , !P2 ;  /* 0xff800000cb687808 */ /* 0x000fe40005000000 */
[----:B------:R-:W-:Y:S01]  /*d240*/  FSEL R106, R205, -INF , !P0 ;  /* 0xff800000cd6a7808 */ /* 0x000fe20004000000 */
[----:B-1----:R-:W-:Y:S01]  /*d250*/  FMUL.FTZ R7, R37, UR9 ;  /* 0x0000000925077c20 */ /* 0x002fe20008410000 */
[----:B------:R-:W-:-:S02]  /*d260*/  ISETP.GE.AND P5, PT, R5, R2, PT ;  /* 0x000000020500720c */ /* 0x000fc40003fa6270 */
[----:B------:R-:W-:Y:S01]  /*d270*/  ISETP.GE.AND P2, PT, R5, R4, PT ;  /* 0x000000040500720c */ /* 0x000fe20003f46270 */
[C---:B------:R-:W-:Y:S01]  /*d280*/  VIADD R5, R3.reuse, 0x20 ;  /* 0x0000002003057836 */ /* 0x040fe20000000000 */
[----:B------:R-:W-:Y:S01]  /*d290*/  FSEL R105, R202, -INF , !P3 ;  /* 0xff800000ca697808 */ /* 0x000fe20005800000 */
[----:B------:R1:W-:Y:S01]  /*d2a0*/  MUFU.TANH R40, R7 ;  /* 0x0000000700287308 */ /* 0x0003e20000002400 */
[----:B----4-:R-:W-:Y:S01]  /*d2b0*/  VIADD R6, R3, 0x11 ;  /* 0x0000001103067836 */ /* 0x010fe20000000000 */
[----:B------:R-:W-:Y:S02]  /*d2c0*/  FSEL R116, R198, -INF , !P6 ;  /* 0xff800000c6747808 */ /* 0x000fe40007000000 */
[-C--:B------:R-:W-:Y:S02]  /*d2d0*/  ISETP.GE.AND P6, PT, R5, R2.reuse, PT ;  /* 0x000000020500720c */ /* 0x080fe40003fc6270 */
[C---:B------:R-:W-:Y:S02]  /*d2e0*/  ISETP.GE.AND P0, PT, R6.reuse, R2, PT ;  /* 0x000000020600720c */ /* 0x040fe40003f06270 */
[----:B------:R-:W-:Y:S01]  /*d2f0*/  ISETP.GE.AND P3, PT, R6, R4, PT ;  /* 0x000000040600720c */ /* 0x000fe20003f66270 */
[----:B------:R-:W-:Y:S01]  /*d300*/  VIADD R6, R3, 0x19 ;  /* 0x0000001903067836 */ /* 0x000fe20000000000 */
[----:B------:R-:W-:-:S02]  /*d310*/  FSEL R98, R201, -INF , !P0 ;  /* 0xff800000c9627808 */ /* 0x000fc40004000000 */
[----:B------:R-:W-:Y:S01]  /*d320*/  ISETP.GE.AND P0, PT, R5, R4, PT ;  /* 0x000000040500720c */ /* 0x000fe20003f06270 */
[----:B------:R-:W-:Y:S01]  /*d330*/  VIADD R5, R3, 0x21 ;  /* 0x0000002103057836 */ /* 0x000fe20000000000 */
[----:B------:R-:W-:Y:S02]  /*d340*/  FSEL R121, R121, -INF , !P4 ;  /* 0xff80000079797808 */ /* 0x000fe40006000000 */
[----:B------:R-:W-:Y:S01]  /*d350*/  FSEL R99, R200, -INF , !P1 ;  /* 0xff800000c8637808 */ /* 0x000fe20004800000 */
[----:B-1----:R-:W-:Y:S01]  /*d360*/  FMUL.FTZ R7, R39, UR9 ;  /* 0x0000000927077c20 */ /* 0x002fe20008410000 */
[C---:B------:R-:W-:Y:S02]  /*d370*/  ISETP.GE.AND P4, PT, R6.reuse, R2, PT ;  /* 0x000000020600720c */ /* 0x040fe40003f86270 */
[----:B------:R-:W-:Y:S01]  /*d380*/  ISETP.GE.AND P1, PT, R6, R4, PT ;  /* 0x000000040600720c */ /* 0x000fe20003f26270 */
[----:B------:R-:W-:Y:S01]  /*d390*/  FMUL.FTZ R6, R46, UR9 ;  /* 0x000000092e067c20 */ /* 0x000fe20008410000 */
[----:B------:R-:W-:Y:S01]  /*d3a0*/  FSEL R109, R199, -INF , !P3 ;  /* 0xff800000c76d7808 */ /* 0x000fe20005800000 */
[----:B------:R1:W-:Y:S01]  /*d3b0*/  MUFU.TANH R37, R7 ;  /* 0x0000000700257308 */ /* 0x0003e20000002400 */
[----:B------:R-:W-:-:S02]  /*d3c0*/  FSEL R97, R195, -INF , !P5 ;  /* 0xff800000c3617808 */ /* 0x000fc40006800000 */
[C---:B------:R-:W-:Y:S02]  /*d3d0*/  ISETP.GE.AND P3, PT, R5.reuse, R2, PT ;  /* 0x000000020500720c */ /* 0x040fe40003f66270 */
[----:B------:R-:W-:Y:S01]  /*d3e0*/  ISETP.GE.AND P5, PT, R5, R4, PT ;  /* 0x000000040500720c */ /* 0x000fe20003fa6270 */
[----:B------:R-:W-:Y:S01]  /*d3f0*/  VIADD R5, R3, 0x29 ;  /* 0x0000002903057836 */ /* 0x000fe20000000000 */
[----:B------:R-:W-:Y:S01]  /*d400*/  FSEL R117, R193, -INF , !P1 ;  /* 0xff800000c1757808 */ /* 0x000fe20004800000 */
[----:B------:R4:W3:Y:S01]  /*d410*/  MUFU.TANH R42, R6 ;  /* 0x00000006002a7308 */ /* 0x0008e20000002400 */
[----:B------:R-:W-:Y:S02]  /*d420*/  FSEL R82, R192, -INF , !P6 ;  /* 0xff800000c0527808 */ /* 0x000fe40007000000 */
[----:B------:R-:W-:Y:S02]  /*d430*/  FSEL R108, R196, -INF , !P2 ;  /* 0xff800000c46c7808 */ /* 0x000fe40005000000 */
[----:B------:R-:W-:-:S02]  /*d440*/  FSEL R96, R197, -INF , !P4 ;  /* 0xff800000c5607808 */ /* 0x000fc40006000000 */
[C---:B------:R-:W-:Y:S02]  /*d450*/  ISETP.GE.AND P1, PT, R5.reuse, R2, PT ;  /* 0x000000020500720c */ /* 0x040fe40003f26270 */
[----:B------:R-:W-:Y:S01]  /*d460*/  ISETP.GE.AND P6, PT, R5, R4, PT ;  /* 0x000000040500720c */ /* 0x000fe20003fc6270 */
[----:B------:R-:W-:Y:S01]  /*d470*/  VIADD R5, R3, 0x31 ;  /* 0x0000003103057836 */ /* 0x000fe20000000000 */
[----:B------:R-:W-:Y:S01]  /*d480*/  FSEL R119, R190, -INF , !P5 ;  /* 0xff800000be777808 */ /* 0x000fe20006800000 */
[----:B-1----:R-:W-:Y:S01]  /*d490*/  FMUL.FTZ R7, R48, UR9 ;  /* 0x0000000930077c20 */ /* 0x002fe20008410000 */
[----:B------:R-:W-:Y:S02]  /*d4a0*/  FSEL R111, R191, -INF , !P0 ;  /* 0xff800000bf6f7808 */ /* 0x000fe40004000000 */
[----:B------:R-:W-:Y:S01]  /*d4b0*/  FSEL R77, R194, -INF , !P3 ;  /* 0xff800000c24d7808 */ /* 0x000fe20005800000 */
[----:B------:R1:W-:Y:S01]  /*d4c0*/  MUFU.TANH R35, R7 ;  /* 0x0000000700237308 */ /* 0x0003e20000002400 */
[----:B----4-:R-:W-:Y:S01]  /*d4d0*/  VIADD R6, R3, 0x28 ;  /* 0x0000002803067836 */ /* 0x010fe20000000000 */
[----:B------:R-:W-:-:S02]  /*d4e0*/  ISETP.GE.AND P5, PT, R5, R2, PT ;  /* 0x000000020500720c */ /* 0x000fc40003fa6270 */
[----:B------:R-:W-:Y:S02]  /*d4f0*/  FSEL R69, R187, -INF , !P1 ;  /* 0xff800000bb457808 */ /* 0x000fe40004800000 */
[C---:B------:R-:W-:Y:S02]  /*d500*/  ISETP.GE.AND P2, PT, R6.reuse, R2, PT ;  /* 0x000000020600720c */ /* 0x040fe40003f46270 */
[-C--:B------:R-:W-:Y:S01]  /*d510*/  ISETP.GE.AND P4, PT, R6, R4.reuse, PT ;  /* 0x000000040600720c */ /* 0x080fe20003f86270 */
[----:B------:R-:W-:Y:S01]  /*d520*/  VIADD R6, R3, 0x30 ;  /* 0x0000003003067836 */ /* 0x000fe20000000000 */
[----:B------:R-:W-:Y:S01]  /*d530*/  FSEL R72, R184, -INF , !P2 ;  /* 0xff800000b8487808 */ /* 0x000fe20005000000 */
[----:B------:R-:W-:Y:S01]  /*d540*/  VIADD R184, R167, 0x400 ;  /* 0x00000400a7b87836 */ /* 0x000fe20000000000 */
[----:B------:R-:W-:Y:S01]  /*d550*/  ISETP.GE.AND P2, PT, R5, R4, PT ;  /* 0x000000040500720c */ /* 0x000fe20003f46270 */
[----:B------:R-:W-:Y:S01]  /*d560*/  VIADD R5, R3, 0x38 ;  /* 0x0000003803057836 */ /* 0x000fe20000000000 */
[----:B------:R-:W-:-:S02]  /*d570*/  ISETP.GE.AND P0, PT, R6, R2, PT ;  /* 0x000000020600720c */ /* 0x000fc40003f06270 */
[----:B------:R-:W-:Y:S01]  /*d580*/  ISETP.GE.AND P3, PT, R6, R4, PT ;  /* 0x000000040600720c */ /* 0x000fe20003f66270 */
[----:B------:R-:W-:Y:S01]  /*d590*/  FMUL.FTZ R6, R38, UR9 ;  /* 0x0000000926067c20 */ /* 0x000fe20008410000 */
[----:B------:R-:W-:Y:S01]  /*d5a0*/  FSEL R110, R183, -INF , !P4 ;  /* 0xff800000b76e7808 */ /* 0x000fe20006000000 */
[----:B-1----:R-:W-:Y:S01]  /*d5b0*/  FMUL.FTZ R7, R49, UR9 ;  /* 0x0000000931077c20 */ /* 0x002fe20008410000 */
[C---:B------:R-:W-:Y:S01]  /*d5c0*/  ISETP.GE.AND P4, PT, R5.reuse, R2, PT ;  /* 0x000000020500720c */ /* 0x040fe20003f86270 */
[----:B------:R1:W4:Y:S01]  /*d5d0*/  MUFU.TANH R36, R6 ;  /* 0x0000000600247308 */ /* 0x0003220000002400 */
[----:B------:R-:W-:Y:S01]  /*d5e0*/  ISETP.GE.AND P1, PT, R5, R4, PT ;  /* 0x000000040500720c */ /* 0x000fe20003f26270 */
[----:B------:R-:W-:Y:S01]  /*d5f0*/  VIADD R5, R3, 0x40 ;  /* 0x0000004003057836 */ /* 0x000fe20000000000 */
[----:B------:R-:W-:Y:S01]  /*d600*/  FSEL R68, R52, -INF , !P0 ;  /* 0xff80000034447808 */ /* 0x000fe20004000000 */
[----:B------:R-:W-:Y:S01]  /*d610*/  VIADD R183, R167, 0x800 ;  /* 0x00000800a7b77836 */ /* 0x000fe20000000000 */
[----:B------:R-:W-:-:S02]  /*d620*/  FSEL R118, R186, -INF , !P6 ;  /* 0xff800000ba767808 */ /* 0x000fc40007000000 */
[----:B------:R-:W-:Y:S01]  /*d630*/  FSEL R123, R123, -INF , !P3 ;  /* 0xff8000007b7b7808 */ /* 0x000fe20005800000 */
[----:B------:R2:W4:Y:S01]  /*d640*/  MUFU.TANH R34, R7 ;  /* 0x0000000700227308 */ /* 0x0005220000002400 */
[----:B------:R-:W-:Y:S01]  /*d650*/  FSEL R52, R182, -INF , !P5 ;  /* 0xff800000b6347808 */ /* 0x000fe20006800000 */
[----:B------:R-:W-:Y:S01]  /*d660*/  VIADD R182, R167, 0xc00 ;  /* 0x00000c00a7b67836 */ /* 0x000fe20000000000 */
[C---:B------:R-:W-:Y:S02]  /*d670*/  ISETP.GE.AND P3, PT, R5.reuse, R2, PT ;  /* 0x000000020500720c */ /* 0x040fe40003f66270 */
[----:B------:R-:W-:Y:S01]  /*d680*/  ISETP.GE.AND P5, PT, R5, R4, PT ;  /* 0x000000040500720c */ /* 0x000fe20003fa6270 */
[----:B------:R-:W-:Y:S01]  /*d690*/  VIADD R5, R3, 0x48 ;  /* 0x0000004803057836 */ /* 0x000fe20000000000 */
[----:B------:R-:W-:Y:S01]  /*d6a0*/  FSEL R124, R181, -INF , !P2 ;  /* 0xff800000b57c7808 */ /* 0x000fe20005000000 */
[----:B------:R-:W-:Y:S01]  /*d6b0*/  VIADD R181, R167, 0x1000 ;  /* 0x00001000a7b57836 */ /* 0x000fe20000000000 */
[----:B------:R-:W-:Y:S01]  /*d6c0*/  FSEL R44, R179, -INF , !P4 ;  /* 0xff800000b32c7808 */ /* 0x000fe20006000000 */
[----:B-1----:R-:W-:Y:S01]  /*d6d0*/  VIADD R6, R3, 0x39 ;  /* 0x0000003903067836 */ /* 0x002fe20000000000 */
[----:B------:R-:W-:Y:S01]  /*d6e0*/  FSEL R125, R125, -INF , !P1 ;  /* 0xff8000007d7d7808 */ /* 0x000fe20004800000 */
[----:B------:R-:W-:Y:S01]  /*d6f0*/  VIADD R179, R167, 0x1800 ;  /* 0x00001800a7b37836 */ /* 0x000fe20000000000 */
[----:B------:R-:W-:-:S02]  /*d700*/  ISETP.GE.AND P1, PT, R5, R2, PT ;  /* 0x000000020500720c */ /* 0x000fc40003f26270 */
[C---:B------:R-:W-:Y:S02]  /*d710*/  ISETP.GE.AND P6, PT, R6.reuse, R2, PT ;  /* 0x000000020600720c */ /* 0x040fe40003fc6270 */
[-C--:B------:R-:W-:Y:S01]  /*d720*/  ISETP.GE.AND P0, PT, R6, R4.reuse, PT ;  /* 0x000000040600720c */ /* 0x080fe20003f06270 */
[----:B------:R-:W-:Y:S01]  /*d730*/  VIADD R6, R3, 0x41 ;  /* 0x0000004103067836 */ /* 0x000fe20000000000 */
[----:B------:R-:W-:Y:S01]  /*d740*/  FSEL R43, R180, -INF , !P6 ;  /* 0xff800000b42b7808 */ /* 0x000fe20007000000 */
[----:B--2---:R-:W-:Y:S01]  /*d750*/  FMUL.FTZ R7, R51, UR9 ;  /* 0x0000000933077c20 */ /* 0x004fe20008410000 */
[----:B------:R-:W-:Y:S01]  /*d760*/  ISETP.GE.AND P6, PT, R5, R4, PT ;  /* 0x000000040500720c */ /* 0x000fe20003fc6270 */
[----:B------:R-:W-:Y:S01]  /*d770*/  VIADD R5, R3, 0x49 ;  /* 0x0000004903057836 */ /* 0x000fe20000000000 */
[C---:B------:R-:W-:Y:S01]  /*d780*/  ISETP.GE.AND P2, PT, R6.reuse, R2, PT ;  /* 0x000000020600720c */ /* 0x040fe20003f46270 */
[----:B------:R1:W-:Y:S01]  /*d790*/  MUFU.TANH R31, R7 ;  /* 0x00000007001f7308 */ /* 0x0003e20000002400 */
[----:B------:R-:W-:Y:S01]  /*d7a0*/  ISETP.GE.AND P4, PT, R6, R4, PT ;  /* 0x000000040600720c */ /* 0x000fe20003f86270 */
[----:B------:R-:W-:Y:S01]  /*d7b0*/  FMUL.FTZ R6, R50, UR9 ;  /* 0x0000000932067c20 */ /* 0x000fe20008410000 */
[----:B------:R-:W-:Y:S01]  /*d7c0*/  FSEL R128, R128, -INF , !P0 ;  /* 0xff80000080807808 */ /* 0x000fe20004000000 */
[----:B------:R-:W-:Y:S01]  /*d7d0*/  VIADD R180, R167, 0x1400 ;  /* 0x00001400a7b47836 */ /* 0x000fe20000000000 */
[----:B------:R-:W-:Y:S01]  /*d7e0*/  FSEL R39, R177, -INF , !P3 ;  /* 0xff800000b1277808 */ /* 0x000fe20005800000 */
[----:B------:R-:W-:Y:S01]  /*d7f0*/  VIADD R177, R167, 0x2000 ;  /* 0x00002000a7b17836 */ /* 0x000fe20000000000 */
[C---:B------:R-:W-:Y:S01]  /*d800*/  ISETP.GE.AND P0, PT, R5.reuse, R2, PT ;  /* 0x000000020500720c */ /* 0x040fe20003f06270 */
[----:B------:R2:W-:Y:S01]  /*d810*/  MUFU.TANH R32, R6 ;  /* 0x0000000600207308 */ /* 0x0005e20000002400 */
[----:B------:R-:W-:Y:S01]  /*d820*/  ISETP.GE.AND P3, PT, R5, R4, PT ;  /* 0x000000040500720c */ /* 0x000fe20003f66270 */
[----:B------:R-:W-:Y:S01]  /*d830*/  VIADD R5, R3, 0x51 ;  /* 0x0000005103057836 */ /* 0x000fe20000000000 */
[----:B------:R-:W-:-:S02]  /*d840*/  FSEL R129, R129, -INF , !P5 ;  /* 0xff80000081817808 */ /* 0x000fc40006800000 */
[----:B------:R-:W-:Y:S01]  /*d850*/  FSEL R38, R178, -INF , !P2 ;  /* 0xff800000b2267808 */ /* 0x000fe20005000000 */
[----:B------:R-:W-:Y:S01]  /*d860*/  VIADD R178, R167, 0x1c00 ;  /* 0x00001c00a7b27836 */ /* 0x000fe20000000000 */
[----:B------:R-:W-:Y:S02]  /*d870*/  FSEL R135, R135, -INF , !P4 ;  /* 0xff80000087877808 */ /* 0x000fe40006000000 */
[----:B------:R-:W-:Y:S01]  /*d880*/  FSEL R46, R175, -INF , !P1 ;  /* 0xff800000af2e7808 */ /* 0x000fe20004800000 */
[----:B-1----:R-:W-:Y:S01]  /*d890*/  FMUL.FTZ R7, R60, UR9 ;  /* 0x000000093c077c20 */ /* 0x002fe20008410000 */
[----:B------:R-:W-:Y:S01]  /*d8a0*/  ISETP.GE.AND P4, PT, R5, R2, PT ;  /* 0x000000020500720c */ /* 0x000fe20003f86270 */
[----:B------:R-:W-:Y:S01]  /*d8b0*/  VIADD R175, R167, 0x2800 ;  /* 0x00002800a7af7836 */ /* 0x000fe20000000000 */
[----:B------:R-:W-:Y:S01]  /*d8c0*/  ISETP.GE.AND P1, PT, R5, R4, PT ;  /* 0x000000040500720c */ /* 0x000fe20003f26270 */
[C---:B------:R-:W-:Y:S01]  /*d8d0*/  VIADD R5, R3.reuse, 0x59 ;  /* 0x0000005903057836 */ /* 0x040fe20000000000 */
[----:B------:R-:W-:Y:S01]  /*d8e0*/  FSEL R136, R136, -INF , !P6 ;  /* 0xff80000088887808 */ /* 0x000fe20007000000 */
[----:B------:R1:W-:Y:S01]  /*d8f0*/  MUFU.TANH R15, R7 ;  /* 0x00000007000f7308 */ /* 0x0003e20000002400 */
[----:B--2---:R-:W-:Y:S01]  /*d900*/  VIADD R6, R3, 0x50 ;  /* 0x0000005003067836 */ /* 0x004fe20000000000 */
[----:B------:R-:W-:Y:S01]  /*d910*/  FSEL R45, R176, -INF , !P0 ;  /* 0xff800000b02d7808 */ /* 0x000fe20004000000 */
[----:B------:R-:W-:Y:S01]  /*d920*/  VIADD R176, R167, 0x2400 ;  /* 0x00002400a7b07836 */ /* 0x000fe20000000000 */
[----:B------:R-:W-:-:S02]  /*d930*/  FSEL R137, R137, -INF , !P3 ;  /* 0xff80000089897808 */ /* 0x000fc40005800000 */
[C---:B------:R-:W-:Y:S02]  /*d940*/  ISETP.GE.AND P5, PT, R6.reuse, R2, PT ;  /* 0x000000020600720c */ /* 0x040fe40003fa6270 */
[----:B------:R-:W-:Y:S01]  /*d950*/  ISETP.GE.AND P2, PT, R6, R4, PT ;  /* 0x000000040600720c */ /* 0x000fe20003f46270 */
[----:B------:R-:W-:Y:S01]  /*d960*/  VIADD R6, R3, 0x58 ;  /* 0x0000005803067836 */ /* 0x000fe20000000000 */
[----:B------:R-:W-:Y:S01]  /*d970*/  FSEL R49, R173, -INF , !P5 ;  /* 0xff800000ad317808 */ /* 0x000fe20006800000 */
[----:B------:R-:W-:Y:S01]  /*d980*/  VIADD R173, R167, 0x3000 ;  /* 0x00003000a7ad7836 */ /* 0x000fe20000000000 */
[CC--:B------:R-:W-:Y:S02]  /*d990*/  ISETP.GE.AND P3, PT, R5.reuse, R2.reuse, PT ;  /* 0x000000020500720c */ /* 0x0c0fe40003f66270 */
[C---:B------:R-:W-:Y:S02]  /*d9a0*/  ISETP.GE.AND P6, PT, R6.reuse, R2, PT ;  /* 0x000000020600720c */ /* 0x040fe40003fc6270 */
[-C--:B------:R-:W-:Y:S01]  /*d9b0*/  ISETP.GE.AND P0, PT, R6, R4.reuse, PT ;  /* 0x000000040600720c */ /* 0x080fe20003f06270 */
[----:B------:R-:W-:Y:S01]  /*d9c0*/  FMUL.FTZ R6, R62, UR9 ;  /* 0x000000093e067c20 */ /* 0x000fe20008410000 */
[----:B------:R-:W-:Y:S01]  /*d9d0*/  ISETP.GE.AND P5, PT, R5, R4, PT ;  /* 0x000000040500720c */ /* 0x000fe20003fa6270 */
[----:B------:R-:W-:-:S02]  /*d9e0*/  VIADD R5, R3, 0x60 ;  /* 0x0000006003057836 */ /* 0x000fc40000000000 */
[----:B-1----:R-:W-:Y:S01]  /*d9f0*/  FMUL.FTZ R7, R61, UR9 ;  /* 0x000000093d077c20 */ /* 0x002fe20008410000 */
[----:B------:R1:W-:Y:S01]  /*da00*/  MUFU.TANH R29, R6 ;  /* 0x00000006001d7308 */ /* 0x0003e20000002400 */
[----:B------:R-:W-:Y:S02]  /*da10*/  FSEL R138, R138, -INF , !P2 ;  /* 0xff8000008a8a7808 */ /* 0x000fe40005000000 */
[----:B------:R-:W-:Y:S01]  /*da20*/  FSEL R48, R174, -INF , !P4 ;  /* 0xff800000ae307808 */ /* 0x000fe20006000000 */
[----:B------:R-:W-:Y:S01]  /*da30*/  VIADD R174, R167, 0x2c00 ;  /* 0x00002c00a7ae7836 */ /* 0x000fe20000000000 */
[C---:B------:R-:W-:Y:S02]  /*da40*/  ISETP.GE.AND P2, PT, R5.reuse, R2, PT ;  /* 0x000000020500720c */ /* 0x040fe40003f46270 */
[----:B------:R-:W-:Y:S01]  /*da50*/  ISETP.GE.AND P4, PT, R5, R4, PT ;  /* 0x000000040500720c */ /* 0x000fe20003f86270 */
[----:B------:R2:W-:Y:S01]  /*da60*/  MUFU.TANH R30, R7 ;  /* 0x00000007001e7308 */ /* 0x0005e20000002400 */
[----:B------:R-:W-:Y:S01]  /*da70*/  VIADD R5, R3, 0x68 ;  /* 0x0000006803057836 */ /* 0x000fe20000000000 */
[----:B------:R-:W-:-:S02]  /*da80*/  FSEL R139, R139, -INF , !P1 ;  /* 0xff8000008b8b7808 */ /* 0x000fc40004800000 */
[----:B------:R-:W-:Y:S01]  /*da90*/  FSEL R47, R172, -INF , !P6 ;  /* 0xff800000ac2f7808 */ /* 0x000fe20007000000 */
[----:B------:R-:W-:Y:S01]  /*daa0*/  VIADD R172, R167, 0x3400 ;  /* 0x00003400a7ac7836 */ /* 0x000fe20000000000 */
[----:B------:R-:W-:Y:S02]  /*dab0*/  FSEL R140, R140, -INF , !P0 ;  /* 0xff8000008c8c7808 */ /* 0x000fe40004000000 */
[----:B------:R-:W-:Y:S01]  /*dac0*/  FSEL R51, R171, -INF , !P3 ;  /* 0xff800000ab337808 */ /* 0x000fe20005800000 */
[----:B-1----:R-:W-:Y:S01]  /*dad0*/  VIADD R6, R3, 0x61 ;  /* 0x0000006103067836 */ /* 0x002fe20000000000 */
[----:B------:R-:W-:Y:S01]  /*dae0*/  ISETP.GE.AND P0, PT, R5, R2, PT ;  /* 0x000000020500720c */ /* 0x000fe20003f06270 */
[----:B------:R-:W-:Y:S01]  /*daf0*/  VIADD R171, R167, 0x3800 ;  /* 0x00003800a7ab7836 */ /* 0x000fe20000000000 */
[----:B------:R-:W-:Y:S01]  /*db00*/  ISETP.GE.AND P3, PT, R5, R4, PT ;  /* 0x000000040500720c */ /* 0x000fe20003f66270 */
[----:B------:R-:W-:Y:S01]  /*db10*/  VIADD R5, R3, 0x70 ;  /* 0x0000007003057836 */ /* 0x000fe20000000000 */
[----:B------:R-:W-:-:S02]  /*db20*/  ISETP.GE.AND P1, PT, R6, R2, PT ;  /* 0x000000020600720c */ /* 0x000fc40003f26270 */
[----:B------:R-:W-:Y:S01]  /*db30*/  ISETP.GE.AND P6, PT, R6, R4, PT ;  /* 0x000000040600720c */ /* 0x000fe20003fc6270 */
[----:B--2---:R-:W-:Y:S01]  /*db40*/  FMUL.FTZ R7, R63, UR9 ;  /* 0x000000093f077c20 */ /* 0x004fe20008410000 */
[----:B------:R-:W-:Y:S01]  /*db50*/  VIADD R6, R3, 0x69 ;  /* 0x0000006903067836 */ /* 0x000fe20000000000 */
[----:B------:R-:W-:Y:S02]  /*db60*/  FSEL R142, R142, -INF , !P5 ;  /* 0xff8000008e8e7808 */ /* 0x000fe40006800000 */
[----:B------:R1:W2:Y:S01]  /*db70*/  MUFU.TANH R13, R7 ;  /* 0x00000007000d7308 */ /* 0x0002a20000002400 */
[----:B------:R-:W-:Y:S01]  /*db80*/  FSEL R50, R170, -INF , !P2 ;  /* 0xff800000aa327808 */ /* 0x000fe20005000000 */
[----:B------:R-:W-:Y:S01]  /*db90*/  VIADD R170, R167, 0x3c00 ;  /* 0x00003c00a7aa7836 */ /* 0x000fe20000000000 */
[C---:B------:R-:W-:Y:S02]  /*dba0*/  ISETP.GE.AND P5, PT, R6.reuse, R2, PT ;  /* 0x000000020600720c */ /* 0x040fe40003fa6270 */
[----:B------:R-:W-:Y:S01]  /*dbb0*/  ISETP.GE.AND P2, PT, R6, R4, PT ;  /* 0x000000040600720c */ /* 0x000fe20003f46270 */
[----:B------:R-:W-:Y:S01]  /*dbc0*/  FMUL.FTZ R6, R66, UR9 ;  /* 0x0000000942067c20 */ /* 0x000fe20008410000 */
[----:B------:R-:W-:-:S02]  /*dbd0*/  FSEL R143, R143, -INF , !P4 ;  /* 0xff8000008f8f7808 */ /* 0x000fc40006000000 */
[----:B------:R-:W-:Y:S01]  /*dbe0*/  FSEL R62, R166, -INF , !P1 ;  /* 0xff800000a63e7808 */ /* 0x000fe20004800000 */
[----:B------:R5:W-:Y:S01]  /*dbf0*/  MUFU.TANH R14, R6 ;  /* 0x00000006000e7308 */ /* 0x000be20000002400 */
[C---:B------:R-:W-:Y:S02]  /*dc00*/  ISETP.GE.AND P4, PT, R5.reuse, R2, PT ;  /* 0x000000020500720c */ /* 0x040fe40003f86270 */
[----:B------:R-:W-:Y:S01]  /*dc10*/  ISETP.GE.AND P1, PT, R5, R4, PT ;  /* 0x000000040500720c */ /* 0x000fe20003f26270 */
[----:B------:R-:W-:Y:S01]  /*dc20*/  VIADD R5, R3, 0x71 ;  /* 0x0000007103057836 */ /* 0x000fe20000000000 */
[----:B------:R-:W-:Y:S01]  /*dc30*/  FSEL R144, R144, -INF , !P6 ;  /* 0xff80000090907808 */ /* 0x000fe20007000000 */
[----:B-1----:R-:W-:Y:S01]  /*dc40*/  FMUL.FTZ R7, R64, UR9 ;  /* 0x0000000940077c20 */ /* 0x002fe20008410000 */
[----:B------:R-:W-:Y:S02]  /*dc50*/  FSEL R61, R163, -INF , !P0 ;  /* 0xff800000a33d7808 */ /* 0x000fe40004000000 */
[C---:B------:R-:W-:Y:S01]  /*dc60*/  ISETP.GE.AND P6, PT, R5.reuse, R2, PT ;  /* 0x000000020500720c */ /* 0x040fe20003fc6270 */
[----:B------:R1:W2:Y:S01]  /*dc70*/  MUFU.TANH R27, R7 ;  /* 0x00000007001b7308 */ /* 0x0002a20000002400 */
[----:B------:R-:W-:Y:S01]  /*dc80*/  ISETP.GE.AND P0, PT, R5, R4, PT ;  /* 0x000000040500720c */ /* 0x000fe20003f06270 */
[----:B------:R-:W-:Y:S01]  /*dc90*/  VIADD R5, R3, 0x79 ;  /* 0x0000007903057836 */ /* 0x000fe20000000000 */
[----:B------:R-:W-:-:S02]  /*dca0*/  FSEL R145, R145, -INF , !P3 ;  /* 0xff80000091917808 */ /* 0x000fc40005800000 */
[----:B------:R-:W-:Y:S01]  /*dcb0*/  FSEL R60, R165, -INF , !P5 ;  /* 0xff800000a53c7808 */ /* 0x000fe20006800000 */
[----:B-----5:R-:W-:Y:S01]  /*dcc0*/  VIADD R6, R3, 0x78 ;  /* 0x0000007803067836 */ /* 0x020fe20000000000 */
[----:B------:R-:W-:Y:S02]  /*dcd0*/  FSEL R146, R146, -INF , !P2 ;  /* 0xff80000092927808 */ /* 0x000fe40005000000 */
[----:B------:R-:W-:Y:S02]  /*dce0*/  FSEL R64, R161, -INF , !P4 ;  /* 0xff800000a1407808 */ /* 0x000fe40006000000 */
[C---:B------:R-:W-:Y:S02]  /*dcf0*/  ISETP.GE.AND P3, PT, R6.reuse, R2, PT ;  /* 0x000000020600720c */ /* 0x040fe40003f66270 */
[----:B------:R-:W-:Y:S01]  /*dd00*/  ISETP.GE.AND P5, PT, R6, R4, PT ;  /* 0x000000040600720c */ /* 0x000fe20003fa6270 */
[----:B------:R-:W-:Y:S01]  /*dd10*/  VIADD R6, R3, 0x80 ;  /* 0x0000008003067836 */ /* 0x000fe20000000000 */
[----:B------:R-:W-:Y:S01]  /*dd20*/  ISETP.GE.AND P2, PT, R5, R2, PT ;  /* 0x000000020500720c */ /* 0x000fe20003f46270 */
[----:B-1----:R-:W-:Y:S01]  /*dd30*/  FMUL.FTZ R7, R65, UR9 ;  /* 0x0000000941077c20 */ /* 0x002fe20008410000 */
[----:B------:R-:W-:Y:S01]  /*dd40*/  ISETP.GE.AND P4, PT, R5, R4, PT ;  /* 0x000000040500720c */ /* 0x000fe20003f86270 */
[----:B------:R-:W-:Y:S01]  /*dd50*/  VIADD R5, R3, 0x81 ;  /* 0x0000008103057836 */ /* 0x000fe20000000000 */
[----:B------:R-:W-:Y:S01]  /*dd60*/  FSEL R147, R147, -INF , !P1 ;  /* 0xff80000093937808 */ /* 0x000fe20004800000 */
[----:B------:R1:W5:Y:S01]  /*dd70*/  MUFU.TANH R28, R7 ;  /* 0x00000007001c7308 */ /* 0x0003620000002400 */
[----:B------:R-:W-:-:S02]  /*dd80*/  FSEL R63, R162, -INF , !P6 ;  /* 0xff800000a23f7808 */ /* 0x000fc40007000000 */
[C---:B------:R-:W-:Y:S02]  /*dd90*/  ISETP.GE.AND P1, PT, R6.reuse, R2, PT ;  /* 0x000000020600720c */ /* 0x040fe40003f26270 */
[----:B------:R-:W-:Y:S01]  /*dda0*/  ISETP.GE.AND P6, PT, R6, R4, PT ;  /* 0x000000040600720c */ /* 0x000fe20003fc6270 */
[----:B------:R-:W-:Y:S01]  /*ddb0*/  FMUL.FTZ R6, R18, UR9 ;  /* 0x0000000912067c20 */ /* 0x000fe20008410000 */
[----:B------:R-:W-:Y:S02]  /*ddc0*/  FSEL R148, R148, -INF , !P0 ;  /* 0xff80000094947808 */ /* 0x000fe40004000000 */
[----:B------:R-:W-:Y:S01]  /*ddd0*/  ISETP.GE.AND P0, PT, R5, R2, PT ;  /* 0x000000020500720c */ /* 0x000fe20003f06270 */
[----:B------:R3:W-:Y:S01]  /*dde0*/  MUFU.TANH R11, R6 ;  /* 0x00000006000b7308 */ /* 0x0007e20000002400 */
[----:B------:R-:W-:Y:S02]  /*ddf0*/  FSEL R149, R149, -INF , !P5 ;  /* 0xff80000095957808 */ /* 0x000fe40006800000 */
[----:B------:R-:W-:-:S02]  /*de00*/  FSEL R66, R160, -INF , !P2 ;  /* 0xff800000a0427808 */ /* 0x000fc40005000000 */
[----:B------:R-:W-:Y:S01]  /*de10*/  FSEL R65, R153, -INF , !P1 ;  /* 0xff80000099417808 */ /* 0x000fe20004800000 */
[----:B-1----:R-:W-:Y:S01]  /*de20*/  FMUL.FTZ R7, R67, UR9 ;  /* 0x0000000943077c20 */ /* 0x002fe20008410000 */
[----:B------:R-:W-:Y:S02]  /*de30*/  FSEL R67, R157, -INF , !P3 ;  /* 0xff8000009d437808 */ /* 0x000fe40005800000 */
[----:B------:R-:W-:Y:S01]  /*de40*/  ISETP.GE.AND P3, PT, R5, R4, PT ;  /* 0x000000040500720c */ /* 0x000fe20003f66270 */
[----:B------:R1:W-:Y:S01]  /*de50*/  MUFU.TANH R26, R7 ;  /* 0x00000007001a7308 */ /* 0x0003e20000002400 */
[----:B------:R-:W-:Y:S01]  /*de60*/  VIADD R5, R3, 0x88 ;  /* 0x0000008803057836 */ /* 0x000fe20000000000 */
[----:B------:R-:W-:Y:S02]  /*de70*/  FSEL R150, R150, -INF , !P6 ;  /* 0xff80000096967808 */ /* 0x000fe40007000000 */
[----:B------:R-:W-:Y:S01]  /*de80*/  FSEL R71, R71, -INF , !P0 ;  /* 0xff80000047477808 */ /* 0x000fe20004000000 */
[----:B---3--:R-:W-:Y:S01]  /*de90*/  VIADD R6, R3, 0x89 ;  /* 0x0000008903067836 */ /* 0x008fe20000000000 */
[----:B------:R-:W-:-:S02]  /*dea0*/  ISETP.GE.AND P5, PT, R5, R2, PT ;  /* 0x000000020500720c */ /* 0x000fc40003fa6270 */
[-C--:B------:R-:W-:Y:S01]  /*deb0*/  ISETP.GE.AND P2, PT, R5, R4.reuse, PT ;  /* 0x000000040500720c */ /* 0x080fe20003f46270 */
[----:B------:R-:W-:Y:S01]  /*dec0*/  VIADD R5, R3, 0x90 ;  /* 0x0000009003057836 */ /* 0x000fe20000000000 */
[----:B------:R-:W-:Y:S02]  /*ded0*/  ISETP.GE.AND P1, PT, R6, R4, PT ;  /* 0x000000040600720c */ /* 0x000fe40003f26270 */
[----:B------:R-:W-:Y:S02]  /*dee0*/  FSEL R70, R70, -INF , !P5 ;  /* 0xff80000046467808 */ /* 0x000fe40006800000 */
[C---:B------:R-:W-:Y:S01]  /*def0*/  ISETP.GE.AND P6, PT, R5.reuse, R2, PT ;  /* 0x000000020500720c */ /* 0x040fe20003fc6270 */
[----:B-1----:R-:W-:Y:S01]  /*df00*/  FMUL.FTZ R7, R16, UR9 ;  /* 0x0000000910077c20 */ /* 0x002fe20008410000 */
[----:B------:R-:W-:Y:S01]  /*df10*/  ISETP.GE.AND P0, PT, R5, R4, PT ;  /* 0x000000040500720c */ /* 0x000fe20003f06270 */
[----:B------:R-:W-:Y:S01]  /*df20*/  VIADD R5, R3, 0x98 ;  /* 0x0000009803057836 */ /* 0x000fe20000000000 */
[----:B------:R-:W-:Y:S01]  /*df30*/  FSEL R141, R141, -INF , !P1 ;  /* 0xff8000008d8d7808 */ /* 0x000fe20004800000 */
[----:B------:R1:W-:Y:S01]  /*df40*/  MUFU.TANH R12, R7 ;  /* 0x00000007000c7308 */ /* 0x0003e20000002400 */
[----:B------:R-:W-:Y:S01]  /*df50*/  FSEL R75, R75, -INF , !P6 ;  /* 0xff8000004b4b7808 */ /* 0x000fe20007000000 */
[----:B-1----:R-:W-:-:S06]  /*df60*/  FMUL.FTZ R7, R17, UR9 ;  /* 0x0000000911077c20 */ /* 0x002fcc0008410000 */
[----:B------:R1:W3:Y:S02]  /*df70*/  MUFU.TANH R25, R7 ;  /* 0x0000000700197308 */ /* 0x0002e40000002400 */
[----:B-1----:R-:W-:-:S06]  /*df80*/  FMUL.FTZ R7, R19, UR9 ;  /* 0x0000000913077c20 */ /* 0x002fcc0008410000 */
[----:B------:R1:W3:Y:S02]  /*df90*/  MUFU.TANH R24, R7 ;  /* 0x0000000700187308 */ /* 0x0002e40000002400 */
[----:B-1----:R-:W-:Y:S01]  /*dfa0*/  FMUL.FTZ R7, R112, UR9 ;  /* 0x0000000970077c20 */ /* 0x002fe20008410000 */
[----:B------:R-:W-:Y:S02]  /*dfb0*/  FSEL R112, R156, -INF , !P4 ;  /* 0xff8000009c707808 */ /* 0x000fe40006000000 */
[----:B------:R-:W-:Y:S01]  /*dfc0*/  ISETP.GE.AND P4, PT, R6, R2, PT ;  /* 0x000000020600720c */ /* 0x000fe20003f86270 */
[----:B------:R-:W-:Y:S02]  /*dfd0*/  VIADD R6, R3, 0x91 ;  /* 0x0000009103067836 */ /* 0x000fe40000000000 */
[----:B------:R1:W-:Y:S03]  /*dfe0*/  MUFU.TANH R10, R7 ;  /* 0x00000007000a7308 */ /* 0x0003e60000002400 */
[----:B------:R-:W-:Y:S01]  /*dff0*/  ISETP.GE.AND P5, PT, R6, R4, PT ;  /* 0x000000040600720c */ /* 0x000fe20003fa6270 */
[----:B-1----:R-:W-:Y:S01]  /*e000*/  FMUL.FTZ R7, R113, UR9 ;  /* 0x0000000971077c20 */ /* 0x002fe20008410000 */
[----:B------:R-:W-:-:S02]  /*e010*/  FSEL R113, R152, -INF , !P3 ;  /* 0xff80000098717808 */ /* 0x000fc40005800000 */
[-C--:B------:R-:W-:Y:S01]  /*e020*/  ISETP.GE.AND P3, PT, R6, R2.reuse, PT ;  /* 0x000000020600720c */ /* 0x080fe20003f66270 */
[----:B------:R-:W-:Y:S01]  /*e030*/  FMUL.FTZ R6, R114, UR9 ;  /* 0x0000000972067c20 */ /* 0x000fe20008410000 */
[----:B------:R-:W-:Y:S01]  /*e040*/  FSEL R114, R76, -INF , !P2 ;  /* 0xff8000004c727808 */ /* 0x000fe20005000000 */
[----:B------:R1:W-:Y:S01]  /*e050*/  MUFU.TANH R23, R7 ;  /* 0x0000000700177308 */ /* 0x0003e20000002400 */
[----:B------:R-:W-:Y:S02]  /*e060*/  FSEL R76, R151, -INF , !P4 ;  /* 0xff800000974c7808 */ /* 0x000fe40006000000 */
[C---:B------:R-:W-:Y:S02]  /*e070*/  ISETP.GE.AND P2, PT, R5.reuse, R2, PT ;  /* 0x000000020500720c */ /* 0x040fe40003f46270 */
[----:B------:R-:W-:Y:S01]  /*e080*/  ISETP.GE.AND P4, PT, R5, R4, PT ;  /* 0x000000040500720c */ /* 0x000fe20003f86270 */
[----:B------:R-:W-:Y:S01]  /*e090*/  VIADD R5, R3, 0x99 ;  /* 0x0000009903057836 */ /* 0x000fe20000000000 */
[----:B------:R-:W-:Y:S01]  /*e0a0*/  FSEL R80, R80, -INF , !P2 ;  /* 0xff80000050507808 */ /* 0x000fe20005000000 */
[----:B------:R4:W3:Y:S03]  /*e0b0*/  MUFU.TANH R9, R6 ;  /* 0x0000000600097308 */ /* 0x0008e60000002400 */
[----:B------:R-:W-:-:S02]  /*e0c0*/  ISETP.GE.AND P1, PT, R5, R2, PT ;  /* 0x000000020500720c */ /* 0x000fc40003f26270 */
[----:B------:R-:W-:Y:S01]  /*e0d0*/  ISETP.GE.AND P6, PT, R5, R4, PT ;  /* 0x000000040500720c */ /* 0x000fe20003fc6270 */
[----:B------:R-:W-:Y:S01]  /*e0e0*/  VIADD R5, R3, 0xa1 ;  /* 0x000000a103057836 */ /* 0x000fe20000000000 */
[----:B------:R-:W-:Y:S01]  /*e0f0*/  FSEL R79, R79, -INF , !P1 ;  /* 0xff8000004f4f7808 */ /* 0x000fe20004800000 */
[----:B-1----:R-:W-:Y:S01]  /*e100*/  FMUL.FTZ R7, R115, UR9 ;  /* 0x0000000973077c20 */ /* 0x002fe20008410000 */
[----:B------:R-:W-:Y:S02]  /*e110*/  FSEL R115, R21, -INF , !P5 ;  /* 0xff80000015737808 */ /* 0x000fe40006800000 */
[C---:B------:R-:W-:Y:S01]  /*e120*/  ISETP.GE.AND P5, PT, R5.reuse, R2, PT ;  /* 0x000000020500720c */ /* 0x040fe20003fa6270 */
[----:B------:R1:W3:Y:S01]  /*e130*/  MUFU.TANH R22, R7 ;  /* 0x0000000700167308 */ /* 0x0002e20000002400 */
[----:B------:R-:W-:Y:S01]  /*e140*/  ISETP.GE.AND P2, PT, R5, R4, PT ;  /* 0x000000040500720c */ /* 0x000fe20003f46270 */
[C---:B------:R-:W-:Y:S01]  /*e150*/  VIADD R5, R3.reuse, 0xa9 ;  /* 0x000000a903057836 */ /* 0x040fe20000000000 */
[----:B------:R-:W-:Y:S01]  /*e160*/  FSEL R78, R78, -INF , !P5 ;  /* 0xff8000004e4e7808 */ /* 0x000fe20006800000 */
[----:B----4-:R-:W-:-:S02]  /*e170*/  VIADD R6, R3, 0xa0 ;  /* 0x000000a003067836 */ /* 0x010fc40000000000 */
[----:B-1----:R-:W-:Y:S01]  /*e180*/  FMUL.FTZ R7, R100, UR9 ;  /* 0x0000000964077c20 */ /* 0x002fe20008410000 */
[----:B------:R-:W-:Y:S02]  /*e190*/  FSEL R100, R74, -INF , !P0 ;  /* 0xff8000004a647808 */ /* 0x000fe40004000000 */
[----:B------:R-:W-:Y:S01]  /*e1a0*/  FSEL R74, R134, -INF , !P3 ;  /* 0xff800000864a7808 */ /* 0x000fe20005800000 */
[----:B------:R1:W-:Y:S01]  /*e1b0*/  MUFU.TANH R21, R7 ;  /* 0x0000000700157308 */ /* 0x0003e20000002400 */
[C---:B------:R-:W-:Y:S02]  /*e1c0*/  ISETP.GE.AND P0, PT, R6.reuse, R2, PT ;  /* 0x000000020600720c */ /* 0x040fe40003f06270 */
[----:B------:R-:W-:Y:S01]  /*e1d0*/  ISETP.GE.AND P3, PT, R6, R4, PT ;  /* 0x000000040600720c */ /* 0x000fe20003f66270 */
[----:B------:R-:W-:Y:S01]  /*e1e0*/  VIADD R6, R3, 0xa8 ;  /* 0x000000a803067836 */ /* 0x000fe20000000000 */
[----:B------:R-:W-:Y:S02]  /*e1f0*/  FSEL R134, R8, -INF , !P6 ;  /* 0xff80000008867808 */ /* 0x000fe40007000000 */
[----:B------:R-:W-:-:S02]  /*e200*/  FSEL R81, R81, -INF , !P0 ;  /* 0xff80000051517808 */ /* 0x000fc40004000000 */
[----:B------:R-:W-:Y:S02]  /*e210*/  ISETP.GE.AND P1, PT, R6, R4, PT ;  /* 0x000000040600720c */ /* 0x000fe40003f26270 */
[C---:B------:R-:W-:Y:S02]  /*e220*/  ISETP.GE.AND P6, PT, R5.reuse, R2, PT ;  /* 0x000000020500720c */ /* 0x040fe40003fc6270 */
[----:B------:R-:W-:Y:S01]  /*e230*/  ISETP.GE.AND P0, PT, R5, R4, PT ;  /* 0x000000040500720c */ /* 0x000fe20003f06270 */
[----:B------:R-:W-:Y:S02]  /*e240*/  VIADD R5, R3, 0xb0 ;  /* 0x000000b003057836 */ /* 0x000fe40000000000 */
[----:B-1----:R-:W-:Y:S01]  /*e250*/  FMUL.FTZ R7, R101, UR9 ;  /* 0x0000000965077c20 */ /* 0x002fe20008410000 */
[----:B------:R-:W-:Y:S02]  /*e260*/  FSEL R101, R20, -INF , !P4 ;  /* 0xff80000014657808 */ /* 0x000fe40006000000 */
[----:B------:R-:W-:Y:S01]  /*e270*/  ISETP.GE.AND P4, PT, R6, R2, PT ;  /* 0x000000020600720c */ /* 0x000fe20003f86270 */
[----:B------:R-:W-:Y:S01]  /*e280*/  FMUL.FTZ R6, R102, UR9 ;  /* 0x0000000966067c20 */ /* 0x000fe20008410000 */
[----:B------:R1:W-:Y:S01]  /*e290*/  MUFU.TANH R20, R7 ;  /* 0x0000000700147308 */ /* 0x0003e20000002400 */
[----:B------:R-:W-:-:S02]  /*e2a0*/  FSEL R102, R42, -INF , !P3 ;  /* 0xff8000002a667808 */ /* 0x000fc40005800000 */
[C---:B------:R-:W-:Y:S02]  /*e2b0*/  ISETP.GE.AND P3, PT, R5.reuse, R2, PT ;  /* 0x000000020500720c */ /* 0x040fe40003f66270 */
[-C--:B------:R-:W-:Y:S01]  /*e2c0*/  ISETP.GE.AND P5, PT, R5, R4.reuse, PT ;  /* 0x000000040500720c */ /* 0x080fe20003fa6270 */
[----:B------:R-:W-:Y:S01]  /*e2d0*/  VIADD R5, R3, 0xb8 ;  /* 0x000000b803057836 */ /* 0x000fe20000000000 */
[----:B------:R-:W-:Y:S01]  /*e2e0*/  FSEL R42, R40, -INF , !P6 ;  /* 0xff800000282a7808 */ /* 0x000fe20007000000 */
[----:B------:R4:W3:Y:S03]  /*e2f0*/  MUFU.TANH R8, R6 ;  /* 0x0000000600087308 */ /* 0x0008e60000002400 */
[----:B------:R-:W-:Y:S01]  /*e300*/  ISETP.GE.AND P6, PT, R5, R4, PT ;  /* 0x000000040500720c */ /* 0x000fe20003fc6270 */
[----:B-1----:R-:W-:Y:S01]  /*e310*/  FMUL.FTZ R7, R103, UR9 ;  /* 0x0000000967077c20 */ /* 0x002fe20008410000 */
[----:B------:R-:W-:-:S02]  /*e320*/  FSEL R103, R36, -INF , !P1 ;  /* 0xff80000024677808 */ /* 0x000fc40004800000 */
[-C--:B------:R-:W-:Y:S01]  /*e330*/  ISETP.GE.AND P1, PT, R5, R2.reuse, PT ;  /* 0x000000020500720c */ /* 0x080fe20003f26270 */
[----:B------:R1:W-:Y:S01]  /*e340*/  MUFU.TANH R19, R7 ;  /* 0x0000000700137308 */ /* 0x0003e20000002400 */
[C---:B------:R-:W-:Y:S02]  /*e350*/  VIADD R5, R3.reuse, 0xc0 ;  /* 0x000000c003057836 */ /* 0x040fe40000000000 */
[----:B----4-:R-:W-:Y:S02]  /*e360*/  VIADD R6, R3, 0xb1 ;  /* 0x000000b103067836 */ /* 0x010fe40000000000 */
[----:B-1----:R-:W-:Y:S01]  /*e370*/  FMUL.FTZ R7, R92, UR9 ;  /* 0x000000095c077c20 */ /* 0x002fe20008410000 */
[----:B------:R-:W-:Y:S02]  /*e380*/  FSEL R92, R73, -INF , !P2 ;  /* 0xff800000495c7808 */ /* 0x000fe40005000000 */
[----:B------:R-:W-:Y:S01]  /*e390*/  FSEL R73, R41, -INF , !P4 ;  /* 0xff80000029497808 */ /* 0x000fe20006000000 */
[----:B------:R1:W4:Y:S01]  /*e3a0*/  MUFU.TANH R17, R7 ;  /* 0x0000000700117308 */ /* 0x0003220000002400 */
[----:B------:R-:W-:-:S02]  /*e3b0*/  ISETP.GE.AND P2, PT, R6, R2, PT ;  /* 0x000000020600720c */ /* 0x000fc40003f46270 */
[-C--:B------:R-:W-:Y:S01]  /*e3c0*/  ISETP.GE.AND P4, PT, R6, R4.reuse, PT ;  /* 0x000000040600720c */ /* 0x080fe20003f86270 */
[----:B------:R-:W-:Y:S01]  /*e3d0*/  VIADD R6, R3, 0xb9 ;  /* 0x000000b903067836 */ /* 0x000fe20000000000 */
[----:B------:R-:W-:Y:S02]  /*e3e0*/  FSEL R41, R35, -INF , !P3 ;  /* 0xff80000023297808 */ /* 0x000fe40005800000 */
[----:B------:R-:W-:Y:S02]  /*e3f0*/  FSEL R40, R34, -INF , !P2 ;  /* 0xff80000022287808 */ /* 0x000fe40005000000 */
[-C--:B------:R-:W-:Y:S02]  /*e400*/  ISETP.GE.AND P3, PT, R6, R4.reuse, PT ;  /* 0x000000040600720c */ /* 0x080fe40003f66270 */
[----:B------:R-:W-:Y:S02]  /*e410*/  ISETP.GE.AND P2, PT, R5, R4, PT ;  /* 0x000000040500720c */ /* 0x000fe40003f46270 */
[----:B--2---:R-:W-:Y:S01]  /*e420*/  FSEL R151, R13, -INF , !P3 ;  /* 0xff8000000d977808 */ /* 0x004fe20005800000 */
[----:B-1----:R-:W-:Y:S01]  /*e430*/  FMUL.FTZ R7, R93, UR9 ;  /* 0x000000095d077c20 */ /* 0x002fe20008410000 */
[----:B------:R-:W-:-:S02]  /*e440*/  FSEL R93, R37, -INF , !P0 ;  /* 0xff800000255d7808 */ /* 0x000fc40004000000 */
[-C--:B------:R-:W-:Y:S01]  /*e450*/  ISETP.GE.AND P0, PT, R6, R2.reuse, PT ;  /* 0x000000020600720c */ /* 0x080fe20003f06270 */
[----:B------:R-:W-:Y:S01]  /*e460*/  FMUL.FTZ R6, R94, UR9 ;  /* 0x000000095e067c20 */ /* 0x000fe20008410000 */
[----:B------:R-:W-:Y:S01]  /*e470*/  FSEL R94, R32, -INF , !P5 ;  /* 0xff800000205e7808 */ /* 0x000fe20006800000 */
[----:B------:R1:W-:Y:S01]  /*e480*/  MUFU.TANH R18, R7 ;  /* 0x0000000700127308 */ /* 0x0003e20000002400 */
[----:B------:R-:W-:Y:S01]  /*e490*/  ISETP.GE.AND P5, PT, R5, R2, PT ;  /* 0x000000020500720c */ /* 0x000fe20003fa6270 */
[----:B------:R-:W-:Y:S01]  /*e4a0*/  VIADD R5, R3, 0xc1 ;  /* 0x000000c103057836 */ /* 0x000fe20000000000 */
[----:B------:R-:W-:Y:S02]  /*e4b0*/  FSEL R37, R15, -INF , !P1 ;  /* 0xff8000000f257808 */ /* 0x000fe40004800000 */
[----:B------:R-:W-:Y:S02]  /*e4c0*/  FSEL R36, R30, -INF , !P0 ;  /* 0xff8000001e247808 */ /* 0x000fe40004000000 */
[----:B------:R-:W-:Y:S01]  /*e4d0*/  ISETP.GE.AND P1, PT, R5, R4, PT ;  /* 0x000000040500720c */ /* 0x000fe20003f26270 */
[----:B------:R2:W4:Y:S01]  /*e4e0*/  MUFU.TANH R16, R6 ;  /* 0x0000000600107308 */ /* 0x0005220000002400 */
[----:B------:R-:W-:Y:S01]  /*e4f0*/  FSEL R35, R27, -INF , !P5 ;  /* 0xff8000001b237808 */ /* 0x000fe20006800000 */
[----:B-1----:R-:W-:Y:S01]  /*e500*/  FMUL.FTZ R7, R95, UR9 ;  /* 0x000000095f077c20 */ /* 0x002fe20008410000 */
[----:B------:R-:W-:-:S02]  /*e510*/  FSEL R95, R31, -INF , !P4 ;  /* 0xff8000001f5f7808 */ /* 0x000fc40006000000 */
[----:B------:R-:W-:-:S03]  /*e520*/  ISETP.GE.AND P4, PT, R5, R2, PT ;  /* 0x000000020500720c */ /* 0x000fc60003f86270 */
[----:B------:R1:W4:Y:S01]  /*e530*/  MUFU.TANH R15, R7 ;  /* 0x00000007000f7308 */ /* 0x0003220000002400 */
[C---:B------:R-:W-:Y:S01]  /*e540*/  VIADD R5, R3.reuse, 0xc9 ;  /* 0x000000c903057836 */ /* 0x040fe20000000000 */
[----:B-----5:R-:W-:Y:S01]  /*e550*/  FSEL R34, R28, -INF , !P4 ;  /* 0xff8000001c227808 */ /* 0x020fe20006000000 */
[----:B--2---:R-:W-:-:S03]  /*e560*/  VIADD R6, R3, 0xc8 ;  /* 0x000000c803067836 */ /* 0x004fc60000000000 */
[C---:B------:R-:W-:Y:S02]  /*e570*/  ISETP.GE.AND P3, PT, R5.reuse, R2, PT ;  /* 0x000000020500720c */ /* 0x040fe40003f66270 */
[-C--:B------:R-:W-:Y:S01]  /*e580*/  ISETP.GE.AND P5, PT, R5, R4.reuse, PT ;  /* 0x000000040500720c */ /* 0x080fe20003fa6270 */
[----:B------:R-:W-:Y:S01]  /*e590*/  VIADD R5, R3, 0xd1 ;  /* 0x000000d103057836 */ /* 0x000fe20000000000 */
[----:B------:R-:W-:Y:S02]  /*e5a0*/  ISETP.GE.AND P0, PT, R6, R4, PT ;  /* 0x000000040600720c */ /* 0x000fe40003f06270 */
[----:B---3--:R-:W-:Y:S02]  /*e5b0*/  FSEL R31, R25, -INF , !P3 ;  /* 0xff800000191f7808 */ /* 0x008fe40005800000 */
[----:B------:R-:W-:Y:S01]  /*e5c0*/  FSEL R152, R24, -INF , !P5 ;  /* 0xff80000018987808 */ /* 0x000fe20006800000 */
[----:B-1----:R-:W-:Y:S01]  /*e5d0*/  FMUL.FTZ R7, R88, UR9 ;  /* 0x0000000958077c20 */ /* 0x002fe20008410000 */
[----:B------:R-:W-:-:S02]  /*e5e0*/  FSEL R88, R29, -INF , !P6 ;  /* 0xff8000001d587808 */ /* 0x000fc40007000000 */
[----:B------:R-:W-:Y:S01]  /*e5f0*/  ISETP.GE.AND P6, PT, R6, R2, PT ;  /* 0x000000020600720c */ /* 0x000fe20003fc6270 */
[----:B------:R-:W-:Y:S01]  /*e600*/  VIADD R6, R3, 0xd0 ;  /* 0x000000d003067836 */ /* 0x000fe20000000000 */
[----:B------:R1:W2:Y:S02]  /*e610*/  MUFU.TANH R13, R7 ;  /* 0x00000007000d7308 */ /* 0x0002a40000002400 */
[----:B------:R-:W-:Y:S02]  /*e620*/  FSEL R32, R12, -INF , !P6 ;  /* 0xff8000000c207808 */ /* 0x000fe40007000000 */
[-C--:B------:R-:W-:Y:S02]  /*e630*/  ISETP.GE.AND P4, PT, R6, R4.reuse, PT ;  /* 0x000000040600720c */ /* 0x080fe40003f86270 */
[----:B------:R-:W-:Y:S02]  /*e640*/  ISETP.GE.AND P6, PT, R5, R4, PT ;  /* 0x000000040500720c */ /* 0x000fe40003fc6270 */
[----:B------:R-:W-:-:S02]  /*e650*/  FSEL R156, R9, -INF , !P4 ;  /* 0xff800000099c7808 */ /* 0x000fc40006000000 */
[----:B------:R-:W-:Y:S01]  /*e660*/  FSEL R153, R22, -INF , !P6 ;  /* 0xff80000016997808 */ /* 0x000fe20007000000 */
[----:B-1----:R-:W-:Y:S01]  /*e670*/  FMUL.FTZ R7, R89, UR9 ;  /* 0x0000000959077c20 */ /* 0x002fe20008410000 */
[----:B------:R-:W-:Y:S02]  /*e680*/  FSEL R89, R14, -INF , !P2 ;  /* 0xff8000000e597808 */ /* 0x000fe40005000000 */
[-C--:B------:R-:W-:Y:S01]  /*e690*/  ISETP.GE.AND P2, PT, R6, R2.reuse, PT ;  /* 0x000000020600720c */ /* 0x080fe20003f46270 */
[----:B------:R-:W-:Y:S01]  /*e6a0*/  FMUL.FTZ R6, R90, UR9 ;  /* 0x000000095a067c20 */ /* 0x000fe20008410000 */
[----:B------:R-:W-:Y:S01]  /*e6b0*/  FSEL R90, R26, -INF , !P1 ;  /* 0xff8000001a5a7808 */ /* 0x000fe20004800000 */
[----:B------:R1:W-:Y:S01]  /*e6c0*/  MUFU.TANH R14, R7 ;  /* 0x00000007000e7308 */ /* 0x0003e20000002400 */
[----:B------:R-:W-:Y:S01]  /*e6d0*/  ISETP.GE.AND P1, PT, R5, R2, PT ;  /* 0x000000020500720c */ /* 0x000fe20003f26270 */
[----:B------:R-:W-:Y:S01]  /*e6e0*/  VIADD R5, R3, 0xd8 ;  /* 0x000000d803057836 */ /* 0x000fe20000000000 */
[----:B------:R-:W-:-:S02]  /*e6f0*/  FSEL R30, R10, -INF , !P2 ;  /* 0xff8000000a1e7808 */ /* 0x000fc40005000000 */
[----:B------:R-:W-:Y:S02]  /*e700*/  FSEL R29, R23, -INF , !P1 ;  /* 0xff800000171d7808 */ /* 0x000fe40004800000 */
[----:B------:R-:W-:Y:S01]  /*e710*/  ISETP.GE.AND P3, PT, R5, R4, PT ;  /* 0x000000040500720c */ /* 0x000fe20003f66270 */
[----:B------:R3:W5:Y:S03]  /*e720*/  MUFU.TANH R12, R6 ;  /* 0x00000006000c7308 */ /* 0x0007660000002400 */
[----:B------:R-:W-:Y:S01]  /*e730*/  FSEL R157, R8, -INF , !P3 ;  /* 0xff800000089d7808 */ /* 0x000fe20005800000 */
[----:B-1----:R-:W-:Y:S01]  /*e740*/  FMUL.FTZ R7, R91, UR9 ;  /* 0x000000095b077c20 */ /* 0x002fe20008410000 */
[----:B------:R-:W-:Y:S02]  /*e750*/  FSEL R91, R11, -INF , !P0 ;  /* 0xff8000000b5b7808 */ /* 0x000fe40004000000 */
[-C--:B------:R-:W-:Y:S01]  /*e760*/  ISETP.GE.AND P0, PT, R5, R2.reuse, PT ;  /* 0x000000020500720c */ /* 0x080fe20003f06270 */
[----:B------:R-:W-:Y:S01]  /*e770*/  VIADD R5, R3, 0xe0 ;  /* 0x000000e003057836 */ /* 0x000fe20000000000 */
[----:B------:R1:W5:Y:S02]  /*e780*/  MUFU.TANH R11, R7 ;  /* 0x00000007000b7308 */ /* 0x0003640000002400 */
[----:B------:R-:W-:Y:S01]  /*e790*/  FSEL R28, R21, -INF , !P0 ;  /* 0xff800000151c7808 */ /* 0x000fe20004000000 */
[----:B---3--:R-:W-:Y:S01]  /*e7a0*/  VIADD R6, R3, 0xd9 ;  /* 0x000000d903067836 */ /* 0x008fe20000000000 */
[----:B------:R-:W-:-:S02]  /*e7b0*/  ISETP.GE.AND P4, PT, R5, R2, PT ;  /* 0x000000020500720c */ /* 0x000fc40003f86270 */
[----:B------:R-:W-:Y:S01]  /*e7c0*/  ISETP.GE.AND P1, PT, R5, R4, PT ;  /* 0x000000040500720c */ /* 0x000fe20003f26270 */
[C---:B------:R-:W-:Y:S01]  /*e7d0*/  VIADD R5, R3.reuse, 0xe8 ;  /* 0x000000e803057836 */ /* 0x040fe20000000000 */
[C---:B------:R-:W-:Y:S02]  /*e7e0*/  ISETP.GE.AND P5, PT, R6.reuse, R2, PT ;  /* 0x000000020600720c */ /* 0x040fe40003fa6270 */
[----:B------:R-:W-:Y:S01]  /*e7f0*/  ISETP.GE.AND P2, PT, R6, R4, PT ;  /* 0x000000040600720c */ /* 0x000fe20003f46270 */
[----:B------:R-:W-:Y:S01]  /*e800*/  VIADD R6, R3, 0xe1 ;  /* 0x000000e103067836 */ /* 0x000fe20000000000 */
[----:B------:R-:W-:Y:S02]  /*e810*/  FSEL R27, R20, -INF , !P5 ;  /* 0xff800000141b7808 */ /* 0x000fe40006800000 */
[CC--:B------:R-:W-:Y:S02]  /*e820*/  ISETP.GE.AND P3, PT, R5.reuse, R2.reuse, PT ;  /* 0x000000020500720c */ /* 0x0c0fe40003f66270 */
[----:B------:R-:W-:Y:S01]  /*e830*/  ISETP.GE.AND P6, PT, R6, R2, PT ;  /* 0x000000020600720c */ /* 0x000fe20003fc6270 */
[----:B-1----:R-:W-:Y:S01]  /*e840*/  FMUL.FTZ R7, R84, UR9 ;  /* 0x0000000954077c20 */ /* 0x002fe20008410000 */
[-C--:B------:R-:W-:Y:S01]  /*e850*/  ISETP.GE.AND P0, PT, R6, R4.reuse, PT ;  /* 0x000000040600720c */ /* 0x080fe20003f06270 */
[----:B------:R-:W-:Y:S01]  /*e860*/  FMUL.FTZ R6, R86, UR9 ;  /* 0x0000000956067c20 */ /* 0x000fe20008410000 */
[----:B------:R-:W-:Y:S01]  /*e870*/  ISETP.GE.AND P5, PT, R5, R4, PT ;  /* 0x000000040500720c */ /* 0x000fe20003fa6270 */
[----:B------:R1:W3:Y:S01]  /*e880*/  MUFU.TANH R10, R7 ;  /* 0x00000007000a7308 */ /* 0x0002e20000002400 */
[----:B------:R-:W-:Y:S01]  /*e890*/  VIADD R5, R3, 0xe9 ;  /* 0x000000e903057836 */ /* 0x000fe20000000000 */
[----:B----4-:R-:W-:-:S02]  /*e8a0*/  FSEL R26, R17, -INF , !P4 ;  /* 0xff800000111a7808 */ /* 0x010fc40006000000 */
[----:B------:R-:W-:Y:S02]  /*e8b0*/  FSEL R160, R16, -INF , !P1 ;  /* 0xff80000010a07808 */ /* 0x000fe40004800000 */
[----:B------:R-:W-:Y:S02]  /*e8c0*/  ISETP.GE.AND P4, PT, R5, R4, PT ;  /* 0x000000040500720c */ /* 0x000fe40003f86270 */
[----:B------:R4:W3:Y:S01]  /*e8d0*/  MUFU.TANH R8, R6 ;  /* 0x0000000600087308 */ /* 0x0008e20000002400 */
[----:B------:R-:W-:Y:S02]  /*e8e0*/  FSEL R25, R18, -INF , !P6 ;  /* 0xff80000012197808 */ /* 0x000fe40007000000 */
[----:B------:R-:W-:Y:S02]  /*e8f0*/  FSEL R161, R15, -INF , !P0 ;  /* 0xff8000000fa17808 */ /* 0x000fe40004000000 */
[----:B--2---:R-:W-:Y:S02]  /*e900*/  FSEL R24, R13, -INF , !P3 ;  /* 0xff8000000d187808 */ /* 0x004fe40005800000 */
[----:B-----5:R-:W-:Y:S01]  /*e910*/  FSEL R162, R12, -INF , !P5 ;  /* 0xff8000000ca27808 */ /* 0x020fe20006800000 */
[----:B-1----:R-:W-:Y:S01]  /*e920*/  FMUL.FTZ R7, R85, UR9 ;  /* 0x0000000955077c20 */ /* 0x002fe20008410000 */
[----:B------:R-:W-:-:S03]  /*e930*/  FSEL R163, R11, -INF , !P4 ;  /* 0xff8000000ba37808 */ /* 0x000fc60006000000 */
[----:B------:R1:W2:Y:S01]  /*e940*/  MUFU.TANH R9, R7 ;  /* 0x0000000700097308 */ /* 0x0002a20000002400 */
[----:B----4-:R-:W-:-:S05]  /*e950*/  VIADD R6, R3, 0xf0 ;  /* 0x000000f003067836 */ /* 0x010fca0000000000 */
[C---:B------:R-:W-:Y:S02]  /*e960*/  ISETP.GE.AND P1, PT, R6.reuse, R2, PT ;  /* 0x000000020600720c */ /* 0x040fe40003f26270 */
[----:B------:R-:W-:Y:S01]  /*e970*/  ISETP.GE.AND P6, PT, R6, R4, PT ;  /* 0x000000040600720c */ /* 0x000fe20003fc6270 */
[----:B------:R-:W-:Y:S01]  /*e980*/  VIADD R6, R3, 0xf8 ;  /* 0x000000f803067836 */ /* 0x000fe20000000000 */
[----:B---3--:R-:W-:Y:S02]  /*e990*/  FSEL R84, R10, -INF , !P1 ;  /* 0xff8000000a547808 */ /* 0x008fe40004800000 */
[----:B------:R-:W-:Y:S01]  /*e9a0*/  FSEL R187, R8, -INF , !P6 ;  /* 0xff80000008bb7808 */ /* 0x000fe20007000000 */
[----:B-1----:R-:W-:Y:S01]  /*e9b0*/  FMUL.FTZ R7, R87, UR9 ;  /* 0x0000000957077c20 */ /* 0x002fe20008410000 */
[----:B------:R-:W-:Y:S02]  /*e9c0*/  FSEL R87, R19, -INF , !P2 ;  /* 0xff80000013577808 */ /* 0x000fe40005000000 */
[-C--:B------:R-:W-:Y:S01]  /*e9d0*/  ISETP.GE.AND P2, PT, R5, R2.reuse, PT ;  /* 0x000000020500720c */ /* 0x080fe20003f46270 */
[----:B------:R-:W-:Y:S01]  /*e9e0*/  VIADD R5, R3, 0xf1 ;  /* 0x000000f103057836 */ /* 0x000fe20000000000 */
[----:B------:R1:W3:Y:S01]  /*e9f0*/  MUFU.TANH R17, R7 ;  /* 0x0000000700117308 */ /* 0x0002e20000002400 */
[----:B------:R-:W-:-:S02]  /*ea00*/  ISETP.GE.AND P5, PT, R6, R2, PT ;  /* 0x000000020600720c */ /* 0x000fc40003fa6270 */
[----:B------:R-:W-:Y:S02]  /*ea10*/  FSEL R23, R14, -INF , !P2 ;  /* 0xff8000000e177808 */ /* 0x000fe40005000000 */
[C---:B------:R-:W-:Y:S02]  /*ea20*/  ISETP.GE.AND P0, PT, R5.reuse, R2, PT ;  /* 0x000000020500720c */ /* 0x040fe40003f06270 */
[-C--:B------:R-:W-:Y:S01]  /*ea30*/  ISETP.GE.AND P3, PT, R5, R4.reuse, PT ;  /* 0x000000040500720c */ /* 0x080fe20003f66270 */
[C---:B------:R-:W-:Y:S01]  /*ea40*/  VIADD R5, R3.reuse, 0xf9 ;  /* 0x000000f903057836 */ /* 0x040fe20000000000 */
[----:B------:R-:W-:Y:S01]  /*ea50*/  ISETP.GE.AND P2, PT, R6, R4, PT ;  /* 0x000000040600720c */ /* 0x000fe20003f46270 */
[----:B------:R-:W-:Y:S01]  /*ea60*/  FMUL.FTZ R6, R58, UR9 ;  /* 0x000000093a067c20 */ /* 0x000fe20008410000 */
[-C--:B------:R-:W-:Y:S01]  /*ea70*/  ISETP.GE.AND P6, PT, R3, R2.reuse, PT ;  /* 0x000000020300720c */ /* 0x080fe20003fc6270 */
[----:B------:R-:W-:Y:S01]  /*ea80*/  FMUL.FTZ R3, R59, UR9 ;  /* 0x000000093b037c20 */ /* 0x000fe20008410000 */
[----:B------:R-:W-:-:S02]  /*ea90*/  ISETP.GE.AND P4, PT, R5, R2, PT ;  /* 0x000000020500720c */ /* 0x000fc40003f86270 */
[----:B------:R-:W-:Y:S01]  /*eaa0*/  ISETP.GE.AND P1, PT, R5, R4, PT ;  /* 0x000000040500720c */ /* 0x000fe20003f26270 */
[----:B------:R-:W-:Y:S01]  /*eab0*/  FMUL.FTZ R5, R120, UR9 ;  /* 0x0000000978057c20 */ /* 0x000fe20008410000 */
[----:B-1----:R-:W-:Y:S01]  /*eac0*/  FMUL.FTZ R7, R56, UR9 ;  /* 0x0000000938077c20 */ /* 0x002fe20008410000 */
[----:B------:R-:W1:Y:S01]  /*ead0*/  MUFU.TANH R6, R6 ;  /* 0x0000000600067308 */ /* 0x000e620000002400 */
[----:B--2---:R-:W-:Y:S02]  /*eae0*/  FSEL R85, R9, -INF , !P0 ;  /* 0xff80000009557808 */ /* 0x004fe40004000000 */
[----:B------:R-:W-:Y:S02]  /*eaf0*/  ISETP.GE.AND P0, PT, R207, 0x2, PT ;  /* 0x00000002cf00780c */ /* 0x000fe40003f06270 */
[----:B---3--:R-:W-:-:S03]  /*eb00*/  FSEL R186, R17, -INF , !P3 ;  /* 0xff80000011ba7808 */ /* 0x008fc60005800000 */
[----:B------:R2:W3:Y:S08]  /*eb10*/  MUFU.TANH R15, R7 ;  /* 0x00000007000f7308 */ /* 0x0004f00000002400 */
[----:B------:R-:W4:Y:S01]  /*eb20*/  MUFU.TANH R3, R3 ;  /* 0x0000000300037308 */ /* 0x000f220000002400 */
[----:B-1----:R-:W-:-:S07]  /*eb30*/  FSEL R190, R6, -INF , !P2 ;  /* 0xff80000006be7808 */ /* 0x002fce0005000000 */
[----:B------:R-:W1:Y:S01]  /*eb40*/  MUFU.TANH R5, R5 ;  /* 0x0000000500057308 */ /* 0x000e620000002400 */
[----:B--2---:R-:W-:Y:S01]  /*eb50*/  FMUL.FTZ R7, R57, UR9 ;  /* 0x0000000939077c20 */ /* 0x004fe20008410000 */
[----:B---3--:R-:W-:-:S06]  /*eb60*/  FSEL R86, R15, -INF , !P5 ;  /* 0xff8000000f567808 */ /* 0x008fcc0006800000 */
[----:B------:R-:W2:Y:S01]  /*eb70*/  MUFU.TANH R7, R7 ;  /* 0x0000000700077308 */ /* 0x000ea20000002400 */
[----:B----4-:R-:W-:Y:S02]  /*eb80*/  FSEL R191, R3, -INF , !P1 ;  /* 0xff80000003bf7808 */ /* 0x010fe40004800000 */
[----:B-1----:R-:W-:Y:S02]  /*eb90*/  FSEL R22, R5, -INF , !P6 ;  /* 0xff80000005167808 */ /* 0x002fe40007000000 */
[----:B--2---:R-:W-:Y:S01]  /*eba0*/  FSEL R120, R7, -INF , !P4 ;  /* 0xff80000007787808 */ /* 0x004fe20006000000 */
        /* <DEDUP_REMOVED lines=66> */
.L_x_1098:
[----:B------:R-:W1:Y:S02]  /*efd0*/  LDC R5, c[0x0][0x248] ;  /* 0x00009200ff057b82 */ /* 0x000e640000000800 */
[----:B-1----:R-:W-:-:S05]  /*efe0*/  IMAD.SHL.U32 R3, R5, 0x100, RZ ;  /* 0x0000010005037824 */ /* 0x002fca00078e00ff */
[----:B------:R-:W-:-:S04]  /*eff0*/  IADD3 R3, -R3, RZ, RZ ;  /* 0x000000ff03037210 */ /* 0x000fc80007ffe1ff */
[----:B------:R-:W-:-:S07]  /*f000*/  SHF.R.S32.HI R6, RZ, 0x1f, R3 ;  /* 0x0000001fff067819 */ /* 0x000fce0000011403 */
.L_x_1099:
        /* <DEDUP_REMOVED lines=101> */
.L_x_1101:
[----:B------:R-:W-:Y:S05]  /*f660*/  BSYNC B0 ;  /* 0x0000000000007941 */ /* 0x000fea0003800000 */
.L_x_1100:
[----:B------:R-:W0:Y:S01]  /*f670*/  LDGDEPBAR ;  /* 0x00000000000079af */ /* 0x000e220000000000 */
[----:B------:R-:W-:-:S04]  /*f680*/  LEA R188, P1, R3, R188, 0x1 ;  /* 0x000000bc03bc7211 */ /* 0x000fc800078208ff */
[----:B------:R-:W-:-:S09]  /*f690*/  LEA.HI.X R189, R3, R189, R6, 0x1, P1 ;  /* 0x000000bd03bd7211 */ /* 0x000fd200008f0c06 */
.L_x_1097:
[----:B------:R-:W-:Y:S01]  /*f6a0*/  FMNMX.FTZ R20, R22, R83, !PT ;  /* 0x0000005316147209 */ /* 0x000fe20007810000 */
[----:B------:R-:W-:Y:S01]  /*f6b0*/  ULDC UR5, c[0x0][0x2ec] ;  /* 0x0000bb0000057ab9 */ /* 0x000fe20000000800 */
[----:B------:R-:W-:Y:S02]  /*f6c0*/  LEA R165, R0, UR4, 0x1 ;  /* 0x0000000400a57c11 */ /* 0x000fe4000f8e08ff */
[----:B------:R-:W-:Y:S02]  /*f6d0*/  FMNMX.FTZ R20, R105, R20, !PT ;  /* 0x0000001469147209 */ /* 0x000fe40007810000 */
[----:B------:R-:W-:Y:S01]  /*f6e0*/  LEA R166, R33, R165, 0x1 ;  /* 0x000000a521a67211 */ /* 0x000fe200078e08ff */
        /* <DEDUP_REMOVED lines=74> */
[----:B------:R-:W-:Y:S01]  /*fb90*/  MUFU.EX2 R242, R7 ;  /* 0x0000000700f27308 */ /* 0x000fe20000000800 */
[----:B--2---:R-:W-:-:S07]  /*fba0*/  FFMA.FTZ R3, R83, UR5, -R6 ;  /* 0x0000000553037c23 */ /* 0x004fce0008010806 */
[----:B------:R2:W-:Y:S01]  /*fbb0*/  MUFU.EX2 R126, R3 ;  /* 0x00000003007e7308 */ /* 0x0005e20000000800 */
[----:B---3--:R-:W-:-:S07]  /*fbc0*/  FFMA.FTZ R5, R39, UR5, -R6 ;  /* 0x0000000527057c23 */ /* 0x008fce0008010806 */
[----:B------:R3:W-:Y:S01]  /*fbd0*/  MUFU.EX2 R203, R5 ;  /* 0x0000000500cb7308 */ /* 0x0007e20000000800 */
[----:B--2---:R-:W-:-:S07]  /*fbe0*/  FFMA.FTZ R3, R105, UR5, -R6 ;  /* 0x0000000569037c23 */ /* 0x004fce0008010806 */
[----:B------:R2:W-:Y:S01]  /*fbf0*/  MUFU.EX2 R130, R3 ;  /* 0x0000000300827308 */ /* 0x0005e20000000800 */
[----:B---3--:R-:W-:-:S07]  /*fc00*/  FFMA.FTZ R5, R38, UR5, -R6 ;  /* 0x0000000526057c23 */ /* 0x008fce0008010806 */
[----:B------:R3:W-:Y:S01]  /*fc10*/  MUFU.EX2 R205, R5 ;  /* 0x0000000500cd7308 */ /* 0x0007e20000000800 */
[----:B--2---:R-:W-:-:S07]  /*fc20*/  FFMA.FTZ R3, R104, UR5, -R6 ;  /* 0x0000000568037c23 */ /* 0x004fce0008010806 */
[----:B------:R2:W4:Y:S01]  /*fc30*/  MUFU.EX2 R131, R3 ;  /* 0x0000000300837308 */ /* 0x0005220000000800 */
[----:B---3--:R-:W-:-:S07]  /*fc40*/  FFMA.FTZ R5, R46, UR5, -R6 ;  /* 0x000000052e057c23 */ /* 0x008fce0008010806 */
[----:B------:R3:W-:Y:S01]  /*fc50*/  MUFU.EX2 R206, R5 ;  /* 0x0000000500ce7308 */ /* 0x0007e20000000800 */
[----:B--2---:R-:W-:Y:S01]  /*fc60*/  FFMA.FTZ R3, R99, UR5, -R6 ;  /* 0x0000000563037c23 */ /* 0x004fe20008010806 */
[----:B----4-:R-:W-:-:S06]  /*fc70*/  F2FP.F16.F32.PACK_AB R10, R131, R130 ;  /* 0x00000082830a723e */ /* 0x010fcc00000000ff */
        /* <DEDUP_REMOVED lines=21> */
[--C-:B---3--:R-:W-:Y:S02]  /*fdd0*/  FFMA.FTZ R5, R50, UR5, -R6.reuse ;  /* 0x0000000532057c23 */ /* 0x108fe40008010806 */
[----:B------:R-:W-:Y:S05]  /*fde0*/  LDSM.16.MT88.4 R48, [R165+0x5800] ;  /* 0x00580000a530783b */ /* 0x000fea0000004200 */
        /* <DEDUP_REMOVED lines=17> */
[--C-:B--2---:R-:W-:Y:S02]  /*ff00*/  FFMA.FTZ R3, R44, UR5, -R6.reuse ;  /* 0x000000052c037c23 */ /* 0x104fe40008010806 */
[----:B------:R-:W-:Y:S05]  /*ff10*/  LDSM.16.MT88.4 R44, [R166+0x5400] ;  /* 0x00540000a62c783b */ /* 0x000fea0000004200 */
[----:B------:R2:W-:Y:S01]  /*ff20*/  MUFU.EX2 R202, R3 ;  /* 0x0000000300ca7308 */ /* 0x0005e20000000800 */
[----:B---3--:R-:W-:Y:S02]  /*ff30*/  FFMA.FTZ R5, R63, UR5, -R6 ;  /* 0x000000053f057c23 */ /* 0x008fe40008010806 */
[----:B------:R-:W-:Y:S05]  /*ff40*/  LDSM.16.MT88.4 R60, [R166+0x5800] ;  /* 0x00580000a63c783b */ /* 0x000fea0000004200 */
[----:B------:R3:W-:Y:S01]  /*ff50*/  MUFU.EX2 R217, R5 ;  /* 0x0000000500d97308 */ /* 0x0007e20000000800 */
[----:B--2---:R-:W-:-:S04]  /*ff60*/  FMNMX.FTZ R3, R107, R106, !PT ;  /* 0x0000006a6b037209 */ /* 0x004fc80007810000 */
[----:B------:R-:W-:-:S04]  /*ff70*/  FMNMX.FTZ R3, R122, R3, !PT ;  /* 0x000000037a037209 */ /* 0x000fc80007810000 */
[----:B------:R-:W-:Y:S01]  /*ff80*/  FMNMX.FTZ R3, R121, R3, !PT ;  /* 0x0000000379037209 */ /* 0x000fe20007810000 */
[----:B---3--:R-:W-:-:S03]  /*ff90*/  FFMA.FTZ R5, R67, UR5, -R6 ;  /* 0x0000000543057c23 */ /* 0x008fc60008010806 */
        /* <DEDUP_REMOVED lines=15> */
[----:B------:R-:W-:Y:S01]  /*10090*/  LDSM.16.MT88.4 R64, [R165+0x6400] ;  /* 0x00640000a540783b */ /* 0x000fe20000004200 */
[----:B------:R2:W-:Y:S02]  /*100a0*/  MUFU.EX2 R221, R5 ;  /* 0x0000000500dd7308 */ /* 0x0005e40000000800 */
        /* <DEDUP_REMOVED lines=71> */
[----:B------:R-:W-:-:S03]  /*10520*/  F2FP.F16.F32.PACK_AB R8, R126, R127 ;  /* 0x0000007f7e08723e */ /* 0x000fc600000000ff */
[----:B------:R-:W1:Y:S01]  /*10530*/  SHFL.BFLY PT, R7, R3, 0x1, 0x1f ;  /* 0x0c201f0003077f89 */ /* 0x000e6200000e0000 */
[----:B--2---:R-:W-:-:S04]  /*10540*/  FFMA.FTZ R5, R42, UR5, -R6 ;  /* 0x000000052a057c23 */ /* 0x004fc80008010806 */
[----:B------:R2:W-:Y:S02]  /*10550*/  MUFU.EX2 R234, R5 ;  /* 0x0000000500ea7308 */ /* 0x0005e40000000800 */
[--C-:B--2---:R-:W-:Y:S01]  /*10560*/  FFMA.FTZ R5, R41, UR5, -R6.reuse ;  /* 0x0000000529057c23 */ /* 0x104fe20008010806 */
[----:B-1----:R-:W-:Y:S01]  /*10570*/  FMNMX.FTZ R3, R3, R7, !PT ;  /* 0x0000000703037209 */ /* 0x002fe20007810000 */
[----:B------:R-:W-:-:S04]  /*10580*/  FFMA.FTZ R7, R24, UR5, -R6 ;  /* 0x0000000518077c23 */ /* 0x000fc80008010806 */
[----:B------:R1:W-:Y:S01]  /*10590*/  MUFU.EX2 R235, R5 ;  /* 0x0000000500eb7308 */ /* 0x0003e20000000800 */
[----:B------:R-:W-:-:S07]  /*105a0*/  FSETP.NEU.FTZ.AND P1, PT, R3, -INF , PT ;  /* 0xff8000000300780b */ /* 0x000fce0003f3d000 */
[----:B------:R2:W-:Y:S01]  /*105b0*/  MUFU.EX2 R57, R7 ;  /* 0x0000000700397308 */ /* 0x0005e20000000800 */
[--C-:B-1----:R-:W-:Y:S02]  /*105c0*/  FFMA.FTZ R5, R40, UR5, -R6.reuse ;  /* 0x0000000528057c23 */ /* 0x102fe40008010806 */
[----:B------:R-:W-:Y:S05]  /*105d0*/  LDSM.16.MT88.4 R40, [R165+0x5400] ;  /* 0x00540000a528783b */ /* 0x000fea0000004200 */
[----:B------:R1:W-:Y:S01]  /*105e0*/  MUFU.EX2 R237, R5 ;  /* 0x0000000500ed7308 */ /* 0x0003e20000000800 */
[----:B--2---:R-:W-:-:S07]  /*105f0*/  FFMA.FTZ R7, R23, UR5, -R6 ;  /* 0x0000000517077c23 */ /* 0x004fce0008010806 */
[----:B------:R-:W-:Y:S01]  /*10600*/  MUFU.EX2 R58, R7 ;  /* 0x00000007003a7308 */ /* 0x000fe20000000800 */
[----:B-1----:R-:W-:-:S07]  /*10610*/  FFMA.FTZ R5, R37, UR5, -R6 ;  /* 0x0000000525057c23 */ /* 0x002fce0008010806 */
        /* <DEDUP_REMOVED lines=21> */
[----:B------:R2:W-:Y:S02]  /*10770*/  MUFU.EX2 R56, R5 ;  /* 0x0000000500387308 */ /* 0x0005e40000000800 */
[----:B--2---:R-:W-:-:S05]  /*10780*/  FMUL.FTZ R5, R3, UR5 ;  /* 0x0000000503057c20 */ /* 0x004fca0008410000 */
[----:B------:R-:W-:-:S05]  /*10790*/  FSEL R5, R5, RZ, P1 ;  /* 0x000000ff05057208 */ /* 0x000fca0000800000 */
[--C-:B------:R-:W-:Y:S01]  /*107a0*/  FFMA.FTZ R7, R107, UR5, -R5.reuse ;  /* 0x000000056b077c23 */ /* 0x100fe20008010805 */
[----:B------:R-:W-:-:S03]  /*107b0*/  FFMA.FTZ R0, R108, UR5, -R5 ;  /* 0x000000056c007c23 */ /* 0x000fc60008010805 */
[----:B------:R2:W-:Y:S08]  /*107c0*/  MUFU.EX2 R22, R7 ;  /* 0x0000000700167308 */ /* 0x0005f00000000800 */
        /* <DEDUP_REMOVED lines=11> */
[----:B------:R2:W4:Y:S01]  /*10880*/  MUFU.EX2 R52, R7 ;  /* 0x0000000700347308 */ /* 0x0005220000000800 */
[----:B---3--:R-:W-:-:S07]  /*10890*/  FFMA.FTZ R0, R119, UR5, -R5 ;  /* 0x0000000577007c23 */ /* 0x008fce0008010805 */
[----:B------:R3:W5:Y:S01]  /*108a0*/  MUFU.EX2 R108, R0 ;  /* 0x00000000006c7308 */ /* 0x0007620000000800 */
[----:B--2---:R-:W-:Y:S01]  /*108b0*/  FFMA.FTZ R7, R116, UR5, -R5 ;  /* 0x0000000574077c23 */ /* 0x004fe20008010805 */
[----:B----4-:R-:W-:-:S06]  /*108c0*/  F2FP.F16.F32.PACK_AB R11, R52, R23 ;  /* 0x00000017340b723e */ /* 0x010fcc00000000ff */
[----:B------:R2:W-:Y:S01]  /*108d0*/  MUFU.EX2 R53, R7 ;  /* 0x0000000700357308 */ /* 0x0005e20000000800 */
[--C-:B---3--:R-:W-:Y:S01]  /*108e0*/  FFMA.FTZ R0, R110, UR5, -R5.reuse ;  /* 0x000000056e007c23 */ /* 0x108fe20008010805 */
[C---:B------:R-:W-:Y:S06]  /*108f0*/  HMMA.16816.F32 R24, R8.reuse, R12, RZ ;  /* 0x0000000c0818723c */ /* 0x040fec00000018ff */
[----:B------:R3:W-:Y:S01]  /*10900*/  MUFU.EX2 R110, R0 ;  /* 0x00000000006e7308 */ /* 0x0007e20000000800 */
[----:B------:R-:W-:Y:S01]  /*10910*/  HMMA.16816.F32 R16, R8, R14, RZ ;  /* 0x0000000e0810723c */ /* 0x000fe200000018ff */
[----:B------:R-:W-:Y:S01]  /*10920*/  F2FP.F16.F32.PACK_AB R12, R193, R192 ;  /* 0x000000c0c10c723e */ /* 0x000fe200000000ff */
[----:B--2---:R-:W-:-:S04]  /*10930*/  FFMA.FTZ R7, R109, UR5, -R5 ;  /* 0x000000056d077c23 */ /* 0x004fc80008010805 */
[----:B-1----:R-:W-:Y:S01]  /*10940*/  HMMA.16816.F32 R32, R8, R28, RZ ;  /* 0x0000001c0820723c */ /* 0x002fe200000018ff */
[----:B------:R-:W-:Y:S01]  /*10950*/  F2FP.F16.F32.PACK_AB R14, R195, R194 ;  /* 0x000000c2c30e723e */ /* 0x000fe200000000ff */
[----:B------:R-:W1:Y:S01]  /*10960*/  MUFU.EX2 R82, R7 ;  /* 0x0000000700527308 */ /* 0x000e620000000800 */
[----:B------:R-:W-:-:S03]  /*10970*/  F2FP.F16.F32.PACK_AB R15, R97, R81 ;  /* 0x00000051610f723e */ /* 0x000fc600000000ff */
[----:B------:R-:W-:Y:S01]  /*10980*/  HMMA.16816.F32 R28, R8, R30, RZ ;  /* 0x0000001e081c723c */ /* 0x000fe200000018ff */
[----:B---3--:R-:W-:-:S04]  /*10990*/  FFMA.FTZ R0, R118, UR5, -R5 ;  /* 0x0000000576007c23 */ /* 0x008fc80008010805 */
[----:B------:R2:W3:Y:S02]  /*109a0*/  MUFU.EX2 R117, R0 ;  /* 0x0000000000757308 */ /* 0x0004e40000000800 */
[----:B------:R-:W-:Y:S02]  /*109b0*/  F2FP.F16.F32.PACK_AB R8, R197, R196 ;  /* 0x000000c4c508723e */ /* 0x000fe400000000ff */
[----:B-----5:R-:W-:Y:S02]  /*109c0*/  F2FP.F16.F32.PACK_AB R9, R108, R107 ;  /* 0x0000006b6c09723e */ /* 0x020fe400000000ff */
[----:B------:R-:W-:Y:S02]  /*109d0*/  F2FP.F16.F32.PACK_AB R10, R199, R198 ;  /* 0x000000c6c70a723e */ /* 0x000fe400000000ff */
[----:B-1----:R-:W-:Y:S01]  /*109e0*/  F2FP.F16.F32.PACK_AB R13, R82, R53 ;  /* 0x00000035520d723e */ /* 0x002fe200000000ff */
[----:B------:R-:W-:-:S04]  /*109f0*/  FFMA.FTZ R7, R102, UR5, -R5 ;  /* 0x0000000566077c23 */ /* 0x000fc80008010805 */
[----:B------:R1:W-:Y:S02]  /*10a00*/  MUFU.EX2 R69, R7 ;  /* 0x0000000700457308 */ /* 0x0003e40000000800 */
[----:B------:R-:W-:Y:S01]  /*10a10*/  HMMA.16816.F32 R36, R12, R40, R24 ;  /* 0x000000280c24723c */ /* 0x000fe20000001818 */
[----:B--2---:R-:W-:Y:S01]  /*10a20*/  FFMA.FTZ R0, R123, UR5, -R5 ;  /* 0x000000057b007c23 */ /* 0x004fe20008010805 */
[----:B---3--:R-:W-:-:S04]  /*10a30*/  F2FP.F16.F32.PACK_AB R11, R117, R110 ;  /* 0x0000006e750b723e */ /* 0x008fc800000000ff */
[----:B------:R2:W-:Y:S01]  /*10a40*/  MUFU.EX2 R123, R0 ;  /* 0x00000000007b7308 */ /* 0x0005e20000000800 */
[C---:B------:R-:W-:Y:S06]  /*10a50*/  HMMA.16816.F32 R24, R12.reuse, R42, R16 ;  /* 0x0000002a0c18723c */ /* 0x040fec0000001810 */
[----:B------:R-:W-:Y:S01]  /*10a60*/  HMMA.16816.F32 R16, R12, R44, R32 ;  /* 0x0000002c0c10723c */ /* 0x000fe20000001820 */
[----:B-1----:R-:W-:-:S05]  /*10a70*/  FADD.FTZ R7, R127, R126 ;  /* 0x0000007e7f077221 */ /* 0x002fca0000010000 */
[----:B------:R-:W-:Y:S01]  /*10a80*/  HMMA.16816.F32 R12, R12, R46, R28 ;  /* 0x0000002e0c0c723c */ /* 0x000fe2000000181c */
[----:B------:R-:W1:Y:S01]  /*10a90*/  LDSM.16.MT88.4 R44, [R166+0x5c00] ;  /* 0x005c0000a62c783b */ /* 0x000e620000004200 */
[----:B------:R-:W-:Y:S01]  /*10aa0*/  FADD.FTZ R7, R130, R7 ;  /* 0x0000000782077221 */ /* 0x000fe20000010000 */
[----:B--2---:R-:W-:-:S03]  /*10ab0*/  FFMA.FTZ R0, R124, UR5, -R5 ;  /* 0x000000057c007c23 */ /* 0x004fc60008010805 */
[C---:B------:R-:W-:Y:S01]  /*10ac0*/  HMMA.16816.F32 R36, R8.reuse, R48, R36 ;  /* 0x000000300824723c */ /* 0x040fe20000001824 */
[----:B------:R-:W-:Y:S01]  /*10ad0*/  FADD.FTZ R7, R131, R7 ;  /* 0x0000000783077221 */ /* 0x000fe20000010000 */
[----:B------:R2:W3:Y:S03]  /*10ae0*/  MUFU.EX2 R124, R0 ;  /* 0x00000000007c7308 */ /* 0x0004e60000000800 */
[----:B------:R-:W-:Y:S01]  /*10af0*/  FADD.FTZ R7, R192, R7 ;  /* 0x00000007c0077221 */ /* 0x000fe20000010000 */
[----:B------:R-:W-:Y:S01]  /*10b00*/  HMMA.16816.F32 R32, R8, R50, R24 ;  /* 0x000000320820723c */ /* 0x000fe20000001818 */
[----:B------:R-:W-:Y:S02]  /*10b10*/  LDSM.16.MT88.4 R48, [R165+0x6000] ;  /* 0x00600000a530783b */ /* 0x000fe40000004200 */
[----:B------:R-:W-:-:S03]  /*10b20*/  FADD.FTZ R7, R193, R7 ;  /* 0x00000007c1077221 */ /* 0x000fc60000010000 */
[----:B------:R-:W-:Y:S01]  /*10b30*/  HMMA.16816.F32 R28, R8, R60, R16 ;  /* 0x0000003c081c723c */ /* 0x000fe20000001810 */
[----:B------:R-:W-:-:S04]  /*10b40*/  FADD.FTZ R7, R194, R7 ;  /* 0x00000007c2077221 */ /* 0x000fc80000010000 */
[----:B------:R-:W-:Y:S01]  /*10b50*/  FADD.FTZ R7, R195, R7 ;  /* 0x00000007c3077221 */ /* 0x000fe20000010000 */
[----:B------:R-:W-:Y:S01]  /*10b60*/  HMMA.16816.F32 R40, R8, R62, R12 ;  /* 0x0000003e0828723c */ /* 0x000fe2000000180c */
[----:B--2---:R-:W-:Y:S01]  /*10b70*/  FFMA.FTZ R0, R125, UR5, -R5 ;  /* 0x000000057d007c23 */ /* 0x004fe20008010805 */
[----:B------:R-:W-:Y:S03]  /*10b80*/  LDSM.16.MT88.4 R60, [R166+0x6000] ;  /* 0x00600000a63c783b */ /* 0x000fe60000004200 */
[----:B------:R2:W-:Y:S02]  /*10b90*/  MUFU.EX2 R125, R0 ;  /* 0x00000000007d7308 */ /* 0x0005e40000000800 */
[----:B------:R-:W-:Y:S02]  /*10ba0*/  F2FP.F16.F32.PACK_AB R8, R201, R200 ;  /* 0x000000c8c908723e */ /* 0x000fe400000000ff */
[----:B---3--:R-:W-:-:S02]  /*10bb0*/  F2FP.F16.F32.PACK_AB R9, R124, R123 ;  /* 0x0000007b7c09723e */ /* 0x008fc400000000ff */
[----:B------:R-:W-:Y:S02]  /*10bc0*/  F2FP.F16.F32.PACK_AB R10, R204, R202 ;  /* 0x000000cacc0a723e */ /* 0x000fe400000000ff */
[----:B------:R-:W-:Y:S02]  /*10bd0*/  F2FP.F16.F32.PACK_AB R12, R205, R203 ;  /* 0x000000cbcd0c723e */ /* 0x000fe400000000ff */
[----:B------:R-:W-:Y:S01]  /*10be0*/  F2FP.F16.F32.PACK_AB R14, R209, R206 ;  /* 0x000000ced10e723e */ /* 0x000fe200000000ff */
[----:B--2---:R-:W-:Y:S01]  /*10bf0*/  FFMA.FTZ R0, R128, UR5, -R5 ;  /* 0x0000000580007c23 */ /* 0x004fe20008010805 */
[----:B------:R-:W-:-:S03]  /*10c00*/  MOV R128, R58 ;  /* 0x0000003a00807202 */ /* 0x000fc60000000f00 */
[----:B------:R2:W3:Y:S02]  /*10c10*/  MUFU.EX2 R122, R0 ;  /* 0x00000000007a7308 */ /* 0x0004e40000000800 */
[----:B--2---:R-:W-:Y:S01]  /*10c20*/  FFMA.FTZ R0, R129, UR5, -R5 ;  /* 0x0000000581007c23 */ /* 0x004fe20008010805 */
[----:B------:R-:W-:Y:S02]  /*10c30*/  MOV R129, R57 ;  /* 0x0000003900817202 */ /* 0x000fe40000000f00 */
[----:B---3--:R-:W-:-:S03]  /*10c40*/  F2FP.F16.F32.PACK_AB R11, R122, R125 ;  /* 0x0000007d7a0b723e */ /* 0x008fc600000000ff */
[----:B------:R2:W-:Y:S04]  /*10c50*/  MUFU.EX2 R121, R0 ;  /* 0x0000000000797308 */ /* 0x0005e80000000800 */
[----:B-1----:R-:W-:Y:S01]  /*10c60*/  HMMA.16816.F32 R28, R8, R44, R28 ;  /* 0x0000002c081c723c */ /* 0x002fe2000000181c */
[--C-:B--2---:R-:W-:Y:S01]  /*10c70*/  FFMA.FTZ R0, R135, UR5, -R5.reuse ;  /* 0x0000000587007c23 */ /* 0x104fe20008010805 */
[----:B------:R-:W-:Y:S02]  /*10c80*/  MOV R135, R56 ;  /* 0x0000003800877202 */ /* 0x000fe40000000f00 */
[----:B------:R-:W1:Y:S01]  /*10c90*/  LDSM.16.MT88.4 R56, [R165+0x5c00] ;  /* 0x005c0000a538783b */ /* 0x000e620000004200 */
[----:B------:R2:W3:Y:S02]  /*10ca0*/  MUFU.EX2 R119, R0 ;  /* 0x0000000000777308 */ /* 0x0004e40000000800 */
[----:B--2---:R-:W-:Y:S01]  /*10cb0*/  FFMA.FTZ R0, R136, UR5, -R5 ;  /* 0x0000000588007c23 */ /* 0x004fe20008010805 */
[----:B---3--:R-:W-:-:S05]  /*10cc0*/  F2FP.F16.F32.PACK_AB R13, R119, R121 ;  /* 0x00000079770d723e */ /* 0x008fca00000000ff */
[----:B------:R2:W-:Y:S02]  /*10cd0*/  MUFU.EX2 R118, R0 ;  /* 0x0000000000767308 */ /* 0x0005e40000000800 */
[--C-:B--2---:R-:W-:Y:S01]  /*10ce0*/  FFMA.FTZ R0, R137, UR5, -R5.reuse ;  /* 0x0000000589007c23 */ /* 0x104fe20008010805 */
[C---:B-1----:R-:W-:Y:S05]  /*10cf0*/  HMMA.16816.F32 R24, R8.reuse, R56, R36 ;  /* 0x000000380818723c */ /* 0x042fea0000001824 */
[----:B------:R1:W2:Y:S01]  /*10d00*/  MUFU.EX2 R116, R0 ;  /* 0x0000000000747308 */ /* 0x0002a20000000800 */
[C---:B------:R-:W-:Y:S01]  /*10d10*/  HMMA.16816.F32 R16, R8.reuse, R58, R32 ;  /* 0x0000003a0810723c */ /* 0x040fe20000001820 */
[----:B------:R-:W3:Y:S05]  /*10d20*/  LDSM.16.MT88.4 R56, [R166+0x6400] ;  /* 0x00640000a638783b */ /* 0x000eea0000004200 */
[----:B------:R-:W-:Y:S01]  /*10d30*/  HMMA.16816.F32 R36, R8, R46, R40 ;  /* 0x0000002e0824723c */ /* 0x000fe20000001828 */
[----:B------:R-:W-:Y:S04]  /*10d40*/  LDSM.16.MT88.4 R40, [R166+0x6800] ;  /* 0x00680000a628783b */ /* 0x000fe80000004200 */
[----:B------:R-:W-:Y:S02]  /*10d50*/  LDSM.16.MT88.4 R44, [R165+0x6c00] ;  /* 0x006c0000a52c783b */ /* 0x000fe40000004200 */
[----:B------:R-:W-:Y:S01]  /*10d60*/  F2FP.F16.F32.PACK_AB R8, R210, R208 ;  /* 0x000000d0d208723e */ /* 0x000fe200000000ff */
[----:B-1----:R-:W-:Y:S01]  /*10d70*/  FFMA.FTZ R0, R138, UR5, -R5 ;  /* 0x000000058a007c23 */ /* 0x002fe20008010805 */
[----:B--2---:R-:W-:-:S02]  /*10d80*/  F2FP.F16.F32.PACK_AB R15, R116, R118 ;  /* 0x00000076740f723e */ /* 0x004fc400000000ff */
[----:B------:R-:W-:Y:S01]  /*10d90*/  F2FP.F16.F32.PACK_AB R10, R211, R212 ;  /* 0x000000d4d30a723e */ /* 0x000fe200000000ff */
[----:B------:R1:W-:Y:S04]  /*10da0*/  MUFU.EX2 R111, R0 ;  /* 0x00000000006f7308 */ /* 0x0003e80000000800 */
[C---:B------:R-:W-:Y:S06]  /*10db0*/  HMMA.16816.F32 R32, R12.reuse, R48, R24 ;  /* 0x000000300c20723c */ /* 0x040fec0000001818 */
[C---:B------:R-:W-:Y:S01]  /*10dc0*/  HMMA.16816.F32 R24, R12.reuse, R50, R16 ;  /* 0x000000320c18723c */ /* 0x040fe20000001810 */
[----:B------:R-:W2:Y:S05]  /*10dd0*/  LDSM.16.MT88.4 R48, [R165+0x6800] ;  /* 0x00680000a530783b */ /* 0x000eaa0000004200 */
[----:B------:R-:W-:Y:S01]  /*10de0*/  HMMA.16816.F32 R16, R12, R60, R28 ;  /* 0x0000003c0c10723c */ /* 0x000fe2000000181c */
[----:B-1----:R-:W-:-:S02]  /*10df0*/  FFMA.FTZ R0, R139, UR5, -R5 ;  /* 0x000000058b007c23 */ /* 0x002fc40008010805 */
[----:B------:R-:W-:Y:S02]  /*10e00*/  LDSM.16.MT88.4 R136, [R165+0x8000] ;  /* 0x00800000a588783b */ /* 0x000fe40000004200 */
        /* <DEDUP_REMOVED lines=12> */
[C---:B------:R-:W-:Y:S01]  /*10ed0*/  HMMA.16816.F32 R32, R8.reuse, R66, R24 ;  /* 0x000000420820723c */ /* 0x040fe20000001818 */
[----:B------:R-:W-:Y:S05]  /*10ee0*/  LDSM.16.MT88.4 R64, [R166+0x7400] ;  /* 0x00740000a640783b */ /* 0x000fea0000004200 */
[----:B---3--:R-:W-:Y:S01]  /*10ef0*/  HMMA.16816.F32 R28, R8, R56, R16 ;  /* 0x00000038081c723c */ /* 0x008fe20000001810 */
[----:B-1----:R-:W-:-:S04]  /*10f00*/  FFMA.FTZ R0, R144, UR5, -R5 ;  /* 0x0000000590007c23 */ /* 0x002fc80008010805 */
[----:B------:R1:W3:Y:S01]  /*10f10*/  MUFU.EX2 R99, R0 ;  /* 0x0000000000637308 */ /* 0x0002e20000000800 */
[----:B------:R-:W-:Y:S01]  /*10f20*/  HMMA.16816.F32 R24, R8, R58, R12 ;  /* 0x0000003a0818723c */ /* 0x000fe2000000180c */
[----:B------:R-:W4:Y:S06]  /*10f30*/  LDSM.16.MT88.4 R56, [R166+0x6c00] ;  /* 0x006c0000a638783b */ /* 0x000f2c0000004200 */
[----:B------:R-:W-:Y:S02]  /*10f40*/  F2FP.F16.F32.PACK_AB R8, R214, R213 ;  /* 0x000000d5d608723e */ /* 0x000fe400000000ff */
[----:B------:R-:W-:-:S02]  /*10f50*/  F2FP.F16.F32.PACK_AB R10, R215, R216 ;  /* 0x000000d8d70a723e */ /* 0x000fc400000000ff */
        /* <DEDUP_REMOVED lines=71> */
[----:B---3--:R-:W-:Y:S01]  /*113d0*/  F2FP.F16.F32.PACK_AB R9, R68, R69 ;  /* 0x000000454409723e */ /* 0x008fe200000000ff */
[----:B------:R-:W1:Y:S02]  /*113e0*/  LDSM.16.MT88.4 R44, [R165+0x7c00] ;  /* 0x007c0000a52c783b */ /* 0x000e640000004200 */
        /* <DEDUP_REMOVED lines=15> */
[----:B------:R-:W-:Y:S01]  /*114e0*/  FADD.FTZ R7, R201, R7 ;  /* 0x00000007c9077221 */ /* 0x000fe20000010000 */
[----:B--2---:R-:W-:-:S03]  /*114f0*/  FADD.FTZ R0, R82, R8 ;  /* 0x0000000852007221 */ /* 0x004fc60000010000 */
[----:B------:R-:W-:Y:S01]  /*11500*/  FADD.FTZ R7, R202, R7 ;  /* 0x00000007ca077221 */ /* 0x000fe20000010000 */
[----:B------:R-:W-:Y:S01]  /*11510*/  FFMA.FTZ R8, R94, UR5, -R5 ;  /* 0x000000055e087c23 */ /* 0x000fe20008010805 */
[----:B-1----:R-:W-:Y:S01]  /*11520*/  F2FP.F16.F32.PACK_AB R11, R22, R23 ;  /* 0x00000017160b723e */ /* 0x002fe200000000ff */
[----:B------:R-:W-:Y:S01]  /*11530*/  FADD.FTZ R0, R81, R0 ;  /* 0x0000000051007221 */ /* 0x000fe20000010000 */
[----:B------:R-:W-:Y:S01]  /*11540*/  FADD.FTZ R7, R204, R7 ;  /* 0x00000007cc077221 */ /* 0x000fe20000010000 */
[----:B------:R1:W-:Y:S02]  /*11550*/  MUFU.EX2 R60, R8 ;  /* 0x00000008003c7308 */ /* 0x0003e40000000800 */
[----:B------:R-:W-:Y:S01]  /*11560*/  FADD.FTZ R16, R97, R0 ;  /* 0x0000000061107221 */ /* 0x000fe20000010000 */
[----:B------:R-:W-:Y:S01]  /*11570*/  FFMA.FTZ R0, R95, UR5, -R5 ;  /* 0x000000055f007c23 */ /* 0x000fe20008010805 */
[----:B------:R-:W-:Y:S01]  /*11580*/  FADD.FTZ R7, R203, R7 ;  /* 0x00000007cb077221 */ /* 0x000fe20000010000 */
[----:B----4-:R-:W-:-:S03]  /*11590*/  FFMA.FTZ R12, R89, UR5, -R5 ;  /* 0x00000005590c7c23 */ /* 0x010fc60008010805 */
[----:B------:R2:W3:Y:S01]  /*115a0*/  MUFU.EX2 R21, R0 ;  /* 0x0000000000157308 */ /* 0x0004e20000000800 */
[----:B------:R-:W-:-:S04]  /*115b0*/  FADD.FTZ R7, R205, R7 ;  /* 0x00000007cd077221 */ /* 0x000fc80000010000 */
[----:B------:R-:W-:Y:S01]  /*115c0*/  FADD.FTZ R7, R206, R7 ;  /* 0x00000007ce077221 */ /* 0x000fe20000010000 */
[----:B-1----:R-:W-:-:S03]  /*115d0*/  F2FP.F16.F32.PACK_AB R8, R229, R230 ;  /* 0x000000e6e508723e */ /* 0x002fc600000000ff */
[----:B------:R-:W-:-:S04]  /*115e0*/  FADD.FTZ R7, R209, R7 ;  /* 0x00000007d1077221 */ /* 0x000fc80000010000 */
[----:B------:R-:W-:Y:S01]  /*115f0*/  FADD.FTZ R7, R208, R7 ;  /* 0x00000007d0077221 */ /* 0x000fe20000010000 */
[C---:B------:R-:W-:Y:S01]  /*11600*/  HMMA.16816.F32 R32, R8.reuse, R58, R32 ;  /* 0x0000003a0820723c */ /* 0x040fe20000001820 */
[----:B--2---:R-:W-:Y:S01]  /*11610*/  FADD.FTZ R0, R107, R16 ;  /* 0x000000106b007221 */ /* 0x004fe20000010000 */
[----:B------:R1:W-:Y:S01]  /*11620*/  MUFU.EX2 R58, R12 ;  /* 0x0000000c003a7308 */ /* 0x0003e20000000800 */
[----:B------:R-:W-:Y:S02]  /*11630*/  FADD.FTZ R7, R210, R7 ;  /* 0x00000007d2077221 */ /* 0x000fe40000010000 */
[----:B------:R-:W-:Y:S01]  /*11640*/  FADD.FTZ R0, R108, R0 ;  /* 0x000000006c007221 */ /* 0x000fe20000010000 */
[C---:B------:R-:W-:Y:S03]  /*11650*/  HMMA.16816.F32 R36, R8.reuse, R56, R36 ;  /* 0x000000380824723c */ /* 0x040fe60000001824 */
[----:B------:R-:W-:Y:S01]  /*11660*/  FADD.FTZ R0, R110, R0 ;  /* 0x000000006e007221 */ /* 0x000fe20000010000 */
[----:B------:R2:W4:Y:S02]  /*11670*/  MUFU.EX2 R59, R13 ;  /* 0x0000000d003b7308 */ /* 0x0005240000000800 */
[----:B------:R-:W-:Y:S01]  /*11680*/  HMMA.16816.F32 R16, R8, R50, R24 ;  /* 0x000000320810723c */ /* 0x000fe20000001818 */
[----:B------:R-:W-:-:S04]  /*11690*/  FADD.FTZ R0, R117, R0 ;  /* 0x0000000075007221 */ /* 0x000fc80000010000 */
[----:B------:R-:W-:Y:S01]  /*116a0*/  FADD.FTZ R0, R123, R0 ;  /* 0x000000007b007221 */ /* 0x000fe20000010000 */
[----:B------:R-:W-:Y:S01]  /*116b0*/  HMMA.16816.F32 R28, R8, R48, R28 ;  /* 0x00000030081c723c */ /* 0x000fe2000000181c */
[--C-:B-1----:R-:W-:Y:S02]  /*116c0*/  FFMA.FTZ R12, R90, UR5, -R5.reuse ;  /* 0x000000055a0c7c23 */ /* 0x102fe40008010805 */
[----:B------:R-:W-:Y:S02]  /*116d0*/  FADD.FTZ R0, R124, R0 ;  /* 0x000000007c007221 */ /* 0x000fe40000010000 */
[----:B------:R1:W5:Y:S02]  /*116e0*/  MUFU.EX2 R57, R12 ;  /* 0x0000000c00397308 */ /* 0x0003640000000800 */
[----:B------:R-:W-:Y:S01]  /*116f0*/  FADD.FTZ R0, R125, R0 ;  /* 0x000000007d007221 */ /* 0x000fe20000010000 */
[----:B------:R-:W-:Y:S01]  /*11700*/  F2FP.F16.F32.PACK_AB R8, R237, R235 ;  /* 0x000000ebed08723e */ /* 0x000fe200000000ff */
[----:B--2---:R-:W-:Y:S01]  /*11710*/  FFMA.FTZ R13, R153, UR5, -R5 ;  /* 0x00000005990d7c23 */ /* 0x004fe20008010805 */
[----:B---3--:R-:W-:Y:S01]  /*11720*/  F2FP.F16.F32.PACK_AB R9, R21, R60 ;  /* 0x0000003c1509723e */ /* 0x008fe200000000ff */
[----:B------:R-:W-:Y:S01]  /*11730*/  FADD.FTZ R0, R122, R0 ;  /* 0x000000007a007221 */ /* 0x000fe20000010000 */
[----:B------:R-:W-:Y:S01]  /*11740*/  F2FP.F16.F32.PACK_AB R10, R238, R236 ;  /* 0x000000ecee0a723e */ /* 0x000fe200000000ff */
[----:B------:R2:W-:Y:S01]  /*11750*/  MUFU.EX2 R52, R13 ;  /* 0x0000000d00347308 */ /* 0x0005e20000000800 */
[----:B------:R-:W-:Y:S01]  /*11760*/  F2FP.F16.F32.PACK_AB R11, R14, R15 ;  /* 0x0000000f0e0b723e */ /* 0x000fe200000000ff */
[----:B------:R-:W-:Y:S01]  /*11770*/  FADD.FTZ R0, R121, R0 ;  /* 0x0000000079007221 */ /* 0x000fe20000010000 */
[----:B----4-:R-:W-:-:S03]  /*11780*/  F2FP.F16.F32.PACK_AB R144, R59, R61 ;  /* 0x0000003d3b90723e */ /* 0x010fc600000000ff */
[----:B------:R-:W-:Y:S02]  /*11790*/  FADD.FTZ R0, R119, R0 ;  /* 0x0000000077007221 */ /* 0x000fe40000010000 */
[C---:B------:R-:W-:Y:S01]  /*117a0*/  HMMA.16816.F32 R24, R8.reuse, R44, R36 ;  /* 0x0000002c0818723c */ /* 0x040fe20000001824 */
[----:B-1----:R-:W-:Y:S01]  /*117b0*/  FFMA.FTZ R12, R91, UR5, -R5 ;  /* 0x000000055b0c7c23 */ /* 0x002fe20008010805 */
[----:B------:R-:W-:Y:S01]  /*117c0*/  FADD.FTZ R0, R118, R0 ;  /* 0x0000000076007221 */ /* 0x000fe20000010000 */
[----:B------:R-:W1:Y:S02]  /*117d0*/  LDSM.16.MT88.4 R36, [R166+0x8000] ;  /* 0x00800000a624783b */ /* 0x000e640000004200 */
[----:B------:R3:W-:Y:S01]  /*117e0*/  MUFU.EX2 R56, R12 ;  /* 0x0000000c00387308 */ /* 0x0007e20000000800 */
[----:B------:R-:W-:Y:S01]  /*117f0*/  FADD.FTZ R0, R116, R0 ;  /* 0x0000000074007221 */ /* 0x000fe20000010000 */
[----:B------:R-:W-:Y:S01]  /*11800*/  HMMA.16816.F32 R32, R8, R46, R32 ;  /* 0x0000002e0820723c */ /* 0x000fe20000001820 */
[----:B--2---:R-:W-:-:S02]  /*11810*/  FFMA.FTZ R13, R120, UR5, -R6 ;  /* 0x00000005780d7c23 */ /* 0x004fc40008010806 */
[----:B------:R-:W-:-:S03]  /*11820*/  FADD.FTZ R0, R111, R0 ;  /* 0x000000006f007221 */ /* 0x000fc60000010000 */
[C---:B-----5:R-:W-:Y:S01]  /*11830*/  HMMA.16816.F32 R28, R8.reuse, R40, R28 ;  /* 0x00000028081c723c */ /* 0x060fe2000000181c */
[----:B------:R-:W-:Y:S01]  /*11840*/  FADD.FTZ R0, R109, R0 ;  /* 0x000000006d007221 */ /* 0x000fe20000010000 */
[----:B------:R-:W-:Y:S04]  /*11850*/  MUFU.EX2 R245, R13 ;  /* 0x0000000d00f57308 */ /* 0x000fe80000000800 */
[----:B------:R-:W-:Y:S01]  /*11860*/  HMMA.16816.F32 R16, R8, R42, R16 ;  /* 0x0000002a0810723c */ /* 0x000fe20000001810 */
[----:B------:R-:W2:Y:S01]  /*11870*/  LDSM.16.MT88.4 R40, [R165+0x8400] ;  /* 0x00840000a528783b */ /* 0x000ea20000004200 */
[----:B---3--:R-:W-:-:S04]  /*11880*/  FFMA.FTZ R12, R152, UR5, -R5 ;  /* 0x00000005980c7c23 */ /* 0x008fc80008010805 */
[----:B------:R3:W4:Y:S01]  /*11890*/  MUFU.EX2 R53, R12 ;  /* 0x0000000c00357308 */ /* 0x0007220000000800 */
[----:B------:R-:W-:Y:S02]  /*118a0*/  F2FP.F16.F32.PACK_AB R8, R241, R239 ;  /* 0x000000eff108723e */ /* 0x000fe400000000ff */
[----:B------:R-:W-:Y:S02]  /*118b0*/  F2FP.F16.F32.PACK_AB R9, R57, R58 ;  /* 0x0000003a3909723e */ /* 0x000fe400000000ff */
[----:B------:R-:W-:Y:S01]  /*118c0*/  F2FP.F16.F32.PACK_AB R10, R242, R240 ;  /* 0x000000f0f20a723e */ /* 0x000fe200000000ff */
[----:B---3--:R-:W-:Y:S01]  /*118d0*/  FADD.FTZ R12, R212, R7 ;  /* 0x00000007d40c7221 */ /* 0x008fe20000010000 */
[----:B------:R-:W-:Y:S01]  /*118e0*/  FADD.FTZ R7, R104, R0 ;  /* 0x0000000068077221 */ /* 0x000fe20000010000 */
[----:B------:R-:W-:Y:S01]  /*118f0*/  FFMA.FTZ R0, R156, UR5, -R5 ;  /* 0x000000059c007c23 */ /* 0x000fe20008010805 */
[----:B----4-:R-:W-:Y:S01]  /*11900*/  F2FP.F16.F32.PACK_AB R11, R53, R56 ;  /* 0x00000038350b723e */ /* 0x010fe200000000ff */
[----:B------:R-:W-:Y:S01]  /*11910*/  FADD.FTZ R12, R211, R12 ;  /* 0x0000000cd30c7221 */ /* 0x000fe20000010000 */
[----:B------:R-:W-:Y:S01]  /*11920*/  FADD.FTZ R7, R106, R7 ;  /* 0x000000076a077221 */ /* 0x000fe20000010000 */
[----:B------:R3:W4:Y:S02]  /*11930*/  MUFU.EX2 R50, R0 ;  /* 0x0000000000327308 */ /* 0x0007240000000800 */
[----:B------:R-:W-:-:S02]  /*11940*/  FADD.FTZ R12, R213, R12 ;  /* 0x0000000cd50c7221 */ /* 0x000fc40000010000 */
[C---:B------:R-:W-:Y:S06]  /*11950*/  HMMA.16816.F32 R24, R8.reuse, R136, R24 ;  /* 0x000000880818723c */ /* 0x040fec0000001818 */
[C---:B------:R-:W-:Y:S01]  /*11960*/  HMMA.16816.F32 R136, R8.reuse, R138, R32 ;  /* 0x0000008a0888723c */ /* 0x040fe20000001820 */
[----:B------:R-:W5:Y:S05]  /*11970*/  LDSM.16.MT88.4 R32, [R166+0x8400] ;  /* 0x00840000a620783b */ /* 0x000f6a0000004200 */
[----:B-1----:R-:W-:Y:S01]  /*11980*/  HMMA.16816.F32 R28, R8, R36, R28 ;  /* 0x00000024081c723c */ /* 0x002fe2000000181c */
[----:B---3--:R-:W-:Y:S01]  /*11990*/  FADD.FTZ R0, R105, R7 ;  /* 0x0000000769007221 */ /* 0x008fe20000010000 */
        /* <DEDUP_REMOVED lines=8> */
[----:B------:R-:W3:Y:S02]  /*11a20*/  LDSM.16.MT88.4 R36, [R165+0x8800] ;  /* 0x00880000a524783b */ /* 0x000ee40000004200 */
[----:B------:R-:W-:Y:S01]  /*11a30*/  FADD.FTZ R0, R96, R0 ;  /* 0x0000000060007221 */ /* 0x000fe20000010000 */
[----:B------:R-:W-:Y:S01]  /*11a40*/  FADD.FTZ R7, R218, R7 ;  /* 0x00000007da077221 */ /* 0x000fe20000010000 */
[----:B------:R-:W-:-:S02]  /*11a50*/  F2FP.F16.F32.PACK_AB R8, R250, R246 ;  /* 0x000000f6fa08723e */ /* 0x000fc400000000ff */
[----:B------:R-:W-:Y:S01]  /*11a60*/  FADD.FTZ R0, R83, R0 ;  /* 0x0000000053007221 */ /* 0x000fe20000010000 */
[----:B------:R-:W-:Y:S01]  /*11a70*/  FADD.FTZ R7, R217, R7 ;  /* 0x00000007d9077221 */ /* 0x000fe20000010000 */
[----:B----4-:R-:W-:Y:S02]  /*11a80*/  F2FP.F16.F32.PACK_AB R9, R52, R50 ;  /* 0x000000323409723e */ /* 0x010fe400000000ff */
[----:B------:R-:W-:Y:S01]  /*11a90*/  FADD.FTZ R0, R80, R0 ;  /* 0x0000000050007221 */ /* 0x000fe20000010000 */
[----:B------:R-:W-:Y:S01]  /*11aa0*/  FADD.FTZ R7, R219, R7 ;  /* 0x00000007db077221 */ /* 0x000fe20000010000 */
[----:B------:R-:W-:Y:S01]  /*11ab0*/  F2FP.F16.F32.PACK_AB R10, R252, R248 ;  /* 0x000000f8fc0a723e */ /* 0x000fe200000000ff */
[----:B-1----:R-:W-:Y:S01]  /*11ac0*/  FFMA.FTZ R12, R87, UR5, -R5 ;  /* 0x00000005570c7c23 */ /* 0x002fe20008010805 */
[----:B------:R-:W-:Y:S01]  /*11ad0*/  FADD.FTZ R0, R79, R0 ;  /* 0x000000004f007221 */ /* 0x000fe20000010000 */
[----:B------:R-:W-:Y:S02]  /*11ae0*/  FADD.FTZ R7, R220, R7 ;  /* 0x00000007dc077221 */ /* 0x000fe40000010000 */
[----:B------:R1:W4:Y:S01]  /*11af0*/  MUFU.EX2 R48, R12 ;  /* 0x0000000c00307308 */ /* 0x0003220000000800 */
[----:B------:R-:W-:Y:S01]  /*11b00*/  FADD.FTZ R0, R78, R0 ;  /* 0x000000004e007221 */ /* 0x000fe20000010000 */
[----:B------:R-:W-:-:S03]  /*11b10*/  FADD.FTZ R7, R221, R7 ;  /* 0x00000007dd077221 */ /* 0x000fc60000010000 */
        /* <DEDUP_REMOVED lines=8> */
[----:B-1----:R-:W-:Y:S01]  /*11ba0*/  FFMA.FTZ R12, R86, UR5, -R6 ;  /* 0x00000005560c7c23 */ /* 0x002fe20008010806 */
[----:B----4-:R-:W-:Y:S01]  /*11bb0*/  F2FP.F16.F32.PACK_AB R11, R48, R49 ;  /* 0x00000031300b723e */ /* 0x010fe200000000ff */
[----:B------:R-:W-:Y:S01]  /*11bc0*/  FADD.FTZ R0, R73, R0 ;  /* 0x0000000049007221 */ /* 0x000fe20000010000 */
[----:B------:R-:W-:Y:S01]  /*11bd0*/  FADD.FTZ R7, R225, R7 ;  /* 0x00000007e1077221 */ /* 0x000fe20000010000 */
[----:B------:R1:W4:Y:S02]  /*11be0*/  MUFU.EX2 R51, R12 ;  /* 0x0000000c00337308 */ /* 0x0003240000000800 */
[----:B------:R-:W-:Y:S01]  /*11bf0*/  FADD.FTZ R0, R72, R0 ;  /* 0x0000000048007221 */ /* 0x000fe20000010000 */
[----:B------:R-:W-:Y:S01]  /*11c00*/  FADD.FTZ R7, R228, R7 ;  /* 0x00000007e4077221 */ /* 0x000fe20000010000 */
[----:B--2---:R-:W-:Y:S02]  /*11c10*/  HMMA.16816.F32 R24, R8, R40, R24 ;  /* 0x000000280818723c */ /* 0x004fe40000001818 */
[----:B------:R-:W-:Y:S01]  /*11c20*/  FADD.FTZ R0, R71, R0 ;  /* 0x0000000047007221 */ /* 0x000fe20000010000 */
[----:B------:R-:W-:-:S03]  /*11c30*/  FADD.FTZ R6, R227, R7 ;  /* 0x00000007e3067221 */ /* 0x000fc60000010000 */
[----:B------:R-:W-:Y:S01]  /*11c40*/  FADD.FTZ R0, R70, R0 ;  /* 0x0000000046007221 */ /* 0x000fe20000010000 */
[----:B------:R-:W-:Y:S01]  /*11c50*/  FADD.FTZ R6, R230, R6 ;  /* 0x00000006e6067221 */ /* 0x000fe20000010000 */
[C---:B------:R-:W-:Y:S01]  /*11c60*/  HMMA.16816.F32 R136, R8.reuse, R42, R136 ;  /* 0x0000002a0888723c */ /* 0x040fe20000001888 */
[----:B------:R-:W2:Y:S01]  /*11c70*/  LDSM.16.MT88.4 R40, [R166+0x8800] ;  /* 0x00880000a628783b */ /* 0x000ea20000004200 */
[----:B------:R-:W-:Y:S01]  /*11c80*/  FADD.FTZ R0, R69, R0 ;  /* 0x0000000045007221 */ /* 0x000fe20000010000 */
[----:B------:R-:W-:Y:S01]  /*11c90*/  FADD.FTZ R7, R229, R6 ;  /* 0x00000006e5077221 */ /* 0x000fe20000010000 */
[--C-:B-1----:R-:W-:Y:S02]  /*11ca0*/  FFMA.FTZ R12, R160, UR5, -R5.reuse ;  /* 0x00000005a00c7c23 */ /* 0x102fe40008010805 */
[----:B------:R-:W-:Y:S01]  /*11cb0*/  FADD.FTZ R6, R68, R0 ;  /* 0x0000000044067221 */ /* 0x000fe20000010000 */
[----:B------:R-:W-:Y:S01]  /*11cc0*/  FFMA.FTZ R0, R187, UR5, -R5 ;  /* 0x00000005bb007c23 */ /* 0x000fe20008010805 */
[----:B------:R-:W-:Y:S01]  /*11cd0*/  FADD.FTZ R7, R231, R7 ;  /* 0x00000007e7077221 */ /* 0x000fe20000010000 */
[----:B------:R1:W-:Y:S01]  /*11ce0*/  MUFU.EX2 R47, R12 ;  /* 0x0000000c002f7308 */ /* 0x0003e20000000800 */
[----:B------:R-:W-:Y:S01]  /*11cf0*/  FADD.FTZ R6, R23, R6 ;  /* 0x0000000617067221 */ /* 0x000fe20000010000 */
[----:B-----5:R-:W-:Y:S01]  /*11d00*/  HMMA.16816.F32 R148, R8, R32, R28 ;  /* 0x000000200894723c */ /* 0x020fe2000000181c */
[----:B------:R-:W-:Y:S01]  /*11d10*/  FADD.FTZ R7, R234, R7 ;  /* 0x00000007ea077221 */ /* 0x000fe20000010000 */
[----:B------:R-:W5:Y:S01]  /*11d20*/  LDSM.16.MT88.4 R28, [R165+0x8c00] ;  /* 0x008c0000a51c783b */ /* 0x000f620000004200 */
[----:B----4-:R-:W-:-:S03]  /*11d30*/  F2FP.F16.F32.PACK_AB R146, R245, R51 ;  /* 0x00000033f592723e */ /* 0x010fc600000000ff */
[----:B------:R4:W-:Y:S01]  /*11d40*/  MUFU.EX2 R23, R0 ;  /* 0x0000000000177308 */ /* 0x0009e20000000800 */
[----:B------:R-:W-:Y:S07]  /*11d50*/  HMMA.16816.F32 R16, R8, R34, R16 ;  /* 0x000000220810723c */ /* 0x000fee0000001810 */
[----:B------:R-:W-:Y:S01]  /*11d60*/  F2FP.F16.F32.PACK_AB R8, R135, R251 ;  /* 0x000000fb8708723e */ /* 0x000fe200000000ff */
[----:B-1----:R-:W-:Y:S01]  /*11d70*/  FFMA.FTZ R12, R161, UR5, -R5 ;  /* 0x00000005a10c7c23 */ /* 0x002fe20008010805 */
[----:B------:R-:W-:-:S03]  /*11d80*/  F2FP.F16.F32.PACK_AB R10, R128, R129 ;  /* 0x00000081800a723e */ /* 0x000fc600000000ff */
[----:B------:R1:W3:Y:S01]  /*11d90*/  MUFU.EX2 R46, R12 ;  /* 0x0000000c002e7308 */ /* 0x0002e20000000800 */
[----:B----4-:R-:W-:Y:S01]  /*11da0*/  FADD.FTZ R0, R22, R6 ;  /* 0x0000000616007221 */ /* 0x010fe20000010000 */
[----:B------:R-:W-:Y:S01]  /*11db0*/  FADD.FTZ R6, R235, R7 ;  /* 0x00000007eb067221 */ /* 0x000fe20000010000 */
[----:B------:R-:W-:Y:S02]  /*11dc0*/  FFMA.FTZ R7, R190, UR5, -R5 ;  /* 0x00000005be077c23 */ /* 0x000fe40008010805 */
[----:B------:R-:W-:Y:S01]  /*11dd0*/  FADD.FTZ R0, R60, R0 ;  /* 0x000000003c007221 */ /* 0x000fe20000010000 */
[----:B------:R-:W-:-:S03]  /*11de0*/  FADD.FTZ R6, R237, R6 ;  /* 0x00000006ed067221 */ /* 0x000fc60000010000 */
[----:B------:R-:W-:Y:S01]  /*11df0*/  FADD.FTZ R0, R21, R0 ;  /* 0x0000000015007221 */ /* 0x000fe20000010000 */
[----:B------:R-:W-:Y:S01]  /*11e00*/  FADD.FTZ R6, R236, R6 ;  /* 0x00000006ec067221 */ /* 0x000fe20000010000 */
[----:B------:R4:W-:Y:S02]  /*11e10*/  MUFU.EX2 R21, R7 ;  /* 0x0000000700157308 */ /* 0x0009e40000000800 */
[----:B------:R-:W-:Y:S01]  /*11e20*/  FADD.FTZ R0, R15, R0 ;  /* 0x000000000f007221 */ /* 0x000fe20000010000 */
[----:B-1----:R-:W-:Y:S01]  /*11e30*/  FFMA.FTZ R12, R162, UR5, -R5 ;  /* 0x00000005a20c7c23 */ /* 0x002fe20008010805 */
[----:B---3--:R-:W-:Y:S02]  /*11e40*/  F2FP.F16.F32.PACK_AB R9, R46, R47 ;  /* 0x0000002f2e09723e */ /* 0x008fe400000000ff */
[----:B------:R-:W-:Y:S02]  /*11e50*/  FADD.FTZ R0, R14, R0 ;  /* 0x000000000e007221 */ /* 0x000fe40000010000 */
[----:B------:R1:W-:Y:S02]  /*11e60*/  MUFU.EX2 R45, R12 ;  /* 0x0000000c002d7308 */ /* 0x0003e40000000800 */
[----:B------:R-:W-:-:S04]  /*11e70*/  FADD.FTZ R0, R58, R0 ;  /* 0x000000003a007221 */ /* 0x000fc80000010000 */
[----:B------:R-:W-:Y:S01]  /*11e80*/  FADD.FTZ R0, R57, R0 ;  /* 0x0000000039007221 */ /* 0x000fe20000010000 */
[----:B----4-:R-:W-:-:S03]  /*11e90*/  FFMA.FTZ R7, R191, UR5, -R5 ;  /* 0x00000005bf077c23 */ /* 0x010fc60008010805 */
[----:B------:R-:W-:-:S04]  /*11ea0*/  FADD.FTZ R0, R56, R0 ;  /* 0x0000000038007221 */ /* 0x000fc80000010000 */
[----:B------:R-:W-:Y:S01]  /*11eb0*/  FADD.FTZ R0, R53, R0 ;  /* 0x0000000035007221 */ /* 0x000fe20000010000 */
[----:B------:R-:W3:Y:S01]  /*11ec0*/  MUFU.EX2 R7, R7 ;  /* 0x0000000700077308 */ /* 0x000ee20000000800 */
[----:B-1----:R-:W-:Y:S02]  /*11ed0*/  FFMA.FTZ R12, R163, UR5, -R5 ;  /* 0x00000005a30c7c23 */ /* 0x002fe40008010805 */
[----:B------:R-:W-:-:S04]  /*11ee0*/  FADD.FTZ R0, R50, R0 ;  /* 0x0000000032007221 */ /* 0x000fc80000010000 */
[----:B------:R-:W-:Y:S01]  /*11ef0*/  FADD.FTZ R0, R52, R0 ;  /* 0x0000000034007221 */ /* 0x000fe20000010000 */
[----:B------:R1:W4:Y:S03]  /*11f00*/  MUFU.EX2 R44, R12 ;  /* 0x0000000c002c7308 */ /* 0x0003260000000800 */
[----:B------:R-:W-:-:S04]  /*11f10*/  FADD.FTZ R0, R49, R0 ;  /* 0x0000000031007221 */ /* 0x000fc80000010000 */
[----:B------:R-:W-:Y:S01]  /*11f20*/  FADD.FTZ R0, R48, R0 ;  /* 0x0000000030007221 */ /* 0x000fe20000010000 */
[----:B---3--:R-:W-:-:S03]  /*11f30*/  F2FP.F16.F32.PACK_AB R147, R7, R21 ;  /* 0x000000150793723e */ /* 0x008fc600000000ff */
[----:B------:R-:W-:-:S04]  /*11f40*/  FADD.FTZ R0, R47, R0 ;  /* 0x000000002f007221 */ /* 0x000fc80000010000 */
[----:B------:R-:W-:Y:S01]  /*11f50*/  FADD.FTZ R0, R46, R0 ;  /* 0x000000002e007221 */ /* 0x000fe20000010000 */
[----:B-1----:R-:W-:Y:S01]  /*11f60*/  FFMA.FTZ R12, R186, UR5, -R5 ;  /* 0x00000005ba0c7c23 */ /* 0x002fe20008010805 */
[----:B------:R-:W-:Y:S01]  /*11f70*/  FADD.FTZ R5, R238, R6 ;  /* 0x00000006ee057221 */ /* 0x000fe20000010000 */
[C---:B----4-:R-:W-:Y:S01]  /*11f80*/  F2FP.F16.F32.PACK_AB R11, R44.reuse, R45 ;  /* 0x0000002d2c0b723e */ /* 0x050fe200000000ff */
[----:B------:R-:W-:Y:S01]  /*11f90*/  FADD.FTZ R0, R45, R0 ;  /* 0x000000002d007221 */ /* 0x000fe20000010000 */
[----:B------:R1:W3:Y:S01]  /*11fa0*/  MUFU.EX2 R22, R12 ;  /* 0x0000000c00167308 */ /* 0x0002e20000000800 */
[----:B------:R-:W-:Y:S02]  /*11fb0*/  FADD.FTZ R5, R239, R5 ;  /* 0x00000005ef057221 */ /* 0x000fe40000010000 */
[----:B------:R-:W-:Y:S02]  /*11fc0*/  FADD.FTZ R0, R44, R0 ;  /* 0x000000002c007221 */ /* 0x000fe40000010000 */
[----:B------:R-:W-:Y:S01]  /*11fd0*/  FADD.FTZ R5, R241, R5 ;  /* 0x00000005f1057221 */ /* 0x000fe20000010000 */
[----:B------:R-:W-:Y:S01]  /*11fe0*/  HMMA.16816.F32 R140, R8, R36, R24 ;  /* 0x00000024088c723c */ /* 0x000fe20000001818 */
[----:B------:R-:W-:-:S02]  /*11ff0*/  FADD.FTZ R0, R23, R0 ;  /* 0x0000000017007221 */ /* 0x000fc40000010000 */
[----:B------:R-:W-:-:S03]  /*12000*/  FADD.FTZ R5, R240, R5 ;  /* 0x00000005f0057221 */ /* 0x000fc60000010000 */
[C---:B------:R-:W-:Y:S01]  /*12010*/  HMMA.16816.F32 R136, R8.reuse, R38, R136 ;  /* 0x000000260888723c */ /* 0x040fe20000001888 */
[----:B------:R-:W-:Y:S01]  /*12020*/  FADD.FTZ R5, R242, R5 ;  /* 0x00000005f2057221 */ /* 0x000fe20000010000 */
[----:B-1----:R-:W1:Y:S03]  /*12030*/  LDSM.16.MT88.4 R12, [R166+0x8c00] ;  /* 0x008c0000a60c783b */ /* 0x002e660000004200 */
[----:B------:R-:W-:Y:S01]  /*12040*/  FADD.FTZ R5, R246, R5 ;  /* 0x00000005f6057221 */ /* 0x000fe20000010000 */
[----:B--2---:R-:W-:Y:S01]  /*12050*/  HMMA.16816.F32 R148, R8, R40, R148 ;  /* 0x000000280894723c */ /* 0x004fe20000001894 */
[C---:B---3--:R-:W-:Y:S01]  /*12060*/  F2FP.F16.F32.PACK_AB R145, R22.reuse, R23 ;  /* 0x000000171691723e */ /* 0x048fe200000000ff */
[----:B------:R-:W-:Y:S01]  /*12070*/  FADD.FTZ R0, R22, R0 ;  /* 0x0000000016007221 */ /* 0x000fe20000010000 */
[----:B------:R-:W-:-:S03]  /*12080*/  FADD.FTZ R5, R250, R5 ;  /* 0x00000005fa057221 */ /* 0x000fc60000010000 */
[----:B------:R-:W-:Y:S01]  /*12090*/  HMMA.16816.F32 R16, R8, R42, R16 ;  /* 0x0000002a0810723c */ /* 0x000fe20000001810 */
[----:B------:R-:W-:Y:S01]  /*120a0*/  FADD.FTZ R5, R248, R5 ;  /* 0x00000005f8057221 */ /* 0x000fe20000010000 */
[----:B------:R-:W-:-:S03]  /*120b0*/  FADD.FTZ R0, R21, R0 ;  /* 0x0000000015007221 */ /* 0x000fc60000010000 */
[----:B------:R-:W-:Y:S01]  /*120c0*/  FADD.FTZ R5, R252, R5 ;  /* 0x00000005fc057221 */ /* 0x000fe20000010000 */
[----:B-----5:R-:W-:Y:S01]  /*120d0*/  HMMA.16816.F32 R140, R144, R28, R140 ;  /* 0x0000001c908c723c */ /* 0x020fe2000000188c */
[----:B------:R-:W-:Y:S02]  /*120e0*/  FADD.FTZ R246, R7, R0 ;  /* 0x0000000007f67221 */ /* 0x000fe40000010000 */
[----:B------:R-:W-:-:S03]  /*120f0*/  FADD.FTZ R5, R251, R5 ;  /* 0x00000005fb057221 */ /* 0x000fc60000010000 */
[----:B------:R-:W-:Y:S01]  /*12100*/  HMMA.16816.F32 R136, R144, R30, R136 ;  /* 0x0000001e9088723c */ /* 0x000fe20000001888 */
[----:B------:R-:W-:-:S04]  /*12110*/  FADD.FTZ R5, R135, R5 ;  /* 0x0000000587057221 */ /* 0x000fc80000010000 */
[----:B------:R-:W-:-:S04]  /*12120*/  FADD.FTZ R5, R129, R5 ;  /* 0x0000000581057221 */ /* 0x000fc80000010000 */
[----:B------:R-:W-:-:S04]  /*12130*/  FADD.FTZ R5, R128, R5 ;  /* 0x0000000580057221 */ /* 0x000fc80000010000 */
[----:B------:R-:W-:-:S04]  /*12140*/  FADD.FTZ R5, R61, R5 ;  /* 0x000000053d057221 */ /* 0x000fc80000010000 */
[----:B------:R-:W-:Y:S01]  /*12150*/  FADD.FTZ R5, R59, R5 ;  /* 0x000000053b057221 */ /* 0x000fe20000010000 */
[----:B-1----:R-:W-:Y:S03]  /*12160*/  HMMA.16816.F32 R148, R144, R12, R148 ;  /* 0x0000000c9094723c */ /* 0x002fe60000001894 */
[----:B------:R-:W-:-:S04]  /*12170*/  FADD.FTZ R5, R51, R5 ;  /* 0x0000000533057221 */ /* 0x000fc80000010000 */
[----:B------:R-:W-:Y:S01]  /*12180*/  FADD.FTZ R245, R245, R5 ;  /* 0x00000005f5f57221 */ /* 0x000fe20000010000 */
[----:B------:R-:W-:Y:S01]  /*12190*/  HMMA.16816.F32 R144, R144, R14, R16 ;  /* 0x0000000e9090723c */ /* 0x000fe20000001810 */
        /* <DEDUP_REMOVED lines=70> */
.L_x_1103:
[----:B------:R-:W1:Y:S02]  /*12600*/  LDC R0, c[0x0][0x250] ;  /* 0x00009400ff007b82 */ /* 0x000e640000000800 */
[----:B-1----:R-:W-:-:S05]  /*12610*/  IMAD.SHL.U32 R5, R0, 0x100, RZ ;  /* 0x0000010000057824 */ /* 0x002fca00078e00ff */
[----:B------:R-:W-:-:S04]  /*12620*/  IADD3 R5, -R5, RZ, RZ ;  /* 0x000000ff05057210 */ /* 0x000fc80007ffe1ff */
[----:B------:R-:W-:-:S07]  /*12630*/  SHF.R.S32.HI R6, RZ, 0x1f, R5 ;  /* 0x0000001fff067819 */ /* 0x000fce0000011405 */
.L_x_1104:
[----:B------:R-:W-:Y:S01]  /*12640*/  ULDC UR4, c[0x0][0x2d0] ;  /* 0x0000b40000047ab9 */ /* 0x000fe20000000800 */
[C---:B------:R-:W-:Y:S01]  /*12650*/  LEA R54, P1, R5.reuse, R54, 0x1 ;  /* 0x0000003605367211 */ /* 0x040fe200078208ff */
[----:B------:R-:W1:Y:S01]  /*12660*/  S2R R52, SR_TID.X ;  /* 0x0000000000347919 */ /* 0x000e620000002100 */
[----:B------:R-:W-:Y:S01]  /*12670*/  ISETP.GE.AND P0, PT, R132, UR4, PT ;  /* 0x0000000484007c0c */ /* 0x000fe2000bf06270 */
[----:B------:R-:W-:Y:S01]  /*12680*/  ULDC UR4, c[0x0][0x39c] ;  /* 0x0000e70000047ab9 */ /* 0x000fe20000000800 */
[----:B------:R-:W-:-:S11]  /*12690*/  LEA.HI.X R55, R5, R55, R6, 0x1, P1 ;  /* 0x0000003705377211 */ /* 0x000fd600008f0c06 */
[----:B------:R-:W2:Y:S01]  /*126a0*/  @!P0 LDC R14, c[0x0][0x254] ;  /* 0x00009500ff0e8b82 */ /* 0x000ea20000000800 */
[----:B------:R-:W-:Y:S01]  /*126b0*/  @!P0 IADD3 R7, P2, P1, R5, UR19, R154 ;  /* 0x0000001305078c10 */ /* 0x000fe2000f95e09a */
[----:B------:R-:W-:Y:S01]  /*126c0*/  @!P0 IMAD.MOV.U32 R8, RZ, RZ, R54 ;  /* 0x000000ffff088224 */ /* 0x000fe200078e0036 */
[----:B------:R-:W-:Y:S01]  /*126d0*/  @P0 STS [R185+0x5000], RZ ;  /* 0x005000ffb9000388 */ /* 0x000fe20000000800 */
[----:B------:R-:W-:Y:S01]  /*126e0*/  @!P0 IMAD.MOV.U32 R9, RZ, RZ, R55 ;  /* 0x000000ffff098224 */ /* 0x000fe200078e0037 */
[----:B------:R-:W-:Y:S01]  /*126f0*/  @!P0 IADD3.X R10, R6, UR18, R159, P2, P1 ;  /* 0x00000012060a8c10 */ /* 0x000fe200097e249f */
[----:B------:R-:W-:Y:S01]  /*12700*/  @!P0 IMAD.MOV.U32 R158, RZ, RZ, R154 ;  /* 0x000000ffff9e8224 */ /* 0x000fe200078e009a */
[C---:B------:R-:W-:Y:S01]  /*12710*/  @!P0 LEA R12, P2, R7.reuse, UR10, 0x1 ;  /* 0x0000000a070c8c11 */ /* 0x040fe2000f8408ff */
[----:B------:R-:W3:Y:S01]  /*12720*/  @!P0 LDC R15, c[0x0][0x254] ;  /* 0x00009500ff0f8b82 */ /* 0x000ee20000000800 */
[----:B------:R-:W-:Y:S01]  /*12730*/  @!P0 LEA R11, P1, R0, R154, 0x6 ;  /* 0x0000009a000b8211 */ /* 0x000fe200078230ff */
[----:B------:R-:W-:Y:S01]  /*12740*/  @P0 STS [R185+0x5004], RZ ;  /* 0x005004ffb9000388 */ /* 0x000fe20000000800 */
[----:B------:R-:W-:-:S02]  /*12750*/  @!P0 LEA.HI.X R13, R7, UR11, R10, 0x1, P2 ;  /* 0x0000000b070d8c11 */ /* 0x000fc400090f0c0a */
[----:B------:R-:W-:Y:S01]  /*12760*/  @!P0 IADD3 R7, P2, R5, R11, RZ ;  /* 0x0000000b05078210 */ /* 0x000fe20007f5e0ff */
[----:B------:R-:W-:Y:S02]  /*12770*/  @P0 STS.64 [R185+0x5008], RZ ;  /* 0x005008ffb9000388 */ /* 0x000fe40000000a00 */
[----:B------:R-:W4:Y:S02]  /*12780*/  @!P0 LDC R21, c[0x0][0x254] ;  /* 0x00009500ff158b82 */ /* 0x000f240000000800 */
[----:B------:R-:W-:Y:S01]  /*12790*/  @!PT LDS RZ, [RZ] ;  /* 0x00000000fffff984 */ /* 0x000fe20000000800 */
[----:B------:R-:W-:Y:S01]  /*127a0*/  @!PT LDS RZ, [RZ] ;  /* 0x00000000fffff984 */ /* 0x000fe20000000800 */
[----:B------:R-:W-:Y:S01]  /*127b0*/  @!PT LDS RZ, [RZ] ;  /* 0x00000000fffff984 */ /* 0x000fe20000000800 */
[----:B------:R2:W-:Y:S01]  /*127c0*/  @!P0 LDGSTS.E.BYPASS.LTC128B.128 [R185+0x5000], desc[UR6][R8.64] ;  /* 0x0500000008b98fae */ /* 0x0005e2000b901d46 */
[----:B-1----:R-:W-:-:S03]  /*127d0*/  IMAD.SHL.U32 R52, R52, 0x2, RZ ;  /* 0x0000000234347824 */ /* 0x002fc600078e00ff */
[----:B------:R-:W-:Y:S02]  /*127e0*/  @P0 STS.128 [R185+0x5800], RZ ;  /* 0x005800ffb9000388 */ /* 0x000fe40000000c00 */
[----:B------:R-:W1:Y:S01]  /*127f0*/  @!P0 LDC R19, c[0x0][0x254] ;  /* 0x00009500ff138b82 */ /* 0x000e620000000800 */
[----:B------:R-:W-:Y:S01]  /*12800*/  LOP3.LUT R52, R52, 0x6, RZ, 0xc0, !PT ;  /* 0x0000000634347812 */ /* 0x000fe200078ec0ff */
[----:B------:R-:W-:Y:S01]  /*12810*/  @!PT LDS RZ, [RZ] ;  /* 0x00000000fffff984 */ /* 0x000fe20000000800 */
[----:B------:R-:W-:Y:S01]  /*12820*/  @!PT LDS RZ, [RZ] ;  /* 0x00000000fffff984 */ /* 0x000fe20000000800 */
[----:B------:R-:W-:Y:S01]  /*12830*/  @!PT LDS RZ, [RZ] ;  /* 0x00000000fffff984 */ /* 0x000fe20000000800 */
[----:B------:R5:W-:Y:S04]  /*12840*/  @!P0 LDGSTS.E.BYPASS.LTC128B.128 [R185+0x5800], desc[UR6][R12.64] ;  /* 0x058000000cb98fae */ /* 0x000be8000b901d46 */
[----:B------:R-:W-:Y:S02]  /*12850*/  @P0 STS.128 [R185+0x6000], RZ ;  /* 0x006000ffb9000388 */ /* 0x000fe40000000c00 */
[----:B------:R-:W4:Y:S08]  /*12860*/  @!P0 LDC R18, c[0x0][0x254] ;  /* 0x00009500ff128b82 */ /* 0x000f300000000800 */
[----:B------:R-:W4:Y:S01]  /*12870*/  @!P0 LDC R22, c[0x0][0x254] ;  /* 0x00009500ff168b82 */ /* 0x000f220000000800 */
[----:B--2---:R-:W-:Y:S01]  /*12880*/  @!P0 LEA.HI.X R8, R0, R159, R14, 0x6, P1 ;  /* 0x0000009f00088211 */ /* 0x004fe200008f340e */
[----:B---3--:R-:W-:Y:S01]  /*12890*/  @!P0 IMAD R14, R15, 0x60, RZ ;  /* 0x000000600f0e8824 */ /* 0x008fe200078e02ff */
[----:B------:R-:W-:Y:S01]  /*128a0*/  @!P0 LEA R10, P1, R7, UR10, 0x1 ;  /* 0x0000000a070a8c11 */ /* 0x000fe2000f8208ff */
[----:B-1----:R-:W-:-:S02]  /*128b0*/  @!P0 IMAD R19, R19, 0xa0, RZ ;  /* 0x000000a013138824 */ /* 0x002fc400078e02ff */
[----:B------:R-:W-:Y:S02]  /*128c0*/  @!P0 IMAD.X R11, R6, 0x1, R8, P2 ;  /* 0x00000001060b8824 */ /* 0x000fe400010e0608 */
[----:B------:R-:W-:-:S03]  /*128d0*/  @!P0 IMAD.WIDE.U32 R8, R0, 0x60, R158 ;  /* 0x0000006000088825 */ /* 0x000fc600078e009e */
[----:B------:R-:W-:Y:S01]  /*128e0*/  @!P0 LEA.HI.X R11, R7, UR11, R11, 0x1, P1 ;  /* 0x0000000b070b8c11 */ /* 0x000fe200088f0c0b */
[----:B-----5:R-:W-:Y:S01]  /*128f0*/  @!P0 IMAD.MOV.U32 R12, RZ, RZ, R154 ;  /* 0x000000ffff0c8224 */ /* 0x020fe200078e009a */
[----:B------:R-:W-:Y:S01]  /*12900*/  @!P0 IADD3 R7, P1, R5, R8, RZ ;  /* 0x0000000805078210 */ /* 0x000fe20007f3e0ff */
[--C-:B------:R-:W-:Y:S02]  /*12910*/  @!P0 IMAD.MOV.U32 R13, RZ, RZ, R159.reuse ;  /* 0x000000ffff0d8224 */ /* 0x100fe400078e009f */
[----:B------:R-:W-:Y:S01]  /*12920*/  @!PT LDS RZ, [RZ] ;  /* 0x00000000fffff984 */ /* 0x000fe20000000800 */
[----:B------:R-:W-:Y:S01]  /*12930*/  @!PT LDS RZ, [RZ] ;  /* 0x00000000fffff984 */ /* 0x000fe20000000800 */
[----:B------:R-:W-:Y:S01]  /*12940*/  @!PT LDS RZ, [RZ] ;  /* 0x00000000fffff984 */ /* 0x000fe20000000800 */
[----:B------:R1:W-:Y:S01]  /*12950*/  @!P0 LDGSTS.E.BYPASS.LTC128B.128 [R185+0x6000], desc[UR6][R10.64] ;  /* 0x060000000ab98fae */ /* 0x0003e2000b901d46 */
[----:B------:R-:W-:Y:S01]  /*12960*/  @!P0 IADD3.X R8, R6, R9, R14, P1, !PT ;  /* 0x0000000906088210 */ /* 0x000fe20000ffe40e */
[----:B------:R-:W-:Y:S01]  /*12970*/  @!P0 IMAD.MOV.U32 R9, RZ, RZ, R159 ;  /* 0x000000ffff098224 */ /* 0x000fe200078e009f */
[C---:B------:R-:W-:Y:S01]  /*12980*/  @!P0 LEA R16, P1, R7.reuse, UR10, 0x1 ;  /* 0x0000000a07108c11 */ /* 0x040fe2000f8208ff */
[C---:B------:R-:W-:Y:S01]  /*12990*/  @!P0 IMAD.WIDE.U32 R12, R0.reuse, 0xa0, R12 ;  /* 0x000000a0000c8825 */ /* 0x040fe200078e000c */
[----:B------:R-:W-:Y:S02]  /*129a0*/  @P0 STS.128 [R185+0x6800], RZ ;  /* 0x006800ffb9000388 */ /* 0x000fe40000000c00 */
[----:B------:R-:W-:Y:S01]  /*129b0*/  @!P0 LEA.HI.X R17, R7, UR11, R8, 0x1, P1 ;  /* 0x0000000b07118c11 */ /* 0x000fe200088f0c08 */
[----:B------:R-:W-:Y:S01]  /*129c0*/  @!P0 IMAD.MOV.U32 R8, RZ, RZ, R154 ;  /* 0x000000ffff088224 */ /* 0x000fe200078e009a */
[----:B------:R-:W-:Y:S01]  /*129d0*/  @!P0 LEA R14, P1, R0, R154, 0x7 ;  /* 0x0000009a000e8211 */ /* 0x000fe200078238ff */
[----:B----4-:R-:W-:-:S02]  /*129e0*/  @!P0 IMAD R18, R18, 0xc0, RZ ;  /* 0x000000c012128824 */ /* 0x010fc400078e02ff */
[C---:B------:R-:W-:Y:S01]  /*129f0*/  @!P0 IMAD.WIDE.U32 R8, R0.reuse, 0xe0, R8 ;  /* 0x000000e000088825 */ /* 0x040fe200078e0008 */
[----:B------:R-:W-:Y:S01]  /*12a00*/  @!P0 LEA.HI.X R7, R0, R159, R21, 0x7, P1 ;  /* 0x0000009f00078211 */ /* 0x000fe200008f3c15 */
[----:B------:R-:W-:Y:S01]  /*12a10*/  @!PT LDS RZ, [RZ] ;  /* 0x00000000fffff984 */ /* 0x000fe20000000800 */
[----:B------:R-:W-:Y:S01]  /*12a20*/  @!PT LDS RZ, [RZ] ;  /* 0x00000000fffff984 */ /* 0x000fe20000000800 */
[----:B------:R-:W-:Y:S01]  /*12a30*/  @!PT LDS RZ, [RZ] ;  /* 0x00000000fffff984 */ /* 0x000fe20000000800 */
[----:B------:R-:W-:Y:S02]  /*12a40*/  @!P0 LDGSTS.E.BYPASS.LTC128B.128 [R185+0x6800], desc[UR6][R16.64] ;  /* 0x0680000010b98fae */ /* 0x000fe4000b901d46 */
[----:B------:R-:W-:Y:S02]  /*12a50*/  @!P0 IMAD R21, R22, 0xe0, RZ ;  /* 0x000000e016158824 */ /* 0x000fe400078e02ff */
[----:B------:R-:W-:Y:S01]  /*12a60*/  @P0 STS.128 [R185+0x7000], RZ ;  /* 0x007000ffb9000388 */ /* 0x000fe20000000c00 */
[----:B-1----:R-:W-:Y:S02]  /*12a70*/  @!P0 IMAD.MOV.U32 R10, RZ, RZ, R154 ;  /* 0x000000ffff0a8224 */ /* 0x002fe400078e009a */
        /* <DEDUP_REMOVED lines=40> */
[----:B------:R-:W-:Y:S04]  /*12d00*/  LDSM.16.M88.4 R28, [R167] ;  /* 0x00000000a71c783b */ /* 0x000fe80000000200 */
[----:B------:R-:W-:Y:S04]  /*12d10*/  LDSM.16.M88.4 R36, [R164+0x1400] ;  /* 0x00140000a424783b */ /* 0x000fe80000000200 */
[----:B--2---:R-:W2:Y:S04]  /*12d20*/  LDSM.16.M88.4 R8, [R169] ;  /* 0x00000000a908783b */ /* 0x004ea80000000200 */
[----:B------:R-:W4:Y:S01]  /*12d30*/  LDSM.16.M88.4 R44, [R184] ;  /* 0x00000000b82c783b */ /* 0x000f220000000200 */
[----:B---3--:R-:W-:-:S03]  /*12d40*/  IMAD.SHL.U32 R6, R243, 0x100, RZ ;  /* 0x00000100f3067824 */ /* 0x008fc600078e00ff */
[----:B------:R-:W3:Y:S04]  /*12d50*/  LDSM.16.M88.4 R56, [R164+0x1800] ;  /* 0x00180000a438783b */ /* 0x000ee80000000200 */
[----:B------:R-:W5:Y:S01]  /*12d60*/  LDSM.16.M88.4 R40, [R183] ;  /* 0x00000000b728783b */ /* 0x000f620000000200 */
[C---:B------:R-:W-:Y:S02]  /*12d70*/  LOP3.LUT R0, R6.reuse, R52, RZ, 0xfc, !PT ;  /* 0x0000003406007212 */ /* 0x040fe400078efcff */
[----:B------:R-:W-:Y:S01]  /*12d80*/  LOP3.LUT R5, R6, 0x8, R52, 0xfe, !PT ;  /* 0x0000000806057812 */ /* 0x000fe200078efe34 */
[----:B------:R-:W5:Y:S02]  /*12d90*/  LDSM.16.M88.4 R48, [R164+0x1c00] ;  /* 0x001c0000a430783b */ /* 0x000f640000000200 */
[C---:B------:R-:W-:Y:S01]  /*12da0*/  VIADD R7, R0.reuse, 0x1 ;  /* 0x0000000100077836 */ /* 0x040fe20000000000 */
[C---:B------:R-:W-:Y:S01]  /*12db0*/  ISETP.GE.AND P6, PT, R5.reuse, R2, PT ;  /* 0x000000020500720c */ /* 0x040fe20003fc6270 */
[----:B------:R-:W-:Y:S01]  /*12dc0*/  LDSM.16.M88.4 R60, [R174] ;  /* 0x00000000ae3c783b */ /* 0x000fe20000000200 */
[----:B------:R-:W-:Y:S01]  /*12dd0*/  ISETP.GE.AND P4, PT, R5, R4, PT ;  /* 0x000000040500720c */ /* 0x000fe20003f86270 */
[----:B------:R-:W-:Y:S01]  /*12de0*/  VIADD R5, R0, 0x9 ;  /* 0x0000000900057836 */ /* 0x000fe20000000000 */
[C---:B------:R-:W-:Y:S01]  /*12df0*/  ISETP.GE.AND P3, PT, R7.reuse, R2, PT ;  /* 0x000000020700720c */ /* 0x040fe20003f66270 */
[----:B------:R-:W0:Y:S01]  /*12e00*/  LDGDEPBAR ;  /* 0x00000000000079af */ /* 0x000e220000000000 */
[----:B------:R-:W-:-:S02]  /*12e10*/  ISETP.GE.AND P5, PT, R7, R4, PT ;  /* 0x000000040700720c */ /* 0x000fc40003fa6270 */
[----:B------:R-:W-:Y:S01]  /*12e20*/  ISETP.GE.AND P2, PT, R5, R2, PT ;  /* 0x000000020500720c */ /* 0x000fe20003f46270 */
[C---:B-1----:R-:W-:Y:S06]  /*12e30*/  HMMA.16816.F32 R16, R12.reuse, R24, RZ ;  /* 0x000000180c10723c */ /* 0x042fec00000018ff */
[----:B------:R-:W-:-:S15]  /*12e40*/  HMMA.16816.F32 R24, R12, R26, RZ ;  /* 0x0000001a0c18723c */ /* 0x000fde00000018ff */
[----:B------:R-:W-:-:S03]  /*12e50*/  NOP ;  /* 0x0000000000007918 */ /* 0x000fc60000000000 */
[C---:B--2---:R-:W-:Y:S06]  /*12e60*/  HMMA.16816.F32 R16, R8.reuse, R28, R16 ;  /* 0x0000001c0810723c */ /* 0x044fec0000001810 */
[----:B------:R-:W-:Y:S06]  /*12e70*/  HMMA.16816.F32 R32, R8, R30, R24 ;  /* 0x0000001e0820723c */ /* 0x000fec0000001818 */
[C---:B------:R-:W-:Y:S06]  /*12e80*/  HMMA.16816.F32 R24, R12.reuse, R36, RZ ;  /* 0x000000240c18723c */ /* 0x040fec00000018ff */
        /* <DEDUP_REMOVED lines=10> */
[----:B------:R-:W1:Y:S06]  /*12f30*/  MUFU.TANH R105, R17 ;  /* 0x0000001100697308 */ /* 0x000e6c0000002400 */
[----:B----4-:R-:W-:Y:S02]  /*12f40*/  HMMA.16816.F32 R36, R8, R46, R28 ;  /* 0x0000002e0824723c */ /* 0x010fe4000000181c */
[----:B------:R-:W-:Y:S04]  /*12f50*/  MUFU.TANH R194, R18 ;  /* 0x0000001200c27308 */ /* 0x000fe80000002400 */
[----:B---3--:R-:W-:Y:S04]  /*12f60*/  HMMA.16816.F32 R28, R12, R58, RZ ;  /* 0x0000003a0c1c723c */ /* 0x008fe800000018ff */
[----:B------:R2:W3:Y:S01]  /*12f70*/  MUFU.TANH R119, R19 ;  /* 0x0000001300777308 */ /* 0x0004e20000002400 */
[----:B-1----:R-:W-:-:S02]  /*12f80*/  FSEL R105, R105, -INF , !P3 ;  /* 0xff80000069697808 */ /* 0x002fc40005800000 */
[----:B------:R-:W-:Y:S01]  /*12f90*/  ISETP.GE.AND P3, PT, R5, R4, PT ;  /* 0x000000040500720c */ /* 0x000fe20003f66270 */
[----:B------:R-:W-:-:S04]  /*12fa0*/  VIADD R5, R0, 0x11 ;  /* 0x0000001100057836 */ /* 0x000fc80000000000 */
[----:B------:R-:W-:Y:S06]  /*12fb0*/  MUFU.TANH R225, R32 ;  /* 0x0000002000e17308 */ /* 0x000fec0000002400 */
[----:B------:R-:W-:Y:S01]  /*12fc0*/  FMUL.FTZ R36, R36, UR4 ;  /* 0x0000000424247c20 */ /* 0x000fe20008410000 */
[----:B------:R-:W-:Y:S01]  /*12fd0*/  FMUL.FTZ R37, R37, UR4 ;  /* 0x0000000425257c20 */ /* 0x000fe20008410000 */
[----:B------:R-:W1:Y:S01]  /*12fe0*/  MUFU.TANH R104, R33 ;  /* 0x0000002100687308 */ /* 0x000e620000002400 */
[----:B--2---:R-:W-:Y:S01]  /*12ff0*/  HMMA.16816.F32 R16, R8, R44, R24 ;  /* 0x0000002c0810723c */ /* 0x004fe20000001818 */
[----:B------:R-:W2:Y:S01]  /*13000*/  LDSM.16.M88.4 R44, [R182] ;  /* 0x00000000b62c783b */ /* 0x000ea20000000200 */
[----:B------:R-:W-:Y:S01]  /*13010*/  FMUL.FTZ R38, R38, UR4 ;  /* 0x0000000426267c20 */ /* 0x000fe20008410000 */
[----:B------:R-:W-:Y:S01]  /*13020*/  FMUL.FTZ R39, R39, UR4 ;  /* 0x0000000427277c20 */ /* 0x000fe20008410000 */
[----:B---3--:R-:W-:-:S02]  /*13030*/  FSEL R119, R119, -INF , !P5 ;  /* 0xff80000077777808 */ /* 0x008fc40006800000 */
[----:B------:R-:W-:Y:S01]  /*13040*/  HMMA.16816.F32 R24, R12, R56, RZ ;  /* 0x000000380c18723c */ /* 0x000fe200000018ff */
[----:B------:R-:W3:Y:S01]  /*13050*/  LDSM.16.M88.4 R56, [R164+0x2000] ;  /* 0x00200000a438783b */ /* 0x000ee20000000200 */
[----:B------:R-:W-:Y:S01]  /*13060*/  MUFU.TANH R224, R34 ;  /* 0x0000002200e07308 */ /* 0x000fe20000002400 */
[----:B------:R-:W-:-:S07]  /*13070*/  ISETP.GE.AND P5, PT, R5, R2, PT ;  /* 0x000000020500720c */ /* 0x000fce0003fa6270 */
[----:B------:R5:W4:Y:S01]  /*13080*/  MUFU.TANH R116, R35 ;  /* 0x0000002300747308 */ /* 0x000b220000002400 */
[----:B-1----:R-:W-:Y:S02]  /*13090*/  FSEL R104, R104, -INF , !P2 ;  /* 0xff80000068687808 */ /* 0x002fe40005000000 */
[----:B------:R-:W-:Y:S01]  /*130a0*/  ISETP.GE.AND P2, PT, R5, R4, PT ;  /* 0x000000040500720c */ /* 0x000fe20003f46270 */
[----:B------:R-:W-:-:S04]  /*130b0*/  VIADD R5, R0, 0x19 ;  /* 0x0000001900057836 */ /* 0x000fc80000000000 */
[----:B------:R-:W-:Y:S01]  /*130c0*/  FMUL.FTZ R16, R16, UR4 ;  /* 0x0000000410107c20 */ /* 0x000fe20008410000 */
[----:B------:R-:W-:Y:S01]  /*130d0*/  FMUL.FTZ R17, R17, UR4 ;  /* 0x0000000411117c20 */ /* 0x000fe20008410000 */
[----:B------:R-:W-:Y:S01]  /*130e0*/  FMUL.FTZ R18, R18, UR4 ;  /* 0x0000000412127c20 */ /* 0x000fe20008410000 */
[----:B------:R-:W-:Y:S01]  /*130f0*/  FMUL.FTZ R19, R19, UR4 ;  /* 0x0000000413137c20 */ /* 0x000fe20008410000 */
[----:B------:R-:W-:Y:S01]  /*13100*/  MUFU.TANH R223, R16 ;  /* 0x0000001000df7308 */ /* 0x000fe20000002400 */
[----:B-----5:R-:W-:Y:S01]  /*13110*/  HMMA.16816.F32 R32, R8, R42, R28 ;  /* 0x0000002a0820723c */ /* 0x020fe2000000181c */
[----:B----4-:R-:W-:-:S06]  /*13120*/  FSEL R116, R116, -INF , !P3 ;  /* 0xff80000074747808 */ /* 0x010fcc0005800000 */
[----:B------:R-:W1:Y:S01]  /*13130*/  MUFU.TANH R103, R17 ;  /* 0x0000001100677308 */ /* 0x000e620000002400 */
[----:B------:R-:W-:Y:S01]  /*13140*/  ISETP.GE.AND P3, PT, R5, R2, PT ;  /* 0x000000020500720c */ /* 0x000fe20003f66270 */
[----:B------:R-:W-:Y:S06]  /*13150*/  HMMA.16816.F32 R28, R12, R50, RZ ;  /* 0x000000320c1c723c */ /* 0x000fec00000018ff */
[----:B------:R-:W-:Y:S08]  /*13160*/  MUFU.TANH R222, R18 ;  /* 0x0000001200de7308 */ /* 0x000ff00000002400 */
[----:B------:R4:W5:Y:S01]  /*13170*/  MUFU.TANH R115, R19 ;  /* 0x0000001300737308 */ /* 0x0009620000002400 */
[----:B-1----:R-:W-:-:S02]  /*13180*/  FSEL R103, R103, -INF , !P5 ;  /* 0xff80000067677808 */ /* 0x002fc40006800000 */
[----:B------:R-:W-:Y:S01]  /*13190*/  ISETP.GE.AND P5, PT, R5, R4, PT ;  /* 0x000000040500720c */ /* 0x000fe20003fa6270 */
[----:B------:R-:W-:Y:S02]  /*131a0*/  VIADD R5, R0, 0x21 ;  /* 0x0000002100057836 */ /* 0x000fe40000000000 */
[----:B------:R-:W-:Y:S01]  /*131b0*/  FMUL.FTZ R32, R32, UR4 ;  /* 0x0000000420207c20 */ /* 0x000fe20008410000 */
[----:B------:R-:W-:Y:S01]  /*131c0*/  FMUL.FTZ R33, R33, UR4 ;  /* 0x0000000421217c20 */ /* 0x000fe20008410000 */
[----:B------:R-:W-:Y:S01]  /*131d0*/  FMUL.FTZ R34, R34, UR4 ;  /* 0x0000000422227c20 */ /* 0x000fe20008410000 */
[----:B------:R-:W-:Y:S01]  /*131e0*/  MUFU.TANH R221, R36 ;  /* 0x0000002400dd7308 */ /* 0x000fe20000002400 */
[----:B------:R-:W-:-:S07]  /*131f0*/  FMUL.FTZ R35, R35, UR4 ;  /* 0x0000000423237c20 */ /* 0x000fce0008410000 */
[----:B------:R-:W1:Y:S01]  /*13200*/  MUFU.TANH R102, R37 ;  /* 0x0000002500667308 */ /* 0x000e620000002400 */
[----:B----4-:R-:W-:Y:S01]  /*13210*/  HMMA.16816.F32 R16, R8, R40, R24 ;  /* 0x000000280810723c */ /* 0x010fe20000001818 */
[----:B------:R-:W4:Y:S01]  /*13220*/  LDSM.16.M88.4 R40, [R181] ;  /* 0x00000000b528783b */ /* 0x000f220000000200 */
[----:B-----5:R-:W-:Y:S02]  /*13230*/  FSEL R115, R115, -INF , !P2 ;  /* 0xff80000073737808 */ /* 0x020fe40005000000 */
[----:B------:R-:W-:Y:S02]  /*13240*/  ISETP.GE.AND P2, PT, R5, R2, PT ;  /* 0x000000020500720c */ /* 0x000fe40003f46270 */
[----:B------:R-:W-:Y:S01]  /*13250*/  HMMA.16816.F32 R24, R12, R48, RZ ;  /* 0x000000300c18723c */ /* 0x000fe200000018ff */
[----:B------:R-:W5:Y:S01]  /*13260*/  LDSM.16.M88.4 R48, [R164+0x2400] ;  /* 0x00240000a430783b */ /* 0x000f620000000200 */
[----:B------:R-:W-:Y:S08]  /*13270*/  MUFU.TANH R220, R38 ;  /* 0x0000002600dc7308 */ /* 0x000ff00000002400 */
[----:B------:R2:W3:Y:S01]  /*13280*/  MUFU.TANH R112, R39 ;  /* 0x0000002700707308 */ /* 0x0004e20000002400 */
[----:B-1----:R-:W-:-:S02]  /*13290*/  FSEL R102, R102, -INF , !P3 ;  /* 0xff80000066667808 */ /* 0x002fc40005800000 */
[----:B------:R-:W-:Y:S01]  /*132a0*/  ISETP.GE.AND P3, PT, R5, R4, PT ;  /* 0x000000040500720c */ /* 0x000fe20003f66270 */
[----:B------:R-:W-:-:S04]  /*132b0*/  VIADD R5, R0, 0x29 ;  /* 0x0000002900057836 */ /* 0x000fc80000000000 */
[----:B------:R-:W-:Y:S01]  /*132c0*/  FMUL.FTZ R16, R16, UR4 ;  /* 0x0000000410107c20 */ /* 0x000fe20008410000 */
[----:B------:R-:W-:Y:S01]  /*132d0*/  FMUL.FTZ R17, R17, UR4 ;  /* 0x0000000411117c20 */ /* 0x000fe20008410000 */
[----:B------:R-:W-:Y:S01]  /*132e0*/  FMUL.FTZ R18, R18, UR4 ;  /* 0x0000000412127c20 */ /* 0x000fe20008410000 */
[----:B------:R-:W-:Y:S01]  /*132f0*/  FMUL.FTZ R19, R19, UR4 ;  /* 0x0000000413137c20 */ /* 0x000fe20008410000 */
[----:B------:R-:W-:Y:S01]  /*13300*/  MUFU.TANH R219, R16 ;  /* 0x0000001000db7308 */ /* 0x000fe20000002400 */
[----:B--2---:R-:W-:Y:S01]  /*13310*/  HMMA.16816.F32 R36, R8, R46, R28 ;  /* 0x0000002e0824723c */ /* 0x004fe2000000181c */
[----:B---3--:R-:W-:-:S06]  /*13320*/  FSEL R112, R112, -INF , !P5 ;  /* 0xff80000070707808 */ /* 0x008fcc0006800000 */
[----:B------:R-:W1:Y:S01]  /*13330*/  MUFU.TANH R101, R17 ;  /* 0x0000001100657308 */ /* 0x000e620000002400 */
[----:B------:R-:W-:Y:S01]  /*13340*/  ISETP.GE.AND P5, PT, R5, R2, PT ;  /* 0x000000020500720c */ /* 0x000fe20003fa6270 */
[----:B------:R-:W-:Y:S06]  /*13350*/  HMMA.16816.F32 R28, R12, R58, RZ ;  /* 0x0000003a0c1c723c */ /* 0x000fec00000018ff */
[----:B------:R-:W-:Y:S08]  /*13360*/  MUFU.TANH R218, R18 ;  /* 0x0000001200da7308 */ /* 0x000ff00000002400 */
[----:B------:R2:W3:Y:S01]  /*13370*/  MUFU.TANH R111, R19 ;  /* 0x00000013006f7308 */ /* 0x0004e20000002400 */
        /* <DEDUP_REMOVED lines=9> */
[----:B--2---:R-:W-:Y:S01]  /*13410*/  HMMA.16816.F32 R16, R8, R44, R24 ;  /* 0x0000002c0810723c */ /* 0x004fe20000001818 */
[----:B------:R-:W2:Y:S01]  /*13420*/  LDSM.16.M88.4 R44, [R180] ;  /* 0x00000000b42c783b */ /* 0x000ea20000000200 */
[----:B---3--:R-:W-:Y:S02]  /*13430*/  FSEL R111, R111, -INF , !P3 ;  /* 0xff8000006f6f7808 */ /* 0x008fe40005800000 */
[----:B------:R-:W-:Y:S02]  /*13440*/  ISETP.GE.AND P3, PT, R5, R2, PT ;  /* 0x000000020500720c */ /* 0x000fe40003f66270 */
[----:B------:R-:W-:Y:S01]  /*13450*/  HMMA.16816.F32 R24, R12, R56, RZ ;  /* 0x000000380c18723c */ /* 0x000fe200000018ff */
[----:B------:R-:W3:Y:S01]  /*13460*/  LDSM.16.M88.4 R56, [R164+0x2800] ;  /* 0x00280000a438783b */ /* 0x000ee20000000200 */
[----:B------:R-:W-:Y:S08]  /*13470*/  MUFU.TANH R216, R34 ;  /* 0x0000002200d87308 */ /* 0x000ff00000002400 */
[----:B------:R4:W5:Y:S01]  /*13480*/  MUFU.TANH R109, R35 ;  /* 0x00000023006d7308 */ /* 0x0009620000002400 */
        /* <DEDUP_REMOVED lines=8> */
[----:B----4-:R-:W-:Y:S01]  /*13510*/  HMMA.16816.F32 R32, R8, R42, R28 ;  /* 0x0000002a0820723c */ /* 0x010fe2000000181c */
[----:B-----5:R-:W-:-:S06]  /*13520*/  FSEL R109, R109, -INF , !P2 ;  /* 0xff8000006d6d7808 */ /* 0x020fcc0005000000 */
        /* <DEDUP_REMOVED lines=19> */
[----:B------:R-:W-:Y:S01]  /*13660*/  MUFU.TANH R212, R38 ;  /* 0x0000002600d47308 */ /* 0x000fe20000002400 */
[----:B------:R-:W-:Y:S07]  /*13670*/  LDSM.16.M88.4 R48, [R178] ;  /* 0x00000000b230783b */ /* 0x000fee0000000200 */
[----:B------:R2:W5:Y:S01]  /*13680*/  MUFU.TANH R113, R39 ;  /* 0x0000002700717308 */ /* 0x0005620000002400 */
[----:B-1----:R-:W-:-:S02]  /*13690*/  FSEL R99, R99, -INF , !P2 ;  /* 0xff80000063637808 */ /* 0x002fc40005000000 */
[----:B------:R-:W-:Y:S01]  /*136a0*/  ISETP.GE.AND P2, PT, R5, R4, PT ;  /* 0x000000040500720c */ /* 0x000fe20003f46270 */
[----:B------:R-:W-:-:S04]  /*136b0*/  VIADD R5, R0, 0x49 ;  /* 0x0000004900057836 */ /* 0x000fc80000000000 */
[----:B------:R-:W-:Y:S01]  /*136c0*/  MUFU.TANH R209, R32 ;  /* 0x0000002000d17308 */ /* 0x000fe20000002400 */
[----:B------:R-:W-:Y:S01]  /*136d0*/  FMUL.FTZ R16, R16, UR4 ;  /* 0x0000000410107c20 */ /* 0x000fe20008410000 */
[----:B------:R-:W-:Y:S01]  /*136e0*/  FMUL.FTZ R17, R17, UR4 ;  /* 0x0000000411117c20 */ /* 0x000fe20008410000 */
[----:B------:R-:W-:Y:S01]  /*136f0*/  FMUL.FTZ R18, R18, UR4 ;  /* 0x0000000412127c20 */ /* 0x000fe20008410000 */
[----:B------:R-:W-:-:S04]  /*13700*/  FMUL.FTZ R19, R19, UR4 ;  /* 0x0000000413137c20 */ /* 0x000fc80008410000 */
[----:B------:R-:W-:Y:S01]  /*13710*/  MUFU.TANH R211, R16 ;  /* 0x0000001000d37308 */ /* 0x000fe20000002400 */
[----:B--2---:R-:W-:Y:S01]  /*13720*/  HMMA.16816.F32 R36, R8, R46, R28 ;  /* 0x0000002e0824723c */ /* 0x004fe2000000181c */
[----:B-----5:R-:W-:Y:S02]  /*13730*/  FSEL R113, R113, -INF , !P3 ;  /* 0xff80000071717808 */ /* 0x020fe40005800000 */
[----:B------:R-:W-:-:S03]  /*13740*/  ISETP.GE.AND P3, PT, R5, R2, PT ;  /* 0x000000020500720c */ /* 0x000fc60003f66270 */
[----:B---3--:R-:W-:Y:S01]  /*13750*/  HMMA.16816.F32 R28, R12, R58, RZ ;  /* 0x0000003a0c1c723c */ /* 0x008fe200000018ff */
[----:B------:R-:W1:Y:S08]  /*13760*/  MUFU.TANH R97, R17 ;  /* 0x0000001100617308 */ /* 0x000e700000002400 */
[----:B------:R-:W-:Y:S08]  /*13770*/  MUFU.TANH R210, R18 ;  /* 0x0000001200d27308 */ /* 0x000ff00000002400 */
[----:B------:R2:W3:Y:S01]  /*13780*/  MUFU.TANH R117, R19 ;  /* 0x0000001300757308 */ /* 0x0004e20000002400 */
[----:B------:R-:W-:Y:S01]  /*13790*/  FMUL.FTZ R36, R36, UR4 ;  /* 0x0000000424247c20 */ /* 0x000fe20008410000 */
[----:B------:R-:W-:Y:S01]  /*137a0*/  FMUL.FTZ R37, R37, UR4 ;  /* 0x0000000425257c20 */ /* 0x000fe20008410000 */
[----:B------:R-:W-:Y:S01]  /*137b0*/  FMUL.FTZ R38, R38, UR4 ;  /* 0x0000000426267c20 */ /* 0x000fe20008410000 */
[----:B------:R-:W-:Y:S01]  /*137c0*/  FMUL.FTZ R39, R39, UR4 ;  /* 0x0000000427277c20 */ /* 0x000fe20008410000 */
[----:B-1----:R-:W-:-:S02]  /*137d0*/  FSEL R97, R97, -INF , !P5 ;  /* 0xff80000061617808 */ /* 0x002fc40006800000 */
[----:B------:R-:W-:Y:S01]  /*137e0*/  ISETP.GE.AND P5, PT, R5, R4, PT ;  /* 0x000000040500720c */ /* 0x000fe20003fa6270 */
[----:B------:R-:W1:Y:S01]  /*137f0*/  MUFU.TANH R96, R33 ;  /* 0x0000002100607308 */ /* 0x000e620000002400 */
[----:B------:R-:W-:-:S07]  /*13800*/  VIADD R5, R0, 0x51 ;  /* 0x0000005100057836 */ /* 0x000fce0000000000 */
[----:B------:R-:W-:Y:S01]  /*13810*/  MUFU.TANH R208, R34 ;  /* 0x0000002200d07308 */ /* 0x000fe20000002400 */
[----:B--2---:R-:W-:Y:S01]  /*13820*/  HMMA.16816.F32 R16, R8, R44, R24 ;  /* 0x0000002c0810723c */ /* 0x004fe20000001818 */
[----:B------:R-:W2:Y:S01]  /*13830*/  LDSM.16.M88.4 R44, [R164+0x2c00] ;  /* 0x002c0000a42c783b */ /* 0x000ea20000000200 */
[----:B---3--:R-:W-:Y:S02]  /*13840*/  FSEL R117, R117, -INF , !P2 ;  /* 0xff80000075757808 */ /* 0x008fe40005000000 */
[----:B------:R-:W-:Y:S02]  /*13850*/  ISETP.GE.AND P2, PT, R5, R2, PT ;  /* 0x000000020500720c */ /* 0x000fe40003f46270 */
[----:B------:R-:W-:Y:S01]  /*13860*/  HMMA.16816.F32 R24, R12, R56, RZ ;  /* 0x000000380c18723c */ /* 0x000fe200000018ff */
[----:B------:R4:W3:Y:S01]  /*13870*/  MUFU.TANH R120, R35 ;  /* 0x0000002300787308 */ /* 0x0008e20000002400 */
[----:B------:R-:W-:Y:S01]  /*13880*/  LDSM.16.M88.4 R56, [R164+0x3c00] ;  /* 0x003c0000a438783b */ /* 0x000fe20000000200 */
[----:B-1----:R-:W-:-:S02]  /*13890*/  FSEL R96, R96, -INF , !P3 ;  /* 0xff80000060607808 */ /* 0x002fc40005800000 */
[----:B------:R-:W-:Y:S01]  /*138a0*/  ISETP.GE.AND P3, PT, R5, R4, PT ;  /* 0x000000040500720c */ /* 0x000fe20003f66270 */
[----:B------:R-:W-:-:S03]  /*138b0*/  VIADD R5, R0, 0x59 ;  /* 0x0000005900057836 */ /* 0x000fc60000000000 */
[----:B------:R-:W-:Y:S08]  /*138c0*/  MUFU.TANH R204, R36 ;  /* 0x0000002400cc7308 */ /* 0x000ff00000002400 */
[----:B------:R-:W1:Y:S01]  /*138d0*/  MUFU.TANH R92, R37 ;  /* 0x00000025005c7308 */ /* 0x000e620000002400 */
[----:B------:R-:W-:Y:S01]  /*138e0*/  FMUL.FTZ R16, R16, UR4 ;  /* 0x0000000410107c20 */ /* 0x000fe20008410000 */
[----:B------:R-:W-:Y:S01]  /*138f0*/  FMUL.FTZ R17, R17, UR4 ;  /* 0x0000000411117c20 */ /* 0x000fe20008410000 */
[----:B------:R-:W-:Y:S01]  /*13900*/  FMUL.FTZ R18, R18, UR4 ;  /* 0x0000000412127c20 */ /* 0x000fe20008410000 */
[----:B------:R-:W-:Y:S01]  /*13910*/  FMUL.FTZ R19, R19, UR4 ;  /* 0x0000000413137c20 */ /* 0x000fe20008410000 */
[----:B----4-:R-:W-:Y:S01]  /*13920*/  HMMA.16816.F32 R32, R8, R42, R28 ;  /* 0x0000002a0820723c */ /* 0x010fe2000000181c */
[----:B---3--:R-:W-:-:S02]  /*13930*/  FSEL R120, R120, -INF , !P5 ;  /* 0xff80000078787808 */ /* 0x008fc40006800000 */
[----:B------:R-:W-:Y:S01]  /*13940*/  MUFU.TANH R206, R16 ;  /* 0x0000001000ce7308 */ /* 0x000fe20000002400 */
[----:B------:R-:W-:-:S07]  /*13950*/  ISETP.GE.AND P5, PT, R5, R2, PT ;  /* 0x000000020500720c */ /* 0x000fce0003fa6270 */
[----:B------:R-:W3:Y:S01]  /*13960*/  MUFU.TANH R93, R17 ;  /* 0x00000011005d7308 */ /* 0x000ee20000002400 */
[----:B-1----:R-:W-:Y:S01]  /*13970*/  FSEL R92, R92, -INF , !P5 ;  /* 0xff8000005c5c7808 */ /* 0x002fe20006800000 */
[----:B--2---:R-:W-:Y:S06]  /*13980*/  HMMA.16816.F32 R28, R12, R46, RZ ;  /* 0x0000002e0c1c723c */ /* 0x004fec00000018ff */
[----:B------:R-:W-:Y:S05]  /*13990*/  MUFU.TANH R205, R18 ;  /* 0x0000001200cd7308 */ /* 0x000fea0000002400 */
[----:B------:R-:W-:Y:S01]  /*139a0*/  FMUL.FTZ R32, R32, UR4 ;  /* 0x0000000420207c20 */ /* 0x000fe20008410000 */
[----:B------:R-:W-:Y:S01]  /*139b0*/  FMUL.FTZ R33, R33, UR4 ;  /* 0x0000000421217c20 */ /* 0x000fe20008410000 */
[----:B------:R-:W-:Y:S01]  /*139c0*/  FMUL.FTZ R34, R34, UR4 ;  /* 0x0000000422227c20 */ /* 0x000fe20008410000 */
[----:B------:R1:W2:Y:S01]  /*139d0*/  MUFU.TANH R122, R19 ;  /* 0x00000013007a7308 */ /* 0x0002a20000002400 */
[----:B------:R-:W-:Y:S01]  /*139e0*/  FMUL.FTZ R35, R35, UR4 ;  /* 0x0000000423237c20 */ /* 0x000fe20008410000 */
[----:B---3--:R-:W-:-:S02]  /*139f0*/  FSEL R93, R93, -INF , !P2 ;  /* 0xff8000005d5d7808 */ /* 0x008fc40005000000 */
[----:B------:R-:W-:Y:S01]  /*13a00*/  ISETP.GE.AND P2, PT, R5, R4, PT ;  /* 0x000000040500720c */ /* 0x000fe20003f46270 */
[----:B------:R-:W-:-:S03]  /*13a10*/  VIADD R5, R0, 0x61 ;  /* 0x0000006100057836 */ /* 0x000fc60000000000 */
[----:B------:R-:W-:Y:S02]  /*13a20*/  MUFU.TANH R203, R38 ;  /* 0x0000002600cb7308 */ /* 0x000fe40000002400 */
[----:B------:R-:W-:-:S06]  /*13a30*/  ISETP.GE.AND P5, PT, R5, R4, PT ;  /* 0x000000040500720c */ /* 0x000fcc0003fa6270 */
[----:B------:R3:W4:Y:S01]  /*13a40*/  MUFU.TANH R53, R39 ;  /* 0x0000002700357308 */ /* 0x0007220000002400 */
[----:B-1----:R-:W-:Y:S01]  /*13a50*/  HMMA.16816.F32 R16, R8, R40, R24 ;  /* 0x000000280810723c */ /* 0x002fe20000001818 */
[----:B------:R-:W1:Y:S01]  /*13a60*/  LDSM.16.M88.4 R40, [R164+0x3000] ;  /* 0x00300000a428783b */ /* 0x000e620000000200 */
[----:B--2---:R-:W-:Y:S02]  /*13a70*/  FSEL R122, R122, -INF , !P3 ;  /* 0xff8000007a7a7808 */ /* 0x004fe40005800000 */
[----:B------:R-:W-:Y:S01]  /*13a80*/  ISETP.GE.AND P3, PT, R5, R2, PT ;  /* 0x000000020500720c */ /* 0x000fe20003f66270 */
[----:B------:R-:W-:Y:S01]  /*13a90*/  VIADD R5, R0, 0x69 ;  /* 0x0000006900057836 */ /* 0x000fe20000000000 */
[----:B------:R-:W-:Y:S01]  /*13aa0*/  HMMA.16816.F32 R24, R12, R44, RZ ;  /* 0x0000002c0c18723c */ /* 0x000fe200000018ff */
[----:B------:R-:W2:Y:S01]  /*13ab0*/  LDSM.16.M88.4 R44, [R177] ;  /* 0x00000000b12c783b */ /* 0x000ea20000000200 */
[----:B------:R-:W-:Y:S04]  /*13ac0*/  MUFU.TANH R200, R32 ;  /* 0x0000002000c87308 */ /* 0x000fe80000002400 */
[----:B---3--:R-:W-:Y:S04]  /*13ad0*/  HMMA.16816.F32 R36, R8, R50, R28 ;  /* 0x000000320824723c */ /* 0x008fe8000000181c */
[----:B------:R-:W3:Y:S01]  /*13ae0*/  MUFU.TANH R95, R33 ;  /* 0x00000021005f7308 */ /* 0x000ee20000002400 */
[----:B----4-:R-:W-:-:S02]  /*13af0*/  FSEL R123, R53, -INF , !P2 ;  /* 0xff800000357b7808 */ /* 0x010fc40005000000 */
[----:B------:R-:W-:-:S05]  /*13b00*/  ISETP.GE.AND P2, PT, R5, R2, PT ;  /* 0x000000020500720c */ /* 0x000fca0003f46270 */
[----:B------:R-:W-:Y:S01]  /*13b10*/  FMUL.FTZ R16, R16, UR4 ;  /* 0x0000000410107c20 */ /* 0x000fe20008410000 */
[----:B------:R-:W-:Y:S01]  /*13b20*/  FMUL.FTZ R17, R17, UR4 ;  /* 0x0000000411117c20 */ /* 0x000fe20008410000 */
[----:B------:R-:W-:Y:S01]  /*13b30*/  FMUL.FTZ R18, R18, UR4 ;  /* 0x0000000412127c20 */ /* 0x000fe20008410000 */
[----:B------:R-:W-:Y:S01]  /*13b40*/  FMUL.FTZ R19, R19, UR4 ;  /* 0x0000000413137c20 */ /* 0x000fe20008410000 */
[----:B------:R-:W-:Y:S01]  /*13b50*/  MUFU.TANH R202, R16 ;  /* 0x0000001000ca7308 */ /* 0x000fe20000002400 */
[----:B---3--:R-:W-:-:S07]  /*13b60*/  FSEL R95, R95, -INF , !P2 ;  /* 0xff8000005f5f7808 */ /* 0x008fce0005000000 */
[----:B------:R-:W3:Y:S01]  /*13b70*/  MUFU.TANH R94, R17 ;  /* 0x00000011005e7308 */ /* 0x000ee20000002400 */
[----:B------:R-:W-:Y:S01]  /*13b80*/  FMUL.FTZ R36, R36, UR4 ;  /* 0x0000000424247c20 */ /* 0x000fe20008410000 */
[----:B-1----:R-:W-:Y:S01]  /*13b90*/  HMMA.16816.F32 R28, R12, R42, RZ ;  /* 0x0000002a0c1c723c */ /* 0x002fe200000018ff */
[----:B------:R-:W-:Y:S01]  /*13ba0*/  FMUL.FTZ R37, R37, UR4 ;  /* 0x0000000425257c20 */ /* 0x000fe20008410000 */
[----:B------:R-:W-:-:S04]  /*13bb0*/  FMUL.FTZ R38, R38, UR4 ;  /* 0x0000000426267c20 */ /* 0x000fc80008410000 */
[----:B------:R-:W-:Y:S01]  /*13bc0*/  MUFU.TANH R201, R18 ;  /* 0x0000001200c97308 */ /* 0x000fe20000002400 */
[----:B------:R-:W-:-:S07]  /*13bd0*/  FMUL.FTZ R39, R39, UR4 ;  /* 0x0000000427277c20 */ /* 0x000fce0008410000 */
[----:B------:R-:W1:Y:S01]  /*13be0*/  MUFU.TANH R121, R19 ;  /* 0x0000001300797308 */ /* 0x000e620000002400 */
[----:B---3--:R-:W-:Y:S02]  /*13bf0*/  FSEL R94, R94, -INF , !P3 ;  /* 0xff8000005e5e7808 */ /* 0x008fe40005800000 */
[----:B------:R-:W-:Y:S01]  /*13c00*/  ISETP.GE.AND P3, PT, R5, R4, PT ;  /* 0x000000040500720c */ /* 0x000fe20003f66270 */
[----:B------:R-:W-:-:S04]  /*13c10*/  VIADD R5, R0, 0x71 ;  /* 0x0000007100057836 */ /* 0x000fc80000000000 */
[----:B------:R-:W-:Y:S01]  /*13c20*/  MUFU.TANH R199, R34 ;  /* 0x0000002200c77308 */ /* 0x000fe20000002400 */
[----:B------:R-:W-:Y:S01]  /*13c30*/  ISETP.GE.AND P2, PT, R5, R4, PT ;  /* 0x000000040500720c */ /* 0x000fe20003f46270 */
[C---:B--2---:R-:W-:Y:S06]  /*13c40*/  HMMA.16816.F32 R28, R8.reuse, R46, R28 ;  /* 0x0000002e081c723c */ /* 0x044fec000000181c */
[----:B------:R2:W3:Y:S01]  /*13c50*/  MUFU.TANH R118, R35 ;  /* 0x0000002300767308 */ /* 0x0004e20000002400 */
[----:B-1----:R-:W-:Y:S01]  /*13c60*/  FSEL R121, R121, -INF , !P5 ;  /* 0xff80000079797808 */ /* 0x002fe20006800000 */
[----:B------:R-:W-:Y:S01]  /*13c70*/  HMMA.16816.F32 R16, R8, R48, R24 ;  /* 0x000000300810723c */ /* 0x000fe20000001818 */
[----:B------:R-:W1:Y:S01]  /*13c80*/  LDSM.16.M88.4 R48, [R164+0x3400] ;  /* 0x00340000a430783b */ /* 0x000e620000000200 */
[----:B------:R-:W-:Y:S01]  /*13c90*/  ISETP.GE.AND P5, PT, R5, R2, PT ;  /* 0x000000020500720c */ /* 0x000fe20003fa6270 */
[----:B------:R-:W-:-:S03]  /*13ca0*/  VIADD R5, R0, 0x79 ;  /* 0x0000007900057836 */ /* 0x000fc60000000000 */
[----:B------:R-:W-:Y:S01]  /*13cb0*/  MUFU.TANH R187, R36 ;  /* 0x0000002400bb7308 */ /* 0x000fe20000002400 */
[----:B------:R-:W-:Y:S01]  /*13cc0*/  HMMA.16816.F32 R24, R12, R40, RZ ;  /* 0x000000280c18723c */ /* 0x000fe200000018ff */
[----:B------:R-:W-:Y:S06]  /*13cd0*/  LDSM.16.M88.4 R40, [R164+0x3800] ;  /* 0x00380000a428783b */ /* 0x000fec0000000200 */
[----:B------:R-:W4:Y:S01]  /*13ce0*/  MUFU.TANH R90, R37 ;  /* 0x00000025005a7308 */ /* 0x000f220000002400 */
[----:B--2---:R-:W2:Y:S01]  /*13cf0*/  LDSM.16.M88.4 R32, [R176] ;  /* 0x00000000b020783b */ /* 0x004ea20000000200 */
[----:B---3--:R-:W-:-:S02]  /*13d00*/  FSEL R118, R118, -INF , !P3 ;  /* 0xff80000076767808 */ /* 0x008fc40005800000 */
[----:B------:R-:W-:Y:S01]  /*13d10*/  ISETP.GE.AND P3, PT, R5, R2, PT ;  /* 0x000000020500720c */ /* 0x000fe20003f66270 */
[----:B------:R-:W-:Y:S01]  /*13d20*/  FMUL.FTZ R28, R28, UR4 ;  /* 0x000000041c1c7c20 */ /* 0x000fe20008410000 */
[----:B------:R-:W-:Y:S01]  /*13d30*/  FMUL.FTZ R29, R29, UR4 ;  /* 0x000000041d1d7c20 */ /* 0x000fe20008410000 */
[----:B------:R-:W-:Y:S01]  /*13d40*/  FMUL.FTZ R30, R30, UR4 ;  /* 0x000000041e1e7c20 */ /* 0x000fe20008410000 */
[----:B------:R-:W-:Y:S01]  /*13d50*/  MUFU.TANH R161, R38 ;  /* 0x0000002600a17308 */ /* 0x000fe20000002400 */
[----:B------:R-:W-:Y:S01]  /*13d60*/  FMUL.FTZ R31, R31, UR4 ;  /* 0x000000041f1f7c20 */ /* 0x000fe20008410000 */
[----:B------:R-:W-:Y:S01]  /*13d70*/  FMUL.FTZ R16, R16, UR4 ;  /* 0x0000000410107c20 */ /* 0x000fe20008410000 */
[----:B------:R-:W-:Y:S01]  /*13d80*/  FMUL.FTZ R17, R17, UR4 ;  /* 0x0000000411117c20 */ /* 0x000fe20008410000 */
[----:B------:R-:W-:Y:S01]  /*13d90*/  FMUL.FTZ R18, R18, UR4 ;  /* 0x0000000412127c20 */ /* 0x000fe20008410000 */
[----:B------:R-:W-:-:S03]  /*13da0*/  FMUL.FTZ R19, R19, UR4 ;  /* 0x0000000413137c20 */ /* 0x000fc60008410000 */
[----:B------:R-:W-:Y:S01]  /*13db0*/  MUFU.TANH R198, R16 ;  /* 0x0000001000c67308 */ /* 0x000fe20000002400 */
[----:B----4-:R-:W-:-:S07]  /*13dc0*/  FSEL R90, R90, -INF , !P3 ;  /* 0xff8000005a5a7808 */ /* 0x010fce0005800000 */
[----:B------:R-:W3:Y:S08]  /*13dd0*/  MUFU.TANH R91, R17 ;  /* 0x00000011005b7308 */ /* 0x000ef00000002400 */
[----:B------:R-:W-:Y:S08]  /*13de0*/  MUFU.TANH R191, R18 ;  /* 0x0000001200bf7308 */ /* 0x000ff00000002400 */
[----:B------:R4:W5:Y:S01]  /*13df0*/  MUFU.TANH R114, R19 ;  /* 0x0000001300727308 */ /* 0x0009620000002400 */
[----:B---3--:R-:W-:-:S02]  /*13e00*/  FSEL R91, R91, -INF , !P5 ;  /* 0xff8000005b5b7808 */ /* 0x008fc40006800000 */
[----:B------:R-:W-:Y:S01]  /*13e10*/  ISETP.GE.AND P5, PT, R5, R4, PT ;  /* 0x000000040500720c */ /* 0x000fe20003fa6270 */
[----:B------:R-:W-:-:S04]  /*13e20*/  VIADD R5, R0, 0x81 ;  /* 0x0000008100057836 */ /* 0x000fc80000000000 */
[----:B------:R-:W3:Y:S01]  /*13e30*/  MUFU.TANH R21, R39 ;  /* 0x0000002700157308 */ /* 0x000ee20000002400 */
[----:B------:R-:W-:-:S07]  /*13e40*/  ISETP.GE.AND P3, PT, R5, R4, PT ;  /* 0x000000040500720c */ /* 0x000fce0003f66270 */
[----:B------:R-:W-:Y:S01]  /*13e50*/  MUFU.TANH R156, R28 ;  /* 0x0000001c009c7308 */ /* 0x000fe20000002400 */
[----:B----4-:R-:W-:Y:S01]  /*13e60*/  HMMA.16816.F32 R16, R8, R44, R24 ;  /* 0x0000002c0810723c */ /* 0x010fe20000001818 */
[----:B------:R-:W-:Y:S01]  /*13e70*/  LDSM.16.M88.4 R44, [R164+0x4000] ;  /* 0x00400000a42c783b */ /* 0x000fe20000000200 */
[----:B-----5:R-:W-:Y:S02]  /*13e80*/  FSEL R124, R114, -INF , !P2 ;  /* 0xff800000727c7808 */ /* 0x020fe40005000000 */
[-C--:B------:R-:W-:Y:S01]  /*13e90*/  ISETP.GE.AND P2, PT, R5, R2.reuse, PT ;  /* 0x000000020500720c */ /* 0x080fe20003f46270 */
[----:B------:R-:W-:Y:S01]  /*13ea0*/  VIADD R5, R0, 0x89 ;  /* 0x0000008900057836 */ /* 0x000fe20000000000 */
[----:B-1----:R-:W-:Y:S01]  /*13eb0*/  HMMA.16816.F32 R24, R12, R48, RZ ;  /* 0x000000300c18723c */ /* 0x002fe200000018ff */
[----:B------:R-:W1:Y:S01]  /*13ec0*/  MUFU.TANH R88, R29 ;  /* 0x0000001d00587308 */ /* 0x000e620000002400 */
[----:B---3--:R-:W-:Y:S02]  /*13ed0*/  FSEL R125, R21, -INF , !P5 ;  /* 0xff800000157d7808 */ /* 0x008fe40006800000 */
[----:B------:R-:W-:-:S05]  /*13ee0*/  ISETP.GE.AND P5, PT, R5, R2, PT ;  /* 0x000000020500720c */ /* 0x000fca0003fa6270 */
[----:B------:R-:W-:Y:S08]  /*13ef0*/  MUFU.TANH R155, R30 ;  /* 0x0000001e009b7308 */ /* 0x000ff00000002400 */
[----:B------:R3:W-:Y:S01]  /*13f00*/  MUFU.TANH R107, R31 ;  /* 0x0000001f006b7308 */ /* 0x0007e20000002400 */
[----:B------:R-:W-:Y:S01]  /*13f10*/  FMUL.FTZ R16, R16, UR4 ;  /* 0x0000000410107c20 */ /* 0x000fe20008410000 */
[----:B------:R-:W-:Y:S01]  /*13f20*/  FMUL.FTZ R17, R17, UR4 ;  /* 0x0000000411117c20 */ /* 0x000fe20008410000 */
[----:B------:R-:W-:Y:S01]  /*13f30*/  FMUL.FTZ R18, R18, UR4 ;  /* 0x0000000412127c20 */ /* 0x000fe20008410000 */
[----:B------:R-:W-:Y:S01]  /*13f40*/  FMUL.FTZ R19, R19, UR4 ;  /* 0x0000000413137c20 */ /* 0x000fe20008410000 */
[----:B-1----:R-:W-:-:S02]  /*13f50*/  FSEL R88, R88, -INF , !P5 ;  /* 0xff80000058587808 */ /* 0x002fc40006800000 */
[----:B--2---:R-:W-:Y:S01]  /*13f60*/  HMMA.16816.F32 R24, R8, R32, R24 ;  /* 0x000000200818723c */ /* 0x004fe20000001818 */
[----:B------:R-:W-:Y:S08]  /*13f70*/  MUFU.TANH R160, R16 ;  /* 0x0000001000a07308 */ /* 0x000ff00000002400 */
[----:B------:R-:W1:Y:S01]  /*13f80*/  MUFU.TANH R87, R17 ;  /* 0x0000001100577308 */ /* 0x000e620000002400 */
[----:B---3--:R-:W-:Y:S07]  /*13f90*/  HMMA.16816.F32 R28, R12, R42, RZ ;  /* 0x0000002a0c1c723c */ /* 0x008fee00000018ff */
[----:B------:R-:W-:Y:S07]  /*13fa0*/  MUFU.TANH R158, R18 ;  /* 0x00000012009e7308 */ /* 0x000fee0000002400 */
[----:B------:R-:W-:Y:S01]  /*13fb0*/  FMUL.FTZ R24, R24, UR4 ;  /* 0x0000000418187c20 */ /* 0x000fe20008410000 */
[----:B------:R2:W3:Y:S01]  /*13fc0*/  MUFU.TANH R108, R19 ;  /* 0x00000013006c7308 */ /* 0x0004e20000002400 */
[----:B------:R-:W-:Y:S01]  /*13fd0*/  FMUL.FTZ R25, R25, UR4 ;  /* 0x0000000419197c20 */ /* 0x000fe20008410000 */
[----:B------:R-:W-:Y:S01]  /*13fe0*/  FMUL.FTZ R26, R26, UR4 ;  /* 0x000000041a1a7c20 */ /* 0x000fe20008410000 */
[----:B------:R-:W-:Y:S01]  /*13ff0*/  FMUL.FTZ R27, R27, UR4 ;  /* 0x000000041b1b7c20 */ /* 0x000fe20008410000 */
[----:B-1----:R-:W-:-:S02]  /*14000*/  FSEL R87, R87, -INF , !P2 ;  /* 0xff80000057577808 */ /* 0x002fc40005000000 */
[----:B------:R-:W-:Y:S01]  /*14010*/  ISETP.GE.AND P2, PT, R5, R4, PT ;  /* 0x000000040500720c */ /* 0x000fe20003f46270 */
[----:B------:R-:W-:Y:S01]  /*14020*/  VIADD R5, R0, 0x99 ;  /* 0x0000009900057836 */ /* 0x000fe20000000000 */
[----:B------:R-:W-:Y:S02]  /*14030*/  MUFU.TANH R152, R24 ;  /* 0x0000001800987308 */ /* 0x000fe40000002400 */
[----:B------:R-:W-:Y:S02]  /*14040*/  FSEL R129, R107, -INF , !P2 ;  /* 0xff8000006b817808 */ /* 0x000fe40005000000 */
[----:B------:R-:W-:-:S04]  /*14050*/  ISETP.GE.AND P2, PT, R5, R2, PT ;  /* 0x000000020500720c */ /* 0x000fc80003f46270 */
[----:B------:R-:W-:Y:S01]  /*14060*/  MUFU.TANH R89, R25 ;  /* 0x0000001900597308 */ /* 0x000fe20000002400 */
[----:B--2---:R-:W-:Y:S01]  /*14070*/  HMMA.16816.F32 R16, R12, R50, RZ ;  /* 0x000000320c10723c */ /* 0x004fe200000018ff */
[----:B------:R-:W1:Y:S01]  /*14080*/  LDSM.16.M88.4 R48, [R175] ;  /* 0x00000000af30783b */ /* 0x000e620000000200 */
[----:B---3--:R-:W-:-:S05]  /*14090*/  FSEL R128, R108, -INF , !P3 ;  /* 0xff8000006c807808 */ /* 0x008fca0005800000 */
[----:B------:R-:W-:Y:S08]  /*140a0*/  MUFU.TANH R130, R26 ;  /* 0x0000001a00827308 */ /* 0x000ff00000002400 */
[----:B------:R2:W-:Y:S09]  /*140b0*/  MUFU.TANH R106, R27 ;  /* 0x0000001b006a7308 */ /* 0x0005f20000002400 */
[----:B------:R-:W-:Y:S06]  /*140c0*/  HMMA.16816.F32 R36, R8, R34, R16 ;  /* 0x000000220824723c */ /* 0x000fec0000001810 */
[C---:B------:R-:W-:Y:S01]  /*140d0*/  HMMA.16816.F32 R32, R12.reuse, R40, RZ ;  /* 0x000000280c20723c */ /* 0x040fe200000018ff */
[----:B------:R-:W3:Y:S05]  /*140e0*/  LDSM.16.M88.4 R40, [R164+0x4400] ;  /* 0x00440000a428783b */ /* 0x000eea0000000200 */
[C---:B------:R-:W-:Y:S06]  /*140f0*/  HMMA.16816.F32 R16, R12.reuse, R56, RZ ;  /* 0x000000380c10723c */ /* 0x040fec00000018ff */
[----:B--2---:R-:W-:Y:S06]  /*14100*/  HMMA.16816.F32 R24, R12, R58, RZ ;  /* 0x0000003a0c18723c */ /* 0x004fec00000018ff */
[----:B------:R-:W-:Y:S01]  /*14110*/  FMUL.FTZ R7, R36, UR4 ;  /* 0x0000000424077c20 */ /* 0x000fe20008410000 */
[C---:B-1----:R-:W-:Y:S03]  /*14120*/  HMMA.16816.F32 R76, R8.reuse, R50, R28 ;  /* 0x00000032084c723c */ /* 0x042fe6000000181c */
[----:B------:R1:W-:Y:S03]  /*14130*/  MUFU.TANH R127, R7 ;  /* 0x00000007007f7308 */ /* 0x0003e60000002400 */
[C---:B------:R-:W-:Y:S01]  /*14140*/  HMMA.16816.F32 R72, R8.reuse, R48, R32 ;  /* 0x000000300848723c */ /* 0x040fe20000001820 */
[----:B------:R-:W2:Y:S04]  /*14150*/  LDSM.16.M88.4 R32, [R173] ;  /* 0x00000000ad20783b */ /* 0x000ea80000000200 */
[----:B------:R-:W4:Y:S01]  /*14160*/  LDSM.16.M88.4 R48, [R164+0x4800] ;  /* 0x00480000a430783b */ /* 0x000f220000000200 */
[----:B------:R-:W-:Y:S06]  /*14170*/  HMMA.16816.F32 R80, R8, R60, R16 ;  /* 0x0000003c0850723c */ /* 0x000fec0000001810 */
[----:B------:R-:W-:Y:S01]  /*14180*/  HMMA.16816.F32 R28, R12, R46, RZ ;  /* 0x0000002e0c1c723c */ /* 0x000fe200000018ff */
[----:B-1----:R-:W-:-:S04]  /*14190*/  FMUL.FTZ R7, R37, UR4 ;  /* 0x0000000425077c20 */ /* 0x002fc80008410000 */
[----:B------:R1:W5:Y:S01]  /*141a0*/  MUFU.TANH R86, R7 ;  /* 0x0000000700567308 */ /* 0x0003620000002400 */
[----:B------:R-:W-:Y:S01]  /*141b0*/  HMMA.16816.F32 R16, R12, R44, RZ ;  /* 0x0000002c0c10723c */ /* 0x000fe200000018ff */
[----:B------:R-:W-:Y:S05]  /*141c0*/  LDSM.16.M88.4 R44, [R171] ;  /* 0x00000000ab2c783b */ /* 0x000fea0000000200 */
[----:B------:R-:W-:Y:S06]  /*141d0*/  HMMA.16816.F32 R60, R8, R62, R24 ;  /* 0x0000003e083c723c */ /* 0x000fec0000001818 */
[----:B---3--:R-:W-:Y:S01]  /*141e0*/  HMMA.16816.F32 R24, R12, R42, RZ ;  /* 0x0000002a0c18723c */ /* 0x008fe200000018ff */
[----:B-1----:R-:W-:Y:S01]  /*141f0*/  FMUL.FTZ R7, R38, UR4 ;  /* 0x0000000426077c20 */ /* 0x002fe20008410000 */
[----:B-----5:R-:W-:-:S03]  /*14200*/  FSEL R86, R86, -INF , !P2 ;  /* 0xff80000056567808 */ /* 0x020fc60005000000 */
[----:B------:R1:W-:Y:S01]  /*14210*/  MUFU.TANH R126, R7 ;  /* 0x00000007007e7308 */ /* 0x0003e20000002400 */
[C---:B--2---:R-:W-:Y:S06]  /*14220*/  HMMA.16816.F32 R68, R8.reuse, R34, R28 ;  /* 0x000000220844723c */ /* 0x044fec000000181c */
[----:B------:R-:W-:Y:S01]  /*14230*/  HMMA.16816.F32 R64, R8, R32, R16 ;  /* 0x000000200840723c */ /* 0x000fe20000001810 */
[----:B------:R-:W-:Y:S05]  /*14240*/  LDSM.16.M88.4 R32, [R164+0x4c00] ;  /* 0x004c0000a420783b */ /* 0x000fea0000000200 */
[----:B------:R-:W-:Y:S01]  /*14250*/  HMMA.16816.F32 R28, R12, R40, RZ ;  /* 0x000000280c1c723c */ /* 0x000fe200000018ff */
[----:B-1----:R-:W-:-:S02]  /*14260*/  FMUL.FTZ R7, R39, UR4 ;  /* 0x0000000427077c20 */ /* 0x002fc40008410000 */
[----:B------:R-:W1:Y:S03]  /*14270*/  LDSM.16.M88.4 R36, [R172] ;  /* 0x00000000ac24783b */ /* 0x000e660000000200 */
[----:B----4-:R-:W-:Y:S01]  /*14280*/  HMMA.16816.F32 R16, R12, R48, RZ ;  /* 0x000000300c10723c */ /* 0x010fe200000018ff */
[----:B------:R2:W3:Y:S02]  /*14290*/  MUFU.TANH R85, R7 ;  /* 0x0000000700557308 */ /* 0x0004e40000002400 */
[----:B--2---:R-:W-:-:S06]  /*142a0*/  FMUL.FTZ R7, R73, UR4 ;  /* 0x0000000449077c20 */ /* 0x004fcc0008410000 */
[----:B------:R2:W4:Y:S02]  /*142b0*/  MUFU.TANH R23, R7 ;  /* 0x0000000700177308 */ /* 0x0005240000002400 */
[----:B--2---:R-:W-:-:S07]  /*142c0*/  FMUL.FTZ R7, R75, UR4 ;  /* 0x000000044b077c20 */ /* 0x004fce0008410000 */
[----:B-1----:R-:W-:Y:S01]  /*142d0*/  HMMA.16816.F32 R40, R8, R36, R28 ;  /* 0x000000240828723c */ /* 0x002fe2000000181c */
[----:B------:R-:W1:Y:S01]  /*142e0*/  LDSM.16.M88.4 R28, [R170] ;  /* 0x00000000aa1c783b */ /* 0x000e620000000200 */
[----:B------:R-:W-:-:S04]  /*142f0*/  DEPBAR.LE SB0, 0x0 ;  /* 0x000080000000791a */ /* 0x000fc80000000000 */
[----:B------:R2:W5:Y:S01]  /*14300*/  MUFU.TANH R84, R7 ;  /* 0x0000000700547308 */ /* 0x0005620000002400 */
[C---:B------:R-:W-:Y:S06]  /*14310*/  HMMA.16816.F32 R56, R8.reuse, R38, R24 ;  /* 0x000000260838723c */ /* 0x040fec0000001818 */
[----:B------:R-:W-:Y:S06]  /*14320*/  HMMA.16816.F32 R36, R8, R44, R16 ;  /* 0x0000002c0824723c */ /* 0x000fec0000001810 */
[----:B------:R-:W-:Y:S01]  /*14330*/  HMMA.16816.F32 R24, R12, R32, RZ ;  /* 0x000000200c18723c */ /* 0x000fe200000018ff */
[----:B--2---:R-:W-:-:S04]  /*14340*/  FMUL.FTZ R7, R77, UR4 ;  /* 0x000000044d077c20 */ /* 0x004fc80008410000 */
[----:B------:R-:W-:Y:S01]  /*14350*/  FMUL.FTZ R21, R41, UR4 ;  /* 0x0000000429157c20 */ /* 0x000fe20008410000 */
[C---:B------:R-:W-:Y:S01]  /*14360*/  HMMA.16816.F32 R16, R12.reuse, R50, RZ ;  /* 0x000000320c10723c */ /* 0x040fe200000018ff */
[----:B------:R2:W-:Y:S05]  /*14370*/  MUFU.TANH R22, R7 ;  /* 0x0000000700167308 */ /* 0x0005ea0000002400 */
[----:B------:R-:W-:Y:S03]  /*14380*/  HMMA.16816.F32 R12, R12, R34, RZ ;  /* 0x000000220c0c723c */ /* 0x000fe600000018ff */
[----:B------:R3:W-:Y:S09]  /*14390*/  MUFU.TANH R41, R21 ;  /* 0x0000001500297308 */ /* 0x0007f20000002400 */
[----:B-1----:R-:W-:Y:S01]  /*143a0*/  HMMA.16816.F32 R24, R8, R28, R24 ;  /* 0x0000001c0818723c */ /* 0x002fe20000001818 */
[----:B--2---:R-:W-:-:S04]  /*143b0*/  FMUL.FTZ R7, R79, UR4 ;  /* 0x000000044f077c20 */ /* 0x004fc80008410000 */
[----:B------:R1:W-:Y:S01]  /*143c0*/  MUFU.TANH R77, R7 ;  /* 0x00000007004d7308 */ /* 0x0003e20000002400 */
[----:B------:R-:W-:Y:S01]  /*143d0*/  HMMA.16816.F32 R16, R8, R46, R16 ;  /* 0x0000002e0810723c */ /* 0x000fe20000001810 */
[----:B---3--:R-:W-:-:S05]  /*143e0*/  FMUL.FTZ R21, R59, UR4 ;  /* 0x000000043b157c20 */ /* 0x008fca0008410000 */
[----:B------:R-:W-:Y:S01]  /*143f0*/  HMMA.16816.F32 R12, R8, R30, R12 ;  /* 0x0000001e080c723c */ /* 0x000fe2000000180c */
[----:B-1----:R-:W-:-:S04]  /*14400*/  FMUL.FTZ R7, R81, UR4 ;  /* 0x0000000451077c20 */ /* 0x002fc80008410000 */
[----:B------:R1:W2:-:S13]  /*14410*/  MUFU.TANH R73, R7 ;  /* 0x0000000700497308 */ /* 0x00029a0000002400 */
[----:B------:R-:W-:Y:S01]  /*14420*/  FMUL.FTZ R8, R17, UR4 ;  /* 0x0000000411087c20 */ /* 0x000fe20008410000 */
[----:B-1----:R-:W-:-:S04]  /*14430*/  FMUL.FTZ R7, R83, UR4 ;  /* 0x0000000453077c20 */ /* 0x002fc80008410000 */
[----:B------:R1:W3:Y:S02]  /*14440*/  MUFU.TANH R75, R7 ;  /* 0x00000007004b7308 */ /* 0x0002e40000002400 */
[----:B-1----:R-:W-:-:S06]  /*14450*/  FMUL.FTZ R7, R61, UR4 ;  /* 0x000000043d077c20 */ /* 0x002fcc0008410000 */
[----:B------:R1:W3:Y:S02]  /*14460*/  MUFU.TANH R61, R7 ;  /* 0x00000007003d7308 */ /* 0x0002e40000002400 */
[----:B-1----:R-:W-:-:S06]  /*14470*/  FMUL.FTZ R7, R63, UR4 ;  /* 0x000000043f077c20 */ /* 0x002fcc0008410000 */
[----:B------:R1:W3:Y:S02]  /*14480*/  MUFU.TANH R53, R7 ;  /* 0x0000000700357308 */ /* 0x0002e40000002400 */
[----:B-1----:R-:W-:-:S06]  /*14490*/  FMUL.FTZ R7, R65, UR4 ;  /* 0x0000000441077c20 */ /* 0x002fcc0008410000 */
[----:B------:R1:W-:Y:S02]  /*144a0*/  MUFU.TANH R49, R7 ;  /* 0x0000000700317308 */ /* 0x0003e40000002400 */
[----:B-1----:R-:W-:Y:S01]  /*144b0*/  FMUL.FTZ R7, R67, UR4 ;  /* 0x0000000443077c20 */ /* 0x002fe20008410000 */
[----:B------:R-:W-:-:S05]  /*144c0*/  FSEL R67, R224, -INF , !P4 ;  /* 0xff800000e0437808 */ /* 0x000fca0006000000 */
[----:B------:R1:W-:Y:S02]  /*144d0*/  MUFU.TANH R48, R7 ;  /* 0x0000000700307308 */ /* 0x0003e40000002400 */
[----:B-1----:R-:W-:-:S06]  /*144e0*/  FMUL.FTZ R7, R69, UR4 ;  /* 0x0000000445077c20 */ /* 0x002fcc0008410000 */
[----:B------:R1:W3:Y:S02]  /*144f0*/  MUFU.TANH R45, R7 ;  /* 0x00000007002d7308 */ /* 0x0002e40000002400 */
[----:B-1----:R-:W-:-:S06]  /*14500*/  FMUL.FTZ R7, R71, UR4 ;  /* 0x0000000447077c20 */ /* 0x002fcc0008410000 */
[----:B------:R1:W3:Y:S02]  /*14510*/  MUFU.TANH R44, R7 ;  /* 0x00000007002c7308 */ /* 0x0002e40000002400 */
[----:B-1----:R-:W-:Y:S01]  /*14520*/  VIADD R7, R0, 0x91 ;  /* 0x0000009100077836 */ /* 0x002fe20000000000 */
[----:B------:R-:W-:Y:S04]  /*14530*/  BAR.SYNC.DEFER_BLOCKING 0x0 ;  /* 0x0000000000007b1d */ /* 0x000fe80000010000 */
[C---:B------:R-:W-:Y:S02]  /*14540*/  ISETP.GE.AND P3, PT, R7.reuse, R2, PT ;  /* 0x000000020700720c */ /* 0x040fe40003f66270 */
[----:B------:R-:W-:Y:S01]  /*14550*/  ISETP.GE.AND P5, PT, R7, R4, PT ;  /* 0x000000040700720c */ /* 0x000fe20003fa6270 */
[----:B------:R-:W-:Y:S01]  /*14560*/  FMUL.FTZ R7, R43, UR4 ;  /* 0x000000042b077c20 */ /* 0x000fe20008410000 */
[----:B------:R-:W-:-:S02]  /*14570*/  FSEL R89, R89, -INF , !P3 ;  /* 0xff80000059597808 */ /* 0x000fc40005800000 */
[----:B------:R-:W-:Y:S01]  /*14580*/  ISETP.GE.AND P3, PT, R5, R4, PT ;  /* 0x000000040500720c */ /* 0x000fe20003f66270 */
[----:B------:R1:W3:Y:S01]  /*14590*/  MUFU.TANH R33, R7 ;  /* 0x0000000700217308 */ /* 0x0002e20000002400 */
[----:B------:R-:W-:Y:S01]  /*145a0*/  VIADD R5, R0, 0xa1 ;  /* 0x000000a100057836 */ /* 0x000fe20000000000 */
[----:B------:R-:W-:Y:S02]  /*145b0*/  FSEL R131, R106, -INF , !P5 ;  /* 0xff8000006a837808 */ /* 0x000fe40006800000 */
[----:B------:R-:W-:Y:S02]  /*145c0*/  FSEL R134, R85, -INF , !P3 ;  /* 0xff80000055867808 */ /* 0x000fe40005800000 */
[C---:B------:R-:W-:Y:S02]  /*145d0*/  ISETP.GE.AND P5, PT, R5.reuse, R2, PT ;  /* 0x000000020500720c */ /* 0x040fe40003fa6270 */
[----:B------:R-:W-:Y:S01]  /*145e0*/  ISETP.GE.AND P2, PT, R5, R4, PT ;  /* 0x000000040500720c */ /* 0x000fe20003f46270 */
[----:B------:R-:W-:Y:S01]  /*145f0*/  VIADD R5, R0, 0xb1 ;  /* 0x000000b100057836 */ /* 0x000fe20000000000 */
[----:B----4-:R-:W-:-:S02]  /*14600*/  FSEL R85, R23, -INF , !P5 ;  /* 0xff80000017557808 */ /* 0x010fc40006800000 */
[----:B-----5:R-:W-:Y:S01]  /*14610*/  FSEL R153, R84, -INF , !P2 ;  /* 0xff80000054997808 */ /* 0x020fe20005000000 */
[----:B------:R4:W-:Y:S01]  /*14620*/  MUFU.TANH R23, R21 ;  /* 0x0000001500177308 */ /* 0x0009e20000002400 */
[----:B------:R-:W-:Y:S01]  /*14630*/  ISETP.GE.AND P2, PT, R5, R2, PT ;  /* 0x000000020500720c */ /* 0x000fe20003f46270 */
[----:B-1----:R-:W-:-:S03]  /*14640*/  FMUL.FTZ R7, R57, UR4 ;  /* 0x0000000439077c20 */ /* 0x002fc60008410000 */
[----:B--2---:R-:W-:-:S03]  /*14650*/  FSEL R83, R73, -INF , !P2 ;  /* 0xff80000049537808 */ /* 0x004fc60005000000 */
[----:B------:R1:W2:Y:S01]  /*14660*/  MUFU.TANH R32, R7 ;  /* 0x0000000700207308 */ /* 0x0002a20000002400 */
[----:B----4-:R-:W-:Y:S01]  /*14670*/  FMUL.FTZ R21, R39, UR4 ;  /* 0x0000000427157c20 */ /* 0x010fe20008410000 */
[----:B------:R-:W-:-:S06]  /*14680*/  FSEL R39, R225, -INF , !P6 ;  /* 0xff800000e1277808 */ /* 0x000fcc0007000000 */
[----:B------:R-:W-:Y:S01]  /*14690*/  MUFU.TANH R9, R21 ;  /* 0x0000001500097308 */ /* 0x000fe20000002400 */
[----:B-1----:R-:W-:-:S07]  /*146a0*/  VIADD R7, R0, 0xa9 ;  /* 0x000000a900077836 */ /* 0x002fce0000000000 */
[----:B------:R1:W4:Y:S01]  /*146b0*/  MUFU.TANH R21, R8 ;  /* 0x0000000800157308 */ /* 0x0003220000002400 */
[C---:B------:R-:W-:Y:S02]  /*146c0*/  ISETP.GE.AND P3, PT, R7.reuse, R2, PT ;  /* 0x000000020700720c */ /* 0x040fe40003f66270 */
[-C--:B------:R-:W-:Y:S01]  /*146d0*/  ISETP.GE.AND P5, PT, R7, R4.reuse, PT ;  /* 0x000000040700720c */ /* 0x080fe20003fa6270 */
[----:B------:R-:W-:Y:S01]  /*146e0*/  FMUL.FTZ R7, R37, UR4 ;  /* 0x0000000425077c20 */ /* 0x000fe20008410000 */
[----:B------:R-:W-:Y:S02]  /*146f0*/  FSEL R84, R22, -INF , !P3 ;  /* 0xff80000016547808 */ /* 0x000fe40005800000 */
[----:B------:R-:W-:Y:S01]  /*14700*/  ISETP.GE.AND P3, PT, R5, R4, PT ;  /* 0x000000040500720c */ /* 0x000fe20003f66270 */
[----:B------:R-:W-:Y:S01]  /*14710*/  VIADD R5, R0, 0xb9 ;  /* 0x000000b900057836 */ /* 0x000fe20000000000 */
[----:B------:R5:W4:Y:S01]  /*14720*/  MUFU.TANH R22, R7 ;  /* 0x0000000700167308 */ /* 0x000b220000002400 */
[----:B------:R-:W-:-:S02]  /*14730*/  FSEL R154, R77, -INF , !P5 ;  /* 0xff8000004d9a7808 */ /* 0x000fc40006800000 */
[----:B---3--:R-:W-:Y:S02]  /*14740*/  FSEL R157, R75, -INF , !P3 ;  /* 0xff8000004b9d7808 */ /* 0x008fe40005800000 */
[C---:B------:R-:W-:Y:S02]  /*14750*/  ISETP.GE.AND P5, PT, R5.reuse, R2, PT ;  /* 0x000000020500720c */ /* 0x040fe40003fa6270 */
[----:B------:R-:W-:Y:S01]  /*14760*/  ISETP.GE.AND P2, PT, R5, R4, PT ;  /* 0x000000040500720c */ /* 0x000fe20003f46270 */
[C---:B------:R-:W-:Y:S01]  /*14770*/  VIADD R5, R0.reuse, 0xc9 ;  /* 0x000000c900057836 */ /* 0x040fe20000000000 */
[----:B------:R-:W-:Y:S01]  /*14780*/  FSEL R81, R61, -INF , !P5 ;  /* 0xff8000003d517808 */ /* 0x000fe20006800000 */
[----:B-1----:R-:W-:Y:S01]  /*14790*/  FMUL.FTZ R8, R19, UR4 ;  /* 0x0000000413087c20 */ /* 0x002fe20008410000 */
[----:B------:R-:W-:Y:S02]  /*147a0*/  FSEL R159, R53, -INF , !P2 ;  /* 0xff800000359f7808 */ /* 0x000fe40005000000 */
[----:B------:R-:W-:Y:S01]  /*147b0*/  ISETP.GE.AND P2, PT, R5, R2, PT ;  /* 0x000000020500720c */ /* 0x000fe20003f46270 */
[----:B------:R1:W3:Y:S01]  /*147c0*/  MUFU.TANH R17, R8 ;  /* 0x0000000800117308 */ /* 0x0002e20000002400 */
[----:B-----5:R-:W-:-:S02]  /*147d0*/  VIADD R7, R0, 0xc1 ;  /* 0x000000c100077836 */ /* 0x020fc40000000000 */
[----:B------:R-:W-:-:S03]  /*147e0*/  FSEL R77, R45, -INF , !P2 ;  /* 0xff8000002d4d7808 */ /* 0x000fc60005000000 */
[C---:B------:R-:W-:Y:S02]  /*147f0*/  ISETP.GE.AND P3, PT, R7.reuse, R2, PT ;  /* 0x000000020700720c */ /* 0x040fe40003f66270 */
[-C--:B------:R-:W-:Y:S01]  /*14800*/  ISETP.GE.AND P5, PT, R7, R4.reuse, PT ;  /* 0x000000040700720c */ /* 0x080fe20003fa6270 */
[----:B------:R-:W-:Y:S01]  /*14810*/  VIADD R7, R0, 0xd1 ;  /* 0x000000d100077836 */ /* 0x000fe20000000000 */
[----:B------:R-:W-:Y:S02]  /*14820*/  FSEL R79, R49, -INF , !P3 ;  /* 0xff800000314f7808 */ /* 0x000fe40005800000 */
[----:B------:R-:W-:Y:S02]  /*14830*/  FSEL R162, R48, -INF , !P5 ;  /* 0xff80000030a27808 */ /* 0x000fe40006800000 */
[----:B------:R-:W-:Y:S01]  /*14840*/  ISETP.GE.AND P3, PT, R5, R4, PT ;  /* 0x000000040500720c */ /* 0x000fe20003f66270 */
[----:B------:R-:W-:Y:S01]  /*14850*/  VIADD R5, R0, 0xd9 ;  /* 0x000000d900057836 */ /* 0x000fe20000000000 */
[----:B------:R-:W-:Y:S01]  /*14860*/  ISETP.GE.AND P5, PT, R7, R2, PT ;  /* 0x000000020700720c */ /* 0x000fe20003fa6270 */
[----:B-1----:R-:W-:Y:S01]  /*14870*/  FMUL.FTZ R8, R13, UR4 ;  /* 0x000000040d087c20 */ /* 0x002fe20008410000 */
[----:B------:R-:W-:Y:S01]  /*14880*/  ISETP.GE.AND P2, PT, R7, R4, PT ;  /* 0x000000040700720c */ /* 0x000fe20003f46270 */
[----:B------:R-:W-:Y:S01]  /*14890*/  FMUL.FTZ R7, R25, UR4 ;  /* 0x0000000419077c20 */ /* 0x000fe20008410000 */
[----:B------:R-:W-:Y:S01]  /*148a0*/  FSEL R186, R44, -INF , !P3 ;  /* 0xff8000002cba7808 */ /* 0x000fe20005800000 */
[----:B------:R1:W-:Y:S01]  /*148b0*/  MUFU.TANH R10, R8 ;  /* 0x00000008000a7308 */ /* 0x0003e20000002400 */
[----:B------:R-:W-:-:S02]  /*148c0*/  ISETP.GE.AND P3, PT, R5, R2, PT ;  /* 0x000000020500720c */ /* 0x000fc40003f66270 */
[----:B------:R-:W-:Y:S02]  /*148d0*/  FSEL R190, R33, -INF , !P2 ;  /* 0xff80000021be7808 */ /* 0x000fe40005000000 */
[----:B--2---:R-:W-:Y:S02]  /*148e0*/  FSEL R73, R32, -INF , !P3 ;  /* 0xff80000020497808 */ /* 0x004fe40005800000 */
[----:B------:R-:W-:Y:S01]  /*148f0*/  FSEL R75, R41, -INF , !P5 ;  /* 0xff800000294b7808 */ /* 0x000fe20006800000 */
[----:B------:R2:W-:Y:S01]  /*14900*/  MUFU.TANH R11, R7 ;  /* 0x00000007000b7308 */ /* 0x0005e20000002400 */
[----:B------:R-:W-:Y:S01]  /*14910*/  ISETP.GE.AND P5, PT, R5, R4, PT ;  /* 0x000000040500720c */ /* 0x000fe20003fa6270 */
[----:B------:R-:W-:-:S03]  /*14920*/  VIADD R5, R0, 0xe9 ;  /* 0x000000e900057836 */ /* 0x000fc60000000000 */
[----:B------:R-:W-:Y:S02]  /*14930*/  FSEL R192, R23, -INF , !P5 ;  /* 0xff80000017c07808 */ /* 0x000fe40006800000 */
[----:B------:R-:W-:Y:S01]  /*14940*/  ISETP.GE.AND P5, PT, R5, R2, PT ;  /* 0x000000020500720c */ /* 0x000fe20003fa6270 */
[----:B-1----:R-:W-:-:S03]  /*14950*/  FMUL.FTZ R8, R72, UR4 ;  /* 0x0000000448087c20 */ /* 0x002fc60008410000 */
[----:B----4-:R-:W-:Y:S01]  /*14960*/  FSEL R135, R21, -INF , !P5 ;  /* 0xff80000015877808 */ /* 0x010fe20006800000 */
[----:B--2---:R-:W-:-:S05]  /*14970*/  VIADD R7, R0, 0xe1 ;  /* 0x000000e100077836 */ /* 0x004fca0000000000 */
[C---:B------:R-:W-:Y:S02]  /*14980*/  ISETP.GE.AND P2, PT, R7.reuse, R2, PT ;  /* 0x000000020700720c */ /* 0x040fe40003f46270 */
[----:B------:R-:W-:Y:S01]  /*14990*/  ISETP.GE.AND P3, PT, R7, R4, PT ;  /* 0x000000040700720c */ /* 0x000fe20003f66270 */
[----:B------:R-:W-:Y:S01]  /*149a0*/  FMUL.FTZ R7, R27, UR4 ;  /* 0x000000041b077c20 */ /* 0x000fe20008410000 */
[----:B------:R-:W-:Y:S02]  /*149b0*/  FSEL R71, R22, -INF , !P2 ;  /* 0xff80000016477808 */ /* 0x000fe40005000000 */
[----:B------:R-:W-:Y:S02]  /*149c0*/  FSEL R193, R9, -INF , !P3 ;  /* 0xff80000009c17808 */ /* 0x000fe40005800000 */
[----:B------:R1:W2:Y:S01]  /*149d0*/  MUFU.TANH R9, R7 ;  /* 0x0000000700097308 */ /* 0x0002a20000002400 */
[C---:B------:R-:W-:Y:S02]  /*149e0*/  ISETP.GE.AND P3, PT, R0.reuse, R2, PT ;  /* 0x000000020000720c */ /* 0x040fe40003f66270 */
[----:B------:R-:W-:Y:S01]  /*149f0*/  ISETP.GE.AND P2, PT, R5, R4, PT ;  /* 0x000000040500720c */ /* 0x000fe20003f46270 */
[----:B------:R-:W-:Y:S01]  /*14a00*/  VIADD R5, R0, 0xf1 ;  /* 0x000000f100057836 */ /* 0x000fe20000000000 */
[----:B------:R-:W-:-:S02]  /*14a10*/  FSEL R43, R163, -INF , !P3 ;  /* 0xff800000a32b7808 */ /* 0x000fc40005800000 */
[CC--:B------:R-:W-:Y:S01]  /*14a20*/  ISETP.GE.AND P3, PT, R0.reuse, R4.reuse, PT ;  /* 0x000000040000720c */ /* 0x0c0fe20003f66270 */
[----:B------:R-:W-:Y:S01]  /*14a30*/  VIADD R0, R0, 0xf9 ;  /* 0x000000f900007836 */ /* 0x000fe20000000000 */
[----:B---3--:R-:W-:Y:S02]  /*14a40*/  FSEL R195, R17, -INF , !P2 ;  /* 0xff80000011c37808 */ /* 0x008fe40005000000 */
[C---:B------:R-:W-:Y:S02]  /*14a50*/  ISETP.GE.AND P2, PT, R5.reuse, R4, PT ;  /* 0x000000040500720c */ /* 0x040fe40003f46270 */
[----:B------:R-:W-:Y:S02]  /*14a60*/  FSEL R61, R194, -INF , !P3 ;  /* 0xff800000c23d7808 */ /* 0x000fe40005800000 */
[-C--:B------:R-:W-:Y:S01]  /*14a70*/  ISETP.GE.AND P5, PT, R5, R2.reuse, PT ;  /* 0x000000020500720c */ /* 0x080fe20003fa6270 */
[----:B-1----:R-:W-:Y:S01]  /*14a80*/  FMUL.FTZ R7, R15, UR4 ;  /* 0x000000040f077c20 */ /* 0x002fe20008410000 */
[----:B------:R-:W-:Y:S01]  /*14a90*/  ISETP.GE.AND P3, PT, R0, R2, PT ;  /* 0x000000020000720c */ /* 0x000fe20003f66270 */
[----:B------:R1:W-:Y:S01]  /*14aa0*/  MUFU.TANH R15, R8 ;  /* 0x00000008000f7308 */ /* 0x0003e20000002400 */
[----:B------:R-:W-:-:S02]  /*14ab0*/  LOP3.LUT R5, R6, 0x10, R52, 0xfe, !PT ;  /* 0x0000001006057812 */ /* 0x000fc400078efe34 */
[----:B--2---:R-:W-:Y:S02]  /*14ac0*/  FSEL R196, R9, -INF , !P2 ;  /* 0xff80000009c47808 */ /* 0x004fe40005000000 */
[----:B------:R-:W-:Y:S02]  /*14ad0*/  ISETP.GE.AND P2, PT, R0, R4, PT ;  /* 0x000000040000720c */ /* 0x000fe40003f46270 */
[----:B------:R-:W-:Y:S01]  /*14ae0*/  FSEL R163, R11, -INF , !P5 ;  /* 0xff8000000ba37808 */ /* 0x000fe20006800000 */
[----:B------:R-:W2:Y:S01]  /*14af0*/  MUFU.TANH R7, R7 ;  /* 0x0000000700077308 */ /* 0x000ea20000002400 */
[----:B------:R-:W-:Y:S02]  /*14b00*/  FSEL R194, R10, -INF , !P3 ;  /* 0xff8000000ac27808 */ /* 0x000fe40005800000 */
[C---:B------:R-:W-:Y:S02]  /*14b10*/  ISETP.GE.AND P5, PT, R5.reuse, R2, PT ;  /* 0x000000020500720c */ /* 0x040fe40003fa6270 */
[----:B------:R-:W-:-:S02]  /*14b20*/  ISETP.GE.AND P3, PT, R5, R4, PT ;  /* 0x000000040500720c */ /* 0x000fc40003f66270 */
[C-C-:B------:R-:W-:Y:S02]  /*14b30*/  LOP3.LUT R5, R6.reuse, 0x18, R52.reuse, 0xfe, !PT ;  /* 0x0000001806057812 */ /* 0x140fe400078efe34 */
[----:B------:R-:W-:Y:S01]  /*14b40*/  LOP3.LUT R0, R6, 0x20, R52, 0xfe, !PT ;  /* 0x0000002006007812 */ /* 0x000fe200078efe34 */
[----:B-1----:R-:W-:Y:S01]  /*14b50*/  FMUL.FTZ R8, R74, UR4 ;  /* 0x000000044a087c20 */ /* 0x002fe20008410000 */
[----:B------:R-:W-:Y:S02]  /*14b60*/  ISETP.GE.AND P6, PT, R5, R4, PT ;  /* 0x000000040500720c */ /* 0x000fe40003fc6270 */
[----:B------:R-:W-:Y:S01]  /*14b70*/  FSEL R37, R223, -INF , !P5 ;  /* 0xff800000df257808 */ /* 0x000fe20006800000 */
[----:B------:R-:W1:Y:S01]  /*14b80*/  MUFU.TANH R44, R8 ;  /* 0x00000008002c7308 */ /* 0x000e620000002400 */
[-C--:B------:R-:W-:Y:S02]  /*14b90*/  ISETP.GE.AND P4, PT, R0, R2.reuse, PT ;  /* 0x000000020000720c */ /* 0x080fe40003f86270 */
[----:B--2---:R-:W-:Y:S01]  /*14ba0*/  FSEL R197, R7, -INF , !P2 ;  /* 0xff80000007c57808 */ /* 0x004fe20005000000 */
[----:B------:R-:W-:Y:S01]  /*14bb0*/  FMUL.FTZ R7, R76, UR4 ;  /* 0x000000044c077c20 */ /* 0x000fe20008410000 */
[----:B------:R-:W-:-:S02]  /*14bc0*/  ISETP.GE.AND P2, PT, R5, R2, PT ;  /* 0x000000020500720c */ /* 0x000fc40003f46270 */
[--C-:B------:R-:W-:Y:S01]  /*14bd0*/  LOP3.LUT R5, R6, 0x28, R52.reuse, 0xfe, !PT ;  /* 0x0000002806057812 */ /* 0x100fe200078efe34 */
[----:B------:R2:W3:Y:S01]  /*14be0*/  MUFU.TANH R30, R7 ;  /* 0x00000007001e7308 */ /* 0x0004e20000002400 */
[----:B------:R-:W-:Y:S02]  /*14bf0*/  ISETP.GE.AND P5, PT, R0, R4, PT ;  /* 0x000000040000720c */ /* 0x000fe40003fa6270 */
[----:B------:R-:W-:Y:S02]  /*14c00*/  LOP3.LUT R0, R6, 0x30, R52, 0xfe, !PT ;  /* 0x0000003006007812 */ /* 0x000fe400078efe34 */
[----:B------:R-:W-:Y:S02]  /*14c10*/  FSEL R65, R222, -INF , !P3 ;  /* 0xff800000de417808 */ /* 0x000fe40005800000 */
[----:B------:R-:W-:Y:S02]  /*14c20*/  FSEL R35, R221, -INF , !P2 ;  /* 0xff800000dd237808 */ /* 0x000fe40005000000 */
[----:B------:R-:W-:-:S02]  /*14c30*/  ISETP.GE.AND P3, PT, R5, R2, PT ;  /* 0x000000020500720c */ /* 0x000fc40003f66270 */
[----:B------:R-:W-:Y:S01]  /*14c40*/  ISETP.GE.AND P2, PT, R5, R4, PT ;  /* 0x000000040500720c */ /* 0x000fe20003f46270 */
[----:B------:R-:W-:Y:S01]  /*14c50*/  FMUL.FTZ R5, R80, UR4 ;  /* 0x0000000450057c20 */ /* 0x000fe20008410000 */
[----:B------:R-:W-:Y:S02]  /*14c60*/  FSEL R63, R220, -INF , !P6 ;  /* 0xff800000dc3f7808 */ /* 0x000fe40007000000 */
[----:B------:R-:W-:Y:S01]  /*14c70*/  FSEL R34, R219, -INF , !P4 ;  /* 0xff800000db227808 */ /* 0x000fe20006000000 */
[----:B------:R4:W-:Y:S01]  /*14c80*/  MUFU.TANH R11, R5 ;  /* 0x00000005000b7308 */ /* 0x0009e20000002400 */
[----:B--2---:R-:W-:Y:S01]  /*14c90*/  FMUL.FTZ R7, R78, UR4 ;  /* 0x000000044e077c20 */ /* 0x004fe20008410000 */
[C---:B------:R-:W-:Y:S02]  /*14ca0*/  ISETP.GE.AND P6, PT, R0.reuse, R2, PT ;  /* 0x000000020000720c */ /* 0x040fe40003fc6270 */
[----:B------:R-:W-:Y:S02]  /*14cb0*/  ISETP.GE.AND P4, PT, R0, R4, PT ;  /* 0x000000040000720c */ /* 0x000fe40003f86270 */
[----:B------:R-:W-:-:S02]  /*14cc0*/  LOP3.LUT R0, R6, 0x38, R52, 0xfe, !PT ;  /* 0x0000003806007812 */ /* 0x000fc400078efe34 */
[----:B------:R2:W5:Y:S01]  /*14cd0*/  MUFU.TANH R13, R7 ;  /* 0x00000007000d7308 */ /* 0x0005620000002400 */
[----:B------:R-:W-:Y:S02]  /*14ce0*/  FSEL R59, R218, -INF , !P5 ;  /* 0xff800000da3b7808 */ /* 0x000fe40006800000 */
[----:B------:R-:W-:Y:S02]  /*14cf0*/  FSEL R32, R217, -INF , !P3 ;  /* 0xff800000d9207808 */ /* 0x000fe40005800000 */
[C---:B------:R-:W-:Y:S02]  /*14d00*/  ISETP.GE.AND P5, PT, R0.reuse, R2, PT ;  /* 0x000000020000720c */ /* 0x040fe40003fa6270 */
[----:B------:R-:W-:Y:S02]  /*14d10*/  ISETP.GE.AND P3, PT, R0, R4, PT ;  /* 0x000000040000720c */ /* 0x000fe40003f66270 */
[C-C-:B----4-:R-:W-:Y:S02]  /*14d20*/  LOP3.LUT R5, R6.reuse, 0x40, R52.reuse, 0xfe, !PT ;  /* 0x0000004006057812 */ /* 0x150fe400078efe34 */
[----:B------:R-:W-:-:S02]  /*14d30*/  LOP3.LUT R0, R6, 0x48, R52, 0xfe, !PT ;  /* 0x0000004806007812 */ /* 0x000fc400078efe34 */
[----:B------:R-:W-:Y:S02]  /*14d40*/  FSEL R57, R216, -INF , !P2 ;  /* 0xff800000d8397808 */ /* 0x000fe40005000000 */
[----:B------:R-:W-:Y:S01]  /*14d50*/  FSEL R31, R215, -INF , !P6 ;  /* 0xff800000d71f7808 */ /* 0x000fe20007000000 */
[----:B--2---:R-:W-:Y:S01]  /*14d60*/  FMUL.FTZ R7, R82, UR4 ;  /* 0x0000000452077c20 */ /* 0x004fe20008410000 */
[C---:B------:R-:W-:Y:S02]  /*14d70*/  ISETP.GE.AND P2, PT, R5.reuse, R2, PT ;  /* 0x000000020500720c */ /* 0x040fe40003f46270 */
[----:B------:R-:W-:Y:S01]  /*14d80*/  ISETP.GE.AND P6, PT, R5, R4, PT ;  /* 0x000000040500720c */ /* 0x000fe20003fc6270 */
[----:B------:R2:W4:Y:S01]  /*14d90*/  MUFU.TANH R29, R7 ;  /* 0x00000007001d7308 */ /* 0x0005220000002400 */
[----:B------:R-:W-:Y:S02]  /*14da0*/  LOP3.LUT R5, R6, 0x50, R52, 0xfe, !PT ;  /* 0x0000005006057812 */ /* 0x000fe400078efe34 */
[----:B------:R-:W-:-:S02]  /*14db0*/  FSEL R33, R213, -INF , !P5 ;  /* 0xff800000d5217808 */ /* 0x000fc40006800000 */
[-C--:B------:R-:W-:Y:S02]  /*14dc0*/  ISETP.GE.AND P5, PT, R0, R4.reuse, PT ;  /* 0x000000040000720c */ /* 0x080fe40003fa6270 */
[----:B------:R-:W-:Y:S02]  /*14dd0*/  FSEL R41, R211, -INF , !P2 ;  /* 0xff800000d3297808 */ /* 0x000fe40005000000 */
[----:B------:R-:W-:Y:S02]  /*14de0*/  ISETP.GE.AND P2, PT, R5, R4, PT ;  /* 0x000000040500720c */ /* 0x000fe40003f46270 */
[----:B------:R-:W-:Y:S02]  /*14df0*/  FSEL R69, R210, -INF , !P6 ;  /* 0xff800000d2457808 */ /* 0x000fe40007000000 */
[----:B------:R-:W-:Y:S02]  /*14e00*/  FSEL R72, R208, -INF , !P5 ;  /* 0xff800000d0487808 */ /* 0x000fe40006800000 */
[----:B------:R-:W-:Y:S01]  /*14e10*/  FSEL R74, R205, -INF , !P2 ;  /* 0xff800000cd4a7808 */ /* 0x000fe20005000000 */
[----:B--2---:R-:W-:Y:S01]  /*14e20*/  FMUL.FTZ R7, R60, UR4 ;  /* 0x000000043c077c20 */ /* 0x004fe20008410000 */
[----:B------:R-:W-:-:S02]  /*14e30*/  FSEL R60, R214, -INF , !P4 ;  /* 0xff800000d63c7808 */ /* 0x000fc40006000000 */
[-C--:B------:R-:W-:Y:S01]  /*14e40*/  ISETP.GE.AND P4, PT, R0, R2.reuse, PT ;  /* 0x000000020000720c */ /* 0x080fe20003f86270 */
[----:B------:R2:W-:Y:S01]  /*14e50*/  MUFU.TANH R28, R7 ;  /* 0x00000007001c7308 */ /* 0x0005e20000002400 */
[--C-:B------:R-:W-:Y:S02]  /*14e60*/  LOP3.LUT R0, R6, 0x58, R52.reuse, 0xfe, !PT ;  /* 0x0000005806007812 */ /* 0x100fe400078efe34 */
[----:B------:R-:W-:Y:S02]  /*14e70*/  FSEL R45, R209, -INF , !P4 ;  /* 0xff800000d12d7808 */ /* 0x000fe40006000000 */
[C---:B------:R-:W-:Y:S02]  /*14e80*/  ISETP.GE.AND P6, PT, R0.reuse, R2, PT ;  /* 0x000000020000720c */ /* 0x040fe40003fc6270 */
[----:B------:R-:W-:Y:S02]  /*14e90*/  ISETP.GE.AND P4, PT, R0, R4, PT ;  /* 0x000000040000720c */ /* 0x000fe40003f86270 */
[----:B------:R-:W-:-:S02]  /*14ea0*/  LOP3.LUT R0, R6, 0x60, R52, 0xfe, !PT ;  /* 0x0000006006007812 */ /* 0x000fc400078efe34 */
[----:B------:R-:W-:Y:S02]  /*14eb0*/  FSEL R47, R204, -INF , !P6 ;  /* 0xff800000cc2f7808 */ /* 0x000fe40007000000 */
[-C--:B------:R-:W-:Y:S01]  /*14ec0*/  ISETP.GE.AND P5, PT, R0, R2.reuse, PT ;  /* 0x000000020000720c */ /* 0x080fe20003fa6270 */
[----:B--2---:R-:W-:Y:S01]  /*14ed0*/  FMUL.FTZ R7, R62, UR4 ;  /* 0x000000043e077c20 */ /* 0x004fe20008410000 */
[----:B------:R-:W-:Y:S02]  /*14ee0*/  FSEL R62, R212, -INF , !P3 ;  /* 0xff800000d43e7808 */ /* 0x000fe40005800000 */
[----:B------:R-:W-:Y:S01]  /*14ef0*/  ISETP.GE.AND P3, PT, R5, R2, PT ;  /* 0x000000020500720c */ /* 0x000fe20003f66270 */
[----:B------:R-:W-:Y:S01]  /*14f00*/  FMUL.FTZ R5, R64, UR4 ;  /* 0x0000000440057c20 */ /* 0x000fe20008410000 */
[----:B------:R2:W4:Y:S01]  /*14f10*/  MUFU.TANH R27, R7 ;  /* 0x00000007001b7308 */ /* 0x0005220000002400 */
[----:B------:R-:W-:Y:S02]  /*14f20*/  FSEL R48, R202, -INF , !P5 ;  /* 0xff800000ca307808 */ /* 0x000fe40006800000 */
[----:B------:R-:W-:-:S02]  /*14f30*/  FSEL R46, R206, -INF , !P3 ;  /* 0xff800000ce2e7808 */ /* 0x000fc40005800000 */
[-C--:B------:R-:W-:Y:S02]  /*14f40*/  ISETP.GE.AND P3, PT, R0, R4.reuse, PT ;  /* 0x000000040000720c */ /* 0x080fe40003f66270 */
[----:B------:R-:W-:Y:S01]  /*14f50*/  LOP3.LUT R0, R6, 0x70, R52, 0xfe, !PT ;  /* 0x0000007006007812 */ /* 0x000fe200078efe34 */
[----:B------:R1:W-:Y:S03]  /*14f60*/  MUFU.TANH R10, R5 ;  /* 0x00000005000a7308 */ /* 0x0003e60000002400 */
[----:B------:R-:W-:-:S04]  /*14f70*/  ISETP.GE.AND P5, PT, R0, R4, PT ;  /* 0x000000040000720c */ /* 0x000fc80003fa6270 */
[----:B------:R-:W-:Y:S01]  /*14f80*/  FSEL R78, R191, -INF , !P5 ;  /* 0xff800000bf4e7808 */ /* 0x000fe20006800000 */
[----:B--2---:R-:W-:-:S04]  /*14f90*/  FMUL.FTZ R7, R66, UR4 ;  /* 0x0000000442077c20 */ /* 0x004fc80008410000 */
[----:B------:R2:W-:Y:S01]  /*14fa0*/  MUFU.TANH R25, R7 ;  /* 0x0000000700197308 */ /* 0x0005e20000002400 */
[----:B-1----:R-:W-:-:S04]  /*14fb0*/  LOP3.LUT R5, R6, 0x68, R52, 0xfe, !PT ;  /* 0x0000006806057812 */ /* 0x002fc800078efe34 */
[C---:B------:R-:W-:Y:S02]  /*14fc0*/  ISETP.GE.AND P2, PT, R5.reuse, R2, PT ;  /* 0x000000020500720c */ /* 0x040fe40003f46270 */
[-C--:B------:R-:W-:Y:S02]  /*14fd0*/  ISETP.GE.AND P6, PT, R5, R4.reuse, PT ;  /* 0x000000040500720c */ /* 0x080fe40003fc6270 */
[----:B------:R-:W-:Y:S02]  /*14fe0*/  LOP3.LUT R5, R6, 0x78, R52, 0xfe, !PT ;  /* 0x0000007806057812 */ /* 0x000fe400078efe34 */
[----:B------:R-:W-:Y:S02]  /*14ff0*/  FSEL R49, R200, -INF , !P2 ;  /* 0xff800000c8317808 */ /* 0x000fe40005000000 */
[----:B------:R-:W-:Y:S01]  /*15000*/  ISETP.GE.AND P2, PT, R5, R4, PT ;  /* 0x000000040500720c */ /* 0x000fe20003f46270 */
[----:B--2---:R-:W-:Y:S01]  /*15010*/  FMUL.FTZ R7, R68, UR4 ;  /* 0x0000000444077c20 */ /* 0x004fe20008410000 */
[----:B------:R-:W-:-:S02]  /*15020*/  FSEL R68, R203, -INF , !P4 ;  /* 0xff800000cb447808 */ /* 0x000fc40006000000 */
[-C--:B------:R-:W-:Y:S01]  /*15030*/  ISETP.GE.AND P4, PT, R0, R2.reuse, PT ;  /* 0x000000020000720c */ /* 0x080fe20003f86270 */
[----:B------:R1:W2:Y:S01]  /*15040*/  MUFU.TANH R9, R7 ;  /* 0x0000000700097308 */ /* 0x0002a20000002400 */
[----:B------:R-:W-:Y:S02]  /*15050*/  LOP3.LUT R0, R6, 0x80, R52, 0xfe, !PT ;  /* 0x0000008006007812 */ /* 0x000fe400078efe34 */
[----:B------:R-:W-:Y:S02]  /*15060*/  FSEL R76, R199, -INF , !P6 ;  /* 0xff800000c74c7808 */ /* 0x000fe40007000000 */
[----:B------:R-:W-:Y:S02]  /*15070*/  ISETP.GE.AND P6, PT, R0, R2, PT ;  /* 0x000000020000720c */ /* 0x000fe40003fc6270 */
[----:B------:R-:W-:Y:S02]  /*15080*/  FSEL R80, R161, -INF , !P2 ;  /* 0xff800000a1507808 */ /* 0x000fe40005000000 */
[----:B------:R-:W-:Y:S01]  /*15090*/  FSEL R50, R160, -INF , !P6 ;  /* 0xff800000a0327808 */ /* 0x000fe20007000000 */
[----:B-1----:R-:W-:Y:S01]  /*150a0*/  FMUL.FTZ R7, R70, UR4 ;  /* 0x0000000446077c20 */ /* 0x002fe20008410000 */
[----:B------:R-:W-:-:S02]  /*150b0*/  FSEL R70, R201, -INF , !P3 ;  /* 0xff800000c9467808 */ /* 0x000fc40005800000 */
[----:B------:R-:W-:Y:S01]  /*150c0*/  ISETP.GE.AND P3, PT, R5, R2, PT ;  /* 0x000000020500720c */ /* 0x000fe20003f66270 */
[----:B------:R-:W-:Y:S01]  /*150d0*/  FMUL.FTZ R5, R40, UR4 ;  /* 0x0000000428057c20 */ /* 0x000fe20008410000 */
[----:B------:R1:W2:Y:S01]  /*150e0*/  MUFU.TANH R23, R7 ;  /* 0x0000000700177308 */ /* 0x0002a20000002400 */
[----:B------:R-:W-:Y:S02]  /*150f0*/  FSEL R40, R198, -INF , !P4 ;  /* 0xff800000c6287808 */ /* 0x000fe40006000000 */
[----:B------:R-:W-:Y:S02]  /*15100*/  ISETP.GE.AND P4, PT, R0, R4, PT ;  /* 0x000000040000720c */ /* 0x000fe40003f86270 */
[----:B------:R-:W-:-:S03]  /*15110*/  LOP3.LUT R0, R6, 0x88, R52, 0xfe, !PT ;  /* 0x0000008806007812 */ /* 0x000fc600078efe34 */
[----:B------:R3:W-:Y:S01]  /*15120*/  MUFU.TANH R8, R5 ;  /* 0x0000000500087308 */ /* 0x0007e20000002400 */
[----:B------:R-:W-:-:S04]  /*15130*/  ISETP.GE.AND P5, PT, R0, R2, PT ;  /* 0x000000020000720c */ /* 0x000fc80003fa6270 */
[----:B------:R-:W-:Y:S01]  /*15140*/  FSEL R51, R156, -INF , !P5 ;  /* 0xff8000009c337808 */ /* 0x000fe20006800000 */
[----:B-1----:R-:W-:Y:S01]  /*15150*/  FMUL.FTZ R7, R42, UR4 ;  /* 0x000000042a077c20 */ /* 0x002fe20008410000 */
[----:B------:R-:W-:Y:S02]  /*15160*/  FSEL R42, R187, -INF , !P3 ;  /* 0xff800000bb2a7808 */ /* 0x000fe40005800000 */
[-C--:B------:R-:W-:Y:S01]  /*15170*/  ISETP.GE.AND P3, PT, R0, R4.reuse, PT ;  /* 0x000000040000720c */ /* 0x080fe20003f66270 */
[----:B------:R1:W2:Y:S01]  /*15180*/  MUFU.TANH R22, R7 ;  /* 0x0000000700167308 */ /* 0x0002a20000002400 */
[C-C-:B------:R-:W-:Y:S02]  /*15190*/  LOP3.LUT R0, R6.reuse, 0x98, R52.reuse, 0xfe, !PT ;  /* 0x0000009806007812 */ /* 0x140fe400078efe34 */
[----:B---3--:R-:W-:Y:S02]  /*151a0*/  LOP3.LUT R5, R6, 0x90, R52, 0xfe, !PT ;  /* 0x0000009006057812 */ /* 0x008fe400078efe34 */
[----:B------:R-:W-:-:S02]  /*151b0*/  ISETP.GE.AND P5, PT, R0, R4, PT ;  /* 0x000000040000720c */ /* 0x000fc40003fa6270 */
[C---:B------:R-:W-:Y:S02]  /*151c0*/  ISETP.GE.AND P2, PT, R5.reuse, R2, PT ;  /* 0x000000020500720c */ /* 0x040fe40003f46270 */
[-C--:B------:R-:W-:Y:S02]  /*151d0*/  ISETP.GE.AND P6, PT, R5, R4.reuse, PT ;  /* 0x000000040500720c */ /* 0x080fe40003fc6270 */
[----:B------:R-:W-:Y:S02]  /*151e0*/  LOP3.LUT R5, R6, 0xa0, R52, 0xfe, !PT ;  /* 0x000000a006057812 */ /* 0x000fe400078efe34 */
[----:B------:R-:W-:Y:S02]  /*151f0*/  FSEL R53, R152, -INF , !P2 ;  /* 0xff80000098357808 */ /* 0x000fe40005000000 */
[----:B------:R-:W-:Y:S01]  /*15200*/  ISETP.GE.AND P2, PT, R5, R4, PT ;  /* 0x000000040500720c */ /* 0x000fe20003f46270 */
[----:B-1----:R-:W-:Y:S01]  /*15210*/  FMUL.FTZ R7, R56, UR4 ;  /* 0x0000000438077c20 */ /* 0x002fe20008410000 */
[----:B------:R-:W-:-:S02]  /*15220*/  FSEL R56, R158, -INF , !P4 ;  /* 0xff8000009e387808 */ /* 0x000fc40006000000 */
[-C--:B------:R-:W-:Y:S01]  /*15230*/  ISETP.GE.AND P4, PT, R0, R2.reuse, PT ;  /* 0x000000020000720c */ /* 0x080fe20003f86270 */
[----:B------:R1:W-:Y:S01]  /*15240*/  MUFU.TANH R21, R7 ;  /* 0x0000000700157308 */ /* 0x0003e20000002400 */
[----:B------:R-:W-:Y:S02]  /*15250*/  LOP3.LUT R0, R6, 0xa8, R52, 0xfe, !PT ;  /* 0x000000a806007812 */ /* 0x000fe400078efe34 */
[----:B------:R-:W-:Y:S02]  /*15260*/  FSEL R82, R130, -INF , !P6 ;  /* 0xff80000082527808 */ /* 0x000fe40007000000 */
[----:B------:R-:W-:Y:S02]  /*15270*/  ISETP.GE.AND P6, PT, R0, R2, PT ;  /* 0x000000020000720c */ /* 0x000fe40003fc6270 */
[----:B------:R-:W-:Y:S02]  /*15280*/  FSEL R106, R126, -INF , !P5 ;  /* 0xff8000007e6a7808 */ /* 0x000fe40006800000 */
[----:B------:R-:W-:-:S02]  /*15290*/  FSEL R107, R44, -INF , !P2 ;  /* 0xff8000002c6b7808 */ /* 0x000fc40005000000 */
[----:B------:R-:W-:Y:S01]  /*152a0*/  FSEL R30, R30, -INF , !P6 ;  /* 0xff8000001e1e7808 */ /* 0x000fe20007000000 */
[----:B-1----:R-:W-:Y:S01]  /*152b0*/  FMUL.FTZ R7, R58, UR4 ;  /* 0x000000043a077c20 */ /* 0x002fe20008410000 */
[----:B------:R-:W-:Y:S02]  /*152c0*/  FSEL R58, R155, -INF , !P3 ;  /* 0xff8000009b3a7808 */ /* 0x000fe40005800000 */
[----:B------:R-:W-:Y:S01]  /*152d0*/  ISETP.GE.AND P3, PT, R5, R2, PT ;  /* 0x000000020500720c */ /* 0x000fe20003f66270 */
[----:B------:R-:W-:Y:S01]  /*152e0*/  FMUL.FTZ R5, R36, UR4 ;  /* 0x0000000424057c20 */ /* 0x000fe20008410000 */
[----:B------:R1:W-:Y:S01]  /*152f0*/  MUFU.TANH R19, R7 ;  /* 0x0000000700137308 */ /* 0x0003e20000002400 */
[----:B------:R-:W-:Y:S02]  /*15300*/  FSEL R36, R127, -INF , !P4 ;  /* 0xff8000007f247808 */ /* 0x000fe40006000000 */
[----:B------:R-:W-:Y:S02]  /*15310*/  ISETP.GE.AND P4, PT, R0, R4, PT ;  /* 0x000000040000720c */ /* 0x000fe40003f86270 */
[----:B------:R-:W-:-:S02]  /*15320*/  LOP3.LUT R0, R6, 0xb0, R52, 0xfe, !PT ;  /* 0x000000b006007812 */ /* 0x000fc400078efe34 */
[----:B-----5:R-:W-:Y:S01]  /*15330*/  FSEL R108, R13, -INF , !P4 ;  /* 0xff8000000d6c7808 */ /* 0x020fe20006000000 */
[----:B------:R3:W5:Y:S01]  /*15340*/  MUFU.TANH R17, R5 ;  /* 0x0000000500117308 */ /* 0x0007620000002400 */
[----:B------:R-:W-:-:S04]  /*15350*/  ISETP.GE.AND P5, PT, R0, R2, PT ;  /* 0x000000020000720c */ /* 0x000fc80003fa6270 */
[----:B------:R-:W-:Y:S01]  /*15360*/  FSEL R44, R11, -INF , !P5 ;  /* 0xff8000000b2c7808 */ /* 0x000fe20006800000 */
[----:B-1----:R-:W-:Y:S01]  /*15370*/  FMUL.FTZ R7, R38, UR4 ;  /* 0x0000000426077c20 */ /* 0x002fe20008410000 */
[----:B------:R-:W-:Y:S02]  /*15380*/  FSEL R38, R15, -INF , !P3 ;  /* 0xff8000000f267808 */ /* 0x000fe40005800000 */
[----:B------:R-:W-:Y:S01]  /*15390*/  ISETP.GE.AND P3, PT, R0, R4, PT ;  /* 0x000000040000720c */ /* 0x000fe20003f66270 */
[----:B------:R1:W5:Y:S01]  /*153a0*/  MUFU.TANH R15, R7 ;  /* 0x00000007000f7308 */ /* 0x0003620000002400 */
[C-C-:B------:R-:W-:Y:S02]  /*153b0*/  LOP3.LUT R0, R6.reuse, 0xc0, R52.reuse, 0xfe, !PT ;  /* 0x000000c006007812 */ /* 0x140fe400078efe34 */
[----:B----4-:R-:W-:Y:S02]  /*153c0*/  FSEL R114, R29, -INF , !P3 ;  /* 0xff8000001d727808 */ /* 0x010fe40005800000 */
[----:B---3--:R-:W-:-:S02]  /*153d0*/  LOP3.LUT R5, R6, 0xb8, R52, 0xfe, !PT ;  /* 0x000000b806057812 */ /* 0x008fc400078efe34 */
[CC--:B------:R-:W-:Y:S02]  /*153e0*/  ISETP.GE.AND P4, PT, R0.reuse, R2.reuse, PT ;  /* 0x000000020000720c */ /* 0x0c0fe40003f86270 */
[C---:B------:R-:W-:Y:S02]  /*153f0*/  ISETP.GE.AND P2, PT, R5.reuse, R2, PT ;  /* 0x000000020500720c */ /* 0x040fe40003f46270 */
[-C--:B------:R-:W-:Y:S02]  /*15400*/  ISETP.GE.AND P6, PT, R5, R4.reuse, PT ;  /* 0x000000040500720c */ /* 0x080fe40003fc6270 */
[----:B------:R-:W-:Y:S02]  /*15410*/  ISETP.GE.AND P5, PT, R0, R4, PT ;  /* 0x000000040000720c */ /* 0x000fe40003fa6270 */
[--C-:B------:R-:W-:Y:S01]  /*15420*/  LOP3.LUT R5, R6, 0xc8, R52.reuse, 0xfe, !PT ;  /* 0x000000c806057812 */ /* 0x100fe200078efe34 */
[----:B-1----:R-:W-:Y:S01]  /*15430*/  FMUL.FTZ R7, R16, UR4 ;  /* 0x0000000410077c20 */ /* 0x002fe20008410000 */
[----:B------:R-:W-:-:S02]  /*15440*/  LOP3.LUT R0, R6, 0xd0, R52, 0xfe, !PT ;  /* 0x000000d006007812 */ /* 0x000fc400078efe34 */
[-C--:B------:R-:W-:Y:S01]  /*15450*/  ISETP.GE.AND P3, PT, R5, R2.reuse, PT ;  /* 0x000000020500720c */ /* 0x080fe20003f66270 */
[----:B------:R1:W3:Y:S01]  /*15460*/  MUFU.TANH R13, R7 ;  /* 0x00000007000d7308 */ /* 0x0002e20000002400 */
[----:B------:R-:W-:Y:S02]  /*15470*/  FSEL R127, R27, -INF , !P6 ;  /* 0xff8000001b7f7808 */ /* 0x000fe40007000000 */
[----:B------:R-:W-:Y:S02]  /*15480*/  ISETP.GE.AND P6, PT, R0, R2, PT ;  /* 0x000000020000720c */ /* 0x000fe40003fc6270 */
[----:B------:R-:W-:Y:S02]  /*15490*/  FSEL R29, R28, -INF , !P2 ;  /* 0xff8000001c1d7808 */ /* 0x000fe40005000000 */
[----:B--2---:R-:W-:Y:S02]  /*154a0*/  FSEL R27, R9, -INF , !P3 ;  /* 0xff800000091b7808 */ /* 0x004fe40005800000 */
[----:B------:R-:W-:Y:S01]  /*154b0*/  ISETP.GE.AND P2, PT, R5, R4, PT ;  /* 0x000000040500720c */ /* 0x000fe20003f46270 */
[----:B------:R-:W-:Y:S01]  /*154c0*/  FMUL.FTZ R5, R24, UR4 ;  /* 0x0000000418057c20 */ /* 0x000fe20008410000 */
[----:B------:R-:W-:-:S02]  /*154d0*/  FSEL R28, R10, -INF , !P4 ;  /* 0xff8000000a1c7808 */ /* 0x000fc40006000000 */
[----:B------:R-:W-:Y:S01]  /*154e0*/  ISETP.GE.AND P4, PT, R0, R4, PT ;  /* 0x000000040000720c */ /* 0x000fe20003f86270 */
[----:B------:R2:W-:Y:S01]  /*154f0*/  MUFU.TANH R10, R5 ;  /* 0x00000005000a7308 */ /* 0x0005e20000002400 */
[----:B------:R-:W-:Y:S01]  /*15500*/  LOP3.LUT R0, R6, 0xe0, R52, 0xfe, !PT ;  /* 0x000000e006007812 */ /* 0x000fe200078efe34 */
[----:B-1----:R-:W-:Y:S01]  /*15510*/  FMUL.FTZ R7, R18, UR4 ;  /* 0x0000000412077c20 */ /* 0x002fe20008410000 */
[----:B------:R-:W-:Y:S02]  /*15520*/  FSEL R130, R25, -INF , !P5 ;  /* 0xff80000019827808 */ /* 0x000fe40006800000 */
[----:B------:R-:W-:-:S03]  /*15530*/  FSEL R152, R23, -INF , !P2 ;  /* 0xff80000017987808 */ /* 0x000fc60005000000 */
[----:B------:R1:W4:Y:S01]  /*15540*/  MUFU.TANH R11, R7 ;  /* 0x00000007000b7308 */ /* 0x0003220000002400 */
[----:B------:R-:W-:Y:S02]  /*15550*/  ISETP.GE.AND P2, PT, R0, R2, PT ;  /* 0x000000020000720c */ /* 0x000fe40003f46270 */
[----:B------:R-:W-:Y:S02]  /*15560*/  FSEL R155, R22, -INF , !P4 ;  /* 0xff800000169b7808 */ /* 0x000fe40006000000 */
[----:B-----5:R-:W-:Y:S02]  /*15570*/  FSEL R24, R17, -INF , !P2 ;  /* 0xff80000011187808 */ /* 0x020fe40005000000 */
[----:B--2---:R-:W-:-:S04]  /*15580*/  LOP3.LUT R5, R6, 0xd8, R52, 0xfe, !PT ;  /* 0x000000d806057812 */ /* 0x004fc800078efe34 */
[C---:B------:R-:W-:Y:S02]  /*15590*/  ISETP.GE.AND P5, PT, R5.reuse, R2, PT ;  /* 0x000000020500720c */ /* 0x040fe40003fa6270 */
[-C--:B------:R-:W-:Y:S01]  /*155a0*/  ISETP.GE.AND P3, PT, R5, R4.reuse, PT ;  /* 0x000000040500720c */ /* 0x080fe20003f66270 */
[----:B-1----:R-:W-:Y:S01]  /*155b0*/  FMUL.FTZ R7, R26, UR4 ;  /* 0x000000041a077c20 */ /* 0x002fe20008410000 */
[----:B------:R-:W-:Y:S01]  /*155c0*/  FSEL R26, R8, -INF , !P6 ;  /* 0xff800000081a7808 */ /* 0x000fe20007000000 */
[----:B------:R-:W-:Y:S01]  /*155d0*/  FMUL.FTZ R8, R12, UR4 ;  /* 0x000000040c087c20 */ /* 0x000fe20008410000 */
[----:B------:R-:W-:Y:S01]  /*155e0*/  ISETP.GE.AND P6, PT, R0, R4, PT ;  /* 0x000000040000720c */ /* 0x000fe20003fc6270 */
[----:B------:R1:W2:Y:S01]  /*155f0*/  MUFU.TANH R9, R7 ;  /* 0x0000000700097308 */ /* 0x0002a20000002400 */
[----:B------:R-:W-:Y:S02]  /*15600*/  LOP3.LUT R0, R6, 0xe8, R52, 0xfe, !PT ;  /* 0x000000e806007812 */ /* 0x000fe400078efe34 */
[----:B------:R-:W-:-:S02]  /*15610*/  FSEL R25, R21, -INF , !P5 ;  /* 0xff80000015197808 */ /* 0x000fc40006800000 */
[C---:B------:R-:W-:Y:S02]  /*15620*/  ISETP.GE.AND P4, PT, R0.reuse, R2, PT ;  /* 0x000000020000720c */ /* 0x040fe40003f86270 */
[----:B------:R-:W-:Y:S01]  /*15630*/  ISETP.GE.AND P5, PT, R0, R4, PT ;  /* 0x000000040000720c */ /* 0x000fe20003fa6270 */
[----:B------:R-:W5:Y:S01]  /*15640*/  MUFU.TANH R8, R8 ;  /* 0x0000000800087308 */ /* 0x000f620000002400 */
[C-C-:B------:R-:W-:Y:S02]  /*15650*/  LOP3.LUT R5, R6.reuse, 0xf0, R52.reuse, 0xfe, !PT ;  /* 0x000000f006057812 */ /* 0x140fe400078efe34 */
[----:B------:R-:W-:Y:S02]  /*15660*/  LOP3.LUT R0, R6, 0xf8, R52, 0xfe, !PT ;  /* 0x000000f806007812 */ /* 0x000fe400078efe34 */
[----:B------:R-:W-:Y:S02]  /*15670*/  FSEL R156, R19, -INF , !P3 ;  /* 0xff800000139c7808 */ /* 0x000fe40005800000 */
[----:B------:R-:W-:Y:S01]  /*15680*/  FSEL R160, R15, -INF , !P6 ;  /* 0xff8000000fa07808 */ /* 0x000fe20007000000 */
[----:B-1----:R-:W-:Y:S01]  /*15690*/  FMUL.FTZ R7, R14, UR4 ;  /* 0x000000040e077c20 */ /* 0x002fe20008410000 */
[----:B---3--:R-:W-:-:S02]  /*156a0*/  FSEL R23, R13, -INF , !P4 ;  /* 0xff8000000d177808 */ /* 0x008fc40006000000 */
[C---:B------:R-:W-:Y:S02]  /*156b0*/  ISETP.GE.AND P3, PT, R5.reuse, R2, PT ;  /* 0x000000020500720c */ /* 0x040fe40003f66270 */
[----:B------:R-:W-:Y:S01]  /*156c0*/  ISETP.GE.AND P2, PT, R5, R4, PT ;  /* 0x000000040500720c */ /* 0x000fe20003f46270 */
[----:B------:R-:W1:Y:S01]  /*156d0*/  MUFU.TANH R7, R7 ;  /* 0x0000000700077308 */ /* 0x000e620000002400 */
[C---:B------:R-:W-:Y:S02]  /*156e0*/  ISETP.GE.AND P6, PT, R0.reuse, R2, PT ;  /* 0x000000020000720c */ /* 0x040fe40003fc6270 */
[----:B------:R-:W-:Y:S02]  /*156f0*/  ISETP.GE.AND P4, PT, R0, R4, PT ;  /* 0x000000040000720c */ /* 0x000fe40003f86270 */
[----:B----4-:R-:W-:Y:S02]  /*15700*/  FSEL R161, R11, -INF , !P5 ;  /* 0xff8000000ba17808 */ /* 0x010fe40006800000 */
[----:B------:R-:W-:-:S02]  /*15710*/  FSEL R126, R10, -INF , !P3 ;  /* 0xff8000000a7e7808 */ /* 0x000fc40005800000 */
[----:B--2---:R-:W-:Y:S02]  /*15720*/  FSEL R187, R9, -INF , !P2 ;  /* 0xff80000009bb7808 */ /* 0x004fe40005000000 */
[----:B-----5:R-:W-:Y:S02]  /*15730*/  FSEL R158, R8, -INF , !P6 ;  /* 0xff800000089e7808 */ /* 0x020fe40007000000 */
[----:B-1----:R-:W-:Y:S01]  /*15740*/  FSEL R191, R7, -INF , !P4 ;  /* 0xff80000007bf7808 */ /* 0x002fe20006000000 */
        /* <DEDUP_REMOVED lines=65> */
.L_x_1106:
[----:B------:R-:W1:Y:S02]  /*15b60*/  LDC R2, c[0x0][0x248] ;  /* 0x00009200ff027b82 */ /* 0x000e640000000800 */
[----:B-1----:R-:W-:-:S05]  /*15b70*/  IMAD.SHL.U32 R0, R2, 0x100, RZ ;  /* 0x0000010002007824 */ /* 0x002fca00078e00ff */
[----:B------:R-:W-:-:S04]  /*15b80*/  IADD3 R0, -R0, RZ, RZ ;  /* 0x000000ff00007210 */ /* 0x000fc80007ffe1ff */
[----:B------:R-:W-:-:S07]  /*15b90*/  SHF.R.S32.HI R4, RZ, 0x1f, R0 ;  /* 0x0000001fff047819 */ /* 0x000fce0000011400 */
.L_x_1107:
        /* <DEDUP_REMOVED lines=92> */
.L_x_1109:
[----:B------:R-:W-:Y:S05]  /*16160*/  BSYNC B0 ;  /* 0x0000000000007941 */ /* 0x000fea0003800000 */
.L_x_1108:
[----:B------:R-:W0:Y:S01]  /*16170*/  LDGDEPBAR ;  /* 0x00000000000079af */ /* 0x000e220000000000 */
[----:B------:R-:W-:-:S04]  /*16180*/  LEA R188, P0, R0, R188, 0x1 ;  /* 0x000000bc00bc7211 */ /* 0x000fc800078008ff */
[----:B------:R-:W-:-:S09]  /*16190*/  LEA.HI.X R189, R0, R189, R4, 0x1, P0 ;  /* 0x000000bd00bd7211 */ /* 0x000fd200000f0c04 */
.L_x_1105:
[----:B------:R-:W-:Y:S01]  /*161a0*/  FMNMX.FTZ R0, R20, R43, !PT ;  /* 0x0000002b14007209 */ /* 0x000fe20007810000 */
[----:B------:R-:W-:Y:S01]  /*161b0*/  ULDC UR4, c[0x0][0x2ec] ;  /* 0x0000bb0000047ab9 */ /* 0x000fe20000000800 */
[----:B------:R-:W-:Y:S01]  /*161c0*/  FMNMX.FTZ R4, R3, R61, !PT ;  /* 0x0000003d03047209 */ /* 0x000fe20007810000 */
[----:B---3--:R-:W-:Y:S01]  /*161d0*/  LDSM.16.MT88.4 R12, [R165+0x5000] ;  /* 0x00500000a50c783b */ /* 0x008fe20000004200 */
[----:B------:R-:W-:-:S03]  /*161e0*/  FMNMX.FTZ R0, R105, R0, !PT ;  /* 0x0000000069007209 */ /* 0x000fc60007810000 */
        /* <DEDUP_REMOVED lines=80> */
[----:B------:R-:W-:Y:S08]  /*166f0*/  MUFU.EX2 R37, R5 ;  /* 0x0000000500257308 */ /* 0x000ff00000000800 */
        /* <DEDUP_REMOVED lines=20> */
[----:B------:R-:W-:Y:S02]  /*16840*/  FFMA.FTZ R4, R33, UR4, -R2 ;  /* 0x0000000421047c23 */ /* 0x000fe40008010802 */
[----:B------:R-:W-:Y:S01]  /*16850*/  LDSM.16.MT88.4 R32, [R166+0x5400] ;  /* 0x00540000a620783b */ /* 0x000fe20000004200 */
        /* <DEDUP_REMOVED lines=85> */
[----:B--2---:R-:W-:-:S04]  /*16db0*/  FFMA.FTZ R4, R49, UR4, -R2 ;  /* 0x0000000431047c23 */ /* 0x004fc80008010802 */
[----:B------:R-:W2:Y:S01]  /*16dc0*/  SHFL.BFLY PT, R6, R0, 0x2, 0x1f ;  /* 0x0c401f0000067f89 */ /* 0x000ea200000e0000 */
[----:B------:R3:W-:Y:S02]  /*16dd0*/  MUFU.EX2 R224, R4 ;  /* 0x0000000400e07308 */ /* 0x0007e40000000800 */
[----:B---3--:R-:W-:-:S06]  /*16de0*/  FFMA.FTZ R4, R95, UR4, -R2 ;  /* 0x000000045f047c23 */ /* 0x008fcc0008010802 */
[----:B------:R3:W-:Y:S01]  /*16df0*/  MUFU.EX2 R226, R4 ;  /* 0x0000000400e27308 */ /* 0x0007e20000000800 */
[----:B--2---:R-:W-:Y:S02]  /*16e00*/  FMNMX.FTZ R0, R0, R6, !PT ;  /* 0x0000000600007209 */ /* 0x004fe40007810000 */
[----:B------:R-:W-:-:S03]  /*16e10*/  FSEL R6, R66, RZ, P1 ;  /* 0x000000ff42067208 */ /* 0x000fc60000800000 */
[----:B------:R-:W2:Y:S02]  /*16e20*/  SHFL.BFLY PT, R5, R0, 0x1, 0x1f ;  /* 0x0c201f0000057f89 */ /* 0x000ea400000e0000 */
[----:B------:R-:W-:-:S04]  /*16e30*/  FADD.FTZ R6, R20, -R6 ;  /* 0x8000000614067221 */ /* 0x000fc80000010000 */
[----:B------:R-:W-:-:S04]  /*16e40*/  FMUL.FTZ R6, R6, UR4 ;  /* 0x0000000406067c20 */ /* 0x000fc80008410000 */
[----:B------:R-:W4:Y:S01]  /*16e50*/  MUFU.EX2 R52, R6 ;  /* 0x0000000600347308 */ /* 0x000f220000000800 */
[----:B---3--:R-:W-:-:S07]  /*16e60*/  FFMA.FTZ R4, R40, UR4, -R2 ;  /* 0x0000000428047c23 */ /* 0x008fce0008010802 */
[----:B------:R3:W-:Y:S01]  /*16e70*/  MUFU.EX2 R225, R4 ;  /* 0x0000000400e17308 */ /* 0x0007e20000000800 */
[----:B--2---:R-:W-:Y:S01]  /*16e80*/  FMNMX.FTZ R64, R0, R5, !PT ;  /* 0x0000000500407209 */ /* 0x004fe20007810000 */
[----:B------:R-:W-:Y:S01]  /*16e90*/  FFMA.FTZ R0, R24, UR4, -R2 ;  /* 0x0000000418007c23 */ /* 0x000fe20008010802 */
[----:B----4-:R-:W-:Y:S02]  /*16ea0*/  FMUL.FTZ R140, R140, R52 ;  /* 0x000000348c8c7220 */ /* 0x010fe40000410000 */
[----:B------:R-:W-:-:S03]  /*16eb0*/  FSETP.NEU.FTZ.AND P0, PT, R64, -INF , PT ;  /* 0xff8000004000780b */ /* 0x000fc60003f1d000 */
[----:B-1----:R1:W-:Y:S01]  /*16ec0*/  MUFU.EX2 R9, R0 ;  /* 0x0000000000097308 */ /* 0x0023e20000000800 */
[-C--:B------:R-:W-:Y:S01]  /*16ed0*/  FMUL.FTZ R141, R141, R52.reuse ;  /* 0x000000348d8d7220 */ /* 0x080fe20000410000 */
[-C--:B------:R-:W-:Y:S01]  /*16ee0*/  FMUL.FTZ R136, R136, R52.reuse ;  /* 0x0000003488887220 */ /* 0x080fe20000410000 */
[----:B------:R-:W-:Y:S01]  /*16ef0*/  FSEL R5, R64, RZ, P0 ;  /* 0x000000ff40057208 */ /* 0x000fe20000000000 */
[-C--:B------:R-:W-:Y:S01]  /*16f00*/  FMUL.FTZ R137, R137, R52.reuse ;  /* 0x0000003489897220 */ /* 0x080fe20000410000 */
[-C--:B------:R-:W-:Y:S01]  /*16f10*/  FMUL.FTZ R148, R148, R52.reuse ;  /* 0x0000003494947220 */ /* 0x080fe20000410000 */
[----:B---3--:R-:W-:Y:S01]  /*16f20*/  FFMA.FTZ R4, R91, UR4, -R2 ;  /* 0x000000045b047c23 */ /* 0x008fe20008010802 */
        /* <DEDUP_REMOVED lines=9> */
[--C-:B--2---:R-:W-:Y:S02]  /*16fc0*/  FFMA.FTZ R4, R42, UR4, -R2.reuse ;  /* 0x000000042a047c23 */ /* 0x104fe40008010802 */
[----:B------:R-:W-:Y:S02]  /*16fd0*/  LDSM.16.MT88.4 R40, [R165+0x5800] ;  /* 0x00580000a528783b */ /* 0x000fe40000004200 */
        /* <DEDUP_REMOVED lines=13> */
[----:B------:R1:W2:Y:S08]  /*170b0*/  MUFU.EX2 R53, R3 ;  /* 0x0000000300357308 */ /* 0x0002b00000000800 */
[----:B------:R3:W-:Y:S01]  /*170c0*/  MUFU.EX2 R236, R4 ;  /* 0x0000000400ec7308 */ /* 0x0007e20000000800 */
[----:B-1----:R-:W-:Y:S01]  /*170d0*/  FFMA.FTZ R3, R62, UR4, -R0 ;  /* 0x000000043e037c23 */ /* 0x002fe20008010800 */
[-C--:B--2---:R-:W-:Y:S01]  /*170e0*/  FMUL.FTZ R142, R142, R53.reuse ;  /* 0x000000358e8e7220 */ /* 0x084fe20000410000 */
[-C--:B------:R-:W-:Y:S01]  /*170f0*/  FMUL.FTZ R143, R143, R53.reuse ;  /* 0x000000358f8f7220 */ /* 0x080fe20000410000 */
[----:B------:R-:W-:-:S04]  /*17100*/  FMUL.FTZ R138, R138, R53 ;  /* 0x000000358a8a7220 */ /* 0x000fc80000410000 */
[----:B------:R1:W-:Y:S01]  /*17110*/  MUFU.EX2 R105, R3 ;  /* 0x0000000300697308 */ /* 0x0003e20000000800 */
[-C--:B------:R-:W-:Y:S01]  /*17120*/  FMUL.FTZ R139, R139, R53.reuse ;  /* 0x000000358b8b7220 */ /* 0x080fe20000410000 */
[-C--:B------:R-:W-:Y:S01]  /*17130*/  FMUL.FTZ R150, R150, R53.reuse ;  /* 0x0000003596967220 */ /* 0x080fe20000410000 */
[-C--:B------:R-:W-:Y:S01]  /*17140*/  FMUL.FTZ R151, R151, R53.reuse ;  /* 0x0000003597977220 */ /* 0x080fe20000410000 */
[----:B---3--:R-:W-:Y:S01]  /*17150*/  FFMA.FTZ R4, R89, UR4, -R2 ;  /* 0x0000000459047c23 */ /* 0x008fe20008010802 */
[-C--:B------:R-:W-:Y:S01]  /*17160*/  FMUL.FTZ R146, R146, R53.reuse ;  /* 0x0000003592927220 */ /* 0x080fe20000410000 */
[----:B------:R-:W-:Y:S02]  /*17170*/  FMUL.FTZ R147, R147, R53 ;  /* 0x0000003593937220 */ /* 0x000fe40000410000 */
[----:B------:R2:W-:Y:S01]  /*17180*/  MUFU.EX2 R238, R4 ;  /* 0x0000000400ee7308 */ /* 0x0005e20000000800 */
[----:B-1----:R-:W-:Y:S01]  /*17190*/  FFMA.FTZ R3, R113, UR4, -R0 ;  /* 0x0000000471037c23 */ /* 0x002fe20008010800 */
[----:B--2---:R-:W-:-:S06]  /*171a0*/  FFMA.FTZ R4, R36, UR4, -R2 ;  /* 0x0000000424047c23 */ /* 0x004fcc0008010802 */
        /* <DEDUP_REMOVED lines=33> */
[----:B------:R2:W3:Y:S02]  /*173c0*/  MUFU.EX2 R8, R4 ;  /* 0x0000000400087308 */ /* 0x0004e40000000800 */
[----:B--2---:R-:W-:Y:S01]  /*173d0*/  FFMA.FTZ R4, R71, UR4, -R2 ;  /* 0x0000000447047c23 */ /* 0x004fe20008010802 */
[----:B---3--:R-:W-:Y:S02]  /*173e0*/  MOV R113, R8 ;  /* 0x0000000800717202 */ /* 0x008fe40000000f00 */
[----:B------:R-:W-:-:S03]  /*173f0*/  F2FP.F16.F32.PACK_AB R8, R199, R198 ;  /* 0x000000c6c708723e */ /* 0x000fc600000000ff */
[----:B------:R2:W-:Y:S02]  /*17400*/  MUFU.EX2 R10, R4 ;  /* 0x00000004000a7308 */ /* 0x0005e40000000800 */
[----:B--2---:R-:W-:-:S06]  /*17410*/  FFMA.FTZ R4, R23, UR4, -R2 ;  /* 0x0000000417047c23 */ /* 0x004fcc0008010802 */
[----:B------:R2:W3:Y:S02]  /*17420*/  MUFU.EX2 R11, R4 ;  /* 0x00000004000b7308 */ /* 0x0004e40000000800 */
[----:B--2---:R-:W-:-:S06]  /*17430*/  FFMA.FTZ R4, R61, UR4, -R0 ;  /* 0x000000043d047c23 */ /* 0x004fcc0008010800 */
[----:B------:R2:W-:Y:S02]  /*17440*/  MUFU.EX2 R75, R4 ;  /* 0x00000004004b7308 */ /* 0x0005e40000000800 */
[----:B--2---:R-:W-:Y:S01]  /*17450*/  FFMA.FTZ R4, R119, UR4, -R0 ;  /* 0x0000000477047c23 */ /* 0x004fe20008010800 */
[----:B---3--:R-:W-:-:S05]  /*17460*/  MOV R119, R11 ;  /* 0x0000000b00777202 */ /* 0x008fca0000000f00 */
[----:B------:R2:W-:Y:S02]  /*17470*/  MUFU.EX2 R79, R4 ;  /* 0x00000004004f7308 */ /* 0x0005e40000000800 */
[----:B--2---:R-:W-:-:S06]  /*17480*/  FFMA.FTZ R4, R67, UR4, -R0 ;  /* 0x0000000443047c23 */ /* 0x004fcc0008010800 */
[----:B------:R2:W-:Y:S02]  /*17490*/  MUFU.EX2 R81, R4 ;  /* 0x0000000400517308 */ /* 0x0005e40000000800 */
[----:B--2---:R-:W-:Y:S01]  /*174a0*/  FFMA.FTZ R4, R116, UR4, -R0 ;  /* 0x0000000474047c23 */ /* 0x004fe20008010800 */
[----:B------:R-:W-:Y:S02]  /*174b0*/  MOV R116, R10 ;  /* 0x0000000a00747202 */ /* 0x000fe40000000f00 */
[----:B------:R-:W-:-:S03]  /*174c0*/  F2FP.F16.F32.PACK_AB R10, R201, R200 ;  /* 0x000000c8c90a723e */ /* 0x000fc600000000ff */
[----:B------:R2:W3:Y:S02]  /*174d0*/  MUFU.EX2 R83, R4 ;  /* 0x0000000400537308 */ /* 0x0004e40000000800 */
[----:B--2---:R-:W-:Y:S01]  /*174e0*/  FFMA.FTZ R4, R65, UR4, -R0 ;  /* 0x0000000441047c23 */ /* 0x004fe20008010800 */
[----:B---3--:R-:W-:-:S05]  /*174f0*/  F2FP.F16.F32.PACK_AB R11, R83, R81 ;  /* 0x00000051530b723e */ /* 0x008fca00000000ff */
[----:B------:R2:W-:Y:S02]  /*17500*/  MUFU.EX2 R86, R4 ;  /* 0x0000000400567308 */ /* 0x0005e40000000800 */
[----:B--2---:R-:W-:Y:S01]  /*17510*/  FFMA.FTZ R4, R115, UR4, -R0 ;  /* 0x0000000473047c23 */ /* 0x004fe20008010800 */
[----:B------:R-:W-:Y:S02]  /*17520*/  MOV R115, R9 ;  /* 0x0000000900737202 */ /* 0x000fe40000000f00 */
[----:B------:R-:W-:-:S03]  /*17530*/  F2FP.F16.F32.PACK_AB R9, R79, R75 ;  /* 0x0000004b4f09723e */ /* 0x000fc600000000ff */
[----:B------:R2:W3:Y:S04]  /*17540*/  MUFU.EX2 R90, R4 ;  /* 0x00000004005a7308 */ /* 0x0004e80000000800 */
[C---:B------:R-:W-:Y:S06]  /*17550*/  HMMA.16816.F32 R20, R8.reuse, R12, R140 ;  /* 0x0000000c0814723c */ /* 0x040fec000000188c */
[----:B------:R-:W-:Y:S01]  /*17560*/  HMMA.16816.F32 R24, R8, R14, R136 ;  /* 0x0000000e0818723c */ /* 0x000fe20000001888 */
[----:B------:R-:W-:Y:S01]  /*17570*/  LDSM.16.MT88.4 R136, [R165+0x7c00] ;  /* 0x007c0000a588783b */ /* 0x000fe20000004200 */
[----:B--2---:R-:W-:-:S04]  /*17580*/  FFMA.FTZ R4, R63, UR4, -R0 ;  /* 0x000000043f047c23 */ /* 0x004fc80008010800 */
[C---:B------:R-:W-:Y:S01]  /*17590*/  HMMA.16816.F32 R148, R8.reuse, R16, R148 ;  /* 0x000000100894723c */ /* 0x040fe20000001894 */
[----:B---3--:R-:W-:Y:S01]  /*175a0*/  F2FP.F16.F32.PACK_AB R5, R90, R86 ;  /* 0x000000565a05723e */ /* 0x008fe200000000ff */
[----:B------:R2:W-:Y:S04]  /*175b0*/  MUFU.EX2 R93, R4 ;  /* 0x00000004005d7308 */ /* 0x0005e80000000800 */
[----:B------:R-:W-:Y:S01]  /*175c0*/  HMMA.16816.F32 R12, R8, R18, R144 ;  /* 0x00000012080c723c */ /* 0x000fe20000001890 */
[----:B------:R-:W3:Y:S06]  /*175d0*/  LDSM.16.MT88.4 R16, [R166+0x5800] ;  /* 0x00580000a610783b */ /* 0x000eec0000004200 */
[----:B------:R-:W-:-:S02]  /*175e0*/  MOV R145, R37 ;  /* 0x0000002500917202 */ /* 0x000fc40000000f00 */
[----:B------:R-:W-:Y:S02]  /*175f0*/  MOV R144, R39 ;  /* 0x0000002700907202 */ /* 0x000fe40000000f00 */
[----:B------:R-:W4:Y:S01]  /*17600*/  LDSM.16.MT88.4 R36, [R165+0x5c00] ;  /* 0x005c0000a524783b */ /* 0x000f220000004200 */
[----:B------:R-:W-:Y:S01]  /*17610*/  MOV R146, R98 ;  /* 0x0000006200927202 */ /* 0x000fe20000000f00 */
[----:B--2---:R-:W-:Y:S01]  /*17620*/  FFMA.FTZ R4, R112, UR4, -R0 ;  /* 0x0000000470047c23 */ /* 0x004fe20008010800 */
[----:B------:R-:W-:Y:S01]  /*17630*/  F2FP.F16.F32.PACK_AB R8, R207, R206 ;  /* 0x000000cecf08723e */ /* 0x000fe200000000ff */
[----:B------:R2:W-:Y:S01]  /*17640*/  MUFU.EX2 R112, R3 ;  /* 0x0000000300707308 */ /* 0x0005e20000000800 */
[----:B------:R-:W-:Y:S02]  /*17650*/  F2FP.F16.F32.PACK_AB R10, R209, R208 ;  /* 0x000000d0d10a723e */ /* 0x000fe400000000ff */
[----:B------:R-:W-:-:S05]  /*17660*/  MOV R147, R97 ;  /* 0x0000006100937202 */ /* 0x000fca0000000f00 */
[----:B------:R5:W1:Y:S01]  /*17670*/  MUFU.EX2 R95, R4 ;  /* 0x00000004005f7308 */ /* 0x000a620000000800 */
[----:B--2---:R-:W-:Y:S01]  /*17680*/  FFMA.FTZ R3, R117, UR4, -R0 ;  /* 0x0000000475037c23 */ /* 0x004fe20008010800 */
[----:B------:R-:W-:-:S06]  /*17690*/  MOV R117, R7 ;  /* 0x0000000700757202 */ /* 0x000fcc0000000f00 */
[----:B------:R2:W-:Y:S01]  /*176a0*/  MUFU.EX2 R103, R3 ;  /* 0x0000000300677308 */ /* 0x0005e20000000800 */
[----:B-----5:R-:W-:Y:S01]  /*176b0*/  FFMA.FTZ R4, R59, UR4, -R0 ;  /* 0x000000043b047c23 */ /* 0x020fe20008010800 */
[----:B-1----:R-:W-:-:S06]  /*176c0*/  F2FP.F16.F32.PACK_AB R7, R95, R93 ;  /* 0x0000005d5f07723e */ /* 0x002fcc00000000ff */
[----:B------:R1:W-:Y:S01]  /*176d0*/  MUFU.EX2 R99, R4 ;  /* 0x0000000400637308 */ /* 0x0003e20000000800 */
[----:B--2---:R-:W-:-:S07]  /*176e0*/  FFMA.FTZ R3, R72, UR4, -R0 ;  /* 0x0000000448037c23 */ /* 0x004fce0008010800 */
[----:B------:R2:W-:Y:S01]  /*176f0*/  MUFU.EX2 R100, R3 ;  /* 0x0000000300647308 */ /* 0x0005e20000000800 */
[----:B-1----:R-:W-:-:S07]  /*17700*/  FFMA.FTZ R4, R111, UR4, -R0 ;  /* 0x000000046f047c23 */ /* 0x002fce0008010800 */
[----:B------:R1:W5:Y:S01]  /*17710*/  MUFU.EX2 R101, R4 ;  /* 0x0000000400657308 */ /* 0x0003620000000800 */
[----:B--2---:R-:W-:Y:S01]  /*17720*/  FFMA.FTZ R3, R120, UR4, -R0 ;  /* 0x0000000478037c23 */ /* 0x004fe20008010800 */
[----:B------:R-:W-:-:S06]  /*17730*/  MOV R120, R46 ;  /* 0x0000002e00787202 */ /* 0x000fcc0000000f00 */
[----:B------:R2:W-:Y:S01]  /*17740*/  MUFU.EX2 R98, R3 ;  /* 0x0000000300627308 */ /* 0x0005e20000000800 */
[----:B-1----:R-:W-:Y:S01]  /*17750*/  FFMA.FTZ R4, R57, UR4, -R0 ;  /* 0x0000000439047c23 */ /* 0x002fe20008010800 */
[----:B-----5:R-:W-:-:S06]  /*17760*/  F2FP.F16.F32.PACK_AB R9, R101, R99 ;  /* 0x000000636509723e */ /* 0x020fcc00000000ff */
        /* <DEDUP_REMOVED lines=8> */
[--C-:B-1----:R-:W-:Y:S01]  /*177f0*/  FFMA.FTZ R4, R60, UR4, -R0.reuse ;  /* 0x000000043c047c23 */ /* 0x102fe20008010800 */
[----:B-----5:R-:W-:Y:S01]  /*17800*/  F2FP.F16.F32.PACK_AB R11, R104, R102 ;  /* 0x00000066680b723e */ /* 0x020fe200000000ff */
[----:B------:R-:W-:Y:S05]  /*17810*/  LDSM.16.MT88.4 R60, [R165+0x7400] ;  /* 0x00740000a53c783b */ /* 0x000fea0000004200 */
[----:B------:R1:W-:Y:S01]  /*17820*/  MUFU.EX2 R111, R4 ;  /* 0x00000004006f7308 */ /* 0x0003e20000000800 */
[----:B--2---:R-:W-:-:S07]  /*17830*/  FFMA.FTZ R3, R68, UR4, -R0 ;  /* 0x0000000444037c23 */ /* 0x004fce0008010800 */
[----:B------:R2:W-:Y:S01]  /*17840*/  MUFU.EX2 R94, R3 ;  /* 0x00000003005e7308 */ /* 0x0005e20000000800 */
[----:B-1----:R-:W-:-:S07]  /*17850*/  FFMA.FTZ R4, R110, UR4, -R0 ;  /* 0x000000046e047c23 */ /* 0x002fce0008010800 */
[----:B------:R1:W5:Y:S01]  /*17860*/  MUFU.EX2 R109, R4 ;  /* 0x00000004006d7308 */ /* 0x0003620000000800 */
[--C-:B--2---:R-:W-:Y:S01]  /*17870*/  FFMA.FTZ R3, R123, UR4, -R0.reuse ;  /* 0x000000047b037c23 */ /* 0x104fe20008010800 */
[----:B------:R-:W-:Y:S02]  /*17880*/  MOV R123, R45 ;  /* 0x0000002d007b7202 */ /* 0x000fe40000000f00 */
[----:B------:R-:W-:Y:S04]  /*17890*/  LDSM.16.MT88.4 R44, [R165+0x6000] ;  /* 0x00600000a52c783b */ /* 0x000fe80000004200 */
[----:B------:R2:W-:Y:S01]  /*178a0*/  MUFU.EX2 R92, R3 ;  /* 0x00000003005c7308 */ /* 0x0005e20000000800 */
[----:B-1----:R-:W-:-:S07]  /*178b0*/  FFMA.FTZ R4, R69, UR4, -R0 ;  /* 0x0000000445047c23 */ /* 0x002fce0008010800 */
[----:B------:R1:W4:Y:S01]  /*178c0*/  MUFU.EX2 R110, R4 ;  /* 0x00000004006e7308 */ /* 0x0003220000000800 */
[----:B--2---:R-:W-:-:S07]  /*178d0*/  FFMA.FTZ R3, R70, UR4, -R0 ;  /* 0x0000000446037c23 */ /* 0x004fce0008010800 */
[----:B------:R2:W-:Y:S01]  /*178e0*/  MUFU.EX2 R91, R3 ;  /* 0x00000003005b7308 */ /* 0x0005e20000000800 */
[----:B-1----:R-:W-:-:S07]  /*178f0*/  F2FP.F16.F32.PACK_AB R4, R203, R202 ;  /* 0x000000cacb04723e */ /* 0x002fce00000000ff */
[C---:B------:R-:W-:Y:S06]  /*17900*/  HMMA.16816.F32 R20, R4.reuse, R28, R20 ;  /* 0x0000001c0414723c */ /* 0x040fec0000001814 */
[----:B------:R-:W-:Y:S01]  /*17910*/  HMMA.16816.F32 R24, R4, R30, R24 ;  /* 0x0000001e0418723c */ /* 0x000fe20000001818 */
[----:B--2---:R-:W-:-:S04]  /*17920*/  FFMA.FTZ R3, R121, UR4, -R0 ;  /* 0x0000000479037c23 */ /* 0x004fc80008010800 */
[----:B------:R1:W2:Y:S01]  /*17930*/  MUFU.EX2 R89, R3 ;  /* 0x0000000300597308 */ /* 0x0002a20000000800 */
[C---:B------:R-:W-:Y:S06]  /*17940*/  HMMA.16816.F32 R28, R4.reuse, R32, R148 ;  /* 0x00000020041c723c */ /* 0x040fec0000001894 */
[----:B------:R-:W-:Y:S01]  /*17950*/  HMMA.16816.F32 R12, R4, R34, R12 ;  /* 0x00000022040c723c */ /* 0x000fe2000000180c */
[----:B------:R-:W2:Y:S05]  /*17960*/  LDSM.16.MT88.4 R32, [R166+0x5c00] ;  /* 0x005c0000a620783b */ /* 0x000eaa0000004200 */
[----:B------:R-:W-:Y:S01]  /*17970*/  HMMA.16816.F32 R20, R8, R40, R20 ;  /* 0x000000280814723c */ /* 0x000fe20000001814 */
[----:B------:R-:W-:-:S02]  /*17980*/  F2FP.F16.F32.PACK_AB R4, R212, R210 ;  /* 0x000000d2d404723e */ /* 0x000fc400000000ff */
[----:B-----5:R-:W-:Y:S01]  /*17990*/  F2FP.F16.F32.PACK_AB R5, R109, R111 ;  /* 0x0000006f6d05723e */ /* 0x020fe200000000ff */
[--C-:B-1----:R-:W-:Y:S01]  /*179a0*/  FFMA.FTZ R3, R76, UR4, -R0.reuse ;  /* 0x000000044c037c23 */ /* 0x102fe20008010800 */
[----:B------:R-:W-:Y:S01]  /*179b0*/  F2FP.F16.F32.PACK_AB R6, R213, R211 ;  /* 0x000000d3d506723e */ /* 0x000fe200000000ff */
[C---:B------:R-:W-:Y:S01]  /*179c0*/  HMMA.16816.F32 R24, R8.reuse, R42, R24 ;  /* 0x0000002a0818723c */ /* 0x040fe20000001818 */
[----:B------:R-:W-:Y:S01]  /*179d0*/  F2FP.F16.F32.PACK_AB R7, R112, R105 ;  /* 0x000000697007723e */ /* 0x000fe200000000ff */
[----:B------:R-:W-:Y:S01]  /*179e0*/  LDSM.16.MT88.4 R40, [R165+0x6400] ;  /* 0x00640000a528783b */ /* 0x000fe20000004200 */
[----:B------:R1:W-:Y:S03]  /*179f0*/  MUFU.EX2 R88, R3 ;  /* 0x0000000300587308 */ /* 0x0003e60000000800 */
[C---:B---3--:R-:W-:Y:S06]  /*17a00*/  HMMA.16816.F32 R28, R8.reuse, R16, R28 ;  /* 0x00000010081c723c */ /* 0x048fec000000181c */
[----:B------:R-:W-:Y:S01]  /*17a10*/  HMMA.16816.F32 R12, R8, R18, R12 ;  /* 0x00000012080c723c */ /* 0x000fe2000000180c */
[----:B------:R-:W3:Y:S05]  /*17a20*/  LDSM.16.MT88.4 R16, [R166+0x6000] ;  /* 0x00600000a610783b */ /* 0x000eea0000004200 */
[----:B----4-:R-:W-:Y:S01]  /*17a30*/  HMMA.16816.F32 R20, R4, R36, R20 ;  /* 0x000000240414723c */ /* 0x010fe20000001814 */
[----:B------:R-:W-:Y:S01]  /*17a40*/  F2FP.F16.F32.PACK_AB R8, R214, R215 ;  /* 0x000000d7d608723e */ /* 0x000fe200000000ff */
[----:B-1----:R-:W-:Y:S01]  /*17a50*/  FFMA.FTZ R3, R118, UR4, -R0 ;  /* 0x0000000476037c23 */ /* 0x002fe20008010800 */
[----:B------:R-:W-:-:S02]  /*17a60*/  F2FP.F16.F32.PACK_AB R9, R103, R110 ;  /* 0x0000006e6709723e */ /* 0x000fc400000000ff */
[----:B------:R-:W-:Y:S01]  /*17a70*/  F2FP.F16.F32.PACK_AB R10, R217, R216 ;  /* 0x000000d8d90a723e */ /* 0x000fe200000000ff */
[C---:B------:R-:W-:Y:S01]  /*17a80*/  HMMA.16816.F32 R24, R4.reuse, R38, R24 ;  /* 0x000000260418723c */ /* 0x040fe20000001818 */
[----:B------:R-:W-:Y:S01]  /*17a90*/  F2FP.F16.F32.PACK_AB R11, R98, R100 ;  /* 0x00000064620b723e */ /* 0x000fe200000000ff */
[----:B------:R-:W-:Y:S01]  /*17aa0*/  LDSM.16.MT88.4 R36, [R166+0x6800] ;  /* 0x00680000a624783b */ /* 0x000fe20000004200 */
[----:B------:R1:W4:Y:S03]  /*17ab0*/  MUFU.EX2 R87, R3 ;  /* 0x0000000300577308 */ /* 0x0003260000000800 */
[C---:B--2---:R-:W-:Y:S06]  /*17ac0*/  HMMA.16816.F32 R28, R4.reuse, R32, R28 ;  /* 0x00000020041c723c */ /* 0x044fec000000181c */
[----:B------:R-:W-:Y:S01]  /*17ad0*/  HMMA.16816.F32 R12, R4, R34, R12 ;  /* 0x00000022040c723c */ /* 0x000fe2000000180c */
[----:B------:R-:W2:Y:S05]  /*17ae0*/  LDSM.16.MT88.4 R32, [R166+0x6400] ;  /* 0x00640000a620783b */ /* 0x000eaa0000004200 */
[----:B------:R-:W-:Y:S01]  /*17af0*/  HMMA.16816.F32 R20, R8, R44, R20 ;  /* 0x0000002c0814723c */ /* 0x000fe20000001814 */
[----:B------:R-:W-:Y:S01]  /*17b00*/  F2FP.F16.F32.PACK_AB R4, R218, R219 ;  /* 0x000000dbda04723e */ /* 0x000fe200000000ff */
[----:B-1----:R-:W-:Y:S01]  /*17b10*/  FFMA.FTZ R3, R78, UR4, -R0 ;  /* 0x000000044e037c23 */ /* 0x002fe20008010800 */
[----:B------:R-:W-:-:S02]  /*17b20*/  F2FP.F16.F32.PACK_AB R5, R96, R97 ;  /* 0x000000616005723e */ /* 0x000fc400000000ff */
[----:B------:R-:W-:Y:S01]  /*17b30*/  F2FP.F16.F32.PACK_AB R6, R222, R220 ;  /* 0x000000dcde06723e */ /* 0x000fe200000000ff */
[C---:B------:R-:W-:Y:S01]  /*17b40*/  HMMA.16816.F32 R24, R8.reuse, R46, R24 ;  /* 0x0000002e0818723c */ /* 0x040fe20000001818 */
[----:B------:R-:W-:Y:S01]  /*17b50*/  F2FP.F16.F32.PACK_AB R7, R92, R94 ;  /* 0x0000005e5c07723e */ /* 0x000fe200000000ff */
[----:B------:R1:W-:Y:S01]  /*17b60*/  MUFU.EX2 R85, R3 ;  /* 0x0000000300557308 */ /* 0x0003e20000000800 */
[----:B------:R-:W5:Y:S03]  /*17b70*/  LDSM.16.MT88.4 R44, [R165+0x6c00] ;  /* 0x006c0000a52c783b */ /* 0x000f660000004200 */
[C---:B---3--:R-:W-:Y:S06]  /*17b80*/  HMMA.16816.F32 R28, R8.reuse, R16, R28 ;  /* 0x00000010081c723c */ /* 0x048fec000000181c */
[----:B------:R-:W-:Y:S06]  /*17b90*/  HMMA.16816.F32 R12, R8, R18, R12 ;  /* 0x00000012080c723c */ /* 0x000fec000000180c */
[----:B------:R-:W-:Y:S01]  /*17ba0*/  HMMA.16816.F32 R20, R4, R40, R20 ;  /* 0x000000280414723c */ /* 0x000fe20000001814 */
[----:B-1----:R-:W-:Y:S01]  /*17bb0*/  FFMA.FTZ R3, R124, UR4, -R0 ;  /* 0x000000047c037c23 */ /* 0x002fe20008010800 */
[----:B------:R-:W-:-:S02]  /*17bc0*/  F2FP.F16.F32.PACK_AB R8, R223, R221 ;  /* 0x000000dddf08723e */ /* 0x000fc400000000ff */
[----:B------:R-:W-:Y:S01]  /*17bd0*/  F2FP.F16.F32.PACK_AB R9, R89, R91 ;  /* 0x0000005b5909723e */ /* 0x000fe200000000ff */
[----:B------:R1:W3:Y:S01]  /*17be0*/  MUFU.EX2 R84, R3 ;  /* 0x0000000300547308 */ /* 0x0002e20000000800 */
[----:B------:R-:W-:Y:S01]  /*17bf0*/  HMMA.16816.F32 R24, R4, R42, R24 ;  /* 0x0000002a0418723c */ /* 0x000fe20000001818 */
[----:B------:R-:W-:Y:S01]  /*17c00*/  F2FP.F16.F32.PACK_AB R10, R226, R224 ;  /* 0x000000e0e20a723e */ /* 0x000fe200000000ff */
[----:B------:R-:W5:Y:S01]  /*17c10*/  LDSM.16.MT88.4 R40, [R166+0x6c00] ;  /* 0x006c0000a628783b */ /* 0x000f620000004200 */
[----:B----4-:R-:W-:-:S03]  /*17c20*/  F2FP.F16.F32.PACK_AB R11, R87, R88 ;  /* 0x00000058570b723e */ /* 0x010fc600000000ff */
[C---:B--2---:R-:W-:Y:S06]  /*17c30*/  HMMA.16816.F32 R28, R4.reuse, R32, R28 ;  /* 0x00000020041c723c */ /* 0x044fec000000181c */
[----:B------:R-:W-:Y:S01]  /*17c40*/  HMMA.16816.F32 R16, R4, R34, R12 ;  /* 0x000000220410723c */ /* 0x000fe2000000180c */
[----:B-1----:R-:W-:-:S05]  /*17c50*/  FFMA.FTZ R3, R80, UR4, -R0 ;  /* 0x0000000450037c23 */ /* 0x002fca0008010800 */
[C---:B------:R-:W-:Y:S01]  /*17c60*/  HMMA.16816.F32 R12, R8.reuse, R48, R20 ;  /* 0x00000030080c723c */ /* 0x040fe20000001814 */
[----:B------:R-:W-:Y:S01]  /*17c70*/  F2FP.F16.F32.PACK_AB R4, R228, R225 ;  /* 0x000000e1e404723e */ /* 0x000fe200000000ff */
[----:B------:R1:W-:Y:S01]  /*17c80*/  MUFU.EX2 R78, R3 ;  /* 0x00000003004e7308 */ /* 0x0003e20000000800 */
[----:B---3--:R-:W-:Y:S02]  /*17c90*/  F2FP.F16.F32.PACK_AB R5, R84, R85 ;  /* 0x000000555405723e */ /* 0x008fe400000000ff */
[----:B------:R-:W-:Y:S01]  /*17ca0*/  F2FP.F16.F32.PACK_AB R6, R229, R227 ;  /* 0x000000e3e506723e */ /* 0x000fe200000000ff */
[C---:B------:R-:W-:Y:S01]  /*17cb0*/  HMMA.16816.F32 R24, R8.reuse, R50, R24 ;  /* 0x000000320818723c */ /* 0x040fe20000001818 */
[----:B------:R-:W-:Y:S05]  /*17cc0*/  LDSM.16.MT88.4 R48, [R166+0x7000] ;  /* 0x00700000a630783b */ /* 0x000fea0000004200 */
[C---:B------:R-:W-:Y:S06]  /*17cd0*/  HMMA.16816.F32 R32, R8.reuse, R36, R28 ;  /* 0x000000240820723c */ /* 0x040fec000000181c */
[----:B------:R-:W-:Y:S01]  /*17ce0*/  HMMA.16816.F32 R28, R8, R38, R16 ;  /* 0x00000026081c723c */ /* 0x000fe20000001810 */
[--C-:B-1----:R-:W-:Y:S01]  /*17cf0*/  FFMA.FTZ R3, R125, UR4, -R0.reuse ;  /* 0x000000047d037c23 */ /* 0x102fe20008010800 */
[----:B------:R-:W-:Y:S03]  /*17d00*/  LDSM.16.MT88.4 R36, [R166+0x7400] ;  /* 0x00740000a624783b */ /* 0x000fe60000004200 */
[----:B------:R1:W2:Y:S02]  /*17d10*/  MUFU.EX2 R77, R3 ;  /* 0x00000003004d7308 */ /* 0x0002a40000000800 */
[----:B------:R-:W-:Y:S01]  /*17d20*/  FFMA.FTZ R8, R134, UR4, -R0 ;  /* 0x0000000486087c23 */ /* 0x000fe20008010800 */
[----:B------:R-:W-:-:S05]  /*17d30*/  FFMA.FTZ R9, R246, R53, R75 ;  /* 0x00000035f6097223 */ /* 0x000fca000001004b */
[----:B------:R3:W-:Y:S01]  /*17d40*/  MUFU.EX2 R68, R8 ;  /* 0x0000000800447308 */ /* 0x0007e20000000800 */
[----:B-1----:R-:W-:Y:S01]  /*17d50*/  FFMA.FTZ R3, R56, UR4, -R0 ;  /* 0x0000000438037c23 */ /* 0x002fe20008010800 */
[----:B--2---:R-:W-:-:S06]  /*17d60*/  F2FP.F16.F32.PACK_AB R7, R77, R78 ;  /* 0x0000004e4d07723e */ /* 0x004fcc00000000ff */
[----:B------:R1:W-:Y:S01]  /*17d70*/  MUFU.EX2 R76, R3 ;  /* 0x00000003004c7308 */ /* 0x0003e20000000800 */
[----:B-----5:R-:W-:Y:S01]  /*17d80*/  HMMA.16816.F32 R20, R4, R44, R12 ;  /* 0x0000002c0414723c */ /* 0x020fe2000000180c */
[----:B---3--:R-:W-:-:S05]  /*17d90*/  F2FP.F16.F32.PACK_AB R8, R238, R236 ;  /* 0x000000ecee08723e */ /* 0x008fca00000000ff */
[----:B------:R-:W-:Y:S01]  /*17da0*/  HMMA.16816.F32 R16, R4, R46, R24 ;  /* 0x0000002e0410723c */ /* 0x000fe20000001818 */
[----:B------:R-:W-:Y:S01]  /*17db0*/  F2FP.F16.F32.PACK_AB R12, R231, R230 ;  /* 0x000000e6e70c723e */ /* 0x000fe200000000ff */
[----:B------:R-:W-:Y:S01]  /*17dc0*/  LDSM.16.MT88.4 R44, [R165+0x7800] ;  /* 0x00780000a52c783b */ /* 0x000fe20000004200 */
[----:B------:R-:W-:-:S03]  /*17dd0*/  F2FP.F16.F32.PACK_AB R14, R234, R235 ;  /* 0x000000ebea0e723e */ /* 0x000fc600000000ff */
[----:B------:R-:W-:Y:S01]  /*17de0*/  HMMA.16816.F32 R24, R4, R40, R32 ;  /* 0x000000280418723c */ /* 0x000fe20000001820 */
[----:B-1----:R-:W-:-:S04]  /*17df0*/  FFMA.FTZ R3, R128, UR4, -R0 ;  /* 0x0000000480037c23 */ /* 0x002fc80008010800 */
[----:B------:R1:W2:Y:S01]  /*17e00*/  MUFU.EX2 R74, R3 ;  /* 0x00000003004a7308 */ /* 0x0002a20000000800 */
[----:B------:R-:W-:Y:S01]  /*17e10*/  HMMA.16816.F32 R28, R4, R42, R28 ;  /* 0x0000002a041c723c */ /* 0x000fe2000000181c */
[----:B------:R-:W-:Y:S06]  /*17e20*/  LDSM.16.MT88.4 R40, [R166+0x7800] ;  /* 0x00780000a628783b */ /* 0x000fec0000004200 */
[----:B------:R-:W-:Y:S01]  /*17e30*/  FADD.FTZ R5, R79, R9 ;  /* 0x000000094f057221 */ /* 0x000fe20000010000 */
[----:B------:R-:W-:-:S03]  /*17e40*/  F2FP.F16.F32.PACK_AB R6, R248, R241 ;  /* 0x000000f1f806723e */ /* 0x000fc600000000ff */
[----:B------:R-:W-:-:S04]  /*17e50*/  FADD.FTZ R5, R81, R5 ;  /* 0x0000000551057221 */ /* 0x000fc80000010000 */
[----:B------:R-:W-:Y:S01]  /*17e60*/  FADD.FTZ R5, R83, R5 ;  /* 0x0000000553057221 */ /* 0x000fe20000010000 */
[--C-:B-1----:R-:W-:Y:S01]  /*17e70*/  FFMA.FTZ R3, R58, UR4, -R0.reuse ;  /* 0x000000043a037c23 */ /* 0x102fe20008010800 */
[----:B--2---:R-:W-:Y:S01]  /*17e80*/  F2FP.F16.F32.PACK_AB R13, R74, R76 ;  /* 0x0000004c4a0d723e */ /* 0x004fe200000000ff */
[----:B------:R-:W1:Y:S01]  /*17e90*/  LDSM.16.MT88.4 R56, [R165+0x7000] ;  /* 0x00700000a538783b */ /* 0x000e620000004200 */
[----:B------:R-:W-:Y:S01]  /*17ea0*/  FADD.FTZ R5, R86, R5 ;  /* 0x0000000556057221 */ /* 0x000fe20000010000 */
[----:B------:R2:W-:Y:S02]  /*17eb0*/  MUFU.EX2 R73, R3 ;  /* 0x0000000300497308 */ /* 0x0005e40000000800 */
[----:B--2---:R-:W-:-:S06]  /*17ec0*/  FFMA.FTZ R3, R129, UR4, -R0 ;  /* 0x0000000481037c23 */ /* 0x004fcc0008010800 */
[----:B------:R2:W3:Y:S02]  /*17ed0*/  MUFU.EX2 R72, R3 ;  /* 0x0000000300487308 */ /* 0x0004e40000000800 */
[----:B--2---:R-:W-:Y:S01]  /*17ee0*/  FFMA.FTZ R3, R82, UR4, -R0 ;  /* 0x0000000452037c23 */ /* 0x004fe20008010800 */
[----:B---3--:R-:W-:-:S05]  /*17ef0*/  F2FP.F16.F32.PACK_AB R15, R72, R73 ;  /* 0x00000049480f723e */ /* 0x008fca00000000ff */
[----:B------:R2:W-:Y:S02]  /*17f00*/  MUFU.EX2 R71, R3 ;  /* 0x0000000300477308 */ /* 0x0005e40000000800 */
[C---:B-1----:R-:W-:Y:S06]  /*17f10*/  HMMA.16816.F32 R20, R12.reuse, R56, R20 ;  /* 0x000000380c14723c */ /* 0x042fec0000001814 */
[C---:B------:R-:W-:Y:S06]  /*17f20*/  HMMA.16816.F32 R16, R12.reuse, R58, R16 ;  /* 0x0000003a0c10723c */ /* 0x040fec0000001810 */
[----:B------:R-:W-:Y:S01]  /*17f30*/  HMMA.16816.F32 R24, R12, R48, R24 ;  /* 0x000000300c18723c */ /* 0x000fe20000001818 */
[----:B--2---:R-:W-:-:S04]  /*17f40*/  FFMA.FTZ R3, R131, UR4, -R0 ;  /* 0x0000000483037c23 */ /* 0x004fc80008010800 */
[----:B------:R1:W2:Y:S01]  /*17f50*/  MUFU.EX2 R70, R3 ;  /* 0x0000000300467308 */ /* 0x0002a20000000800 */
[----:B------:R-:W-:Y:S01]  /*17f60*/  HMMA.16816.F32 R32, R12, R50, R28 ;  /* 0x000000320c20723c */ /* 0x000fe2000000181c */
[----:B-1----:R-:W-:Y:S01]  /*17f70*/  FFMA.FTZ R3, R106, UR4, -R0 ;  /* 0x000000046a037c23 */ /* 0x002fe20008010800 */
[----:B--2---:R-:W-:-:S05]  /*17f80*/  F2FP.F16.F32.PACK_AB R9, R70, R71 ;  /* 0x000000474609723e */ /* 0x004fca00000000ff */
[----:B------:R1:W2:Y:S02]  /*17f90*/  MUFU.EX2 R69, R3 ;  /* 0x0000000300457308 */ /* 0x0002a40000000800 */
[----:B-1----:R-:W-:Y:S01]  /*17fa0*/  FFMA.FTZ R3, R245, R52, R198 ;  /* 0x00000034f5037223 */ /* 0x002fe200000100c6 */
[----:B--2---:R-:W-:-:S03]  /*17fb0*/  F2FP.F16.F32.PACK_AB R11, R68, R69 ;  /* 0x00000045440b723e */ /* 0x004fc600000000ff */
[----:B------:R-:W-:Y:S01]  /*17fc0*/  FADD.FTZ R10, R199, R3 ;  /* 0x00000003c70a7221 */ /* 0x000fe20000010000 */
[----:B------:R-:W-:-:S03]  /*17fd0*/  FFMA.FTZ R3, R107, UR4, -R0 ;  /* 0x000000046b037c23 */ /* 0x000fc60008010800 */
[----:B------:R-:W-:Y:S01]  /*17fe0*/  FADD.FTZ R4, R200, R10 ;  /* 0x0000000ac8047221 */ /* 0x000fe20000010000 */
[----:B------:R1:W-:Y:S01]  /*17ff0*/  MUFU.EX2 R67, R3 ;  /* 0x0000000300437308 */ /* 0x0003e20000000800 */
[----:B------:R-:W-:Y:S02]  /*18000*/  F2FP.F16.F32.PACK_AB R10, R240, R237 ;  /* 0x000000edf00a723e */ /* 0x000fe400000000ff */
[----:B------:R-:W-:-:S04]  /*18010*/  FADD.FTZ R4, R201, R4 ;  /* 0x00000004c9047221 */ /* 0x000fc80000010000 */
[----:B------:R-:W-:Y:S01]  /*18020*/  FADD.FTZ R4, R202, R4 ;  /* 0x00000004ca047221 */ /* 0x000fe20000010000 */
[C---:B------:R-:W-:Y:S06]  /*18030*/  HMMA.16816.F32 R28, R8.reuse, R60, R20 ;  /* 0x0000003c081c723c */ /* 0x040fec0000001814 */
[----:B------:R-:W-:Y:S01]  /*18040*/  HMMA.16816.F32 R20, R8, R36, R24 ;  /* 0x000000240814723c */ /* 0x000fe20000001818 */
[----:B-1----:R-:W-:-:S05]  /*18050*/  FFMA.FTZ R3, R153, UR4, -R0 ;  /* 0x0000000499037c23 */ /* 0x002fca0008010800 */
        /* <DEDUP_REMOVED lines=9> */
[----:B------:R1:W-:Y:S01]  /*180f0*/  MUFU.EX2 R59, R3 ;  /* 0x00000003003b7308 */ /* 0x0003e20000000800 */
[----:B---3--:R-:W-:-:S07]  /*18100*/  FFMA.FTZ R8, R159, UR4, -R0 ;  /* 0x000000049f087c23 */ /* 0x008fce0008010800 */
        /* <DEDUP_REMOVED lines=13> */
[--C-:B------:R-:W-:Y:S01]  /*181e0*/  FFMA.FTZ R3, R157, UR4, -R0.reuse ;  /* 0x000000049d037c23 */ /* 0x100fe20008010800 */
        /* <DEDUP_REMOVED lines=21> */
[----:B------:R1:W3:Y:S01]  /*18340*/  MUFU.EX2 R49, R8 ;  /* 0x0000000800317308 */ /* 0x0002e20000000800 */
        /* <DEDUP_REMOVED lines=15> */
[----:B------:R1:W-:Y:S01]  /*18440*/  MUFU.EX2 R48, R8 ;  /* 0x0000000800307308 */ /* 0x0003e20000000800 */
[----:B------:R-:W-:Y:S01]  /*18450*/  FADD.FTZ R3, R103, R3 ;  /* 0x0000000367037221 */ /* 0x000fe20000010000 */
[----:B------:R-:W-:-:S02]  /*18460*/  FADD.FTZ R9, R220, R9 ;  /* 0x00000009dc097221 */ /* 0x000fc40000010000 */
[----:B------:R-:W-:Y:S01]  /*18470*/  HMMA.16816.F32 R20, R4, R40, R20 ;  /* 0x000000280414723c */ /* 0x000fe20000001814 */
[----:B------:R-:W-:Y:S01]  /*18480*/  FADD.FTZ R3, R100, R3 ;  /* 0x0000000364037221 */ /* 0x000fe20000010000 */
[----:B------:R-:W-:-:S03]  /*18490*/  FADD.FTZ R9, R222, R9 ;  /* 0x00000009de097221 */ /* 0x000fc60000010000 */
[----:B------:R-:W-:Y:S01]  /*184a0*/  FADD.FTZ R3, R98, R3 ;  /* 0x0000000362037221 */ /* 0x000fe20000010000 */
[----:B------:R-:W-:Y:S01]  /*184b0*/  HMMA.16816.F32 R12, R4, R42, R24 ;  /* 0x0000002a040c723c */ /* 0x000fe20000001818 */
[----:B------:R-:W3:Y:S01]  /*184c0*/  LDSM.16.MT88.4 R24, [R165+0x8000] ;  /* 0x00800000a518783b */ /* 0x000ee20000004200 */
[----:B------:R-:W-:Y:S01]  /*184d0*/  FADD.FTZ R9, R221, R9 ;  /* 0x00000009dd097221 */ /* 0x000fe20000010000 */
[----:B------:R-:W-:Y:S01]  /*184e0*/  FADD.FTZ R3, R97, R3 ;  /* 0x0000000361037221 */ /* 0x000fe20000010000 */
[----:B----4-:R-:W-:Y:S02]  /*184f0*/  FFMA.FTZ R10, R194, UR4, -R2 ;  /* 0x00000004c20a7c23 */ /* 0x010fe40008010802 */
[----:B------:R-:W-:Y:S01]  /*18500*/  FADD.FTZ R9, R223, R9 ;  /* 0x00000009df097221 */ /* 0x000fe20000010000 */
[----:B-1----:R-:W-:Y:S01]  /*18510*/  FFMA.FTZ R8, R186, UR4, -R0 ;  /* 0x00000004ba087c23 */ /* 0x002fe20008010800 */
[----:B------:R-:W-:Y:S01]  /*18520*/  FADD.FTZ R3, R96, R3 ;  /* 0x0000000360037221 */ /* 0x000fe20000010000 */
[----:B------:R-:W-:Y:S01]  /*18530*/  F2FP.F16.F32.PACK_AB R4, R251, R250 ;  /* 0x000000fafb04723e */ /* 0x000fe200000000ff */
[----:B------:R-:W-:Y:S01]  /*18540*/  MUFU.EX2 R245, R10 ;  /* 0x0000000a00f57308 */ /* 0x000fe20000000800 */
[----:B-----5:R-:W-:Y:S01]  /*18550*/  F2FP.F16.F32.PACK_AB R5, R56, R57 ;  /* 0x000000393805723e */ /* 0x020fe200000000ff */
[----:B------:R-:W-:Y:S01]  /*18560*/  FADD.FTZ R3, R94, R3 ;  /* 0x000000035e037221 */ /* 0x000fe20000010000 */
[----:B------:R-:W-:-:S02]  /*18570*/  F2FP.F16.F32.PACK_AB R6, R123, R252 ;  /* 0x000000fc7b06723e */ /* 0x000fc400000000ff */
[----:B------:R-:W-:-:S03]  /*18580*/  F2FP.F16.F32.PACK_AB R7, R51, R53 ;  /* 0x000000353307723e */ /* 0x000fc600000000ff */
[----:B------:R1:W4:Y:S04]  /*18590*/  MUFU.EX2 R47, R8 ;  /* 0x00000008002f7308 */ /* 0x0003280000000800 */
[C---:B------:R-:W-:Y:S06]  /*185a0*/  HMMA.16816.F32 R28, R4.reuse, R136, R28 ;  /* 0x00000088041c723c */ /* 0x040fec000000181c */
[C---:B--2---:R-:W-:Y:S06]  /*185b0*/  HMMA.16816.F32 R20, R4.reuse, R36, R20 ;  /* 0x000000240414723c */ /* 0x044fec0000001814 */
[C---:B------:R-:W-:Y:S01]  /*185c0*/  HMMA.16816.F32 R12, R4.reuse, R38, R12 ;  /* 0x00000026040c723c */ /* 0x040fe2000000180c */
[----:B-1----:R-:W-:Y:S01]  /*185d0*/  FFMA.FTZ R8, R163, UR4, -R2 ;  /* 0x00000004a3087c23 */ /* 0x002fe20008010802 */
[----:B------:R-:W1:Y:S03]  /*185e0*/  LDSM.16.MT88.4 R36, [R165+0x8400] ;  /* 0x00840000a524783b */ /* 0x000e660000004200 */
[----:B------:R2:W-:Y:S01]  /*185f0*/  MUFU.EX2 R52, R8 ;  /* 0x0000000800347308 */ /* 0x0005e20000000800 */
[----:B------:R-:W-:Y:S07]  /*18600*/  HMMA.16816.F32 R136, R4, R138, R16 ;  /* 0x0000008a0488723c */ /* 0x000fee0000001810 */
[----:B------:R-:W-:-:S02]  /*18610*/  F2FP.F16.F32.PACK_AB R4, R144, R122 ;  /* 0x0000007a9004723e */ /* 0x000fc400000000ff */
[----:B---3--:R-:W-:Y:S02]  /*18620*/  F2FP.F16.F32.PACK_AB R5, R49, R50 ;  /* 0x000000323105723e */ /* 0x008fe400000000ff */
[----:B------:R-:W-:Y:S02]  /*18630*/  F2FP.F16.F32.PACK_AB R6, R146, R145 ;  /* 0x000000919206723e */ /* 0x000fe400000000ff */
[----:B----4-:R-:W-:Y:S01]  /*18640*/  F2FP.F16.F32.PACK_AB R7, R47, R48 ;  /* 0x000000302f07723e */ /* 0x010fe200000000ff */
[----:B--2---:R-:W-:Y:S01]  /*18650*/  FADD.FTZ R8, R92, R3 ;  /* 0x000000035c087221 */ /* 0x004fe20000010000 */
[----:B------:R-:W-:-:S03]  /*18660*/  FFMA.FTZ R3, R155, UR4, -R0 ;  /* 0x000000049b037c23 */ /* 0x000fc60008010800 */
[----:B------:R-:W-:Y:S01]  /*18670*/  FADD.FTZ R8, R91, R8 ;  /* 0x000000085b087221 */ /* 0x000fe20000010000 */
[----:B------:R2:W3:Y:S01]  /*18680*/  MUFU.EX2 R45, R3 ;  /* 0x00000003002d7308 */ /* 0x0004e20000000800 */
[C---:B------:R-:W-:Y:S01]  /*18690*/  HMMA.16816.F32 R16, R4.reuse, R24, R28 ;  /* 0x000000180410723c */ /* 0x040fe2000000181c */
[----:B------:R-:W-:Y:S05]  /*186a0*/  LDSM.16.MT88.4 R28, [R165+0x8800] ;  /* 0x00880000a51c783b */ /* 0x000fea0000004200 */
[C---:B------:R-:W-:Y:S01]  /*186b0*/  HMMA.16816.F32 R136, R4.reuse, R26, R136 ;  /* 0x0000001a0488723c */ /* 0x040fe20000001888 */
[----:B------:R-:W4:Y:S05]  /*186c0*/  LDSM.16.MT88.4 R24, [R166+0x8400] ;  /* 0x00840000a618783b */ /* 0x000f2a0000004200 */
[----:B------:R-:W-:Y:S01]  /*186d0*/  HMMA.16816.F32 R20, R4, R32, R20 ;  /* 0x000000200414723c */ /* 0x000fe20000001814 */
[----:B--2---:R-:W-:Y:S01]  /*186e0*/  FADD.FTZ R3, R89, R8 ;  /* 0x0000000859037221 */ /* 0x004fe20000010000 */
[----:B------:R-:W-:Y:S01]  /*186f0*/  FADD.FTZ R8, R224, R9 ;  /* 0x00000009e0087221 */ /* 0x000fe20000010000 */
[----:B------:R-:W-:-:S03]  /*18700*/  FFMA.FTZ R9, R156, UR4, -R0 ;  /* 0x000000049c097c23 */ /* 0x000fc60008010800 */
[----:B------:R-:W-:Y:S01]  /*18710*/  HMMA.16816.F32 R12, R4, R34, R12 ;  /* 0x00000022040c723c */ /* 0x000fe2000000180c */
[----:B------:R-:W-:Y:S01]  /*18720*/  FADD.FTZ R3, R88, R3 ;  /* 0x0000000358037221 */ /* 0x000fe20000010000 */
[----:B------:R-:W-:Y:S01]  /*18730*/  FADD.FTZ R8, R226, R8 ;  /* 0x00000008e2087221 */ /* 0x000fe20000010000 */
[----:B------:R2:W-:Y:S01]  /*18740*/  MUFU.EX2 R43, R9 ;  /* 0x00000009002b7308 */ /* 0x0005e20000000800 */
[----:B------:R-:W5:Y:S01]  /*18750*/  LDSM.16.MT88.4 R32, [R166+0x8800] ;  /* 0x00880000a620783b */ /* 0x000f620000004200 */
[----:B------:R-:W-:Y:S01]  /*18760*/  FADD.FTZ R3, R87, R3 ;  /* 0x0000000357037221 */ /* 0x000fe20000010000 */
[----:B------:R-:W-:Y:S01]  /*18770*/  FADD.FTZ R8, R225, R8 ;  /* 0x00000008e1087221 */ /* 0x000fe20000010000 */
[----:B------:R-:W-:Y:S02]  /*18780*/  F2FP.F16.F32.PACK_AB R4, R120, R147 ;  /* 0x000000937804723e */ /* 0x000fe400000000ff */
[----:B------:R-:W-:Y:S01]  /*18790*/  FADD.FTZ R3, R85, R3 ;  /* 0x0000000355037221 */ /* 0x000fe20000010000 */
[----:B------:R-:W-:Y:S01]  /*187a0*/  FADD.FTZ R8, R228, R8 ;  /* 0x00000008e4087221 */ /* 0x000fe20000010000 */
[----:B---3--:R-:W-:-:S02]  /*187b0*/  F2FP.F16.F32.PACK_AB R5, R44, R45 ;  /* 0x0000002d2c05723e */ /* 0x008fc400000000ff */
[----:B------:R-:W-:Y:S01]  /*187c0*/  FADD.FTZ R3, R84, R3 ;  /* 0x0000000354037221 */ /* 0x000fe20000010000 */
[----:B------:R-:W-:Y:S01]  /*187d0*/  FADD.FTZ R8, R227, R8 ;  /* 0x00000008e3087221 */ /* 0x000fe20000010000 */
[----:B------:R-:W-:Y:S02]  /*187e0*/  F2FP.F16.F32.PACK_AB R6, R113, R117 ;  /* 0x000000757106723e */ /* 0x000fe400000000ff */
        /* <DEDUP_REMOVED lines=36> */
[C---:B----4-:R-:W-:Y:S01]  /*18a30*/  HMMA.16816.F32 R148, R4.reuse, R24, R20 ;  /* 0x000000180494723c */ /* 0x050fe20000001814 */
        /* <DEDUP_REMOVED lines=30> */
[C---:B-----5:R-:W-:Y:S06]  /*18c20*/  HMMA.16816.F32 R148, R4.reuse, R32, R148 ;  /* 0x000000200494723c */ /* 0x060fec0000001894 */
[----:B------:R-:W-:Y:S01]  /*18c30*/  HMMA.16816.F32 R12, R4, R34, R12 ;  /* 0x00000022040c723c */ /* 0x000fe2000000180c */
[----:B----4-:R-:W-:Y:S01]  /*18c40*/  FFMA.FTZ R8, R197, UR4, -R0 ;  /* 0x00000004c5087c23 */ /* 0x010fe20008010800 */
[----:B------:R-:W-:Y:S01]  /*18c50*/  FADD.FTZ R0, R50, R2 ;  /* 0x0000000232007221 */ /* 0x000fe20000010000 */
[----:B------:R-:W-:Y:S01]  /*18c60*/  FADD.FTZ R2, R144, R3 ;  /* 0x0000000390027221 */ /* 0x000fe20000010000 */
[----:B------:R-:W-:-:S02]  /*18c70*/  F2FP.F16.F32.PACK_AB R144, R52, R60 ;  /* 0x0000003c3490723e */ /* 0x000fc400000000ff */
[----:B------:R-:W-:Y:S01]  /*18c80*/  FADD.FTZ R0, R49, R0 ;  /* 0x0000000031007221 */ /* 0x000fe20000010000 */
[----:B------:R-:W-:Y:S01]  /*18c90*/  FADD.FTZ R2, R145, R2 ;  /* 0x0000000291027221 */ /* 0x000fe20000010000 */
[----:B------:R-:W4:Y:S01]  /*18ca0*/  MUFU.EX2 R8, R8 ;  /* 0x0000000800087308 */ /* 0x000f220000000800 */
[----:B-1----:R-:W-:Y:S01]  /*18cb0*/  F2FP.F16.F32.PACK_AB R145, R10, R11 ;  /* 0x0000000b0a91723e */ /* 0x002fe200000000ff */
[----:B------:R-:W-:Y:S01]  /*18cc0*/  FADD.FTZ R0, R48, R0 ;  /* 0x0000000030007221 */ /* 0x000fe20000010000 */
[----:B------:R-:W-:Y:S01]  /*18cd0*/  FADD.FTZ R2, R146, R2 ;  /* 0x0000000292027221 */ /* 0x000fe20000010000 */
[----:B------:R-:W-:Y:S02]  /*18ce0*/  F2FP.F16.F32.PACK_AB R146, R245, R46 ;  /* 0x0000002ef592723e */ /* 0x000fe400000000ff */
[----:B------:R-:W-:Y:S01]  /*18cf0*/  FADD.FTZ R0, R47, R0 ;  /* 0x000000002f007221 */ /* 0x000fe20000010000 */
[----:B------:R-:W-:Y:S01]  /*18d00*/  FADD.FTZ R2, R147, R2 ;  /* 0x0000000293027221 */ /* 0x000fe20000010000 */
[----:B------:R-:W-:-:S02]  /*18d10*/  MOV R3, R64 ;  /* 0x0000004000037202 */ /* 0x000fc40000000f00 */
[----:B------:R-:W-:Y:S01]  /*18d20*/  FADD.FTZ R0, R45, R0 ;  /* 0x000000002d007221 */ /* 0x000fe20000010000 */
[----:B------:R-:W-:-:S03]  /*18d30*/  FADD.FTZ R2, R120, R2 ;  /* 0x0000000278027221 */ /* 0x000fc60000010000 */
[----:B------:R-:W-:Y:S01]  /*18d40*/  FADD.FTZ R0, R44, R0 ;  /* 0x000000002c007221 */ /* 0x000fe20000010000 */
[----:B------:R-:W-:Y:S01]  /*18d50*/  FADD.FTZ R2, R117, R2 ;  /* 0x0000000275027221 */ /* 0x000fe20000010000 */
[----:B----4-:R-:W-:Y:S02]  /*18d60*/  F2FP.F16.F32.PACK_AB R147, R8, R9 ;  /* 0x000000090893723e */ /* 0x010fe400000000ff */
        /* <DEDUP_REMOVED lines=24> */
.L_x_1102:
[----:B------:R-:W-:-:S13]  /*18ef0*/  ISETP.GE.AND P0, PT, R243, 0x1, PT ;  /* 0x00000001f300780c */ /* 0x000fda0003f06270 */
[----:B------:R-:W-:Y:S05]  /*18f00*/  @!P0 BRA `(.L_x_1110) ;  /* 0x0000005800008947 */ /* 0x000fea0003800000 */
[----:B------:R-:W-:Y:S01]  /*18f10*/  ULDC UR7, c[0x0][0x250] ;  /* 0x0000940000077ab9 */ /* 0x000fe20000000800 */
[----:B------:R-:W-:Y:S01]  /*18f20*/  IMAD.MOV.U32 R135, RZ, RZ, R3 ;  /* 0x000000ffff877224 */ /* 0x000fe200078e0003 */
[----:B------:R-:W-:Y:S01]  /*18f30*/  ULEA UR7, -UR7, URZ, 0x8 ;  /* 0x0000003f07077291 */ /* 0x000fe2000f8e413f */
[----:B------:R-:W-:Y:S01]  /*18f40*/  IMAD.MOV.U32 R134, RZ, RZ, R20 ;  /* 0x000000ffff867224 */ /* 0x000fe200078e0014 */
[----:B------:R-:W-:Y:S01]  /*18f50*/  ULDC UR6, c[0x0][0x2d0] ;  /* 0x0000b40000067ab9 */ /* 0x000fe20000000800 */
[----:B------:R-:W-:Y:S01]  /*18f60*/  ULDC UR4, c[0x0][0x2ec] ;  /* 0x0000bb0000047ab9 */ /* 0x000fe20000000800 */
[----:B------:R-:W-:Y:S02]  /*18f70*/  USHF.R.S32.HI UR5, URZ, 0x1f, UR7 ;  /* 0x0000001f3f057899 */ /* 0x000fe40008011407 */
[----:B------:R-:W-:Y:S01]  /*18f80*/  MOV R250, UR7 ;  /* 0x0000000700fa7c02 */ /* 0x000fe20008000f00 */
[----:B------:R-:W-:-:S03]  /*18f90*/  ULDC.64 UR8, c[0x0][0x208] ;  /* 0x0000820000087ab9 */ /* 0x000fc60000000a00 */
[----:B------:R-:W-:Y:S01]  /*18fa0*/  MOV R248, UR5 ;  /* 0x0000000500f87c02 */ /* 0x000fe20008000f00 */
[----:B------:R-:W-:-:S06]  /*18fb0*/  ULDC UR5, c[0x0][0x39c] ;  /* 0x0000e70000057ab9 */ /* 0x000fcc0000000800 */
.L_x_1114:
        /* <DEDUP_REMOVED lines=72> */
.L_x_1111:
[----:B------:R-:W4:Y:S01]  /*19440*/  @!P0 LDC.64 R12, c[0x0][0x250] ;  /* 0x00009400ff0c8b82 */ /* 0x000f220000000a00 */
[----:B------:R-:W-:Y:S01]  /*19450*/  @P0 STS.64 [R185+0x5008], RZ ;  /* 0x005008ffb9000388 */ /* 0x000fe20000000a00 */
[CC--:B------:R-:W-:Y:S02]  /*19460*/  LEA R186, P2, R0.reuse, R54.reuse, 0x1 ;  /* 0x0000003600ba7211 */ /* 0x0c0fe400078408ff */
[C---:B------:R-:W-:Y:S04]  /*19470*/  @!P0 IADD3 R3, P1, R0.reuse, UR19, RZ ;  /* 0x0000001300038c10 */ /* 0x040fe8000ff3e0ff */
[----:B------:R-:W5:Y:S01]  /*19480*/  @!P0 LDC.64 R18, c[0x0][0x250] ;  /* 0x00009400ff128b82 */ /* 0x000f620000000a00 */
[----:B------:R-:W-:Y:S01]  /*19490*/  @P0 STS [R185+0x5000], RZ ;  /* 0x005000ffb9000388 */ /* 0x000fe20000000800 */
[-C--:B------:R-:W-:Y:S02]  /*194a0*/  LEA.HI.X R187, R0, R55.reuse, R2, 0x1, P2 ;  /* 0x0000003700bb7211 */ /* 0x080fe400010f0c02 */
[----:B------:R-:W-:Y:S01]  /*194b0*/  @!P0 IADD3.X R4, R2, UR18, RZ, P1, !PT ;  /* 0x0000001202048c10 */ /* 0x000fe20008ffe4ff */
        /* <DEDUP_REMOVED lines=68> */
[----:B------:R-:W-:Y:S05]  /*19900*/  @!P0 LEA.HI.X R3, R8, R55, R5, 0x1, P1 ;  /* 0x0000003708038211 */ /* 0x000fea00008f0c05 */
        /* <DEDUP_REMOVED lines=9> */
[----:B------:R2:W-:Y:S01]  /*199a0*/  @!P0 LDGSTS.E.BYPASS.LTC128B.128 [R185+0x8800], desc[UR8][R2.64] ;  /* 0x0880000002b98fae */ /* 0x0005e2000b901d48 */
[----:B------:R-:W-:Y:S07]  /*199b0*/  ISETP.GE.AND P0, PT, R243, 0x2, PT ;  /* 0x00000002f300780c */ /* 0x000fee0003f06270 */
        /* <DEDUP_REMOVED lines=52> */
[----:B------:R-:W1:Y:S05]  /*19d00*/  LDSM.16.M88.4 R152, [R184] ;  /* 0x00000000b898783b */ /* 0x000e6a0000000200 */
        /* <DEDUP_REMOVED lines=26> */
[----:B----4-:R-:W4:Y:S01]  /*19eb0*/  LDSM.16.M88.4 R4, [R183] ;  /* 0x00000000b704783b */ /* 0x010f220000000200 */
[----:B------:R-:W-:Y:S08]  /*19ec0*/  FMUL.FTZ R19, R19, UR5 ;  /* 0x0000000513137c20 */ /* 0x000ff00008410000 */
[----:B------:R-:W1:Y:S10]  /*19ed0*/  MUFU.TANH R210, R10 ;  /* 0x0000000a00d27308 */ /* 0x000e740000002400 */
[----:B------:R5:W1:Y:S10]  /*19ee0*/  MUFU.TANH R209, R11 ;  /* 0x0000000b00d17308 */ /* 0x000a740000002400 */
[----:B------:R-:W1:Y:S10]  /*19ef0*/  MUFU.TANH R208, R12 ;  /* 0x0000000c00d07308 */ /* 0x000e740000002400 */
[----:B------:R-:W1:Y:S01]  /*19f00*/  MUFU.TANH R207, R13 ;  /* 0x0000000d00cf7308 */ /* 0x000e620000002400 */
[----:B-----5:R-:W5:Y:S09]  /*19f10*/  LDSM.16.M88.4 R8, [R182] ;  /* 0x00000000b608783b */ /* 0x020f720000000200 */
[----:B------:R-:W1:Y:S01]  /*19f20*/  MUFU.TANH R206, R14 ;  /* 0x0000000e00ce7308 */ /* 0x000e620000002400 */
[C---:B----4-:R-:W-:Y:S06]  /*19f30*/  HMMA.16816.F32 R20, R156.reuse, R4, R20 ;  /* 0x000000049c14723c */ /* 0x050fec0000001814 */
[C---:B------:R-:W-:Y:S03]  /*19f40*/  HMMA.16816.F32 R24, R156.reuse, R6, R24 ;  /* 0x000000069c18723c */ /* 0x040fe60000001818 */
[----:B------:R-:W4:Y:S01]  /*19f50*/  MUFU.TANH R205, R15 ;  /* 0x0000000f00cd7308 */ /* 0x000f220000002400 */
[----:B------:R-:W2:Y:S09]  /*19f60*/  LDSM.16.M88.4 R4, [R181] ;  /* 0x00000000b504783b */ /* 0x000eb20000000200 */
        /* <DEDUP_REMOVED lines=14> */
[----:B------:R-:W5:Y:S09]  /*1a050*/  LDSM.16.M88.4 R8, [R180] ;  /* 0x00000000b408783b */ /* 0x000f720000000200 */
[----:B------:R-:W1:Y:S01]  /*1a060*/  MUFU.TANH R190, R25 ;  /* 0x0000001900be7308 */ /* 0x000e620000002400 */
[C---:B--2---:R-:W-:Y:S06]  /*1a070*/  HMMA.16816.F32 R36, R156.reuse, R4, R36 ;  /* 0x000000049c24723c */ /* 0x044fec0000001824 */
[C---:B------:R-:W-:Y:S03]  /*1a080*/  HMMA.16816.F32 R40, R156.reuse, R6, R40 ;  /* 0x000000069c28723c */ /* 0x040fe60000001828 */
[----:B------:R-:W2:Y:S01]  /*1a090*/  MUFU.TANH R163, R26 ;  /* 0x0000001a00a37308 */ /* 0x000ea20000002400 */
[----:B------:R-:W3:Y:S01]  /*1a0a0*/  LDSM.16.M88.4 R4, [R179] ;  /* 0x00000000b304783b */ /* 0x000ee20000000200 */
        /* <DEDUP_REMOVED lines=24> */
[C---:B---3--:R-:W-:Y:S06]  /*1a230*/  HMMA.16816.F32 R52, R156.reuse, R4, R52 ;  /* 0x000000049c34723c */ /* 0x048fec0000001834 */
[C---:B------:R-:W-:Y:S03]  /*1a240*/  HMMA.16816.F32 R56, R156.reuse, R6, R56 ;  /* 0x000000069c38723c */ /* 0x040fe60000001838 */
[----:B------:R-:W3:Y:S01]  /*1a250*/  MUFU.TANH R152, R32 ;  /* 0x0000002000987308 */ /* 0x000ee20000002400 */
[----:B------:R-:W4:Y:S01]  /*1a260*/  LDSM.16.M88.4 R4, [R177] ;  /* 0x00000000b104783b */ /* 0x000f220000000200 */
        /* <DEDUP_REMOVED lines=24> */
[C---:B----4-:R-:W-:Y:S06]  /*1a3f0*/  HMMA.16816.F32 R68, R156.reuse, R4, R68 ;  /* 0x000000049c44723c */ /* 0x050fec0000001844 */
[C---:B------:R-:W-:Y:S03]  /*1a400*/  HMMA.16816.F32 R72, R156.reuse, R6, R72 ;  /* 0x000000069c48723c */ /* 0x040fe60000001848 */
[----:B------:R-:W4:Y:S01]  /*1a410*/  MUFU.TANH R33, R33 ;  /* 0x0000002100217308 */ /* 0x000f220000002400 */
[----:B------:R-:W2:Y:S01]  /*1a420*/  LDSM.16.M88.4 R4, [R175] ;  /* 0x00000000af04783b */ /* 0x000ea20000000200 */
        /* <DEDUP_REMOVED lines=78> */
[----:B------:R-:W5:Y:S02]  /*1a910*/  LDSM.16.M88.4 R8, [R170] ;  /* 0x00000000aa08783b */ /* 0x000f640000000200 */
[----:B------:R-:W-:Y:S07]  /*1a920*/  DEPBAR.LE SB0, 0x0 ;  /* 0x000080000000791a */ /* 0x000fee0000000000 */
[----:B------:R-:W1:Y:S01]  /*1a930*/  MUFU.TANH R30, R50 ;  /* 0x00000032001e7308 */ /* 0x000e620000002400 */
[----:B------:R-:W-:Y:S01]  /*1a940*/  BAR.SYNC.DEFER_BLOCKING 0x0 ;  /* 0x0000000000007b1d */ /* 0x000fe20000010000 */
[C---:B----4-:R-:W-:Y:S08]  /*1a950*/  HMMA.16816.F32 R116, R156.reuse, R4, R116 ;  /* 0x000000049c74723c */ /* 0x050ff00000001874 */
[----:B------:R-:W4:Y:S01]  /*1a960*/  MUFU.TANH R29, R51 ;  /* 0x00000033001d7308 */ /* 0x000f220000002400 */
        /* <DEDUP_REMOVED lines=15> */
[----:B------:R2:W1:Y:S01]  /*1aa60*/  MUFU.TANH R26, R54 ;  /* 0x00000036001a7308 */ /* 0x0004620000002400 */
[C---:B-----5:R-:W-:Y:S03]  /*1aa70*/  HMMA.16816.F32 R124, R156.reuse, R8, R124 ;  /* 0x000000089c7c723c */ /* 0x060fe6000000187c */
[----:B------:R-:W-:Y:S01]  /*1aa80*/  FMUL.FTZ R120, R120, UR5 ;  /* 0x0000000578787c20 */ /* 0x000fe20008410000 */
[----:B------:R-:W-:Y:S01]  /*1aa90*/  FMUL.FTZ R121, R121, UR5 ;  /* 0x0000000579797c20 */ /* 0x000fe20008410000 */
[----:B------:R-:W-:Y:S01]  /*1aaa0*/  FMUL.FTZ R122, R122, UR5 ;  /* 0x000000057a7a7c20 */ /* 0x000fe20008410000 */
[----:B------:R-:W-:Y:S03]  /*1aab0*/  HMMA.16816.F32 R128, R156, R10, R128 ;  /* 0x0000000a9c80723c */ /* 0x000fe60000001880 */
[----:B------:R5:W1:Y:S02]  /*1aac0*/  MUFU.TANH R25, R55 ;  /* 0x0000003700197308 */ /* 0x000a640000002400 */
[----:B------:R-:W-:Y:S08]  /*1aad0*/  FMUL.FTZ R123, R123, UR5 ;  /* 0x000000057b7b7c20 */ /* 0x000ff00008410000 */
[----:B------:R-:W1:Y:S01]  /*1aae0*/  MUFU.TANH R56, R56 ;  /* 0x0000003800387308 */ /* 0x000e620000002400 */
[----:B--2---:R-:W-:Y:S09]  /*1aaf0*/  MOV R54, R186 ;  /* 0x000000ba00367202 */ /* 0x004ff20000000f00 */
[----:B------:R-:W2:Y:S01]  /*1ab00*/  MUFU.TANH R57, R57 ;  /* 0x0000003900397308 */ /* 0x000ea20000002400 */
[----:B------:R-:W-:Y:S01]  /*1ab10*/  FMUL.FTZ R124, R124, UR5 ;  /* 0x000000057c7c7c20 */ /* 0x000fe20008410000 */
[----:B------:R-:W-:Y:S01]  /*1ab20*/  FMUL.FTZ R125, R125, UR5 ;  /* 0x000000057d7d7c20 */ /* 0x000fe20008410000 */
[----:B------:R-:W-:Y:S01]  /*1ab30*/  FMUL.FTZ R126, R126, UR5 ;  /* 0x000000057e7e7c20 */ /* 0x000fe20008410000 */
[----:B------:R-:W-:Y:S01]  /*1ab40*/  FMUL.FTZ R127, R127, UR5 ;  /* 0x000000057f7f7c20 */ /* 0x000fe20008410000 */
[----:B-----5:R-:W-:Y:S01]  /*1ab50*/  MOV R55, R187 ;  /* 0x000000bb00377202 */ /* 0x020fe20000000f00 */
[----:B------:R-:W-:Y:S04]  /*1ab60*/  FMUL.FTZ R21, R130, UR5 ;  /* 0x0000000582157c20 */ /* 0x000fe80008410000 */
        /* <DEDUP_REMOVED lines=48> */
[----:B------:R-:W1:Y:S10]  /*1ae70*/  MUFU.TANH R103, R103 ;  /* 0x0000006700677308 */ /* 0x000e740000002400 */
[----:B------:R-:W1:Y:S10]  /*1ae80*/  MUFU.TANH R104, R104 ;  /* 0x0000006800687308 */ /* 0x000e740000002400 */
[----:B------:R1:W1:Y:S10]  /*1ae90*/  MUFU.TANH R194, R105 ;  /* 0x0000006900c27308 */ /* 0x0002740000002400 */
[----:B------:R1:W1:Y:S10]  /*1aea0*/  MUFU.TANH R197, R106 ;  /* 0x0000006a00c57308 */ /* 0x0002740000002400 */
[----:B------:R1:W1:Y:S10]  /*1aeb0*/  MUFU.TANH R204, R107 ;  /* 0x0000006b00cc7308 */ /* 0x0002740000002400 */
[----:B------:R1:W1:Y:S10]  /*1aec0*/  MUFU.TANH R214, R108 ;  /* 0x0000006c00d67308 */ /* 0x0002740000002400 */
[----:B------:R1:W1:Y:S10]  /*1aed0*/  MUFU.TANH R216, R109 ;  /* 0x0000006d00d87308 */ /* 0x0002740000002400 */
[----:B------:R-:W1:Y:S10]  /*1aee0*/  MUFU.TANH R110, R110 ;  /* 0x0000006e006e7308 */ /* 0x000e740000002400 */
        /* <DEDUP_REMOVED lines=21> */
[----:B--234-:R-:W-:Y:S05]  /*1b040*/  @!P0 BRA `(.L_x_1112) ;  /* 0x0000000800888947 */ /* 0x01cfea0003800000 */
        /* <DEDUP_REMOVED lines=70> */
.L_x_1113:
[----:B------:R3:W-:Y:S01]  /*1b4b0*/  @P0 STS [R185+0x1000], RZ ;  /* 0x001000ffb9000388 */ /* 0x0007e20000000800 */
[----:B------:R-:W-:Y:S01]  /*1b4c0*/  @!P0 IADD3 R3, P1, R244, R0, RZ ;  /* 0x00000000f4038210 */ /* 0x000fe20007f3e0ff */
[----:B------:R-:W1:Y:S01]  /*1b4d0*/  @!P0 LDC R10, c[0x0][0x24c] ;  /* 0x00009300ff0a8b82 */ /* 0x000e620000000800 */
[C---:B------:R-:W-:Y:S01]  /*1b4e0*/  LEA R4, P2, R0.reuse, R188, 0x1 ;  /* 0x000000bc00047211 */ /* 0x040fe200078408ff */
        /* <DEDUP_REMOVED lines=28> */
[----:B------:R-:W3:Y:S01]  /*1b6b0*/  @!P0 LDC R23, c[0x0][0x24c] ;  /* 0x00009300ff178b82 */ /* 0x000ee20000000800 */
        /* <DEDUP_REMOVED lines=14> */
[-C--:B-1----:R-:W-:Y:S01]  /*1b7a0*/  @!P0 LEA R8, P3, R18, R188.reuse, 0x1 ;  /* 0x000000bc12088211 */ /* 0x082fe200078608ff */
        /* <DEDUP_REMOVED lines=8> */
[----:B---3--:R-:W-:Y:S01]  /*1b830*/  @!P0 IMAD R0, R23, 0xc0, RZ ;  /* 0x000000c017008824 */ /* 0x008fe200078e02ff */
        /* <DEDUP_REMOVED lines=35> */
.L_x_1112:
[----:B-1----:R-:W-:Y:S01]  /*1ba70*/  FMNMX.FTZ R0, R202, R134, !PT ;  /* 0x00000086ca007209 */ /* 0x002fe20007810000 */
[----:B--2---:R-:W-:Y:S03]  /*1ba80*/  LDSM.16.MT88.4 R12, [R165+0x5000] ;  /* 0x00500000a50c783b */ /* 0x004fe60000004200 */
        /* <DEDUP_REMOVED lines=201> */
[----:B------:R-:W3:Y:S01]  /*1c720*/  MUFU.EX2 R2, R2 ;  /* 0x0000000200027308 */ /* 0x000ee20000000800 */
[--C-:B-1----:R-:W-:Y:S01]  /*1c730*/  FFMA.FTZ R5, R27, UR4, -R23.reuse ;  /* 0x000000041b057c23 */ /* 0x102fe20008010817 */
[----:B----4-:R-:W-:Y:S01]  /*1c740*/  F2FP.F16.F32.PACK_AB R27, R105, R102 ;  /* 0x00000066691b723e */ /* 0x010fe200000000ff */
[--C-:B--2---:R-:W-:Y:S07]  /*1c750*/  FFMA.FTZ R4, R205, UR4, -R48.reuse ;  /* 0x00000004cd047c23 */ /* 0x104fee0008010830 */
[----:B------:R1:W2:Y:S01]  /*1c760*/  MUFU.EX2 R112, R4 ;  /* 0x0000000400707308 */ /* 0x0002a20000000800 */
[C---:B---3--:R-:W-:Y:S01]  /*1c770*/  FMUL.FTZ R9, R2.reuse, R137 ;  /* 0x0000008902097220 */ /* 0x048fe20000410000 */
[----:B------:R-:W-:Y:S08]  /*1c780*/  FMUL.FTZ R17, R2, R145 ;  /* 0x0000009102117220 */ /* 0x000ff00000410000 */
[----:B------:R3:W-:Y:S01]  /*1c790*/  MUFU.EX2 R137, R10 ;  /* 0x0000000a00897308 */ /* 0x0007e20000000800 */
[--C-:B-1----:R-:W-:Y:S09]  /*1c7a0*/  FFMA.FTZ R4, R200, UR4, -R23.reuse ;  /* 0x00000004c8047c23 */ /* 0x102ff20008010817 */
[----:B------:R1:W4:Y:S01]  /*1c7b0*/  MUFU.EX2 R117, R4 ;  /* 0x0000000400757308 */ /* 0x0003220000000800 */
[----:B---3--:R-:W-:Y:S01]  /*1c7c0*/  FMUL.FTZ R10, R0, R138 ;  /* 0x0000008a000a7220 */ /* 0x008fe20000410000 */
[--C-:B-1----:R-:W-:Y:S08]  /*1c7d0*/  FFMA.FTZ R4, R199, UR4, -R48.reuse ;  /* 0x00000004c7047c23 */ /* 0x102ff00008010830 */
[----:B------:R1:W-:Y:S10]  /*1c7e0*/  MUFU.EX2 R199, R5 ;  /* 0x0000000500c77308 */ /* 0x0003f40000000800 */
[----:B------:R3:W-:Y:S01]  /*1c7f0*/  MUFU.EX2 R111, R4 ;  /* 0x00000004006f7308 */ /* 0x0007e20000000800 */
[--C-:B-1----:R-:W-:Y:S09]  /*1c800*/  FFMA.FTZ R5, R61, UR4, -R23.reuse ;  /* 0x000000043d057c23 */ /* 0x102ff20008010817 */
[----:B------:R1:W-:Y:S01]  /*1c810*/  MUFU.EX2 R61, R5 ;  /* 0x00000005003d7308 */ /* 0x0003e20000000800 */
[--C-:B---3--:R-:W-:Y:S09]  /*1c820*/  FFMA.FTZ R4, R198, UR4, -R48.reuse ;  /* 0x00000004c6047c23 */ /* 0x108ff20008010830 */
[----:B------:R3:W5:Y:S10]  /*1c830*/  MUFU.EX2 R115, R4 ;  /* 0x0000000400737308 */ /* 0x0007740000000800 */
[----:B------:R2:W-:Y:S01]  /*1c840*/  MUFU.EX2 R198, R6 ;  /* 0x0000000600c67308 */ /* 0x0005e20000000800 */
[--C-:B-1----:R-:W-:Y:S09]  /*1c850*/  FFMA.FTZ R5, R69, UR4, -R23.reuse ;  /* 0x0000000445057c23 */ /* 0x102ff20008010817 */
[----:B------:R1:W-:Y:S01]  /*1c860*/  MUFU.EX2 R207, R5 ;  /* 0x0000000500cf7308 */ /* 0x0003e20000000800 */
[--C-:B---3--:R-:W-:Y:S09]  /*1c870*/  FFMA.FTZ R4, R193, UR4, -R48.reuse ;  /* 0x00000004c1047c23 */ /* 0x108ff20008010830 */
[----:B------:R3:W-:Y:S01]  /*1c880*/  MUFU.EX2 R114, R4 ;  /* 0x0000000400727308 */ /* 0x0007e20000000800 */
[--C-:B--2---:R-:W-:Y:S09]  /*1c890*/  FFMA.FTZ R6, R60, UR4, -R23.reuse ;  /* 0x000000043c067c23 */ /* 0x104ff20008010817 */
[----:B------:R2:W-:Y:S01]  /*1c8a0*/  MUFU.EX2 R60, R6 ;  /* 0x00000006003c7308 */ /* 0x0005e20000000800 */
[--C-:B-1----:R-:W-:Y:S09]  /*1c8b0*/  FFMA.FTZ R5, R77, UR4, -R23.reuse ;  /* 0x000000044d057c23 */ /* 0x102ff20008010817 */
[----:B------:R1:W-:Y:S01]  /*1c8c0*/  MUFU.EX2 R234, R5 ;  /* 0x0000000500ea7308 */ /* 0x0003e20000000800 */
[--C-:B---3--:R-:W-:Y:S09]  /*1c8d0*/  FFMA.FTZ R4, R192, UR4, -R48.reuse ;  /* 0x00000004c0047c23 */ /* 0x108ff20008010830 */
[----:B------:R3:W5:Y:S01]  /*1c8e0*/  MUFU.EX2 R120, R4 ;  /* 0x0000000400787308 */ /* 0x0007620000000800 */
[--C-:B--2---:R-:W-:Y:S09]  /*1c8f0*/  FFMA.FTZ R6, R68, UR4, -R23.reuse ;  /* 0x0000000444067c23 */ /* 0x104ff20008010817 */
[----:B------:R2:W-:Y:S01]  /*1c900*/  MUFU.EX2 R206, R6 ;  /* 0x0000000600ce7308 */ /* 0x0005e20000000800 */
[----:B-1----:R-:W-:Y:S01]  /*1c910*/  FMUL.FTZ R5, R2, R141 ;  /* 0x0000008d02057220 */ /* 0x002fe20000410000 */
[--C-:B---3--:R-:W-:Y:S08]  /*1c920*/  FFMA.FTZ R4, R190, UR4, -R23.reuse ;  /* 0x00000004be047c23 */ /* 0x108ff00008010817 */
[----:B------:R1:W3:Y:S01]  /*1c930*/  MUFU.EX2 R125, R4 ;  /* 0x00000004007d7308 */ /* 0x0002e20000000800 */
[--C-:B--2---:R-:W-:Y:S09]  /*1c940*/  FFMA.FTZ R6, R76, UR4, -R23.reuse ;  /* 0x000000044c067c23 */ /* 0x104ff20008010817 */
[----:B------:R2:W-:Y:S01]  /*1c950*/  MUFU.EX2 R215, R6 ;  /* 0x0000000600d77308 */ /* 0x0005e20000000800 */
[--C-:B-1----:R-:W-:Y:S09]  /*1c960*/  FFMA.FTZ R4, R163, UR4, -R48.reuse ;  /* 0x00000004a3047c23 */ /* 0x102ff20008010830 */
[----:B------:R1:W-:Y:S01]  /*1c970*/  MUFU.EX2 R121, R4 ;  /* 0x0000000400797308 */ /* 0x0003e20000000800 */
[--C-:B--2---:R-:W-:Y:S09]  /*1c980*/  FFMA.FTZ R6, R84, UR4, -R23.reuse ;  /* 0x0000000454067c23 */ /* 0x104ff20008010817 */
[----:B------:R2:W-:Y:S01]  /*1c990*/  MUFU.EX2 R241, R6 ;  /* 0x0000000600f17308 */ /* 0x0005e20000000800 */
[--C-:B-1----:R-:W-:Y:S09]  /*1c9a0*/  FFMA.FTZ R4, R162, UR4, -R48.reuse ;  /* 0x00000004a2047c23 */ /* 0x102ff20008010830 */
[----:B------:R1:W3:Y:S01]  /*1c9b0*/  MUFU.EX2 R123, R4 ;  /* 0x00000004007b7308 */ /* 0x0002e20000000800 */
[----:B--2---:R-:W-:Y:S01]  /*1c9c0*/  FMUL.FTZ R6, R0, R142 ;  /* 0x0000008e00067220 */ /* 0x004fe20000410000 */
[--C-:B-1----:R-:W-:Y:S08]  /*1c9d0*/  FFMA.FTZ R4, R155, UR4, -R48.reuse ;  /* 0x000000049b047c23 */ /* 0x102ff00008010830 */
[----:B------:R1:W-:Y:S02]  /*1c9e0*/  MUFU.EX2 R122, R4 ;  /* 0x00000004007a7308 */ /* 0x0003e40000000800 */
[--C-:B-1----:R-:W-:Y:S08]  /*1c9f0*/  FFMA.FTZ R4, R153, UR4, -R48.reuse ;  /* 0x0000000499047c23 */ /* 0x102ff00008010830 */
[----:B------:R1:W-:Y:S10]  /*1ca00*/  MUFU.EX2 R153, R7 ;  /* 0x0000000700997308 */ /* 0x0003f40000000800 */
[----:B------:R2:W-:Y:S01]  /*1ca10*/  MUFU.EX2 R128, R4 ;  /* 0x0000000400807308 */ /* 0x0005e20000000800 */
[--C-:B-1----:R-:W-:Y:S01]  /*1ca20*/  FFMA.FTZ R7, R32, UR4, -R23.reuse ;  /* 0x0000000420077c23 */ /* 0x102fe20008010817 */
[--C-:B------:R-:W-:Y:S08]  /*1ca30*/  FFMA.FTZ R32, R91, UR4, -R48.reuse ;  /* 0x000000045b207c23 */ /* 0x100ff00008010830 */
[----:B------:R1:W-:Y:S01]  /*1ca40*/  MUFU.EX2 R192, R7 ;  /* 0x0000000700c07308 */ /* 0x0003e20000000800 */
[--C-:B--2---:R-:W-:Y:S01]  /*1ca50*/  FFMA.FTZ R4, R33, UR4, -R23.reuse ;  /* 0x0000000421047c23 */ /* 0x104fe20008010817 */
[----:B------:R-:W-:Y:S08]  /*1ca60*/  F2FP.F16.F32.PACK_AB R33, R112, R107 ;  /* 0x0000006b7021723e */ /* 0x000ff000000000ff */
[----:B------:R2:W3:Y:S10]  /*1ca70*/  MUFU.EX2 R135, R4 ;  /* 0x0000000400877308 */ /* 0x0004f40000000800 */
[----:B------:R5:W-:Y:S01]  /*1ca80*/  MUFU.EX2 R90, R32 ;  /* 0x00000020005a7308 */ /* 0x000be20000000800 */
[--C-:B-1----:R-:W-:Y:S09]  /*1ca90*/  FFMA.FTZ R7, R56, UR4, -R23.reuse ;  /* 0x0000000438077c23 */ /* 0x102ff20008010817 */
[----:B------:R1:W-:Y:S01]  /*1caa0*/  MUFU.EX2 R56, R7 ;  /* 0x0000000700387308 */ /* 0x0003e20000000800 */
[--C-:B--2---:R-:W-:Y:S01]  /*1cab0*/  FFMA.FTZ R4, R34, UR4, -R48.reuse ;  /* 0x0000000422047c23 */ /* 0x104fe20008010830 */
[----:B----4-:R-:W-:Y:S08]  /*1cac0*/  F2FP.F16.F32.PACK_AB R34, R117, R113 ;  /* 0x000000717522723e */ /* 0x010ff000000000ff */
[----:B------:R2:W-:Y:S01]  /*1cad0*/  MUFU.EX2 R127, R4 ;  /* 0x00000004007f7308 */ /* 0x0005e20000000800 */
[----:B-----5:R-:W-:Y:S01]  /*1cae0*/  F2FP.F16.F32.PACK_AB R32, R109, R108 ;  /* 0x0000006c6d20723e */ /* 0x020fe200000000ff */
[--C-:B-1----:R-:W-:Y:S08]  /*1caf0*/  FFMA.FTZ R7, R64, UR4, -R23.reuse ;  /* 0x0000000440077c23 */ /* 0x102ff00008010817 */
[----:B------:R1:W-:Y:S01]  /*1cb00*/  MUFU.EX2 R64, R7 ;  /* 0x0000000700407308 */ /* 0x0003e20000000800 */
[--C-:B--2---:R-:W-:Y:S01]  /*1cb10*/  FFMA.FTZ R4, R35, UR4, -R48.reuse ;  /* 0x0000000423047c23 */ /* 0x104fe20008010830 */
[----:B------:R-:W-:Y:S08]  /*1cb20*/  F2FP.F16.F32.PACK_AB R35, R115, R111 ;  /* 0x0000006f7323723e */ /* 0x000ff000000000ff */
[----:B------:R2:W4:Y:S01]  /*1cb30*/  MUFU.EX2 R131, R4 ;  /* 0x0000000400837308 */ /* 0x0005220000000800 */
[--C-:B-1----:R-:W-:Y:S09]  /*1cb40*/  FFMA.FTZ R7, R72, UR4, -R23.reuse ;  /* 0x0000000448077c23 */ /* 0x102ff20008010817 */
[----:B------:R1:W-:Y:S01]  /*1cb50*/  MUFU.EX2 R208, R7 ;  /* 0x0000000700d07308 */ /* 0x0003e20000000800 */
[--C-:B--2---:R-:W-:Y:S09]  /*1cb60*/  FFMA.FTZ R4, R38, UR4, -R48.reuse ;  /* 0x0000000426047c23 */ /* 0x104ff20008010830 */
[----:B------:R2:W-:Y:S01]  /*1cb70*/  MUFU.EX2 R130, R4 ;  /* 0x0000000400827308 */ /* 0x0005e20000000800 */
[----:B-1----:R-:W-:Y:S01]  /*1cb80*/  FMUL.FTZ R7, R0, R143 ;  /* 0x0000008f00077220 */ /* 0x002fe20000410000 */
[--C-:B--2---:R-:W-:Y:S02]  /*1cb90*/  FFMA.FTZ R4, R39, UR4, -R48.reuse ;  /* 0x0000000427047c23 */ /* 0x104fe40008010830 */
[----:B------:R-:W-:Y:S06]  /*1cba0*/  LDSM.16.MT88.4 R36, [R165+0x5400] ;  /* 0x00540000a524783b */ /* 0x000fec0000004200 */
[----:B------:R1:W2:Y:S02]  /*1cbb0*/  MUFU.EX2 R155, R4 ;  /* 0x00000004009b7308 */ /* 0x0002a40000000800 */
[--C-:B-1----:R-:W-:Y:S08]  /*1cbc0*/  FFMA.FTZ R4, R41, UR4, -R23.reuse ;  /* 0x0000000429047c23 */ /* 0x102ff00008010817 */
[----:B------:R1:W5:Y:S02]  /*1cbd0*/  MUFU.EX2 R163, R4 ;  /* 0x0000000400a37308 */ /* 0x0003640000000800 */
[--C-:B-1----:R-:W-:Y:S08]  /*1cbe0*/  FFMA.FTZ R4, R42, UR4, -R48.reuse ;  /* 0x000000042a047c23 */ /* 0x102ff00008010830 */
[----:B------:R1:W-:Y:S02]  /*1cbf0*/  MUFU.EX2 R160, R4 ;  /* 0x0000000400a07308 */ /* 0x0003e40000000800 */
[--C-:B-1----:R-:W-:Y:S02]  /*1cc00*/  FFMA.FTZ R4, R43, UR4, -R48.reuse ;  /* 0x000000042b047c23 */ /* 0x102fe40008010830 */
[----:B------:R-:W-:Y:S06]  /*1cc10*/  LDSM.16.MT88.4 R40, [R166+0x5400] ;  /* 0x00540000a628783b */ /* 0x000fec0000004200 */
[----:B------:R1:W5:Y:S02]  /*1cc20*/  MUFU.EX2 R161, R4 ;  /* 0x0000000400a17308 */ /* 0x0003640000000800 */
[--C-:B-1----:R-:W-:Y:S08]  /*1cc30*/  FFMA.FTZ R4, R46, UR4, -R48.reuse ;  /* 0x000000042e047c23 */ /* 0x102ff00008010830 */
[----:B------:R1:W-:Y:S02]  /*1cc40*/  MUFU.EX2 R162, R4 ;  /* 0x0000000400a27308 */ /* 0x0003e40000000800 */
[--C-:B-1----:R-:W-:Y:S02]  /*1cc50*/  FFMA.FTZ R4, R47, UR4, -R48.reuse ;  /* 0x000000042f047c23 */ /* 0x102fe40008010830 */
[----:B------:R-:W-:Y:S06]  /*1cc60*/  LDSM.16.MT88.4 R44, [R165+0x5800] ;  /* 0x00580000a52c783b */ /* 0x000fec0000004200 */
[----:B------:R1:W-:Y:S02]  /*1cc70*/  MUFU.EX2 R190, R4 ;  /* 0x0000000400be7308 */ /* 0x0003e40000000800 */
[----:B-1----:R-:W-:Y:S08]  /*1cc80*/  FFMA.FTZ R4, R31, UR4, -R23 ;  /* 0x000000041f047c23 */ /* 0x002ff00008010817 */
[----:B------:R1:W5:Y:S02]  /*1cc90*/  MUFU.EX2 R196, R4 ;  /* 0x0000000400c47308 */ /* 0x0003640000000800 */
[--C-:B-1----:R-:W-:Y:S08]  /*1cca0*/  FFMA.FTZ R4, R30, UR4, -R48.reuse ;  /* 0x000000041e047c23 */ /* 0x102ff00008010830 */
[----:B------:R1:W-:Y:S02]  /*1ccb0*/  MUFU.EX2 R191, R4 ;  /* 0x0000000400bf7308 */ /* 0x0003e40000000800 */
[--C-:B-1----:R-:W-:Y:S02]  /*1ccc0*/  FFMA.FTZ R4, R29, UR4, -R48.reuse ;  /* 0x000000041d047c23 */ /* 0x102fe40008010830 */
[----:B------:R-:W1:Y:S06]  /*1ccd0*/  LDSM.16.MT88.4 R28, [R166+0x5000] ;  /* 0x00500000a61c783b */ /* 0x000e6c0000004200 */
[----:B------:R3:W5:Y:S02]  /*1cce0*/  MUFU.EX2 R193, R4 ;  /* 0x0000000400c17308 */ /* 0x0007640000000800 */
[--C-:B---3--:R-:W-:Y:S01]  /*1ccf0*/  FFMA.FTZ R4, R26, UR4, -R48.reuse ;  /* 0x000000041a047c23 */ /* 0x108fe20008010830 */
[----:B------:R-:W-:Y:S07]  /*1cd00*/  F2FP.F16.F32.PACK_AB R26, R106, R53 ;  /* 0x000000356a1a723e */ /* 0x000fee00000000ff */
[----:B------:R3:W-:Y:S02]  /*1cd10*/  MUFU.EX2 R195, R4 ;  /* 0x0000000400c37308 */ /* 0x0007e40000000800 */
[--C-:B---3--:R-:W-:Y:S01]  /*1cd20*/  FFMA.FTZ R4, R25, UR4, -R48.reuse ;  /* 0x0000000419047c23 */ /* 0x108fe20008010830 */
[----:B------:R-:W-:Y:S01]  /*1cd30*/  F2FP.F16.F32.PACK_AB R25, R52, R49 ;  /* 0x000000313419723e */ /* 0x000fe200000000ff */
[----:B------:R-:W-:Y:S06]  /*1cd40*/  FFMA.FTZ R49, R0, R246, R49 ;  /* 0x000000f600317223 */ /* 0x000fec0000010031 */
[----:B------:R3:W5:Y:S02]  /*1cd50*/  MUFU.EX2 R200, R4 ;  /* 0x0000000400c87308 */ /* 0x0007640000000800 */
[--C-:B---3--:R-:W-:Y:S08]  /*1cd60*/  FFMA.FTZ R4, R57, UR4, -R23.reuse ;  /* 0x0000000439047c23 */ /* 0x108ff00008010817 */
[----:B------:R3:W5:Y:S02]  /*1cd70*/  MUFU.EX2 R201, R4 ;  /* 0x0000000400c97308 */ /* 0x0007640000000800 */
[--C-:B---3--:R-:W-:Y:S08]  /*1cd80*/  FFMA.FTZ R4, R58, UR4, -R48.reuse ;  /* 0x000000043a047c23 */ /* 0x108ff00008010830 */
[----:B------:R3:W-:Y:S02]  /*1cd90*/  MUFU.EX2 R57, R4 ;  /* 0x0000000400397308 */ /* 0x0007e40000000800 */
[--C-:B---3--:R-:W-:Y:S08]  /*1cda0*/  FFMA.FTZ R4, R59, UR4, -R48.reuse ;  /* 0x000000043b047c23 */ /* 0x108ff00008010830 */
[----:B------:R3:W5:Y:S02]  /*1cdb0*/  MUFU.EX2 R58, R4 ;  /* 0x00000004003a7308 */ /* 0x0007640000000800 */
[--C-:B---3--:R-:W-:Y:S08]  /*1cdc0*/  FFMA.FTZ R4, R62, UR4, -R48.reuse ;  /* 0x000000043e047c23 */ /* 0x108ff00008010830 */
[----:B------:R3:W-:Y:S02]  /*1cdd0*/  MUFU.EX2 R59, R4 ;  /* 0x00000004003b7308 */ /* 0x0007e40000000800 */
[--C-:B---3--:R-:W-:Y:S08]  /*1cde0*/  FFMA.FTZ R4, R63, UR4, -R48.reuse ;  /* 0x000000043f047c23 */ /* 0x108ff00008010830 */
[----:B------:R3:W-:Y:S02]  /*1cdf0*/  MUFU.EX2 R62, R4 ;  /* 0x00000004003e7308 */ /* 0x0007e40000000800 */
        /* <DEDUP_REMOVED lines=32> */
[C---:B---3--:R-:W-:Y:S08]  /*1d000*/  FMUL.FTZ R4, R2.reuse, R140 ;  /* 0x0000008c02047220 */ /* 0x048ff00000410000 */
[----:B------:R3:W-:Y:S01]  /*1d010*/  MUFU.EX2 R140, R8 ;  /* 0x00000008008c7308 */ /* 0x0007e20000000800 */
[C---:B------:R-:W-:Y:S07]  /*1d020*/  HMMA.16816.F32 R4, R24.reuse, R12, R4 ;  /* 0x0000000c1804723c */ /* 0x040fee0000001804 */
[----:B------:R-:W-:Y:S01]  /*1d030*/  FFMA.FTZ R12, R89, UR4, -R23 ;  /* 0x00000004590c7c23 */ /* 0x000fe20008010817 */
[C---:B------:R-:W-:Y:S03]  /*1d040*/  FMUL.FTZ R13, R2.reuse, R149 ;  /* 0x00000095020d7220 */ /* 0x040fe60000410000 */
[----:B------:R4:W5:Y:S01]  /*1d050*/  MUFU.EX2 R138, R12 ;  /* 0x0000000c008a7308 */ /* 0x0009620000000800 */
[----:B---3--:R-:W-:Y:S07]  /*1d060*/  FMUL.FTZ R8, R2, R136 ;  /* 0x0000008802087220 */ /* 0x008fee0000410000 */
[C---:B------:R-:W-:Y:S02]  /*1d070*/  HMMA.16816.F32 R8, R24.reuse, R14, R8 ;  /* 0x0000000e1808723c */ /* 0x040fe40000001808 */
[----:B------:R3:W5:Y:S05]  /*1d080*/  MUFU.EX2 R136, R16 ;  /* 0x0000001000887308 */ /* 0x00076a0000000800 */
[C---:B------:R-:W-:Y:S01]  /*1d090*/  FMUL.FTZ R14, R0.reuse, R150 ;  /* 0x00000096000e7220 */ /* 0x040fe20000410000 */
[----:B------:R-:W-:Y:S03]  /*1d0a0*/  FMUL.FTZ R15, R0, R151 ;  /* 0x00000097000f7220 */ /* 0x000fe60000410000 */
[----:B----4-:R-:W-:Y:S01]  /*1d0b0*/  FMUL.FTZ R12, R2, R148 ;  /* 0x00000094020c7220 */ /* 0x010fe20000410000 */
[----:B------:R-:W-:Y:S04]  /*1d0c0*/  FFMA.FTZ R0, R94, UR4, -R48 ;  /* 0x000000045e007c23 */ /* 0x000fe80008010830 */
[----:B------:R4:W-:Y:S02]  /*1d0d0*/  MUFU.EX2 R86, R0 ;  /* 0x0000000000567308 */ /* 0x0009e40000000800 */
[C---:B-1----:R-:W-:Y:S03]  /*1d0e0*/  HMMA.16816.F32 R12, R24.reuse, R28, R12 ;  /* 0x0000001c180c723c */ /* 0x042fe6000000180c */
[C---:B---3--:R-:W-:Y:S01]  /*1d0f0*/  FMUL.FTZ R16, R2.reuse, R144 ;  /* 0x0000009002107220 */ /* 0x048fe20000410000 */
[----:B------:R-:W-:Y:S04]  /*1d100*/  FFMA.FTZ R2, R2, R245, R50 ;  /* 0x000000f502027223 */ /* 0x000fe80000010032 */
[----:B------:R-:W-:Y:S02]  /*1d110*/  FADD.FTZ R50, R51, R2 ;  /* 0x0000000233327221 */ /* 0x000fe40000010000 */
[----:B------:R-:W-:Y:S01]  /*1d120*/  HMMA.16816.F32 R16, R24, R30, R16 ;  /* 0x0000001e1810723c */ /* 0x000fe20000001810 */
[----:B------:R-:W1:Y:S02]  /*1d130*/  LDSM.16.MT88.4 R28, [R166+0x5800] ;  /* 0x00580000a61c783b */ /* 0x000e640000004200 */
[----:B------:R-:W-:Y:S01]  /*1d140*/  FADD.FTZ R2, R52, R49 ;  /* 0x0000003134027221 */ /* 0x000fe20000010000 */
[--C-:B------:R-:W-:Y:S01]  /*1d150*/  FFMA.FTZ R49, R98, UR4, -R48.reuse ;  /* 0x0000000462317c23 */ /* 0x100fe20008010830 */
[----:B----4-:R-:W-:Y:S01]  /*1d160*/  FFMA.FTZ R0, R95, UR4, -R48 ;  /* 0x000000045f007c23 */ /* 0x010fe20008010830 */
[C---:B------:R-:W-:Y:S02]  /*1d170*/  HMMA.16816.F32 R4, R32.reuse, R36, R4 ;  /* 0x000000242004723c */ /* 0x040fe40000001804 */
[----:B------:R-:W-:Y:S03]  /*1d180*/  MUFU.EX2 R83, R49 ;  /* 0x0000003100537308 */ /* 0x000fe60000000800 */
[--C-:B------:R-:W-:Y:S01]  /*1d190*/  FFMA.FTZ R24, R92, UR4, -R23.reuse ;  /* 0x000000045c187c23 */ /* 0x100fe20008010817 */
[C---:B------:R-:W-:Y:S01]  /*1d1a0*/  HMMA.16816.F32 R8, R32.reuse, R38, R8 ;  /* 0x000000262008723c */ /* 0x040fe20000001808 */
[----:B------:R-:W3:Y:S05]  /*1d1b0*/  LDSM.16.MT88.4 R36, [R165+0x5c00] ;  /* 0x005c0000a524783b */ /* 0x000eea0000004200 */
[----:B------:R4:W-:Y:S01]  /*1d1c0*/  MUFU.EX2 R89, R24 ;  /* 0x0000001800597308 */ /* 0x0009e20000000800 */
[----:B------:R-:W-:Y:S01]  /*1d1d0*/  F2FP.F16.F32.PACK_AB R25, R120, R114 ;  /* 0x000000727819723e */ /* 0x000fe200000000ff */
[C---:B------:R-:W-:Y:S03]  /*1d1e0*/  HMMA.16816.F32 R12, R32.reuse, R40, R12 ;  /* 0x00000028200c723c */ /* 0x040fe6000000180c */
[----:B------:R-:W-:Y:S03]  /*1d1f0*/  F2FP.F16.F32.PACK_AB R26, R125, R119 ;  /* 0x000000777d1a723e */ /* 0x000fe600000000ff */
[----:B------:R-:W-:Y:S02]  /*1d200*/  HMMA.16816.F32 R16, R32, R42, R16 ;  /* 0x0000002a2010723c */ /* 0x000fe40000001810 */
[----:B------:R2:W-:Y:S01]  /*1d210*/  MUFU.EX2 R87, R0 ;  /* 0x0000000000577308 */ /* 0x0005e20000000800 */
[----:B------:R-:W5:Y:S02]  /*1d220*/  LDSM.16.MT88.4 R40, [R166+0x5c00] ;  /* 0x005c0000a628783b */ /* 0x000f640000004200 */
[----:B------:R-:W-:Y:S02]  /*1d230*/  F2FP.F16.F32.PACK_AB R27, R123, R121 ;  /* 0x000000797b1b723e */ /* 0x000fe400000000ff */
[----:B------:R-:W-:Y:S01]  /*1d240*/  FADD.FTZ R33, R53, R50 ;  /* 0x0000003235217221 */ /* 0x000fe20000010000 */
[--C-:B------:R-:W-:Y:S03]  /*1d250*/  FFMA.FTZ R32, R96, UR4, -R23.reuse ;  /* 0x0000000460207c23 */ /* 0x100fe60008010817 */
[----:B----4-:R-:W-:Y:S01]  /*1d260*/  FFMA.FTZ R24, R93, UR4, -R23 ;  /* 0x000000045d187c23 */ /* 0x010fe20008010817 */
[----:B------:R-:W-:Y:S01]  /*1d270*/  FADD.FTZ R33, R106, R33 ;  /* 0x000000216a217221 */ /* 0x000fe20000010000 */
[----:B------:R4:W-:Y:S01]  /*1d280*/  MUFU.EX2 R85, R32 ;  /* 0x0000002000557308 */ /* 0x0009e20000000800 */
[----:B------:R-:W-:Y:S02]  /*1d290*/  F2FP.F16.F32.PACK_AB R34, R135, R129 ;  /* 0x000000818722723e */ /* 0x000fe400000000ff */
[----:B------:R-:W-:Y:S01]  /*1d2a0*/  F2FP.F16.F32.PACK_AB R35, R131, R127 ;  /* 0x0000007f8323723e */ /* 0x000fe200000000ff */
[----:B--2---:R-:W-:Y:S06]  /*1d2b0*/  FADD.FTZ R0, R102, R2 ;  /* 0x0000000266007221 */ /* 0x004fec0000010000 */
[----:B------:R2:W-:Y:S01]  /*1d2c0*/  MUFU.EX2 R88, R24 ;  /* 0x0000001800587308 */ /* 0x0005e20000000800 */
[----:B------:R-:W-:Y:S01]  /*1d2d0*/  FADD.FTZ R2, R105, R0 ;  /* 0x0000000069027221 */ /* 0x000fe20000010000 */
[----:B------:R-:W-:Y:S01]  /*1d2e0*/  FADD.FTZ R0, R108, R33 ;  /* 0x000000216c007221 */ /* 0x000fe20000010000 */
[----:B------:R-:W-:Y:S02]  /*1d2f0*/  F2FP.F16.F32.PACK_AB R33, R128, R122 ;  /* 0x0000007a8021723e */ /* 0x000fe400000000ff */
[----:B------:R-:W-:Y:S01]  /*1d300*/  FADD.FTZ R50, R107, R2 ;  /* 0x000000026b327221 */ /* 0x000fe20000010000 */
[----:B------:R-:W-:Y:S01]  /*1d310*/  FFMA.FTZ R2, R97, UR4, -R23 ;  /* 0x0000000461027c23 */ /* 0x000fe20008010817 */
[----:B------:R-:W-:Y:S02]  /*1d320*/  FADD.FTZ R51, R109, R0 ;  /* 0x000000006d337221 */ /* 0x000fe40000010000 */
[----:B------:R-:W-:Y:S01]  /*1d330*/  FADD.FTZ R0, R112, R50 ;  /* 0x0000003270007221 */ /* 0x000fe20000010000 */
[----:B------:R1:W5:Y:S01]  /*1d340*/  MUFU.EX2 R84, R2 ;  /* 0x0000000200547308 */ /* 0x0003620000000800 */
[----:B----4-:R-:W-:Y:S02]  /*1d350*/  F2FP.F16.F32.PACK_AB R32, R126, R124 ;  /* 0x0000007c7e20723e */ /* 0x010fe400000000ff */
[----:B--2---:R-:W-:Y:S07]  /*1d360*/  F2FP.F16.F32.PACK_AB R24, R118, R116 ;  /* 0x000000747618723e */ /* 0x004fee00000000ff */
[C---:B------:R-:W-:Y:S05]  /*1d370*/  HMMA.16816.F32 R4, R24.reuse, R44, R4 ;  /* 0x0000002c1804723c */ /* 0x040fea0000001804 */
[----:B-1----:R-:W-:Y:S01]  /*1d380*/  FADD.FTZ R2, R113, R51 ;  /* 0x0000003371027221 */ /* 0x002fe20000010000 */
[C---:B------:R-:W-:Y:S01]  /*1d390*/  HMMA.16816.F32 R8, R24.reuse, R46, R8 ;  /* 0x0000002e1808723c */ /* 0x040fe20000001808 */
[----:B------:R-:W1:Y:S04]  /*1d3a0*/  LDSM.16.MT88.4 R44, [R165+0x6000] ;  /* 0x00600000a52c783b */ /* 0x000e680000004200 */
[----:B------:R-:W-:Y:S01]  /*1d3b0*/  FADD.FTZ R2, R117, R2 ;  /* 0x0000000275027221 */ /* 0x000fe20000010000 */
[C---:B------:R-:W-:Y:S06]  /*1d3c0*/  HMMA.16816.F32 R12, R24.reuse, R28, R12 ;  /* 0x0000001c180c723c */ /* 0x040fec000000180c */
[----:B------:R-:W-:Y:S01]  /*1d3d0*/  HMMA.16816.F32 R16, R24, R30, R16 ;  /* 0x0000001e1810723c */ /* 0x000fe20000001810 */
[----:B------:R-:W2:Y:S05]  /*1d3e0*/  LDSM.16.MT88.4 R28, [R166+0x6000] ;  /* 0x00600000a61c783b */ /* 0x000eaa0000004200 */
[C---:B---3--:R-:W-:Y:S05]  /*1d3f0*/  HMMA.16816.F32 R4, R32.reuse, R36, R4 ;  /* 0x000000242004723c */ /* 0x048fea0000001804 */
[----:B------:R-:W-:Y:S01]  /*1d400*/  FADD.FTZ R24, R111, R0 ;  /* 0x000000006f187221 */ /* 0x000fe20000010000 */
[C---:B------:R-:W-:Y:S01]  /*1d410*/  HMMA.16816.F32 R8, R32.reuse, R38, R8 ;  /* 0x000000262008723c */ /* 0x040fe20000001808 */
[----:B------:R-:W3:Y:S04]  /*1d420*/  LDSM.16.MT88.4 R36, [R165+0x6400] ;  /* 0x00640000a524783b */ /* 0x000ee80000004200 */
[----:B------:R-:W-:Y:S01]  /*1d430*/  FFMA.FTZ R0, R99, UR4, -R48 ;  /* 0x0000000463007c23 */ /* 0x000fe20008010830 */
[C---:B-----5:R-:W-:Y:S03]  /*1d440*/  HMMA.16816.F32 R12, R32.reuse, R40, R12 ;  /* 0x00000028200c723c */ /* 0x060fe6000000180c */
        /* <DEDUP_REMOVED lines=11> */
[----:B----4-:R-:W-:Y:S01]  /*1d500*/  FADD.FTZ R0, R116, R2 ;  /* 0x0000000274007221 */ /* 0x010fe20000010000 */
[--C-:B------:R-:W-:Y:S01]  /*1d510*/  FFMA.FTZ R2, R100, UR4, -R23.reuse ;  /* 0x0000000464027c23 */ /* 0x100fe20008010817 */
[----:B------:R-:W-:Y:S02]  /*1d520*/  F2FP.F16.F32.PACK_AB R34, R196, R192 ;  /* 0x000000c0c422723e */ /* 0x000fe400000000ff */
[----:B------:R-:W-:Y:S01]  /*1d530*/  FADD.FTZ R50, R118, R0 ;  /* 0x0000000076327221 */ /* 0x000fe20000010000 */
[----:B------:R-:W-:Y:S01]  /*1d540*/  FFMA.FTZ R0, R101, UR4, -R23 ;  /* 0x0000000465007c23 */ /* 0x000fe20008010817 */
[C---:B-1----:R-:W-:Y:S02]  /*1d550*/  HMMA.16816.F32 R4, R24.reuse, R44, R4 ;  /* 0x0000002c1804723c */ /* 0x042fe40000001804 */
        /* <DEDUP_REMOVED lines=129> */
[C---:B------:R-:W-:Y:S05]  /*1dd70*/  HMMA.16816.F32 R12, R32.reuse, R40, R12 ;  /* 0x00000028200c723c */ /* 0x040fea000000180c */
[----:B------:R-:W-:Y:S01]  /*1dd80*/  FADD.FTZ R24, R202, R24 ;  /* 0x00000018ca187221 */ /* 0x000fe20000010000 */
[----:B------:R-:W-:Y:S01]  /*1dd90*/  HMMA.16816.F32 R16, R32, R42, R16 ;  /* 0x0000002a2010723c */ /* 0x000fe20000001810 */
[----:B------:R-:W2:Y:S04]  /*1dda0*/  LDSM.16.MT88.4 R40, [R166+0x7c00] ;  /* 0x007c0000a628783b */ /* 0x000ea80000004200 */
[----:B-1----:R-:W-:Y:S01]  /*1ddb0*/  FADD.FTZ R2, R64, R51 ;  /* 0x0000003340027221 */ /* 0x002fe20000010000 */
[----:B------:R-:W-:Y:S01]  /*1ddc0*/  FADD.FTZ R49, R203, R24 ;  /* 0x00000018cb317221 */ /* 0x000fe20000010000 */
[----:B------:R1:W-:Y:S01]  /*1ddd0*/  MUFU.EX2 R64, R0 ;  /* 0x0000000000407308 */ /* 0x0003e20000000800 */
[----:B------:R-:W-:Y:S03]  /*1dde0*/  F2FP.F16.F32.PACK_AB R24, R242, R241 ;  /* 0x000000f1f218723e */ /* 0x000fe600000000ff */
[----:B------:R-:W-:Y:S01]  /*1ddf0*/  FADD.FTZ R2, R205, R2 ;  /* 0x00000002cd027221 */ /* 0x000fe20000010000 */
[----:B------:R-:W-:Y:S01]  /*1de00*/  F2FP.F16.F32.PACK_AB R34, R84, R85 ;  /* 0x000000555422723e */ /* 0x000fe200000000ff */
[----:B------:R-:W-:Y:S01]  /*1de10*/  FFMA.FTZ R33, R226, UR4, -R23 ;  /* 0x00000004e2217c23 */ /* 0x000fe20008010817 */
[----:B------:R-:W-:Y:S01]  /*1de20*/  F2FP.F16.F32.PACK_AB R35, R82, R83 ;  /* 0x000000535223723e */ /* 0x000fe200000000ff */
[C---:B---3--:R-:W-:Y:S02]  /*1de30*/  HMMA.16816.F32 R4, R24.reuse, R44, R4 ;  /* 0x0000002c1804723c */ /* 0x048fe40000001804 */
[----:B------:R3:W-:Y:S04]  /*1de40*/  MUFU.EX2 R61, R33 ;  /* 0x00000021003d7308 */ /* 0x0007e80000000800 */
[C---:B------:R-:W-:Y:S01]  /*1de50*/  HMMA.16816.F32 R8, R24.reuse, R46, R8 ;  /* 0x0000002e1808723c */ /* 0x040fe20000001808 */
[----:B------:R-:W2:Y:S04]  /*1de60*/  LDSM.16.MT88.4 R44, [R165+0x8000] ;  /* 0x00800000a52c783b */ /* 0x000ea80000004200 */
[----:B-1----:R-:W-:Y:S01]  /*1de70*/  FADD.FTZ R0, R206, R2 ;  /* 0x00000002ce007221 */ /* 0x002fe20000010000 */
[C---:B-----5:R-:W-:Y:S05]  /*1de80*/  HMMA.16816.F32 R12, R24.reuse, R28, R12 ;  /* 0x0000001c180c723c */ /* 0x060fea000000180c */
[----:B------:R-:W-:Y:S01]  /*1de90*/  FFMA.FTZ R2, R224, UR4, -R48 ;  /* 0x00000004e0027c23 */ /* 0x000fe20008010830 */
[----:B------:R-:W-:Y:S01]  /*1dea0*/  HMMA.16816.F32 R16, R24, R30, R16 ;  /* 0x0000001e1810723c */ /* 0x000fe20000001810 */
[----:B------:R-:W1:Y:S02]  /*1deb0*/  LDSM.16.MT88.4 R28, [R166+0x8000] ;  /* 0x00800000a61c783b */ /* 0x000e640000004200 */
[----:B------:R5:W-:Y:S02]  /*1dec0*/  MUFU.EX2 R63, R2 ;  /* 0x00000002003f7308 */ /* 0x000be40000000800 */
[----:B------:R-:W-:Y:S01]  /*1ded0*/  FADD.FTZ R50, R207, R0 ;  /* 0x00000000cf327221 */ /* 0x000fe20000010000 */
[----:B------:R-:W-:Y:S01]  /*1dee0*/  FFMA.FTZ R0, R225, UR4, -R48 ;  /* 0x00000004e1007c23 */ /* 0x000fe20008010830 */
[----:B---3--:R-:W-:Y:S06]  /*1def0*/  F2FP.F16.F32.PACK_AB R33, R87, R86 ;  /* 0x000000565721723e */ /* 0x008fec00000000ff */
[----:B------:R3:W1:Y:S01]  /*1df00*/  MUFU.EX2 R62, R0 ;  /* 0x00000000003e7308 */ /* 0x0006620000000800 */
[----:B------:R-:W-:Y:S01]  /*1df10*/  FADD.FTZ R32, R208, R50 ;  /* 0x00000032d0207221 */ /* 0x000fe20000010000 */
[----:B------:R-:W-:Y:S02]  /*1df20*/  F2FP.F16.F32.PACK_AB R25, R78, R79 ;  /* 0x0000004f4e19723e */ /* 0x000fe400000000ff */
[----:B------:R-:W-:Y:S01]  /*1df30*/  F2FP.F16.F32.PACK_AB R26, R76, R77 ;  /* 0x0000004d4c1a723e */ /* 0x000fe200000000ff */
[----:B------:R-:W-:Y:S01]  /*1df40*/  FADD.FTZ R32, R213, R32 ;  /* 0x00000020d5207221 */ /* 0x000fe20000010000 */
[----:B------:R-:W-:Y:S01]  /*1df50*/  F2FP.F16.F32.PACK_AB R27, R74, R75 ;  /* 0x0000004b4a1b723e */ /* 0x000fe200000000ff */
[----:B-----5:R-:W-:Y:S01]  /*1df60*/  FADD.FTZ R2, R209, R49 ;  /* 0x00000031d1027221 */ /* 0x020fe20000010000 */
[----:B------:R-:W-:Y:S04]  /*1df70*/  FFMA.FTZ R49, R228, UR4, -R48 ;  /* 0x00000004e4317c23 */ /* 0x000fe80008010830 */
[----:B------:R-:W-:Y:S01]  /*1df80*/  MUFU.EX2 R59, R49 ;  /* 0x00000031003b7308 */ /* 0x000fe20000000800 */
[----:B---3--:R-:W-:Y:S04]  /*1df90*/  FADD.FTZ R0, R210, R2 ;  /* 0x00000002d2007221 */ /* 0x008fe80000010000 */
        /* <DEDUP_REMOVED lines=18> */
[----:B---3--:R-:W-:Y:S01]  /*1e0c0*/  FADD.FTZ R2, R237, R51 ;  /* 0x00000033ed027221 */ /* 0x008fe20000010000 */
[----:B------:R-:W-:Y:S01]  /*1e0d0*/  FADD.FTZ R49, R239, R24 ;  /* 0x00000018ef317221 */ /* 0x000fe20000010000 */
[----:B------:R-:W-:Y:S01]  /*1e0e0*/  F2FP.F16.F32.PACK_AB R24, R80, R81 ;  /* 0x000000515018723e */ /* 0x000fe200000000ff */
[----:B------:R-:W-:Y:S03]  /*1e0f0*/  FFMA.FTZ R33, R158, UR4, -R48 ;  /* 0x000000049e217c23 */ /* 0x000fe60008010830 */
[----:B------:R-:W-:Y:S01]  /*1e100*/  FADD.FTZ R2, R240, R2 ;  /* 0x00000002f0027221 */ /* 0x000fe20000010000 */
[----:B------:R-:W-:Y:S01]  /*1e110*/  F2FP.F16.F32.PACK_AB R34, R68, R69 ;  /* 0x000000454422723e */ /* 0x000fe200000000ff */
[----:B------:R3:W-:Y:S01]  /*1e120*/  MUFU.EX2 R53, R33 ;  /* 0x0000002100357308 */ /* 0x0007e20000000800 */
[C---:B------:R-:W-:Y:S05]  /*1e130*/  HMMA.16816.F32 R4, R24.reuse, R44, R4 ;  /* 0x0000002c1804723c */ /* 0x040fea0000001804 */
[----:B--2---:R-:W-:Y:S01]  /*1e140*/  FADD.FTZ R0, R241, R2 ;  /* 0x00000002f1007221 */ /* 0x004fe20000010000 */
[C---:B------:R-:W-:Y:S01]  /*1e150*/  HMMA.16816.F32 R8, R24.reuse, R46, R8 ;  /* 0x0000002e1808723c */ /* 0x040fe20000001808 */
[----:B------:R-:W2:Y:S04]  /*1e160*/  LDSM.16.MT88.4 R44, [R165+0x8800] ;  /* 0x00880000a52c783b */ /* 0x000ea80000004200 */
[--C-:B------:R-:W-:Y:S01]  /*1e170*/  FFMA.FTZ R2, R156, UR4, -R23.reuse ;  /* 0x000000049c027c23 */ /* 0x100fe20008010817 */
[C---:B-1----:R-:W-:Y:S03]  /*1e180*/  HMMA.16816.F32 R12, R24.reuse, R28, R12 ;  /* 0x0000001c180c723c */ /* 0x042fe6000000180c */
[----:B------:R1:W-:Y:S02]  /*1e190*/  MUFU.EX2 R57, R2 ;  /* 0x0000000200397308 */ /* 0x0003e40000000800 */
[----:B------:R-:W-:Y:S01]  /*1e1a0*/  FADD.FTZ R50, R242, R0 ;  /* 0x00000000f2327221 */ /* 0x000fe20000010000 */
[----:B------:R-:W-:Y:S01]  /*1e1b0*/  HMMA.16816.F32 R16, R24, R30, R16 ;  /* 0x0000001e1810723c */ /* 0x000fe20000001810 */
[----:B------:R-:W2:Y:S04]  /*1e1c0*/  LDSM.16.MT88.4 R28, [R166+0x8800] ;  /* 0x00880000a61c783b */ /* 0x000ea80000004200 */
[----:B------:R-:W-:Y:S01]  /*1e1d0*/  FFMA.FTZ R0, R157, UR4, -R23 ;  /* 0x000000049d007c23 */ /* 0x000fe20008010817 */
[----:B------:R-:W-:Y:S01]  /*1e1e0*/  FADD.FTZ R32, R137, R50 ;  /* 0x0000003289207221 */ /* 0x000fe20000010000 */
[----:B---3--:R-:W-:Y:S02]  /*1e1f0*/  F2FP.F16.F32.PACK_AB R33, R70, R71 ;  /* 0x000000474621723e */ /* 0x008fe400000000ff */
[----:B------:R3:W5:Y:S02]  /*1e200*/  MUFU.EX2 R56, R0 ;  /* 0x0000000000387308 */ /* 0x0007640000000800 */
[----:B------:R-:W-:Y:S01]  /*1e210*/  FADD.FTZ R32, R138, R32 ;  /* 0x000000208a207221 */ /* 0x000fe20000010000 */
[----:B------:R-:W-:Y:S01]  /*1e220*/  F2FP.F16.F32.PACK_AB R35, R66, R67 ;  /* 0x000000434223723e */ /* 0x000fe200000000ff */
[----:B-1----:R-:W-:Y:S01]  /*1e230*/  FADD.FTZ R2, R140, R49 ;  /* 0x000000318c027221 */ /* 0x002fe20000010000 */
[--C-:B------:R-:W-:Y:S01]  /*1e240*/  FFMA.FTZ R49, R230, UR4, -R23.reuse ;  /* 0x00000004e6317c23 */ /* 0x100fe20008010817 */
[----:B------:R-:W-:Y:S01]  /*1e250*/  FFMA.FTZ R23, R231, UR4, -R23 ;  /* 0x00000004e7177c23 */ /* 0x000fe20008010817 */
[----:B------:R-:W-:Y:S02]  /*1e260*/  F2FP.F16.F32.PACK_AB R25, R62, R63 ;  /* 0x0000003f3e19723e */ /* 0x000fe400000000ff */
[----:B----4-:R-:W-:Y:S02]  /*1e270*/  F2FP.F16.F32.PACK_AB R26, R60, R61 ;  /* 0x0000003d3c1a723e */ /* 0x010fe400000000ff */
[----:B------:R-:W-:Y:S01]  /*1e280*/  MUFU.EX2 R49, R49 ;  /* 0x0000003100317308 */ /* 0x000fe20000000800 */
[----:B------:R-:W-:Y:S01]  /*1e290*/  F2FP.F16.F32.PACK_AB R27, R58, R59 ;  /* 0x0000003b3a1b723e */ /* 0x000fe200000000ff */
[----:B---3--:R-:W-:Y:S01]  /*1e2a0*/  FADD.FTZ R0, R136, R2 ;  /* 0x0000000288007221 */ /* 0x008fe20000010000 */
[----:B-----5:R-:W-:Y:S01]  /*1e2b0*/  F2FP.F16.F32.PACK_AB R144, R56, R57 ;  /* 0x000000393890723e */ /* 0x020fe200000000ff */
[----:B------:R-:W1:Y:S02]  /*1e2c0*/  LDSM.16.MT88.4 R136, [R165+0x8c00] ;  /* 0x008c0000a588783b */ /* 0x000e640000004200 */
        /* <DEDUP_REMOVED lines=9> */
[----:B------:R3:W4:Y:S04]  /*1e360*/  MUFU.EX2 R52, R2 ;  /* 0x0000000200347308 */ /* 0x0007280000000800 */
[----:B------:R-:W-:Y:S01]  /*1e370*/  FADD.FTZ R24, R85, R51 ;  /* 0x0000003355187221 */ /* 0x000fe20000010000 */
[C---:B------:R-:W-:Y:S05]  /*1e380*/  HMMA.16816.F32 R8, R32.reuse, R38, R8 ;  /* 0x000000262008723c */ /* 0x040fea0000001808 */
[----:B------:R5:W1:Y:S01]  /*1e390*/  MUFU.EX2 R37, R23 ;  /* 0x0000001700257308 */ /* 0x000a620000000800 */
[C---:B------:R-:W-:Y:S09]  /*1e3a0*/  HMMA.16816.F32 R12, R32.reuse, R40, R12 ;  /* 0x00000028200c723c */ /* 0x040ff2000000180c */
[----:B------:R1:W-:Y:S01]  /*1e3b0*/  MUFU.EX2 R36, R21 ;  /* 0x0000001500247308 */ /* 0x0003e20000000800 */
[----:B------:R-:W-:Y:S01]  /*1e3c0*/  HMMA.16816.F32 R16, R32, R42, R16 ;  /* 0x0000002a2010723c */ /* 0x000fe20000001810 */
[----:B------:R-:W1:Y:S02]  /*1e3d0*/  LDSM.16.MT88.4 R32, [R166+0x8c00] ;  /* 0x008c0000a620783b */ /* 0x000e640000004200 */
[----:B---3--:R-:W-:Y:S01]  /*1e3e0*/  FADD.FTZ R2, R83, R0 ;  /* 0x0000000053027221 */ /* 0x008fe20000010000 */
[----:B------:R-:W-:Y:S01]  /*1e3f0*/  FADD.FTZ R0, R84, R24 ;  /* 0x0000001854007221 */ /* 0x000fe20000010000 */
[----:B------:R-:W-:Y:S04]  /*1e400*/  F2FP.F16.F32.PACK_AB R24, R64, R65 ;  /* 0x000000414018723e */ /* 0x000fe800000000ff */
[----:B------:R-:W3:Y:S02]  /*1e410*/  MUFU.EX2 R48, R48 ;  /* 0x0000003000307308 */ /* 0x000ee40000000800 */
[----:B------:R-:W-:Y:S01]  /*1e420*/  FADD.FTZ R2, R82, R2 ;  /* 0x0000000252027221 */ /* 0x000fe20000010000 */
[----:B------:R-:W-:Y:S01]  /*1e430*/  FADD.FTZ R0, R81, R0 ;  /* 0x0000000051007221 */ /* 0x000fe20000010000 */
[----:B----4-:R-:W-:Y:S01]  /*1e440*/  F2FP.F16.F32.PACK_AB R145, R52, R53 ;  /* 0x000000353491723e */ /* 0x010fe200000000ff */
[C---:B--2---:R-:W-:Y:S05]  /*1e450*/  HMMA.16816.F32 R4, R24.reuse, R44, R4 ;  /* 0x0000002c1804723c */ /* 0x044fea0000001804 */
[----:B------:R-:W-:Y:S01]  /*1e460*/  FADD.FTZ R2, R79, R2 ;  /* 0x000000024f027221 */ /* 0x000fe20000010000 */
[C---:B------:R-:W-:Y:S05]  /*1e470*/  HMMA.16816.F32 R8, R24.reuse, R46, R8 ;  /* 0x0000002e1808723c */ /* 0x040fea0000001808 */
[----:B-----5:R-:W-:Y:S01]  /*1e480*/  FADD.FTZ R23, R80, R0 ;  /* 0x0000000050177221 */ /* 0x020fe20000010000 */
[C---:B------:R-:W-:Y:S05]  /*1e490*/  HMMA.16816.F32 R12, R24.reuse, R28, R12 ;  /* 0x0000001c180c723c */ /* 0x040fea000000180c */
[----:B------:R-:W-:Y:S01]  /*1e4a0*/  FADD.FTZ R0, R78, R2 ;  /* 0x000000024e007221 */ /* 0x000fe20000010000 */
[----:B------:R-:W-:Y:S05]  /*1e4b0*/  HMMA.16816.F32 R16, R24, R30, R16 ;  /* 0x0000001e1810723c */ /* 0x000fea0000001810 */
[----:B-1----:R-:W-:Y:S01]  /*1e4c0*/  FADD.FTZ R21, R77, R23 ;  /* 0x000000174d157221 */ /* 0x002fe20000010000 */
[----:B------:R-:W-:Y:S01]  /*1e4d0*/  FADD.FTZ R2, R75, R0 ;  /* 0x000000004b027221 */ /* 0x000fe20000010000 */
[----:B------:R-:W-:Y:S04]  /*1e4e0*/  F2FP.F16.F32.PACK_AB R146, R37, R49 ;  /* 0x000000312592723e */ /* 0x000fe800000000ff */
[----:B------:R-:W-:Y:S01]  /*1e4f0*/  FADD.FTZ R0, R76, R21 ;  /* 0x000000154c007221 */ /* 0x000fe20000010000 */
[----:B------:R-:W-:Y:S01]  /*1e500*/  FADD.FTZ R2, R74, R2 ;  /* 0x000000024a027221 */ /* 0x000fe20000010000 */
[----:B---3--:R-:W-:Y:S02]  /*1e510*/  F2FP.F16.F32.PACK_AB R147, R48, R36 ;  /* 0x000000243093723e */ /* 0x008fe400000000ff */
        /* <DEDUP_REMOVED lines=31> */
.L_x_1110:
        /* <DEDUP_REMOVED lines=106> */
.L_x_1115:
[----:B------:R-:W1:Y:S01]  /*1edb0*/  S2R R8, SR_CTAID.Z ;  /* 0x0000000000087919 */ /* 0x000e620000002700 */
[----:B------:R-:W1:Y:S01]  /*1edc0*/  LDC R0, c[0x0][0x270] ;  /* 0x00009c00ff007b82 */ /* 0x000e620000000800 */
[----:B------:R-:W1:Y:S07]  /*1edd0*/  S2R R6, SR_CTAID.Y ;  /* 0x0000000000067919 */ /* 0x000e6e0000002600 */
[----:B------:R-:W2:Y:S01]  /*1ede0*/  LDC R3, c[0x0][0x2c4] ;  /* 0x0000b100ff037b82 */ /* 0x000ea20000000800 */
[----:B-1----:R-:W-:-:S04]  /*1edf0*/  IMAD R0, R6, R0, R8 ;  /* 0x0000000006007224 */ /* 0x002fc800078e0208 */
[----:B--2---:R-:W-:-:S07]  /*1ee00*/  IMAD R3, R0, R3, RZ ;  /* 0x0000000300037224 */ /* 0x004fce00078e02ff */
.L_x_1116:
[----:B------:R1:W5:Y:S01]  /*1ee10*/  LDL R13, [R1] ;  /* 0x00000000010d7983 */ /* 0x0003620000100800 */
        /* <DEDUP_REMOVED lines=34> */
.L_x_1118:
[----:B------:R-:W-:Y:S05]  /*1f040*/  BSYNC B0 ;  /* 0x0000000000007941 */ /* 0x000fea0003800000 */
.L_x_1117:
        /* <DEDUP_REMOVED lines=46> */
.L_x_1120:
[----:B------:R-:W-:Y:S05]  /*1f330*/  BSYNC B0 ;  /* 0x0000000000007941 */ /* 0x000fea0003800000 */
.L_x_1119:
        /* <DEDUP_REMOVED lines=13> */
.L_x_1121:
        /* <DEDUP_REMOVED lines=15> */
.L_x_5321:


//--------------------- .text._ZN5flash24flash_fwd_splitkv_kernelI23Flash_fwd_kernel_traitsILi32ELi64ELi256ELi4ELb0ELb0EN7cutlass6half_tE19Flash_kernel_traitsILi32ELi64ELi256ELi4ES3_EELb1ELb0ELb0ELb0ELb0ELb0ELb1ELb0EEEvNS_16Flash_fwd_paramsE --------------------------
	.section	.text._ZN5flash24flash_fwd_splitkv_kernelI23Flash_fwd_kernel_traitsILi32ELi64ELi256ELi4ELb0ELb0EN7cutlass6half_tE19Flash_kernel_traitsILi32ELi64ELi256ELi4ES3_EELb1ELb0ELb0ELb0ELb0ELb0ELb1ELb0EEEvNS_16Flash_fwd_paramsE,"ax",@progbits
	.align	128
        .global         _ZN5flash24flash_fwd_splitkv_kernelI23Flash_fwd_kernel_traitsILi32ELi64ELi256ELi4ELb0ELb0EN7cutlass6half_tE19Flash_kernel_traitsILi32ELi64ELi256ELi4ES3_EELb1ELb0ELb0ELb0ELb0ELb0ELb1ELb0EEEvNS_16Flash_fwd_paramsE
        .type           _ZN5flash24flash_fwd_splitkv_kernelI23Flash_fwd_kernel_traitsILi32ELi64ELi256ELi4ELb0ELb0EN7cutlass6half_tE19Flash_kernel_traitsILi32ELi64ELi256ELi4ES3_EELb1ELb0ELb0ELb0ELb0ELb0ELb1ELb0EEEvNS_16Flash_fwd_paramsE,@function
        .size           _ZN5flash24flash_fwd_splitkv_kernelI23Flash_fwd_kernel_traitsILi32ELi64ELi256ELi4ELb0ELb0EN7cutlass6half_tE19Flash_kernel_traitsILi32ELi64ELi256ELi4ES3_EELb1ELb0ELb0ELb0ELb0ELb0ELb1ELb0EEEvNS_16Flash_fwd_paramsE,(.L_x_5322 - _ZN5flash24flash_fwd_splitkv_kernelI23Flash_fwd_kernel_traitsILi32ELi64ELi256ELi4ELb0ELb0EN7cutlass6half_tE19Flash_kernel_traitsILi32ELi64ELi256ELi4ES3_EELb1ELb0ELb0ELb0ELb0ELb0ELb1ELb0EEEvNS_16Flash_fwd_paramsE)
        .other          _ZN5flash24flash_fwd_splitkv_kernelI23Flash_fwd_kernel_traitsILi32ELi64ELi256ELi4ELb0ELb0EN7cutlass6half_tE19Flash_kernel_traitsILi32ELi64ELi256ELi4ES3_EELb1ELb0ELb0ELb0ELb0ELb0ELb1ELb0EEEvNS_16Flash_fwd_paramsE,@"STO_CUDA_ENTRY STV_DEFAULT"
_ZN5flash24flash_fwd_splitkv_kernelI23Flash_fwd_kernel_traitsILi32ELi64ELi256ELi4ELb0ELb0EN7cutlass6half_tE19Flash_kernel_traitsILi32ELi64ELi256ELi4ES3_EELb1ELb0ELb0ELb0ELb0ELb0ELb1ELb0EEEvNS_16Flash_fwd_paramsE:
.text._ZN5flash24flash_fwd_splitkv_kernelI23Flash_fwd_kernel_traitsILi32ELi64ELi256ELi4ELb0ELb0EN7cutlass6half_tE19Flash_kernel_traitsILi32ELi64ELi256ELi4ES3_EELb1ELb0ELb0ELb0ELb0ELb0ELb1ELb0EEEvNS_16Flash_fwd_paramsE:
[----:B------:R-:W-:Y:S08]  /*0000*/  LDC R1, c[0x0][0x28] ;  /* 0x00000a00ff017b82 */ /* 0x000ff00000000800 */
[----:B------:R-:W1:Y:S01]  /*0010*/  LDC R0, c[0x0][0x270] ;  /* 0x00009c00ff007b82 */ /* 0x000e620000000800 */
[----:B------:R-:W2:Y:S01]  /*0020*/  S2R R10, SR_CTAID.Z ;  /* 0x00000000000a7919 */ /* 0x000ea20000002700 */
[----:B------:R-:W-:Y:S01]  /*0030*/  MOV R12, 0xffffffff ;  /* 0xffffffff000c7802 */ /* 0x000fe20000000f00 */
[----:B------:R-:W-:-:S05]  /*0040*/  ULDC.64 UR10, c[0x0][0x208] ;  /* 0x00008200000a7ab9 */ /* 0x000fca0000000a00 */
[----:B------:R-:W3:Y:S01]  /*0050*/  LDC.64 R6, c[0x0][0x2f0] ;  /* 0x0000bc00ff067b82 */ /* 0x000ee20000000a00 */
[----:B-1----:R-:W1:Y:S01]  /*0060*/  I2F.U32.RP R2, R0 ;  /* 0x0000000000027306 */ /* 0x002e620000209000 */
[----:B------:R-:W-:-:S07]  /*0070*/  ISETP.NE.U32.AND P2, PT, R0, RZ, PT ;  /* 0x000000ff0000720c */ /* 0x000fce0003f45070 */
[----:B-1----:R-:W1:Y:S02]  /*0080*/  MUFU.RCP R2, R2 ;  /* 0x0000000200027308 */ /* 0x002e640000001000 */
[----:B-1----:R-:W-:-:S06]  /*0090*/  VIADD R2, R2, 0xffffffe ;  /* 0x0ffffffe02027836 */ /* 0x002fcc0000000000 */
[----:B------:R-:W1:Y:S02]  /*00a0*/  F2I.FTZ.U32.TRUNC.NTZ R3, R2 ;  /* 0x0000000200037305 */ /* 0x000e64000021f000 */
[----:B-1----:R-:W-:-:S04]  /*00b0*/  IMAD.MOV R2, RZ, RZ, -R3 ;  /* 0x000000ffff027224 */ /* 0x002fc800078e0a03 */
[----:B------:R-:W-:Y:S01]  /*00c0*/  IMAD R4, R2, R0, RZ ;  /* 0x0000000002047224 */ /* 0x000fe200078e02ff */
[----:B------:R-:W-:-:S05]  /*00d0*/  MOV R2, RZ ;  /* 0x000000ff00027202 */ /* 0x000fca0000000f00 */
[----:B------:R-:W-:Y:S02]  /*00e0*/  IMAD.HI.U32 R4, R3, R4, R2 ;  /* 0x0000000403047227 */ /* 0x000fe400078e0002 */
[----:B------:R-:W1:Y:S04]  /*00f0*/  LDC.64 R2, c[0x0][0x300] ;  /* 0x0000c000ff027b82 */ /* 0x000e680000000a00 */
[----:B--2---:R-:W-:-:S04]  /*0100*/  IMAD.HI.U32 R240, R4, R10, RZ ;  /* 0x0000000a04f07227 */ /* 0x004fc800078e00ff */
[----:B------:R-:W-:Y:S01]  /*0110*/  IMAD.MOV R8, RZ, RZ, -R240 ;  /* 0x000000ffff087224 */ /* 0x000fe200078e0af0 */
[----:B------:R-:W2:Y:S03]  /*0120*/  LDC.64 R4, c[0x0][0x2f0] ;  /* 0x0000bc00ff047b82 */ /* 0x000ea60000000a00 */
[----:B------:R-:W-:-:S05]  /*0130*/  IMAD R8, R0, R8, R10 ;  /* 0x0000000800087224 */ /* 0x000fca00078e020a */
[----:B------:R-:W-:Y:S02]  /*0140*/  ISETP.GE.U32.AND P4, PT, R8, R0, PT ;  /* 0x000000000800720c */ /* 0x000fe40003f86070 */
[----:B-1----:R-:W-:-:S04]  /*0150*/  ISETP.NE.U32.AND P0, PT, R2, RZ, PT ;  /* 0x000000ff0200720c */ /* 0x002fc80003f05070 */
[----:B------:R-:W-:-:S07]  /*0160*/  ISETP.NE.AND.EX P0, PT, R3, RZ, PT, P0 ;  /* 0x000000ff0300720c */ /* 0x000fce0003f05300 */
[----:B------:R-:W-:Y:S01]  /*0170*/  @P4 IMAD.IADD R8, R8, 0x1, -R0 ;  /* 0x0000000108084824 */ /* 0x000fe200078e0a00 */
[----:B------:R-:W-:Y:S01]  /*0180*/  @P4 IADD3 R240, R240, 0x1, RZ ;  /* 0x00000001f0f04810 */ /* 0x000fe20007ffe0ff */
[----:B------:R-:W1:Y:S01]  /*0190*/  LDC.64 R2, c[0x0][0x2f8] ;  /* 0x0000be00ff027b82 */ /* 0x000e620000000a00 */
[----:B--2---:R-:W-:Y:S02]  /*01a0*/  ISETP.NE.U32.AND P1, PT, R4, RZ, PT ;  /* 0x000000ff0400720c */ /* 0x004fe40003f25070 */
[----:B------:R-:W-:Y:S02]  /*01b0*/  ISETP.GE.U32.AND P3, PT, R8, R0, PT ;  /* 0x000000000800720c */ /* 0x000fe40003f66070 */
[----:B------:R-:W-:-:S03]  /*01c0*/  ISETP.NE.AND.EX P1, PT, R5, RZ, PT, P1 ;  /* 0x000000ff0500720c */ /* 0x000fc60003f25310 */
[----:B------:R-:W2:Y:S08]  /*01d0*/  LDC.U8 R8, c[0x0][0x3c2] ;  /* 0x0000f080ff087b82 */ /* 0x000eb00000000000 */
[----:B------:R-:W-:Y:S01]  /*01e0*/  @P3 VIADD R240, R240, 0x1 ;  /* 0x00000001f0f03836 */ /* 0x000fe20000000000 */
[----:B------:R-:W-:Y:S01]  /*01f0*/  @!P2 LOP3.LUT R240, RZ, R0, RZ, 0x33, !PT ;  /* 0x00000000fff0a212 */ /* 0x000fe200078e33ff */
[----:B------:R-:W4:Y:S04]  /*0200*/  @P0 LDC.64 R4, c[0x0][0x300] ;  /* 0x0000c000ff040b82 */ /* 0x000f280000000a00 */
[----:B---3--:R-:W-:-:S04]  /*0210*/  IMAD.WIDE R14, R240, 0x4, R6 ;  /* 0x00000004f00e7825 */ /* 0x008fc800078e0206 */
[----:B------:R-:W3:Y:S01]  /*0220*/  LDC.64 R6, c[0x0][0x2f8] ;  /* 0x0000be00ff067b82 */ /* 0x000ee20000000a00 */
[----:B------:R-:W3:Y:S04]  /*0230*/  @P1 LDG.E R12, desc[UR10][R14.64] ;  /* 0x0000000a0e0c1981 */ /* 0x000ee8000c1e1900 */
[----:B------:R3:W3:Y:S01]  /*0240*/  @P1 LDG.E R33, desc[UR10][R14.64+0x4] ;  /* 0x0000040a0e211981 */ /* 0x0006e2000c1e1900 */
[----:B--2---:R-:W-:Y:S01]  /*0250*/  ISETP.NE.AND P3, PT, R8, RZ, PT ;  /* 0x000000ff0800720c */ /* 0x004fe20003f65270 */
[----:B------:R-:W-:Y:S01]  /*0260*/  IMAD.MOV.U32 R8, RZ, RZ, RZ ;  /* 0x000000ffff087224 */ /* 0x000fe200078e00ff */
[----:B-1----:R-:W-:-:S04]  /*0270*/  ISETP.EQ.U32.AND P2, PT, R2, RZ, PT ;  /* 0x000000ff0200720c */ /* 0x002fc80003f42070 */
[----:B------:R-:W-:Y:S01]  /*0280*/  ISETP.EQ.OR.EX P2, PT, R3, RZ, !P3, P2 ;  /* 0x000000ff0300720c */ /* 0x000fe20005f42720 */
[C---:B----4-:R-:W-:Y:S01]  /*0290*/  @P0 IMAD.WIDE R4, R240.reuse, 0x4, R4 ;  /* 0x00000004f0040825 */ /* 0x050fe200078e0204 */
[----:B------:R-:W1:Y:S04]  /*02a0*/  S2R R11, SR_CTAID.X ;  /* 0x00000000000b7919 */ /* 0x000e680000002500 */
[----:B------:R2:W5:Y:S01]  /*02b0*/  @P0 LDG.E R8, desc[UR10][R4.64] ;  /* 0x0000000a04080981 */ /* 0x000562000c1e1900 */
[----:B---3--:R-:W-:Y:S01]  /*02c0*/  IMAD.WIDE R6, R240, 0x4, R6 ;  /* 0x00000004f0067825 */ /* 0x008fe200078e0206 */
[----:B------:R-:W-:-:S06]  /*02d0*/  MOV R14, 0xffffffff ;  /* 0xffffffff000e7802 */ /* 0x000fcc0000000f00 */
[----:B------:R3:W5:Y:S01]  /*02e0*/  @!P2 LDG.E R14, desc[UR10][R6.64] ;  /* 0x0000000a060ea981 */ /* 0x000762000c1e1900 */
[----:B------:R-:W-:Y:S01]  /*02f0*/  ISETP.NE.U32.AND P0, PT, R2, RZ, PT ;  /* 0x000000ff0200720c */ /* 0x000fe20003f05070 */
[----:B------:R-:W4:Y:S03]  /*0300*/  S2R R34, SR_TID.X ;  /* 0x0000000000227919 */ /* 0x000f260000002100 */
[----:B------:R-:W-:Y:S01]  /*0310*/  ISETP.NE.AND.EX P0, PT, R3, RZ, PT, P0 ;  /* 0x000000ff0300720c */ /* 0x000fe20003f05300 */
[----:B--2---:R-:W2:Y:S01]  /*0320*/  S2R R4, SR_CTAID.Y ;  /* 0x0000000000047919 */ /* 0x004ea20000002600 */
[----:B------:R-:W-:-:S05]  /*0330*/  IADD3 R2, -R240, RZ, RZ ;  /* 0x000000fff0027210 */ /* 0x000fca0007ffe1ff */
[----:B------:R-:W-:Y:S02]  /*0340*/  IMAD R10, R0, R2, R10 ;  /* 0x00000002000a7224 */ /* 0x000fe400078e020a */
[----:B------:R-:W-:-:S06]  /*0350*/  @P1 IMAD.IADD R33, R33, 0x1, -R12 ;  /* 0x0000000121211824 */ /* 0x000fcc00078e0a0c */
[----:B------:R-:W1:Y:S01]  /*0360*/  @!P1 LDC R33, c[0x0][0x2c4] ;  /* 0x0000b100ff219b82 */ /* 0x000e620000000800 */
[----:B--234-:R-:W-:Y:S05]  /*0370*/  @!P0 BRA `(.L_x_1122) ;  /* 0x0000000000108947 */ /* 0x01cfea0003800000 */
[----:B------:R-:W2:Y:S02]  /*0380*/  @P3 LDG.E R5, desc[UR10][R6.64+0x4] ;  /* 0x0000040a06053981 */ /* 0x000ea4000c1e1900 */
[----:B--2--5:R-:W-:-:S06]  /*0390*/  @P3 IADD3 R5, R5, -R14, RZ ;  /* 0x8000000e05053210 */ /* 0x024fcc0007ffe0ff */
[----:B------:R3:W5:Y:S01]  /*03a0*/  @!P3 LDG.E R5, desc[UR10][R6.64] ;  /* 0x0000000a0605b981 */ /* 0x000762000c1e1900 */
[----:B------:R-:W-:Y:S05]  /*03b0*/  BRA `(.L_x_1123) ;  /* 0x0000000000047947 */ /* 0x000fea0003800000 */
.L_x_1122:
[----:B------:R-:W2:Y:S02]  /*03c0*/  LDC R5, c[0x0][0x2c8] ;  /* 0x0000b200ff057b82 */ /* 0x000ea40000000800 */
.L_x_1123:
[----:B------:R-:W4:Y:S02]  /*03d0*/  LDC.64 R2, c[0x0][0x308] ;  /* 0x0000c200ff027b82 */ /* 0x000f240000000a00 */
[----:B----4-:R-:W-:-:S04]  /*03e0*/  ISETP.NE.U32.AND P3, PT, R2, RZ, PT ;  /* 0x000000ff0200720c */ /* 0x010fc80003f65070 */
[----:B------:R-:W-:-:S13]  /*03f0*/  ISETP.NE.AND.EX P3, PT, R3, RZ, PT, P3 ;  /* 0x000000ff0300720c */ /* 0x000fda0003f65330 */
[----:B------:R-:W4:Y:S02]  /*0400*/  @P3 LDC.64 R2, c[0x0][0x308] ;  /* 0x0000c200ff023b82 */ /* 0x000f240000000a00 */
[----:B----4-:R-:W-:-:S05]  /*0410*/  @P3 IMAD.WIDE R2, R240, 0x4, R2 ;  /* 0x00000004f0023825 */ /* 0x010fca00078e0202 */
[----:B------:R4:W5:Y:S01]  /*0420*/  @P3 LDG.E R69, desc[UR10][R2.64] ;  /* 0x0000000a02453981 */ /* 0x000962000c1e1900 */
[----:B-1----:R-:W-:-:S05]  /*0430*/  IMAD.SHL.U32 R13, R11, 0x40, RZ ;  /* 0x000000400b0d7824 */ /* 0x002fca00078e00ff */
[----:B------:R-:W-:-:S13]  /*0440*/  ISETP.GT.AND P0, PT, R33, R13, PT ;  /* 0x0000000d2100720c */ /* 0x000fda0003f04270 */
[----:B------:R-:W-:Y:S05]  /*0450*/  @!P0 EXIT ;  /* 0x000000000000894d */ /* 0x000fea0003800000 */
[----:B---3--:R-:W1:Y:S01]  /*0460*/  LDC R7, c[0x0][0x10] ;  /* 0x00000400ff077b82 */ /* 0x008e620000000800 */
[----:B-----5:R-:W-:-:S07]  /*0470*/  @P3 IMAD.IADD R69, R69, 0x1, -R8 ;  /* 0x0000000145453824 */ /* 0x020fce00078e0a08 */
[----:B----4-:R-:W3:Y:S08]  /*0480*/  LDC R2, c[0x0][0x2c8] ;  /* 0x0000b200ff027b82 */ /* 0x010ef00000000800 */
[----:B------:R-:W4:Y:S01]  /*0490*/  LDC R32, c[0x0][0x398] ;  /* 0x0000e600ff207b82 */ /* 0x000f220000000800 */
[----:B-1----:R-:W-:-:S04]  /*04a0*/  IABS R15, R7 ;  /* 0x00000007000f7213 */ /* 0x002fc80000000000 */
[----:B------:R-:W1:Y:S01]  /*04b0*/  I2F.RP R18, R15 ;  /* 0x0000000f00127306 */ /* 0x000e620000209400 */
[----:B---3--:R-:W-:-:S05]  /*04c0*/  VIADD R2, R2, 0xff ;  /* 0x000000ff02027836 */ /* 0x008fca0000000000 */
[----:B------:R-:W-:-:S04]  /*04d0*/  SHF.R.S32.HI R17, RZ, 0x1f, R2 ;  /* 0x0000001fff117819 */ /* 0x000fc80000011402 */
[----:B------:R-:W-:Y:S01]  /*04e0*/  LEA.HI R17, R17, R2, RZ, 0x8 ;  /* 0x0000000211117211 */ /* 0x000fe200078f40ff */
[----:B-1----:R-:W1:Y:S01]  /*04f0*/  MUFU.RCP R18, R18 ;  /* 0x0000001200127308 */ /* 0x002e620000001000 */
[-C--:B------:R-:W-:Y:S02]  /*0500*/  IABS R2, R7.reuse ;  /* 0x0000000700027213 */ /* 0x080fe40000000000 */
[----:B------:R-:W-:-:S03]  /*0510*/  LEA.HI.SX32 R17, R17, R7, 0x18 ;  /* 0x0000000711117211 */ /* 0x000fc600078fc2ff */
[----:B------:R-:W-:Y:S02]  /*0520*/  IMAD.MOV R2, RZ, RZ, -R2 ;  /* 0x000000ffff027224 */ /* 0x000fe400078e0a02 */
[----:B------:R-:W-:-:S05]  /*0530*/  VIADD R17, R17, 0xffffffff ;  /* 0xffffffff11117836 */ /* 0x000fca0000000000 */
[----:B------:R-:W-:Y:S02]  /*0540*/  IABS R3, R17 ;  /* 0x0000001100037213 */ /* 0x000fe40000000000 */
[----:B------:R-:W-:Y:S01]  /*0550*/  LOP3.LUT R17, R17, R7, RZ, 0x3c, !PT ;  /* 0x0000000711117212 */ /* 0x000fe200078e3cff */
[----:B-1----:R-:W-:-:S03]  /*0560*/  VIADD R18, R18, 0xffffffe ;  /* 0x0ffffffe12127836 */ /* 0x002fc60000000000 */
[----:B------:R-:W-:Y:S01]  /*0570*/  ISETP.GE.AND P0, PT, R17, RZ, PT ;  /* 0x000000ff1100720c */ /* 0x000fe20003f06270 */
[----:B------:R-:W1:Y:S02]  /*0580*/  F2I.FTZ.U32.TRUNC.NTZ R19, R18 ;  /* 0x0000001200137305 */ /* 0x000e64000021f000 */
[----:B-1----:R-:W-:Y:S02]  /*0590*/  IMAD.MOV R6, RZ, RZ, -R19 ;  /* 0x000000ffff067224 */ /* 0x002fe400078e0a13 */
[----:B------:R-:W-:Y:S02]  /*05a0*/  IMAD.MOV.U32 R18, RZ, RZ, RZ ;  /* 0x000000ffff127224 */ /* 0x000fe400078e00ff */
[----:B------:R-:W-:-:S04]  /*05b0*/  IMAD R6, R6, R15, RZ ;  /* 0x0000000f06067224 */ /* 0x000fc800078e02ff */
[----:B------:R-:W-:-:S06]  /*05c0*/  IMAD.HI.U32 R6, R19, R6, R18 ;  /* 0x0000000613067227 */ /* 0x000fcc00078e0012 */
[----:B------:R-:W-:Y:S02]  /*05d0*/  IMAD.HI.U32 R9, R6, R3, RZ ;  /* 0x0000000306097227 */ /* 0x000fe400078e00ff */
[----:B------:R-:W1:Y:S02]  /*05e0*/  @!P3 LDC R6, c[0x0][0x2cc] ;  /* 0x0000b300ff06bb82 */ /* 0x000e640000000800 */
[----:B------:R-:W-:-:S05]  /*05f0*/  IMAD R16, R9, R2, R3 ;  /* 0x0000000209107224 */ /* 0x000fca00078e0203 */
[----:B------:R-:W-:Y:S01]  /*0600*/  ISETP.GT.U32.AND P1, PT, R15, R16, PT ;  /* 0x000000100f00720c */ /* 0x000fe20003f24070 */
[----:B------:R-:W3:-:S12]  /*0610*/  @!P3 LDC.64 R2, c[0x0][0x318] ;  /* 0x0000c600ff02bb82 */ /* 0x000ed80000000a00 */
[----:B------:R-:W-:Y:S02]  /*0620*/  @!P1 IMAD.IADD R16, R16, 0x1, -R15 ;  /* 0x0000000110109824 */ /* 0x000fe400078e0a0f */
[----:B------:R-:W-:Y:S01]  /*0630*/  @!P1 VIADD R9, R9, 0x1 ;  /* 0x0000000109099836 */ /* 0x000fe20000000000 */
[----:B------:R-:W-:Y:S02]  /*0640*/  ISETP.NE.AND P1, PT, R7, RZ, PT ;  /* 0x000000ff0700720c */ /* 0x000fe40003f25270 */
[----:B------:R-:W-:Y:S02]  /*0650*/  ISETP.GE.U32.AND P4, PT, R16, R15, PT ;  /* 0x0000000f1000720c */ /* 0x000fe40003f86070 */
[----:B---3--:R-:W-:-:S04]  /*0660*/  @!P3 ISETP.NE.U32.AND P2, PT, R2, RZ, PT ;  /* 0x000000ff0200b20c */ /* 0x008fc80003f45070 */
[----:B------:R-:W-:Y:S02]  /*0670*/  @!P3 ISETP.NE.AND.EX P2, PT, R3, RZ, PT, P2 ;  /* 0x000000ff0300b20c */ /* 0x000fe40003f45320 */
[----:B------:R-:W-:-:S05]  /*0680*/  IADD3 R3, -R33, 0x13f, R13 ;  /* 0x0000013f21037810 */ /* 0x000fca0007ffe10d */
[----:B------:R-:W-:Y:S01]  /*0690*/  @P4 VIADD R9, R9, 0x1 ;  /* 0x0000000109094836 */ /* 0x000fe20000000000 */
[----:B-1----:R-:W-:-:S03]  /*06a0*/  @!P3 SEL R6, R6, RZ, P2 ;  /* 0x000000ff0606b207 */ /* 0x002fc60001000000 */
[----:B------:R-:W-:Y:S01]  /*06b0*/  @!P0 IMAD.MOV R9, RZ, RZ, -R9 ;  /* 0x000000ffff098224 */ /* 0x000fe200078e0a09 */
[----:B--2---:R-:W-:Y:S02]  /*06c0*/  @!P3 IADD3 R69, R6, R5, -R8 ;  /* 0x000000050645b210 */ /* 0x004fe40007ffe808 */
[----:B------:R-:W-:Y:S02]  /*06d0*/  @!P1 LOP3.LUT R9, RZ, R7, RZ, 0x33, !PT ;  /* 0x00000007ff099212 */ /* 0x000fe400078e33ff */
[----:B----4-:R-:W-:Y:S01]  /*06e0*/  IADD3 R3, R3, R32, R69 ;  /* 0x0000002003037210 */ /* 0x010fe20007ffe045 */
[----:B------:R-:W-:Y:S02]  /*06f0*/  VIADD R6, R69, 0xff ;  /* 0x000000ff45067836 */ /* 0x000fe40000000000 */
[----:B------:R-:W-:Y:S01]  /*0700*/  IMAD R236, R9, R4, RZ ;  /* 0x0000000409ec7224 */ /* 0x000fe200078e02ff */
[----:B------:R-:W-:Y:S02]  /*0710*/  SHF.R.S32.HI R2, RZ, 0x1f, R3 ;  /* 0x0000001fff027819 */ /* 0x000fe40000011403 */
[----:B------:R-:W-:-:S02]  /*0720*/  SHF.R.S32.HI R5, RZ, 0x1f, R6 ;  /* 0x0000001fff057819 */ /* 0x000fc40000011406 */
[----:B------:R-:W-:Y:S02]  /*0730*/  LEA.HI R2, R2, R3, RZ, 0x8 ;  /* 0x0000000302027211 */ /* 0x000fe400078f40ff */
[----:B------:R-:W-:Y:S02]  /*0740*/  LEA.HI R5, R5, R6, RZ, 0x8 ;  /* 0x0000000605057211 */ /* 0x000fe400078f40ff */
[----:B------:R-:W-:Y:S02]  /*0750*/  SHF.R.S32.HI R2, RZ, 0x8, R2 ;  /* 0x00000008ff027819 */ /* 0x000fe40000011402 */
[----:B------:R-:W-:-:S04]  /*0760*/  SHF.R.S32.HI R5, RZ, 0x8, R5 ;  /* 0x00000008ff057819 */ /* 0x000fc80000011405 */
[----:B------:R-:W-:-:S04]  /*0770*/  VIADDMNMX R5, R236, R9, R5, PT ;  /* 0x00000009ec057246 */ /* 0x000fc80003800105 */
[----:B------:R-:W-:-:S04]  /*0780*/  VIMNMX R46, R5, R2, PT ;  /* 0x00000002052e7248 */ /* 0x000fc80003fe0100 */
[----:B------:R-:W-:-:S13]  /*0790*/  ISETP.GE.AND P0, PT, R236, R46, PT ;  /* 0x0000002eec00720c */ /* 0x000fda0003f06270 */
[----:B------:R-:W-:Y:S05]  /*07a0*/  @!P0 BRA `(.L_x_1124) ;  /* 0x0000000000e48947 */ /* 0x000fea0003800000 */
[----:B------:R-:W1:Y:S01]  /*07b0*/  LDC.64 R2, c[0x0][0x2c0] ;  /* 0x0000b000ff027b82 */ /* 0x000e620000000a00 */
[----:B------:R-:W-:Y:S01]  /*07c0*/  SHF.R.S32.HI R6, RZ, 0x1f, R34 ;  /* 0x0000001fff067819 */ /* 0x000fe20000011422 */
[----:B------:R-:W-:-:S03]  /*07d0*/  ULDC UR4, c[0x0][0x2dc] ;  /* 0x0000b70000047ab9 */ /* 0x000fc60000000800 */
[----:B------:R-:W-:-:S04]  /*07e0*/  LEA.HI R6, R6, R34, RZ, 0x3 ;  /* 0x0000002206067211 */ /* 0x000fc800078f18ff */
[----:B------:R-:W-:Y:S02]  /*07f0*/  LOP3.LUT R5, R6, 0xfffffff8, RZ, 0xc0, !PT ;  /* 0xfffffff806057812 */ /* 0x000fe400078ec0ff */
[----:B------:R-:W-:-:S03]  /*0800*/  SHF.R.S32.HI R6, RZ, 0x3, R6 ;  /* 0x00000003ff067819 */ /* 0x000fc60000011406 */
[----:B------:R-:W-:Y:S02]  /*0810*/  IMAD.IADD R5, R34, 0x1, -R5 ;  /* 0x0000000122057824 */ /* 0x000fe400078e0a05 */
[----:B------:R-:W-:-:S03]  /*0820*/  VIADD R7, R6, 0x10 ;  /* 0x0000001006077836 */ /* 0x000fc60000000000 */
[----:B------:R-:W-:Y:S01]  /*0830*/  ISETP.NE.AND P3, PT, R5, RZ, PT ;  /* 0x000000ff0500720c */ /* 0x000fe20003f65270 */
[----:B-1----:R-:W-:-:S04]  /*0840*/  IMAD R2, R4, R2, R240 ;  /* 0x0000000204027224 */ /* 0x002fc800078e02f0 */
[----:B------:R-:W-:Y:S02]  /*0850*/  IMAD R0, R2, R0, R10 ;  /* 0x0000000002007224 */ /* 0x000fe400078e020a */
[----:B------:R-:W-:Y:S02]  /*0860*/  IMAD.SHL.U32 R2, R5, 0x4, RZ ;  /* 0x0000000405027824 */ /* 0x000fe400078e00ff */
[--C-:B------:R-:W-:Y:S02]  /*0870*/  IMAD R0, R0, R3, R13.reuse ;  /* 0x0000000300007224 */ /* 0x100fe400078e020d */
[----:B------:R-:W-:Y:S01]  /*0880*/  IMAD.IADD R13, R33, 0x1, -R13 ;  /* 0x00000001210d7824 */ /* 0x000fe200078e0a0d */
[--C-:B------:R-:W-:Y:S01]  /*0890*/  SHF.R.S32.HI R3, RZ, 0x1f, R2.reuse ;  /* 0x0000001fff037819 */ /* 0x100fe20000011402 */
[----:B------:R-:W-:Y:S01]  /*08a0*/  IMAD R4, R0, UR4, RZ ;  /* 0x0000000400047c24 */ /* 0x000fe2000f8e02ff */
[----:B------:R-:W-:Y:S02]  /*08b0*/  ULDC UR4, c[0x0][0x2d0] ;  /* 0x0000b40000047ab9 */ /* 0x000fe40000000800 */
[----:B------:R-:W-:Y:S01]  /*08c0*/  ISETP.GE.AND P6, PT, R2, UR4, PT ;  /* 0x0000000402007c0c */ /* 0x000fe2000bfc6270 */
[C---:B------:R-:W-:Y:S01]  /*08d0*/  IMAD.WIDE R8, R6.reuse, 0x20, R2 ;  /* 0x0000002006087825 */ /* 0x040fe200078e0202 */
[----:B------:R-:W-:Y:S01]  /*08e0*/  ULDC.64 UR4, c[0x0][0x288] ;  /* 0x0000a20000047ab9 */ /* 0x000fe20000000a00 */
[----:B------:R-:W-:-:S02]  /*08f0*/  ISETP.GE.OR P3, PT, R6, R13, P3 ;  /* 0x0000000d0600720c */ /* 0x000fc40001f66670 */
[CC--:B------:R-:W-:Y:S01]  /*0900*/  ISETP.GE.OR P5, PT, R6.reuse, R13.reuse, P6 ;  /* 0x0000000d0600720c */ /* 0x0c0fe200037a6670 */
[----:B------:R-:W-:Y:S01]  /*0910*/  VIADD R2, R6, 0x20 ;  /* 0x0000002006027836 */ /* 0x000fe20000000000 */
[C---:B------:R-:W-:Y:S02]  /*0920*/  IADD3 R3, P0, R4.reuse, R8, RZ ;  /* 0x0000000804037210 */ /* 0x040fe40007f1e0ff */
[----:B------:R-:W-:Y:S02]  /*0930*/  ISETP.GE.OR P4, PT, R7, R13, P6 ;  /* 0x0000000d0700720c */ /* 0x000fe40003786670 */
[----:B------:R-:W-:Y:S02]  /*0940*/  LEA.HI.X.SX32 R4, R4, R9, 0x1, P0 ;  /* 0x0000000904047211 */ /* 0x000fe400000f0eff */
[----:B------:R-:W-:Y:S02]  /*0950*/  LEA R8, P0, R3, UR4, 0x2 ;  /* 0x0000000403087c11 */ /* 0x000fe4000f8010ff */
[----:B------:R-:W-:-:S02]  /*0960*/  ISETP.GE.AND P1, PT, R7, R13, PT ;  /* 0x0000000d0700720c */ /* 0x000fc40003f26270 */
[----:B------:R-:W-:Y:S01]  /*0970*/  LEA.HI.X R9, R3, UR5, R4, 0x2, P0 ;  /* 0x0000000503097c11 */ /* 0x000fe200080f1404 */
[----:B------:R-:W-:Y:S01]  /*0980*/  VIADD R4, R6, 0x30 ;  /* 0x0000003006047836 */ /* 0x000fe20000000000 */
[-C--:B------:R-:W-:Y:S01]  /*0990*/  ISETP.GE.AND P0, PT, R2, R13.reuse, PT ;  /* 0x0000000d0200720c */ /* 0x080fe20003f06270 */
[----:B------:R-:W-:Y:S01]  /*09a0*/  ULDC.64 UR4, c[0x0][0x2b8] ;  /* 0x0000ae0000047ab9 */ /* 0x000fe20000000a00 */
[----:B------:R-:W-:Y:S01]  /*09b0*/  SHF.R.S32.HI R3, RZ, 0x1f, R0 ;  /* 0x0000001fff037819 */ /* 0x000fe20000011400 */
[----:B------:R1:W-:Y:S01]  /*09c0*/  @!P5 STG.E.128 desc[UR10][R8.64], RZ ;  /* 0x000000ff0800d986 */ /* 0x0003e2000c101d0a */
[----:B------:R-:W-:Y:S02]  /*09d0*/  ISETP.NE.OR P0, PT, R5, RZ, P0 ;  /* 0x000000ff0500720c */ /* 0x000fe40000705670 */
[----:B------:R-:W-:Y:S01]  /*09e0*/  IADD3 R0, P2, R0, R6, RZ ;  /* 0x0000000600007210 */ /* 0x000fe20007f5e0ff */
[----:B------:R1:W-:Y:S01]  /*09f0*/  @!P4 STG.E.128 desc[UR10][R8.64+0x800], RZ ;  /* 0x000800ff0800c986 */ /* 0x0003e2000c101d0a */
[----:B------:R-:W-:-:S02]  /*0a00*/  ISETP.GE.OR P5, PT, R2, R13, P6 ;  /* 0x0000000d0200720c */ /* 0x000fc400037a6670 */
[----:B------:R-:W-:Y:S02]  /*0a10*/  ISETP.GE.OR P6, PT, R4, R13, P6 ;  /* 0x0000000d0400720c */ /* 0x000fe400037c6670 */
[----:B------:R-:W-:Y:S02]  /*0a20*/  LEA.HI.X.SX32 R3, R6, R3, 0x1, P2 ;  /* 0x0000000306037211 */ /* 0x000fe400010f0eff */
[C---:B------:R-:W-:Y:S02]  /*0a30*/  LEA R6, P2, R0.reuse, UR4, 0x2 ;  /* 0x0000000400067c11 */ /* 0x040fe4000f8410ff */
[----:B------:R-:W-:Y:S02]  /*0a40*/  ISETP.NE.OR P1, PT, R5, RZ, P1 ;  /* 0x000000ff0500720c */ /* 0x000fe40000f25670 */
[----:B------:R-:W-:Y:S01]  /*0a50*/  LEA.HI.X R7, R0, UR5, R3, 0x2, P2 ;  /* 0x0000000500077c11 */ /* 0x000fe200090f1403 */
[----:B------:R-:W-:Y:S02]  /*0a60*/  @!P0 IMAD.MOV.U32 R0, RZ, RZ, -0x800000 ;  /* 0xff800000ff008424 */ /* 0x000fe400078e00ff */
[----:B------:R1:W-:Y:S01]  /*0a70*/  @!P5 STG.E.128 desc[UR10][R8.64+0x1000], RZ ;  /* 0x001000ff0800d986 */ /* 0x0003e2000c101d0a */
[----:B------:R-:W-:-:S03]  /*0a80*/  @!P3 IMAD.MOV.U32 R3, RZ, RZ, -0x800000 ;  /* 0xff800000ff03b424 */ /* 0x000fc600078e00ff */
[----:B------:R1:W-:Y:S04]  /*0a90*/  @!P6 STG.E.128 desc[UR10][R8.64+0x1800], RZ ;  /* 0x001800ff0800e986 */ /* 0x0003e8000c101d0a */
[----:B------:R1:W-:Y:S01]  /*0aa0*/  @!P0 STG.E desc[UR10][R6.64+0x80], R0 ;  /* 0x0000800006008986 */ /* 0x0003e2000c10190a */
[----:B------:R-:W-:Y:S01]  /*0ab0*/  ISETP.GE.AND P0, PT, R4, R13, PT ;  /* 0x0000000d0400720c */ /* 0x000fe20003f06270 */
[----:B------:R-:W-:Y:S02]  /*0ac0*/  @!P1 IMAD.MOV.U32 R2, RZ, RZ, -0x800000 ;  /* 0xff800000ff029424 */ /* 0x000fe400078e00ff */
[----:B------:R1:W-:Y:S01]  /*0ad0*/  @!P3 STG.E desc[UR10][R6.64], R3 ;  /* 0x000000030600b986 */ /* 0x0003e2000c10190a */
[----:B------:R-:W-:-:S03]  /*0ae0*/  ISETP.NE.OR P0, PT, R5, RZ, P0 ;  /* 0x000000ff0500720c */ /* 0x000fc60000705670 */
[----:B------:R1:W-:Y:S10]  /*0af0*/  @!P1 STG.E desc[UR10][R6.64+0x40], R2 ;  /* 0x0000400206009986 */ /* 0x0003f4000c10190a */
[----:B------:R-:W-:Y:S05]  /*0b00*/  @P0 EXIT ;  /* 0x000000000000094d */ /* 0x000fea0003800000 */
[----:B-1----:R-:W-:-:S05]  /*0b10*/  MOV R0, 0xff800000 ;  /* 0xff80000000007802 */ /* 0x002fca0000000f00 */
[----:B------:R-:W-:Y:S01]  /*0b20*/  STG.E desc[UR10][R6.64+0xc0], R0 ;  /* 0x0000c00006007986 */ /* 0x000fe2000c10190a */
[----:B------:R-:W-:Y:S05]  /*0b30*/  EXIT ;  /* 0x000000000000794d */ /* 0x000fea0003800000 */
.L_x_1124:
        /* <DEDUP_REMOVED lines=16> */
[----:B------:R-:W-:-:S04]  /*0c40*/  IMAD.WIDE.U32 R6, R240, R2, RZ ;  /* 0x00000002f0067225 */ /* 0x000fc800078e00ff */
[----:B------:R-:W-:Y:S01]  /*0c50*/  IMAD R2, R240, R3, R4 ;  /* 0x00000003f0027224 */ /* 0x000fe200078e0204 */
[----:B------:R-:W-:-:S03]  /*0c60*/  LEA R242, P0, R6, UR4, 0x2 ;  /* 0x0000000406f27c11 */ /* 0x000fc6000f8010ff */
[----:B------:R-:W-:Y:S01]  /*0c70*/  IMAD.IADD R2, R7, 0x1, R2 ;  /* 0x0000000107027824 */ /* 0x000fe200078e0202 */
[----:B------:R-:W-:-:S04]  /*0c80*/  ISETP.NE.U32.AND P6, PT, R242, RZ, PT ;  /* 0x000000fff200720c */ /* 0x000fc80003fc5070 */
[----:B------:R-:W-:-:S04]  /*0c90*/  SHF.L.U64.HI R2, R6, 0x2, R2 ;  /* 0x0000000206027819 */ /* 0x000fc80000010202 */
[----:B------:R-:W-:-:S04]  /*0ca0*/  IADD3.X R243, R2, UR5, RZ, P0, !PT ;  /* 0x0000000502f37c10 */ /* 0x000fc800087fe4ff */
[----:B------:R-:W-:-:S13]  /*0cb0*/  ISETP.NE.AND.EX P6, PT, R243, RZ, PT, P6 ;  /* 0x000000fff300720c */ /* 0x000fda0003fc5360 */
.L_x_1125:
[----:B------:R-:W-:Y:S05]  /*0cc0*/  @!P6 BRA `(.L_x_1126) ;  /* 0x000000040044e947 */ /* 0x000fea0003800000 */
[----:B------:R-:W1:Y:S01]  /*0cd0*/  LDC R8, c[0x0][0x380] ;  /* 0x0000e000ff087b82 */ /* 0x000e620000000800 */
[----:B------:R-:W-:Y:S01]  /*0ce0*/  LEA R48, R46, 0xffffff00, 0x8 ;  /* 0xffffff002e307811 */ /* 0x000fe200078e40ff */
[----:B------:R-:W-:-:S03]  /*0cf0*/  ULDC.64 UR4, c[0x0][0x230] ;  /* 0x00008c0000047ab9 */ /* 0x000fc60000000a00 */
[----:B-----5:R-:W-:-:S03]  /*0d00*/  IABS R0, R48 ;  /* 0x0000003000007213 */ /* 0x020fc60000000000 */
[----:B------:R-:W2:Y:S01]  /*0d10*/  LDC.64 R52, c[0x0][0x248] ;  /* 0x00009200ff347b82 */ /* 0x000ea20000000a00 */
[----:B-1----:R-:W-:-:S04]  /*0d20*/  IABS R3, R8 ;  /* 0x0000000800037213 */ /* 0x002fc80000000000 */
[----:B------:R-:W1:Y:S08]  /*0d30*/  I2F.RP R4, R3 ;  /* 0x0000000300047306 */ /* 0x000e700000209400 */
        /* <DEDUP_REMOVED lines=21> */
[----:B------:R-:W-:-:S06]  /*0e90*/  IMAD.WIDE R4, R7, 0x4, R242 ;  /* 0x0000000407047825 */ /* 0x000fcc00078e02f2 */
[----:B------:R1:W3:Y:S01]  /*0ea0*/  LDG.E R4, desc[UR10][R4.64] ;  /* 0x0000000a04047981 */ /* 0x0002e2000c1e1900 */
[----:B------:R-:W-:-:S05]  /*0eb0*/  IADD3 R7, -R7, RZ, RZ ;  /* 0x000000ff07077210 */ /* 0x000fca0007ffe1ff */
[----:B------:R-:W-:-:S05]  /*0ec0*/  IMAD R48, R8, R7, R48 ;  /* 0x0000000708307224 */ /* 0x000fca00078e0230 */
[----:B------:R-:W-:Y:S01]  /*0ed0*/  SHF.R.S32.HI R19, RZ, 0x1f, R48 ;  /* 0x0000001fff137819 */ /* 0x000fe20000011430 */
[----:B-1----:R-:W1:Y:S02]  /*0ee0*/  LDC R5, c[0x0][0x278] ;  /* 0x00009e00ff057b82 */ /* 0x002e640000000800 */
[----:B-1----:R-:W-:-:S04]  /*0ef0*/  IABS R0, R5 ;  /* 0x0000000500007213 */ /* 0x002fc80000000000 */
[----:B------:R-:W1:Y:S08]  /*0f00*/  I2F.RP R14, R0 ;  /* 0x00000000000e7306 */ /* 0x000e700000209400 */
[----:B-1----:R-:W1:Y:S02]  /*0f10*/  MUFU.RCP R14, R14 ;  /* 0x0000000e000e7308 */ /* 0x002e640000001000 */
[----:B-1----:R-:W-:-:S06]  /*0f20*/  VIADD R14, R14, 0xffffffe ;  /* 0x0ffffffe0e0e7836 */ /* 0x002fcc0000000000 */
[----:B------:R-:W1:Y:S02]  /*0f30*/  F2I.FTZ.U32.TRUNC.NTZ R15, R14 ;  /* 0x0000000e000f7305 */ /* 0x000e64000021f000 */
[----:B-1----:R-:W-:Y:S01]  /*0f40*/  IADD3 R2, RZ, -R15, RZ ;  /* 0x8000000fff027210 */ /* 0x002fe20007ffe0ff */
[----:B------:R-:W-:-:S04]  /*0f50*/  IMAD.MOV.U32 R14, RZ, RZ, RZ ;  /* 0x000000ffff0e7224 */ /* 0x000fc800078e00ff */
[----:B------:R-:W-:Y:S01]  /*0f60*/  IMAD R3, R2, R0, RZ ;  /* 0x0000000002037224 */ /* 0x000fe200078e02ff */
[----:B------:R-:W-:-:S03]  /*0f70*/  IABS R2, R10 ;  /* 0x0000000a00027213 */ /* 0x000fc60000000000 */
[----:B------:R-:W-:Y:S01]  /*0f80*/  IMAD.HI.U32 R14, R15, R3, R14 ;  /* 0x000000030f0e7227 */ /* 0x000fe200078e000e */
[----:B------:R-:W-:-:S05]  /*0f90*/  MOV R3, R2 ;  /* 0x0000000200037202 */ /* 0x000fca0000000f00 */
        /* <DEDUP_REMOVED lines=8> */
[----:B------:R-:W-:Y:S01]  /*1020*/  LOP3.LUT R0, R10, R5, RZ, 0x3c, !PT ;  /* 0x000000050a007212 */ /* 0x000fe200078e3cff */
[----:B------:R-:W1:Y:S03]  /*1030*/  LDC.64 R2, c[0x0][0x238] ;  /* 0x00008e00ff027b82 */ /* 0x000e660000000a00 */
[----:B------:R-:W-:-:S07]  /*1040*/  ISETP.GE.AND P0, PT, R0, RZ, PT ;  /* 0x000000ff0000720c */ /* 0x000fce0003f06270 */
[----:B------:R-:W-:-:S06]  /*1050*/  @P2 VIADD R22, R22, 0x1 ;  /* 0x0000000116162836 */ /* 0x000fcc0000000000 */
[----:B------:R-:W-:Y:S02]  /*1060*/  @!P0 IADD3 R22, -R22, RZ, RZ ;  /* 0x000000ff16168210 */ /* 0x000fe40007ffe1ff */
[----:B------:R-:W-:Y:S02]  /*1070*/  @!P1 LOP3.LUT R22, RZ, R5, RZ, 0x33, !PT ;  /* 0x00000005ff169212 */ /* 0x000fe400078e33ff */
[----:B---3--:R-:W-:Y:S01]  /*1080*/  SHF.R.S32.HI R0, RZ, 0x1f, R4 ;  /* 0x0000001fff007819 */ /* 0x008fe20000011404 */
[----:B------:R-:W-:-:S04]  /*1090*/  IMAD.WIDE.U32 R8, R4, UR4, RZ ;  /* 0x0000000404087c25 */ /* 0x000fc8000f8e00ff */
[C---:B------:R-:W-:Y:S02]  /*10a0*/  IMAD R6, R0.reuse, UR4, RZ ;  /* 0x0000000400067c24 */ /* 0x040fe4000f8e02ff */
[----:B-1----:R-:W-:Y:S02]  /*10b0*/  IMAD R0, R0, R2, RZ ;  /* 0x0000000200007224 */ /* 0x002fe400078e02ff */
[C---:B------:R-:W-:Y:S01]  /*10c0*/  IMAD R6, R4.reuse, UR5, R6 ;  /* 0x0000000504067c24 */ /* 0x040fe2000f8e0206 */
[----:B------:R-:W-:Y:S01]  /*10d0*/  ULDC.64 UR4, c[0x0][0x260] ;  /* 0x0000980000047ab9 */ /* 0x000fe20000000a00 */
[----:B------:R-:W-:Y:S02]  /*10e0*/  IMAD R0, R4, R3, R0 ;  /* 0x0000000304007224 */ /* 0x000fe400078e0200 */
[----:B------:R-:W-:Y:S02]  /*10f0*/  IMAD.IADD R9, R9, 0x1, R6 ;  /* 0x0000000109097824 */ /* 0x000fe400078e0206 */
[----:B--2---:R-:W-:-:S02]  /*1100*/  IMAD R6, R19, R52, RZ ;  /* 0x0000003413067224 */ /* 0x004fc400078e02ff */
[----:B------:R-:W-:-:S04]  /*1110*/  IMAD.WIDE.U32 R2, R4, R2, RZ ;  /* 0x0000000204027225 */ /* 0x000fc800078e00ff */
[C---:B------:R-:W-:Y:S01]  /*1120*/  IMAD R5, R48.reuse, R53, R6 ;  /* 0x0000003530057224 */ /* 0x040fe200078e0206 */
[----:B------:R-:W-:Y:S01]  /*1130*/  MOV R18, R2 ;  /* 0x0000000200127202 */ /* 0x000fe20000000f00 */
[----:B------:R-:W-:Y:S01]  /*1140*/  IMAD.WIDE.U32 R6, R48, R52, R8 ;  /* 0x0000003430067225 */ /* 0x000fe200078e0008 */
[----:B------:R-:W-:-:S03]  /*1150*/  SHF.R.S32.HI R9, RZ, 0x1f, R22 ;  /* 0x0000001fff097819 */ /* 0x000fc60000011416 */
[----:B------:R-:W-:Y:S01]  /*1160*/  IMAD.IADD R2, R3, 0x1, R0 ;  /* 0x0000000103027824 */ /* 0x000fe200078e0200 */
[----:B------:R-:W-:Y:S01]  /*1170*/  IADD3 R7, R7, R5, RZ ;  /* 0x0000000507077210 */ /* 0x000fe20007ffe0ff */
[----:B------:R-:W-:-:S04]  /*1180*/  IMAD R5, R9, UR4, RZ ;  /* 0x0000000409057c24 */ /* 0x000fc8000f8e02ff */
[C---:B------:R-:W-:Y:S02]  /*1190*/  IMAD R5, R22.reuse, UR5, R5 ;  /* 0x0000000516057c24 */ /* 0x040fe4000f8e0205 */
[----:B------:R-:W-:-:S05]  /*11a0*/  IMAD.WIDE.U32 R6, R22, UR4, R6 ;  /* 0x0000000416067c25 */ /* 0x000fca000f8e0006 */
[----:B------:R-:W-:Y:S02]  /*11b0*/  IADD3 R15, R7, R5, RZ ;  /* 0x00000005070f7210 */ /* 0x000fe40007ffe0ff */
[----:B------:R-:W-:Y:S01]  /*11c0*/  MOV R20, R6 ;  /* 0x0000000600147202 */ /* 0x000fe20000000f00 */
[----:B------:R-:W-:Y:S06]  /*11d0*/  BRA `(.L_x_1127) ;  /* 0x0000000400447947 */ /* 0x000fec0003800000 */
.L_x_1126:
[----:B------:R-:W1:Y:S01]  /*11e0*/  LDC R9, c[0x0][0x278] ;  /* 0x00009e00ff097b82 */ /* 0x000e620000000800 */
[----:B------:R-:W-:Y:S02]  /*11f0*/  ISETP.NE.AND P3, PT, R14, -0x1, PT ;  /* 0xffffffff0e00780c */ /* 0x000fe40003f65270 */
[----:B------:R-:W-:-:S04]  /*1200*/  LEA R48, R46, 0xffffff00, 0x8 ;  /* 0xffffff002e307811 */ /* 0x000fc800078e40ff */
[----:B------:R-:W-:-:S07]  /*1210*/  SHF.R.S32.HI R19, RZ, 0x1f, R48 ;  /* 0x0000001fff137819 */ /* 0x000fce0000011430 */
[----:B------:R-:W2:Y:S01]  /*1220*/  @P3 LDC.64 R52, c[0x0][0x248] ;  /* 0x00009200ff343b82 */ /* 0x000ea20000000a00 */
[----:B------:R-:W-:Y:S01]  /*1230*/  @P3 IMAD.IADD R16, R8, 0x1, R14 ;  /* 0x0000000108103824 */ /* 0x000fe200078e020e */
[----:B-1----:R-:W-:-:S04]  /*1240*/  IABS R3, R9 ;  /* 0x0000000900037213 */ /* 0x002fc80000000000 */
[----:B------:R-:W1:Y:S01]  /*1250*/  I2F.RP R6, R3 ;  /* 0x0000000300067306 */ /* 0x000e620000209400 */
[C---:B--2---:R-:W-:Y:S02]  /*1260*/  @P3 IMAD R5, R16.reuse, R53, RZ ;  /* 0x0000003510053224 */ /* 0x044fe400078e02ff */
[----:B------:R-:W-:-:S05]  /*1270*/  @P3 IMAD.WIDE.U32 R16, R16, R52, RZ ;  /* 0x0000003410103225 */ /* 0x000fca00078e00ff */
[----:B-1----:R-:W1:Y:S01]  /*1280*/  MUFU.RCP R6, R6 ;  /* 0x0000000600067308 */ /* 0x002e620000001000 */
[----:B------:R-:W-:Y:S02]  /*1290*/  @P3 IADD3 R5, R17, R5, RZ ;  /* 0x0000000511053210 */ /* 0x000fe40007ffe0ff */
[----:B------:R-:W-:Y:S01]  /*12a0*/  @P3 MOV R15, R16 ;  /* 0x00000010000f3202 */ /* 0x000fe20000000f00 */
[----:B-1----:R-:W-:-:S04]  /*12b0*/  VIADD R6, R6, 0xffffffe ;  /* 0x0ffffffe06067836 */ /* 0x002fc80000000000 */
        /* <DEDUP_REMOVED lines=8> */
[----:B------:R-:W1:Y:S02]  /*1340*/  @P3 LDC.64 R6, c[0x0][0x250] ;  /* 0x00009400ff063b82 */ /* 0x000e640000000a00 */
[----:B------:R-:W-:-:S04]  /*1350*/  IMAD.MOV R2, RZ, RZ, -R22 ;  /* 0x000000ffff027224 */ /* 0x000fc800078e0a16 */
[----:B------:R-:W-:Y:S01]  /*1360*/  IMAD R2, R3, R2, R4 ;  /* 0x0000000203027224 */ /* 0x000fe200078e0204 */
[----:B------:R-:W-:-:S04]  /*1370*/  LOP3.LUT R4, R10, R9, RZ, 0x3c, !PT ;  /* 0x000000090a047212 */ /* 0x000fc800078e3cff */
[----:B------:R-:W-:Y:S02]  /*1380*/  ISETP.GT.U32.AND P0, PT, R3, R2, PT ;  /* 0x000000020300720c */ /* 0x000fe40003f04070 */
[----:B------:R-:W-:-:S11]  /*1390*/  ISETP.GE.AND P1, PT, R4, RZ, PT ;  /* 0x000000ff0400720c */ /* 0x000fd60003f26270 */
[-C--:B------:R-:W-:Y:S02]  /*13a0*/  @!P0 IADD3 R2, R2, -R3.reuse, RZ ;  /* 0x8000000302028210 */ /* 0x080fe40007ffe0ff */
[----:B------:R-:W-:Y:S02]  /*13b0*/  @!P0 IADD3 R22, R22, 0x1, RZ ;  /* 0x0000000116168810 */ /* 0x000fe40007ffe0ff */
[----:B------:R-:W-:Y:S02]  /*13c0*/  ISETP.GE.U32.AND P2, PT, R2, R3, PT ;  /* 0x000000030200720c */ /* 0x000fe40003f46070 */
[----:B------:R-:W2:Y:S01]  /*13d0*/  LDC.64 R2, c[0x0][0x260] ;  /* 0x00009800ff027b82 */ /* 0x000ea20000000a00 */
[----:B------:R-:W-:-:S10]  /*13e0*/  ISETP.NE.AND P0, PT, R9, RZ, PT ;  /* 0x000000ff0900720c */ /* 0x000fd40003f05270 */
[----:B------:R-:W-:-:S04]  /*13f0*/  @P2 VIADD R22, R22, 0x1 ;  /* 0x0000000116162836 */ /* 0x000fc80000000000 */
[----:B------:R-:W-:Y:S01]  /*1400*/  @!P1 IMAD.MOV R22, RZ, RZ, -R22 ;  /* 0x000000ffff169224 */ /* 0x000fe200078e0a16 */
[----:B------:R-:W-:Y:S06]  /*1410*/  @P3 BRA `(.L_x_1128) ;  /* 0x0000000000383947 */ /* 0x000fec0003800000 */
[----:B------:R-:W3:Y:S01]  /*1420*/  LDC.64 R52, c[0x0][0x248] ;  /* 0x00009200ff347b82 */ /* 0x000ee20000000a00 */
[----:B------:R-:W-:Y:S02]  /*1430*/  SHF.R.S32.HI R16, RZ, 0x1f, R8 ;  /* 0x0000001fff107819 */ /* 0x000fe40000011408 */
[----:B-----5:R-:W-:-:S05]  /*1440*/  SHF.R.S32.HI R15, RZ, 0x1f, R0 ;  /* 0x0000001fff0f7819 */ /* 0x020fca0000011400 */
[----:B------:R-:W4:Y:S01]  /*1450*/  LDC.64 R4, c[0x0][0x230] ;  /* 0x00008c00ff047b82 */ /* 0x000f220000000a00 */
[-C--:B---3--:R-:W-:Y:S02]  /*1460*/  IMAD R16, R16, R52.reuse, RZ ;  /* 0x0000003410107224 */ /* 0x088fe400078e02ff */
[----:B------:R-:W-:-:S04]  /*1470*/  IMAD.WIDE.U32 R20, R8, R52, RZ ;  /* 0x0000003408147225 */ /* 0x000fc800078e00ff */
[----:B------:R-:W-:Y:S02]  /*1480*/  IMAD R16, R8, R53, R16 ;  /* 0x0000003508107224 */ /* 0x000fe400078e0210 */
[----:B----4-:R-:W-:-:S03]  /*1490*/  IMAD R15, R15, R4, RZ ;  /* 0x000000040f0f7224 */ /* 0x010fc600078e02ff */
[----:B------:R-:W-:Y:S01]  /*14a0*/  IADD3 R17, R21, R16, RZ ;  /* 0x0000001015117210 */ /* 0x000fe20007ffe0ff */
[----:B------:R-:W-:Y:S01]  /*14b0*/  IMAD R5, R0, R5, R15 ;  /* 0x0000000500057224 */ /* 0x000fe200078e020f */
[----:B------:R-:W-:-:S05]  /*14c0*/  MOV R16, R20 ;  /* 0x0000001400107202 */ /* 0x000fca0000000f00 */
[----:B------:R-:W-:-:S05]  /*14d0*/  IMAD.WIDE.U32 R16, R0, R4, R16 ;  /* 0x0000000400107225 */ /* 0x000fca00078e0010 */
[----:B------:R-:W-:Y:S02]  /*14e0*/  IADD3 R5, R17, R5, RZ ;  /* 0x0000000511057210 */ /* 0x000fe40007ffe0ff */
[----:B------:R-:W-:-:S07]  /*14f0*/  MOV R15, R16 ;  /* 0x00000010000f7202 */ /* 0x000fce0000000f00 */
.L_x_1128:
[----:B------:R-:W-:Y:S01]  /*1500*/  MOV R16, R15 ;  /* 0x0000000f00107202 */ /* 0x000fe20000000f00 */
[----:B------:R-:W-:Y:S01]  /*1510*/  IMAD R4, R19, R52, RZ ;  /* 0x0000003413047224 */ /* 0x000fe200078e02ff */
[----:B------:R-:W-:Y:S02]  /*1520*/  MOV R17, R5 ;  /* 0x0000000500117202 */ /* 0x000fe40000000f00 */
[----:B------:R-:W-:Y:S01]  /*1530*/  @!P0 LOP3.LUT R22, RZ, R9, RZ, 0x33, !PT ;  /* 0x00000009ff168212 */ /* 0x000fe200078e33ff */
[----:B------:R-:W-:Y:S01]  /*1540*/  IMAD R4, R53, R48, R4 ;  /* 0x0000003035047224 */ /* 0x000fe200078e0204 */
[----:B------:R-:W-:Y:S01]  /*1550*/  @P3 IADD3 R14, R8, R14, RZ ;  /* 0x0000000e080e3210 */ /* 0x000fe20007ffe0ff */
[----:B------:R-:W-:Y:S01]  /*1560*/  IMAD.WIDE.U32 R16, R52, R48, R16 ;  /* 0x0000003034107225 */ /* 0x000fe200078e0010 */
[----:B------:R-:W-:-:S04]  /*1570*/  SHF.R.S32.HI R9, RZ, 0x1f, R22 ;  /* 0x0000001fff097819 */ /* 0x000fc80000011416 */
[----:B------:R-:W-:Y:S01]  /*1580*/  IADD3 R17, R17, R4, RZ ;  /* 0x0000000411117210 */ /* 0x000fe20007ffe0ff */
[----:B--2---:R-:W-:Y:S02]  /*1590*/  IMAD R15, R9, R2, RZ ;  /* 0x00000002090f7224 */ /* 0x004fe400078e02ff */
[----:B-1----:R-:W-:-:S04]  /*15a0*/  @P3 IMAD.WIDE.U32 R4, R14, R6, RZ ;  /* 0x000000060e043225 */ /* 0x002fc800078e00ff */
        /* <DEDUP_REMOVED lines=20> */
.L_x_1127:
[----:B------:R-:W-:Y:S01]  /*16f0*/  ISETP.NE.AND P0, PT, R12, -0x1, PT ;  /* 0xffffffff0c00780c */ /* 0x000fe20003f05270 */
[----:B------:R-:W1:Y:S01]  /*1700*/  S2UR UR8, SR_CgaCtaId ;  /* 0x00000000000879c3 */ /* 0x000e620000008800 */
[----:B------:R-:W-:Y:S01]  /*1710*/  SHF.R.S32.HI R8, RZ, 0x1f, R34 ;  /* 0x0000001fff087819 */ /* 0x000fe20000011422 */
[----:B------:R-:W-:Y:S01]  /*1720*/  IMAD.IADD R235, R33, 0x1, -R13 ;  /* 0x0000000121eb7824 */ /* 0x000fe200078e0a0d */
[----:B------:R-:W-:Y:S01]  /*1730*/  ULDC.64 UR4, c[0x0][0x258] ;  /* 0x0000960000047ab9 */ /* 0x000fe20000000a00 */
[----:B------:R-:W-:Y:S01]  /*1740*/  VIADD R237, R46, 0xffffffff ;  /* 0xffffffff2eed7836 */ /* 0x000fe20000000000 */
[CC--:B------:R-:W-:Y:S01]  /*1750*/  LEA.HI R3, R8.reuse, R34.reuse, RZ, 0x3 ;  /* 0x0000002208037211 */ /* 0x0c0fe200078f18ff */
[----:B------:R-:W-:Y:S01]  /*1760*/  ULDC.64 UR6, c[0x0][0x268] ;  /* 0x00009a0000067ab9 */ /* 0x000fe20000000a00 */
[----:B------:R-:W-:Y:S01]  /*1770*/  LEA.HI R14, R8, R34, RZ, 0x2 ;  /* 0x00000022080e7211 */ /* 0x000fe200078f10ff */
[----:B------:R-:W-:Y:S01]  /*1780*/  BSSY B0, `(.L_x_1129) ;  /* 0x0000049000007945 */ /* 0x000fe20003800000 */
[----:B-----5:R-:W-:-:S02]  /*1790*/  SHF.R.S32.HI R0, RZ, 0x3, R3 ;  /* 0x00000003ff007819 */ /* 0x020fc40000011403 */
[----:B------:R-:W-:Y:S01]  /*17a0*/  LOP3.LUT R239, R14, 0xfffffffc, RZ, 0xc0, !PT ;  /* 0xfffffffc0eef7812 */ /* 0x000fe200078ec0ff */
[----:B------:R-:W2:Y:S01]  /*17b0*/  @P0 LDC.64 R6, c[0x0][0x240] ;  /* 0x00009000ff060b82 */ /* 0x000ea20000000a00 */
[----:B------:R-:W-:Y:S01]  /*17c0*/  @!P0 SHF.R.S32.HI R23, RZ, 0x1f, R240 ;  /* 0x0000001fff178819 */ /* 0x000fe200000114f0 */
[----:B------:R-:W-:Y:S01]  /*17d0*/  IMAD.SHL.U32 R17, R0, 0x40, RZ ;  /* 0x0000004000117824 */ /* 0x000fe200078e00ff */
[----:B------:R-:W-:Y:S01]  /*17e0*/  SHF.R.S32.HI R16, RZ, 0x2, R14 ;  /* 0x00000002ff107819 */ /* 0x000fe2000001140e */
[----:B------:R-:W-:-:S04]  /*17f0*/  IMAD.IADD R239, R34, 0x1, -R239 ;  /* 0x0000000122ef7824 */ /* 0x000fc800078e0aef */
[----:B------:R-:W3:Y:S01]  /*1800*/  @!P0 LDC.64 R4, c[0x0][0x228] ;  /* 0x00008a00ff048b82 */ /* 0x000ee20000000a00 */
[----:B------:R-:W-:-:S05]  /*1810*/  IMAD.SHL.U32 R239, R239, 0x8, RZ ;  /* 0x00000008efef7824 */ /* 0x000fca00078e00ff */
[----:B------:R-:W-:Y:S01]  /*1820*/  IADD3 R20, P2, R239, R20, RZ ;  /* 0x00000014ef147210 */ /* 0x000fe20007f5e0ff */
[C---:B--2---:R-:W-:Y:S01]  /*1830*/  @P0 IMAD.WIDE.U32 R26, R12.reuse, R6, RZ ;  /* 0x000000060c1a0225 */ /* 0x044fe200078e00ff */
[----:B------:R-:W-:Y:S02]  /*1840*/  LOP3.LUT R6, R17, 0xc0, RZ, 0xc0, !PT ;  /* 0x000000c011067812 */ /* 0x000fe400078ec0ff */
[----:B------:R-:W-:Y:S01]  /*1850*/  SHF.R.S32.HI R17, RZ, 0x1f, R16 ;  /* 0x0000001fff117819 */ /* 0x000fe20000011410 */
[----:B------:R-:W-:Y:S01]  /*1860*/  @P0 IMAD R21, R12, R7, R27 ;  /* 0x000000070c150224 */ /* 0x000fe200078e021b */
[----:B------:R-:W-:Y:S02]  /*1870*/  LOP3.LUT R238, R6, 0x18, R239, 0xf8, !PT ;  /* 0x0000001806ee7812 */ /* 0x000fe400078ef8ef */
[----:B------:R-:W-:Y:S01]  /*1880*/  SHF.R.U32.HI R12, RZ, 0x3, R6 ;  /* 0x00000003ff0c7819 */ /* 0x000fe20000011606 */
[-C--:B---3--:R-:W-:Y:S02]  /*1890*/  @!P0 IMAD R23, R23, R4.reuse, RZ ;  /* 0x0000000417178224 */ /* 0x088fe400078e02ff */
[----:B------:R-:W-:Y:S01]  /*18a0*/  @!P0 IMAD.WIDE.U32 R24, R240, R4, RZ ;  /* 0x00000004f0188225 */ /* 0x000fe200078e00ff */
[----:B------:R-:W-:-:S02]  /*18b0*/  LOP3.LUT R238, R238, R12, RZ, 0x3c, !PT ;  /* 0x0000000ceeee7212 */ /* 0x000fc400078e3cff */
[----:B------:R-:W-:Y:S01]  /*18c0*/  SHF.R.S32.HI R4, RZ, 0x1f, R10 ;  /* 0x0000001fff047819 */ /* 0x000fe2000001140a */
[----:B------:R-:W-:Y:S02]  /*18d0*/  @!P0 IMAD R5, R240, R5, R23 ;  /* 0x00000005f0058224 */ /* 0x000fe400078e0217 */
[----:B------:R-:W-:Y:S01]  /*18e0*/  @!P0 IMAD.MOV.U32 R26, RZ, RZ, R24 ;  /* 0x000000ffff1a8224 */ /* 0x000fe200078e0018 */
[----:B------:R-:W-:Y:S01]  /*18f0*/  IADD3 R24, P1, R239, R18, RZ ;  /* 0x00000012ef187210 */ /* 0x000fe20007f3e0ff */
[----:B------:R-:W-:Y:S01]  /*1900*/  IMAD.WIDE R6, R11, 0x40, R16 ;  /* 0x000000400b067825 */ /* 0x000fe200078e0210 */
[----:B------:R-:W-:Y:S02]  /*1910*/  LEA.HI R11, R14, R16, RZ, 0x1 ;  /* 0x000000100e0b7211 */ /* 0x000fe400078f08ff */
[----:B------:R-:W-:Y:S01]  /*1920*/  LEA.HI R14, R8, R34, RZ, 0x5 ;  /* 0x00000022080e7211 */ /* 0x000fe200078f28ff */
[----:B------:R-:W-:Y:S01]  /*1930*/  @!P0 IMAD.IADD R21, R25, 0x1, R5 ;  /* 0x0000000119158824 */ /* 0x000fe200078e0205 */
[----:B------:R-:W-:Y:S01]  /*1940*/  SHF.R.S32.HI R5, RZ, 0x1f, R239 ;  /* 0x0000001fff057819 */ /* 0x000fe200000114ef */
[----:B------:R-:W-:Y:S01]  /*1950*/  IMAD R4, R4, UR4, RZ ;  /* 0x0000000404047c24 */ /* 0x000fe2000f8e02ff */
[----:B------:R-:W-:Y:S01]  /*1960*/  IADD3 R26, P0, R239, R26, RZ ;  /* 0x0000001aef1a7210 */ /* 0x000fe20007f1e0ff */
[----:B------:R-:W-:Y:S01]  /*1970*/  IMAD R18, R9, UR6, RZ ;  /* 0x0000000609127c24 */ /* 0x000fe2000f8e02ff */
[----:B------:R-:W-:Y:S01]  /*1980*/  LOP3.LUT R11, R11, 0x7fffffe, RZ, 0xc0, !PT ;  /* 0x07fffffe0b0b7812 */ /* 0x000fe200078ec0ff */
[C---:B------:R-:W-:Y:S01]  /*1990*/  IMAD.X R25, R5.reuse, 0x1, R2, P1 ;  /* 0x0000000105197824 */ /* 0x040fe200008e0602 */
[----:B------:R-:W-:Y:S01]  /*19a0*/  SHF.R.S32.HI R12, RZ, 0x5, R14 ;  /* 0x00000005ff0c7819 */ /* 0x000fe2000001140e */
[C---:B------:R-:W-:Y:S01]  /*19b0*/  IMAD.X R27, R5.reuse, 0x1, R21, P0 ;  /* 0x00000001051b7824 */ /* 0x040fe200000e0615 */
[C---:B------:R-:W-:Y:S01]  /*19c0*/  ISETP.GE.AND P0, PT, R16.reuse, R235, PT ;  /* 0x000000eb1000720c */ /* 0x040fe20003f06270 */
[----:B------:R-:W-:Y:S01]  /*19d0*/  IMAD.X R21, R5, 0x1, R15, P2 ;  /* 0x0000000105157824 */ /* 0x000fe200010e060f */
[----:B------:R-:W-:Y:S01]  /*19e0*/  IADD3 R11, R16, -R11, RZ ;  /* 0x8000000b100b7210 */ /* 0x000fe20007ffe0ff */
[----:B------:R-:W-:Y:S01]  /*19f0*/  IMAD.WIDE.U32 R26, R10, UR4, R26 ;  /* 0x000000040a1a7c25 */ /* 0x000fe2000f8e001a */
[----:B------:R-:W-:Y:S01]  /*1a00*/  UMOV UR4, 0x400 ;  /* 0x0000040000047882 */ /* 0x000fe20000000000 */
[----:B------:R-:W-:Y:S01]  /*1a10*/  SHF.L.U32 R2, R237, 0x8, RZ ;  /* 0x00000008ed027819 */ /* 0x000fe200000006ff */
[----:B-1----:R-:W-:Y:S01]  /*1a20*/  ULEA UR4, UR8, UR4, 0x18 ;  /* 0x0000000408047291 */ /* 0x002fe2000f8ec03f */
[----:B------:R-:W-:-:S02]  /*1a30*/  IMAD R11, R12, 0x8, R11 ;  /* 0x000000080c0b7824 */ /* 0x000fc400078e020b */
[----:B------:R-:W-:Y:S02]  /*1a40*/  VIADD R15, R16, 0x20 ;  /* 0x00000020100f7836 */ /* 0x000fe40000000000 */
[----:B------:R-:W-:Y:S01]  /*1a50*/  IMAD R4, R10, UR5, R4 ;  /* 0x000000050a047c24 */ /* 0x000fe2000f8e0204 */
[----:B------:R-:W-:Y:S01]  /*1a60*/  LEA R238, R11, R238, 0x5 ;  /* 0x000000ee0bee7211 */ /* 0x000fe200078e28ff */
[C---:B------:R-:W-:Y:S01]  /*1a70*/  IMAD R18, R22.reuse, UR7, R18 ;  /* 0x0000000716127c24 */ /* 0x040fe2000f8e0212 */
[----:B------:R-:W-:Y:S01]  /*1a80*/  ISETP.GE.AND P1, PT, R15, R235, PT ;  /* 0x000000eb0f00720c */ /* 0x000fe20003f26270 */
[----:B------:R-:W-:Y:S01]  /*1a90*/  IMAD.WIDE.U32 R22, R22, UR6, R24 ;  /* 0x0000000616167c25 */ /* 0x000fe2000f8e0018 */
[----:B------:R-:W-:-:S03]  /*1aa0*/  LEA R238, R238, UR4, 0x1 ;  /* 0x00000004eeee7c11 */ /* 0x000fc6000f8e08ff */
[----:B------:R-:W-:Y:S02]  /*1ab0*/  IMAD.IADD R5, R69, 0x1, -R2 ;  /* 0x0000000145057824 */ /* 0x000fe400078e0a02 */
        /* <DEDUP_REMOVED lines=21> */
.L_x_1130:
[----:B------:R-:W-:Y:S05]  /*1c10*/  BSYNC B0 ;  /* 0x0000000000007941 */ /* 0x000fea0003800000 */
.L_x_1129:
        /* <DEDUP_REMOVED lines=21> */
.L_x_1132:
[----:B------:R-:W-:Y:S05]  /*1d70*/  BSYNC B0 ;  /* 0x0000000000007941 */ /* 0x000fea0003800000 */
.L_x_1131:
[----:B------:R-:W1:Y:S01]  /*1d80*/  LDC.64 R44, c[0x0][0x250] ;  /* 0x00009400ff2c7b82 */ /* 0x000e620000000a00 */
[CC--:B------:R-:W-:Y:S01]  /*1d90*/  ISETP.GE.AND P2, PT, R16.reuse, R5.reuse, PT ;  /* 0x000000051000720c */ /* 0x0c0fe20003f46270 */
[----:B------:R-:W-:Y:S01]  /*1da0*/  IMAD R54, R17, R52, RZ ;  /* 0x0000003411367224 */ /* 0x000fe200078e02ff */
[C---:B------:R-:W-:Y:S01]  /*1db0*/  IADD3 R48, P0, R16.reuse, R48, RZ ;  /* 0x0000003010307210 */ /* 0x040fe20007f1e0ff */
[C---:B------:R-:W-:Y:S01]  /*1dc0*/  VIADD R11, R16.reuse, 0x40 ;  /* 0x00000040100b7836 */ /* 0x040fe20000000000 */
[C---:B------:R-:W-:Y:S01]  /*1dd0*/  IADD3 R9, R16.reuse, 0x80, RZ ;  /* 0x0000008010097810 */ /* 0x040fe20007ffe0ff */
[C---:B------:R-:W-:Y:S01]  /*1de0*/  VIADD R10, R16.reuse, 0x60 ;  /* 0x00000060100a7836 */ /* 0x040fe20000000000 */
[----:B------:R-:W-:Y:S01]  /*1df0*/  BSSY B0, `(.L_x_1133) ;  /* 0x000001b000007945 */ /* 0x000fe20003800000 */
[C---:B------:R-:W-:Y:S01]  /*1e00*/  VIADD R7, R16.reuse, 0xa0 ;  /* 0x000000a010077836 */ /* 0x040fe20000000000 */
[-C--:B------:R-:W-:Y:S01]  /*1e10*/  ISETP.GE.AND P1, PT, R15, R5.reuse, PT ;  /* 0x000000050f00720c */ /* 0x080fe20003f26270 */
[----:B------:R-:W-:Y:S01]  /*1e20*/  IMAD.WIDE.U32 R20, R16, R52, R20 ;  /* 0x0000003410147225 */ /* 0x000fe200078e0014 */
        /* <DEDUP_REMOVED lines=23> */
.L_x_1134:
[----:B------:R-:W-:Y:S05]  /*1fa0*/  BSYNC B0 ;  /* 0x0000000000007941 */ /* 0x000fea0003800000 */
.L_x_1133:
        /* <DEDUP_REMOVED lines=11> */
[----:B----4-:R-:W-:-:S04]  /*2060*/  LEA R24, P1, R21, UR6, 0x1 ;  /* 0x0000000615187c11 */ /* 0x010fc8000f8208ff */
[----:B------:R-:W-:-:S05]  /*2070*/  LEA.HI.X R25, R21, UR7, R20, 0x1, P1 ;  /* 0x0000000715197c11 */ /* 0x000fca00088f0c14 */
[----:B------:R-:W-:Y:S01]  /*2080*/  @!PT LDS RZ, [RZ] ;  /* 0x00000000fffff984 */ /* 0x000fe20000000800 */
[----:B------:R-:W-:Y:S01]  /*2090*/  @!PT LDS RZ, [RZ] ;  /* 0x00000000fffff984 */ /* 0x000fe20000000800 */
[----:B------:R-:W-:Y:S01]  /*20a0*/  @!PT LDS RZ, [RZ] ;  /* 0x00000000fffff984 */ /* 0x000fe20000000800 */
[----:B------:R1:W-:Y:S04]  /*20b0*/  LDGSTS.E.BYPASS.LTC128B.128 [R238+0x1800], desc[UR10][R24.64] ;  /* 0x0180000018ee7fae */ /* 0x0003e8000b901d4a */
.L_x_1136:
[----:B------:R-:W-:Y:S05]  /*20c0*/  BSYNC B0 ;  /* 0x0000000000007941 */ /* 0x000fea0003800000 */
.L_x_1135:
[----:B------:R-:W-:Y:S01]  /*20d0*/  BSSY B0, `(.L_x_1137) ;  /* 0x0000010000007945 */ /* 0x000fe20003800000 */
[----:B------:R-:W-:-:S03]  /*20e0*/  ISETP.GE.AND P1, PT, R6, R5, PT ;  /* 0x000000050600720c */ /* 0x000fc60003f26270 */
[----:B------:R-:W-:Y:S10]  /*20f0*/  @P0 BRA `(.L_x_1138) ;  /* 0x0000000000340947 */ /* 0x000ff40003800000 */
        /* <DEDUP_REMOVED lines=13> */
.L_x_1138:
[----:B------:R-:W-:Y:S05]  /*21d0*/  BSYNC B0 ;  /* 0x0000000000007941 */ /* 0x000fea0003800000 */
.L_x_1137:
[----:B------:R-:W-:Y:S04]  /*21e0*/  BSSY B0, `(.L_x_1139) ;  /* 0x0000012000007945 */ /* 0x000fe80003800000 */
[----:B------:R-:W-:Y:S05]  /*21f0*/  @P5 BRA `(.L_x_1140) ;  /* 0x0000000000405947 */ /* 0x000fea0003800000 */
[----:B------:R-:W-:Y:S02]  /*2200*/  ULDC UR5, c[0x0][0x2d0] ;  /* 0x0000b40000057ab9 */ /* 0x000fe40000000800 */
[----:B------:R-:W-:-:S13]  /*2210*/  ISETP.GE.AND P0, PT, R239, UR5, PT ;  /* 0x00000005ef007c0c */ /* 0x000fda000bf06270 */
[----:B------:R1:W-:Y:S01]  /*2220*/  @P0 STS.128 [R238+0x2800], RZ ;  /* 0x002800ffee000388 */ /* 0x0003e20000000c00 */
[----:B------:R-:W-:Y:S05]  /*2230*/  @P0 BRA `(.L_x_1140) ;  /* 0x0000000000300947 */ /* 0x000fea0003800000 */
[----:B-1--4-:R-:W-:Y:S01]  /*2240*/  MOV R24, R55 ;  /* 0x0000003700187202 */ /* 0x012fe20000000f00 */
        /* <DEDUP_REMOVED lines=11> */
.L_x_1140:
[----:B------:R-:W-:Y:S05]  /*2300*/  BSYNC B0 ;  /* 0x0000000000007941 */ /* 0x000fea0003800000 */
.L_x_1139:
        /* <DEDUP_REMOVED lines=15> */
.L_x_1142:
[----:B------:R-:W-:Y:S05]  /*2400*/  BSYNC B0 ;  /* 0x0000000000007941 */ /* 0x000fea0003800000 */
.L_x_1141:
        /* <DEDUP_REMOVED lines=18> */
.L_x_1144:
[----:B------:R-:W-:Y:S05]  /*2530*/  BSYNC B0 ;  /* 0x0000000000007941 */ /* 0x000fea0003800000 */
.L_x_1143:
        /* <DEDUP_REMOVED lines=18> */
.L_x_1146:
[----:B------:R-:W-:Y:S05]  /*2660*/  BSYNC B0 ;  /* 0x0000000000007941 */ /* 0x000fea0003800000 */
.L_x_1145:
        /* <DEDUP_REMOVED lines=18> */
.L_x_1148:
[----:B------:R-:W-:Y:S05]  /*2790*/  BSYNC B0 ;  /* 0x0000000000007941 */ /* 0x000fea0003800000 */
.L_x_1147:
[----:B------:R-:W0:Y:S01]  /*27a0*/  LDGDEPBAR ;  /* 0x00000000000079af */ /* 0x000e220000000000 */
[----:B------:R-:W-:Y:S01]  /*27b0*/  ISETP.GE.AND P2, PT, R16, R5, PT ;  /* 0x000000051000720c */ /* 0x000fe20003f46270 */
[----:B-1----:R-:W-:Y:S01]  /*27c0*/  IMAD R19, R19, R44, RZ ;  /* 0x0000002c13137224 */ /* 0x002fe200078e02ff */
[----:B------:R-:W-:Y:S01]  /*27d0*/  ULDC.64 UR8, c[0x0][0x220] ;  /* 0x0000880000087ab9 */ /* 0x000fe20000000a00 */
[----:B------:R-:W-:Y:S01]  /*27e0*/  IMAD.IADD R23, R23, 0x1, R18 ;  /* 0x0000000117177824 */ /* 0x000fe200078e0212 */
[----:B------:R-:W-:Y:S01]  /*27f0*/  LEA.HI R8, R8, R34, RZ, 0x4 ;  /* 0x0000002208087211 */ /* 0x000fe200078f20ff */
[C---:B------:R-:W-:Y:S01]  /*2800*/  IMAD R47, R48.reuse, R45, R19 ;  /* 0x0000002d302f7224 */ /* 0x040fe200078e0213 */
[----:B------:R-:W-:Y:S01]  /*2810*/  BSSY B0, `(.L_x_1149) ;  /* 0x000001d000007945 */ /* 0x000fe20003800000 */
[----:B------:R-:W-:Y:S01]  /*2820*/  IMAD.WIDE.U32 R48, R48, R44, R22 ;  /* 0x0000002c30307225 */ /* 0x000fe200078e0016 */
[-C--:B------:R-:W-:Y:S02]  /*2830*/  ISETP.GE.AND P1, PT, R15, R5.reuse, PT ;  /* 0x000000050f00720c */ /* 0x080fe40003f26270 */
[----:B------:R-:W-:Y:S01]  /*2840*/  ISETP.GE.AND P0, PT, R11, R5, PT ;  /* 0x000000050b00720c */ /* 0x000fe20003f06270 */
[----:B------:R-:W-:Y:S01]  /*2850*/  IMAD.IADD R47, R49, 0x1, R47 ;  /* 0x00000001312f7824 */ /* 0x000fe200078e022f */
[----:B------:R-:W-:-:S02]  /*2860*/  LEA R153, P3, R48, UR8, 0x1 ;  /* 0x0000000830997c11 */ /* 0x000fc4000f8608ff */
[-C--:B------:R-:W-:Y:S02]  /*2870*/  ISETP.GE.AND P5, PT, R10, R5.reuse, PT ;  /* 0x000000050a00720c */ /* 0x080fe40003fa6270 */
[----:B------:R-:W-:Y:S02]  /*2880*/  LEA.HI.X R152, R48, UR9, R47, 0x1, P3 ;  /* 0x0000000930987c11 */ /* 0x000fe400098f0c2f */
[-C--:B------:R-:W-:Y:S02]  /*2890*/  ISETP.GE.AND P3, PT, R7, R5.reuse, PT ;  /* 0x000000050700720c */ /* 0x080fe40003f66270 */
[----:B------:R-:W-:Y:S02]  /*28a0*/  ISETP.GE.AND P4, PT, R9, R5, PT ;  /* 0x000000050900720c */ /* 0x000fe40003f86270 */
[----:B------:R-:W-:Y:S01]  /*28b0*/  LOP3.LUT R7, R8, 0xfffffff0, RZ, 0xc0, !PT ;  /* 0xfffffff008077812 */ /* 0x000fe200078ec0ff */
[----:B------:R-:W-:-:S04]  /*28c0*/  DEPBAR.LE SB0, 0x0 ;  /* 0x000080000000791a */ /* 0x000fc80000000000 */
[----:B------:R-:W-:Y:S06]  /*28d0*/  BAR.SYNC.DEFER_BLOCKING 0x0 ;  /* 0x0000000000007b1d */ /* 0x000fec0000010000 */
        /* <DEDUP_REMOVED lines=16> */
.L_x_1150:
[----:B------:R-:W-:Y:S05]  /*29e0*/  BSYNC B0 ;  /* 0x0000000000007941 */ /* 0x000fea0003800000 */
.L_x_1149:
[----:B------:R-:W-:Y:S01]  /*29f0*/  IMAD.IADD R7, R34, 0x1, -R7 ;  /* 0x0000000122077824 */ /* 0x000fe200078e0a07 */
[----:B-1----:R-:W-:Y:S01]  /*2a00*/  LOP3.LUT R11, R3, 0xfffffff8, RZ, 0xc0, !PT ;  /* 0xfffffff8030b7812 */ /* 0x002fe200078ec0ff */
[----:B------:R1:W-:Y:S01]  /*2a10*/  @P1 STS.128 [R238+0x5800], RZ ;  /* 0x005800ffee001388 */ /* 0x0003e20000000c00 */
[----:B------:R-:W-:Y:S01]  /*2a20*/  ISETP.GE.AND P2, PT, R4, R5, PT ;  /* 0x000000050400720c */ /* 0x000fe20003f46270 */
[----:B------:R-:W-:Y:S01]  /*2a30*/  BSSY B0, `(.L_x_1151) ;  /* 0x0000033000007945 */ /* 0x000fe20003800000 */
[----:B------:R-:W-:Y:S01]  /*2a40*/  LEA.HI R10, R7, R7, RZ, 0x1 ;  /* 0x00000007070a7211 */ /* 0x000fe200078f08ff */
[----:B------:R-:W-:Y:S01]  /*2a50*/  IMAD.IADD R11, R34, 0x1, -R11 ;  /* 0x00000001220b7824 */ /* 0x000fe200078e0a0b */
[----:B------:R-:W-:Y:S02]  /*2a60*/  SHF.R.S32.HI R232, RZ, 0x4, R8 ;  /* 0x00000004ffe87819 */ /* 0x000fe40000011408 */
[--C-:B------:R-:W-:Y:S02]  /*2a70*/  SHF.R.S32.HI R4, RZ, 0x1, R10.reuse ;  /* 0x00000001ff047819 */ /* 0x100fe4000001140a */
[----:B------:R-:W-:-:S02]  /*2a80*/  SHF.R.S32.HI R8, RZ, 0x1f, R10 ;  /* 0x0000001fff087819 */ /* 0x000fc4000001140a */
[----:B------:R-:W-:Y:S02]  /*2a90*/  LEA.HI R9, R3, R0, RZ, 0x1 ;  /* 0x0000000003097211 */ /* 0x000fe400078f08ff */
[----:B------:R-:W-:Y:S02]  /*2aa0*/  LEA.HI R8, R8, R4, RZ, 0x2 ;  /* 0x0000000408087211 */ /* 0x000fe400078f10ff */
[----:B------:R-:W-:Y:S02]  /*2ab0*/  LEA.HI R3, R11, R11, RZ, 0x1 ;  /* 0x0000000b0b037211 */ /* 0x000fe400078f08ff */
[----:B------:R-:W-:Y:S02]  /*2ac0*/  LEA.HI R16, R232, R232, RZ, 0x1 ;  /* 0x000000e8e8107211 */ /* 0x000fe400078f08ff */
[----:B------:R-:W-:Y:S02]  /*2ad0*/  SHF.R.S32.HI R89, RZ, 0x1f, R7 ;  /* 0x0000001fff597819 */ /* 0x000fe40000011407 */
[----:B------:R-:W-:-:S02]  /*2ae0*/  LOP3.LUT R8, R8, 0xfffffffc, RZ, 0xc0, !PT ;  /* 0xfffffffc08087812 */ /* 0x000fc400078ec0ff */
[----:B------:R-:W-:Y:S02]  /*2af0*/  LOP3.LUT R15, R3, 0xfffffffe, RZ, 0xc0, !PT ;  /* 0xfffffffe030f7812 */ /* 0x000fe400078ec0ff */
[----:B------:R-:W-:Y:S01]  /*2b00*/  LOP3.LUT R9, R9, 0xfffffffe, RZ, 0xc0, !PT ;  /* 0xfffffffe09097812 */ /* 0x000fe200078ec0ff */
[----:B------:R-:W-:Y:S01]  /*2b10*/  IMAD.IADD R4, R4, 0x1, -R8 ;  /* 0x0000000104047824 */ /* 0x000fe200078e0a08 */
[----:B------:R-:W-:Y:S01]  /*2b20*/  LOP3.LUT R16, R16, 0xfffffffe, RZ, 0xc0, !PT ;  /* 0xfffffffe10107812 */ /* 0x000fe200078ec0ff */
[----:B------:R-:W-:Y:S01]  /*2b30*/  IMAD.IADD R11, R11, 0x1, -R15 ;  /* 0x000000010b0b7824 */ /* 0x000fe200078e0a0f */
[----:B------:R-:W-:Y:S01]  /*2b40*/  SHF.R.S32.HI R3, RZ, 0x1, R3 ;  /* 0x00000001ff037819 */ /* 0x000fe20000011403 */
[----:B------:R-:W-:Y:S01]  /*2b50*/  IMAD.IADD R9, R0, 0x1, -R9 ;  /* 0x0000000100097824 */ /* 0x000fe200078e0a09 */
[----:B------:R-:W-:Y:S01]  /*2b60*/  LEA.HI R89, R89, R7, RZ, 0x3 ;  /* 0x0000000759597211 */ /* 0x000fe200078f18ff */
[----:B------:R-:W-:Y:S01]  /*2b70*/  IMAD.IADD R232, R232, 0x1, -R16 ;  /* 0x00000001e8e87824 */ /* 0x000fe200078e0a10 */
[----:B------:R-:W-:Y:S01]  /*2b80*/  LOP3.LUT R0, R10, 0x7fffffe, RZ, 0xc0, !PT ;  /* 0x07fffffe0a007812 */ /* 0x000fe200078ec0ff */
[----:B------:R-:W-:-:S02]  /*2b90*/  IMAD.SHL.U32 R8, R3, 0x40, RZ ;  /* 0x0000004003087824 */ /* 0x000fc400078e00ff */
[----:B------:R-:W-:Y:S02]  /*2ba0*/  IMAD.SHL.U32 R89, R89, 0x20, RZ ;  /* 0x0000002059597824 */ /* 0x000fe400078e00ff */
[----:B------:R-:W-:Y:S01]  /*2bb0*/  IMAD.SHL.U32 R88, R4, 0x40, RZ ;  /* 0x0000004004587824 */ /* 0x000fe200078e00ff */
[----:B------:R-:W-:Y:S01]  /*2bc0*/  LOP3.LUT R8, R8, 0xc0, RZ, 0xc0, !PT ;  /* 0x000000c008087812 */ /* 0x000fe200078ec0ff */
[----:B------:R-:W-:Y:S01]  /*2bd0*/  IMAD.SHL.U32 R9, R9, 0x8, RZ ;  /* 0x0000000809097824 */ /* 0x000fe200078e00ff */
[----:B------:R-:W-:Y:S01]  /*2be0*/  LOP3.LUT R89, R89, 0xffffff00, RZ, 0xc0, !PT ;  /* 0xffffff0059597812 */ /* 0x000fe200078ec0ff */
[----:B------:R-:W-:Y:S01]  /*2bf0*/  IMAD.SHL.U32 R10, R232, 0x8, RZ ;  /* 0x00000008e80a7824 */ /* 0x000fe200078e00ff */
[----:B------:R-:W-:Y:S01]  /*2c00*/  LOP3.LUT R88, R88, 0xc0, RZ, 0xc0, !PT ;  /* 0x000000c058587812 */ /* 0x000fe200078ec0ff */
[----:B------:R-:W-:Y:S01]  /*2c10*/  IMAD.IADD R0, R7, 0x1, -R0 ;  /* 0x0000000107007824 */ /* 0x000fe200078e0a00 */
[----:B------:R-:W-:Y:S01]  /*2c20*/  LOP3.LUT R9, R8, 0x8, R9, 0xf8, !PT ;  /* 0x0000000808097812 */ /* 0x000fe200078ef809 */
[----:B------:R-:W-:Y:S01]  /*2c30*/  IMAD R7, R12, 0x200, R89 ;  /* 0x000002000c077824 */ /* 0x000fe200078e0259 */
[----:B------:R-:W-:Y:S01]  /*2c40*/  LOP3.LUT R10, R88, 0x8, R10, 0xf8, !PT ;  /* 0x00000008580a7812 */ /* 0x000fe200078ef80a */
[----:B------:R-:W-:Y:S01]  /*2c50*/  IMAD R232, R232, 0x8, R11 ;  /* 0x00000008e8e87824 */ /* 0x000fe200078e020b */
[----:B------:R-:W-:Y:S01]  /*2c60*/  SHF.R.U32.HI R8, RZ, 0x3, R8 ;  /* 0x00000003ff087819 */ /* 0x000fe20000011608 */
[----:B------:R-:W-:Y:S01]  /*2c70*/  IMAD R7, R0, 0x20, R7 ;  /* 0x0000002000077824 */ /* 0x000fe200078e0207 */
[----:B------:R-:W-:-:S02]  /*2c80*/  SHF.R.U32.HI R88, RZ, 0x3, R88 ;  /* 0x00000003ff587819 */ /* 0x000fc40000011658 */
        /* <DEDUP_REMOVED lines=13> */
.L_x_1152:
[----:B------:R-:W-:Y:S05]  /*2d60*/  BSYNC B0 ;  /* 0x0000000000007941 */ /* 0x000fea0003800000 */
.L_x_1151:
        /* <DEDUP_REMOVED lines=18> */
.L_x_1154:
[----:B------:R-:W-:Y:S05]  /*2e90*/  BSYNC B0 ;  /* 0x0000000000007941 */ /* 0x000fea0003800000 */
.L_x_1153:
        /* <DEDUP_REMOVED lines=16> */
.L_x_1156:
[----:B------:R-:W-:Y:S05]  /*2fa0*/  BSYNC B0 ;  /* 0x0000000000007941 */ /* 0x000fea0003800000 */
.L_x_1155:
        /* <DEDUP_REMOVED lines=13> */
.L_x_1158:
[----:B------:R-:W-:Y:S05]  /*3080*/  BSYNC B0 ;  /* 0x0000000000007941 */ /* 0x000fea0003800000 */
.L_x_1157:
        /* <DEDUP_REMOVED lines=16> */
.L_x_1160:
[----:B------:R-:W-:Y:S05]  /*3190*/  BSYNC B0 ;  /* 0x0000000000007941 */ /* 0x000fea0003800000 */
.L_x_1159:
        /* <DEDUP_REMOVED lines=16> */
.L_x_1162:
[----:B------:R-:W-:Y:S05]  /*32a0*/  BSYNC B0 ;  /* 0x0000000000007941 */ /* 0x000fea0003800000 */
.L_x_1161:
        /* <DEDUP_REMOVED lines=16> */
.L_x_1164:
[----:B------:R-:W-:Y:S05]  /*33b0*/  BSYNC B0 ;  /* 0x0000000000007941 */ /* 0x000fea0003800000 */
.L_x_1163:
[----:B--2---:R-:W-:Y:S01]  /*33c0*/  LDSM.16.M88.4 R28, [R234] ;  /* 0x00000000ea1c783b */ /* 0x004fe20000000200 */
[----:B------:R-:W-:Y:S01]  /*33d0*/  LOP3.LUT P0, RZ, R3, 0x2, RZ, 0xc0, !PT ;  /* 0x0000000203ff7812 */ /* 0x000fe2000780c0ff */
[----:B------:R-:W-:Y:S01]  /*33e0*/  IMAD.MOV.U32 R3, RZ, RZ, 0x10 ;  /* 0x00000010ff037424 */ /* 0x000fe200078e00ff */
[----:B------:R-:W-:Y:S01]  /*33f0*/  LOP3.LUT P1, RZ, R4, 0x2, RZ, 0xc0, !PT ;  /* 0x0000000204ff7812 */ /* 0x000fe2000782c0ff */
[----:B------:R-:W2:Y:S01]  /*3400*/  LDSM.16.M88.4 R160, [R232+0x1000] ;  /* 0x00100000e8a0783b */ /* 0x000ea20000000200 */
[----:B------:R-:W-:Y:S01]  /*3410*/  VIADD R4, R232, 0x1000 ;  /* 0x00001000e8047836 */ /* 0x000fe20000000000 */
[----:B------:R-:W-:Y:S01]  /*3420*/  LOP3.LUT R14, R14, 0xffffffe0, RZ, 0xc0, !PT ;  /* 0xffffffe00e0e7812 */ /* 0x000fe200078ec0ff */
[----:B------:R-:W-:Y:S01]  /*3430*/  VIADD R231, R232, 0x1020 ;  /* 0x00001020e8e77836 */ /* 0x000fe20000000000 */
[----:B------:R-:W-:Y:S01]  /*3440*/  SEL R3, R3, 0xfffffff0, !P1 ;  /* 0xfffffff003037807 */ /* 0x000fe20004800000 */
[----:B------:R-:W5:Y:S01]  /*3450*/  LDSM.16.M88.4 R140, [R232+0x1400] ;  /* 0x00140000e88c783b */ /* 0x000f620000000200 */
[----:B------:R-:W-:-:S02]  /*3460*/  IMAD R35, R12, 0x10, R13 ;  /* 0x000000100c237824 */ /* 0x000fc400078e020d */
[----:B------:R-:W-:Y:S01]  /*3470*/  IMAD.IADD R14, R34, 0x1, -R14 ;  /* 0x00000001220e7824 */ /* 0x000fe200078e0a0e */
[----:B------:R-:W-:Y:S01]  /*3480*/  LDSM.16.M88.4 R20, [R232+0x1800] ;  /* 0x00180000e814783b */ /* 0x000fe20000000200 */
[----:B------:R-:W-:Y:S02]  /*3490*/  @P0 VIADD R231, R4, 0xffffffe0 ;  /* 0xffffffe004e70836 */ /* 0x000fe40000000000 */
[----:B------:R-:W-:Y:S01]  /*34a0*/  IMAD R233, R3, 0x2, R234 ;  /* 0x0000000203e97824 */ /* 0x000fe200078e02ea */
[----:B------:R-:W-:Y:S01]  /*34b0*/  SHF.R.S32.HI R15, RZ, 0x1f, R14 ;  /* 0x0000001fff0f7819 */ /* 0x000fe2000001140e */
[----:B------:R-:W-:Y:S01]  /*34c0*/  IMAD.SHL.U32 R90, R34, 0x2, RZ ;  /* 0x00000002225a7824 */ /* 0x000fe200078e00ff */
[----:B----4-:R-:W-:Y:S01]  /*34d0*/  LDSM.16.M88.4 R24, [R231] ;  /* 0x00000000e718783b */ /* 0x010fe20000000200 */
[----:B------:R-:W-:Y:S01]  /*34e0*/  IMAD R89, R0, 0x20, R89 ;  /* 0x0000002000597824 */ /* 0x000fe200078e0259 */
[----:B------:R-:W-:Y:S01]  /*34f0*/  LEA.HI R14, R15, R14, RZ, 0x2 ;  /* 0x0000000e0f0e7211 */ /* 0x000fe200078f10ff */
[C---:B------:R-:W-:Y:S01]  /*3500*/  VIADD R228, R231.reuse, 0x400 ;  /* 0x00000400e7e47836 */ /* 0x040fe20000000000 */
[----:B-1----:R-:W1:Y:S01]  /*3510*/  LDSM.16.M88.4 R4, [R233] ;  /* 0x00000000e904783b */ /* 0x002e620000000200 */
[----:B------:R-:W-:Y:S01]  /*3520*/  LOP3.LUT R90, R90, 0x6, RZ, 0xc0, !PT ;  /* 0x000000065a5a7812 */ /* 0x000fe200078ec0ff */
[----:B------:R-:W-:-:S02]  /*3530*/  VIADD R227, R231, 0x800 ;  /* 0x00000800e7e37836 */ /* 0x000fc40000000000 */
[----:B------:R-:W4:Y:S01]  /*3540*/  LDSM.16.M88.4 R8, [R231+0x400] ;  /* 0x00040000e708783b */ /* 0x000f220000000200 */
[C---:B------:R-:W-:Y:S02]  /*3550*/  VIADD R226, R231.reuse, 0xc00 ;  /* 0x00000c00e7e27836 */ /* 0x040fe40000000000 */
[----:B------:R-:W-:Y:S01]  /*3560*/  IMAD.IADD R90, R2, 0x1, R90 ;  /* 0x00000001025a7824 */ /* 0x000fe200078e025a */
[----:B------:R-:W-:Y:S01]  /*3570*/  LDSM.16.M88.4 R36, [R231+0x800] ;  /* 0x00080000e724783b */ /* 0x000fe20000000200 */
[C---:B------:R-:W-:Y:S02]  /*3580*/  VIADD R225, R231.reuse, 0x1000 ;  /* 0x00001000e7e17836 */ /* 0x040fe40000000000 */
[C---:B------:R-:W-:Y:S01]  /*3590*/  VIADD R0, R90.reuse, 0x9 ;  /* 0x000000095a007836 */ /* 0x040fe20000000000 */
[----:B------:R-:W-:Y:S01]  /*35a0*/  LDSM.16.M88.4 R40, [R231+0xc00] ;  /* 0x000c0000e728783b */ /* 0x000fe20000000200 */
[C---:B------:R-:W-:Y:S02]  /*35b0*/  VIADD R50, R90.reuse, 0x39 ;  /* 0x000000395a327836 */ /* 0x040fe40000000000 */
[----:B------:R-:W-:Y:S01]  /*35c0*/  VIADD R92, R90, 0x79 ;  /* 0x000000795a5c7836 */ /* 0x000fe20000000000 */
[----:B------:R-:W-:Y:S01]  /*35d0*/  LDSM.16.M88.4 R64, [R231+0x1000] ;  /* 0x00100000e740783b */ /* 0x000fe20000000200 */
[----:B------:R-:W-:-:S02]  /*35e0*/  VIADD R224, R231, 0x1400 ;  /* 0x00001400e7e07836 */ /* 0x000fc40000000000 */
[C---:B------:R-:W-:Y:S01]  /*35f0*/  VIADD R223, R231.reuse, 0x1800 ;  /* 0x00001800e7df7836 */ /* 0x040fe20000000000 */
[----:B------:R-:W-:Y:S01]  /*3600*/  LDSM.16.M88.4 R60, [R231+0x1800] ;  /* 0x00180000e73c783b */ /* 0x000fe20000000200 */
[C---:B--2---:R-:W-:Y:S01]  /*3610*/  HMMA.16816.F32 R56, R28.reuse, R160, RZ ;  /* 0x000000a01c38723c */ /* 0x044fe200000018ff */
[C---:B------:R-:W-:Y:S02]  /*3620*/  VIADD R222, R231.reuse, 0x1c00 ;  /* 0x00001c00e7de7836 */ /* 0x040fe40000000000 */
[----:B------:R-:W-:Y:S01]  /*3630*/  LDSM.16.M88.4 R72, [R231+0x2000] ;  /* 0x00200000e748783b */ /* 0x000fe20000000200 */
[C---:B------:R-:W-:Y:S02]  /*3640*/  VIADD R221, R231.reuse, 0x2000 ;  /* 0x00002000e7dd7836 */ /* 0x040fe40000000000 */
[----:B-----5:R-:W-:Y:S01]  /*3650*/  HMMA.16816.F32 R16, R28, R140, RZ ;  /* 0x0000008c1c10723c */ /* 0x020fe200000018ff */
[----:B------:R-:W-:Y:S01]  /*3660*/  LDSM.16.M88.4 R104, [R232+0x4000] ;  /* 0x00400000e868783b */ /* 0x000fe20000000200 */
[----:B------:R-:W-:-:S02]  /*3670*/  VIADD R220, R231, 0x2400 ;  /* 0x00002400e7dc7836 */ /* 0x000fc40000000000 */
[C---:B------:R-:W-:Y:S01]  /*3680*/  VIADD R219, R231.reuse, 0x2800 ;  /* 0x00002800e7db7836 */ /* 0x040fe20000000000 */
[----:B------:R-:W0:Y:S01]  /*3690*/  LDGDEPBAR ;  /* 0x00000000000079af */ /* 0x000e220000000000 */
[C---:B------:R-:W-:Y:S01]  /*36a0*/  HMMA.16816.F32 R160, R28.reuse, R162, RZ ;  /* 0x000000a21ca0723c */ /* 0x040fe200000018ff */
[C---:B------:R-:W-:Y:S02]  /*36b0*/  VIADD R218, R231.reuse, 0x2c00 ;  /* 0x00002c00e7da7836 */ /* 0x040fe40000000000 */
[C---:B------:R-:W-:Y:S02]  /*36c0*/  VIADD R217, R231.reuse, 0x3000 ;  /* 0x00003000e7d97836 */ /* 0x040fe40000000000 */
[C---:B------:R-:W-:Y:S01]  /*36d0*/  VIADD R216, R231.reuse, 0x3400 ;  /* 0x00003400e7d87836 */ /* 0x040fe20000000000 */
[----:B------:R-:W-:Y:S01]  /*36e0*/  HMMA.16816.F32 R140, R28, R142, RZ ;  /* 0x0000008e1c8c723c */ /* 0x000fe200000018ff */
[C---:B------:R-:W-:Y:S02]  /*36f0*/  VIADD R151, R231.reuse, 0x3800 ;  /* 0x00003800e7977836 */ /* 0x040fe40000000000 */
[----:B------:R-:W-:-:S03]  /*3700*/  VIADD R150, R231, 0x3c00 ;  /* 0x00003c00e7967836 */ /* 0x000fc60000000000 */
[C---:B-1----:R-:W-:Y:S06]  /*3710*/  HMMA.16816.F32 R56, R4.reuse, R24, R56 ;  /* 0x000000180438723c */ /* 0x042fec0000001838 */
[C---:B----4-:R-:W-:Y:S01]  /*3720*/  HMMA.16816.F32 R16, R4.reuse, R8, R16 ;  /* 0x000000080410723c */ /* 0x050fe20000001810 */
[----:B------:R-:W-:Y:S02]  /*3730*/  SHF.R.S32.HI R24, RZ, 0x2, R14 ;  /* 0x00000002ff187819 */ /* 0x000fe4000001140e */
[----:B------:R-:W1:Y:S02]  /*3740*/  LDSM.16.M88.4 R12, [R232+0x1c00] ;  /* 0x001c0000e80c783b */ /* 0x000e640000000200 */
[----:B------:R-:W-:Y:S01]  /*3750*/  IADD3 R24, R35, 0x1, R24 ;  /* 0x0000000123187810 */ /* 0x000fe20007ffe018 */
[----:B------:R-:W-:Y:S01]  /*3760*/  HMMA.16816.F32 R160, R4, R26, R160 ;  /* 0x0000001a04a0723c */ /* 0x000fe200000018a0 */
[----:B------:R-:W-:-:S02]  /*3770*/  VIADD R8, R90, 0x8 ;  /* 0x000000085a087836 */ /* 0x000fc40000000000 */
[----:B------:R-:W-:-:S03]  /*3780*/  IADD3 R24, R69, R24, -R33 ;  /* 0x0000001845187210 */ /* 0x000fc60007ffe821 */
[----:B------:R-:W-:Y:S02]  /*3790*/  HMMA.16816.F32 R140, R4, R10, R140 ;  /* 0x0000000a048c723c */ /* 0x000fe4000000188c */
[----:B------:R-:W-:Y:S02]  /*37a0*/  IMAD.IADD R32, R24, 0x1, R32 ;  /* 0x0000000118207824 */ /* 0x000fe400078e0220 */
[----:B------:R-:W-:-:S03]  /*37b0*/  VIADD R24, R90, 0x1 ;  /* 0x000000015a187836 */ /* 0x000fc60000000000 */
[C---:B------:R-:W-:Y:S02]  /*37c0*/  VIMNMX R70, R32.reuse, R69, PT ;  /* 0x0000004520467248 */ /* 0x040fe40003fe0100 */
[----:B------:R-:W-:Y:S02]  /*37d0*/  VIADDMNMX R69, R32, 0x8, R69, PT ;  /* 0x0000000820457846 */ /* 0x000fe40003800145 */
[CC--:B------:R-:W-:Y:S01]  /*37e0*/  ISETP.GE.AND P1, PT, R8.reuse, R70.reuse, PT ;  /* 0x000000460800720c */ /* 0x0c0fe20003f26270 */
[C---:B------:R-:W-:Y:S01]  /*37f0*/  HMMA.16816.F32 R32, R28.reuse, R20, RZ ;  /* 0x000000141c20723c */ /* 0x040fe200000018ff */
[-C--:B------:R-:W-:Y:S02]  /*3800*/  ISETP.GE.AND P5, PT, R8, R69.reuse, PT ;  /* 0x000000450800720c */ /* 0x080fe40003fa6270 */
[----:B------:R-:W2:Y:S01]  /*3810*/  LDSM.16.M88.4 R8, [R232+0x2000] ;  /* 0x00200000e808783b */ /* 0x000ea20000000200 */
[CC--:B------:R-:W-:Y:S02]  /*3820*/  ISETP.GE.AND P2, PT, R24.reuse, R70.reuse, PT ;  /* 0x000000461800720c */ /* 0x0c0fe40003f46270 */
[----:B------:R-:W-:Y:S01]  /*3830*/  HMMA.16816.F32 R20, R28, R22, RZ ;  /* 0x000000161c14723c */ /* 0x000fe200000018ff */
[----:B------:R-:W-:Y:S01]  /*3840*/  ISETP.GE.AND P4, PT, R24, R69, PT ;  /* 0x000000451800720c */ /* 0x000fe20003f86270 */
[----:B------:R-:W-:Y:S01]  /*3850*/  VIADD R24, R90, 0x11 ;  /* 0x000000115a187836 */ /* 0x000fe20000000000 */
[----:B------:R-:W-:-:S02]  /*3860*/  ISETP.GE.AND P3, PT, R0, R70, PT ;  /* 0x000000460000720c */ /* 0x000fc40003f66270 */
[-C--:B------:R-:W-:Y:S02]  /*3870*/  ISETP.GE.AND P0, PT, R90, R69.reuse, PT ;  /* 0x000000455a00720c */ /* 0x080fe40003f06270 */
[----:B------:R-:W-:Y:S02]  /*3880*/  FSEL R164, R162, -INF , !P5 ;  /* 0xff800000a2a47808 */ /* 0x000fe40006800000 */
[----:B------:R-:W-:Y:S02]  /*3890*/  FSEL R83, R161, -INF , !P3 ;  /* 0xff800000a1537808 */ /* 0x000fe40005800000 */
[C---:B------:R-:W-:Y:S02]  /*38a0*/  ISETP.GE.AND P5, PT, R24.reuse, R70, PT ;  /* 0x000000461800720c */ /* 0x040fe40003fa6270 */
[-C--:B------:R-:W-:Y:S01]  /*38b0*/  ISETP.GE.AND P3, PT, R24, R69.reuse, PT ;  /* 0x000000451800720c */ /* 0x080fe20003f66270 */
[C---:B-1----:R-:W-:Y:S01]  /*38c0*/  HMMA.16816.F32 R128, R28.reuse, R12, RZ ;  /* 0x0000000c1c80723c */ /* 0x042fe200000018ff */
[----:B------:R-:W-:Y:S01]  /*38d0*/  FSEL R169, R58, -INF , !P0 ;  /* 0xff8000003aa97808 */ /* 0x000fe20004000000 */
[----:B------:R-:W1:Y:S01]  /*38e0*/  LDSM.16.M88.4 R24, [R232+0x2400] ;  /* 0x00240000e818783b */ /* 0x000e620000000200 */
[----:B------:R-:W-:Y:S01]  /*38f0*/  ISETP.GE.AND P0, PT, R0, R69, PT ;  /* 0x000000450000720c */ /* 0x000fe20003f06270 */
[----:B------:R-:W-:Y:S01]  /*3900*/  VIADD R0, R90, 0x10 ;  /* 0x000000105a007836 */ /* 0x000fe20000000000 */
[----:B------:R-:W-:Y:S01]  /*3910*/  FSEL R85, R57, -INF , !P2 ;  /* 0xff80000039557808 */ /* 0x000fe20005000000 */
[----:B------:R-:W-:Y:S01]  /*3920*/  HMMA.16816.F32 R12, R28, R14, RZ ;  /* 0x0000000e1c0c723c */ /* 0x000fe200000018ff */
[----:B------:R-:W-:-:S02]  /*3930*/  FSEL R84, R160, -INF , !P1 ;  /* 0xff800000a0547808 */ /* 0x000fc40004800000 */
[CC--:B------:R-:W-:Y:S02]  /*3940*/  ISETP.GE.AND P2, PT, R0.reuse, R70.reuse, PT ;  /* 0x000000460000720c */ /* 0x0c0fe40003f46270 */
[----:B------:R-:W-:Y:S01]  /*3950*/  ISETP.GE.AND P1, PT, R0, R69, PT ;  /* 0x000000450000720c */ /* 0x000fe20003f26270 */
[C---:B------:R-:W-:Y:S01]  /*3960*/  HMMA.16816.F32 R32, R4.reuse, R36, R32 ;  /* 0x000000240420723c */ /* 0x040fe20000001820 */
[----:B------:R-:W-:Y:S01]  /*3970*/  FSEL R82, R16, -INF , !P2 ;  /* 0xff80000010527808 */ /* 0x000fe20005000000 */
[----:B------:R-:W-:Y:S01]  /*3980*/  VIADD R16, R90, 0x19 ;  /* 0x000000195a107836 */ /* 0x000fe20000000000 */
[----:B------:R-:W-:Y:S01]  /*3990*/  FSEL R160, R18, -INF , !P1 ;  /* 0xff80000012a07808 */ /* 0x000fe20004800000 */
[----:B------:R-:W-:Y:S01]  /*39a0*/  VIADD R0, R90, 0x18 ;  /* 0x000000185a007836 */ /* 0x000fe20000000000 */
[----:B------:R-:W-:Y:S01]  /*39b0*/  FSEL R81, R17, -INF , !P5 ;  /* 0xff80000011517808 */ /* 0x000fe20006800000 */
[----:B------:R-:W-:Y:S01]  /*39c0*/  HMMA.16816.F32 R20, R4, R38, R20 ;  /* 0x000000260414723c */ /* 0x000fe20000001814 */
[----:B------:R-:W-:-:S02]  /*39d0*/  ISETP.GE.AND P1, PT, R16, R70, PT ;  /* 0x000000461000720c */ /* 0x000fc40003f26270 */
[-C--:B------:R-:W-:Y:S01]  /*39e0*/  ISETP.GE.AND P5, PT, R16, R69.reuse, PT ;  /* 0x000000451000720c */ /* 0x080fe20003fa6270 */
[----:B------:R-:W-:Y:S01]  /*39f0*/  VIADD R16, R90, 0x21 ;  /* 0x000000215a107836 */ /* 0x000fe20000000000 */
[----:B------:R-:W-:Y:S01]  /*3a00*/  ISETP.GE.AND P2, PT, R0, R69, PT ;  /* 0x000000450000720c */ /* 0x000fe20003f46270 */
[----:B--2---:R-:W-:Y:S01]  /*3a10*/  HMMA.16816.F32 R36, R28, R8, RZ ;  /* 0x000000081c24723c */ /* 0x004fe200000018ff */
[----:B------:R-:W-:Y:S02]  /*3a20*/  FSEL R163, R163, -INF , !P0 ;  /* 0xff800000a3a37808 */ /* 0x000fe40004000000 */
[----:B------:R-:W-:Y:S02]  /*3a30*/  FSEL R146, R142, -INF , !P2 ;  /* 0xff8000008e927808 */ /* 0x000fe40005000000 */
[----:B------:R-:W-:Y:S01]  /*3a40*/  FSEL R79, R141, -INF , !P1 ;  /* 0xff8000008d4f7808 */ /* 0x000fe20004800000 */
[----:B------:R-:W-:Y:S01]  /*3a50*/  HMMA.16816.F32 R128, R4, R40, R128 ;  /* 0x000000280480723c */ /* 0x000fe20000001880 */
[----:B------:R-:W-:Y:S01]  /*3a60*/  ISETP.GE.AND P0, PT, R0, R70, PT ;  /* 0x000000460000720c */ /* 0x000fe20003f06270 */
[----:B------:R-:W-:Y:S01]  /*3a70*/  VIADD R0, R90, 0x20 ;  /* 0x000000205a007836 */ /* 0x000fe20000000000 */
[----:B------:R-:W-:-:S02]  /*3a80*/  FSEL R148, R19, -INF , !P3 ;  /* 0xff80000013947808 */ /* 0x000fc40005800000 */
[CC--:B------:R-:W-:Y:S01]  /*3a90*/  ISETP.GE.AND P2, PT, R16.reuse, R70.reuse, PT ;  /* 0x000000461000720c */ /* 0x0c0fe20003f46270 */
[----:B------:R-:W-:Y:S01]  /*3aa0*/  HMMA.16816.F32 R12, R4, R42, R12 ;  /* 0x0000002a040c723c */ /* 0x000fe2000000180c */
[-C--:B------:R-:W-:Y:S01]  /*3ab0*/  ISETP.GE.AND P1, PT, R16, R69.reuse, PT ;  /* 0x000000451000720c */ /* 0x080fe20003f26270 */
[----:B------:R-:W2:Y:S01]  /*3ac0*/  LDSM.16.M88.4 R40, [R232+0x2800] ;  /* 0x00280000e828783b */ /* 0x000ea20000000200 */
[----:B------:R-:W-:Y:S02]  /*3ad0*/  FSEL R80, R140, -INF , !P0 ;  /* 0xff8000008c507808 */ /* 0x000fe40004000000 */
[C---:B------:R-:W-:Y:S01]  /*3ae0*/  ISETP.GE.AND P3, PT, R0.reuse, R70, PT ;  /* 0x000000460000720c */ /* 0x040fe20003f66270 */
[----:B------:R-:W4:Y:S01]  /*3af0*/  LDSM.16.M88.4 R16, [R231+0x1400] ;  /* 0x00140000e710783b */ /* 0x000f220000000200 */
[----:B------:R-:W-:Y:S01]  /*3b00*/  ISETP.GE.AND P0, PT, R0, R69, PT ;  /* 0x000000450000720c */ /* 0x000fe20003f06270 */
[----:B------:R-:W-:Y:S01]  /*3b10*/  VIADD R0, R90, 0x28 ;  /* 0x000000285a007836 */ /* 0x000fe20000000000 */
[----:B------:R-:W-:Y:S01]  /*3b20*/  FSEL R143, R143, -INF , !P5 ;  /* 0xff8000008f8f7808 */ /* 0x000fe20006800000 */
[----:B------:R-:W-:Y:S01]  /*3b30*/  HMMA.16816.F32 R8, R28, R10, RZ ;  /* 0x0000000a1c08723c */ /* 0x000fe200000018ff */
[----:B------:R-:W-:-:S02]  /*3b40*/  FSEL R78, R32, -INF , !P3 ;  /* 0xff800000204e7808 */ /* 0x000fc40005800000 */
[CC--:B------:R-:W-:Y:S02]  /*3b50*/  ISETP.GE.AND P5, PT, R0.reuse, R70.reuse, PT ;  /* 0x000000460000720c */ /* 0x0c0fe40003fa6270 */
[-C--:B------:R-:W-:Y:S01]  /*3b60*/  ISETP.GE.AND P3, PT, R0, R69.reuse, PT ;  /* 0x000000450000720c */ /* 0x080fe20003f66270 */
[----:B------:R-:W-:Y:S01]  /*3b70*/  VIADD R0, R90, 0x29 ;  /* 0x000000295a007836 */ /* 0x000fe20000000000 */
[----:B------:R-:W-:Y:S01]  /*3b80*/  FSEL R139, R34, -INF , !P0 ;  /* 0xff800000228b7808 */ /* 0x000fe20004000000 */
[----:B------:R-:W-:Y:S01]  /*3b90*/  HMMA.16816.F32 R36, R4, R64, R36 ;  /* 0x000000400424723c */ /* 0x000fe20000001824 */
[----:B------:R-:W-:Y:S02]  /*3ba0*/  FSEL R77, R33, -INF , !P2 ;  /* 0xff800000214d7808 */ /* 0x000fe40005000000 */
[----:B------:R-:W-:Y:S02]  /*3bb0*/  FSEL R138, R35, -INF , !P1 ;  /* 0xff800000238a7808 */ /* 0x000fe40004800000 */
[----:B------:R-:W-:Y:S01]  /*3bc0*/  FSEL R76, R20, -INF , !P5 ;  /* 0xff800000144c7808 */ /* 0x000fe20006800000 */
[C---:B-1----:R-:W-:Y:S01]  /*3bd0*/  HMMA.16816.F32 R32, R28.reuse, R24, RZ ;  /* 0x000000181c20723c */ /* 0x042fe200000018ff */
[-C--:B------:R-:W-:Y:S01]  /*3be0*/  ISETP.GE.AND P0, PT, R0, R70.reuse, PT ;  /* 0x000000460000720c */ /* 0x080fe20003f06270 */
[----:B------:R-:W-:Y:S01]  /*3bf0*/  VIADD R20, R90, 0x31 ;  /* 0x000000315a147836 */ /* 0x000fe20000000000 */
[----:B------:R-:W-:Y:S01]  /*3c00*/  ISETP.GE.AND P2, PT, R0, R69, PT ;  /* 0x000000450000720c */ /* 0x000fe20003f46270 */
[----:B------:R-:W-:Y:S01]  /*3c10*/  VIADD R0, R90, 0x30 ;  /* 0x000000305a007836 */ /* 0x000fe20000000000 */
[----:B------:R-:W-:Y:S01]  /*3c20*/  FSEL R133, R22, -INF , !P3 ;  /* 0xff80000016857808 */ /* 0x000fe20005800000 */
[----:B------:R-:W-:Y:S01]  /*3c30*/  HMMA.16816.F32 R24, R28, R26, RZ ;  /* 0x0000001a1c18723c */ /* 0x000fe200000018ff */
[----:B------:R-:W-:Y:S01]  /*3c40*/  FSEL R71, R21, -INF , !P0 ;  /* 0xff80000015477808 */ /* 0x000fe20004000000 */
[----:B------:R-:W-:Y:S01]  /*3c50*/  VIADD R64, R90, 0x51 ;  /* 0x000000515a407836 */ /* 0x000fe20000000000 */
[----:B------:R-:W-:-:S02]  /*3c60*/  ISETP.GE.AND P3, PT, R20, R70, PT ;  /* 0x000000461400720c */ /* 0x000fc40003f66270 */
[-C--:B------:R-:W-:Y:S01]  /*3c70*/  ISETP.GE.AND P0, PT, R20, R69.reuse, PT ;  /* 0x000000451400720c */ /* 0x080fe20003f06270 */
[----:B------:R-:W-:Y:S01]  /*3c80*/  HMMA.16816.F32 R8, R4, R66, R8 ;  /* 0x000000420408723c */ /* 0x000fe20000001808 */
[----:B------:R-:W-:Y:S02]  /*3c90*/  FSEL R189, R23, -INF , !P2 ;  /* 0xff80000017bd7808 */ /* 0x000fe40005000000 */
[----:B------:R-:W1:Y:S01]  /*3ca0*/  LDSM.16.M88.4 R20, [R232+0x2c00] ;  /* 0x002c0000e814783b */ /* 0x000e620000000200 */
[C---:B------:R-:W-:Y:S02]  /*3cb0*/  ISETP.GE.AND P1, PT, R0.reuse, R70, PT ;  /* 0x000000460000720c */ /* 0x040fe40003f26270 */
[----:B------:R-:W-:Y:S01]  /*3cc0*/  ISETP.GE.AND P5, PT, R0, R69, PT ;  /* 0x000000450000720c */ /* 0x000fe20003fa6270 */
[----:B------:R-:W-:Y:S01]  /*3cd0*/  VIADD R0, R90, 0x38 ;  /* 0x000000385a007836 */ /* 0x000fe20000000000 */
[----:B------:R-:W-:Y:S01]  /*3ce0*/  FSEL R68, R128, -INF , !P1 ;  /* 0xff80000080447808 */ /* 0x000fe20004800000 */
[----:B--2---:R-:W-:Y:S01]  /*3cf0*/  HMMA.16816.F32 R172, R28, R40, RZ ;  /* 0x000000281cac723c */ /* 0x004fe200000018ff */
[----:B------:R-:W-:-:S02]  /*3d00*/  FSEL R132, R131, -INF , !P0 ;  /* 0xff80000083847808 */ /* 0x000fc40004000000 */
[CC--:B------:R-:W-:Y:S02]  /*3d10*/  ISETP.GE.AND P2, PT, R0.reuse, R70.reuse, PT ;  /* 0x000000460000720c */ /* 0x0c0fe40003f46270 */
[-C--:B------:R-:W-:Y:S01]  /*3d20*/  ISETP.GE.AND P1, PT, R0, R69.reuse, PT ;  /* 0x000000450000720c */ /* 0x080fe20003f26270 */
[----:B------:R-:W-:Y:S01]  /*3d30*/  VIADD R0, R90, 0x40 ;  /* 0x000000405a007836 */ /* 0x000fe20000000000 */
[----:B------:R-:W-:Y:S01]  /*3d40*/  FSEL R57, R12, -INF , !P2 ;  /* 0xff8000000c397808 */ /* 0x000fe20005000000 */
[----:B------:R-:W-:Y:S01]  /*3d50*/  VIADD R12, R90, 0x41 ;  /* 0x000000415a0c7836 */ /* 0x000fe20000000000 */
[----:B------:R-:W-:Y:S01]  /*3d60*/  FSEL R58, R129, -INF , !P3 ;  /* 0xff800000813a7808 */ /* 0x000fe20005800000 */
[C---:B----4-:R-:W-:Y:S01]  /*3d70*/  HMMA.16816.F32 R32, R4.reuse, R16, R32 ;  /* 0x000000100420723c */ /* 0x050fe20000001820 */
[C---:B------:R-:W-:Y:S02]  /*3d80*/  ISETP.GE.AND P0, PT, R0.reuse, R70, PT ;  /* 0x000000460000720c */ /* 0x040fe40003f06270 */
[-C--:B------:R-:W-:Y:S01]  /*3d90*/  ISETP.GE.AND P2, PT, R0, R69.reuse, PT ;  /* 0x000000450000720c */ /* 0x080fe20003f46270 */
[----:B------:R-:W-:Y:S01]  /*3da0*/  VIADD R0, R90, 0x48 ;  /* 0x000000485a007836 */ /* 0x000fe20000000000 */
[----:B------:R-:W-:Y:S01]  /*3db0*/  ISETP.GE.AND P3, PT, R50, R69, PT ;  /* 0x000000453200720c */ /* 0x000fe20003f66270 */
[----:B------:R-:W-:Y:S01]  /*3dc0*/  HMMA.16816.F32 R24, R4, R18, R24 ;  /* 0x000000120418723c */ /* 0x000fe20000001818 */
[----:B------:R-:W-:Y:S01]  /*3dd0*/  FSEL R130, R130, -INF , !P5 ;  /* 0xff80000082827808 */ /* 0x000fe20006800000 */
[----:B------:R-:W-:Y:S01]  /*3de0*/  VIADD R16, R90, 0x49 ;  /* 0x000000495a107836 */ /* 0x000fe20000000000 */
[----:B------:R-:W-:-:S02]  /*3df0*/  FSEL R134, R14, -INF , !P1 ;  /* 0xff8000000e867808 */ /* 0x000fc40004800000 */
[-C--:B------:R-:W-:Y:S01]  /*3e00*/  ISETP.GE.AND P5, PT, R50, R70.reuse, PT ;  /* 0x000000463200720c */ /* 0x080fe20003fa6270 */
[----:B------:R-:W-:Y:S01]  /*3e10*/  HMMA.16816.F32 R40, R28, R42, RZ ;  /* 0x0000002a1c28723c */ /* 0x000fe200000018ff */
[-C--:B------:R-:W-:Y:S02]  /*3e20*/  ISETP.GE.AND P1, PT, R12, R70.reuse, PT ;  /* 0x000000460c00720c */ /* 0x080fe40003f26270 */
[----:B------:R-:W-:Y:S02]  /*3e30*/  FSEL R137, R15, -INF , !P3 ;  /* 0xff8000000f897808 */ /* 0x000fe40005800000 */
[----:B------:R-:W-:Y:S01]  /*3e40*/  FSEL R50, R36, -INF , !P0 ;  /* 0xff80000024327808 */ /* 0x000fe20004000000 */
[----:B------:R-:W-:Y:S01]  /*3e50*/  VIADD R36, R90, 0x50 ;  /* 0x000000505a247836 */ /* 0x000fe20000000000 */
[C---:B------:R-:W-:Y:S01]  /*3e60*/  ISETP.GE.AND P3, PT, R0.reuse, R70, PT ;  /* 0x000000460000720c */ /* 0x040fe20003f66270 */
[----:B------:R-:W-:Y:S01]  /*3e70*/  HMMA.16816.F32 R172, R4, R60, R172 ;  /* 0x0000003c04ac723c */ /* 0x000fe200000018ac */
[----:B------:R-:W-:-:S02]  /*3e80*/  ISETP.GE.AND P0, PT, R0, R69, PT ;  /* 0x000000450000720c */ /* 0x000fc40003f06270 */
[----:B------:R-:W-:Y:S02]  /*3e90*/  FSEL R51, R13, -INF , !P5 ;  /* 0xff8000000d337808 */ /* 0x000fe40006800000 */
[----:B------:R-:W-:Y:S02]  /*3ea0*/  FSEL R140, R38, -INF , !P2 ;  /* 0xff800000268c7808 */ /* 0x000fe40005000000 */
[----:B------:R-:W-:Y:S01]  /*3eb0*/  FSEL R0, R37, -INF , !P1 ;  /* 0xff80000025007808 */ /* 0x000fe20004800000 */
[----:B------:R-:W-:Y:S01]  /*3ec0*/  VIADD R60, R90, 0x59 ;  /* 0x000000595a3c7836 */ /* 0x000fe20000000000 */
[-C--:B------:R-:W-:Y:S02]  /*3ed0*/  ISETP.GE.AND P5, PT, R12, R69.reuse, PT ;  /* 0x000000450c00720c */ /* 0x080fe40003fa6270 */
[C---:B------:R-:W-:Y:S01]  /*3ee0*/  ISETP.GE.AND P2, PT, R16.reuse, R70, PT ;  /* 0x000000461000720c */ /* 0x040fe20003f46270 */
[----:B------:R-:W2:Y:S01]  /*3ef0*/  LDSM.16.M88.4 R12, [R231+0x1c00] ;  /* 0x001c0000e70c783b */ /* 0x000ea20000000200 */
[----:B------:R-:W-:-:S02]  /*3f00*/  ISETP.GE.AND P1, PT, R16, R69, PT ;  /* 0x000000451000720c */ /* 0x000fc40003f26270 */
[----:B------:R-:W-:Y:S01]  /*3f10*/  FSEL R149, R39, -INF , !P5 ;  /* 0xff80000027957808 */ /* 0x000fe20006800000 */
[----:B------:R-:W4:Y:S01]  /*3f20*/  LDSM.16.M88.4 R16, [R232+0x3000] ;  /* 0x00300000e810783b */ /* 0x000f220000000200 */
[----:B------:R-:W-:Y:S01]  /*3f30*/  FSEL R86, R8, -INF , !P3 ;  /* 0xff80000008567808 */ /* 0x000fe20005800000 */
[----:B------:R-:W-:Y:S01]  /*3f40*/  VIADD R8, R90, 0x58 ;  /* 0x000000585a087836 */ /* 0x000fe20000000000 */
[C---:B------:R-:W-:Y:S01]  /*3f50*/  ISETP.GE.AND P5, PT, R36.reuse, R70, PT ;  /* 0x000000462400720c */ /* 0x040fe20003fa6270 */
[----:B------:R-:W-:Y:S01]  /*3f60*/  HMMA.16816.F32 R40, R4, R62, R40 ;  /* 0x0000003e0428723c */ /* 0x000fe20000001828 */
[----:B------:R-:W-:Y:S02]  /*3f70*/  ISETP.GE.AND P3, PT, R36, R69, PT ;  /* 0x000000452400720c */ /* 0x000fe40003f66270 */
[----:B------:R-:W-:Y:S02]  /*3f80*/  FSEL R155, R11, -INF , !P1 ;  /* 0xff8000000b9b7808 */ /* 0x000fe40004800000 */
[----:B------:R-:W-:Y:S01]  /*3f90*/  FSEL R91, R32, -INF , !P5 ;  /* 0xff800000205b7808 */ /* 0x000fe20006800000 */
[----:B-1----:R-:W-:Y:S01]  /*3fa0*/  HMMA.16816.F32 R36, R28, R20, RZ ;  /* 0x000000141c24723c */ /* 0x002fe200000018ff */
[----:B------:R-:W-:Y:S01]  /*3fb0*/  FSEL R147, R10, -INF , !P0 ;  /* 0xff8000000a937808 */ /* 0x000fe20004000000 */
[----:B------:R-:W-:Y:S01]  /*3fc0*/  VIADD R32, R90, 0x60 ;  /* 0x000000605a207836 */ /* 0x000fe20000000000 */
[----:B------:R-:W-:-:S02]  /*3fd0*/  FSEL R87, R9, -INF , !P2 ;  /* 0xff80000009577808 */ /* 0x000fc40005000000 */
[CC--:B------:R-:W-:Y:S01]  /*3fe0*/  ISETP.GE.AND P1, PT, R8.reuse, R70.reuse, PT ;  /* 0x000000460800720c */ /* 0x0c0fe20003f26270 */
[----:B------:R-:W-:Y:S01]  /*3ff0*/  HMMA.16816.F32 R20, R28, R22, RZ ;  /* 0x000000161c14723c */ /* 0x000fe200000018ff */
[-C--:B------:R-:W-:Y:S02]  /*4000*/  ISETP.GE.AND P5, PT, R8, R69.reuse, PT ;  /* 0x000000450800720c */ /* 0x080fe40003fa6270 */
[----:B------:R-:W1:Y:S01]  /*4010*/  LDSM.16.M88.4 R8, [R232+0x3400] ;  /* 0x00340000e808783b */ /* 0x000e620000000200 */
[CC--:B------:R-:W-:Y:S02]  /*4020*/  ISETP.GE.AND P0, PT, R64.reuse, R70.reuse, PT ;  /* 0x000000464000720c */ /* 0x0c0fe40003f06270 */
[----:B------:R-:W-:Y:S02]  /*4030*/  ISETP.GE.AND P2, PT, R64, R69, PT ;  /* 0x000000454000720c */ /* 0x000fe40003f46270 */
[----:B------:R-:W-:Y:S01]  /*4040*/  FSEL R166, R34, -INF , !P3 ;  /* 0xff80000022a67808 */ /* 0x000fe20005800000 */
[----:B------:R-:W-:Y:S01]  /*4050*/  LDSM.16.M88.4 R64, [R231+0x2800] ;  /* 0x00280000e740783b */ /* 0x000fe20000000200 */
[----:B------:R-:W-:Y:S01]  /*4060*/  FSEL R95, R24, -INF , !P1 ;  /* 0xff800000185f7808 */ /* 0x000fe20004800000 */
[----:B------:R-:W-:Y:S01]  /*4070*/  VIADD R24, R90, 0x61 ;  /* 0x000000615a187836 */ /* 0x000fe20000000000 */
[----:B------:R-:W-:-:S02]  /*4080*/  ISETP.GE.AND P3, PT, R60, R70, PT ;  /* 0x000000463c00720c */ /* 0x000fc40003f66270 */
[----:B------:R-:W-:Y:S02]  /*4090*/  FSEL R93, R33, -INF , !P0 ;  /* 0xff800000215d7808 */ /* 0x000fe40004000000 */
[----:B------:R-:W-:Y:S02]  /*40a0*/  FSEL R161, R35, -INF , !P2 ;  /* 0xff80000023a17808 */ /* 0x000fe40005000000 */
[-C--:B------:R-:W-:Y:S02]  /*40b0*/  ISETP.GE.AND P0, PT, R60, R69.reuse, PT ;  /* 0x000000453c00720c */ /* 0x080fe40003f06270 */
[C---:B------:R-:W-:Y:S01]  /*40c0*/  ISETP.GE.AND P2, PT, R32.reuse, R70, PT ;  /* 0x000000462000720c */ /* 0x040fe20003f46270 */
[----:B--2---:R-:W-:Y:S01]  /*40d0*/  HMMA.16816.F32 R36, R4, R12, R36 ;  /* 0x0000000c0424723c */ /* 0x004fe20000001824 */
[----:B------:R-:W-:Y:S01]  /*40e0*/  ISETP.GE.AND P1, PT, R32, R69, PT ;  /* 0x000000452000720c */ /* 0x000fe20003f26270 */
[----:B------:R-:W2:Y:S01]  /*40f0*/  LDSM.16.M88.4 R60, [R231+0x2400] ;  /* 0x00240000e73c783b */ /* 0x000ea20000000200 */
[----:B------:R-:W-:-:S02]  /*4100*/  FSEL R157, R26, -INF , !P5 ;  /* 0xff8000001a9d7808 */ /* 0x000fc40006800000 */
[----:B------:R-:W-:Y:S01]  /*4110*/  FSEL R100, R25, -INF , !P3 ;  /* 0xff80000019647808 */ /* 0x000fe20005800000 */
[C---:B----4-:R-:W-:Y:S01]  /*4120*/  HMMA.16816.F32 R32, R28.reuse, R16, RZ ;  /* 0x000000101c20723c */ /* 0x050fe200000018ff */
[----:B------:R-:W-:Y:S01]  /*4130*/  VIADD R12, R90, 0x68 ;  /* 0x000000685a0c7836 */ /* 0x000fe20000000000 */
[C---:B------:R-:W-:Y:S02]  /*4140*/  ISETP.GE.AND P5, PT, R24.reuse, R70, PT ;  /* 0x000000461800720c */ /* 0x040fe40003fa6270 */
[----:B------:R-:W-:Y:S02]  /*4150*/  ISETP.GE.AND P3, PT, R24, R69, PT ;  /* 0x000000451800720c */ /* 0x000fe40003f66270 */
[----:B------:R-:W-:Y:S01]  /*4160*/  FSEL R168, R27, -INF , !P0 ;  /* 0xff8000001ba87808 */ /* 0x000fe20004000000 */
[----:B------:R-:W-:Y:S01]  /*4170*/  HMMA.16816.F32 R16, R28, R18, RZ ;  /* 0x000000121c10723c */ /* 0x000fe200000018ff */
[----:B------:R-:W4:Y:S01]  /*4180*/  LDSM.16.M88.4 R24, [R232+0x3800] ;  /* 0x00380000e818783b */ /* 0x000f220000000200 */
[----:B------:R-:W-:-:S02]  /*4190*/  FSEL R102, R172, -INF , !P2 ;  /* 0xff800000ac667808 */ /* 0x000fc40005000000 */
[CC--:B------:R-:W-:Y:S02]  /*41a0*/  ISETP.GE.AND P0, PT, R12.reuse, R70.reuse, PT ;  /* 0x000000460c00720c */ /* 0x0c0fe40003f06270 */
[-C--:B------:R-:W-:Y:S01]  /*41b0*/  ISETP.GE.AND P2, PT, R12, R69.reuse, PT ;  /* 0x000000450c00720c */ /* 0x080fe20003f46270 */
[----:B------:R-:W-:Y:S01]  /*41c0*/  VIADD R12, R90, 0x69 ;  /* 0x000000695a0c7836 */ /* 0x000fe20000000000 */
[----:B------:R-:W-:Y:S01]  /*41d0*/  FSEL R174, R174, -INF , !P1 ;  /* 0xff800000aeae7808 */ /* 0x000fe20004800000 */
[C---:B------:R-:W-:Y:S01]  /*41e0*/  HMMA.16816.F32 R20, R4.reuse, R14, R20 ;  /* 0x0000000e0414723c */ /* 0x040fe20000001814 */
[----:B------:R-:W-:Y:S02]  /*41f0*/  FSEL R103, R173, -INF , !P5 ;  /* 0xff800000ad677808 */ /* 0x000fe40006800000 */
[CC--:B------:R-:W-:Y:S02]  /*4200*/  ISETP.GE.AND P1, PT, R12.reuse, R70.reuse, PT ;  /* 0x000000460c00720c */ /* 0x0c0fe40003f26270 */
[----:B------:R-:W-:Y:S01]  /*4210*/  ISETP.GE.AND P5, PT, R12, R69, PT ;  /* 0x000000450c00720c */ /* 0x000fe20003fa6270 */
[----:B------:R-:W-:Y:S01]  /*4220*/  VIADD R12, R90, 0x70 ;  /* 0x000000705a0c7836 */ /* 0x000fe20000000000 */
[----:B------:R-:W-:Y:S01]  /*4230*/  FSEL R175, R175, -INF , !P3 ;  /* 0xff800000afaf7808 */ /* 0x000fe20005800000 */
[----:B------:R-:W-:Y:S01]  /*4240*/  HMMA.16816.F32 R32, R4, R72, R32 ;  /* 0x000000480420723c */ /* 0x000fe20000001820 */
[----:B------:R-:W-:Y:S01]  /*4250*/  FSEL R170, R40, -INF , !P0 ;  /* 0xff80000028aa7808 */ /* 0x000fe20004000000 */
[----:B------:R-:W-:Y:S01]  /*4260*/  VIADD R40, R90, 0x71 ;  /* 0x000000715a287836 */ /* 0x000fe20000000000 */
[----:B------:R-:W-:-:S02]  /*4270*/  ISETP.GE.AND P3, PT, R12, R70, PT ;  /* 0x000000460c00720c */ /* 0x000fc40003f66270 */
[-C--:B------:R-:W-:Y:S02]  /*4280*/  ISETP.GE.AND P0, PT, R12, R69.reuse, PT ;  /* 0x000000450c00720c */ /* 0x080fe40003f06270 */
[----:B-1----:R-:W-:Y:S01]  /*4290*/  HMMA.16816.F32 R12, R28, R8, RZ ;  /* 0x000000081c0c723c */ /* 0x002fe200000018ff */
[----:B------:R-:W-:Y:S02]  /*42a0*/  FSEL R176, R42, -INF , !P2 ;  /* 0xff8000002ab07808 */ /* 0x000fe40005000000 */
[----:B------:R-:W-:Y:S02]  /*42b0*/  FSEL R190, R41, -INF , !P1 ;  /* 0xff80000029be7808 */ /* 0x000fe40004800000 */
[C---:B------:R-:W-:Y:S01]  /*42c0*/  ISETP.GE.AND P2, PT, R40.reuse, R70, PT ;  /* 0x000000462800720c */ /* 0x040fe20003f46270 */
[----:B------:R-:W-:Y:S01]  /*42d0*/  HMMA.16816.F32 R16, R4, R74, R16 ;  /* 0x0000004a0410723c */ /* 0x000fe20000001810 */
[----:B------:R-:W-:Y:S01]  /*42e0*/  ISETP.GE.AND P1, PT, R40, R69, PT ;  /* 0x000000452800720c */ /* 0x000fe20003f26270 */
[----:B------:R-:W-:Y:S01]  /*42f0*/  VIADD R8, R90, 0x78 ;  /* 0x000000785a087836 */ /* 0x000fe20000000000 */
[----:B------:R-:W-:-:S02]  /*4300*/  FSEL R188, R43, -INF , !P5 ;  /* 0xff8000002bbc7808 */ /* 0x000fc40006800000 */
[----:B------:R-:W1:Y:S01]  /*4310*/  LDSM.16.M88.4 R40, [R232+0x3c00] ;  /* 0x003c0000e828783b */ /* 0x000e620000000200 */
[----:B------:R-:W-:Y:S01]  /*4320*/  FSEL R72, R36, -INF , !P3 ;  /* 0xff80000024487808 */ /* 0x000fe20005800000 */
[----:B------:R-:W-:Y:S01]  /*4330*/  VIADD R36, R90, 0x80 ;  /* 0x000000805a247836 */ /* 0x000fe20000000000 */
[CC--:B------:R-:W-:Y:S02]  /*4340*/  ISETP.GE.AND P5, PT, R8.reuse, R70.reuse, PT ;  /* 0x000000460800720c */ /* 0x0c0fe40003fa6270 */
[----:B------:R-:W-:Y:S02]  /*4350*/  ISETP.GE.AND P3, PT, R8, R69, PT ;  /* 0x000000450800720c */ /* 0x000fe40003f66270 */
[----:B------:R-:W-:Y:S01]  /*4360*/  HMMA.16816.F32 R8, R28, R10, RZ ;  /* 0x0000000a1c08723c */ /* 0x000fe200000018ff */
[----:B------:R-:W-:Y:S02]  /*4370*/  FSEL R186, R39, -INF , !P1 ;  /* 0xff80000027ba7808 */ /* 0x000fe40004800000 */
[----:B------:R-:W-:Y:S01]  /*4380*/  FSEL R74, R20, -INF , !P5 ;  /* 0xff800000144a7808 */ /* 0x000fe20006800000 */
[----:B------:R-:W-:Y:S01]  /*4390*/  VIADD R20, R90, 0x88 ;  /* 0x000000885a147836 */ /* 0x000fe20000000000 */
[----:B------:R-:W-:Y:S01]  /*43a0*/  FSEL R187, R38, -INF , !P0 ;  /* 0xff80000026bb7808 */ /* 0x000fe20004000000 */
[----:B--2---:R-:W-:Y:S01]  /*43b0*/  HMMA.16816.F32 R12, R4, R60, R12 ;  /* 0x0000003c040c723c */ /* 0x004fe2000000180c */
[----:B------:R-:W-:-:S02]  /*43c0*/  ISETP.GE.AND P1, PT, R36, R70, PT ;  /* 0x000000462400720c */ /* 0x000fc40003f26270 */
[----:B------:R-:W-:Y:S01]  /*43d0*/  ISETP.GE.AND P5, PT, R36, R69, PT ;  /* 0x000000452400720c */ /* 0x000fe20003fa6270 */
[----:B------:R-:W-:Y:S01]  /*43e0*/  VIADD R36, R90, 0x81 ;  /* 0x000000815a247836 */ /* 0x000fe20000000000 */
[-C--:B------:R-:W-:Y:S02]  /*43f0*/  ISETP.GE.AND P0, PT, R92, R70.reuse, PT ;  /* 0x000000465c00720c */ /* 0x080fe40003f06270 */
[----:B------:R-:W-:Y:S01]  /*4400*/  FSEL R185, R22, -INF , !P3 ;  /* 0xff80000016b97808 */ /* 0x000fe20005800000 */
[----:B------:R-:W-:Y:S01]  /*4410*/  VIADD R60, R90, 0x91 ;  /* 0x000000915a3c7836 */ /* 0x000fe20000000000 */
[----:B------:R-:W-:Y:S02]  /*4420*/  FSEL R75, R21, -INF , !P0 ;  /* 0xff800000154b7808 */ /* 0x000fe40004000000 */
[----:B------:R-:W-:Y:S02]  /*4430*/  FSEL R73, R37, -INF , !P2 ;  /* 0xff80000025497808 */ /* 0x000fe40005000000 */
[----:B------:R-:W-:-:S02]  /*4440*/  ISETP.GE.AND P3, PT, R36, R70, PT ;  /* 0x000000462400720c */ /* 0x000fc40003f66270 */
[-C--:B------:R-:W-:Y:S02]  /*4450*/  ISETP.GE.AND P0, PT, R36, R69.reuse, PT ;  /* 0x000000452400720c */ /* 0x080fe40003f06270 */
[-C--:B------:R-:W-:Y:S01]  /*4460*/  ISETP.GE.AND P2, PT, R92, R69.reuse, PT ;  /* 0x000000455c00720c */ /* 0x080fe20003f46270 */
[----:B----4-:R-:W-:Y:S01]  /*4470*/  HMMA.16816.F32 R36, R28, R24, RZ ;  /* 0x000000181c24723c */ /* 0x010fe200000018ff */
[----:B------:R-:W-:Y:S01]  /*4480*/  FSEL R191, R32, -INF , !P1 ;  /* 0xff80000020bf7808 */ /* 0x000fe20004800000 */
[----:B------:R-:W-:Y:S01]  /*4490*/  VIADD R32, R90, 0x90 ;  /* 0x000000905a207836 */ /* 0x000fe20000000000 */
[----:B------:R-:W-:Y:S02]  /*44a0*/  FSEL R184, R23, -INF , !P2 ;  /* 0xff80000017b87808 */ /* 0x000fe40005000000 */
[C---:B------:R-:W-:Y:S01]  /*44b0*/  ISETP.GE.AND P2, PT, R20.reuse, R70, PT ;  /* 0x000000461400720c */ /* 0x040fe20003f46270 */
[----:B------:R-:W-:Y:S01]  /*44c0*/  HMMA.16816.F32 R8, R4, R62, R8 ;  /* 0x0000003e0408723c */ /* 0x000fe20000001808 */
[----:B------:R-:W-:Y:S01]  /*44d0*/  ISETP.GE.AND P1, PT, R20, R69, PT ;  /* 0x000000451400720c */ /* 0x000fe20003f26270 */
[----:B------:R-:W-:Y:S01]  /*44e0*/  VIADD R24, R90, 0x89 ;  /* 0x000000895a187836 */ /* 0x000fe20000000000 */
[----:B------:R-:W2:Y:S01]  /*44f0*/  LDSM.16.M88.4 R20, [R231+0x2c00] ;  /* 0x002c0000e714783b */ /* 0x000ea20000000200 */
[----:B------:R-:W-:-:S02]  /*4500*/  FSEL R192, R33, -INF , !P3 ;  /* 0xff80000021c07808 */ /* 0x000fc40005800000 */
[----:B------:R-:W-:Y:S02]  /*4510*/  FSEL R182, R35, -INF , !P0 ;  /* 0xff80000023b67808 */ /* 0x000fe40004000000 */
[----:B------:R-:W-:Y:S01]  /*4520*/  FSEL R193, R16, -INF , !P2 ;  /* 0xff80000010c17808 */ /* 0x000fe20005000000 */
[----:B------:R-:W-:Y:S01]  /*4530*/  VIADD R16, R90, 0x98 ;  /* 0x000000985a107836 */ /* 0x000fe20000000000 */
[----:B------:R-:W-:Y:S02]  /*4540*/  FSEL R183, R34, -INF , !P5 ;  /* 0xff80000022b77808 */ /* 0x000fe40006800000 */
[----:B------:R-:W-:Y:S02]  /*4550*/  ISETP.GE.AND P3, PT, R24, R69, PT ;  /* 0x000000451800720c */ /* 0x000fe40003f66270 */
[-C--:B------:R-:W-:Y:S02]  /*4560*/  ISETP.GE.AND P0, PT, R32, R70.reuse, PT ;  /* 0x000000462000720c */ /* 0x080fe40003f06270 */
[----:B------:R-:W-:-:S02]  /*4570*/  ISETP.GE.AND P5, PT, R24, R70, PT ;  /* 0x000000461800720c */ /* 0x000fc40003fa6270 */
[----:B------:R-:W-:Y:S01]  /*4580*/  ISETP.GE.AND P2, PT, R32, R69, PT ;  /* 0x000000452000720c */ /* 0x000fe20003f46270 */
[C---:B------:R-:W-:Y:S01]  /*4590*/  HMMA.16816.F32 R24, R28.reuse, R26, RZ ;  /* 0x0000001a1c18723c */ /* 0x040fe200000018ff */
[----:B------:R-:W-:Y:S02]  /*45a0*/  FSEL R180, R19, -INF , !P3 ;  /* 0xff80000013b47808 */ /* 0x000fe40005800000 */
[----:B------:R-:W-:Y:S01]  /*45b0*/  FSEL R195, R12, -INF , !P0 ;  /* 0xff8000000cc37808 */ /* 0x000fe20004000000 */
[----:B------:R-:W-:Y:S01]  /*45c0*/  VIADD R12, R90, 0xa0 ;  /* 0x000000a05a0c7836 */ /* 0x000fe20000000000 */
[----:B------:R-:W-:Y:S01]  /*45d0*/  FSEL R181, R18, -INF , !P1 ;  /* 0xff80000012b57808 */ /* 0x000fe20004800000 */
[----:B-1----:R-:W-:Y:S01]  /*45e0*/  HMMA.16816.F32 R32, R28, R40, RZ ;  /* 0x000000281c20723c */ /* 0x002fe200000018ff */
[----:B------:R-:W-:Y:S02]  /*45f0*/  FSEL R194, R17, -INF , !P5 ;  /* 0xff80000011c27808 */ /* 0x000fe40006800000 */
[----:B------:R-:W-:-:S02]  /*4600*/  ISETP.GE.AND P3, PT, R16, R70, PT ;  /* 0x000000461000720c */ /* 0x000fc40003f66270 */
[-C--:B------:R-:W-:Y:S01]  /*4610*/  ISETP.GE.AND P0, PT, R16, R69.reuse, PT ;  /* 0x000000451000720c */ /* 0x080fe20003f06270 */
[----:B------:R-:W-:Y:S01]  /*4620*/  HMMA.16816.F32 R36, R4, R64, R36 ;  /* 0x000000400424723c */ /* 0x000fe20000001824 */
[----:B------:R-:W1:Y:S01]  /*4630*/  LDSM.16.M88.4 R16, [R232+0x4400] ;  /* 0x00440000e810783b */ /* 0x000e620000000200 */
[C---:B------:R-:W-:Y:S02]  /*4640*/  ISETP.GE.AND P1, PT, R60.reuse, R70, PT ;  /* 0x000000463c00720c */ /* 0x040fe40003f26270 */
[----:B------:R-:W-:Y:S02]  /*4650*/  ISETP.GE.AND P5, PT, R60, R69, PT ;  /* 0x000000453c00720c */ /* 0x000fe40003fa6270 */
[----:B------:R-:W4:Y:S01]  /*4660*/  LDSM.16.M88.4 R60, [R231+0x3000] ;  /* 0x00300000e73c783b */ /* 0x000f220000000200 */
[----:B------:R-:W-:Y:S01]  /*4670*/  VIADD R64, R90, 0x99 ;  /* 0x000000995a407836 */ /* 0x000fe20000000000 */
[----:B------:R-:W-:Y:S01]  /*4680*/  HMMA.16816.F32 R40, R28, R42, RZ ;  /* 0x0000002a1c28723c */ /* 0x000fe200000018ff */
[----:B------:R-:W-:-:S02]  /*4690*/  FSEL R178, R15, -INF , !P5 ;  /* 0xff8000000fb27808 */ /* 0x000fc40006800000 */
[----:B------:R-:W-:Y:S01]  /*46a0*/  FSEL R197, R8, -INF , !P3 ;  /* 0xff80000008c57808 */ /* 0x000fe20005800000 */
[----:B------:R-:W-:Y:S01]  /*46b0*/  VIADD R8, R90, 0xa8 ;  /* 0x000000a85a087836 */ /* 0x000fe20000000000 */
[----:B------:R-:W-:Y:S01]  /*46c0*/  FSEL R179, R14, -INF , !P2 ;  /* 0xff8000000eb37808 */ /* 0x000fe20005000000 */
[C---:B------:R-:W-:Y:S01]  /*46d0*/  HMMA.16816.F32 R24, R4.reuse, R66, R24 ;  /* 0x000000420418723c */ /* 0x040fe20000001818 */
[CC--:B------:R-:W-:Y:S02]  /*46e0*/  ISETP.GE.AND P5, PT, R12.reuse, R70.reuse, PT ;  /* 0x000000460c00720c */ /* 0x0c0fe40003fa6270 */
[----:B------:R-:W-:Y:S01]  /*46f0*/  ISETP.GE.AND P3, PT, R12, R69, PT ;  /* 0x000000450c00720c */ /* 0x000fe20003f66270 */
[----:B------:R-:W-:Y:S01]  /*4700*/  VIADD R12, R90, 0xa1 ;  /* 0x000000a15a0c7836 */ /* 0x000fe20000000000 */
[----:B------:R-:W-:Y:S01]  /*4710*/  ISETP.GE.AND P2, PT, R64, R70, PT ;  /* 0x000000464000720c */ /* 0x000fe20003f46270 */
[----:B--2---:R-:W-:Y:S01]  /*4720*/  HMMA.16816.F32 R32, R4, R20, R32 ;  /* 0x000000140420723c */ /* 0x004fe20000001820 */
[----:B------:R-:W-:-:S02]  /*4730*/  FSEL R196, R13, -INF , !P1 ;  /* 0xff8000000dc47808 */ /* 0x000fc40004800000 */
[-C--:B------:R-:W-:Y:S01]  /*4740*/  ISETP.GE.AND P1, PT, R64, R69.reuse, PT ;  /* 0x000000454000720c */ /* 0x080fe20003f26270 */
[----:B------:R-:W-:Y:S01]  /*4750*/  VIADD R64, R90, 0xa9 ;  /* 0x000000a95a407836 */ /* 0x000fe20000000000 */
[----:B------:R-:W-:Y:S02]  /*4760*/  FSEL R177, R10, -INF , !P0 ;  /* 0xff8000000ab17808 */ /* 0x000fe40004000000 */
[----:B------:R-:W-:Y:S02]  /*4770*/  FSEL R198, R9, -INF , !P2 ;  /* 0xff80000009c67808 */ /* 0x000fe40005000000 */
[CC--:B------:R-:W-:Y:S02]  /*4780*/  ISETP.GE.AND P0, PT, R12.reuse, R70.reuse, PT ;  /* 0x000000460c00720c */ /* 0x0c0fe40003f06270 */
[-C--:B------:R-:W-:Y:S01]  /*4790*/  ISETP.GE.AND P2, PT, R12, R69.reuse, PT ;  /* 0x000000450c00720c */ /* 0x080fe20003f46270 */
[----:B------:R-:W-:Y:S01]  /*47a0*/  HMMA.16816.F32 R40, R4, R22, R40 ;  /* 0x000000160428723c */ /* 0x000fe20000001828 */
[----:B------:R-:W-:Y:S01]  /*47b0*/  FSEL R167, R11, -INF , !P1 ;  /* 0xff8000000ba77808 */ /* 0x000fe20004800000 */
[----:B------:R-:W-:Y:S01]  /*47c0*/  LDSM.16.M88.4 R20, [R232+0x4800] ;  /* 0x00480000e814783b */ /* 0x000fe20000000200 */
[----:B------:R-:W-:Y:S01]  /*47d0*/  FSEL R199, R36, -INF , !P5 ;  /* 0xff80000024c77808 */ /* 0x000fe20006800000 */
[----:B------:R-:W-:Y:S01]  /*47e0*/  VIADD R36, R90, 0xb0 ;  /* 0x000000b05a247836 */ /* 0x000fe20000000000 */
[C---:B------:R-:W-:Y:S01]  /*47f0*/  ISETP.GE.AND P1, PT, R8.reuse, R70, PT ;  /* 0x000000460800720c */ /* 0x040fe20003f26270 */
[----:B------:R-:W-:Y:S01]  /*4800*/  HMMA.16816.F32 R12, R28, R104, RZ ;  /* 0x000000681c0c723c */ /* 0x000fe200000018ff */
[----:B------:R-:W-:-:S02]  /*4810*/  ISETP.GE.AND P5, PT, R8, R69, PT ;  /* 0x000000450800720c */ /* 0x000fc40003fa6270 */
[----:B------:R-:W2:Y:S01]  /*4820*/  LDSM.16.M88.4 R8, [R231+0x3400] ;  /* 0x00340000e708783b */ /* 0x000ea20000000200 */
[----:B------:R-:W-:Y:S02]  /*4830*/  FSEL R200, R37, -INF , !P0 ;  /* 0xff80000025c87808 */ /* 0x000fe40004000000 */
[C---:B------:R-:W-:Y:S01]  /*4840*/  HMMA.16816.F32 R104, R28.reuse, R106, RZ ;  /* 0x0000006a1c68723c */ /* 0x040fe200000018ff */
[----:B------:R-:W-:Y:S02]  /*4850*/  FSEL R156, R39, -INF , !P2 ;  /* 0xff800000279c7808 */ /* 0x000fe40005000000 */
[----:B------:R-:W-:Y:S02]  /*4860*/  ISETP.GE.AND P0, PT, R64, R69, PT ;  /* 0x000000454000720c */ /* 0x000fe40003f06270 */
[----:B------:R-:W-:Y:S01]  /*4870*/  ISETP.GE.AND P2, PT, R36, R70, PT ;  /* 0x000000462400720c */ /* 0x000fe20003f46270 */
[----:B-1----:R-:W-:Y:S01]  /*4880*/  HMMA.16816.F32 R96, R28, R16, RZ ;  /* 0x000000101c60723c */ /* 0x002fe200000018ff */
[----:B------:R-:W-:Y:S01]  /*4890*/  FSEL R201, R24, -INF , !P1 ;  /* 0xff80000018c97808 */ /* 0x000fe20004800000 */
[----:B------:R-:W-:Y:S01]  /*48a0*/  VIADD R24, R90, 0xb1 ;  /* 0x000000b15a187836 */ /* 0x000fe20000000000 */
[----:B------:R-:W-:-:S02]  /*48b0*/  FSEL R144, R27, -INF , !P0 ;  /* 0xff8000001b907808 */ /* 0x000fc40004000000 */
[----:B------:R-:W-:Y:S01]  /*48c0*/  FSEL R203, R32, -INF , !P2 ;  /* 0xff80000020cb7808 */ /* 0x000fe20005000000 */
[----:B------:R-:W-:Y:S01]  /*48d0*/  VIADD R32, R90, 0xc0 ;  /* 0x000000c05a207836 */ /* 0x000fe20000000000 */
[----:B------:R-:W-:Y:S01]  /*48e0*/  FSEL R162, R38, -INF , !P3 ;  /* 0xff80000026a27808 */ /* 0x000fe20005800000 */
[----:B------:R-:W-:Y:S01]  /*48f0*/  VIADD R16, R90, 0xb8 ;  /* 0x000000b85a107836 */ /* 0x000fe20000000000 */
[-C--:B------:R-:W-:Y:S02]  /*4900*/  ISETP.GE.AND P1, PT, R36, R69.reuse, PT ;  /* 0x000000452400720c */ /* 0x080fe40003f26270 */
[----:B------:R-:W1:Y:S01]  /*4910*/  LDSM.16.M88.4 R36, [R232+0x4c00] ;  /* 0x004c0000e824783b */ /* 0x000e620000000200 */
[----:B----4-:R-:W-:Y:S01]  /*4920*/  HMMA.16816.F32 R12, R4, R60, R12 ;  /* 0x0000003c040c723c */ /* 0x010fe2000000180c */
[C---:B------:R-:W-:Y:S02]  /*4930*/  ISETP.GE.AND P0, PT, R16.reuse, R70, PT ;  /* 0x000000461000720c */ /* 0x040fe40003f06270 */
[----:B------:R-:W-:-:S02]  /*4940*/  ISETP.GE.AND P2, PT, R16, R69, PT ;  /* 0x000000451000720c */ /* 0x000fc40003f46270 */
[-C--:B------:R-:W-:Y:S01]  /*4950*/  ISETP.GE.AND P3, PT, R64, R70.reuse, PT ;  /* 0x000000464000720c */ /* 0x080fe20003f66270 */
[----:B------:R-:W-:Y:S01]  /*4960*/  HMMA.16816.F32 R16, R28, R18, RZ ;  /* 0x000000121c10723c */ /* 0x000fe200000018ff */
[----:B------:R-:W-:Y:S01]  /*4970*/  FSEL R154, R26, -INF , !P5 ;  /* 0xff8000001a9a7808 */ /* 0x000fe20006800000 */
[----:B------:R-:W-:Y:S01]  /*4980*/  VIADD R60, R90, 0xb9 ;  /* 0x000000b95a3c7836 */ /* 0x000fe20000000000 */
[----:B------:R-:W-:Y:S02]  /*4990*/  FSEL R202, R25, -INF , !P3 ;  /* 0xff80000019ca7808 */ /* 0x000fe40005800000 */
[C---:B------:R-:W-:Y:S01]  /*49a0*/  ISETP.GE.AND P5, PT, R24.reuse, R70, PT ;  /* 0x000000461800720c */ /* 0x040fe20003fa6270 */
[----:B------:R-:W-:Y:S01]  /*49b0*/  HMMA.16816.F32 R104, R4, R62, R104 ;  /* 0x0000003e0468723c */ /* 0x000fe20000001868 */
[----:B------:R-:W-:Y:S02]  /*49c0*/  ISETP.GE.AND P3, PT, R24, R69, PT ;  /* 0x000000451800720c */ /* 0x000fe40003f66270 */
[----:B------:R-:W4:Y:S01]  /*49d0*/  LDSM.16.M88.4 R24, [R231+0x3800] ;  /* 0x00380000e718783b */ /* 0x000f220000000200 */
[----:B------:R-:W-:-:S02]  /*49e0*/  FSEL R204, R33, -INF , !P5 ;  /* 0xff80000021cc7808 */ /* 0x000fc40006800000 */
[----:B------:R-:W-:Y:S01]  /*49f0*/  FSEL R125, R35, -INF , !P3 ;  /* 0xff800000237d7808 */ /* 0x000fe20005800000 */
[C---:B--2---:R-:W-:Y:S01]  /*4a00*/  HMMA.16816.F32 R96, R4.reuse, R8, R96 ;  /* 0x000000080460723c */ /* 0x044fe20000001860 */
[-C--:B------:R-:W-:Y:S02]  /*4a10*/  ISETP.GE.AND P5, PT, R60, R69.reuse, PT ;  /* 0x000000453c00720c */ /* 0x080fe40003fa6270 */
[----:B------:R-:W-:Y:S02]  /*4a20*/  ISETP.GE.AND P3, PT, R32, R70, PT ;  /* 0x000000462000720c */ /* 0x000fe40003f66270 */
[----:B------:R-:W-:Y:S02]  /*4a30*/  FSEL R40, R40, -INF , !P0 ;  /* 0xff80000028287808 */ /* 0x000fe40004000000 */
[----:B------:R-:W-:Y:S01]  /*4a40*/  VIADD R8, R90, 0xc8 ;  /* 0x000000c85a087836 */ /* 0x000fe20000000000 */
[----:B------:R-:W-:Y:S01]  /*4a50*/  ISETP.GE.AND P0, PT, R32, R69, PT ;  /* 0x000000452000720c */ /* 0x000fe20003f06270 */
[----:B------:R-:W-:Y:S01]  /*4a60*/  VIADD R32, R90, 0xc1 ;  /* 0x000000c15a207836 */ /* 0x000fe20000000000 */
[----:B------:R-:W-:Y:S01]  /*4a70*/  FSEL R121, R42, -INF , !P2 ;  /* 0xff8000002a797808 */ /* 0x000fe20005000000 */
[----:B------:R-:W-:Y:S01]  /*4a80*/  HMMA.16816.F32 R16, R4, R10, R16 ;  /* 0x0000000a0410723c */ /* 0x000fe20000001810 */
[----:B------:R-:W-:-:S02]  /*4a90*/  FSEL R118, R43, -INF , !P5 ;  /* 0xff8000002b767808 */ /* 0x000fc40006800000 */
[----:B------:R-:W-:Y:S01]  /*4aa0*/  FSEL R42, R12, -INF , !P3 ;  /* 0xff8000000c2a7808 */ /* 0x000fe20005800000 */
[----:B------:R-:W-:Y:S01]  /*4ab0*/  VIADD R12, R90, 0xc9 ;  /* 0x000000c95a0c7836 */ /* 0x000fe20000000000 */
[----:B------:R-:W-:Y:S02]  /*4ac0*/  FSEL R127, R34, -INF , !P1 ;  /* 0xff800000227f7808 */ /* 0x000fe40004800000 */
[CC--:B------:R-:W-:Y:S02]  /*4ad0*/  ISETP.GE.AND P5, PT, R8.reuse, R70.reuse, PT ;  /* 0x000000460800720c */ /* 0x0c0fe40003fa6270 */
[----:B------:R-:W-:Y:S02]  /*4ae0*/  ISETP.GE.AND P3, PT, R8, R69, PT ;  /* 0x000000450800720c */ /* 0x000fe40003f66270 */
[-C--:B------:R-:W-:Y:S01]  /*4af0*/  ISETP.GE.AND P1, PT, R60, R70.reuse, PT ;  /* 0x000000463c00720c */ /* 0x080fe20003f26270 */
[----:B------:R-:W2:Y:S01]  /*4b00*/  LDSM.16.M88.4 R8, [R231+0x3c00] ;  /* 0x003c0000e708783b */ /* 0x000ea20000000200 */
[----:B------:R-:W-:Y:S01]  /*4b10*/  ISETP.GE.AND P2, PT, R32, R70, PT ;  /* 0x000000462000720c */ /* 0x000fe20003f46270 */
[----:B------:R-:W-:Y:S01]  /*4b20*/  VIADD R60, R90, 0xd1 ;  /* 0x000000d15a3c7836 */ /* 0x000fe20000000000 */
[----:B------:R-:W-:Y:S01]  /*4b30*/  FSEL R41, R41, -INF , !P1 ;  /* 0xff80000029297808 */ /* 0x000fe20004800000 */
[----:B------:R-:W-:-:S04]  /*4b40*/  DEPBAR.LE SB0, 0x0 ;  /* 0x000080000000791a */ /* 0x000fc80000000000 */
[----:B------:R-:W-:Y:S01]  /*4b50*/  BAR.SYNC.DEFER_BLOCKING 0x0 ;  /* 0x0000000000007b1d */ /* 0x000fe20000010000 */
[-C--:B------:R-:W-:Y:S02]  /*4b60*/  ISETP.GE.AND P1, PT, R32, R69.reuse, PT ;  /* 0x000000452000720c */ /* 0x080fe40003f26270 */
[C---:B------:R-:W-:Y:S01]  /*4b70*/  HMMA.16816.F32 R32, R28.reuse, R20, RZ ;  /* 0x000000141c20723c */ /* 0x040fe200000018ff */
[----:B------:R-:W-:Y:S02]  /*4b80*/  FSEL R115, R14, -INF , !P0 ;  /* 0xff8000000e737808 */ /* 0x000fe40004000000 */
[----:B------:R-:W-:Y:S02]  /*4b90*/  FSEL R43, R13, -INF , !P2 ;  /* 0xff8000000d2b7808 */ /* 0x000fe40005000000 */
[C---:B------:R-:W-:Y:S01]  /*4ba0*/  ISETP.GE.AND P0, PT, R12.reuse, R70, PT ;  /* 0x000000460c00720c */ /* 0x040fe20003f06270 */
[----:B------:R-:W-:Y:S01]  /*4bb0*/  HMMA.16816.F32 R20, R28, R22, RZ ;  /* 0x000000161c14723c */ /* 0x000fe200000018ff */
[----:B------:R-:W-:Y:S01]  /*4bc0*/  ISETP.GE.AND P2, PT, R12, R69, PT ;  /* 0x000000450c00720c */ /* 0x000fe20003f46270 */
[----:B------:R-:W-:Y:S01]  /*4bd0*/  VIADD R12, R90, 0xd0 ;  /* 0x000000d05a0c7836 */ /* 0x000fe20000000000 */
[----:B------:R-:W-:-:S02]  /*4be0*/  FSEL R114, R15, -INF , !P1 ;  /* 0xff8000000f727808 */ /* 0x000fc40004800000 */
[----:B------:R-:W-:Y:S02]  /*4bf0*/  FSEL R205, R104, -INF , !P5 ;  /* 0xff80000068cd7808 */ /* 0x000fe40006800000 */
[CC--:B------:R-:W-:Y:S02]  /*4c00*/  ISETP.GE.AND P1, PT, R12.reuse, R70.reuse, PT ;  /* 0x000000460c00720c */ /* 0x0c0fe40003f26270 */
[----:B------:R-:W-:Y:S02]  /*4c10*/  ISETP.GE.AND P5, PT, R12, R69, PT ;  /* 0x000000450c00720c */ /* 0x000fe40003fa6270 */
[C---:B-1----:R-:W-:Y:S01]  /*4c20*/  HMMA.16816.F32 R12, R28.reuse, R36, RZ ;  /* 0x000000241c0c723c */ /* 0x042fe200000018ff */
[----:B------:R-:W-:Y:S02]  /*4c30*/  FSEL R110, R106, -INF , !P3 ;  /* 0xff8000006a6e7808 */ /* 0x000fe40005800000 */
[----:B------:R-:W-:Y:S02]  /*4c40*/  ISETP.GE.AND P3, PT, R60, R70, PT ;  /* 0x000000463c00720c */ /* 0x000fe40003f66270 */
[----:B------:R-:W-:Y:S01]  /*4c50*/  FSEL R107, R107, -INF , !P2 ;  /* 0xff8000006b6b7808 */ /* 0x000fe20005000000 */
[----:B------:R-:W-:Y:S01]  /*4c60*/  HMMA.16816.F32 R28, R28, R38, RZ ;  /* 0x000000261c1c723c */ /* 0x000fe200000018ff */
[----:B------:R-:W-:Y:S01]  /*4c70*/  VIADD R37, R90, 0xd8 ;  /* 0x000000d85a257836 */ /* 0x000fe20000000000 */
[----:B------:R-:W-:-:S02]  /*4c80*/  FSEL R36, R105, -INF , !P0 ;  /* 0xff80000069247808 */ /* 0x000fc40004000000 */
[-C--:B------:R-:W-:Y:S01]  /*4c90*/  ISETP.GE.AND P0, PT, R60, R69.reuse, PT ;  /* 0x000000453c00720c */ /* 0x080fe20003f06270 */
[----:B------:R-:W-:Y:S01]  /*4ca0*/  VIADD R60, R90, 0xd9 ;  /* 0x000000d95a3c7836 */ /* 0x000fe20000000000 */
[C---:B----4-:R-:W-:Y:S01]  /*4cb0*/  HMMA.16816.F32 R32, R4.reuse, R24, R32 ;  /* 0x000000180420723c */ /* 0x050fe20000001820 */
[CC--:B------:R-:W-:Y:S02]  /*4cc0*/  ISETP.GE.AND P2, PT, R37.reuse, R70.reuse, PT ;  /* 0x000000462500720c */ /* 0x0c0fe40003f46270 */
[----:B------:R-:W-:Y:S02]  /*4cd0*/  FSEL R101, R98, -INF , !P5 ;  /* 0xff80000062657808 */ /* 0x000fe40006800000 */
[----:B------:R-:W-:Y:S01]  /*4ce0*/  ISETP.GE.AND P5, PT, R60, R70, PT ;  /* 0x000000463c00720c */ /* 0x000fe20003fa6270 */
[C---:B------:R-:W-:Y:S01]  /*4cf0*/  HMMA.16816.F32 R20, R4.reuse, R26, R20 ;  /* 0x0000001a0414723c */ /* 0x040fe20000001814 */
[----:B------:R-:W-:Y:S02]  /*4d00*/  FSEL R24, R96, -INF , !P1 ;  /* 0xff80000060187808 */ /* 0x000fe40004800000 */
[----:B------:R-:W-:Y:S01]  /*4d10*/  ISETP.GE.AND P1, PT, R37, R69, PT ;  /* 0x000000452500720c */ /* 0x000fe20003f26270 */
[C---:B------:R-:W-:Y:S01]  /*4d20*/  VIADD R37, R90.reuse, 0xe0 ;  /* 0x000000e05a257836 */ /* 0x040fe20000000000 */
[----:B------:R-:W-:Y:S01]  /*4d30*/  FSEL R25, R97, -INF , !P3 ;  /* 0xff80000061197808 */ /* 0x000fe20005800000 */
[----:B--2---:R-:W-:Y:S01]  /*4d40*/  HMMA.16816.F32 R12, R4, R8, R12 ;  /* 0x00000008040c723c */ /* 0x004fe2000000180c */
[----:B------:R-:W-:Y:S01]  /*4d50*/  VIADD R27, R90, 0xe1 ;  /* 0x000000e15a1b7836 */ /* 0x000fe20000000000 */
[----:B------:R-:W-:-:S02]  /*4d60*/  FSEL R97, R18, -INF , !P1 ;  /* 0xff80000012617808 */ /* 0x000fc40004800000 */
[----:B------:R-:W-:Y:S01]  /*4d70*/  FSEL R26, R16, -INF , !P2 ;  /* 0xff800000101a7808 */ /* 0x000fe20005000000 */
[C---:B------:R-:W-:Y:S01]  /*4d80*/  VIADD R16, R90.reuse, 0xe8 ;  /* 0x000000e85a107836 */ /* 0x040fe20000000000 */
[----:B------:R-:W-:Y:S01]  /*4d90*/  HMMA.16816.F32 R28, R4, R10, R28 ;  /* 0x0000000a041c723c */ /* 0x000fe2000000181c */
[----:B------:R-:W-:Y:S01]  /*4da0*/  ISETP.GE.AND P1, PT, R27, R70, PT ;  /* 0x000000461b00720c */ /* 0x000fe20003f26270 */
[----:B------:R-:W-:Y:S01]  /*4db0*/  VIADD R9, R90, 0xe9 ;  /* 0x000000e95a097836 */ /* 0x000fe20000000000 */
[-C--:B------:R-:W-:Y:S01]  /*4dc0*/  ISETP.GE.AND P3, PT, R60, R69.reuse, PT ;  /* 0x000000453c00720c */ /* 0x080fe20003f66270 */
[C---:B------:R-:W-:Y:S01]  /*4dd0*/  VIADD R8, R90.reuse, 0xf0 ;  /* 0x000000f05a087836 */ /* 0x040fe20000000000 */
[----:B------:R-:W-:Y:S02]  /*4de0*/  FSEL R18, R17, -INF , !P5 ;  /* 0xff80000011127808 */ /* 0x000fe40006800000 */
[----:B------:R-:W-:Y:S01]  /*4df0*/  FSEL R33, R33, -INF , !P1 ;  /* 0xff80000021217808 */ /* 0x000fe20004800000 */
[----:B------:R-:W-:Y:S01]  /*4e00*/  VIADD R4, R90, 0xf8 ;  /* 0x000000f85a047836 */ /* 0x000fe20000000000 */
[----:B------:R-:W-:-:S02]  /*4e10*/  ISETP.GE.AND P1, PT, R9, R69, PT ;  /* 0x000000450900720c */ /* 0x000fc40003f26270 */
[----:B------:R-:W-:Y:S02]  /*4e20*/  FSEL R94, R19, -INF , !P3 ;  /* 0xff800000135e7808 */ /* 0x000fe40005800000 */
[----:B------:R-:W-:Y:S02]  /*4e30*/  FSEL R63, R23, -INF , !P1 ;  /* 0xff800000173f7808 */ /* 0x000fe40004800000 */
[----:B------:R-:W-:Y:S02]  /*4e40*/  FSEL R99, R99, -INF , !P0 ;  /* 0xff80000063637808 */ /* 0x000fe40004000000 */
[-C--:B------:R-:W-:Y:S02]  /*4e50*/  ISETP.GE.AND P5, PT, R27, R69.reuse, PT ;  /* 0x000000451b00720c */ /* 0x080fe40003fa6270 */
[----:B------:R-:W-:Y:S02]  /*4e60*/  ISETP.GE.AND P3, PT, R16, R70, PT ;  /* 0x000000461000720c */ /* 0x000fe40003f66270 */
[----:B------:R-:W-:-:S02]  /*4e70*/  ISETP.GE.AND P1, PT, R4, R69, PT ;  /* 0x000000450400720c */ /* 0x000fc40003f26270 */
[-C--:B------:R-:W-:Y:S02]  /*4e80*/  ISETP.GE.AND P0, PT, R37, R70.reuse, PT ;  /* 0x000000462500720c */ /* 0x080fe40003f06270 */
[----:B------:R-:W-:Y:S02]  /*4e90*/  FSEL R65, R35, -INF , !P5 ;  /* 0xff80000023417808 */ /* 0x000fe40006800000 */
[----:B------:R-:W-:Y:S02]  /*4ea0*/  FSEL R20, R20, -INF , !P3 ;  /* 0xff80000014147808 */ /* 0x000fe40005800000 */
[----:B------:R-:W-:Y:S02]  /*4eb0*/  FSEL R60, R30, -INF , !P1 ;  /* 0xff8000001e3c7808 */ /* 0x000fe40004800000 */
[----:B------:R-:W-:Y:S02]  /*4ec0*/  FSEL R32, R32, -INF , !P0 ;  /* 0xff80000020207808 */ /* 0x000fe40004000000 */
[----:B------:R-:W-:-:S02]  /*4ed0*/  ISETP.GE.AND P5, PT, R8, R70, PT ;  /* 0x000000460800720c */ /* 0x000fc40003fa6270 */
[-C--:B------:R-:W-:Y:S01]  /*4ee0*/  ISETP.GE.AND P3, PT, R8, R69.reuse, PT ;  /* 0x000000450800720c */ /* 0x080fe20003f66270 */
[----:B------:R-:W-:Y:S01]  /*4ef0*/  VIADD R8, R90, 0xf1 ;  /* 0x000000f15a087836 */ /* 0x000fe20000000000 */
[----:B------:R-:W-:Y:S02]  /*4f00*/  ISETP.GT.AND P1, PT, R237, R236, PT ;  /* 0x000000eced00720c */ /* 0x000fe40003f24270 */
[-C--:B------:R-:W-:Y:S02]  /*4f10*/  ISETP.GE.AND P2, PT, R37, R69.reuse, PT ;  /* 0x000000452500720c */ /* 0x080fe40003f46270 */
[----:B------:R-:W-:Y:S02]  /*4f20*/  ISETP.GE.AND P0, PT, R16, R69, PT ;  /* 0x000000451000720c */ /* 0x000fe40003f06270 */
[----:B------:R-:W-:Y:S02]  /*4f30*/  FSEL R5, R59, -INF , !P4 ;  /* 0xff8000003b057808 */ /* 0x000fe40006000000 */
[----:B------:R-:W-:-:S02]  /*4f40*/  FSEL R66, R34, -INF , !P2 ;  /* 0xff80000022427808 */ /* 0x000fc40005000000 */
[----:B------:R-:W-:Y:S02]  /*4f50*/  FSEL R64, R22, -INF , !P0 ;  /* 0xff80000016407808 */ /* 0x000fe40004000000 */
[-C--:B------:R-:W-:Y:S01]  /*4f60*/  ISETP.GE.AND P4, PT, R4, R70.reuse, PT ;  /* 0x000000460400720c */ /* 0x080fe20003f86270 */
[----:B------:R-:W-:Y:S01]  /*4f70*/  VIADD R4, R90, 0xf9 ;  /* 0x000000f95a047836 */ /* 0x000fe20000000000 */
[-C--:B------:R-:W-:Y:S02]  /*4f80*/  ISETP.GE.AND P2, PT, R9, R70.reuse, PT ;  /* 0x000000460900720c */ /* 0x080fe40003f46270 */
[----:B------:R-:W-:Y:S02]  /*4f90*/  ISETP.GE.AND P0, PT, R8, R70, PT ;  /* 0x000000460800720c */ /* 0x000fe40003f06270 */
[----:B------:R-:W-:Y:S02]  /*4fa0*/  FSEL R21, R21, -INF , !P2 ;  /* 0xff80000015157808 */ /* 0x000fe40005000000 */
[----:B------:R-:W-:-:S02]  /*4fb0*/  FSEL R135, R12, -INF , !P5 ;  /* 0xff8000000c877808 */ /* 0x000fc40006800000 */
[----:B------:R-:W-:Y:S02]  /*4fc0*/  FSEL R62, R14, -INF , !P3 ;  /* 0xff8000000e3e7808 */ /* 0x000fe40005800000 */
[----:B------:R-:W-:Y:S02]  /*4fd0*/  FSEL R129, R13, -INF , !P0 ;  /* 0xff8000000d817808 */ /* 0x000fe40004000000 */
[-C--:B------:R-:W-:Y:S02]  /*4fe0*/  ISETP.GE.AND P2, PT, R8, R69.reuse, PT ;  /* 0x000000450800720c */ /* 0x080fe40003f46270 */
[-C--:B------:R-:W-:Y:S02]  /*4ff0*/  ISETP.GE.AND P5, PT, R90, R70.reuse, PT ;  /* 0x000000465a00720c */ /* 0x080fe40003fa6270 */
[C---:B------:R-:W-:Y:S02]  /*5000*/  ISETP.GE.AND P3, PT, R4.reuse, R70, PT ;  /* 0x000000460400720c */ /* 0x040fe40003f66270 */
[----:B------:R-:W-:Y:S01]  /*5010*/  ISETP.GE.AND P0, PT, R4, R69, PT ;  /* 0x000000450400720c */ /* 0x000fe20003f06270 */
[----:B------:R-:W-:Y:S01]  /*5020*/  IMAD.IADD R4, R88, 0x1, R89 ;  /* 0x0000000158047824 */ /* 0x000fe200078e0259 */
[----:B------:R-:W-:-:S02]  /*5030*/  FSEL R56, R56, -INF , !P5 ;  /* 0xff80000038387808 */ /* 0x000fc40006800000 */
[----:B------:R-:W-:Y:S02]  /*5040*/  FSEL R61, R15, -INF , !P2 ;  /* 0xff8000000f3d7808 */ /* 0x000fe40005000000 */
[----:B------:R-:W-:Y:S02]  /*5050*/  FSEL R104, R28, -INF , !P4 ;  /* 0xff8000001c687808 */ /* 0x000fe40006000000 */
[----:B------:R-:W-:Y:S02]  /*5060*/  FSEL R67, R29, -INF , !P3 ;  /* 0xff8000001d437808 */ /* 0x000fe40005800000 */
[----:B------:R-:W-:Y:S01]  /*5070*/  FSEL R59, R31, -INF , !P0 ;  /* 0xff8000001f3b7808 */ /* 0x000fe20004000000 */
[----:B------:R-:W-:Y:S06]  /*5080*/  @!P1 BRA `(.L_x_1165) ;  /* 0x0000000800bc9947 */ /* 0x000fec0003800000 */
        /* <DEDUP_REMOVED lines=23> */
[C---:B------:R-:W-:Y:S01]  /*5200*/  IMAD R8, R6.reuse, R8, R9 ;  /* 0x0000000806087224 */ /* 0x040fe200078e0209 */
[----:B------:R-:W-:Y:S02]  /*5210*/  LOP3.LUT R9, RZ, R7, RZ, 0x33, !PT ;  /* 0x00000007ff097212 */ /* 0x000fe400078e33ff */
        /* <DEDUP_REMOVED lines=9> */
[----:B------:R-:W-:-:S07]  /*52b0*/  ISETP.NE.AND P2, PT, R7, RZ, PT ;  /* 0x000000ff0700720c */ /* 0x000fce0003f45270 */
        /* <DEDUP_REMOVED lines=19> */
[----:B------:R-:W-:-:S05]  /*53f0*/  SHF.R.S32.HI R8, RZ, 0x1f, R6 ;  /* 0x0000001fff087819 */ /* 0x000fca0000011406 */
[----:B------:R-:W-:-:S04]  /*5400*/  IMAD R8, R8, UR6, RZ ;  /* 0x0000000608087c24 */ /* 0x000fc8000f8e02ff */
[C---:B------:R-:W-:Y:S02]  /*5410*/  IMAD R8, R6.reuse, UR7, R8 ;  /* 0x0000000706087c24 */ /* 0x040fe4000f8e0208 */
[----:B------:R-:W-:-:S04]  /*5420*/  IMAD.WIDE.U32 R6, R6, UR6, R10 ;  /* 0x0000000606067c25 */ /* 0x000fc8000f8e000a */
[----:B------:R-:W-:Y:S01]  /*5430*/  IMAD.MOV.U32 R19, RZ, RZ, R6 ;  /* 0x000000ffff137224 */ /* 0x000fe200078e0006 */
[----:B------:R-:W-:Y:S01]  /*5440*/  IADD3 R2, R7, R8, RZ ;  /* 0x0000000807027210 */ /* 0x000fe20007ffe0ff */
[----:B------:R-:W-:Y:S06]  /*5450*/  BRA `(.L_x_1167) ;  /* 0x0000000000087947 */ /* 0x000fec0003800000 */
.L_x_1166:
[----:B------:R-:W-:-:S04]  /*5460*/  LEA R19, -R52, RZ, 0x8 ;  /* 0x000000ff34137211 */ /* 0x000fc800078e41ff */
[----:B------:R-:W-:-:S07]  /*5470*/  SHF.R.S32.HI R2, RZ, 0x1f, R19 ;  /* 0x0000001fff027819 */ /* 0x000fce0000011413 */
.L_x_1167:
[----:B------:R-:W-:Y:S01]  /*5480*/  ULDC UR5, c[0x0][0x2d0] ;  /* 0x0000b40000057ab9 */ /* 0x000fe20000000800 */
[----:B------:R-:W-:Y:S01]  /*5490*/  BSSY B0, `(.L_x_1168) ;  /* 0x000006b000007945 */ /* 0x000fe20003800000 */
[----:B------:R-:W-:-:S13]  /*54a0*/  ISETP.GE.AND P0, PT, R239, UR5, PT ;  /* 0x00000005ef007c0c */ /* 0x000fda000bf06270 */
[----:B------:R-:W-:Y:S01]  /*54b0*/  @!P0 IMAD.MOV.U32 R8, RZ, RZ, R55 ;  /* 0x000000ffff088224 */ /* 0x000fe200078e0037 */
[----:B------:R-:W1:Y:S01]  /*54c0*/  @!P0 LDC.64 R6, c[0x0][0x218] ;  /* 0x00008600ff068b82 */ /* 0x000e620000000a00 */
[----:B------:R-:W-:Y:S01]  /*54d0*/  @!P0 IMAD.MOV.U32 R9, RZ, RZ, R54 ;  /* 0x000000ffff098224 */ /* 0x000fe200078e0036 */
[----:B------:R2:W-:Y:S01]  /*54e0*/  @P0 STS [R238+0x1000], RZ ;  /* 0x001000ffee000388 */ /* 0x0005e20000000800 */
[----:B------:R-:W-:Y:S02]  /*54f0*/  @!P0 IMAD R22, R53, 0x60, RZ ;  /* 0x0000006035168824 */ /* 0x000fe400078e02ff */
[----:B------:R-:W-:Y:S01]  /*5500*/  @!P0 IMAD.WIDE.U32 R8, R52, 0x60, R8 ;  /* 0x0000006034088825 */ /* 0x000fe200078e0008 */
[----:B------:R2:W-:Y:S02]  /*5510*/  @P0 STS [R238+0x1004], RZ ;  /* 0x001004ffee000388 */ /* 0x0005e40000000800 */
[----:B------:R-:W4:Y:S01]  /*5520*/  @!P0 LDC.64 R16, c[0x0][0x218] ;  /* 0x00008600ff108b82 */ /* 0x000f220000000a00 */
[--C-:B------:R-:W-:Y:S01]  /*5530*/  @!P0 IMAD.MOV.U32 R10, RZ, RZ, R55.reuse ;  /* 0x000000ffff0a8224 */ /* 0x100fe200078e0037 */
[----:B------:R-:W-:Y:S01]  /*5540*/  @!P0 IADD3 R23, P2, R19, R8, RZ ;  /* 0x0000000813178210 */ /* 0x000fe20007f5e0ff */
[----:B------:R-:W-:Y:S01]  /*5550*/  @!P0 IMAD.MOV.U32 R11, RZ, RZ, R54 ;  /* 0x000000ffff0b8224 */ /* 0x000fe200078e0036 */
[----:B------:R2:W-:Y:S01]  /*5560*/  @P0 STS.64 [R238+0x1008], RZ ;  /* 0x001008ffee000388 */ /* 0x0005e20000000a00 */
[----:B------:R-:W-:Y:S01]  /*5570*/  @!P0 IMAD.MOV.U32 R8, RZ, RZ, R55 ;  /* 0x000000ffff088224 */ /* 0x000fe200078e0037 */
[----:B------:R-:W-:Y:S01]  /*5580*/  @!P0 IADD3.X R22, R2, R9, R22, P2, !PT ;  /* 0x0000000902168210 */ /* 0x000fe200017fe416 */
[----:B------:R-:W-:Y:S01]  /*5590*/  @!P0 IMAD.MOV.U32 R9, RZ, RZ, R54 ;  /* 0x000000ffff098224 */ /* 0x000fe200078e0036 */
[----:B------:R-:W5:Y:S01]  /*55a0*/  @!P0 LDC.64 R14, c[0x0][0x218] ;  /* 0x00008600ff0e8b82 */ /* 0x000f620000000a00 */
[----:B------:R-:W-:-:S04]  /*55b0*/  @!P0 IMAD.WIDE.U32 R12, R52, 0xa0, R10 ;  /* 0x000000a0340c8825 */ /* 0x000fc800078e000a */
[----:B------:R-:W-:Y:S01]  /*55c0*/  @!P0 IMAD.WIDE.U32 R10, R52, 0xc0, R8 ;  /* 0x000000c0340a8825 */ /* 0x000fe200078e0008 */
[C---:B------:R-:W-:Y:S02]  /*55d0*/  @!P0 IADD3 R9, P4, R19.reuse, R55, RZ ;  /* 0x0000003713098210 */ /* 0x040fe40007f9e0ff */
[----:B------:R-:W-:Y:S01]  /*55e0*/  @!P0 IADD3 R28, P3, R19, R12, RZ ;  /* 0x0000000c131c8210 */ /* 0x000fe20007f7e0ff */
[----:B------:R-:W-:Y:S01]  /*55f0*/  @!P0 IMAD R27, R53, 0xa0, RZ ;  /* 0x000000a0351b8824 */ /* 0x000fe200078e02ff */
[----:B------:R-:W-:Y:S01]  /*5600*/  @!P0 IADD3 R29, P2, R19, R10, RZ ;  /* 0x0000000a131d8210 */ /* 0x000fe20007f5e0ff */
[----:B------:R-:W-:Y:S02]  /*5610*/  @!P0 IMAD R30, R53, 0xc0, RZ ;  /* 0x000000c0351e8824 */ /* 0x000fe400078e02ff */
[C---:B------:R-:W-:Y:S01]  /*5620*/  @!P0 IMAD.X R8, R2.reuse, 0x1, R54, P4 ;  /* 0x0000000102088824 */ /* 0x040fe200020e0636 */
[C---:B------:R-:W-:Y:S02]  /*5630*/  @!P0 IADD3.X R27, R2.reuse, R13, R27, P3, !PT ;  /* 0x0000000d021b8210 */ /* 0x040fe40001ffe41b */
[----:B-1----:R-:W-:Y:S01]  /*5640*/  @!P0 LEA R38, P3, R9, R6, 0x1 ;  /* 0x0000000609268211 */ /* 0x002fe200078608ff */
[----:B------:R-:W1:Y:S01]  /*5650*/  @!P0 LDC.64 R12, c[0x0][0x218] ;  /* 0x00008600ff0c8b82 */ /* 0x000e620000000a00 */
[----:B------:R-:W-:-:S02]  /*5660*/  @!P0 IADD3.X R30, R2, R11, R30, P2, !PT ;  /* 0x0000000b021e8210 */ /* 0x000fc400017fe41e */
[----:B------:R-:W-:Y:S02]  /*5670*/  @!P0 LEA.HI.X R39, R9, R7, R8, 0x1, P3 ;  /* 0x0000000709278211 */ /* 0x000fe400018f0c08 */
[----:B------:R-:W-:-:S03]  /*5680*/  @!P0 LEA R35, P3, R52, R55, 0x5 ;  /* 0x0000003734238211 */ /* 0x000fc600078628ff */
[----:B------:R-:W3:Y:S01]  /*5690*/  @!P0 LDC.64 R10, c[0x0][0x218] ;  /* 0x00008600ff0a8b82 */ /* 0x000ee20000000a00 */
[----:B------:R-:W-:Y:S01]  /*56a0*/  @!P0 IADD3 R35, P2, R19, R35, RZ ;  /* 0x0000002313238210 */ /* 0x000fe20007f5e0ff */
[----:B------:R-:W-:Y:S01]  /*56b0*/  @!PT LDS RZ, [RZ] ;  /* 0x00000000fffff984 */ /* 0x000fe20000000800 */
[----:B------:R-:W-:Y:S01]  /*56c0*/  @!PT LDS RZ, [RZ] ;  /* 0x00000000fffff984 */ /* 0x000fe20000000800 */
[----:B------:R-:W-:Y:S01]  /*56d0*/  @!PT LDS RZ, [RZ] ;  /* 0x00000000fffff984 */ /* 0x000fe20000000800 */
[----:B------:R4:W-:Y:S01]  /*56e0*/  @!P0 LDGSTS.E.BYPASS.LTC128B.128 [R238+0x1000], desc[UR10][R38.64] ;  /* 0x0100000026ee8fae */ /* 0x0009e2000b901d4a */
[CCC-:B------:R-:W-:Y:S02]  /*56f0*/  @!P0 LEA.HI.X R34, R52.reuse, R54.reuse, R53.reuse, 0x5, P3 ;  /* 0x0000003634228211 */ /* 0x1c0fe400018f2c35 */
[----:B------:R-:W-:Y:S01]  /*5700*/  @!P0 LEA R31, P3, R52, R55, 0x6 ;  /* 0x00000037341f8211 */ /* 0x000fe200078630ff */
[----:B------:R2:W-:Y:S02]  /*5710*/  @P0 STS.128 [R238+0x1800], RZ ;  /* 0x001800ffee000388 */ /* 0x0005e40000000c00 */
[----:B------:R-:W2:Y:S01]  /*5720*/  @!P0 LDC.64 R8, c[0x0][0x218] ;  /* 0x00008600ff088b82 */ /* 0x000ea20000000a00 */
[----:B------:R-:W-:Y:S01]  /*5730*/  @!P0 IMAD.X R34, R2, 0x1, R34, P2 ;  /* 0x0000000102228824 */ /* 0x000fe200010e0622 */
[----:B------:R-:W-:-:S02]  /*5740*/  @!P0 LEA.HI.X R37, R52, R54, R53, 0x6, P3 ;  /* 0x0000003634258211 */ /* 0x000fc400018f3435 */
[----:B------:R-:W-:-:S04]  /*5750*/  @!P0 IADD3 R31, P3, R19, R31, RZ ;  /* 0x0000001f131f8210 */ /* 0x000fc80007f7e0ff */
[----:B------:R-:W3:Y:S01]  /*5760*/  @!P0 LDC.64 R6, c[0x0][0x218] ;  /* 0x00008600ff068b82 */ /* 0x000ee20000000a00 */
[----:B------:R-:W-:Y:S01]  /*5770*/  @!P0 IMAD.X R37, R2, 0x1, R37, P3 ;  /* 0x0000000102258824 */ /* 0x000fe200018e0625 */
[----:B-----5:R-:W-:-:S04]  /*5780*/  @!P0 LEA R14, P3, R31, R14, 0x1 ;  /* 0x0000000e1f0e8211 */ /* 0x020fc800078608ff */
[----:B------:R-:W-:Y:S02]  /*5790*/  @!P0 LEA.HI.X R15, R31, R15, R37, 0x1, P3 ;  /* 0x0000000f1f0f8211 */ /* 0x000fe400018f0c25 */
[C---:B----4-:R-:W-:Y:S02]  /*57a0*/  @!P0 LEA R38, P4, R35.reuse, R16, 0x1 ;  /* 0x0000001023268211 */ /* 0x050fe400078808ff */
[C---:B------:R-:W-:Y:S02]  /*57b0*/  @!P0 LEA R16, P2, R52.reuse, R55, 0x7 ;  /* 0x0000003734108211 */ /* 0x040fe400078438ff */
[----:B------:R-:W-:Y:S02]  /*57c0*/  @!P0 LEA.HI.X R39, R35, R17, R34, 0x1, P4 ;  /* 0x0000001123278211 */ /* 0x000fe400020f0c22 */
[----:B------:R-:W-:Y:S02]  /*57d0*/  @!P0 IADD3 R17, P4, R19, R16, RZ ;  /* 0x0000001013118210 */ /* 0x000fe40007f9e0ff */
[----:B------:R-:W-:Y:S01]  /*57e0*/  @!P0 LEA.HI.X R16, R52, R54, R53, 0x7, P2 ;  /* 0x0000003634108211 */ /* 0x000fe200010f3c35 */
[----:B------:R-:W-:Y:S01]  /*57f0*/  @!PT LDS RZ, [RZ] ;  /* 0x00000000fffff984 */ /* 0x000fe20000000800 */
[----:B------:R-:W-:Y:S01]  /*5800*/  @!PT LDS RZ, [RZ] ;  /* 0x00000000fffff984 */ /* 0x000fe20000000800 */
[----:B------:R-:W-:Y:S01]  /*5810*/  @!PT LDS RZ, [RZ] ;  /* 0x00000000fffff984 */ /* 0x000fe20000000800 */
[----:B------:R4:W-:Y:S01]  /*5820*/  @!P0 LDGSTS.E.BYPASS.LTC128B.128 [R238+0x1800], desc[UR10][R38.64] ;  /* 0x0180000026ee8fae */ /* 0x0009e2000b901d4a */
[----:B-1----:R-:W-:-:S02]  /*5830*/  @!P0 LEA R12, P2, R23, R12, 0x1 ;  /* 0x0000000c170c8211 */ /* 0x002fc400078408ff */
[----:B--2---:R-:W-:Y:S01]  /*5840*/  @!P0 LEA R8, P3, R28, R8, 0x1 ;  /* 0x000000081c088211 */ /* 0x004fe200078608ff */
[----:B------:R-:W-:Y:S01]  /*5850*/  @!P0 IMAD.X R16, R2, 0x1, R16, P4 ;  /* 0x0000000102108824 */ /* 0x000fe200020e0610 */
[----:B---3--:R-:W-:Y:S01]  /*5860*/  @!P0 LEA R10, P4, R17, R10, 0x1 ;  /* 0x0000000a110a8211 */ /* 0x008fe200078808ff */
[----:B------:R4:W-:Y:S01]  /*5870*/  @P0 STS.128 [R238+0x2000], RZ ;  /* 0x002000ffee000388 */ /* 0x0009e20000000c00 */
[----:B------:R-:W-:Y:S02]  /*5880*/  @!P0 LEA.HI.X R13, R23, R13, R22, 0x1, P2 ;  /* 0x0000000d170d8211 */ /* 0x000fe400010f0c16 */
[----:B------:R-:W-:Y:S01]  /*5890*/  @!P0 LEA R6, P2, R29, R6, 0x1 ;  /* 0x000000061d068211 */ /* 0x000fe200078408ff */
[----:B------:R-:W-:Y:S01]  /*58a0*/  @!PT LDS RZ, [RZ] ;  /* 0x00000000fffff984 */ /* 0x000fe20000000800 */
[----:B------:R-:W-:Y:S01]  /*58b0*/  @!PT LDS RZ, [RZ] ;  /* 0x00000000fffff984 */ /* 0x000fe20000000800 */
[----:B------:R-:W-:Y:S01]  /*58c0*/  @!PT LDS RZ, [RZ] ;  /* 0x00000000fffff984 */ /* 0x000fe20000000800 */
[----:B------:R4:W-:Y:S01]  /*58d0*/  @!P0 LDGSTS.E.BYPASS.LTC128B.128 [R238+0x2000], desc[UR10][R14.64] ;  /* 0x020000000eee8fae */ /* 0x0009e2000b901d4a */
[----:B------:R-:W-:Y:S02]  /*58e0*/  @!P0 LEA.HI.X R11, R17, R11, R16, 0x1, P4 ;  /* 0x0000000b110b8211 */ /* 0x000fe400020f0c10 */
        /* <DEDUP_REMOVED lines=24> */
[----:B----4-:R-:W-:Y:S01]  /*5a70*/  IMAD.MOV.U32 R6, RZ, RZ, R55 ;  /* 0x000000ffff067224 */ /* 0x010fe200078e0037 */
[----:B------:R-:W-:Y:S01]  /*5a80*/  ULDC.64 UR6, c[0x0][0x218] ;  /* 0x0000860000067ab9 */ /* 0x000fe20000000a00 */
[----:B------:R-:W-:Y:S02]  /*5a90*/  IMAD.MOV.U32 R7, RZ, RZ, R54 ;  /* 0x000000ffff077224 */ /* 0x000fe400078e0036 */
[----:B------:R-:W-:-:S04]  /*5aa0*/  IMAD.WIDE.U32 R8, R52, 0xe0, R6 ;  /* 0x000000e034087825 */ /* 0x000fc800078e0006 */
[----:B------:R-:W-:Y:S01]  /*5ab0*/  IMAD R6, R53, 0xe0, RZ ;  /* 0x000000e035067824 */ /* 0x000fe200078e02ff */
        /* <DEDUP_REMOVED lines=8> */
.L_x_1169:
[----:B------:R-:W-:Y:S05]  /*5b40*/  BSYNC B0 ;  /* 0x0000000000007941 */ /* 0x000fea0003800000 */
.L_x_1168:
[----:B------:R-:W0:Y:S01]  /*5b50*/  LDGDEPBAR ;  /* 0x00000000000079af */ /* 0x000e220000000000 */
[----:B------:R-:W-:-:S04]  /*5b60*/  IADD3 R55, P0, R19, R55, RZ ;  /* 0x0000003713377210 */ /* 0x000fc80007f1e0ff */
[----:B------:R-:W-:-:S09]  /*5b70*/  IADD3.X R54, R2, R54, RZ, P0, !PT ;  /* 0x0000003602367210 */ /* 0x000fd200007fe4ff */
.L_x_1165:
[----:B------:R-:W-:Y:S01]  /*5b80*/  FMNMX.FTZ R2, R56, R85, !PT ;  /* 0x0000005538027209 */ /* 0x000fe20007810000 */
[----:B------:R-:W-:Y:S01]  /*5b90*/  ULDC UR5, c[0x0][0x2ec] ;  /* 0x0000bb0000057ab9 */ /* 0x000fe20000000800 */
[----:B------:R-:W-:Y:S02]  /*5ba0*/  LEA R230, R4, UR4, 0x1 ;  /* 0x0000000404e67c11 */ /* 0x000fe4000f8e08ff */
[----:B------:R-:W-:Y:S02]  /*5bb0*/  FMNMX.FTZ R2, R84, R2, !PT ;  /* 0x0000000254027209 */ /* 0x000fe40007810000 */
[----:B------:R-:W-:Y:S01]  /*5bc0*/  LEA R229, R3, R230, 0x1 ;  /* 0x000000e603e57211 */ /* 0x000fe200078e08ff */
[----:B----4-:R-:W-:Y:S01]  /*5bd0*/  LDSM.16.MT88.4 R12, [R230+0x5000] ;  /* 0x00500000e60c783b */ /* 0x010fe20000004200 */
        /* <DEDUP_REMOVED lines=64> */
[----:B--2---:R-:W-:Y:S02]  /*5fe0*/  FMNMX.FTZ R2, R6, R2, !PT ;  /* 0x0000000206027209 */ /* 0x004fe40007810000 */
[----:B------:R-:W-:Y:S02]  /*5ff0*/  FMNMX.FTZ R6, R169, R5, !PT ;  /* 0x00000005a9067209 */ /* 0x000fe40007810000 */
[C---:B------:R-:W-:Y:S01]  /*6000*/  FSETP.NEU.FTZ.AND P0, PT, R2.reuse, -INF , PT ;  /* 0xff8000000200780b */ /* 0x040fe20003f1d000 */
[----:B------:R-:W-:Y:S01]  /*6010*/  FMUL.FTZ R92, R2, UR5 ;  /* 0x00000005025c7c20 */ /* 0x000fe20008410000 */
[----:B------:R-:W-:-:S04]  /*6020*/  FMNMX.FTZ R6, R164, R6, !PT ;  /* 0x00000006a4067209 */ /* 0x000fc80007810000 */
[----:B------:R-:W-:Y:S02]  /*6030*/  FMNMX.FTZ R6, R163, R6, !PT ;  /* 0x00000006a3067209 */ /* 0x000fe40007810000 */
[----:B------:R-:W-:Y:S02]  /*6040*/  FSEL R92, R92, RZ, P0 ;  /* 0x000000ff5c5c7208 */ /* 0x000fe40000000000 */
[----:B------:R-:W-:-:S03]  /*6050*/  FMNMX.FTZ R6, R160, R6, !PT ;  /* 0x00000006a0067209 */ /* 0x000fc60007810000 */
        /* <DEDUP_REMOVED lines=20> */
[----:B------:R-:W-:Y:S01]  /*61a0*/  MUFU.EX2 R173, R173 ;  /* 0x000000ad00ad7308 */ /* 0x000fe20000000800 */
[----:B------:R-:W-:Y:S01]  /*61b0*/  FMNMX.FTZ R0, R133, R0, !PT ;  /* 0x0000000085007209 */ /* 0x000fe20007810000 */
[----:B------:R-:W-:Y:S01]  /*61c0*/  LDSM.16.MT88.4 R24, [R229+0x5000] ;  /* 0x00500000e518783b */ /* 0x000fe20000004200 */
[--C-:B------:R-:W-:Y:S01]  /*61d0*/  FFMA.FTZ R122, R51, UR5, -R92.reuse ;  /* 0x00000005337a7c23 */ /* 0x100fe2000801085c */
[--C-:B------:R-:W-:Y:S01]  /*61e0*/  FFMA.FTZ R120, R50, UR5, -R92.reuse ;  /* 0x0000000532787c23 */ /* 0x100fe2000801085c */
[----:B------:R-:W-:Y:S01]  /*61f0*/  FMNMX.FTZ R0, R189, R0, !PT ;  /* 0x00000000bd007209 */ /* 0x000fe20007810000 */
[--C-:B------:R-:W-:Y:S01]  /*6200*/  FFMA.FTZ R51, R20, UR5, -R92.reuse ;  /* 0x0000000514337c23 */ /* 0x100fe2000801085c */
[--C-:B------:R-:W-:Y:S01]  /*6210*/  FFMA.FTZ R50, R21, UR5, -R92.reuse ;  /* 0x0000000515327c23 */ /* 0x100fe2000801085c */
[----:B------:R-:W2:Y:S01]  /*6220*/  MUFU.EX2 R172, R172 ;  /* 0x000000ac00ac7308 */ /* 0x000ea20000000800 */
[----:B------:R-:W-:Y:S01]  /*6230*/  FMNMX.FTZ R0, R130, R0, !PT ;  /* 0x0000000082007209 */ /* 0x000fe20007810000 */
[----:B------:R-:W-:Y:S01]  /*6240*/  LDSM.16.MT88.4 R20, [R230+0x5400] ;  /* 0x00540000e614783b */ /* 0x000fe20000004200 */
[--C-:B------:R-:W-:Y:S01]  /*6250*/  FFMA.FTZ R159, R82, UR5, -R92.reuse ;  /* 0x00000005529f7c23 */ /* 0x100fe2000801085c */
[--C-:B------:R-:W-:Y:S01]  /*6260*/  FFMA.FTZ R158, R81, UR5, -R92.reuse ;  /* 0x00000005519e7c23 */ /* 0x100fe2000801085c */
[----:B------:R-:W-:Y:S01]  /*6270*/  FMNMX.FTZ R0, R132, R0, !PT ;  /* 0x0000000084007209 */ /* 0x000fe20007810000 */
[--C-:B------:R-:W-:Y:S01]  /*6280*/  FFMA.FTZ R145, R80, UR5, -R92.reuse ;  /* 0x0000000550917c23 */ /* 0x100fe2000801085c */
[--C-:B------:R-:W-:Y:S01]  /*6290*/  FFMA.FTZ R142, R79, UR5, -R92.reuse ;  /* 0x000000054f8e7c23 */ /* 0x100fe2000801085c */
[----:B------:R-:W-:Y:S01]  /*62a0*/  MUFU.EX2 R171, R171 ;  /* 0x000000ab00ab7308 */ /* 0x000fe20000000800 */
[----:B------:R-:W-:Y:S01]  /*62b0*/  FMNMX.FTZ R0, R134, R0, !PT ;  /* 0x0000000086007209 */ /* 0x000fe20007810000 */
[--C-:B------:R-:W-:Y:S01]  /*62c0*/  FFMA.FTZ R124, R58, UR5, -R92.reuse ;  /* 0x000000053a7c7c23 */ /* 0x100fe2000801085c */
[--C-:B------:R-:W-:Y:S01]  /*62d0*/  FFMA.FTZ R141, R78, UR5, -R92.reuse ;  /* 0x000000054e8d7c23 */ /* 0x100fe2000801085c */
[--C-:B------:R-:W-:Y:S01]  /*62e0*/  FFMA.FTZ R136, R77, UR5, -R92.reuse ;  /* 0x000000054d887c23 */ /* 0x100fe2000801085c */
[----:B------:R-:W-:Y:S01]  /*62f0*/  FMNMX.FTZ R0, R137, R0, !PT ;  /* 0x0000000089007209 */ /* 0x000fe20007810000 */
[--C-:B------:R-:W-:Y:S01]  /*6300*/  FFMA.FTZ R131, R76, UR5, -R92.reuse ;  /* 0x000000054c837c23 */ /* 0x100fe2000801085c */
[--C-:B------:R-:W-:Y:S01]  /*6310*/  FFMA.FTZ R58, R18, UR5, -R92.reuse ;  /* 0x00000005123a7c23 */ /* 0x100fe2000801085c */
[----:B------:R-:W4:Y:S01]  /*6320*/  MUFU.EX2 R165, R165 ;  /* 0x000000a500a57308 */ /* 0x000f220000000800 */
[----:B------:R-:W-:Y:S01]  /*6330*/  FMNMX.FTZ R0, R140, R0, !PT ;  /* 0x000000008c007209 */ /* 0x000fe20007810000 */
[--C-:B------:R-:W-:Y:S01]  /*6340*/  FFMA.FTZ R79, R40, UR5, -R92.reuse ;  /* 0x00000005284f7c23 */ /* 0x100fe2000801085c */
[----:B--2---:R-:W-:Y:S01]  /*6350*/  F2FP.F16.F32.PACK_AB R28, R172, R173 ;  /* 0x000000adac1c723e */ /* 0x004fe200000000ff */
        /* <DEDUP_REMOVED lines=14> */
[--C-:B------:R-:W-:Y:S01]  /*6440*/  FFMA.FTZ R74, R36, UR5, -R92.reuse ;  /* 0x00000005244a7c23 */ /* 0x100fe2000801085c */
[----:B----4-:R-:W-:Y:S01]  /*6450*/  F2FP.F16.F32.PACK_AB R30, R165, R171 ;  /* 0x000000aba51e723e */ /* 0x010fe200000000ff */
[----:B------:R-:W-:Y:S01]  /*6460*/  LDSM.16.MT88.4 R36, [R229+0x5800] ;  /* 0x00580000e524783b */ /* 0x000fe20000004200 */
        /* <DEDUP_REMOVED lines=21> */
[----:B------:R-:W-:Y:S01]  /*65c0*/  FFMA.FTZ R90, R194, UR5, -R92 ;  /* 0x00000005c25a7c23 */ /* 0x000fe2000801085c */
[----:B------:R-:W-:Y:S01]  /*65d0*/  FADD.FTZ R172, R173, R172 ;  /* 0x000000acadac7221 */ /* 0x000fe20000010000 */
[--C-:B------:R-:W-:Y:S01]  /*65e0*/  FFMA.FTZ R89, R195, UR5, -R92.reuse ;  /* 0x00000005c3597c23 */ /* 0x100fe2000801085c */
[----:B------:R-:W-:Y:S01]  /*65f0*/  FMNMX.FTZ R0, R188, R0, !PT ;  /* 0x00000000bc007209 */ /* 0x000fe20007810000 */
[----:B------:R-:W-:Y:S01]  /*6600*/  FFMA.FTZ R88, R196, UR5, -R92 ;  /* 0x00000005c4587c23 */ /* 0x000fe2000801085c */
[----:B------:R-:W-:Y:S01]  /*6610*/  FADD.FTZ R171, R171, R172 ;  /* 0x000000acabab7221 */ /* 0x000fe20000010000 */
[----:B------:R-:W-:Y:S01]  /*6620*/  MUFU.EX2 R136, R136 ;  /* 0x0000008800887308 */ /* 0x000fe20000000800 */
[----:B------:R-:W-:Y:S01]  /*6630*/  FMNMX.FTZ R0, R187, R0, !PT ;  /* 0x00000000bb007209 */ /* 0x000fe20007810000 */
[--C-:B------:R-:W-:Y:S01]  /*6640*/  FFMA.FTZ R87, R197, UR5, -R92.reuse ;  /* 0x00000005c5577c23 */ /* 0x100fe2000801085c */
[----:B----4-:R-:W-:Y:S01]  /*6650*/  F2FP.F16.F32.PACK_AB R34, R142, R145 ;  /* 0x000000918e22723e */ /* 0x010fe200000000ff */
[----:B------:R-:W-:Y:S01]  /*6660*/  FADD.FTZ R171, R165, R171 ;  /* 0x000000aba5ab7221 */ /* 0x000fe20000010000 */
[----:B------:R-:W-:Y:S01]  /*6670*/  FMNMX.FTZ R0, R186, R0, !PT ;  /* 0x00000000ba007209 */ /* 0x000fe20007810000 */
[--C-:B------:R-:W-:Y:S01]  /*6680*/  FFMA.FTZ R86, R198, UR5, -R92.reuse ;  /* 0x00000005c6567c23 */ /* 0x100fe2000801085c */
[--C-:B------:R-:W-:Y:S01]  /*6690*/  FFMA.FTZ R85, R199, UR5, -R92.reuse ;  /* 0x00000005c7557c23 */ /* 0x100fe2000801085c */
[----:B------:R-:W-:Y:S01]  /*66a0*/  MUFU.EX2 R131, R131 ;  /* 0x0000008300837308 */ /* 0x000fe20000000800 */
[----:B------:R-:W-:Y:S01]  /*66b0*/  FMNMX.FTZ R0, R185, R0, !PT ;  /* 0x00000000b9007209 */ /* 0x000fe20007810000 */
[----:B------:R-:W-:Y:S01]  /*66c0*/  FADD.FTZ R171, R159, R171 ;  /* 0x000000ab9fab7221 */ /* 0x000fe20000010000 */
[--C-:B------:R-:W-:Y:S01]  /*66d0*/  FFMA.FTZ R84, R200, UR5, -R92.reuse ;  /* 0x00000005c8547c23 */ /* 0x100fe2000801085c */
[--C-:B------:R-:W-:Y:S01]  /*66e0*/  FFMA.FTZ R83, R201, UR5, -R92.reuse ;  /* 0x00000005c9537c23 */ /* 0x100fe2000801085c */
[----:B------:R-:W-:Y:S01]  /*66f0*/  FMNMX.FTZ R0, R184, R0, !PT ;  /* 0x00000000b8007209 */ /* 0x000fe20007810000 */
[----:B------:R-:W-:Y:S01]  /*6700*/  FADD.FTZ R158, R158, R171 ;  /* 0x000000ab9e9e7221 */ /* 0x000fe20000010000 */
[----:B------:R-:W-:Y:S01]  /*6710*/  FFMA.FTZ R82, R202, UR5, -R92 ;  /* 0x00000005ca527c23 */ /* 0x000fe2000801085c */
[----:B------:R-:W-:Y:S01]  /*6720*/  MUFU.EX2 R128, R128 ;  /* 0x0000008000807308 */ /* 0x000fe20000000800 */
[----:B------:R-:W-:Y:S01]  /*6730*/  FMNMX.FTZ R0, R183, R0, !PT ;  /* 0x00000000b7007209 */ /* 0x000fe20007810000 */
[----:B------:R-:W-:Y:S01]  /*6740*/  FADD.FTZ R158, R145, R158 ;  /* 0x0000009e919e7221 */ /* 0x000fe20000010000 */
[--C-:B------:R-:W-:Y:S01]  /*6750*/  FFMA.FTZ R81, R203, UR5, -R92.reuse ;  /* 0x00000005cb517c23 */ /* 0x100fe2000801085c */
[----:B------:R-:W-:Y:S01]  /*6760*/  FFMA.FTZ R80, R204, UR5, -R92 ;  /* 0x00000005cc507c23 */ /* 0x000fe2000801085c */
[----:B------:R-:W-:Y:S01]  /*6770*/  FMNMX.FTZ R0, R182, R0, !PT ;  /* 0x00000000b6007209 */ /* 0x000fe20007810000 */
[----:B------:R-:W-:Y:S01]  /*6780*/  FADD.FTZ R158, R142, R158 ;  /* 0x0000009e8e9e7221 */ /* 0x000fe20000010000 */
[--C-:B------:R-:W-:Y:S01]  /*6790*/  FFMA.FTZ R75, R205, UR5, -R92.reuse ;  /* 0x00000005cd4b7c23 */ /* 0x100fe2000801085c */
[----:B------:R-:W-:Y:S01]  /*67a0*/  MUFU.EX2 R126, R126 ;  /* 0x0000007e007e7308 */ /* 0x000fe20000000800 */
[----:B------:R-:W-:Y:S01]  /*67b0*/  FMNMX.FTZ R0, R181, R0, !PT ;  /* 0x00000000b5007209 */ /* 0x000fe20007810000 */
[--C-:B------:R-:W-:Y:S01]  /*67c0*/  FFMA.FTZ R104, R104, UR5, -R92.reuse ;  /* 0x0000000568687c23 */ /* 0x100fe2000801085c */
[----:B------:R-:W-:-:S02]  /*67d0*/  FFMA.FTZ R248, R67, UR5, -R92 ;  /* 0x0000000543f87c23 */ /* 0x000fc4000801085c */
[----:B------:R-:W-:-:S03]  /*67e0*/  FMNMX.FTZ R0, R180, R0, !PT ;  /* 0x00000000b4007209 */ /* 0x000fc60007810000 */
[----:B------:R-:W-:Y:S01]  /*67f0*/  MUFU.EX2 R124, R124 ;  /* 0x0000007c007c7308 */ /* 0x000fe20000000800 */
[----:B------:R-:W-:-:S04]  /*6800*/  FMNMX.FTZ R0, R179, R0, !PT ;  /* 0x00000000b3007209 */ /* 0x000fc80007810000 */
        /* <DEDUP_REMOVED lines=40> */
[----:B------:R-:W-:Y:S02]  /*6a90*/  MUFU.EX2 R103, R103 ;  /* 0x0000006700677308 */ /* 0x000fe40000000800 */
[----:B------:R-:W2:Y:S06]  /*6aa0*/  SHFL.BFLY PT, R6, R0, 0x2, 0x1f ;  /* 0x0c401f0000067f89 */ /* 0x000eac00000e0000 */
[----:B------:R-:W-:Y:S08]  /*6ab0*/  MUFU.EX2 R102, R102 ;  /* 0x0000006600667308 */ /* 0x000ff00000000800 */
[----:B------:R-:W-:Y:S08]  /*6ac0*/  MUFU.EX2 R100, R100 ;  /* 0x0000006400647308 */ /* 0x000ff00000000800 */
[----:B------:R-:W-:Y:S01]  /*6ad0*/  MUFU.EX2 R98, R98 ;  /* 0x0000006200627308 */ /* 0x000fe20000000800 */
[----:B--2---:R-:W-:-:S05]  /*6ae0*/  FMNMX.FTZ R0, R0, R6, !PT ;  /* 0x0000000600007209 */ /* 0x004fca0007810000 */
[----:B------:R-:W2:Y:S02]  /*6af0*/  SHFL.BFLY PT, R6, R0, 0x1, 0x1f ;  /* 0x0c201f0000067f89 */ /* 0x000ea400000e0000 */
[----:B------:R-:W-:Y:S08]  /*6b00*/  MUFU.EX2 R96, R96 ;  /* 0x0000006000607308 */ /* 0x000ff00000000800 */
[----:B------:R-:W-:Y:S08]  /*6b10*/  MUFU.EX2 R95, R95 ;  /* 0x0000005f005f7308 */ /* 0x000ff00000000800 */
[----:B------:R-:W-:Y:S01]  /*6b20*/  MUFU.EX2 R93, R93 ;  /* 0x0000005d005d7308 */ /* 0x000fe20000000800 */
[----:B--2---:R-:W-:-:S07]  /*6b30*/  FMNMX.FTZ R0, R0, R6, !PT ;  /* 0x0000000600007209 */ /* 0x004fce0007810000 */
[----:B------:R-:W-:Y:S01]  /*6b40*/  MUFU.EX2 R91, R91 ;  /* 0x0000005b005b7308 */ /* 0x000fe20000000800 */
[C---:B------:R-:W-:Y:S01]  /*6b50*/  FSETP.NEU.FTZ.AND P0, PT, R0.reuse, -INF , PT ;  /* 0xff8000000000780b */ /* 0x040fe20003f1d000 */
[----:B------:R-:W-:-:S06]  /*6b60*/  FMUL.FTZ R68, R0, UR5 ;  /* 0x0000000500447c20 */ /* 0x000fcc0008410000 */
[----:B------:R-:W-:Y:S01]  /*6b70*/  MUFU.EX2 R90, R90 ;  /* 0x0000005a005a7308 */ /* 0x000fe20000000800 */
[----:B------:R-:W-:-:S05]  /*6b80*/  FSEL R68, R68, RZ, P0 ;  /* 0x000000ff44447208 */ /* 0x000fca0000000000 */
        /* <DEDUP_REMOVED lines=9> */
[----:B------:R-:W2:Y:S01]  /*6c20*/  LDSM.16.MT88.4 R4, [R230+0x5800] ;  /* 0x00580000e604783b */ /* 0x000ea20000004200 */
[--C-:B------:R-:W-:Y:S01]  /*6c30*/  FFMA.FTZ R139, R139, UR5, -R68.reuse ;  /* 0x000000058b8b7c23 */ /* 0x100fe20008010844 */
[--C-:B------:R-:W-:Y:S01]  /*6c40*/  FFMA.FTZ R138, R138, UR5, -R68.reuse ;  /* 0x000000058a8a7c23 */ /* 0x100fe20008010844 */
[--C-:B------:R-:W-:Y:S01]  /*6c50*/  FFMA.FTZ R133, R133, UR5, -R68.reuse ;  /* 0x0000000585857c23 */ /* 0x100fe20008010844 */
[--C-:B------:R-:W-:Y:S01]  /*6c60*/  FFMA.FTZ R3, R189, UR5, -R68.reuse ;  /* 0x00000005bd037c23 */ /* 0x100fe20008010844 */
[----:B------:R-:W4:Y:S01]  /*6c70*/  MUFU.EX2 R169, R169 ;  /* 0x000000a900a97308 */ /* 0x000f220000000800 */
[--C-:B------:R-:W-:Y:S01]  /*6c80*/  FFMA.FTZ R130, R130, UR5, -R68.reuse ;  /* 0x0000000582827c23 */ /* 0x100fe20008010844 */
[--C-:B------:R-:W-:Y:S01]  /*6c90*/  FFMA.FTZ R132, R132, UR5, -R68.reuse ;  /* 0x0000000584847c23 */ /* 0x100fe20008010844 */
[--C-:B------:R-:W-:Y:S01]  /*6ca0*/  FFMA.FTZ R134, R134, UR5, -R68.reuse ;  /* 0x0000000586867c23 */ /* 0x100fe20008010844 */
[--C-:B------:R-:W-:Y:S01]  /*6cb0*/  FFMA.FTZ R137, R137, UR5, -R68.reuse ;  /* 0x0000000589897c23 */ /* 0x100fe20008010844 */
[--C-:B------:R-:W-:Y:S01]  /*6cc0*/  FFMA.FTZ R140, R140, UR5, -R68.reuse ;  /* 0x000000058c8c7c23 */ /* 0x100fe20008010844 */
[--C-:B------:R-:W-:Y:S01]  /*6cd0*/  FFMA.FTZ R149, R149, UR5, -R68.reuse ;  /* 0x0000000595957c23 */ /* 0x100fe20008010844 */
[--C-:B------:R-:W-:Y:S01]  /*6ce0*/  FFMA.FTZ R147, R147, UR5, -R68.reuse ;  /* 0x0000000593937c23 */ /* 0x100fe20008010844 */
[----:B------:R-:W5:Y:S01]  /*6cf0*/  MUFU.EX2 R164, R164 ;  /* 0x000000a400a47308 */ /* 0x000f620000000800 */
[--C-:B------:R-:W-:Y:S01]  /*6d00*/  FFMA.FTZ R155, R155, UR5, -R68.reuse ;  /* 0x000000059b9b7c23 */ /* 0x100fe20008010844 */
[--C-:B------:R-:W-:Y:S01]  /*6d10*/  FFMA.FTZ R166, R166, UR5, -R68.reuse ;  /* 0x00000005a6a67c23 */ /* 0x100fe20008010844 */
[--C-:B------:R-:W-:Y:S01]  /*6d20*/  FFMA.FTZ R161, R161, UR5, -R68.reuse ;  /* 0x00000005a1a17c23 */ /* 0x100fe20008010844 */
[--C-:B------:R-:W-:Y:S01]  /*6d30*/  FFMA.FTZ R157, R157, UR5, -R68.reuse ;  /* 0x000000059d9d7c23 */ /* 0x100fe20008010844 */
[--C-:B------:R-:W-:Y:S01]  /*6d40*/  FFMA.FTZ R168, R168, UR5, -R68.reuse ;  /* 0x00000005a8a87c23 */ /* 0x100fe20008010844 */
[--C-:B------:R-:W-:Y:S01]  /*6d50*/  FFMA.FTZ R174, R174, UR5, -R68.reuse ;  /* 0x00000005aeae7c23 */ /* 0x100fe20008010844 */
[--C-:B------:R-:W-:Y:S01]  /*6d60*/  FFMA.FTZ R175, R175, UR5, -R68.reuse ;  /* 0x00000005afaf7c23 */ /* 0x100fe20008010844 */
[----:B------:R-:W3:Y:S01]  /*6d70*/  MUFU.EX2 R163, R163 ;  /* 0x000000a300a37308 */ /* 0x000ee20000000800 */
[----:B----4-:R-:W-:Y:S01]  /*6d80*/  F2FP.F16.F32.PACK_AB R29, R169, R170 ;  /* 0x000000aaa91d723e */ /* 0x010fe200000000ff */
        /* <DEDUP_REMOVED lines=9> */
[----:B------:R-:W-:Y:S01]  /*6e20*/  FADD.FTZ R169, R170, R169 ;  /* 0x000000a9aaa97221 */ /* 0x000fe20000010000 */
[--C-:B------:R-:W-:Y:S01]  /*6e30*/  FFMA.FTZ R179, R179, UR5, -R68.reuse ;  /* 0x00000005b3b37c23 */ /* 0x100fe20008010844 */
[--C-:B------:R-:W-:Y:S01]  /*6e40*/  FFMA.FTZ R178, R178, UR5, -R68.reuse ;  /* 0x00000005b2b27c23 */ /* 0x100fe20008010844 */
[--C-:B------:R-:W-:Y:S01]  /*6e50*/  FFMA.FTZ R177, R177, UR5, -R68.reuse ;  /* 0x00000005b1b17c23 */ /* 0x100fe20008010844 */
[----:B-----5:R-:W-:Y:S01]  /*6e60*/  FADD.FTZ R169, R164, R169 ;  /* 0x000000a9a4a97221 */ /* 0x020fe20000010000 */
[----:B------:R-:W4:Y:S01]  /*6e70*/  MUFU.EX2 R148, R148 ;  /* 0x0000009400947308 */ /* 0x000f220000000800 */
[----:B---3--:R-:W-:Y:S01]  /*6e80*/  F2FP.F16.F32.PACK_AB R31, R163, R164 ;  /* 0x000000a4a31f723e */ /* 0x008fe200000000ff */
[--C-:B------:R-:W-:Y:S01]  /*6e90*/  FFMA.FTZ R167, R167, UR5, -R68.reuse ;  /* 0x00000005a7a77c23 */ /* 0x100fe20008010844 */
[----:B------:R-:W-:Y:S01]  /*6ea0*/  FADD.FTZ R163, R163, R169 ;  /* 0x000000a9a3a37221 */ /* 0x000fe20000010000 */
[--C-:B------:R-:W-:Y:S01]  /*6eb0*/  FFMA.FTZ R162, R162, UR5, -R68.reuse ;  /* 0x00000005a2a27c23 */ /* 0x100fe20008010844 */
[--C-:B------:R-:W-:Y:S01]  /*6ec0*/  FFMA.FTZ R156, R156, UR5, -R68.reuse ;  /* 0x000000059c9c7c23 */ /* 0x100fe20008010844 */
[--C-:B------:R-:W-:Y:S01]  /*6ed0*/  FFMA.FTZ R154, R154, UR5, -R68.reuse ;  /* 0x000000059a9a7c23 */ /* 0x100fe20008010844 */
[--C-:B------:R-:W-:Y:S01]  /*6ee0*/  FFMA.FTZ R115, R115, UR5, -R68.reuse ;  /* 0x0000000573737c23 */ /* 0x100fe20008010844 */
[C---:B------:R-:W-:Y:S01]  /*6ef0*/  HMMA.16816.F32 R16, R28.reuse, R12, RZ ;  /* 0x0000000c1c10723c */ /* 0x040fe200000018ff */
[----:B------:R-:W3:Y:S01]  /*6f00*/  MUFU.EX2 R146, R146 ;  /* 0x0000009200927308 */ /* 0x000ee20000000800 */
[--C-:B------:R-:W-:Y:S01]  /*6f10*/  FFMA.FTZ R110, R110, UR5, -R68.reuse ;  /* 0x000000056e6e7c23 */ /* 0x100fe20008010844 */
[--C-:B------:R-:W-:Y:S01]  /*6f20*/  FFMA.FTZ R107, R107, UR5, -R68.reuse ;  /* 0x000000056b6b7c23 */ /* 0x100fe20008010844 */
[--C-:B------:R-:W-:Y:S01]  /*6f30*/  FFMA.FTZ R114, R114, UR5, -R68.reuse ;  /* 0x0000000572727c23 */ /* 0x100fe20008010844 */
[--C-:B------:R-:W-:Y:S01]  /*6f40*/  FFMA.FTZ R101, R101, UR5, -R68.reuse ;  /* 0x0000000565657c23 */ /* 0x100fe20008010844 */
[C---:B------:R-:W-:Y:S01]  /*6f50*/  HMMA.16816.F32 R12, R28.reuse, R14, RZ ;  /* 0x0000000e1c0c723c */ /* 0x040fe200000018ff */
[--C-:B------:R-:W-:Y:S01]  /*6f60*/  FFMA.FTZ R99, R99, UR5, -R68.reuse ;  /* 0x0000000563637c23 */ /* 0x100fe20008010844 */
[--C-:B------:R-:W-:Y:S01]  /*6f70*/  FFMA.FTZ R97, R97, UR5, -R68.reuse ;  /* 0x0000000561617c23 */ /* 0x100fe20008010844 */
[----:B------:R-:W5:Y:S01]  /*6f80*/  MUFU.EX2 R143, R143 ;  /* 0x0000008f008f7308 */ /* 0x000f620000000800 */
[----:B----4-:R-:W-:Y:S01]  /*6f90*/  F2FP.F16.F32.PACK_AB R33, R148, R160 ;  /* 0x000000a09421723e */ /* 0x010fe200000000ff */
[----:B------:R-:W-:Y:S01]  /*6fa0*/  FADD.FTZ R160, R160, R163 ;  /* 0x000000a3a0a07221 */ /* 0x000fe20000010000 */
[C---:B-1----:R-:W-:Y:S01]  /*6fb0*/  HMMA.16816.F32 R8, R28.reuse, R24, RZ ;  /* 0x000000181c08723c */ /* 0x042fe200000018ff */
[--C-:B------:R-:W-:Y:S01]  /*6fc0*/  FFMA.FTZ R66, R66, UR5, -R68.reuse ;  /* 0x0000000542427c23 */ /* 0x100fe20008010844 */
[----:B------:R-:W-:Y:S01]  /*6fd0*/  FFMA.FTZ R65, R65, UR5, -R68 ;  /* 0x0000000541417c23 */ /* 0x000fe20008010844 */
[----:B------:R-:W-:Y:S01]  /*6fe0*/  FADD.FTZ R160, R148, R160 ;  /* 0x000000a094a07221 */ /* 0x000fe20000010000 */
[----:B------:R-:W-:Y:S01]  /*6ff0*/  FFMA.FTZ R64, R64, UR5, -R68 ;  /* 0x0000000540407c23 */ /* 0x000fe20008010844 */
[----:B------:R-:W1:Y:S01]  /*7000*/  MUFU.EX2 R139, R139 ;  /* 0x0000008b008b7308 */ /* 0x000e620000000800 */
[----:B------:R-:W-:Y:S01]  /*7010*/  HMMA.16816.F32 R28, R28, R26, RZ ;  /* 0x0000001a1c1c723c */ /* 0x000fe200000018ff */
[----:B------:R-:W4:Y:S01]  /*7020*/  LDSM.16.MT88.4 R24, [R230+0x5c00] ;  /* 0x005c0000e618783b */ /* 0x000f220000004200 */
[----:B---3--:R-:W-:Y:S01]  /*7030*/  FADD.FTZ R160, R146, R160 ;  /* 0x000000a092a07221 */ /* 0x008fe20000010000 */
[--C-:B------:R-:W-:Y:S01]  /*7040*/  FFMA.FTZ R63, R63, UR5, -R68.reuse ;  /* 0x000000053f3f7c23 */ /* 0x100fe20008010844 */
[--C-:B------:R-:W-:Y:S01]  /*7050*/  FFMA.FTZ R247, R59, UR5, -R68.reuse ;  /* 0x000000053bf77c23 */ /* 0x100fe20008010844 */
[--C-:B------:R-:W-:Y:S01]  /*7060*/  FFMA.FTZ R62, R62, UR5, -R68.reuse ;  /* 0x000000053e3e7c23 */ /* 0x100fe20008010844 */
[----:B------:R-:W-:Y:S01]  /*7070*/  FFMA.FTZ R61, R61, UR5, -R68 ;  /* 0x000000053d3d7c23 */ /* 0x000fe20008010844 */
[----:B------:R-:W3:Y:S01]  /*7080*/  MUFU.EX2 R138, R138 ;  /* 0x0000008a008a7308 */ /* 0x000ee20000000800 */
[C---:B-----5:R-:W-:Y:S01]  /*7090*/  F2FP.F16.F32.PACK_AB R35, R143.reuse, R146 ;  /* 0x000000928f23723e */ /* 0x060fe200000000ff */
[----:B------:R-:W-:-:S06]  /*70a0*/  FADD.FTZ R160, R143, R160 ;  /* 0x000000a08fa07221 */ /* 0x000fcc0000010000 */
[----:B------:R-:W-:Y:S01]  /*70b0*/  MUFU.EX2 R133, R133 ;  /* 0x0000008500857308 */ /* 0x000fe20000000800 */
[----:B------:R-:W-:Y:S01]  /*70c0*/  HMMA.16816.F32 R16, R32, R20, R16 ;  /* 0x000000142010723c */ /* 0x000fe20000001810 */
[----:B-1----:R-:W-:-:S05]  /*70d0*/  FADD.FTZ R160, R139, R160 ;  /* 0x000000a08ba07221 */ /* 0x002fca0000010000 */
[C---:B------:R-:W-:Y:S01]  /*70e0*/  HMMA.16816.F32 R12, R32.reuse, R22, R12 ;  /* 0x00000016200c723c */ /* 0x040fe2000000180c */
[----:B------:R-:W1:Y:S01]  /*70f0*/  MUFU.EX2 R3, R3 ;  /* 0x0000000300037308 */ /* 0x000e620000000800 */
[----:B------:R-:W-:Y:S01]  /*7100*/  F2FP.F16.F32.PACK_AB R20, R136, R141 ;  /* 0x0000008d8814723e */ /* 0x000fe200000000ff */
[----:B------:R-:W-:Y:S01]  /*7110*/  FADD.FTZ R141, R141, R158 ;  /* 0x0000009e8d8d7221 */ /* 0x000fe20000010000 */
[C---:B---3--:R-:W-:Y:S01]  /*7120*/  F2FP.F16.F32.PACK_AB R21, R138.reuse, R139 ;  /* 0x0000008b8a15723e */ /* 0x048fe200000000ff */
[----:B------:R-:W-:Y:S01]  /*7130*/  FADD.FTZ R138, R138, R160 ;  /* 0x000000a08a8a7221 */ /* 0x000fe20000010000 */
[C---:B------:R-:W-:Y:S01]  /*7140*/  HMMA.16816.F32 R8, R32.reuse, R40, R8 ;  /* 0x000000282008723c */ /* 0x040fe20000001808 */
[----:B------:R-:W-:Y:S01]  /*7150*/  F2FP.F16.F32.PACK_AB R22, R128, R131 ;  /* 0x000000838016723e */ /* 0x000fe200000000ff */
[----:B------:R-:W-:Y:S01]  /*7160*/  FADD.FTZ R141, R136, R141 ;  /* 0x0000008d888d7221 */ /* 0x000fe20000010000 */
[----:B------:R-:W-:Y:S03]  /*7170*/  MUFU.EX2 R130, R130 ;  /* 0x0000008200827308 */ /* 0x000fe60000000800 */
[----:B------:R-:W-:Y:S01]  /*7180*/  HMMA.16816.F32 R28, R32, R42, R28 ;  /* 0x0000002a201c723c */ /* 0x000fe2000000181c */
[----:B------:R-:W3:Y:S01]  /*7190*/  LDSM.16.MT88.4 R32, [R229+0x5c00] ;  /* 0x005c0000e520783b */ /* 0x000ee20000004200 */
[----:B------:R-:W-:-:S03]  /*71a0*/  FADD.FTZ R141, R131, R141 ;  /* 0x0000008d838d7221 */ /* 0x000fc60000010000 */
[----:B------:R-:W5:Y:S01]  /*71b0*/  MUFU.EX2 R132, R132 ;  /* 0x0000008400847308 */ /* 0x000f620000000800 */
[----:B-1----:R-:W-:Y:S01]  /*71c0*/  F2FP.F16.F32.PACK_AB R23, R3, R133 ;  /* 0x000000850317723e */ /* 0x002fe200000000ff */
[----:B------:R-:W-:Y:S01]  /*71d0*/  LDSM.16.MT88.4 R40, [R229+0x6000] ;  /* 0x00600000e528783b */ /* 0x000fe20000004200 */
[----:B------:R-:W-:Y:S01]  /*71e0*/  FADD.FTZ R133, R133, R138 ;  /* 0x0000008a85857221 */ /* 0x000fe20000010000 */
[----:B------:R-:W-:-:S03]  /*71f0*/  FADD.FTZ R141, R128, R141 ;  /* 0x0000008d808d7221 */ /* 0x000fc60000010000 */
[----:B------:R-:W-:Y:S01]  /*7200*/  FADD.FTZ R133, R3, R133 ;  /* 0x0000008503857221 */ /* 0x000fe20000010000 */
[----:B------:R-:W-:Y:S01]  /*7210*/  MUFU.EX2 R134, R134 ;  /* 0x0000008600867308 */ /* 0x000fe20000000800 */
[----:B--2---:R-:W-:Y:S01]  /*7220*/  HMMA.16816.F32 R16, R20, R4, R16 ;  /* 0x000000041410723c */ /* 0x004fe20000001810 */
[----:B------:R-:W-:-:S05]  /*7230*/  FFMA.FTZ R3, R125, UR5, -R68 ;  /* 0x000000057d037c23 */ /* 0x000fca0008010844 */
[C---:B------:R-:W-:Y:S01]  /*7240*/  HMMA.16816.F32 R12, R20.reuse, R6, R12 ;  /* 0x00000006140c723c */ /* 0x040fe2000000180c */
[----:B------:R-:W1:Y:S01]  /*7250*/  MUFU.EX2 R137, R137 ;  /* 0x0000008900897308 */ /* 0x000e620000000800 */
[----:B------:R-:W2:Y:S04]  /*7260*/  LDSM.16.MT88.4 R4, [R230+0x6000] ;  /* 0x00600000e604783b */ /* 0x000ea80000004200 */
[C---:B------:R-:W-:Y:S03]  /*7270*/  HMMA.16816.F32 R8, R20.reuse, R36, R8 ;  /* 0x000000241408723c */ /* 0x040fe60000001808 */
[----:B------:R-:W-:Y:S03]  /*7280*/  MUFU.EX2 R140, R140 ;  /* 0x0000008c008c7308 */ /* 0x000fe60000000800 */
[----:B------:R-:W-:Y:S01]  /*7290*/  HMMA.16816.F32 R28, R20, R38, R28 ;  /* 0x00000026141c723c */ /* 0x000fe2000000181c */
[----:B------:R-:W-:-:S04]  /*72a0*/  F2FP.F16.F32.PACK_AB R36, R119, R120 ;  /* 0x000000787724723e */ /* 0x000fc800000000ff */
[----:B------:R-:W3:Y:S02]  /*72b0*/  MUFU.EX2 R149, R149 ;  /* 0x0000009500957308 */ /* 0x000ee40000000800 */
[----:B------:R-:W-:Y:S01]  /*72c0*/  F2FP.F16.F32.PACK_AB R20, R124, R126 ;  /* 0x0000007e7c14723e */ /* 0x000fe200000000ff */
[----:B------:R-:W-:Y:S01]  /*72d0*/  FADD.FTZ R126, R126, R141 ;  /* 0x0000008d7e7e7221 */ /* 0x000fe20000010000 */
[----:B-----5:R-:W-:Y:S01]  /*72e0*/  F2FP.F16.F32.PACK_AB R21, R132, R130 ;  /* 0x000000828415723e */ /* 0x020fe200000000ff */
[----:B------:R-:W-:Y:S01]  /*72f0*/  FADD.FTZ R130, R130, R133 ;  /* 0x0000008582827221 */ /* 0x000fe20000010000 */
[----:B------:R-:W-:Y:S01]  /*7300*/  F2FP.F16.F32.PACK_AB R22, R122, R123 ;  /* 0x0000007b7a16723e */ /* 0x000fe200000000ff */
[----:B------:R-:W-:Y:S01]  /*7310*/  FADD.FTZ R126, R124, R126 ;  /* 0x0000007e7c7e7221 */ /* 0x000fe20000010000 */
[----:B-1----:R-:W-:Y:S01]  /*7320*/  F2FP.F16.F32.PACK_AB R23, R137, R134 ;  /* 0x000000868917723e */ /* 0x002fe200000000ff */
[----:B------:R-:W-:Y:S01]  /*7330*/  MUFU.EX2 R147, R147 ;  /* 0x0000009300937308 */ /* 0x000fe20000000800 */
[----:B------:R-:W-:Y:S01]  /*7340*/  F2FP.F16.F32.PACK_AB R38, R116, R117 ;  /* 0x000000757426723e */ /* 0x000fe200000000ff */
[----:B------:R-:W-:Y:S01]  /*7350*/  FADD.FTZ R130, R132, R130 ;  /* 0x0000008284827221 */ /* 0x000fe20000010000 */
[----:B------:R-:W-:-:S03]  /*7360*/  FADD.FTZ R126, R123, R126 ;  /* 0x0000007e7b7e7221 */ /* 0x000fc60000010000 */
[C---:B----4-:R-:W-:Y:S01]  /*7370*/  HMMA.16816.F32 R16, R20.reuse, R24, R16 ;  /* 0x000000181410723c */ /* 0x050fe20000001810 */
[----:B------:R-:W-:Y:S01]  /*7380*/  FADD.FTZ R130, R134, R130 ;  /* 0x0000008286827221 */ /* 0x000fe20000010000 */
[----:B------:R-:W1:Y:S01]  /*7390*/  MUFU.EX2 R155, R155 ;  /* 0x0000009b009b7308 */ /* 0x000e620000000800 */
[----:B---3--:R-:W-:Y:S01]  /*73a0*/  F2FP.F16.F32.PACK_AB R37, R149, R140 ;  /* 0x0000008c9525723e */ /* 0x008fe200000000ff */
[----:B------:R-:W-:Y:S01]  /*73b0*/  FADD.FTZ R122, R122, R126 ;  /* 0x0000007e7a7a7221 */ /* 0x000fe20000010000 */
[----:B------:R-:W-:Y:S01]  /*73c0*/  FADD.FTZ R137, R137, R130 ;  /* 0x0000008289897221 */ /* 0x000fe20000010000 */
[C---:B------:R-:W-:Y:S01]  /*73d0*/  HMMA.16816.F32 R12, R20.reuse, R26, R12 ;  /* 0x0000001a140c723c */ /* 0x040fe2000000180c */
[----:B------:R-:W3:Y:S01]  /*73e0*/  LDSM.16.MT88.4 R24, [R230+0x6400] ;  /* 0x00640000e618783b */ /* 0x000ee20000004200 */
[----:B------:R-:W-:Y:S01]  /*73f0*/  FADD.FTZ R122, R120, R122 ;  /* 0x0000007a787a7221 */ /* 0x000fe20000010000 */
[----:B------:R-:W-:Y:S01]  /*7400*/  FADD.FTZ R137, R140, R137 ;  /* 0x000000898c897221 */ /* 0x000fe20000010000 */
[----:B------:R-:W4:Y:S01]  /*7410*/  MUFU.EX2 R166, R166 ;  /* 0x000000a600a67308 */ /* 0x000f220000000800 */
[----:B------:R-:W-:Y:S01]  /*7420*/  LDSM.16.MT88.4 R140, [R230+0x8c00] ;  /* 0x008c0000e68c783b */ /* 0x000fe20000004200 */
[----:B------:R-:W-:Y:S01]  /*7430*/  HMMA.16816.F32 R8, R20, R32, R8 ;  /* 0x000000201408723c */ /* 0x000fe20000001808 */
[----:B------:R-:W-:Y:S01]  /*7440*/  FADD.FTZ R119, R119, R122 ;  /* 0x0000007a77777221 */ /* 0x000fe20000010000 */
[----:B------:R-:W-:-:S03]  /*7450*/  FADD.FTZ R149, R149, R137 ;  /* 0x0000008995957221 */ /* 0x000fc60000010000 */
[----:B------:R-:W-:Y:S01]  /*7460*/  FADD.FTZ R119, R117, R119 ;  /* 0x0000007775777221 */ /* 0x000fe20000010000 */
[----:B------:R-:W-:Y:S01]  /*7470*/  HMMA.16816.F32 R28, R20, R34, R28 ;  /* 0x00000022141c723c */ /* 0x000fe2000000181c */
[----:B-1----:R-:W-:Y:S01]  /*7480*/  F2FP.F16.F32.PACK_AB R39, R155, R147 ;  /* 0x000000939b27723e */ /* 0x002fe200000000ff */
[----:B------:R-:W1:Y:S01]  /*7490*/  MUFU.EX2 R161, R161 ;  /* 0x000000a100a17308 */ /* 0x000e620000000800 */
[----:B------:R-:W5:Y:S01]  /*74a0*/  LDSM.16.MT88.4 R32, [R229+0x6400] ;  /* 0x00640000e520783b */ /* 0x000f620000004200 */
[----:B------:R-:W-:Y:S01]  /*74b0*/  FADD.FTZ R149, R147, R149 ;  /* 0x0000009593957221 */ /* 0x000fe20000010000 */
[----:B------:R-:W-:Y:S02]  /*74c0*/  FADD.FTZ R116, R116, R119 ;  /* 0x0000007774747221 */ /* 0x000fe40000010000 */
[----:B------:R-:W-:Y:S01]  /*74d0*/  F2FP.F16.F32.PACK_AB R20, R112, R113 ;  /* 0x000000717014723e */ /* 0x000fe200000000ff */
[----:B--2---:R-:W-:Y:S01]  /*74e0*/  HMMA.16816.F32 R16, R36, R4, R16 ;  /* 0x000000042410723c */ /* 0x004fe20000001810 */
[----:B------:R-:W-:Y:S01]  /*74f0*/  F2FP.F16.F32.PACK_AB R22, R109, R111 ;  /* 0x0000006f6d16723e */ /* 0x000fe200000000ff */
[----:B------:R-:W2:Y:S01]  /*7500*/  MUFU.EX2 R157, R157 ;  /* 0x0000009d009d7308 */ /* 0x000ea20000000800 */
[----:B------:R-:W-:Y:S01]  /*7510*/  FADD.FTZ R155, R155, R149 ;  /* 0x000000959b9b7221 */ /* 0x000fe20000010000 */
[----:B------:R-:W-:-:S02]  /*7520*/  FADD.FTZ R116, R113, R116 ;  /* 0x0000007471747221 */ /* 0x000fc40000010000 */
[C---:B------:R-:W-:Y:S01]  /*7530*/  HMMA.16816.F32 R12, R36.reuse, R6, R12 ;  /* 0x00000006240c723c */ /* 0x040fe2000000180c */
[----:B------:R-:W5:Y:S01]  /*7540*/  LDSM.16.MT88.4 R4, [R230+0x6800] ;  /* 0x00680000e604783b */ /* 0x000f620000004200 */
[----:B----4-:R-:W-:Y:S01]  /*7550*/  FADD.FTZ R155, R166, R155 ;  /* 0x0000009ba69b7221 */ /* 0x010fe20000010000 */
[----:B------:R-:W-:Y:S01]  /*7560*/  FADD.FTZ R116, R112, R116 ;  /* 0x0000007470747221 */ /* 0x000fe20000010000 */
[----:B------:R-:W4:Y:S01]  /*7570*/  MUFU.EX2 R168, R168 ;  /* 0x000000a800a87308 */ /* 0x000f220000000800 */
[C---:B-1----:R-:W-:Y:S01]  /*7580*/  F2FP.F16.F32.PACK_AB R21, R161.reuse, R166 ;  /* 0x000000a6a115723e */ /* 0x042fe200000000ff */
[----:B------:R-:W-:Y:S01]  /*7590*/  HMMA.16816.F32 R8, R36, R40, R8 ;  /* 0x000000282408723c */ /* 0x000fe20000001808 */
[----:B------:R-:W-:Y:S01]  /*75a0*/  FADD.FTZ R161, R161, R155 ;  /* 0x0000009ba1a17221 */ /* 0x000fe20000010000 */
[----:B------:R-:W-:-:S04]  /*75b0*/  FADD.FTZ R111, R111, R116 ;  /* 0x000000746f6f7221 */ /* 0x000fc80000010000 */
[----:B------:R-:W-:Y:S01]  /*75c0*/  HMMA.16816.F32 R28, R36, R42, R28 ;  /* 0x0000002a241c723c */ /* 0x000fe2000000181c */
[----:B------:R-:W1:Y:S01]  /*75d0*/  MUFU.EX2 R174, R174 ;  /* 0x000000ae00ae7308 */ /* 0x000e620000000800 */
[----:B------:R-:W5:Y:S01]  /*75e0*/  LDSM.16.MT88.4 R40, [R229+0x6800] ;  /* 0x00680000e528783b */ /* 0x000f620000004200 */
[----:B--2---:R-:W-:Y:S01]  /*75f0*/  FADD.FTZ R161, R157, R161 ;  /* 0x000000a19da17221 */ /* 0x004fe20000010000 */
[----:B------:R-:W-:-:S03]  /*7600*/  FADD.FTZ R111, R109, R111 ;  /* 0x0000006f6d6f7221 */ /* 0x000fc60000010000 */
[----:B------:R-:W-:Y:S01]  /*7610*/  F2FP.F16.F32.PACK_AB R36, R106, R108 ;  /* 0x0000006c6a24723e */ /* 0x000fe200000000ff */
[----:B------:R-:W-:Y:S01]  /*7620*/  FADD.FTZ R108, R108, R111 ;  /* 0x0000006f6c6c7221 */ /* 0x000fe20000010000 */
[C---:B----4-:R-:W-:Y:S01]  /*7630*/  F2FP.F16.F32.PACK_AB R23, R168.reuse, R157 ;  /* 0x0000009da817723e */ /* 0x050fe200000000ff */
[----:B------:R-:W2:Y:S01]  /*7640*/  MUFU.EX2 R175, R175 ;  /* 0x000000af00af7308 */ /* 0x000ea20000000800 */
[----:B------:R-:W-:Y:S01]  /*7650*/  F2FP.F16.F32.PACK_AB R38, R103, R105 ;  /* 0x000000696726723e */ /* 0x000fe200000000ff */
[----:B------:R-:W-:Y:S01]  /*7660*/  FADD.FTZ R168, R168, R161 ;  /* 0x000000a1a8a87221 */ /* 0x000fe20000010000 */
[----:B------:R-:W-:-:S03]  /*7670*/  FADD.FTZ R108, R106, R108 ;  /* 0x0000006c6a6c7221 */ /* 0x000fc60000010000 */
[C---:B---3--:R-:W-:Y:S01]  /*7680*/  HMMA.16816.F32 R16, R20.reuse, R24, R16 ;  /* 0x000000181410723c */ /* 0x048fe20000001810 */
[----:B------:R-:W-:Y:S01]  /*7690*/  FADD.FTZ R105, R105, R108 ;  /* 0x0000006c69697221 */ /* 0x000fe20000010000 */
[----:B------:R-:W3:Y:S01]  /*76a0*/  MUFU.EX2 R176, R176 ;  /* 0x000000b000b07308 */ /* 0x000ee20000000800 */
[----:B-1----:R-:W-:Y:S02]  /*76b0*/  FADD.FTZ R168, R174, R168 ;  /* 0x000000a8aea87221 */ /* 0x002fe40000010000 */
[----:B------:R-:W-:Y:S01]  /*76c0*/  FADD.FTZ R105, R103, R105 ;  /* 0x0000006967697221 */ /* 0x000fe20000010000 */
[C---:B------:R-:W-:Y:S01]  /*76d0*/  HMMA.16816.F32 R12, R20.reuse, R26, R12 ;  /* 0x0000001a140c723c */ /* 0x040fe2000000180c */
[----:B------:R-:W1:Y:S03]  /*76e0*/  LDSM.16.MT88.4 R24, [R230+0x6c00] ;  /* 0x006c0000e618783b */ /* 0x000e660000004200 */
[----:B------:R-:W4:Y:S01]  /*76f0*/  MUFU.EX2 R188, R188 ;  /* 0x000000bc00bc7308 */ /* 0x000f220000000800 */
[C---:B--2---:R-:W-:Y:S01]  /*7700*/  F2FP.F16.F32.PACK_AB R37, R175.reuse, R174 ;  /* 0x000000aeaf25723e */ /* 0x044fe200000000ff */
[----:B-----5:R-:W-:Y:S01]  /*7710*/  HMMA.16816.F32 R8, R20, R32, R8 ;  /* 0x000000201408723c */ /* 0x020fe20000001808 */
[----:B------:R-:W-:-:S05]  /*7720*/  FADD.FTZ R175, R175, R168 ;  /* 0x000000a8afaf7221 */ /* 0x000fca0000010000 */
[----:B------:R-:W-:Y:S01]  /*7730*/  HMMA.16816.F32 R28, R20, R34, R28 ;  /* 0x00000022141c723c */ /* 0x000fe2000000181c */
[----:B------:R-:W2:Y:S01]  /*7740*/  MUFU.EX2 R187, R187 ;  /* 0x000000bb00bb7308 */ /* 0x000ea20000000800 */
[----:B------:R-:W5:Y:S01]  /*7750*/  LDSM.16.MT88.4 R32, [R229+0x6c00] ;  /* 0x006c0000e520783b */ /* 0x000f620000004200 */
[----:B---3--:R-:W-:-:S04]  /*7760*/  FADD.FTZ R175, R176, R175 ;  /* 0x000000afb0af7221 */ /* 0x008fc80000010000 */
[--C-:B------:R-:W-:Y:S01]  /*7770*/  FFMA.FTZ R20, R181, UR5, -R68.reuse ;  /* 0x00000005b5147c23 */ /* 0x100fe20008010844 */
[----:B------:R-:W-:Y:S01]  /*7780*/  FFMA.FTZ R181, R180, UR5, -R68 ;  /* 0x00000005b4b57c23 */ /* 0x000fe20008010844 */
[----:B----4-:R-:W-:Y:S01]  /*7790*/  F2FP.F16.F32.PACK_AB R39, R188, R176 ;  /* 0x000000b0bc27723e */ /* 0x010fe200000000ff */
[----:B------:R-:W3:Y:S01]  /*77a0*/  MUFU.EX2 R186, R186 ;  /* 0x000000ba00ba7308 */ /* 0x000ee20000000800 */
[----:B------:R-:W-:Y:S01]  /*77b0*/  F2FP.F16.F32.PACK_AB R22, R96, R98 ;  /* 0x000000626016723e */ /* 0x000fe200000000ff */
[----:B------:R-:W-:-:S04]  /*77c0*/  FADD.FTZ R188, R188, R175 ;  /* 0x000000afbcbc7221 */ /* 0x000fc80000010000 */
[----:B------:R-:W-:Y:S02]  /*77d0*/  HMMA.16816.F32 R16, R36, R4, R16 ;  /* 0x000000042410723c */ /* 0x000fe40000001810 */
[----:B------:R-:W-:Y:S01]  /*77e0*/  MUFU.EX2 R185, R185 ;  /* 0x000000b900b97308 */ /* 0x000fe20000000800 */
[----:B--2---:R-:W-:-:S03]  /*77f0*/  FADD.FTZ R188, R187, R188 ;  /* 0x000000bcbbbc7221 */ /* 0x004fc60000010000 */
[C---:B------:R-:W-:Y:S01]  /*7800*/  HMMA.16816.F32 R12, R36.reuse, R6, R12 ;  /* 0x00000006240c723c */ /* 0x040fe2000000180c */
[----:B------:R-:W2:Y:S03]  /*7810*/  LDSM.16.MT88.4 R4, [R230+0x7000] ;  /* 0x00700000e604783b */ /* 0x000ea60000004200 */
[----:B------:R-:W4:Y:S01]  /*7820*/  MUFU.EX2 R184, R184 ;  /* 0x000000b800b87308 */ /* 0x000f220000000800 */
[C---:B---3--:R-:W-:Y:S01]  /*7830*/  F2FP.F16.F32.PACK_AB R21, R186.reuse, R187 ;  /* 0x000000bbba15723e */ /* 0x048fe200000000ff */
[----:B------:R-:W-:Y:S01]  /*7840*/  HMMA.16816.F32 R8, R36, R40, R8 ;  /* 0x000000282408723c */ /* 0x000fe20000001808 */
[----:B------:R-:W-:-:S05]  /*7850*/  FADD.FTZ R186, R186, R188 ;  /* 0x000000bcbaba7221 */ /* 0x000fca0000010000 */
[----:B------:R3:W-:Y:S01]  /*7860*/  MUFU.EX2 R180, R20 ;  /* 0x0000001400b47308 */ /* 0x0007e20000000800 */
[----:B------:R-:W-:Y:S01]  /*7870*/  HMMA.16816.F32 R28, R36, R42, R28 ;  /* 0x0000002a241c723c */ /* 0x000fe2000000181c */
[----:B------:R-:W2:Y:S06]  /*7880*/  LDSM.16.MT88.4 R40, [R229+0x7000] ;  /* 0x00700000e528783b */ /* 0x000eac0000004200 */
[----:B------:R-:W-:Y:S01]  /*7890*/  MUFU.EX2 R183, R183 ;  /* 0x000000b700b77308 */ /* 0x000fe20000000800 */
[----:B----4-:R-:W-:Y:S01]  /*78a0*/  F2FP.F16.F32.PACK_AB R23, R184, R185 ;  /* 0x000000b9b817723e */ /* 0x010fe200000000ff */
[----:B------:R-:W-:Y:S01]  /*78b0*/  FADD.FTZ R185, R185, R186 ;  /* 0x000000bab9b97221 */ /* 0x000fe20000010000 */
[----:B------:R-:W-:-:S02]  /*78c0*/  F2FP.F16.F32.PACK_AB R36, R93, R95 ;  /* 0x0000005f5d24723e */ /* 0x000fc400000000ff */
[----:B------:R-:W-:Y:S01]  /*78d0*/  F2FP.F16.F32.PACK_AB R38, R90, R91 ;  /* 0x0000005b5a26723e */ /* 0x000fe200000000ff */
[----:B------:R-:W-:Y:S02]  /*78e0*/  FADD.FTZ R185, R184, R185 ;  /* 0x000000b9b8b97221 */ /* 0x000fe40000010000 */
[----:B------:R-:W4:Y:S01]  /*78f0*/  MUFU.EX2 R182, R182 ;  /* 0x000000b600b67308 */ /* 0x000f220000000800 */
[----:B---3--:R-:W-:Y:S01]  /*7900*/  F2FP.F16.F32.PACK_AB R20, R100, R102 ;  /* 0x000000666414723e */ /* 0x008fe200000000ff */
[----:B------:R-:W-:-:S04]  /*7910*/  FADD.FTZ R102, R102, R105 ;  /* 0x0000006966667221 */ /* 0x000fc80000010000 */
[----:B------:R-:W-:Y:S02]  /*7920*/  FADD.FTZ R102, R100, R102 ;  /* 0x0000006664667221 */ /* 0x000fe40000010000 */
[----:B------:R-:W3:Y:S01]  /*7930*/  MUFU.EX2 R181, R181 ;  /* 0x000000b500b57308 */ /* 0x000ee20000000800 */
[----:B-1----:R-:W-:Y:S01]  /*7940*/  HMMA.16816.F32 R16, R20, R24, R16 ;  /* 0x000000181410723c */ /* 0x002fe20000001810 */
[----:B------:R-:W-:-:S04]  /*7950*/  FADD.FTZ R98, R98, R102 ;  /* 0x0000006662627221 */ /* 0x000fc80000010000 */
[----:B------:R-:W-:Y:S01]  /*7960*/  FADD.FTZ R98, R96, R98 ;  /* 0x0000006260627221 */ /* 0x000fe20000010000 */
[C---:B------:R-:W-:Y:S01]  /*7970*/  HMMA.16816.F32 R12, R20.reuse, R26, R12 ;  /* 0x0000001a140c723c */ /* 0x040fe2000000180c */
[----:B------:R-:W1:Y:S01]  /*7980*/  LDSM.16.MT88.4 R24, [R230+0x7400] ;  /* 0x00740000e618783b */ /* 0x000e620000004200 */
[C---:B----4-:R-:W-:Y:S01]  /*7990*/  F2FP.F16.F32.PACK_AB R37, R182.reuse, R183 ;  /* 0x000000b7b625723e */ /* 0x050fe200000000ff */
[----:B------:R-:W-:Y:S01]  /*79a0*/  MUFU.EX2 R89, R89 ;  /* 0x0000005900597308 */ /* 0x000fe20000000800 */
[----:B------:R-:W-:Y:S01]  /*79b0*/  FADD.FTZ R95, R95, R98 ;  /* 0x000000625f5f7221 */ /* 0x000fe20000010000 */
[----:B------:R-:W-:Y:S01]  /*79c0*/  FADD.FTZ R183, R183, R185 ;  /* 0x000000b9b7b77221 */ /* 0x000fe20000010000 */
[C---:B-----5:R-:W-:Y:S03]  /*79d0*/  HMMA.16816.F32 R8, R20.reuse, R32, R8 ;  /* 0x000000201408723c */ /* 0x060fe60000001808 */
[----:B------:R-:W-:Y:S01]  /*79e0*/  FADD.FTZ R183, R182, R183 ;  /* 0x000000b7b6b77221 */ /* 0x000fe20000010000 */
[----:B---3--:R-:W-:Y:S01]  /*79f0*/  F2FP.F16.F32.PACK_AB R39, R181, R180 ;  /* 0x000000b4b527723e */ /* 0x008fe200000000ff */
[----:B------:R-:W3:Y:S01]  /*7a00*/  MUFU.EX2 R88, R88 ;  /* 0x0000005800587308 */ /* 0x000ee20000000800 */
[----:B------:R-:W-:Y:S01]  /*7a10*/  HMMA.16816.F32 R28, R20, R34, R28 ;  /* 0x00000022141c723c */ /* 0x000fe2000000181c */
[----:B------:R-:W4:Y:S01]  /*7a20*/  LDSM.16.MT88.4 R20, [R229+0x7400] ;  /* 0x00740000e514783b */ /* 0x000f220000004200 */
[----:B------:R-:W-:-:S04]  /*7a30*/  FADD.FTZ R183, R180, R183 ;  /* 0x000000b7b4b77221 */ /* 0x000fc80000010000 */
[----:B--2---:R-:W-:Y:S01]  /*7a40*/  HMMA.16816.F32 R16, R36, R4, R16 ;  /* 0x000000042410723c */ /* 0x004fe20000001810 */
[----:B------:R-:W-:Y:S01]  /*7a50*/  MUFU.EX2 R87, R87 ;  /* 0x0000005700577308 */ /* 0x000fe20000000800 */
[----:B------:R-:W-:-:S04]  /*7a60*/  FADD.FTZ R181, R181, R183 ;  /* 0x000000b7b5b57221 */ /* 0x000fc80000010000 */
[C---:B------:R-:W-:Y:S01]  /*7a70*/  HMMA.16816.F32 R12, R36.reuse, R6, R12 ;  /* 0x00000006240c723c */ /* 0x040fe2000000180c */
[----:B------:R-:W2:Y:S02]  /*7a80*/  LDSM.16.MT88.4 R4, [R230+0x7800] ;  /* 0x00780000e604783b */ /* 0x000ea40000004200 */
[----:B------:R-:W5:Y:S01]  /*7a90*/  MUFU.EX2 R86, R86 ;  /* 0x0000005600567308 */ /* 0x000f620000000800 */
[----:B---3--:R-:W-:Y:S02]  /*7aa0*/  F2FP.F16.F32.PACK_AB R32, R88, R89 ;  /* 0x000000595820723e */ /* 0x008fe400000000ff */
[C---:B------:R-:W-:Y:S05]  /*7ab0*/  HMMA.16816.F32 R8, R36.reuse, R40, R8 ;  /* 0x000000282408723c */ /* 0x040fea0000001808 */
[----:B------:R-:W3:Y:S01]  /*7ac0*/  MUFU.EX2 R179, R179 ;  /* 0x000000b300b37308 */ /* 0x000ee20000000800 */
[----:B------:R-:W-:Y:S01]  /*7ad0*/  HMMA.16816.F32 R28, R36, R42, R28 ;  /* 0x0000002a241c723c */ /* 0x000fe2000000181c */
[----:B------:R-:W-:-:S06]  /*7ae0*/  FFMA.FTZ R41, R127, UR5, -R68 ;  /* 0x000000057f297c23 */ /* 0x000fcc0008010844 */
[----:B------:R-:W1:Y:S01]  /*7af0*/  MUFU.EX2 R178, R178 ;  /* 0x000000b200b27308 */ /* 0x000e620000000800 */
[----:B-----5:R-:W-:Y:S01]  /*7b00*/  F2FP.F16.F32.PACK_AB R34, R86, R87 ;  /* 0x000000575622723e */ /* 0x020fe200000000ff */
[--C-:B------:R-:W-:Y:S01]  /*7b10*/  FFMA.FTZ R39, R144, UR5, -R68.reuse ;  /* 0x0000000590277c23 */ /* 0x100fe20008010844 */
[--C-:B------:R-:W-:Y:S01]  /*7b20*/  FFMA.FTZ R42, R121, UR5, -R68.reuse ;  /* 0x00000005792a7c23 */ /* 0x100fe20008010844 */
[----:B------:R-:W-:Y:S01]  /*7b30*/  FFMA.FTZ R43, R118, UR5, -R68 ;  /* 0x00000005762b7c23 */ /* 0x000fe20008010844 */
[--C-:B------:R-:W-:Y:S01]  /*7b40*/  FFMA.FTZ R36, R135, UR5, -R92.reuse ;  /* 0x0000000587247c23 */ /* 0x100fe2000801085c */
[----:B------:R-:W-:Y:S01]  /*7b50*/  FFMA.FTZ R37, R129, UR5, -R92 ;  /* 0x0000000581257c23 */ /* 0x000fe2000801085c */
[----:B------:R-:W-:Y:S01]  /*7b60*/  LDSM.16.MT88.4 R132, [R229+0x8c00] ;  /* 0x008c0000e584783b */ /* 0x000fe20000004200 */
[----:B------:R-:W-:Y:S01]  /*7b70*/  MUFU.EX2 R177, R177 ;  /* 0x000000b100b17308 */ /* 0x000fe20000000800 */
[----:B---3--:R-:W-:-:S07]  /*7b80*/  FADD.FTZ R181, R179, R181 ;  /* 0x000000b5b3b57221 */ /* 0x008fce0000010000 */
[----:B------:R-:W3:Y:S01]  /*7b90*/  MUFU.EX2 R167, R167 ;  /* 0x000000a700a77308 */ /* 0x000ee20000000800 */
[C---:B-1----:R-:W-:Y:S01]  /*7ba0*/  F2FP.F16.F32.PACK_AB R33, R178.reuse, R179 ;  /* 0x000000b3b221723e */ /* 0x042fe200000000ff */
[----:B------:R-:W-:-:S06]  /*7bb0*/  FADD.FTZ R181, R178, R181 ;  /* 0x000000b5b2b57221 */ /* 0x000fcc0000010000 */
[----:B------:R-:W-:Y:S08]  /*7bc0*/  MUFU.EX2 R85, R85 ;  /* 0x0000005500557308 */ /* 0x000ff00000000800 */
[----:B------:R-:W1:Y:S01]  /*7bd0*/  MUFU.EX2 R84, R84 ;  /* 0x0000005400547308 */ /* 0x000e620000000800 */
[----:B---3--:R-:W-:Y:S01]  /*7be0*/  F2FP.F16.F32.PACK_AB R35, R167, R177 ;  /* 0x000000b1a723723e */ /* 0x008fe200000000ff */
[----:B------:R-:W-:-:S04]  /*7bf0*/  FADD.FTZ R177, R177, R181 ;  /* 0x000000b5b1b17221 */ /* 0x000fc80000010000 */
[----:B------:R-:W-:Y:S02]  /*7c00*/  FADD.FTZ R177, R167, R177 ;  /* 0x000000b1a7b17221 */ /* 0x000fe40000010000 */
[C---:B------:R-:W-:Y:S01]  /*7c10*/  HMMA.16816.F32 R16, R32.reuse, R24, R16 ;  /* 0x000000182010723c */ /* 0x040fe20000001810 */
[----:B------:R-:W-:Y:S05]  /*7c20*/  MUFU.EX2 R83, R83 ;  /* 0x0000005300537308 */ /* 0x000fea0000000800 */
[C---:B------:R-:W-:Y:S01]  /*7c30*/  HMMA.16816.F32 R12, R32.reuse, R26, R12 ;  /* 0x0000001a200c723c */ /* 0x040fe2000000180c */
[----:B------:R-:W3:Y:S02]  /*7c40*/  LDSM.16.MT88.4 R24, [R229+0x7800] ;  /* 0x00780000e518783b */ /* 0x000ee40000004200 */
[----:B------:R-:W5:Y:S03]  /*7c50*/  MUFU.EX2 R82, R82 ;  /* 0x0000005200527308 */ /* 0x000f660000000800 */
[C---:B----4-:R-:W-:Y:S05]  /*7c60*/  HMMA.16816.F32 R8, R32.reuse, R20, R8 ;  /* 0x000000142008723c */ /* 0x050fea0000001808 */
[----:B------:R-:W-:Y:S01]  /*7c70*/  MUFU.EX2 R162, R162 ;  /* 0x000000a200a27308 */ /* 0x000fe20000000800 */
[----:B------:R-:W-:Y:S01]  /*7c80*/  HMMA.16816.F32 R28, R32, R22, R28 ;  /* 0x00000016201c723c */ /* 0x000fe2000000181c */
[----:B------:R-:W4:Y:S01]  /*7c90*/  LDSM.16.MT88.4 R32, [R230+0x7c00] ;  /* 0x007c0000e620783b */ /* 0x000f220000004200 */
[----:B-1----:R-:W-:-:S05]  /*7ca0*/  F2FP.F16.F32.PACK_AB R20, R84, R85 ;  /* 0x000000555414723e */ /* 0x002fca00000000ff */
[----:B------:R-:W1:Y:S01]  /*7cb0*/  MUFU.EX2 R40, R156 ;  /* 0x0000009c00287308 */ /* 0x000e620000000800 */
[----:B-----5:R-:W-:-:S07]  /*7cc0*/  F2FP.F16.F32.PACK_AB R22, R82, R83 ;  /* 0x000000535216723e */ /* 0x020fce00000000ff */
[----:B------:R-:W-:Y:S08]  /*7cd0*/  MUFU.EX2 R38, R154 ;  /* 0x0000009a00267308 */ /* 0x000ff00000000800 */
[----:B------:R-:W5:Y:S01]  /*7ce0*/  MUFU.EX2 R39, R39 ;  /* 0x0000002700277308 */ /* 0x000f620000000800 */
[----:B-1----:R-:W-:Y:S01]  /*7cf0*/  F2FP.F16.F32.PACK_AB R21, R40, R162 ;  /* 0x000000a22815723e */ /* 0x002fe200000000ff */
[----:B------:R-:W-:-:S06]  /*7d00*/  FADD.FTZ R162, R162, R177 ;  /* 0x000000b1a2a27221 */ /* 0x000fcc0000010000 */
[----:B------:R-:W-:Y:S08]  /*7d10*/  MUFU.EX2 R81, R81 ;  /* 0x0000005100517308 */ /* 0x000ff00000000800 */
[----:B------:R-:W1:Y:S01]  /*7d20*/  MUFU.EX2 R80, R80 ;  /* 0x0000005000507308 */ /* 0x000e620000000800 */
[----:B-----5:R-:W-:-:S07]  /*7d30*/  F2FP.F16.F32.PACK_AB R23, R39, R38 ;  /* 0x000000262717723e */ /* 0x020fce00000000ff */
[C---:B--2---:R-:W-:Y:S01]  /*7d40*/  HMMA.16816.F32 R16, R20.reuse, R4, R16 ;  /* 0x000000041410723c */ /* 0x044fe20000001810 */
[----:B------:R-:W-:Y:S05]  /*7d50*/  MUFU.EX2 R79, R79 ;  /* 0x0000004f004f7308 */ /* 0x000fea0000000800 */
[C---:B------:R-:W-:Y:S01]  /*7d60*/  HMMA.16816.F32 R12, R20.reuse, R6, R12 ;  /* 0x00000006140c723c */ /* 0x040fe2000000180c */
[----:B------:R-:W2:Y:S02]  /*7d70*/  LDSM.16.MT88.4 R4, [R229+0x7c00] ;  /* 0x007c0000e504783b */ /* 0x000ea40000004200 */
[----:B------:R-:W5:Y:S03]  /*7d80*/  MUFU.EX2 R78, R78 ;  /* 0x0000004e004e7308 */ /* 0x000f660000000800 */
[C---:B---3--:R-:W-:Y:S05]  /*7d90*/  HMMA.16816.F32 R8, R20.reuse, R24, R8 ;  /* 0x000000181408723c */ /* 0x048fea0000001808 */
[----:B------:R-:W-:Y:S01]  /*7da0*/  MUFU.EX2 R41, R41 ;  /* 0x0000002900297308 */ /* 0x000fe20000000800 */
[----:B------:R-:W-:Y:S01]  /*7db0*/  HMMA.16816.F32 R28, R20, R26, R28 ;  /* 0x0000001a141c723c */ /* 0x000fe2000000181c */
[----:B------:R-:W3:Y:S01]  /*7dc0*/  LDSM.16.MT88.4 R20, [R230+0x8000] ;  /* 0x00800000e614783b */ /* 0x000ee20000004200 */
[----:B-1----:R-:W-:-:S05]  /*7dd0*/  F2FP.F16.F32.PACK_AB R24, R80, R81 ;  /* 0x000000515018723e */ /* 0x002fca00000000ff */
[----:B------:R-:W1:Y:S01]  /*7de0*/  MUFU.EX2 R3, R3 ;  /* 0x0000000300037308 */ /* 0x000e620000000800 */
[----:B-----5:R-:W-:-:S07]  /*7df0*/  F2FP.F16.F32.PACK_AB R26, R78, R79 ;  /* 0x0000004f4e1a723e */ /* 0x020fce00000000ff */
[----:B------:R-:W-:Y:S08]  /*7e00*/  MUFU.EX2 R42, R42 ;  /* 0x0000002a002a7308 */ /* 0x000ff00000000800 */
[----:B------:R-:W5:Y:S01]  /*7e10*/  MUFU.EX2 R43, R43 ;  /* 0x0000002b002b7308 */ /* 0x000f620000000800 */
[----:B-1----:R-:W-:-:S07]  /*7e20*/  F2FP.F16.F32.PACK_AB R25, R3, R41 ;  /* 0x000000290319723e */ /* 0x002fce00000000ff */
[----:B------:R-:W-:Y:S08]  /*7e30*/  MUFU.EX2 R77, R77 ;  /* 0x0000004d004d7308 */ /* 0x000ff00000000800 */
[----:B------:R-:W1:Y:S01]  /*7e40*/  MUFU.EX2 R76, R76 ;  /* 0x0000004c004c7308 */ /* 0x000e620000000800 */
[----:B-----5:R-:W-:-:S07]  /*7e50*/  F2FP.F16.F32.PACK_AB R27, R43, R42 ;  /* 0x0000002a2b1b723e */ /* 0x020fce00000000ff */
[----:B------:R-:W-:Y:S01]  /*7e60*/  MUFU.EX2 R75, R75 ;  /* 0x0000004b004b7308 */ /* 0x000fe20000000800 */
[C---:B----4-:R-:W-:Y:S06]  /*7e70*/  HMMA.16816.F32 R16, R24.reuse, R32, R16 ;  /* 0x000000201810723c */ /* 0x050fec0000001810 */
[C---:B------:R-:W-:Y:S01]  /*7e80*/  HMMA.16816.F32 R12, R24.reuse, R34, R12 ;  /* 0x00000022180c723c */ /* 0x040fe2000000180c */
[----:B------:R-:W4:Y:S01]  /*7e90*/  MUFU.EX2 R74, R74 ;  /* 0x0000004a004a7308 */ /* 0x000f220000000800 */
[----:B------:R-:W5:Y:S04]  /*7ea0*/  LDSM.16.MT88.4 R32, [R229+0x8000] ;  /* 0x00800000e520783b */ /* 0x000f680000004200 */
[C---:B--2---:R-:W-:Y:S03]  /*7eb0*/  HMMA.16816.F32 R8, R24.reuse, R4, R8 ;  /* 0x000000041808723c */ /* 0x044fe60000001808 */
[----:B------:R-:W-:Y:S03]  /*7ec0*/  MUFU.EX2 R115, R115 ;  /* 0x0000007300737308 */ /* 0x000fe60000000800 */
[----:B------:R-:W-:Y:S01]  /*7ed0*/  HMMA.16816.F32 R28, R24, R6, R28 ;  /* 0x00000006181c723c */ /* 0x000fe2000000181c */
[----:B------:R-:W2:Y:S04]  /*7ee0*/  LDSM.16.MT88.4 R4, [R230+0x8400] ;  /* 0x00840000e604783b */ /* 0x000ea80000004200 */
[----:B------:R-:W3:Y:S02]  /*7ef0*/  MUFU.EX2 R113, R114 ;  /* 0x0000007200717308 */ /* 0x000ee40000000800 */
[----:B-1----:R-:W-:-:S02]  /*7f00*/  F2FP.F16.F32.PACK_AB R24, R76, R77 ;  /* 0x0000004d4c18723e */ /* 0x002fc400000000ff */
[----:B----4-:R-:W-:-:S04]  /*7f10*/  F2FP.F16.F32.PACK_AB R26, R74, R75 ;  /* 0x0000004b4a1a723e */ /* 0x010fc800000000ff */
[----:B------:R-:W-:Y:S08]  /*7f20*/  MUFU.EX2 R110, R110 ;  /* 0x0000006e006e7308 */ /* 0x000ff00000000800 */
[----:B------:R-:W1:Y:S01]  /*7f30*/  MUFU.EX2 R107, R107 ;  /* 0x0000006b006b7308 */ /* 0x000e620000000800 */
[----:B---3--:R-:W-:-:S07]  /*7f40*/  F2FP.F16.F32.PACK_AB R25, R113, R115 ;  /* 0x000000737119723e */ /* 0x008fce00000000ff */
[----:B------:R-:W-:Y:S08]  /*7f50*/  MUFU.EX2 R73, R73 ;  /* 0x0000004900497308 */ /* 0x000ff00000000800 */
[----:B------:R-:W3:Y:S01]  /*7f60*/  MUFU.EX2 R72, R72 ;  /* 0x0000004800487308 */ /* 0x000ee20000000800 */
[----:B-1----:R-:W-:-:S07]  /*7f70*/  F2FP.F16.F32.PACK_AB R27, R107, R110 ;  /* 0x0000006e6b1b723e */ /* 0x002fce00000000ff */
[C---:B------:R-:W-:Y:S01]  /*7f80*/  HMMA.16816.F32 R16, R24.reuse, R20, R16 ;  /* 0x000000141810723c */ /* 0x040fe20000001810 */
[----:B------:R-:W-:Y:S05]  /*7f90*/  MUFU.EX2 R71, R71 ;  /* 0x0000004700477308 */ /* 0x000fea0000000800 */
[C---:B------:R-:W-:Y:S01]  /*7fa0*/  HMMA.16816.F32 R12, R24.reuse, R22, R12 ;  /* 0x00000016180c723c */ /* 0x040fe2000000180c */
[----:B------:R-:W-:Y:S01]  /*7fb0*/  FFMA.FTZ R20, R94, UR5, -R68 ;  /* 0x000000055e147c23 */ /* 0x000fe20008010844 */
[----:B------:R-:W-:Y:S01]  /*7fc0*/  FADD.FTZ R94, R93, R95 ;  /* 0x0000005f5d5e7221 */ /* 0x000fe20000010000 */
[----:B------:R-:W1:Y:S03]  /*7fd0*/  MUFU.EX2 R58, R58 ;  /* 0x0000003a003a7308 */ /* 0x000e660000000800 */
[----:B------:R-:W-:Y:S01]  /*7fe0*/  FADD.FTZ R94, R91, R94 ;  /* 0x0000005e5b5e7221 */ /* 0x000fe20000010000 */
[C---:B-----5:R-:W-:Y:S03]  /*7ff0*/  HMMA.16816.F32 R8, R24.reuse, R32, R8 ;  /* 0x000000201808723c */ /* 0x060fe60000001808 */
[----:B------:R-:W-:Y:S01]  /*8000*/  FADD.FTZ R90, R90, R94 ;  /* 0x0000005e5a5a7221 */ /* 0x000fe20000010000 */
[----:B------:R-:W-:Y:S02]  /*8010*/  MUFU.EX2 R101, R101 ;  /* 0x0000006500657308 */ /* 0x000fe40000000800 */
[----:B------:R-:W-:Y:S01]  /*8020*/  HMMA.16816.F32 R28, R24, R34, R28 ;  /* 0x00000022181c723c */ /* 0x000fe2000000181c */
[----:B------:R-:W-:Y:S01]  /*8030*/  FADD.FTZ R90, R89, R90 ;  /* 0x0000005a595a7221 */ /* 0x000fe20000010000 */
[----:B------:R-:W-:Y:S03]  /*8040*/  LDSM.16.MT88.4 R32, [R230+0x8800] ;  /* 0x00880000e620783b */ /* 0x000fe60000004200 */
[----:B------:R-:W-:Y:S01]  /*8050*/  FADD.FTZ R90, R88, R90 ;  /* 0x0000005a585a7221 */ /* 0x000fe20000010000 */
[----:B------:R-:W4:Y:S01]  /*8060*/  MUFU.EX2 R99, R99 ;  /* 0x0000006300637308 */ /* 0x000f220000000800 */
[----:B---3--:R-:W-:-:S02]  /*8070*/  F2FP.F16.F32.PACK_AB R24, R72, R73 ;  /* 0x000000494818723e */ /* 0x008fc400000000ff */
[----:B------:R-:W-:Y:S01]  /*8080*/  FADD.FTZ R87, R87, R90 ;  /* 0x0000005a57577221 */ /* 0x000fe20000010000 */
[----:B-1----:R-:W-:-:S03]  /*8090*/  F2FP.F16.F32.PACK_AB R26, R58, R71 ;  /* 0x000000473a1a723e */ /* 0x002fc600000000ff */
[----:B------:R-:W-:Y:S01]  /*80a0*/  FADD.FTZ R87, R86, R87 ;  /* 0x0000005756577221 */ /* 0x000fe20000010000 */
[----:B------:R-:W-:Y:S03]  /*80b0*/  MUFU.EX2 R96, R97 ;  /* 0x0000006100607308 */ /* 0x000fe60000000800 */
[----:B------:R-:W-:-:S04]  /*80c0*/  FADD.FTZ R85, R85, R87 ;  /* 0x0000005755557221 */ /* 0x000fc80000010000 */
[----:B------:R-:W-:Y:S01]  /*80d0*/  FADD.FTZ R85, R84, R85 ;  /* 0x0000005554557221 */ /* 0x000fe20000010000 */
[----:B------:R-:W1:Y:S01]  /*80e0*/  MUFU.EX2 R93, R20 ;  /* 0x00000014005d7308 */ /* 0x000e620000000800 */
[----:B----4-:R-:W-:Y:S02]  /*80f0*/  F2FP.F16.F32.PACK_AB R25, R99, R101 ;  /* 0x000000656319723e */ /* 0x010fe400000000ff */
[----:B------:R-:W-:-:S04]  /*8100*/  FADD.FTZ R83, R83, R85 ;  /* 0x0000005553537221 */ /* 0x000fc80000010000 */
[----:B------:R-:W-:Y:S01]  /*8110*/  FADD.FTZ R83, R82, R83 ;  /* 0x0000005352537221 */ /* 0x000fe20000010000 */
[----:B------:R-:W-:Y:S03]  /*8120*/  MUFU.EX2 R57, R57 ;  /* 0x0000003900397308 */ /* 0x000fe60000000800 */
[----:B------:R-:W-:-:S04]  /*8130*/  FADD.FTZ R83, R81, R83 ;  /* 0x0000005351537221 */ /* 0x000fc80000010000 */
[----:B------:R-:W-:Y:S01]  /*8140*/  FADD.FTZ R80, R80, R83 ;  /* 0x0000005350507221 */ /* 0x000fe20000010000 */
[----:B------:R-:W3:Y:S01]  /*8150*/  MUFU.EX2 R56, R56 ;  /* 0x0000003800387308 */ /* 0x000ee20000000800 */
[----:B-1----:R-:W-:Y:S01]  /*8160*/  F2FP.F16.F32.PACK_AB R27, R93, R96 ;  /* 0x000000605d1b723e */ /* 0x002fe200000000ff */
[----:B------:R-:W1:Y:S01]  /*8170*/  LDSM.16.MT88.4 R20, [R229+0x8400] ;  /* 0x00840000e514783b */ /* 0x000e620000004200 */
[----:B------:R-:W-:-:S04]  /*8180*/  FADD.FTZ R80, R79, R80 ;  /* 0x000000504f507221 */ /* 0x000fc80000010000 */
[----:B------:R-:W-:Y:S01]  /*8190*/  FADD.FTZ R80, R78, R80 ;  /* 0x000000504e507221 */ /* 0x000fe20000010000 */
[----:B--2---:R-:W-:Y:S01]  /*81a0*/  HMMA.16816.F32 R16, R24, R4, R16 ;  /* 0x000000041810723c */ /* 0x004fe20000001810 */
[----:B------:R-:W-:Y:S02]  /*81b0*/  MUFU.EX2 R51, R51 ;  /* 0x0000003300337308 */ /* 0x000fe40000000800 */
[----:B------:R-:W-:-:S03]  /*81c0*/  FADD.FTZ R77, R77, R80 ;  /* 0x000000504d4d7221 */ /* 0x000fc60000010000 */
[----:B------:R-:W-:Y:S01]  /*81d0*/  HMMA.16816.F32 R12, R24, R6, R12 ;  /* 0x00000006180c723c */ /* 0x000fe2000000180c */
[----:B------:R-:W-:Y:S01]  /*81e0*/  FADD.FTZ R4, R40, R162 ;  /* 0x000000a228047221 */ /* 0x000fe20000010000 */
[----:B------:R-:W-:Y:S01]  /*81f0*/  FADD.FTZ R77, R76, R77 ;  /* 0x0000004d4c4d7221 */ /* 0x000fe20000010000 */
[----:B------:R-:W-:Y:S02]  /*8200*/  MUFU.EX2 R50, R50 ;  /* 0x0000003200327308 */ /* 0x000fe40000000800 */
[----:B------:R-:W-:Y:S01]  /*8210*/  FADD.FTZ R4, R38, R4 ;  /* 0x0000000426047221 */ /* 0x000fe20000010000 */
[----:B------:R-:W-:-:S03]  /*8220*/  FADD.FTZ R75, R75, R77 ;  /* 0x0000004d4b4b7221 */ /* 0x000fc60000010000 */
[----:B------:R-:W-:Y:S01]  /*8230*/  FADD.FTZ R39, R39, R4 ;  /* 0x0000000427277221 */ /* 0x000fe20000010000 */
[----:B------:R-:W-:Y:S01]  /*8240*/  FADD.FTZ R75, R74, R75 ;  /* 0x0000004b4a4b7221 */ /* 0x000fe20000010000 */
[----:B------:R-:W2:Y:S01]  /*8250*/  LDSM.16.MT88.4 R4, [R229+0x8800] ;  /* 0x00880000e504783b */ /* 0x000ea20000004200 */
[----:B------:R-:W-:Y:S01]  /*8260*/  MUFU.EX2 R66, R66 ;  /* 0x0000004200427308 */ /* 0x000fe20000000800 */
[----:B------:R-:W-:Y:S01]  /*8270*/  FADD.FTZ R41, R41, R39 ;  /* 0x0000002729297221 */ /* 0x000fe20000010000 */
[----:B------:R-:W-:-:S03]  /*8280*/  FADD.FTZ R73, R73, R75 ;  /* 0x0000004b49497221 */ /* 0x000fc60000010000 */
[----:B------:R-:W-:Y:S01]  /*8290*/  FADD.FTZ R3, R3, R41 ;  /* 0x0000002903037221 */ /* 0x000fe20000010000 */
[----:B------:R-:W-:Y:S02]  /*82a0*/  FADD.FTZ R73, R72, R73 ;  /* 0x0000004948497221 */ /* 0x000fe40000010000 */
[----:B------:R-:W4:Y:S01]  /*82b0*/  MUFU.EX2 R65, R65 ;  /* 0x0000004100417308 */ /* 0x000f220000000800 */
[----:B------:R-:W-:Y:S01]  /*82c0*/  FADD.FTZ R42, R42, R3 ;  /* 0x000000032a2a7221 */ /* 0x000fe20000010000 */
[----:B------:R-:W-:-:S03]  /*82d0*/  FADD.FTZ R73, R71, R73 ;  /* 0x0000004947497221 */ /* 0x000fc60000010000 */
[----:B------:R-:W-:Y:S01]  /*82e0*/  FADD.FTZ R43, R43, R42 ;  /* 0x0000002a2b2b7221 */ /* 0x000fe20000010000 */
[----:B------:R-:W-:Y:S02]  /*82f0*/  FADD.FTZ R73, R58, R73 ;  /* 0x000000493a497221 */ /* 0x000fe40000010000 */
[----:B------:R-:W-:Y:S01]  /*8300*/  MUFU.EX2 R64, R64 ;  /* 0x0000004000407308 */ /* 0x000fe20000000800 */
[----:B------:R-:W-:Y:S01]  /*8310*/  FADD.FTZ R43, R115, R43 ;  /* 0x0000002b732b7221 */ /* 0x000fe20000010000 */
[----:B-1----:R-:W-:Y:S03]  /*8320*/  HMMA.16816.F32 R8, R24, R20, R8 ;  /* 0x000000141808723c */ /* 0x002fe60000001808 */
[----:B------:R-:W-:-:S03]  /*8330*/  FADD.FTZ R113, R113, R43 ;  /* 0x0000002b71717221 */ /* 0x000fc60000010000 */
[----:B------:R-:W1:Y:S01]  /*8340*/  MUFU.EX2 R38, R63 ;  /* 0x0000003f00267308 */ /* 0x000e620000000800 */
[----:B------:R-:W-:Y:S01]  /*8350*/  FADD.FTZ R113, R110, R113 ;  /* 0x000000716e717221 */ /* 0x000fe20000010000 */
[----:B------:R-:W-:Y:S01]  /*8360*/  HMMA.16816.F32 R28, R24, R22, R28 ;  /* 0x00000016181c723c */ /* 0x000fe2000000181c */
[----:B---3--:R-:W-:Y:S01]  /*8370*/  F2FP.F16.F32.PACK_AB R20, R56, R57 ;  /* 0x000000393814723e */ /* 0x008fe200000000ff */
[----:B------:R-:W-:Y:S01]  /*8380*/  FADD.FTZ R57, R57, R73 ;  /* 0x0000004939397221 */ /* 0x000fe20000010000 */
[----:B------:R-:W-:Y:S01]  /*8390*/  FADD.FTZ R107, R107, R113 ;  /* 0x000000716b6b7221 */ /* 0x000fe20000010000 */
[----:B----4-:R-:W-:Y:S02]  /*83a0*/  F2FP.F16.F32.PACK_AB R21, R65, R66 ;  /* 0x000000424115723e */ /* 0x010fe400000000ff */
[----:B------:R-:W3:Y:S01]  /*83b0*/  MUFU.EX2 R36, R36 ;  /* 0x0000002400247308 */ /* 0x000ee20000000800 */
[----:B------:R-:W-:Y:S01]  /*83c0*/  FADD.FTZ R101, R101, R107 ;  /* 0x0000006b65657221 */ /* 0x000fe20000010000 */
[----:B------:R-:W-:Y:S01]  /*83d0*/  F2FP.F16.F32.PACK_AB R22, R50, R51 ;  /* 0x000000333216723e */ /* 0x000fe200000000ff */
[----:B------:R-:W-:Y:S01]  /*83e0*/  FFMA.FTZ R24, R60, UR5, -R68 ;  /* 0x000000053c187c23 */ /* 0x000fe20008010844 */
[----:B------:R-:W-:Y:S01]  /*83f0*/  FADD.FTZ R57, R56, R57 ;  /* 0x0000003938397221 */ /* 0x000fe20000010000 */
[----:B------:R-:W-:Y:S01]  /*8400*/  FADD.FTZ R101, R99, R101 ;  /* 0x0000006563657221 */ /* 0x000fe20000010000 */
[----:B------:R-:W-:-:S02]  /*8410*/  ULDC.64 UR4, c[0x0][0x218] ;  /* 0x0000860000047ab9 */ /* 0x000fc40000000a00 */
[----:B------:R-:W-:Y:S01]  /*8420*/  MUFU.EX2 R39, R62 ;  /* 0x0000003e00277308 */ /* 0x000fe20000000800 */
[----:B------:R-:W-:Y:S01]  /*8430*/  FADD.FTZ R96, R96, R101 ;  /* 0x0000006560607221 */ /* 0x000fe20000010000 */
[----:B-1----:R-:W-:Y:S01]  /*8440*/  F2FP.F16.F32.PACK_AB R23, R38, R64 ;  /* 0x000000402617723e */ /* 0x002fe200000000ff */
[----:B------:R-:W-:Y:S01]  /*8450*/  FADD.FTZ R57, R51, R57 ;  /* 0x0000003933397221 */ /* 0x000fe20000010000 */
[----:B------:R-:W-:Y:S01]  /*8460*/  LEA R246, P0, R55, UR4, 0x1 ;  /* 0x0000000437f67c11 */ /* 0x000fe2000f8008ff */
[----:B------:R-:W-:Y:S02]  /*8470*/  FADD.FTZ R96, R93, R96 ;  /* 0x000000605d607221 */ /* 0x000fe40000010000 */
[----:B------:R-:W-:Y:S01]  /*8480*/  FADD.FTZ R50, R50, R57 ;  /* 0x0000003932327221 */ /* 0x000fe20000010000 */
[----:B------:R-:W1:Y:S01]  /*8490*/  MUFU.EX2 R37, R37 ;  /* 0x0000002500257308 */ /* 0x000e620000000800 */
[----:B------:R-:W-:Y:S01]  /*84a0*/  HMMA.16816.F32 R16, R20, R32, R16 ;  /* 0x000000201410723c */ /* 0x000fe20000001810 */
[----:B------:R-:W-:Y:S01]  /*84b0*/  FADD.FTZ R96, R66, R96 ;  /* 0x0000006042607221 */ /* 0x000fe20000010000 */
[----:B---3--:R-:W-:Y:S01]  /*84c0*/  FADD.FTZ R50, R36, R50 ;  /* 0x0000003224327221 */ /* 0x008fe20000010000 */
[----:B------:R-:W-:-:S02]  /*84d0*/  LEA.HI.X R245, R55, UR5, R54, 0x1, P0 ;  /* 0x0000000537f57c11 */ /* 0x000fc400080f0c36 */
[----:B------:R-:W-:Y:S01]  /*84e0*/  FADD.FTZ R65, R65, R96 ;  /* 0x0000006041417221 */ /* 0x000fe20000010000 */
[----:B--2---:R-:W-:Y:S01]  /*84f0*/  HMMA.16816.F32 R136, R20, R4, R8 ;  /* 0x000000041488723c */ /* 0x004fe20000001808 */
[----:B------:R-:W2:Y:S02]  /*8500*/  MUFU.EX2 R104, R104 ;  /* 0x0000006800687308 */ /* 0x000ea40000000800 */
[----:B------:R-:W-:-:S03]  /*8510*/  FADD.FTZ R65, R64, R65 ;  /* 0x0000004140417221 */ /* 0x000fc60000010000 */
[C---:B------:R-:W-:Y:S01]  /*8520*/  HMMA.16816.F32 R12, R20.reuse, R34, R12 ;  /* 0x00000022140c723c */ /* 0x040fe2000000180c */
[----:B------:R-:W-:Y:S02]  /*8530*/  FADD.FTZ R65, R38, R65 ;  /* 0x0000004126417221 */ /* 0x000fe40000010000 */
[----:B------:R-:W3:Y:S01]  /*8540*/  MUFU.EX2 R248, R248 ;  /* 0x000000f800f87308 */ /* 0x000ee20000000800 */
[----:B-1----:R-:W-:Y:S01]  /*8550*/  F2FP.F16.F32.PACK_AB R8, R37, R36 ;  /* 0x000000242508723e */ /* 0x002fe200000000ff */
[----:B------:R-:W-:Y:S01]  /*8560*/  FADD.FTZ R65, R39, R65 ;  /* 0x0000004127417221 */ /* 0x000fe20000010000 */
[----:B------:R-:W-:Y:S01]  /*8570*/  HMMA.16816.F32 R28, R20, R6, R28 ;  /* 0x00000006141c723c */ /* 0x000fe2000000181c */
[----:B------:R-:W-:-:S04]  /*8580*/  FADD.FTZ R50, R37, R50 ;  /* 0x0000003225327221 */ /* 0x000fc80000010000 */
[----:B------:R-:W1:Y:S01]  /*8590*/  MUFU.EX2 R3, R61 ;  /* 0x0000003d00037308 */ /* 0x000e620000000800 */
[----:B--2---:R-:W-:-:S07]  /*85a0*/  FADD.FTZ R50, R104, R50 ;  /* 0x0000003268327221 */ /* 0x004fce0000010000 */
[----:B------:R-:W2:Y:S01]  /*85b0*/  MUFU.EX2 R24, R24 ;  /* 0x0000001800187308 */ /* 0x000ea20000000800 */
[C---:B---3--:R-:W-:Y:S01]  /*85c0*/  F2FP.F16.F32.PACK_AB R10, R248.reuse, R104 ;  /* 0x00000068f80a723e */ /* 0x048fe200000000ff */
[----:B------:R-:W-:-:S06]  /*85d0*/  FADD.FTZ R248, R248, R50 ;  /* 0x00000032f8f87221 */ /* 0x000fcc0000010000 */
[----:B------:R-:W3:Y:S01]  /*85e0*/  MUFU.EX2 R247, R247 ;  /* 0x000000f700f77308 */ /* 0x000ee20000000800 */
[C---:B-1----:R-:W-:Y:S01]  /*85f0*/  F2FP.F16.F32.PACK_AB R9, R3.reuse, R39 ;  /* 0x000000270309723e */ /* 0x042fe200000000ff */
[----:B------:R-:W-:-:S04]  /*8600*/  FADD.FTZ R65, R3, R65 ;  /* 0x0000004103417221 */ /* 0x000fc80000010000 */
[----:B--2---:R-:W-:Y:S01]  /*8610*/  FADD.FTZ R65, R24, R65 ;  /* 0x0000004118417221 */ /* 0x004fe20000010000 */
[----:B---3--:R-:W-:-:S03]  /*8620*/  F2FP.F16.F32.PACK_AB R11, R247, R24 ;  /* 0x00000018f70b723e */ /* 0x008fc600000000ff */
        /* <DEDUP_REMOVED lines=71> */
.L_x_1171:
[----:B------:R-:W-:-:S04]  /*8aa0*/  LEA R4, -R44, RZ, 0x8 ;  /* 0x000000ff2c047211 */ /* 0x000fc800078e41ff */
[----:B------:R-:W-:-:S07]  /*8ab0*/  SHF.R.S32.HI R3, RZ, 0x1f, R4 ;  /* 0x0000001fff037819 */ /* 0x000fce0000011404 */
.L_x_1172:
[----:B------:R-:W-:Y:S01]  /*8ac0*/  ULDC UR4, c[0x0][0x2d0] ;  /* 0x0000b40000047ab9 */ /* 0x000fe20000000800 */
[C---:B------:R-:W-:Y:S01]  /*8ad0*/  LEA R153, P1, R4.reuse, R153, 0x1 ;  /* 0x0000009904997211 */ /* 0x040fe200078208ff */
[----:B------:R-:W-:Y:S01]  /*8ae0*/  IMAD.SHL.U32 R68, R237, 0x100, RZ ;  /* 0x00000100ed447824 */ /* 0x000fe200078e00ff */
[----:B------:R-:W-:Y:S02]  /*8af0*/  ISETP.GE.AND P0, PT, R239, UR4, PT ;  /* 0x00000004ef007c0c */ /* 0x000fe4000bf06270 */
[----:B------:R-:W-:-:S11]  /*8b00*/  LEA.HI.X R152, R4, R152, R3, 0x1, P1 ;  /* 0x0000009804987211 */ /* 0x000fd600008f0c03 */
[--C-:B------:R-:W-:Y:S01]  /*8b10*/  @!P0 IMAD.MOV.U32 R46, RZ, RZ, R48.reuse ;  /* 0x000000ffff2e8224 */ /* 0x100fe200078e0030 */
[CC--:B------:R-:W-:Y:S01]  /*8b20*/  @!P0 LEA R5, P3, R44.reuse, R48.reuse, 0x5 ;  /* 0x000000302c058211 */ /* 0x0c0fe200078628ff */
[----:B------:R-:W-:Y:S01]  /*8b30*/  @!P0 IMAD.MOV.U32 R18, RZ, RZ, R48 ;  /* 0x000000ffff128224 */ /* 0x000fe200078e0030 */
[CC--:B------:R-:W-:Y:S01]  /*8b40*/  @!P0 LEA R6, P2, R44.reuse, R48.reuse, 0x6 ;  /* 0x000000302c068211 */ /* 0x0c0fe200078430ff */
[----:B------:R-:W-:Y:S01]  /*8b50*/  @!P0 IMAD.MOV.U32 R19, RZ, RZ, R47 ;  /* 0x000000ffff138224 */ /* 0x000fe200078e002f */
[CC--:B------:R-:W-:Y:S01]  /*8b60*/  @!P0 LEA.HI.X R11, R44.reuse, R47.reuse, R45, 0x5, P3 ;  /* 0x0000002f2c0b8211 */ /* 0x0c0fe200018f2c2d */
[C---:B------:R-:W-:Y:S01]  /*8b70*/  @!P0 IMAD.WIDE.U32 R20, R44.reuse, 0x60, R46 ;  /* 0x000000602c148825 */ /* 0x040fe200078e002e */
[----:B------:R-:W-:Y:S01]  /*8b80*/  @P0 STS [R238+0x5000], RZ ;  /* 0x005000ffee000388 */ /* 0x000fe20000000800 */
[----:B------:R-:W-:Y:S02]  /*8b90*/  @!P0 LEA R7, P1, R44, R48, 0x7 ;  /* 0x000000302c078211 */ /* 0x000fe400078238ff */
[----:B------:R-:W-:Y:S01]  /*8ba0*/  @!P0 IMAD.MOV.U32 R8, RZ, RZ, R153 ;  /* 0x000000ffff088224 */ /* 0x000fe200078e0099 */
[----:B------:R-:W-:Y:S01]  /*8bb0*/  @P0 STS [R238+0x5004], RZ ;  /* 0x005004ffee000388 */ /* 0x000fe20000000800 */
[----:B------:R-:W-:Y:S01]  /*8bc0*/  @!P0 IMAD.MOV.U32 R9, RZ, RZ, R152 ;  /* 0x000000ffff098224 */ /* 0x000fe200078e0098 */
[----:B------:R-:W-:Y:S01]  /*8bd0*/  @!P0 IADD3 R13, P3, R4, R20, RZ ;  /* 0x00000014040d8210 */ /* 0x000fe20007f7e0ff */
[----:B------:R-:W-:Y:S01]  /*8be0*/  @!P0 IMAD.MOV.U32 R16, RZ, RZ, R48 ;  /* 0x000000ffff108224 */ /* 0x000fe200078e0030 */
[----:B------:R-:W-:Y:S01]  /*8bf0*/  @P0 STS.64 [R238+0x5008], RZ ;  /* 0x005008ffee000388 */ /* 0x000fe20000000a00 */
[----:B------:R-:W-:Y:S01]  /*8c00*/  @!P0 IMAD.MOV.U32 R17, RZ, RZ, R47 ;  /* 0x000000ffff118224 */ /* 0x000fe200078e002f */
[CC--:B------:R-:W-:Y:S01]  /*8c10*/  @!P0 LEA.HI.X R12, R44.reuse, R47.reuse, R45, 0x6, P2 ;  /* 0x0000002f2c0c8211 */ /* 0x0c0fe200010f342d */
[C---:B------:R-:W-:Y:S01]  /*8c20*/  @!P0 IMAD.WIDE.U32 R18, R44.reuse, 0xa0, R18 ;  /* 0x000000a02c128825 */ /* 0x040fe200078e0012 */
[----:B------:R-:W-:Y:S01]  /*8c30*/  @!PT LDS RZ, [RZ] ;  /* 0x00000000fffff984 */ /* 0x000fe20000000800 */
[----:B------:R-:W-:Y:S01]  /*8c40*/  @!PT LDS RZ, [RZ] ;  /* 0x00000000fffff984 */ /* 0x000fe20000000800 */
[----:B------:R-:W-:Y:S01]  /*8c50*/  @!PT LDS RZ, [RZ] ;  /* 0x00000000fffff984 */ /* 0x000fe20000000800 */
[----:B------:R1:W-:Y:S01]  /*8c60*/  @!P0 LDGSTS.E.BYPASS.LTC128B.128 [R238+0x5000], desc[UR10][R8.64] ;  /* 0x0500000008ee8fae */ /* 0x0003e2000b901d4a */
[----:B------:R-:W-:-:S02]  /*8c70*/  @!P0 LEA.HI.X R46, R44, R47, R45, 0x7, P1 ;  /* 0x0000002f2c2e8211 */ /* 0x000fc400008f3c2d */
[----:B------:R-:W-:Y:S01]  /*8c80*/  @!P0 IMAD R10, R45, 0x60, RZ ;  /* 0x000000602d0a8824 */ /* 0x000fe200078e02ff */
[----:B------:R-:W-:Y:S01]  /*8c90*/  @!P0 IADD3 R14, P2, R4, R18, RZ ;  /* 0x00000012040e8210 */ /* 0x000fe20007f5e0ff */
[----:B------:R-:W-:Y:S01]  /*8ca0*/  @!P0 IMAD.WIDE.U32 R16, R44, 0xc0, R16 ;  /* 0x000000c02c108825 */ /* 0x000fe200078e0010 */
[----:B------:R-:W-:Y:S02]  /*8cb0*/  @P0 STS.128 [R238+0x5800], RZ ;  /* 0x005800ffee000388 */ /* 0x000fe40000000c00 */
[----:B------:R-:W-:Y:S01]  /*8cc0*/  @!P0 IADD3.X R10, R3, R21, R10, P3, !PT ;  /* 0x00000015030a8210 */ /* 0x000fe20001ffe40a */
[----:B------:R-:W-:Y:S01]  /*8cd0*/  @!P0 IMAD.MOV.U32 R49, RZ, RZ, R47 ;  /* 0x000000ffff318224 */ /* 0x000fe200078e002f */
[C---:B------:R-:W-:Y:S02]  /*8ce0*/  @!P0 IADD3 R5, P3, R4.reuse, R5, RZ ;  /* 0x0000000504058210 */ /* 0x040fe40007f7e0ff */
[----:B------:R-:W-:Y:S01]  /*8cf0*/  @!P0 IADD3 R15, P1, R4, R16, RZ ;  /* 0x00000010040f8210 */ /* 0x000fe20007f3e0ff */
[----:B------:R-:W-:Y:S01]  /*8d00*/  @!P0 IMAD.WIDE.U32 R48, R44, 0xe0, R48 ;  /* 0x000000e02c308825 */ /* 0x000fe200078e0030 */
[----:B------:R-:W-:-:S03]  /*8d10*/  @!P0 LEA R20, P4, R5, UR8, 0x1 ;  /* 0x0000000805148c11 */ /* 0x000fc6000f8808ff */
[----:B------:R-:W-:-:S05]  /*8d20*/  @!P0 IMAD.X R11, R3, 0x1, R11, P3 ;  /* 0x00000001030b8824 */ /* 0x000fca00018e060b */
[----:B------:R-:W-:Y:S02]  /*8d30*/  @!P0 LEA.HI.X R21, R5, UR9, R11, 0x1, P4 ;  /* 0x0000000905158c11 */ /* 0x000fe4000a0f0c0b */
[----:B------:R-:W-:Y:S01]  /*8d40*/  @!P0 LEA R24, P4, R13, UR8, 0x1 ;  /* 0x000000080d188c11 */ /* 0x000fe2000f8808ff */
[----:B-1----:R-:W-:-:S03]  /*8d50*/  @!P0 IMAD R9, R45, 0xa0, RZ ;  /* 0x000000a02d098824 */ /* 0x002fc600078e02ff */
[----:B------:R-:W-:Y:S01]  /*8d60*/  @!P0 LEA.HI.X R25, R13, UR9, R10, 0x1, P4 ;  /* 0x000000090d198c11 */ /* 0x000fe2000a0f0c0a */
[C---:B------:R-:W-:Y:S01]  /*8d70*/  @!P0 IMAD R8, R45.reuse, 0xc0, RZ ;  /* 0x000000c02d088824 */ /* 0x040fe200078e02ff */
[----:B------:R-:W-:Y:S01]  /*8d80*/  @!PT LDS RZ, [RZ] ;  /* 0x00000000fffff984 */ /* 0x000fe20000000800 */
[----:B------:R-:W-:Y:S01]  /*8d90*/  @!PT LDS RZ, [RZ] ;  /* 0x00000000fffff984 */ /* 0x000fe20000000800 */
[----:B------:R-:W-:Y:S01]  /*8da0*/  @!PT LDS RZ, [RZ] ;  /* 0x00000000fffff984 */ /* 0x000fe20000000800 */
[----:B------:R-:W-:Y:S01]  /*8db0*/  @!P0 LDGSTS.E.BYPASS.LTC128B.128 [R238+0x5800], desc[UR10][R20.64] ;  /* 0x0580000014ee8fae */ /* 0x000fe2000b901d4a */
[----:B------:R-:W-:Y:S01]  /*8dc0*/  @!P0 IMAD R45, R45, 0xe0, RZ ;  /* 0x000000e02d2d8824 */ /* 0x000fe200078e02ff */
[C---:B------:R-:W-:Y:S02]  /*8dd0*/  @!P0 IADD3.X R9, R3.reuse, R19, R9, P2, !PT ;  /* 0x0000001303098210 */ /* 0x040fe400017fe409 */
[C---:B------:R-:W-:Y:S01]  /*8de0*/  @!P0 IADD3 R6, P2, R4.reuse, R6, RZ ;  /* 0x0000000604068210 */ /* 0x040fe20007f5e0ff */
[----:B------:R-:W-:Y:S01]  /*8df0*/  @P0 STS.128 [R238+0x6000], RZ ;  /* 0x006000ffee000388 */ /* 0x000fe20000000c00 */
[C---:B------:R-:W-:Y:S02]  /*8e00*/  @!P0 IADD3.X R8, R3.reuse, R8, R17, P1, !PT ;  /* 0x0000000803088210 */ /* 0x040fe40000ffe411 */
[----:B------:R-:W-:Y:S01]  /*8e10*/  @!P0 IADD3 R7, P1, R4, R7, RZ ;  /* 0x0000000704078210 */ /* 0x000fe20007f3e0ff */
[----:B------:R-:W-:Y:S01]  /*8e20*/  @!P0 IMAD.X R12, R3, 0x1, R12, P2 ;  /* 0x00000001030c8824 */ /* 0x000fe200010e060c */
[----:B------:R-:W-:-:S02]  /*8e30*/  @!P0 LEA R18, P3, R6, UR8, 0x1 ;  /* 0x0000000806128c11 */ /* 0x000fc4000f8608ff */
[----:B------:R-:W-:Y:S01]  /*8e40*/  @!P0 LEA R16, P2, R7, UR8, 0x1 ;  /* 0x0000000807108c11 */ /* 0x000fe2000f8408ff */
[----:B------:R-:W-:Y:S01]  /*8e50*/  @!P0 IMAD.X R46, R3, 0x1, R46, P1 ;  /* 0x00000001032e8824 */ /* 0x000fe200008e062e */
[----:B------:R-:W-:Y:S02]  /*8e60*/  @!P0 LEA.HI.X R19, R6, UR9, R12, 0x1, P3 ;  /* 0x0000000906138c11 */ /* 0x000fe400098f0c0c */
[----:B------:R-:W-:Y:S02]  /*8e70*/  @!P0 IADD3 R4, P1, R4, R48, RZ ;  /* 0x0000003004048210 */ /* 0x000fe40007f3e0ff */
[----:B------:R-:W-:Y:S01]  /*8e80*/  @!P0 LEA R22, P3, R14, UR8, 0x1 ;  /* 0x000000080e168c11 */ /* 0x000fe2000f8608ff */
[----:B------:R-:W-:Y:S01]  /*8e90*/  @!PT LDS RZ, [RZ] ;  /* 0x00000000fffff984 */ /* 0x000fe20000000800 */
[----:B------:R-:W-:Y:S01]  /*8ea0*/  @!PT LDS RZ, [RZ] ;  /* 0x00000000fffff984 */ /* 0x000fe20000000800 */
[----:B------:R-:W-:Y:S01]  /*8eb0*/  @!PT LDS RZ, [RZ] ;  /* 0x00000000fffff984 */ /* 0x000fe20000000800 */
[----:B------:R-:W-:Y:S01]  /*8ec0*/  @!P0 LDGSTS.E.BYPASS.LTC128B.128 [R238+0x6000], desc[UR10][R18.64] ;  /* 0x0600000012ee8fae */ /* 0x000fe2000b901d4a */
[----:B------:R-:W-:Y:S02]  /*8ed0*/  @!P0 LEA.HI.X R17, R7, UR9, R46, 0x1, P2 ;  /* 0x0000000907118c11 */ /* 0x000fe400090f0c2e */
[----:B------:R-:W-:Y:S01]  /*8ee0*/  @!P0 LEA R12, P2, R15, UR8, 0x1 ;  /* 0x000000080f0c8c11 */ /* 0x000fe2000f8408ff */
[----:B------:R-:W-:Y:S01]  /*8ef0*/  @P0 STS.128 [R238+0x6800], RZ ;  /* 0x006800ffee000388 */ /* 0x000fe20000000c00 */
[----:B------:R-:W-:-:S02]  /*8f00*/  @!P0 IADD3.X R45, R3, R49, R45, P1, !PT ;  /* 0x00000031032d8210 */ /* 0x000fc40000ffe42d */
[----:B------:R-:W-:Y:S01]  /*8f10*/  @!P0 LEA R6, P1, R4, UR8, 0x1 ;  /* 0x0000000804068c11 */ /* 0x000fe2000f8208ff */
[----:B------:R-:W-:Y:S01]  /*8f20*/  @!PT LDS RZ, [RZ] ;  /* 0x00000000fffff984 */ /* 0x000fe20000000800 */
[----:B------:R-:W-:Y:S01]  /*8f30*/  @!PT LDS RZ, [RZ] ;  /* 0x00000000fffff984 */ /* 0x000fe20000000800 */
[----:B------:R-:W-:Y:S01]  /*8f40*/  @!PT LDS RZ, [RZ] ;  /* 0x00000000fffff984 */ /* 0x000fe20000000800 */
[----:B------:R-:W-:Y:S01]  /*8f50*/  @!P0 LDGSTS.E.BYPASS.LTC128B.128 [R238+0x6800], desc[UR10][R24.64] ;  /* 0x0680000018ee8fae */ /* 0x000fe2000b901d4a */
[----:B------:R-:W-:Y:S02]  /*8f60*/  @!P0 LEA.HI.X R23, R14, UR9, R9, 0x1, P3 ;  /* 0x000000090e178c11 */ /* 0x000fe400098f0c09 */
[----:B------:R-:W-:Y:S01]  /*8f70*/  @!P0 LEA.HI.X R13, R15, UR9, R8, 0x1, P2 ;  /* 0x000000090f0d8c11 */ /* 0x000fe200090f0c08 */
[----:B------:R-:W-:Y:S01]  /*8f80*/  @P0 STS.128 [R238+0x7000], RZ ;  /* 0x007000ffee000388 */ /* 0x000fe20000000c00 */
[----:B------:R-:W-:-:S03]  /*8f90*/  @!P0 LEA.HI.X R7, R4, UR9, R45, 0x1, P1 ;  /* 0x0000000904078c11 */ /* 0x000fc600088f0c2d */
        /* <DEDUP_REMOVED lines=19> */
[----:B------:R-:W-:Y:S04]  /*90d0*/  LDSM.16.M88.4 R172, [R232+0x1000] ;  /* 0x00100000e8ac783b */ /* 0x000fe80000000200 */
[----:B------:R-:W-:Y:S04]  /*90e0*/  LDSM.16.M88.4 R48, [R232+0x1800] ;  /* 0x00180000e830783b */ /* 0x000fe80000000200 */
[----:B------:R-:W-:Y:S04]  /*90f0*/  LDSM.16.M88.4 R32, [R232+0x1400] ;  /* 0x00140000e820783b */ /* 0x000fe80000000200 */
[----:B------:R-:W-:Y:S04]  /*9100*/  LDSM.16.M88.4 R8, [R233] ;  /* 0x00000000e908783b */ /* 0x000fe80000000200 */
[----:B-1----:R-:W1:Y:S04]  /*9110*/  LDSM.16.M88.4 R12, [R234] ;  /* 0x00000000ea0c783b */ /* 0x002e680000000200 */
[----:B------:R-:W3:Y:S04]  /*9120*/  LDSM.16.M88.4 R16, [R231] ;  /* 0x00000000e710783b */ /* 0x000ee80000000200 */
[----:B------:R-:W4:Y:S01]  /*9130*/  LDSM.16.M88.4 R24, [R227] ;  /* 0x00000000e318783b */ /* 0x000f220000000200 */
[----:B------:R-:W5:Y:S03]  /*9140*/  S2R R3, SR_TID.X ;  /* 0x0000000000037919 */ /* 0x000f660000002100 */
[----:B------:R-:W4:Y:S04]  /*9150*/  LDSM.16.M88.4 R36, [R232+0x1c00] ;  /* 0x001c0000e824783b */ /* 0x000f280000000200 */
[----:B------:R-:W4:Y:S04]  /*9160*/  LDSM.16.M88.4 R28, [R228] ;  /* 0x00000000e41c783b */ /* 0x000f280000000200 */
[----:B------:R-:W-:Y:S04]  /*9170*/  LDSM.16.M88.4 R116, [R232+0x2000] ;  /* 0x00200000e874783b */ /* 0x000fe80000000200 */
[----:B------:R-:W-:Y:S04]  /*9180*/  LDSM.16.M88.4 R44, [R232+0x2400] ;  /* 0x00240000e82c783b */ /* 0x000fe80000000200 */
[----:B------:R-:W-:Y:S04]  /*9190*/  LDSM.16.M88.4 R60, [R232+0x2800] ;  /* 0x00280000e83c783b */ /* 0x000fe80000000200 */
[----:B------:R-:W-:Y:S01]  /*91a0*/  LDSM.16.M88.4 R56, [R232+0x3000] ;  /* 0x00300000e838783b */ /* 0x000fe20000000200 */
[----:B-1----:R-:W-:Y:S03]  /*91b0*/  HMMA.16816.F32 R176, R12, R172, RZ ;  /* 0x000000ac0cb0723c */ /* 0x002fe600000018ff */
[----:B------:R-:W-:Y:S01]  /*91c0*/  LDSM.16.M88.4 R88, [R232+0x4000] ;  /* 0x00400000e858783b */ /* 0x000fe20000000200 */
[----:B-----5:R-:W-:-:S03]  /*91d0*/  IMAD.SHL.U32 R3, R3, 0x2, RZ ;  /* 0x0000000203037824 */ /* 0x020fc600078e00ff */
[----:B------:R-:W0:Y:S01]  /*91e0*/  LDGDEPBAR ;  /* 0x00000000000079af */ /* 0x000e220000000000 */
[----:B------:R-:W-:Y:S01]  /*91f0*/  HMMA.16816.F32 R172, R12, R174, RZ ;  /* 0x000000ae0cac723c */ /* 0x000fe200000018ff */
[----:B------:R-:W-:-:S05]  /*9200*/  LOP3.LUT R3, R3, 0x6, RZ, 0xc0, !PT ;  /* 0x0000000603037812 */ /* 0x000fca00078ec0ff */
[C---:B--2---:R-:W-:Y:S01]  /*9210*/  HMMA.16816.F32 R4, R12.reuse, R50, RZ ;  /* 0x000000320c04723c */ /* 0x044fe200000018ff */
[C-C-:B------:R-:W-:Y:S02]  /*9220*/  LOP3.LUT R21, R68.reuse, 0x28, R3.reuse, 0xfe, !PT ;  /* 0x0000002844157812 */ /* 0x140fe400078efe03 */
[C---:B------:R-:W-:Y:S02]  /*9230*/  LOP3.LUT R20, R68.reuse, 0xf9, R3, 0xfe, !PT ;  /* 0x000000f944147812 */ /* 0x040fe400078efe03 */
[----:B------:R-:W-:Y:S01]  /*9240*/  ISETP.GE.AND P4, PT, R21, R69, PT ;  /* 0x000000451500720c */ /* 0x000fe20003f86270 */
[----:B------:R-:W-:Y:S01]  /*9250*/  HMMA.16816.F32 R40, R12, R32, RZ ;  /* 0x000000200c28723c */ /* 0x000fe200000018ff */
[----:B------:R-:W-:Y:S02]  /*9260*/  LOP3.LUT R21, R68, R3, RZ, 0xfc, !PT ;  /* 0x0000000344157212 */ /* 0x000fe400078efcff */
[CC--:B------:R-:W-:Y:S02]  /*9270*/  ISETP.GE.AND P5, PT, R20.reuse, R70.reuse, PT ;  /* 0x000000461400720c */ /* 0x0c0fe40003fa6270 */
[----:B------:R-:W-:Y:S01]  /*9280*/  ISETP.GE.AND P2, PT, R20, R69, PT ;  /* 0x000000451400720c */ /* 0x000fe20003f46270 */
[----:B---3--:R-:W-:Y:S01]  /*9290*/  HMMA.16816.F32 R176, R8, R16, R176 ;  /* 0x0000001008b0723c */ /* 0x008fe200000018b0 */
[----:B------:R-:W-:-:S02]  /*92a0*/  ISETP.GE.AND P1, PT, R21, R70, PT ;  /* 0x000000461500720c */ /* 0x000fc40003f26270 */
[----:B------:R-:W-:Y:S02]  /*92b0*/  ISETP.GE.AND P3, PT, R21, R69, PT ;  /* 0x000000451500720c */ /* 0x000fe40003f66270 */
[C-C-:B------:R-:W-:Y:S01]  /*92c0*/  LOP3.LUT R87, R68.reuse, 0x71, R3.reuse, 0xfe, !PT ;  /* 0x0000007144577812 */ /* 0x140fe200078efe03 */
[C---:B------:R-:W-:Y:S01]  /*92d0*/  HMMA.16816.F32 R172, R8.reuse, R18, R172 ;  /* 0x0000001208ac723c */ /* 0x040fe200000018ac */
[----:B------:R-:W1:Y:S05]  /*92e0*/  LDSM.16.M88.4 R16, [R226] ;  /* 0x00000000e210783b */ /* 0x000e6a0000000200 */
[----:B----4-:R-:W-:Y:S06]  /*92f0*/  HMMA.16816.F32 R4, R8, R26, R4 ;  /* 0x0000001a0804723c */ /* 0x010fec0000001804 */
[----:B------:R-:W-:Y:S01]  /*9300*/  HMMA.16816.F32 R32, R12, R34, RZ ;  /* 0x000000220c20723c */ /* 0x000fe200000018ff */
[----:B------:R-:W-:-:S02]  /*9310*/  LOP3.LUT R27, R68, 0x1, R3, 0xfe, !PT ;  /* 0x00000001441b7812 */ /* 0x000fc400078efe03 */
[----:B------:R-:W-:-:S03]  /*9320*/  LOP3.LUT R26, R68, 0x8, R3, 0xfe, !PT ;  /* 0x00000008441a7812 */ /* 0x000fc600078efe03 */
[C---:B------:R-:W-:Y:S01]  /*9330*/  HMMA.16816.F32 R20, R12.reuse, R36, RZ ;  /* 0x000000240c14723c */ /* 0x040fe200000018ff */
[----:B------:R-:W-:Y:S02]  /*9340*/  FSEL R67, R176, -INF , !P1 ;  /* 0xff800000b0437808 */ /* 0x000fe40004800000 */
[----:B------:R-:W-:Y:S02]  /*9350*/  FSEL R178, R178, -INF , !P3 ;  /* 0xff800000b2b27808 */ /* 0x000fe40005800000 */
[----:B------:R-:W-:Y:S01]  /*9360*/  ISETP.GE.AND P1, PT, R27, R69, PT ;  /* 0x000000451b00720c */ /* 0x000fe20003f26270 */
[----:B------:R-:W-:Y:S01]  /*9370*/  HMMA.16816.F32 R48, R12, R48, RZ ;  /* 0x000000300c30723c */ /* 0x000fe200000018ff */
[----:B------:R-:W-:-:S04]  /*9380*/  ISETP.GE.AND P3, PT, R26, R70, PT ;  /* 0x000000461a00720c */ /* 0x000fc80003f66270 */
[----:B------:R-:W-:Y:S01]  /*9390*/  FSEL R65, R172, -INF , !P3 ;  /* 0xff800000ac417808 */ /* 0x000fe20005800000 */
[----:B------:R-:W-:Y:S01]  /*93a0*/  HMMA.16816.F32 R40, R8, R28, R40 ;  /* 0x0000001c0828723c */ /* 0x000fe20000001828 */
[----:B------:R-:W-:Y:S02]  /*93b0*/  FSEL R107, R6, -INF , !P4 ;  /* 0xff800000066b7808 */ /* 0x000fe40006000000 */
[----:B------:R-:W-:Y:S02]  /*93c0*/  ISETP.GE.AND P4, PT, R27, R70, PT ;  /* 0x000000461b00720c */ /* 0x000fe40003f86270 */
[----:B------:R-:W-:Y:S01]  /*93d0*/  LOP3.LUT R6, R68, 0x9, R3, 0xfe, !PT ;  /* 0x0000000944067812 */ /* 0x000fe200078efe03 */
[----:B------:R-:W-:Y:S01]  /*93e0*/  HMMA.16816.F32 R36, R12, R38, RZ ;  /* 0x000000260c24723c */ /* 0x000fe200000018ff */
[----:B------:R-:W-:Y:S02]  /*93f0*/  FSEL R66, R177, -INF , !P4 ;  /* 0xff800000b1427808 */ /* 0x000fe40006000000 */
[----:B------:R-:W-:-:S02]  /*9400*/  FSEL R177, R179, -INF , !P1 ;  /* 0xff800000b3b17808 */ /* 0x000fc40004800000 */
[-C--:B------:R-:W-:Y:S01]  /*9410*/  ISETP.GE.AND P4, PT, R26, R69.reuse, PT ;  /* 0x000000451a00720c */ /* 0x080fe20003f86270 */
[C---:B------:R-:W-:Y:S01]  /*9420*/  HMMA.16816.F32 R32, R8.reuse, R30, R32 ;  /* 0x0000001e0820723c */ /* 0x040fe20000001820 */
[----:B------:R-:W2:Y:S01]  /*9430*/  LDSM.16.M88.4 R28, [R225] ;  /* 0x00000000e11c783b */ /* 0x000ea20000000200 */
[C---:B------:R-:W-:Y:S02]  /*9440*/  ISETP.GE.AND P1, PT, R6.reuse, R70, PT ;  /* 0x000000460600720c */ /* 0x040fe40003f26270 */
[----:B------:R-:W-:Y:S02]  /*9450*/  ISETP.GE.AND P3, PT, R6, R69, PT ;  /* 0x000000450600720c */ /* 0x000fe40003f66270 */
[C-C-:B------:R-:W-:Y:S01]  /*9460*/  LOP3.LUT R26, R68.reuse, 0x10, R3.reuse, 0xfe, !PT ;  /* 0x00000010441a7812 */ /* 0x140fe200078efe03 */
[----:B-1----:R-:W-:Y:S01]  /*9470*/  HMMA.16816.F32 R20, R8, R16, R20 ;  /* 0x000000100814723c */ /* 0x002fe20000001814 */
[----:B------:R-:W-:Y:S02]  /*9480*/  LOP3.LUT R6, R68, 0x11, R3, 0xfe, !PT ;  /* 0x0000001144067812 */ /* 0x000fe400078efe03 */
[----:B------:R-:W-:-:S02]  /*9490*/  FSEL R64, R173, -INF , !P1 ;  /* 0xff800000ad407808 */ /* 0x000fc40004800000 */
[----:B------:R-:W-:Y:S01]  /*94a0*/  FSEL R175, R175, -INF , !P3 ;  /* 0xff800000afaf7808 */ /* 0x000fe20005800000 */
[C---:B------:R-:W-:Y:S01]  /*94b0*/  HMMA.16816.F32 R48, R8.reuse, R24, R48 ;  /* 0x000000180830723c */ /* 0x040fe20000001830 */
[----:B------:R-:W-:Y:S02]  /*94c0*/  ISETP.GE.AND P1, PT, R26, R69, PT ;  /* 0x000000451a00720c */ /* 0x000fe40003f26270 */
[----:B------:R-:W-:Y:S02]  /*94d0*/  LOP3.LUT R16, R68, 0x18, R3, 0xfe, !PT ;  /* 0x0000001844107812 */ /* 0x000fe400078efe03 */
[-C--:B------:R-:W-:Y:S01]  /*94e0*/  ISETP.GE.AND P3, PT, R6, R70.reuse, PT ;  /* 0x000000460600720c */ /* 0x080fe20003f66270 */
[----:B------:R-:W-:Y:S01]  /*94f0*/  HMMA.16816.F32 R36, R8, R18, R36 ;  /* 0x000000120824723c */ /* 0x000fe20000001824 */
[----:B------:R-:W-:Y:S02]  /*9500*/  FSEL R176, R174, -INF , !P4 ;  /* 0xff800000aeb07808 */ /* 0x000fe40006000000 */
[----:B------:R-:W-:-:S02]  /*9510*/  ISETP.GE.AND P4, PT, R26, R70, PT ;  /* 0x000000461a00720c */ /* 0x000fc40003f86270 */
[----:B------:R-:W-:Y:S01]  /*9520*/  FSEL R168, R42, -INF , !P1 ;  /* 0xff8000002aa87808 */ /* 0x000fe20004800000 */
[C---:B------:R-:W-:Y:S01]  /*9530*/  HMMA.16816.F32 R24, R12.reuse, R116, RZ ;  /* 0x000000740c18723c */ /* 0x040fe200000018ff */
[----:B------:R-:W-:Y:S02]  /*9540*/  FSEL R72, R41, -INF , !P3 ;  /* 0xff80000029487808 */ /* 0x000fe40005800000 */
[C---:B------:R-:W-:Y:S02]  /*9550*/  ISETP.GE.AND P1, PT, R16.reuse, R70, PT ;  /* 0x000000461000720c */ /* 0x040fe40003f26270 */
[-C--:B------:R-:W-:Y:S01]  /*9560*/  ISETP.GE.AND P3, PT, R16, R69.reuse, PT ;  /* 0x000000451000720c */ /* 0x080fe20003f66270 */
[----:B------:R-:W-:Y:S01]  /*9570*/  HMMA.16816.F32 R116, R12, R118, RZ ;  /* 0x000000760c74723c */ /* 0x000fe200000018ff */
[----:B------:R-:W1:Y:S01]  /*9580*/  LDSM.16.M88.4 R16, [R224] ;  /* 0x00000000e010783b */ /* 0x000e620000000200 */
[----:B------:R-:W-:Y:S02]  /*9590*/  FSEL R71, R40, -INF , !P4 ;  /* 0xff80000028477808 */ /* 0x000fe40006000000 */
[----:B------:R-:W-:-:S02]  /*95a0*/  ISETP.GE.AND P4, PT, R6, R69, PT ;  /* 0x000000450600720c */ /* 0x000fc40003f86270 */
[--C-:B------:R-:W-:Y:S01]  /*95b0*/  LOP3.LUT R40, R68, 0x19, R3.reuse, 0xfe, !PT ;  /* 0x0000001944287812 */ /* 0x100fe200078efe03 */
[C---:B------:R-:W-:Y:S01]  /*95c0*/  HMMA.16816.F32 R100, R12.reuse, R88, RZ ;  /* 0x000000580c64723c */ /* 0x040fe200000018ff */
[----:B------:R-:W-:Y:S02]  /*95d0*/  FSEL R126, R43, -INF , !P4 ;  /* 0xff8000002b7e7808 */ /* 0x000fe40006000000 */
[----:B------:R-:W-:Y:S02]  /*95e0*/  FSEL R73, R32, -INF , !P1 ;  /* 0xff80000020497808 */ /* 0x000fe40004800000 */
[C---:B------:R-:W-:Y:S01]  /*95f0*/  ISETP.GE.AND P4, PT, R40.reuse, R70, PT ;  /* 0x000000462800720c */ /* 0x040fe20003f86270 */
[----:B------:R-:W-:Y:S01]  /*9600*/  HMMA.16816.F32 R88, R12, R90, RZ ;  /* 0x0000005a0c58723c */ /* 0x000fe200000018ff */
[----:B------:R-:W-:Y:S02]  /*9610*/  ISETP.GE.AND P1, PT, R40, R69, PT ;  /* 0x000000452800720c */ /* 0x000fe40003f26270 */
[----:B------:R-:W-:-:S02]  /*9620*/  LOP3.LUT R6, R68, 0x20, R3, 0xfe, !PT ;  /* 0x0000002044067812 */ /* 0x000fc400078efe03 */
[----:B------:R-:W-:Y:S01]  /*9630*/  LOP3.LUT R32, R68, 0x21, R3, 0xfe, !PT ;  /* 0x0000002144207812 */ /* 0x000fe200078efe03 */
[C---:B------:R-:W-:Y:S01]  /*9640*/  HMMA.16816.F32 R40, R12.reuse, R44, RZ ;  /* 0x0000002c0c28723c */ /* 0x040fe200000018ff */
[----:B------:R-:W-:Y:S02]  /*9650*/  FSEL R124, R34, -INF , !P3 ;  /* 0xff800000227c7808 */ /* 0x000fe40005800000 */
[----:B------:R-:W-:Y:S02]  /*9660*/  FSEL R74, R33, -INF , !P4 ;  /* 0xff800000214a7808 */ /* 0x000fe40006000000 */
[----:B------:R-:W-:Y:S01]  /*9670*/  FSEL R114, R35, -INF , !P1 ;  /* 0xff80000023727808 */ /* 0x000fe20004800000 */
[----:B------:R-:W-:Y:S01]  /*9680*/  HMMA.16816.F32 R44, R12, R46, RZ ;  /* 0x0000002e0c2c723c */ /* 0x000fe200000018ff */
[C---:B------:R-:W-:Y:S02]  /*9690*/  ISETP.GE.AND P3, PT, R6.reuse, R70, PT ;  /* 0x000000460600720c */ /* 0x040fe40003f66270 */
[----:B------:R-:W-:-:S02]  /*96a0*/  ISETP.GE.AND P4, PT, R6, R69, PT ;  /* 0x000000450600720c */ /* 0x000fc40003f86270 */
[----:B------:R-:W-:Y:S01]  /*96b0*/  ISETP.GE.AND P1, PT, R32, R70, PT ;  /* 0x000000462000720c */ /* 0x000fe20003f26270 */
[C---:B--2---:R-:W-:Y:S01]  /*96c0*/  HMMA.16816.F32 R24, R8.reuse, R28, R24 ;  /* 0x0000001c0818723c */ /* 0x044fe20000001818 */
[----:B------:R-:W-:Y:S02]  /*96d0*/  LOP3.LUT R6, R68, 0x30, R3, 0xfe, !PT ;  /* 0x0000003044067812 */ /* 0x000fe400078efe03 */
[----:B------:R-:W-:Y:S02]  /*96e0*/  FSEL R75, R48, -INF , !P3 ;  /* 0xff800000304b7808 */ /* 0x000fe40005800000 */
[----:B------:R-:W-:Y:S01]  /*96f0*/  FSEL R113, R50, -INF , !P4 ;  /* 0xff80000032717808 */ /* 0x000fe20006000000 */
[----:B------:R-:W-:Y:S01]  /*9700*/  HMMA.16816.F32 R116, R8, R30, R116 ;  /* 0x0000001e0874723c */ /* 0x000fe20000001874 */
[----:B------:R-:W-:Y:S02]  /*9710*/  FSEL R76, R49, -INF , !P1 ;  /* 0xff800000314c7808 */ /* 0x000fe40004800000 */
[----:B------:R-:W-:-:S02]  /*9720*/  ISETP.GE.AND P3, PT, R32, R69, PT ;  /* 0x000000452000720c */ /* 0x000fc40003f66270 */
[CC--:B------:R-:W-:Y:S01]  /*9730*/  ISETP.GE.AND P4, PT, R6.reuse, R70.reuse, PT ;  /* 0x000000460600720c */ /* 0x0c0fe20003f86270 */
[----:B------:R-:W2:Y:S01]  /*9740*/  LDSM.16.M88.4 R32, [R232+0x2c00] ;  /* 0x002c0000e820783b */ /* 0x000ea20000000200 */
[----:B------:R-:W-:Y:S01]  /*9750*/  ISETP.GE.AND P1, PT, R6, R69, PT ;  /* 0x000000450600720c */ /* 0x000fe20003f26270 */
[C---:B-1----:R-:W-:Y:S01]  /*9760*/  HMMA.16816.F32 R40, R8.reuse, R16, R40 ;  /* 0x000000100828723c */ /* 0x042fe20000001828 */
[C-C-:B------:R-:W-:Y:S02]  /*9770*/  LOP3.LUT R6, R68.reuse, 0x31, R3.reuse, 0xfe, !PT ;  /* 0x0000003144067812 */ /* 0x140fe400078efe03 */
[----:B------:R-:W-:Y:S02]  /*9780*/  FSEL R109, R51, -INF , !P3 ;  /* 0xff800000336d7808 */ /* 0x000fe40005800000 */
[----:B------:R-:W-:Y:S01]  /*9790*/  LOP3.LUT R28, R68, 0x38, R3, 0xfe, !PT ;  /* 0x00000038441c7812 */ /* 0x000fe200078efe03 */
[----:B------:R-:W-:Y:S01]  /*97a0*/  HMMA.16816.F32 R44, R8, R18, R44 ;  /* 0x00000012082c723c */ /* 0x000fe2000000182c */
[----:B------:R-:W-:-:S02]  /*97b0*/  ISETP.GE.AND P3, PT, R6, R70, PT ;  /* 0x000000460600720c */ /* 0x000fc40003f66270 */
[----:B------:R-:W-:Y:S02]  /*97c0*/  FSEL R104, R22, -INF , !P1 ;  /* 0xff80000016687808 */ /* 0x000fe40004800000 */
[----:B------:R-:W-:Y:S02]  /*97d0*/  FSEL R78, R21, -INF , !P3 ;  /* 0xff800000154e7808 */ /* 0x000fe40005800000 */
[C---:B------:R-:W-:Y:S02]  /*97e0*/  ISETP.GE.AND P1, PT, R28.reuse, R70, PT ;  /* 0x000000461c00720c */ /* 0x040fe40003f26270 */
[-C--:B------:R-:W-:Y:S02]  /*97f0*/  ISETP.GE.AND P3, PT, R28, R69.reuse, PT ;  /* 0x000000451c00720c */ /* 0x080fe40003f66270 */
[----:B------:R-:W1:Y:S01]  /*9800*/  LDSM.16.M88.4 R28, [R223] ;  /* 0x00000000df1c783b */ /* 0x000e620000000200 */
[----:B------:R-:W-:Y:S02]  /*9810*/  FSEL R77, R20, -INF , !P4 ;  /* 0xff800000144d7808 */ /* 0x000fe40006000000 */
[----:B------:R-:W-:-:S02]  /*9820*/  ISETP.GE.AND P4, PT, R6, R69, PT ;  /* 0x000000450600720c */ /* 0x000fc40003f86270 */
[--C-:B------:R-:W-:Y:S02]  /*9830*/  LOP3.LUT R20, R68, 0x39, R3.reuse, 0xfe, !PT ;  /* 0x0000003944147812 */ /* 0x100fe400078efe03 */
[----:B------:R-:W-:Y:S02]  /*9840*/  FSEL R6, R23, -INF , !P4 ;  /* 0xff80000017067808 */ /* 0x000fe40006000000 */
[----:B------:R-:W-:Y:S02]  /*9850*/  ISETP.GE.AND P4, PT, R20, R70, PT ;  /* 0x000000461400720c */ /* 0x000fe40003f86270 */
[----:B------:R-:W-:Y:S02]  /*9860*/  LOP3.LUT R16, R68, 0x40, R3, 0xfe, !PT ;  /* 0x0000004044107812 */ /* 0x000fe400078efe03 */
[----:B------:R-:W-:Y:S02]  /*9870*/  FSEL R79, R36, -INF , !P1 ;  /* 0xff800000244f7808 */ /* 0x000fe40004800000 */
[----:B------:R-:W-:-:S02]  /*9880*/  ISETP.GE.AND P1, PT, R20, R69, PT ;  /* 0x000000451400720c */ /* 0x000fc40003f26270 */
[----:B------:R-:W-:Y:S01]  /*9890*/  FSEL R182, R38, -INF , !P3 ;  /* 0xff80000026b67808 */ /* 0x000fe20005800000 */
[----:B------:R-:W3:Y:S01]  /*98a0*/  LDSM.16.M88.4 R20, [R222] ;  /* 0x00000000de14783b */ /* 0x000ee20000000200 */
[----:B------:R-:W-:Y:S02]  /*98b0*/  FSEL R80, R37, -INF , !P4 ;  /* 0xff80000025507808 */ /* 0x000fe40006000000 */
[C---:B------:R-:W-:Y:S02]  /*98c0*/  ISETP.GE.AND P3, PT, R16.reuse, R70, PT ;  /* 0x000000461000720c */ /* 0x040fe40003f66270 */
[----:B------:R-:W-:Y:S02]  /*98d0*/  ISETP.GE.AND P4, PT, R16, R69, PT ;  /* 0x000000451000720c */ /* 0x000fe40003f86270 */
[----:B------:R-:W-:Y:S01]  /*98e0*/  HMMA.16816.F32 R16, R12, R60, RZ ;  /* 0x0000003c0c10723c */ /* 0x000fe200000018ff */
[----:B------:R-:W-:Y:S02]  /*98f0*/  LOP3.LUT R37, R68, 0x41, R3, 0xfe, !PT ;  /* 0x0000004144257812 */ /* 0x000fe400078efe03 */
[----:B------:R-:W-:-:S02]  /*9900*/  FSEL R181, R39, -INF , !P1 ;  /* 0xff80000027b57808 */ /* 0x000fc40004800000 */
[C---:B------:R-:W-:Y:S01]  /*9910*/  ISETP.GE.AND P1, PT, R37.reuse, R70, PT ;  /* 0x000000462500720c */ /* 0x040fe20003f26270 */
[----:B------:R-:W-:Y:S01]  /*9920*/  HMMA.16816.F32 R60, R12, R62, RZ ;  /* 0x0000003e0c3c723c */ /* 0x000fe200000018ff */
[--C-:B------:R-:W-:Y:S02]  /*9930*/  LOP3.LUT R36, R68, 0x48, R3.reuse, 0xfe, !PT ;  /* 0x0000004844247812 */ /* 0x100fe400078efe03 */
[----:B------:R-:W-:Y:S02]  /*9940*/  FSEL R81, R24, -INF , !P3 ;  /* 0xff80000018517808 */ /* 0x000fe40005800000 */
[----:B------:R-:W-:Y:S02]  /*9950*/  ISETP.GE.AND P3, PT, R37, R69, PT ;  /* 0x000000452500720c */ /* 0x000fe40003f66270 */
[----:B------:R-:W-:Y:S02]  /*9960*/  FSEL R82, R25, -INF , !P1 ;  /* 0xff80000019527808 */ /* 0x000fe40004800000 */
[----:B------:R-:W-:-:S02]  /*9970*/  LOP3.LUT R25, R68, 0x49, R3, 0xfe, !PT ;  /* 0x0000004944197812 */ /* 0x000fc400078efe03 */
[----:B------:R-:W-:Y:S02]  /*9980*/  FSEL R180, R26, -INF , !P4 ;  /* 0xff8000001ab47808 */ /* 0x000fe40006000000 */
[CC--:B------:R-:W-:Y:S02]  /*9990*/  ISETP.GE.AND P4, PT, R36.reuse, R70.reuse, PT ;  /* 0x000000462400720c */ /* 0x0c0fe40003f86270 */
[----:B------:R-:W-:Y:S02]  /*99a0*/  ISETP.GE.AND P1, PT, R36, R69, PT ;  /* 0x000000452400720c */ /* 0x000fe40003f26270 */
[C---:B--2---:R-:W-:Y:S01]  /*99b0*/  HMMA.16816.F32 R36, R12.reuse, R32, RZ ;  /* 0x000000200c24723c */ /* 0x044fe200000018ff */
[----:B------:R-:W-:Y:S02]  /*99c0*/  FSEL R112, R27, -INF , !P3 ;  /* 0xff8000001b707808 */ /* 0x000fe40005800000 */
[----:B------:R-:W-:Y:S02]  /*99d0*/  LOP3.LUT R24, R68, 0x50, R3, 0xfe, !PT ;  /* 0x0000005044187812 */ /* 0x000fe400078efe03 */
[----:B------:R-:W-:Y:S01]  /*99e0*/  ISETP.GE.AND P3, PT, R25, R70, PT ;  /* 0x000000461900720c */ /* 0x000fe20003f66270 */
[----:B------:R-:W-:Y:S01]  /*99f0*/  HMMA.16816.F32 R32, R12, R34, RZ ;  /* 0x000000220c20723c */ /* 0x000fe200000018ff */
[----:B------:R-:W-:-:S02]  /*9a00*/  FSEL R83, R116, -INF , !P4 ;  /* 0xff80000074537808 */ /* 0x000fc40006000000 */
[-C--:B------:R-:W-:Y:S02]  /*9a10*/  ISETP.GE.AND P4, PT, R25, R69.reuse, PT ;  /* 0x000000451900720c */ /* 0x080fe40003f86270 */
[----:B------:R-:W-:Y:S01]  /*9a20*/  FSEL R118, R118, -INF , !P1 ;  /* 0xff80000076767808 */ /* 0x000fe20004800000 */
[C---:B-1----:R-:W-:Y:S01]  /*9a30*/  HMMA.16816.F32 R16, R8.reuse, R28, R16 ;  /* 0x0000001c0810723c */ /* 0x042fe20000001810 */
[----:B------:R-:W-:Y:S02]  /*9a40*/  FSEL R84, R117, -INF , !P3 ;  /* 0xff80000075547808 */ /* 0x000fe40005800000 */
[C---:B------:R-:W-:Y:S02]  /*9a50*/  ISETP.GE.AND P1, PT, R24.reuse, R70, PT ;  /* 0x000000461800720c */ /* 0x040fe40003f26270 */
[----:B------:R-:W-:Y:S01]  /*9a60*/  ISETP.GE.AND P3, PT, R24, R69, PT ;  /* 0x000000451800720c */ /* 0x000fe20003f66270 */
[----:B------:R-:W-:Y:S01]  /*9a70*/  HMMA.16816.F32 R60, R8, R30, R60 ;  /* 0x0000001e083c723c */ /* 0x000fe2000000183c */
[----:B------:R-:W-:Y:S01]  /*9a80*/  LOP3.LUT R48, R68, 0x51, R3, 0xfe, !PT ;  /* 0x0000005144307812 */ /* 0x000fe200078efe03 */
[----:B------:R-:W1:Y:S01]  /*9a90*/  LDSM.16.M88.4 R24, [R232+0x3400] ;  /* 0x00340000e818783b */ /* 0x000e620000000200 */
[----:B------:R-:W-:-:S02]  /*9aa0*/  FSEL R120, R119, -INF , !P4 ;  /* 0xff80000077787808 */ /* 0x000fc40006000000 */
[----:B------:R-:W-:Y:S01]  /*9ab0*/  LOP3.LUT R28, R68, 0x58, R3, 0xfe, !PT ;  /* 0x00000058441c7812 */ /* 0x000fe200078efe03 */
[C---:B---3--:R-:W-:Y:S01]  /*9ac0*/  HMMA.16816.F32 R36, R8.reuse, R20, R36 ;  /* 0x000000140824723c */ /* 0x048fe20000001824 */
[-C--:B------:R-:W-:Y:S02]  /*9ad0*/  ISETP.GE.AND P4, PT, R48, R70.reuse, PT ;  /* 0x000000463000720c */ /* 0x080fe40003f86270 */
[----:B------:R-:W-:Y:S02]  /*9ae0*/  FSEL R122, R42, -INF , !P3 ;  /* 0xff8000002a7a7808 */ /* 0x000fe40005800000 */
[----:B------:R-:W-:Y:S01]  /*9af0*/  FSEL R86, R41, -INF , !P4 ;  /* 0xff80000029567808 */ /* 0x000fe20006000000 */
[----:B------:R-:W-:Y:S01]  /*9b00*/  HMMA.16816.F32 R32, R8, R22, R32 ;  /* 0x000000160820723c */ /* 0x000fe20000001820 */
[C---:B------:R-:W-:Y:S02]  /*9b10*/  ISETP.GE.AND P3, PT, R28.reuse, R70, PT ;  /* 0x000000461c00720c */ /* 0x040fe40003f66270 */
[----:B------:R-:W-:-:S02]  /*9b20*/  ISETP.GE.AND P4, PT, R28, R69, PT ;  /* 0x000000451c00720c */ /* 0x000fc40003f86270 */
[----:B------:R-:W2:Y:S01]  /*9b30*/  LDSM.16.M88.4 R28, [R221] ;  /* 0x00000000dd1c783b */ /* 0x000ea20000000200 */
[----:B------:R-:W-:Y:S02]  /*9b40*/  FSEL R85, R40, -INF , !P1 ;  /* 0xff80000028557808 */ /* 0x000fe40004800000 */
[----:B------:R-:W-:Y:S02]  /*9b50*/  ISETP.GE.AND P1, PT, R48, R69, PT ;  /* 0x000000453000720c */ /* 0x000fe40003f26270 */
[C-C-:B------:R-:W-:Y:S01]  /*9b60*/  LOP3.LUT R40, R68.reuse, 0x59, R3.reuse, 0xfe, !PT ;  /* 0x0000005944287812 */ /* 0x140fe200078efe03 */
[----:B------:R-:W-:Y:S01]  /*9b70*/  LDSM.16.M88.4 R48, [R232+0x3800] ;  /* 0x00380000e830783b */ /* 0x000fe20000000200 */
[----:B------:R-:W-:Y:S02]  /*9b80*/  FSEL R174, R43, -INF , !P1 ;  /* 0xff8000002bae7808 */ /* 0x000fe40004800000 */
[----:B------:R-:W-:Y:S02]  /*9b90*/  LOP3.LUT R20, R68, 0x60, R3, 0xfe, !PT ;  /* 0x0000006044147812 */ /* 0x000fe400078efe03 */
[----:B------:R-:W-:-:S02]  /*9ba0*/  ISETP.GE.AND P1, PT, R40, R70, PT ;  /* 0x000000462800720c */ /* 0x000fc40003f26270 */
[----:B------:R-:W-:Y:S02]  /*9bb0*/  FSEL R173, R46, -INF , !P4 ;  /* 0xff8000002ead7808 */ /* 0x000fe40006000000 */
[----:B------:R-:W-:Y:S02]  /*9bc0*/  FSEL R187, R45, -INF , !P1 ;  /* 0xff8000002dbb7808 */ /* 0x000fe40004800000 */
[----:B------:R-:W-:Y:S02]  /*9bd0*/  FSEL R119, R44, -INF , !P3 ;  /* 0xff8000002c777808 */ /* 0x000fe40005800000 */
[C---:B------:R-:W-:Y:S02]  /*9be0*/  ISETP.GE.AND P4, PT, R20.reuse, R70, PT ;  /* 0x000000461400720c */ /* 0x040fe40003f86270 */
[-C--:B------:R-:W-:Y:S02]  /*9bf0*/  ISETP.GE.AND P1, PT, R20, R69.reuse, PT ;  /* 0x000000451400720c */ /* 0x080fe40003f26270 */
[----:B------:R-:W-:Y:S01]  /*9c00*/  ISETP.GE.AND P3, PT, R40, R69, PT ;  /* 0x000000452800720c */ /* 0x000fe20003f66270 */
[----:B------:R-:W3:Y:S01]  /*9c10*/  LDSM.16.M88.4 R20, [R220] ;  /* 0x00000000dc14783b */ /* 0x000ee20000000200 */
[----:B------:R-:W-:Y:S01]  /*9c20*/  HMMA.16816.F32 R40, R12, R56, RZ ;  /* 0x000000380c28723c */ /* 0x000fe200000018ff */
[----:B------:R-:W-:-:S02]  /*9c30*/  LOP3.LUT R45, R68, 0x61, R3, 0xfe, !PT ;  /* 0x00000061442d7812 */ /* 0x000fc400078efe03 */
[----:B------:R-:W-:Y:S02]  /*9c40*/  FSEL R172, R47, -INF , !P3 ;  /* 0xff8000002fac7808 */ /* 0x000fe40005800000 */
[C---:B------:R-:W-:Y:S01]  /*9c50*/  ISETP.GE.AND P3, PT, R45.reuse, R70, PT ;  /* 0x000000462d00720c */ /* 0x040fe20003f66270 */
[----:B------:R-:W-:Y:S01]  /*9c60*/  HMMA.16816.F32 R56, R12, R58, RZ ;  /* 0x0000003a0c38723c */ /* 0x000fe200000018ff */
[----:B------:R-:W-:Y:S02]  /*9c70*/  LOP3.LUT R44, R68, 0x68, R3, 0xfe, !PT ;  /* 0x00000068442c7812 */ /* 0x000fe400078efe03 */
[----:B------:R-:W-:Y:S02]  /*9c80*/  FSEL R188, R16, -INF , !P4 ;  /* 0xff80000010bc7808 */ /* 0x000fe40006000000 */
[----:B------:R-:W-:Y:S02]  /*9c90*/  ISETP.GE.AND P4, PT, R45, R69, PT ;  /* 0x000000452d00720c */ /* 0x000fe40003f86270 */
[----:B------:R-:W-:-:S02]  /*9ca0*/  FSEL R189, R17, -INF , !P3 ;  /* 0xff80000011bd7808 */ /* 0x000fc40005800000 */
[--C-:B------:R-:W-:Y:S02]  /*9cb0*/  LOP3.LUT R17, R68, 0x69, R3.reuse, 0xfe, !PT ;  /* 0x0000006944117812 */ /* 0x100fe400078efe03 */
[----:B------:R-:W-:Y:S02]  /*9cc0*/  FSEL R171, R18, -INF , !P1 ;  /* 0xff80000012ab7808 */ /* 0x000fe40004800000 */
[C---:B------:R-:W-:Y:S02]  /*9cd0*/  ISETP.GE.AND P1, PT, R44.reuse, R70, PT ;  /* 0x000000462c00720c */ /* 0x040fe40003f26270 */
[----:B------:R-:W-:Y:S02]  /*9ce0*/  ISETP.GE.AND P3, PT, R44, R69, PT ;  /* 0x000000452c00720c */ /* 0x000fe40003f66270 */
[----:B-1----:R-:W-:Y:S01]  /*9cf0*/  HMMA.16816.F32 R44, R12, R24, RZ ;  /* 0x000000180c2c723c */ /* 0x002fe200000018ff */
[----:B------:R-:W-:Y:S02]  /*9d00*/  FSEL R170, R19, -INF , !P4 ;  /* 0xff80000013aa7808 */ /* 0x000fe40006000000 */
[----:B------:R-:W-:-:S02]  /*9d10*/  LOP3.LUT R16, R68, 0x70, R3, 0xfe, !PT ;  /* 0x0000007044107812 */ /* 0x000fc400078efe03 */
[CC--:B------:R-:W-:Y:S01]  /*9d20*/  ISETP.GE.AND P4, PT, R17.reuse, R70.reuse, PT ;  /* 0x000000461100720c */ /* 0x0c0fe20003f86270 */
[----:B------:R-:W-:Y:S01]  /*9d30*/  HMMA.16816.F32 R24, R12, R26, RZ ;  /* 0x0000001a0c18723c */ /* 0x000fe200000018ff */
[----:B------:R-:W-:Y:S02]  /*9d40*/  FSEL R60, R60, -INF , !P1 ;  /* 0xff8000003c3c7808 */ /* 0x000fe40004800000 */
[----:B------:R-:W-:Y:S02]  /*9d50*/  ISETP.GE.AND P1, PT, R17, R69, PT ;  /* 0x000000451100720c */ /* 0x000fe40003f26270 */
[----:B------:R-:W-:Y:S01]  /*9d60*/  FSEL R167, R62, -INF , !P3 ;  /* 0xff8000003ea77808 */ /* 0x000fe20005800000 */
[----:B--2---:R-:W-:Y:S01]  /*9d70*/  HMMA.16816.F32 R40, R8, R28, R40 ;  /* 0x0000001c0828723c */ /* 0x004fe20000001828 */
[----:B------:R-:W-:Y:S02]  /*9d80*/  FSEL R61, R61, -INF , !P4 ;  /* 0xff8000003d3d7808 */ /* 0x000fe40006000000 */
[----:B------:R-:W-:-:S02]  /*9d90*/  ISETP.GE.AND P3, PT, R16, R70, PT ;  /* 0x000000461000720c */ /* 0x000fc40003f66270 */
[----:B------:R-:W-:Y:S01]  /*9da0*/  ISETP.GE.AND P4, PT, R16, R69, PT ;  /* 0x000000451000720c */ /* 0x000fe20003f86270 */
[C---:B------:R-:W-:Y:S01]  /*9db0*/  HMMA.16816.F32 R56, R8.reuse, R30, R56 ;  /* 0x0000001e0838723c */ /* 0x040fe20000001838 */
[----:B------:R-:W1:Y:S01]  /*9dc0*/  LDSM.16.M88.4 R16, [R232+0x3c00] ;  /* 0x003c0000e810783b */ /* 0x000e620000000200 */
[----:B------:R-:W-:Y:S02]  /*9dd0*/  FSEL R166, R63, -INF , !P1 ;  /* 0xff8000003fa67808 */ /* 0x000fe40004800000 */
[----:B------:R-:W-:Y:S02]  /*9de0*/  LOP3.LUT R28, R68, 0x78, R3, 0xfe, !PT ;  /* 0x00000078441c7812 */ /* 0x000fe400078efe03 */
[----:B------:R-:W-:Y:S01]  /*9df0*/  ISETP.GE.AND P1, PT, R87, R70, PT ;  /* 0x000000465700720c */ /* 0x000fe20003f26270 */
[----:B---3--:R-:W-:Y:S01]  /*9e00*/  HMMA.16816.F32 R44, R8, R20, R44 ;  /* 0x00000014082c723c */ /* 0x008fe2000000182c */
[----:B------:R-:W-:Y:S02]  /*9e10*/  FSEL R165, R38, -INF , !P4 ;  /* 0xff80000026a57808 */ /* 0x000fe40006000000 */
[----:B------:R-:W-:-:S02]  /*9e20*/  FSEL R63, R37, -INF , !P1 ;  /* 0xff800000253f7808 */ /* 0x000fc40004800000 */
[C---:B------:R-:W-:Y:S01]  /*9e30*/  ISETP.GE.AND P4, PT, R28.reuse, R70, PT ;  /* 0x000000461c00720c */ /* 0x040fe20003f86270 */
[----:B------:R-:W-:Y:S01]  /*9e40*/  HMMA.16816.F32 R24, R8, R22, R24 ;  /* 0x000000160818723c */ /* 0x000fe20000001818 */
[-C--:B------:R-:W-:Y:S02]  /*9e50*/  ISETP.GE.AND P1, PT, R28, R69.reuse, PT ;  /* 0x000000451c00720c */ /* 0x080fe40003f26270 */
[----:B------:R-:W2:Y:S01]  /*9e60*/  LDSM.16.M88.4 R28, [R219] ;  /* 0x00000000db1c783b */ /* 0x000ea20000000200 */
[----:B------:R-:W-:Y:S02]  /*9e70*/  FSEL R62, R36, -INF , !P3 ;  /* 0xff800000243e7808 */ /* 0x000fe40005800000 */
[----:B------:R-:W-:Y:S02]  /*9e80*/  ISETP.GE.AND P3, PT, R87, R69, PT ;  /* 0x000000455700720c */ /* 0x000fe40003f66270 */
[----:B------:R-:W-:Y:S02]  /*9e90*/  LOP3.LUT R36, R68, 0x79, R3, 0xfe, !PT ;  /* 0x0000007944247812 */ /* 0x000fe400078efe03 */
[----:B------:R-:W-:-:S02]  /*9ea0*/  FSEL R164, R39, -INF , !P3 ;  /* 0xff80000027a47808 */ /* 0x000fc40005800000 */
[----:B------:R-:W-:Y:S02]  /*9eb0*/  LOP3.LUT R20, R68, 0x80, R3, 0xfe, !PT ;  /* 0x0000008044147812 */ /* 0x000fe400078efe03 */
[-C--:B------:R-:W-:Y:S02]  /*9ec0*/  ISETP.GE.AND P3, PT, R36, R70.reuse, PT ;  /* 0x000000462400720c */ /* 0x080fe40003f66270 */
[----:B------:R-:W-:Y:S02]  /*9ed0*/  FSEL R163, R34, -INF , !P1 ;  /* 0xff80000022a37808 */ /* 0x000fe40004800000 */
[----:B------:R-:W-:Y:S02]  /*9ee0*/  FSEL R191, R33, -INF , !P3 ;  /* 0xff80000021bf7808 */ /* 0x000fe40005800000 */
[----:B------:R-:W-:Y:S02]  /*9ef0*/  FSEL R190, R32, -INF , !P4 ;  /* 0xff80000020be7808 */ /* 0x000fe40006000000 */
[----:B------:R-:W-:-:S02]  /*9f00*/  ISETP.GE.AND P1, PT, R20, R70, PT ;  /* 0x000000461400720c */ /* 0x000fc40003f26270 */
[-C--:B------:R-:W-:Y:S02]  /*9f10*/  ISETP.GE.AND P3, PT, R20, R69.reuse, PT ;  /* 0x000000451400720c */ /* 0x080fe40003f66270 */
[----:B------:R-:W-:Y:S01]  /*9f20*/  ISETP.GE.AND P4, PT, R36, R69, PT ;  /* 0x000000452400720c */ /* 0x000fe20003f86270 */
[----:B------:R-:W3:Y:S01]  /*9f30*/  LDSM.16.M88.4 R20, [R218] ;  /* 0x00000000da14783b */ /* 0x000ee20000000200 */
[C---:B------:R-:W-:Y:S01]  /*9f40*/  HMMA.16816.F32 R36, R12.reuse, R48, RZ ;  /* 0x000000300c24723c */ /* 0x040fe200000018ff */
[C-C-:B------:R-:W-:Y:S02]  /*9f50*/  LOP3.LUT R33, R68.reuse, 0x81, R3.reuse, 0xfe, !PT ;  /* 0x0000008144217812 */ /* 0x140fe400078efe03 */
[----:B------:R-:W-:Y:S02]  /*9f60*/  FSEL R162, R35, -INF , !P4 ;  /* 0xff80000023a27808 */ /* 0x000fe40006000000 */
[----:B------:R-:W-:Y:S01]  /*9f70*/  ISETP.GE.AND P4, PT, R33, R70, PT ;  /* 0x000000462100720c */ /* 0x000fe20003f86270 */
[----:B------:R-:W-:Y:S01]  /*9f80*/  HMMA.16816.F32 R48, R12, R50, RZ ;  /* 0x000000320c30723c */ /* 0x000fe200000018ff */
[----:B------:R-:W-:-:S02]  /*9f90*/  LOP3.LUT R32, R68, 0x88, R3, 0xfe, !PT ;  /* 0x0000008844207812 */ /* 0x000fc400078efe03 */
[----:B------:R-:W-:Y:S02]  /*9fa0*/  FSEL R192, R40, -INF , !P1 ;  /* 0xff80000028c07808 */ /* 0x000fe40004800000 */
[----:B------:R-:W-:Y:S02]  /*9fb0*/  FSEL R161, R42, -INF , !P3 ;  /* 0xff8000002aa17808 */ /* 0x000fe40005800000 */
[----:B------:R-:W-:Y:S02]  /*9fc0*/  FSEL R193, R41, -INF , !P4 ;  /* 0xff80000029c17808 */ /* 0x000fe40006000000 */
[-C--:B------:R-:W-:Y:S02]  /*9fd0*/  ISETP.GE.AND P1, PT, R33, R69.reuse, PT ;  /* 0x000000452100720c */ /* 0x080fe40003f26270 */
[C---:B------:R-:W-:Y:S02]  /*9fe0*/  ISETP.GE.AND P3, PT, R32.reuse, R70, PT ;  /* 0x000000462000720c */ /* 0x040fe40003f66270 */
[----:B------:R-:W-:-:S02]  /*9ff0*/  ISETP.GE.AND P4, PT, R32, R69, PT ;  /* 0x000000452000720c */ /* 0x000fc40003f86270 */
[----:B-1----:R-:W-:Y:S01]  /*a000*/  HMMA.16816.F32 R32, R12, R16, RZ ;  /* 0x000000100c20723c */ /* 0x002fe200000018ff */
[C-C-:B------:R-:W-:Y:S02]  /*a010*/  LOP3.LUT R41, R68.reuse, 0x89, R3.reuse, 0xfe, !PT ;  /* 0x0000008944297812 */ /* 0x140fe400078efe03 */
[----:B------:R-:W-:Y:S02]  /*a020*/  FSEL R160, R43, -INF , !P1 ;  /* 0xff8000002ba07808 */ /* 0x000fe40004800000 */
[--C-:B------:R-:W-:Y:S01]  /*a030*/  LOP3.LUT R40, R68, 0x90, R3.reuse, 0xfe, !PT ;  /* 0x0000009044287812 */ /* 0x100fe200078efe03 */
[----:B--2---:R-:W-:Y:S01]  /*a040*/  HMMA.16816.F32 R36, R8, R28, R36 ;  /* 0x0000001c0824723c */ /* 0x004fe20000001824 */
[----:B------:R-:W-:Y:S02]  /*a050*/  FSEL R56, R56, -INF , !P3 ;  /* 0xff80000038387808 */ /* 0x000fe40005800000 */
[C---:B------:R-:W-:Y:S02]  /*a060*/  ISETP.GE.AND P1, PT, R41.reuse, R70, PT ;  /* 0x000000462900720c */ /* 0x040fe40003f26270 */
[----:B------:R-:W-:Y:S01]  /*a070*/  ISETP.GE.AND P3, PT, R41, R69, PT ;  /* 0x000000452900720c */ /* 0x000fe20003f66270 */
[----:B------:R-:W-:Y:S01]  /*a080*/  HMMA.16816.F32 R16, R12, R18, RZ ;  /* 0x000000120c10723c */ /* 0x000fe200000018ff */
[----:B------:R-:W-:-:S02]  /*a090*/  LOP3.LUT R87, R68, 0x91, R3, 0xfe, !PT ;  /* 0x0000009144577812 */ /* 0x000fc400078efe03 */
[----:B------:R-:W-:Y:S02]  /*a0a0*/  FSEL R159, R58, -INF , !P4 ;  /* 0xff8000003a9f7808 */ /* 0x000fe40006000000 */
[CC--:B------:R-:W-:Y:S01]  /*a0b0*/  ISETP.GE.AND P4, PT, R40.reuse, R70.reuse, PT ;  /* 0x000000462800720c */ /* 0x0c0fe20003f86270 */
[C---:B------:R-:W-:Y:S01]  /*a0c0*/  HMMA.16816.F32 R48, R8.reuse, R30, R48 ;  /* 0x0000001e0830723c */ /* 0x040fe20000001830 */
[----:B------:R-:W-:Y:S02]  /*a0d0*/  FSEL R57, R57, -INF , !P1 ;  /* 0xff80000039397808 */ /* 0x000fe40004800000 */
[----:B------:R-:W-:Y:S02]  /*a0e0*/  FSEL R158, R59, -INF , !P3 ;  /* 0xff8000003b9e7808 */ /* 0x000fe40005800000 */
[----:B------:R-:W-:Y:S01]  /*a0f0*/  ISETP.GE.AND P1, PT, R40, R69, PT ;  /* 0x000000452800720c */ /* 0x000fe20003f26270 */
[----:B---3--:R-:W-:Y:S01]  /*a100*/  HMMA.16816.F32 R32, R8, R20, R32 ;  /* 0x000000140820723c */ /* 0x008fe20000001820 */
[----:B------:R-:W-:Y:S01]  /*a110*/  LOP3.LUT R28, R68, 0x98, R3, 0xfe, !PT ;  /* 0x00000098441c7812 */ /* 0x000fe200078efe03 */
[----:B------:R-:W1:Y:S01]  /*a120*/  LDSM.16.M88.4 R40, [R232+0x4400] ;  /* 0x00440000e828783b */ /* 0x000e620000000200 */
[----:B------:R-:W-:-:S02]  /*a130*/  ISETP.GE.AND P3, PT, R87, R70, PT ;  /* 0x000000465700720c */ /* 0x000fc40003f66270 */
[----:B------:R-:W-:Y:S02]  /*a140*/  FSEL R58, R44, -INF , !P4 ;  /* 0xff8000002c3a7808 */ /* 0x000fe40006000000 */
[----:B------:R-:W-:Y:S02]  /*a150*/  ISETP.GE.AND P4, PT, R87, R69, PT ;  /* 0x000000455700720c */ /* 0x000fe40003f86270 */
[----:B------:R-:W-:Y:S02]  /*a160*/  FSEL R157, R46, -INF , !P1 ;  /* 0xff8000002e9d7808 */ /* 0x000fe40004800000 */
[----:B------:R-:W-:Y:S01]  /*a170*/  FSEL R59, R45, -INF , !P3 ;  /* 0xff8000002d3b7808 */ /* 0x000fe20005800000 */
[----:B------:R-:W-:Y:S01]  /*a180*/  HMMA.16816.F32 R16, R8, R22, R16 ;  /* 0x000000160810723c */ /* 0x000fe20000001810 */
[----:B------:R-:W-:Y:S02]  /*a190*/  LOP3.LUT R44, R68, 0x99, R3, 0xfe, !PT ;  /* 0x00000099442c7812 */ /* 0x000fe400078efe03 */
[----:B------:R-:W-:-:S02]  /*a1a0*/  ISETP.GE.AND P1, PT, R28, R70, PT ;  /* 0x000000461c00720c */ /* 0x000fc40003f26270 */
[-C--:B------:R-:W-:Y:S02]  /*a1b0*/  ISETP.GE.AND P3, PT, R28, R69.reuse, PT ;  /* 0x000000451c00720c */ /* 0x080fe40003f66270 */
[----:B------:R-:W2:Y:S01]  /*a1c0*/  LDSM.16.M88.4 R28, [R217] ;  /* 0x00000000d91c783b */ /* 0x000ea20000000200 */
[----:B------:R-:W-:Y:S02]  /*a1d0*/  FSEL R156, R47, -INF , !P4 ;  /* 0xff8000002f9c7808 */ /* 0x000fe40006000000 */
[----:B------:R-:W-:Y:S02]  /*a1e0*/  ISETP.GE.AND P4, PT, R44, R70, PT ;  /* 0x000000462c00720c */ /* 0x000fe40003f86270 */
[----:B------:R-:W-:Y:S02]  /*a1f0*/  FSEL R194, R24, -INF , !P1 ;  /* 0xff80000018c27808 */ /* 0x000fe40004800000 */
[----:B------:R-:W-:Y:S02]  /*a200*/  ISETP.GE.AND P1, PT, R44, R69, PT ;  /* 0x000000452c00720c */ /* 0x000fe40003f26270 */
[----:B------:R-:W-:-:S02]  /*a210*/  FSEL R195, R25, -INF , !P4 ;  /* 0xff80000019c37808 */ /* 0x000fc40006000000 */
[C-C-:B------:R-:W-:Y:S02]  /*a220*/  LOP3.LUT R20, R68.reuse, 0xa0, R3.reuse, 0xfe, !PT ;  /* 0x000000a044147812 */ /* 0x140fe400078efe03 */
[----:B------:R-:W-:Y:S02]  /*a230*/  LOP3.LUT R25, R68, 0xa1, R3, 0xfe, !PT ;  /* 0x000000a144197812 */ /* 0x000fe400078efe03 */
[----:B------:R-:W-:Y:S02]  /*a240*/  FSEL R155, R26, -INF , !P3 ;  /* 0xff8000001a9b7808 */ /* 0x000fe40005800000 */
[----:B------:R-:W-:Y:S02]  /*a250*/  FSEL R154, R27, -INF , !P1 ;  /* 0xff8000001b9a7808 */ /* 0x000fe40004800000 */
[C---:B------:R-:W-:Y:S02]  /*a260*/  ISETP.GE.AND P3, PT, R20.reuse, R70, PT ;  /* 0x000000461400720c */ /* 0x040fe40003f66270 */
[----:B------:R-:W-:-:S02]  /*a270*/  ISETP.GE.AND P4, PT, R20, R69, PT ;  /* 0x000000451400720c */ /* 0x000fc40003f86270 */
[----:B------:R-:W-:Y:S01]  /*a280*/  LOP3.LUT R24, R68, 0xa8, R3, 0xfe, !PT ;  /* 0x000000a844187812 */ /* 0x000fe200078efe03 */
[----:B------:R-:W3:Y:S01]  /*a290*/  LDSM.16.M88.4 R20, [R216] ;  /* 0x00000000d814783b */ /* 0x000ee20000000200 */
[----:B------:R-:W-:Y:S01]  /*a2a0*/  ISETP.GE.AND P1, PT, R25, R70, PT ;  /* 0x000000461900720c */ /* 0x000fe20003f26270 */
[C---:B-1----:R-:W-:Y:S01]  /*a2b0*/  HMMA.16816.F32 R44, R12.reuse, R40, RZ ;  /* 0x000000280c2c723c */ /* 0x042fe200000018ff */
[----:B------:R-:W-:Y:S02]  /*a2c0*/  FSEL R196, R36, -INF , !P3 ;  /* 0xff80000024c47808 */ /* 0x000fe40005800000 */
[----:B------:R-:W-:Y:S02]  /*a2d0*/  FSEL R149, R38, -INF , !P4 ;  /* 0xff80000026957808 */ /* 0x000fe40006000000 */
[----:B------:R-:W-:Y:S01]  /*a2e0*/  FSEL R197, R37, -INF , !P1 ;  /* 0xff80000025c57808 */ /* 0x000fe20004800000 */
[----:B------:R-:W-:Y:S01]  /*a2f0*/  HMMA.16816.F32 R40, R12, R42, RZ ;  /* 0x0000002a0c28723c */ /* 0x000fe200000018ff */
[----:B------:R-:W-:-:S02]  /*a300*/  ISETP.GE.AND P3, PT, R25, R69, PT ;  /* 0x000000451900720c */ /* 0x000fc40003f66270 */
[CC--:B------:R-:W-:Y:S02]  /*a310*/  ISETP.GE.AND P4, PT, R24.reuse, R70.reuse, PT ;  /* 0x000000461800720c */ /* 0x0c0fe40003f86270 */
[----:B------:R-:W-:Y:S02]  /*a320*/  ISETP.GE.AND P1, PT, R24, R69, PT ;  /* 0x000000451800720c */ /* 0x000fe40003f26270 */
[----:B------:R-:W1:Y:S01]  /*a330*/  LDSM.16.M88.4 R24, [R232+0x4800] ;  /* 0x00480000e818783b */ /* 0x000e620000000200 */
[C-C-:B------:R-:W-:Y:S01]  /*a340*/  LOP3.LUT R37, R68.reuse, 0xa9, R3.reuse, 0xfe, !PT ;  /* 0x000000a944257812 */ /* 0x140fe200078efe03 */
[C---:B--2---:R-:W-:Y:S01]  /*a350*/  HMMA.16816.F32 R100, R8.reuse, R28, R100 ;  /* 0x0000001c0864723c */ /* 0x044fe20000001864 */
[----:B------:R-:W-:Y:S02]  /*a360*/  FSEL R148, R39, -INF , !P3 ;  /* 0xff80000027947808 */ /* 0x000fe40005800000 */
[----:B------:R-:W-:Y:S02]  /*a370*/  LOP3.LUT R36, R68, 0xb0, R3, 0xfe, !PT ;  /* 0x000000b044247812 */ /* 0x000fe400078efe03 */
[----:B------:R-:W-:Y:S01]  /*a380*/  ISETP.GE.AND P3, PT, R37, R70, PT ;  /* 0x000000462500720c */ /* 0x000fe20003f66270 */
[----:B------:R-:W-:Y:S01]  /*a390*/  HMMA.16816.F32 R88, R8, R30, R88 ;  /* 0x0000001e0858723c */ /* 0x000fe20000001858 */
[----:B------:R-:W-:Y:S01]  /*a3a0*/  FSEL R131, R50, -INF , !P1 ;  /* 0xff80000032837808 */ /* 0x000fe20004800000 */
[----:B------:R-:W2:Y:S01]  /*a3b0*/  LDSM.16.M88.4 R28, [R151] ;  /* 0x00000000971c783b */ /* 0x000ea20000000200 */
[----:B------:R-:W-:-:S02]  /*a3c0*/  FSEL R198, R48, -INF , !P4 ;  /* 0xff80000030c67808 */ /* 0x000fc40006000000 */
[----:B------:R-:W-:Y:S02]  /*a3d0*/  FSEL R50, R49, -INF , !P3 ;  /* 0xff80000031327808 */ /* 0x000fe40005800000 */
[-C--:B------:R-:W-:Y:S02]  /*a3e0*/  ISETP.GE.AND P4, PT, R37, R69.reuse, PT ;  /* 0x000000452500720c */ /* 0x080fe40003f86270 */
[C---:B------:R-:W-:Y:S02]  /*a3f0*/  ISETP.GE.AND P1, PT, R36.reuse, R70, PT ;  /* 0x000000462400720c */ /* 0x040fe40003f26270 */
[----:B------:R-:W-:Y:S02]  /*a400*/  ISETP.GE.AND P3, PT, R36, R69, PT ;  /* 0x000000452400720c */ /* 0x000fe40003f66270 */
[----:B------:R-:W4:Y:S01]  /*a410*/  LDSM.16.M88.4 R36, [R232+0x4c00] ;  /* 0x004c0000e824783b */ /* 0x000f220000000200 */
[C-C-:B------:R-:W-:Y:S02]  /*a420*/  LOP3.LUT R49, R68.reuse, 0xb1, R3.reuse, 0xfe, !PT ;  /* 0x000000b144317812 */ /* 0x140fe400078efe03 */
[----:B------:R-:W-:Y:S01]  /*a430*/  LOP3.LUT R48, R68, 0xb8, R3, 0xfe, !PT ;  /* 0x000000b844307812 */ /* 0x000fe200078efe03 */
[----:B---3--:R-:W-:Y:S01]  /*a440*/  HMMA.16816.F32 R44, R8, R20, R44 ;  /* 0x00000014082c723c */ /* 0x008fe2000000182c */
[----:B------:R-:W-:-:S02]  /*a450*/  FSEL R130, R51, -INF , !P4 ;  /* 0xff80000033827808 */ /* 0x000fc40006000000 */
[----:B------:R-:W-:Y:S02]  /*a460*/  FSEL R51, R32, -INF , !P1 ;  /* 0xff80000020337808 */ /* 0x000fe40004800000 */
[----:B------:R-:W-:Y:S01]  /*a470*/  FSEL R123, R34, -INF , !P3 ;  /* 0xff800000227b7808 */ /* 0x000fe20005800000 */
[----:B------:R-:W-:Y:S01]  /*a480*/  HMMA.16816.F32 R40, R8, R22, R40 ;  /* 0x000000160828723c */ /* 0x000fe20000001828 */
[CC--:B------:R-:W-:Y:S02]  /*a490*/  ISETP.GE.AND P4, PT, R49.reuse, R70.reuse, PT ;  /* 0x000000463100720c */ /* 0x0c0fe40003f86270 */
[----:B------:R-:W-:Y:S02]  /*a4a0*/  ISETP.GE.AND P1, PT, R49, R69, PT ;  /* 0x000000453100720c */ /* 0x000fe40003f26270 */
[----:B------:R-:W-:Y:S02]  /*a4b0*/  ISETP.GE.AND P3, PT, R48, R70, PT ;  /* 0x000000463000720c */ /* 0x000fe40003f66270 */
[----:B------:R-:W-:-:S02]  /*a4c0*/  LOP3.LUT R32, R68, 0xb9, R3, 0xfe, !PT ;  /* 0x000000b944207812 */ /* 0x000fc400078efe03 */
[----:B------:R-:W-:Y:S02]  /*a4d0*/  FSEL R199, R33, -INF , !P4 ;  /* 0xff80000021c77808 */ /* 0x000fe40006000000 */
[----:B------:R-:W-:Y:S02]  /*a4e0*/  FSEL R121, R35, -INF , !P1 ;  /* 0xff80000023797808 */ /* 0x000fe40004800000 */
[----:B------:R-:W-:Y:S02]  /*a4f0*/  FSEL R200, R16, -INF , !P3 ;  /* 0xff80000010c87808 */ /* 0x000fe40005800000 */
[-C--:B------:R-:W-:Y:S02]  /*a500*/  ISETP.GE.AND P4, PT, R48, R69.reuse, PT ;  /* 0x000000453000720c */ /* 0x080fe40003f86270 */
[C---:B------:R-:W-:Y:S02]  /*a510*/  ISETP.GE.AND P1, PT, R32.reuse, R70, PT ;  /* 0x000000462000720c */ /* 0x040fe40003f26270 */
[----:B------:R-:W-:-:S02]  /*a520*/  ISETP.GE.AND P3, PT, R32, R69, PT ;  /* 0x000000452000720c */ /* 0x000fc40003f66270 */
[----:B------:R-:W-:Y:S01]  /*a530*/  FSEL R116, R18, -INF , !P4 ;  /* 0xff80000012747808 */ /* 0x000fe20006000000 */
[C---:B-1----:R-:W-:Y:S01]  /*a540*/  HMMA.16816.F32 R32, R12.reuse, R24, RZ ;  /* 0x000000180c20723c */ /* 0x042fe200000018ff */
[----:B------:R-:W-:Y:S02]  /*a550*/  FSEL R201, R17, -INF , !P1 ;  /* 0xff80000011c97808 */ /* 0x000fe40004800000 */
[----:B------:R-:W-:Y:S02]  /*a560*/  FSEL R108, R19, -INF , !P3 ;  /* 0xff800000136c7808 */ /* 0x000fe40005800000 */
[----:B------:R-:W1:Y:S01]  /*a570*/  LDSM.16.M88.4 R16, [R150] ;  /* 0x000000009610783b */ /* 0x000e620000000200 */
[C-C-:B------:R-:W-:Y:S01]  /*a580*/  LOP3.LUT R20, R68.reuse, 0xc0, R3.reuse, 0xfe, !PT ;  /* 0x000000c044147812 */ /* 0x140fe200078efe03 */
[----:B------:R-:W-:Y:S01]  /*a590*/  HMMA.16816.F32 R24, R12, R26, RZ ;  /* 0x0000001a0c18723c */ /* 0x000fe200000018ff */
[----:B------:R-:W-:Y:S01]  /*a5a0*/  LOP3.LUT R21, R68, 0xc1, R3, 0xfe, !PT ;  /* 0x000000c144157812 */ /* 0x000fe200078efe03 */
[----:B------:R-:W-:-:S04]  /*a5b0*/  DEPBAR.LE SB0, 0x0 ;  /* 0x000080000000791a */ /* 0x000fc80000000000 */
[----:B------:R-:W-:Y:S01]  /*a5c0*/  BAR.SYNC.DEFER_BLOCKING 0x0 ;  /* 0x0000000000007b1d */ /* 0x000fe20000010000 */
[CC--:B------:R-:W-:Y:S02]  /*a5d0*/  ISETP.GE.AND P4, PT, R20.reuse, R70.reuse, PT ;  /* 0x000000461400720c */ /* 0x0c0fe40003f86270 */
[----:B------:R-:W-:Y:S02]  /*a5e0*/  ISETP.GE.AND P1, PT, R20, R69, PT ;  /* 0x000000451400720c */ /* 0x000fe40003f26270 */
[----:B------:R-:W-:Y:S02]  /*a5f0*/  ISETP.GE.AND P3, PT, R21, R70, PT ;  /* 0x000000461500720c */ /* 0x000fe40003f66270 */
[----:B------:R-:W-:Y:S02]  /*a600*/  LOP3.LUT R20, R68, 0xc8, R3, 0xfe, !PT ;  /* 0x000000c844147812 */ /* 0x000fe400078efe03 */
[----:B------:R-:W-:Y:S02]  /*a610*/  FSEL R202, R100, -INF , !P4 ;  /* 0xff80000064ca7808 */ /* 0x000fe40006000000 */
[----:B------:R-:W-:Y:S01]  /*a620*/  FSEL R102, R102, -INF , !P1 ;  /* 0xff80000066667808 */ /* 0x000fe20004800000 */
[----:B--2---:R-:W-:Y:S01]  /*a630*/  HMMA.16816.F32 R32, R8, R28, R32 ;  /* 0x0000001c0820723c */ /* 0x004fe20000001820 */
[----:B------:R-:W-:-:S02]  /*a640*/  FSEL R101, R101, -INF , !P3 ;  /* 0xff80000065657808 */ /* 0x000fc40005800000 */
[-C--:B------:R-:W-:Y:S02]  /*a650*/  ISETP.GE.AND P4, PT, R21, R69.reuse, PT ;  /* 0x000000451500720c */ /* 0x080fe40003f86270 */
[CC--:B------:R-:W-:Y:S01]  /*a660*/  ISETP.GE.AND P1, PT, R20.reuse, R70.reuse, PT ;  /* 0x000000461400720c */ /* 0x0c0fe20003f26270 */
[----:B------:R-:W-:Y:S01]  /*a670*/  HMMA.16816.F32 R24, R8, R30, R24 ;  /* 0x0000001e0818723c */ /* 0x000fe20000001818 */
[----:B------:R-:W-:Y:S02]  /*a680*/  ISETP.GE.AND P3, PT, R20, R69, PT ;  /* 0x000000451400720c */ /* 0x000fe40003f66270 */
[----:B------:R-:W-:Y:S02]  /*a690*/  LOP3.LUT R48, R68, 0xc9, R3, 0xfe, !PT ;  /* 0x000000c944307812 */ /* 0x000fe400078efe03 */
[----:B------:R-:W-:Y:S01]  /*a6a0*/  FSEL R97, R103, -INF , !P4 ;  /* 0xff80000067617808 */ /* 0x000fe20006000000 */
[----:B----4-:R-:W-:Y:S01]  /*a6b0*/  HMMA.16816.F32 R20, R12, R36, RZ ;  /* 0x000000240c14723c */ /* 0x010fe200000018ff */
[----:B------:R-:W-:-:S02]  /*a6c0*/  ISETP.GE.AND P4, PT, R48, R70, PT ;  /* 0x000000463000720c */ /* 0x000fc40003f86270 */
[----:B------:R-:W-:Y:S02]  /*a6d0*/  FSEL R88, R88, -INF , !P1 ;  /* 0xff80000058587808 */ /* 0x000fe40004800000 */
[----:B------:R-:W-:Y:S01]  /*a6e0*/  FSEL R94, R90, -INF , !P3 ;  /* 0xff8000005a5e7808 */ /* 0x000fe20005800000 */
[----:B------:R-:W-:Y:S01]  /*a6f0*/  HMMA.16816.F32 R12, R12, R38, RZ ;  /* 0x000000260c0c723c */ /* 0x000fe200000018ff */
[----:B------:R-:W-:Y:S02]  /*a700*/  LOP3.LUT R36, R68, 0xd0, R3, 0xfe, !PT ;  /* 0x000000d044247812 */ /* 0x000fe400078efe03 */
[----:B------:R-:W-:Y:S02]  /*a710*/  FSEL R203, R89, -INF , !P4 ;  /* 0xff80000059cb7808 */ /* 0x000fe40006000000 */
[----:B------:R-:W-:Y:S02]  /*a720*/  ISETP.GE.AND P1, PT, R48, R69, PT ;  /* 0x000000453000720c */ /* 0x000fe40003f26270 */
[----:B------:R-:W-:-:S02]  /*a730*/  ISETP.GE.AND P3, PT, R36, R70, PT ;  /* 0x000000462400720c */ /* 0x000fc40003f66270 */
[----:B------:R-:W-:Y:S02]  /*a740*/  ISETP.GE.AND P4, PT, R36, R69, PT ;  /* 0x000000452400720c */ /* 0x000fe40003f86270 */
[--C-:B------:R-:W-:Y:S02]  /*a750*/  LOP3.LUT R36, R68, 0xd1, R3.reuse, 0xfe, !PT ;  /* 0x000000d144247812 */ /* 0x100fe400078efe03 */
[----:B------:R-:W-:Y:S02]  /*a760*/  FSEL R91, R91, -INF , !P1 ;  /* 0xff8000005b5b7808 */ /* 0x000fe40004800000 */
[----:B------:R-:W-:Y:S02]  /*a770*/  ISETP.GE.AND P1, PT, R36, R70, PT ;  /* 0x000000462400720c */ /* 0x000fe40003f26270 */
[----:B------:R-:W-:Y:S01]  /*a780*/  LOP3.LUT R37, R68, 0xd8, R3, 0xfe, !PT ;  /* 0x000000d844257812 */ /* 0x000fe200078efe03 */
[----:B-1----:R-:W-:Y:S01]  /*a790*/  HMMA.16816.F32 R20, R8, R16, R20 ;  /* 0x000000100814723c */ /* 0x002fe20000001814 */
[----:B------:R-:W-:-:S02]  /*a7a0*/  FSEL R28, R44, -INF , !P3 ;  /* 0xff8000002c1c7808 */ /* 0x000fc40005800000 */
[----:B------:R-:W-:Y:S02]  /*a7b0*/  FSEL R46, R46, -INF , !P4 ;  /* 0xff8000002e2e7808 */ /* 0x000fe40006000000 */
[----:B------:R-:W-:Y:S01]  /*a7c0*/  FSEL R29, R45, -INF , !P1 ;  /* 0xff8000002d1d7808 */ /* 0x000fe20004800000 */
[----:B------:R-:W-:Y:S01]  /*a7d0*/  HMMA.16816.F32 R12, R8, R18, R12 ;  /* 0x00000012080c723c */ /* 0x000fe2000000180c */
[-C--:B------:R-:W-:Y:S02]  /*a7e0*/  ISETP.GE.AND P3, PT, R36, R69.reuse, PT ;  /* 0x000000452400720c */ /* 0x080fe40003f66270 */
[C---:B------:R-:W-:Y:S02]  /*a7f0*/  ISETP.GE.AND P4, PT, R37.reuse, R70, PT ;  /* 0x000000462500720c */ /* 0x040fe40003f86270 */
[----:B------:R-:W-:Y:S02]  /*a800*/  ISETP.GE.AND P1, PT, R37, R69, PT ;  /* 0x000000452500720c */ /* 0x000fe40003f26270 */
[----:B------:R-:W-:-:S02]  /*a810*/  LOP3.LUT R36, R68, 0xd9, R3, 0xfe, !PT ;  /* 0x000000d944247812 */ /* 0x000fc400078efe03 */
[----:B------:R-:W-:Y:S02]  /*a820*/  LOP3.LUT R31, R68, 0xe0, R3, 0xfe, !PT ;  /* 0x000000e0441f7812 */ /* 0x000fe400078efe03 */
[----:B------:R-:W-:Y:S02]  /*a830*/  FSEL R45, R47, -INF , !P3 ;  /* 0xff8000002f2d7808 */ /* 0x000fe40005800000 */
[----:B------:R-:W-:Y:S02]  /*a840*/  FSEL R30, R40, -INF , !P4 ;  /* 0xff800000281e7808 */ /* 0x000fe40006000000 */
[----:B------:R-:W-:Y:S02]  /*a850*/  FSEL R44, R42, -INF , !P1 ;  /* 0xff8000002a2c7808 */ /* 0x000fe40004800000 */
[C---:B------:R-:W-:Y:S02]  /*a860*/  ISETP.GE.AND P3, PT, R36.reuse, R70, PT ;  /* 0x000000462400720c */ /* 0x040fe40003f66270 */
[----:B------:R-:W-:-:S02]  /*a870*/  ISETP.GE.AND P4, PT, R36, R69, PT ;  /* 0x000000452400720c */ /* 0x000fc40003f86270 */
[----:B------:R-:W-:Y:S02]  /*a880*/  ISETP.GE.AND P1, PT, R31, R70, PT ;  /* 0x000000461f00720c */ /* 0x000fe40003f26270 */
[----:B------:R-:W-:Y:S02]  /*a890*/  LOP3.LUT R17, R68, 0xe1, R3, 0xfe, !PT ;  /* 0x000000e144117812 */ /* 0x000fe400078efe03 */
[----:B------:R-:W-:Y:S02]  /*a8a0*/  FSEL R16, R41, -INF , !P3 ;  /* 0xff80000029107808 */ /* 0x000fe40005800000 */
[----:B------:R-:W-:Y:S02]  /*a8b0*/  FSEL R43, R43, -INF , !P4 ;  /* 0xff8000002b2b7808 */ /* 0x000fe40006000000 */
[----:B------:R-:W-:Y:S02]  /*a8c0*/  FSEL R32, R32, -INF , !P1 ;  /* 0xff80000020207808 */ /* 0x000fe40004800000 */
        /* <DEDUP_REMOVED lines=8> */
[CC--:B------:R-:W-:Y:S02]  /*a950*/  ISETP.GE.AND P3, PT, R9.reuse, R70.reuse, PT ;  /* 0x000000460900720c */ /* 0x0c0fe40003f66270 */
[----:B------:R-:W-:Y:S02]  /*a960*/  ISETP.GE.AND P4, PT, R9, R69, PT ;  /* 0x000000450900720c */ /* 0x000fe40003f86270 */
[----:B------:R-:W-:Y:S02]  /*a970*/  ISETP.GE.AND P1, PT, R8, R70, PT ;  /* 0x000000460800720c */ /* 0x000fe40003f26270 */
[----:B------:R-:W-:Y:S02]  /*a980*/  LOP3.LUT R9, R68, 0xf0, R3, 0xfe, !PT ;  /* 0x000000f044097812 */ /* 0x000fe400078efe03 */
[----:B------:R-:W-:-:S02]  /*a990*/  FSEL R40, R26, -INF , !P4 ;  /* 0xff8000001a287808 */ /* 0x000fc40006000000 */
[----:B------:R-:W-:Y:S02]  /*a9a0*/  FSEL R129, R25, -INF , !P1 ;  /* 0xff80000019817808 */ /* 0x000fe40004800000 */
[CC--:B------:R-:W-:Y:S02]  /*a9b0*/  ISETP.GE.AND P4, PT, R9.reuse, R70.reuse, PT ;  /* 0x000000460900720c */ /* 0x0c0fe40003f86270 */
[----:B------:R-:W-:Y:S02]  /*a9c0*/  ISETP.GE.AND P1, PT, R9, R69, PT ;  /* 0x000000450900720c */ /* 0x000fe40003f26270 */
[----:B------:R-:W-:Y:S02]  /*a9d0*/  LOP3.LUT R9, R68, 0x28, R3, 0xfe, !PT ;  /* 0x0000002844097812 */ /* 0x000fe400078efe03 */
[----:B------:R-:W-:Y:S02]  /*a9e0*/  FSEL R103, R20, -INF , !P4 ;  /* 0xff80000014677808 */ /* 0x000fe40006000000 */
[----:B------:R-:W-:-:S02]  /*a9f0*/  ISETP.GE.AND P4, PT, R9, R70, PT ;  /* 0x000000460900720c */ /* 0x000fc40003f86270 */
[----:B------:R-:W-:Y:S02]  /*aa00*/  LOP3.LUT R9, R68, 0x29, R3, 0xfe, !PT ;  /* 0x0000002944097812 */ /* 0x000fe400078efe03 */
[----:B------:R-:W-:Y:S02]  /*aa10*/  FSEL R38, R22, -INF , !P1 ;  /* 0xff80000016267808 */ /* 0x000fe40004800000 */
[----:B------:R-:W-:Y:S02]  /*aa20*/  ISETP.GE.AND P1, PT, R9, R70, PT ;  /* 0x000000460900720c */ /* 0x000fe40003f26270 */
[----:B------:R-:W-:Y:S02]  /*aa30*/  FSEL R24, R24, -INF , !P3 ;  /* 0xff80000018187808 */ /* 0x000fe40005800000 */
[----:B------:R-:W-:Y:S02]  /*aa40*/  FSEL R5, R5, -INF , !P1 ;  /* 0xff80000005057808 */ /* 0x000fe40004800000 */
[----:B------:R-:W-:-:S02]  /*aa50*/  ISETP.GE.AND P3, PT, R8, R69, PT ;  /* 0x000000450800720c */ /* 0x000fc40003f66270 */
[----:B------:R-:W-:Y:S02]  /*aa60*/  ISETP.GT.AND P1, PT, R237, R236, PT ;  /* 0x000000eced00720c */ /* 0x000fe40003f24270 */
[----:B------:R-:W-:Y:S02]  /*aa70*/  LOP3.LUT R8, R68, 0xf1, R3, 0xfe, !PT ;  /* 0x000000f144087812 */ /* 0x000fe400078efe03 */
[----:B------:R-:W-:Y:S02]  /*aa80*/  FSEL R39, R27, -INF , !P3 ;  /* 0xff8000001b277808 */ /* 0x000fe40005800000 */
[----:B------:R-:W-:Y:S02]  /*aa90*/  FSEL R47, R13, -INF , !P5 ;  /* 0xff8000000d2f7808 */ /* 0x000fe40006800000 */
[C---:B------:R-:W-:Y:S02]  /*aaa0*/  ISETP.GE.AND P5, PT, R8.reuse, R70, PT ;  /* 0x000000460800720c */ /* 0x040fe40003fa6270 */
[----:B------:R-:W-:-:S02]  /*aab0*/  ISETP.GE.AND P3, PT, R8, R69, PT ;  /* 0x000000450800720c */ /* 0x000fc40003f66270 */
[C-C-:B------:R-:W-:Y:S02]  /*aac0*/  LOP3.LUT R8, R68.reuse, 0xf8, R3.reuse, 0xfe, !PT ;  /* 0x000000f844087812 */ /* 0x140fe400078efe03 */
[----:B------:R-:W-:Y:S02]  /*aad0*/  LOP3.LUT R3, R68, 0x29, R3, 0xfe, !PT ;  /* 0x0000002944037812 */ /* 0x000fe400078efe03 */
[----:B------:R-:W-:Y:S02]  /*aae0*/  FSEL R49, R21, -INF , !P5 ;  /* 0xff80000015317808 */ /* 0x000fe40006800000 */
[----:B------:R-:W-:Y:S02]  /*aaf0*/  FSEL R37, R23, -INF , !P3 ;  /* 0xff80000017257808 */ /* 0x000fe40005800000 */
[----:B------:R-:W-:Y:S02]  /*ab00*/  FSEL R4, R4, -INF , !P4 ;  /* 0xff80000004047808 */ /* 0x000fe40006000000 */
[----:B------:R-:W-:-:S02]  /*ab10*/  ISETP.GE.AND P5, PT, R8, R70, PT ;  /* 0x000000460800720c */ /* 0x000fc40003fa6270 */
[-C--:B------:R-:W-:Y:S02]  /*ab20*/  ISETP.GE.AND P3, PT, R8, R69.reuse, PT ;  /* 0x000000450800720c */ /* 0x080fe40003f66270 */
[----:B------:R-:W-:Y:S02]  /*ab30*/  ISETP.GE.AND P4, PT, R3, R69, PT ;  /* 0x000000450300720c */ /* 0x000fe40003f86270 */
[----:B------:R-:W-:Y:S02]  /*ab40*/  FSEL R3, R15, -INF , !P2 ;  /* 0xff8000000f037808 */ /* 0x000fe40005000000 */
[----:B------:R-:W-:Y:S02]  /*ab50*/  FSEL R7, R7, -INF , !P4 ;  /* 0xff80000007077808 */ /* 0x000fe40006000000 */
[----:B------:R-:W-:Y:S02]  /*ab60*/  FSEL R48, R12, -INF , !P5 ;  /* 0xff8000000c307808 */ /* 0x000fe40006800000 */
[----:B------:R-:W-:Y:S01]  /*ab70*/  FSEL R36, R14, -INF , !P3 ;  /* 0xff8000000e247808 */ /* 0x000fe20005800000 */
[----:B------:R-:W-:Y:S06]  /*ab80*/  @!P1 BRA `(.L_x_1173) ;  /* 0x0000000800849947 */ /* 0x000fec0003800000 */
[----:B------:R-:W-:Y:S05]  /*ab90*/  @!P6 BRA `(.L_x_1174) ;  /* 0x0000000000ece947 */ /* 0x000fea0003800000 */
[----:B------:R-:W1:Y:S01]  /*aba0*/  LDC R9, c[0x0][0x380] ;  /* 0x0000e000ff097b82 */ /* 0x000e620000000800 */
[----:B------:R-:W-:Y:S01]  /*abb0*/  VIADD R15, R68, 0xffffff00 ;  /* 0xffffff00440f7836 */ /* 0x000fe20000000000 */
[----:B------:R-:W-:Y:S01]  /*abc0*/  IABS R13, R68 ;  /* 0x00000044000d7213 */ /* 0x000fe20000000000 */
[----:B------:R-:W-:-:S03]  /*abd0*/  ULDC.64 UR4, c[0x0][0x230] ;  /* 0x00008c0000047ab9 */ /* 0x000fc60000000a00 */
[----:B------:R-:W-:Y:S02]  /*abe0*/  IABS R11, R15 ;  /* 0x0000000f000b7213 */ /* 0x000fe40000000000 */
[-C--:B-1----:R-:W-:Y:S02]  /*abf0*/  IABS R8, R9.reuse ;  /* 0x0000000900087213 */ /* 0x082fe40000000000 */
[-C--:B------:R-:W-:Y:S02]  /*ac00*/  LOP3.LUT R15, R15, R9.reuse, RZ, 0x3c, !PT ;  /* 0x000000090f0f7212 */ /* 0x080fe400078e3cff */
[----:B------:R-:W1:Y:S01]  /*ac10*/  I2F.RP R18, R8 ;  /* 0x0000000800127306 */ /* 0x000e620000209400 */
[----:B------:R-:W-:-:S07]  /*ac20*/  LOP3.LUT R68, R68, R9, RZ, 0x3c, !PT ;  /* 0x0000000944447212 */ /* 0x000fce00078e3cff */
        /* <DEDUP_REMOVED lines=15> */
[----:B------:R-:W-:Y:S01]  /*ad20*/  @!P3 IMAD.IADD R10, R10, 0x1, -R8 ;  /* 0x000000010a0ab824 */ /* 0x000fe200078e0a08 */
[----:B------:R-:W-:Y:S01]  /*ad30*/  @!P3 IADD3 R14, R14, 0x1, RZ ;  /* 0x000000010e0eb810 */ /* 0x000fe20007ffe0ff */
[----:B------:R-:W-:Y:S01]  /*ad40*/  @!P2 VIADD R17, R17, 0x1 ;  /* 0x000000011111a836 */ /* 0x000fe20000000000 */
[-C--:B------:R-:W-:Y:S02]  /*ad50*/  @!P2 IADD3 R12, R12, -R8.reuse, RZ ;  /* 0x800000080c0ca210 */ /* 0x080fe40007ffe0ff */
[-C--:B------:R-:W-:Y:S02]  /*ad60*/  ISETP.GE.U32.AND P4, PT, R10, R8.reuse, PT ;  /* 0x000000080a00720c */ /* 0x080fe40003f86070 */
[----:B------:R-:W-:Y:S02]  /*ad70*/  ISETP.GE.U32.AND P5, PT, R12, R8, PT ;  /* 0x000000080c00720c */ /* 0x000fe40003fa6070 */
[----:B------:R-:W-:Y:S02]  /*ad80*/  ISETP.GE.AND P2, PT, R15, RZ, PT ;  /* 0x000000ff0f00720c */ /* 0x000fe40003f46270 */
[----:B------:R-:W-:-:S02]  /*ad90*/  ISETP.GE.AND P3, PT, R68, RZ, PT ;  /* 0x000000ff4400720c */ /* 0x000fc40003f66270 */
[----:B------:R-:W-:-:S05]  /*ada0*/  LOP3.LUT R8, RZ, R9, RZ, 0x33, !PT ;  /* 0x00000009ff087212 */ /* 0x000fca00078e33ff */
[----:B------:R-:W-:Y:S01]  /*adb0*/  @P4 VIADD R14, R14, 0x1 ;  /* 0x000000010e0e4836 */ /* 0x000fe20000000000 */
[----:B------:R-:W-:Y:S02]  /*adc0*/  ISETP.NE.AND P4, PT, R9, RZ, PT ;  /* 0x000000ff0900720c */ /* 0x000fe40003f85270 */
[----:B------:R-:W-:Y:S01]  /*add0*/  @P5 IADD3 R17, R17, 0x1, RZ ;  /* 0x0000000111115810 */ /* 0x000fe20007ffe0ff */
[----:B------:R-:W-:-:S04]  /*ade0*/  IMAD.MOV.U32 R10, RZ, RZ, R14 ;  /* 0x000000ffff0a7224 */ /* 0x000fc800078e000e */
[----:B------:R-:W-:Y:S01]  /*adf0*/  @!P3 IMAD.MOV R17, RZ, RZ, -R17 ;  /* 0x000000ffff11b224 */ /* 0x000fe200078e0a11 */
[----:B------:R-:W-:-:S04]  /*ae00*/  @!P2 IADD3 R10, -R10, RZ, RZ ;  /* 0x000000ff0a0aa210 */ /* 0x000fc80007ffe1ff */
[C---:B------:R-:W-:Y:S02]  /*ae10*/  SEL R10, R8.reuse, R10, !P4 ;  /* 0x0000000a080a7207 */ /* 0x040fe40006000000 */
[----:B------:R-:W-:-:S03]  /*ae20*/  SEL R8, R8, R17, !P4 ;  /* 0x0000001108087207 */ /* 0x000fc60006000000 */
[----:B------:R-:W-:-:S04]  /*ae30*/  IMAD.WIDE R14, R10, 0x4, R242 ;  /* 0x000000040a0e7825 */ /* 0x000fc800078e02f2 */
[C---:B------:R-:W-:Y:S01]  /*ae40*/  IMAD.WIDE R12, R8.reuse, 0x4, R242 ;  /* 0x00000004080c7825 */ /* 0x040fe200078e02f2 */
[----:B------:R-:W2:Y:S05]  /*ae50*/  LDG.E R11, desc[UR10][R14.64] ;  /* 0x0000000a0e0b7981 */ /* 0x000eaa000c1e1900 */
[----:B------:R-:W2:Y:S01]  /*ae60*/  LDG.E R12, desc[UR10][R12.64] ;  /* 0x0000000a0c0c7981 */ /* 0x000ea2000c1e1900 */
[----:B------:R-:W-:-:S05]  /*ae70*/  IADD3 R10, R8, -R10, RZ ;  /* 0x8000000a080a7210 */ /* 0x000fca0007ffe0ff */
[----:B------:R-:W-:-:S05]  /*ae80*/  IMAD R10, R10, R9, -0x100 ;  /* 0xffffff000a0a7424 */ /* 0x000fca00078e0209 */
[----:B------:R-:W-:-:S05]  /*ae90*/  SHF.R.S32.HI R8, RZ, 0x1f, R10 ;  /* 0x0000001fff087819 */ /* 0x000fca000001140a */
[----:B------:R-:W-:-:S04]  /*aea0*/  IMAD R8, R8, R52, RZ ;  /* 0x0000003408087224 */ /* 0x000fc800078e02ff */
[C---:B------:R-:W-:Y:S02]  /*aeb0*/  IMAD R8, R10.reuse, R53, R8 ;  /* 0x000000350a087224 */ /* 0x040fe400078e0208 */
[----:B--2---:R-:W-:Y:S02]  /*aec0*/  IMAD.IADD R11, R11, 0x1, -R12 ;  /* 0x000000010b0b7824 */ /* 0x004fe400078e0a0c */
[----:B------:R-:W-:-:S03]  /*aed0*/  IMAD.WIDE.U32 R12, R10, R52, RZ ;  /* 0x000000340a0c7225 */ /* 0x000fc600078e00ff */
[----:B------:R-:W-:Y:S02]  /*aee0*/  SHF.R.S32.HI R9, RZ, 0x1f, R11 ;  /* 0x0000001fff097819 */ /* 0x000fe4000001140b */
[----:B------:R-:W-:-:S03]  /*aef0*/  IADD3 R13, R13, R8, RZ ;  /* 0x000000080d0d7210 */ /* 0x000fc60007ffe0ff */
[----:B------:R-:W-:-:S04]  /*af00*/  IMAD R9, R9, UR4, RZ ;  /* 0x0000000409097c24 */ /* 0x000fc8000f8e02ff */
[C---:B------:R-:W-:Y:S02]  /*af10*/  IMAD R9, R11.reuse, UR5, R9 ;  /* 0x000000050b097c24 */ /* 0x040fe4000f8e0209 */
[----:B------:R-:W-:-:S04]  /*af20*/  IMAD.WIDE.U32 R10, R11, UR4, R12 ;  /* 0x000000040b0a7c25 */ /* 0x000fc8000f8e000c */
[----:B------:R-:W-:Y:S01]  /*af30*/  IMAD.IADD R9, R11, 0x1, R9 ;  /* 0x000000010b097824 */ /* 0x000fe200078e0209 */
[----:B------:R-:W-:Y:S06]  /*af40*/  BRA `(.L_x_1175) ;  /* 0x0000000000087947 */ /* 0x000fec0003800000 */
.L_x_1174:
[----:B------:R-:W-:-:S04]  /*af50*/  LEA R10, -R52, RZ, 0x8 ;  /* 0x000000ff340a7211 */ /* 0x000fc800078e41ff */
[----:B------:R-:W-:-:S07]  /*af60*/  SHF.R.S32.HI R9, RZ, 0x1f, R10 ;  /* 0x0000001fff097819 */ /* 0x000fce000001140a */
.L_x_1175:
[----:B------:R-:W-:Y:S01]  /*af70*/  @!P0 IMAD.MOV.U32 R12, RZ, RZ, R55 ;  /* 0x000000ffff0c8224 */ /* 0x000fe200078e0037 */
[C---:B------:R-:W-:Y:S01]  /*af80*/  @!P0 LEA R22, P4, R52.reuse, R55, 0x5 ;  /* 0x0000003734168211 */ /* 0x040fe200078828ff */
[----:B------:R-:W-:Y:S01]  /*af90*/  @!P0 IMAD.MOV.U32 R13, RZ, RZ, R54 ;  /* 0x000000ffff0d8224 */ /* 0x000fe200078e0036 */
[----:B------:R-:W-:Y:S01]  /*afa0*/  ULDC.64 UR4, c[0x0][0x218] ;  /* 0x0000860000047ab9 */ /* 0x000fe20000000a00 */
[C---:B------:R-:W-:Y:S01]  /*afb0*/  @!P0 IMAD R18, R53.reuse, 0xa0, RZ ;  /* 0x000000a035128824 */ /* 0x040fe200078e02ff */
[C---:B------:R-:W-:Y:S01]  /*afc0*/  @!P0 LEA.HI.X R8, R52.reuse, R54, R53, 0x5, P4 ;  /* 0x0000003634088211 */ /* 0x040fe200020f2c35 */
[--C-:B------:R-:W-:Y:S01]  /*afd0*/  @!P0 IMAD.WIDE.U32 R14, R52, 0x60, R12.reuse ;  /* 0x00000060340e8825 */ /* 0x100fe200078e000c */
[C---:B------:R-:W-:Y:S01]  /*afe0*/  @!P0 IADD3 R22, P4, R10.reuse, R22, RZ ;  /* 0x000000160a168210 */ /* 0x040fe20007f9e0ff */
[----:B------:R1:W-:Y:S01]  /*aff0*/  @P0 STS [R238+0x1000], RZ ;  /* 0x001000ffee000388 */ /* 0x0003e20000000800 */
[----:B------:R-:W-:Y:S01]  /*b000*/  @!P0 LEA R68, P5, R10, R246, 0x1 ;  /* 0x000000f60a448211 */ /* 0x000fe200078a08ff */
[----:B------:R-:W-:Y:S01]  /*b010*/  @!P0 IMAD.WIDE.U32 R20, R52, 0xa0, R12 ;  /* 0x000000a034148825 */ /* 0x000fe200078e000c */
[C---:B------:R-:W-:Y:S01]  /*b020*/  @!P0 IADD3 R14, P3, R10.reuse, R14, RZ ;  /* 0x0000000e0a0e8210 */ /* 0x040fe20007f7e0ff */
[----:B------:R1:W-:Y:S01]  /*b030*/  @P0 STS [R238+0x1004], RZ ;  /* 0x001004ffee000388 */ /* 0x0003e20000000800 */
[C---:B------:R-:W-:Y:S01]  /*b040*/  @!P0 LEA.HI.X R69, R10.reuse, R245, R9, 0x1, P5 ;  /* 0x000000f50a458211 */ /* 0x040fe200028f0c09 */
[----:B------:R-:W-:Y:S01]  /*b050*/  @!P0 IMAD R13, R53, 0x60, RZ ;  /* 0x00000060350d8824 */ /* 0x000fe200078e02ff */
[----:B------:R-:W-:Y:S01]  /*b060*/  @!P0 IADD3 R19, P2, R10, R20, RZ ;  /* 0x000000140a138210 */ /* 0x000fe20007f5e0ff */
[C---:B------:R-:W-:Y:S01]  /*b070*/  @!P0 IMAD.X R8, R9.reuse, 0x1, R8, P4 ;  /* 0x0000000109088824 */ /* 0x040fe200020e0608 */
[----:B------:R-:W-:Y:S01]  /*b080*/  @!P0 LEA R34, P4, R22, UR4, 0x1 ;  /* 0x0000000416228c11 */ /* 0x000fe2000f8808ff */
[----:B------:R-:W-:Y:S01]  /*b090*/  @!P0 IMAD.MOV.U32 R20, RZ, RZ, R55 ;  /* 0x000000ffff148224 */ /* 0x000fe200078e0037 */
[C---:B------:R-:W-:Y:S01]  /*b0a0*/  @!P0 IADD3.X R13, R9.reuse, R13, R15, P3, !PT ;  /* 0x0000000d090d8210 */ /* 0x040fe20001ffe40f */
[----:B------:R1:W-:Y:S01]  /*b0b0*/  @P0 STS.64 [R238+0x1008], RZ ;  /* 0x001008ffee000388 */ /* 0x0003e20000000a00 */
[CC--:B------:R-:W-:Y:S01]  /*b0c0*/  @!P0 LEA R12, P3, R52.reuse, R55.reuse, 0x6 ;  /* 0x00000037340c8211 */ /* 0x0c0fe200078630ff */
[----:B------:R-:W-:Y:S01]  /*b0d0*/  BSSY B0, `(.L_x_1176) ;  /* 0x0000049000007945 */ /* 0x000fe20003800000 */
[----:B------:R-:W-:Y:S01]  /*b0e0*/  @!P0 IADD3.X R18, R9, R18, R21, P2, !PT ;  /* 0x0000001209128210 */ /* 0x000fe200017fe415 */
[----:B------:R-:W-:Y:S01]  /*b0f0*/  @!P0 IMAD.MOV.U32 R21, RZ, RZ, R54 ;  /* 0x000000ffff158224 */ /* 0x000fe200078e0036 */
[C---:B------:R-:W-:Y:S01]  /*b100*/  @!P0 LEA R17, P2, R52.reuse, R55, 0x7 ;  /* 0x0000003734118211 */ /* 0x040fe200078438ff */
[----:B------:R-:W-:Y:S01]  /*b110*/  @!PT LDS RZ, [RZ] ;  /* 0x00000000fffff984 */ /* 0x000fe20000000800 */
[----:B------:R-:W-:Y:S01]  /*b120*/  @!PT LDS RZ, [RZ] ;  /* 0x00000000fffff984 */ /* 0x000fe20000000800 */
[----:B------:R-:W-:Y:S01]  /*b130*/  @!PT LDS RZ, [RZ] ;  /* 0x00000000fffff984 */ /* 0x000fe20000000800 */
[----:B------:R1:W-:Y:S01]  /*b140*/  @!P0 LDGSTS.E.BYPASS.LTC128B.128 [R238+0x1000], desc[UR10][R68.64] ;  /* 0x0100000044ee8fae */ /* 0x0003e2000b901d4a */
[C---:B------:R-:W-:Y:S01]  /*b150*/  @!P0 LEA.HI.X R11, R52.reuse, R54, R53, 0x6, P3 ;  /* 0x00000036340b8211 */ /* 0x040fe200018f3435 */
[----:B------:R-:W-:Y:S01]  /*b160*/  @!P0 IMAD.WIDE.U32 R20, R52, 0xc0, R20 ;  /* 0x000000c034148825 */ /* 0x000fe200078e0014 */
[----:B------:R-:W-:Y:S01]  /*b170*/  @!P0 IADD3 R12, P3, R10, R12, RZ ;  /* 0x0000000c0a0c8210 */ /* 0x000fe20007f7e0ff */
[----:B------:R1:W-:Y:S01]  /*b180*/  @P0 STS.128 [R238+0x1800], RZ ;  /* 0x001800ffee000388 */ /* 0x0003e20000000c00 */
[----:B------:R-:W-:-:S02]  /*b190*/  @!P0 LEA.HI.X R15, R52, R54, R53, 0x7, P2 ;  /* 0x00000036340f8211 */ /* 0x000fc400010f3c35 */
[----:B------:R-:W-:Y:S01]  /*b1a0*/  @!P0 IADD3 R17, P2, R10, R17, RZ ;  /* 0x000000110a118210 */ /* 0x000fe20007f5e0ff */
[----:B------:R-:W-:Y:S01]  /*b1b0*/  @!P0 IMAD.X R11, R9, 0x1, R11, P3 ;  /* 0x00000001090b8824 */ /* 0x000fe200018e060b */
[----:B------:R-:W-:Y:S01]  /*b1c0*/  @!P0 LEA.HI.X R35, R22, UR5, R8, 0x1, P4 ;  /* 0x0000000516238c11 */ /* 0x000fe2000a0f0c08 */
[----:B------:R-:W-:Y:S01]  /*b1d0*/  @!P0 IMAD R8, R53, 0xc0, RZ ;  /* 0x000000c035088824 */ /* 0x000fe200078e02ff */
[C---:B------:R-:W-:Y:S01]  /*b1e0*/  @!P0 LEA R26, P4, R12.reuse, UR4, 0x1 ;  /* 0x000000040c1a8c11 */ /* 0x040fe2000f8808ff */
[----:B------:R-:W-:Y:S01]  /*b1f0*/  @!P0 IMAD.X R15, R9, 0x1, R15, P2 ;  /* 0x00000001090f8824 */ /* 0x000fe200010e060f */
[----:B------:R-:W-:Y:S01]  /*b200*/  @!P0 LEA R22, P3, R17, UR4, 0x1 ;  /* 0x0000000411168c11 */ /* 0x000fe2000f8608ff */
[----:B------:R-:W-:Y:S01]  /*b210*/  @!PT LDS RZ, [RZ] ;  /* 0x00000000fffff984 */ /* 0x000fe20000000800 */
[----:B------:R-:W-:Y:S01]  /*b220*/  @!PT LDS RZ, [RZ] ;  /* 0x00000000fffff984 */ /* 0x000fe20000000800 */
[----:B------:R-:W-:Y:S01]  /*b230*/  @!PT LDS RZ, [RZ] ;  /* 0x00000000fffff984 */ /* 0x000fe20000000800 */
[----:B------:R1:W-:Y:S01]  /*b240*/  @!P0 LDGSTS.E.BYPASS.LTC128B.128 [R238+0x1800], desc[UR10][R34.64] ;  /* 0x0180000022ee8fae */ /* 0x0003e2000b901d4a */
[----:B------:R-:W-:Y:S02]  /*b250*/  @!P0 LEA.HI.X R27, R12, UR5, R11, 0x1, P4 ;  /* 0x000000050c1b8c11 */ /* 0x000fe4000a0f0c0b */
[----:B------:R-:W-:Y:S01]  /*b260*/  @!P0 LEA R98, P4, R14, UR4, 0x1 ;  /* 0x000000040e628c11 */ /* 0x000fe2000f8808ff */
[----:B------:R1:W-:Y:S01]  /*b270*/  @P0 STS.128 [R238+0x2000], RZ ;  /* 0x002000ffee000388 */ /* 0x0003e20000000c00 */
[----:B------:R-:W-:-:S02]  /*b280*/  @!P0 IADD3 R20, P2, R10, R20, RZ ;  /* 0x000000140a148210 */ /* 0x000fc40007f5e0ff */
[----:B------:R-:W-:Y:S01]  /*b290*/  @!P0 LEA.HI.X R23, R17, UR5, R15, 0x1, P3 ;  /* 0x0000000511178c11 */ /* 0x000fe200098f0c0f */
[----:B------:R-:W-:Y:S01]  /*b2a0*/  @!PT LDS RZ, [RZ] ;  /* 0x00000000fffff984 */ /* 0x000fe20000000800 */
[----:B------:R-:W-:Y:S01]  /*b2b0*/  @!PT LDS RZ, [RZ] ;  /* 0x00000000fffff984 */ /* 0x000fe20000000800 */
[----:B------:R-:W-:Y:S01]  /*b2c0*/  @!PT LDS RZ, [RZ] ;  /* 0x00000000fffff984 */ /* 0x000fe20000000800 */
[----:B------:R1:W-:Y:S01]  /*b2d0*/  @!P0 LDGSTS.E.BYPASS.LTC128B.128 [R238+0x2000], desc[UR10][R26.64] ;  /* 0x020000001aee8fae */ /* 0x0003e2000b901d4a */
[----:B------:R-:W-:Y:S02]  /*b2e0*/  @!P0 LEA R92, P3, R19, UR4, 0x1 ;  /* 0x00000004135c8c11 */ /* 0x000fe4000f8608ff */
[----:B------:R-:W-:Y:S01]  /*b2f0*/  @!P0 LEA.HI.X R99, R14, UR5, R13, 0x1, P4 ;  /* 0x000000050e638c11 */ /* 0x000fe2000a0f0c0d */
[----:B------:R1:W-:Y:S01]  /*b300*/  @P0 STS.128 [R238+0x2800], RZ ;  /* 0x002800ffee000388 */ /* 0x0003e20000000c00 */
[----:B------:R-:W-:Y:S02]  /*b310*/  @!P0 IADD3.X R8, R9, R8, R21, P2, !PT ;  /* 0x0000000809088210 */ /* 0x000fe400017fe415 */
[----:B------:R-:W-:Y:S01]  /*b320*/  @!P0 LEA R12, P2, R20, UR4, 0x1 ;  /* 0x00000004140c8c11 */ /* 0x000fe2000f8408ff */
[----:B------:R-:W-:Y:S01]  /*b330*/  @!PT LDS RZ, [RZ] ;  /* 0x00000000fffff984 */ /* 0x000fe20000000800 */
[----:B------:R-:W-:Y:S01]  /*b340*/  @!PT LDS RZ, [RZ] ;  /* 0x00000000fffff984 */ /* 0x000fe20000000800 */
[----:B------:R-:W-:Y:S01]  /*b350*/  @!PT LDS RZ, [RZ] ;  /* 0x00000000fffff984 */ /* 0x000fe20000000800 */
[----:B------:R1:W-:Y:S01]  /*b360*/  @!P0 LDGSTS.E.BYPASS.LTC128B.128 [R238+0x2800], desc[UR10][R98.64] ;  /* 0x0280000062ee8fae */ /* 0x0003e2000b901d4a */
[----:B------:R-:W-:-:S02]  /*b370*/  @!P0 LEA.HI.X R93, R19, UR5, R18, 0x1, P3 ;  /* 0x00000005135d8c11 */ /* 0x000fc400098f0c12 */
        /* <DEDUP_REMOVED lines=30> */
.L_x_1177:
[----:B------:R-:W-:Y:S05]  /*b560*/  BSYNC B0 ;  /* 0x0000000000007941 */ /* 0x000fea0003800000 */
.L_x_1176:
[----:B------:R-:W0:Y:S01]  /*b570*/  LDGDEPBAR ;  /* 0x00000000000079af */ /* 0x000e220000000000 */
[----:B------:R-:W-:-:S04]  /*b580*/  LEA R246, P0, R10, R246, 0x1 ;  /* 0x000000f60af67211 */ /* 0x000fc800078008ff */
[----:B------:R-:W-:-:S09]  /*b590*/  LEA.HI.X R245, R10, R245, R9, 0x1, P0 ;  /* 0x000000f50af57211 */ /* 0x000fd200000f0c09 */
.L_x_1173:
[----:B------:R-:W-:Y:S01]  /*b5a0*/  FMNMX.FTZ R9, R2, R67, !PT ;  /* 0x0000004302097209 */ /* 0x000fe20007810000 */
[----:B------:R-:W-:-:S03]  /*b5b0*/  ULDC UR4, c[0x0][0x2ec] ;  /* 0x0000bb0000047ab9 */ /* 0x000fc60000000800 */
        /* <DEDUP_REMOVED lines=65> */
[----:B------:R-:W3:Y:S02]  /*b9d0*/  SHFL.BFLY PT, R89, R8, 0x1, 0x1f ;  /* 0x0c201f0008597f89 */ /* 0x000ee400000e0000 */
[----:B---3--:R-:W-:Y:S02]  /*b9e0*/  FMNMX.FTZ R89, R8, R89, !PT ;  /* 0x0000005908597209 */ /* 0x008fe40007810000 */
[----:B------:R-:W-:Y:S02]  /*b9f0*/  LDSM.16.MT88.4 R8, [R229+0x5000] ;  /* 0x00500000e508783b */ /* 0x000fe40000004200 */
        /* <DEDUP_REMOVED lines=14> */
[--C-:B-1----:R-:W-:Y:S01]  /*bae0*/  FFMA.FTZ R92, R86, UR4, -R87.reuse ;  /* 0x00000004565c7c23 */ /* 0x102fe20008010857 */
[----:B------:R-:W-:Y:S01]  /*baf0*/  LDSM.16.MT88.4 R16, [R230+0x5000] ;  /* 0x00500000e610783b */ /* 0x000fe20000004200 */
        /* <DEDUP_REMOVED lines=22> */
[--C-:B------:R-:W-:Y:S01]  /*bc60*/  FFMA.FTZ R125, R75, UR4, -R87.reuse ;  /* 0x000000044b7d7c23 */ /* 0x100fe20008010857 */
        /* <DEDUP_REMOVED lines=10> */
[----:B------:R-:W-:Y:S01]  /*bd10*/  LDSM.16.MT88.4 R28, [R230+0x5800] ;  /* 0x00580000e61c783b */ /* 0x000fe20000004200 */
[--C-:B------:R-:W-:Y:S01]  /*bd20*/  FFMA.FTZ R53, R32, UR4, -R87.reuse ;  /* 0x0000000420357c23 */ /* 0x100fe20008010857 */
[----:B------:R-:W1:Y:S01]  /*bd30*/  MUFU.EX2 R183, R183 ;  /* 0x000000b700b77308 */ /* 0x000e620000000800 */
        /* <DEDUP_REMOVED lines=18> */
[----:B-1----:R-:W-:Y:S01]  /*be60*/  F2FP.F16.F32.PACK_AB R14, R183, R184 ;  /* 0x000000b8b70e723e */ /* 0x002fe200000000ff */
        /* <DEDUP_REMOVED lines=31> */
[----:B-1----:R-:W-:Y:S01]  /*c060*/  F2FP.F16.F32.PACK_AB R34, R127, R128 ;  /* 0x000000807f22723e */ /* 0x002fe200000000ff */
[--C-:B------:R-:W-:Y:S01]  /*c070*/  FFMA.FTZ R58, R203, UR4, -R87.reuse ;  /* 0x00000004cb3a7c23 */ /* 0x100fe20008010857 */
[----:B------:R-:W-:Y:S01]  /*c080*/  FMNMX.FTZ R4, R170, R4, !PT ;  /* 0x00000004aa047209 */ /* 0x000fe20007810000 */
[----:B------:R-:W-:-:S02]  /*c090*/  FFMA.FTZ R129, R129, UR4, -R87 ;  /* 0x0000000481817c23 */ /* 0x000fc40008010857 */
        /* <DEDUP_REMOVED lines=58> */
[----:B------:R-:W1:Y:S06]  /*c440*/  SHFL.BFLY PT, R5, R4, 0x2, 0x1f ;  /* 0x0c401f0004057f89 */ /* 0x000e6c00000e0000 */
[----:B------:R-:W-:Y:S08]  /*c450*/  MUFU.EX2 R79, R79 ;  /* 0x0000004f004f7308 */ /* 0x000ff00000000800 */
        /* <DEDUP_REMOVED lines=9> */
[----:B------:R-:W-:Y:S02]  /*c4f0*/  FSEL R4, R89, RZ, P2 ;  /* 0x000000ff59047208 */ /* 0x000fe40001000000 */
[C---:B------:R-:W-:Y:S01]  /*c500*/  FSETP.NEU.FTZ.AND P0, PT, R88.reuse, -INF , PT ;  /* 0xff8000005800780b */ /* 0x040fe20003f1d000 */
[----:B------:R-:W-:Y:S02]  /*c510*/  FMUL.FTZ R50, R88, UR4 ;  /* 0x0000000458327c20 */ /* 0x000fe40008410000 */
[----:B------:R-:W-:Y:S01]  /*c520*/  FADD.FTZ R2, R2, -R4 ;  /* 0x8000000402027221 */ /* 0x000fe20000010000 */
[----:B------:R-:W-:Y:S01]  /*c530*/  FSEL R4, R88, RZ, P0 ;  /* 0x000000ff58047208 */ /* 0x000fe20000000000 */
[----:B------:R-:W-:Y:S01]  /*c540*/  MUFU.EX2 R72, R72 ;  /* 0x0000004800487308 */ /* 0x000fe20000000800 */
[----:B------:R-:W-:Y:S01]  /*c550*/  FSEL R50, R50, RZ, P0 ;  /* 0x000000ff32327208 */ /* 0x000fe20000000000 */
[----:B------:R-:W-:-:S02]  /*c560*/  FMUL.FTZ R2, R2, UR4 ;  /* 0x0000000402027c20 */ /* 0x000fc40008410000 */
[----:B------:R-:W-:Y:S02]  /*c570*/  FADD.FTZ R4, R0, -R4 ;  /* 0x8000000400047221 */ /* 0x000fe40000010000 */
[--C-:B------:R-:W-:Y:S01]  /*c580*/  FFMA.FTZ R187, R178, UR4, -R50.reuse ;  /* 0x00000004b2bb7c23 */ /* 0x100fe20008010832 */
[--C-:B------:R-:W-:Y:S01]  /*c590*/  FFMA.FTZ R178, R177, UR4, -R50.reuse ;  /* 0x00000004b1b27c23 */ /* 0x100fe20008010832 */
[--C-:B------:R-:W-:Y:S01]  /*c5a0*/  FFMA.FTZ R176, R176, UR4, -R50.reuse ;  /* 0x00000004b0b07c23 */ /* 0x100fe20008010832 */
[--C-:B------:R-:W-:Y:S01]  /*c5b0*/  FFMA.FTZ R177, R175, UR4, -R50.reuse ;  /* 0x00000004afb17c23 */ /* 0x100fe20008010832 */
[----:B------:R-:W-:Y:S01]  /*c5c0*/  FMUL.FTZ R4, R4, UR4 ;  /* 0x0000000404047c20 */ /* 0x000fe20008410000 */
[----:B------:R-:W1:Y:S01]  /*c5d0*/  MUFU.EX2 R189, R2 ;  /* 0x0000000200bd7308 */ /* 0x000e620000000800 */
[--C-:B------:R-:W-:Y:S01]  /*c5e0*/  FFMA.FTZ R175, R168, UR4, -R50.reuse ;  /* 0x00000004a8af7c23 */ /* 0x100fe20008010832 */
        /* <DEDUP_REMOVED lines=14> */
[----:B------:R-:W2:Y:S01]  /*c6d0*/  MUFU.EX2 R178, R178 ;  /* 0x000000b200b27308 */ /* 0x000ea20000000800 */
[-C--:B-1----:R-:W-:Y:S01]  /*c6e0*/  FMUL.FTZ R20, R144, R189.reuse ;  /* 0x000000bd90147220 */ /* 0x082fe20000410000 */
[-C--:B------:R-:W-:Y:S01]  /*c6f0*/  FMUL.FTZ R21, R145, R189.reuse ;  /* 0x000000bd91157220 */ /* 0x080fe20000410000 */
[-C--:B------:R-:W-:Y:S01]  /*c700*/  FMUL.FTZ R140, R140, R189.reuse ;  /* 0x000000bd8c8c7220 */ /* 0x080fe20000410000 */
[-C--:B------:R-:W-:Y:S01]  /*c710*/  FMUL.FTZ R141, R141, R189.reuse ;  /* 0x000000bd8d8d7220 */ /* 0x080fe20000410000 */
[-C--:B------:R-:W-:Y:S01]  /*c720*/  FMUL.FTZ R136, R136, R189.reuse ;  /* 0x000000bd88887220 */ /* 0x080fe20000410000 */
[-C--:B------:R-:W-:Y:S01]  /*c730*/  FMUL.FTZ R137, R137, R189.reuse ;  /* 0x000000bd89897220 */ /* 0x080fe20000410000 */
[-C--:B------:R-:W-:Y:S01]  /*c740*/  FMUL.FTZ R132, R132, R189.reuse ;  /* 0x000000bd84847220 */ /* 0x080fe20000410000 */
[----:B------:R-:W-:Y:S01]  /*c750*/  MUFU.EX2 R176, R176 ;  /* 0x000000b000b07308 */ /* 0x000fe20000000800 */
[----:B------:R-:W-:Y:S01]  /*c760*/  FMUL.FTZ R133, R133, R189 ;  /* 0x000000bd85857220 */ /* 0x000fe20000410000 */
[--C-:B------:R-:W-:Y:S01]  /*c770*/  FFMA.FTZ R2, R180, UR4, -R50.reuse ;  /* 0x00000004b4027c23 */ /* 0x100fe20008010832 */
[--C-:B------:R-:W-:Y:S01]  /*c780*/  FFMA.FTZ R120, R120, UR4, -R50.reuse ;  /* 0x0000000478787c23 */ /* 0x100fe20008010832 */
[--C-:B------:R-:W-:Y:S01]  /*c790*/  FFMA.FTZ R122, R122, UR4, -R50.reuse ;  /* 0x000000047a7a7c23 */ /* 0x100fe20008010832 */
[--C-:B------:R-:W-:Y:S01]  /*c7a0*/  FFMA.FTZ R144, R170, UR4, -R50.reuse ;  /* 0x00000004aa907c23 */ /* 0x100fe20008010832 */
[--C-:B------:R-:W-:Y:S01]  /*c7b0*/  FFMA.FTZ R145, R167, UR4, -R50.reuse ;  /* 0x00000004a7917c23 */ /* 0x100fe20008010832 */
[--C-:B------:R-:W-:Y:S01]  /*c7c0*/  FFMA.FTZ R164, R164, UR4, -R50.reuse ;  /* 0x00000004a4a47c23 */ /* 0x100fe20008010832 */
[----:B------:R-:W1:Y:S01]  /*c7d0*/  MUFU.EX2 R177, R177 ;  /* 0x000000b100b17308 */ /* 0x000e620000000800 */
[----:B--2---:R-:W-:Y:S01]  /*c7e0*/  F2FP.F16.F32.PACK_AB R13, R178, R187 ;  /* 0x000000bbb20d723e */ /* 0x004fe200000000ff */
[--C-:B------:R-:W-:Y:S01]  /*c7f0*/  FFMA.FTZ R163, R163, UR4, -R50.reuse ;  /* 0x00000004a3a37c23 */ /* 0x100fe20008010832 */
[----:B------:R-:W-:Y:S01]  /*c800*/  FFMA.FTZ R162, R162, UR4, -R50 ;  /* 0x00000004a2a27c23 */ /* 0x000fe20008010832 */
[----:B------:R-:W-:Y:S01]  /*c810*/  FFMA.FTZ R186, R248, R189, R186 ;  /* 0x000000bdf8ba7223 */ /* 0x000fe200000100ba */
[--C-:B------:R-:W-:Y:S01]  /*c820*/  FFMA.FTZ R161, R161, UR4, -R50.reuse ;  /* 0x00000004a1a17c23 */ /* 0x100fe20008010832 */
[--C-:B------:R-:W-:Y:S01]  /*c830*/  FFMA.FTZ R160, R160, UR4, -R50.reuse ;  /* 0x00000004a0a07c23 */ /* 0x100fe20008010832 */
[----:B------:R-:W-:Y:S01]  /*c840*/  FFMA.FTZ R159, R159, UR4, -R50 ;  /* 0x000000049f9f7c23 */ /* 0x000fe20008010832 */
[----:B------:R2:W3:Y:S01]  /*c850*/  MUFU.EX2 R188, R4 ;  /* 0x0000000400bc7308 */ /* 0x0004e20000000800 */
[----:B------:R-:W-:Y:S01]  /*c860*/  FADD.FTZ R185, R185, R186 ;  /* 0x000000bab9b97221 */ /* 0x000fe20000010000 */
[--C-:B------:R-:W-:Y:S01]  /*c870*/  FFMA.FTZ R158, R158, UR4, -R50.reuse ;  /* 0x000000049e9e7c23 */ /* 0x100fe20008010832 */
[--C-:B------:R-:W-:Y:S01]  /*c880*/  FFMA.FTZ R157, R157, UR4, -R50.reuse ;  /* 0x000000049d9d7c23 */ /* 0x100fe20008010832 */
[--C-:B------:R-:W-:Y:S01]  /*c890*/  FFMA.FTZ R156, R156, UR4, -R50.reuse ;  /* 0x000000049c9c7c23 */ /* 0x100fe20008010832 */
[----:B------:R-:W-:Y:S01]  /*c8a0*/  FADD.FTZ R185, R184, R185 ;  /* 0x000000b9b8b97221 */ /* 0x000fe20000010000 */
[--C-:B------:R-:W-:Y:S01]  /*c8b0*/  FFMA.FTZ R155, R155, UR4, -R50.reuse ;  /* 0x000000049b9b7c23 */ /* 0x100fe20008010832 */
[--C-:B------:R-:W-:Y:S01]  /*c8c0*/  FFMA.FTZ R154, R154, UR4, -R50.reuse ;  /* 0x000000049a9a7c23 */ /* 0x100fe20008010832 */
[----:B------:R-:W-:Y:S01]  /*c8d0*/  MUFU.EX2 R175, R175 ;  /* 0x000000af00af7308 */ /* 0x000fe20000000800 */
[----:B-1----:R-:W-:Y:S01]  /*c8e0*/  F2FP.F16.F32.PACK_AB R15, R177, R176 ;  /* 0x000000b0b10f723e */ /* 0x002fe200000000ff */
[----:B------:R-:W-:Y:S01]  /*c8f0*/  FADD.FTZ R185, R183, R185 ;  /* 0x000000b9b7b97221 */ /* 0x000fe20000010000 */
[--C-:B------:R-:W-:Y:S01]  /*c900*/  FFMA.FTZ R149, R149, UR4, -R50.reuse ;  /* 0x0000000495957c23 */ /* 0x100fe20008010832 */
[--C-:B------:R-:W-:Y:S01]  /*c910*/  FFMA.FTZ R148, R148, UR4, -R50.reuse ;  /* 0x0000000494947c23 */ /* 0x100fe20008010832 */
[--C-:B------:R-:W-:Y:S01]  /*c920*/  FFMA.FTZ R131, R131, UR4, -R50.reuse ;  /* 0x0000000483837c23 */ /* 0x100fe20008010832 */
[----:B------:R-:W-:Y:S01]  /*c930*/  FADD.FTZ R179, R179, R185 ;  /* 0x000000b9b3b37221 */ /* 0x000fe20000010000 */
[--C-:B------:R-:W-:Y:S01]  /*c940*/  FFMA.FTZ R130, R130, UR4, -R50.reuse ;  /* 0x0000000482827c23 */ /* 0x100fe20008010832 */
[----:B------:R-:W1:Y:S01]  /*c950*/  MUFU.EX2 R168, R168 ;  /* 0x000000a800a87308 */ /* 0x000e620000000800 */
[----:B--2---:R-:W2:Y:S01]  /*c960*/  LDSM.16.MT88.4 R4, [R230+0x5400] ;  /* 0x00540000e604783b */ /* 0x004ea20000004200 */
[-C--:B---3--:R-:W-:Y:S01]  /*c970*/  FMUL.FTZ R22, R146, R188.reuse ;  /* 0x000000bc92167220 */ /* 0x088fe20000410000 */
[-C--:B------:R-:W-:Y:S01]  /*c980*/  FMUL.FTZ R23, R147, R188.reuse ;  /* 0x000000bc93177220 */ /* 0x080fe20000410000 */
[-C--:B------:R-:W-:Y:S01]  /*c990*/  FMUL.FTZ R142, R142, R188.reuse ;  /* 0x000000bc8e8e7220 */ /* 0x080fe20000410000 */
[-C--:B------:R-:W-:Y:S01]  /*c9a0*/  FMUL.FTZ R143, R143, R188.reuse ;  /* 0x000000bc8f8f7220 */ /* 0x080fe20000410000 */
[-C--:B------:R-:W-:Y:S01]  /*c9b0*/  FMUL.FTZ R138, R138, R188.reuse ;  /* 0x000000bc8a8a7220 */ /* 0x080fe20000410000 */
[-C--:B------:R-:W-:Y:S01]  /*c9c0*/  FMUL.FTZ R139, R139, R188.reuse ;  /* 0x000000bc8b8b7220 */ /* 0x080fe20000410000 */
[----:B------:R-:W-:Y:S01]  /*c9d0*/  MUFU.EX2 R126, R126 ;  /* 0x0000007e007e7308 */ /* 0x000fe20000000800 */
[-C--:B------:R-:W-:Y:S01]  /*c9e0*/  FMUL.FTZ R134, R134, R188.reuse ;  /* 0x000000bc86867220 */ /* 0x080fe20000410000 */
[C---:B------:R-:W-:Y:S01]  /*c9f0*/  HMMA.16816.F32 R20, R12.reuse, R16, R20 ;  /* 0x000000100c14723c */ /* 0x040fe20000001814 */
[-C--:B------:R-:W-:Y:S01]  /*ca00*/  FMUL.FTZ R135, R135, R188.reuse ;  /* 0x000000bc87877220 */ /* 0x080fe20000410000 */
[--C-:B------:R-:W-:Y:S01]  /*ca10*/  FFMA.FTZ R146, R166, UR4, -R50.reuse ;  /* 0x00000004a6927c23 */ /* 0x100fe20008010832 */
[--C-:B------:R-:W-:Y:S01]  /*ca20*/  FFMA.FTZ R147, R165, UR4, -R50.reuse ;  /* 0x00000004a5937c23 */ /* 0x100fe20008010832 */
[----:B------:R-:W-:Y:S01]  /*ca30*/  FFMA.FTZ R187, R247, R188, R187 ;  /* 0x000000bcf7bb7223 */ /* 0x000fe200000100bb */
[----:B------:R-:W-:Y:S01]  /*ca40*/  FADD.FTZ R179, R169, R179 ;  /* 0x000000b3a9b37221 */ /* 0x000fe20000010000 */
[----:B------:R-:W3:Y:S01]  /*ca50*/  MUFU.EX2 R124, R124 ;  /* 0x0000007c007c7308 */ /* 0x000ee20000000800 */
[C---:B------:R-:W-:Y:S01]  /*ca60*/  HMMA.16816.F32 R16, R12.reuse, R18, R140 ;  /* 0x000000120c10723c */ /* 0x040fe2000000188c */
[----:B-1----:R-:W-:Y:S01]  /*ca70*/  F2FP.F16.F32.PACK_AB R33, R168, R175 ;  /* 0x000000afa821723e */ /* 0x002fe200000000ff */
[----:B------:R-:W-:Y:S01]  /*ca80*/  FADD.FTZ R187, R178, R187 ;  /* 0x000000bbb2bb7221 */ /* 0x000fe20000010000 */
[----:B------:R-:W-:Y:S01]  /*ca90*/  FADD.FTZ R179, R128, R179 ;  /* 0x000000b380b37221 */ /* 0x000fe20000010000 */
[--C-:B------:R-:W-:Y:S01]  /*caa0*/  FFMA.FTZ R123, R123, UR4, -R50.reuse ;  /* 0x000000047b7b7c23 */ /* 0x100fe20008010832 */
[--C-:B------:R-:W-:Y:S01]  /*cab0*/  FFMA.FTZ R45, R45, UR4, -R50.reuse ;  /* 0x000000042d2d7c23 */ /* 0x100fe20008010832 */
[C---:B------:R-:W-:Y:S01]  /*cac0*/  HMMA.16816.F32 R136, R12.reuse, R8, R136 ;  /* 0x000000080c88723c */ /* 0x040fe20000001888 */
[----:B------:R-:W-:Y:S01]  /*cad0*/  MUFU.EX2 R119, R119 ;  /* 0x0000007700777308 */ /* 0x000fe20000000800 */
[--C-:B------:R-:W-:Y:S01]  /*cae0*/  FFMA.FTZ R140, R174, UR4, -R50.reuse ;  /* 0x00000004ae8c7c23 */ /* 0x100fe20008010832 */
[--C-:B------:R-:W-:Y:S01]  /*caf0*/  FFMA.FTZ R141, R173, UR4, -R50.reuse ;  /* 0x00000004ad8d7c23 */ /* 0x100fe20008010832 */
[--C-:B------:R-:W-:Y:S01]  /*cb00*/  FFMA.FTZ R142, R172, UR4, -R50.reuse ;  /* 0x00000004ac8e7c23 */ /* 0x100fe20008010832 */
[--C-:B------:R-:W-:Y:S01]  /*cb10*/  FFMA.FTZ R143, R171, UR4, -R50.reuse ;  /* 0x00000004ab8f7c23 */ /* 0x100fe20008010832 */
[----:B------:R-:W-:Y:S01]  /*cb20*/  HMMA.16816.F32 R132, R12, R10, R132 ;  /* 0x0000000a0c84723c */ /* 0x000fe20000001884 */
[----:B------:R-:W1:Y:S01]  /*cb30*/  LDSM.16.MT88.4 R8, [R229+0x5800] ;  /* 0x00580000e508783b */ /* 0x000e620000004200 */
[----:B------:R-:W-:Y:S01]  /*cb40*/  FADD.FTZ R187, R176, R187 ;  /* 0x000000bbb0bb7221 */ /* 0x000fe20000010000 */
[----:B------:R-:W4:Y:S01]  /*cb50*/  MUFU.EX2 R114, R114 ;  /* 0x0000007200727308 */ /* 0x000f220000000800 */
[----:B---3--:R-:W-:Y:S01]  /*cb60*/  F2FP.F16.F32.PACK_AB R35, R124, R126 ;  /* 0x0000007e7c23723e */ /* 0x008fe200000000ff */
[----:B------:R-:W-:Y:S01]  /*cb70*/  FADD.FTZ R127, R127, R179 ;  /* 0x000000b37f7f7221 */ /* 0x000fe20000010000 */
[----:B------:R-:W-:Y:S01]  /*cb80*/  FADD.FTZ R177, R177, R187 ;  /* 0x000000bbb1b17221 */ /* 0x000fe20000010000 */
[----:B------:R-:W-:Y:S01]  /*cb90*/  F2FP.F16.F32.PACK_AB R12, R117, R125 ;  /* 0x0000007d750c723e */ /* 0x000fe200000000ff */
[--C-:B------:R-:W-:Y:S01]  /*cba0*/  FFMA.FTZ R44, R44, UR4, -R50.reuse ;  /* 0x000000042c2c7c23 */ /* 0x100fe20008010832 */
[----:B------:R-:W-:Y:S01]  /*cbb0*/  F2FP.F16.F32.PACK_AB R14, R111, R115 ;  /* 0x000000736f0e723e */ /* 0x000fe200000000ff */
[----:B------:R-:W-:Y:S01]  /*cbc0*/  FADD.FTZ R175, R175, R177 ;  /* 0x000000b1afaf7221 */ /* 0x000fe20000010000 */
[----:B------:R-:W-:Y:S01]  /*cbd0*/  MUFU.EX2 R113, R113 ;  /* 0x0000007100717308 */ /* 0x000fe20000000800 */
[C---:B--2---:R-:W-:Y:S01]  /*cbe0*/  HMMA.16816.F32 R20, R32.reuse, R4, R20 ;  /* 0x000000042014723c */ /* 0x044fe20000001814 */
[----:B------:R-:W-:Y:S01]  /*cbf0*/  FADD.FTZ R125, R125, R127 ;  /* 0x0000007f7d7d7221 */ /* 0x000fe20000010000 */
[----:B------:R-:W-:Y:S01]  /*cc00*/  FADD.FTZ R175, R168, R175 ;  /* 0x000000afa8af7221 */ /* 0x000fe20000010000 */
[--C-:B------:R-:W-:Y:S01]  /*cc10*/  FFMA.FTZ R42, R42, UR4, -R50.reuse ;  /* 0x000000042a2a7c23 */ /* 0x100fe20008010832 */
[--C-:B------:R-:W-:Y:S01]  /*cc20*/  FFMA.FTZ R41, R41, UR4, -R50.reuse ;  /* 0x0000000429297c23 */ /* 0x100fe20008010832 */
[----:B------:R-:W-:Y:S01]  /*cc30*/  FADD.FTZ R125, R117, R125 ;  /* 0x0000007d757d7221 */ /* 0x000fe20000010000 */
[C---:B------:R-:W-:Y:S01]  /*cc40*/  HMMA.16816.F32 R16, R32.reuse, R6, R16 ;  /* 0x000000062010723c */ /* 0x040fe20000001810 */
[----:B------:R-:W2:Y:S01]  /*cc50*/  MUFU.EX2 R109, R109 ;  /* 0x0000006d006d7308 */ /* 0x000ea20000000800 */
[----:B------:R-:W3:Y:S01]  /*cc60*/  LDSM.16.MT88.4 R4, [R230+0x5c00] ;  /* 0x005c0000e604783b */ /* 0x000ee20000004200 */
[----:B----4-:R-:W-:Y:S01]  /*cc70*/  F2FP.F16.F32.PACK_AB R13, R114, R119 ;  /* 0x00000077720d723e */ /* 0x010fe200000000ff */
[----:B------:R-:W-:Y:S01]  /*cc80*/  FADD.FTZ R175, R126, R175 ;  /* 0x000000af7eaf7221 */ /* 0x000fe20000010000 */
[----:B------:R-:W-:Y:S01]  /*cc90*/  FADD.FTZ R125, R115, R125 ;  /* 0x0000007d737d7221 */ /* 0x000fe20000010000 */
[C---:B------:R-:W-:Y:S01]  /*cca0*/  HMMA.16816.F32 R136, R32.reuse, R24, R136 ;  /* 0x000000182088723c */ /* 0x040fe20000001888 */
[--C-:B------:R-:W-:Y:S01]  /*ccb0*/  FFMA.FTZ R40, R40, UR4, -R50.reuse ;  /* 0x0000000428287c23 */ /* 0x100fe20008010832 */
[----:B------:R-:W-:Y:S01]  /*ccc0*/  FADD.FTZ R124, R124, R175 ;  /* 0x000000af7c7c7221 */ /* 0x000fe20000010000 */
[----:B------:R-:W4:Y:S01]  /*ccd0*/  MUFU.EX2 R104, R104 ;  /* 0x0000006800687308 */ /* 0x000f220000000800 */
[----:B------:R-:W-:Y:S01]  /*cce0*/  FADD.FTZ R125, R111, R125 ;  /* 0x0000007d6f7d7221 */ /* 0x000fe20000010000 */
[----:B------:R-:W-:Y:S01]  /*ccf0*/  FFMA.FTZ R39, R39, UR4, -R50 ;  /* 0x0000000427277c23 */ /* 0x000fe20008010832 */
[----:B------:R-:W-:Y:S01]  /*cd00*/  HMMA.16816.F32 R132, R32, R26, R132 ;  /* 0x0000001a2084723c */ /* 0x000fe20000001884 */
[----:B------:R-:W5:Y:S01]  /*cd10*/  LDSM.16.MT88.4 R24, [R229+0x5c00] ;  /* 0x005c0000e518783b */ /* 0x000f620000004200 */
[----:B------:R-:W-:Y:S01]  /*cd20*/  FADD.FTZ R124, R119, R124 ;  /* 0x0000007c777c7221 */ /* 0x000fe20000010000 */
[----:B------:R-:W-:Y:S01]  /*cd30*/  FFMA.FTZ R248, R47, UR4, -R87 ;  /* 0x000000042ff87c23 */ /* 0x000fe20008010857 */
[----:B------:R-:W-:Y:S01]  /*cd40*/  FFMA.FTZ R247, R3, UR4, -R50 ;  /* 0x0000000403f77c23 */ /* 0x000fe20008010832 */
[----:B------:R-:W1:Y:S01]  /*cd50*/  MUFU.EX2 R107, R107 ;  /* 0x0000006b006b7308 */ /* 0x000e620000000800 */
[----:B--2---:R-:W-:Y:S01]  /*cd60*/  F2FP.F16.F32.PACK_AB R15, R109, R113 ;  /* 0x000000716d0f723e */ /* 0x004fe200000000ff */
[----:B------:R-:W-:Y:S01]  /*cd70*/  FADD.FTZ R124, R114, R124 ;  /* 0x0000007c727c7221 */ /* 0x000fe20000010000 */
[----:B------:R-:W-:Y:S01]  /*cd80*/  F2FP.F16.F32.PACK_AB R32, R106, R110 ;  /* 0x0000006e6a20723e */ /* 0x000fe200000000ff */
[----:B------:R-:W-:Y:S01]  /*cd90*/  FADD.FTZ R110, R110, R125 ;  /* 0x0000007d6e6e7221 */ /* 0x000fe20000010000 */
[----:B------:R-:W-:Y:S01]  /*cda0*/  F2FP.F16.F32.PACK_AB R34, R100, R105 ;  /* 0x000000696422723e */ /* 0x000fe200000000ff */
[----:B------:R-:W-:-:S02]  /*cdb0*/  FADD.FTZ R113, R113, R124 ;  /* 0x0000007c71717221 */ /* 0x000fc40000010000 */
[----:B------:R-:W-:Y:S01]  /*cdc0*/  HMMA.16816.F32 R20, R12, R28, R20 ;  /* 0x0000001c0c14723c */ /* 0x000fe20000001814 */
[----:B------:R-:W2:Y:S01]  /*cdd0*/  MUFU.EX2 R101, R101 ;  /* 0x0000006500657308 */ /* 0x000ea20000000800 */
[----:B------:R-:W-:Y:S01]  /*cde0*/  FADD.FTZ R113, R109, R113 ;  /* 0x000000716d717221 */ /* 0x000fe20000010000 */
[----:B------:R-:W-:-:S03]  /*cdf0*/  FADD.FTZ R110, R106, R110 ;  /* 0x0000006e6a6e7221 */ /* 0x000fc60000010000 */
[C---:B------:R-:W-:Y:S01]  /*ce00*/  HMMA.16816.F32 R28, R12.reuse, R30, R16 ;  /* 0x0000001e0c1c723c */ /* 0x040fe20000001810 */
[----:B------:R-:W5:Y:S01]  /*ce10*/  LDSM.16.MT88.4 R16, [R230+0x6000] ;  /* 0x00600000e610783b */ /* 0x000f620000004200 */
[----:B----4-:R-:W-:Y:S01]  /*ce20*/  FADD.FTZ R113, R104, R113 ;  /* 0x0000007168717221 */ /* 0x010fe20000010000 */
[----:B------:R-:W4:Y:S01]  /*ce30*/  MUFU.EX2 R0, R0 ;  /* 0x0000000000007308 */ /* 0x000f220000000800 */
[----:B-1----:R-:W-:Y:S01]  /*ce40*/  F2FP.F16.F32.PACK_AB R33, R107, R104 ;  /* 0x000000686b21723e */ /* 0x002fe200000000ff */
[----:B------:R-:W-:Y:S01]  /*ce50*/  FADD.FTZ R105, R105, R110 ;  /* 0x0000006e69697221 */ /* 0x000fe20000010000 */
[C---:B------:R-:W-:Y:S01]  /*ce60*/  HMMA.16816.F32 R136, R12.reuse, R8, R136 ;  /* 0x000000080c88723c */ /* 0x040fe20000001888 */
[----:B------:R-:W-:Y:S02]  /*ce70*/  FADD.FTZ R107, R107, R113 ;  /* 0x000000716b6b7221 */ /* 0x000fe40000010000 */
[----:B------:R-:W-:Y:S02]  /*ce80*/  FADD.FTZ R105, R100, R105 ;  /* 0x0000006964697221 */ /* 0x000fe40000010000 */
[----:B------:R-:W-:Y:S01]  /*ce90*/  MUFU.EX2 R2, R2 ;  /* 0x0000000200027308 */ /* 0x000fe20000000800 */
[----:B------:R-:W-:Y:S01]  /*cea0*/  HMMA.16816.F32 R132, R12, R10, R132 ;  /* 0x0000000a0c84723c */ /* 0x000fe20000001884 */
[----:B------:R-:W1:Y:S01]  /*ceb0*/  LDSM.16.MT88.4 R8, [R229+0x6000] ;  /* 0x00600000e508783b */ /* 0x000e620000004200 */
[----:B--2---:R-:W-:Y:S01]  /*cec0*/  FADD.FTZ R107, R101, R107 ;  /* 0x0000006b656b7221 */ /* 0x004fe20000010000 */
[----:B------:R-:W-:-:S04]  /*ced0*/  FADD.FTZ R105, R99, R105 ;  /* 0x0000006963697221 */ /* 0x000fc80000010000 */
[----:B------:R-:W2:Y:S01]  /*cee0*/  MUFU.EX2 R112, R112 ;  /* 0x0000007000707308 */ /* 0x000ea20000000800 */
[C---:B----4-:R-:W-:Y:S01]  /*cef0*/  F2FP.F16.F32.PACK_AB R35, R0.reuse, R101 ;  /* 0x000000650023723e */ /* 0x050fe200000000ff */
[----:B------:R-:W-:Y:S01]  /*cf00*/  FADD.FTZ R107, R0, R107 ;  /* 0x0000006b006b7221 */ /* 0x000fe20000010000 */
[C---:B------:R-:W-:Y:S01]  /*cf10*/  F2FP.F16.F32.PACK_AB R12, R98.reuse, R99 ;  /* 0x00000063620c723e */ /* 0x040fe200000000ff */
[----:B------:R-:W-:Y:S01]  /*cf20*/  FADD.FTZ R98, R98, R105 ;  /* 0x0000006962627221 */ /* 0x000fe20000010000 */
[----:B------:R-:W-:Y:S01]  /*cf30*/  F2FP.F16.F32.PACK_AB R14, R95, R96 ;  /* 0x000000605f0e723e */ /* 0x000fe200000000ff */
[----:B------:R-:W-:Y:S02]  /*cf40*/  FFMA.FTZ R0, R97, UR4, -R50 ;  /* 0x0000000461007c23 */ /* 0x000fe40008010832 */
[----:B------:R-:W-:Y:S01]  /*cf50*/  MUFU.EX2 R118, R118 ;  /* 0x0000007600767308 */ /* 0x000fe20000000800 */
[----:B---3--:R-:W-:Y:S01]  /*cf60*/  HMMA.16816.F32 R20, R32, R4, R20 ;  /* 0x000000042014723c */ /* 0x008fe20000001814 */
[----:B------:R-:W-:-:S04]  /*cf70*/  FADD.FTZ R98, R96, R98 ;  /* 0x0000006260627221 */ /* 0x000fc80000010000 */
[----:B------:R-:W-:Y:S01]  /*cf80*/  FADD.FTZ R95, R95, R98 ;  /* 0x000000625f5f7221 */ /* 0x000fe20000010000 */
[C---:B------:R-:W-:Y:S01]  /*cf90*/  HMMA.16816.F32 R28, R32.reuse, R6, R28 ;  /* 0x00000006201c723c */ /* 0x040fe2000000181c */
[----:B------:R-:W3:Y:S01]  /*cfa0*/  MUFU.EX2 R120, R120 ;  /* 0x0000007800787308 */ /* 0x000ee20000000800 */
[----:B------:R-:W4:Y:S01]  /*cfb0*/  LDSM.16.MT88.4 R4, [R230+0x6400] ;  /* 0x00640000e604783b */ /* 0x000f220000004200 */
[----:B--2---:R-:W-:Y:S01]  /*cfc0*/  F2FP.F16.F32.PACK_AB R13, R112, R2 ;  /* 0x00000002700d723e */ /* 0x004fe200000000ff */
[----:B------:R-:W-:Y:S01]  /*cfd0*/  FADD.FTZ R2, R2, R107 ;  /* 0x0000006b02027221 */ /* 0x000fe20000010000 */
[----:B------:R-:W-:Y:S01]  /*cfe0*/  FADD.FTZ R95, R93, R95 ;  /* 0x0000005f5d5f7221 */ /* 0x000fe20000010000 */
[C---:B-----5:R-:W-:Y:S02]  /*cff0*/  HMMA.16816.F32 R136, R32.reuse, R24, R136 ;  /* 0x000000182088723c */ /* 0x060fe40000001888 */
[----:B------:R-:W-:Y:S01]  /*d000*/  FADD.FTZ R2, R112, R2 ;  /* 0x0000000270027221 */ /* 0x000fe20000010000 */
[----:B------:R-:W-:Y:S03]  /*d010*/  MUFU.EX2 R122, R122 ;  /* 0x0000007a007a7308 */ /* 0x000fe60000000800 */
[----:B------:R-:W-:Y:S01]  /*d020*/  HMMA.16816.F32 R132, R32, R26, R132 ;  /* 0x0000001a2084723c */ /* 0x000fe20000001884 */
[----:B------:R-:W2:Y:S04]  /*d030*/  LDSM.16.MT88.4 R24, [R229+0x6400] ;  /* 0x00640000e518783b */ /* 0x000ea80000004200 */
[----:B------:R-:W5:Y:S01]  /*d040*/  MUFU.EX2 R140, R140 ;  /* 0x0000008c008c7308 */ /* 0x000f620000000800 */
[----:B---3--:R-:W-:Y:S01]  /*d050*/  F2FP.F16.F32.PACK_AB R15, R120, R118 ;  /* 0x00000076780f723e */ /* 0x008fe200000000ff */
[----:B------:R-:W-:Y:S01]  /*d060*/  FADD.FTZ R118, R118, R2 ;  /* 0x0000000276767221 */ /* 0x000fe20000010000 */
[C---:B------:R-:W-:Y:S01]  /*d070*/  F2FP.F16.F32.PACK_AB R32, R92.reuse, R93 ;  /* 0x0000005d5c20723e */ /* 0x040fe200000000ff */
[----:B------:R-:W-:Y:S01]  /*d080*/  FADD.FTZ R92, R92, R95 ;  /* 0x0000005f5c5c7221 */ /* 0x000fe20000010000 */
[----:B------:R-:W-:Y:S01]  /*d090*/  F2FP.F16.F32.PACK_AB R34, R86, R90 ;  /* 0x0000005a5622723e */ /* 0x000fe200000000ff */
[----:B------:R-:W-:Y:S01]  /*d0a0*/  FADD.FTZ R118, R120, R118 ;  /* 0x0000007678767221 */ /* 0x000fe20000010000 */
[----:B------:R-:W-:Y:S01]  /*d0b0*/  FFMA.FTZ R2, R49, UR4, -R87 ;  /* 0x0000000431027c23 */ /* 0x000fe20008010857 */
[----:B------:R-:W3:Y:S01]  /*d0c0*/  MUFU.EX2 R141, R141 ;  /* 0x0000008d008d7308 */ /* 0x000ee20000000800 */
[----:B------:R-:W-:Y:S01]  /*d0d0*/  HMMA.16816.F32 R20, R12, R16, R20 ;  /* 0x000000100c14723c */ /* 0x000fe20000001814 */
[----:B------:R-:W-:-:S04]  /*d0e0*/  FADD.FTZ R92, R90, R92 ;  /* 0x0000005c5a5c7221 */ /* 0x000fc80000010000 */
[----:B------:R-:W-:Y:S01]  /*d0f0*/  FADD.FTZ R92, R86, R92 ;  /* 0x0000005c565c7221 */ /* 0x000fe20000010000 */
[C---:B------:R-:W-:Y:S01]  /*d100*/  HMMA.16816.F32 R28, R12.reuse, R18, R28 ;  /* 0x000000120c1c723c */ /* 0x040fe2000000181c */
[----:B------:R-:W4:Y:S01]  /*d110*/  MUFU.EX2 R142, R142 ;  /* 0x0000008e008e7308 */ /* 0x000f220000000800 */
[----:B------:R-:W2:Y:S01]  /*d120*/  LDSM.16.MT88.4 R16, [R230+0x6800] ;  /* 0x00680000e610783b */ /* 0x000ea20000004200 */
[----:B-----5:R-:W-:Y:S01]  /*d130*/  F2FP.F16.F32.PACK_AB R33, R140, R122 ;  /* 0x0000007a8c21723e */ /* 0x020fe200000000ff */
[----:B------:R-:W-:Y:S02]  /*d140*/  FADD.FTZ R122, R122, R118 ;  /* 0x000000767a7a7221 */ /* 0x000fe40000010000 */
[C---:B-1----:R-:W-:Y:S02]  /*d150*/  HMMA.16816.F32 R136, R12.reuse, R8, R136 ;  /* 0x000000080c88723c */ /* 0x042fe40000001888 */
[----:B------:R-:W-:Y:S01]  /*d160*/  FADD.FTZ R122, R140, R122 ;  /* 0x0000007a8c7a7221 */ /* 0x000fe20000010000 */
[----:B------:R-:W1:Y:S03]  /*d170*/  MUFU.EX2 R143, R143 ;  /* 0x0000008f008f7308 */ /* 0x000e660000000800 */
[----:B------:R-:W-:Y:S01]  /*d180*/  HMMA.16816.F32 R132, R12, R10, R132 ;  /* 0x0000000a0c84723c */ /* 0x000fe20000001884 */
[----:B------:R-:W5:Y:S01]  /*d190*/  LDSM.16.MT88.4 R8, [R229+0x6800] ;  /* 0x00680000e508783b */ /* 0x000f620000004200 */
[----:B---3--:R-:W-:-:S03]  /*d1a0*/  FADD.FTZ R122, R141, R122 ;  /* 0x0000007a8d7a7221 */ /* 0x008fc60000010000 */
[----:B------:R-:W3:Y:S01]  /*d1b0*/  MUFU.EX2 R144, R144 ;  /* 0x0000009000907308 */ /* 0x000ee20000000800 */
[C---:B----4-:R-:W-:Y:S01]  /*d1c0*/  F2FP.F16.F32.PACK_AB R35, R142.reuse, R141 ;  /* 0x0000008d8e23723e */ /* 0x050fe200000000ff */
[----:B------:R-:W-:Y:S01]  /*d1d0*/  FADD.FTZ R142, R142, R122 ;  /* 0x0000007a8e8e7221 */ /* 0x000fe20000010000 */
[----:B------:R-:W-:Y:S01]  /*d1e0*/  F2FP.F16.F32.PACK_AB R12, R84, R85 ;  /* 0x00000055540c723e */ /* 0x000fe200000000ff */
[----:B------:R-:W-:Y:S01]  /*d1f0*/  FADD.FTZ R85, R85, R92 ;  /* 0x0000005c55557221 */ /* 0x000fe20000010000 */
[----:B------:R-:W-:-:S03]  /*d200*/  F2FP.F16.F32.PACK_AB R14, R82, R83 ;  /* 0x00000053520e723e */ /* 0x000fc600000000ff */
[----:B------:R-:W-:Y:S01]  /*d210*/  MUFU.EX2 R145, R145 ;  /* 0x0000009100917308 */ /* 0x000fe20000000800 */
[----:B------:R-:W-:Y:S01]  /*d220*/  HMMA.16816.F32 R20, R32, R4, R20 ;  /* 0x000000042014723c */ /* 0x000fe20000001814 */
[----:B-1----:R-:W-:Y:S01]  /*d230*/  FADD.FTZ R142, R143, R142 ;  /* 0x0000008e8f8e7221 */ /* 0x002fe20000010000 */
[----:B------:R-:W-:-:S04]  /*d240*/  FADD.FTZ R85, R84, R85 ;  /* 0x0000005554557221 */ /* 0x000fc80000010000 */
[C---:B------:R-:W-:Y:S01]  /*d250*/  HMMA.16816.F32 R28, R32.reuse, R6, R28 ;  /* 0x00000006201c723c */ /* 0x040fe2000000181c */
[----:B------:R-:W1:Y:S01]  /*d260*/  MUFU.EX2 R146, R146 ;  /* 0x0000009200927308 */ /* 0x000e620000000800 */
[----:B------:R-:W4:Y:S01]  /*d270*/  LDSM.16.MT88.4 R4, [R230+0x6c00] ;  /* 0x006c0000e604783b */ /* 0x000f220000004200 */
[C---:B---3--:R-:W-:Y:S01]  /*d280*/  F2FP.F16.F32.PACK_AB R13, R144.reuse, R143 ;  /* 0x0000008f900d723e */ /* 0x048fe200000000ff */
[----:B------:R-:W-:Y:S01]  /*d290*/  FADD.FTZ R142, R144, R142 ;  /* 0x0000008e908e7221 */ /* 0x000fe20000010000 */
[----:B------:R-:W-:Y:S01]  /*d2a0*/  FADD.FTZ R83, R83, R85 ;  /* 0x0000005553537221 */ /* 0x000fe20000010000 */
[----:B--2---:R-:W-:Y:S03]  /*d2b0*/  HMMA.16816.F32 R136, R32, R24, R136 ;  /* 0x000000182088723c */ /* 0x004fe60000001888 */
[----:B------:R-:W-:Y:S01]  /*d2c0*/  MUFU.EX2 R147, R147 ;  /* 0x0000009300937308 */ /* 0x000fe20000000800 */
[----:B------:R-:W-:-:S02]  /*d2d0*/  FADD.FTZ R83, R82, R83 ;  /* 0x0000005352537221 */ /* 0x000fc40000010000 */
[----:B------:R-:W-:Y:S01]  /*d2e0*/  HMMA.16816.F32 R132, R32, R26, R132 ;  /* 0x0000001a2084723c */ /* 0x000fe20000001884 */
[----:B------:R-:W2:Y:S04]  /*d2f0*/  LDSM.16.MT88.4 R24, [R229+0x6c00] ;  /* 0x006c0000e518783b */ /* 0x000ea80000004200 */
[----:B------:R-:W3:Y:S01]  /*d300*/  MUFU.EX2 R164, R164 ;  /* 0x000000a400a47308 */ /* 0x000ee20000000800 */
[----:B-1----:R-:W-:Y:S01]  /*d310*/  F2FP.F16.F32.PACK_AB R15, R146, R145 ;  /* 0x00000091920f723e */ /* 0x002fe200000000ff */
[----:B------:R-:W-:Y:S01]  /*d320*/  FADD.FTZ R145, R145, R142 ;  /* 0x0000008e91917221 */ /* 0x000fe20000010000 */
[----:B------:R-:W-:Y:S01]  /*d330*/  F2FP.F16.F32.PACK_AB R32, R80, R81 ;  /* 0x000000515020723e */ /* 0x000fe200000000ff */
[----:B------:R-:W-:Y:S01]  /*d340*/  FADD.FTZ R81, R81, R83 ;  /* 0x0000005351517221 */ /* 0x000fe20000010000 */
[----:B------:R-:W-:Y:S01]  /*d350*/  F2FP.F16.F32.PACK_AB R34, R78, R79 ;  /* 0x0000004f4e22723e */ /* 0x000fe200000000ff */
[----:B------:R-:W-:Y:S01]  /*d360*/  FADD.FTZ R145, R146, R145 ;  /* 0x0000009192917221 */ /* 0x000fe20000010000 */
[----:B------:R-:W-:Y:S01]  /*d370*/  LDSM.16.MT88.4 R140, [R230+0x8c00] ;  /* 0x008c0000e68c783b */ /* 0x000fe20000004200 */
[----:B------:R-:W-:Y:S01]  /*d380*/  MUFU.EX2 R163, R163 ;  /* 0x000000a300a37308 */ /* 0x000fe20000000800 */
[----:B------:R-:W-:Y:S01]  /*d390*/  HMMA.16816.F32 R20, R12, R16, R20 ;  /* 0x000000100c14723c */ /* 0x000fe20000001814 */
[----:B------:R-:W-:-:S04]  /*d3a0*/  FADD.FTZ R81, R80, R81 ;  /* 0x0000005150517221 */ /* 0x000fc80000010000 */
[----:B------:R-:W-:Y:S01]  /*d3b0*/  FADD.FTZ R79, R79, R81 ;  /* 0x000000514f4f7221 */ /* 0x000fe20000010000 */
[C---:B------:R-:W-:Y:S01]  /*d3c0*/  HMMA.16816.F32 R28, R12.reuse, R18, R28 ;  /* 0x000000120c1c723c */ /* 0x040fe2000000181c */
[----:B------:R-:W1:Y:S01]  /*d3d0*/  MUFU.EX2 R162, R162 ;  /* 0x000000a200a27308 */ /* 0x000e620000000800 */
[----:B------:R-:W2:Y:S01]  /*d3e0*/  LDSM.16.MT88.4 R16, [R230+0x7000] ;  /* 0x00700000e610783b */ /* 0x000ea20000004200 */
[----:B---3--:R-:W-:Y:S01]  /*d3f0*/  F2FP.F16.F32.PACK_AB R33, R164, R147 ;  /* 0x00000093a421723e */ /* 0x008fe200000000ff */
[----:B------:R-:W-:Y:S01]  /*d400*/  FADD.FTZ R147, R147, R145 ;  /* 0x0000009193937221 */ /* 0x000fe20000010000 */
[----:B------:R-:W-:Y:S01]  /*d410*/  FADD.FTZ R79, R78, R79 ;  /* 0x0000004f4e4f7221 */ /* 0x000fe20000010000 */
[C---:B-----5:R-:W-:Y:S02]  /*d420*/  HMMA.16816.F32 R136, R12.reuse, R8, R136 ;  /* 0x000000080c88723c */ /* 0x060fe40000001888 */
[----:B------:R-:W-:Y:S01]  /*d430*/  FADD.FTZ R147, R164, R147 ;  /* 0x00000093a4937221 */ /* 0x000fe20000010000 */
[----:B------:R-:W-:Y:S03]  /*d440*/  MUFU.EX2 R161, R161 ;  /* 0x000000a100a17308 */ /* 0x000fe60000000800 */
[----:B------:R-:W-:Y:S01]  /*d450*/  HMMA.16816.F32 R132, R12, R10, R132 ;  /* 0x0000000a0c84723c */ /* 0x000fe20000001884 */
[----:B------:R-:W3:Y:S04]  /*d460*/  LDSM.16.MT88.4 R8, [R229+0x7000] ;  /* 0x00700000e508783b */ /* 0x000ee80000004200 */
        /* <DEDUP_REMOVED lines=8> */
[----:B----4-:R-:W-:Y:S01]  /*d4f0*/  HMMA.16816.F32 R20, R32, R4, R20 ;  /* 0x000000042014723c */ /* 0x010fe20000001814 */
[----:B------:R-:W-:-:S04]  /*d500*/  FADD.FTZ R77, R76, R77 ;  /* 0x0000004d4c4d7221 */ /* 0x000fc80000010000 */
[----:B------:R-:W-:Y:S01]  /*d510*/  FADD.FTZ R77, R75, R77 ;  /* 0x0000004d4b4d7221 */ /* 0x000fe20000010000 */
[C---:B------:R-:W-:Y:S01]  /*d520*/  HMMA.16816.F32 R28, R32.reuse, R6, R28 ;  /* 0x00000006201c723c */ /* 0x040fe2000000181c */
[----:B------:R-:W4:Y:S01]  /*d530*/  MUFU.EX2 R158, R158 ;  /* 0x0000009e009e7308 */ /* 0x000f220000000800 */
[----:B------:R-:W3:Y:S01]  /*d540*/  LDSM.16.MT88.4 R4, [R230+0x7400] ;  /* 0x00740000e604783b */ /* 0x000ee20000004200 */
[----:B-----5:R-:W-:Y:S01]  /*d550*/  F2FP.F16.F32.PACK_AB R13, R160, R161 ;  /* 0x000000a1a00d723e */ /* 0x020fe200000000ff */
[----:B------:R-:W-:Y:S01]  /*d560*/  FADD.FTZ R161, R161, R163 ;  /* 0x000000a3a1a17221 */ /* 0x000fe20000010000 */
[----:B------:R-:W-:Y:S01]  /*d570*/  FADD.FTZ R74, R74, R77 ;  /* 0x0000004d4a4a7221 */ /* 0x000fe20000010000 */
[----:B--2---:R-:W-:Y:S02]  /*d580*/  HMMA.16816.F32 R136, R32, R24, R136 ;  /* 0x000000182088723c */ /* 0x004fe40000001888 */
[----:B------:R-:W-:Y:S01]  /*d590*/  FADD.FTZ R161, R160, R161 ;  /* 0x000000a1a0a17221 */ /* 0x000fe20000010000 */
[----:B------:R-:W-:Y:S01]  /*d5a0*/  MUFU.EX2 R71, R71 ;  /* 0x0000004700477308 */ /* 0x000fe20000000800 */
[----:B------:R-:W-:-:S02]  /*d5b0*/  FADD.FTZ R74, R73, R74 ;  /* 0x0000004a494a7221 */ /* 0x000fc40000010000 */
[----:B------:R-:W-:Y:S01]  /*d5c0*/  HMMA.16816.F32 R132, R32, R26, R132 ;  /* 0x0000001a2084723c */ /* 0x000fe20000001884 */
[----:B------:R-:W2:Y:S01]  /*d5d0*/  LDSM.16.MT88.4 R24, [R229+0x7400] ;  /* 0x00740000e518783b */ /* 0x000ea20000004200 */
[----:B-1----:R-:W-:Y:S01]  /*d5e0*/  FADD.FTZ R161, R159, R161 ;  /* 0x000000a19fa17221 */ /* 0x002fe20000010000 */
[----:B------:R-:W-:Y:S02]  /*d5f0*/  FADD.FTZ R74, R72, R74 ;  /* 0x0000004a484a7221 */ /* 0x000fe40000010000 */
[----:B------:R-:W1:Y:S01]  /*d600*/  MUFU.EX2 R70, R70 ;  /* 0x0000004600467308 */ /* 0x000e620000000800 */
[C---:B----4-:R-:W-:Y:S01]  /*d610*/  F2FP.F16.F32.PACK_AB R15, R158.reuse, R159 ;  /* 0x0000009f9e0f723e */ /* 0x050fe200000000ff */
[----:B------:R-:W-:Y:S01]  /*d620*/  FADD.FTZ R158, R158, R161 ;  /* 0x000000a19e9e7221 */ /* 0x000fe20000010000 */
[----:B------:R-:W-:-:S05]  /*d630*/  F2FP.F16.F32.PACK_AB R32, R72, R73 ;  /* 0x000000494820723e */ /* 0x000fca00000000ff */
[----:B------:R-:W4:Y:S01]  /*d640*/  MUFU.EX2 R157, R157 ;  /* 0x0000009d009d7308 */ /* 0x000f220000000800 */
[C---:B------:R-:W-:Y:S06]  /*d650*/  HMMA.16816.F32 R20, R12.reuse, R16, R20 ;  /* 0x000000100c14723c */ /* 0x040fec0000001814 */
[----:B------:R-:W-:Y:S01]  /*d660*/  HMMA.16816.F32 R28, R12, R18, R28 ;  /* 0x000000120c1c723c */ /* 0x000fe2000000181c */
[----:B------:R-:W5:Y:S01]  /*d670*/  MUFU.EX2 R156, R156 ;  /* 0x0000009c009c7308 */ /* 0x000f620000000800 */
[----:B------:R-:W2:Y:S01]  /*d680*/  LDSM.16.MT88.4 R16, [R230+0x7800] ;  /* 0x00780000e610783b */ /* 0x000ea20000004200 */
[----:B-1----:R-:W-:Y:S01]  /*d690*/  F2FP.F16.F32.PACK_AB R34, R70, R71 ;  /* 0x000000474622723e */ /* 0x002fe200000000ff */
[----:B------:R-:W-:-:S02]  /*d6a0*/  FADD.FTZ R71, R71, R74 ;  /* 0x0000004a47477221 */ /* 0x000fc40000010000 */
[C---:B---3--:R-:W-:Y:S02]  /*d6b0*/  HMMA.16816.F32 R136, R12.reuse, R8, R136 ;  /* 0x000000080c88723c */ /* 0x048fe40000001888 */
[----:B------:R-:W-:Y:S01]  /*d6c0*/  FADD.FTZ R71, R70, R71 ;  /* 0x0000004746477221 */ /* 0x000fe20000010000 */
[----:B------:R-:W-:Y:S01]  /*d6d0*/  MUFU.EX2 R155, R155 ;  /* 0x0000009b009b7308 */ /* 0x000fe20000000800 */
[----:B----4-:R-:W-:Y:S02]  /*d6e0*/  FADD.FTZ R158, R157, R158 ;  /* 0x0000009e9d9e7221 */ /* 0x010fe40000010000 */
[----:B------:R-:W-:Y:S01]  /*d6f0*/  HMMA.16816.F32 R132, R12, R10, R132 ;  /* 0x0000000a0c84723c */ /* 0x000fe20000001884 */
[----:B------:R-:W1:Y:S04]  /*d700*/  LDSM.16.MT88.4 R8, [R229+0x7800] ;  /* 0x00780000e508783b */ /* 0x000e680000004200 */
[----:B------:R-:W3:Y:S01]  /*d710*/  MUFU.EX2 R154, R154 ;  /* 0x0000009a009a7308 */ /* 0x000ee20000000800 */
[C---:B-----5:R-:W-:Y:S01]  /*d720*/  F2FP.F16.F32.PACK_AB R33, R156.reuse, R157 ;  /* 0x0000009d9c21723e */ /* 0x060fe200000000ff */
[----:B------:R-:W4:Y:S01]  /*d730*/  LDSM.16.MT88.4 R12, [R230+0x7c00] ;  /* 0x007c0000e60c783b */ /* 0x000f220000004200 */
[----:B------:R-:W-:-:S05]  /*d740*/  FADD.FTZ R158, R156, R158 ;  /* 0x0000009e9c9e7221 */ /* 0x000fca0000010000 */
[----:B------:R-:W-:Y:S08]  /*d750*/  MUFU.EX2 R69, R69 ;  /* 0x0000004500457308 */ /* 0x000ff00000000800 */
[----:B------:R-:W5:Y:S01]  /*d760*/  MUFU.EX2 R68, R68 ;  /* 0x0000004400447308 */ /* 0x000f620000000800 */
[----:B---3--:R-:W-:Y:S01]  /*d770*/  F2FP.F16.F32.PACK_AB R35, R154, R155 ;  /* 0x0000009b9a23723e */ /* 0x008fe200000000ff */
[----:B------:R-:W-:-:S04]  /*d780*/  FADD.FTZ R155, R155, R158 ;  /* 0x0000009e9b9b7221 */ /* 0x000fc80000010000 */
[----:B------:R-:W-:Y:S02]  /*d790*/  FADD.FTZ R155, R154, R155 ;  /* 0x0000009b9a9b7221 */ /* 0x000fe40000010000 */
[----:B------:R-:W-:Y:S01]  /*d7a0*/  MUFU.EX2 R67, R67 ;  /* 0x0000004300437308 */ /* 0x000fe20000000800 */
[C---:B------:R-:W-:Y:S06]  /*d7b0*/  HMMA.16816.F32 R20, R32.reuse, R4, R20 ;  /* 0x000000042014723c */ /* 0x040fec0000001814 */
[----:B------:R-:W-:Y:S01]  /*d7c0*/  HMMA.16816.F32 R28, R32, R6, R28 ;  /* 0x00000006201c723c */ /* 0x000fe2000000181c */
[----:B------:R-:W3:Y:S01]  /*d7d0*/  MUFU.EX2 R66, R66 ;  /* 0x0000004200427308 */ /* 0x000ee20000000800 */
[----:B-----5:R-:W-:Y:S01]  /*d7e0*/  F2FP.F16.F32.PACK_AB R4, R68, R69 ;  /* 0x000000454404723e */ /* 0x020fe200000000ff */
[----:B------:R-:W-:-:S03]  /*d7f0*/  FADD.FTZ R69, R69, R71 ;  /* 0x0000004745457221 */ /* 0x000fc60000010000 */
[C---:B--2---:R-:W-:Y:S01]  /*d800*/  HMMA.16816.F32 R136, R32.reuse, R24, R136 ;  /* 0x000000182088723c */ /* 0x044fe20000001888 */
[----:B------:R-:W-:Y:S02]  /*d810*/  FADD.FTZ R69, R68, R69 ;  /* 0x0000004544457221 */ /* 0x000fe40000010000 */
[----:B------:R-:W-:Y:S03]  /*d820*/  MUFU.EX2 R149, R149 ;  /* 0x0000009500957308 */ /* 0x000fe60000000800 */
[----:B------:R-:W-:Y:S01]  /*d830*/  HMMA.16816.F32 R132, R32, R26, R132 ;  /* 0x0000001a2084723c */ /* 0x000fe20000001884 */
[----:B------:R-:W-:Y:S01]  /*d840*/  FFMA.FTZ R25, R121, UR4, -R50 ;  /* 0x0000000479197c23 */ /* 0x000fe20008010832 */
[----:B------:R-:W-:-:S03]  /*d850*/  FFMA.FTZ R24, R103, UR4, -R87 ;  /* 0x0000000467187c23 */ /* 0x000fc60008010857 */
[----:B------:R-:W2:Y:S01]  /*d860*/  MUFU.EX2 R148, R148 ;  /* 0x0000009400947308 */ /* 0x000ea20000000800 */
[----:B---3--:R-:W-:Y:S01]  /*d870*/  F2FP.F16.F32.PACK_AB R6, R66, R67 ;  /* 0x000000434206723e */ /* 0x008fe200000000ff */
[--C-:B------:R-:W-:Y:S01]  /*d880*/  FFMA.FTZ R26, R116, UR4, -R50.reuse ;  /* 0x00000004741a7c23 */ /* 0x100fe20008010832 */
[--C-:B------:R-:W-:Y:S01]  /*d890*/  FFMA.FTZ R27, R108, UR4, -R50.reuse ;  /* 0x000000046c1b7c23 */ /* 0x100fe20008010832 */
[--C-:B------:R-:W-:Y:S01]  /*d8a0*/  FFMA.FTZ R32, R102, UR4, -R50.reuse ;  /* 0x0000000466207c23 */ /* 0x100fe20008010832 */
[--C-:B------:R-:W-:Y:S01]  /*d8b0*/  FFMA.FTZ R33, R94, UR4, -R50.reuse ;  /* 0x000000045e217c23 */ /* 0x100fe20008010832 */
[--C-:B------:R-:W-:Y:S01]  /*d8c0*/  FFMA.FTZ R34, R91, UR4, -R50.reuse ;  /* 0x000000045b227c23 */ /* 0x100fe20008010832 */
[--C-:B------:R-:W-:Y:S01]  /*d8d0*/  FFMA.FTZ R35, R46, UR4, -R50.reuse ;  /* 0x000000042e237c23 */ /* 0x100fe20008010832 */
[----:B------:R-:W-:Y:S01]  /*d8e0*/  MUFU.EX2 R131, R131 ;  /* 0x0000008300837308 */ /* 0x000fe20000000800 */
[----:B------:R-:W-:Y:S01]  /*d8f0*/  FFMA.FTZ R46, R43, UR4, -R50 ;  /* 0x000000042b2e7c23 */ /* 0x000fe20008010832 */
[----:B------:R-:W-:Y:S01]  /*d900*/  FADD.FTZ R67, R67, R69 ;  /* 0x0000004543437221 */ /* 0x000fe20000010000 */
[----:B------:R-:W-:-:S03]  /*d910*/  FFMA.FTZ R43, R48, UR4, -R87 ;  /* 0x00000004302b7c23 */ /* 0x000fc60008010857 */
[----:B------:R-:W-:Y:S02]  /*d920*/  FADD.FTZ R67, R66, R67 ;  /* 0x0000004342437221 */ /* 0x000fe40000010000 */
[----:B------:R-:W3:Y:S01]  /*d930*/  MUFU.EX2 R130, R130 ;  /* 0x0000008200827308 */ /* 0x000ee20000000800 */
[----:B--2---:R-:W-:Y:S01]  /*d940*/  F2FP.F16.F32.PACK_AB R5, R148, R149 ;  /* 0x000000959405723e */ /* 0x004fe200000000ff */
[----:B------:R-:W-:-:S04]  /*d950*/  FADD.FTZ R149, R149, R155 ;  /* 0x0000009b95957221 */ /* 0x000fc80000010000 */
[----:B------:R-:W-:Y:S02]  /*d960*/  FADD.FTZ R149, R148, R149 ;  /* 0x0000009594957221 */ /* 0x000fe40000010000 */
[----:B------:R-:W-:Y:S08]  /*d970*/  MUFU.EX2 R65, R65 ;  /* 0x0000004100417308 */ /* 0x000ff00000000800 */
[----:B------:R-:W2:Y:S01]  /*d980*/  MUFU.EX2 R64, R64 ;  /* 0x0000004000407308 */ /* 0x000ea20000000800 */
        /* <DEDUP_REMOVED lines=8> */
[C---:B-1----:R-:W-:Y:S05]  /*da10*/  HMMA.16816.F32 R136, R4.reuse, R8, R136 ;  /* 0x000000080488723c */ /* 0x042fea0000001888 */
[----:B------:R-:W-:Y:S01]  /*da20*/  MUFU.EX2 R123, R123 ;  /* 0x0000007b007b7308 */ /* 0x000fe20000000800 */
[----:B------:R-:W-:Y:S01]  /*da30*/  HMMA.16816.F32 R132, R4, R10, R132 ;  /* 0x0000000a0484723c */ /* 0x000fe20000001884 */
[----:B------:R-:W1:Y:S06]  /*da40*/  LDSM.16.MT88.4 R8, [R230+0x8000] ;  /* 0x00800000e608783b */ /* 0x000e6c0000004200 */
[----:B------:R-:W4:Y:S01]  /*da50*/  MUFU.EX2 R25, R25 ;  /* 0x0000001900197308 */ /* 0x000f220000000800 */
[----:B--2---:R-:W-:Y:S01]  /*da60*/  F2FP.F16.F32.PACK_AB R4, R64, R65 ;  /* 0x000000414004723e */ /* 0x004fe200000000ff */
[----:B------:R-:W-:Y:S01]  /*da70*/  FADD.FTZ R65, R65, R67 ;  /* 0x0000004341417221 */ /* 0x000fe20000010000 */
[----:B-----5:R-:W-:-:S03]  /*da80*/  F2FP.F16.F32.PACK_AB R6, R62, R63 ;  /* 0x0000003f3e06723e */ /* 0x020fc600000000ff */
[----:B------:R-:W-:Y:S02]  /*da90*/  FADD.FTZ R64, R64, R65 ;  /* 0x0000004140407221 */ /* 0x000fe40000010000 */
[----:B------:R-:W2:Y:S02]  /*daa0*/  MUFU.EX2 R26, R26 ;  /* 0x0000001a001a7308 */ /* 0x000ea40000000800 */
[----:B------:R-:W-:-:S04]  /*dab0*/  FADD.FTZ R64, R63, R64 ;  /* 0x000000403f407221 */ /* 0x000fc80000010000 */
[----:B------:R-:W-:Y:S02]  /*dac0*/  FADD.FTZ R62, R62, R64 ;  /* 0x000000403e3e7221 */ /* 0x000fe40000010000 */
[----:B------:R-:W5:Y:S01]  /*dad0*/  MUFU.EX2 R27, R27 ;  /* 0x0000001b001b7308 */ /* 0x000f620000000800 */
[----:B----4-:R-:W-:Y:S01]  /*dae0*/  F2FP.F16.F32.PACK_AB R5, R25, R123 ;  /* 0x0000007b1905723e */ /* 0x010fe200000000ff */
[----:B------:R-:W-:-:S04]  /*daf0*/  FADD.FTZ R123, R123, R131 ;  /* 0x000000837b7b7221 */ /* 0x000fc80000010000 */
[----:B------:R-:W-:Y:S02]  /*db00*/  FADD.FTZ R25, R25, R123 ;  /* 0x0000007b19197221 */ /* 0x000fe40000010000 */
[----:B------:R-:W4:Y:S02]  /*db10*/  MUFU.EX2 R61, R61 ;  /* 0x0000003d003d7308 */ /* 0x000f240000000800 */
[----:B--2---:R-:W-:-:S06]  /*db20*/  FADD.FTZ R25, R26, R25 ;  /* 0x000000191a197221 */ /* 0x004fcc0000010000 */
[----:B------:R-:W2:Y:S01]  /*db30*/  MUFU.EX2 R60, R60 ;  /* 0x0000003c003c7308 */ /* 0x000ea20000000800 */
[C---:B-----5:R-:W-:Y:S01]  /*db40*/  F2FP.F16.F32.PACK_AB R7, R27.reuse, R26 ;  /* 0x0000001a1b07723e */ /* 0x060fe200000000ff */
[----:B------:R-:W-:-:S06]  /*db50*/  FADD.FTZ R27, R27, R25 ;  /* 0x000000191b1b7221 */ /* 0x000fcc0000010000 */
[----:B------:R-:W-:Y:S01]  /*db60*/  HMMA.16816.F32 R20, R4, R12, R20 ;  /* 0x0000000c0414723c */ /* 0x000fe20000001814 */
[----:B------:R-:W-:Y:S01]  /*db70*/  MUFU.EX2 R59, R59 ;  /* 0x0000003b003b7308 */ /* 0x000fe20000000800 */
[----:B----4-:R-:W-:-:S04]  /*db80*/  FADD.FTZ R62, R61, R62 ;  /* 0x0000003e3d3e7221 */ /* 0x010fc80000010000 */
[C---:B------:R-:W-:Y:S01]  /*db90*/  HMMA.16816.F32 R28, R4.reuse, R14, R28 ;  /* 0x0000000e041c723c */ /* 0x040fe2000000181c */
[----:B------:R-:W4:Y:S02]  /*dba0*/  LDSM.16.MT88.4 R12, [R229+0x8000] ;  /* 0x00800000e50c783b */ /* 0x000f240000004200 */
[----:B------:R-:W5:Y:S03]  /*dbb0*/  MUFU.EX2 R58, R58 ;  /* 0x0000003a003a7308 */ /* 0x000f660000000800 */
[C---:B---3--:R-:W-:Y:S05]  /*dbc0*/  HMMA.16816.F32 R136, R4.reuse, R16, R136 ;  /* 0x000000100488723c */ /* 0x048fea0000001888 */
[----:B------:R-:W3:Y:S01]  /*dbd0*/  MUFU.EX2 R32, R32 ;  /* 0x0000002000207308 */ /* 0x000ee20000000800 */
[----:B------:R-:W-:Y:S01]  /*dbe0*/  HMMA.16816.F32 R132, R4, R18, R132 ;  /* 0x000000120484723c */ /* 0x000fe20000001884 */
[----:B------:R-:W4:Y:S06]  /*dbf0*/  LDSM.16.MT88.4 R16, [R230+0x8400] ;  /* 0x00840000e610783b */ /* 0x000f2c0000004200 */
[----:B------:R-:W1:Y:S01]  /*dc00*/  MUFU.EX2 R0, R0 ;  /* 0x0000000000007308 */ /* 0x000e620000000800 */
[C---:B--2---:R-:W-:Y:S01]  /*dc10*/  F2FP.F16.F32.PACK_AB R4, R60.reuse, R61 ;  /* 0x0000003d3c04723e */ /* 0x044fe200000000ff */
[----:B------:R-:W-:Y:S01]  /*dc20*/  FADD.FTZ R60, R60, R62 ;  /* 0x0000003e3c3c7221 */ /* 0x000fe20000010000 */
[----:B-----5:R-:W-:-:S03]  /*dc30*/  F2FP.F16.F32.PACK_AB R6, R58, R59 ;  /* 0x0000003b3a06723e */ /* 0x020fc600000000ff */
[----:B------:R-:W-:Y:S02]  /*dc40*/  FADD.FTZ R60, R59, R60 ;  /* 0x0000003c3b3c7221 */ /* 0x000fe40000010000 */
[----:B------:R-:W-:Y:S01]  /*dc50*/  MUFU.EX2 R33, R33 ;  /* 0x0000002100217308 */ /* 0x000fe20000000800 */
[----:B---3--:R-:W-:Y:S01]  /*dc60*/  FADD.FTZ R27, R32, R27 ;  /* 0x0000001b201b7221 */ /* 0x008fe20000010000 */
[----:B------:R-:W-:-:S06]  /*dc70*/  FADD.FTZ R58, R58, R60 ;  /* 0x0000003c3a3a7221 */ /* 0x000fcc0000010000 */
[----:B------:R-:W2:Y:S01]  /*dc80*/  MUFU.EX2 R34, R34 ;  /* 0x0000002200227308 */ /* 0x000ea20000000800 */
[C---:B-1----:R-:W-:Y:S01]  /*dc90*/  F2FP.F16.F32.PACK_AB R5, R0.reuse, R32 ;  /* 0x000000200005723e */ /* 0x042fe200000000ff */
[----:B------:R-:W-:Y:S01]  /*dca0*/  FADD.FTZ R27, R0, R27 ;  /* 0x0000001b001b7221 */ /* 0x000fe20000010000 */
[----:B------:R-:W-:-:S05]  /*dcb0*/  MOV R0, R88 ;  /* 0x0000005800007202 */ /* 0x000fca0000000f00 */
[----:B------:R-:W1:Y:S08]  /*dcc0*/  MUFU.EX2 R57, R57 ;  /* 0x0000003900397308 */ /* 0x000e700000000800 */
[----:B------:R-:W3:Y:S01]  /*dcd0*/  MUFU.EX2 R56, R56 ;  /* 0x0000003800387308 */ /* 0x000ee20000000800 */
[----:B--2---:R-:W-:Y:S01]  /*dce0*/  F2FP.F16.F32.PACK_AB R7, R34, R33 ;  /* 0x000000212207723e */ /* 0x004fe200000000ff */
[----:B------:R-:W-:-:S04]  /*dcf0*/  FADD.FTZ R33, R33, R27 ;  /* 0x0000001b21217221 */ /* 0x000fc80000010000 */
[----:B------:R-:W-:Y:S02]  /*dd00*/  FADD.FTZ R33, R34, R33 ;  /* 0x0000002122217221 */ /* 0x000fe40000010000 */
[----:B------:R-:W-:Y:S01]  /*dd10*/  MUFU.EX2 R55, R55 ;  /* 0x0000003700377308 */ /* 0x000fe20000000800 */
[----:B------:R-:W-:Y:S01]  /*dd20*/  HMMA.16816.F32 R20, R4, R8, R20 ;  /* 0x000000080414723c */ /* 0x000fe20000001814 */
[----:B-1----:R-:W-:-:S05]  /*dd30*/  FADD.FTZ R58, R57, R58 ;  /* 0x0000003a393a7221 */ /* 0x002fca0000010000 */
[C---:B------:R-:W-:Y:S01]  /*dd40*/  HMMA.16816.F32 R28, R4.reuse, R10, R28 ;  /* 0x0000000a041c723c */ /* 0x040fe2000000181c */
[----:B------:R-:W1:Y:S01]  /*dd50*/  MUFU.EX2 R54, R54 ;  /* 0x0000003600367308 */ /* 0x000e620000000800 */
[----:B------:R-:W2:Y:S04]  /*dd60*/  LDSM.16.MT88.4 R8, [R229+0x8400] ;  /* 0x00840000e508783b */ /* 0x000ea80000004200 */
[C---:B----4-:R-:W-:Y:S03]  /*dd70*/  HMMA.16816.F32 R136, R4.reuse, R12, R136 ;  /* 0x0000000c0488723c */ /* 0x050fe60000001888 */
[----:B------:R-:W4:Y:S03]  /*dd80*/  MUFU.EX2 R35, R35 ;  /* 0x0000002300237308 */ /* 0x000f260000000800 */
[----:B------:R-:W-:Y:S01]  /*dd90*/  HMMA.16816.F32 R132, R4, R14, R132 ;  /* 0x0000000e0484723c */ /* 0x000fe20000001884 */
[----:B------:R-:W5:Y:S04]  /*dda0*/  LDSM.16.MT88.4 R12, [R230+0x8800] ;  /* 0x00880000e60c783b */ /* 0x000f680000004200 */
[----:B------:R-:W2:Y:S02]  /*ddb0*/  MUFU.EX2 R45, R45 ;  /* 0x0000002d002d7308 */ /* 0x000ea40000000800 */
[C---:B---3--:R-:W-:Y:S01]  /*ddc0*/  F2FP.F16.F32.PACK_AB R4, R56.reuse, R57 ;  /* 0x000000393804723e */ /* 0x048fe200000000ff */
[----:B------:R-:W-:Y:S01]  /*ddd0*/  FADD.FTZ R56, R56, R58 ;  /* 0x0000003a38387221 */ /* 0x000fe20000010000 */
[----:B-1----:R-:W-:-:S03]  /*dde0*/  F2FP.F16.F32.PACK_AB R6, R54, R55 ;  /* 0x000000373606723e */ /* 0x002fc600000000ff */
[----:B------:R-:W-:Y:S01]  /*ddf0*/  FADD.FTZ R56, R55, R56 ;  /* 0x0000003837387221 */ /* 0x000fe20000010000 */
[----:B------:R-:W1:Y:S01]  /*de00*/  MUFU.EX2 R44, R44 ;  /* 0x0000002c002c7308 */ /* 0x000e620000000800 */
[----:B----4-:R-:W-:Y:S02]  /*de10*/  FADD.FTZ R33, R35, R33 ;  /* 0x0000002123217221 */ /* 0x010fe40000010000 */
[----:B------:R-:W-:-:S05]  /*de20*/  FADD.FTZ R54, R54, R56 ;  /* 0x0000003836367221 */ /* 0x000fca0000010000 */
[----:B------:R-:W3:Y:S01]  /*de30*/  MUFU.EX2 R46, R46 ;  /* 0x0000002e002e7308 */ /* 0x000ee20000000800 */
[C---:B--2---:R-:W-:Y:S01]  /*de40*/  F2FP.F16.F32.PACK_AB R5, R45.reuse, R35 ;  /* 0x000000232d05723e */ /* 0x044fe200000000ff */
[----:B------:R-:W-:-:S06]  /*de50*/  FADD.FTZ R45, R45, R33 ;  /* 0x000000212d2d7221 */ /* 0x000fcc0000010000 */
[----:B------:R-:W2:Y:S01]  /*de60*/  MUFU.EX2 R53, R53 ;  /* 0x0000003500357308 */ /* 0x000ea20000000800 */
[----:B-1----:R-:W-:-:S07]  /*de70*/  FADD.FTZ R45, R44, R45 ;  /* 0x0000002d2c2d7221 */ /* 0x002fce0000010000 */
[----:B------:R-:W-:Y:S01]  /*de80*/  MUFU.EX2 R52, R52 ;  /* 0x0000003400347308 */ /* 0x000fe20000000800 */
[C---:B---3--:R-:W-:Y:S01]  /*de90*/  F2FP.F16.F32.PACK_AB R7, R46.reuse, R44 ;  /* 0x0000002c2e07723e */ /* 0x048fe200000000ff */
[----:B------:R-:W-:-:S06]  /*dea0*/  FADD.FTZ R46, R46, R45 ;  /* 0x0000002d2e2e7221 */ /* 0x000fcc0000010000 */
[----:B------:R-:W-:Y:S01]  /*deb0*/  HMMA.16816.F32 R20, R4, R16, R20 ;  /* 0x000000100414723c */ /* 0x000fe20000001814 */
[----:B------:R-:W-:Y:S01]  /*dec0*/  MUFU.EX2 R51, R51 ;  /* 0x0000003300337308 */ /* 0x000fe20000000800 */
[----:B--2---:R-:W-:-:S04]  /*ded0*/  FADD.FTZ R54, R53, R54 ;  /* 0x0000003635367221 */ /* 0x004fc80000010000 */
[C---:B------:R-:W-:Y:S01]  /*dee0*/  HMMA.16816.F32 R28, R4.reuse, R18, R28 ;  /* 0x00000012041c723c */ /* 0x040fe2000000181c */
[----:B------:R-:W1:Y:S02]  /*def0*/  LDSM.16.MT88.4 R16, [R229+0x8800] ;  /* 0x00880000e510783b */ /* 0x000e640000004200 */
[----:B------:R-:W2:Y:S03]  /*df00*/  MUFU.EX2 R128, R129 ;  /* 0x0000008100807308 */ /* 0x000ea60000000800 */
[C---:B------:R-:W-:Y:S05]  /*df10*/  HMMA.16816.F32 R136, R4.reuse, R8, R136 ;  /* 0x000000080488723c */ /* 0x040fea0000001888 */
[----:B------:R-:W3:Y:S01]  /*df20*/  MUFU.EX2 R42, R42 ;  /* 0x0000002a002a7308 */ /* 0x000ee20000000800 */
[----:B------:R-:W-:Y:S01]  /*df30*/  HMMA.16816.F32 R132, R4, R10, R132 ;  /* 0x0000000a0484723c */ /* 0x000fe20000001884 */
[----:B------:R-:W4:Y:S06]  /*df40*/  LDSM.16.MT88.4 R8, [R229+0x8c00] ;  /* 0x008c0000e508783b */ /* 0x000f2c0000004200 */
[----:B------:R-:W5:Y:S01]  /*df50*/  MUFU.EX2 R41, R41 ;  /* 0x0000002900297308 */ /* 0x000f620000000800 */
[--C-:B------:R-:W-:Y:S01]  /*df60*/  FFMA.FTZ R4, R38, UR4, -R50.reuse ;  /* 0x0000000426047c23 */ /* 0x100fe20008010832 */
[----:B------:R-:W-:Y:S01]  /*df70*/  FFMA.FTZ R38, R37, UR4, -R50 ;  /* 0x0000000425267c23 */ /* 0x000fe20008010832 */
[----:B--2---:R-:W-:-:S05]  /*df80*/  F2FP.F16.F32.PACK_AB R6, R128, R51 ;  /* 0x000000338006723e */ /* 0x004fca00000000ff */
[----:B------:R-:W2:Y:S01]  /*df90*/  MUFU.EX2 R40, R40 ;  /* 0x0000002800287308 */ /* 0x000ea20000000800 */
[----:B---3--:R-:W-:-:S07]  /*dfa0*/  FADD.FTZ R46, R42, R46 ;  /* 0x0000002e2a2e7221 */ /* 0x008fce0000010000 */
[----:B------:R-:W3:Y:S01]  /*dfb0*/  MUFU.EX2 R39, R39 ;  /* 0x0000002700277308 */ /* 0x000ee20000000800 */
[C---:B-----5:R-:W-:Y:S01]  /*dfc0*/  F2FP.F16.F32.PACK_AB R5, R41.reuse, R42 ;  /* 0x0000002a2905723e */ /* 0x060fe200000000ff */
[----:B------:R-:W-:-:S06]  /*dfd0*/  FADD.FTZ R41, R41, R46 ;  /* 0x0000002e29297221 */ /* 0x000fcc0000010000 */
[----:B------:R5:W1:Y:S01]  /*dfe0*/  MUFU.EX2 R37, R4 ;  /* 0x0000000400257308 */ /* 0x000a620000000800 */
[----:B--2---:R-:W-:-:S07]  /*dff0*/  FADD.FTZ R41, R40, R41 ;  /* 0x0000002928297221 */ /* 0x004fce0000010000 */
[----:B------:R-:W2:Y:S01]  /*e000*/  MUFU.EX2 R24, R24 ;  /* 0x0000001800187308 */ /* 0x000ea20000000800 */
[C---:B---3--:R-:W-:Y:S01]  /*e010*/  F2FP.F16.F32.PACK_AB R7, R39.reuse, R40 ;  /* 0x000000282707723e */ /* 0x048fe200000000ff */
[----:B------:R-:W-:-:S06]  /*e020*/  FADD.FTZ R39, R39, R41 ;  /* 0x0000002927277221 */ /* 0x000fcc0000010000 */
[----:B------:R-:W3:Y:S01]  /*e030*/  MUFU.EX2 R2, R2 ;  /* 0x0000000200027308 */ /* 0x000ee20000000800 */
[C---:B-----5:R-:W-:Y:S01]  /*e040*/  F2FP.F16.F32.PACK_AB R4, R52.reuse, R53 ;  /* 0x000000353404723e */ /* 0x060fe200000000ff */
[----:B------:R-:W-:Y:S01]  /*e050*/  FADD.FTZ R52, R52, R54 ;  /* 0x0000003634347221 */ /* 0x000fe20000010000 */
[----:B-1----:R-:W-:-:S03]  /*e060*/  FADD.FTZ R39, R37, R39 ;  /* 0x0000002725277221 */ /* 0x002fc60000010000 */
[----:B------:R-:W-:Y:S02]  /*e070*/  FADD.FTZ R52, R51, R52 ;  /* 0x0000003433347221 */ /* 0x000fe40000010000 */
[----:B------:R-:W-:Y:S01]  /*e080*/  HMMA.16816.F32 R20, R4, R12, R20 ;  /* 0x0000000c0414723c */ /* 0x000fe20000001814 */
[----:B------:R-:W1:Y:S01]  /*e090*/  MUFU.EX2 R43, R43 ;  /* 0x0000002b002b7308 */ /* 0x000e620000000800 */
[----:B------:R-:W-:-:S04]  /*e0a0*/  FADD.FTZ R128, R128, R52 ;  /* 0x0000003480807221 */ /* 0x000fc80000010000 */
[C---:B------:R-:W-:Y:S01]  /*e0b0*/  HMMA.16816.F32 R28, R4.reuse, R14, R28 ;  /* 0x0000000e041c723c */ /* 0x040fe2000000181c */
[----:B------:R-:W-:Y:S01]  /*e0c0*/  FFMA.FTZ R12, R36, UR4, -R50 ;  /* 0x00000004240c7c23 */ /* 0x000fe20008010832 */
[----:B--2---:R-:W-:Y:S01]  /*e0d0*/  FADD.FTZ R128, R24, R128 ;  /* 0x0000008018807221 */ /* 0x004fe20000010000 */
[----:B------:R-:W2:Y:S03]  /*e0e0*/  MUFU.EX2 R248, R248 ;  /* 0x000000f800f87308 */ /* 0x000ea60000000800 */
[----:B------:R-:W-:Y:S01]  /*e0f0*/  HMMA.16816.F32 R136, R4, R16, R136 ;  /* 0x000000100488723c */ /* 0x000fe20000001888 */
[----:B---3--:R-:W-:-:S04]  /*e100*/  FADD.FTZ R128, R2, R128 ;  /* 0x0000008002807221 */ /* 0x008fc80000010000 */
[----:B------:R-:W3:Y:S01]  /*e110*/  MUFU.EX2 R38, R38 ;  /* 0x0000002600267308 */ /* 0x000ee20000000800 */
[----:B------:R-:W-:Y:S01]  /*e120*/  HMMA.16816.F32 R132, R4, R18, R132 ;  /* 0x000000120484723c */ /* 0x000fe20000001884 */
[----:B-1----:R-:W-:-:S06]  /*e130*/  FADD.FTZ R128, R43, R128 ;  /* 0x000000802b807221 */ /* 0x002fcc0000010000 */
[----:B------:R-:W1:Y:S01]  /*e140*/  MUFU.EX2 R12, R12 ;  /* 0x0000000c000c7308 */ /* 0x000e620000000800 */
[----:B------:R-:W-:Y:S02]  /*e150*/  F2FP.F16.F32.PACK_AB R4, R2, R24 ;  /* 0x000000180204723e */ /* 0x000fe400000000ff */
[C---:B--2---:R-:W-:Y:S01]  /*e160*/  F2FP.F16.F32.PACK_AB R6, R248.reuse, R43 ;  /* 0x0000002bf806723e */ /* 0x044fe200000000ff */
[----:B------:R-:W-:Y:S01]  /*e170*/  FADD.FTZ R248, R248, R128 ;  /* 0x00000080f8f87221 */ /* 0x000fe20000010000 */
[----:B------:R-:W-:-:S03]  /*e180*/  MOV R2, R89 ;  /* 0x0000005900027202 */ /* 0x000fc60000000f00 */
[----:B------:R-:W2:Y:S01]  /*e190*/  MUFU.EX2 R247, R247 ;  /* 0x000000f700f77308 */ /* 0x000ea20000000800 */
[C---:B---3--:R-:W-:Y:S01]  /*e1a0*/  F2FP.F16.F32.PACK_AB R5, R38.reuse, R37 ;  /* 0x000000252605723e */ /* 0x048fe200000000ff */
[----:B------:R-:W-:-:S04]  /*e1b0*/  FADD.FTZ R39, R38, R39 ;  /* 0x0000002726277221 */ /* 0x000fc80000010000 */
[----:B-1----:R-:W-:Y:S01]  /*e1c0*/  FADD.FTZ R39, R12, R39 ;  /* 0x000000270c277221 */ /* 0x002fe20000010000 */
[----:B--2---:R-:W-:-:S03]  /*e1d0*/  F2FP.F16.F32.PACK_AB R7, R247, R12 ;  /* 0x0000000cf707723e */ /* 0x004fc600000000ff */
[----:B------:R-:W-:-:S04]  /*e1e0*/  FADD.FTZ R247, R247, R39 ;  /* 0x00000027f7f77221 */ /* 0x000fc80000010000 */
[C---:B------:R-:W-:Y:S06]  /*e1f0*/  HMMA.16816.F32 R144, R4.reuse, R140, R20 ;  /* 0x0000008c0490723c */ /* 0x040fec0000001814 */
[C---:B------:R-:W-:Y:S06]  /*e200*/  HMMA.16816.F32 R140, R4.reuse, R142, R28 ;  /* 0x0000008e048c723c */ /* 0x040fec000000181c */
[C---:B----4-:R-:W-:Y:S06]  /*e210*/  HMMA.16816.F32 R136, R4.reuse, R8, R136 ;  /* 0x000000080488723c */ /* 0x050fec0000001888 */
[----:B------:R-:W-:-:S15]  /*e220*/  HMMA.16816.F32 R132, R4, R10, R132 ;  /* 0x0000000a0484723c */ /* 0x000fde0000001884 */
[----:B------:R-:W-:-:S09]  /*e230*/  NOP ;  /* 0x0000000000007918 */ /* 0x000fd20000000000 */
.L_x_1170:
[----:B------:R-:W-:Y:S05]  /*e240*/  @!P1 BRA `(.L_x_1178) ;  /* 0x0000004400f09947 */ /* 0x000fea0003800000 */
[----:B------:R-:W-:Y:S01]  /*e250*/  ULDC UR5, c[0x0][0x250] ;  /* 0x0000940000057ab9 */ /* 0x000fe20000000800 */
[----:B------:R-:W-:Y:S01]  /*e260*/  IMAD.MOV.U32 R3, RZ, RZ, R0 ;  /* 0x000000ffff037224 */ /* 0x000fe200078e0000 */
[----:B------:R-:W-:Y:S01]  /*e270*/  ULEA UR5, -UR5, URZ, 0x8 ;  /* 0x0000003f05057291 */ /* 0x000fe2000f8e413f */
[----:B------:R-:W-:-:S03]  /*e280*/  IMAD.MOV.U32 R148, RZ, RZ, R2 ;  /* 0x000000ffff947224 */ /* 0x000fc600078e0002 */
[----:B------:R-:W-:Y:S02]  /*e290*/  USHF.R.S32.HI UR4, URZ, 0x1f, UR5 ;  /* 0x0000001f3f047899 */ /* 0x000fe40008011405 */
[----:B------:R-:W-:Y:S01]  /*e2a0*/  MOV R244, UR5 ;  /* 0x0000000500f47c02 */ /* 0x000fe20008000f00 */
[----:B------:R-:W-:-:S03]  /*e2b0*/  ULDC UR5, c[0x0][0x2d0] ;  /* 0x0000b40000057ab9 */ /* 0x000fc60000000800 */
[----:B------:R-:W-:Y:S01]  /*e2c0*/  MOV R241, UR4 ;  /* 0x0000000400f17c02 */ /* 0x000fe20008000f00 */
[----:B------:R-:W-:-:S06]  /*e2d0*/  ULDC UR4, c[0x0][0x2ec] ;  /* 0x0000bb0000047ab9 */ /* 0x000fcc0000000800 */
.L_x_1182:
[----:B------:R-:W-:Y:S01]  /*e2e0*/  ISETP.GE.AND P0, PT, R239, UR5, PT ;  /* 0x00000005ef007c0c */ /* 0x000fe2000bf06270 */
[----:B------:R-:W-:Y:S04]  /*e2f0*/  DEPBAR.LE SB0, 0x0 ;  /* 0x000080000000791a */ /* 0x000fe80000000000 */
[----:B------:R-:W-:Y:S01]  /*e300*/  BAR.SYNC.DEFER_BLOCKING 0x0 ;  /* 0x0000000000007b1d */ /* 0x000fe20000010000 */
[----:B------:R-:W-:Y:S01]  /*e310*/  VIADD R237, R237, 0xffffffff ;  /* 0xffffffffeded7836 */ /* 0x000fe20000000000 */
[----:B------:R-:W-:Y:S01]  /*e320*/  MOV R2, R244 ;  /* 0x000000f400027202 */ /* 0x000fe20000000f00 */
[----:B------:R-:W-:Y:S05]  /*e330*/  IMAD.MOV.U32 R0, RZ, RZ, R241 ;  /* 0x000000ffff007224 */ /* 0x000fea00078e00f1 */
[----:B------:R-:W1:Y:S08]  /*e340*/  @!P0 LDC.64 R6, c[0x0][0x250] ;  /* 0x00009400ff068b82 */ /* 0x000e700000000a00 */
[----:B------:R-:W2:Y:S08]  /*e350*/  @!P0 LDC.64 R4, c[0x0][0x250] ;  /* 0x00009400ff048b82 */ /* 0x000eb00000000a00 */
[----:B------:R-:W3:Y:S08]  /*e360*/  @!P0 LDC.64 R12, c[0x0][0x250] ;  /* 0x00009400ff0c8b82 */ /* 0x000ef00000000a00 */
[----:B------:R-:W4:Y:S01]  /*e370*/  @!P0 LDC.64 R10, c[0x0][0x250] ;  /* 0x00009400ff0a8b82 */ /* 0x000f220000000a00 */
[----:B------:R-:W-:Y:S05]  /*e380*/  @!P6 BRA `(.L_x_1179) ;  /* 0x0000000000f8e947 */ /* 0x000fea0003800000 */
[----:B------:R-:W5:Y:S01]  /*e390*/  LDC R0, c[0x0][0x380] ;  /* 0x0000e000ff007b82 */ /* 0x000f620000000800 */
[----:B------:R-:W-:Y:S04]  /*e3a0*/  SHF.L.U32 R8, R237, 0x8, RZ ;  /* 0x00000008ed087819 */ /* 0x000fe800000006ff */
[----:B------:R-:W-:Y:S01]  /*e3b0*/  IABS R14, R8 ;  /* 0x00000008000e7213 */ /* 0x000fe20000000000 */
[C---:B------:R-:W-:Y:S05]  /*e3c0*/  VIADD R19, R8.reuse, 0x100 ;  /* 0x0000010008137836 */ /* 0x040fea0000000000 */
[----:B------:R-:W-:Y:S02]  /*e3d0*/  IABS R16, R19 ;  /* 0x0000001300107213 */ /* 0x000fe40000000000 */
[-C--:B-----5:R-:W-:Y:S02]  /*e3e0*/  IABS R2, R0.reuse ;  /* 0x0000000000027213 */ /* 0x0a0fe40000000000 */
[-C--:B------:R-:W-:Y:S02]  /*e3f0*/  LOP3.LUT R8, R8, R0.reuse, RZ, 0x3c, !PT ;  /* 0x0000000008087212 */ /* 0x080fe400078e3cff */
[----:B------:R-:W5:Y:S01]  /*e400*/  I2F.RP R20, R2 ;  /* 0x0000000200147306 */ /* 0x000f620000209400 */
[----:B------:R-:W-:Y:S02]  /*e410*/  LOP3.LUT R19, R19, R0, RZ, 0x3c, !PT ;  /* 0x0000000013137212 */ /* 0x000fe400078e3cff */
[----:B------:R-:W-:Y:S07]  /*e420*/  ISETP.GE.AND P1, PT, R8, RZ, PT ;  /* 0x000000ff0800720c */ /* 0x000fee0003f26270 */
[----:B-----5:R-:W5:Y:S02]  /*e430*/  MUFU.RCP R20, R20 ;  /* 0x0000001400147308 */ /* 0x020f640000001000 */
[----:B-----5:R-:W-:Y:S08]  /*e440*/  VIADD R20, R20, 0xffffffe ;  /* 0x0ffffffe14147836 */ /* 0x020ff00000000000 */
[----:B------:R-:W5:Y:S02]  /*e450*/  F2I.FTZ.U32.TRUNC.NTZ R21, R20 ;  /* 0x0000001400157305 */ /* 0x000f64000021f000 */
[--C-:B-----5:R-:W-:Y:S02]  /*e460*/  IMAD.MOV R18, RZ, RZ, -R21.reuse ;  /* 0x000000ffff127224 */ /* 0x120fe400078e0a15 */
        /* <DEDUP_REMOVED lines=31> */
[----:B------:R-:W5:Y:S01]  /*e660*/  LDG.E R2, desc[UR10][R18.64] ;  /* 0x0000000a12027981 */ /* 0x000f62000c1e1900 */
[----:B------:R-:W1:Y:S01]  /*e670*/  LDC.64 R8, c[0x0][0x238] ;  /* 0x00008e00ff087b82 */ /* 0x000e620000000a00 */
[----:B------:R-:W-:Y:S02]  /*e680*/  IMAD R17, R17, R0, -0x100 ;  /* 0xffffff0011117424 */ /* 0x000fe400078e0200 */
[----:B------:R2:W5:Y:S03]  /*e690*/  LDG.E R16, desc[UR10][R14.64] ;  /* 0x0000000a0e107981 */ /* 0x000566000c1e1900 */
[----:B------:R-:W-:Y:S02]  /*e6a0*/  SHF.R.S32.HI R0, RZ, 0x1f, R17 ;  /* 0x0000001fff007819 */ /* 0x000fe40000011411 */
[----:B--2---:R-:W2:Y:S03]  /*e6b0*/  LDC.64 R14, c[0x0][0x250] ;  /* 0x00009400ff0e7b82 */ /* 0x004ea60000000a00 */
[-C--:B--2---:R-:W-:Y:S02]  /*e6c0*/  IMAD R0, R0, R14.reuse, RZ ;  /* 0x0000000e00007224 */ /* 0x084fe400078e02ff */
[C---:B------:R-:W-:Y:S04]  /*e6d0*/  IMAD.WIDE.U32 R18, R17.reuse, R14, RZ ;  /* 0x0000000e11127225 */ /* 0x040fe800078e00ff */
[----:B------:R-:W-:Y:S05]  /*e6e0*/  IMAD R0, R17, R15, R0 ;  /* 0x0000000f11007224 */ /* 0x000fea00078e0200 */
[----:B------:R-:W-:Y:S01]  /*e6f0*/  IADD3 R19, R19, R0, RZ ;  /* 0x0000000013137210 */ /* 0x000fe20007ffe0ff */
[----:B-----5:R-:W-:Y:S04]  /*e700*/  IMAD.IADD R2, R2, 0x1, -R16 ;  /* 0x0000000102027824 */ /* 0x020fe800078e0a10 */
[-C--:B-1----:R-:W-:Y:S01]  /*e710*/  IMAD.WIDE.U32 R18, R2, R8.reuse, R18 ;  /* 0x0000000802127225 */ /* 0x082fe200078e0012 */
[----:B------:R-:W-:Y:S05]  /*e720*/  SHF.R.S32.HI R14, RZ, 0x1f, R2 ;  /* 0x0000001fff0e7819 */ /* 0x000fea0000011402 */
[----:B------:R-:W-:Y:S04]  /*e730*/  IMAD R14, R14, R8, RZ ;  /* 0x000000080e0e7224 */ /* 0x000fe800078e02ff */
[----:B------:R-:W-:Y:S01]  /*e740*/  IMAD R14, R2, R9, R14 ;  /* 0x00000009020e7224 */ /* 0x000fe200078e020e */
[----:B------:R-:W-:Y:S03]  /*e750*/  MOV R2, R18 ;  /* 0x0000001200027202 */ /* 0x000fe60000000f00 */
[----:B------:R-:W-:Y:S07]  /*e760*/  IMAD.IADD R0, R19, 0x1, R14 ;  /* 0x0000000113007824 */ /* 0x000fee00078e020e */
.L_x_1179:
[-C--:B------:R-:W-:Y:S01]  /*e770*/  LEA R250, P2, R2, R153.reuse, 0x1 ;  /* 0x0000009902fa7211 */ /* 0x080fe200078408ff */
[----:B------:R-:W-:Y:S01]  /*e780*/  @P0 STS [R238+0x5000], RZ ;  /* 0x005000ffee000388 */ /* 0x000fe20000000800 */
[----:B-1----:R-:W-:Y:S01]  /*e790*/  @!P0 LEA R15, P1, R6, R2, 0x5 ;  /* 0x00000002060f8211 */ /* 0x002fe200078228ff */
[----:B------:R-:W1:Y:S01]  /*e7a0*/  @!P0 LDC.64 R8, c[0x0][0x250] ;  /* 0x00009400ff088b82 */ /* 0x000e620000000a00 */
[----:B------:R-:W-:Y:S01]  /*e7b0*/  LEA.HI.X R251, R2, R152, R0, 0x1, P2 ;  /* 0x0000009802fb7211 */ /* 0x000fe200010f0c00 */
[----:B------:R-:W-:Y:S01]  /*e7c0*/  @P0 STS [R238+0x5004], RZ ;  /* 0x005004ffee000388 */ /* 0x000fe20000000800 */
[----:B------:R-:W-:Y:S01]  /*e7d0*/  @!P0 LEA.HI.X R7, R6, R0, R7, 0x5, P1 ;  /* 0x0000000006078211 */ /* 0x000fe200008f2c07 */
[----:B------:R-:W-:Y:S01]  /*e7e0*/  @!P0 IMAD.MOV.U32 R18, RZ, RZ, R2 ;  /* 0x000000ffff128224 */ /* 0x000fe200078e0002 */
[CC--:B------:R-:W-:Y:S01]  /*e7f0*/  @!P0 LEA R16, P2, R15.reuse, R153.reuse, 0x1 ;  /* 0x000000990f108211 */ /* 0x0c0fe200078408ff */
[----:B------:R-:W-:Y:S01]  /*e800*/  @P0 STS.64 [R238+0x5008], RZ ;  /* 0x005008ffee000388 */ /* 0x000fe20000000a00 */
[C---:B--2---:R-:W-:Y:S01]  /*e810*/  @!P0 LEA R14, P1, R4.reuse, R2, 0x6 ;  /* 0x00000002040e8211 */ /* 0x044fe200078230ff */
[----:B------:R-:W-:Y:S01]  /*e820*/  @!P0 IMAD.MOV.U32 R19, RZ, RZ, R0 ;  /* 0x000000ffff138224 */ /* 0x000fe200078e0000 */
[----:B------:R-:W-:Y:S01]  /*e830*/  @!P0 LEA.HI.X R17, R15, R152, R7, 0x1, P2 ;  /* 0x000000980f118211 */ /* 0x000fe200010f0c07 */
[----:B------:R-:W-:Y:S01]  /*e840*/  @!PT LDS RZ, [RZ] ;  /* 0x00000000fffff984 */ /* 0x000fe20000000800 */
[----:B------:R-:W-:Y:S01]  /*e850*/  @!PT LDS RZ, [RZ] ;  /* 0x00000000fffff984 */ /* 0x000fe20000000800 */
[----:B------:R-:W-:Y:S01]  /*e860*/  @!PT LDS RZ, [RZ] ;  /* 0x00000000fffff984 */ /* 0x000fe20000000800 */
[----:B------:R-:W-:Y:S01]  /*e870*/  @!P0 LDGSTS.E.BYPASS.LTC128B.128 [R238+0x5000], desc[UR10][R250.64] ;  /* 0x05000000faee8fae */ /* 0x000fe2000b901d4a */
[----:B------:R-:W-:Y:S01]  /*e880*/  @!P0 LEA.HI.X R15, R4, R0, R5, 0x6, P1 ;  /* 0x00000000040f8211 */ /* 0x000fe200008f3405 */
[----:B---3--:R-:W-:Y:S01]  /*e890*/  @!P0 IMAD.WIDE.U32 R18, R12, 0x60, R18 ;  /* 0x000000600c128825 */ /* 0x008fe200078e0012 */
[-C--:B------:R-:W-:Y:S01]  /*e8a0*/  @!P0 LEA R20, P2, R14, R153.reuse, 0x1 ;  /* 0x000000990e148211 */ /* 0x080fe200078408ff */
[----:B------:R-:W-:Y:S01]  /*e8b0*/  @P0 STS.128 [R238+0x5800], RZ ;  /* 0x005800ffee000388 */ /* 0x000fe20000000c00 */
[----:B----4-:R-:W-:Y:S01]  /*e8c0*/  @!P0 LEA R12, P1, R10, R2, 0x7 ;  /* 0x000000020a0c8211 */ /* 0x010fe200078238ff */
        /* <DEDUP_REMOVED lines=8> */
[----:B------:R-:W-:Y:S01]  /*e950*/  @!P0 LEA.HI.X R11, R10, R0, R11, 0x7, P1 ;  /* 0x000000000a0b8211 */ /* 0x000fe200008f3c0b */
[----:B------:R-:W-:Y:S01]  /*e960*/  @P0 STS.128 [R238+0x6000], RZ ;  /* 0x006000ffee000388 */ /* 0x000fe20000000c00 */
[----:B------:R-:W3:Y:S01]  /*e970*/  @!P0 LDC.64 R6, c[0x0][0x250] ;  /* 0x00009400ff068b82 */ /* 0x000ee20000000a00 */
[-C--:B------:R-:W-:Y:S01]  /*e980*/  @!P0 LEA R10, P1, R12, R153.reuse, 0x1 ;  /* 0x000000990c0a8211 */ /* 0x080fe200078208ff */
[--C-:B------:R-:W-:Y:S01]  /*e990*/  @!P0 IMAD.MOV.U32 R19, RZ, RZ, R0.reuse ;  /* 0x000000ffff138224 */ /* 0x100fe200078e0000 */
[----:B------:R-:W-:Y:S01]  /*e9a0*/  @!PT LDS RZ, [RZ] ;  /* 0x00000000fffff984 */ /* 0x000fe20000000800 */
[----:B------:R-:W-:Y:S01]  /*e9b0*/  @!PT LDS RZ, [RZ] ;  /* 0x00000000fffff984 */ /* 0x000fe20000000800 */
[----:B------:R-:W-:Y:S01]  /*e9c0*/  @!PT LDS RZ, [RZ] ;  /* 0x00000000fffff984 */ /* 0x000fe20000000800 */
[----:B------:R-:W-:Y:S01]  /*e9d0*/  @!P0 LDGSTS.E.BYPASS.LTC128B.128 [R238+0x6000], desc[UR10][R20.64] ;  /* 0x0600000014ee8fae */ /* 0x000fe2000b901d4a */
[-C--:B------:R-:W-:Y:S01]  /*e9e0*/  @!P0 LEA.HI.X R15, R18, R152.reuse, R13, 0x1, P2 ;  /* 0x00000098120f8211 */ /* 0x080fe200010f0c0d */
[----:B------:R-:W-:Y:S01]  /*e9f0*/  @!P0 IMAD.MOV.U32 R13, RZ, RZ, R0 ;  /* 0x000000ffff0d8224 */ /* 0x000fe200078e0000 */
[-C--:B------:R-:W-:Y:S01]  /*ea00*/  @!P0 LEA.HI.X R11, R12, R152.reuse, R11, 0x1, P1 ;  /* 0x000000980c0b8211 */ /* 0x080fe200008f0c0b */
[----:B------:R-:W-:Y:S01]  /*ea10*/  @P0 STS.128 [R238+0x6800], RZ ;  /* 0x006800ffee000388 */ /* 0x000fe20000000c00 */
[--C-:B------:R-:W-:Y:S01]  /*ea20*/  @!P0 IMAD.MOV.U32 R12, RZ, RZ, R2.reuse ;  /* 0x000000ffff0c8224 */ /* 0x100fe200078e0002 */
[----:B------:R-:W4:Y:S01]  /*ea30*/  @!P0 LDC.64 R4, c[0x0][0x250] ;  /* 0x00009400ff048b82 */ /* 0x000f220000000a00 */
[--C-:B------:R-:W-:Y:S01]  /*ea40*/  @!P0 IMAD.MOV.U32 R18, RZ, RZ, R2.reuse ;  /* 0x000000ffff128224 */ /* 0x100fe200078e0002 */
        /* <DEDUP_REMOVED lines=8> */
[----:B------:R-:W-:Y:S01]  /*ead0*/  @!P0 LDGSTS.E.BYPASS.LTC128B.128 [R238+0x7000], desc[UR10][R10.64] ;  /* 0x070000000aee8fae */ /* 0x000fe2000b901d4a */
[----:B--2---:R-:W-:Y:S03]  /*eae0*/  @!P0 IMAD.MOV.U32 R16, RZ, RZ, R2 ;  /* 0x000000ffff108224 */ /* 0x004fe600078e0002 */
[----:B------:R-:W-:Y:S01]  /*eaf0*/  @P0 STS.128 [R238+0x7800], RZ ;  /* 0x007800ffee000388 */ /* 0x000fe20000000c00 */
[----:B------:R-:W-:Y:S02]  /*eb00*/  @!P0 IMAD.MOV.U32 R17, RZ, RZ, R0 ;  /* 0x000000ffff118224 */ /* 0x000fe400078e0000 */
[----:B----4-:R-:W-:Y:S04]  /*eb10*/  @!P0 IMAD.WIDE.U32 R18, R4, 0xe0, R18 ;  /* 0x000000e004128825 */ /* 0x010fe800078e0012 */
[----:B-1----:R-:W-:Y:S01]  /*eb20*/  @!P0 IMAD.WIDE.U32 R12, R8, 0xa0, R12 ;  /* 0x000000a0080c8825 */ /* 0x002fe200078e000c */
[-C--:B------:R-:W-:Y:S03]  /*eb30*/  @!P0 LEA R4, P1, R18, R153.reuse, 0x1 ;  /* 0x0000009912048211 */ /* 0x080fe600078208ff */
[----:B------:R-:W-:Y:S01]  /*eb40*/  @!P0 IMAD R9, R9, 0xa0, RZ ;  /* 0x000000a009098824 */ /* 0x000fe200078e02ff */
[-C--:B------:R-:W-:Y:S01]  /*eb50*/  @!P0 LEA R8, P3, R12, R153.reuse, 0x1 ;  /* 0x000000990c088211 */ /* 0x080fe200078608ff */
[----:B---3--:R-:W-:Y:S04]  /*eb60*/  @!P0 IMAD.WIDE.U32 R16, R6, 0xc0, R16 ;  /* 0x000000c006108825 */ /* 0x008fe800078e0010 */
[----:B------:R-:W-:Y:S01]  /*eb70*/  @!P0 IMAD.IADD R9, R9, 0x1, R13 ;  /* 0x0000000109098824 */ /* 0x000fe200078e020d */
[----:B------:R-:W-:Y:S01]  /*eb80*/  @!P0 LEA R6, P2, R16, R153, 0x1 ;  /* 0x0000009910068211 */ /* 0x000fe200078408ff */
[----:B------:R-:W-:Y:S02]  /*eb90*/  @!P0 IMAD R7, R7, 0xc0, RZ ;  /* 0x000000c007078824 */ /* 0x000fe400078e02ff */
[----:B------:R-:W-:Y:S01]  /*eba0*/  @!P0 IMAD R5, R5, 0xe0, RZ ;  /* 0x000000e005058824 */ /* 0x000fe200078e02ff */
[-C--:B------:R-:W-:Y:S01]  /*ebb0*/  @!P0 LEA.HI.X R9, R12, R152.reuse, R9, 0x1, P3 ;  /* 0x000000980c098211 */ /* 0x080fe200018f0c09 */
[----:B------:R-:W-:Y:S02]  /*ebc0*/  @!P0 IMAD.IADD R7, R7, 0x1, R17 ;  /* 0x0000000107078824 */ /* 0x000fe400078e0211 */
[----:B------:R-:W-:Y:S02]  /*ebd0*/  @!P0 IMAD.IADD R5, R5, 0x1, R19 ;  /* 0x0000000105058824 */ /* 0x000fe400078e0213 */
[----:B------:R-:W-:Y:S01]  /*ebe0*/  @!PT LDS RZ, [RZ] ;  /* 0x00000000fffff984 */ /* 0x000fe20000000800 */
[----:B------:R-:W-:Y:S01]  /*ebf0*/  @!PT LDS RZ, [RZ] ;  /* 0x00000000fffff984 */ /* 0x000fe20000000800 */
[----:B------:R-:W-:Y:S01]  /*ec00*/  @!PT LDS RZ, [RZ] ;  /* 0x00000000fffff984 */ /* 0x000fe20000000800 */
[----:B------:R1:W-:Y:S01]  /*ec10*/  @!P0 LDGSTS.E.BYPASS.LTC128B.128 [R238+0x7800], desc[UR10][R8.64] ;  /* 0x0780000008ee8fae */ /* 0x0003e2000b901d4a */
[-C--:B------:R-:W-:Y:S02]  /*ec20*/  @!P0 LEA.HI.X R7, R16, R152.reuse, R7, 0x1, P2 ;  /* 0x0000009810078211 */ /* 0x080fe400010f0c07 */
[----:B------:R-:W-:Y:S01]  /*ec30*/  @!P0 LEA.HI.X R5, R18, R152, R5, 0x1, P1 ;  /* 0x0000009812058211 */ /* 0x000fe200008f0c05 */
[----:B------:R-:W-:Y:S01]  /*ec40*/  @P0 STS.128 [R238+0x8000], RZ ;  /* 0x008000ffee000388 */ /* 0x000fe20000000c00 */
[----:B------:R-:W-:Y:S03]  /*ec50*/  ISETP.GT.AND P1, PT, R237, R236, PT ;  /* 0x000000eced00720c */ /* 0x000fe60003f24270 */
        /* <DEDUP_REMOVED lines=35> */
[----:B------:R-:W1:Y:S03]  /*ee90*/  LDSM.16.M88.4 R164, [R228] ;  /* 0x00000000e4a4783b */ /* 0x000e660000000200 */
[C---:B---3--:R-:W-:Y:S01]  /*eea0*/  HMMA.16816.F32 R28, R128.reuse, R32, RZ ;  /* 0x00000020801c723c */ /* 0x048fe200000018ff */
[----:B------:R-:W3:Y:S04]  /*eeb0*/  LDSM.16.M88.4 R168, [R227] ;  /* 0x00000000e3a8783b */ /* 0x000ee80000000200 */
[----:B------:R-:W3:Y:S01]  /*eec0*/  LDSM.16.M88.4 R172, [R226] ;  /* 0x00000000e2ac783b */ /* 0x000ee20000000200 */
[C---:B------:R-:W-:Y:S03]  /*eed0*/  HMMA.16816.F32 R32, R128.reuse, R34, RZ ;  /* 0x000000228020723c */ /* 0x040fe600000018ff */
[----:B------:R-:W3:Y:S03]  /*eee0*/  LDSM.16.M88.4 R176, [R225] ;  /* 0x00000000e1b0783b */ /* 0x000ee60000000200 */
[C---:B----4-:R-:W-:Y:S01]  /*eef0*/  HMMA.16816.F32 R36, R128.reuse, R40, RZ ;  /* 0x000000288024723c */ /* 0x050fe200000018ff */
[----:B------:R-:W4:Y:S04]  /*ef00*/  LDSM.16.M88.4 R180, [R224] ;  /* 0x00000000e0b4783b */ /* 0x000f280000000200 */
[----:B------:R-:W4:Y:S01]  /*ef10*/  LDSM.16.M88.4 R184, [R223] ;  /* 0x00000000dfb8783b */ /* 0x000f220000000200 */
[C---:B------:R-:W-:Y:S03]  /*ef20*/  HMMA.16816.F32 R40, R128.reuse, R42, RZ ;  /* 0x0000002a8028723c */ /* 0x040fe600000018ff */
[----:B------:R-:W4:Y:S03]  /*ef30*/  LDSM.16.M88.4 R188, [R222] ;  /* 0x00000000debc783b */ /* 0x000f260000000200 */
[C---:B-----5:R-:W-:Y:S01]  /*ef40*/  HMMA.16816.F32 R44, R128.reuse, R48, RZ ;  /* 0x00000030802c723c */ /* 0x060fe200000018ff */
[----:B------:R-:W5:Y:S04]  /*ef50*/  LDSM.16.M88.4 R192, [R221] ;  /* 0x00000000ddc0783b */ /* 0x000f680000000200 */
[----:B------:R-:W-:Y:S01]  /*ef60*/  LDSM.16.M88.4 R196, [R219] ;  /* 0x00000000dbc4783b */ /* 0x000fe20000000200 */
[C---:B------:R-:W-:Y:S03]  /*ef70*/  HMMA.16816.F32 R48, R128.reuse, R50, RZ ;  /* 0x000000328030723c */ /* 0x040fe600000018ff */
[----:B------:R-:W-:Y:S03]  /*ef80*/  LDSM.16.M88.4 R200, [R218] ;  /* 0x00000000dac8783b */ /* 0x000fe60000000200 */
[C---:B------:R-:W-:Y:S01]  /*ef90*/  HMMA.16816.F32 R52, R128.reuse, R56, RZ ;  /* 0x000000388034723c */ /* 0x040fe200000018ff */
[----:B------:R-:W-:Y:S04]  /*efa0*/  LDSM.16.M88.4 R204, [R217] ;  /* 0x00000000d9cc783b */ /* 0x000fe80000000200 */
[----:B------:R-:W-:Y:S01]  /*efb0*/  LDSM.16.M88.4 R208, [R216] ;  /* 0x00000000d8d0783b */ /* 0x000fe20000000200 */
[C---:B------:R-:W-:Y:S03]  /*efc0*/  HMMA.16816.F32 R56, R128.reuse, R58, RZ ;  /* 0x0000003a8038723c */ /* 0x040fe600000018ff */
[----:B------:R-:W-:Y:S03]  /*efd0*/  LDSM.16.M88.4 R212, [R151] ;  /* 0x0000000097d4783b */ /* 0x000fe60000000200 */
        /* <DEDUP_REMOVED lines=18> */
[----:B------:R-:W2:Y:S05]  /*f100*/  LDSM.16.M88.4 R152, [R220] ;  /* 0x00000000dc98783b */ /* 0x000eaa0000000200 */
[C---:B-1----:R-:W-:Y:S06]  /*f110*/  HMMA.16816.F32 R4, R156.reuse, R160, R4 ;  /* 0x000000a09c04723c */ /* 0x042fec0000001804 */
[C---:B------:R-:W-:Y:S01]  /*f120*/  HMMA.16816.F32 R8, R156.reuse, R162, R8 ;  /* 0x000000a29c08723c */ /* 0x040fe20000001808 */
[----:B------:R-:W1:Y:S01]  /*f130*/  LDSM.16.M88.4 R160, [R150] ;  /* 0x0000000096a0783b */ /* 0x000e620000000200 */
        /* <DEDUP_REMOVED lines=38> */
[----:B------:R-:W2:Y:S08]  /*f3a0*/  @!P0 LDC R2, c[0x0][0x24c] ;  /* 0x00009300ff028b82 */ /* 0x000eb00000000800 */
[----:B------:R-:W3:Y:S08]  /*f3b0*/  @!P0 LDC R158, c[0x0][0x24c] ;  /* 0x00009300ff9e8b82 */ /* 0x000ef00000000800 */
[----:B------:R-:W4:Y:S01]  /*f3c0*/  @!P0 LDC R156, c[0x0][0x24c] ;  /* 0x00009300ff9c8b82 */ /* 0x000f220000000800 */
[----:B-1----:R-:W-:Y:S04]  /*f3d0*/  LEA R160, -R0, RZ, 0x8 ;  /* 0x000000ff00a07211 */ /* 0x002fe800078e41ff */
[----:B------:R-:W-:Y:S01]  /*f3e0*/  SHF.R.S32.HI R157, RZ, 0x1f, R160 ;  /* 0x0000001fff9d7819 */ /* 0x000fe200000114a0 */
[----:B------:R-:W-:Y:S06]  /*f3f0*/  @!P6 BRA `(.L_x_1181) ;  /* 0x0000000000f4e947 */ /* 0x000fec0003800000 */
[----:B------:R-:W1:Y:S01]  /*f400*/  LDC R149, c[0x0][0x380] ;  /* 0x0000e000ff957b82 */ /* 0x000e620000000800 */
[----:B------:R-:W-:Y:S04]  /*f410*/  SHF.L.U32 R155, R237, 0x8, RZ ;  /* 0x00000008ed9b7819 */ /* 0x000fe800000006ff */
[----:B------:R-:W-:Y:S01]  /*f420*/  IABS R161, R155 ;  /* 0x0000009b00a17213 */ /* 0x000fe20000000000 */
[----:B------:R-:W-:Y:S05]  /*f430*/  VIADD R163, R155, 0xffffff00 ;  /* 0xffffff009ba37836 */ /* 0x000fea0000000000 */
[----:B------:R-:W-:Y:S02]  /*f440*/  IABS R159, R163 ;  /* 0x000000a3009f7213 */ /* 0x000fe40000000000 */
[-C--:B-1----:R-:W-:Y:S02]  /*f450*/  IABS R154, R149.reuse ;  /* 0x00000095009a7213 */ /* 0x082fe40000000000 */
[-C--:B------:R-:W-:Y:S02]  /*f460*/  LOP3.LUT R163, R163, R149.reuse, RZ, 0x3c, !PT ;  /* 0x00000095a3a37212 */ /* 0x080fe400078e3cff */
[----:B------:R-:W1:Y:S01]  /*f470*/  I2F.RP R166, R154 ;  /* 0x0000009a00a67306 */ /* 0x000e620000209400 */
[----:B------:R-:W-:Y:S02]  /*f480*/  LOP3.LUT R155, R155, R149, RZ, 0x3c, !PT ;  /* 0x000000959b9b7212 */ /* 0x000fe400078e3cff */
[----:B------:R-:W-:Y:S07]  /*f490*/  ISETP.GE.AND P1, PT, R163, RZ, PT ;  /* 0x000000ffa300720c */ /* 0x000fee0003f26270 */
[----:B-1----:R-:W1:Y:S02]  /*f4a0*/  MUFU.RCP R166, R166 ;  /* 0x000000a600a67308 */ /* 0x002e640000001000 */
[----:B-1----:R-:W-:Y:S08]  /*f4b0*/  VIADD R166, R166, 0xffffffe ;  /* 0x0ffffffea6a67836 */ /* 0x002ff00000000000 */
[----:B------:R-:W1:Y:S02]  /*f4c0*/  F2I.FTZ.U32.TRUNC.NTZ R167, R166 ;  /* 0x000000a600a77305 */ /* 0x000e64000021f000 */
[--C-:B-1----:R-:W-:Y:S02]  /*f4d0*/  IMAD.MOV R164, RZ, RZ, -R167.reuse ;  /* 0x000000ffffa47224 */ /* 0x102fe400078e0aa7 */
        /* <DEDUP_REMOVED lines=8> */
[C---:B------:R-:W-:Y:S01]  /*f560*/  IMAD R161, R154.reuse, R160, R161 ;  /* 0x000000a09aa17224 */ /* 0x040fe200078e02a1 */
[----:B------:R-:W1:Y:S02]  /*f570*/  LDC R157, c[0x0][0x24c] ;  /* 0x00009300ff9d7b82 */ /* 0x000e640000000800 */
        /* <DEDUP_REMOVED lines=22> */
[----:B------:R-:W5:Y:S02]  /*f6e0*/  LDG.E R159, desc[UR10][R164.64] ;  /* 0x0000000aa49f7981 */ /* 0x000f64000c1e1900 */
[----:B------:R-:W-:Y:S02]  /*f6f0*/  IMAD R161, R161, R149, -0x100 ;  /* 0xffffff00a1a17424 */ /* 0x000fe400078e0295 */
[----:B------:R2:W5:Y:S03]  /*f700*/  LDG.E R160, desc[UR10][R154.64] ;  /* 0x0000000a9aa07981 */ /* 0x000566000c1e1900 */
[----:B------:R-:W-:Y:S05]  /*f710*/  SHF.R.S32.HI R149, RZ, 0x1f, R161 ;  /* 0x0000001fff957819 */ /* 0x000fea00000114a1 */
[-C--:B------:R-:W-:Y:S04]  /*f720*/  IMAD R149, R149, R0.reuse, RZ ;  /* 0x0000000095957224 */ /* 0x080fe800078e02ff */
[C---:B-1----:R-:W-:Y:S01]  /*f730*/  IMAD R149, R161.reuse, R157, R149 ;  /* 0x0000009da1957224 */ /* 0x042fe200078e0295 */
[----:B--2---:R-:W1:Y:S01]  /*f740*/  LDC.64 R154, c[0x0][0x230] ;  /* 0x00008c00ff9a7b82 */ /* 0x004e620000000a00 */
[----:B-----5:R-:W-:Y:S01]  /*f750*/  IADD3 R159, -R160, R159, RZ ;  /* 0x0000009fa09f7210 */ /* 0x020fe20007ffe1ff */
[----:B------:R-:W-:Y:S03]  /*f760*/  IMAD.WIDE.U32 R160, R161, R0, RZ ;  /* 0x00000000a1a07225 */ /* 0x000fe600078e00ff */
[----:B------:R-:W-:Y:S01]  /*f770*/  SHF.R.S32.HI R157, RZ, 0x1f, R159 ;  /* 0x0000001fff9d7819 */ /* 0x000fe2000001149f */
[----:B------:R-:W-:Y:S04]  /*f780*/  IMAD.IADD R161, R161, 0x1, R149 ;  /* 0x00000001a1a17824 */ /* 0x000fe800078e0295 */
[-C--:B-1----:R-:W-:Y:S02]  /*f790*/  IMAD R157, R157, R154.reuse, RZ ;  /* 0x0000009a9d9d7224 */ /* 0x082fe400078e02ff */
[C---:B------:R-:W-:Y:S04]  /*f7a0*/  IMAD.WIDE.U32 R160, R159.reuse, R154, R160 ;  /* 0x0000009a9fa07225 */ /* 0x040fe800078e00a0 */
[----:B------:R-:W-:Y:S05]  /*f7b0*/  IMAD R157, R159, R155, R157 ;  /* 0x0000009b9f9d7224 */ /* 0x000fea00078e029d */
[----:B------:R-:W-:Y:S07]  /*f7c0*/  IADD3 R157, R161, R157, RZ ;  /* 0x0000009da19d7210 */ /* 0x000fee0007ffe0ff */
.L_x_1181:
[----:B------:R1:W-:Y:S01]  /*f7d0*/  @P0 STS [R238+0x1004], RZ ;  /* 0x001004ffee000388 */ /* 0x0003e20000000800 */
[----:B------:R-:W-:Y:S01]  /*f7e0*/  LEA R170, P1, R160, R246, 0x1 ;  /* 0x000000f6a0aa7211 */ /* 0x000fe200078208ff */
[----:B------:R-:W5:Y:S01]  /*f7f0*/  @!P0 LDC R155, c[0x0][0x24c] ;  /* 0x00009300ff9b8b82 */ /* 0x000f620000000800 */
[----:B------:R-:W-:Y:S01]  /*f800*/  @!P0 LEA R149, P2, R0, R160, 0x5 ;  /* 0x000000a000958211 */ /* 0x000fe200078428ff */
[----:B------:R1:W-:Y:S01]  /*f810*/  @P0 STS.64 [R238+0x1008], RZ ;  /* 0x001008ffee000388 */ /* 0x0003e20000000a00 */
[--C-:B------:R-:W-:Y:S01]  /*f820*/  LEA.HI.X R171, R160, R245, R157.reuse, 0x1, P1 ;  /* 0x000000f5a0ab7211 */ /* 0x100fe200008f0c9d */
[--C-:B------:R-:W-:Y:S01]  /*f830*/  @!P0 IMAD.MOV.U32 R167, RZ, RZ, R157.reuse ;  /* 0x000000ffffa78224 */ /* 0x100fe200078e009d */
[C---:B------:R-:W-:Y:S01]  /*f840*/  @!P0 LEA R162, P1, R149.reuse, R246, 0x1 ;  /* 0x000000f695a28211 */ /* 0x040fe200078208ff */
[----:B------:R1:W-:Y:S01]  /*f850*/  @P0 STS [R238+0x1000], RZ ;  /* 0x001000ffee000388 */ /* 0x0003e20000000800 */
[C---:B--2---:R-:W-:Y:S01]  /*f860*/  @!P0 LEA.HI.X R2, R0.reuse, R157, R2, 0x5, P2 ;  /* 0x0000009d00028211 */ /* 0x044fe200010f2c02 */
[----:B------:R-:W2:Y:S01]  /*f870*/  @!P0 LDC R154, c[0x0][0x24c] ;  /* 0x00009300ff9a8b82 */ /* 0x000ea20000000800 */
[C---:B------:R-:W-:Y:S01]  /*f880*/  @!P0 LEA R159, P2, R0.reuse, R160, 0x6 ;  /* 0x000000a0009f8211 */ /* 0x040fe200078430ff */
[----:B------:R-:W-:Y:S01]  /*f890*/  @!PT LDS RZ, [RZ] ;  /* 0x00000000fffff984 */ /* 0x000fe20000000800 */
[----:B------:R-:W-:Y:S01]  /*f8a0*/  @!PT LDS RZ, [RZ] ;  /* 0x00000000fffff984 */ /* 0x000fe20000000800 */
[----:B------:R-:W-:Y:S01]  /*f8b0*/  @!PT LDS RZ, [RZ] ;  /* 0x00000000fffff984 */ /* 0x000fe20000000800 */
[----:B------:R-:W-:Y:S01]  /*f8c0*/  @!P0 LDGSTS.E.BYPASS.LTC128B.128 [R238+0x1000], desc[UR10][R170.64] ;  /* 0x01000000aaee8fae */ /* 0x000fe2000b901d4a */
[----:B------:R-:W-:Y:S01]  /*f8d0*/  @!P0 LEA.HI.X R163, R149, R245, R2, 0x1, P1 ;  /* 0x000000f595a38211 */ /* 0x000fe200008f0c02 */
[--C-:B------:R-:W-:Y:S01]  /*f8e0*/  @!P0 IMAD.MOV.U32 R165, RZ, RZ, R157.reuse ;  /* 0x000000ffffa58224 */ /* 0x100fe200078e009d */
[CC--:B------:R-:W-:Y:S01]  /*f8f0*/  @!P0 LEA R168, P1, R159.reuse, R246.reuse, 0x1 ;  /* 0x000000f69fa88211 */ /* 0x0c0fe200078208ff */
[----:B------:R1:W-:Y:S01]  /*f900*/  @P0 STS.128 [R238+0x1800], RZ ;  /* 0x001800ffee000388 */ /* 0x0003e20000000c00 */
[----:B---3--:R-:W-:Y:S01]  /*f910*/  @!P0 LEA.HI.X R158, R0, R157, R158, 0x6, P2 ;  /* 0x0000009d009e8211 */ /* 0x008fe200010f349e */
[----:B------:R-:W3:Y:S01]  /*f920*/  @!P0 LDC R149, c[0x0][0x24c] ;  /* 0x00009300ff958b82 */ /* 0x000ee20000000800 */
[----:B------:R-:W-:Y:S01]  /*f930*/  @!P0 IMAD.MOV.U32 R161, RZ, RZ, R157 ;  /* 0x000000ffffa18224 */ /* 0x000fe200078e009d */
[----:B------:R-:W-:Y:S01]  /*f940*/  @!PT LDS RZ, [RZ] ;  /* 0x00000000fffff984 */ /* 0x000fe20000000800 */
[----:B------:R-:W-:Y:S01]  /*f950*/  @!PT LDS RZ, [RZ] ;  /* 0x00000000fffff984 */ /* 0x000fe20000000800 */
[----:B------:R-:W-:Y:S01]  /*f960*/  @!PT LDS RZ, [RZ] ;  /* 0x00000000fffff984 */ /* 0x000fe20000000800 */
[----:B------:R1:W-:Y:S01]  /*f970*/  @!P0 LDGSTS.E.BYPASS.LTC128B.128 [R238+0x1800], desc[UR10][R162.64] ;  /* 0x01800000a2ee8fae */ /* 0x0003e2000b901d4a */
[----:B------:R-:W-:Y:S01]  /*f980*/  @!P0 IMAD.MOV.U32 R166, RZ, RZ, R160 ;  /* 0x000000ffffa68224 */ /* 0x000fe200078e00a0 */
[-C--:B------:R-:W-:Y:S01]  /*f990*/  @!P0 LEA.HI.X R169, R159, R245.reuse, R158, 0x1, P1 ;  /* 0x000000f59fa98211 */ /* 0x080fe200008f0c9e */
[----:B----4-:R-:W-:Y:S01]  /*f9a0*/  @!P0 IMAD R156, R156, 0x60, RZ ;  /* 0x000000609c9c8824 */ /* 0x010fe200078e02ff */
[----:B------:R4:W-:Y:S01]  /*f9b0*/  @P0 STS.128 [R238+0x2000], RZ ;  /* 0x002000ffee000388 */ /* 0x0009e20000000c00 */
[----:B------:R-:W-:Y:S01]  /*f9c0*/  @!P0 IMAD.WIDE.U32 R166, R0, 0x60, R166 ;  /* 0x0000006000a68825 */ /* 0x000fe200078e00a6 */
[----:B------:R-:W4:Y:S02]  /*f9d0*/  @!P0 LDC R2, c[0x0][0x24c] ;  /* 0x00009300ff028b82 */ /* 0x000f240000000800 */
[----:B------:R-:W-:Y:S01]  /*f9e0*/  @!PT LDS RZ, [RZ] ;  /* 0x00000000fffff984 */ /* 0x000fe20000000800 */
[----:B------:R-:W-:Y:S01]  /*f9f0*/  @!PT LDS RZ, [RZ] ;  /* 0x00000000fffff984 */ /* 0x000fe20000000800 */
[----:B------:R-:W-:Y:S01]  /*fa00*/  @!PT LDS RZ, [RZ] ;  /* 0x00000000fffff984 */ /* 0x000fe20000000800 */
[----:B------:R2:W-:Y:S01]  /*fa10*/  @!P0 LDGSTS.E.BYPASS.LTC128B.128 [R238+0x2000], desc[UR10][R168.64] ;  /* 0x02000000a8ee8fae */ /* 0x0005e2000b901d4a */
[----:B------:R-:W-:Y:S01]  /*fa20*/  @!P0 IMAD.IADD R156, R156, 0x1, R167 ;  /* 0x000000019c9c8824 */ /* 0x000fe200078e02a7 */
[----:B------:R-:W-:Y:S01]  /*fa30*/  @!P0 LEA R174, P2, R166, R246, 0x1 ;  /* 0x000000f6a6ae8211 */ /* 0x000fe200078408ff */
[----:B------:R-:W-:Y:S01]  /*fa40*/  @!P0 IMAD.MOV.U32 R164, RZ, RZ, R160 ;  /* 0x000000ffffa48224 */ /* 0x000fe200078e00a0 */
[----:B------:R2:W-:Y:S01]  /*fa50*/  @P0 STS.128 [R238+0x2800], RZ ;  /* 0x002800ffee000388 */ /* 0x0005e20000000c00 */
[----:B------:R-:W-:Y:S02]  /*fa60*/  @!P0 LEA R158, P1, R0, R160, 0x7 ;  /* 0x000000a0009e8211 */ /* 0x000fe400078238ff */
[----:B------:R-:W-:Y:S01]  /*fa70*/  @!P0 LEA.HI.X R175, R166, R245, R156, 0x1, P2 ;  /* 0x000000f5a6af8211 */ /* 0x000fe200010f0c9c */
[C---:B------:R-:W-:Y:S04]  /*fa80*/  @!P0 IMAD.WIDE.U32 R164, R0.reuse, 0xa0, R164 ;  /* 0x000000a000a48825 */ /* 0x040fe800078e00a4 */
[----:B------:R-:W-:Y:S01]  /*fa90*/  @!PT LDS RZ, [RZ] ;  /* 0x00000000fffff984 */ /* 0x000fe20000000800 */
[----:B------:R-:W-:Y:S01]  /*faa0*/  @!PT LDS RZ, [RZ] ;  /* 0x00000000fffff984 */ /* 0x000fe20000000800 */
[----:B------:R-:W-:Y:S01]  /*fab0*/  @!PT LDS RZ, [RZ] ;  /* 0x00000000fffff984 */ /* 0x000fe20000000800 */
[----:B------:R3:W-:Y:S04]  /*fac0*/  @!P0 LDGSTS.E.BYPASS.LTC128B.128 [R238+0x2800], desc[UR10][R174.64] ;  /* 0x02800000aeee8fae */ /* 0x0007e8000b901d4a */
[----:B------:R3:W-:Y:S01]  /*fad0*/  @P0 STS.128 [R238+0x3000], RZ ;  /* 0x003000ffee000388 */ /* 0x0007e20000000c00 */
[----:B-1----:R-:W-:Y:S02]  /*fae0*/  @!P0 IMAD.MOV.U32 R163, RZ, RZ, R157 ;  /* 0x000000ffffa38224 */ /* 0x002fe400078e009d */
[----:B------:R-:W-:Y:S01]  /*faf0*/  @!P0 IMAD.MOV.U32 R162, RZ, RZ, R160 ;  /* 0x000000ffffa28224 */ /* 0x000fe200078e00a0 */
[----:B-----5:R-:W-:Y:S01]  /*fb00*/  @!P0 LEA.HI.X R155, R0, R157, R155, 0x7, P1 ;  /* 0x0000009d009b8211 */ /* 0x020fe200008f3c9b */
[----:B--2---:R-:W-:Y:S01]  /*fb10*/  @!P0 IMAD R154, R154, 0xa0, RZ ;  /* 0x000000a09a9a8824 */ /* 0x004fe200078e02ff */
[-C--:B------:R-:W-:Y:S01]  /*fb20*/  @!P0 LEA R172, P1, R158, R246.reuse, 0x1 ;  /* 0x000000f69eac8211 */ /* 0x080fe200078208ff */
[----:B------:R-:W-:Y:S03]  /*fb30*/  @!P0 IMAD.WIDE.U32 R162, R0, 0xc0, R162 ;  /* 0x000000c000a28825 */ /* 0x000fe600078e00a2 */
[-C--:B------:R-:W-:Y:S01]  /*fb40*/  @!P0 LEA.HI.X R173, R158, R245.reuse, R155, 0x1, P1 ;  /* 0x000000f59ead8211 */ /* 0x080fe200008f0c9b */
[----:B------:R-:W-:Y:S01]  /*fb50*/  @!P0 IMAD.IADD R154, R154, 0x1, R165 ;  /* 0x000000019a9a8824 */ /* 0x000fe200078e02a5 */
[-C--:B------:R-:W-:Y:S01]  /*fb60*/  @!P0 LEA R158, P3, R164, R246.reuse, 0x1 ;  /* 0x000000f6a49e8211 */ /* 0x080fe200078608ff */
[----:B------:R-:W-:Y:S01]  /*fb70*/  @!P0 IMAD.WIDE.U32 R160, R0, 0xe0, R160 ;  /* 0x000000e000a08825 */ /* 0x000fe200078e00a0 */
[-C--:B------:R-:W-:Y:S01]  /*fb80*/  @!P0 LEA R156, P2, R162, R246.reuse, 0x1 ;  /* 0x000000f6a29c8211 */ /* 0x080fe200078408ff */
[----:B------:R-:W-:Y:S01]  /*fb90*/  @!PT LDS RZ, [RZ] ;  /* 0x00000000fffff984 */ /* 0x000fe20000000800 */
[----:B------:R-:W-:Y:S01]  /*fba0*/  @!PT LDS RZ, [RZ] ;  /* 0x00000000fffff984 */ /* 0x000fe20000000800 */
[----:B------:R-:W-:Y:S01]  /*fbb0*/  @!PT LDS RZ, [RZ] ;  /* 0x00000000fffff984 */ /* 0x000fe20000000800 */
[----:B------:R1:W-:Y:S01]  /*fbc0*/  @!P0 LDGSTS.E.BYPASS.LTC128B.128 [R238+0x3000], desc[UR10][R172.64] ;  /* 0x03000000acee8fae */ /* 0x0003e2000b901d4a */
[-C--:B------:R-:W-:Y:S01]  /*fbd0*/  @!P0 LEA.HI.X R159, R164, R245.reuse, R154, 0x1, P3 ;  /* 0x000000f5a49f8211 */ /* 0x080fe200018f0c9a */
[----:B---3--:R-:W-:Y:S01]  /*fbe0*/  @!P0 IMAD R149, R149, 0xc0, RZ ;  /* 0x000000c095958824 */ /* 0x008fe200078e02ff */
[----:B------:R-:W-:Y:S01]  /*fbf0*/  @!P0 LEA R166, P1, R160, R246, 0x1 ;  /* 0x000000f6a0a68211 */ /* 0x000fe200078208ff */
[----:B------:R1:W-:Y:S01]  /*fc00*/  @P0 STS.128 [R238+0x3800], RZ ;  /* 0x003800ffee000388 */ /* 0x0003e20000000c00 */
[----:B----4-:R-:W-:Y:S02]  /*fc10*/  @!P0 IMAD R2, R2, 0xe0, RZ ;  /* 0x000000e002028824 */ /* 0x010fe400078e02ff */
[----:B------:R-:W-:Y:S01]  /*fc20*/  @!P0 IMAD.IADD R149, R149, 0x1, R163 ;  /* 0x0000000195958824 */ /* 0x000fe200078e02a3 */
[----:B------:R-:W-:Y:S01]  /*fc30*/  @!PT LDS RZ, [RZ] ;  /* 0x00000000fffff984 */ /* 0x000fe20000000800 */
[----:B------:R-:W-:Y:S01]  /*fc40*/  @!PT LDS RZ, [RZ] ;  /* 0x00000000fffff984 */ /* 0x000fe20000000800 */
[----:B------:R-:W-:Y:S01]  /*fc50*/  @!PT LDS RZ, [RZ] ;  /* 0x00000000fffff984 */ /* 0x000fe20000000800 */
[----:B------:R1:W-:Y:S01]  /*fc60*/  @!P0 LDGSTS.E.BYPASS.LTC128B.128 [R238+0x3800], desc[UR10][R158.64] ;  /* 0x038000009eee8fae */ /* 0x0003e2000b901d4a */
[----:B------:R-:W-:Y:S02]  /*fc70*/  @!P0 IMAD.IADD R2, R2, 0x1, R161 ;  /* 0x0000000102028824 */ /* 0x000fe400078e02a1 */
[----:B------:R-:W-:Y:S01]  /*fc80*/  IMAD.MOV.U32 R246, RZ, RZ, R170 ;  /* 0x000000fffff67224 */ /* 0x000fe200078e00aa */
[----:B------:R1:W-:Y:S01]  /*fc90*/  @P0 STS.128 [R238+0x4000], RZ ;  /* 0x004000ffee000388 */ /* 0x0003e20000000c00 */
[-C--:B------:R-:W-:Y:S02]  /*fca0*/  @!P0 LEA.HI.X R157, R162, R245.reuse, R149, 0x1, P2 ;  /* 0x000000f5a29d8211 */ /* 0x080fe400010f0c95 */
[----:B------:R-:W-:Y:S01]  /*fcb0*/  @!P0 LEA.HI.X R167, R160, R245, R2, 0x1, P1 ;  /* 0x000000f5a0a78211 */ /* 0x000fe200008f0c02 */
[----:B------:R-:W-:Y:S02]  /*fcc0*/  IMAD.MOV.U32 R245, RZ, RZ, R171 ;  /* 0x000000fffff57224 */ /* 0x000fe400078e00ab */
        /* <DEDUP_REMOVED lines=10> */
.L_x_1180:
        /* <DEDUP_REMOVED lines=268> */
[----:B------:R-:W-:Y:S01]  /*10e30*/  ISETP.GT.AND P0, PT, R237, R236, PT ;  /* 0x000000eced00720c */ /* 0x000fe20003f04270 */
[----:B------:R-:W-:Y:S01]  /*10e40*/  FMUL.FTZ R16, R148, R132 ;  /* 0x0000008494107220 */ /* 0x000fe20000410000 */
        /* <DEDUP_REMOVED lines=58> */
[----:B------:R-:W-:Y:S01]  /*111f0*/  FFMA.FTZ R82, R107, UR4, -R149 ;  /* 0x000000046b527c23 */ /* 0x000fe20008010895 */
[----:B------:R-:W-:Y:S01]  /*11200*/  FFMA.FTZ R251, R3, R247, R251 ;  /* 0x000000f703fb7223 */ /* 0x000fe200000100fb */
[----:B------:R-:W-:Y:S03]  /*11210*/  FFMA.FTZ R3, R93, UR4, -R154 ;  /* 0x000000045d037c23 */ /* 0x000fe6000801089a */
[----:B------:R-:W4:Y:S01]  /*11220*/  MUFU.EX2 R192, R192 ;  /* 0x000000c000c07308 */ /* 0x000f220000000800 */
[----:B-1----:R-:W-:Y:S01]  /*11230*/  F2FP.F16.F32.PACK_AB R23, R196, R198 ;  /* 0x000000c6c417723e */ /* 0x002fe200000000ff */
[----:B------:R-:W-:Y:S01]  /*11240*/  FFMA.FTZ R250, R148, R248, R250 ;  /* 0x000000f894fa7223 */ /* 0x000fe200000100fa */
[----:B------:R-:W-:Y:S01]  /*11250*/  MOV R148, R2 ;  /* 0x0000000200947202 */ /* 0x000fe20000000f00 */
[----:B------:R-:W-:Y:S01]  /*11260*/  FADD.FTZ R251, R215, R251 ;  /* 0x000000fbd7fb7221 */ /* 0x000fe20000010000 */
[----:B------:R-:W-:Y:S01]  /*11270*/  FFMA.FTZ R91, R116, UR4, -R154 ;  /* 0x00000004745b7c23 */ /* 0x000fe2000801089a */
        /* <DEDUP_REMOVED lines=33> */
[----:B------:R-:W-:Y:S01]  /*11490*/  FFMA.FTZ R122, R122, UR4, -R149 ;  /* 0x000000047a7a7c23 */ /* 0x000fe20008010895 */
[----:B------:R-:W-:Y:S01]  /*114a0*/  FADD.FTZ R208, R202, R208 ;  /* 0x000000d0cad07221 */ /* 0x000fe20000010000 */
[----:B------:R-:W-:Y:S03]  /*114b0*/  FADD.FTZ R201, R201, R205 ;  /* 0x000000cdc9c97221 */ /* 0x000fe60000010000 */
        /* <DEDUP_REMOVED lines=11> */
[----:B------:R-:W-:Y:S03]  /*11570*/  FADD.FTZ R198, R196, R198 ;  /* 0x000000c6c4c67221 */ /* 0x000fe60000010000 */
        /* <DEDUP_REMOVED lines=25> */
[----:B------:R-:W1:Y:S01]  /*11710*/  MUFU.EX2 R180, R180 ;  /* 0x000000b400b47308 */ /* 0x000e620000000800 */
[C---:B----4-:R-:W-:Y:S01]  /*11720*/  F2FP.F16.F32.PACK_AB R22, R178.reuse, R181 ;  /* 0x000000b5b216723e */ /* 0x050fe200000000ff */
[----:B------:R-:W-:Y:S04]  /*11730*/  FADD.FTZ R184, R181, R184 ;  /* 0x000000b8b5b87221 */ /* 0x000fe80000010000 */
[----:B------:R-:W-:Y:S04]  /*11740*/  FADD.FTZ R184, R178, R184 ;  /* 0x000000b8b2b87221 */ /* 0x000fe80000010000 */
[----:B------:R-:W4:Y:S10]  /*11750*/  MUFU.EX2 R177, R177 ;  /* 0x000000b100b17308 */ /* 0x000f340000000800 */
[----:B------:R-:W2:Y:S01]  /*11760*/  MUFU.EX2 R176, R176 ;  /* 0x000000b000b07308 */ /* 0x000ea20000000800 */
[----:B-1----:R-:W-:Y:S01]  /*11770*/  F2FP.F16.F32.PACK_AB R23, R180, R182 ;  /* 0x000000b6b417723e */ /* 0x002fe200000000ff */
[----:B------:R-:W-:Y:S04]  /*11780*/  FADD.FTZ R182, R182, R186 ;  /* 0x000000bab6b67221 */ /* 0x000fe80000010000 */
[----:B------:R-:W-:Y:S04]  /*11790*/  FADD.FTZ R182, R180, R182 ;  /* 0x000000b6b4b67221 */ /* 0x000fe80000010000 */
[----:B------:R-:W-:Y:S01]  /*117a0*/  MUFU.EX2 R179, R179 ;  /* 0x000000b300b37308 */ /* 0x000fe20000000800 */
[C---:B------:R-:W-:Y:S05]  /*117b0*/  HMMA.16816.F32 R4, R20.reuse, R40, R4 ;  /* 0x000000281404723c */ /* 0x040fea0000001804 */
[----:B----4-:R-:W-:Y:S01]  /*117c0*/  FADD.FTZ R184, R177, R184 ;  /* 0x000000b8b1b87221 */ /* 0x010fe20000010000 */
[C---:B------:R-:W-:Y:S03]  /*117d0*/  HMMA.16816.F32 R8, R20.reuse, R42, R8 ;  /* 0x0000002a1408723c */ /* 0x040fe60000001808 */
[----:B------:R-:W1:Y:S01]  /*117e0*/  MUFU.EX2 R174, R174 ;  /* 0x000000ae00ae7308 */ /* 0x000e620000000800 */
[----:B------:R-:W4:Y:S01]  /*117f0*/  LDSM.16.MT88.4 R40, [R230+0x6800] ;  /* 0x00680000e628783b */ /* 0x000f220000004200 */
[C---:B--2---:R-:W-:Y:S01]  /*11800*/  F2FP.F16.F32.PACK_AB R28, R176.reuse, R177 ;  /* 0x000000b1b01c723e */ /* 0x044fe200000000ff */
[C---:B------:R-:W-:Y:S07]  /*11810*/  HMMA.16816.F32 R12, R20.reuse, R24, R12 ;  /* 0x00000018140c723c */ /* 0x040fee000000180c */
[----:B------:R-:W2:Y:S01]  /*11820*/  MUFU.EX2 R175, R175 ;  /* 0x000000af00af7308 */ /* 0x000ea20000000800 */
[----:B------:R-:W-:Y:S01]  /*11830*/  FADD.FTZ R176, R176, R184 ;  /* 0x000000b8b0b07221 */ /* 0x000fe20000010000 */
[----:B------:R-:W-:Y:S01]  /*11840*/  HMMA.16816.F32 R16, R20, R26, R16 ;  /* 0x0000001a1410723c */ /* 0x000fe20000001810 */
[----:B------:R-:W4:Y:S07]  /*11850*/  LDSM.16.MT88.4 R24, [R229+0x6800] ;  /* 0x00680000e518783b */ /* 0x000f2e0000004200 */
[----:B------:R-:W5:Y:S03]  /*11860*/  MUFU.EX2 R171, R171 ;  /* 0x000000ab00ab7308 */ /* 0x000f660000000800 */
[C---:B-1----:R-:W-:Y:S01]  /*11870*/  F2FP.F16.F32.PACK_AB R29, R174.reuse, R179 ;  /* 0x000000b3ae1d723e */ /* 0x042fe200000000ff */
[----:B------:R-:W-:Y:S04]  /*11880*/  FADD.FTZ R179, R179, R182 ;  /* 0x000000b6b3b37221 */ /* 0x000fe80000010000 */
[----:B------:R-:W-:Y:S02]  /*11890*/  FADD.FTZ R179, R174, R179 ;  /* 0x000000b3aeb37221 */ /* 0x000fe40000010000 */
[----:B------:R-:W1:Y:S01]  /*118a0*/  MUFU.EX2 R172, R172 ;  /* 0x000000ac00ac7308 */ /* 0x000e620000000800 */
[----:B--2---:R-:W-:Y:S09]  /*118b0*/  FADD.FTZ R176, R175, R176 ;  /* 0x000000b0afb07221 */ /* 0x004ff20000010000 */
[----:B------:R-:W2:Y:S01]  /*118c0*/  MUFU.EX2 R173, R173 ;  /* 0x000000ad00ad7308 */ /* 0x000ea20000000800 */
[C---:B-----5:R-:W-:Y:S01]  /*118d0*/  F2FP.F16.F32.PACK_AB R30, R171.reuse, R175 ;  /* 0x000000afab1e723e */ /* 0x060fe200000000ff */
[----:B------:R-:W-:Y:S08]  /*118e0*/  FADD.FTZ R176, R171, R176 ;  /* 0x000000b0abb07221 */ /* 0x000ff00000010000 */
[----:B------:R-:W5:Y:S01]  /*118f0*/  MUFU.EX2 R170, R170 ;  /* 0x000000aa00aa7308 */ /* 0x000f620000000800 */
[----:B-1----:R-:W-:Y:S09]  /*11900*/  FADD.FTZ R179, R172, R179 ;  /* 0x000000b3acb37221 */ /* 0x002ff20000010000 */
[----:B------:R-:W1:Y:S01]  /*11910*/  MUFU.EX2 R168, R168 ;  /* 0x000000a800a87308 */ /* 0x000e620000000800 */
[C---:B--2---:R-:W-:Y:S01]  /*11920*/  F2FP.F16.F32.PACK_AB R31, R173.reuse, R172 ;  /* 0x000000acad1f723e */ /* 0x044fe200000000ff */
[----:B------:R-:W-:Y:S08]  /*11930*/  FADD.FTZ R173, R173, R179 ;  /* 0x000000b3adad7221 */ /* 0x000ff00000010000 */
[----:B------:R-:W-:Y:S01]  /*11940*/  MUFU.EX2 R169, R169 ;  /* 0x000000a900a97308 */ /* 0x000fe20000000800 */
[C---:B------:R-:W-:Y:S05]  /*11950*/  HMMA.16816.F32 R4, R28.reuse, R32, R4 ;  /* 0x000000201c04723c */ /* 0x040fea0000001804 */
[----:B-----5:R-:W-:Y:S01]  /*11960*/  FADD.FTZ R176, R170, R176 ;  /* 0x000000b0aab07221 */ /* 0x020fe20000010000 */
[C---:B------:R-:W-:Y:S03]  /*11970*/  HMMA.16816.F32 R8, R28.reuse, R34, R8 ;  /* 0x000000221c08723c */ /* 0x040fe60000001808 */
[----:B------:R-:W2:Y:S01]  /*11980*/  MUFU.EX2 R167, R167 ;  /* 0x000000a700a77308 */ /* 0x000ea20000000800 */
[----:B------:R-:W5:Y:S01]  /*11990*/  LDSM.16.MT88.4 R32, [R230+0x6c00] ;  /* 0x006c0000e620783b */ /* 0x000f620000004200 */
[C---:B-1----:R-:W-:Y:S01]  /*119a0*/  F2FP.F16.F32.PACK_AB R20, R168.reuse, R170 ;  /* 0x000000aaa814723e */ /* 0x042fe200000000ff */
[C---:B---3--:R-:W-:Y:S07]  /*119b0*/  HMMA.16816.F32 R12, R28.reuse, R36, R12 ;  /* 0x000000241c0c723c */ /* 0x048fee000000180c */
[----:B------:R-:W1:Y:S01]  /*119c0*/  MUFU.EX2 R165, R165 ;  /* 0x000000a500a57308 */ /* 0x000e620000000800 */
[----:B------:R-:W-:Y:S01]  /*119d0*/  FADD.FTZ R168, R168, R176 ;  /* 0x000000b0a8a87221 */ /* 0x000fe20000010000 */
[----:B------:R-:W-:Y:S01]  /*119e0*/  HMMA.16816.F32 R16, R28, R38, R16 ;  /* 0x000000261c10723c */ /* 0x000fe20000001810 */
[----:B------:R-:W3:Y:S07]  /*119f0*/  LDSM.16.MT88.4 R36, [R229+0x6c00] ;  /* 0x006c0000e524783b */ /* 0x000eee0000004200 */
[----:B------:R-:W4:Y:S03]  /*11a00*/  MUFU.EX2 R162, R162 ;  /* 0x000000a200a27308 */ /* 0x000f260000000800 */
[----:B--2---:R-:W-:Y:S01]  /*11a10*/  F2FP.F16.F32.PACK_AB R21, R167, R169 ;  /* 0x000000a9a715723e */ /* 0x004fe200000000ff */
[----:B------:R-:W-:Y:S04]  /*11a20*/  FADD.FTZ R169, R169, R173 ;  /* 0x000000ada9a97221 */ /* 0x000fe80000010000 */
[----:B------:R-:W-:Y:S02]  /*11a30*/  FADD.FTZ R169, R167, R169 ;  /* 0x000000a9a7a97221 */ /* 0x000fe40000010000 */
[----:B------:R-:W-:Y:S01]  /*11a40*/  MUFU.EX2 R166, R166 ;  /* 0x000000a600a67308 */ /* 0x000fe20000000800 */
[----:B-1----:R-:W-:Y:S09]  /*11a50*/  FADD.FTZ R168, R165, R168 ;  /* 0x000000a8a5a87221 */ /* 0x002ff20000010000 */
[----:B------:R-:W1:Y:S01]  /*11a60*/  MUFU.EX2 R164, R164 ;  /* 0x000000a400a47308 */ /* 0x000e620000000800 */
[C---:B----4-:R-:W-:Y:S01]  /*11a70*/  F2FP.F16.F32.PACK_AB R22, R162.reuse, R165 ;  /* 0x000000a5a216723e */ /* 0x050fe200000000ff */
[----:B------:R-:W-:Y:S08]  /*11a80*/  FADD.FTZ R168, R162, R168 ;  /* 0x000000a8a2a87221 */ /* 0x000ff00000010000 */
[----:B------:R-:W2:Y:S10]  /*11a90*/  MUFU.EX2 R161, R161 ;  /* 0x000000a100a17308 */ /* 0x000eb40000000800 */
[----:B------:R-:W4:Y:S01]  /*11aa0*/  MUFU.EX2 R160, R160 ;  /* 0x000000a000a07308 */ /* 0x000f220000000800 */
        /* <DEDUP_REMOVED lines=9> */
[C---:B----4-:R-:W-:Y:S01]  /*11b40*/  F2FP.F16.F32.PACK_AB R28, R160.reuse, R161 ;  /* 0x000000a1a01c723e */ /* 0x050fe200000000ff */
[C---:B------:R-:W-:Y:S07]  /*11b50*/  HMMA.16816.F32 R12, R20.reuse, R24, R12 ;  /* 0x00000018140c723c */ /* 0x040fee000000180c */
[----:B------:R-:W4:Y:S01]  /*11b60*/  MUFU.EX2 R159, R159 ;  /* 0x0000009f009f7308 */ /* 0x000f220000000800 */
[----:B------:R-:W-:Y:S01]  /*11b70*/  FADD.FTZ R160, R160, R168 ;  /* 0x000000a8a0a07221 */ /* 0x000fe20000010000 */
[----:B------:R-:W-:Y:S01]  /*11b80*/  HMMA.16816.F32 R16, R20, R26, R16 ;  /* 0x0000001a1410723c */ /* 0x000fe20000001810 */
[----:B------:R-:W2:Y:S07]  /*11b90*/  LDSM.16.MT88.4 R24, [R229+0x7000] ;  /* 0x00700000e518783b */ /* 0x000eae0000004200 */
[----:B------:R-:W5:Y:S03]  /*11ba0*/  MUFU.EX2 R155, R155 ;  /* 0x0000009b009b7308 */ /* 0x000f660000000800 */
[C---:B-1----:R-:W-:Y:S01]  /*11bb0*/  F2FP.F16.F32.PACK_AB R29, R158.reuse, R163 ;  /* 0x000000a39e1d723e */ /* 0x042fe200000000ff */
[----:B------:R-:W-:Y:S04]  /*11bc0*/  FADD.FTZ R163, R163, R166 ;  /* 0x000000a6a3a37221 */ /* 0x000fe80000010000 */
[----:B------:R-:W-:Y:S02]  /*11bd0*/  FADD.FTZ R163, R158, R163 ;  /* 0x000000a39ea37221 */ /* 0x000fe40000010000 */
[----:B------:R-:W1:Y:S01]  /*11be0*/  MUFU.EX2 R156, R156 ;  /* 0x0000009c009c7308 */ /* 0x000e620000000800 */
[----:B----4-:R-:W-:Y:S09]  /*11bf0*/  FADD.FTZ R160, R159, R160 ;  /* 0x000000a09fa07221 */ /* 0x010ff20000010000 */
[----:B------:R-:W4:Y:S01]  /*11c00*/  MUFU.EX2 R157, R157 ;  /* 0x0000009d009d7308 */ /* 0x000f220000000800 */
[C---:B-----5:R-:W-:Y:S01]  /*11c10*/  F2FP.F16.F32.PACK_AB R30, R155.reuse, R159 ;  /* 0x0000009f9b1e723e */ /* 0x060fe200000000ff */
[----:B------:R-:W-:Y:S08]  /*11c20*/  FADD.FTZ R160, R155, R160 ;  /* 0x000000a09ba07221 */ /* 0x000ff00000010000 */
[----:B------:R-:W-:Y:S01]  /*11c30*/  MUFU.EX2 R67, R67 ;  /* 0x0000004300437308 */ /* 0x000fe20000000800 */
[----:B-1----:R-:W-:Y:S09]  /*11c40*/  FADD.FTZ R163, R156, R163 ;  /* 0x000000a39ca37221 */ /* 0x002ff20000010000 */
[----:B------:R-:W1:Y:S01]  /*11c50*/  MUFU.EX2 R66, R66 ;  /* 0x0000004200427308 */ /* 0x000e620000000800 */
[C---:B----4-:R-:W-:Y:S01]  /*11c60*/  F2FP.F16.F32.PACK_AB R31, R157.reuse, R156 ;  /* 0x0000009c9d1f723e */ /* 0x050fe200000000ff */
[----:B------:R-:W-:Y:S08]  /*11c70*/  FADD.FTZ R157, R157, R163 ;  /* 0x000000a39d9d7221 */ /* 0x000ff00000010000 */
[----:B------:R-:W-:Y:S01]  /*11c80*/  MUFU.EX2 R68, R68 ;  /* 0x0000004400447308 */ /* 0x000fe20000000800 */
[C---:B------:R-:W-:Y:S06]  /*11c90*/  HMMA.16816.F32 R4, R28.reuse, R32, R4 ;  /* 0x000000201c04723c */ /* 0x040fec0000001804 */
[C---:B------:R-:W-:Y:S03]  /*11ca0*/  HMMA.16816.F32 R8, R28.reuse, R34, R8 ;  /* 0x000000221c08723c */ /* 0x040fe60000001808 */
[----:B------:R-:W4:Y:S01]  /*11cb0*/  MUFU.EX2 R64, R64 ;  /* 0x0000004000407308 */ /* 0x000f220000000800 */
[----:B------:R-:W5:Y:S01]  /*11cc0*/  LDSM.16.MT88.4 R32, [R230+0x7400] ;  /* 0x00740000e620783b */ /* 0x000f620000004200 */
[----:B-1----:R-:W-:Y:S01]  /*11cd0*/  F2FP.F16.F32.PACK_AB R20, R66, R67 ;  /* 0x000000434214723e */ /* 0x002fe200000000ff */
[C---:B---3--:R-:W-:Y:S07]  /*11ce0*/  HMMA.16816.F32 R12, R28.reuse, R36, R12 ;  /* 0x000000241c0c723c */ /* 0x048fee000000180c */
[----:B------:R-:W1:Y:S01]  /*11cf0*/  MUFU.EX2 R61, R61 ;  /* 0x0000003d003d7308 */ /* 0x000e620000000800 */
[----:B------:R-:W-:Y:S01]  /*11d00*/  FADD.FTZ R67, R67, R160 ;  /* 0x000000a043437221 */ /* 0x000fe20000010000 */
[----:B------:R-:W-:Y:S01]  /*11d10*/  HMMA.16816.F32 R16, R28, R38, R16 ;  /* 0x000000261c10723c */ /* 0x000fe20000001810 */
[----:B------:R-:W3:Y:S07]  /*11d20*/  LDSM.16.MT88.4 R36, [R229+0x7400] ;  /* 0x00740000e524783b */ /* 0x000eee0000004200 */
[----:B------:R-:W2:Y:S03]  /*11d30*/  MUFU.EX2 R58, R58 ;  /* 0x0000003a003a7308 */ /* 0x000ea60000000800 */
[----:B----4-:R-:W-:Y:S01]  /*11d40*/  F2FP.F16.F32.PACK_AB R21, R64, R68 ;  /* 0x000000444015723e */ /* 0x010fe200000000ff */
[----:B------:R-:W-:Y:S01]  /*11d50*/  FADD.FTZ R68, R68, R157 ;  /* 0x0000009d44447221 */ /* 0x000fe20000010000 */
[----:B------:R-:W-:Y:S03]  /*11d60*/  FADD.FTZ R67, R66, R67 ;  /* 0x0000004342437221 */ /* 0x000fe60000010000 */
        /* <DEDUP_REMOVED lines=15> */
[----:B------:R-:W4:Y:S01]  /*11e60*/  LDSM.16.MT88.4 R40, [R230+0x7800] ;  /* 0x00780000e628783b */ /* 0x000f220000004200 */
[----:B--2---:R-:W-:Y:S01]  /*11e70*/  F2FP.F16.F32.PACK_AB R28, R55, R57 ;  /* 0x00000039371c723e */ /* 0x004fe200000000ff */
[C---:B------:R-:W-:Y:S07]  /*11e80*/  HMMA.16816.F32 R12, R20.reuse, R24, R12 ;  /* 0x00000018140c723c */ /* 0x040fee000000180c */
[----:B------:R-:W2:Y:S01]  /*11e90*/  MUFU.EX2 R53, R53 ;  /* 0x0000003500357308 */ /* 0x000ea20000000800 */
[----:B------:R-:W-:Y:S01]  /*11ea0*/  FADD.FTZ R57, R57, R67 ;  /* 0x0000004339397221 */ /* 0x000fe20000010000 */
[----:B------:R-:W-:Y:S01]  /*11eb0*/  HMMA.16816.F32 R16, R20, R26, R16 ;  /* 0x0000001a1410723c */ /* 0x000fe20000001810 */
[----:B------:R-:W4:Y:S07]  /*11ec0*/  LDSM.16.MT88.4 R24, [R229+0x7800] ;  /* 0x00780000e518783b */ /* 0x000f2e0000004200 */
[----:B------:R-:W5:Y:S03]  /*11ed0*/  MUFU.EX2 R46, R46 ;  /* 0x0000002e002e7308 */ /* 0x000f660000000800 */
[C---:B-1----:R-:W-:Y:S01]  /*11ee0*/  F2FP.F16.F32.PACK_AB R29, R52.reuse, R59 ;  /* 0x0000003b341d723e */ /* 0x042fe200000000ff */
[----:B------:R-:W-:Y:S01]  /*11ef0*/  FADD.FTZ R59, R59, R62 ;  /* 0x0000003e3b3b7221 */ /* 0x000fe20000010000 */
[----:B------:R-:W-:Y:S03]  /*11f00*/  FADD.FTZ R57, R55, R57 ;  /* 0x0000003937397221 */ /* 0x000fe60000010000 */
        /* <DEDUP_REMOVED lines=17> */
[----:B-1----:R-:W-:Y:S01]  /*12020*/  F2FP.F16.F32.PACK_AB R20, R50, R45 ;  /* 0x0000002d3214723e */ /* 0x002fe200000000ff */
[C---:B---3--:R-:W-:Y:S07]  /*12030*/  HMMA.16816.F32 R12, R28.reuse, R36, R12 ;  /* 0x000000241c0c723c */ /* 0x048fee000000180c */
[----:B------:R-:W1:Y:S01]  /*12040*/  MUFU.EX2 R49, R49 ;  /* 0x0000003100317308 */ /* 0x000e620000000800 */
[----:B------:R-:W-:Y:S01]  /*12050*/  FFMA.FTZ R45, R123, UR4, -R149 ;  /* 0x000000047b2d7c23 */ /* 0x000fe20008010895 */
[----:B------:R-:W-:Y:S01]  /*12060*/  HMMA.16816.F32 R16, R28, R38, R16 ;  /* 0x000000261c10723c */ /* 0x000fe20000001810 */
[----:B------:R-:W3:Y:S07]  /*12070*/  LDSM.16.MT88.4 R36, [R229+0x7c00] ;  /* 0x007c0000e524783b */ /* 0x000eee0000004200 */
[----:B------:R-:W4:Y:S03]  /*12080*/  MUFU.EX2 R54, R54 ;  /* 0x0000003600367308 */ /* 0x000f260000000800 */
[----:B--2---:R-:W-:Y:S01]  /*12090*/  F2FP.F16.F32.PACK_AB R21, R44, R47 ;  /* 0x0000002f2c15723e */ /* 0x004fe200000000ff */
[----:B------:R-:W-:Y:S01]  /*120a0*/  FADD.FTZ R47, R47, R51 ;  /* 0x000000332f2f7221 */ /* 0x000fe20000010000 */
[----:B------:R-:W-:Y:S03]  /*120b0*/  FADD.FTZ R50, R50, R57 ;  /* 0x0000003932327221 */ /* 0x000fe60000010000 */
        /* <DEDUP_REMOVED lines=9> */
[----:B------:R-:W-:Y:S01]  /*12150*/  FADD.FTZ R56, R56, R47 ;  /* 0x0000002f38387221 */ /* 0x000fe20000010000 */
[----:B------:R-:W-:Y:S03]  /*12160*/  FFMA.FTZ R47, R125, UR4, -R154 ;  /* 0x000000047d2f7c23 */ /* 0x000fe6000801089a */
        /* <DEDUP_REMOVED lines=9> */
[----:B------:R-:W-:Y:S01]  /*12200*/  MUFU.EX2 R71, R71 ;  /* 0x0000004700477308 */ /* 0x000fe20000000800 */
[----:B------:R-:W-:Y:S01]  /*12210*/  FADD.FTZ R48, R3, R48 ;  /* 0x0000003003307221 */ /* 0x000fe20000010000 */
[----:B------:R-:W-:Y:S01]  /*12220*/  HMMA.16816.F32 R16, R20, R26, R16 ;  /* 0x0000001a1410723c */ /* 0x000fe20000001810 */
[----:B------:R-:W4:Y:S07]  /*12230*/  LDSM.16.MT88.4 R24, [R229+0x8000] ;  /* 0x00800000e518783b */ /* 0x000f2e0000004200 */
[----:B------:R-:W5:Y:S03]  /*12240*/  MUFU.EX2 R72, R72 ;  /* 0x0000004800487308 */ /* 0x000f660000000800 */
[C---:B-1----:R-:W-:Y:S01]  /*12250*/  F2FP.F16.F32.PACK_AB R29, R69.reuse, R70 ;  /* 0x00000046451d723e */ /* 0x042fe200000000ff */
[----:B------:R-:W-:Y:S04]  /*12260*/  FADD.FTZ R70, R70, R56 ;  /* 0x0000003846467221 */ /* 0x000fe80000010000 */
[----:B------:R-:W-:Y:S02]  /*12270*/  FADD.FTZ R70, R69, R70 ;  /* 0x0000004645467221 */ /* 0x000fe40000010000 */
[----:B------:R-:W1:Y:S10]  /*12280*/  MUFU.EX2 R73, R73 ;  /* 0x0000004900497308 */ /* 0x000e740000000800 */
[----:B------:R-:W3:Y:S01]  /*12290*/  MUFU.EX2 R74, R74 ;  /* 0x0000004a004a7308 */ /* 0x000ee20000000800 */
[C---:B-----5:R-:W-:Y:S01]  /*122a0*/  F2FP.F16.F32.PACK_AB R30, R72.reuse, R71 ;  /* 0x00000047481e723e */ /* 0x060fe200000000ff */
[----:B------:R-:W-:Y:S04]  /*122b0*/  FADD.FTZ R71, R71, R48 ;  /* 0x0000003047477221 */ /* 0x000fe80000010000 */
[----:B------:R-:W-:Y:S04]  /*122c0*/  FADD.FTZ R71, R72, R71 ;  /* 0x0000004748477221 */ /* 0x000fe80000010000 */
[----:B------:R-:W5:Y:S01]  /*122d0*/  MUFU.EX2 R75, R75 ;  /* 0x0000004b004b7308 */ /* 0x000f620000000800 */
[----:B-1----:R-:W-:Y:S09]  /*122e0*/  FADD.FTZ R70, R73, R70 ;  /* 0x0000004649467221 */ /* 0x002ff20000010000 */
[----:B------:R-:W1:Y:S01]  /*122f0*/  MUFU.EX2 R76, R76 ;  /* 0x0000004c004c7308 */ /* 0x000e620000000800 */
[C---:B---3--:R-:W-:Y:S01]  /*12300*/  F2FP.F16.F32.PACK_AB R31, R74.reuse, R73 ;  /* 0x000000494a1f723e */ /* 0x048fe200000000ff */
[----:B------:R-:W-:Y:S08]  /*12310*/  FADD.FTZ R74, R74, R70 ;  /* 0x000000464a4a7221 */ /* 0x000ff00000010000 */
[----:B------:R-:W-:Y:S01]  /*12320*/  MUFU.EX2 R78, R78 ;  /* 0x0000004e004e7308 */ /* 0x000fe20000000800 */
[C---:B------:R-:W-:Y:S05]  /*12330*/  HMMA.16816.F32 R4, R28.reuse, R32, R4 ;  /* 0x000000201c04723c */ /* 0x040fea0000001804 */
[----:B-----5:R-:W-:Y:S01]  /*12340*/  FADD.FTZ R71, R75, R71 ;  /* 0x000000474b477221 */ /* 0x020fe20000010000 */
[C---:B------:R-:W-:Y:S03]  /*12350*/  HMMA.16816.F32 R8, R28.reuse, R34, R8 ;  /* 0x000000221c08723c */ /* 0x040fe60000001808 */
[----:B------:R-:W3:Y:S01]  /*12360*/  MUFU.EX2 R77, R77 ;  /* 0x0000004d004d7308 */ /* 0x000ee20000000800 */
[----:B------:R-:W5:Y:S01]  /*12370*/  LDSM.16.MT88.4 R32, [R230+0x8400] ;  /* 0x00840000e620783b */ /* 0x000f620000004200 */
[C---:B-1----:R-:W-:Y:S01]  /*12380*/  F2FP.F16.F32.PACK_AB R20, R76.reuse, R75 ;  /* 0x0000004b4c14723e */ /* 0x042fe200000000ff */
[C---:B------:R-:W-:Y:S07]  /*12390*/  HMMA.16816.F32 R12, R28.reuse, R36, R12 ;  /* 0x000000241c0c723c */ /* 0x040fee000000180c */
[----:B------:R-:W1:Y:S01]  /*123a0*/  MUFU.EX2 R79, R79 ;  /* 0x0000004f004f7308 */ /* 0x000e620000000800 */
[----:B------:R-:W-:Y:S01]  /*123b0*/  FADD.FTZ R76, R76, R71 ;  /* 0x000000474c4c7221 */ /* 0x000fe20000010000 */
[----:B------:R-:W-:Y:S01]  /*123c0*/  HMMA.16816.F32 R16, R28, R38, R16 ;  /* 0x000000261c10723c */ /* 0x000fe20000001810 */
[----:B------:R-:W5:Y:S07]  /*123d0*/  LDSM.16.MT88.4 R36, [R229+0x8400] ;  /* 0x00840000e524783b */ /* 0x000f6e0000004200 */
[----:B------:R-:W2:Y:S03]  /*123e0*/  MUFU.EX2 R80, R80 ;  /* 0x0000005000507308 */ /* 0x000ea60000000800 */
[C---:B---3--:R-:W-:Y:S01]  /*123f0*/  F2FP.F16.F32.PACK_AB R21, R77.reuse, R78 ;  /* 0x0000004e4d15723e */ /* 0x048fe200000000ff */
[----:B------:R-:W-:Y:S04]  /*12400*/  FADD.FTZ R78, R78, R74 ;  /* 0x0000004a4e4e7221 */ /* 0x000fe80000010000 */
[----:B------:R-:W-:Y:S02]  /*12410*/  FADD.FTZ R78, R77, R78 ;  /* 0x0000004e4d4e7221 */ /* 0x000fe40000010000 */
[----:B------:R-:W3:Y:S01]  /*12420*/  MUFU.EX2 R81, R81 ;  /* 0x0000005100517308 */ /* 0x000ee20000000800 */
[----:B-1----:R-:W-:Y:S09]  /*12430*/  FADD.FTZ R76, R79, R76 ;  /* 0x0000004c4f4c7221 */ /* 0x002ff20000010000 */
[----:B------:R-:W1:Y:S01]  /*12440*/  MUFU.EX2 R82, R82 ;  /* 0x0000005200527308 */ /* 0x000e620000000800 */
[C---:B--2---:R-:W-:Y:S01]  /*12450*/  F2FP.F16.F32.PACK_AB R22, R80.reuse, R79 ;  /* 0x0000004f5016723e */ /* 0x044fe200000000ff */
[----:B------:R-:W-:Y:S08]  /*12460*/  FADD.FTZ R76, R80, R76 ;  /* 0x0000004c504c7221 */ /* 0x000ff00000010000 */
[----:B------:R-:W2:Y:S01]  /*12470*/  MUFU.EX2 R83, R83 ;  /* 0x0000005300537308 */ /* 0x000ea20000000800 */
[----:B---3--:R-:W-:Y:S09]  /*12480*/  FADD.FTZ R78, R81, R78 ;  /* 0x0000004e514e7221 */ /* 0x008ff20000010000 */
[----:B------:R-:W3:Y:S01]  /*12490*/  MUFU.EX2 R84, R84 ;  /* 0x0000005400547308 */ /* 0x000ee20000000800 */
[C---:B-1----:R-:W-:Y:S01]  /*124a0*/  F2FP.F16.F32.PACK_AB R23, R82.reuse, R81 ;  /* 0x000000515217723e */ /* 0x042fe200000000ff */
[----:B------:R-:W-:Y:S08]  /*124b0*/  FADD.FTZ R82, R82, R78 ;  /* 0x0000004e52527221 */ /* 0x000ff00000010000 */
[----:B------:R-:W1:Y:S01]  /*124c0*/  MUFU.EX2 R85, R85 ;  /* 0x0000005500557308 */ /* 0x000e620000000800 */
[C---:B------:R-:W-:Y:S05]  /*124d0*/  HMMA.16816.F32 R4, R20.reuse, R40, R4 ;  /* 0x000000281404723c */ /* 0x040fea0000001804 */
[----:B--2---:R-:W-:Y:S01]  /*124e0*/  FADD.FTZ R76, R83, R76 ;  /* 0x0000004c534c7221 */ /* 0x004fe20000010000 */
[C---:B------:R-:W-:Y:S03]  /*124f0*/  HMMA.16816.F32 R8, R20.reuse, R42, R8 ;  /* 0x0000002a1408723c */ /* 0x040fe60000001808 */
[----:B------:R-:W2:Y:S01]  /*12500*/  MUFU.EX2 R86, R86 ;  /* 0x0000005600567308 */ /* 0x000ea20000000800 */
[----:B------:R-:W5:Y:S01]  /*12510*/  LDSM.16.MT88.4 R40, [R230+0x8800] ;  /* 0x00880000e628783b */ /* 0x000f620000004200 */
[----:B---3--:R-:W-:Y:S01]  /*12520*/  F2FP.F16.F32.PACK_AB R28, R84, R83 ;  /* 0x00000053541c723e */ /* 0x008fe200000000ff */
[C---:B----4-:R-:W-:Y:S07]  /*12530*/  HMMA.16816.F32 R12, R20.reuse, R24, R12 ;  /* 0x00000018140c723c */ /* 0x050fee000000180c */
[----:B------:R-:W3:Y:S01]  /*12540*/  MUFU.EX2 R87, R87 ;  /* 0x0000005700577308 */ /* 0x000ee20000000800 */
[----:B-1----:R-:W-:Y:S01]  /*12550*/  FADD.FTZ R82, R85, R82 ;  /* 0x0000005255527221 */ /* 0x002fe20000010000 */
[----:B------:R-:W-:Y:S01]  /*12560*/  HMMA.16816.F32 R16, R20, R26, R16 ;  /* 0x0000001a1410723c */ /* 0x000fe20000001810 */
[----:B------:R-:W1:Y:S07]  /*12570*/  LDSM.16.MT88.4 R24, [R229+0x8800] ;  /* 0x00880000e518783b */ /* 0x000e6e0000004200 */
[----:B------:R-:W4:Y:S03]  /*12580*/  MUFU.EX2 R88, R88 ;  /* 0x0000005800587308 */ /* 0x000f260000000800 */
[----:B--2---:R-:W-:Y:S01]  /*12590*/  F2FP.F16.F32.PACK_AB R29, R86, R85 ;  /* 0x00000055561d723e */ /* 0x004fe200000000ff */
[----:B------:R-:W-:Y:S01]  /*125a0*/  FADD.FTZ R84, R84, R76 ;  /* 0x0000004c54547221 */ /* 0x000fe20000010000 */
[----:B------:R-:W-:Y:S05]  /*125b0*/  FADD.FTZ R82, R86, R82 ;  /* 0x0000005256527221 */ /* 0x000fea0000010000 */
[----:B------:R-:W-:Y:S01]  /*125c0*/  MUFU.EX2 R89, R89 ;  /* 0x0000005900597308 */ /* 0x000fe20000000800 */
[----:B---3--:R-:W-:Y:S09]  /*125d0*/  FADD.FTZ R84, R87, R84 ;  /* 0x0000005457547221 */ /* 0x008ff20000010000 */
[----:B------:R-:W2:Y:S01]  /*125e0*/  MUFU.EX2 R90, R90 ;  /* 0x0000005a005a7308 */ /* 0x000ea20000000800 */
[C---:B----4-:R-:W-:Y:S01]  /*125f0*/  F2FP.F16.F32.PACK_AB R30, R88.reuse, R87 ;  /* 0x00000057581e723e */ /* 0x050fe200000000ff */
[----:B------:R-:W-:Y:S08]  /*12600*/  FADD.FTZ R84, R88, R84 ;  /* 0x0000005458547221 */ /* 0x000ff00000010000 */
[----:B------:R-:W-:Y:S10]  /*12610*/  MUFU.EX2 R91, R91 ;  /* 0x0000005b005b7308 */ /* 0x000ff40000000800 */
[----:B------:R-:W3:Y:S01]  /*12620*/  MUFU.EX2 R66, R117 ;  /* 0x0000007500427308 */ /* 0x000ee20000000800 */
[C---:B--2---:R-:W-:Y:S01]  /*12630*/  F2FP.F16.F32.PACK_AB R31, R90.reuse, R89 ;  /* 0x000000595a1f723e */ /* 0x044fe200000000ff */
[----:B------:R-:W-:Y:S04]  /*12640*/  FADD.FTZ R89, R89, R82 ;  /* 0x0000005259597221 */ /* 0x000fe80000010000 */
[----:B------:R-:W-:Y:S04]  /*12650*/  FADD.FTZ R89, R90, R89 ;  /* 0x000000595a597221 */ /* 0x000fe80000010000 */
[----:B------:R-:W-:Y:S01]  /*12660*/  MUFU.EX2 R64, R118 ;  /* 0x0000007600407308 */ /* 0x000fe20000000800 */
[C---:B-----5:R-:W-:Y:S06]  /*12670*/  HMMA.16816.F32 R4, R28.reuse, R32, R4 ;  /* 0x000000201c04723c */ /* 0x060fec0000001804 */
[C---:B------:R-:W-:Y:S03]  /*12680*/  HMMA.16816.F32 R8, R28.reuse, R34, R8 ;  /* 0x000000221c08723c */ /* 0x040fe60000001808 */
[----:B------:R-:W2:Y:S02]  /*12690*/  MUFU.EX2 R58, R119 ;  /* 0x00000077003a7308 */ /* 0x000ea40000000800 */
[----:B---3--:R-:W-:Y:S01]  /*126a0*/  F2FP.F16.F32.PACK_AB R20, R66, R91 ;  /* 0x0000005b4214723e */ /* 0x008fe200000000ff */
[C---:B------:R-:W-:Y:S07]  /*126b0*/  HMMA.16816.F32 R12, R28.reuse, R36, R12 ;  /* 0x000000241c0c723c */ /* 0x040fee000000180c */
[----:B------:R-:W3:Y:S01]  /*126c0*/  MUFU.EX2 R55, R120 ;  /* 0x0000007800377308 */ /* 0x000ee20000000800 */
[--C-:B------:R-:W-:Y:S01]  /*126d0*/  FFMA.FTZ R32, R128, UR4, -R154.reuse ;  /* 0x0000000480207c23 */ /* 0x100fe2000801089a */
[----:B------:R-:W-:Y:S01]  /*126e0*/  HMMA.16816.F32 R16, R28, R38, R16 ;  /* 0x000000261c10723c */ /* 0x000fe20000001810 */
[----:B------:R-:W4:Y:S07]  /*126f0*/  LDSM.16.MT88.4 R28, [R229+0x8c00] ;  /* 0x008c0000e51c783b */ /* 0x000f2e0000004200 */
[----:B------:R-:W5:Y:S03]  /*12700*/  MUFU.EX2 R52, R121 ;  /* 0x0000007900347308 */ /* 0x000f660000000800 */
[----:B--2---:R-:W-:Y:S01]  /*12710*/  F2FP.F16.F32.PACK_AB R21, R58, R64 ;  /* 0x000000403a15723e */ /* 0x004fe200000000ff */
[--C-:B------:R-:W-:Y:S01]  /*12720*/  FFMA.FTZ R33, R130, UR4, -R149.reuse ;  /* 0x0000000482217c23 */ /* 0x100fe20008010895 */
[----:B------:R-:W-:Y:S01]  /*12730*/  FFMA.FTZ R154, R129, UR4, -R154 ;  /* 0x00000004819a7c23 */ /* 0x000fe2000801089a */
[----:B------:R-:W-:Y:S01]  /*12740*/  FFMA.FTZ R149, R131, UR4, -R149 ;  /* 0x0000000483957c23 */ /* 0x000fe20008010895 */
[----:B------:R-:W-:Y:S03]  /*12750*/  FADD.FTZ R91, R91, R84 ;  /* 0x000000545b5b7221 */ /* 0x000fe60000010000 */
[----:B------:R-:W2:Y:S01]  /*12760*/  MUFU.EX2 R46, R122 ;  /* 0x0000007a002e7308 */ /* 0x000ea20000000800 */
[----:B------:R-:W-:Y:S01]  /*12770*/  FADD.FTZ R64, R64, R89 ;  /* 0x0000005940407221 */ /* 0x000fe20000010000 */
[----:B------:R-:W-:Y:S03]  /*12780*/  FADD.FTZ R91, R66, R91 ;  /* 0x0000005b425b7221 */ /* 0x000fe60000010000 */
[----:B------:R-:W-:Y:S01]  /*12790*/  FADD.FTZ R64, R58, R64 ;  /* 0x000000403a407221 */ /* 0x000fe20000010000 */
[----:B---3--:R-:W-:Y:S04]  /*127a0*/  FADD.FTZ R91, R55, R91 ;  /* 0x0000005b375b7221 */ /* 0x008fe80000010000 */
[----:B------:R-:W3:Y:S01]  /*127b0*/  MUFU.EX2 R45, R45 ;  /* 0x0000002d002d7308 */ /* 0x000ee20000000800 */
[C---:B-----5:R-:W-:Y:S01]  /*127c0*/  F2FP.F16.F32.PACK_AB R22, R52.reuse, R55 ;  /* 0x000000373416723e */ /* 0x060fe200000000ff */
[----:B------:R-:W-:Y:S08]  /*127d0*/  FADD.FTZ R91, R52, R91 ;  /* 0x0000005b345b7221 */ /* 0x000ff00000010000 */
[----:B------:R-:W5:Y:S01]  /*127e0*/  MUFU.EX2 R44, R124 ;  /* 0x0000007c002c7308 */ /* 0x000f620000000800 */
[----:B--2---:R-:W-:Y:S09]  /*127f0*/  FADD.FTZ R64, R46, R64 ;  /* 0x000000402e407221 */ /* 0x004ff20000010000 */
[----:B------:R-:W2:Y:S01]  /*12800*/  MUFU.EX2 R47, R47 ;  /* 0x0000002f002f7308 */ /* 0x000ea20000000800 */
[C---:B---3--:R-:W-:Y:S01]  /*12810*/  F2FP.F16.F32.PACK_AB R23, R45.reuse, R46 ;  /* 0x0000002e2d17723e */ /* 0x048fe200000000ff */
[----:B------:R-:W-:Y:S08]  /*12820*/  FADD.FTZ R64, R45, R64 ;  /* 0x000000402d407221 */ /* 0x000ff00000010000 */
[----:B------:R-:W3:Y:S01]  /*12830*/  MUFU.EX2 R3, R126 ;  /* 0x0000007e00037308 */ /* 0x000ee20000000800 */
[C---:B------:R-:W-:Y:S05]  /*12840*/  HMMA.16816.F32 R4, R20.reuse, R40, R4 ;  /* 0x000000281404723c */ /* 0x040fea0000001804 */
[----:B-----5:R-:W-:Y:S01]  /*12850*/  FADD.FTZ R91, R44, R91 ;  /* 0x0000005b2c5b7221 */ /* 0x020fe20000010000 */
[C---:B------:R-:W-:Y:S03]  /*12860*/  HMMA.16816.F32 R8, R20.reuse, R42, R8 ;  /* 0x0000002a1408723c */ /* 0x040fe60000001808 */
[----:B------:R-:W5:Y:S02]  /*12870*/  MUFU.EX2 R48, R127 ;  /* 0x0000007f00307308 */ /* 0x000f640000000800 */
[----:B--2---:R-:W-:Y:S01]  /*12880*/  F2FP.F16.F32.PACK_AB R132, R47, R44 ;  /* 0x0000002c2f84723e */ /* 0x004fe200000000ff */
[C---:B-1----:R-:W-:Y:S07]  /*12890*/  HMMA.16816.F32 R12, R20.reuse, R24, R12 ;  /* 0x00000018140c723c */ /* 0x042fee000000180c */
[----:B------:R-:W1:Y:S01]  /*128a0*/  MUFU.EX2 R32, R32 ;  /* 0x0000002000207308 */ /* 0x000e620000000800 */
[----:B---3--:R-:W-:Y:S01]  /*128b0*/  FADD.FTZ R64, R3, R64 ;  /* 0x0000004003407221 */ /* 0x008fe20000010000 */
[----:B------:R-:W-:Y:S08]  /*128c0*/  HMMA.16816.F32 R16, R20, R26, R16 ;  /* 0x0000001a1410723c */ /* 0x000ff00000001810 */
[----:B------:R-:W2:Y:S03]  /*128d0*/  MUFU.EX2 R154, R154 ;  /* 0x0000009a009a7308 */ /* 0x000ea60000000800 */
[C---:B-----5:R-:W-:Y:S01]  /*128e0*/  F2FP.F16.F32.PACK_AB R133, R48.reuse, R3 ;  /* 0x000000033085723e */ /* 0x060fe200000000ff */
[----:B------:R-:W-:Y:S01]  /*128f0*/  FADD.FTZ R91, R47, R91 ;  /* 0x0000005b2f5b7221 */ /* 0x000fe20000010000 */
[----:B------:R-:W-:Y:S01]  /*12900*/  FADD.FTZ R64, R48, R64 ;  /* 0x0000004030407221 */ /* 0x000fe20000010000 */
[----:B------:R-:W-:Y:S04]  /*12910*/  MOV R3, R0 ;  /* 0x0000000000037202 */ /* 0x000fe80000000f00 */
[----:B------:R-:W3:Y:S01]  /*12920*/  MUFU.EX2 R33, R33 ;  /* 0x0000002100217308 */ /* 0x000ee20000000800 */
[----:B-1----:R-:W-:Y:S09]  /*12930*/  FADD.FTZ R91, R32, R91 ;  /* 0x0000005b205b7221 */ /* 0x002ff20000010000 */
[----:B------:R-:W1:Y:S01]  /*12940*/  MUFU.EX2 R149, R149 ;  /* 0x0000009500957308 */ /* 0x000e620000000800 */
[C---:B--2---:R-:W-:Y:S01]  /*12950*/  F2FP.F16.F32.PACK_AB R134, R154.reuse, R32 ;  /* 0x000000209a86723e */ /* 0x044fe200000000ff */
[----:B------:R-:W-:Y:S01]  /*12960*/  FADD.FTZ R248, R154, R91 ;  /* 0x0000005b9af87221 */ /* 0x000fe20000010000 */
[----:B---3--:R-:W-:Y:S01]  /*12970*/  FADD.FTZ R64, R33, R64 ;  /* 0x0000004021407221 */ /* 0x008fe20000010000 */
[C---:B-1----:R-:W-:Y:S03]  /*12980*/  F2FP.F16.F32.PACK_AB R135, R149.reuse, R33 ;  /* 0x000000219587723e */ /* 0x042fe600000000ff */
[----:B------:R-:W-:Y:S04]  /*12990*/  FADD.FTZ R247, R149, R64 ;  /* 0x0000004095f77221 */ /* 0x000fe80000010000 */
[C---:B------:R-:W-:Y:S06]  /*129a0*/  HMMA.16816.F32 R144, R132.reuse, R140, R4 ;  /* 0x0000008c8490723c */ /* 0x040fec0000001804 */
[C---:B------:R-:W-:Y:S06]  /*129b0*/  HMMA.16816.F32 R140, R132.reuse, R142, R8 ;  /* 0x0000008e848c723c */ /* 0x040fec0000001808 */
[C---:B----4-:R-:W-:Y:S06]  /*129c0*/  HMMA.16816.F32 R136, R132.reuse, R28, R12 ;  /* 0x0000001c8488723c */ /* 0x050fec000000180c */
[----:B------:R-:W-:Y:S01]  /*129d0*/  HMMA.16816.F32 R132, R132, R30, R16 ;  /* 0x0000001e8484723c */ /* 0x000fe20000001810 */
[----:B------:R-:W-:Y:S11]  /*129e0*/  @!UPT UIADD3 URZ, URZ, URZ, URZ ;  /* 0x0000003f3f3ff290 */ /* 0x000ff6000fffe03f */
[----:B------:R-:W-:Y:S01]  /*129f0*/  @!UPT UIADD3 URZ, URZ, URZ, URZ ;  /* 0x0000003f3f3ff290 */ /* 0x000fe2000fffe03f */
[----:B------:R-:W-:Y:S11]  /*12a00*/  @P0 BRA `(.L_x_1182) ;  /* 0xffffffb800340947 */ /* 0x000ff6000383ffff */
.L_x_1178:
[----:B------:R-:W1:Y:S01]  /*12a10*/  SHFL.BFLY PT, R6, R248, 0x2, 0x1f ;  /* 0x0c401f00f8067f89 */ /* 0x000e6200000e0000 */
[----:B------:R-:W2:Y:S01]  /*12a20*/  S2UR UR5, SR_CgaCtaId ;  /* 0x00000000000579c3 */ /* 0x000ea20000008800 */
[----:B------:R-:W-:Y:S01]  /*12a30*/  IMAD.MOV.U32 R8, RZ, RZ, 0x3f800000 ;  /* 0x3f800000ff087424 */ /* 0x000fe200078e00ff */
[----:B------:R-:W-:Y:S01]  /*12a40*/  UMOV UR4, 0x400 ;  /* 0x0000040000047882 */ /* 0x000fe20000000000 */
[----:B------:R-:W3:Y:S01]  /*12a50*/  SHFL.BFLY PT, R3, R247, 0x2, 0x1f ;  /* 0x0c401f00f7037f89 */ /* 0x000ee200000e0000 */
[----:B------:R-:W-:Y:S01]  /*12a60*/  IMAD.MOV.U32 R7, RZ, RZ, 0x3f800000 ;  /* 0x3f800000ff077424 */ /* 0x000fe200078e00ff */
[----:B------:R-:W-:Y:S01]  /*12a70*/  BSSY B0, `(.L_x_1183) ;  /* 0x0000098000007945 */ /* 0x000fe20003800000 */
[----:B------:R-:W4:Y:S02]  /*12a80*/  S2R R4, SR_TID.X ;  /* 0x0000000000047919 */ /* 0x000f240000002100 */
[----:B------:R-:W-:Y:S01]  /*12a90*/  BAR.SYNC.DEFER_BLOCKING 0x0 ;  /* 0x0000000000007b1d */ /* 0x000fe20000010000 */
[----:B-1----:R-:W-:Y:S01]  /*12aa0*/  FADD.FTZ R6, R6, R248 ;  /* 0x000000f806067221 */ /* 0x002fe20000010000 */
[----:B--2---:R-:W-:-:S06]  /*12ab0*/  ULEA UR5, UR5, UR4, 0x18 ;  /* 0x0000000405057291 */ /* 0x004fcc000f8ec03f */
[----:B------:R-:W1:Y:S01]  /*12ac0*/  S2UR UR4, SR_CTAID.Z ;  /* 0x00000000000479c3 */ /* 0x000e620000002700 */
[----:B---3--:R-:W-:Y:S02]  /*12ad0*/  FADD.FTZ R247, R3, R247 ;  /* 0x000000f703f77221 */ /* 0x008fe40000010000 */
[----:B------:R-:W2:Y:S04]  /*12ae0*/  SHFL.BFLY PT, R3, R6, 0x1, 0x1f ;  /* 0x0c201f0006037f89 */ /* 0x000ea800000e0000 */
[----:B------:R-:W3:Y:S01]  /*12af0*/  SHFL.BFLY PT, R5, R247, 0x1, 0x1f ;  /* 0x0c201f00f7057f89 */ /* 0x000ee200000e0000 */
[----:B----4-:R-:W-:-:S04]  /*12b00*/  SHF.R.S32.HI R10, RZ, 0x1f, R4 ;  /* 0x0000001fff0a7819 */ /* 0x010fc80000011404 */
[CC--:B------:R-:W-:Y:S02]  /*12b10*/  LEA.HI R9, R10.reuse, R4.reuse, RZ, 0x2 ;  /* 0x000000040a097211 */ /* 0x0c0fe400078f10ff */
[CC--:B------:R-:W-:Y:S02]  /*12b20*/  LEA.HI R13, R10.reuse, R4.reuse, RZ, 0x3 ;  /* 0x000000040a0d7211 */ /* 0x0c0fe400078f18ff */
[----:B------:R-:W-:Y:S02]  /*12b30*/  LOP3.LUT R12, R9, 0xfffffffc, RZ, 0xc0, !PT ;  /* 0xfffffffc090c7812 */ /* 0x000fe400078ec0ff */
[----:B------:R-:W-:Y:S02]  /*12b40*/  SHF.R.S32.HI R9, RZ, 0x2, R9 ;  /* 0x00000002ff097819 */ /* 0x000fe40000011409 */
[-C--:B------:R-:W-:Y:S01]  /*12b50*/  LEA.HI R15, R10, R4.reuse, RZ, 0x6 ;  /* 0x000000040a0f7211 */ /* 0x080fe200078f30ff */
[----:B------:R-:W-:Y:S02]  /*12b60*/  IMAD.IADD R12, R4, 0x1, -R12 ;  /* 0x00000001040c7824 */ /* 0x000fe400078e0a0c */
[----:B--2---:R-:W-:Y:S01]  /*12b70*/  FADD.FTZ R6, R6, R3 ;  /* 0x0000000306067221 */ /* 0x004fe20000010000 */
[----:B------:R-:W-:-:S02]  /*12b80*/  LEA.HI R3, R10, R4, RZ, 0x5 ;  /* 0x000000040a037211 */ /* 0x000fc400078f28ff */
[----:B------:R-:W-:Y:S01]  /*12b90*/  SHF.R.S32.HI R14, RZ, 0x1f, R9 ;  /* 0x0000001fff0e7819 */ /* 0x000fe20000011409 */
[----:B---3--:R-:W-:Y:S01]  /*12ba0*/  FADD.FTZ R5, R247, R5 ;  /* 0x00000005f7057221 */ /* 0x008fe20000010000 */
[----:B------:R-:W-:Y:S02]  /*12bb0*/  SHF.R.S32.HI R11, RZ, 0x5, R3 ;  /* 0x00000005ff0b7819 */ /* 0x000fe40000011403 */
[----:B------:R-:W-:Y:S02]  /*12bc0*/  LEA.HI R14, R14, R9, RZ, 0x3 ;  /* 0x000000090e0e7211 */ /* 0x000fe400078f18ff */
[----:B------:R-:W-:Y:S01]  /*12bd0*/  SHF.L.U32 R15, R15, 0x2, RZ ;  /* 0x000000020f0f7819 */ /* 0x000fe200000006ff */
[----:B------:R-:W-:Y:S01]  /*12be0*/  IMAD R11, R11, 0x100, R12 ;  /* 0x000001000b0b7824 */ /* 0x000fe200078e020c */
[----:B------:R-:W-:Y:S02]  /*12bf0*/  SHF.R.S32.HI R12, RZ, 0x3, R13 ;  /* 0x00000003ff0c7819 */ /* 0x000fe4000001140d */
[----:B------:R-:W-:-:S02]  /*12c00*/  LOP3.LUT R14, R14, 0xfffffff8, RZ, 0xc0, !PT ;  /* 0xfffffff80e0e7812 */ /* 0x000fc400078ec0ff */
[----:B------:R-:W-:Y:S02]  /*12c10*/  LEA.HI R19, R13, R12, RZ, 0x1 ;  /* 0x0000000c0d137211 */ /* 0x000fe400078f08ff */
[----:B------:R-:W-:Y:S01]  /*12c20*/  LOP3.LUT R15, R15, 0x3fffff00, RZ, 0xc0, !PT ;  /* 0x3fffff000f0f7812 */ /* 0x000fe200078ec0ff */
[----:B------:R-:W-:Y:S01]  /*12c30*/  IMAD.IADD R9, R9, 0x1, -R14 ;  /* 0x0000000109097824 */ /* 0x000fe200078e0a0e */
[----:B------:R-:W-:Y:S02]  /*12c40*/  LOP3.LUT R19, R19, 0xfffffffe, RZ, 0xc0, !PT ;  /* 0xfffffffe13137812 */ /* 0x000fe400078ec0ff */
[----:B------:R-:W-:Y:S02]  /*12c50*/  LOP3.LUT R14, R13, 0xfffffff8, RZ, 0xc0, !PT ;  /* 0xfffffff80d0e7812 */ /* 0x000fe400078ec0ff */
[----:B------:R-:W-:Y:S01]  /*12c60*/  LEA.HI R16, R9, R9, RZ, 0x1 ;  /* 0x0000000909107211 */ /* 0x000fe200078f08ff */
[----:B------:R-:W-:Y:S01]  /*12c70*/  IMAD.IADD R19, R12, 0x1, -R19 ;  /* 0x000000010c137824 */ /* 0x000fe200078e0a13 */
[----:B------:R-:W-:Y:S01]  /*12c80*/  LEA.HI R13, R10, R4, RZ, 0x4 ;  /* 0x000000040a0d7211 */ /* 0x000fe200078f20ff */
[----:B------:R-:W-:Y:S01]  /*12c90*/  IMAD.IADD R10, R4, 0x1, -R14 ;  /* 0x00000001040a7824 */ /* 0x000fe200078e0a0e */
[----:B------:R-:W-:Y:S01]  /*12ca0*/  FSETP.NE.FTZ.AND P3, PT, R6, RZ, PT ;  /* 0x000000ff0600720b */ /* 0x000fe20003f75000 */
[----:B------:R-:W-:Y:S01]  /*12cb0*/  IMAD R19, R19, 0x20, R15 ;  /* 0x0000002013137824 */ /* 0x000fe200078e020f */
[----:B------:R-:W-:-:S02]  /*12cc0*/  LOP3.LUT R15, R16, 0x1fffffe, RZ, 0xc0, !PT ;  /* 0x01fffffe100f7812 */ /* 0x000fc400078ec0ff */
[----:B------:R-:W-:Y:S02]  /*12cd0*/  SHF.R.S32.HI R13, RZ, 0x4, R13 ;  /* 0x00000004ff0d7819 */ /* 0x000fe4000001140d */
[----:B------:R-:W-:Y:S01]  /*12ce0*/  SHF.R.S32.HI R16, RZ, 0x1, R16 ;  /* 0x00000001ff107819 */ /* 0x000fe20000011410 */
[----:B------:R-:W-:Y:S01]  /*12cf0*/  IMAD.IADD R15, R9, 0x1, -R15 ;  /* 0x00000001090f7824 */ /* 0x000fe200078e0a0f */
[----:B------:R-:W-:Y:S01]  /*12d00*/  FSETP.NE.FTZ.AND P2, PT, R5, RZ, PT ;  /* 0x000000ff0500720b */ /* 0x000fe20003f55000 */
[----:B------:R-:W-:Y:S01]  /*12d10*/  IMAD.SHL.U32 R13, R13, 0x40, RZ ;  /* 0x000000400d0d7824 */ /* 0x000fe200078e00ff */
[----:B------:R-:W-:Y:S01]  /*12d20*/  LEA.HI R14, R10, R10, RZ, 0x1 ;  /* 0x0000000a0a0e7211 */ /* 0x000fe200078f08ff */
[----:B------:R-:W-:Y:S01]  /*12d30*/  IMAD.SHL.U32 R18, R16, 0x40, RZ ;  /* 0x0000004010127824 */ /* 0x000fe200078e00ff */
[----:B------:R-:W-:Y:S01]  /*12d40*/  LEA R11, R15, R11, 0x4 ;  /* 0x0000000b0f0b7211 */ /* 0x000fe200078e20ff */
[----:B------:R-:W2:Y:S01]  /*12d50*/  @P3 MUFU.RCP R8, R6 ;  /* 0x0000000600083308 */ /* 0x000ea20000001000 */
[----:B------:R-:W-:Y:S01]  /*12d60*/  SHF.R.S32.HI R17, RZ, 0x1, R14 ;  /* 0x00000001ff117819 */ /* 0x000fe2000001140e */
[----:B------:R-:W3:Y:S01]  /*12d70*/  S2R R9, SR_TID.X ;  /* 0x0000000000097919 */ /* 0x000ee20000002100 */
[----:B------:R-:W-:Y:S01]  /*12d80*/  LOP3.LUT R13, R13, 0xc0, RZ, 0xc0, !PT ;  /* 0x000000c00d0d7812 */ /* 0x000fe200078ec0ff */
[----:B------:R-:W4:Y:S01]  /*12d90*/  @P3 LDC R35, c[0x0][0x2e8] ;  /* 0x0000ba00ff233b82 */ /* 0x000f220000000800 */
[----:B------:R-:W-:-:S02]  /*12da0*/  SHF.L.U32 R17, R17, 0x3, RZ ;  /* 0x0000000311117819 */ /* 0x000fc400000006ff */
[----:B------:R-:W-:Y:S01]  /*12db0*/  LOP3.LUT R18, R18, 0xc0, RZ, 0xc0, !PT ;  /* 0x000000c012127812 */ /* 0x000fe200078ec0ff */
[----:B------:R-:W5:Y:S01]  /*12dc0*/  @P2 MUFU.RCP R7, R5 ;  /* 0x0000000500072308 */ /* 0x000f620000001000 */
[----:B------:R-:W-:Y:S02]  /*12dd0*/  LOP3.LUT R17, R13, 0x18, R17, 0xf8, !PT ;  /* 0x000000180d117812 */ /* 0x000fe400078ef811 */
[----:B------:R-:W-:Y:S01]  /*12de0*/  LEA.HI R15, R18, R18, RZ, 0x1d ;  /* 0x00000012120f7211 */ /* 0x000fe200078fe8ff */
[----:B------:R-:W1:Y:S01]  /*12df0*/  @P2 LDC R34, c[0x0][0x2e8] ;  /* 0x0000ba00ff222b82 */ /* 0x000e620000000800 */
[----:B------:R-:W-:Y:S02]  /*12e00*/  SHF.R.U32.HI R13, RZ, 0x3, R13 ;  /* 0x00000003ff0d7819 */ /* 0x000fe4000001160d */
[C---:B------:R-:W-:Y:S01]  /*12e10*/  LOP3.LUT P0, RZ, R16.reuse, 0x2, RZ, 0xc0, !PT ;  /* 0x0000000210ff7812 */ /* 0x040fe2000780c0ff */
[----:B------:R-:W-:Y:S01]  /*12e20*/  IMAD.U32 R15, R11, 0x2, R15 ;  /* 0x000000020b0f7824 */ /* 0x000fe200078e000f */
[----:B------:R-:W-:Y:S01]  /*12e30*/  LOP3.LUT R13, R17, R13, RZ, 0x3c, !PT ;  /* 0x0000000d110d7212 */ /* 0x000fe200078e3cff */
[----:B------:R-:W-:Y:S01]  /*12e40*/  IMAD.MOV.U32 R11, RZ, RZ, -0x20 ;  /* 0xffffffe0ff0b7424 */ /* 0x000fe200078e00ff */
[----:B------:R-:W-:Y:S01]  /*12e50*/  LOP3.LUT R17, R16, 0x1, RZ, 0xc0, !PT ;  /* 0x0000000110117812 */ /* 0x000fe200078ec0ff */
[C---:B--2---:R-:W-:Y:S01]  /*12e60*/  FMUL.FTZ R144, R8.reuse, R144 ;  /* 0x0000009008907220 */ /* 0x044fe20000410000 */
[----:B------:R-:W-:Y:S01]  /*12e70*/  LEA R15, R15, UR5, 0x2 ;  /* 0x000000050f0f7c11 */ /* 0x000fe2000f8e10ff */
[C---:B------:R-:W-:Y:S01]  /*12e80*/  FMUL.FTZ R145, R8.reuse, R145 ;  /* 0x0000009108917220 */ /* 0x040fe20000410000 */
[----:B------:R-:W-:Y:S01]  /*12e90*/  ISETP.NE.U32.AND P1, PT, R17, 0x1, PT ;  /* 0x000000011100780c */ /* 0x000fe20003f25070 */
[C---:B------:R-:W-:Y:S01]  /*12ea0*/  FMUL.FTZ R140, R8.reuse, R140 ;  /* 0x0000008c088c7220 */ /* 0x040fe20000410000 */
[C---:B------:R-:W-:Y:S01]  /*12eb0*/  FMUL.FTZ R141, R8.reuse, R141 ;  /* 0x0000008d088d7220 */ /* 0x040fe20000410000 */
[C---:B------:R-:W-:Y:S01]  /*12ec0*/  FMUL.FTZ R136, R8.reuse, R136 ;  /* 0x0000008808887220 */ /* 0x040fe20000410000 */
[C---:B------:R-:W-:Y:S01]  /*12ed0*/  FMUL.FTZ R137, R8.reuse, R137 ;  /* 0x0000008908897220 */ /* 0x040fe20000410000 */
[C---:B------:R-:W-:Y:S01]  /*12ee0*/  FMUL.FTZ R132, R8.reuse, R132 ;  /* 0x0000008408847220 */ /* 0x040fe20000410000 */
[----:B------:R-:W-:Y:S01]  /*12ef0*/  FMUL.FTZ R133, R8, R133 ;  /* 0x0000008508857220 */ /* 0x000fe20000410000 */
[----:B------:R-:W-:Y:S01]  /*12f00*/  SEL R11, R11, 0x20, !P1 ;  /* 0x000000200b0b7807 */ /* 0x000fe20004800000 */
[----:B------:R-:W-:-:S02]  /*12f10*/  VIADD R8, R15, 0x40 ;  /* 0x000000400f087836 */ /* 0x000fc40000000000 */
[----:B-----5:R-:W-:Y:S01]  /*12f20*/  FMUL.FTZ R147, R7, R147 ;  /* 0x0000009307937220 */ /* 0x020fe20000410000 */
[----:B------:R-:W-:Y:S02]  /*12f30*/  @P0 VIADD R8, R15, 0xffffffc0 ;  /* 0xffffffc00f080836 */ /* 0x000fe40000000000 */
[C---:B------:R-:W-:Y:S01]  /*12f40*/  FMUL.FTZ R146, R7.reuse, R146 ;  /* 0x0000009207927220 */ /* 0x040fe20000410000 */
[C---:B------:R-:W-:Y:S01]  /*12f50*/  FMUL.FTZ R143, R7.reuse, R143 ;  /* 0x0000008f078f7220 */ /* 0x040fe20000410000 */
[C---:B------:R-:W-:Y:S01]  /*12f60*/  FMUL.FTZ R142, R7.reuse, R142 ;  /* 0x0000008e078e7220 */ /* 0x040fe20000410000 */
[C---:B------:R-:W-:Y:S01]  /*12f70*/  FMUL.FTZ R139, R7.reuse, R139 ;  /* 0x0000008b078b7220 */ /* 0x040fe20000410000 */
[C---:B------:R-:W-:Y:S01]  /*12f80*/  FMUL.FTZ R138, R7.reuse, R138 ;  /* 0x0000008a078a7220 */ /* 0x040fe20000410000 */
[C---:B------:R-:W-:Y:S01]  /*12f90*/  FMUL.FTZ R135, R7.reuse, R135 ;  /* 0x0000008707877220 */ /* 0x040fe20000410000 */
[----:B------:R-:W-:Y:S01]  /*12fa0*/  FMUL.FTZ R134, R7, R134 ;  /* 0x0000008607867220 */ /* 0x000fe20000410000 */
[----:B------:R-:W-:Y:S01]  /*12fb0*/  IADD3 R7, R15, R11, RZ ;  /* 0x0000000b0f077210 */ /* 0x000fe20007ffe0ff */
[----:B------:R-:W-:Y:S01]  /*12fc0*/  IMAD.IADD R11, R11, 0x1, R8 ;  /* 0x000000010b0b7824 */ /* 0x000fe200078e0208 */
[----:B------:R-:W-:Y:S01]  /*12fd0*/  STS.64 [R15], R144 ;  /* 0x000000900f007388 */ /* 0x000fe20000000a00 */
[----:B------:R-:W-:Y:S01]  /*12fe0*/  LOP3.LUT R14, R14, 0xfffffffe, RZ, 0xc0, !PT ;  /* 0xfffffffe0e0e7812 */ /* 0x000fe200078ec0ff */
[----:B------:R-:W2:Y:S01]  /*12ff0*/  @P3 MUFU.LG2 R6, R6 ;  /* 0x0000000600063308 */ /* 0x000ea20000000c00 */
[----:B------:R-:W-:Y:S01]  /*13000*/  LOP3.LUT R3, R3, 0xffffffe0, RZ, 0xc0, !PT ;  /* 0xffffffe003037812 */ /* 0x000fe200078ec0ff */
[----:B------:R5:W-:Y:S02]  /*13010*/  STS.64 [R15+0x400], R146 ;  /* 0x000400920f007388 */ /* 0x000be40000000a00 */
[----:B------:R-:W-:-:S02]  /*13020*/  IMAD.IADD R14, R10, 0x1, -R14 ;  /* 0x000000010a0e7824 */ /* 0x000fc400078e0a0e */
[----:B------:R-:W-:Y:S01]  /*13030*/  STS.64 [R7], R140 ;  /* 0x0000008c07007388 */ /* 0x000fe20000000a00 */
[----:B------:R-:W-:Y:S01]  /*13040*/  IMAD.IADD R3, R4, 0x1, -R3 ;  /* 0x0000000104037824 */ /* 0x000fe200078e0a03 */
[----:B------:R-:W3:Y:S01]  /*13050*/  @P2 MUFU.LG2 R5, R5 ;  /* 0x0000000500052308 */ /* 0x000ee20000000c00 */
[----:B------:R-:W-:Y:S01]  /*13060*/  IMAD R14, R14, 0x4, R19 ;  /* 0x000000040e0e7824 */ /* 0x000fe200078e0213 */
[----:B------:R1:W-:Y:S01]  /*13070*/  STS.64 [R7+0x400], R142 ;  /* 0x0004008e07007388 */ /* 0x0003e20000000a00 */
[----:B------:R-:W-:Y:S01]  /*13080*/  IMAD.MOV.U32 R4, RZ, RZ, -0x800000 ;  /* 0xff800000ff047424 */ /* 0x000fe200078e00ff */
[----:B------:R-:W-:Y:S01]  /*13090*/  LOP3.LUT P0, RZ, R3, 0x3, RZ, 0xc0, !PT ;  /* 0x0000000303ff7812 */ /* 0x000fe2000780c0ff */
[----:B------:R-:W-:Y:S01]  /*130a0*/  IMAD.IADD R13, R14, 0x1, R13 ;  /* 0x000000010e0d7824 */ /* 0x000fe200078e020d */
[----:B------:R-:W-:Y:S01]  /*130b0*/  STS.64 [R8], R136 ;  /* 0x0000008808007388 */ /* 0x000fe20000000a00 */
[----:B------:R-:W-:Y:S02]  /*130c0*/  IMAD.MOV R3, RZ, RZ, -R240 ;  /* 0x000000ffff037224 */ /* 0x000fe400078e0af0 */
[----:B--2---:R-:W-:Y:S01]  /*130d0*/  @P3 FMUL.FTZ R6, R6, 0.69314718246459960938 ;  /* 0x3f31721806063820 */ /* 0x004fe20000410000 */
[----:B------:R2:W-:Y:S01]  /*130e0*/  STS.64 [R8+0x400], R138 ;  /* 0x0004008a08007388 */ /* 0x0005e20000000a00 */
[----:B------:R-:W-:-:S02]  /*130f0*/  LEA R13, R13, UR5, 0x2 ;  /* 0x000000050d0d7c11 */ /* 0x000fc4000f8e10ff */
[----:B----4-:R-:W-:Y:S01]  /*13100*/  @P3 FFMA.FTZ R4, R2, R35, R6 ;  /* 0x0000002302043223 */ /* 0x010fe20000010006 */
[----:B------:R-:W-:Y:S01]  /*13110*/  STS.64 [R11], R132 ;  /* 0x000000840b007388 */ /* 0x000fe20000000a00 */
[----:B---3--:R-:W-:-:S03]  /*13120*/  @P2 FMUL.FTZ R5, R5, 0.69314718246459960938 ;  /* 0x3f31721805052820 */ /* 0x008fc60000410000 */
[----:B------:R3:W-:Y:S01]  /*13130*/  STS.64 [R11+0x400], R134 ;  /* 0x000400860b007388 */ /* 0x0007e20000000a00 */
[----:B-----5:R-:W4:Y:S08]  /*13140*/  LDC.64 R14, c[0x0][0x2c0] ;  /* 0x0000b000ff0e7b82 */ /* 0x020f300000000a00 */
[----:B------:R-:W-:Y:S01]  /*13150*/  BAR.SYNC.DEFER_BLOCKING 0x0 ;  /* 0x0000000000007b1d */ /* 0x000fe20000010000 */
[----:B-1----:R-:W-:-:S04]  /*13160*/  SHF.R.S32.HI R7, RZ, 0x1f, R9 ;  /* 0x0000001fff077819 */ /* 0x002fc80000011409 */
[----:B------:R-:W-:Y:S01]  /*13170*/  LEA.HI R7, R7, R9, RZ, 0x5 ;  /* 0x0000000907077211 */ /* 0x000fe200078f28ff */
[----:B--2---:R-:W4:Y:S03]  /*13180*/  S2R R8, SR_CTAID.Y ;  /* 0x0000000000087919 */ /* 0x004f260000002600 */
[----:B------:R-:W-:Y:S02]  /*13190*/  LOP3.LUT R33, R7, 0xffffffe0, RZ, 0xc0, !PT ;  /* 0xffffffe007217812 */ /* 0x000fe400078ec0ff */
[----:B------:R-:W-:-:S03]  /*131a0*/  SHF.R.S32.HI R7, RZ, 0x5, R7 ;  /* 0x00000005ff077819 */ /* 0x000fc60000011407 */
[----:B------:R-:W-:Y:S01]  /*131b0*/  IMAD.IADD R33, R9, 0x1, -R33 ;  /* 0x0000000109217824 */ /* 0x000fe200078e0a21 */
[----:B------:R-:W-:Y:S01]  /*131c0*/  SHF.R.S32.HI R32, RZ, 0x1f, R7 ;  /* 0x0000001fff207819 */ /* 0x000fe20000011407 */
[----:B---3--:R-:W1:Y:S03]  /*131d0*/  S2R R11, SR_CTAID.X ;  /* 0x00000000000b7919 */ /* 0x008e660000002500 */
[----:B------:R-:W-:Y:S01]  /*131e0*/  LEA.HI R9, R32, R7, RZ, 0x2 ;  /* 0x0000000720097211 */ /* 0x000fe200078f10ff */
[----:B------:R-:W2:Y:S01]  /*131f0*/  LDS.128 R28, [R13] ;  /* 0x000000000d1c7984 */ /* 0x000ea20000000c00 */
[----:B------:R-:W-:Y:S02]  /*13200*/  SHF.R.S32.HI R32, RZ, 0x1f, R33 ;  /* 0x0000001fff207819 */ /* 0x000fe40000011421 */
[----:B------:R-:W-:Y:S01]  /*13210*/  LOP3.LUT R9, R9, 0xfffffffc, RZ, 0xc0, !PT ;  /* 0xfffffffc09097812 */ /* 0x000fe200078ec0ff */
[----:B------:R-:W3:Y:S01]  /*13220*/  LDS.128 R24, [R13+0x800] ;  /* 0x000800000d187984 */ /* 0x000ee20000000c00 */
[----:B------:R-:W-:-:S02]  /*13230*/  LEA.HI R32, R32, R33, RZ, 0x2 ;  /* 0x0000002120207211 */ /* 0x000fc400078f10ff */
[----:B------:R-:W-:Y:S01]  /*13240*/  IADD3 R9, R7, -R9, RZ ;  /* 0x8000000907097210 */ /* 0x000fe20007ffe0ff */
[----:B------:R-:W2:Y:S01]  /*13250*/  LDS.128 R20, [R13+0x1000] ;  /* 0x001000000d147984 */ /* 0x000ea20000000c00 */
[----:B------:R-:W-:Y:S02]  /*13260*/  SHF.R.S32.HI R32, RZ, 0x2, R32 ;  /* 0x00000002ff207819 */ /* 0x000fe40000011420 */
[----:B------:R-:W-:Y:S01]  /*13270*/  MOV R7, 0xff800000 ;  /* 0xff80000000077802 */ /* 0x000fe20000000f00 */
[----:B------:R5:W2:Y:S01]  /*13280*/  LDS.128 R16, [R13+0x1800] ;  /* 0x001800000d107984 */ /* 0x000aa20000000c00 */
[----:B------:R-:W-:Y:S01]  /*13290*/  @P2 FFMA.FTZ R7, R0, R34, R5 ;  /* 0x0000002200072223 */ /* 0x000fe20000010005 */
[----:B------:R-:W-:Y:S02]  /*132a0*/  IMAD R9, R9, 0x10, R32 ;  /* 0x0000001009097824 */ /* 0x000fe400078e0220 */
[----:B------:R-:W-:Y:S02]  /*132b0*/  IMAD.SHL.U32 R32, R10, 0x4, RZ ;  /* 0x000000040a207824 */ /* 0x000fe400078e00ff */
[----:B----4-:R-:W-:-:S03]  /*132c0*/  IMAD R8, R8, R14, R240 ;  /* 0x0000000e08087224 */ /* 0x010fc600078e02f0 */
[----:B------:R-:W-:Y:S01]  /*132d0*/  SHF.R.S32.HI R33, RZ, 0x1f, R32 ;  /* 0x0000001fff217819 */ /* 0x000fe20000011420 */
[----:B-1----:R-:W-:Y:S01]  /*132e0*/  IMAD.SHL.U32 R11, R11, 0x40, RZ ;  /* 0x000000400b0b7824 */ /* 0x002fe200078e00ff */
[----:B-----5:R-:W1:Y:S02]  /*132f0*/  LDC R13, c[0x0][0x270] ;  /* 0x00009c00ff0d7b82 */ /* 0x020e640000000800 */
[----:B-1----:R-:W-:-:S04]  /*13300*/  IMAD R3, R13, R3, UR4 ;  /* 0x000000040d037e24 */ /* 0x002fc8000f8e0203 */
[----:B------:R-:W-:-:S04]  /*13310*/  IMAD R3, R8, R13, R3 ;  /* 0x0000000d08037224 */ /* 0x000fc800078e0203 */
[----:B------:R-:W-:Y:S01]  /*13320*/  IMAD R3, R3, R15, R11 ;  /* 0x0000000f03037224 */ /* 0x000fe200078e020b */
[----:B--23--:R-:W-:Y:S06]  /*13330*/  @P0 BRA `(.L_x_1184) ;  /* 0x00000000002c0947 */ /* 0x00cfec0003800000 */
[----:B------:R-:W-:Y:S01]  /*13340*/  VIADD R5, R9, 0x8 ;  /* 0x0000000809057836 */ /* 0x000fe20000000000 */
[----:B------:R-:W-:Y:S01]  /*13350*/  SHF.R.S32.HI R2, RZ, 0x1f, R9 ;  /* 0x0000001fff027819 */ /* 0x000fe20000011409 */
[----:B------:R-:W-:Y:S01]  /*13360*/  ULDC.64 UR4, c[0x0][0x2b8] ;  /* 0x0000ae0000047ab9 */ /* 0x000fe20000000a00 */
[----:B------:R-:W-:Y:S02]  /*13370*/  IADD3 R0, P0, R3, R9, RZ ;  /* 0x0000000903007210 */ /* 0x000fe40007f1e0ff */
[-C--:B------:R-:W-:Y:S02]  /*13380*/  ISETP.GE.AND P2, PT, R9, R235.reuse, PT ;  /* 0x000000eb0900720c */ /* 0x080fe40003f46270 */
[----:B------:R-:W-:Y:S02]  /*13390*/  ISETP.GE.AND P1, PT, R5, R235, PT ;  /* 0x000000eb0500720c */ /* 0x000fe40003f26270 */
[----:B------:R-:W-:Y:S02]  /*133a0*/  LEA.HI.X.SX32 R2, R3, R2, 0x1, P0 ;  /* 0x0000000203027211 */ /* 0x000fe400000f0eff */
[----:B------:R-:W-:-:S04]  /*133b0*/  LEA R8, P0, R0, UR4, 0x2 ;  /* 0x0000000400087c11 */ /* 0x000fc8000f8010ff */
[----:B------:R-:W-:-:S05]  /*133c0*/  LEA.HI.X R9, R0, UR5, R2, 0x2, P0 ;  /* 0x0000000500097c11 */ /* 0x000fca00080f1402 */
[----:B------:R1:W-:Y:S04]  /*133d0*/  @!P2 STG.E desc[UR10][R8.64], R4 ;  /* 0x000000040800a986 */ /* 0x0003e8000c10190a */
[----:B------:R1:W-:Y:S02]  /*133e0*/  @!P1 STG.E desc[UR10][R8.64+0x20], R7 ;  /* 0x0000200708009986 */ /* 0x0003e4000c10190a */
.L_x_1184:
[----:B------:R-:W-:Y:S05]  /*133f0*/  BSYNC B0 ;  /* 0x0000000000007941 */ /* 0x000fea0003800000 */
.L_x_1183:
[----:B------:R-:W-:Y:S01]  /*13400*/  ULDC UR4, c[0x0][0x2d0] ;  /* 0x0000b40000047ab9 */ /* 0x000fe20000000800 */
[----:B------:R-:W-:Y:S01]  /*13410*/  VIADD R0, R12, 0x10 ;  /* 0x000000100c007836 */ /* 0x000fe20000000000 */
[----:B------:R-:W-:Y:S01]  /*13420*/  ISETP.GE.AND P1, PT, R32, UR4, PT ;  /* 0x0000000420007c0c */ /* 0x000fe2000bf26270 */
[----:B------:R-:W-:Y:S01]  /*13430*/  ULDC UR4, c[0x0][0x2dc] ;  /* 0x0000b70000047ab9 */ /* 0x000fe20000000800 */
[C---:B------:R-:W-:Y:S02]  /*13440*/  IMAD.WIDE R32, R12.reuse, 0x20, R32 ;  /* 0x000000200c207825 */ /* 0x040fe400078e0220 */
[-C--:B------:R-:W-:Y:S02]  /*13450*/  ISETP.GE.OR P4, PT, R12, R235.reuse, P1 ;  /* 0x000000eb0c00720c */ /* 0x080fe40000f86670 */
[----:B------:R-:W-:Y:S01]  /*13460*/  IMAD R3, R3, UR4, RZ ;  /* 0x0000000403037c24 */ /* 0x000fe2000f8e02ff */
[----:B------:R-:W-:Y:S01]  /*13470*/  ISETP.GE.OR P3, PT, R0, R235, P1 ;  /* 0x000000eb0000720c */ /* 0x000fe20000f66670 */
[C---:B------:R-:W-:Y:S01]  /*13480*/  VIADD R2, R12.reuse, 0x20 ;  /* 0x000000200c027836 */ /* 0x040fe20000000000 */
[----:B------:R-:W-:Y:S01]  /*13490*/  ULDC.64 UR4, c[0x0][0x288] ;  /* 0x0000a20000047ab9 */ /* 0x000fe20000000a00 */
[----:B------:R-:W-:Y:S01]  /*134a0*/  VIADD R12, R12, 0x30 ;  /* 0x000000300c0c7836 */ /* 0x000fe20000000000 */
[----:B------:R-:W-:-:S02]  /*134b0*/  IADD3 R0, P0, R3, R32, RZ ;  /* 0x0000002003007210 */ /* 0x000fc40007f1e0ff */
[-C--:B------:R-:W-:Y:S02]  /*134c0*/  ISETP.GE.OR P2, PT, R2, R235.reuse, P1 ;  /* 0x000000eb0200720c */ /* 0x080fe40000f46670 */
[----:B------:R-:W-:Y:S02]  /*134d0*/  ISETP.GE.OR P1, PT, R12, R235, P1 ;  /* 0x000000eb0c00720c */ /* 0x000fe40000f26670 */
[----:B------:R-:W-:Y:S02]  /*134e0*/  LEA.HI.X.SX32 R3, R3, R33, 0x1, P0 ;  /* 0x0000002103037211 */ /* 0x000fe400000f0eff */
[----:B------:R-:W-:-:S04]  /*134f0*/  LEA R2, P0, R0, UR4, 0x2 ;  /* 0x0000000400027c11 */ /* 0x000fc8000f8010ff */
[----:B------:R-:W-:-:S05]  /*13500*/  LEA.HI.X R3, R0, UR5, R3, 0x2, P0 ;  /* 0x0000000500037c11 */ /* 0x000fca00080f1403 */
[----:B------:R2:W-:Y:S04]  /*13510*/  @!P4 STG.E.64 desc[UR10][R2.64], R28 ;  /* 0x0000001c0200c986 */ /* 0x0005e8000c101b0a */
[----:B------:R2:W-:Y:S04]  /*13520*/  @!P4 STG.E.64 desc[UR10][R2.64+0x8], R30 ;  /* 0x0000081e0200c986 */ /* 0x0005e8000c101b0a */
[----:B------:R2:W-:Y:S04]  /*13530*/  @!P3 STG.E.128 desc[UR10][R2.64+0x800], R24 ;  /* 0x000800180200b986 */ /* 0x0005e8000c101d0a */
[----:B------:R2:W-:Y:S01]  /*13540*/  @!P2 STG.E.128 desc[UR10][R2.64+0x1000], R20 ;  /* 0x001000140200a986 */ /* 0x0005e2000c101d0a */
[----:B------:R-:W-:Y:S05]  /*13550*/  @P1 EXIT ;  /* 0x000000000000194d */ /* 0x000fea0003800000 */
[----:B------:R-:W-:Y:S01]  /*13560*/  STG.E.128 desc[UR10][R2.64+0x1800], R16 ;  /* 0x0018001002007986 */ /* 0x000fe2000c101d0a */
[----:B------:R-:W-:Y:S05]  /*13570*/  EXIT ;  /* 0x000000000000794d */ /* 0x000fea0003800000 */
.L_x_1185:
        /* <DEDUP_REMOVED lines=16> */
.L_x_5322:


//--------------------- .text._ZN5flash24flash_fwd_splitkv_kernelI23Flash_fwd_kernel_traitsILi32ELi64ELi256ELi4ELb0ELb0EN7cutlass6half_tE19Flash_kernel_traitsILi32ELi64ELi256ELi4ES3_EELb1ELb0ELb0ELb0ELb0ELb1ELb1ELb0EEEvNS_16Flash_fwd_paramsE --------------------------
	.section	.text._ZN5flash24flash_fwd_splitkv_kernelI23Flash_fwd_kernel_traitsILi32ELi64ELi256ELi4ELb0ELb0EN7cutlass6half_tE19Flash_kernel_traitsILi32ELi64ELi256ELi4ES3_EELb1ELb0ELb0ELb0ELb0ELb1ELb1ELb0EEEvNS_16Flash_fwd_paramsE,"ax",@progbits
	.align	128
        .global         _ZN5flash24flash_fwd_splitkv_kernelI23Flash_fwd_kernel_traitsILi32ELi64ELi256ELi4ELb0ELb0EN7cutlass6half_tE19Flash_kernel_traitsILi32ELi64ELi256ELi4ES3_EELb1ELb0ELb0ELb0ELb0ELb1ELb1ELb0EEEvNS_16Flash_fwd_paramsE
        .type           _ZN5flash24flash_fwd_splitkv_kernelI23Flash_fwd_kernel_traitsILi32ELi64ELi256ELi4ELb0ELb0EN7cutlass6half_tE19Flash_kernel_traitsILi32ELi64ELi256ELi4ES3_EELb1ELb0ELb0ELb0ELb0ELb1ELb1ELb0EEEvNS_16Flash_fwd_paramsE,@function
        .size           _ZN5flash24flash_fwd_splitkv_kernelI23Flash_fwd_kernel_traitsILi32ELi64ELi256ELi4ELb0ELb0EN7cutlass6half_tE19Flash_kernel_traitsILi32ELi64ELi256ELi4ES3_EELb1ELb0ELb0ELb0ELb0ELb1ELb1ELb0EEEvNS_16Flash_fwd_paramsE,(.L_x_5323 - _ZN5flash24flash_fwd_splitkv_kernelI23Flash_fwd_kernel_traitsILi32ELi64ELi256ELi4ELb0ELb0EN7cutlass6half_tE19Flash_kernel_traitsILi32ELi64ELi256ELi4ES3_EELb1ELb0ELb0ELb0ELb0ELb1ELb1ELb0EEEvNS_16Flash_fwd_paramsE)
        .other          _ZN5flash24flash_fwd_splitkv_kernelI23Flash_fwd_kernel_traitsILi32ELi64ELi256ELi4ELb0ELb0EN7cutlass6half_tE19Flash_kernel_traitsILi32ELi64ELi256ELi4ES3_EELb1ELb0ELb0ELb0ELb0ELb1ELb1ELb0EEEvNS_16Flash_fwd_paramsE,@"STO_CUDA_ENTRY STV_DEFAULT"
_ZN5flash24flash_fwd_splitkv_kernelI23Flash_fwd_kernel_traitsILi32ELi64ELi256ELi4ELb0ELb0EN7cutlass6half_tE19Flash_kernel_traitsILi32ELi64ELi256ELi4ES3_EELb1ELb0ELb0ELb0ELb0ELb1ELb1ELb0EEEvNS_16Flash_fwd_paramsE:
.text._ZN5flash24flash_fwd_splitkv_kernelI23Flash_fwd_kernel_traitsILi32ELi64ELi256ELi4ELb0ELb0EN7cutlass6half_tE19Flash_kernel_traitsILi32ELi64ELi256ELi4ES3_EELb1ELb0ELb0ELb0ELb0ELb1ELb1ELb0EEEvNS_16Flash_fwd_paramsE:
[----:B------:R-:W1:Y:S08]  /*0000*/  LDC R1, c[0x0][0x28] ;  /* 0x00000a00ff017b82 */ /* 0x000e700000000800 */
[----:B------:R-:W2:Y:S01]  /*0010*/  LDC R13, c[0x0][0x270] ;  /* 0x00009c00ff0d7b82 */ /* 0x000ea20000000800 */
[----:B------:R-:W3:Y:S01]  /*0020*/  S2R R20, SR_CTAID.Z ;  /* 0x0000000000147919 */ /* 0x000ee20000002700 */
[----:B------:R-:W-:Y:S01]  /*0030*/  MOV R22, 0xffffffff ;  /* 0xffffffff00167802 */ /* 0x000fe20000000f00 */
[----:B------:R-:W-:Y:S01]  /*0040*/  ULDC.64 UR10, c[0x0][0x208] ;  /* 0x00008200000a7ab9 */ /* 0x000fe20000000a00 */
[----:B-1----:R-:W-:-:S04]  /*0050*/  VIADD R1, R1, 0xfffffff8 ;  /* 0xfffffff801017836 */ /* 0x002fc80000000000 */
[----:B------:R-:W1:Y:S08]  /*0060*/  LDC.64 R4, c[0x0][0x2f0] ;  /* 0x0000bc00ff047b82 */ /* 0x000e700000000a00 */
[----:B------:R-:W4:Y:S01]  /*0070*/  LDC.64 R8, c[0x0][0x2f0] ;  /* 0x0000bc00ff087b82 */ /* 0x000f220000000a00 */
[----:B--2---:R-:W2:Y:S01]  /*0080*/  I2F.U32.RP R2, R13 ;  /* 0x0000000d00027306 */ /* 0x004ea20000209000 */
[----:B------:R-:W-:-:S06]  /*0090*/  ISETP.NE.U32.AND P2, PT, R13, RZ, PT ;  /* 0x000000ff0d00720c */ /* 0x000fcc0003f45070 */
[----:B------:R-:W4:Y:S01]  /*00a0*/  LDC.U8 R10, c[0x0][0x3c2] ;  /* 0x0000f080ff0a7b82 */ /* 0x000f220000000000 */
[----:B-1----:R-:W-:-:S07]  /*00b0*/  ISETP.NE.U32.AND P1, PT, R4, RZ, PT ;  /* 0x000000ff0400720c */ /* 0x002fce0003f25070 */
[----:B------:R-:W1:Y:S01]  /*00c0*/  LDC.64 R6, c[0x0][0x2f8] ;  /* 0x0000be00ff067b82 */ /* 0x000e620000000a00 */
[----:B------:R-:W-:Y:S01]  /*00d0*/  ISETP.NE.AND.EX P1, PT, R5, RZ, PT, P1 ;  /* 0x000000ff0500720c */ /* 0x000fe20003f25310 */
[----:B--2---:R-:W2:Y:S02]  /*00e0*/  MUFU.RCP R2, R2 ;  /* 0x0000000200027308 */ /* 0x004ea40000001000 */
[----:B--2---:R-:W-:-:S06]  /*00f0*/  VIADD R2, R2, 0xffffffe ;  /* 0x0ffffffe02027836 */ /* 0x004fcc0000000000 */
[----:B------:R-:W2:Y:S02]  /*0100*/  F2I.FTZ.U32.TRUNC.NTZ R3, R2 ;  /* 0x0000000200037305 */ /* 0x000ea4000021f000 */
[----:B--2---:R-:W-:Y:S01]  /*0110*/  IADD3 R0, RZ, -R3, RZ ;  /* 0x80000003ff007210 */ /* 0x004fe20007ffe0ff */
[----:B------:R-:W-:-:S04]  /*0120*/  IMAD.MOV.U32 R2, RZ, RZ, RZ ;  /* 0x000000ffff027224 */ /* 0x000fc800078e00ff */
[----:B------:R-:W-:-:S04]  /*0130*/  IMAD R0, R0, R13, RZ ;  /* 0x0000000d00007224 */ /* 0x000fc800078e02ff */
[----:B------:R-:W-:-:S06]  /*0140*/  IMAD.HI.U32 R2, R3, R0, R2 ;  /* 0x0000000003027227 */ /* 0x000fcc00078e0002 */
[----:B---3--:R-:W-:Y:S02]  /*0150*/  IMAD.HI.U32 R246, R2, R20, RZ ;  /* 0x0000001402f67227 */ /* 0x008fe400078e00ff */
[----:B------:R-:W2:Y:S02]  /*0160*/  LDC.64 R2, c[0x0][0x300] ;  /* 0x0000c000ff027b82 */ /* 0x000ea40000000a00 */
[----:B------:R-:W-:-:S04]  /*0170*/  IMAD.MOV R0, RZ, RZ, -R246 ;  /* 0x000000ffff007224 */ /* 0x000fc800078e0af6 */
[----:B------:R-:W-:-:S05]  /*0180*/  IMAD R0, R13, R0, R20 ;  /* 0x000000000d007224 */ /* 0x000fca00078e0214 */
[----:B------:R-:W-:-:S13]  /*0190*/  ISETP.GE.U32.AND P4, PT, R0, R13, PT ;  /* 0x0000000d0000720c */ /* 0x000fda0003f86070 */
[-C--:B------:R-:W-:Y:S01]  /*01a0*/  @P4 IADD3 R0, R0, -R13.reuse, RZ ;  /* 0x8000000d00004210 */ /* 0x080fe20007ffe0ff */
[----:B------:R-:W-:Y:S01]  /*01b0*/  @P4 VIADD R246, R246, 0x1 ;  /* 0x00000001f6f64836 */ /* 0x000fe20000000000 */
[----:B--2---:R-:W-:Y:S02]  /*01c0*/  ISETP.NE.U32.AND P0, PT, R2, RZ, PT ;  /* 0x000000ff0200720c */ /* 0x004fe40003f05070 */
[----:B------:R-:W-:Y:S02]  /*01d0*/  ISETP.GE.U32.AND P3, PT, R0, R13, PT ;  /* 0x0000000d0000720c */ /* 0x000fe40003f66070 */
[----:B------:R-:W-:-:S11]  /*01e0*/  ISETP.NE.AND.EX P0, PT, R3, RZ, PT, P0 ;  /* 0x000000ff0300720c */ /* 0x000fd60003f05300 */
[----:B------:R-:W-:Y:S01]  /*01f0*/  @P3 VIADD R246, R246, 0x1 ;  /* 0x00000001f6f63836 */ /* 0x000fe20000000000 */
[----:B------:R-:W-:Y:S01]  /*0200*/  @!P2 LOP3.LUT R246, RZ, R13, RZ, 0x33, !PT ;  /* 0x0000000dfff6a212 */ /* 0x000fe200078e33ff */
[----:B------:R-:W2:Y:S04]  /*0210*/  @P0 LDC.64 R4, c[0x0][0x300] ;  /* 0x0000c000ff040b82 */ /* 0x000ea80000000a00 */
[----:B----4-:R-:W-:-:S04]  /*0220*/  IMAD.WIDE R2, R246, 0x4, R8 ;  /* 0x00000004f6027825 */ /* 0x010fc800078e0208 */
[----:B------:R-:W3:Y:S01]  /*0230*/  LDC.64 R8, c[0x0][0x2f8] ;  /* 0x0000be00ff087b82 */ /* 0x000ee20000000a00 */
[----:B------:R-:W4:Y:S04]  /*0240*/  @P1 LDG.E R22, desc[UR10][R2.64] ;  /* 0x0000000a02161981 */ /* 0x000f28000c1e1900 */
[----:B------:R3:W4:Y:S01]  /*0250*/  @P1 LDG.E R0, desc[UR10][R2.64+0x4] ;  /* 0x0000040a02001981 */ /* 0x000722000c1e1900 */
[----:B------:R-:W-:Y:S01]  /*0260*/  ISETP.NE.AND P3, PT, R10, RZ, PT ;  /* 0x000000ff0a00720c */ /* 0x000fe20003f65270 */
[----:B------:R-:W-:Y:S01]  /*0270*/  IMAD.MOV.U32 R11, RZ, RZ, RZ ;  /* 0x000000ffff0b7224 */ /* 0x000fe200078e00ff */
[----:B-1----:R-:W-:Y:S02]  /*0280*/  ISETP.EQ.U32.AND P2, PT, R6, RZ, PT ;  /* 0x000000ff0600720c */ /* 0x002fe40003f42070 */
[----:B------:R-:W-:-:S02]  /*0290*/  MOV R14, 0xffffffff ;  /* 0xffffffff000e7802 */ /* 0x000fc40000000f00 */
[----:B------:R-:W-:Y:S01]  /*02a0*/  ISETP.EQ.OR.EX P2, PT, R7, RZ, !P3, P2 ;  /* 0x000000ff0700720c */ /* 0x000fe20005f42720 */
[C---:B--2---:R-:W-:Y:S01]  /*02b0*/  @P0 IMAD.WIDE R4, R246.reuse, 0x4, R4 ;  /* 0x00000004f6040825 */ /* 0x044fe200078e0204 */
[----:B------:R-:W1:Y:S04]  /*02c0*/  S2R R27, SR_CTAID.X ;  /* 0x00000000001b7919 */ /* 0x000e680000002500 */
[----:B------:R2:W5:Y:S01]  /*02d0*/  @P0 LDG.E R11, desc[UR10][R4.64] ;  /* 0x0000000a040b0981 */ /* 0x000562000c1e1900 */
[----:B---3--:R-:W-:-:S06]  /*02e0*/  IMAD.WIDE R2, R246, 0x4, R8 ;  /* 0x00000004f6027825 */ /* 0x008fcc00078e0208 */
[----:B------:R2:W5:Y:S01]  /*02f0*/  @!P2 LDG.E R14, desc[UR10][R2.64] ;  /* 0x0000000a020ea981 */ /* 0x000562000c1e1900 */
[----:B------:R-:W-:Y:S01]  /*0300*/  ISETP.NE.U32.AND P0, PT, R6, RZ, PT ;  /* 0x000000ff0600720c */ /* 0x000fe20003f05070 */
[----:B------:R-:W3:Y:S01]  /*0310*/  S2R R15, SR_CTAID.Y ;  /* 0x00000000000f7919 */ /* 0x000ee20000002600 */
[----:B------:R-:W1:Y:S02]  /*0320*/  S2R R61, SR_TID.X ;  /* 0x00000000003d7919 */ /* 0x000e640000002100 */
[----:B------:R-:W-:Y:S01]  /*0330*/  ISETP.NE.AND.EX P0, PT, R7, RZ, PT, P0 ;  /* 0x000000ff0700720c */ /* 0x000fe20003f05300 */
[----:B----4-:R-:W-:-:S06]  /*0340*/  @P1 IMAD.IADD R49, R0, 0x1, -R22 ;  /* 0x0000000100311824 */ /* 0x010fcc00078e0a16 */
[----:B------:R-:W4:Y:S01]  /*0350*/  @!P1 LDC R49, c[0x0][0x2c4] ;  /* 0x0000b100ff319b82 */ /* 0x000f220000000800 */
[----:B------:R-:W-:-:S05]  /*0360*/  IADD3 R0, -R246, RZ, RZ ;  /* 0x000000fff6007210 */ /* 0x000fca0007ffe1ff */
[----:B------:R-:W-:Y:S01]  /*0370*/  IMAD R20, R13, R0, R20 ;  /* 0x000000000d147224 */ /* 0x000fe200078e0214 */
[----:B-123--:R-:W-:Y:S06]  /*0380*/  @!P0 BRA `(.L_x_1186) ;  /* 0x0000000000108947 */ /* 0x00efec0003800000 */
[----:B------:R-:W2:Y:S02]  /*0390*/  @P3 LDG.E R0, desc[UR10][R2.64+0x4] ;  /* 0x0000040a02003981 */ /* 0x000ea4000c1e1900 */
[----:B--2--5:R-:W-:-:S06]  /*03a0*/  @P3 IADD3 R9, R0, -R14, RZ ;  /* 0x8000000e00093210 */ /* 0x024fcc0007ffe0ff */
[----:B------:R2:W5:Y:S01]  /*03b0*/  @!P3 LDG.E R9, desc[UR10][R2.64] ;  /* 0x0000000a0209b981 */ /* 0x000562000c1e1900 */
[----:B------:R-:W-:Y:S05]  /*03c0*/  BRA `(.L_x_1187) ;  /* 0x0000000000047947 */ /* 0x000fea0003800000 */
.L_x_1186:
[----:B------:R-:W1:Y:S02]  /*03d0*/  LDC R9, c[0x0][0x2c8] ;  /* 0x0000b200ff097b82 */ /* 0x000e640000000800 */
.L_x_1187:
[----:B--2---:R-:W2:Y:S02]  /*03e0*/  LDC.64 R2, c[0x0][0x308] ;  /* 0x0000c200ff027b82 */ /* 0x004ea40000000a00 */
[----:B--2---:R-:W-:-:S04]  /*03f0*/  ISETP.NE.U32.AND P3, PT, R2, RZ, PT ;  /* 0x000000ff0200720c */ /* 0x004fc80003f65070 */
[----:B------:R-:W-:-:S13]  /*0400*/  ISETP.NE.AND.EX P3, PT, R3, RZ, PT, P3 ;  /* 0x000000ff0300720c */ /* 0x000fda0003f65330 */
[----:B------:R-:W2:Y:S02]  /*0410*/  @P3 LDC.64 R2, c[0x0][0x308] ;  /* 0x0000c200ff023b82 */ /* 0x000ea40000000a00 */
[----:B--2---:R-:W-:-:S05]  /*0420*/  @P3 IMAD.WIDE R2, R246, 0x4, R2 ;  /* 0x00000004f6023825 */ /* 0x004fca00078e0202 */
[----:B------:R2:W5:Y:S01]  /*0430*/  @P3 LDG.E R12, desc[UR10][R2.64] ;  /* 0x0000000a020c3981 */ /* 0x000562000c1e1900 */
[----:B------:R-:W-:-:S05]  /*0440*/  IMAD.SHL.U32 R63, R27, 0x40, RZ ;  /* 0x000000401b3f7824 */ /* 0x000fca00078e00ff */
[----:B----4-:R-:W-:-:S13]  /*0450*/  ISETP.GT.AND P0, PT, R49, R63, PT ;  /* 0x0000003f3100720c */ /* 0x010fda0003f04270 */
[----:B------:R-:W-:Y:S05]  /*0460*/  @!P0 EXIT ;  /* 0x000000000000894d */ /* 0x000fea0003800000 */
[----:B------:R-:W3:Y:S01]  /*0470*/  LDC R7, c[0x0][0x10] ;  /* 0x00000400ff077b82 */ /* 0x000ee20000000800 */
[----:B-----5:R-:W-:-:S07]  /*0480*/  @P3 IMAD.IADD R48, R12, 0x1, -R11 ;  /* 0x000000010c303824 */ /* 0x020fce00078e0a0b */
[----:B------:R-:W4:Y:S01]  /*0490*/  LDC R65, c[0x0][0x398] ;  /* 0x0000e600ff417b82 */ /* 0x000f220000000800 */
[-C--:B---3--:R-:W-:Y:S02]  /*04a0*/  IABS R0, R7.reuse ;  /* 0x0000000700007213 */ /* 0x088fe40000000000 */
[----:B------:R-:W-:-:S03]  /*04b0*/  IABS R5, R7 ;  /* 0x0000000700057213 */ /* 0x000fc60000000000 */
[----:B------:R-:W-:Y:S02]  /*04c0*/  IMAD.MOV.U32 R6, RZ, RZ, R0 ;  /* 0x000000ffff067224 */ /* 0x000fe400078e0000 */
[----:B------:R-:W3:Y:S02]  /*04d0*/  LDC R0, c[0x0][0x2c8] ;  /* 0x0000b200ff007b82 */ /* 0x000ee40000000800 */
[----:B--2---:R-:W2:Y:S08]  /*04e0*/  I2F.RP R2, R6 ;  /* 0x0000000600027306 */ /* 0x004eb00000209400 */
[----:B--2---:R-:W2:Y:S01]  /*04f0*/  MUFU.RCP R2, R2 ;  /* 0x0000000200027308 */ /* 0x004ea20000001000 */
[----:B---3--:R-:W-:-:S02]  /*0500*/  VIADD R0, R0, 0xff ;  /* 0x000000ff00007836 */ /* 0x008fc40000000000 */
[----:B--2---:R-:W-:-:S05]  /*0510*/  VIADD R2, R2, 0xffffffe ;  /* 0x0ffffffe02027836 */ /* 0x004fca0000000000 */
[----:B------:R2:W3:Y:S02]  /*0520*/  F2I.FTZ.U32.TRUNC.NTZ R3, R2 ;  /* 0x0000000200037305 */ /* 0x0004e4000021f000 */
[----:B--2---:R-:W-:-:S04]  /*0530*/  SHF.R.S32.HI R2, RZ, 0x1f, R0 ;  /* 0x0000001fff027819 */ /* 0x004fc80000011400 */
[----:B------:R-:W-:Y:S01]  /*0540*/  LEA.HI R0, R2, R0, RZ, 0x8 ;  /* 0x0000000002007211 */ /* 0x000fe200078f40ff */
[----:B---3--:R-:W-:-:S03]  /*0550*/  IMAD.MOV R2, RZ, RZ, -R3 ;  /* 0x000000ffff027224 */ /* 0x008fc600078e0a03 */
[----:B------:R-:W-:-:S05]  /*0560*/  LEA.HI.SX32 R0, R0, R7, 0x18 ;  /* 0x0000000700007211 */ /* 0x000fca00078fc2ff */
[----:B------:R-:W-:Y:S02]  /*0570*/  VIADD R8, R0, 0xffffffff ;  /* 0xffffffff00087836 */ /* 0x000fe40000000000 */
[----:B------:R-:W-:Y:S02]  /*0580*/  IMAD R0, R2, R6, RZ ;  /* 0x0000000602007224 */ /* 0x000fe400078e02ff */
[----:B------:R-:W-:Y:S01]  /*0590*/  IMAD.MOV.U32 R2, RZ, RZ, RZ ;  /* 0x000000ffff027224 */ /* 0x000fe200078e00ff */
[----:B------:R-:W-:-:S03]  /*05a0*/  IABS R10, R8 ;  /* 0x00000008000a7213 */ /* 0x000fc60000000000 */
[----:B------:R-:W-:-:S04]  /*05b0*/  IMAD.HI.U32 R4, R3, R0, R2 ;  /* 0x0000000003047227 */ /* 0x000fc800078e0002 */
[----:B------:R-:W-:Y:S02]  /*05c0*/  IMAD.MOV R0, RZ, RZ, -R5 ;  /* 0x000000ffff007224 */ /* 0x000fe400078e0a05 */
[----:B------:R-:W-:Y:S02]  /*05d0*/  IMAD.MOV.U32 R2, RZ, RZ, R10 ;  /* 0x000000ffff027224 */ /* 0x000fe400078e000a */
[----:B------:R-:W-:Y:S02]  /*05e0*/  IMAD.MOV.U32 R3, RZ, RZ, R0 ;  /* 0x000000ffff037224 */ /* 0x000fe400078e0000 */
[----:B------:R-:W-:Y:S02]  /*05f0*/  IMAD.HI.U32 R0, R4, R2, RZ ;  /* 0x0000000204007227 */ /* 0x000fe400078e00ff */
[----:B------:R-:W2:Y:S02]  /*0600*/  @!P3 LDC.64 R4, c[0x0][0x318] ;  /* 0x0000c600ff04bb82 */ /* 0x000ea40000000a00 */
[----:B------:R-:W-:-:S05]  /*0610*/  IMAD R2, R0, R3, R2 ;  /* 0x0000000300027224 */ /* 0x000fca00078e0202 */
[----:B------:R-:W-:Y:S01]  /*0620*/  ISETP.GT.U32.AND P1, PT, R6, R2, PT ;  /* 0x000000020600720c */ /* 0x000fe20003f24070 */
[----:B------:R-:W3:-:S12]  /*0630*/  @!P3 LDC R3, c[0x0][0x2cc] ;  /* 0x0000b300ff03bb82 */ /* 0x000ed80000000800 */
[----:B------:R-:W-:Y:S02]  /*0640*/  @!P1 IMAD.IADD R2, R2, 0x1, -R6 ;  /* 0x0000000102029824 */ /* 0x000fe400078e0a06 */
[----:B------:R-:W-:Y:S01]  /*0650*/  @!P1 VIADD R0, R0, 0x1 ;  /* 0x0000000100009836 */ /* 0x000fe20000000000 */
[----:B------:R-:W-:Y:S02]  /*0660*/  ISETP.NE.AND P1, PT, R7, RZ, PT ;  /* 0x000000ff0700720c */ /* 0x000fe40003f25270 */
[----:B--2---:R-:W-:Y:S02]  /*0670*/  @!P3 ISETP.NE.U32.AND P2, PT, R4, RZ, PT ;  /* 0x000000ff0400b20c */ /* 0x004fe40003f45070 */
[----:B------:R-:W-:Y:S02]  /*0680*/  ISETP.GE.U32.AND P4, PT, R2, R6, PT ;  /* 0x000000060200720c */ /* 0x000fe40003f86070 */
[----:B------:R-:W-:Y:S02]  /*0690*/  LOP3.LUT R2, R8, R7, RZ, 0x3c, !PT ;  /* 0x0000000708027212 */ /* 0x000fe400078e3cff */
[----:B------:R-:W-:-:S02]  /*06a0*/  @!P3 ISETP.NE.AND.EX P2, PT, R5, RZ, PT, P2 ;  /* 0x000000ff0500b20c */ /* 0x000fc40003f45320 */
[----:B------:R-:W-:Y:S02]  /*06b0*/  ISETP.GE.AND P0, PT, R2, RZ, PT ;  /* 0x000000ff0200720c */ /* 0x000fe40003f06270 */
[----:B---3--:R-:W-:-:S04]  /*06c0*/  @!P3 SEL R2, R3, RZ, P2 ;  /* 0x000000ff0302b207 */ /* 0x008fc80001000000 */
[----:B-1----:R-:W-:Y:S01]  /*06d0*/  @!P3 IADD3 R48, R2, R9, -R11 ;  /* 0x000000090230b210 */ /* 0x002fe20007ffe80b */
[----:B------:R-:W-:Y:S01]  /*06e0*/  @P4 VIADD R0, R0, 0x1 ;  /* 0x0000000100004836 */ /* 0x000fe20000000000 */
[----:B------:R-:W-:-:S03]  /*06f0*/  IADD3 R2, -R49, 0x13f, R63 ;  /* 0x0000013f31027810 */ /* 0x000fc60007ffe13f */
[----:B------:R-:W-:Y:S01]  /*0700*/  VIADD R3, R48, 0xff ;  /* 0x000000ff30037836 */ /* 0x000fe20000000000 */
[----:B----4-:R-:W-:Y:S01]  /*0710*/  IADD3 R2, R2, R65, R48 ;  /* 0x0000004102027210 */ /* 0x010fe20007ffe030 */
[----:B------:R-:W-:Y:S01]  /*0720*/  @!P0 IMAD.MOV R0, RZ, RZ, -R0 ;  /* 0x000000ffff008224 */ /* 0x000fe200078e0a00 */
[----:B------:R-:W-:Y:S02]  /*0730*/  @!P1 LOP3.LUT R0, RZ, R7, RZ, 0x33, !PT ;  /* 0x00000007ff009212 */ /* 0x000fe400078e33ff */
[----:B------:R-:W-:Y:S02]  /*0740*/  SHF.R.S32.HI R4, RZ, 0x1f, R3 ;  /* 0x0000001fff047819 */ /* 0x000fe40000011403 */
[----:B------:R-:W-:Y:S01]  /*0750*/  SHF.R.S32.HI R5, RZ, 0x1f, R2 ;  /* 0x0000001fff057819 */ /* 0x000fe20000011402 */
[----:B------:R-:W-:Y:S01]  /*0760*/  IMAD R245, R0, R15, RZ ;  /* 0x0000000f00f57224 */ /* 0x000fe200078e02ff */
[----:B------:R-:W-:Y:S02]  /*0770*/  LEA.HI R3, R4, R3, RZ, 0x8 ;  /* 0x0000000304037211 */ /* 0x000fe400078f40ff */
[----:B------:R-:W-:-:S02]  /*0780*/  LEA.HI R2, R5, R2, RZ, 0x8 ;  /* 0x0000000205027211 */ /* 0x000fc400078f40ff */
[----:B------:R-:W-:Y:S02]  /*0790*/  SHF.R.S32.HI R3, RZ, 0x8, R3 ;  /* 0x00000008ff037819 */ /* 0x000fe40000011403 */
[----:B------:R-:W-:Y:S02]  /*07a0*/  SHF.R.S32.HI R2, RZ, 0x8, R2 ;  /* 0x00000008ff027819 */ /* 0x000fe40000011402 */
[----:B------:R-:W-:-:S04]  /*07b0*/  VIADDMNMX R0, R245, R0, R3, PT ;  /* 0x00000000f5007246 */ /* 0x000fc80003800103 */
[----:B------:R-:W-:-:S04]  /*07c0*/  VIMNMX R82, R0, R2, PT ;  /* 0x0000000200527248 */ /* 0x000fc80003fe0100 */
[----:B------:R-:W-:-:S13]  /*07d0*/  ISETP.GE.AND P0, PT, R245, R82, PT ;  /* 0x00000052f500720c */ /* 0x000fda0003f06270 */
[----:B------:R-:W-:Y:S05]  /*07e0*/  @!P0 BRA `(.L_x_1188) ;  /* 0x0000000000e48947 */ /* 0x000fea0003800000 */
[----:B------:R-:W1:Y:S01]  /*07f0*/  LDC.64 R2, c[0x0][0x2c0] ;  /* 0x0000b000ff027b82 */ /* 0x000e620000000a00 */
[----:B------:R-:W-:Y:S01]  /*0800*/  SHF.R.S32.HI R4, RZ, 0x1f, R61 ;  /* 0x0000001fff047819 */ /* 0x000fe2000001143d */
[----:B------:R-:W-:Y:S01]  /*0810*/  ULDC UR4, c[0x0][0x2dc] ;  /* 0x0000b70000047ab9 */ /* 0x000fe20000000800 */
[----:B------:R-:W-:Y:S02]  /*0820*/  IMAD.IADD R9, R49, 0x1, -R63 ;  /* 0x0000000131097824 */ /* 0x000fe400078e0a3f */
[----:B------:R-:W-:-:S04]  /*0830*/  LEA.HI R4, R4, R61, RZ, 0x3 ;  /* 0x0000003d04047211 */ /* 0x000fc800078f18ff */
[----:B------:R-:W-:-:S05]  /*0840*/  LOP3.LUT R6, R4, 0xfffffff8, RZ, 0xc0, !PT ;  /* 0xfffffff804067812 */ /* 0x000fca00078ec0ff */
[----:B------:R-:W-:-:S05]  /*0850*/  IMAD.IADD R6, R61, 0x1, -R6 ;  /* 0x000000013d067824 */ /* 0x000fca00078e0a06 */
[C---:B------:R-:W-:Y:S01]  /*0860*/  ISETP.NE.AND P3, PT, R6.reuse, RZ, PT ;  /* 0x000000ff0600720c */ /* 0x040fe20003f65270 */
[----:B-1----:R-:W-:Y:S02]  /*0870*/  IMAD R0, R15, R2, R246 ;  /* 0x000000020f007224 */ /* 0x002fe400078e02f6 */
[----:B------:R-:W-:Y:S02]  /*0880*/  IMAD.SHL.U32 R2, R6, 0x4, RZ ;  /* 0x0000000406027824 */ /* 0x000fe400078e00ff */
[----:B------:R-:W-:-:S04]  /*0890*/  IMAD R0, R0, R13, R20 ;  /* 0x0000000d00007224 */ /* 0x000fc800078e0214 */
[----:B------:R-:W-:Y:S01]  /*08a0*/  IMAD R8, R0, R3, R63 ;  /* 0x0000000300087224 */ /* 0x000fe200078e023f */
[----:B------:R-:W-:Y:S02]  /*08b0*/  SHF.R.S32.HI R3, RZ, 0x1f, R2 ;  /* 0x0000001fff037819 */ /* 0x000fe40000011402 */
[----:B------:R-:W-:Y:S01]  /*08c0*/  SHF.R.S32.HI R0, RZ, 0x3, R4 ;  /* 0x00000003ff007819 */ /* 0x000fe20000011404 */
[----:B------:R-:W-:Y:S01]  /*08d0*/  IMAD R7, R8, UR4, RZ ;  /* 0x0000000408077c24 */ /* 0x000fe2000f8e02ff */
[----:B------:R-:W-:Y:S02]  /*08e0*/  ULDC UR4, c[0x0][0x2d0] ;  /* 0x0000b40000047ab9 */ /* 0x000fe40000000800 */
[----:B------:R-:W-:Y:S01]  /*08f0*/  ISETP.GE.AND P6, PT, R2, UR4, PT ;  /* 0x0000000402007c0c */ /* 0x000fe2000bfc6270 */
[C---:B------:R-:W-:Y:S01]  /*0900*/  IMAD.WIDE R4, R0.reuse, 0x20, R2 ;  /* 0x0000002000047825 */ /* 0x040fe200078e0202 */
[----:B------:R-:W-:Y:S01]  /*0910*/  ULDC.64 UR4, c[0x0][0x288] ;  /* 0x0000a20000047ab9 */ /* 0x000fe20000000a00 */
[----:B------:R-:W-:-:S02]  /*0920*/  ISETP.GE.OR P3, PT, R0, R9, P3 ;  /* 0x000000090000720c */ /* 0x000fc40001f66670 */
[C---:B------:R-:W-:Y:S01]  /*0930*/  ISETP.GE.OR P5, PT, R0.reuse, R9, P6 ;  /* 0x000000090000720c */ /* 0x040fe200037a6670 */
[C---:B------:R-:W-:Y:S01]  /*0940*/  VIADD R2, R0.reuse, 0x10 ;  /* 0x0000001000027836 */ /* 0x040fe20000000000 */
[----:B------:R-:W-:Y:S01]  /*0950*/  IADD3 R3, P0, R7, R4, RZ ;  /* 0x0000000407037210 */ /* 0x000fe20007f1e0ff */
[----:B------:R-:W-:-:S03]  /*0960*/  VIADD R10, R0, 0x30 ;  /* 0x00000030000a7836 */ /* 0x000fc60000000000 */
[----:B------:R-:W-:Y:S01]  /*0970*/  LEA.HI.X.SX32 R5, R7, R5, 0x1, P0 ;  /* 0x0000000507057211 */ /* 0x000fe200000f0eff */
[----:B------:R-:W-:Y:S01]  /*0980*/  VIADD R7, R0, 0x20 ;  /* 0x0000002000077836 */ /* 0x000fe20000000000 */
[C---:B------:R-:W-:Y:S02]  /*0990*/  LEA R4, P0, R3.reuse, UR4, 0x2 ;  /* 0x0000000403047c11 */ /* 0x040fe4000f8010ff */
[CC--:B------:R-:W-:Y:S02]  /*09a0*/  ISETP.GE.AND P1, PT, R2.reuse, R9.reuse, PT ;  /* 0x000000090200720c */ /* 0x0c0fe40003f26270 */
[----:B------:R-:W-:Y:S01]  /*09b0*/  LEA.HI.X R5, R3, UR5, R5, 0x2, P0 ;  /* 0x0000000503057c11 */ /* 0x000fe200080f1405 */
[----:B------:R-:W-:Y:S01]  /*09c0*/  ULDC.64 UR4, c[0x0][0x2b8] ;  /* 0x0000ae0000047ab9 */ /* 0x000fe20000000a00 */
[-C--:B------:R-:W-:Y:S02]  /*09d0*/  ISETP.GE.AND P0, PT, R7, R9.reuse, PT ;  /* 0x000000090700720c */ /* 0x080fe40003f06270 */
[----:B------:R-:W-:Y:S01]  /*09e0*/  ISETP.GE.OR P4, PT, R2, R9, P6 ;  /* 0x000000090200720c */ /* 0x000fe20003786670 */
[----:B------:R1:W-:Y:S01]  /*09f0*/  @!P5 STG.E.128 desc[UR10][R4.64], RZ ;  /* 0x000000ff0400d986 */ /* 0x0003e2000c101d0a */
[----:B------:R-:W-:-:S02]  /*0a00*/  ISETP.NE.OR P0, PT, R6, RZ, P0 ;  /* 0x000000ff0600720c */ /* 0x000fc40000705670 */
[----:B------:R-:W-:Y:S02]  /*0a10*/  SHF.R.S32.HI R2, RZ, 0x1f, R8 ;  /* 0x0000001fff027819 */ /* 0x000fe40000011408 */
[----:B------:R-:W-:Y:S01]  /*0a20*/  IADD3 R3, P2, R8, R0, RZ ;  /* 0x0000000008037210 */ /* 0x000fe20007f5e0ff */
[----:B------:R-:W-:Y:S01]  /*0a30*/  @!P3 IMAD.MOV.U32 R8, RZ, RZ, -0x800000 ;  /* 0xff800000ff08b424 */ /* 0x000fe200078e00ff */
[-C--:B------:R-:W-:Y:S02]  /*0a40*/  ISETP.GE.OR P5, PT, R7, R9.reuse, P6 ;  /* 0x000000090700720c */ /* 0x080fe400037a6670 */
[----:B------:R-:W-:Y:S02]  /*0a50*/  ISETP.GE.OR P6, PT, R10, R9, P6 ;  /* 0x000000090a00720c */ /* 0x000fe400037c6670 */
[----:B------:R-:W-:Y:S01]  /*0a60*/  LEA.HI.X.SX32 R0, R0, R2, 0x1, P2 ;  /* 0x0000000200007211 */ /* 0x000fe200010f0eff */
[----:B------:R1:W-:Y:S01]  /*0a70*/  @!P4 STG.E.128 desc[UR10][R4.64+0x800], RZ ;  /* 0x000800ff0400c986 */ /* 0x0003e2000c101d0a */
[----:B------:R-:W-:-:S02]  /*0a80*/  LEA R2, P2, R3, UR4, 0x2 ;  /* 0x0000000403027c11 */ /* 0x000fc4000f8410ff */
[----:B------:R-:W-:Y:S02]  /*0a90*/  ISETP.NE.OR P1, PT, R6, RZ, P1 ;  /* 0x000000ff0600720c */ /* 0x000fe40000f25670 */
[----:B------:R-:W-:Y:S01]  /*0aa0*/  LEA.HI.X R3, R3, UR5, R0, 0x2, P2 ;  /* 0x0000000503037c11 */ /* 0x000fe200090f1400 */
[----:B------:R-:W-:Y:S02]  /*0ab0*/  @!P0 IMAD.MOV.U32 R0, RZ, RZ, -0x800000 ;  /* 0xff800000ff008424 */ /* 0x000fe400078e00ff */
[----:B------:R1:W-:Y:S04]  /*0ac0*/  @!P5 STG.E.128 desc[UR10][R4.64+0x1000], RZ ;  /* 0x001000ff0400d986 */ /* 0x0003e8000c101d0a */
[----:B------:R1:W-:Y:S04]  /*0ad0*/  @!P6 STG.E.128 desc[UR10][R4.64+0x1800], RZ ;  /* 0x001800ff0400e986 */ /* 0x0003e8000c101d0a */
[----:B------:R1:W-:Y:S01]  /*0ae0*/  @!P0 STG.E desc[UR10][R2.64+0x80], R0 ;  /* 0x0000800002008986 */ /* 0x0003e2000c10190a */
[----:B------:R-:W-:Y:S01]  /*0af0*/  ISETP.GE.AND P0, PT, R10, R9, PT ;  /* 0x000000090a00720c */ /* 0x000fe20003f06270 */
[----:B------:R-:W-:-:S02]  /*0b00*/  @!P1 IMAD.MOV.U32 R7, RZ, RZ, -0x800000 ;  /* 0xff800000ff079424 */ /* 0x000fc400078e00ff */
[----:B------:R1:W-:Y:S01]  /*0b10*/  @!P3 STG.E desc[UR10][R2.64], R8 ;  /* 0x000000080200b986 */ /* 0x0003e2000c10190a */
[----:B------:R-:W-:-:S03]  /*0b20*/  ISETP.NE.OR P0, PT, R6, RZ, P0 ;  /* 0x000000ff0600720c */ /* 0x000fc60000705670 */
[----:B------:R1:W-:Y:S10]  /*0b30*/  @!P1 STG.E desc[UR10][R2.64+0x40], R7 ;  /* 0x0000400702009986 */ /* 0x0003f4000c10190a */
[----:B------:R-:W-:Y:S05]  /*0b40*/  @P0 EXIT ;  /* 0x000000000000094d */ /* 0x000fea0003800000 */
[----:B-1----:R-:W-:-:S05]  /*0b50*/  MOV R0, 0xff800000 ;  /* 0xff80000000007802 */ /* 0x002fca0000000f00 */
[----:B------:R-:W-:Y:S01]  /*0b60*/  STG.E desc[UR10][R2.64+0xc0], R0 ;  /* 0x0000c00002007986 */ /* 0x000fe2000c10190a */
[----:B------:R-:W-:Y:S05]  /*0b70*/  EXIT ;  /* 0x000000000000794d */ /* 0x000fea0003800000 */
.L_x_1188:
        /* <DEDUP_REMOVED lines=25> */
.L_x_1189:
[----:B------:R-:W-:Y:S02]  /*0d10*/  MOV R234, R3 ;  /* 0x0000000300ea7202 */ /* 0x000fe40000000f00 */
[----:B------:R-:W-:Y:S01]  /*0d20*/  MOV R235, R0 ;  /* 0x0000000000eb7202 */ /* 0x000fe20000000f00 */
[----:B------:R-:W-:Y:S06]  /*0d30*/  @!P6 BRA `(.L_x_1190) ;  /* 0x000000040050e947 */ /* 0x000fec0003800000 */
[----:B------:R-:W1:Y:S01]  /*0d40*/  LDC R18, c[0x0][0x380] ;  /* 0x0000e000ff127b82 */ /* 0x000e620000000800 */
[----:B------:R-:W-:Y:S01]  /*0d50*/  LEA R6, R82, 0xffffff00, 0x8 ;  /* 0xffffff0052067811 */ /* 0x000fe200078e40ff */
[----:B------:R-:W-:-:S03]  /*0d60*/  ULDC.64 UR4, c[0x0][0x230] ;  /* 0x00008c0000047ab9 */ /* 0x000fc60000000a00 */
[----:B------:R-:W-:-:S03]  /*0d70*/  IABS R4, R6 ;  /* 0x0000000600047213 */ /* 0x000fc60000000000 */
[----:B------:R-:W2:Y:S08]  /*0d80*/  LDC R9, c[0x0][0x278] ;  /* 0x00009e00ff097b82 */ /* 0x000eb00000000800 */
[----:B------:R-:W3:Y:S01]  /*0d90*/  LDC.64 R54, c[0x0][0x248] ;  /* 0x00009200ff367b82 */ /* 0x000ee20000000a00 */
[----:B-1----:R-:W-:-:S07]  /*0da0*/  IABS R5, R18 ;  /* 0x0000001200057213 */ /* 0x002fce0000000000 */
[----:B-----5:R-:W1:Y:S01]  /*0db0*/  LDC.64 R10, c[0x0][0x238] ;  /* 0x00008e00ff0a7b82 */ /* 0x020e620000000a00 */
        /* <DEDUP_REMOVED lines=25> */
[----:B--2---:R-:W-:Y:S02]  /*0f50*/  IABS R7, R9 ;  /* 0x0000000900077213 */ /* 0x004fe40000000000 */
[----:B------:R-:W-:Y:S02]  /*0f60*/  IABS R5, R20 ;  /* 0x0000001400057213 */ /* 0x000fe40000000000 */
        /* <DEDUP_REMOVED lines=32> */
[----:B-1----:R-:W-:Y:S02]  /*1170*/  IMAD R5, R5, R10, RZ ;  /* 0x0000000a05057224 */ /* 0x002fe400078e02ff */
[C---:B------:R-:W-:Y:S01]  /*1180*/  IMAD R2, R8.reuse, UR5, R3 ;  /* 0x0000000508027c24 */ /* 0x040fe2000f8e0203 */
[----:B------:R-:W-:Y:S01]  /*1190*/  ULDC.64 UR4, c[0x0][0x260] ;  /* 0x0000980000047ab9 */ /* 0x000fe20000000a00 */
[----:B------:R-:W-:-:S03]  /*11a0*/  IMAD R5, R8, R11, R5 ;  /* 0x0000000b08057224 */ /* 0x000fc600078e0205 */
[----:B------:R-:W-:Y:S01]  /*11b0*/  IADD3 R3, R7, R2, RZ ;  /* 0x0000000207037210 */ /* 0x000fe20007ffe0ff */
[----:B------:R-:W-:Y:S02]  /*11c0*/  IMAD.MOV.U32 R2, RZ, RZ, R6 ;  /* 0x000000ffff027224 */ /* 0x000fe400078e0006 */
[----:B------:R-:W-:-:S04]  /*11d0*/  IMAD.WIDE.U32 R6, R8, R10, RZ ;  /* 0x0000000a08067225 */ /* 0x000fc800078e00ff */
[----:B------:R-:W-:Y:S01]  /*11e0*/  IMAD.WIDE.U32 R2, R18, R54, R2 ;  /* 0x0000003612027225 */ /* 0x000fe200078e0002 */
[----:B------:R-:W-:-:S03]  /*11f0*/  IADD3 R13, R7, R5, RZ ;  /* 0x00000005070d7210 */ /* 0x000fc60007ffe0ff */
[----:B------:R-:W-:Y:S01]  /*1200*/  IMAD.MOV.U32 R12, RZ, RZ, R6 ;  /* 0x000000ffff0c7224 */ /* 0x000fe200078e0006 */
[----:B------:R-:W-:Y:S01]  /*1210*/  IADD3 R3, R3, R4, RZ ;  /* 0x0000000403037210 */ /* 0x000fe20007ffe0ff */
[----:B------:R-:W-:Y:S02]  /*1220*/  IMAD R4, R19, UR4, RZ ;  /* 0x0000000413047c24 */ /* 0x000fe4000f8e02ff */
[----:B------:R-:W-:-:S04]  /*1230*/  IMAD.WIDE.U32 R2, R0, UR4, R2 ;  /* 0x0000000400027c25 */ /* 0x000fc8000f8e0002 */
[----:B------:R-:W-:Y:S01]  /*1240*/  IMAD R4, R0, UR5, R4 ;  /* 0x0000000500047c24 */ /* 0x000fe2000f8e0204 */
[----:B------:R-:W-:-:S03]  /*1250*/  MOV R16, R2 ;  /* 0x0000000200107202 */ /* 0x000fc60000000f00 */
[----:B------:R-:W-:Y:S01]  /*1260*/  IMAD.IADD R17, R3, 0x1, R4 ;  /* 0x0000000103117824 */ /* 0x000fe200078e0204 */
[----:B------:R-:W-:Y:S06]  /*1270*/  BRA `(.L_x_1191) ;  /* 0x0000000400387947 */ /* 0x000fec0003800000 */
.L_x_1190:
[----:B------:R-:W1:Y:S01]  /*1280*/  LDC R6, c[0x0][0x278] ;  /* 0x00009e00ff067b82 */ /* 0x000e620000000800 */
        /* <DEDUP_REMOVED lines=18> */
[----:B------:R-:W-:-:S04]  /*13b0*/  IMAD.MOV R2, RZ, RZ, -R4 ;  /* 0x000000ffff027224 */ /* 0x000fc800078e0a04 */
[----:B------:R-:W-:Y:S02]  /*13c0*/  IMAD R0, R5, R2, R0 ;  /* 0x0000000205007224 */ /* 0x000fe400078e0200 */
[----:B------:R-:W-:-:S03]  /*13d0*/  @P3 IMAD.IADD R2, R11, 0x1, R14 ;  /* 0x000000010b023824 */ /* 0x000fc600078e020e */
        /* <DEDUP_REMOVED lines=26> */
.L_x_1192:
[----:B------:R-:W-:Y:S01]  /*1580*/  IMAD R0, R23, R54, RZ ;  /* 0x0000003617007224 */ /* 0x000fe200078e02ff */
[----:B------:R-:W-:Y:S01]  /*1590*/  @!P0 LOP3.LUT R7, RZ, R6, RZ, 0x33, !PT ;  /* 0x00000006ff078212 */ /* 0x000fe200078e33ff */
[----:B------:R-:W-:Y:S01]  /*15a0*/  IMAD.WIDE.U32 R2, R54, R18, R2 ;  /* 0x0000001236027225 */ /* 0x000fe200078e0002 */
[----:B------:R-:W-:Y:S02]  /*15b0*/  @P3 IADD3 R6, R11, R14, RZ ;  /* 0x0000000e0b063210 */ /* 0x000fe40007ffe0ff */
[----:B------:R-:W-:Y:S01]  /*15c0*/  SHF.R.S32.HI R19, RZ, 0x1f, R7 ;  /* 0x0000001fff137819 */ /* 0x000fe20000011407 */
[----:B------:R-:W-:Y:S01]  /*15d0*/  IMAD R0, R55, R18, R0 ;  /* 0x0000001237007224 */ /* 0x000fe200078e0200 */
[----:B------:R-:W-:Y:S01]  /*15e0*/  MOV R15, R7 ;  /* 0x00000007000f7202 */ /* 0x000fe20000000f00 */
[----:B------:R-:W-:-:S03]  /*15f0*/  @P3 IMAD.WIDE.U32 R4, R6, R16, RZ ;  /* 0x0000001006043225 */ /* 0x000fc600078e00ff */
[----:B------:R-:W-:Y:S01]  /*1600*/  IADD3 R3, R3, R0, RZ ;  /* 0x0000000003037210 */ /* 0x000fe20007ffe0ff */
[-C--:B------:R-:W-:Y:S02]  /*1610*/  IMAD R0, R19, R12.reuse, RZ ;  /* 0x0000000c13007224 */ /* 0x080fe400078e02ff */
        /* <DEDUP_REMOVED lines=20> */
.L_x_1191:
        /* <DEDUP_REMOVED lines=8> */
[-C--:B------:R-:W-:Y:S01]  /*17e0*/  LEA.HI R25, R26, R61.reuse, RZ, 0x3 ;  /* 0x0000003d1a197211 */ /* 0x080fe200078f18ff */
[----:B------:R2:W-:Y:S01]  /*17f0*/  STL [R1], R28 ;  /* 0x0000001c01007387 */ /* 0x0005e20000100800 */
[----:B------:R-:W-:Y:S01]  /*1800*/  LOP3.LUT R183, R21, 0xfffffffc, RZ, 0xc0, !PT ;  /* 0xfffffffc15b77812 */ /* 0x000fe200078ec0ff */
[----:B------:R-:W-:Y:S01]  /*1810*/  BSSY B0, `(.L_x_1193) ;  /* 0x0000048000007945 */ /* 0x000fe20003800000 */
[----:B------:R-:W-:Y:S01]  /*1820*/  SHF.R.S32.HI R24, RZ, 0x3, R25 ;  /* 0x00000003ff187819 */ /* 0x000fe20000011419 */
[----:B------:R-:W3:Y:S01]  /*1830*/  @P0 LDC.64 R6, c[0x0][0x240] ;  /* 0x00009000ff060b82 */ /* 0x000ee20000000a00 */
[----:B------:R-:W-:Y:S01]  /*1840*/  @!P0 SHF.R.S32.HI R0, RZ, 0x1f, R246 ;  /* 0x0000001fff008819 */ /* 0x000fe200000114f6 */
[----:B------:R-:W-:Y:S01]  /*1850*/  IMAD.IADD R183, R61, 0x1, -R183 ;  /* 0x000000013db77824 */ /* 0x000fe200078e0ab7 */
[----:B------:R-:W-:Y:S01]  /*1860*/  SHF.R.S32.HI R8, RZ, 0x2, R21 ;  /* 0x00000002ff087819 */ /* 0x000fe20000011415 */
[----:B------:R-:W-:Y:S01]  /*1870*/  IMAD.SHL.U32 R9, R24, 0x40, RZ ;  /* 0x0000004018097824 */ /* 0x000fe200078e00ff */
[----:B------:R-:W-:Y:S01]  /*1880*/  LEA.HI R62, R26, R61, RZ, 0x5 ;  /* 0x0000003d1a3e7211 */ /* 0x000fe200078f28ff */
[----:B------:R-:W-:Y:S01]  /*1890*/  IMAD.SHL.U32 R183, R183, 0x8, RZ ;  /* 0x00000008b7b77824 */ /* 0x000fe200078e00ff */
[----:B------:R-:W-:Y:S01]  /*18a0*/  SHF.L.U32 R67, R241, 0x8, RZ ;  /* 0x00000008f1437819 */ /* 0x000fe200000006ff */
[----:B------:R-:W4:Y:S01]  /*18b0*/  @!P0 LDC.64 R2, c[0x0][0x228] ;  /* 0x00008a00ff028b82 */ /* 0x000f220000000a00 */
[----:B------:R-:W-:-:S02]  /*18c0*/  SHF.R.S32.HI R60, RZ, 0x5, R62 ;  /* 0x00000005ff3c7819 */ /* 0x000fc4000001143e */
[----:B------:R-:W-:Y:S01]  /*18d0*/  IADD3 R16, P2, R183, R16, RZ ;  /* 0x00000010b7107210 */ /* 0x000fe20007f5e0ff */
[----:B---3--:R-:W-:-:S04]  /*18e0*/  @P0 IMAD.WIDE.U32 R4, R22, R6, RZ ;  /* 0x0000000616040225 */ /* 0x008fc800078e00ff */
[----:B------:R-:W-:Y:S02]  /*18f0*/  @P0 IMAD R7, R22, R7, R5 ;  /* 0x0000000716070224 */ /* 0x000fe400078e0205 */
[----:B------:R-:W-:Y:S02]  /*1900*/  VIADD R22, R8, 0x20 ;  /* 0x0000002008167836 */ /* 0x000fe40000000000 */
[-C--:B----4-:R-:W-:Y:S01]  /*1910*/  @!P0 IMAD R6, R0, R2.reuse, RZ ;  /* 0x0000000200068224 */ /* 0x090fe200078e02ff */
[----:B------:R-:W-:Y:S02]  /*1920*/  LOP3.LUT R0, R9, 0xc0, RZ, 0xc0, !PT ;  /* 0x000000c009007812 */ /* 0x000fe400078ec0ff */
[----:B------:R-:W-:Y:S01]  /*1930*/  SHF.R.S32.HI R9, RZ, 0x1f, R8 ;  /* 0x0000001fff097819 */ /* 0x000fe20000011408 */
[----:B------:R-:W-:Y:S01]  /*1940*/  @!P0 IMAD R6, R246, R3, R6 ;  /* 0x00000003f6068224 */ /* 0x000fe200078e0206 */
[----:B------:R-:W-:Y:S01]  /*1950*/  LOP3.LUT R5, R0, 0x18, R183, 0xf8, !PT ;  /* 0x0000001800057812 */ /* 0x000fe200078ef8b7 */
[----:B------:R-:W-:Y:S01]  /*1960*/  @!P0 IMAD.WIDE.U32 R2, R246, R2, RZ ;  /* 0x00000002f6028225 */ /* 0x000fe200078e00ff */
[----:B------:R-:W-:-:S03]  /*1970*/  SHF.R.U32.HI R0, RZ, 0x3, R0 ;  /* 0x00000003ff007819 */ /* 0x000fc60000011600 */
[----:B------:R-:W-:Y:S01]  /*1980*/  @!P0 IMAD.IADD R7, R3, 0x1, R6 ;  /* 0x0000000103078824 */ /* 0x000fe200078e0206 */
[----:B------:R-:W-:Y:S01]  /*1990*/  LEA.HI R3, R21, R8, RZ, 0x1 ;  /* 0x0000000815037211 */ /* 0x000fe200078f08ff */
[----:B------:R-:W-:Y:S01]  /*19a0*/  @!P0 IMAD.MOV.U32 R4, RZ, RZ, R2 ;  /* 0x000000ffff048224 */ /* 0x000fe200078e0002 */
[----:B------:R-:W-:Y:S01]  /*19b0*/  LOP3.LUT R14, R5, R0, RZ, 0x3c, !PT ;  /* 0x00000000050e7212 */ /* 0x000fe200078e3cff */
[----:B-----5:R-:W-:Y:S01]  /*19c0*/  IMAD.WIDE R10, R27, 0x40, R8 ;  /* 0x000000401b0a7825 */ /* 0x020fe200078e0208 */
[----:B------:R-:W-:Y:S02]  /*19d0*/  SHF.R.S32.HI R0, RZ, 0x1f, R20 ;  /* 0x0000001fff007819 */ /* 0x000fe40000011414 */
[----:B------:R-:W-:Y:S02]  /*19e0*/  LOP3.LUT R3, R3, 0x7fffffe, RZ, 0xc0, !PT ;  /* 0x07fffffe03037812 */ /* 0x000fe400078ec0ff */
[----:B------:R-:W-:Y:S01]  /*19f0*/  IADD3 R2, P0, R183, R4, RZ ;  /* 0x00000004b7027210 */ /* 0x000fe20007f1e0ff */
[----:B------:R-:W-:Y:S01]  /*1a00*/  IMAD R5, R0, UR4, RZ ;  /* 0x0000000400057c24 */ /* 0x000fe2000f8e02ff */
[----:B------:R-:W-:-:S02]  /*1a10*/  IADD3 R3, R8, -R3, RZ ;  /* 0x8000000308037210 */ /* 0x000fc40007ffe0ff */
[----:B------:R-:W-:Y:S02]  /*1a20*/  SHF.R.S32.HI R0, RZ, 0x1f, R183 ;  /* 0x0000001fff007819 */ /* 0x000fe400000114b7 */
[----:B------:R-:W-:Y:S01]  /*1a30*/  IADD3 R6, P1, R183, R12, RZ ;  /* 0x0000000cb7067210 */ /* 0x000fe20007f3e0ff */
[----:B------:R-:W-:Y:S02]  /*1a40*/  IMAD R184, R60, 0x8, R3 ;  /* 0x000000083cb87824 */ /* 0x000fe400078e0203 */
[----:B------:R-:W-:Y:S01]  /*1a50*/  IMAD.X R3, R0, 0x1, R7, P0 ;  /* 0x0000000100037824 */ /* 0x000fe200000e0607 */
[----:B------:R-:W-:Y:S01]  /*1a60*/  ISETP.GE.AND P0, PT, R8, R28, PT ;  /* 0x0000001c0800720c */ /* 0x000fe20003f06270 */
[----:B------:R-:W-:Y:S01]  /*1a70*/  IMAD R12, R20, UR5, R5 ;  /* 0x00000005140c7c24 */ /* 0x000fe2000f8e0205 */
[----:B------:R-:W-:Y:S01]  /*1a80*/  LEA R184, R184, R14, 0x5 ;  /* 0x0000000eb8b87211 */ /* 0x000fe200078e28ff */
[----:B------:R-:W-:Y:S01]  /*1a90*/  IMAD.WIDE.U32 R4, R20, UR4, R2 ;  /* 0x0000000414047c25 */ /* 0x000fe2000f8e0002 */
[----:B------:R-:W-:-:S02]  /*1aa0*/  UMOV UR4, 0x400 ;  /* 0x0000040000047882 */ /* 0x000fc40000000000 */
[----:B-1----:R-:W-:Y:S01]  /*1ab0*/  ULEA UR4, UR8, UR4, 0x18 ;  /* 0x0000000408047291 */ /* 0x002fe2000f8ec03f */
[----:B------:R-:W-:Y:S01]  /*1ac0*/  IMAD.X R7, R0, 0x1, R13, P1 ;  /* 0x0000000100077824 */ /* 0x000fe200008e060d */
[----:B------:R-:W-:Y:S01]  /*1ad0*/  ISETP.GE.AND P1, PT, R22, R28, PT ;  /* 0x0000001c1600720c */ /* 0x000fe20003f26270 */
[----:B------:R-:W-:Y:S02]  /*1ae0*/  IMAD.X R17, R0, 0x1, R17, P2 ;  /* 0x0000000100117824 */ /* 0x000fe400010e0611 */
[----:B------:R-:W-:Y:S01]  /*1af0*/  IMAD R0, R19, UR6, RZ ;  /* 0x0000000613007c24 */ /* 0x000fe2000f8e02ff */
[----:B------:R-:W-:Y:S01]  /*1b00*/  LEA R184, R184, UR4, 0x1 ;  /* 0x00000004b8b87c11 */ /* 0x000fe2000f8e08ff */
[----:B------:R-:W-:-:S04]  /*1b10*/  IMAD.WIDE.U32 R20, R15, UR6, R6 ;  /* 0x000000060f147c25 */ /* 0x000fc8000f8e0006 */
[----:B------:R-:W-:Y:S02]  /*1b20*/  IMAD R19, R15, UR7, R0 ;  /* 0x000000070f137c24 */ /* 0x000fe4000f8e0200 */
[----:B------:R-:W-:Y:S02]  /*1b30*/  IMAD.IADD R14, R48, 0x1, -R67 ;  /* 0x00000001300e7824 */ /* 0x000fe400078e0a43 */
[----:B------:R-:W-:Y:S01]  /*1b40*/  IMAD.IADD R3, R5, 0x1, R12 ;  /* 0x0000000105037824 */ /* 0x000fe200078e020c */
[----:B--2---:R-:W-:Y:S06]  /*1b50*/  @P0 BRA `(.L_x_1194) ;  /* 0x00000000004c0947 */ /* 0x004fec0003800000 */
        /* <DEDUP_REMOVED lines=19> */
.L_x_1194:
[----:B------:R-:W-:Y:S05]  /*1c90*/  BSYNC B0 ;  /* 0x0000000000007941 */ /* 0x000fea0003800000 */
.L_x_1193:
        /* <DEDUP_REMOVED lines=21> */
.L_x_1196:
[----:B------:R-:W-:Y:S05]  /*1df0*/  BSYNC B0 ;  /* 0x0000000000007941 */ /* 0x000fea0003800000 */
.L_x_1195:
        /* <DEDUP_REMOVED lines=8> */
[----:B--2---:R-:W-:Y:S01]  /*1e80*/  VIADD R12, R8, 0xa0 ;  /* 0x000000a0080c7836 */ /* 0x004fe20000000000 */
[----:B------:R-:W-:Y:S01]  /*1e90*/  ISETP.GE.AND P1, PT, R22, R14, PT ;  /* 0x0000000e1600720c */ /* 0x000fe20003f26270 */
[----:B----4-:R-:W-:Y:S01]  /*1ea0*/  IMAD.WIDE.U32 R2, R8, R54, R16 ;  /* 0x0000003608027225 */ /* 0x010fe200078e0010 */
        /* <DEDUP_REMOVED lines=23> */
.L_x_1198:
[----:B------:R-:W-:Y:S05]  /*2020*/  BSYNC B0 ;  /* 0x0000000000007941 */ /* 0x000fea0003800000 */
.L_x_1197:
        /* <DEDUP_REMOVED lines=17> */
.L_x_1200:
[----:B------:R-:W-:Y:S05]  /*2140*/  BSYNC B0 ;  /* 0x0000000000007941 */ /* 0x000fea0003800000 */
.L_x_1199:
[----:B------:R-:W-:Y:S01]  /*2150*/  BSSY B0, `(.L_x_1201) ;  /* 0x0000010000007945 */ /* 0x000fe20003800000 */
[----:B------:R-:W-:-:S03]  /*2160*/  ISETP.GE.AND P1, PT, R13, R14, PT ;  /* 0x0000000e0d00720c */ /* 0x000fc60003f26270 */
[----:B------:R-:W-:Y:S10]  /*2170*/  @P0 BRA `(.L_x_1202) ;  /* 0x0000000000340947 */ /* 0x000ff40003800000 */
        /* <DEDUP_REMOVED lines=13> */
.L_x_1202:
[----:B------:R-:W-:Y:S05]  /*2250*/  BSYNC B0 ;  /* 0x0000000000007941 */ /* 0x000fea0003800000 */
.L_x_1201:
        /* <DEDUP_REMOVED lines=18> */
.L_x_1204:
[----:B------:R-:W-:Y:S05]  /*2380*/  BSYNC B0 ;  /* 0x0000000000007941 */ /* 0x000fea0003800000 */
.L_x_1203:
        /* <DEDUP_REMOVED lines=15> */
.L_x_1206:
[----:B------:R-:W-:Y:S05]  /*2480*/  BSYNC B0 ;  /* 0x0000000000007941 */ /* 0x000fea0003800000 */
.L_x_1205:
        /* <DEDUP_REMOVED lines=18> */
.L_x_1208:
[----:B------:R-:W-:Y:S05]  /*25b0*/  BSYNC B0 ;  /* 0x0000000000007941 */ /* 0x000fea0003800000 */
.L_x_1207:
        /* <DEDUP_REMOVED lines=18> */
.L_x_1210:
[----:B------:R-:W-:Y:S05]  /*26e0*/  BSYNC B0 ;  /* 0x0000000000007941 */ /* 0x000fea0003800000 */
.L_x_1209:
        /* <DEDUP_REMOVED lines=18> */
.L_x_1212:
[----:B------:R-:W-:Y:S05]  /*2810*/  BSYNC B0 ;  /* 0x0000000000007941 */ /* 0x000fea0003800000 */
.L_x_1211:
[----:B------:R-:W0:Y:S01]  /*2820*/  LDGDEPBAR ;  /* 0x00000000000079af */ /* 0x000e220000000000 */
[----:B------:R-:W-:Y:S01]  /*2830*/  ISETP.GE.AND P2, PT, R8, R14, PT ;  /* 0x0000000e0800720c */ /* 0x000fe20003f46270 */
[----:B-1----:R-:W-:Y:S01]  /*2840*/  IMAD R0, R23, R72, RZ ;  /* 0x0000004817007224 */ /* 0x002fe200078e02ff */
[----:B------:R-:W-:Y:S01]  /*2850*/  ULDC.64 UR8, c[0x0][0x220] ;  /* 0x0000880000087ab9 */ /* 0x000fe20000000a00 */
[----:B----4-:R-:W-:Y:S01]  /*2860*/  IMAD.IADD R3, R21, 0x1, R19 ;  /* 0x0000000115037824 */ /* 0x010fe200078e0213 */
[----:B------:R-:W-:Y:S01]  /*2870*/  LEA.HI R4, R26, R61, RZ, 0x4 ;  /* 0x0000003d1a047211 */ /* 0x000fe200078f20ff */
[----:B------:R-:W-:Y:S01]  /*2880*/  IMAD.MOV.U32 R2, RZ, RZ, R20 ;  /* 0x000000ffff027224 */ /* 0x000fe200078e0014 */
[----:B------:R-:W-:Y:S01]  /*2890*/  BSSY B0, `(.L_x_1213) ;  /* 0x000001e000007945 */ /* 0x000fe20003800000 */
[----:B------:R-:W-:Y:S01]  /*28a0*/  IMAD R0, R18, R73, R0 ;  /* 0x0000004912007224 */ /* 0x000fe200078e0200 */
[----:B------:R-:W-:Y:S01]  /*28b0*/  ISETP.GE.AND P1, PT, R22, R14, PT ;  /* 0x0000000e1600720c */ /* 0x000fe20003f26270 */
[----:B------:R-:W-:Y:S01]  /*28c0*/  IMAD.WIDE.U32 R80, R18, R72, R2 ;  /* 0x0000004812507225 */ /* 0x000fe200078e0002 */
[----:B------:R-:W-:-:S02]  /*28d0*/  ISETP.GE.AND P0, PT, R6, R14, PT ;  /* 0x0000000e0600720c */ /* 0x000fc40003f06270 */
[-C--:B------:R-:W-:Y:S01]  /*28e0*/  ISETP.GE.AND P5, PT, R7, R14.reuse, PT ;  /* 0x0000000e0700720c */ /* 0x080fe20003fa6270 */
[----:B------:R-:W-:Y:S01]  /*28f0*/  IMAD.IADD R83, R81, 0x1, R0 ;  /* 0x0000000151537824 */ /* 0x000fe200078e0200 */
[----:B------:R-:W-:Y:S02]  /*2900*/  LEA R52, P3, R80, UR8, 0x1 ;  /* 0x0000000850347c11 */ /* 0x000fe4000f8608ff */
[-C--:B------:R-:W-:Y:S02]  /*2910*/  ISETP.GE.AND P4, PT, R10, R14.reuse, PT ;  /* 0x0000000e0a00720c */ /* 0x080fe40003f86270 */
[----:B------:R-:W-:Y:S02]  /*2920*/  LEA.HI.X R53, R80, UR9, R83, 0x1, P3 ;  /* 0x0000000950357c11 */ /* 0x000fe400098f0c53 */
        /* <DEDUP_REMOVED lines=20> */
.L_x_1214:
[----:B------:R-:W-:Y:S05]  /*2a70*/  BSYNC B0 ;  /* 0x0000000000007941 */ /* 0x000fea0003800000 */
.L_x_1213:
[----:B-1----:R-:W-:Y:S01]  /*2a80*/  LOP3.LUT R2, R25, 0xfffffff8, RZ, 0xc0, !PT ;  /* 0xfffffff819027812 */ /* 0x002fe200078ec0ff */
[----:B------:R1:W-:Y:S01]  /*2a90*/  @P1 STS.128 [R184+0x5800], RZ ;  /* 0x005800ffb8001388 */ /* 0x0003e20000000c00 */
[----:B------:R-:W-:Y:S01]  /*2aa0*/  ISETP.GE.AND P2, PT, R11, R14, PT ;  /* 0x0000000e0b00720c */ /* 0x000fe20003f46270 */
[C---:B------:R-:W-:Y:S01]  /*2ab0*/  IMAD.IADD R11, R61.reuse, 0x1, -R0 ;  /* 0x000000013d0b7824 */ /* 0x040fe200078e0a00 */
[----:B------:R-:W-:Y:S01]  /*2ac0*/  SHF.R.S32.HI R9, RZ, 0x4, R4 ;  /* 0x00000004ff097819 */ /* 0x000fe20000011404 */
[----:B------:R-:W-:Y:S01]  /*2ad0*/  IMAD.IADD R2, R61, 0x1, -R2 ;  /* 0x000000013d027824 */ /* 0x000fe200078e0a02 */
[----:B------:R-:W-:Y:S01]  /*2ae0*/  LEA.HI R4, R25, R24, RZ, 0x1 ;  /* 0x0000001819047211 */ /* 0x000fe200078f08ff */
[----:B------:R-:W-:Y:S01]  /*2af0*/  BSSY B0, `(.L_x_1215) ;  /* 0x0000030000007945 */ /* 0x000fe20003800000 */
[----:B------:R-:W-:Y:S02]  /*2b00*/  LEA.HI R0, R11, R11, RZ, 0x1 ;  /* 0x0000000b0b007211 */ /* 0x000fe400078f08ff */
[----:B------:R-:W-:-:S02]  /*2b10*/  LEA.HI R3, R2, R2, RZ, 0x1 ;  /* 0x0000000202037211 */ /* 0x000fc400078f08ff */
[----:B------:R-:W-:Y:S02]  /*2b20*/  LOP3.LUT R4, R4, 0xfffffffe, RZ, 0xc0, !PT ;  /* 0xfffffffe04047812 */ /* 0x000fe400078ec0ff */
[--C-:B------:R-:W-:Y:S02]  /*2b30*/  SHF.R.S32.HI R6, RZ, 0x1, R0.reuse ;  /* 0x00000001ff067819 */ /* 0x100fe40000011400 */
[----:B------:R-:W-:Y:S01]  /*2b40*/  SHF.R.S32.HI R5, RZ, 0x1f, R0 ;  /* 0x0000001fff057819 */ /* 0x000fe20000011400 */
[----:B------:R-:W-:Y:S01]  /*2b50*/  IMAD.IADD R10, R24, 0x1, -R4 ;  /* 0x00000001180a7824 */ /* 0x000fe200078e0a04 */
[----:B------:R-:W-:Y:S02]  /*2b60*/  LOP3.LUT R8, R3, 0xfffffffe, RZ, 0xc0, !PT ;  /* 0xfffffffe03087812 */ /* 0x000fe400078ec0ff */
[----:B------:R-:W-:Y:S02]  /*2b70*/  LEA.HI R7, R9, R9, RZ, 0x1 ;  /* 0x0000000909077211 */ /* 0x000fe400078f08ff */
[----:B------:R-:W-:Y:S01]  /*2b80*/  LEA.HI R4, R5, R6, RZ, 0x2 ;  /* 0x0000000605047211 */ /* 0x000fe200078f10ff */
[----:B------:R-:W-:Y:S01]  /*2b90*/  IMAD.IADD R8, R2, 0x1, -R8 ;  /* 0x0000000102087824 */ /* 0x000fe200078e0a08 */
[----:B------:R-:W-:-:S02]  /*2ba0*/  LOP3.LUT R7, R7, 0xfffffffe, RZ, 0xc0, !PT ;  /* 0xfffffffe07077812 */ /* 0x000fc400078ec0ff */
[----:B------:R-:W-:Y:S02]  /*2bb0*/  SHF.R.S32.HI R2, RZ, 0x1f, R11 ;  /* 0x0000001fff027819 */ /* 0x000fe4000001140b */
[----:B------:R-:W-:Y:S01]  /*2bc0*/  LOP3.LUT R4, R4, 0xfffffffc, RZ, 0xc0, !PT ;  /* 0xfffffffc04047812 */ /* 0x000fe200078ec0ff */
[----:B------:R-:W-:Y:S01]  /*2bd0*/  IMAD.IADD R7, R9, 0x1, -R7 ;  /* 0x0000000109077824 */ /* 0x000fe200078e0a07 */
[----:B------:R-:W-:Y:S02]  /*2be0*/  LOP3.LUT R0, R0, 0x7fffffe, RZ, 0xc0, !PT ;  /* 0x07fffffe00007812 */ /* 0x000fe400078ec0ff */
[----:B------:R-:W-:Y:S01]  /*2bf0*/  LEA.HI R2, R2, R11, RZ, 0x3 ;  /* 0x0000000b02027211 */ /* 0x000fe200078f18ff */
[----:B------:R-:W-:Y:S01]  /*2c00*/  IMAD.IADD R9, R6, 0x1, -R4 ;  /* 0x0000000106097824 */ /* 0x000fe200078e0a04 */
[----:B------:R-:W-:Y:S01]  /*2c10*/  SHF.R.S32.HI R20, RZ, 0x1, R3 ;  /* 0x00000001ff147819 */ /* 0x000fe20000011403 */
[----:B------:R-:W-:Y:S02]  /*2c20*/  IMAD.IADD R51, R11, 0x1, -R0 ;  /* 0x000000010b337824 */ /* 0x000fe400078e0a00 */
[----:B------:R-:W-:-:S02]  /*2c30*/  IMAD.SHL.U32 R4, R2, 0x20, RZ ;  /* 0x0000002002047824 */ /* 0x000fc400078e00ff */
[----:B------:R-:W-:Y:S02]  /*2c40*/  IMAD.SHL.U32 R0, R20, 0x40, RZ ;  /* 0x0000004014007824 */ /* 0x000fe400078e00ff */
[----:B------:R-:W-:Y:S01]  /*2c50*/  IMAD.SHL.U32 R2, R9, 0x40, RZ ;  /* 0x0000004009027824 */ /* 0x000fe200078e00ff */
[----:B------:R-:W-:Y:S01]  /*2c60*/  LOP3.LUT R50, R4, 0xffffff00, RZ, 0xc0, !PT ;  /* 0xffffff0004327812 */ /* 0x000fe200078ec0ff */
[----:B------:R-:W-:Y:S01]  /*2c70*/  IMAD.SHL.U32 R3, R10, 0x8, RZ ;  /* 0x000000080a037824 */ /* 0x000fe200078e00ff */
[----:B------:R-:W-:Y:S01]  /*2c80*/  LOP3.LUT R0, R0, 0xc0, RZ, 0xc0, !PT ;  /* 0x000000c000007812 */ /* 0x000fe200078ec0ff */
[C---:B------:R-:W-:Y:S01]  /*2c90*/  IMAD.SHL.U32 R6, R7.reuse, 0x8, RZ ;  /* 0x0000000807067824 */ /* 0x040fe200078e00ff */
[----:B------:R-:W-:Y:S02]  /*2ca0*/  LOP3.LUT R2, R2, 0xc0, RZ, 0xc0, !PT ;  /* 0x000000c002027812 */ /* 0x000fe400078ec0ff */
[----:B------:R-:W-:Y:S02]  /*2cb0*/  LOP3.LUT R5, R0, 0x8, R3, 0xf8, !PT ;  /* 0x0000000800057812 */ /* 0x000fe400078ef803 */
[----:B------:R-:W-:Y:S01]  /*2cc0*/  LOP3.LUT R4, R2, 0x8, R6, 0xf8, !PT ;  /* 0x0000000802047812 */ /* 0x000fe200078ef806 */
[----:B------:R-:W-:Y:S01]  /*2cd0*/  IMAD R6, R7, 0x8, R8 ;  /* 0x0000000807067824 */ /* 0x000fe200078e0208 */
[----:B------:R-:W-:Y:S01]  /*2ce0*/  SHF.R.U32.HI R3, RZ, 0x3, R0 ;  /* 0x00000003ff037819 */ /* 0x000fe20000011600 */
[----:B------:R-:W-:Y:S01]  /*2cf0*/  IMAD R0, R60, 0x200, R50 ;  /* 0x000002003c007824 */ /* 0x000fe200078e0232 */
[----:B------:R-:W-:-:S02]  /*2d00*/  SHF.R.U32.HI R2, RZ, 0x3, R2 ;  /* 0x00000003ff027819 */ /* 0x000fc40000011602 */
[----:B------:R-:W-:Y:S02]  /*2d10*/  LOP3.LUT R5, R5, R3, RZ, 0x3c, !PT ;  /* 0x0000000305057212 */ /* 0x000fe400078e3cff */
[----:B------:R-:W-:Y:S01]  /*2d20*/  LOP3.LUT R153, R4, R2, RZ, 0x3c, !PT ;  /* 0x0000000204997212 */ /* 0x000fe200078e3cff */
[----:B------:R-:W-:Y:S01]  /*2d30*/  IMAD R4, R51, 0x20, R0 ;  /* 0x0000002033047824 */ /* 0x000fe200078e0200 */
        /* <DEDUP_REMOVED lines=11> */
.L_x_1216:
[----:B------:R-:W-:Y:S05]  /*2df0*/  BSYNC B0 ;  /* 0x0000000000007941 */ /* 0x000fea0003800000 */
.L_x_1215:
[----:B------:R2:W-:Y:S01]  /*2e00*/  @P0 STS.128 [R184+0x6000], RZ ;  /* 0x006000ffb8000388 */ /* 0x0005e20000000c00 */
[----:B------:R-:W-:Y:S01]  /*2e10*/  IMAD.U32 R0, R6, 0x20, R5 ;  /* 0x0000002006007824 */ /* 0x000fe200078e0005 */
[----:B------:R-:W-:Y:S01]  /*2e20*/  BSSY B0, `(.L_x_1217) ;  /* 0x0000010000007945 */ /* 0x000fe20003800000 */
[----:B-1----:R-:W-:Y:S01]  /*2e30*/  IMAD.IADD R2, R153, 0x1, R4 ;  /* 0x0000000199027824 */ /* 0x002fe200078e0204 */
        /* <DEDUP_REMOVED lines=14> */
.L_x_1218:
[----:B------:R-:W-:Y:S05]  /*2f20*/  BSYNC B0 ;  /* 0x0000000000007941 */ /* 0x000fea0003800000 */
.L_x_1217:
        /* <DEDUP_REMOVED lines=16> */
.L_x_1220:
[----:B------:R-:W-:Y:S05]  /*3030*/  BSYNC B0 ;  /* 0x0000000000007941 */ /* 0x000fea0003800000 */
.L_x_1219:
        /* <DEDUP_REMOVED lines=13> */
.L_x_1222:
[----:B------:R-:W-:Y:S05]  /*3110*/  BSYNC B0 ;  /* 0x0000000000007941 */ /* 0x000fea0003800000 */
.L_x_1221:
        /* <DEDUP_REMOVED lines=16> */
.L_x_1224:
[----:B------:R-:W-:Y:S05]  /*3220*/  BSYNC B0 ;  /* 0x0000000000007941 */ /* 0x000fea0003800000 */
.L_x_1223:
        /* <DEDUP_REMOVED lines=16> */
.L_x_1226:
[----:B------:R-:W-:Y:S05]  /*3330*/  BSYNC B0 ;  /* 0x0000000000007941 */ /* 0x000fea0003800000 */
.L_x_1225:
        /* <DEDUP_REMOVED lines=16> */
.L_x_1228:
[----:B------:R-:W-:Y:S05]  /*3440*/  BSYNC B0 ;  /* 0x0000000000007941 */ /* 0x000fea0003800000 */
.L_x_1227:
[----:B------:R-:W-:Y:S01]  /*3450*/  LDSM.16.M88.4 R12, [R166] ;  /* 0x00000000a60c783b */ /* 0x000fe20000000200 */
[----:B------:R-:W-:Y:S01]  /*3460*/  LOP3.LUT P0, RZ, R20, 0x2, RZ, 0xc0, !PT ;  /* 0x0000000214ff7812 */ /* 0x000fe2000780c0ff */
[----:B------:R-:W-:Y:S01]  /*3470*/  IMAD.MOV.U32 R0, RZ, RZ, 0x10 ;  /* 0x00000010ff007424 */ /* 0x000fe200078e00ff */
[----:B------:R-:W-:Y:S01]  /*3480*/  LOP3.LUT P1, RZ, R9, 0x2, RZ, 0xc0, !PT ;  /* 0x0000000209ff7812 */ /* 0x000fe2000782c0ff */
[----:B------:R-:W5:Y:S01]  /*3490*/  LDSM.16.M88.4 R16, [R134+0x1000] ;  /* 0x001000008610783b */ /* 0x000f620000000200 */
[----:B-1----:R-:W-:Y:S01]  /*34a0*/  VIADD R2, R134, 0x1000 ;  /* 0x0000100086027836 */ /* 0x002fe20000000000 */
[----:B------:R-:W-:Y:S01]  /*34b0*/  ULDC UR5, c[0x0][0x39c] ;  /* 0x0000e70000057ab9 */ /* 0x000fe20000000800 */
[----:B------:R-:W-:Y:S01]  /*34c0*/  SEL R0, R0, 0xfffffff0, !P1 ;  /* 0xfffffff000007807 */ /* 0x000fe20004800000 */
[----:B------:R-:W-:Y:S01]  /*34d0*/  VIADD R165, R134, 0x1020 ;  /* 0x0000102086a57836 */ /* 0x000fe20000000000 */
[----:B------:R-:W-:Y:S01]  /*34e0*/  LDSM.16.M88.4 R28, [R134+0x1400] ;  /* 0x00140000861c783b */ /* 0x000fe20000000200 */
[----:B------:R-:W-:-:S02]  /*34f0*/  IMAD R127, R51, 0x20, R50 ;  /* 0x00000020337f7824 */ /* 0x000fc400078e0232 */
[----:B------:R-:W-:Y:S01]  /*3500*/  IMAD R167, R0, 0x2, R166 ;  /* 0x0000000200a77824 */ /* 0x000fe200078e02a6 */
[----:B------:R-:W-:Y:S01]  /*3510*/  LDSM.16.M88.4 R40, [R134+0x1800] ;  /* 0x001800008628783b */ /* 0x000fe20000000200 */
[----:B------:R-:W-:-:S03]  /*3520*/  @P0 VIADD R165, R2, 0xffffffe0 ;  /* 0xffffffe002a50836 */ /* 0x000fc60000000000 */
[----:B------:R-:W-:Y:S01]  /*3530*/  LDSM.16.M88.4 R4, [R167] ;  /* 0x00000000a704783b */ /* 0x000fe20000000200 */
[C---:B------:R-:W-:Y:S02]  /*3540*/  VIADD R182, R165.reuse, 0x400 ;  /* 0x00000400a5b67836 */ /* 0x040fe40000000000 */
[C---:B------:R-:W-:Y:S01]  /*3550*/  VIADD R181, R165.reuse, 0x800 ;  /* 0x00000800a5b57836 */ /* 0x040fe20000000000 */
[----:B------:R-:W1:Y:S01]  /*3560*/  LDSM.16.M88.4 R20, [R165] ;  /* 0x00000000a514783b */ /* 0x000e620000000200 */
[C---:B------:R-:W-:Y:S02]  /*3570*/  VIADD R180, R165.reuse, 0xc00 ;  /* 0x00000c00a5b47836 */ /* 0x040fe40000000000 */
[C---:B------:R-:W-:Y:S01]  /*3580*/  VIADD R179, R165.reuse, 0x1000 ;  /* 0x00001000a5b37836 */ /* 0x040fe20000000000 */
[----:B------:R-:W2:Y:S01]  /*3590*/  LDSM.16.M88.4 R32, [R165+0x400] ;  /* 0x00040000a520783b */ /* 0x000ea20000000200 */
[C---:B------:R-:W-:Y:S02]  /*35a0*/  VIADD R178, R165.reuse, 0x1400 ;  /* 0x00001400a5b27836 */ /* 0x040fe40000000000 */
[C---:B------:R-:W-:Y:S01]  /*35b0*/  VIADD R177, R165.reuse, 0x1800 ;  /* 0x00001800a5b17836 */ /* 0x040fe20000000000 */
[----:B------:R-:W3:Y:S01]  /*35c0*/  LDSM.16.M88.4 R36, [R165+0x800] ;  /* 0x00080000a524783b */ /* 0x000ee20000000200 */
[----:B------:R-:W-:-:S02]  /*35d0*/  VIADD R176, R165, 0x1c00 ;  /* 0x00001c00a5b07836 */ /* 0x000fc40000000000 */
[C---:B------:R-:W-:Y:S01]  /*35e0*/  VIADD R175, R165.reuse, 0x2000 ;  /* 0x00002000a5af7836 */ /* 0x040fe20000000000 */
[----:B------:R-:W4:Y:S01]  /*35f0*/  LDSM.16.M88.4 R44, [R134+0x1c00] ;  /* 0x001c0000862c783b */ /* 0x000f220000000200 */
[C---:B------:R-:W-:Y:S02]  /*3600*/  VIADD R174, R165.reuse, 0x2400 ;  /* 0x00002400a5ae7836 */ /* 0x040fe40000000000 */
[C---:B------:R-:W-:Y:S01]  /*3610*/  VIADD R173, R165.reuse, 0x2800 ;  /* 0x00002800a5ad7836 */ /* 0x040fe20000000000 */
[----:B------:R-:W0:Y:S01]  /*3620*/  LDGDEPBAR ;  /* 0x00000000000079af */ /* 0x000e220000000000 */
[C---:B------:R-:W-:Y:S02]  /*3630*/  VIADD R172, R165.reuse, 0x2c00 ;  /* 0x00002c00a5ac7836 */ /* 0x040fe40000000000 */
[C---:B------:R-:W-:Y:S02]  /*3640*/  VIADD R171, R165.reuse, 0x3000 ;  /* 0x00003000a5ab7836 */ /* 0x040fe40000000000 */
[C---:B------:R-:W-:Y:S01]  /*3650*/  VIADD R170, R165.reuse, 0x3400 ;  /* 0x00003400a5aa7836 */ /* 0x040fe20000000000 */
[----:B-----5:R-:W-:Y:S01]  /*3660*/  HMMA.16816.F32 R8, R12, R16, RZ ;  /* 0x000000100c08723c */ /* 0x020fe200000018ff */
[----:B------:R-:W-:-:S02]  /*3670*/  VIADD R169, R165, 0x3800 ;  /* 0x00003800a5a97836 */ /* 0x000fc40000000000 */
[----:B------:R-:W-:-:S03]  /*3680*/  VIADD R168, R165, 0x3c00 ;  /* 0x00003c00a5a87836 */ /* 0x000fc60000000000 */
[----:B------:R-:W-:-:S15]  /*3690*/  HMMA.16816.F32 R16, R12, R18, RZ ;  /* 0x000000120c10723c */ /* 0x000fde00000018ff */
[----:B------:R-:W-:-:S03]  /*36a0*/  NOP ;  /* 0x0000000000007918 */ /* 0x000fc60000000000 */
[----:B-1----:R-:W-:Y:S06]  /*36b0*/  HMMA.16816.F32 R56, R4, R20, R8 ;  /* 0x000000140438723c */ /* 0x002fec0000001808 */
[----:B------:R-:W-:Y:S06]  /*36c0*/  HMMA.16816.F32 R8, R12, R28, RZ ;  /* 0x0000001c0c08723c */ /* 0x000fec00000018ff */
[----:B------:R-:W-:Y:S06]  /*36d0*/  HMMA.16816.F32 R16, R4, R22, R16 ;  /* 0x000000160410723c */ /* 0x000fec0000001810 */
[----:B------:R-:W-:Y:S06]  /*36e0*/  HMMA.16816.F32 R20, R12, R40, RZ ;  /* 0x000000280c14723c */ /* 0x000fec00000018ff */
[----:B------:R-:W-:-:S04]  /*36f0*/  FMUL.FTZ R2, R58, UR5 ;  /* 0x000000053a027c20 */ /* 0x000fc80008410000 */
[----:B------:R1:W-:Y:S02]  /*3700*/  MUFU.TANH R132, R2 ;  /* 0x0000000200847308 */ /* 0x0003e40000002400 */
[----:B--2---:R-:W-:Y:S06]  /*3710*/  HMMA.16816.F32 R24, R4, R32, R8 ;  /* 0x000000200418723c */ /* 0x004fec0000001808 */
[----:B------:R-:W-:Y:S01]  /*3720*/  HMMA.16816.F32 R8, R12, R30, RZ ;  /* 0x0000001e0c08723c */ /* 0x000fe200000018ff */
[----:B-1----:R-:W-:-:S04]  /*3730*/  FMUL.FTZ R2, R57, UR5 ;  /* 0x0000000539027c20 */ /* 0x002fc80008410000 */
[----:B------:R1:W2:-:S15]  /*3740*/  MUFU.TANH R119, R2 ;  /* 0x0000000200777308 */ /* 0x00029e0000002400 */
[----:B------:R-:W-:-:S04]  /*3750*/  NOP ;  /* 0x0000000000007918 */ /* 0x000fc80000000000 */
[----:B------:R-:W-:Y:S01]  /*3760*/  HMMA.16816.F32 R8, R4, R34, R8 ;  /* 0x000000220408723c */ /* 0x000fe20000001808 */
[----:B-1----:R-:W-:-:S05]  /*3770*/  FMUL.FTZ R2, R59, UR5 ;  /* 0x000000053b027c20 */ /* 0x002fca0008410000 */
[----:B---3--:R-:W-:Y:S01]  /*3780*/  HMMA.16816.F32 R32, R4, R36, R20 ;  /* 0x000000240420723c */ /* 0x008fe20000001814 */
[----:B------:R1:W-:Y:S05]  /*3790*/  MUFU.TANH R130, R2 ;  /* 0x0000000200827308 */ /* 0x0003ea0000002400 */
[----:B----4-:R-:W-:Y:S01]  /*37a0*/  HMMA.16816.F32 R20, R12, R44, RZ ;  /* 0x0000002c0c14723c */ /* 0x010fe200000018ff */
[----:B-1----:R-:W-:-:S04]  /*37b0*/  FMUL.FTZ R2, R16, UR5 ;  /* 0x0000000510027c20 */ /* 0x002fc80008410000 */
[----:B------:R1:W3:Y:S02]  /*37c0*/  MUFU.TANH R122, R2 ;  /* 0x00000002007a7308 */ /* 0x0002e40000002400 */
[----:B-1----:R-:W-:-:S06]  /*37d0*/  FMUL.FTZ R2, R17, UR5 ;  /* 0x0000000511027c20 */ /* 0x002fcc0008410000 */
[----:B------:R1:W-:Y:S02]  /*37e0*/  MUFU.TANH R121, R2 ;  /* 0x0000000200797308 */ /* 0x0003e40000002400 */
[----:B-1----:R-:W-:-:S06]  /*37f0*/  FMUL.FTZ R2, R18, UR5 ;  /* 0x0000000512027c20 */ /* 0x002fcc0008410000 */
[----:B------:R1:W4:Y:S02]  /*3800*/  MUFU.TANH R142, R2 ;  /* 0x00000002008e7308 */ /* 0x0003240000002400 */
[----:B-1----:R-:W-:Y:S02]  /*3810*/  FMUL.FTZ R2, R19, UR5 ;  /* 0x0000000513027c20 */ /* 0x002fe40008410000 */
[----:B------:R-:W-:Y:S01]  /*3820*/  HMMA.16816.F32 R16, R12, R42, RZ ;  /* 0x0000002a0c10723c */ /* 0x000fe200000018ff */
[----:B------:R-:W-:Y:S03]  /*3830*/  LDSM.16.M88.4 R40, [R134+0x2000] ;  /* 0x002000008628783b */ /* 0x000fe60000000200 */
[----:B------:R1:W5:Y:S02]  /*3840*/  MUFU.TANH R135, R2 ;  /* 0x0000000200877308 */ /* 0x0003640000002400 */
[----:B-1----:R-:W-:-:S06]  /*3850*/  FMUL.FTZ R2, R24, UR5 ;  /* 0x0000000518027c20 */ /* 0x002fcc0008410000 */
[----:B------:R1:W-:Y:S02]  /*3860*/  MUFU.TANH R120, R2 ;  /* 0x0000000200787308 */ /* 0x0003e40000002400 */
[----:B-1----:R-:W-:-:S06]  /*3870*/  FMUL.FTZ R2, R25, UR5 ;  /* 0x0000000519027c20 */ /* 0x002fcc0008410000 */
[----:B------:R1:W5:Y:S02]  /*3880*/  MUFU.TANH R118, R2 ;  /* 0x0000000200767308 */ /* 0x0003640000002400 */
[----:B-1----:R-:W-:-:S06]  /*3890*/  FMUL.FTZ R2, R26, UR5 ;  /* 0x000000051a027c20 */ /* 0x002fcc0008410000 */
[----:B------:R1:W-:Y:S02]  /*38a0*/  MUFU.TANH R133, R2 ;  /* 0x0000000200857308 */ /* 0x0003e40000002400 */
[----:B-1----:R-:W-:Y:S02]  /*38b0*/  FMUL.FTZ R2, R27, UR5 ;  /* 0x000000051b027c20 */ /* 0x002fe40008410000 */
[----:B------:R-:W1:Y:S04]  /*38c0*/  LDSM.16.M88.4 R24, [R165+0xc00] ;  /* 0x000c0000a518783b */ /* 0x000e680000000200 */
[----:B------:R2:W5:Y:S02]  /*38d0*/  MUFU.TANH R138, R2 ;  /* 0x00000002008a7308 */ /* 0x0005640000002400 */
[----:B--2---:R-:W-:-:S06]  /*38e0*/  FMUL.FTZ R2, R8, UR5 ;  /* 0x0000000508027c20 */ /* 0x004fcc0008410000 */
[----:B------:R2:W5:Y:S02]  /*38f0*/  MUFU.TANH R117, R2 ;  /* 0x0000000200757308 */ /* 0x0005640000002400 */
[----:B--2---:R-:W-:Y:S01]  /*3900*/  FMUL.FTZ R2, R9, UR5 ;  /* 0x0000000509027c20 */ /* 0x004fe20008410000 */
[----:B-1----:R-:W-:Y:S05]  /*3910*/  HMMA.16816.F32 R28, R4, R24, R20 ;  /* 0x00000018041c723c */ /* 0x002fea0000001814 */
[----:B------:R1:W-:Y:S01]  /*3920*/  MUFU.TANH R116, R2 ;  /* 0x0000000200747308 */ /* 0x0003e20000002400 */
[----:B------:R-:W-:Y:S01]  /*3930*/  HMMA.16816.F32 R20, R12, R40, RZ ;  /* 0x000000280c14723c */ /* 0x000fe200000018ff */
[----:B-1----:R-:W-:-:S06]  /*3940*/  FMUL.FTZ R2, R10, UR5 ;  /* 0x000000050a027c20 */ /* 0x002fcc0008410000 */
[----:B------:R1:W2:Y:S02]  /*3950*/  MUFU.TANH R136, R2 ;  /* 0x0000000200887308 */ /* 0x0002a40000002400 */
[----:B-1----:R-:W-:Y:S02]  /*3960*/  FMUL.FTZ R2, R11, UR5 ;  /* 0x000000050b027c20 */ /* 0x002fe40008410000 */
[----:B------:R-:W-:Y:S01]  /*3970*/  HMMA.16816.F32 R8, R4, R38, R16 ;  /* 0x000000260408723c */ /* 0x000fe20000001810 */
[----:B------:R-:W-:Y:S03]  /*3980*/  LDSM.16.M88.4 R36, [R134+0x2400] ;  /* 0x002400008624783b */ /* 0x000fe60000000200 */
[----:B------:R1:W2:Y:S02]  /*3990*/  MUFU.TANH R139, R2 ;  /* 0x00000002008b7308 */ /* 0x0002a40000002400 */
[----:B------:R-:W-:Y:S01]  /*39a0*/  HMMA.16816.F32 R16, R12, R46, RZ ;  /* 0x0000002e0c10723c */ /* 0x000fe200000018ff */
[----:B------:R-:W-:Y:S01]  /*39b0*/  LDSM.16.M88.4 R44, [R134+0x2c00] ;  /* 0x002c0000862c783b */ /* 0x000fe20000000200 */
[----:B-1----:R-:W-:-:S04]  /*39c0*/  FMUL.FTZ R2, R32, UR5 ;  /* 0x0000000520027c20 */ /* 0x002fc80008410000 */
[----:B------:R1:W-:Y:S02]  /*39d0*/  MUFU.TANH R115, R2 ;  /* 0x0000000200737308 */ /* 0x0003e40000002400 */
[----:B-1----:R-:W-:-:S06]  /*39e0*/  FMUL.FTZ R2, R33, UR5 ;  /* 0x0000000521027c20 */ /* 0x002fcc0008410000 */
[----:B------:R1:W2:Y:S02]  /*39f0*/  MUFU.TANH R113, R2 ;  /* 0x0000000200717308 */ /* 0x0002a40000002400 */
[----:B-1----:R-:W-:-:S06]  /*3a00*/  FMUL.FTZ R2, R34, UR5 ;  /* 0x0000000522027c20 */ /* 0x002fcc0008410000 */
[----:B------:R1:W-:Y:S02]  /*3a10*/  MUFU.TANH R131, R2 ;  /* 0x0000000200837308 */ /* 0x0003e40000002400 */
[----:B-1----:R-:W-:Y:S02]  /*3a20*/  FMUL.FTZ R2, R35, UR5 ;  /* 0x0000000523027c20 */ /* 0x002fe40008410000 */
[----:B------:R-:W1:Y:S04]  /*3a30*/  LDSM.16.M88.4 R32, [R165+0x1000] ;  /* 0x00100000a520783b */ /* 0x000e680000000200 */
[----:B------:R3:W2:Y:S02]  /*3a40*/  MUFU.TANH R129, R2 ;  /* 0x0000000200817308 */ /* 0x0006a40000002400 */
[----:B---3--:R-:W-:-:S06]  /*3a50*/  FMUL.FTZ R2, R8, UR5 ;  /* 0x0000000508027c20 */ /* 0x008fcc0008410000 */
[----:B------:R3:W-:Y:S02]  /*3a60*/  MUFU.TANH R112, R2 ;  /* 0x0000000200707308 */ /* 0x0007e40000002400 */
[----:B---3--:R-:W-:-:S06]  /*3a70*/  FMUL.FTZ R2, R9, UR5 ;  /* 0x0000000509027c20 */ /* 0x008fcc0008410000 */
[----:B------:R3:W2:Y:S02]  /*3a80*/  MUFU.TANH R111, R2 ;  /* 0x00000002006f7308 */ /* 0x0006a40000002400 */
[----:B---3--:R-:W-:-:S06]  /*3a90*/  FMUL.FTZ R2, R10, UR5 ;  /* 0x000000050a027c20 */ /* 0x008fcc0008410000 */
[----:B------:R3:W-:Y:S02]  /*3aa0*/  MUFU.TANH R137, R2 ;  /* 0x0000000200897308 */ /* 0x0007e40000002400 */
[----:B---3--:R-:W-:Y:S02]  /*3ab0*/  FMUL.FTZ R2, R11, UR5 ;  /* 0x000000050b027c20 */ /* 0x008fe40008410000 */
[----:B------:R-:W-:Y:S04]  /*3ac0*/  HMMA.16816.F32 R8, R4, R26, R16 ;  /* 0x0000001a0408723c */ /* 0x000fe80000001810 */
[----:B------:R3:W2:Y:S02]  /*3ad0*/  MUFU.TANH R141, R2 ;  /* 0x00000002008d7308 */ /* 0x0006a40000002400 */
[----:B------:R-:W-:Y:S01]  /*3ae0*/  HMMA.16816.F32 R16, R12, R42, RZ ;  /* 0x0000002a0c10723c */ /* 0x000fe200000018ff */
[----:B------:R-:W4:Y:S05]  /*3af0*/  LDSM.16.M88.4 R40, [R165+0x1400] ;  /* 0x00140000a528783b */ /* 0x000f2a0000000200 */
[----:B-1----:R-:W-:Y:S06]  /*3b00*/  HMMA.16816.F32 R24, R4, R32, R20 ;  /* 0x000000200418723c */ /* 0x002fec0000001814 */
[----:B------:R-:W-:Y:S01]  /*3b10*/  HMMA.16816.F32 R20, R12, R36, RZ ;  /* 0x000000240c14723c */ /* 0x000fe200000018ff */
[----:B---3--:R-:W-:-:S04]  /*3b20*/  FMUL.FTZ R2, R28, UR5 ;  /* 0x000000051c027c20 */ /* 0x008fc80008410000 */
[----:B------:R1:W-:Y:S02]  /*3b30*/  MUFU.TANH R110, R2 ;  /* 0x00000002006e7308 */ /* 0x0003e40000002400 */
[----:B-1----:R-:W-:-:S06]  /*3b40*/  FMUL.FTZ R2, R29, UR5 ;  /* 0x000000051d027c20 */ /* 0x002fcc0008410000 */
[----:B------:R1:W3:Y:S02]  /*3b50*/  MUFU.TANH R109, R2 ;  /* 0x00000002006d7308 */ /* 0x0002e40000002400 */
[----:B-1----:R-:W-:-:S06]  /*3b60*/  FMUL.FTZ R2, R30, UR5 ;  /* 0x000000051e027c20 */ /* 0x002fcc0008410000 */
[----:B------:R1:W-:Y:S02]  /*3b70*/  MUFU.TANH R143, R2 ;  /* 0x00000002008f7308 */ /* 0x0003e40000002400 */
[----:B-1----:R-:W-:Y:S02]  /*3b80*/  FMUL.FTZ R2, R31, UR5 ;  /* 0x000000051f027c20 */ /* 0x002fe40008410000 */
[----:B----4-:R-:W-:Y:S04]  /*3b90*/  HMMA.16816.F32 R28, R4, R40, R20 ;  /* 0x00000028041c723c */ /* 0x010fe80000001814 */
[----:B------:R1:W4:Y:S02]  /*3ba0*/  MUFU.TANH R140, R2 ;  /* 0x00000002008c7308 */ /* 0x0003240000002400 */
[----:B-1----:R-:W-:-:S06]  /*3bb0*/  FMUL.FTZ R2, R8, UR5 ;  /* 0x0000000508027c20 */ /* 0x002fcc0008410000 */
[----:B------:R1:W4:Y:S02]  /*3bc0*/  MUFU.TANH R108, R2 ;  /* 0x00000002006c7308 */ /* 0x0003240000002400 */
[----:B-1----:R-:W-:-:S06]  /*3bd0*/  FMUL.FTZ R2, R9, UR5 ;  /* 0x0000000509027c20 */ /* 0x002fcc0008410000 */
[----:B------:R1:W-:Y:S02]  /*3be0*/  MUFU.TANH R106, R2 ;  /* 0x00000002006a7308 */ /* 0x0003e40000002400 */
[----:B-1----:R-:W-:-:S06]  /*3bf0*/  FMUL.FTZ R2, R10, UR5 ;  /* 0x000000050a027c20 */ /* 0x002fcc0008410000 */
[----:B------:R1:W4:Y:S02]  /*3c00*/  MUFU.TANH R144, R2 ;  /* 0x0000000200907308 */ /* 0x0003240000002400 */
[----:B-1----:R-:W-:Y:S02]  /*3c10*/  FMUL.FTZ R2, R11, UR5 ;  /* 0x000000050b027c20 */ /* 0x002fe40008410000 */
[----:B------:R-:W-:Y:S01]  /*3c20*/  HMMA.16816.F32 R8, R4, R34, R16 ;  /* 0x000000220408723c */ /* 0x000fe20000001810 */
[----:B------:R-:W1:Y:S03]  /*3c30*/  LDSM.16.M88.4 R32, [R134+0x2800] ;  /* 0x002800008620783b */ /* 0x000e660000000200 */
[----:B------:R5:W4:Y:S02]  /*3c40*/  MUFU.TANH R145, R2 ;  /* 0x0000000200917308 */ /* 0x000b240000002400 */
[----:B------:R-:W-:Y:S01]  /*3c50*/  HMMA.16816.F32 R16, R12, R38, RZ ;  /* 0x000000260c10723c */ /* 0x000fe200000018ff */
[----:B------:R-:W2:Y:S01]  /*3c60*/  LDSM.16.M88.4 R36, [R165+0x1800] ;  /* 0x00180000a524783b */ /* 0x000ea20000000200 */
[----:B-----5:R-:W-:-:S04]  /*3c70*/  FMUL.FTZ R2, R24, UR5 ;  /* 0x0000000518027c20 */ /* 0x020fc80008410000 */
[----:B------:R5:W-:Y:S02]  /*3c80*/  MUFU.TANH R107, R2 ;  /* 0x00000002006b7308 */ /* 0x000be40000002400 */
[----:B-----5:R-:W-:Y:S01]  /*3c90*/  FMUL.FTZ R2, R25, UR5 ;  /* 0x0000000519027c20 */ /* 0x020fe20008410000 */
[----:B-1----:R-:W-:Y:S05]  /*3ca0*/  HMMA.16816.F32 R20, R12, R34, RZ ;  /* 0x000000220c14723c */ /* 0x002fea00000018ff */
[----:B------:R1:W-:Y:S02]  /*3cb0*/  MUFU.TANH R103, R2 ;  /* 0x0000000200677308 */ /* 0x0003e40000002400 */
[----:B-1----:R-:W-:-:S06]  /*3cc0*/  FMUL.FTZ R2, R26, UR5 ;  /* 0x000000051a027c20 */ /* 0x002fcc0008410000 */
[----:B------:R1:W-:Y:S02]  /*3cd0*/  MUFU.TANH R146, R2 ;  /* 0x0000000200927308 */ /* 0x0003e40000002400 */
[----:B-1----:R-:W-:Y:S02]  /*3ce0*/  FMUL.FTZ R2, R27, UR5 ;  /* 0x000000051b027c20 */ /* 0x002fe40008410000 */
[----:B------:R-:W-:Y:S01]  /*3cf0*/  HMMA.16816.F32 R24, R12, R32, RZ ;  /* 0x000000200c18723c */ /* 0x000fe200000018ff */
[----:B------:R-:W-:Y:S03]  /*3d00*/  LDSM.16.M88.4 R32, [R134+0x3000] ;  /* 0x003000008620783b */ /* 0x000fe60000000200 */
[----:B------:R1:W-:Y:S02]  /*3d10*/  MUFU.TANH R147, R2 ;  /* 0x0000000200937308 */ /* 0x0003e40000002400 */
[----:B-1----:R-:W-:-:S06]  /*3d20*/  FMUL.FTZ R2, R8, UR5 ;  /* 0x0000000508027c20 */ /* 0x002fcc0008410000 */
[----:B------:R1:W5:Y:S02]  /*3d30*/  MUFU.TANH R99, R2 ;  /* 0x0000000200637308 */ /* 0x0003640000002400 */
[----:B-1----:R-:W-:-:S06]  /*3d40*/  FMUL.FTZ R2, R9, UR5 ;  /* 0x0000000509027c20 */ /* 0x002fcc0008410000 */
[----:B------:R1:W-:Y:S02]  /*3d50*/  MUFU.TANH R101, R2 ;  /* 0x0000000200657308 */ /* 0x0003e40000002400 */
[----:B-1----:R-:W-:-:S06]  /*3d60*/  FMUL.FTZ R2, R10, UR5 ;  /* 0x000000050a027c20 */ /* 0x002fcc0008410000 */
[----:B------:R1:W5:Y:S02]  /*3d70*/  MUFU.TANH R148, R2 ;  /* 0x0000000200947308 */ /* 0x0003640000002400 */
[----:B-1----:R-:W-:Y:S02]  /*3d80*/  FMUL.FTZ R2, R11, UR5 ;  /* 0x000000050b027c20 */ /* 0x002fe40008410000 */
[----:B------:R-:W-:Y:S01]  /*3d90*/  HMMA.16816.F32 R8, R4, R42, R16 ;  /* 0x0000002a0408723c */ /* 0x000fe20000001810 */
[----:B------:R-:W1:Y:S03]  /*3da0*/  LDSM.16.M88.4 R40, [R165+0x1c00] ;  /* 0x001c0000a528783b */ /* 0x000e660000000200 */
[----:B------:R3:W-:Y:S02]  /*3db0*/  MUFU.TANH R150, R2 ;  /* 0x0000000200967308 */ /* 0x0007e40000002400 */
[----:B------:R-:W-:Y:S01]  /*3dc0*/  HMMA.16816.F32 R16, R12, R44, RZ ;  /* 0x0000002c0c10723c */ /* 0x000fe200000018ff */
[----:B---3--:R-:W-:-:S05]  /*3dd0*/  FMUL.FTZ R2, R28, UR5 ;  /* 0x000000051c027c20 */ /* 0x008fca0008410000 */
[----:B------:R3:W5:Y:S02]  /*3de0*/  MUFU.TANH R100, R2 ;  /* 0x0000000200647308 */ /* 0x0007640000002400 */
[----:B---3--:R-:W-:-:S06]  /*3df0*/  FMUL.FTZ R2, R29, UR5 ;  /* 0x000000051d027c20 */ /* 0x008fcc0008410000 */
[----:B------:R3:W-:Y:S02]  /*3e00*/  MUFU.TANH R102, R2 ;  /* 0x0000000200667308 */ /* 0x0007e40000002400 */
[----:B---3--:R-:W-:-:S06]  /*3e10*/  FMUL.FTZ R2, R30, UR5 ;  /* 0x000000051e027c20 */ /* 0x008fcc0008410000 */
[----:B------:R3:W5:Y:S02]  /*3e20*/  MUFU.TANH R152, R2 ;  /* 0x0000000200987308 */ /* 0x0007640000002400 */
[----:B---3--:R-:W-:Y:S02]  /*3e30*/  FMUL.FTZ R2, R31, UR5 ;  /* 0x000000051f027c20 */ /* 0x008fe40008410000 */
[C---:B--2---:R-:W-:Y:S04]  /*3e40*/  HMMA.16816.F32 R28, R4.reuse, R36, R24 ;  /* 0x00000024041c723c */ /* 0x044fe80000001818 */
[----:B------:R2:W-:Y:S02]  /*3e50*/  MUFU.TANH R156, R2 ;  /* 0x00000002009c7308 */ /* 0x0005e40000002400 */
[C---:B------:R-:W-:Y:S01]  /*3e60*/  HMMA.16816.F32 R24, R4.reuse, R38, R20 ;  /* 0x000000260418723c */ /* 0x040fe20000001814 */
[----:B------:R-:W-:Y:S05]  /*3e70*/  LDSM.16.M88.4 R36, [R134+0x3400] ;  /* 0x003400008624783b */ /* 0x000fea0000000200 */
[----:B-1----:R-:W-:Y:S06]  /*3e80*/  HMMA.16816.F32 R20, R4, R40, R16 ;  /* 0x000000280414723c */ /* 0x002fec0000001810 */
[----:B------:R-:W-:Y:S01]  /*3e90*/  HMMA.16816.F32 R16, R12, R34, RZ ;  /* 0x000000220c10723c */ /* 0x000fe200000018ff */
[----:B--2---:R-:W-:-:S04]  /*3ea0*/  FMUL.FTZ R2, R8, UR5 ;  /* 0x0000000508027c20 */ /* 0x004fc80008410000 */
[----:B------:R1:W2:Y:S02]  /*3eb0*/  MUFU.TANH R98, R2 ;  /* 0x0000000200627308 */ /* 0x0002a40000002400 */
[----:B-1----:R-:W-:-:S06]  /*3ec0*/  FMUL.FTZ R2, R9, UR5 ;  /* 0x0000000509027c20 */ /* 0x002fcc0008410000 */
[----:B------:R1:W-:Y:S02]  /*3ed0*/  MUFU.TANH R97, R2 ;  /* 0x0000000200617308 */ /* 0x0003e40000002400 */
[----:B-1----:R-:W-:-:S06]  /*3ee0*/  FMUL.FTZ R2, R10, UR5 ;  /* 0x000000050a027c20 */ /* 0x002fcc0008410000 */
[----:B------:R1:W3:Y:S02]  /*3ef0*/  MUFU.TANH R154, R2 ;  /* 0x00000002009a7308 */ /* 0x0002e40000002400 */
[----:B-1----:R-:W-:Y:S02]  /*3f00*/  FMUL.FTZ R2, R11, UR5 ;  /* 0x000000050b027c20 */ /* 0x002fe40008410000 */
[----:B------:R-:W-:Y:S04]  /*3f10*/  HMMA.16816.F32 R8, R12, R46, RZ ;  /* 0x0000002e0c08723c */ /* 0x000fe800000018ff */
[----:B------:R1:W3:Y:S02]  /*3f20*/  MUFU.TANH R155, R2 ;  /* 0x00000002009b7308 */ /* 0x0002e40000002400 */
[----:B-1----:R-:W-:-:S06]  /*3f30*/  FMUL.FTZ R2, R28, UR5 ;  /* 0x000000051c027c20 */ /* 0x002fcc0008410000 */
[----:B------:R1:W3:-:S12]  /*3f40*/  MUFU.TANH R95, R2 ;  /* 0x00000002005f7308 */ /* 0x0002d80000002400 */
[----:B------:R-:W-:Y:S01]  /*3f50*/  HMMA.16816.F32 R8, R4, R42, R8 ;  /* 0x0000002a0408723c */ /* 0x000fe20000001808 */
[----:B------:R-:W-:Y:S01]  /*3f60*/  LDSM.16.M88.4 R40, [R165+0x3000] ;  /* 0x00300000a528783b */ /* 0x000fe20000000200 */
[----:B-1----:R-:W-:-:S04]  /*3f70*/  FMUL.FTZ R2, R29, UR5 ;  /* 0x000000051d027c20 */ /* 0x002fc80008410000 */
[----:B------:R1:W-:Y:S02]  /*3f80*/  MUFU.TANH R96, R2 ;  /* 0x0000000200607308 */ /* 0x0003e40000002400 */
[----:B-1----:R-:W-:-:S06]  /*3f90*/  FMUL.FTZ R2, R30, UR5 ;  /* 0x000000051e027c20 */ /* 0x002fcc0008410000 */
[----:B------:R1:W3:Y:S02]  /*3fa0*/  MUFU.TANH R157, R2 ;  /* 0x00000002009d7308 */ /* 0x0002e40000002400 */
[----:B-1----:R-:W-:Y:S02]  /*3fb0*/  FMUL.FTZ R2, R31, UR5 ;  /* 0x000000051f027c20 */ /* 0x002fe40008410000 */
[----:B------:R-:W1:Y:S04]  /*3fc0*/  LDSM.16.M88.4 R28, [R165+0x2000] ;  /* 0x00200000a51c783b */ /* 0x000e680000000200 */
[----:B------:R4:W-:Y:S02]  /*3fd0*/  MUFU.TANH R160, R2 ;  /* 0x0000000200a07308 */ /* 0x0009e40000002400 */
[----:B----4-:R-:W-:-:S06]  /*3fe0*/  FMUL.FTZ R2, R24, UR5 ;  /* 0x0000000518027c20 */ /* 0x010fcc0008410000 */
[----:B------:R4:W-:Y:S02]  /*3ff0*/  MUFU.TANH R94, R2 ;  /* 0x00000002005e7308 */ /* 0x0009e40000002400 */
[----:B----4-:R-:W-:Y:S01]  /*4000*/  FMUL.FTZ R2, R25, UR5 ;  /* 0x0000000519027c20 */ /* 0x010fe20008410000 */
[----:B-1----:R-:W-:Y:S05]  /*4010*/  HMMA.16816.F32 R16, R4, R30, R16 ;  /* 0x0000001e0410723c */ /* 0x002fea0000001810 */
[----:B------:R1:W4:Y:S02]  /*4020*/  MUFU.TANH R90, R2 ;  /* 0x00000002005a7308 */ /* 0x0003240000002400 */
[----:B-1----:R-:W-:-:S06]  /*4030*/  FMUL.FTZ R2, R26, UR5 ;  /* 0x000000051a027c20 */ /* 0x002fcc0008410000 */
[----:B------:R1:W-:Y:S11]  /*4040*/  MUFU.TANH R159, R2 ;  /* 0x00000002009f7308 */ /* 0x0003f60000002400 */
[----:B------:R-:W-:-:S04]  /*4050*/  FMUL.FTZ R3, R16, UR5 ;  /* 0x0000000510037c20 */ /* 0x000fc80008410000 */
[----:B------:R5:W-:Y:S01]  /*4060*/  MUFU.TANH R88, R3 ;  /* 0x0000000300587308 */ /* 0x000be20000002400 */
[----:B-1----:R-:W-:Y:S02]  /*4070*/  FMUL.FTZ R2, R27, UR5 ;  /* 0x000000051b027c20 */ /* 0x002fe40008410000 */
[----:B------:R-:W-:Y:S01]  /*4080*/  HMMA.16816.F32 R24, R12, R32, RZ ;  /* 0x000000200c18723c */ /* 0x000fe200000018ff */
[----:B------:R-:W-:Y:S04]  /*4090*/  LDSM.16.M88.4 R32, [R134+0x3800] ;  /* 0x003800008620783b */ /* 0x000fe80000000200 */
[----:B------:R1:W4:Y:S01]  /*40a0*/  MUFU.TANH R158, R2 ;  /* 0x00000002009e7308 */ /* 0x0003220000002400 */
[----:B-----5:R-:W-:-:S07]  /*40b0*/  FMUL.FTZ R3, R17, UR5 ;  /* 0x0000000511037c20 */ /* 0x020fce0008410000 */
[----:B------:R5:W-:Y:S01]  /*40c0*/  MUFU.TANH R151, R3 ;  /* 0x0000000300977308 */ /* 0x000be20000002400 */
[----:B-1----:R-:W-:-:S07]  /*40d0*/  FMUL.FTZ R2, R20, UR5 ;  /* 0x0000000514027c20 */ /* 0x002fce0008410000 */
[----:B------:R1:W4:Y:S01]  /*40e0*/  MUFU.TANH R92, R2 ;  /* 0x00000002005c7308 */ /* 0x0003220000002400 */
[----:B-----5:R-:W-:-:S07]  /*40f0*/  FMUL.FTZ R3, R18, UR5 ;  /* 0x0000000512037c20 */ /* 0x020fce0008410000 */
[----:B------:R-:W-:Y:S01]  /*4100*/  MUFU.TANH R45, R3 ;  /* 0x00000003002d7308 */ /* 0x000fe20000002400 */
[----:B-1----:R-:W-:-:S07]  /*4110*/  FMUL.FTZ R2, R21, UR5 ;  /* 0x0000000515027c20 */ /* 0x002fce0008410000 */
[----:B------:R1:W-:Y:S02]  /*4120*/  MUFU.TANH R91, R2 ;  /* 0x00000002005b7308 */ /* 0x0003e40000002400 */
[----:B-1----:R-:W-:-:S06]  /*4130*/  FMUL.FTZ R2, R22, UR5 ;  /* 0x0000000516027c20 */ /* 0x002fcc0008410000 */
[----:B------:R1:W5:Y:S02]  /*4140*/  MUFU.TANH R59, R2 ;  /* 0x00000002003b7308 */ /* 0x0003640000002400 */
[----:B-1----:R-:W-:Y:S02]  /*4150*/  FMUL.FTZ R2, R23, UR5 ;  /* 0x0000000517027c20 */ /* 0x002fe40008410000 */
[----:B------:R-:W-:Y:S01]  /*4160*/  HMMA.16816.F32 R20, R4, R28, R24 ;  /* 0x0000001c0414723c */ /* 0x000fe20000001818 */
[----:B------:R-:W1:Y:S03]  /*4170*/  LDSM.16.M88.4 R24, [R165+0x2400] ;  /* 0x00240000a518783b */ /* 0x000e660000000200 */
[----:B------:R2:W5:Y:S02]  /*4180*/  MUFU.TANH R86, R2 ;  /* 0x0000000200567308 */ /* 0x0005640000002400 */
[----:B--2---:R-:W-:-:S06]  /*4190*/  FMUL.FTZ R2, R8, UR5 ;  /* 0x0000000508027c20 */ /* 0x004fcc0008410000 */
[----:B------:R2:W-:Y:S02]  /*41a0*/  MUFU.TANH R93, R2 ;  /* 0x00000002005d7308 */ /* 0x0005e40000002400 */
[----:B--2---:R-:W-:-:S06]  /*41b0*/  FMUL.FTZ R2, R9, UR5 ;  /* 0x0000000509027c20 */ /* 0x004fcc0008410000 */
[----:B------:R2:W5:Y:S02]  /*41c0*/  MUFU.TANH R89, R2 ;  /* 0x0000000200597308 */ /* 0x0005640000002400 */
[----:B--2---:R-:W-:-:S06]  /*41d0*/  FMUL.FTZ R2, R10, UR5 ;  /* 0x000000050a027c20 */ /* 0x004fcc0008410000 */
[----:B------:R2:W-:Y:S02]  /*41e0*/  MUFU.TANH R57, R2 ;  /* 0x0000000200397308 */ /* 0x0005e40000002400 */
[----:B--2---:R-:W-:Y:S02]  /*41f0*/  FMUL.FTZ R2, R11, UR5 ;  /* 0x000000050b027c20 */ /* 0x004fe40008410000 */
[----:B------:R-:W-:Y:S04]  /*4200*/  HMMA.16816.F32 R8, R12, R36, RZ ;  /* 0x000000240c08723c */ /* 0x000fe800000018ff */
[----:B------:R2:W5:Y:S02]  /*4210*/  MUFU.TANH R162, R2 ;  /* 0x0000000200a27308 */ /* 0x0005640000002400 */
[----:B--2---:R-:W-:-:S06]  /*4220*/  FMUL.FTZ R2, R20, UR5 ;  /* 0x0000000514027c20 */ /* 0x004fcc0008410000 */
[----:B------:R2:W-:-:S12]  /*4230*/  MUFU.TANH R87, R2 ;  /* 0x0000000200577308 */ /* 0x0005d80000002400 */
[----:B-1----:R-:W-:Y:S07]  /*4240*/  HMMA.16816.F32 R28, R4, R24, R8 ;  /* 0x00000018041c723c */ /* 0x002fee0000001808 */
[----:B------:R-:W-:Y:S02]  /*4250*/  IMAD R8, R60, 0x10, R63 ;  /* 0x000000103c087824 */ /* 0x000fe400078e023f */
[----:B------:R-:W-:-:S05]  /*4260*/  IMAD.SHL.U32 R9, R61, 0x2, RZ ;  /* 0x000000023d097824 */ /* 0x000fca00078e00ff */
[----:B------:R-:W-:Y:S01]  /*4270*/  LOP3.LUT R9, R9, 0x6, RZ, 0xc0, !PT ;  /* 0x0000000609097812 */ /* 0x000fe200078ec0ff */
[----:B--2---:R-:W-:-:S04]  /*4280*/  FMUL.FTZ R2, R21, UR5 ;  /* 0x0000000515027c20 */ /* 0x004fc80008410000 */
[----:B------:R1:W-:Y:S05]  /*4290*/  MUFU.TANH R164, R2 ;  /* 0x0000000200a47308 */ /* 0x0003ea0000002400 */
[----:B------:R-:W-:-:S04]  /*42a0*/  FMUL.FTZ R11, R28, UR5 ;  /* 0x000000051c0b7c20 */ /* 0x000fc80008410000 */
[----:B------:R2:W-:Y:S01]  /*42b0*/  MUFU.TANH R85, R11 ;  /* 0x0000000b00557308 */ /* 0x0005e20000002400 */
[----:B-1----:R-:W-:-:S07]  /*42c0*/  FMUL.FTZ R2, R22, UR5 ;  /* 0x0000000516027c20 */ /* 0x002fce0008410000 */
[----:B------:R1:W5:Y:S01]  /*42d0*/  MUFU.TANH R84, R2 ;  /* 0x0000000200547308 */ /* 0x0003620000002400 */
[----:B--2---:R-:W-:-:S07]  /*42e0*/  FMUL.FTZ R11, R30, UR5 ;  /* 0x000000051e0b7c20 */ /* 0x004fce0008410000 */
[----:B------:R2:W-:Y:S01]  /*42f0*/  MUFU.TANH R44, R11 ;  /* 0x0000000b002c7308 */ /* 0x0005e20000002400 */
[----:B-1----:R-:W-:Y:S02]  /*4300*/  FMUL.FTZ R2, R23, UR5 ;  /* 0x0000000517027c20 */ /* 0x002fe40008410000 */
[----:B------:R-:W-:Y:S01]  /*4310*/  HMMA.16816.F32 R20, R12, R38, RZ ;  /* 0x000000260c14723c */ /* 0x000fe200000018ff */
[----:B------:R-:W1:Y:S04]  /*4320*/  LDSM.16.M88.4 R36, [R165+0x2800] ;  /* 0x00280000a524783b */ /* 0x000e680000000200 */
[----:B------:R3:W5:Y:S01]  /*4330*/  MUFU.TANH R149, R2 ;  /* 0x0000000200957308 */ /* 0x0007620000002400 */
[----:B--2---:R-:W-:-:S07]  /*4340*/  FMUL.FTZ R11, R31, UR5 ;  /* 0x000000051f0b7c20 */ /* 0x004fce0008410000 */
[----:B------:R2:W-:Y:S01]  /*4350*/  MUFU.TANH R128, R11 ;  /* 0x0000000b00807308 */ /* 0x0005e20000002400 */
[----:B---3--:R-:W-:-:S05]  /*4360*/  LOP3.LUT R2, R62, 0xffffffe0, RZ, 0xc0, !PT ;  /* 0xffffffe03e027812 */ /* 0x008fca00078ec0ff */
[----:B------:R-:W-:-:S05]  /*4370*/  IMAD.IADD R2, R61, 0x1, -R2 ;  /* 0x000000013d027824 */ /* 0x000fca00078e0a02 */
[----:B------:R-:W-:Y:S01]  /*4380*/  HMMA.16816.F32 R24, R4, R26, R20 ;  /* 0x0000001a0418723c */ /* 0x000fe20000001814 */
[----:B------:R-:W-:-:S04]  /*4390*/  SHF.R.S32.HI R16, RZ, 0x1f, R2 ;  /* 0x0000001fff107819 */ /* 0x000fc80000011402 */
[----:B------:R-:W-:-:S04]  /*43a0*/  LEA.HI R2, R16, R2, RZ, 0x2 ;  /* 0x0000000210027211 */ /* 0x000fc800078f10ff */
[----:B------:R-:W-:-:S04]  /*43b0*/  SHF.R.S32.HI R2, RZ, 0x2, R2 ;  /* 0x00000002ff027819 */ /* 0x000fc80000011402 */
[----:B------:R-:W-:Y:S01]  /*43c0*/  IADD3 R2, R8, 0x1, R2 ;  /* 0x0000000108027810 */ /* 0x000fe20007ffe002 */
[----:B------:R-:W-:Y:S02]  /*43d0*/  FMUL.FTZ R8, R19, UR5 ;  /* 0x0000000513087c20 */ /* 0x000fe40008410000 */
[----:B------:R-:W-:Y:S01]  /*43e0*/  HMMA.16816.F32 R16, R12, R32, RZ ;  /* 0x000000200c10723c */ /* 0x000fe200000018ff */
[----:B------:R-:W-:Y:S01]  /*43f0*/  IADD3 R3, R48, R2, -R49 ;  /* 0x0000000230037210 */ /* 0x000fe20007ffe831 */
[----:B------:R-:W-:Y:S01]  /*4400*/  IMAD.IADD R2, R67, 0x1, R9 ;  /* 0x0000000143027824 */ /* 0x000fe200078e0209 */
[----:B------:R3:W5:Y:S05]  /*4410*/  MUFU.TANH R47, R8 ;  /* 0x00000008002f7308 */ /* 0x00076a0000002400 */
[----:B--2---:R-:W-:Y:S01]  /*4420*/  FMUL.FTZ R11, R25, UR5 ;  /* 0x00000005190b7c20 */ /* 0x004fe20008410000 */
[----:B------:R-:W-:-:S02]  /*4430*/  IMAD.IADD R3, R3, 0x1, R65 ;  /* 0x0000000103037824 */ /* 0x000fc400078e0241 */
[----:B------:R-:W-:-:S03]  /*4440*/  VIADD R10, R2, 0x1 ;  /* 0x00000001020a7836 */ /* 0x000fc60000000000 */
[----:B------:R-:W-:Y:S01]  /*4450*/  VIMNMX R9, R3, R48, PT ;  /* 0x0000003003097248 */ /* 0x000fe20003fe0100 */
[----:B------:R2:W-:Y:S03]  /*4460*/  MUFU.TANH R79, R11 ;  /* 0x0000000b004f7308 */ /* 0x0005e60000002400 */
[----:B------:R-:W-:-:S04]  /*4470*/  ISETP.GE.AND P5, PT, R10, R9, PT ;  /* 0x000000090a00720c */ /* 0x000fc80003fa6270 */
[----:B------:R-:W-:Y:S02]  /*4480*/  FSEL R119, R119, -INF , !P5 ;  /* 0xff80000077777808 */ /* 0x000fe40006800000 */
[----:B---3--:R-:W-:Y:S01]  /*4490*/  VIADDMNMX R8, R3, 0x8, R48, PT ;  /* 0x0000000803087846 */ /* 0x008fe20003800130 */
[----:B------:R-:W-:Y:S01]  /*44a0*/  VIADD R3, R2, 0x8 ;  /* 0x0000000802037836 */ /* 0x000fe20000000000 */
[----:B-1----:R-:W-:Y:S02]  /*44b0*/  HMMA.16816.F32 R20, R4, R36, R16 ;  /* 0x000000240414723c */ /* 0x002fe40000001810 */
[-C--:B------:R-:W-:Y:S01]  /*44c0*/  ISETP.GE.AND P1, PT, R10, R8.reuse, PT ;  /* 0x000000080a00720c */ /* 0x080fe20003f26270 */
[C---:B------:R-:W-:Y:S01]  /*44d0*/  VIADD R10, R2.reuse, 0x9 ;  /* 0x00000009020a7836 */ /* 0x040fe20000000000 */
[CC--:B------:R-:W-:Y:S02]  /*44e0*/  ISETP.GE.AND P4, PT, R3.reuse, R9.reuse, PT ;  /* 0x000000090300720c */ /* 0x0c0fe40003f86270 */
[-C--:B------:R-:W-:Y:S01]  /*44f0*/  ISETP.GE.AND P2, PT, R3, R8.reuse, PT ;  /* 0x000000080300720c */ /* 0x080fe20003f46270 */
[----:B------:R-:W-:Y:S01]  /*4500*/  FMUL.FTZ R3, R29, UR5 ;  /* 0x000000051d037c20 */ /* 0x000fe20008410000 */
[-C--:B------:R-:W-:Y:S01]  /*4510*/  ISETP.GE.AND P0, PT, R2, R8.reuse, PT ;  /* 0x000000080200720c */ /* 0x080fe20003f06270 */
[----:B------:R-:W1:Y:S01]  /*4520*/  LDSM.16.M88.4 R28, [R134+0x3c00] ;  /* 0x003c0000861c783b */ /* 0x000e620000000200 */
[----:B------:R-:W-:Y:S01]  /*4530*/  ISETP.GE.AND P3, PT, R10, R9, PT ;  /* 0x000000090a00720c */ /* 0x000fe20003f66270 */
[----:B------:R-:W-:Y:S01]  /*4540*/  HMMA.16816.F32 R16, R12, R34, RZ ;  /* 0x000000220c10723c */ /* 0x000fe200000018ff */
[----:B------:R-:W-:Y:S01]  /*4550*/  FSEL R132, R132, -INF , !P0 ;  /* 0xff80000084847808 */ /* 0x000fe20004000000 */
[----:B------:R3:W5:Y:S01]  /*4560*/  MUFU.TANH R77, R3 ;  /* 0x00000003004d7308 */ /* 0x0007620000002400 */
[----:B------:R-:W-:Y:S01]  /*4570*/  ISETP.GE.AND P0, PT, R10, R8, PT ;  /* 0x000000080a00720c */ /* 0x000fe20003f06270 */
[----:B------:R-:W-:Y:S01]  /*4580*/  VIADD R10, R2, 0x11 ;  /* 0x00000011020a7836 */ /* 0x000fe20000000000 */
[----:B------:R-:W-:Y:S01]  /*4590*/  FSEL R122, R122, -INF , !P4 ;  /* 0xff8000007a7a7808 */ /* 0x000fe20006000000 */
[----:B------:R-:W4:Y:S01]  /*45a0*/  LDSM.16.M88.4 R32, [R165+0x2c00] ;  /* 0x002c0000a520783b */ /* 0x000f220000000200 */
[----:B------:R-:W-:-:S02]  /*45b0*/  FSEL R142, R142, -INF , !P2 ;  /* 0xff8000008e8e7808 */ /* 0x000fc40005000000 */
[C---:B------:R-:W-:Y:S02]  /*45c0*/  ISETP.GE.AND P4, PT, R10.reuse, R9, PT ;  /* 0x000000090a00720c */ /* 0x040fe40003f86270 */
[----:B------:R-:W-:Y:S01]  /*45d0*/  ISETP.GE.AND P2, PT, R10, R8, PT ;  /* 0x000000080a00720c */ /* 0x000fe20003f46270 */
[----:B------:R-:W-:Y:S01]  /*45e0*/  FMUL.FTZ R10, R24, UR5 ;  /* 0x00000005180a7c20 */ /* 0x000fe20008410000 */
[----:B------:R-:W-:Y:S01]  /*45f0*/  FSEL R130, R130, -INF , !P1 ;  /* 0xff80000082827808 */ /* 0x000fe20004800000 */
[----:B--2---:R-:W-:Y:S01]  /*4600*/  FMUL.FTZ R11, R21, UR5 ;  /* 0x00000005150b7c20 */ /* 0x004fe20008410000 */
[----:B------:R-:W-:Y:S01]  /*4610*/  FSEL R121, R121, -INF , !P3 ;  /* 0xff80000079797808 */ /* 0x000fe20005800000 */
[----:B------:R2:W-:Y:S01]  /*4620*/  MUFU.TANH R78, R10 ;  /* 0x0000000a004e7308 */ /* 0x0005e20000002400 */
[----:B------:R-:W-:Y:S01]  /*4630*/  FSEL R135, R135, -INF , !P0 ;  /* 0xff80000087877808 */ /* 0x000fe20004000000 */
[----:B---3--:R-:W-:Y:S01]  /*4640*/  VIADD R3, R2, 0x10 ;  /* 0x0000001002037836 */ /* 0x008fe20000000000 */
[----:B------:R-:W-:-:S02]  /*4650*/  FSEL R118, R118, -INF , !P4 ;  /* 0xff80000076767808 */ /* 0x000fc40006000000 */
[----:B------:R-:W-:Y:S02]  /*4660*/  FSEL R138, R138, -INF , !P2 ;  /* 0xff8000008a8a7808 */ /* 0x000fe40005000000 */
[CC--:B------:R-:W-:Y:S01]  /*4670*/  ISETP.GE.AND P5, PT, R3.reuse, R9.reuse, PT ;  /* 0x000000090300720c */ /* 0x0c0fe20003fa6270 */
[----:B------:R3:W-:Y:S01]  /*4680*/  MUFU.TANH R125, R11 ;  /* 0x0000000b007d7308 */ /* 0x0007e20000002400 */
[-C--:B------:R-:W-:Y:S01]  /*4690*/  ISETP.GE.AND P1, PT, R3, R8.reuse, PT ;  /* 0x000000080300720c */ /* 0x080fe20003f26270 */
[----:B------:R-:W-:Y:S01]  /*46a0*/  VIADD R3, R2, 0x18 ;  /* 0x0000001802037836 */ /* 0x000fe20000000000 */
[----:B------:R-:W-:Y:S02]  /*46b0*/  FSEL R120, R120, -INF , !P5 ;  /* 0xff80000078787808 */ /* 0x000fe40006800000 */
[----:B------:R-:W-:Y:S02]  /*46c0*/  FSEL R133, R133, -INF , !P1 ;  /* 0xff80000085857808 */ /* 0x000fe40004800000 */
[C---:B------:R-:W-:Y:S01]  /*46d0*/  ISETP.GE.AND P3, PT, R3.reuse, R9, PT ;  /* 0x000000090300720c */ /* 0x040fe20003f66270 */
[C---:B--2---:R-:W-:Y:S01]  /*46e0*/  VIADD R10, R2.reuse, 0x19 ;  /* 0x00000019020a7836 */ /* 0x044fe20000000000 */
[----:B------:R-:W-:Y:S01]  /*46f0*/  ISETP.GE.AND P0, PT, R3, R8, PT ;  /* 0x000000080300720c */ /* 0x000fe20003f06270 */
[----:B------:R-:W-:Y:S01]  /*4700*/  VIADD R3, R2, 0x20 ;  /* 0x0000002002037836 */ /* 0x000fe20000000000 */
[----:B------:R-:W-:-:S02]  /*4710*/  FSEL R117, R117, -INF , !P3 ;  /* 0xff80000075757808 */ /* 0x000fc40005800000 */
[CC--:B------:R-:W-:Y:S02]  /*4720*/  ISETP.GE.AND P5, PT, R10.reuse, R9.reuse, PT ;  /* 0x000000090a00720c */ /* 0x0c0fe40003fa6270 */
[-C--:B------:R-:W-:Y:S01]  /*4730*/  ISETP.GE.AND P1, PT, R10, R8.reuse, PT ;  /* 0x000000080a00720c */ /* 0x080fe20003f26270 */
[----:B------:R-:W-:Y:S01]  /*4740*/  FMUL.FTZ R10, R26, UR5 ;  /* 0x000000051a0a7c20 */ /* 0x000fe20008410000 */
[C---:B------:R-:W-:Y:S01]  /*4750*/  ISETP.GE.AND P4, PT, R3.reuse, R9, PT ;  /* 0x000000090300720c */ /* 0x040fe20003f86270 */
[----:B---3--:R-:W-:Y:S01]  /*4760*/  FMUL.FTZ R11, R22, UR5 ;  /* 0x00000005160b7c20 */ /* 0x008fe20008410000 */
[----:B------:R-:W-:Y:S01]  /*4770*/  ISETP.GE.AND P2, PT, R3, R8, PT ;  /* 0x000000080300720c */ /* 0x000fe20003f46270 */
[----:B------:R2:W3:Y:S01]  /*4780*/  MUFU.TANH R46, R10 ;  /* 0x0000000a002e7308 */ /* 0x0004e20000002400 */
[----:B------:R-:W-:Y:S01]  /*4790*/  VIADD R3, R2, 0x21 ;  /* 0x0000002102037836 */ /* 0x000fe20000000000 */
[----:B------:R-:W-:Y:S02]  /*47a0*/  FSEL R136, R136, -INF , !P0 ;  /* 0xff80000088887808 */ /* 0x000fe40004000000 */
[----:B------:R-:W-:-:S02]  /*47b0*/  FSEL R116, R116, -INF , !P5 ;  /* 0xff80000074747808 */ /* 0x000fc40006800000 */
[CC--:B------:R-:W-:Y:S02]  /*47c0*/  ISETP.GE.AND P3, PT, R3.reuse, R9.reuse, PT ;  /* 0x000000090300720c */ /* 0x0c0fe40003f66270 */
[-C--:B------:R-:W-:Y:S01]  /*47d0*/  ISETP.GE.AND P0, PT, R3, R8.reuse, PT ;  /* 0x000000080300720c */ /* 0x080fe20003f06270 */
[C---:B------:R-:W-:Y:S01]  /*47e0*/  VIADD R3, R2.reuse, 0x28 ;  /* 0x0000002802037836 */ /* 0x040fe20000000000 */
[----:B------:R-:W-:Y:S01]  /*47f0*/  FSEL R139, R139, -INF , !P1 ;  /* 0xff8000008b8b7808 */ /* 0x000fe20004800000 */
[----:B------:R5:W-:Y:S01]  /*4800*/  MUFU.TANH R71, R11 ;  /* 0x0000000b00477308 */ /* 0x000be20000002400 */
[----:B------:R-:W-:Y:S02]  /*4810*/  FSEL R113, R113, -INF , !P3 ;  /* 0xff80000071717808 */ /* 0x000fe40005800000 */
[C---:B------:R-:W-:Y:S02]  /*4820*/  ISETP.GE.AND P5, PT, R3.reuse, R9, PT ;  /* 0x000000090300720c */ /* 0x040fe40003fa6270 */
[----:B------:R-:W-:Y:S01]  /*4830*/  ISETP.GE.AND P1, PT, R3, R8, PT ;  /* 0x000000080300720c */ /* 0x000fe20003f26270 */
[----:B--2---:R-:W-:Y:S01]  /*4840*/  FMUL.FTZ R10, R27, UR5 ;  /* 0x000000051b0a7c20 */ /* 0x004fe20008410000 */
[----:B------:R-:W-:Y:S01]  /*4850*/  VIADD R3, R2, 0x29 ;  /* 0x0000002902037836 */ /* 0x000fe20000000000 */
[----:B------:R-:W-:Y:S01]  /*4860*/  HMMA.16816.F32 R24, R4, R38, R16 ;  /* 0x000000260418723c */ /* 0x000fe20000001810 */
[----:B------:R-:W2:Y:S01]  /*4870*/  LDSM.16.M88.4 R36, [R134+0x4000] ;  /* 0x004000008624783b */ /* 0x000ea20000000200 */
[----:B------:R4:W3:Y:S01]  /*4880*/  MUFU.TANH R76, R10 ;  /* 0x0000000a004c7308 */ /* 0x0008e20000002400 */
[----:B------:R-:W-:-:S02]  /*4890*/  FSEL R129, R129, -INF , !P0 ;  /* 0xff80000081817808 */ /* 0x000fc40004000000 */
[----:B------:R-:W-:Y:S01]  /*48a0*/  FSEL R115, R115, -INF , !P4 ;  /* 0xff80000073737808 */ /* 0x000fe20006000000 */
[----:B-1----:R-:W-:Y:S01]  /*48b0*/  HMMA.16816.F32 R16, R12, R28, RZ ;  /* 0x0000001c0c10723c */ /* 0x002fe200000018ff */
[----:B------:R-:W-:Y:S01]  /*48c0*/  FSEL R131, R131, -INF , !P2 ;  /* 0xff80000083837808 */ /* 0x000fe20005000000 */
[----:B-----5:R-:W-:Y:S01]  /*48d0*/  FMUL.FTZ R11, R23, UR5 ;  /* 0x00000005170b7c20 */ /* 0x020fe20008410000 */
[C---:B------:R-:W-:Y:S02]  /*48e0*/  ISETP.GE.AND P4, PT, R3.reuse, R9, PT ;  /* 0x000000090300720c */ /* 0x040fe40003f86270 */
[----:B------:R-:W-:Y:S01]  /*48f0*/  ISETP.GE.AND P2, PT, R3, R8, PT ;  /* 0x000000080300720c */ /* 0x000fe20003f46270 */
[----:B------:R-:W-:Y:S01]  /*4900*/  VIADD R3, R2, 0x31 ;  /* 0x0000003102037836 */ /* 0x000fe20000000000 */
[----:B------:R-:W-:Y:S01]  /*4910*/  FSEL R111, R111, -INF , !P4 ;  /* 0xff8000006f6f7808 */ /* 0x000fe20006000000 */
[----:B------:R1:W-:Y:S01]  /*4920*/  MUFU.TANH R124, R11 ;  /* 0x0000000b007c7308 */ /* 0x0003e20000002400 */
[----:B------:R-:W-:-:S02]  /*4930*/  FSEL R141, R141, -INF , !P2 ;  /* 0xff8000008d8d7808 */ /* 0x000fc40005000000 */
[----:B------:R-:W-:Y:S01]  /*4940*/  FSEL R112, R112, -INF , !P5 ;  /* 0xff80000070707808 */ /* 0x000fe20006800000 */
[----:B----4-:R-:W-:Y:S01]  /*4950*/  FMUL.FTZ R10, R20, UR5 ;  /* 0x00000005140a7c20 */ /* 0x010fe20008410000 */
[----:B------:R-:W-:Y:S02]  /*4960*/  FSEL R137, R137, -INF , !P1 ;  /* 0xff80000089897808 */ /* 0x000fe40004800000 */
[C---:B------:R-:W-:Y:S01]  /*4970*/  ISETP.GE.AND P5, PT, R3.reuse, R9, PT ;  /* 0x000000090300720c */ /* 0x040fe20003fa6270 */
[----:B------:R4:W5:Y:S01]  /*4980*/  MUFU.TANH R126, R10 ;  /* 0x0000000a007e7308 */ /* 0x0009620000002400 */
[----:B------:R-:W-:Y:S01]  /*4990*/  ISETP.GE.AND P1, PT, R3, R8, PT ;  /* 0x000000080300720c */ /* 0x000fe20003f26270 */
[----:B------:R-:W-:Y:S01]  /*49a0*/  VIADD R3, R2, 0x39 ;  /* 0x0000003902037836 */ /* 0x000fe20000000000 */
[----:B------:R-:W-:Y:S02]  /*49b0*/  FSEL R109, R109, -INF , !P5 ;  /* 0xff8000006d6d7808 */ /* 0x000fe40006800000 */
[----:B------:R-:W-:-:S03]  /*49c0*/  FSEL R140, R140, -INF , !P1 ;  /* 0xff8000008c8c7808 */ /* 0x000fc60004800000 */
[----:B------:R-:W-:Y:S01]  /*49d0*/  HMMA.16816.F32 R20, R4, R32, R16 ;  /* 0x000000200414723c */ /* 0x000fe20000001810 */
[----:B-1----:R-:W-:-:S05]  /*49e0*/  FMUL.FTZ R11, R25, UR5 ;  /* 0x00000005190b7c20 */ /* 0x002fca0008410000 */
[----:B------:R-:W-:Y:S01]  /*49f0*/  HMMA.16816.F32 R16, R12, R30, RZ ;  /* 0x0000001e0c10723c */ /* 0x000fe200000018ff */
[----:B------:R-:W1:Y:S01]  /*4a00*/  LDSM.16.M88.4 R28, [R134+0x4400] ;  /* 0x00440000861c783b */ /* 0x000e620000000200 */
[----:B------:R3:W-:Y:S01]  /*4a10*/  MUFU.TANH R123, R11 ;  /* 0x0000000b007b7308 */ /* 0x0007e20000002400 */
[----:B----4-:R-:W-:-:S05]  /*4a20*/  VIADD R10, R2, 0x30 ;  /* 0x00000030020a7836 */ /* 0x010fca0000000000 */
[CC--:B------:R-:W-:Y:S02]  /*4a30*/  ISETP.GE.AND P3, PT, R10.reuse, R9.reuse, PT ;  /* 0x000000090a00720c */ /* 0x0c0fe40003f66270 */
[-C--:B------:R-:W-:Y:S01]  /*4a40*/  ISETP.GE.AND P0, PT, R10, R8.reuse, PT ;  /* 0x000000080a00720c */ /* 0x080fe20003f06270 */
[----:B------:R-:W-:Y:S01]  /*4a50*/  VIADD R10, R2, 0x38 ;  /* 0x00000038020a7836 */ /* 0x000fe20000000000 */
[----:B------:R-:W-:Y:S02]  /*4a60*/  FSEL R110, R110, -INF , !P3 ;  /* 0xff8000006e6e7808 */ /* 0x000fe40005800000 */
[----:B------:R-:W-:Y:S02]  /*4a70*/  FSEL R143, R143, -INF , !P0 ;  /* 0xff8000008f8f7808 */ /* 0x000fe40004000000 */
[CC--:B------:R-:W-:Y:S02]  /*4a80*/  ISETP.GE.AND P4, PT, R10.reuse, R9.reuse, PT ;  /* 0x000000090a00720c */ /* 0x0c0fe40003f86270 */
[-C--:B------:R-:W-:Y:S01]  /*4a90*/  ISETP.GE.AND P2, PT, R10, R8.reuse, PT ;  /* 0x000000080a00720c */ /* 0x080fe20003f46270 */
[----:B------:R-:W-:Y:S01]  /*4aa0*/  FMUL.FTZ R10, R24, UR5 ;  /* 0x00000005180a7c20 */ /* 0x000fe20008410000 */
[----:B------:R-:W-:Y:S01]  /*4ab0*/  ISETP.GE.AND P3, PT, R3, R9, PT ;  /* 0x000000090300720c */ /* 0x000fe20003f66270 */
[----:B---3--:R-:W-:Y:S01]  /*4ac0*/  FMUL.FTZ R11, R21, UR5 ;  /* 0x00000005150b7c20 */ /* 0x008fe20008410000 */
[----:B------:R-:W-:Y:S01]  /*4ad0*/  ISETP.GE.AND P0, PT, R3, R8, PT ;  /* 0x000000080300720c */ /* 0x000fe20003f06270 */
[----:B------:R3:W4:Y:S01]  /*4ae0*/  MUFU.TANH R70, R10 ;  /* 0x0000000a00467308 */ /* 0x0007220000002400 */
[----:B------:R-:W-:Y:S01]  /*4af0*/  VIADD R3, R2, 0x41 ;  /* 0x0000004102037836 */ /* 0x000fe20000000000 */
[----:B------:R-:W-:-:S02]  /*4b00*/  FSEL R108, R108, -INF , !P4 ;  /* 0xff8000006c6c7808 */ /* 0x000fc40006000000 */
[----:B------:R-:W-:Y:S02]  /*4b10*/  FSEL R144, R144, -INF , !P2 ;  /* 0xff80000090907808 */ /* 0x000fe40005000000 */
[CC--:B------:R-:W-:Y:S02]  /*4b20*/  ISETP.GE.AND P4, PT, R3.reuse, R9.reuse, PT ;  /* 0x000000090300720c */ /* 0x0c0fe40003f86270 */
[----:B------:R-:W-:Y:S01]  /*4b30*/  ISETP.GE.AND P2, PT, R3, R8, PT ;  /* 0x000000080300720c */ /* 0x000fe20003f46270 */
[----:B------:R-:W-:Y:S01]  /*4b40*/  VIADD R3, R2, 0x48 ;  /* 0x0000004802037836 */ /* 0x000fe20000000000 */
[----:B------:R-:W-:Y:S01]  /*4b50*/  FSEL R106, R106, -INF , !P3 ;  /* 0xff8000006a6a7808 */ /* 0x000fe20005800000 */
[----:B------:R5:W-:Y:S01]  /*4b60*/  MUFU.TANH R105, R11 ;  /* 0x0000000b00697308 */ /* 0x000be20000002400 */
[----:B------:R-:W-:Y:S02]  /*4b70*/  FSEL R145, R145, -INF , !P0 ;  /* 0xff80000091917808 */ /* 0x000fe40004000000 */
[----:B------:R-:W-:-:S02]  /*4b80*/  ISETP.GE.AND P3, PT, R3, R9, PT ;  /* 0x000000090300720c */ /* 0x000fc40003f66270 */
[-C--:B------:R-:W-:Y:S01]  /*4b90*/  ISETP.GE.AND P0, PT, R3, R8.reuse, PT ;  /* 0x000000080300720c */ /* 0x080fe20003f06270 */
[C---:B---3--:R-:W-:Y:S01]  /*4ba0*/  VIADD R10, R2.reuse, 0x40 ;  /* 0x00000040020a7836 */ /* 0x048fe20000000000 */
[----:B------:R-:W-:Y:S01]  /*4bb0*/  FSEL R99, R99, -INF , !P3 ;  /* 0xff80000063637808 */ /* 0x000fe20005800000 */
[----:B------:R-:W-:Y:S01]  /*4bc0*/  VIADD R3, R2, 0x49 ;  /* 0x0000004902037836 */ /* 0x000fe20000000000 */
[----:B------:R-:W-:Y:S02]  /*4bd0*/  FSEL R148, R148, -INF , !P0 ;  /* 0xff80000094947808 */ /* 0x000fe40004000000 */
[C---:B------:R-:W-:Y:S02]  /*4be0*/  ISETP.GE.AND P5, PT, R10.reuse, R9, PT ;  /* 0x000000090a00720c */ /* 0x040fe40003fa6270 */
[----:B------:R-:W-:Y:S01]  /*4bf0*/  ISETP.GE.AND P1, PT, R10, R8, PT ;  /* 0x000000080a00720c */ /* 0x000fe20003f26270 */
[----:B------:R-:W-:Y:S01]  /*4c00*/  FMUL.FTZ R10, R26, UR5 ;  /* 0x000000051a0a7c20 */ /* 0x000fe20008410000 */
[----:B------:R-:W-:Y:S01]  /*4c10*/  FSEL R107, R107, -INF , !P5 ;  /* 0xff8000006b6b7808 */ /* 0x000fe20006800000 */
[----:B-----5:R-:W-:-:S02]  /*4c20*/  FMUL.FTZ R11, R22, UR5 ;  /* 0x00000005160b7c20 */ /* 0x020fc40008410000 */
[----:B------:R3:W5:Y:S01]  /*4c30*/  MUFU.TANH R69, R10 ;  /* 0x0000000a00457308 */ /* 0x0007620000002400 */
        /* <DEDUP_REMOVED lines=8> */
[----:B------:R-:W-:Y:S01]  /*4cc0*/  ISETP.GE.AND P2, PT, R3, R8, PT ;  /* 0x000000080300720c */ /* 0x000fe20003f46270 */
[----:B------:R-:W-:Y:S01]  /*4cd0*/  VIADD R3, R2, 0x58 ;  /* 0x0000005802037836 */ /* 0x000fe20000000000 */
[----:B------:R-:W-:Y:S01]  /*4ce0*/  FSEL R100, R100, -INF , !P4 ;  /* 0xff80000064647808 */ /* 0x000fe20006000000 */
[----:B---3--:R-:W-:Y:S01]  /*4cf0*/  FMUL.FTZ R10, R27, UR5 ;  /* 0x000000051b0a7c20 */ /* 0x008fe20008410000 */
[----:B------:R-:W-:Y:S01]  /*4d00*/  FSEL R152, R152, -INF , !P2 ;  /* 0xff80000098987808 */ /* 0x000fe20005000000 */
[----:B------:R-:W-:Y:S01]  /*4d10*/  HMMA.16816.F32 R24, R4, R34, R16 ;  /* 0x000000220418723c */ /* 0x000fe20000001810 */
[----:B------:R-:W3:Y:S01]  /*4d20*/  LDSM.16.M88.4 R32, [R165+0x3400] ;  /* 0x00340000a520783b */ /* 0x000ee20000000200 */
[----:B------:R1:W-:Y:S01]  /*4d30*/  MUFU.TANH R114, R10 ;  /* 0x0000000a00727308 */ /* 0x0003e20000002400 */
[----:B------:R-:W-:Y:S02]  /*4d40*/  FSEL R101, R101, -INF , !P5 ;  /* 0xff80000065657808 */ /* 0x000fe40006800000 */
[----:B------:R-:W-:Y:S01]  /*4d50*/  FSEL R150, R150, -INF , !P1 ;  /* 0xff80000096967808 */ /* 0x000fe20004800000 */
[----:B--2---:R-:W-:Y:S01]  /*4d60*/  HMMA.16816.F32 R16, R12, R36, RZ ;  /* 0x000000240c10723c */ /* 0x004fe200000018ff */
[----:B----4-:R-:W-:Y:S01]  /*4d70*/  FMUL.FTZ R11, R23, UR5 ;  /* 0x00000005170b7c20 */ /* 0x010fe20008410000 */
[----:B------:R-:W-:-:S02]  /*4d80*/  ISETP.GE.AND P5, PT, R3, R9, PT ;  /* 0x000000090300720c */ /* 0x000fc40003fa6270 */
[----:B------:R-:W-:Y:S01]  /*4d90*/  ISETP.GE.AND P1, PT, R3, R8, PT ;  /* 0x000000080300720c */ /* 0x000fe20003f26270 */
[----:B------:R2:W-:Y:S01]  /*4da0*/  MUFU.TANH R104, R11 ;  /* 0x0000000b00687308 */ /* 0x0005e20000002400 */
[----:B------:R-:W-:Y:S01]  /*4db0*/  FSEL R98, R98, -INF , !P5 ;  /* 0xff80000062627808 */ /* 0x000fe20006800000 */
[----:B------:R-:W-:Y:S01]  /*4dc0*/  VIADD R3, R2, 0x60 ;  /* 0x0000006002037836 */ /* 0x000fe20000000000 */
[----:B------:R-:W-:Y:S01]  /*4dd0*/  FSEL R154, R154, -INF , !P1 ;  /* 0xff8000009a9a7808 */ /* 0x000fe20004800000 */
[----:B-1----:R-:W-:-:S04]  /*4de0*/  FMUL.FTZ R10, R20, UR5 ;  /* 0x00000005140a7c20 */ /* 0x002fc80008410000 */
[----:B------:R1:W4:Y:S05]  /*4df0*/  MUFU.TANH R68, R10 ;  /* 0x0000000a00447308 */ /* 0x00032a0000002400 */
[----:B--2---:R-:W-:-:S06]  /*4e00*/  FMUL.FTZ R11, R25, UR5 ;  /* 0x00000005190b7c20 */ /* 0x004fcc0008410000 */
[----:B------:R-:W-:Y:S01]  /*4e10*/  HMMA.16816.F32 R20, R4, R40, R16 ;  /* 0x000000280414723c */ /* 0x000fe20000001810 */
[----:B------:R2:W-:Y:S05]  /*4e20*/  MUFU.TANH R64, R11 ;  /* 0x0000000b00407308 */ /* 0x0005ea0000002400 */
[----:B------:R-:W-:Y:S01]  /*4e30*/  HMMA.16816.F32 R16, R12, R38, RZ ;  /* 0x000000260c10723c */ /* 0x000fe200000018ff */
[----:B------:R-:W5:Y:S01]  /*4e40*/  LDSM.16.M88.4 R36, [R134+0x4800] ;  /* 0x004800008624783b */ /* 0x000f620000000200 */
[----:B-1----:R-:W-:-:S05]  /*4e50*/  VIADD R10, R2, 0x51 ;  /* 0x00000051020a7836 */ /* 0x002fca0000000000 */
[CC--:B------:R-:W-:Y:S02]  /*4e60*/  ISETP.GE.AND P3, PT, R10.reuse, R9.reuse, PT ;  /* 0x000000090a00720c */ /* 0x0c0fe40003f66270 */
[----:B------:R-:W-:Y:S01]  /*4e70*/  ISETP.GE.AND P0, PT, R10, R8, PT ;  /* 0x000000080a00720c */ /* 0x000fe20003f06270 */
[----:B------:R-:W-:Y:S01]  /*4e80*/  VIADD R10, R2, 0x59 ;  /* 0x00000059020a7836 */ /* 0x000fe20000000000 */
[----:B------:R-:W-:Y:S02]  /*4e90*/  FSEL R102, R102, -INF , !P3 ;  /* 0xff80000066667808 */ /* 0x000fe40005800000 */
[----:B------:R-:W-:Y:S02]  /*4ea0*/  FSEL R156, R156, -INF , !P0 ;  /* 0xff8000009c9c7808 */ /* 0x000fe40004000000 */
[----:B------:R-:W-:-:S03]  /*4eb0*/  ISETP.GE.AND P4, PT, R10, R9, PT ;  /* 0x000000090a00720c */ /* 0x000fc60003f86270 */
[----:B--2---:R-:W-:Y:S01]  /*4ec0*/  FMUL.FTZ R11, R21, UR5 ;  /* 0x00000005150b7c20 */ /* 0x004fe20008410000 */
[-C--:B------:R-:W-:Y:S01]  /*4ed0*/  ISETP.GE.AND P2, PT, R10, R8.reuse, PT ;  /* 0x000000080a00720c */ /* 0x080fe20003f46270 */
[----:B------:R-:W-:Y:S01]  /*4ee0*/  FMUL.FTZ R10, R24, UR5 ;  /* 0x00000005180a7c20 */ /* 0x000fe20008410000 */
[CC--:B------:R-:W-:Y:S01]  /*4ef0*/  ISETP.GE.AND P3, PT, R3.reuse, R9.reuse, PT ;  /* 0x000000090300720c */ /* 0x0c0fe20003f66270 */
[----:B------:R1:W-:Y:S01]  /*4f00*/  MUFU.TANH R61, R11 ;  /* 0x0000000b003d7308 */ /* 0x0003e20000002400 */
[-C--:B------:R-:W-:Y:S01]  /*4f10*/  ISETP.GE.AND P0, PT, R3, R8.reuse, PT ;  /* 0x000000080300720c */ /* 0x080fe20003f06270 */
[C---:B------:R-:W-:Y:S01]  /*4f20*/  VIADD R3, R2.reuse, 0x68 ;  /* 0x0000006802037836 */ /* 0x040fe20000000000 */
[----:B------:R-:W-:Y:S02]  /*4f30*/  FSEL R97, R97, -INF , !P4 ;  /* 0xff80000061617808 */ /* 0x000fe40006000000 */
[----:B------:R-:W-:Y:S02]  /*4f40*/  FSEL R155, R155, -INF , !P2 ;  /* 0xff8000009b9b7808 */ /* 0x000fe40005000000 */
[C---:B------:R-:W-:Y:S01]  /*4f50*/  ISETP.GE.AND P4, PT, R3.reuse, R9, PT ;  /* 0x000000090300720c */ /* 0x040fe20003f86270 */
[----:B------:R2:W4:Y:S01]  /*4f60*/  MUFU.TANH R65, R10 ;  /* 0x0000000a00417308 */ /* 0x0005220000002400 */
[----:B------:R-:W-:Y:S01]  /*4f70*/  ISETP.GE.AND P2, PT, R3, R8, PT ;  /* 0x000000080300720c */ /* 0x000fe20003f46270 */
[----:B------:R-:W-:Y:S01]  /*4f80*/  VIADD R3, R2, 0x69 ;  /* 0x0000006902037836 */ /* 0x000fe20000000000 */
[----:B------:R-:W-:-:S02]  /*4f90*/  FSEL R95, R95, -INF , !P3 ;  /* 0xff8000005f5f7808 */ /* 0x000fc40005800000 */
[----:B------:R-:W-:Y:S02]  /*4fa0*/  FSEL R157, R157, -INF , !P0 ;  /* 0xff8000009d9d7808 */ /* 0x000fe40004000000 */
[C---:B------:R-:W-:Y:S01]  /*4fb0*/  ISETP.GE.AND P3, PT, R3.reuse, R9, PT ;  /* 0x000000090300720c */ /* 0x040fe20003f66270 */
[----:B-1----:R-:W-:Y:S01]  /*4fc0*/  FMUL.FTZ R11, R22, UR5 ;  /* 0x00000005160b7c20 */ /* 0x002fe20008410000 */
[----:B------:R-:W-:Y:S01]  /*4fd0*/  ISETP.GE.AND P0, PT, R3, R8, PT ;  /* 0x000000080300720c */ /* 0x000fe20003f06270 */
[----:B------:R-:W-:Y:S01]  /*4fe0*/  VIADD R3, R2, 0x70 ;  /* 0x0000007002037836 */ /* 0x000fe20000000000 */
[----:B------:R-:W-:Y:S01]  /*4ff0*/  FSEL R90, R90, -INF , !P3 ;  /* 0xff8000005a5a7808 */ /* 0x000fe20005800000 */
[----:B------:R1:W-:Y:S01]  /*5000*/  MUFU.TANH R58, R11 ;  /* 0x0000000b003a7308 */ /* 0x0003e20000002400 */
[----:B------:R-:W-:Y:S02]  /*5010*/  FSEL R158, R158, -INF , !P0 ;  /* 0xff8000009e9e7808 */ /* 0x000fe40004000000 */
[----:B------:R-:W-:Y:S01]  /*5020*/  FSEL R94, R94, -INF , !P4 ;  /* 0xff8000005e5e7808 */ /* 0x000fe20006000000 */
[----:B--2---:R-:W-:Y:S01]  /*5030*/  VIADD R10, R2, 0x61 ;  /* 0x00000061020a7836 */ /* 0x004fe20000000000 */
[----:B------:R-:W-:-:S04]  /*5040*/  FSEL R159, R159, -INF , !P2 ;  /* 0xff8000009f9f7808 */ /* 0x000fc80005000000 */
[CC--:B------:R-:W-:Y:S02]  /*5050*/  ISETP.GE.AND P5, PT, R10.reuse, R9.reuse, PT ;  /* 0x000000090a00720c */ /* 0x0c0fe40003fa6270 */
[-C--:B------:R-:W-:Y:S01]  /*5060*/  ISETP.GE.AND P1, PT, R10, R8.reuse, PT ;  /* 0x000000080a00720c */ /* 0x080fe20003f26270 */
[----:B------:R-:W-:Y:S01]  /*5070*/  FMUL.FTZ R10, R26, UR5 ;  /* 0x000000051a0a7c20 */ /* 0x000fe20008410000 */
[----:B------:R-:W-:Y:S02]  /*5080*/  FSEL R96, R96, -INF , !P5 ;  /* 0xff80000060607808 */ /* 0x000fe40006800000 */
[----:B------:R-:W-:Y:S01]  /*5090*/  FSEL R160, R160, -INF , !P1 ;  /* 0xff800000a0a07808 */ /* 0x000fe20004800000 */
[----:B------:R2:W4:Y:S01]  /*50a0*/  MUFU.TANH R62, R10 ;  /* 0x0000000a003e7308 */ /* 0x0005220000002400 */
[----:B-1----:R-:W-:Y:S01]  /*50b0*/  FMUL.FTZ R11, R23, UR5 ;  /* 0x00000005170b7c20 */ /* 0x002fe20008410000 */
[C---:B------:R-:W-:Y:S02]  /*50c0*/  ISETP.GE.AND P5, PT, R3.reuse, R9, PT ;  /* 0x000000090300720c */ /* 0x040fe40003fa6270 */
[----:B------:R-:W-:Y:S01]  /*50d0*/  ISETP.GE.AND P1, PT, R3, R8, PT ;  /* 0x000000080300720c */ /* 0x000fe20003f26270 */
[----:B------:R-:W-:Y:S01]  /*50e0*/  VIADD R3, R2, 0x71 ;  /* 0x0000007102037836 */ /* 0x000fe20000000000 */
[----:B------:R-:W-:-:S02]  /*50f0*/  FSEL R92, R92, -INF , !P5 ;  /* 0xff8000005c5c7808 */ /* 0x000fc40006800000 */
[----:B------:R-:W-:Y:S02]  /*5100*/  FSEL R161, R59, -INF , !P1 ;  /* 0xff8000003ba17808 */ /* 0x000fe40004800000 */
[CC--:B------:R-:W-:Y:S01]  /*5110*/  ISETP.GE.AND P4, PT, R3.reuse, R9.reuse, PT ;  /* 0x000000090300720c */ /* 0x0c0fe20003f86270 */
[----:B------:R-:W-:Y:S01]  /*5120*/  MUFU.TANH R59, R11 ;  /* 0x0000000b003b7308 */ /* 0x000fe20000002400 */
[-C--:B------:R-:W-:Y:S01]  /*5130*/  ISETP.GE.AND P2, PT, R3, R8.reuse, PT ;  /* 0x000000080300720c */ /* 0x080fe20003f46270 */
[----:B------:R-:W-:Y:S01]  /*5140*/  VIADD R3, R2, 0x79 ;  /* 0x0000007902037836 */ /* 0x000fe20000000000 */
[----:B------:R-:W-:Y:S02]  /*5150*/  FSEL R91, R91, -INF , !P4 ;  /* 0xff8000005b5b7808 */ /* 0x000fe40006000000 */
[----:B------:R-:W-:Y:S01]  /*5160*/  FSEL R163, R86, -INF , !P2 ;  /* 0xff80000056a37808 */ /* 0x000fe20005000000 */
[----:B--2---:R-:W-:Y:S01]  /*5170*/  FMUL.FTZ R10, R27, UR5 ;  /* 0x000000051b0a7c20 */ /* 0x004fe20008410000 */
[C---:B------:R-:W-:Y:S01]  /*5180*/  ISETP.GE.AND P5, PT, R3.reuse, R9, PT ;  /* 0x000000090300720c */ /* 0x040fe20003fa6270 */
[----:B------:R-:W-:Y:S01]  /*5190*/  HMMA.16816.F32 R24, R4, R42, R16 ;  /* 0x0000002a0418723c */ /* 0x000fe20000001810 */
[----:B------:R-:W1:Y:S01]  /*51a0*/  LDSM.16.M88.4 R40, [R165+0x3800] ;  /* 0x00380000a528783b */ /* 0x000e620000000200 */
[----:B------:R2:W-:Y:S01]  /*51b0*/  MUFU.TANH R63, R10 ;  /* 0x0000000a003f7308 */ /* 0x0005e20000002400 */
[----:B------:R-:W-:Y:S01]  /*51c0*/  ISETP.GE.AND P1, PT, R3, R8, PT ;  /* 0x000000080300720c */ /* 0x000fe20003f26270 */
[----:B------:R-:W-:Y:S01]  /*51d0*/  VIADD R3, R2, 0x81 ;  /* 0x0000008102037836 */ /* 0x000fe20000000000 */
[----:B------:R-:W-:Y:S01]  /*51e0*/  FSEL R89, R89, -INF , !P5 ;  /* 0xff80000059597808 */ /* 0x000fe20006800000 */
[----:B------:R-:W-:Y:S01]  /*51f0*/  HMMA.16816.F32 R16, R12, R28, RZ ;  /* 0x0000001c0c10723c */ /* 0x000fe200000018ff */
[----:B------:R-:W-:Y:S01]  /*5200*/  FSEL R162, R162, -INF , !P1 ;  /* 0xff800000a2a27808 */ /* 0x000fe20004800000 */
[----:B--2---:R-:W-:-:S04]  /*5210*/  FMUL.FTZ R10, R20, UR5 ;  /* 0x00000005140a7c20 */ /* 0x004fc80008410000 */
[----:B------:R2:W4:-:S12]  /*5220*/  MUFU.TANH R60, R10 ;  /* 0x0000000a003c7308 */ /* 0x0005180000002400 */
[----:B------:R-:W-:-:S06]  /*5230*/  FMUL.FTZ R11, R25, UR5 ;  /* 0x00000005190b7c20 */ /* 0x000fcc0008410000 */
[----:B---3--:R-:W-:Y:S01]  /*5240*/  HMMA.16816.F32 R20, R4, R32, R16 ;  /* 0x000000200414723c */ /* 0x008fe20000001810 */
[----:B------:R3:W-:Y:S05]  /*5250*/  MUFU.TANH R51, R11 ;  /* 0x0000000b00337308 */ /* 0x0007ea0000002400 */
[----:B------:R-:W-:Y:S01]  /*5260*/  HMMA.16816.F32 R16, R12, R30, RZ ;  /* 0x0000001e0c10723c */ /* 0x000fe200000018ff */
[----:B--2---:R-:W-:-:S05]  /*5270*/  VIADD R10, R2, 0x78 ;  /* 0x00000078020a7836 */ /* 0x004fca0000000000 */
[CC--:B------:R-:W-:Y:S02]  /*5280*/  ISETP.GE.AND P3, PT, R10.reuse, R9.reuse, PT ;  /* 0x000000090a00720c */ /* 0x0c0fe40003f66270 */
[-C--:B------:R-:W-:Y:S01]  /*5290*/  ISETP.GE.AND P0, PT, R10, R8.reuse, PT ;  /* 0x000000080a00720c */ /* 0x080fe20003f06270 */
[----:B------:R-:W-:Y:S01]  /*52a0*/  VIADD R10, R2, 0x80 ;  /* 0x00000080020a7836 */ /* 0x000fe20000000000 */
[----:B------:R-:W-:Y:S01]  /*52b0*/  FSEL R93, R93, -INF , !P3 ;  /* 0xff8000005d5d7808 */ /* 0x000fe20005800000 */
[----:B---3--:R-:W-:Y:S01]  /*52c0*/  FMUL.FTZ R11, R27, UR5 ;  /* 0x000000051b0b7c20 */ /* 0x008fe20008410000 */
[----:B------:R-:W-:Y:S02]  /*52d0*/  FSEL R185, R57, -INF , !P0 ;  /* 0xff80000039b97808 */ /* 0x000fe40004000000 */
[CC--:B------:R-:W-:Y:S01]  /*52e0*/  ISETP.GE.AND P4, PT, R10.reuse, R9.reuse, PT ;  /* 0x000000090a00720c */ /* 0x0c0fe20003f86270 */
[----:B------:R2:W-:Y:S01]  /*52f0*/  MUFU.TANH R49, R11 ;  /* 0x0000000b00317308 */ /* 0x0005e20000002400 */
[----:B------:R-:W-:Y:S01]  /*5300*/  ISETP.GE.AND P2, PT, R10, R8, PT ;  /* 0x000000080a00720c */ /* 0x000fe20003f46270 */
[----:B------:R-:W-:Y:S01]  /*5310*/  FMUL.FTZ R10, R24, UR5 ;  /* 0x00000005180a7c20 */ /* 0x000fe20008410000 */
[----:B------:R-:W-:-:S02]  /*5320*/  ISETP.GE.AND P3, PT, R3, R9, PT ;  /* 0x000000090300720c */ /* 0x000fc40003f66270 */
[----:B------:R-:W-:-:S04]  /*5330*/  ISETP.GE.AND P0, PT, R3, R8, PT ;  /* 0x000000080300720c */ /* 0x000fc80003f06270 */
[----:B------:R-:W-:Y:S01]  /*5340*/  HMMA.16816.F32 R28, R4, R34, R16 ;  /* 0x00000022041c723c */ /* 0x000fe20000001810 */
[----:B------:R-:W-:Y:S01]  /*5350*/  VIADD R3, R2, 0x89 ;  /* 0x0000008902037836 */ /* 0x000fe20000000000 */
[----:B------:R3:W4:Y:S01]  /*5360*/  MUFU.TANH R57, R10 ;  /* 0x0000000a00397308 */ /* 0x0007220000002400 */
[----:B------:R-:W-:Y:S01]  /*5370*/  FSEL R186, R84, -INF , !P2 ;  /* 0xff80000054ba7808 */ /* 0x000fe20005000000 */
[----:B------:R-:W4:Y:S01]  /*5380*/  LDSM.16.M88.4 R32, [R134+0x4c00] ;  /* 0x004c00008620783b */ /* 0x000f220000000200 */
[----:B------:R-:W-:Y:S01]  /*5390*/  FSEL R87, R87, -INF , !P4 ;  /* 0xff80000057577808 */ /* 0x000fe20006000000 */
[----:B-----5:R-:W-:Y:S01]  /*53a0*/  HMMA.16816.F32 R16, R12, R36, RZ ;  /* 0x000000240c10723c */ /* 0x020fe200000018ff */
[C---:B------:R-:W-:Y:S02]  /*53b0*/  ISETP.GE.AND P2, PT, R3.reuse, R8, PT ;  /* 0x000000080300720c */ /* 0x040fe40003f46270 */
[----:B------:R-:W-:Y:S01]  /*53c0*/  ISETP.GE.AND P4, PT, R3, R9, PT ;  /* 0x000000090300720c */ /* 0x000fe20003f86270 */
[----:B------:R-:W-:-:S02]  /*53d0*/  VIADD R3, R2, 0x91 ;  /* 0x0000009102037836 */ /* 0x000fc40000000000 */
[----:B--2---:R-:W-:Y:S01]  /*53e0*/  FMUL.FTZ R11, R21, UR5 ;  /* 0x00000005150b7c20 */ /* 0x004fe20008410000 */
[----:B------:R-:W-:Y:S02]  /*53f0*/  FSEL R187, R149, -INF , !P0 ;  /* 0xff80000095bb7808 */ /* 0x000fe40004000000 */
[----:B------:R-:W-:Y:S02]  /*5400*/  FSEL R149, R47, -INF , !P2 ;  /* 0xff8000002f957808 */ /* 0x000fe40005000000 */
[----:B------:R2:W-:Y:S01]  /*5410*/  MUFU.TANH R47, R11 ;  /* 0x0000000b002f7308 */ /* 0x0005e20000002400 */
[----:B------:R-:W-:Y:S01]  /*5420*/  FSEL R86, R164, -INF , !P3 ;  /* 0xff800000a4567808 */ /* 0x000fe20005800000 */
[----:B---3--:R-:W-:Y:S01]  /*5430*/  VIADD R10, R2, 0x88 ;  /* 0x00000088020a7836 */ /* 0x008fe20000000000 */
[----:B------:R-:W-:-:S04]  /*5440*/  FSEL R84, R151, -INF , !P4 ;  /* 0xff80000097547808 */ /* 0x000fc80006000000 */
[CC--:B------:R-:W-:Y:S02]  /*5450*/  ISETP.GE.AND P5, PT, R10.reuse, R9.reuse, PT ;  /* 0x000000090a00720c */ /* 0x0c0fe40003fa6270 */
[-C--:B------:R-:W-:Y:S01]  /*5460*/  ISETP.GE.AND P1, PT, R10, R8.reuse, PT ;  /* 0x000000080a00720c */ /* 0x080fe20003f26270 */
[----:B------:R-:W-:Y:S01]  /*5470*/  FMUL.FTZ R10, R26, UR5 ;  /* 0x000000051a0a7c20 */ /* 0x000fe20008410000 */
[----:B------:R-:W-:Y:S02]  /*5480*/  FSEL R88, R88, -INF , !P5 ;  /* 0xff80000058587808 */ /* 0x000fe40006800000 */
[----:B------:R-:W-:Y:S01]  /*5490*/  FSEL R188, R45, -INF , !P1 ;  /* 0xff8000002dbc7808 */ /* 0x000fe20004800000 */
[----:B------:R3:W5:Y:S01]  /*54a0*/  MUFU.TANH R50, R10 ;  /* 0x0000000a00327308 */ /* 0x0007620000002400 */
[C---:B------:R-:W-:Y:S01]  /*54b0*/  ISETP.GE.AND P5, PT, R3.reuse, R9, PT ;  /* 0x000000090300720c */ /* 0x040fe20003fa6270 */
[----:B--2---:R-:W-:Y:S01]  /*54c0*/  FMUL.FTZ R11, R22, UR5 ;  /* 0x00000005160b7c20 */ /* 0x004fe20008410000 */
[----:B------:R-:W-:Y:S01]  /*54d0*/  ISETP.GE.AND P1, PT, R3, R8, PT ;  /* 0x000000080300720c */ /* 0x000fe20003f26270 */
[----:B------:R-:W-:Y:S01]  /*54e0*/  VIADD R3, R2, 0x98 ;  /* 0x0000009802037836 */ /* 0x000fe20000000000 */
[----:B-1----:R-:W-:Y:S01]  /*54f0*/  HMMA.16816.F32 R24, R4, R40, R16 ;  /* 0x000000280418723c */ /* 0x002fe20000001810 */
[----:B------:R-:W-:-:S02]  /*5500*/  FSEL R77, R77, -INF , !P5 ;  /* 0xff8000004d4d7808 */ /* 0x000fc40006800000 */
[----:B------:R1:W-:Y:S01]  /*5510*/  MUFU.TANH R45, R11 ;  /* 0x0000000b002d7308 */ /* 0x0003e20000002400 */
[C---:B------:R-:W-:Y:S02]  /*5520*/  ISETP.GE.AND P2, PT, R3.reuse, R8, PT ;  /* 0x000000080300720c */ /* 0x040fe40003f46270 */
[----:B------:R-:W-:Y:S01]  /*5530*/  HMMA.16816.F32 R16, R12, R38, RZ ;  /* 0x000000260c10723c */ /* 0x000fe200000018ff */
[----:B------:R-:W-:Y:S01]  /*5540*/  ISETP.GE.AND P4, PT, R3, R9, PT ;  /* 0x000000090300720c */ /* 0x000fe20003f86270 */
[----:B------:R-:W-:Y:S01]  /*5550*/  VIADD R3, R2, 0xa0 ;  /* 0x000000a002037836 */ /* 0x000fe20000000000 */
[----:B------:R-:W-:Y:S02]  /*5560*/  FSEL R189, R46, -INF , !P2 ;  /* 0xff8000002ebd7808 */ /* 0x000fe40005000000 */
[----:B------:R-:W-:Y:S01]  /*5570*/  FSEL R78, R78, -INF , !P4 ;  /* 0xff8000004e4e7808 */ /* 0x000fe20006000000 */
[----:B---3--:R-:W-:Y:S01]  /*5580*/  VIADD R10, R2, 0x90 ;  /* 0x00000090020a7836 */ /* 0x008fe20000000000 */
[----:B------:R-:W-:-:S02]  /*5590*/  FSEL R128, R128, -INF , !P1 ;  /* 0xff80000080807808 */ /* 0x000fc40004800000 */
[-C--:B------:R-:W-:Y:S02]  /*55a0*/  ISETP.GE.AND P5, PT, R3, R9.reuse, PT ;  /* 0x000000090300720c */ /* 0x080fe40003fa6270 */
[C---:B------:R-:W-:Y:S02]  /*55b0*/  ISETP.GE.AND P3, PT, R10.reuse, R9, PT ;  /* 0x000000090a00720c */ /* 0x040fe40003f66270 */
[----:B------:R-:W-:Y:S01]  /*55c0*/  ISETP.GE.AND P0, PT, R10, R8, PT ;  /* 0x000000080a00720c */ /* 0x000fe20003f06270 */
[----:B------:R-:W-:Y:S01]  /*55d0*/  FMUL.FTZ R10, R20, UR5 ;  /* 0x00000005140a7c20 */ /* 0x000fe20008410000 */
[----:B-1----:R-:W-:Y:S01]  /*55e0*/  FMUL.FTZ R11, R23, UR5 ;  /* 0x00000005170b7c20 */ /* 0x002fe20008410000 */
[----:B------:R-:W-:Y:S02]  /*55f0*/  FSEL R85, R85, -INF , !P3 ;  /* 0xff80000055557808 */ /* 0x000fe40005800000 */
[----:B------:R1:W-:Y:S01]  /*5600*/  MUFU.TANH R48, R10 ;  /* 0x0000000a00307308 */ /* 0x0003e20000002400 */
[----:B------:R-:W-:-:S02]  /*5610*/  FSEL R151, R44, -INF , !P0 ;  /* 0xff8000002c977808 */ /* 0x000fc40004000000 */
[----:B------:R-:W-:Y:S01]  /*5620*/  ISETP.GE.AND P1, PT, R3, R8, PT ;  /* 0x000000080300720c */ /* 0x000fe20003f26270 */
[C---:B------:R-:W-:Y:S02]  /*5630*/  VIADD R3, R2.reuse, 0xa8 ;  /* 0x000000a802037836 */ /* 0x040fe40000000000 */
[----:B------:R-:W-:Y:S02]  /*5640*/  HMMA.16816.F32 R20, R4, R42, R16 ;  /* 0x0000002a0414723c */ /* 0x000fe40000001810 */
[----:B------:R2:W3:Y:S04]  /*5650*/  MUFU.TANH R44, R11 ;  /* 0x0000000b002c7308 */ /* 0x0004e80000002400 */
[----:B----4-:R-:W-:Y:S01]  /*5660*/  HMMA.16816.F32 R16, R12, R32, RZ ;  /* 0x000000200c10723c */ /* 0x010fe200000018ff */
[----:B-1----:R-:W-:-:S05]  /*5670*/  VIADD R10, R2, 0x99 ;  /* 0x00000099020a7836 */ /* 0x002fca0000000000 */
[----:B------:R-:W-:Y:S01]  /*5680*/  HMMA.16816.F32 R12, R12, R34, RZ ;  /* 0x000000220c0c723c */ /* 0x000fe200000018ff */
[CC--:B------:R-:W-:Y:S02]  /*5690*/  ISETP.GE.AND P3, PT, R10.reuse, R9.reuse, PT ;  /* 0x000000090a00720c */ /* 0x0c0fe40003f66270 */
[----:B------:R-:W-:Y:S01]  /*56a0*/  ISETP.GE.AND P0, PT, R10, R8, PT ;  /* 0x000000080a00720c */ /* 0x000fe20003f06270 */
[----:B--2---:R-:W-:Y:S01]  /*56b0*/  FMUL.FTZ R11, R28, UR5 ;  /* 0x000000051c0b7c20 */ /* 0x004fe20008410000 */
[----:B------:R-:W-:Y:S01]  /*56c0*/  VIADD R10, R2, 0xa1 ;  /* 0x000000a1020a7836 */ /* 0x000fe20000000000 */
[----:B------:R-:W-:Y:S02]  /*56d0*/  FSEL R79, R79, -INF , !P3 ;  /* 0xff8000004f4f7808 */ /* 0x000fe40005800000 */
[----:B------:R1:W2:Y:S01]  /*56e0*/  MUFU.TANH R46, R11 ;  /* 0x0000000b002e7308 */ /* 0x0002a20000002400 */
[----:B------:R-:W-:Y:S02]  /*56f0*/  FSEL R190, R76, -INF , !P0 ;  /* 0xff8000004cbe7808 */ /* 0x000fe40004000000 */
[----:B------:R-:W-:-:S02]  /*5700*/  ISETP.GE.AND P4, PT, R10, R9, PT ;  /* 0x000000090a00720c */ /* 0x000fc40003f86270 */
[-C--:B------:R-:W-:Y:S01]  /*5710*/  ISETP.GE.AND P2, PT, R10, R8.reuse, PT ;  /* 0x000000080a00720c */ /* 0x080fe20003f46270 */
[----:B------:R-:W-:Y:S01]  /*5720*/  FMUL.FTZ R10, R29, UR5 ;  /* 0x000000051d0a7c20 */ /* 0x000fe20008410000 */
[CC--:B------:R-:W-:Y:S02]  /*5730*/  ISETP.GE.AND P3, PT, R3.reuse, R9.reuse, PT ;  /* 0x000000090300720c */ /* 0x0c0fe40003f66270 */
[-C--:B------:R-:W-:Y:S01]  /*5740*/  ISETP.GE.AND P0, PT, R3, R8.reuse, PT ;  /* 0x000000080300720c */ /* 0x080fe20003f06270 */
[----:B------:R-:W-:Y:S01]  /*5750*/  VIADD R3, R2, 0xa9 ;  /* 0x000000a902037836 */ /* 0x000fe20000000000 */
[----:B------:R-:W-:Y:S01]  /*5760*/  FSEL R76, R126, -INF , !P5 ;  /* 0xff8000007e4c7808 */ /* 0x000fe20006800000 */
[----:B------:R4:W-:Y:S01]  /*5770*/  MUFU.TANH R40, R10 ;  /* 0x0000000a00287308 */ /* 0x0009e20000002400 */
[----:B------:R-:W-:Y:S02]  /*5780*/  FSEL R126, R71, -INF , !P1 ;  /* 0xff800000477e7808 */ /* 0x000fe40004800000 */
[C---:B------:R-:W-:Y:S01]  /*5790*/  ISETP.GE.AND P5, PT, R3.reuse, R9, PT ;  /* 0x000000090300720c */ /* 0x040fe20003fa6270 */
[----:B-1----:R-:W-:Y:S01]  /*57a0*/  FMUL.FTZ R11, R30, UR5 ;  /* 0x000000051e0b7c20 */ /* 0x002fe20008410000 */
[----:B------:R-:W-:Y:S01]  /*57b0*/  ISETP.GE.AND P1, PT, R3, R8, PT ;  /* 0x000000080300720c */ /* 0x000fe20003f26270 */
[----:B------:R-:W-:Y:S01]  /*57c0*/  VIADD R3, R2, 0xb1 ;  /* 0x000000b102037836 */ /* 0x000fe20000000000 */
[----:B------:R-:W-:Y:S01]  /*57d0*/  FSEL R71, R125, -INF , !P4 ;  /* 0xff8000007d477808 */ /* 0x000fe20006000000 */
[----:B------:R1:W2:Y:S01]  /*57e0*/  MUFU.TANH R39, R11 ;  /* 0x0000000b00277308 */ /* 0x0002a20000002400 */
[----:B------:R-:W-:-:S02]  /*57f0*/  FSEL R70, R70, -INF , !P3 ;  /* 0xff80000046467808 */ /* 0x000fc40005800000 */
[----:B------:R-:W-:Y:S02]  /*5800*/  FSEL R125, R69, -INF , !P0 ;  /* 0xff800000457d7808 */ /* 0x000fe40004000000 */
[----:B------:R-:W-:Y:S02]  /*5810*/  FSEL R124, R124, -INF , !P2 ;  /* 0xff8000007c7c7808 */ /* 0x000fe40005000000 */
[CC--:B------:R-:W-:Y:S01]  /*5820*/  ISETP.GE.AND P3, PT, R3.reuse, R9.reuse, PT ;  /* 0x000000090300720c */ /* 0x0c0fe20003f66270 */
[C---:B----4-:R-:W-:Y:S01]  /*5830*/  VIADD R10, R2.reuse, 0xb0 ;  /* 0x000000b0020a7836 */ /* 0x050fe20000000000 */
[----:B------:R-:W-:Y:S01]  /*5840*/  ISETP.GE.AND P0, PT, R3, R8, PT ;  /* 0x000000080300720c */ /* 0x000fe20003f06270 */
[----:B------:R-:W-:Y:S01]  /*5850*/  VIADD R3, R2, 0xb9 ;  /* 0x000000b902037836 */ /* 0x000fe20000000000 */
[----:B------:R-:W-:Y:S02]  /*5860*/  FSEL R69, R123, -INF , !P5 ;  /* 0xff8000007b457808 */ /* 0x000fe40006800000 */
[----:B------:R-:W-:-:S02]  /*5870*/  ISETP.GE.AND P4, PT, R10, R9, PT ;  /* 0x000000090a00720c */ /* 0x000fc40003f86270 */
[----:B------:R-:W-:Y:S01]  /*5880*/  ISETP.GE.AND P2, PT, R10, R8, PT ;  /* 0x000000080a00720c */ /* 0x000fe20003f46270 */
[----:B------:R-:W-:Y:S02]  /*5890*/  VIADD R10, R2, 0xb8 ;  /* 0x000000b8020a7836 */ /* 0x000fe40000000000 */
[----:B-1----:R-:W-:Y:S01]  /*58a0*/  FMUL.FTZ R11, R31, UR5 ;  /* 0x000000051f0b7c20 */ /* 0x002fe20008410000 */
[----:B------:R-:W-:Y:S01]  /*58b0*/  FSEL R68, R68, -INF , !P4 ;  /* 0xff80000044447808 */ /* 0x000fe20006000000 */
[----:B------:R-:W1:Y:S01]  /*58c0*/  LDSM.16.M88.4 R28, [R165+0x3c00] ;  /* 0x003c0000a51c783b */ /* 0x000e620000000200 */
[----:B------:R-:W-:Y:S01]  /*58d0*/  FSEL R192, R66, -INF , !P2 ;  /* 0xff80000042c07808 */ /* 0x000fe20005000000 */
[----:B------:R4:W-:Y:S01]  /*58e0*/  MUFU.TANH R38, R11 ;  /* 0x0000000b00267308 */ /* 0x0009e20000002400 */
[----:B------:R-:W-:Y:S01]  /*58f0*/  FSEL R114, R114, -INF , !P1 ;  /* 0xff80000072727808 */ /* 0x000fe20004800000 */
[----:B------:R-:W-:-:S04]  /*5900*/  DEPBAR.LE SB0, 0x0 ;  /* 0x000080000000791a */ /* 0x000fc80000000000 */
[CC--:B------:R-:W-:Y:S02]  /*5910*/  ISETP.GE.AND P4, PT, R3.reuse, R9.reuse, PT ;  /* 0x000000090300720c */ /* 0x0c0fe40003f86270 */
[-C--:B------:R-:W-:Y:S01]  /*5920*/  ISETP.GE.AND P2, PT, R3, R8.reuse, PT ;  /* 0x000000080300720c */ /* 0x080fe20003f46270 */
[----:B------:R-:W-:Y:S01]  /*5930*/  VIADD R3, R2, 0xc1 ;  /* 0x000000c102037836 */ /* 0x000fe20000000000 */
[C---:B------:R-:W-:Y:S02]  /*5940*/  ISETP.GE.AND P5, PT, R10.reuse, R9, PT ;  /* 0x000000090a00720c */ /* 0x040fe40003fa6270 */
[----:B------:R-:W-:Y:S01]  /*5950*/  ISETP.GE.AND P1, PT, R10, R8, PT ;  /* 0x000000080a00720c */ /* 0x000fe20003f26270 */
[----:B------:R-:W-:Y:S01]  /*5960*/  VIADD R10, R2, 0xc0 ;  /* 0x000000c0020a7836 */ /* 0x000fe20000000000 */
[----:B------:R-:W-:Y:S02]  /*5970*/  FSEL R65, R65, -INF , !P5 ;  /* 0xff80000041417808 */ /* 0x000fe40006800000 */
[----:B------:R-:W-:Y:S01]  /*5980*/  FSEL R193, R62, -INF , !P1 ;  /* 0xff8000003ec17808 */ /* 0x000fe20004800000 */
[----:B----4-:R-:W-:Y:S01]  /*5990*/  FMUL.FTZ R11, R24, UR5 ;  /* 0x00000005180b7c20 */ /* 0x010fe20008410000 */
[----:B------:R-:W-:-:S02]  /*59a0*/  FSEL R41, R105, -INF , !P3 ;  /* 0xff80000069297808 */ /* 0x000fc40005800000 */
[----:B------:R-:W-:Y:S01]  /*59b0*/  FSEL R191, R104, -INF , !P0 ;  /* 0xff80000068bf7808 */ /* 0x000fe20004000000 */
[----:B------:R4:W2:Y:S01]  /*59c0*/  MUFU.TANH R37, R11 ;  /* 0x0000000b00257308 */ /* 0x0008a20000002400 */
[CC--:B------:R-:W-:Y:S02]  /*59d0*/  ISETP.GE.AND P5, PT, R3.reuse, R9.reuse, PT ;  /* 0x000000090300720c */ /* 0x0c0fe40003fa6270 */
[-C--:B------:R-:W-:Y:S01]  /*59e0*/  ISETP.GE.AND P1, PT, R3, R8.reuse, PT ;  /* 0x000000080300720c */ /* 0x080fe20003f26270 */
[----:B------:R-:W-:Y:S01]  /*59f0*/  VIADD R3, R2, 0xc9 ;  /* 0x000000c902037836 */ /* 0x000fe20000000000 */
[C---:B------:R-:W-:Y:S02]  /*5a00*/  ISETP.GE.AND P3, PT, R10.reuse, R9, PT ;  /* 0x000000090a00720c */ /* 0x040fe40003f66270 */
[----:B------:R-:W-:Y:S01]  /*5a10*/  ISETP.GE.AND P0, PT, R10, R8, PT ;  /* 0x000000080a00720c */ /* 0x000fe20003f06270 */
[----:B------:R-:W-:Y:S01]  /*5a20*/  VIADD R10, R2, 0xc8 ;  /* 0x000000c8020a7836 */ /* 0x000fe20000000000 */
[----:B------:R-:W-:-:S02]  /*5a30*/  FSEL R60, R60, -INF , !P3 ;  /* 0xff8000003c3c7808 */ /* 0x000fc40005800000 */
[----:B------:R-:W-:Y:S02]  /*5a40*/  FSEL R197, R58, -INF , !P0 ;  /* 0xff8000003ac57808 */ /* 0x000fe40004000000 */
[CC--:B------:R-:W-:Y:S02]  /*5a50*/  ISETP.GE.AND P3, PT, R3.reuse, R9.reuse, PT ;  /* 0x000000090300720c */ /* 0x0c0fe40003f66270 */
[-C--:B------:R-:W-:Y:S01]  /*5a60*/  ISETP.GE.AND P0, PT, R3, R8.reuse, PT ;  /* 0x000000080300720c */ /* 0x080fe20003f06270 */
[----:B------:R-:W-:Y:S01]  /*5a70*/  VIADD R3, R2, 0xd0 ;  /* 0x000000d002037836 */ /* 0x000fe20000000000 */
[C---:B-1----:R-:W-:Y:S01]  /*5a80*/  HMMA.16816.F32 R16, R4.reuse, R28, R16 ;  /* 0x0000001c0410723c */ /* 0x042fe20000001810 */
[----:B------:R-:W-:Y:S01]  /*5a90*/  FSEL R64, R64, -INF , !P4 ;  /* 0xff80000040407808 */ /* 0x000fe20006000000 */
[----:B----4-:R-:W-:Y:S01]  /*5aa0*/  FMUL.FTZ R11, R25, UR5 ;  /* 0x00000005190b7c20 */ /* 0x010fe20008410000 */
[----:B------:R-:W-:Y:S02]  /*5ab0*/  FSEL R194, R63, -INF , !P2 ;  /* 0xff8000003fc27808 */ /* 0x000fe40005000000 */
[C---:B------:R-:W-:Y:S01]  /*5ac0*/  ISETP.GE.AND P4, PT, R10.reuse, R9, PT ;  /* 0x000000090a00720c */ /* 0x040fe20003f86270 */
[----:B------:R1:W-:Y:S01]  /*5ad0*/  MUFU.TANH R36, R11 ;  /* 0x0000000b00247308 */ /* 0x0003e20000002400 */
[----:B------:R-:W-:Y:S01]  /*5ae0*/  ISETP.GE.AND P2, PT, R10, R8, PT ;  /* 0x000000080a00720c */ /* 0x000fe20003f46270 */
[----:B------:R-:W-:Y:S01]  /*5af0*/  FMUL.FTZ R10, R20, UR5 ;  /* 0x00000005140a7c20 */ /* 0x000fe20008410000 */
[----:B------:R-:W-:Y:S01]  /*5b00*/  FSEL R61, R61, -INF , !P5 ;  /* 0xff8000003d3d7808 */ /* 0x000fe20006800000 */
[----:B------:R-:W-:Y:S01]  /*5b10*/  HMMA.16816.F32 R12, R4, R30, R12 ;  /* 0x0000001e040c723c */ /* 0x000fe2000000180c */
[----:B------:R-:W-:-:S02]  /*5b20*/  FSEL R195, R59, -INF , !P1 ;  /* 0xff8000003bc37808 */ /* 0x000fc40004800000 */
[CC--:B------:R-:W-:Y:S01]  /*5b30*/  ISETP.GE.AND P5, PT, R3.reuse, R9.reuse, PT ;  /* 0x000000090300720c */ /* 0x0c0fe20003fa6270 */
[----:B------:R4:W-:Y:S01]  /*5b40*/  MUFU.TANH R25, R10 ;  /* 0x0000000a00197308 */ /* 0x0009e20000002400 */
[-C--:B------:R-:W-:Y:S01]  /*5b50*/  ISETP.GE.AND P1, PT, R3, R8.reuse, PT ;  /* 0x000000080300720c */ /* 0x080fe20003f26270 */
[C---:B------:R-:W-:Y:S01]  /*5b60*/  VIADD R3, R2.reuse, 0xd1 ;  /* 0x000000d102037836 */ /* 0x040fe20000000000 */
[----:B------:R-:W-:Y:S01]  /*5b70*/  FSEL R57, R57, -INF , !P4 ;  /* 0xff80000039397808 */ /* 0x000fe20006000000 */
[----:B------:R-:W-:Y:S01]  /*5b80*/  VIADD R4, R2, 0xe1 ;  /* 0x000000e102047836 */ /* 0x000fe20000000000 */
[----:B-----5:R-:W-:Y:S02]  /*5b90*/  FSEL R196, R50, -INF , !P2 ;  /* 0xff80000032c47808 */ /* 0x020fe40005000000 */
[CC--:B------:R-:W-:Y:S01]  /*5ba0*/  ISETP.GE.AND P4, PT, R3.reuse, R9.reuse, PT ;  /* 0x000000090300720c */ /* 0x0c0fe20003f86270 */
[----:B-1----:R-:W-:Y:S01]  /*5bb0*/  FMUL.FTZ R11, R26, UR5 ;  /* 0x000000051a0b7c20 */ /* 0x002fe20008410000 */
[-C--:B------:R-:W-:Y:S01]  /*5bc0*/  ISETP.GE.AND P2, PT, R3, R8.reuse, PT ;  /* 0x000000080300720c */ /* 0x080fe20003f46270 */
[C---:B------:R-:W-:Y:S01]  /*5bd0*/  VIADD R3, R2.reuse, 0xd8 ;  /* 0x000000d802037836 */ /* 0x040fe20000000000 */
[----:B------:R-:W-:Y:S01]  /*5be0*/  FSEL R51, R51, -INF , !P3 ;  /* 0xff80000033337808 */ /* 0x000fe20005800000 */
[----:B------:R1:W5:Y:S01]  /*5bf0*/  MUFU.TANH R26, R11 ;  /* 0x0000000b001a7308 */ /* 0x0003620000002400 */
[----:B------:R-:W-:Y:S01]  /*5c00*/  FSEL R198, R49, -INF , !P0 ;  /* 0xff80000031c67808 */ /* 0x000fe20004000000 */
[----:B------:R-:W-:Y:S01]  /*5c10*/  FMUL.FTZ R5, R17, UR5 ;  /* 0x0000000511057c20 */ /* 0x000fe20008410000 */
[----:B------:R-:W-:Y:S01]  /*5c20*/  ISETP.GE.AND P3, PT, R3, R9, PT ;  /* 0x000000090300720c */ /* 0x000fe20003f66270 */
[----:B----4-:R-:W-:Y:S01]  /*5c30*/  FMUL.FTZ R10, R21, UR5 ;  /* 0x00000005150a7c20 */ /* 0x010fe20008410000 */
[----:B------:R-:W-:Y:S01]  /*5c40*/  ISETP.GE.AND P0, PT, R3, R8, PT ;  /* 0x000000080300720c */ /* 0x000fe20003f06270 */
[----:B------:R-:W-:Y:S01]  /*5c50*/  VIADD R3, R2, 0xe0 ;  /* 0x000000e002037836 */ /* 0x000fe20000000000 */
[----:B------:R-:W-:Y:S01]  /*5c60*/  FSEL R47, R47, -INF , !P4 ;  /* 0xff8000002f2f7808 */ /* 0x000fe20006000000 */
[----:B------:R4:W-:Y:S01]  /*5c70*/  MUFU.TANH R24, R10 ;  /* 0x0000000a00187308 */ /* 0x0009e20000002400 */
[----:B---3--:R-:W-:Y:S01]  /*5c80*/  FSEL R201, R44, -INF , !P2 ;  /* 0xff8000002cc97808 */ /* 0x008fe20005000000 */
[----:B------:R-:W-:Y:S01]  /*5c90*/  FMUL.FTZ R15, R15, UR5 ;  /* 0x000000050f0f7c20 */ /* 0x000fe20008410000 */
[----:B------:R-:W-:-:S02]  /*5ca0*/  FSEL R48, R48, -INF , !P5 ;  /* 0xff80000030307808 */ /* 0x000fc40006800000 */
[----:B------:R-:W-:Y:S01]  /*5cb0*/  FSEL R199, R45, -INF , !P1 ;  /* 0xff8000002dc77808 */ /* 0x000fe20004800000 */
[----:B------:R-:W-:Y:S01]  /*5cc0*/  BAR.SYNC.DEFER_BLOCKING 0x0 ;  /* 0x0000000000007b1d */ /* 0x000fe20000010000 */
[-C--:B------:R-:W-:Y:S01]  /*5cd0*/  ISETP.GE.AND P4, PT, R3, R9.reuse, PT ;  /* 0x000000090300720c */ /* 0x080fe20003f86270 */
[----:B-1----:R-:W-:Y:S01]  /*5ce0*/  FMUL.FTZ R11, R27, UR5 ;  /* 0x000000051b0b7c20 */ /* 0x002fe20008410000 */
[-C--:B------:R-:W-:Y:S01]  /*5cf0*/  ISETP.GE.AND P2, PT, R3, R8.reuse, PT ;  /* 0x000000080300720c */ /* 0x080fe20003f46270 */
[----:B------:R-:W-:Y:S01]  /*5d00*/  VIADD R3, R2, 0xe8 ;  /* 0x000000e802037836 */ /* 0x000fe20000000000 */
[----:B--2---:R-:W-:Y:S01]  /*5d10*/  FSEL R46, R46, -INF , !P3 ;  /* 0xff8000002e2e7808 */ /* 0x004fe20005800000 */
[----:B------:R1:W2:Y:S01]  /*5d20*/  MUFU.TANH R27, R11 ;  /* 0x0000000b001b7308 */ /* 0x0002a20000002400 */
[----:B------:R-:W-:Y:S02]  /*5d30*/  FSEL R200, R39, -INF , !P0 ;  /* 0xff80000027c87808 */ /* 0x000fe40004000000 */
[----:B------:R-:W-:Y:S01]  /*5d40*/  ISETP.GE.AND P3, PT, R4, R9, PT ;  /* 0x000000090400720c */ /* 0x000fe20003f66270 */
[----:B----4-:R-:W-:Y:S01]  /*5d50*/  FMUL.FTZ R10, R22, UR5 ;  /* 0x00000005160a7c20 */ /* 0x010fe20008410000 */
[----:B------:R-:W-:Y:S01]  /*5d60*/  ISETP.GE.AND P0, PT, R4, R8, PT ;  /* 0x000000080400720c */ /* 0x000fe20003f06270 */
[----:B------:R-:W-:Y:S01]  /*5d70*/  FMUL.FTZ R4, R18, UR5 ;  /* 0x0000000512047c20 */ /* 0x000fe20008410000 */
[----:B------:R-:W-:Y:S01]  /*5d80*/  FSEL R37, R37, -INF , !P4 ;  /* 0xff80000025257808 */ /* 0x000fe20006000000 */
[----:B------:R3:W4:Y:S01]  /*5d90*/  MUFU.TANH R20, R10 ;  /* 0x0000000a00147308 */ /* 0x0007220000002400 */
[----:B-----5:R-:W-:-:S02]  /*5da0*/  FSEL R203, R26, -INF , !P2 ;  /* 0xff8000001acb7808 */ /* 0x020fc40005000000 */
[----:B------:R-:W-:-:S05]  /*5db0*/  FSEL R36, R36, -INF , !P3 ;  /* 0xff80000024247808 */ /* 0x000fca0005800000 */
[----:B------:R5:W-:Y:S01]  /*5dc0*/  MUFU.TANH R7, R4 ;  /* 0x0000000400077308 */ /* 0x000be20000002400 */
[----:B-1----:R-:W-:Y:S01]  /*5dd0*/  FMUL.FTZ R11, R23, UR5 ;  /* 0x00000005170b7c20 */ /* 0x002fe20008410000 */
[----:B--2---:R-:W-:-:S06]  /*5de0*/  FSEL R204, R27, -INF , !P0 ;  /* 0xff8000001bcc7808 */ /* 0x004fcc0004000000 */
[----:B------:R1:W2:Y:S01]  /*5df0*/  MUFU.TANH R21, R11 ;  /* 0x0000000b00157308 */ /* 0x0002a20000002400 */
[----:B---3--:R-:W-:-:S05]  /*5e00*/  VIADD R10, R2, 0xd9 ;  /* 0x000000d9020a7836 */ /* 0x008fca0000000000 */
[CC--:B------:R-:W-:Y:S02]  /*5e10*/  ISETP.GE.AND P5, PT, R10.reuse, R9.reuse, PT ;  /* 0x000000090a00720c */ /* 0x0c0fe40003fa6270 */
[-C--:B------:R-:W-:Y:S01]  /*5e20*/  ISETP.GE.AND P1, PT, R10, R8.reuse, PT ;  /* 0x000000080a00720c */ /* 0x080fe20003f26270 */
[----:B-----5:R-:W-:Y:S01]  /*5e30*/  VIADD R4, R2, 0xf0 ;  /* 0x000000f002047836 */ /* 0x020fe20000000000 */
[----:B------:R-:W-:Y:S01]  /*5e40*/  FSEL R40, R40, -INF , !P5 ;  /* 0xff80000028287808 */ /* 0x000fe20006800000 */
[----:B------:R3:W-:Y:S01]  /*5e50*/  MUFU.TANH R10, R5 ;  /* 0x00000005000a7308 */ /* 0x0007e20000002400 */
[----:B------:R-:W-:Y:S02]  /*5e60*/  FSEL R202, R38, -INF , !P1 ;  /* 0xff80000026ca7808 */ /* 0x000fe40004800000 */
[C---:B------:R-:W-:Y:S02]  /*5e70*/  ISETP.GE.AND P5, PT, R3.reuse, R9, PT ;  /* 0x000000090300720c */ /* 0x040fe40003fa6270 */
[----:B------:R-:W-:Y:S01]  /*5e80*/  ISETP.GE.AND P1, PT, R3, R8, PT ;  /* 0x000000080300720c */ /* 0x000fe20003f26270 */
[----:B-1----:R-:W-:Y:S01]  /*5e90*/  FMUL.FTZ R11, R16, UR5 ;  /* 0x00000005100b7c20 */ /* 0x002fe20008410000 */
[----:B------:R-:W-:Y:S01]  /*5ea0*/  VIADD R3, R2, 0xe9 ;  /* 0x000000e902037836 */ /* 0x000fe20000000000 */
[----:B------:R-:W-:Y:S01]  /*5eb0*/  FSEL R35, R25, -INF , !P5 ;  /* 0xff80000019237808 */ /* 0x000fe20006800000 */
[----:B------:R-:W-:Y:S01]  /*5ec0*/  MUFU.TANH R15, R15 ;  /* 0x0000000f000f7308 */ /* 0x000fe20000002400 */
[----:B----4-:R-:W-:-:S02]  /*5ed0*/  FSEL R205, R20, -INF , !P1 ;  /* 0xff80000014cd7808 */ /* 0x010fc40004800000 */
[CC--:B------:R-:W-:Y:S02]  /*5ee0*/  ISETP.GE.AND P4, PT, R3.reuse, R9.reuse, PT ;  /* 0x000000090300720c */ /* 0x0c0fe40003f86270 */
[-C--:B------:R-:W-:Y:S01]  /*5ef0*/  ISETP.GE.AND P2, PT, R3, R8.reuse, PT ;  /* 0x000000080300720c */ /* 0x080fe20003f46270 */
[----:B------:R-:W-:Y:S01]  /*5f00*/  VIADD R3, R2, 0xf1 ;  /* 0x000000f102037836 */ /* 0x000fe20000000000 */
[CC--:B------:R-:W-:Y:S01]  /*5f10*/  ISETP.GE.AND P3, PT, R4.reuse, R9.reuse, PT ;  /* 0x000000090400720c */ /* 0x0c0fe20003f66270 */
[----:B------:R-:W1:Y:S01]  /*5f20*/  MUFU.TANH R16, R11 ;  /* 0x0000000b00107308 */ /* 0x000e620000002400 */
[----:B---3--:R-:W-:Y:S01]  /*5f30*/  FMUL.FTZ R5, R19, UR5 ;  /* 0x0000000513057c20 */ /* 0x008fe20008410000 */
[-C--:B------:R-:W-:Y:S01]  /*5f40*/  ISETP.GE.AND P0, PT, R4, R8.reuse, PT ;  /* 0x000000080400720c */ /* 0x080fe20003f06270 */
[C---:B------:R-:W-:Y:S01]  /*5f50*/  VIADD R4, R2.reuse, 0xf8 ;  /* 0x000000f802047836 */ /* 0x040fe20000000000 */
[C---:B------:R-:W-:Y:S02]  /*5f60*/  ISETP.GE.AND P5, PT, R3.reuse, R9, PT ;  /* 0x000000090300720c */ /* 0x040fe40003fa6270 */
[----:B------:R-:W-:Y:S01]  /*5f70*/  ISETP.GE.AND P1, PT, R3, R8, PT ;  /* 0x000000080300720c */ /* 0x000fe20003f26270 */
[----:B------:R-:W-:Y:S01]  /*5f80*/  VIADD R3, R2, 0xf9 ;  /* 0x000000f902037836 */ /* 0x000fe20000000000 */
[----:B------:R3:W4:Y:S01]  /*5f90*/  MUFU.TANH R6, R5 ;  /* 0x0000000500067308 */ /* 0x0007220000002400 */
[----:B------:R-:W-:-:S02]  /*5fa0*/  FSEL R34, R24, -INF , !P4 ;  /* 0xff80000018227808 */ /* 0x000fc40006000000 */
[----:B--2---:R-:W-:Y:S02]  /*5fb0*/  FSEL R206, R21, -INF , !P2 ;  /* 0xff80000015ce7808 */ /* 0x004fe40005000000 */
[----:B------:R-:W-:Y:S02]  /*5fc0*/  FSEL R207, R7, -INF , !P0 ;  /* 0xff80000007cf7808 */ /* 0x000fe40004000000 */
[-C--:B------:R-:W-:Y:S02]  /*5fd0*/  ISETP.GE.AND P4, PT, R4, R9.reuse, PT ;  /* 0x000000090400720c */ /* 0x080fe40003f86270 */
[----:B-1----:R-:W-:Y:S02]  /*5fe0*/  FSEL R104, R16, -INF , !P3 ;  /* 0xff80000010687808 */ /* 0x002fe40005800000 */
[----:B------:R-:W-:Y:S01]  /*5ff0*/  ISETP.GE.AND P2, PT, R4, R8, PT ;  /* 0x000000080400720c */ /* 0x000fe20003f46270 */
[----:B------:R-:W-:Y:S01]  /*6000*/  FMUL.FTZ R4, R14, UR5 ;  /* 0x000000050e047c20 */ /* 0x000fe20008410000 */
[----:B------:R-:W-:-:S02]  /*6010*/  ISETP.GE.AND P3, PT, R3, R9, PT ;  /* 0x000000090300720c */ /* 0x000fc40003f66270 */
[----:B------:R-:W-:Y:S01]  /*6020*/  ISETP.GE.AND P0, PT, R3, R8, PT ;  /* 0x000000080300720c */ /* 0x000fe20003f06270 */
[----:B------:R-:W-:Y:S01]  /*6030*/  FMUL.FTZ R3, R56, UR5 ;  /* 0x0000000538037c20 */ /* 0x000fe20008410000 */
[----:B---3--:R-:W-:Y:S01]  /*6040*/  FMUL.FTZ R5, R12, UR5 ;  /* 0x000000050c057c20 */ /* 0x008fe20008410000 */
[----:B------:R-:W-:Y:S01]  /*6050*/  FSEL R105, R10, -INF , !P5 ;  /* 0xff8000000a697808 */ /* 0x000fe20006800000 */
[----:B------:R-:W1:Y:S01]  /*6060*/  MUFU.TANH R4, R4 ;  /* 0x0000000400047308 */ /* 0x000e620000002400 */
[----:B------:R-:W-:Y:S01]  /*6070*/  ISETP.GE.AND P5, PT, R2, R9, PT ;  /* 0x000000090200720c */ /* 0x000fe20003fa6270 */
[----:B------:R-:W-:Y:S01]  /*6080*/  IMAD.IADD R2, R153, 0x1, R127 ;  /* 0x0000000199027824 */ /* 0x000fe200078e027f */
[----:B----4-:R-:W-:Y:S02]  /*6090*/  FSEL R153, R6, -INF , !P1 ;  /* 0xff80000006997808 */ /* 0x010fe40004800000 */
[----:B------:R-:W-:Y:S02]  /*60a0*/  ISETP.GT.AND P1, PT, R241, R245, PT ;  /* 0x000000f5f100720c */ /* 0x000fe40003f24270 */
[----:B------:R-:W-:Y:S01]  /*60b0*/  FSEL R208, R15, -INF , !P0 ;  /* 0xff8000000fd07808 */ /* 0x000fe20004000000 */
[----:B------:R2:W3:Y:S08]  /*60c0*/  MUFU.TANH R11, R5 ;  /* 0x00000005000b7308 */ /* 0x0004f00000002400 */
[----:B------:R-:W4:Y:S01]  /*60d0*/  MUFU.TANH R3, R3 ;  /* 0x0000000300037308 */ /* 0x000f220000002400 */
[----:B-1----:R-:W-:Y:S01]  /*60e0*/  FSEL R209, R4, -INF , !P2 ;  /* 0xff80000004d17808 */ /* 0x002fe20005000000 */
[----:B--2---:R-:W-:Y:S01]  /*60f0*/  FMUL.FTZ R5, R13, UR5 ;  /* 0x000000050d057c20 */ /* 0x004fe20008410000 */
[----:B---3--:R-:W-:-:S05]  /*6100*/  FSEL R123, R11, -INF , !P4 ;  /* 0xff8000000b7b7808 */ /* 0x008fca0006000000 */
[----:B------:R-:W1:Y:S01]  /*6110*/  MUFU.TANH R5, R5 ;  /* 0x0000000500057308 */ /* 0x000e620000002400 */
[----:B----4-:R-:W-:Y:S02]  /*6120*/  FSEL R33, R3, -INF , !P5 ;  /* 0xff80000003217808 */ /* 0x010fe40006800000 */
[----:B-1----:R-:W-:Y:S01]  /*6130*/  FSEL R127, R5, -INF , !P3 ;  /* 0xff800000057f7808 */ /* 0x002fe20005800000 */
[----:B------:R-:W-:Y:S06]  /*6140*/  @!P1 BRA `(.L_x_1229) ;  /* 0x0000000800bc9947 */ /* 0x000fec0003800000 */
[----:B------:R-:W-:Y:S05]  /*6150*/  @!P6 BRA `(.L_x_1230) ;  /* 0x0000000000f0e947 */ /* 0x000fea0003800000 */
[----:B------:R-:W1:Y:S01]  /*6160*/  LDC R13, c[0x0][0x380] ;  /* 0x0000e000ff0d7b82 */ /* 0x000e620000000800 */
[----:B------:R-:W-:Y:S01]  /*6170*/  IADD3 R7, R67, -0x100, RZ ;  /* 0xffffff0043077810 */ /* 0x000fe20007ffe0ff */
[----:B------:R-:W-:Y:S01]  /*6180*/  ULDC.64 UR6, c[0x0][0x230] ;  /* 0x00008c0000067ab9 */ /* 0x000fe20000000a00 */
[----:B------:R-:W-:Y:S02]  /*6190*/  IABS R6, R67 ;  /* 0x0000004300067213 */ /* 0x000fe40000000000 */
        /* <DEDUP_REMOVED lines=10> */
[----:B------:R-:W-:Y:S01]  /*6240*/  IMAD.HI.U32 R3, R5, R3, R4 ;  /* 0x0000000305037227 */ /* 0x000fe200078e0004 */
[----:B------:R-:W-:-:S05]  /*6250*/  MOV R5, R10 ;  /* 0x0000000a00057202 */ /* 0x000fca0000000f00 */
        /* <DEDUP_REMOVED lines=11> */
[----:B------:R-:W-:Y:S02]  /*6310*/  ISETP.GE.AND P0, PT, R7, RZ, PT ;  /* 0x000000ff0700720c */ /* 0x000fe40003f06270 */
[-C--:B------:R-:W-:Y:S02]  /*6320*/  ISETP.GE.U32.AND P4, PT, R5, R12.reuse, PT ;  /* 0x0000000c0500720c */ /* 0x080fe40003f86070 */
[----:B------:R-:W-:Y:S02]  /*6330*/  ISETP.GE.U32.AND P5, PT, R6, R12, PT ;  /* 0x0000000c0600720c */ /* 0x000fe40003fa6070 */
[----:B------:R-:W-:-:S02]  /*6340*/  LOP3.LUT R5, R67, R13, RZ, 0x3c, !PT ;  /* 0x0000000d43057212 */ /* 0x000fc400078e3cff */
[----:B------:R-:W-:Y:S02]  /*6350*/  @!P2 IADD3 R3, R3, 0x1, RZ ;  /* 0x000000010303a810 */ /* 0x000fe40007ffe0ff */
[----:B------:R-:W-:Y:S02]  /*6360*/  ISETP.GE.AND P3, PT, R5, RZ, PT ;  /* 0x000000ff0500720c */ /* 0x000fe40003f66270 */
[----:B------:R-:W-:Y:S02]  /*6370*/  ISETP.NE.AND P2, PT, R13, RZ, PT ;  /* 0x000000ff0d00720c */ /* 0x000fe40003f45270 */
[----:B------:R-:W-:Y:S02]  /*6380*/  LOP3.LUT R5, RZ, R13, RZ, 0x33, !PT ;  /* 0x0000000dff057212 */ /* 0x000fe400078e33ff */
[----:B------:R-:W-:Y:S01]  /*6390*/  @P4 IADD3 R3, R3, 0x1, RZ ;  /* 0x0000000103034810 */ /* 0x000fe20007ffe0ff */
[----:B------:R-:W-:-:S03]  /*63a0*/  @P5 VIADD R4, R4, 0x1 ;  /* 0x0000000104045836 */ /* 0x000fc60000000000 */
[----:B------:R-:W-:-:S03]  /*63b0*/  @!P0 IADD3 R3, -R3, RZ, RZ ;  /* 0x000000ff03038210 */ /* 0x000fc60007ffe1ff */
        /* <DEDUP_REMOVED lines=9> */
[----:B------:R-:W-:Y:S02]  /*6450*/  SHF.R.S32.HI R4, RZ, 0x1f, R3 ;  /* 0x0000001fff047819 */ /* 0x000fe40000011403 */
[----:B--2---:R-:W-:-:S03]  /*6460*/  IADD3 R10, -R6, R10, RZ ;  /* 0x0000000a060a7210 */ /* 0x004fc60007ffe1ff */
[-C--:B------:R-:W-:Y:S02]  /*6470*/  IMAD R6, R4, R54.reuse, RZ ;  /* 0x0000003604067224 */ /* 0x080fe400078e02ff */
[----:B------:R-:W-:Y:S01]  /*6480*/  IMAD.WIDE.U32 R4, R3, R54, RZ ;  /* 0x0000003603047225 */ /* 0x000fe200078e00ff */
[----:B------:R-:W-:-:S03]  /*6490*/  SHF.R.S32.HI R7, RZ, 0x1f, R10 ;  /* 0x0000001fff077819 */ /* 0x000fc6000001140a */
[----:B------:R-:W-:Y:S02]  /*64a0*/  IMAD R3, R3, R55, R6 ;  /* 0x0000003703037224 */ /* 0x000fe400078e0206 */
[----:B------:R-:W-:Y:S02]  /*64b0*/  IMAD R6, R7, UR6, RZ ;  /* 0x0000000607067c24 */ /* 0x000fe4000f8e02ff */
[----:B------:R-:W-:Y:S02]  /*64c0*/  IMAD.IADD R5, R5, 0x1, R3 ;  /* 0x0000000105057824 */ /* 0x000fe400078e0203 */
[C---:B------:R-:W-:Y:S02]  /*64d0*/  IMAD R3, R10.reuse, UR7, R6 ;  /* 0x000000070a037c24 */ /* 0x040fe4000f8e0206 */
[----:B------:R-:W-:-:S05]  /*64e0*/  IMAD.WIDE.U32 R6, R10, UR6, R4 ;  /* 0x000000060a067c25 */ /* 0x000fca000f8e0004 */
[----:B------:R-:W-:Y:S01]  /*64f0*/  IADD3 R4, R7, R3, RZ ;  /* 0x0000000307047210 */ /* 0x000fe20007ffe0ff */
[----:B------:R-:W-:Y:S01]  /*6500*/  IMAD.MOV.U32 R3, RZ, RZ, R6 ;  /* 0x000000ffff037224 */ /* 0x000fe200078e0006 */
[----:B------:R-:W-:Y:S06]  /*6510*/  BRA `(.L_x_1231) ;  /* 0x0000000000087947 */ /* 0x000fec0003800000 */
.L_x_1230:
[----:B------:R-:W-:-:S04]  /*6520*/  LEA R3, -R54, RZ, 0x8 ;  /* 0x000000ff36037211 */ /* 0x000fc800078e41ff */
[----:B------:R-:W-:-:S07]  /*6530*/  SHF.R.S32.HI R4, RZ, 0x1f, R3 ;  /* 0x0000001fff047819 */ /* 0x000fce0000011403 */
.L_x_1231:
[----:B------:R-:W-:Y:S01]  /*6540*/  ULDC UR5, c[0x0][0x2d0] ;  /* 0x0000b40000057ab9 */ /* 0x000fe20000000800 */
[----:B------:R-:W-:Y:S01]  /*6550*/  BSSY B0, `(.L_x_1232) ;  /* 0x000006b000007945 */ /* 0x000fe20003800000 */
[----:B------:R-:W-:-:S13]  /*6560*/  ISETP.GE.AND P0, PT, R183, UR5, PT ;  /* 0x00000005b7007c0c */ /* 0x000fda000bf06270 */
[----:B------:R-:W1:Y:S01]  /*6570*/  @!P0 LDC.64 R20, c[0x0][0x218] ;  /* 0x00008600ff148b82 */ /* 0x000e620000000a00 */
[----:B------:R-:W-:Y:S01]  /*6580*/  @!P0 IMAD.MOV.U32 R6, RZ, RZ, R75 ;  /* 0x000000ffff068224 */ /* 0x000fe200078e004b */
[----:B------:R2:W-:Y:S01]  /*6590*/  @P0 STS [R184+0x1000], RZ ;  /* 0x001000ffb8000388 */ /* 0x0005e20000000800 */
[----:B------:R-:W-:Y:S02]  /*65a0*/  @!P0 IMAD.MOV.U32 R7, RZ, RZ, R74 ;  /* 0x000000ffff078224 */ /* 0x000fe400078e004a */
[----:B------:R-:W-:Y:S01]  /*65b0*/  @!P0 IMAD R5, R55, 0x60, RZ ;  /* 0x0000006037058824 */ /* 0x000fe200078e02ff */
[----:B------:R2:W-:Y:S01]  /*65c0*/  @P0 STS [R184+0x1004], RZ ;  /* 0x001004ffb8000388 */ /* 0x0005e20000000800 */
[----:B------:R-:W-:Y:S01]  /*65d0*/  @!P0 IMAD.WIDE.U32 R6, R54, 0x60, R6 ;  /* 0x0000006036068825 */ /* 0x000fe200078e0006 */
[----:B------:R-:W3:Y:S02]  /*65e0*/  @!P0 LDC.64 R16, c[0x0][0x218] ;  /* 0x00008600ff108b82 */ /* 0x000ee40000000a00 */
[----:B------:R2:W-:Y:S01]  /*65f0*/  @P0 STS.64 [R184+0x1008], RZ ;  /* 0x001008ffb8000388 */ /* 0x0005e20000000a00 */
[----:B------:R-:W-:Y:S01]  /*6600*/  @!P0 IMAD.MOV.U32 R10, RZ, RZ, R75 ;  /* 0x000000ffff0a8224 */ /* 0x000fe200078e004b */
[----:B------:R-:W-:Y:S01]  /*6610*/  @!P0 IADD3 R15, P2, R3, R6, RZ ;  /* 0x00000006030f8210 */ /* 0x000fe20007f5e0ff */
[----:B------:R-:W-:-:S02]  /*6620*/  @!P0 IMAD.MOV.U32 R11, RZ, RZ, R74 ;  /* 0x000000ffff0b8224 */ /* 0x000fc400078e004a */
[----:B------:R-:W-:Y:S01]  /*6630*/  @!P0 IMAD.MOV.U32 R6, RZ, RZ, R75 ;  /* 0x000000ffff068224 */ /* 0x000fe200078e004b */
[----:B------:R-:W-:Y:S01]  /*6640*/  @!P0 IADD3.X R31, R4, R7, R5, P2, !PT ;  /* 0x00000007041f8210 */ /* 0x000fe200017fe405 */
[C---:B------:R-:W-:Y:S01]  /*6650*/  @!P0 IMAD.WIDE.U32 R10, R54.reuse, 0xa0, R10 ;  /* 0x000000a0360a8825 */ /* 0x040fe200078e000a */
[C---:B------:R-:W-:Y:S01]  /*6660*/  @!P0 IADD3 R5, P4, R3.reuse, R75, RZ ;  /* 0x0000004b03058210 */ /* 0x040fe20007f9e0ff */
[----:B------:R-:W4:Y:S02]  /*6670*/  @!P0 LDC.64 R22, c[0x0][0x218] ;  /* 0x00008600ff168b82 */ /* 0x000f240000000a00 */
[----:B------:R-:W-:Y:S01]  /*6680*/  @!P0 IMAD.MOV.U32 R7, RZ, RZ, R74 ;  /* 0x000000ffff078224 */ /* 0x000fe200078e004a */
[----:B------:R-:W-:Y:S01]  /*6690*/  @!P0 IADD3 R18, P3, R3, R10, RZ ;  /* 0x0000000a03128210 */ /* 0x000fe20007f7e0ff */
[----:B------:R-:W-:Y:S02]  /*66a0*/  @!P0 IMAD R12, R55, 0xa0, RZ ;  /* 0x000000a0370c8824 */ /* 0x000fe400078e02ff */
[----:B------:R-:W-:-:S02]  /*66b0*/  @!P0 IMAD.WIDE.U32 R6, R54, 0xc0, R6 ;  /* 0x000000c036068825 */ /* 0x000fc400078e0006 */
[----:B------:R-:W5:Y:S01]  /*66c0*/  @!P0 LDC.64 R24, c[0x0][0x218] ;  /* 0x00008600ff188b82 */ /* 0x000f620000000a00 */
[C---:B------:R-:W-:Y:S01]  /*66d0*/  @!P0 IADD3.X R32, R4.reuse, R11, R12, P3, !PT ;  /* 0x0000000b04208210 */ /* 0x040fe20001ffe40c */
[----:B------:R-:W-:Y:S01]  /*66e0*/  @!P0 IMAD R13, R55, 0xc0, RZ ;  /* 0x000000c0370d8824 */ /* 0x000fe200078e02ff */
[----:B------:R-:W-:Y:S01]  /*66f0*/  @!P0 IADD3 R19, P2, R3, R6, RZ ;  /* 0x0000000603138210 */ /* 0x000fe20007f5e0ff */
[C---:B------:R-:W-:Y:S01]  /*6700*/  @!P0 IMAD.X R10, R4.reuse, 0x1, R74, P4 ;  /* 0x00000001040a8824 */ /* 0x040fe200020e064a */
[C---:B-1----:R-:W-:Y:S02]  /*6710*/  @!P0 LEA R6, P3, R5.reuse, R20, 0x1 ;  /* 0x0000001405068211 */ /* 0x042fe400078608ff */
[----:B------:R-:W-:Y:S01]  /*6720*/  @!P0 IADD3.X R30, R4, R7, R13, P2, !PT ;  /* 0x00000007041e8210 */ /* 0x000fe200017fe40d */
[----:B------:R-:W1:Y:S01]  /*6730*/  @!P0 LDC.64 R26, c[0x0][0x218] ;  /* 0x00008600ff1a8b82 */ /* 0x000e620000000a00 */
[----:B------:R-:W-:Y:S02]  /*6740*/  @!P0 LEA.HI.X R7, R5, R21, R10, 0x1, P3 ;  /* 0x0000001505078211 */ /* 0x000fe400018f0c0a */
[----:B------:R-:W-:-:S03]  /*6750*/  @!P0 LEA R5, P3, R54, R75, 0x5 ;  /* 0x0000004b36058211 */ /* 0x000fc600078628ff */
[----:B------:R-:W-:Y:S01]  /*6760*/  @!PT LDS RZ, [RZ] ;  /* 0x00000000fffff984 */ /* 0x000fe20000000800 */
[----:B------:R-:W-:Y:S01]  /*6770*/  @!PT LDS RZ, [RZ] ;  /* 0x00000000fffff984 */ /* 0x000fe20000000800 */
[----:B------:R-:W-:Y:S01]  /*6780*/  @!PT LDS RZ, [RZ] ;  /* 0x00000000fffff984 */ /* 0x000fe20000000800 */
[----:B------:R2:W-:Y:S01]  /*6790*/  @!P0 LDGSTS.E.BYPASS.LTC128B.128 [R184+0x1000], desc[UR10][R6.64] ;  /* 0x0100000006b88fae */ /* 0x0005e2000b901d4a */
[----:B------:R-:W-:Y:S01]  /*67a0*/  @!P0 IADD3 R5, P2, R3, R5, RZ ;  /* 0x0000000503058210 */ /* 0x000fe20007f5e0ff */
[----:B------:R-:W1:Y:S01]  /*67b0*/  @!P0 LDC.64 R20, c[0x0][0x218] ;  /* 0x00008600ff148b82 */ /* 0x000e620000000a00 */
[----:B------:R-:W-:Y:S01]  /*67c0*/  @!P0 LEA.HI.X R10, R54, R74, R55, 0x5, P3 ;  /* 0x0000004a360a8211 */ /* 0x000fe200018f2c37 */
[----:B------:R1:W-:Y:S04]  /*67d0*/  @P0 STS.128 [R184+0x1800], RZ ;  /* 0x001800ffb8000388 */ /* 0x0003e80000000c00 */
[----:B------:R-:W-:Y:S01]  /*67e0*/  @!P0 IMAD.X R12, R4, 0x1, R10, P2 ;  /* 0x00000001040c8824 */ /* 0x000fe200010e060a */
[CC--:B------:R-:W-:Y:S01]  /*67f0*/  @!P0 LEA R11, P2, R54.reuse, R75.reuse, 0x7 ;  /* 0x0000004b360b8211 */ /* 0x0c0fe200078438ff */
[----:B------:R-:W1:Y:S01]  /*6800*/  @!P0 LDC.64 R28, c[0x0][0x218] ;  /* 0x00008600ff1c8b82 */ /* 0x000e620000000a00 */
[----:B--2---:R-:W-:-:S02]  /*6810*/  @!P0 LEA R7, P3, R54, R75, 0x6 ;  /* 0x0000004b36078211 */ /* 0x004fc400078630ff */
[----:B---3--:R-:W-:Y:S02]  /*6820*/  @!P0 LEA R6, P4, R5, R16, 0x1 ;  /* 0x0000001005068211 */ /* 0x008fe400078808ff */
[-C--:B------:R-:W-:Y:S02]  /*6830*/  @!P0 LEA.HI.X R13, R54, R74.reuse, R55, 0x6, P3 ;  /* 0x0000004a360d8211 */ /* 0x080fe400018f3437 */
[----:B------:R-:W-:Y:S02]  /*6840*/  @!P0 IADD3 R10, P3, R3, R7, RZ ;  /* 0x00000007030a8210 */ /* 0x000fe40007f7e0ff */
[----:B------:R-:W-:Y:S02]  /*6850*/  @!P0 LEA.HI.X R7, R5, R17, R12, 0x1, P4 ;  /* 0x0000001105078211 */ /* 0x000fe400020f0c0c */
[----:B------:R-:W-:Y:S01]  /*6860*/  @!P0 IADD3 R5, P4, R3, R11, RZ ;  /* 0x0000000b03058210 */ /* 0x000fe20007f9e0ff */
[----:B------:R-:W-:Y:S01]  /*6870*/  @!P0 IMAD.X R13, R4, 0x1, R13, P3 ;  /* 0x00000001040d8824 */ /* 0x000fe200018e060d */
[----:B------:R-:W-:Y:S01]  /*6880*/  @!P0 LEA.HI.X R11, R54, R74, R55, 0x7, P2 ;  /* 0x0000004a360b8211 */ /* 0x000fe200010f3c37 */
[----:B------:R-:W-:Y:S01]  /*6890*/  @!PT LDS RZ, [RZ] ;  /* 0x00000000fffff984 */ /* 0x000fe20000000800 */
[----:B------:R-:W-:Y:S01]  /*68a0*/  @!PT LDS RZ, [RZ] ;  /* 0x00000000fffff984 */ /* 0x000fe20000000800 */
[----:B------:R-:W-:Y:S01]  /*68b0*/  @!PT LDS RZ, [RZ] ;  /* 0x00000000fffff984 */ /* 0x000fe20000000800 */
[----:B------:R2:W-:Y:S01]  /*68c0*/  @!P0 LDGSTS.E.BYPASS.LTC128B.128 [R184+0x1800], desc[UR10][R6.64] ;  /* 0x0180000006b88fae */ /* 0x0005e2000b901d4a */
[----:B----4-:R-:W-:-:S02]  /*68d0*/  @!P0 LEA R16, P3, R10, R22, 0x1 ;  /* 0x000000160a108211 */ /* 0x010fc400078608ff */
[----:B-----5:R-:W-:Y:S01]  /*68e0*/  @!P0 LEA R14, P2, R15, R24, 0x1 ;  /* 0x000000180f0e8211 */ /* 0x020fe200078408ff */
[----:B------:R-:W-:Y:S01]  /*68f0*/  @!P0 IMAD.X R11, R4, 0x1, R11, P4 ;  /* 0x00000001040b8824 */ /* 0x000fe200020e060b */
[----:B------:R-:W-:Y:S01]  /*6900*/  @!P0 LEA.HI.X R17, R10, R23, R13, 0x1, P3 ;  /* 0x000000170a118211 */ /* 0x000fe200018f0c0d */
[----:B------:R3:W-:Y:S01]  /*6910*/  @P0 STS.128 [R184+0x2000], RZ ;  /* 0x002000ffb8000388 */ /* 0x0007e20000000c00 */
[----:B-1----:R-:W-:Y:S02]  /*6920*/  @!P0 LEA R12, P4, R5, R20, 0x1 ;  /* 0x00000014050c8211 */ /* 0x002fe400078808ff */
[----:B------:R-:W-:Y:S01]  /*6930*/  @!P0 LEA.HI.X R15, R15, R25, R31, 0x1, P2 ;  /* 0x000000190f0f8211 */ /* 0x000fe200010f0c1f */
[----:B------:R-:W-:Y:S01]  /*6940*/  @!PT LDS RZ, [RZ] ;  /* 0x00000000fffff984 */ /* 0x000fe20000000800 */
[----:B------:R-:W-:Y:S01]  /*6950*/  @!PT LDS RZ, [RZ] ;  /* 0x00000000fffff984 */ /* 0x000fe20000000800 */
[----:B------:R-:W-:Y:S01]  /*6960*/  @!PT LDS RZ, [RZ] ;  /* 0x00000000fffff984 */ /* 0x000fe20000000800 */
[----:B------:R3:W-:Y:S01]  /*6970*/  @!P0 LDGSTS.E.BYPASS.LTC128B.128 [R184+0x2000], desc[UR10][R16.64] ;  /* 0x0200000010b88fae */ /* 0x0007e2000b901d4a */
[C---:B------:R-:W-:Y:S02]  /*6980*/  @!P0 LEA R10, P3, R18.reuse, R26, 0x1 ;  /* 0x0000001a120a8211 */ /* 0x040fe400078608ff */
        /* <DEDUP_REMOVED lines=12> */
[----:B--2---:R-:W-:-:S03]  /*6a50*/  @!P0 LEA R6, P2, R19, R28, 0x1 ;  /* 0x0000001c13068211 */ /* 0x004fc600078408ff */
        /* <DEDUP_REMOVED lines=26> */
.L_x_1233:
[----:B------:R-:W-:Y:S05]  /*6c00*/  BSYNC B0 ;  /* 0x0000000000007941 */ /* 0x000fea0003800000 */
.L_x_1232:
[----:B------:R-:W0:Y:S01]  /*6c10*/  LDGDEPBAR ;  /* 0x00000000000079af */ /* 0x000e220000000000 */
[----:B------:R-:W-:-:S04]  /*6c20*/  IADD3 R75, P0, R3, R75, RZ ;  /* 0x0000004b034b7210 */ /* 0x000fc80007f1e0ff */
[----:B------:R-:W-:-:S09]  /*6c30*/  IADD3.X R74, R4, R74, RZ, P0, !PT ;  /* 0x0000004a044a7210 */ /* 0x000fd200007fe4ff */
.L_x_1229:
        /* <DEDUP_REMOVED lines=73> */
[--C-:B-1-3--:R-:W-:Y:S02]  /*70d0*/  FFMA.FTZ R6, R51, UR5, -R5.reuse ;  /* 0x0000000533067c23 */ /* 0x10afe40008010805 */
[----:B------:R1:W-:Y:S08]  /*70e0*/  MUFU.EX2 R210, R3 ;  /* 0x0000000300d27308 */ /* 0x0003f00000000800 */
[----:B------:R2:W-:Y:S01]  /*70f0*/  MUFU.EX2 R217, R4 ;  /* 0x0000000400d97308 */ /* 0x0005e20000000800 */
[----:B-1----:R-:W-:-:S07]  /*7100*/  FFMA.FTZ R3, R119, UR5, -R5 ;  /* 0x0000000577037c23 */ /* 0x002fce0008010805 */
[----:B------:R1:W-:Y:S01]  /*7110*/  MUFU.EX2 R119, R3 ;  /* 0x0000000300777308 */ /* 0x0003e20000000800 */
[----:B--2---:R-:W-:-:S07]  /*7120*/  FFMA.FTZ R4, R107, UR5, -R5 ;  /* 0x000000056b047c23 */ /* 0x004fce0008010805 */
        /* <DEDUP_REMOVED lines=48> */
[----:B------:R2:W-:Y:S08]  /*7430*/  MUFU.EX2 R230, R4 ;  /* 0x0000000400e67308 */ /* 0x0005f00000000800 */
[----:B------:R-:W-:Y:S01]  /*7440*/  MUFU.EX2 R92, R6 ;  /* 0x00000006005c7308 */ /* 0x000fe20000000800 */
[----:B-1----:R-:W-:-:S07]  /*7450*/  FFMA.FTZ R3, R108, UR5, -R5 ;  /* 0x000000056c037c23 */ /* 0x002fce0008010805 */
[----:B------:R1:W-:Y:S01]  /*7460*/  MUFU.EX2 R218, R3 ;  /* 0x0000000300da7308 */ /* 0x0003e20000000800 */
[----:B--2---:R-:W-:-:S07]  /*7470*/  FFMA.FTZ R4, R91, UR5, -R5 ;  /* 0x000000055b047c23 */ /* 0x004fce0008010805 */
[----:B------:R2:W-:Y:S01]  /*7480*/  MUFU.EX2 R232, R4 ;  /* 0x0000000400e87308 */ /* 0x0005e20000000800 */
[----:B-1----:R-:W-:-:S04]  /*7490*/  FMNMX.FTZ R3, R132, R130, !PT ;  /* 0x0000008284037209 */ /* 0x002fc80007810000 */
        /* <DEDUP_REMOVED lines=85> */
[----:B------:R-:W-:-:S05]  /*79f0*/  FMNMX.FTZ R3, R208, R3, !PT ;  /* 0x00000003d0037209 */ /* 0x000fca0007810000 */
[----:B------:R-:W2:Y:S01]  /*7a00*/  SHFL.BFLY PT, R7, R3, 0x2, 0x1f ;  /* 0x0c401f0003077f89 */ /* 0x000ea200000e0000 */
[----:B-1----:R-:W-:-:S04]  /*7a10*/  FFMA.FTZ R4, R70, UR5, -R5 ;  /* 0x0000000546047c23 */ /* 0x002fc80008010805 */
[----:B------:R1:W-:Y:S01]  /*7a20*/  MUFU.EX2 R250, R4 ;  /* 0x0000000400fa7308 */ /* 0x0003e20000000800 */
[----:B--2---:R-:W-:-:S05]  /*7a30*/  FMNMX.FTZ R3, R3, R7, !PT ;  /* 0x0000000703037209 */ /* 0x004fca0007810000 */
[----:B------:R-:W2:Y:S01]  /*7a40*/  SHFL.BFLY PT, R6, R3, 0x1, 0x1f ;  /* 0x0c201f0003067f89 */ /* 0x000ea200000e0000 */
[----:B-1----:R-:W-:-:S04]  /*7a50*/  FFMA.FTZ R4, R69, UR5, -R5 ;  /* 0x0000000545047c23 */ /* 0x002fc80008010805 */
[----:B------:R1:W-:Y:S02]  /*7a60*/  MUFU.EX2 R252, R4 ;  /* 0x0000000400fc7308 */ /* 0x0003e40000000800 */
[--C-:B-1----:R-:W-:Y:S01]  /*7a70*/  FFMA.FTZ R4, R68, UR5, -R5.reuse ;  /* 0x0000000544047c23 */ /* 0x102fe20008010805 */
[----:B--2---:R-:W-:Y:S01]  /*7a80*/  FMNMX.FTZ R3, R3, R6, !PT ;  /* 0x0000000603037209 */ /* 0x004fe20007810000 */
[----:B------:R-:W-:-:S04]  /*7a90*/  FFMA.FTZ R6, R35, UR5, -R5 ;  /* 0x0000000523067c23 */ /* 0x000fc80008010805 */
[----:B------:R1:W-:Y:S01]  /*7aa0*/  MUFU.EX2 R22, R4 ;  /* 0x0000000400167308 */ /* 0x0003e20000000800 */
[----:B------:R-:W-:-:S07]  /*7ab0*/  FSETP.NEU.FTZ.AND P0, PT, R3, -INF , PT ;  /* 0xff8000000300780b */ /* 0x000fce0003f1d000 */
[----:B------:R2:W-:Y:S01]  /*7ac0*/  MUFU.EX2 R11, R6 ;  /* 0x00000006000b7308 */ /* 0x0005e20000000800 */
[----:B-1----:R-:W-:-:S07]  /*7ad0*/  FFMA.FTZ R4, R41, UR5, -R5 ;  /* 0x0000000529047c23 */ /* 0x002fce0008010805 */
[----:B------:R1:W-:Y:S01]  /*7ae0*/  MUFU.EX2 R23, R4 ;  /* 0x0000000400177308 */ /* 0x0003e20000000800 */
[----:B--2---:R-:W-:-:S07]  /*7af0*/  FFMA.FTZ R6, R34, UR5, -R5 ;  /* 0x0000000522067c23 */ /* 0x004fce0008010805 */
[----:B------:R-:W2:Y:S01]  /*7b00*/  MUFU.EX2 R10, R6 ;  /* 0x00000006000a7308 */ /* 0x000ea20000000800 */
        /* <DEDUP_REMOVED lines=11> */
[----:B------:R1:W3:Y:S02]  /*7bc0*/  MUFU.EX2 R91, R4 ;  /* 0x00000004005b7308 */ /* 0x0002e40000000800 */
        /* <DEDUP_REMOVED lines=9> */
[----:B------:R1:W4:Y:S02]  /*7c60*/  MUFU.EX2 R14, R4 ;  /* 0x00000004000e7308 */ /* 0x0003240000000800 */
[----:B-1----:R-:W-:-:S05]  /*7c70*/  FMUL.FTZ R4, R3, UR5 ;  /* 0x0000000503047c20 */ /* 0x002fca0008410000 */
[----:B------:R-:W-:-:S05]  /*7c80*/  FSEL R4, R4, RZ, P0 ;  /* 0x000000ff04047208 */ /* 0x000fca0000000000 */
[----:B------:R-:W-:Y:S01]  /*7c90*/  FFMA.FTZ R6, R132, UR5, -R4 ;  /* 0x0000000584067c23 */ /* 0x000fe20008010804 */
[----:B--2---:R-:W-:-:S03]  /*7ca0*/  MOV R132, R10 ;  /* 0x0000000a00847202 */ /* 0x004fc60000000f00 */
[----:B------:R1:W-:Y:S02]  /*7cb0*/  MUFU.EX2 R10, R6 ;  /* 0x00000006000a7308 */ /* 0x0003e40000000800 */
[----:B-1----:R-:W-:Y:S01]  /*7cc0*/  FFMA.FTZ R6, R130, UR5, -R4 ;  /* 0x0000000582067c23 */ /* 0x002fe20008010804 */
[----:B------:R-:W-:-:S05]  /*7cd0*/  MOV R130, R11 ;  /* 0x0000000b00827202 */ /* 0x000fca0000000f00 */
[----:B------:R1:W-:Y:S02]  /*7ce0*/  MUFU.EX2 R7, R6 ;  /* 0x0000000600077308 */ /* 0x0003e40000000800 */
[----:B-1----:R-:W-:Y:S01]  /*7cf0*/  FFMA.FTZ R6, R142, UR5, -R4 ;  /* 0x000000058e067c23 */ /* 0x002fe20008010804 */
[----:B---3--:R-:W-:-:S05]  /*7d00*/  MOV R142, R91 ;  /* 0x0000005b008e7202 */ /* 0x008fca0000000f00 */
[----:B------:R1:W-:Y:S02]  /*7d10*/  MUFU.EX2 R11, R6 ;  /* 0x00000006000b7308 */ /* 0x0003e40000000800 */
[--C-:B-1----:R-:W-:Y:S01]  /*7d20*/  FFMA.FTZ R6, R135, UR5, -R4.reuse ;  /* 0x0000000587067c23 */ /* 0x102fe20008010804 */
[----:B------:R-:W-:Y:S01]  /*7d30*/  LEA R135, R2, UR4, 0x1 ;  /* 0x0000000402877c11 */ /* 0x000fe2000f8e08ff */
[----:B------:R-:W-:Y:S01]  /*7d40*/  FFMA.FTZ R2, R133, UR5, -R4 ;  /* 0x0000000585027c23 */ /* 0x000fe20008010804 */
[----:B----4-:R-:W-:-:S03]  /*7d50*/  MOV R133, R14 ;  /* 0x0000000e00857202 */ /* 0x010fc60000000f00 */
[----:B------:R-:W1:Y:S01]  /*7d60*/  MUFU.EX2 R21, R6 ;  /* 0x0000000600157308 */ /* 0x000e620000000800 */
[----:B------:R-:W-:Y:S01]  /*7d70*/  LEA R164, R0, R135, 0x1 ;  /* 0x0000008700a47211 */ /* 0x000fe200078e08ff */
[----:B------:R-:W2:Y:S01]  /*7d80*/  LDSM.16.MT88.4 R16, [R135+0x5000] ;  /* 0x005000008710783b */ /* 0x000ea20000004200 */
[----:B------:R-:W-:Y:S01]  /*7d90*/  FFMA.FTZ R0, R136, UR5, -R4 ;  /* 0x0000000588007c23 */ /* 0x000fe20008010804 */
[----:B------:R-:W-:Y:S02]  /*7da0*/  F2FP.F16.F32.PACK_AB R14, R121, R122 ;  /* 0x0000007a790e723e */ /* 0x000fe400000000ff */
[----:B------:R-:W3:Y:S01]  /*7db0*/  LDSM.16.MT88.4 R32, [R164+0x5000] ;  /* 0x00500000a420783b */ /* 0x000ee20000004200 */
[----:B------:R-:W-:Y:S01]  /*7dc0*/  MOV R136, R99 ;  /* 0x0000006300887202 */ /* 0x000fe20000000f00 */
[----:B------:R4:W-:Y:S02]  /*7dd0*/  MUFU.EX2 R97, R0 ;  /* 0x0000000000617308 */ /* 0x0009e40000000800 */
[----:B------:R-:W5:Y:S04]  /*7de0*/  LDSM.16.MT88.4 R44, [R135+0x5400] ;  /* 0x00540000872c783b */ /* 0x000f680000004200 */
[----:B------:R-:W5:Y:S02]  /*7df0*/  LDSM.16.MT88.4 R48, [R164+0x5400] ;  /* 0x00540000a430783b */ /* 0x000f640000004200 */
[----:B------:R4:W2:Y:S01]  /*7e00*/  MUFU.EX2 R90, R2 ;  /* 0x00000002005a7308 */ /* 0x0008a20000000800 */
[----:B-1----:R-:W-:Y:S01]  /*7e10*/  F2FP.F16.F32.PACK_AB R15, R21, R11 ;  /* 0x0000000b150f723e */ /* 0x002fe200000000ff */
[----:B------:R-:W1:Y:S01]  /*7e20*/  LDSM.16.MT88.4 R60, [R135+0x5800] ;  /* 0x00580000873c783b */ /* 0x000e620000004200 */
[----:B------:R-:W-:-:S03]  /*7e30*/  FADD.FTZ R6, R10, R7 ;  /* 0x000000070a067221 */ /* 0x000fc60000010000 */
[----:B------:R-:W1:Y:S01]  /*7e40*/  LDSM.16.MT88.4 R64, [R164+0x5800] ;  /* 0x00580000a440783b */ /* 0x000e620000004200 */
[----:B------:R-:W-:Y:S01]  /*7e50*/  FADD.FTZ R6, R11, R6 ;  /* 0x000000060b067221 */ /* 0x000fe20000010000 */
[----:B----4-:R-:W-:Y:S02]  /*7e60*/  FFMA.FTZ R0, R139, UR5, -R4 ;  /* 0x000000058b007c23 */ /* 0x010fe40008010804 */
[----:B------:R-:W4:Y:S01]  /*7e70*/  LDSM.16.MT88.4 R56, [R135+0x5c00] ;  /* 0x005c00008738783b */ /* 0x000f220000004200 */
[----:B------:R-:W-:Y:S01]  /*7e80*/  FADD.FTZ R6, R21, R6 ;  /* 0x0000000615067221 */ /* 0x000fe20000010000 */
[----:B------:R-:W-:Y:S01]  /*7e90*/  MOV R139, R242 ;  /* 0x000000f2008b7202 */ /* 0x000fe20000000f00 */
[----:B------:R3:W-:Y:S01]  /*7ea0*/  MUFU.EX2 R100, R0 ;  /* 0x0000000000647308 */ /* 0x0007e20000000800 */
[----:B------:R-:W-:Y:S01]  /*7eb0*/  LDSM.16.MT88.4 R68, [R135+0x6400] ;  /* 0x006400008744783b */ /* 0x000fe20000004200 */
[----:B------:R-:W-:Y:S01]  /*7ec0*/  FFMA.FTZ R2, R138, UR5, -R4 ;  /* 0x000000058a027c23 */ /* 0x000fe20008010804 */
[----:B------:R-:W-:Y:S01]  /*7ed0*/  MOV R138, R98 ;  /* 0x00000062008a7202 */ /* 0x000fe20000000f00 */
[----:B--2---:R-:W-:-:S04]  /*7ee0*/  FADD.FTZ R6, R90, R6 ;  /* 0x000000065a067221 */ /* 0x004fc80000010000 */
[----:B------:R2:W5:Y:S01]  /*7ef0*/  MUFU.EX2 R94, R2 ;  /* 0x00000002005e7308 */ /* 0x0005620000000800 */
[----:B---3--:R-:W-:Y:S01]  /*7f00*/  FFMA.FTZ R0, R131, UR5, -R4 ;  /* 0x0000000583007c23 */ /* 0x008fe20008010804 */
[----:B------:R-:W-:Y:S02]  /*7f10*/  MOV R131, R13 ;  /* 0x0000000d00837202 */ /* 0x000fe40000000f00 */
[----:B------:R-:W-:-:S04]  /*7f20*/  F2FP.F16.F32.PACK_AB R13, R7, R10 ;  /* 0x0000000a070d723e */ /* 0x000fc800000000ff */
[----:B------:R3:W-:Y:S01]  /*7f30*/  MUFU.EX2 R103, R0 ;  /* 0x0000000000677308 */ /* 0x0007e20000000800 */
[----:B--2---:R-:W-:Y:S01]  /*7f40*/  FFMA.FTZ R2, R149, UR5, -R4 ;  /* 0x0000000595027c23 */ /* 0x004fe20008010804 */
[----:B-----5:R-:W-:-:S06]  /*7f50*/  FADD.FTZ R6, R94, R6 ;  /* 0x000000065e067221 */ /* 0x020fcc0000010000 */
[----:B------:R2:W-:Y:S01]  /*7f60*/  MUFU.EX2 R77, R2 ;  /* 0x00000002004d7308 */ /* 0x0005e20000000800 */
[----:B---3--:R-:W-:Y:S01]  /*7f70*/  FFMA.FTZ R0, R129, UR5, -R4 ;  /* 0x0000000581007c23 */ /* 0x008fe20008010804 */
[----:B------:R-:W-:Y:S02]  /*7f80*/  MOV R129, R12 ;  /* 0x0000000c00817202 */ /* 0x000fe40000000f00 */
[----:B------:R-:W-:-:S04]  /*7f90*/  F2FP.F16.F32.PACK_AB R12, R119, R210 ;  /* 0x000000d2770c723e */ /* 0x000fc800000000ff */
[----:B------:R3:W5:Y:S01]  /*7fa0*/  MUFU.EX2 R106, R0 ;  /* 0x00000000006a7308 */ /* 0x0007620000000800 */
[----:B--2---:R-:W-:Y:S02]  /*7fb0*/  FADD.FTZ R2, R210, R119 ;  /* 0x00000077d2027221 */ /* 0x004fe40000010000 */
[----:B------:R-:W-:Y:S02]  /*7fc0*/  HMMA.16816.F32 R28, R12, R16, RZ ;  /* 0x000000100c1c723c */ /* 0x000fe400000018ff */
[----:B------:R-:W-:-:S04]  /*7fd0*/  FADD.FTZ R2, R122, R2 ;  /* 0x000000027a027221 */ /* 0x000fc80000010000 */
[C---:B------:R-:W-:Y:S01]  /*7fe0*/  HMMA.16816.F32 R24, R12.reuse, R18, RZ ;  /* 0x000000120c18723c */ /* 0x040fe200000018ff */
[----:B------:R-:W-:Y:S01]  /*7ff0*/  F2FP.F16.F32.PACK_AB R16, R118, R120 ;  /* 0x000000787610723e */ /* 0x000fe200000000ff */
[----:B------:R-:W-:Y:S01]  /*8000*/  FADD.FTZ R2, R121, R2 ;  /* 0x0000000279027221 */ /* 0x000fe20000010000 */
[----:B------:R-:W-:Y:S01]  /*8010*/  F2FP.F16.F32.PACK_AB R17, R94, R90 ;  /* 0x0000005a5e11723e */ /* 0x000fe200000000ff */
[----:B---3--:R-:W-:Y:S02]  /*8020*/  FFMA.FTZ R0, R137, UR5, -R4 ;  /* 0x0000000589007c23 */ /* 0x008fe40008010804 */
[----:B------:R-:W-:Y:S01]  /*8030*/  HMMA.16816.F32 R36, R12, R32, RZ ;  /* 0x000000200c24723c */ /* 0x000fe200000018ff */
[----:B------:R-:W-:Y:S01]  /*8040*/  F2FP.F16.F32.PACK_AB R18, R116, R117 ;  /* 0x000000757412723e */ /* 0x000fe200000000ff */
[----:B------:R-:W-:Y:S01]  /*8050*/  FADD.FTZ R2, R120, R2 ;  /* 0x0000000278027221 */ /* 0x000fe20000010000 */
[----:B------:R2:W-:Y:S01]  /*8060*/  MUFU.EX2 R110, R0 ;  /* 0x00000000006e7308 */ /* 0x0005e20000000800 */
[----:B------:R-:W-:-:S02]  /*8070*/  F2FP.F16.F32.PACK_AB R19, R100, R97 ;  /* 0x000000616413723e */ /* 0x000fc400000000ff */
[----:B------:R-:W-:Y:S01]  /*8080*/  HMMA.16816.F32 R32, R12, R34, RZ ;  /* 0x000000220c20723c */ /* 0x000fe200000018ff */
[----:B------:R-:W-:Y:S01]  /*8090*/  MOV R137, R23 ;  /* 0x0000001700897202 */ /* 0x000fe20000000f00 */
[----:B------:R-:W-:-:S04]  /*80a0*/  FADD.FTZ R2, R118, R2 ;  /* 0x0000000276027221 */ /* 0x000fc80000010000 */
[C---:B------:R-:W-:Y:S01]  /*80b0*/  HMMA.16816.F32 R40, R16.reuse, R44, R28 ;  /* 0x0000002c1028723c */ /* 0x040fe2000000181c */
[----:B------:R-:W-:Y:S01]  /*80c0*/  F2FP.F16.F32.PACK_AB R12, R212, R211 ;  /* 0x000000d3d40c723e */ /* 0x000fe200000000ff */
[----:B------:R-:W-:Y:S01]  /*80d0*/  FADD.FTZ R2, R117, R2 ;  /* 0x0000000275027221 */ /* 0x000fe20000010000 */
[----:B-----5:R-:W-:Y:S02]  /*80e0*/  F2FP.F16.F32.PACK_AB R13, R106, R103 ;  /* 0x000000676a0d723e */ /* 0x020fe400000000ff */
[----:B------:R-:W-:Y:S01]  /*80f0*/  F2FP.F16.F32.PACK_AB R14, R214, R213 ;  /* 0x000000d5d60e723e */ /* 0x000fe200000000ff */
[C---:B------:R-:W-:Y:S01]  /*8100*/  HMMA.16816.F32 R28, R16.reuse, R46, R24 ;  /* 0x0000002e101c723c */ /* 0x040fe20000001818 */
[----:B------:R-:W-:Y:S01]  /*8110*/  FADD.FTZ R2, R116, R2 ;  /* 0x0000000274027221 */ /* 0x000fe20000010000 */
[----:B--2---:R-:W-:Y:S01]  /*8120*/  FFMA.FTZ R0, R141, UR5, -R4 ;  /* 0x000000058d007c23 */ /* 0x004fe20008010804 */
[----:B------:R-:W-:Y:S02]  /*8130*/  MOV R141, R92 ;  /* 0x0000005c008d7202 */ /* 0x000fe40000000f00 */
[----:B------:R-:W-:Y:S01]  /*8140*/  FADD.FTZ R2, R211, R2 ;  /* 0x00000002d3027221 */ /* 0x000fe20000010000 */
[----:B------:R2:W3:Y:S01]  /*8150*/  MUFU.EX2 R115, R0 ;  /* 0x0000000000737308 */ /* 0x0004e20000000800 */
[----:B------:R-:W-:Y:S02]  /*8160*/  HMMA.16816.F32 R24, R16, R48, R36 ;  /* 0x000000301018723c */ /* 0x000fe40000001824 */
[----:B------:R-:W-:-:S04]  /*8170*/  FADD.FTZ R2, R212, R2 ;  /* 0x00000002d4027221 */ /* 0x000fc80000010000 */
[----:B------:R-:W-:Y:S01]  /*8180*/  HMMA.16816.F32 R16, R16, R50, R32 ;  /* 0x000000321010723c */ /* 0x000fe20000001820 */
[----:B------:R-:W5:Y:S01]  /*8190*/  LDSM.16.MT88.4 R48, [R164+0x5c00] ;  /* 0x005c0000a430783b */ /* 0x000f620000004200 */
[----:B------:R-:W-:-:S04]  /*81a0*/  FADD.FTZ R2, R213, R2 ;  /* 0x00000002d5027221 */ /* 0x000fc80000010000 */
[----:B------:R-:W-:Y:S01]  /*81b0*/  FADD.FTZ R2, R214, R2 ;  /* 0x00000002d6027221 */ /* 0x000fe20000010000 */
[----:B--2---:R-:W-:Y:S01]  /*81c0*/  FFMA.FTZ R0, R143, UR5, -R4 ;  /* 0x000000058f007c23 */ /* 0x004fe20008010804 */
[----:B---3--:R-:W-:Y:S02]  /*81d0*/  F2FP.F16.F32.PACK_AB R15, R115, R110 ;  /* 0x0000006e730f723e */ /* 0x008fe400000000ff */
[----:B------:R-:W-:Y:S01]  /*81e0*/  FADD.FTZ R2, R215, R2 ;  /* 0x00000002d7027221 */ /* 0x000fe20000010000 */
[----:B------:R-:W-:Y:S01]  /*81f0*/  MOV R143, R96 ;  /* 0x00000060008f7202 */ /* 0x000fe20000000f00 */
[----:B------:R2:W-:Y:S02]  /*8200*/  MUFU.EX2 R113, R0 ;  /* 0x0000000000717308 */ /* 0x0005e40000000800 */
[----:B------:R-:W-:Y:S01]  /*8210*/  FADD.FTZ R2, R216, R2 ;  /* 0x00000002d8027221 */ /* 0x000fe20000010000 */
[----:B-1----:R-:W-:Y:S03]  /*8220*/  HMMA.16816.F32 R40, R12, R60, R40 ;  /* 0x0000003c0c28723c */ /* 0x002fe60000001828 */
[----:B------:R-:W-:-:S03]  /*8230*/  FADD.FTZ R2, R218, R2 ;  /* 0x00000002da027221 */ /* 0x000fc60000010000 */
[----:B------:R-:W-:Y:S01]  /*8240*/  HMMA.16816.F32 R36, R12, R62, R28 ;  /* 0x0000003e0c24723c */ /* 0x000fe2000000181c */
[----:B------:R-:W1:Y:S01]  /*8250*/  LDSM.16.MT88.4 R60, [R135+0x6000] ;  /* 0x00600000873c783b */ /* 0x000e620000004200 */
[----:B------:R-:W-:-:S04]  /*8260*/  FADD.FTZ R2, R217, R2 ;  /* 0x00000002d9027221 */ /* 0x000fc80000010000 */
[C---:B------:R-:W-:Y:S01]  /*8270*/  HMMA.16816.F32 R32, R12.reuse, R64, R24 ;  /* 0x000000400c20723c */ /* 0x040fe20000001818 */
[----:B--2---:R-:W-:Y:S01]  /*8280*/  FFMA.FTZ R0, R140, UR5, -R4 ;  /* 0x000000058c007c23 */ /* 0x004fe20008010804 */
[----:B------:R-:W-:Y:S01]  /*8290*/  MOV R140, R95 ;  /* 0x0000005f008c7202 */ /* 0x000fe20000000f00 */
[----:B------:R-:W-:Y:S02]  /*82a0*/  FADD.FTZ R2, R220, R2 ;  /* 0x00000002dc027221 */ /* 0x000fe40000010000 */
[----:B------:R2:W3:Y:S01]  /*82b0*/  MUFU.EX2 R112, R0 ;  /* 0x0000000000707308 */ /* 0x0004e20000000800 */
[----:B------:R-:W-:Y:S01]  /*82c0*/  HMMA.16816.F32 R44, R12, R66, R16 ;  /* 0x000000420c2c723c */ /* 0x000fe20000001810 */
[----:B------:R-:W1:Y:S01]  /*82d0*/  LDSM.16.MT88.4 R64, [R164+0x6000] ;  /* 0x00600000a440783b */ /* 0x000e620000004200 */
[----:B------:R-:W-:-:S04]  /*82e0*/  FADD.FTZ R2, R219, R2 ;  /* 0x00000002db027221 */ /* 0x000fc80000010000 */
[----:B------:R-:W-:Y:S01]  /*82f0*/  FADD.FTZ R2, R222, R2 ;  /* 0x00000002de027221 */ /* 0x000fe20000010000 */
[----:B------:R-:W-:Y:S02]  /*8300*/  F2FP.F16.F32.PACK_AB R12, R216, R215 ;  /* 0x000000d7d80c723e */ /* 0x000fe400000000ff */
[----:B------:R-:W-:Y:S01]  /*8310*/  F2FP.F16.F32.PACK_AB R14, R217, R218 ;  /* 0x000000dad90e723e */ /* 0x000fe200000000ff */
[----:B------:R-:W-:Y:S01]  /*8320*/  FADD.FTZ R2, R221, R2 ;  /* 0x00000002dd027221 */ /* 0x000fe20000010000 */
[----:B------:R-:W-:Y:S02]  /*8330*/  F2FP.F16.F32.PACK_AB R16, R219, R220 ;  /* 0x000000dcdb10723e */ /* 0x000fe400000000ff */
[----:B------:R-:W-:Y:S01]  /*8340*/  F2FP.F16.F32.PACK_AB R18, R221, R222 ;  /* 0x000000dedd12723e */ /* 0x000fe200000000ff */
[----:B------:R-:W-:Y:S01]  /*8350*/  FADD.FTZ R2, R223, R2 ;  /* 0x00000002df027221 */ /* 0x000fe20000010000 */
[----:B--2---:R-:W-:Y:S01]  /*8360*/  FFMA.FTZ R0, R144, UR5, -R4 ;  /* 0x0000000590007c23 */ /* 0x004fe20008010804 */
[----:B---3--:R-:W-:-:S02]  /*8370*/  F2FP.F16.F32.PACK_AB R13, R112, R113 ;  /* 0x00000071700d723e */ /* 0x008fc400000000ff */
[----:B------:R-:W-:Y:S01]  /*8380*/  FADD.FTZ R2, R225, R2 ;  /* 0x00000002e1027221 */ /* 0x000fe20000010000 */
[----:B------:R2:W-:Y:S03]  /*8390*/  MUFU.EX2 R111, R0 ;  /* 0x00000000006f7308 */ /* 0x0005e60000000800 */
[----:B------:R-:W-:-:S04]  /*83a0*/  FADD.FTZ R2, R224, R2 ;  /* 0x00000002e0027221 */ /* 0x000fc80000010000 */
[----:B------:R-:W-:-:S04]  /*83b0*/  FADD.FTZ R2, R227, R2 ;  /* 0x00000002e3027221 */ /* 0x000fc80000010000 */
[----:B------:R-:W-:-:S04]  /*83c0*/  FADD.FTZ R2, R226, R2 ;  /* 0x00000002e2027221 */ /* 0x000fc80000010000 */
[----:B------:R-:W-:Y:S01]  /*83d0*/  FADD.FTZ R2, R228, R2 ;  /* 0x00000002e4027221 */ /* 0x000fe20000010000 */
[----:B--2---:R-:W-:-:S03]  /*83e0*/  FFMA.FTZ R0, R145, UR5, -R4 ;  /* 0x0000000591007c23 */ /* 0x004fc60008010804 */
[----:B------:R-:W-:Y:S01]  /*83f0*/  FADD.FTZ R2, R229, R2 ;  /* 0x00000002e5027221 */ /* 0x000fe20000010000 */
[----:B------:R2:W3:Y:S03]  /*8400*/  MUFU.EX2 R109, R0 ;  /* 0x00000000006d7308 */ /* 0x0004e60000000800 */
[----:B------:R-:W-:-:S04]  /*8410*/  FADD.FTZ R2, R231, R2 ;  /* 0x00000002e7027221 */ /* 0x000fc80000010000 */
[----:B------:R-:W-:Y:S01]  /*8420*/  FADD.FTZ R2, R230, R2 ;  /* 0x00000002e6027221 */ /* 0x000fe20000010000 */
[----:B--2---:R-:W-:Y:S01]  /*8430*/  FFMA.FTZ R0, R146, UR5, -R4 ;  /* 0x0000000592007c23 */ /* 0x004fe20008010804 */
[----:B---3--:R-:W-:-:S03]  /*8440*/  F2FP.F16.F32.PACK_AB R15, R109, R111 ;  /* 0x0000006f6d0f723e */ /* 0x008fc600000000ff */
[----:B------:R2:W-:Y:S04]  /*8450*/  MUFU.EX2 R108, R0 ;  /* 0x00000000006c7308 */ /* 0x0005e80000000800 */
[C---:B----4-:R-:W-:Y:S06]  /*8460*/  HMMA.16816.F32 R28, R12.reuse, R56, R40 ;  /* 0x000000380c1c723c */ /* 0x050fec0000001828 */
[C---:B------:R-:W-:Y:S01]  /*8470*/  HMMA.16816.F32 R24, R12.reuse, R58, R36 ;  /* 0x0000003a0c18723c */ /* 0x040fe20000001824 */
[----:B------:R-:W-:Y:S05]  /*8480*/  LDSM.16.MT88.4 R56, [R135+0x6800] ;  /* 0x006800008738783b */ /* 0x000fea0000004200 */
[----:B-----5:R-:W-:Y:S01]  /*8490*/  HMMA.16816.F32 R32, R12, R48, R32 ;  /* 0x000000300c20723c */ /* 0x020fe20000001820 */
[----:B--2---:R-:W-:-:S02]  /*84a0*/  FFMA.FTZ R0, R147, UR5, -R4 ;  /* 0x0000000593007c23 */ /* 0x004fc40008010804 */
[----:B------:R-:W-:Y:S02]  /*84b0*/  LDSM.16.MT88.4 R144, [R135+0x8800] ;  /* 0x008800008790783b */ /* 0x000fe40000004200 */
[----:B------:R2:W3:Y:S01]  /*84c0*/  MUFU.EX2 R102, R0 ;  /* 0x0000000000667308 */ /* 0x0004e20000000800 */
[----:B------:R-:W-:Y:S01]  /*84d0*/  HMMA.16816.F32 R40, R12, R50, R44 ;  /* 0x000000320c28723c */ /* 0x000fe2000000182c */
[----:B------:R-:W4:Y:S04]  /*84e0*/  LDSM.16.MT88.4 R48, [R164+0x6400] ;  /* 0x00640000a430783b */ /* 0x000f280000004200 */
[----:B------:R-:W-:Y:S02]  /*84f0*/  LDSM.16.MT88.4 R44, [R135+0x6c00] ;  /* 0x006c0000872c783b */ /* 0x000fe40000004200 */
[----:B------:R-:W-:-:S02]  /*8500*/  F2FP.F16.F32.PACK_AB R12, R225, R223 ;  /* 0x000000dfe10c723e */ /* 0x000fc400000000ff */
[----:B------:R-:W-:Y:S01]  /*8510*/  F2FP.F16.F32.PACK_AB R14, R227, R224 ;  /* 0x000000e0e30e723e */ /* 0x000fe200000000ff */
[--C-:B--2---:R-:W-:Y:S01]  /*8520*/  FFMA.FTZ R0, R148, UR5, -R4.reuse ;  /* 0x0000000594007c23 */ /* 0x104fe20008010804 */
[----:B------:R-:W-:Y:S02]  /*8530*/  MOV R148, R93 ;  /* 0x0000005d00947202 */ /* 0x000fe40000000f00 */
[----:B---3--:R-:W-:Y:S01]  /*8540*/  F2FP.F16.F32.PACK_AB R17, R102, R108 ;  /* 0x0000006c6611723e */ /* 0x008fe200000000ff */
[----:B------:R2:W-:Y:S02]  /*8550*/  MUFU.EX2 R107, R0 ;  /* 0x00000000006b7308 */ /* 0x0005e40000000800 */
[----:B--2---:R-:W-:Y:S01]  /*8560*/  FFMA.FTZ R0, R150, UR5, -R4 ;  /* 0x0000000596007c23 */ /* 0x004fe20008010804 */
[----:B------:R-:W-:-:S05]  /*8570*/  MOV R150, R22 ;  /* 0x0000001600967202 */ /* 0x000fca0000000f00 */
[----:B------:R2:W3:Y:S02]  /*8580*/  MUFU.EX2 R101, R0 ;  /* 0x0000000000657308 */ /* 0x0004e40000000800 */
[----:B--2---:R-:W-:Y:S01]  /*8590*/  FFMA.FTZ R0, R152, UR5, -R4 ;  /* 0x0000000598007c23 */ /* 0x004fe20008010804 */
[----:B------:R-:W-:Y:S02]  /*85a0*/  MOV R152, R89 ;  /* 0x0000005900987202 */ /* 0x000fe40000000f00 */
[----:B---3--:R-:W-:-:S03]  /*85b0*/  F2FP.F16.F32.PACK_AB R19, R101, R107 ;  /* 0x0000006b6513723e */ /* 0x008fc600000000ff */
[----:B------:R2:W-:Y:S04]  /*85c0*/  MUFU.EX2 R96, R0 ;  /* 0x0000000000607308 */ /* 0x0005e80000000800 */
[C---:B-1----:R-:W-:Y:S06]  /*85d0*/  HMMA.16816.F32 R36, R16.reuse, R60, R28 ;  /* 0x0000003c1024723c */ /* 0x042fec000000181c */
[----:B------:R-:W-:Y:S01]  /*85e0*/  HMMA.16816.F32 R28, R16, R62, R24 ;  /* 0x0000003e101c723c */ /* 0x000fe20000001818 */
[----:B------:R-:W-:Y:S01]  /*85f0*/  LDSM.16.MT88.4 R60, [R164+0x7000] ;  /* 0x00700000a43c783b */ /* 0x000fe20000004200 */
[----:B--2---:R-:W-:-:S04]  /*8600*/  FFMA.FTZ R0, R156, UR5, -R4 ;  /* 0x000000059c007c23 */ /* 0x004fc80008010804 */
[C---:B------:R-:W-:Y:S01]  /*8610*/  HMMA.16816.F32 R24, R16.reuse, R64, R32 ;  /* 0x000000401018723c */ /* 0x040fe20000001820 */
[----:B------:R1:W2:Y:S05]  /*8620*/  MUFU.EX2 R98, R0 ;  /* 0x0000000000627308 */ /* 0x0002aa0000000800 */
[----:B------:R-:W-:Y:S01]  /*8630*/  HMMA.16816.F32 R16, R16, R66, R40 ;  /* 0x000000421010723c */ /* 0x000fe20000001828 */
[----:B------:R-:W3:Y:S01]  /*8640*/  LDSM.16.MT88.4 R40, [R164+0x6800] ;  /* 0x00680000a428783b */ /* 0x000ee20000004200 */
        /* <DEDUP_REMOVED lines=9> */
[C---:B------:R-:W-:Y:S06]  /*86e0*/  HMMA.16816.F32 R28, R12.reuse, R70, R28 ;  /* 0x000000460c1c723c */ /* 0x040fec000000181c */
[----:B----4-:R-:W-:Y:S01]  /*86f0*/  HMMA.16816.F32 R24, R12, R48, R24 ;  /* 0x000000300c18723c */ /* 0x010fe20000001818 */
[----:B-1----:R-:W-:-:S04]  /*8700*/  FFMA.FTZ R0, R160, UR5, -R4 ;  /* 0x00000005a0007c23 */ /* 0x002fc80008010804 */
[----:B------:R1:W2:Y:S01]  /*8710*/  MUFU.EX2 R92, R0 ;  /* 0x00000000005c7308 */ /* 0x0002a20000000800 */
[----:B------:R-:W-:Y:S01]  /*8720*/  HMMA.16816.F32 R36, R12, R50, R16 ;  /* 0x000000320c24723c */ /* 0x000fe20000001810 */
[----:B------:R-:W4:Y:S06]  /*8730*/  LDSM.16.MT88.4 R48, [R164+0x6c00] ;  /* 0x006c0000a430783b */ /* 0x000f2c0000004200 */
        /* <DEDUP_REMOVED lines=13> */
[----:B---3--:R-:W-:Y:S01]  /*8810*/  HMMA.16816.F32 R28, R12, R40, R24 ;  /* 0x000000280c1c723c */ /* 0x008fe20000001818 */
[----:B-1----:R-:W-:-:S04]  /*8820*/  FFMA.FTZ R0, R163, UR5, -R4 ;  /* 0x00000005a3007c23 */ /* 0x002fc80008010804 */
[----:B------:R1:W3:Y:S01]  /*8830*/  MUFU.EX2 R87, R0 ;  /* 0x0000000000577308 */ /* 0x0002e20000000800 */
[----:B------:R-:W-:Y:S01]  /*8840*/  HMMA.16816.F32 R36, R12, R42, R36 ;  /* 0x0000002a0c24723c */ /* 0x000fe20000001824 */
[----:B------:R-:W-:Y:S01]  /*8850*/  F2FP.F16.F32.PACK_AB R24, R232, R230 ;  /* 0x000000e6e818723e */ /* 0x000fe200000000ff */
[----:B------:R-:W5:Y:S01]  /*8860*/  LDSM.16.MT88.4 R40, [R135+0x7400] ;  /* 0x007400008728783b */ /* 0x000f620000004200 */
        /* <DEDUP_REMOVED lines=10> */
[----:B------:R-:W-:Y:S01]  /*8910*/  HMMA.16816.F32 R32, R24, R46, R32 ;  /* 0x0000002e1820723c */ /* 0x000fe20000001820 */
[----:B------:R-:W3:Y:S01]  /*8920*/  LDSM.16.MT88.4 R44, [R164+0x7400] ;  /* 0x00740000a42c783b */ /* 0x000ee20000004200 */
[----:B------:R-:W-:-:S02]  /*8930*/  F2FP.F16.F32.PACK_AB R16, R238, R236 ;  /* 0x000000ecee10723e */ /* 0x000fc400000000ff */
[----:B------:R-:W-:Y:S02]  /*8940*/  F2FP.F16.F32.PACK_AB R18, R239, R240 ;  /* 0x000000f0ef12723e */ /* 0x000fe400000000ff */
[----:B----4-:R-:W-:Y:S01]  /*8950*/  HMMA.16816.F32 R28, R24, R48, R28 ;  /* 0x00000030181c723c */ /* 0x010fe2000000181c */
[----:B-1----:R-:W-:-:S04]  /*8960*/  FFMA.FTZ R0, R187, UR5, -R4 ;  /* 0x00000005bb007c23 */ /* 0x002fc80008010804 */
[----:B------:R1:W4:Y:S01]  /*8970*/  MUFU.EX2 R78, R0 ;  /* 0x00000000004e7308 */ /* 0x0003220000000800 */
[----:B------:R-:W-:Y:S01]  /*8980*/  HMMA.16816.F32 R36, R24, R50, R36 ;  /* 0x000000321824723c */ /* 0x000fe20000001824 */
[----:B------:R-:W3:Y:S01]  /*8990*/  LDSM.16.MT88.4 R48, [R135+0x7800] ;  /* 0x007800008730783b */ /* 0x000ee20000004200 */
[----:B-1----:R-:W-:Y:S01]  /*89a0*/  FFMA.FTZ R0, R188, UR5, -R4 ;  /* 0x00000005bc007c23 */ /* 0x002fe20008010804 */
[----:B----4-:R-:W-:-:S04]  /*89b0*/  F2FP.F16.F32.PACK_AB R17, R78, R85 ;  /* 0x000000554e11723e */ /* 0x010fc800000000ff */
[----:B------:R1:W4:Y:S02]  /*89c0*/  MUFU.EX2 R79, R0 ;  /* 0x00000000004f7308 */ /* 0x0003240000000800 */
[----:B-1----:R-:W-:Y:S01]  /*89d0*/  FFMA.FTZ R0, R151, UR5, -R4 ;  /* 0x0000000597007c23 */ /* 0x002fe20008010804 */
[----:B----4-:R-:W-:-:S05]  /*89e0*/  F2FP.F16.F32.PACK_AB R19, R77, R79 ;  /* 0x0000004f4d13723e */ /* 0x010fca00000000ff */
[----:B------:R1:W-:Y:S02]  /*89f0*/  MUFU.EX2 R23, R0 ;  /* 0x0000000000177308 */ /* 0x0003e40000000800 */
[C---:B--2---:R-:W-:Y:S06]  /*8a00*/  HMMA.16816.F32 R24, R16.reuse, R56, R12 ;  /* 0x000000381018723c */ /* 0x044fec000000180c */
        /* <DEDUP_REMOVED lines=8> */
[----:B-1----:R-:W-:Y:S01]  /*8a90*/  FFMA.FTZ R0, R189, UR5, -R4 ;  /* 0x00000005bd007c23 */ /* 0x002fe20008010804 */
[----:B--2---:R-:W-:-:S05]  /*8aa0*/  F2FP.F16.F32.PACK_AB R13, R76, R23 ;  /* 0x000000174c0d723e */ /* 0x004fca00000000ff */
[----:B------:R1:W-:Y:S02]  /*8ab0*/  MUFU.EX2 R22, R0 ;  /* 0x0000000000167308 */ /* 0x0003e40000000800 */
[----:B-1----:R-:W-:-:S06]  /*8ac0*/  FFMA.FTZ R0, R190, UR5, -R4 ;  /* 0x00000005be007c23 */ /* 0x002fcc0008010804 */
[----:B------:R1:W2:Y:S02]  /*8ad0*/  MUFU.EX2 R71, R0 ;  /* 0x0000000000477308 */ /* 0x0002a40000000800 */
[----:B-1----:R-:W-:Y:S01]  /*8ae0*/  FFMA.FTZ R0, R126, UR5, -R4 ;  /* 0x000000057e007c23 */ /* 0x002fe20008010804 */
[----:B--2---:R-:W-:-:S05]  /*8af0*/  F2FP.F16.F32.PACK_AB R15, R71, R22 ;  /* 0x00000016470f723e */ /* 0x004fca00000000ff */
[----:B------:R1:W-:Y:S02]  /*8b00*/  MUFU.EX2 R21, R0 ;  /* 0x0000000000157308 */ /* 0x0003e40000000800 */
[C---:B-----5:R-:W-:Y:S06]  /*8b10*/  HMMA.16816.F32 R24, R12.reuse, R40, R24 ;  /* 0x000000280c18723c */ /* 0x060fec0000001818 */
[C---:B------:R-:W-:Y:S01]  /*8b20*/  HMMA.16816.F32 R32, R12.reuse, R42, R32 ;  /* 0x0000002a0c20723c */ /* 0x040fe20000001820 */
[----:B------:R-:W2:Y:S05]  /*8b30*/  LDSM.16.MT88.4 R40, [R164+0x7800] ;  /* 0x00780000a428783b */ /* 0x000eaa0000004200 */
[----:B---3--:R-:W-:Y:S01]  /*8b40*/  HMMA.16816.F32 R28, R12, R44, R28 ;  /* 0x0000002c0c1c723c */ /* 0x008fe2000000181c */
[----:B-1----:R-:W-:-:S04]  /*8b50*/  FFMA.FTZ R0, R124, UR5, -R4 ;  /* 0x000000057c007c23 */ /* 0x002fc80008010804 */
[----:B------:R1:W3:Y:S01]  /*8b60*/  MUFU.EX2 R70, R0 ;  /* 0x0000000000467308 */ /* 0x0002e20000000800 */
[----:B------:R-:W-:Y:S01]  /*8b70*/  HMMA.16816.F32 R16, R12, R46, R16 ;  /* 0x0000002e0c10723c */ /* 0x000fe20000001810 */
[----:B------:R-:W4:Y:S06]  /*8b80*/  LDSM.16.MT88.4 R44, [R135+0x7c00] ;  /* 0x007c0000872c783b */ /* 0x000f2c0000004200 */
[----:B------:R-:W-:Y:S02]  /*8b90*/  F2FP.F16.F32.PACK_AB R12, R251, R249 ;  /* 0x000000f9fb0c723e */ /* 0x000fe400000000ff */
[----:B------:R-:W-:Y:S01]  /*8ba0*/  F2FP.F16.F32.PACK_AB R14, R252, R250 ;  /* 0x000000fafc0e723e */ /* 0x000fe200000000ff */
[----:B-1----:R-:W-:Y:S01]  /*8bb0*/  FFMA.FTZ R0, R125, UR5, -R4 ;  /* 0x000000057d007c23 */ /* 0x002fe20008010804 */
[----:B---3--:R-:W-:-:S03]  /*8bc0*/  F2FP.F16.F32.PACK_AB R13, R70, R21 ;  /* 0x00000015460d723e */ /* 0x008fc600000000ff */
[----:B------:R1:W-:Y:S02]  /*8bd0*/  MUFU.EX2 R11, R0 ;  /* 0x00000000000b7308 */ /* 0x0003e40000000800 */
[----:B-1----:R-:W-:Y:S01]  /*8be0*/  FADD.FTZ R0, R97, R6 ;  /* 0x0000000661007221 */ /* 0x002fe20000010000 */
[----:B------:R-:W-:-:S03]  /*8bf0*/  FFMA.FTZ R6, R114, UR5, -R4 ;  /* 0x0000000572067c23 */ /* 0x000fc60008010804 */
[----:B------:R-:W-:Y:S02]  /*8c00*/  FADD.FTZ R0, R100, R0 ;  /* 0x0000000064007221 */ /* 0x000fe40000010000 */
[----:B------:R1:W3:Y:S02]  /*8c10*/  MUFU.EX2 R69, R6 ;  /* 0x0000000600457308 */ /* 0x0002e40000000800 */
[----:B------:R-:W-:-:S04]  /*8c20*/  FADD.FTZ R0, R103, R0 ;  /* 0x0000000067007221 */ /* 0x000fc80000010000 */
[----:B------:R-:W-:-:S04]  /*8c30*/  FADD.FTZ R0, R106, R0 ;  /* 0x000000006a007221 */ /* 0x000fc80000010000 */
[----:B------:R-:W-:Y:S01]  /*8c40*/  FADD.FTZ R7, R110, R0 ;  /* 0x000000006e077221 */ /* 0x000fe20000010000 */
[----:B------:R-:W-:-:S04]  /*8c50*/  FFMA.FTZ R0, R192, UR5, -R4 ;  /* 0x00000005c0007c23 */ /* 0x000fc80008010804 */
[----:B------:R5:W-:Y:S01]  /*8c60*/  MUFU.EX2 R10, R0 ;  /* 0x00000000000a7308 */ /* 0x000be20000000800 */
[----:B-1----:R-:W-:Y:S01]  /*8c70*/  FFMA.FTZ R6, R104, UR5, -R5 ;  /* 0x0000000568067c23 */ /* 0x002fe20008010805 */
[----:B---3--:R-:W-:-:S06]  /*8c80*/  F2FP.F16.F32.PACK_AB R15, R69, R11 ;  /* 0x0000000b450f723e */ /* 0x008fcc00000000ff */
[----:B------:R1:W-:Y:S01]  /*8c90*/  MUFU.EX2 R94, R6 ;  /* 0x00000006005e7308 */ /* 0x0003e20000000800 */
[C---:B------:R-:W-:Y:S06]  /*8ca0*/  HMMA.16816.F32 R36, R12.reuse, R48, R24 ;  /* 0x000000300c24723c */ /* 0x040fec0000001818 */
[----:B------:R-:W-:Y:S01]  /*8cb0*/  HMMA.16816.F32 R32, R12, R50, R32 ;  /* 0x000000320c20723c */ /* 0x000fe20000001820 */
[----:B------:R-:W3:Y:S01]  /*8cc0*/  LDSM.16.MT88.4 R48, [R164+0x7c00] ;  /* 0x007c0000a430783b */ /* 0x000ee20000004200 */
[----:B-----5:R-:W-:-:S04]  /*8cd0*/  FADD.FTZ R0, R115, R7 ;  /* 0x0000000773007221 */ /* 0x020fc80000010000 */
[----:B------:R-:W-:Y:S01]  /*8ce0*/  FADD.FTZ R0, R113, R0 ;  /* 0x0000000071007221 */ /* 0x000fe20000010000 */
[C---:B--2---:R-:W-:Y:S03]  /*8cf0*/  HMMA.16816.F32 R24, R12.reuse, R40, R28 ;  /* 0x000000280c18723c */ /* 0x044fe6000000181c */
[----:B------:R-:W-:Y:S01]  /*8d00*/  FADD.FTZ R0, R112, R0 ;  /* 0x0000000070007221 */ /* 0x000fe20000010000 */
[----:B-1----:R-:W-:Y:S02]  /*8d10*/  FFMA.FTZ R6, R105, UR5, -R5 ;  /* 0x0000000569067c23 */ /* 0x002fe40008010805 */
[----:B------:R-:W-:Y:S01]  /*8d20*/  HMMA.16816.F32 R16, R12, R42, R16 ;  /* 0x0000002a0c10723c */ /* 0x000fe20000001810 */
[----:B------:R-:W-:Y:S01]  /*8d30*/  FADD.FTZ R0, R111, R0 ;  /* 0x000000006f007221 */ /* 0x000fe20000010000 */
[----:B------:R1:W-:Y:S01]  /*8d40*/  MUFU.EX2 R90, R6 ;  /* 0x00000006005a7308 */ /* 0x0003e20000000800 */
[----:B------:R-:W2:Y:S02]  /*8d50*/  LDSM.16.MT88.4 R40, [R164+0x8000] ;  /* 0x00800000a428783b */ /* 0x000ea40000004200 */
[----:B------:R-:W-:-:S02]  /*8d60*/  FADD.FTZ R0, R109, R0 ;  /* 0x000000006d007221 */ /* 0x000fc40000010000 */
[----:B------:R-:W-:Y:S02]  /*8d70*/  F2FP.F16.F32.PACK_AB R12, R137, R150 ;  /* 0x00000096890c723e */ /* 0x000fe400000000ff */
[----:B------:R-:W-:Y:S01]  /*8d80*/  FADD.FTZ R0, R108, R0 ;  /* 0x000000006c007221 */ /* 0x000fe20000010000 */
[----:B------:R-:W-:-:S03]  /*8d90*/  F2FP.F16.F32.PACK_AB R14, R136, R139 ;  /* 0x0000008b880e723e */ /* 0x000fc600000000ff */
[----:B------:R-:W-:-:S04]  /*8da0*/  FADD.FTZ R0, R102, R0 ;  /* 0x0000000066007221 */ /* 0x000fc80000010000 */
[----:B------:R-:W-:Y:S01]  /*8db0*/  FADD.FTZ R0, R107, R0 ;  /* 0x000000006b007221 */ /* 0x000fe20000010000 */
[----:B-1----:R-:W-:-:S03]  /*8dc0*/  FFMA.FTZ R6, R191, UR5, -R4 ;  /* 0x00000005bf067c23 */ /* 0x002fc60008010804 */
[----:B------:R-:W-:Y:S01]  /*8dd0*/  FADD.FTZ R0, R101, R0 ;  /* 0x0000000065007221 */ /* 0x000fe20000010000 */
[----:B------:R1:W5:Y:S03]  /*8de0*/  MUFU.EX2 R7, R6 ;  /* 0x0000000600077308 */ /* 0x0003660000000800 */
[----:B------:R-:W-:-:S04]  /*8df0*/  FADD.FTZ R0, R96, R0 ;  /* 0x0000000060007221 */ /* 0x000fc80000010000 */
[----:B------:R-:W-:-:S04]  /*8e00*/  FADD.FTZ R0, R98, R0 ;  /* 0x0000000062007221 */ /* 0x000fc80000010000 */
[----:B------:R-:W-:-:S04]  /*8e10*/  FADD.FTZ R0, R99, R0 ;  /* 0x0000000063007221 */ /* 0x000fc80000010000 */
[----:B------:R-:W-:Y:S01]  /*8e20*/  FADD.FTZ R0, R95, R0 ;  /* 0x000000005f007221 */ /* 0x000fe20000010000 */
[----:B-1----:R-:W-:-:S03]  /*8e30*/  FFMA.FTZ R6, R193, UR5, -R4 ;  /* 0x00000005c1067c23 */ /* 0x002fc60008010804 */
[----:B------:R-:W-:Y:S01]  /*8e40*/  FADD.FTZ R0, R93, R0 ;  /* 0x000000005d007221 */ /* 0x000fe20000010000 */
[----:B-----5:R-:W-:Y:S01]  /*8e50*/  F2FP.F16.F32.PACK_AB R13, R7, R10 ;  /* 0x0000000a070d723e */ /* 0x020fe200000000ff */
[----:B------:R1:W-:Y:S02]  /*8e60*/  MUFU.EX2 R66, R6 ;  /* 0x0000000600427308 */ /* 0x0003e40000000800 */
[----:B------:R-:W-:-:S04]  /*8e70*/  FADD.FTZ R0, R92, R0 ;  /* 0x000000005c007221 */ /* 0x000fc80000010000 */
[----:B------:R-:W-:-:S04]  /*8e80*/  FADD.FTZ R0, R91, R0 ;  /* 0x000000005b007221 */ /* 0x000fc80000010000 */
        /* <DEDUP_REMOVED lines=9> */
[----:B-1----:R-:W-:Y:S01]  /*8f20*/  FFMA.FTZ R6, R197, UR5, -R4 ;  /* 0x00000005c5067c23 */ /* 0x002fe20008010804 */
[----:B-----5:R-:W-:Y:S02]  /*8f30*/  F2FP.F16.F32.PACK_AB R15, R67, R66 ;  /* 0x00000042430f723e */ /* 0x020fe400000000ff */
[----:B------:R-:W-:Y:S01]  /*8f40*/  FADD.FTZ R0, R79, R0 ;  /* 0x000000004f007221 */ /* 0x000fe20000010000 */
[----:B------:R1:W-:Y:S03]  /*8f50*/  MUFU.EX2 R65, R6 ;  /* 0x0000000600417308 */ /* 0x0003e60000000800 */
[----:B------:R-:W-:Y:S01]  /*8f60*/  FADD.FTZ R0, R77, R0 ;  /* 0x000000004d007221 */ /* 0x000fe20000010000 */
[----:B----4-:R-:W-:Y:S03]  /*8f70*/  HMMA.16816.F32 R36, R12, R44, R36 ;  /* 0x0000002c0c24723c */ /* 0x010fe60000001824 */
[----:B------:R-:W-:-:S03]  /*8f80*/  FADD.FTZ R0, R23, R0 ;  /* 0x0000000017007221 */ /* 0x000fc60000010000 */
[----:B------:R-:W-:Y:S01]  /*8f90*/  HMMA.16816.F32 R28, R12, R46, R32 ;  /* 0x0000002e0c1c723c */ /* 0x000fe20000001820 */
[----:B------:R-:W4:Y:S01]  /*8fa0*/  LDSM.16.MT88.4 R44, [R135+0x8400] ;  /* 0x00840000872c783b */ /* 0x000f220000004200 */
[----:B------:R-:W-:-:S04]  /*8fb0*/  FADD.FTZ R0, R76, R0 ;  /* 0x000000004c007221 */ /* 0x000fc80000010000 */
[----:B---3--:R-:W-:Y:S01]  /*8fc0*/  HMMA.16816.F32 R24, R12, R48, R24 ;  /* 0x000000300c18723c */ /* 0x008fe20000001818 */
[----:B-1----:R-:W-:Y:S01]  /*8fd0*/  FFMA.FTZ R6, R195, UR5, -R4 ;  /* 0x00000005c3067c23 */ /* 0x002fe20008010804 */
[----:B------:R-:W-:-:S03]  /*8fe0*/  FADD.FTZ R0, R22, R0 ;  /* 0x0000000016007221 */ /* 0x000fc60000010000 */
[----:B------:R1:W3:Y:S01]  /*8ff0*/  MUFU.EX2 R64, R6 ;  /* 0x0000000600407308 */ /* 0x0002e20000000800 */
[----:B------:R-:W-:Y:S01]  /*9000*/  HMMA.16816.F32 R16, R12, R50, R16 ;  /* 0x000000320c10723c */ /* 0x000fe20000001810 */
[----:B------:R-:W-:Y:S01]  /*9010*/  FADD.FTZ R0, R71, R0 ;  /* 0x0000000047007221 */ /* 0x000fe20000010000 */
[----:B------:R-:W5:Y:S03]  /*9020*/  LDSM.16.MT88.4 R48, [R164+0x8400] ;  /* 0x00840000a430783b */ /* 0x000f660000004200 */
[----:B------:R-:W-:Y:S02]  /*9030*/  FADD.FTZ R0, R21, R0 ;  /* 0x0000000015007221 */ /* 0x000fe40000010000 */
[----:B------:R-:W-:Y:S02]  /*9040*/  F2FP.F16.F32.PACK_AB R12, R140, R138 ;  /* 0x0000008a8c0c723e */ /* 0x000fe400000000ff */
[----:B------:R-:W-:Y:S01]  /*9050*/  F2FP.F16.F32.PACK_AB R14, R141, R143 ;  /* 0x0000008f8d0e723e */ /* 0x000fe200000000ff */
[----:B------:R-:W-:-:S04]  /*9060*/  FADD.FTZ R0, R70, R0 ;  /* 0x0000000046007221 */ /* 0x000fc80000010000 */
[----:B------:R-:W-:Y:S01]  /*9070*/  FADD.FTZ R0, R11, R0 ;  /* 0x000000000b007221 */ /* 0x000fe20000010000 */
[----:B-1----:R-:W-:Y:S01]  /*9080*/  FFMA.FTZ R6, R196, UR5, -R4 ;  /* 0x00000005c4067c23 */ /* 0x002fe20008010804 */
[----:B---3--:R-:W-:Y:S02]  /*9090*/  F2FP.F16.F32.PACK_AB R13, R64, R65 ;  /* 0x00000041400d723e */ /* 0x008fe400000000ff */
[----:B------:R-:W-:Y:S01]  /*90a0*/  FADD.FTZ R0, R69, R0 ;  /* 0x0000000045007221 */ /* 0x000fe20000010000 */
[----:B------:R1:W-:Y:S03]  /*90b0*/  MUFU.EX2 R63, R6 ;  /* 0x00000006003f7308 */ /* 0x0003e60000000800 */
[----:B------:R-:W-:Y:S01]  /*90c0*/  FADD.FTZ R0, R10, R0 ;  /* 0x000000000a007221 */ /* 0x000fe20000010000 */
[----:B-1----:R-:W-:-:S04]  /*90d0*/  FFMA.FTZ R6, R198, UR5, -R4 ;  /* 0x00000005c6067c23 */ /* 0x002fc80008010804 */
[----:B------:R1:W3:Y:S02]  /*90e0*/  MUFU.EX2 R62, R6 ;  /* 0x00000006003e7308 */ /* 0x0002e40000000800 */
[--C-:B-1----:R-:W-:Y:S01]  /*90f0*/  FFMA.FTZ R6, R123, UR5, -R5.reuse ;  /* 0x000000057b067c23 */ /* 0x102fe20008010805 */
[----:B---3--:R-:W-:Y:S01]  /*9100*/  F2FP.F16.F32.PACK_AB R15, R62, R63 ;  /* 0x0000003f3e0f723e */ /* 0x008fe200000000ff */
[----:B------:R-:W-:-:S04]  /*9110*/  FFMA.FTZ R5, R127, UR5, -R5 ;  /* 0x000000057f057c23 */ /* 0x000fc80008010805 */
[----:B------:R1:W-:Y:S02]  /*9120*/  MUFU.EX2 R68, R6 ;  /* 0x0000000600447308 */ /* 0x0003e40000000800 */
[C---:B------:R-:W-:Y:S01]  /*9130*/  HMMA.16816.F32 R32, R12.reuse, R56, R36 ;  /* 0x000000380c20723c */ /* 0x040fe20000001824 */
[----:B------:R-:W3:Y:S05]  /*9140*/  LDSM.16.MT88.4 R36, [R164+0x8800] ;  /* 0x00880000a424783b */ /* 0x000eea0000004200 */
[----:B------:R4:W-:Y:S01]  /*9150*/  MUFU.EX2 R242, R5 ;  /* 0x0000000500f27308 */ /* 0x0009e20000000800 */
[C---:B------:R-:W-:Y:S06]  /*9160*/  HMMA.16816.F32 R28, R12.reuse, R58, R28 ;  /* 0x0000003a0c1c723c */ /* 0x040fec000000181c */
[----:B--2---:R-:W-:Y:S01]  /*9170*/  HMMA.16816.F32 R24, R12, R40, R24 ;  /* 0x000000280c18723c */ /* 0x004fe20000001818 */
[----:B-1----:R-:W-:-:S04]  /*9180*/  FFMA.FTZ R6, R199, UR5, -R4 ;  /* 0x00000005c7067c23 */ /* 0x002fc80008010804 */
[----:B------:R1:W-:Y:S01]  /*9190*/  MUFU.EX2 R60, R6 ;  /* 0x00000006003c7308 */ /* 0x0003e20000000800 */
[----:B------:R-:W-:Y:S01]  /*91a0*/  HMMA.16816.F32 R16, R12, R42, R16 ;  /* 0x0000002a0c10723c */ /* 0x000fe20000001810 */
[----:B------:R-:W2:Y:S01]  /*91b0*/  LDSM.16.MT88.4 R40, [R135+0x8c00] ;  /* 0x008c00008728783b */ /* 0x000ea20000004200 */
[----:B----4-:R-:W-:-:S05]  /*91c0*/  FFMA.FTZ R5, R203, UR5, -R4 ;  /* 0x00000005cb057c23 */ /* 0x010fca0008010804 */
[----:B------:R4:W-:Y:S01]  /*91d0*/  MUFU.EX2 R23, R5 ;  /* 0x0000000500177308 */ /* 0x0009e20000000800 */
[----:B------:R-:W-:Y:S02]  /*91e0*/  F2FP.F16.F32.PACK_AB R12, R148, R142 ;  /* 0x0000008e940c723e */ /* 0x000fe400000000ff */
[----:B------:R-:W-:Y:S01]  /*91f0*/  F2FP.F16.F32.PACK_AB R14, R129, R152 ;  /* 0x00000098810e723e */ /* 0x000fe200000000ff */
[----:B-1----:R-:W-:Y:S01]  /*9200*/  FADD.FTZ R6, R232, R2 ;  /* 0x00000002e8067221 */ /* 0x002fe20000010000 */
[----:B------:R-:W-:-:S04]  /*9210*/  FFMA.FTZ R2, R201, UR5, -R4 ;  /* 0x00000005c9027c23 */ /* 0x000fc80008010804 */
[----:B------:R1:W5:Y:S01]  /*9220*/  MUFU.EX2 R61, R2 ;  /* 0x00000002003d7308 */ /* 0x0003620000000800 */
[----:B----4-:R-:W-:-:S07]  /*9230*/  FFMA.FTZ R5, R204, UR5, -R4 ;  /* 0x00000005cc057c23 */ /* 0x010fce0008010804 */
[----:B------:R4:W-:Y:S01]  /*9240*/  MUFU.EX2 R22, R5 ;  /* 0x0000000500167308 */ /* 0x0009e20000000800 */
[----:B-1----:R-:W-:Y:S01]  /*9250*/  FADD.FTZ R2, R233, R6 ;  /* 0x00000006e9027221 */ /* 0x002fe20000010000 */
[----:B------:R-:W-:Y:S01]  /*9260*/  FFMA.FTZ R6, R200, UR5, -R4 ;  /* 0x00000005c8067c23 */ /* 0x000fe20008010804 */
[----:B-----5:R-:W-:Y:S02]  /*9270*/  F2FP.F16.F32.PACK_AB R13, R61, R60 ;  /* 0x0000003c3d0d723e */ /* 0x020fe400000000ff */
[----:B------:R-:W-:-:S03]  /*9280*/  FADD.FTZ R2, R237, R2 ;  /* 0x00000002ed027221 */ /* 0x000fc60000010000 */
[----:B------:R1:W-:Y:S01]  /*9290*/  MUFU.EX2 R57, R6 ;  /* 0x0000000600397308 */ /* 0x0003e20000000800 */
[----:B------:R-:W-:Y:S01]  /*92a0*/  FADD.FTZ R2, R236, R2 ;  /* 0x00000002ec027221 */ /* 0x000fe20000010000 */
[----:B----4-:R-:W-:-:S03]  /*92b0*/  FFMA.FTZ R5, R205, UR5, -R4 ;  /* 0x00000005cd057c23 */ /* 0x010fc60008010804 */
[----:B------:R-:W-:-:S03]  /*92c0*/  FADD.FTZ R2, R238, R2 ;  /* 0x00000002ee027221 */ /* 0x000fc60000010000 */
[----:B------:R4:W-:Y:S01]  /*92d0*/  MUFU.EX2 R21, R5 ;  /* 0x0000000500157308 */ /* 0x0009e20000000800 */
[----:B------:R-:W-:-:S04]  /*92e0*/  FADD.FTZ R2, R240, R2 ;  /* 0x00000002f0027221 */ /* 0x000fc80000010000 */
[----:B------:R-:W-:Y:S01]  /*92f0*/  FADD.FTZ R2, R239, R2 ;  /* 0x00000002ef027221 */ /* 0x000fe20000010000 */
[----:B-1----:R-:W-:-:S03]  /*9300*/  FFMA.FTZ R6, R202, UR5, -R4 ;  /* 0x00000005ca067c23 */ /* 0x002fc60008010804 */
[----:B------:R-:W-:Y:S01]  /*9310*/  FADD.FTZ R2, R243, R2 ;  /* 0x00000002f3027221 */ /* 0x000fe20000010000 */
[----:B------:R-:W1:Y:S03]  /*9320*/  MUFU.EX2 R56, R6 ;  /* 0x0000000600387308 */ /* 0x000e660000000800 */
[----:B------:R-:W-:Y:S01]  /*9330*/  FADD.FTZ R2, R247, R2 ;  /* 0x00000002f7027221 */ /* 0x000fe20000010000 */
[----:B----4-:R-:W-:-:S03]  /*9340*/  FFMA.FTZ R5, R206, UR5, -R4 ;  /* 0x00000005ce057c23 */ /* 0x010fc60008010804 */
[----:B------:R-:W-:Y:S01]  /*9350*/  FADD.FTZ R2, R244, R2 ;  /* 0x00000002f4027221 */ /* 0x000fe20000010000 */
[----:B------:R4:W5:Y:S03]  /*9360*/  MUFU.EX2 R11, R5 ;  /* 0x00000005000b7308 */ /* 0x0009660000000800 */
[----:B------:R-:W-:-:S04]  /*9370*/  FADD.FTZ R2, R248, R2 ;  /* 0x00000002f8027221 */ /* 0x000fc80000010000 */
[----:B------:R-:W-:Y:S01]  /*9380*/  FADD.FTZ R2, R249, R2 ;  /* 0x00000002f9027221 */ /* 0x000fe20000010000 */
[----:B-1----:R-:W-:-:S03]  /*9390*/  F2FP.F16.F32.PACK_AB R15, R56, R57 ;  /* 0x00000039380f723e */ /* 0x002fc600000000ff */
[----:B------:R-:W-:Y:S01]  /*93a0*/  FADD.FTZ R2, R251, R2 ;  /* 0x00000002fb027221 */ /* 0x000fe20000010000 */
[----:B------:R-:W-:-:S03]  /*93b0*/  FFMA.FTZ R6, R209, UR5, -R4 ;  /* 0x00000005d1067c23 */ /* 0x000fc60008010804 */
[----:B------:R-:W-:Y:S01]  /*93c0*/  FADD.FTZ R2, R250, R2 ;  /* 0x00000002fa027221 */ /* 0x000fe20000010000 */
[C---:B------:R-:W-:Y:S01]  /*93d0*/  HMMA.16816.F32 R32, R12.reuse, R44, R32 ;  /* 0x0000002c0c20723c */ /* 0x040fe20000001820 */
[----:B----4-:R-:W-:Y:S02]  /*93e0*/  FFMA.FTZ R5, R207, UR5, -R4 ;  /* 0x00000005cf057c23 */ /* 0x010fe40008010804 */
[----:B------:R-:W-:Y:S01]  /*93f0*/  FADD.FTZ R2, R252, R2 ;  /* 0x00000002fc027221 */ /* 0x000fe20000010000 */
[----:B------:R-:W-:Y:S03]  /*9400*/  MUFU.EX2 R6, R6 ;  /* 0x0000000600067308 */ /* 0x000fe60000000800 */
[----:B------:R-:W-:Y:S01]  /*9410*/  FADD.FTZ R2, R150, R2 ;  /* 0x0000000296027221 */ /* 0x000fe20000010000 */
[----:B------:R-:W-:Y:S01]  /*9420*/  HMMA.16816.F32 R28, R12, R46, R28 ;  /* 0x0000002e0c1c723c */ /* 0x000fe2000000181c */
[----:B------:R-:W-:-:S03]  /*9430*/  F2FP.F16.F32.PACK_AB R150, R242, R68 ;  /* 0x00000044f296723e */ /* 0x000fc600000000ff */
[----:B------:R1:W-:Y:S02]  /*9440*/  MUFU.EX2 R10, R5 ;  /* 0x00000005000a7308 */ /* 0x0003e40000000800 */
[C---:B------:R-:W-:Y:S06]  /*9450*/  HMMA.16816.F32 R24, R12.reuse, R48, R24 ;  /* 0x000000300c18723c */ /* 0x040fec0000001818 */
[----:B------:R-:W-:Y:S07]  /*9460*/  HMMA.16816.F32 R16, R12, R50, R16 ;  /* 0x000000320c10723c */ /* 0x000fee0000001810 */
[----:B------:R-:W-:Y:S01]  /*9470*/  F2FP.F16.F32.PACK_AB R12, R133, R131 ;  /* 0x00000083850c723e */ /* 0x000fe200000000ff */
[----:B-1----:R-:W-:Y:S01]  /*9480*/  FADD.FTZ R5, R137, R2 ;  /* 0x0000000289057221 */ /* 0x002fe20000010000 */
[----:B------:R-:W-:Y:S01]  /*9490*/  FADD.FTZ R2, R7, R0 ;  /* 0x0000000007027221 */ /* 0x000fe20000010000 */
[----:B------:R-:W-:Y:S01]  /*94a0*/  FFMA.FTZ R0, R153, UR5, -R4 ;  /* 0x0000000599007c23 */ /* 0x000fe20008010804 */
[----:B------:R-:W-:Y:S01]  /*94b0*/  F2FP.F16.F32.PACK_AB R13, R22, R23 ;  /* 0x00000017160d723e */ /* 0x000fe200000000ff */
[----:B------:R-:W-:Y:S01]  /*94c0*/  FADD.FTZ R5, R139, R5 ;  /* 0x000000058b057221 */ /* 0x000fe20000010000 */
[----:B------:R-:W-:Y:S01]  /*94d0*/  FADD.FTZ R2, R66, R2 ;  /* 0x0000000242027221 */ /* 0x000fe20000010000 */
[----:B------:R1:W4:Y:S01]  /*94e0*/  MUFU.EX2 R7, R0 ;  /* 0x0000000000077308 */ /* 0x0003220000000800 */
[----:B------:R-:W-:Y:S01]  /*94f0*/  F2FP.F16.F32.PACK_AB R14, R132, R130 ;  /* 0x00000082840e723e */ /* 0x000fe200000000ff */
[----:B------:R-:W-:Y:S01]  /*9500*/  FADD.FTZ R5, R136, R5 ;  /* 0x0000000588057221 */ /* 0x000fe20000010000 */
[----:B-----5:R-:W-:Y:S01]  /*9510*/  F2FP.F16.F32.PACK_AB R15, R11, R21 ;  /* 0x000000150b0f723e */ /* 0x020fe200000000ff */
[----:B------:R-:W-:Y:S01]  /*9520*/  FFMA.FTZ R4, R208, UR5, -R4 ;  /* 0x00000005d0047c23 */ /* 0x000fe20008010804 */
[----:B------:R-:W-:-:S02]  /*9530*/  ULDC.64 UR4, c[0x0][0x218] ;  /* 0x0000860000047ab9 */ /* 0x000fc40000000a00 */
[----:B------:R-:W-:-:S03]  /*9540*/  LEA R185, P0, R75, UR4, 0x1 ;  /* 0x000000044bb97c11 */ /* 0x000fc6000f8008ff */
[----:B------:R-:W5:Y:S01]  /*9550*/  MUFU.EX2 R4, R4 ;  /* 0x0000000400047308 */ /* 0x000f620000000800 */
[C---:B---3--:R-:W-:Y:S01]  /*9560*/  HMMA.16816.F32 R16, R12.reuse, R38, R16 ;  /* 0x000000260c10723c */ /* 0x048fe20000001810 */
[----:B------:R-:W-:Y:S01]  /*9570*/  LEA.HI.X R188, R75, UR5, R74, 0x1, P0 ;  /* 0x000000054bbc7c11 */ /* 0x000fe200080f0c4a */
[----:B-1----:R-:W-:Y:S01]  /*9580*/  FADD.FTZ R0, R67, R2 ;  /* 0x0000000243007221 */ /* 0x002fe20000010000 */
[----:B------:R-:W-:Y:S01]  /*9590*/  FADD.FTZ R2, R138, R5 ;  /* 0x000000058a027221 */ /* 0x000fe20000010000 */
[----:B----4-:R-:W-:Y:S02]  /*95a0*/  F2FP.F16.F32.PACK_AB R149, R7, R10 ;  /* 0x0000000a0795723e */ /* 0x010fe400000000ff */
[C---:B------:R-:W-:Y:S01]  /*95b0*/  HMMA.16816.F32 R136, R12.reuse, R144, R32 ;  /* 0x000000900c88723c */ /* 0x040fe20000001820 */
[----:B------:R-:W-:Y:S01]  /*95c0*/  FADD.FTZ R0, R65, R0 ;  /* 0x0000000041007221 */ /* 0x000fe20000010000 */
[----:B------:R-:W-:Y:S01]  /*95d0*/  FADD.FTZ R2, R140, R2 ;  /* 0x000000028c027221 */ /* 0x000fe20000010000 */
[----:B------:R-:W1:Y:S02]  /*95e0*/  LDSM.16.MT88.4 R32, [R164+0x8c00] ;  /* 0x008c0000a420783b */ /* 0x000e640000004200 */
[----:B------:R-:W-:Y:S01]  /*95f0*/  FADD.FTZ R0, R64, R0 ;  /* 0x0000000040007221 */ /* 0x000fe20000010000 */
[----:B------:R-:W-:Y:S01]  /*9600*/  FADD.FTZ R2, R143, R2 ;  /* 0x000000028f027221 */ /* 0x000fe20000010000 */
[----:B------:R-:W-:Y:S01]  /*9610*/  HMMA.16816.F32 R144, R12, R146, R28 ;  /* 0x000000920c90723c */ /* 0x000fe2000000181c */
[----:B-----5:R-:W-:Y:S01]  /*9620*/  F2FP.F16.F32.PACK_AB R151, R4, R6 ;  /* 0x000000060497723e */ /* 0x020fe200000000ff */
[----:B------:R-:W-:Y:S01]  /*9630*/  FADD.FTZ R0, R63, R0 ;  /* 0x000000003f007221 */ /* 0x000fe20000010000 */
[----:B------:R-:W-:-:S03]  /*9640*/  FADD.FTZ R2, R141, R2 ;  /* 0x000000028d027221 */ /* 0x000fc60000010000 */
[----:B------:R-:W-:Y:S01]  /*9650*/  FADD.FTZ R0, R62, R0 ;  /* 0x000000003e007221 */ /* 0x000fe20000010000 */
[----:B------:R-:W-:Y:S02]  /*9660*/  FADD.FTZ R2, R142, R2 ;  /* 0x000000028e027221 */ /* 0x000fe40000010000 */
[----:B------:R-:W-:Y:S01]  /*9670*/  HMMA.16816.F32 R140, R12, R36, R24 ;  /* 0x000000240c8c723c */ /* 0x000fe20000001818 */
[----:B------:R-:W-:Y:S01]  /*9680*/  FADD.FTZ R0, R60, R0 ;  /* 0x000000003c007221 */ /* 0x000fe20000010000 */
[----:B------:R-:W-:Y:S01]  /*9690*/  FADD.FTZ R2, R148, R2 ;  /* 0x0000000294027221 */ /* 0x000fe20000010000 */
[----:B------:R-:W-:Y:S02]  /*96a0*/  F2FP.F16.F32.PACK_AB R148, R90, R94 ;  /* 0x0000005e5a94723e */ /* 0x000fe400000000ff */
        /* <DEDUP_REMOVED lines=23> */
[----:B------:R-:W-:-:S03]  /*9820*/  FADD.FTZ R242, R242, R2 ;  /* 0x00000002f2f27221 */ /* 0x000fc60000010000 */
[----:B------:R-:W-:Y:S01]  /*9830*/  FADD.FTZ R243, R4, R0 ;  /* 0x0000000004f37221 */ /* 0x000fe20000010000 */
[----:B------:R-:W-:-:S13]  /*9840*/  @!P1 BRA `(.L_x_1234) ;  /* 0x0000006c00589947 */ /* 0x000fda0003800000 */
        /* <DEDUP_REMOVED lines=22> */
[----:B------:R-:W-:Y:S01]  /*99b0*/  IMAD.HI.U32 R0, R5, R0, R4 ;  /* 0x0000000005007227 */ /* 0x000fe200078e0004 */
[----:B------:R-:W-:-:S03]  /*99c0*/  MOV R4, R7 ;  /* 0x0000000700047202 */ /* 0x000fc60000000f00 */
[----:B------:R-:W-:-:S04]  /*99d0*/  IMAD.MOV.U32 R5, RZ, RZ, R2 ;  /* 0x000000ffff057224 */ /* 0x000fc800078e0002 */
        /* <DEDUP_REMOVED lines=14> */
[----:B------:R-:W-:-:S02]  /*9ac0*/  ISETP.NE.AND P1, PT, R13, RZ, PT ;  /* 0x000000ff0d00720c */ /* 0x000fc40003f25270 */
[----:B------:R-:W-:-:S07]  /*9ad0*/  LOP3.LUT R4, RZ, R13, RZ, 0x33, !PT ;  /* 0x0000000dff047212 */ /* 0x000fce00078e33ff */
[----:B------:R-:W-:Y:S02]  /*9ae0*/  @P5 VIADD R2, R2, 0x1 ;  /* 0x0000000102025836 */ /* 0x000fe40000000000 */
[----:B------:R-:W-:Y:S02]  /*9af0*/  @P4 IADD3 R0, R0, 0x1, RZ ;  /* 0x0000000100004810 */ /* 0x000fe40007ffe0ff */
        /* <DEDUP_REMOVED lines=23> */
.L_x_1235:
[----:B------:R-:W-:-:S04]  /*9c70*/  LEA R0, -R72, RZ, 0x8 ;  /* 0x000000ff48007211 */ /* 0x000fc800078e41ff */
[----:B------:R-:W-:-:S07]  /*9c80*/  SHF.R.S32.HI R2, RZ, 0x1f, R0 ;  /* 0x0000001fff027819 */ /* 0x000fce0000011400 */
.L_x_1236:
[----:B------:R-:W-:Y:S01]  /*9c90*/  ULDC UR4, c[0x0][0x2d0] ;  /* 0x0000b40000047ab9 */ /* 0x000fe20000000800 */
[C---:B------:R-:W-:Y:S02]  /*9ca0*/  LEA R52, P1, R0.reuse, R52, 0x1 ;  /* 0x0000003400347211 */ /* 0x040fe400078208ff */
[----:B------:R-:W-:Y:S01]  /*9cb0*/  ISETP.GE.AND P0, PT, R183, UR4, PT ;  /* 0x00000004b7007c0c */ /* 0x000fe2000bf06270 */
[----:B------:R-:W-:Y:S01]  /*9cc0*/  ULDC UR4, c[0x0][0x39c] ;  /* 0x0000e70000047ab9 */ /* 0x000fe20000000800 */
[----:B------:R-:W-:-:S11]  /*9cd0*/  LEA.HI.X R53, R0, R53, R2, 0x1, P1 ;  /* 0x0000003500357211 */ /* 0x000fd600008f0c02 */
[----:B------:R-:W-:Y:S01]  /*9ce0*/  @!P0 IMAD.MOV.U32 R4, RZ, RZ, R52 ;  /* 0x000000ffff048224 */ /* 0x000fe200078e0034 */
[----:B------:R-:W-:Y:S01]  /*9cf0*/  @P0 STS [R184+0x5000], RZ ;  /* 0x005000ffb8000388 */ /* 0x000fe20000000800 */
[----:B------:R-:W-:Y:S01]  /*9d00*/  @!P0 IMAD.MOV.U32 R5, RZ, RZ, R53 ;  /* 0x000000ffff058224 */ /* 0x000fe200078e0035 */
[CC--:B------:R-:W-:Y:S01]  /*9d10*/  @!P0 LEA R17, P3, R72.reuse, R80.reuse, 0x5 ;  /* 0x0000005048118211 */ /* 0x0c0fe200078628ff */
[--C-:B------:R-:W-:Y:S01]  /*9d20*/  @!P0 IMAD.MOV.U32 R82, RZ, RZ, R80.reuse ;  /* 0x000000ffff528224 */ /* 0x100fe200078e0050 */
[----:B------:R-:W-:Y:S01]  /*9d30*/  @P0 STS [R184+0x5004], RZ ;  /* 0x005004ffb8000388 */ /* 0x000fe20000000800 */
[--C-:B------:R-:W-:Y:S01]  /*9d40*/  @!P0 IMAD.MOV.U32 R6, RZ, RZ, R80.reuse ;  /* 0x000000ffff068224 */ /* 0x100fe200078e0050 */
[CC--:B------:R-:W-:Y:S01]  /*9d50*/  @!P0 LEA R18, P1, R72.reuse, R80.reuse, 0x7 ;  /* 0x0000005048128211 */ /* 0x0c0fe200078238ff */
[--C-:B------:R-:W-:Y:S01]  /*9d60*/  @!P0 IMAD.MOV.U32 R7, RZ, RZ, R83.reuse ;  /* 0x000000ffff078224 */ /* 0x100fe200078e0053 */
[----:B------:R-:W-:Y:S01]  /*9d70*/  @P0 STS.64 [R184+0x5008], RZ ;  /* 0x005008ffb8000388 */ /* 0x000fe20000000a00 */
[----:B------:R-:W-:Y:S01]  /*9d80*/  @!P0 IMAD.MOV.U32 R10, RZ, RZ, R80 ;  /* 0x000000ffff0a8224 */ /* 0x000fe200078e0050 */
[C---:B------:R-:W-:Y:S01]  /*9d90*/  @!P0 LEA R19, P2, R72.reuse, R80, 0x6 ;  /* 0x0000005048138211 */ /* 0x040fe200078430ff */
[----:B------:R-:W-:Y:S01]  /*9da0*/  @!P0 IMAD.MOV.U32 R11, RZ, RZ, R83 ;  /* 0x000000ffff0b8224 */ /* 0x000fe200078e0053 */
[----:B------:R-:W-:Y:S01]  /*9db0*/  @!PT LDS RZ, [RZ] ;  /* 0x00000000fffff984 */ /* 0x000fe20000000800 */
[----:B------:R-:W-:Y:S01]  /*9dc0*/  @!PT LDS RZ, [RZ] ;  /* 0x00000000fffff984 */ /* 0x000fe20000000800 */
[----:B------:R-:W-:Y:S01]  /*9dd0*/  @!PT LDS RZ, [RZ] ;  /* 0x00000000fffff984 */ /* 0x000fe20000000800 */
[----:B------:R1:W-:Y:S01]  /*9de0*/  @!P0 LDGSTS.E.BYPASS.LTC128B.128 [R184+0x5000], desc[UR10][R4.64] ;  /* 0x0500000004b88fae */ /* 0x0003e2000b901d4a */
[C---:B------:R-:W-:Y:S01]  /*9df0*/  @!P0 IMAD.WIDE.U32 R6, R72.reuse, 0xc0, R6 ;  /* 0x000000c048068825 */ /* 0x040fe200078e0006 */
[----:B------:R-:W-:-:S02]  /*9e00*/  @!P0 LEA.HI.X R14, R72, R83, R73, 0x5, P3 ;  /* 0x00000053480e8211 */ /* 0x000fc400018f2c49 */
[CC--:B------:R-:W-:Y:S01]  /*9e10*/  @!P0 LEA.HI.X R16, R72.reuse, R83.reuse, R73, 0x7, P1 ;  /* 0x0000005348108211 */ /* 0x0c0fe200008f3c49 */
[C---:B------:R-:W-:Y:S01]  /*9e20*/  @!P0 IMAD.WIDE.U32 R10, R72.reuse, 0xa0, R10 ;  /* 0x000000a0480a8825 */ /* 0x040fe200078e000a */
[----:B------:R-:W-:Y:S01]  /*9e30*/  @!P0 LEA.HI.X R15, R72, R83, R73, 0x6, P2 ;  /* 0x00000053480f8211 */ /* 0x000fe200010f3449 */
[----:B------:R-:W-:Y:S01]  /*9e40*/  @P0 STS.128 [R184+0x5800], RZ ;  /* 0x005800ffb8000388 */ /* 0x000fe20000000c00 */
[C---:B------:R-:W-:Y:S01]  /*9e50*/  @!P0 IADD3 R23, P1, R0.reuse, R6, RZ ;  /* 0x0000000600178210 */ /* 0x040fe20007f3e0ff */
[C---:B------:R-:W-:Y:S01]  /*9e60*/  @!P0 IMAD R26, R73.reuse, 0x60, RZ ;  /* 0x00000060491a8824 */ /* 0x040fe200078e02ff */
[----:B------:R-:W-:Y:S01]  /*9e70*/  @!P0 IADD3 R22, P2, R0, R10, RZ ;  /* 0x0000000a00168210 */ /* 0x000fe20007f5e0ff */
[C---:B------:R-:W-:Y:S02]  /*9e80*/  @!P0 IMAD R24, R73.reuse, 0xc0, RZ ;  /* 0x000000c049188824 */ /* 0x040fe400078e02ff */
[----:B------:R-:W-:Y:S02]  /*9e90*/  @!P0 IMAD R25, R73, 0xa0, RZ ;  /* 0x000000a049198824 */ /* 0x000fe400078e02ff */
[----:B------:R-:W-:Y:S01]  /*9ea0*/  @!P0 IMAD.MOV.U32 R12, RZ, RZ, R80 ;  /* 0x000000ffff0c8224 */ /* 0x000fe200078e0050 */
[C---:B------:R-:W-:Y:S01]  /*9eb0*/  @!P0 IADD3.X R24, R2.reuse, R24, R7, P1, !PT ;  /* 0x0000001802188210 */ /* 0x040fe20000ffe407 */
[----:B------:R-:W-:Y:S01]  /*9ec0*/  @!P0 IMAD.MOV.U32 R13, RZ, RZ, R83 ;  /* 0x000000ffff0d8224 */ /* 0x000fe200078e0053 */
[----:B------:R-:W-:-:S02]  /*9ed0*/  @!P0 IADD3.X R25, R2, R11, R25, P2, !PT ;  /* 0x0000000b02198210 */ /* 0x000fc400017fe419 */
[----:B------:R-:W-:Y:S01]  /*9ee0*/  @!P0 IADD3 R6, P1, R0, R18, RZ ;  /* 0x0000001200068210 */ /* 0x000fe20007f3e0ff */
[----:B------:R-:W-:-:S04]  /*9ef0*/  @!P0 IMAD.WIDE.U32 R12, R72, 0xe0, R12 ;  /* 0x000000e0480c8825 */ /* 0x000fc800078e000c */
[----:B------:R-:W-:Y:S02]  /*9f00*/  @!P0 IMAD.X R11, R2, 0x1, R16, P1 ;  /* 0x00000001020b8824 */ /* 0x000fe400008e0610 */
[----:B-1----:R-:W-:-:S03]  /*9f10*/  @!P0 IMAD.WIDE.U32 R4, R72, 0x60, R82 ;  /* 0x0000006048048825 */ /* 0x002fc600078e0052 */
[----:B------:R-:W-:-:S04]  /*9f20*/  @!P0 IADD3 R21, P3, R0, R4, RZ ;  /* 0x0000000400158210 */ /* 0x000fc80007f7e0ff */
[----:B------:R-:W-:Y:S02]  /*9f30*/  @!P0 IADD3.X R26, R2, R5, R26, P3, !PT ;  /* 0x00000005021a8210 */ /* 0x000fe40001ffe41a */
[C---:B------:R-:W-:Y:S01]  /*9f40*/  @!P0 IADD3 R4, P3, R0.reuse, R17, RZ ;  /* 0x0000001100048210 */ /* 0x040fe20007f7e0ff */
[----:B------:R-:W-:Y:S01]  /*9f50*/  @!P0 IMAD R17, R73, 0xe0, RZ ;  /* 0x000000e049118824 */ /* 0x000fe200078e02ff */
[----:B------:R-:W-:Y:S02]  /*9f60*/  @!P0 IADD3 R5, P2, R0, R19, RZ ;  /* 0x0000001300058210 */ /* 0x000fe40007f5e0ff */
[----:B------:R-:W-:Y:S01]  /*9f70*/  @!P0 LEA R18, P4, R4, UR8, 0x1 ;  /* 0x0000000804128c11 */ /* 0x000fe2000f8808ff */
[----:B------:R-:W-:Y:S01]  /*9f80*/  @!P0 IMAD.X R7, R2, 0x1, R14, P3 ;  /* 0x0000000102078824 */ /* 0x000fe200018e060e */
[----:B------:R-:W-:Y:S01]  /*9f90*/  @!P0 IADD3 R0, P1, R0, R12, RZ ;  /* 0x0000000c00008210 */ /* 0x000fe20007f3e0ff */
[----:B------:R-:W-:Y:S01]  /*9fa0*/  @!P0 IMAD.X R10, R2, 0x1, R15, P2 ;  /* 0x00000001020a8824 */ /* 0x000fe200010e060f */
[----:B------:R-:W-:-:S02]  /*9fb0*/  @!P0 LEA R16, P3, R5, UR8, 0x1 ;  /* 0x0000000805108c11 */ /* 0x000fc4000f8608ff */
[----:B------:R-:W-:Y:S02]  /*9fc0*/  @!P0 LEA.HI.X R19, R4, UR9, R7, 0x1, P4 ;  /* 0x0000000904138c11 */ /* 0x000fe4000a0f0c07 */
[----:B------:R-:W-:Y:S02]  /*9fd0*/  @!P0 LEA R12, P4, R21, UR8, 0x1 ;  /* 0x00000008150c8c11 */ /* 0x000fe4000f8808ff */
[----:B------:R-:W-:Y:S01]  /*9fe0*/  @!P0 LEA R14, P2, R6, UR8, 0x1 ;  /* 0x00000008060e8c11 */ /* 0x000fe2000f8408ff */
[----:B------:R-:W-:Y:S01]  /*9ff0*/  @!PT LDS RZ, [RZ] ;  /* 0x00000000fffff984 */ /* 0x000fe20000000800 */
[----:B------:R-:W-:Y:S01]  /*a000*/  @!PT LDS RZ, [RZ] ;  /* 0x00000000fffff984 */ /* 0x000fe20000000800 */
[----:B------:R-:W-:Y:S01]  /*a010*/  @!PT LDS RZ, [RZ] ;  /* 0x00000000fffff984 */ /* 0x000fe20000000800 */
[----:B------:R-:W-:Y:S01]  /*a020*/  @!P0 LDGSTS.E.BYPASS.LTC128B.128 [R184+0x5800], desc[UR10][R18.64] ;  /* 0x0580000012b88fae */ /* 0x000fe2000b901d4a */
[----:B------:R-:W-:Y:S02]  /*a030*/  @!P0 IADD3.X R2, R2, R13, R17, P1, !PT ;  /* 0x0000000d02028210 */ /* 0x000fe40000ffe411 */
[----:B------:R-:W-:Y:S01]  /*a040*/  @!P0 LEA.HI.X R17, R5, UR9, R10, 0x1, P3 ;  /* 0x0000000905118c11 */ /* 0x000fe200098f0c0a */
[----:B------:R-:W-:Y:S01]  /*a050*/  @P0 STS.128 [R184+0x6000], RZ ;  /* 0x006000ffb8000388 */ /* 0x000fe20000000c00 */
[----:B------:R-:W-:-:S02]  /*a060*/  @!P0 LEA R10, P3, R22, UR8, 0x1 ;  /* 0x00000008160a8c11 */ /* 0x000fc4000f8608ff */
[----:B------:R-:W-:Y:S01]  /*a070*/  @!P0 LEA.HI.X R13, R21, UR9, R26, 0x1, P4 ;  /* 0x00000009150d8c11 */ /* 0x000fe2000a0f0c1a */
[----:B------:R-:W-:Y:S01]  /*a080*/  @!PT LDS RZ, [RZ] ;  /* 0x00000000fffff984 */ /* 0x000fe20000000800 */
[----:B------:R-:W-:Y:S01]  /*a090*/  @!PT LDS RZ, [RZ] ;  /* 0x00000000fffff984 */ /* 0x000fe20000000800 */
[----:B------:R-:W-:Y:S01]  /*a0a0*/  @!PT LDS RZ, [RZ] ;  /* 0x00000000fffff984 */ /* 0x000fe20000000800 */
[----:B------:R-:W-:Y:S01]  /*a0b0*/  @!P0 LDGSTS.E.BYPASS.LTC128B.128 [R184+0x6000], desc[UR10][R16.64] ;  /* 0x0600000010b88fae */ /* 0x000fe2000b901d4a */
[----:B------:R-:W-:Y:S02]  /*a0c0*/  @!P0 LEA.HI.X R15, R6, UR9, R11, 0x1, P2 ;  /* 0x00000009060f8c11 */ /* 0x000fe400090f0c0b */
[C---:B------:R-:W-:Y:S01]  /*a0d0*/  @!P0 LEA R6, P2, R23.reuse, UR8, 0x1 ;  /* 0x0000000817068c11 */ /* 0x040fe2000f8408ff */
[----:B------:R-:W-:Y:S01]  /*a0e0*/  @P0 STS.128 [R184+0x6800], RZ ;  /* 0x006800ffb8000388 */ /* 0x000fe20000000c00 */
[----:B------:R-:W-:Y:S02]  /*a0f0*/  @!P0 LEA R4, P1, R0, UR8, 0x1 ;  /* 0x0000000800048c11 */ /* 0x000fe4000f8208ff */
[----:B------:R-:W-:Y:S01]  /*a100*/  @!P0 LEA.HI.X R11, R22, UR9, R25, 0x1, P3 ;  /* 0x00000009160b8c11 */ /* 0x000fe200098f0c19 */
[----:B------:R-:W-:Y:S01]  /*a110*/  @!PT LDS RZ, [RZ] ;  /* 0x00000000fffff984 */ /* 0x000fe20000000800 */
[----:B------:R-:W-:Y:S01]  /*a120*/  @!PT LDS RZ, [RZ] ;  /* 0x00000000fffff984 */ /* 0x000fe20000000800 */
[----:B------:R-:W-:Y:S01]  /*a130*/  @!PT LDS RZ, [RZ] ;  /* 0x00000000fffff984 */ /* 0x000fe20000000800 */
[----:B------:R-:W-:Y:S01]  /*a140*/  @!P0 LDGSTS.E.BYPASS.LTC128B.128 [R184+0x6800], desc[UR10][R12.64] ;  /* 0x068000000cb88fae */ /* 0x000fe2000b901d4a */
[----:B------:R-:W-:-:S02]  /*a150*/  @!P0 LEA.HI.X R7, R23, UR9, R24, 0x1, P2 ;  /* 0x0000000917078c11 */ /* 0x000fc400090f0c18 */
[----:B------:R-:W-:Y:S01]  /*a160*/  @!P0 LEA.HI.X R5, R0, UR9, R2, 0x1, P1 ;  /* 0x0000000900058c11 */ /* 0x000fe200088f0c02 */
        /* <DEDUP_REMOVED lines=24> */
[----:B------:R-:W-:Y:S04]  /*a2f0*/  LDSM.16.M88.4 R44, [R182] ;  /* 0x00000000b62c783b */ /* 0x000fe80000000200 */
[----:B------:R-:W-:Y:S04]  /*a300*/  LDSM.16.M88.4 R36, [R134+0x1800] ;  /* 0x001800008624783b */ /* 0x000fe80000000200 */
[----:B--2---:R-:W2:Y:S04]  /*a310*/  LDSM.16.M88.4 R4, [R167] ;  /* 0x00000000a704783b */ /* 0x004ea80000000200 */
[----:B------:R-:W3:Y:S04]  /*a320*/  LDSM.16.M88.4 R48, [R181] ;  /* 0x00000000b530783b */ /* 0x000ee80000000200 */
[----:B------:R-:W4:Y:S04]  /*a330*/  LDSM.16.M88.4 R56, [R134+0x1c00] ;  /* 0x001c00008638783b */ /* 0x000f280000000200 */
[----:B------:R-:W-:Y:S01]  /*a340*/  LDSM.16.M88.4 R64, [R134+0x4c00] ;  /* 0x004c00008640783b */ /* 0x000fe20000000200 */
[----:B------:R-:W5:Y:S01]  /*a350*/  S2R R11, SR_TID.X ;  /* 0x00000000000b7919 */ /* 0x000f620000002100 */
[----:B-1----:R-:W-:Y:S02]  /*a360*/  HMMA.16816.F32 R16, R12, R24, RZ ;  /* 0x000000180c10723c */ /* 0x002fe400000018ff */
[----:B------:R-:W0:-:S15]  /*a370*/  LDGDEPBAR ;  /* 0x00000000000079af */ /* 0x000e1e0000000000 */
[----:B------:R-:W-:-:S07]  /*a380*/  NOP ;  /* 0x0000000000007918 */ /* 0x000fce0000000000 */
[----:B--2---:R-:W-:Y:S01]  /*a390*/  HMMA.16816.F32 R32, R4, R28, R16 ;  /* 0x0000001c0420723c */ /* 0x004fe20000001810 */
[----:B-----5:R-:W-:-:S05]  /*a3a0*/  IMAD.SHL.U32 R11, R11, 0x2, RZ ;  /* 0x000000020b0b7824 */ /* 0x020fca00078e00ff */
[----:B------:R-:W-:Y:S01]  /*a3b0*/  HMMA.16816.F32 R16, R12, R26, RZ ;  /* 0x0000001a0c10723c */ /* 0x000fe200000018ff */
[----:B------:R-:W-:-:S05]  /*a3c0*/  LOP3.LUT R11, R11, 0x6, RZ, 0xc0, !PT ;  /* 0x000000060b0b7812 */ /* 0x000fca00078ec0ff */
[----:B------:R-:W-:-:S12]  /*a3d0*/  HMMA.16816.F32 R24, R12, R40, RZ ;  /* 0x000000280c18723c */ /* 0x000fd800000018ff */
[----:B------:R-:W-:Y:S01]  /*a3e0*/  FMUL.FTZ R32, R32, UR4 ;  /* 0x0000000420207c20 */ /* 0x000fe20008410000 */
[----:B------:R-:W-:Y:S01]  /*a3f0*/  FMUL.FTZ R33, R33, UR4 ;  /* 0x0000000421217c20 */ /* 0x000fe20008410000 */
[----:B------:R-:W-:Y:S01]  /*a400*/  FMUL.FTZ R34, R34, UR4 ;  /* 0x0000000422227c20 */ /* 0x000fe20008410000 */
[----:B------:R-:W-:Y:S01]  /*a410*/  FMUL.FTZ R35, R35, UR4 ;  /* 0x0000000423237c20 */ /* 0x000fe20008410000 */
[----:B------:R-:W-:Y:S02]  /*a420*/  MUFU.TANH R100, R32 ;  /* 0x0000002000647308 */ /* 0x000fe40000002400 */
[C---:B------:R-:W-:Y:S06]  /*a430*/  HMMA.16816.F32 R16, R4.reuse, R30, R16 ;  /* 0x0000001e0410723c */ /* 0x040fec0000001810 */
[----:B------:R-:W-:Y:S01]  /*a440*/  HMMA.16816.F32 R28, R4, R44, R24 ;  /* 0x0000002c041c723c */ /* 0x000fe20000001818 */
[----:B------:R-:W-:Y:S05]  /*a450*/  MUFU.TANH R105, R33 ;  /* 0x0000002100697308 */ /* 0x000fea0000002400 */
[----:B------:R-:W-:Y:S01]  /*a460*/  HMMA.16816.F32 R24, R12, R42, RZ ;  /* 0x0000002a0c18723c */ /* 0x000fe200000018ff */
[----:B------:R-:W1:Y:S02]  /*a470*/  LDSM.16.M88.4 R40, [R180] ;  /* 0x00000000b428783b */ /* 0x000e640000000200 */
[----:B------:R-:W-:Y:S08]  /*a480*/  MUFU.TANH R129, R34 ;  /* 0x0000002200817308 */ /* 0x000ff00000002400 */
[----:B------:R2:W-:Y:S01]  /*a490*/  MUFU.TANH R152, R35 ;  /* 0x0000002300987308 */ /* 0x0005e20000002400 */
[----:B------:R-:W-:Y:S01]  /*a4a0*/  FMUL.FTZ R16, R16, UR4 ;  /* 0x0000000410107c20 */ /* 0x000fe20008410000 */
[----:B------:R-:W-:Y:S01]  /*a4b0*/  FMUL.FTZ R17, R17, UR4 ;  /* 0x0000000411117c20 */ /* 0x000fe20008410000 */
[----:B------:R-:W-:Y:S01]  /*a4c0*/  FMUL.FTZ R18, R18, UR4 ;  /* 0x0000000412127c20 */ /* 0x000fe20008410000 */
[----:B------:R-:W-:-:S03]  /*a4d0*/  FMUL.FTZ R0, R19, UR4 ;  /* 0x0000000413007c20 */ /* 0x000fc60008410000 */
[----:B------:R-:W-:Y:S01]  /*a4e0*/  FMUL.FTZ R28, R28, UR4 ;  /* 0x000000041c1c7c20 */ /* 0x000fe20008410000 */
[----:B------:R-:W-:Y:S01]  /*a4f0*/  MUFU.TANH R101, R16 ;  /* 0x0000001000657308 */ /* 0x000fe20000002400 */
[----:B------:R-:W-:Y:S01]  /*a500*/  FMUL.FTZ R29, R29, UR4 ;  /* 0x000000041d1d7c20 */ /* 0x000fe20008410000 */
[----:B------:R-:W-:Y:S01]  /*a510*/  FMUL.FTZ R30, R30, UR4 ;  /* 0x000000041e1e7c20 */ /* 0x000fe20008410000 */
[----:B------:R-:W-:Y:S02]  /*a520*/  FMUL.FTZ R31, R31, UR4 ;  /* 0x000000041f1f7c20 */ /* 0x000fe40008410000 */
[----:B------:R-:W-:Y:S01]  /*a530*/  HMMA.16816.F32 R24, R4, R46, R24 ;  /* 0x0000002e0418723c */ /* 0x000fe20000001818 */
[----:B------:R-:W5:Y:S02]  /*a540*/  LDSM.16.M88.4 R44, [R134+0x2000] ;  /* 0x00200000862c783b */ /* 0x000f640000000200 */
[----:B------:R-:W-:Y:S03]  /*a550*/  MUFU.TANH R99, R17 ;  /* 0x0000001100637308 */ /* 0x000fe60000002400 */
[C---:B--2---:R-:W-:Y:S05]  /*a560*/  HMMA.16816.F32 R32, R12.reuse, R38, RZ ;  /* 0x000000260c20723c */ /* 0x044fea00000018ff */
[----:B------:R2:W-:Y:S08]  /*a570*/  MUFU.TANH R132, R18 ;  /* 0x0000001200847308 */ /* 0x0005f00000002400 */
[----:B------:R-:W-:Y:S05]  /*a580*/  MUFU.TANH R98, R28 ;  /* 0x0000001c00627308 */ /* 0x000fea0000002400 */
[----:B------:R-:W-:Y:S01]  /*a590*/  FMUL.FTZ R24, R24, UR4 ;  /* 0x0000000418187c20 */ /* 0x000fe20008410000 */
[----:B------:R-:W-:Y:S01]  /*a5a0*/  FMUL.FTZ R25, R25, UR4 ;  /* 0x0000000419197c20 */ /* 0x000fe20008410000 */
[----:B------:R-:W-:Y:S01]  /*a5b0*/  FMUL.FTZ R26, R26, UR4 ;  /* 0x000000041a1a7c20 */ /* 0x000fe20008410000 */
[----:B------:R-:W-:Y:S01]  /*a5c0*/  MUFU.TANH R97, R29 ;  /* 0x0000001d00617308 */ /* 0x000fe20000002400 */
[----:B--2---:R-:W-:Y:S01]  /*a5d0*/  HMMA.16816.F32 R16, R12, R36, RZ ;  /* 0x000000240c10723c */ /* 0x004fe200000018ff */
[----:B------:R-:W-:Y:S01]  /*a5e0*/  FMUL.FTZ R27, R27, UR4 ;  /* 0x000000041b1b7c20 */ /* 0x000fe20008410000 */
[----:B------:R-:W2:Y:S04]  /*a5f0*/  LDSM.16.M88.4 R36, [R179] ;  /* 0x00000000b324783b */ /* 0x000ea80000000200 */
[C---:B---3--:R-:W-:Y:S01]  /*a600*/  HMMA.16816.F32 R60, R4.reuse, R50, R32 ;  /* 0x00000032043c723c */ /* 0x048fe20000001820 */
[----:B------:R-:W-:Y:S08]  /*a610*/  MUFU.TANH R130, R30 ;  /* 0x0000001e00827308 */ /* 0x000ff00000002400 */
[----:B------:R3:W-:Y:S08]  /*a620*/  MUFU.TANH R126, R31 ;  /* 0x0000001f007e7308 */ /* 0x0007f00000002400 */
[----:B------:R1:W-:Y:S08]  /*a630*/  MUFU.TANH R131, R0 ;  /* 0x0000000000837308 */ /* 0x0003f00000002400 */
[----:B------:R-:W-:Y:S01]  /*a640*/  MUFU.TANH R96, R24 ;  /* 0x0000001800607308 */ /* 0x000fe20000002400 */
[----:B---3--:R-:W-:Y:S01]  /*a650*/  HMMA.16816.F32 R28, R4, R48, R16 ;  /* 0x00000030041c723c */ /* 0x008fe20000001810 */
[----:B------:R-:W-:Y:S05]  /*a660*/  LDSM.16.M88.4 R48, [R134+0x2800] ;  /* 0x002800008630783b */ /* 0x000fea0000000200 */
[----:B----4-:R-:W-:Y:S01]  /*a670*/  HMMA.16816.F32 R16, R12, R56, RZ ;  /* 0x000000380c10723c */ /* 0x010fe200000018ff */
[----:B------:R-:W-:Y:S08]  /*a680*/  MUFU.TANH R95, R25 ;  /* 0x00000019005f7308 */ /* 0x000ff00000002400 */
[----:B------:R-:W-:Y:S08]  /*a690*/  MUFU.TANH R125, R26 ;  /* 0x0000001a007d7308 */ /* 0x000ff00000002400 */
[----:B------:R3:W-:Y:S01]  /*a6a0*/  MUFU.TANH R124, R27 ;  /* 0x0000001b007c7308 */ /* 0x0007e20000002400 */
[----:B-1----:R-:W-:-:S06]  /*a6b0*/  FMUL.FTZ R0, R28, UR4 ;  /* 0x000000041c007c20 */ /* 0x002fcc0008410000 */
[----:B------:R-:W-:Y:S01]  /*a6c0*/  HMMA.16816.F32 R16, R4, R40, R16 ;  /* 0x000000280410723c */ /* 0x000fe20000001810 */
[----:B------:R1:W-:Y:S05]  /*a6d0*/  MUFU.TANH R94, R0 ;  /* 0x00000000005e7308 */ /* 0x0003ea0000002400 */
[----:B---3--:R-:W-:Y:S01]  /*a6e0*/  HMMA.16816.F32 R24, R12, R58, RZ ;  /* 0x0000003a0c18723c */ /* 0x008fe200000018ff */
[----:B------:R-:W-:Y:S01]  /*a6f0*/  LDSM.16.M88.4 R56, [R134+0x2c00] ;  /* 0x002c00008638783b */ /* 0x000fe20000000200 */
[----:B-1----:R-:W-:-:S04]  /*a700*/  FMUL.FTZ R0, R29, UR4 ;  /* 0x000000041d007c20 */ /* 0x002fc80008410000 */
[----:B------:R1:W-:-:S15]  /*a710*/  MUFU.TANH R93, R0 ;  /* 0x00000000005d7308 */ /* 0x0003de0000002400 */
[----:B------:R-:W-:-:S03]  /*a720*/  NOP ;  /* 0x0000000000007918 */ /* 0x000fc60000000000 */
[----:B------:R-:W-:Y:S01]  /*a730*/  HMMA.16816.F32 R32, R4, R42, R24 ;  /* 0x0000002a0420723c */ /* 0x000fe20000001818 */
[----:B------:R-:W3:Y:S01]  /*a740*/  LDSM.16.M88.4 R40, [R134+0x2400] ;  /* 0x002400008628783b */ /* 0x000ee20000000200 */
[----:B-1----:R-:W-:-:S04]  /*a750*/  FMUL.FTZ R0, R30, UR4 ;  /* 0x000000041e007c20 */ /* 0x002fc80008410000 */
[----:B-----5:R-:W-:Y:S01]  /*a760*/  HMMA.16816.F32 R24, R12, R44, RZ ;  /* 0x0000002c0c18723c */ /* 0x020fe200000018ff */
[----:B------:R1:W-:Y:S02]  /*a770*/  MUFU.TANH R123, R0 ;  /* 0x00000000007b7308 */ /* 0x0003e40000002400 */
[----:B-1----:R-:W-:-:S03]  /*a780*/  FMUL.FTZ R0, R31, UR4 ;  /* 0x000000041f007c20 */ /* 0x002fc60008410000 */
[----:B------:R-:W-:Y:S01]  /*a790*/  HMMA.16816.F32 R28, R12, R46, RZ ;  /* 0x0000002e0c1c723c */ /* 0x000fe200000018ff */
[----:B------:R-:W1:Y:S02]  /*a7a0*/  LDSM.16.M88.4 R44, [R178] ;  /* 0x00000000b22c783b */ /* 0x000e640000000200 */
[----:B------:R4:W-:Y:S02]  /*a7b0*/  MUFU.TANH R122, R0 ;  /* 0x00000000007a7308 */ /* 0x0009e40000002400 */
[----:B----4-:R-:W-:-:S06]  /*a7c0*/  FMUL.FTZ R0, R61, UR4 ;  /* 0x000000043d007c20 */ /* 0x010fcc0008410000 */
[----:B------:R4:W-:Y:S02]  /*a7d0*/  MUFU.TANH R92, R0 ;  /* 0x00000000005c7308 */ /* 0x0009e40000002400 */
[----:B----4-:R-:W-:-:S06]  /*a7e0*/  FMUL.FTZ R0, R62, UR4 ;  /* 0x000000043e007c20 */ /* 0x010fcc0008410000 */
[----:B------:R4:W5:Y:S02]  /*a7f0*/  MUFU.TANH R61, R0 ;  /* 0x00000000003d7308 */ /* 0x0009640000002400 */
[----:B----4-:R-:W-:-:S06]  /*a800*/  FMUL.FTZ R0, R63, UR4 ;  /* 0x000000043f007c20 */ /* 0x010fcc0008410000 */
[----:B------:R4:W-:Y:S02]  /*a810*/  MUFU.TANH R117, R0 ;  /* 0x0000000000757308 */ /* 0x0009e40000002400 */
[----:B----4-:R-:W-:-:S06]  /*a820*/  FMUL.FTZ R0, R16, UR4 ;  /* 0x0000000410007c20 */ /* 0x010fcc0008410000 */
[----:B------:R4:W-:Y:S02]  /*a830*/  MUFU.TANH R91, R0 ;  /* 0x00000000005b7308 */ /* 0x0009e40000002400 */
[----:B----4-:R-:W-:-:S06]  /*a840*/  FMUL.FTZ R0, R17, UR4 ;  /* 0x0000000411007c20 */ /* 0x010fcc0008410000 */
[----:B------:R4:W-:Y:S02]  /*a850*/  MUFU.TANH R88, R0 ;  /* 0x0000000000587308 */ /* 0x0009e40000002400 */
[----:B----4-:R-:W-:-:S06]  /*a860*/  FMUL.FTZ R0, R18, UR4 ;  /* 0x0000000412007c20 */ /* 0x010fcc0008410000 */
[----:B------:R4:W-:Y:S02]  /*a870*/  MUFU.TANH R115, R0 ;  /* 0x0000000000737308 */ /* 0x0009e40000002400 */
[----:B----4-:R-:W-:Y:S02]  /*a880*/  FMUL.FTZ R0, R19, UR4 ;  /* 0x0000000413007c20 */ /* 0x010fe40008410000 */
[----:B--2---:R-:W-:Y:S04]  /*a890*/  HMMA.16816.F32 R16, R4, R36, R24 ;  /* 0x000000240410723c */ /* 0x004fe80000001818 */
[----:B------:R2:W-:Y:S02]  /*a8a0*/  MUFU.TANH R116, R0 ;  /* 0x0000000000747308 */ /* 0x0005e40000002400 */
[----:B---3--:R-:W-:Y:S06]  /*a8b0*/  HMMA.16816.F32 R24, R12, R40, RZ ;  /* 0x000000280c18723c */ /* 0x008fec00000018ff */
[----:B------:R-:W-:Y:S06]  /*a8c0*/  HMMA.16816.F32 R36, R4, R38, R28 ;  /* 0x000000260424723c */ /* 0x000fec000000181c */
[----:B------:R-:W-:Y:S01]  /*a8d0*/  HMMA.16816.F32 R28, R12, R42, RZ ;  /* 0x0000002a0c1c723c */ /* 0x000fe200000018ff */
[----:B--2---:R-:W-:Y:S01]  /*a8e0*/  FMUL.FTZ R0, R32, UR4 ;  /* 0x0000000420007c20 */ /* 0x004fe20008410000 */
[----:B------:R-:W2:Y:S03]  /*a8f0*/  LDSM.16.M88.4 R40, [R177] ;  /* 0x00000000b128783b */ /* 0x000ea60000000200 */
[----:B------:R3:W-:Y:S02]  /*a900*/  MUFU.TANH R90, R0 ;  /* 0x00000000005a7308 */ /* 0x0007e40000002400 */
[----:B---3--:R-:W-:-:S06]  /*a910*/  FMUL.FTZ R0, R33, UR4 ;  /* 0x0000000421007c20 */ /* 0x008fcc0008410000 */
[----:B------:R3:W-:Y:S02]  /*a920*/  MUFU.TANH R89, R0 ;  /* 0x0000000000597308 */ /* 0x0007e40000002400 */
[----:B---3--:R-:W-:-:S06]  /*a930*/  FMUL.FTZ R0, R34, UR4 ;  /* 0x0000000422007c20 */ /* 0x008fcc0008410000 */
[----:B------:R3:W-:Y:S02]  /*a940*/  MUFU.TANH R121, R0 ;  /* 0x0000000000797308 */ /* 0x0007e40000002400 */
[----:B---3--:R-:W-:Y:S02]  /*a950*/  FMUL.FTZ R0, R35, UR4 ;  /* 0x0000000423007c20 */ /* 0x008fe40008410000 */
[----:B-1----:R-:W-:Y:S04]  /*a960*/  HMMA.16816.F32 R32, R4, R46, R28 ;  /* 0x0000002e0420723c */ /* 0x002fe8000000181c */
[----:B------:R1:W-:Y:S02]  /*a970*/  MUFU.TANH R119, R0 ;  /* 0x0000000000777308 */ /* 0x0003e40000002400 */
[----:B------:R-:W-:Y:S01]  /*a980*/  HMMA.16816.F32 R28, R12, R50, RZ ;  /* 0x000000320c1c723c */ /* 0x000fe200000018ff */
[----:B-1----:R-:W-:-:S05]  /*a990*/  FMUL.FTZ R0, R16, UR4 ;  /* 0x0000000410007c20 */ /* 0x002fca0008410000 */
[----:B------:R1:W-:Y:S02]  /*a9a0*/  MUFU.TANH R87, R0 ;  /* 0x0000000000577308 */ /* 0x0003e40000002400 */
[----:B-1----:R-:W-:-:S06]  /*a9b0*/  FMUL.FTZ R0, R17, UR4 ;  /* 0x0000000411007c20 */ /* 0x002fcc0008410000 */
[----:B------:R1:W-:Y:S02]  /*a9c0*/  MUFU.TANH R83, R0 ;  /* 0x0000000000537308 */ /* 0x0003e40000002400 */
[----:B-1----:R-:W-:-:S06]  /*a9d0*/  FMUL.FTZ R0, R18, UR4 ;  /* 0x0000000412007c20 */ /* 0x002fcc0008410000 */
[----:B------:R1:W-:Y:S02]  /*a9e0*/  MUFU.TANH R118, R0 ;  /* 0x0000000000767308 */ /* 0x0003e40000002400 */
[----:B-1----:R-:W-:Y:S02]  /*a9f0*/  FMUL.FTZ R0, R19, UR4 ;  /* 0x0000000413007c20 */ /* 0x002fe40008410000 */
[----:B------:R-:W-:Y:S01]  /*aa00*/  HMMA.16816.F32 R16, R4, R44, R24 ;  /* 0x0000002c0410723c */ /* 0x000fe20000001818 */
[----:B------:R-:W1:Y:S03]  /*aa10*/  LDSM.16.M88.4 R44, [R176] ;  /* 0x00000000b02c783b */ /* 0x000e660000000200 */
[----:B------:R3:W-:Y:S02]  /*aa20*/  MUFU.TANH R128, R0 ;  /* 0x0000000000807308 */ /* 0x0007e40000002400 */
[----:B------:R-:W-:Y:S01]  /*aa30*/  HMMA.16816.F32 R24, R12, R48, RZ ;  /* 0x000000300c18723c */ /* 0x000fe200000018ff */
[----:B------:R-:W4:Y:S01]  /*aa40*/  LDSM.16.M88.4 R48, [R134+0x3000] ;  /* 0x003000008630783b */ /* 0x000f220000000200 */
[----:B---3--:R-:W-:-:S04]  /*aa50*/  FMUL.FTZ R0, R36, UR4 ;  /* 0x0000000424007c20 */ /* 0x008fc80008410000 */
[----:B------:R3:W-:Y:S02]  /*aa60*/  MUFU.TANH R85, R0 ;  /* 0x0000000000557308 */ /* 0x0007e40000002400 */
[----:B---3--:R-:W-:-:S06]  /*aa70*/  FMUL.FTZ R0, R37, UR4 ;  /* 0x0000000425007c20 */ /* 0x008fcc0008410000 */
[----:B------:R3:W-:Y:S02]  /*aa80*/  MUFU.TANH R84, R0 ;  /* 0x0000000000547308 */ /* 0x0007e40000002400 */
[----:B---3--:R-:W-:-:S06]  /*aa90*/  FMUL.FTZ R0, R38, UR4 ;  /* 0x0000000426007c20 */ /* 0x008fcc0008410000 */
[----:B------:R3:W-:Y:S02]  /*aaa0*/  MUFU.TANH R133, R0 ;  /* 0x0000000000857308 */ /* 0x0007e40000002400 */
[----:B---3--:R-:W-:Y:S02]  /*aab0*/  FMUL.FTZ R0, R39, UR4 ;  /* 0x0000000427007c20 */ /* 0x008fe40008410000 */
[----:B--2---:R-:W-:Y:S04]  /*aac0*/  HMMA.16816.F32 R36, R4, R42, R28 ;  /* 0x0000002a0424723c */ /* 0x004fe8000000181c */
[----:B------:R2:W-:Y:S02]  /*aad0*/  MUFU.TANH R154, R0 ;  /* 0x00000000009a7308 */ /* 0x0005e40000002400 */
[----:B------:R-:W-:Y:S01]  /*aae0*/  HMMA.16816.F32 R28, R12, R56, RZ ;  /* 0x000000380c1c723c */ /* 0x000fe200000018ff */
[----:B--2---:R-:W-:-:S05]  /*aaf0*/  FMUL.FTZ R0, R16, UR4 ;  /* 0x0000000410007c20 */ /* 0x004fca0008410000 */
[----:B------:R2:W-:Y:S02]  /*ab00*/  MUFU.TANH R86, R0 ;  /* 0x0000000000567308 */ /* 0x0005e40000002400 */
[----:B--2---:R-:W-:-:S06]  /*ab10*/  FMUL.FTZ R0, R17, UR4 ;  /* 0x0000000411007c20 */ /* 0x004fcc0008410000 */
[----:B------:R2:W-:Y:S02]  /*ab20*/  MUFU.TANH R80, R0 ;  /* 0x0000000000507308 */ /* 0x0005e40000002400 */
[----:B--2---:R-:W-:-:S06]  /*ab30*/  FMUL.FTZ R0, R18, UR4 ;  /* 0x0000000412007c20 */ /* 0x004fcc0008410000 */
[----:B------:R2:W-:Y:S02]  /*ab40*/  MUFU.TANH R153, R0 ;  /* 0x0000000000997308 */ /* 0x0005e40000002400 */
[----:B--2---:R-:W-:Y:S02]  /*ab50*/  FMUL.FTZ R0, R19, UR4 ;  /* 0x0000000413007c20 */ /* 0x004fe40008410000 */
[----:B------:R-:W-:Y:S01]  /*ab60*/  HMMA.16816.F32 R16, R4, R40, R24 ;  /* 0x000000280410723c */ /* 0x000fe20000001818 */
[----:B------:R-:W2:Y:S03]  /*ab70*/  LDSM.16.M88.4 R40, [R175] ;  /* 0x00000000af28783b */ /* 0x000ea60000000200 */
[----:B------:R3:W-:Y:S02]  /*ab80*/  MUFU.TANH R156, R0 ;  /* 0x00000000009c7308 */ /* 0x0007e40000002400 */
[----:B------:R-:W-:Y:S01]  /*ab90*/  HMMA.16816.F32 R24, R12, R58, RZ ;  /* 0x0000003a0c18723c */ /* 0x000fe200000018ff */
[----:B------:R-:W-:Y:S01]  /*aba0*/  LDSM.16.M88.4 R56, [R168] ;  /* 0x00000000a838783b */ /* 0x000fe20000000200 */
[----:B---3--:R-:W-:-:S04]  /*abb0*/  FMUL.FTZ R0, R32, UR4 ;  /* 0x0000000420007c20 */ /* 0x008fc80008410000 */
        /* <DEDUP_REMOVED lines=8> */
[----:B----4-:R-:W-:Y:S01]  /*ac40*/  HMMA.16816.F32 R28, R12, R48, RZ ;  /* 0x000000300c1c723c */ /* 0x010fe200000018ff */
        /* <DEDUP_REMOVED lines=8> */
[----:B------:R-:W1:Y:S03]  /*acd0*/  LDSM.16.M88.4 R44, [R134+0x3400] ;  /* 0x00340000862c783b */ /* 0x000e660000000200 */
[----:B------:R3:W-:Y:S02]  /*ace0*/  MUFU.TANH R163, R0 ;  /* 0x0000000000a37308 */ /* 0x0007e40000002400 */
[----:B------:R-:W-:Y:S01]  /*acf0*/  HMMA.16816.F32 R24, R12, R50, RZ ;  /* 0x000000320c18723c */ /* 0x000fe200000018ff */
[----:B---3--:R-:W-:-:S05]  /*ad00*/  FMUL.FTZ R0, R36, UR4 ;  /* 0x0000000424007c20 */ /* 0x008fca0008410000 */
[----:B------:R3:W-:Y:S02]  /*ad10*/  MUFU.TANH R71, R0 ;  /* 0x0000000000477308 */ /* 0x0007e40000002400 */
[----:B---3--:R-:W-:-:S06]  /*ad20*/  FMUL.FTZ R0, R37, UR4 ;  /* 0x0000000425007c20 */ /* 0x008fcc0008410000 */
[----:B------:R3:W-:Y:S02]  /*ad30*/  MUFU.TANH R73, R0 ;  /* 0x0000000000497308 */ /* 0x0007e40000002400 */
[----:B---3--:R-:W-:-:S06]  /*ad40*/  FMUL.FTZ R0, R38, UR4 ;  /* 0x0000000426007c20 */ /* 0x008fcc0008410000 */
[----:B------:R3:W-:Y:S02]  /*ad50*/  MUFU.TANH R186, R0 ;  /* 0x0000000000ba7308 */ /* 0x0007e40000002400 */
[----:B---3--:R-:W-:Y:S02]  /*ad60*/  FMUL.FTZ R0, R39, UR4 ;  /* 0x0000000427007c20 */ /* 0x008fe40008410000 */
[----:B------:R-:W3:Y:S04]  /*ad70*/  LDSM.16.M88.4 R36, [R174] ;  /* 0x00000000ae24783b */ /* 0x000ee80000000200 */
        /* <DEDUP_REMOVED lines=8> */
[C---:B--2---:R-:W-:Y:S04]  /*ae00*/  HMMA.16816.F32 R32, R4.reuse, R40, R28 ;  /* 0x000000280420723c */ /* 0x044fe8000000181c */
[----:B------:R2:W-:Y:S02]  /*ae10*/  MUFU.TANH R191, R0 ;  /* 0x0000000000bf7308 */ /* 0x0005e40000002400 */
[----:B------:R-:W-:Y:S01]  /*ae20*/  HMMA.16816.F32 R28, R4, R42, R24 ;  /* 0x0000002a041c723c */ /* 0x000fe20000001818 */
[----:B------:R-:W-:Y:S05]  /*ae30*/  LDSM.16.M88.4 R40, [R173] ;  /* 0x00000000ad28783b */ /* 0x000fea0000000200 */
[----:B-1----:R-:W-:Y:S01]  /*ae40*/  HMMA.16816.F32 R24, R12, R44, RZ ;  /* 0x0000002c0c18723c */ /* 0x002fe200000018ff */
[----:B--2---:R-:W-:-:S04]  /*ae50*/  FMUL.FTZ R0, R16, UR4 ;  /* 0x0000000410007c20 */ /* 0x004fc80008410000 */
[----:B------:R1:W-:-:S15]  /*ae60*/  MUFU.TANH R68, R0 ;  /* 0x0000000000447308 */ /* 0x0003de0000002400 */
[----:B------:R-:W-:-:S04]  /*ae70*/  NOP ;  /* 0x0000000000007918 */ /* 0x000fc80000000000 */
[----:B---3--:R-:W-:Y:S01]  /*ae80*/  HMMA.16816.F32 R24, R4, R36, R24 ;  /* 0x000000240418723c */ /* 0x008fe20000001818 */
[----:B-1----:R-:W-:-:S04]  /*ae90*/  FMUL.FTZ R0, R17, UR4 ;  /* 0x0000000411007c20 */ /* 0x002fc80008410000 */
[----:B------:R1:W-:Y:S02]  /*aea0*/  MUFU.TANH R205, R0 ;  /* 0x0000000000cd7308 */ /* 0x0003e40000002400 */
[----:B-1----:R-:W-:-:S06]  /*aeb0*/  FMUL.FTZ R0, R18, UR4 ;  /* 0x0000000412007c20 */ /* 0x002fcc0008410000 */
[----:B------:R1:W-:Y:S02]  /*aec0*/  MUFU.TANH R194, R0 ;  /* 0x0000000000c27308 */ /* 0x0003e40000002400 */
[----:B-1----:R-:W-:Y:S02]  /*aed0*/  FMUL.FTZ R0, R19, UR4 ;  /* 0x0000000413007c20 */ /* 0x002fe40008410000 */
[----:B------:R-:W-:Y:S04]  /*aee0*/  HMMA.16816.F32 R16, R12, R66, RZ ;  /* 0x000000420c10723c */ /* 0x000fe800000018ff */
[----:B------:R1:W-:Y:S02]  /*aef0*/  MUFU.TANH R195, R0 ;  /* 0x0000000000c37308 */ /* 0x0003e40000002400 */
[----:B-1----:R-:W-:-:S06]  /*af00*/  FMUL.FTZ R0, R32, UR4 ;  /* 0x0000000420007c20 */ /* 0x002fcc0008410000 */
[----:B------:R1:W-:-:S12]  /*af10*/  MUFU.TANH R196, R0 ;  /* 0x0000000000c47308 */ /* 0x0003d80000002400 */
[----:B------:R-:W-:Y:S06]  /*af20*/  HMMA.16816.F32 R48, R4, R58, R16 ;  /* 0x0000003a0430723c */ /* 0x000fec0000001810 */
[----:B------:R-:W-:Y:S01]  /*af30*/  HMMA.16816.F32 R16, R12, R46, RZ ;  /* 0x0000002e0c10723c */ /* 0x000fe200000018ff */
[----:B------:R-:W-:Y:S01]  /*af40*/  LDSM.16.M88.4 R44, [R172] ;  /* 0x00000000ac2c783b */ /* 0x000fe20000000200 */
[----:B-1----:R-:W-:-:S04]  /*af50*/  FMUL.FTZ R0, R33, UR4 ;  /* 0x0000000421007c20 */ /* 0x002fc80008410000 */
[----:B------:R1:W-:-:S12]  /*af60*/  MUFU.TANH R69, R0 ;  /* 0x0000000000457308 */ /* 0x0003d80000002400 */
[----:B------:R-:W-:Y:S01]  /*af70*/  FMUL.FTZ R21, R51, UR4 ;  /* 0x0000000433157c20 */ /* 0x000fe20008410000 */
[----:B------:R-:W-:-:S03]  /*af80*/  FMUL.FTZ R2, R49, UR4 ;  /* 0x0000000431027c20 */ /* 0x000fc60008410000 */
[----:B------:R2:W-:Y:S08]  /*af90*/  MUFU.TANH R22, R21 ;  /* 0x0000001500167308 */ /* 0x0005f00000002400 */
[----:B------:R-:W3:Y:S01]  /*afa0*/  MUFU.TANH R23, R2 ;  /* 0x0000000200177308 */ /* 0x000ee20000002400 */
[----:B-1----:R-:W-:-:S07]  /*afb0*/  FMUL.FTZ R0, R34, UR4 ;  /* 0x0000000422007c20 */ /* 0x002fce0008410000 */
[----:B------:R1:W-:Y:S01]  /*afc0*/  MUFU.TANH R197, R0 ;  /* 0x0000000000c57308 */ /* 0x0003e20000002400 */
[----:B--2---:R-:W-:-:S07]  /*afd0*/  FMUL.FTZ R21, R25, UR4 ;  /* 0x0000000419157c20 */ /* 0x004fce0008410000 */
[----:B------:R2:W-:Y:S01]  /*afe0*/  MUFU.TANH R202, R21 ;  /* 0x0000001500ca7308 */ /* 0x0005e20000002400 */
[----:B-1----:R-:W-:Y:S02]  /*aff0*/  FMUL.FTZ R0, R35, UR4 ;  /* 0x0000000423007c20 */ /* 0x002fe40008410000 */
[----:B------:R-:W1:Y:S05]  /*b000*/  LDSM.16.M88.4 R32, [R134+0x3800] ;  /* 0x003800008620783b */ /* 0x000e6a0000000200 */
[----:B------:R4:W3:Y:S01]  /*b010*/  MUFU.TANH R204, R0 ;  /* 0x0000000000cc7308 */ /* 0x0008e20000002400 */
[----:B--2---:R-:W-:-:S07]  /*b020*/  FMUL.FTZ R21, R27, UR4 ;  /* 0x000000041b157c20 */ /* 0x004fce0008410000 */
[----:B------:R-:W-:Y:S01]  /*b030*/  MUFU.TANH R199, R21 ;  /* 0x0000001500c77308 */ /* 0x000fe20000002400 */
[----:B----4-:R-:W-:-:S07]  /*b040*/  FMUL.FTZ R0, R28, UR4 ;  /* 0x000000041c007c20 */ /* 0x010fce0008410000 */
[----:B------:R2:W4:Y:S02]  /*b050*/  MUFU.TANH R203, R0 ;  /* 0x0000000000cb7308 */ /* 0x0005240000002400 */
[----:B--2---:R-:W-:-:S06]  /*b060*/  FMUL.FTZ R0, R29, UR4 ;  /* 0x000000041d007c20 */ /* 0x004fcc0008410000 */
[----:B------:R2:W-:Y:S02]  /*b070*/  MUFU.TANH R63, R0 ;  /* 0x00000000003f7308 */ /* 0x0005e40000002400 */
[----:B--2---:R-:W-:-:S06]  /*b080*/  FMUL.FTZ R0, R30, UR4 ;  /* 0x000000041e007c20 */ /* 0x004fcc0008410000 */
[----:B------:R2:W-:Y:S02]  /*b090*/  MUFU.TANH R198, R0 ;  /* 0x0000000000c67308 */ /* 0x0005e40000002400 */
[----:B--2---:R-:W-:Y:S02]  /*b0a0*/  FMUL.FTZ R0, R31, UR4 ;  /* 0x000000041f007c20 */ /* 0x004fe40008410000 */
[----:B------:R-:W-:Y:S01]  /*b0b0*/  HMMA.16816.F32 R28, R4, R38, R16 ;  /* 0x00000026041c723c */ /* 0x000fe20000001810 */
[----:B------:R-:W2:Y:S03]  /*b0c0*/  LDSM.16.M88.4 R36, [R134+0x3c00] ;  /* 0x003c00008624783b */ /* 0x000ea60000000200 */
[----:B------:R5:W4:Y:S02]  /*b0d0*/  MUFU.TANH R200, R0 ;  /* 0x0000000000c87308 */ /* 0x000b240000002400 */
[----:B-1----:R-:W-:Y:S01]  /*b0e0*/  HMMA.16816.F32 R16, R12, R32, RZ ;  /* 0x000000200c10723c */ /* 0x002fe200000018ff */
[----:B-----5:R-:W-:-:S05]  /*b0f0*/  FMUL.FTZ R0, R24, UR4 ;  /* 0x0000000418007c20 */ /* 0x020fca0008410000 */
[----:B------:R1:W5:-:S12]  /*b100*/  MUFU.TANH R201, R0 ;  /* 0x0000000000c97308 */ /* 0x0003580000002400 */
[----:B------:R-:W-:-:S04]  /*b110*/  FMUL.FTZ R21, R29, UR4 ;  /* 0x000000041d157c20 */ /* 0x000fc80008410000 */
[----:B------:R3:W-:Y:S01]  /*b120*/  MUFU.TANH R189, R21 ;  /* 0x0000001500bd7308 */ /* 0x0007e20000002400 */
[----:B-1----:R-:W-:-:S05]  /*b130*/  IMAD.SHL.U32 R0, R241, 0x100, RZ ;  /* 0x00000100f1007824 */ /* 0x002fca00078e00ff */
[C-C-:B------:R-:W-:Y:S02]  /*b140*/  LOP3.LUT R10, R0.reuse, 0x28, R11.reuse, 0xfe, !PT ;  /* 0x00000028000a7812 */ /* 0x140fe400078efe0b */
[----:B------:R-:W-:Y:S01]  /*b150*/  LOP3.LUT R2, R0, 0xf9, R11, 0xfe, !PT ;  /* 0x000000f900027812 */ /* 0x000fe200078efe0b */
[----:B---3--:R-:W-:Y:S01]  /*b160*/  FMUL.FTZ R21, R30, UR4 ;  /* 0x000000041e157c20 */ /* 0x008fe20008410000 */
[----:B------:R-:W-:Y:S02]  /*b170*/  ISETP.GE.AND P2, PT, R10, R8, PT ;  /* 0x000000080a00720c */ /* 0x000fe40003f46270 */
[----:B------:R-:W-:Y:S01]  /*b180*/  LOP3.LUT R10, R0, R11, RZ, 0xfc, !PT ;  /* 0x0000000b000a7212 */ /* 0x000fe200078efcff */
[----:B------:R-:W-:Y:S01]  /*b190*/  MUFU.TANH R62, R21 ;  /* 0x00000015003e7308 */ /* 0x000fe20000002400 */
[-C--:B------:R-:W-:Y:S02]  /*b1a0*/  ISETP.GE.AND P4, PT, R2, R9.reuse, PT ;  /* 0x000000090200720c */ /* 0x080fe40003f86270 */
[----:B------:R-:W-:-:S02]  /*b1b0*/  ISETP.GE.AND P1, PT, R10, R9, PT ;  /* 0x000000090a00720c */ /* 0x000fc40003f26270 */
[-C--:B------:R-:W-:Y:S01]  /*b1c0*/  ISETP.GE.AND P3, PT, R10, R8.reuse, PT ;  /* 0x000000080a00720c */ /* 0x080fe20003f66270 */
[----:B------:R-:W-:Y:S01]  /*b1d0*/  FMUL.FTZ R10, R26, UR4 ;  /* 0x000000041a0a7c20 */ /* 0x000fe20008410000 */
[----:B------:R-:W-:Y:S01]  /*b1e0*/  ISETP.GE.AND P5, PT, R2, R8, PT ;  /* 0x000000080200720c */ /* 0x000fe20003fa6270 */
[----:B------:R-:W-:Y:S01]  /*b1f0*/  HMMA.16816.F32 R24, R4, R40, R16 ;  /* 0x000000280418723c */ /* 0x000fe20000001810 */
[----:B------:R-:W-:Y:S01]  /*b200*/  LOP3.LUT R2, R0, 0x1, R11, 0xfe, !PT ;  /* 0x0000000100027812 */ /* 0x000fe200078efe0b */
[----:B------:R1:W3:Y:S01]  /*b210*/  MUFU.TANH R59, R10 ;  /* 0x0000000a003b7308 */ /* 0x0002e20000002400 */
[----:B------:R-:W-:Y:S02]  /*b220*/  FSEL R158, R61, -INF , !P2 ;  /* 0xff8000003d9e7808 */ /* 0x000fe40005000000 */
[----:B------:R-:W-:Y:S01]  /*b230*/  FSEL R209, R23, -INF , !P4 ;  /* 0xff80000017d17808 */ /* 0x000fe20006000000 */
[----:B------:R-:W-:Y:S01]  /*b240*/  HMMA.16816.F32 R16, R12, R34, RZ ;  /* 0x000000220c10723c */ /* 0x000fe200000018ff */
[----:B------:R-:W-:Y:S01]  /*b250*/  FSEL R211, R22, -INF , !P5 ;  /* 0xff80000016d37808 */ /* 0x000fe20006800000 */
[----:B------:R-:W4:Y:S01]  /*b260*/  LDSM.16.M88.4 R32, [R134+0x4000] ;  /* 0x004000008620783b */ /* 0x000f220000000200 */
[----:B------:R-:W-:-:S02]  /*b270*/  FSEL R100, R100, -INF , !P1 ;  /* 0xff80000064647808 */ /* 0x000fc40004800000 */
[C---:B------:R-:W-:Y:S02]  /*b280*/  ISETP.GE.AND P2, PT, R2.reuse, R9, PT ;  /* 0x000000090200720c */ /* 0x040fe40003f46270 */
[----:B------:R-:W-:Y:S02]  /*b290*/  ISETP.GE.AND P4, PT, R2, R8, PT ;  /* 0x000000080200720c */ /* 0x000fe40003f86270 */
[C-C-:B------:R-:W-:Y:S02]  /*b2a0*/  LOP3.LUT R2, R0.reuse, 0x9, R11.reuse, 0xfe, !PT ;  /* 0x0000000900027812 */ /* 0x140fe400078efe0b */
[----:B------:R-:W-:Y:S02]  /*b2b0*/  FSEL R105, R105, -INF , !P2 ;  /* 0xff80000069697808 */ /* 0x000fe40005000000 */
[----:B-1----:R-:W-:Y:S02]  /*b2c0*/  LOP3.LUT R10, R0, 0x8, R11, 0xfe, !PT ;  /* 0x00000008000a7812 */ /* 0x002fe400078efe0b */
[----:B------:R-:W-:-:S02]  /*b2d0*/  FSEL R152, R152, -INF , !P4 ;  /* 0xff80000098987808 */ /* 0x000fc40006000000 */
[CC--:B------:R-:W-:Y:S01]  /*b2e0*/  ISETP.GE.AND P5, PT, R10.reuse, R9.reuse, PT ;  /* 0x000000090a00720c */ /* 0x0c0fe20003fa6270 */
[----:B------:R-:W-:Y:S01]  /*b2f0*/  FMUL.FTZ R21, R25, UR4 ;  /* 0x0000000419157c20 */ /* 0x000fe20008410000 */
[-C--:B------:R-:W-:Y:S02]  /*b300*/  ISETP.GE.AND P1, PT, R10, R8.reuse, PT ;  /* 0x000000080a00720c */ /* 0x080fe40003f26270 */
[----:B------:R-:W-:Y:S01]  /*b310*/  LOP3.LUT R10, R0, 0x10, R11, 0xfe, !PT ;  /* 0x00000010000a7812 */ /* 0x000fe200078efe0b */
[----:B------:R1:W-:Y:S01]  /*b320*/  MUFU.TANH R162, R21 ;  /* 0x0000001500a27308 */ /* 0x0003e20000002400 */
[----:B------:R-:W-:Y:S02]  /*b330*/  FSEL R101, R101, -INF , !P5 ;  /* 0xff80000065657808 */ /* 0x000fe40006800000 */
[----:B------:R-:W-:Y:S02]  /*b340*/  ISETP.GE.AND P2, PT, R2, R8, PT ;  /* 0x000000080200720c */ /* 0x000fe40003f46270 */
[----:B------:R-:W-:-:S02]  /*b350*/  ISETP.GE.AND P4, PT, R10, R9, PT ;  /* 0x000000090a00720c */ /* 0x000fc40003f86270 */
[-C--:B------:R-:W-:Y:S02]  /*b360*/  ISETP.GE.AND P5, PT, R10, R8.reuse, PT ;  /* 0x000000080a00720c */ /* 0x080fe40003fa6270 */
[----:B------:R-:W-:Y:S02]  /*b370*/  LOP3.LUT R10, R0, 0x18, R11, 0xfe, !PT ;  /* 0x00000018000a7812 */ /* 0x000fe400078efe0b */
[----:B------:R-:W-:Y:S02]  /*b380*/  FSEL R129, R129, -INF , !P3 ;  /* 0xff80000081817808 */ /* 0x000fe40005800000 */
[----:B------:R-:W-:Y:S02]  /*b390*/  FSEL R131, R131, -INF , !P2 ;  /* 0xff80000083837808 */ /* 0x000fe40005000000 */
[----:B------:R-:W-:Y:S02]  /*b3a0*/  FSEL R98, R98, -INF , !P4 ;  /* 0xff80000062627808 */ /* 0x000fe40006000000 */
[-C--:B------:R-:W-:Y:S01]  /*b3b0*/  ISETP.GE.AND P3, PT, R2, R9.reuse, PT ;  /* 0x000000090200720c */ /* 0x080fe20003f66270 */
[----:B------:R-:W-:Y:S01]  /*b3c0*/  FMUL.FTZ R2, R28, UR4 ;  /* 0x000000041c027c20 */ /* 0x000fe20008410000 */
[C---:B------:R-:W-:Y:S01]  /*b3d0*/  ISETP.GE.AND P2, PT, R10.reuse, R9, PT ;  /* 0x000000090a00720c */ /* 0x040fe20003f46270 */
[----:B-1----:R-:W-:Y:S01]  /*b3e0*/  FMUL.FTZ R21, R27, UR4 ;  /* 0x000000041b157c20 */ /* 0x002fe20008410000 */
[----:B------:R-:W-:Y:S01]  /*b3f0*/  ISETP.GE.AND P4, PT, R10, R8, PT ;  /* 0x000000080a00720c */ /* 0x000fe20003f86270 */
[----:B------:R-:W-:Y:S01]  /*b400*/  FMUL.FTZ R10, R31, UR4 ;  /* 0x000000041f0a7c20 */ /* 0x000fe20008410000 */
[----:B------:R1:W3:Y:S01]  /*b410*/  MUFU.TANH R58, R2 ;  /* 0x00000002003a7308 */ /* 0x0002e20000002400 */
[----:B------:R-:W-:Y:S01]  /*b420*/  HMMA.16816.F32 R28, R4, R42, R16 ;  /* 0x0000002a041c723c */ /* 0x000fe20000001810 */
[----:B------:R-:W-:Y:S01]  /*b430*/  FSEL R132, R132, -INF , !P1 ;  /* 0xff80000084847808 */ /* 0x000fe20004800000 */
[----:B------:R-:W5:Y:S01]  /*b440*/  LDSM.16.M88.4 R40, [R171] ;  /* 0x00000000ab28783b */ /* 0x000f620000000200 */
[----:B------:R-:W-:-:S02]  /*b450*/  FSEL R99, R99, -INF , !P3 ;  /* 0xff80000063637808 */ /* 0x000fc40005800000 */
[----:B------:R-:W-:Y:S01]  /*b460*/  FSEL R130, R130, -INF , !P5 ;  /* 0xff80000082827808 */ /* 0x000fe20006800000 */
[----:B--2---:R-:W-:Y:S01]  /*b470*/  HMMA.16816.F32 R16, R12, R36, RZ ;  /* 0x000000240c10723c */ /* 0x004fe200000018ff */
[----:B------:R2:W3:Y:S01]  /*b480*/  MUFU.TANH R193, R10 ;  /* 0x0000000a00c17308 */ /* 0x0004e20000002400 */
[----:B------:R-:W-:Y:S02]  /*b490*/  FSEL R125, R125, -INF , !P4 ;  /* 0xff8000007d7d7808 */ /* 0x000fe40006000000 */
[----:B------:R-:W-:-:S05]  /*b4a0*/  FSEL R96, R96, -INF , !P2 ;  /* 0xff80000060607808 */ /* 0x000fca0005000000 */
[----:B------:R4:W-:Y:S01]  /*b4b0*/  MUFU.TANH R157, R21 ;  /* 0x00000015009d7308 */ /* 0x0009e20000002400 */
[----:B-1----:R-:W-:-:S04]  /*b4c0*/  LOP3.LUT R2, R0, 0x11, R11, 0xfe, !PT ;  /* 0x0000001100027812 */ /* 0x002fc800078efe0b */
[CC--:B------:R-:W-:Y:S02]  /*b4d0*/  ISETP.GE.AND P1, PT, R2.reuse, R9.reuse, PT ;  /* 0x000000090200720c */ /* 0x0c0fe40003f26270 */
[-C--:B------:R-:W-:Y:S02]  /*b4e0*/  ISETP.GE.AND P3, PT, R2, R8.reuse, PT ;  /* 0x000000080200720c */ /* 0x080fe40003f66270 */
[----:B------:R-:W-:Y:S01]  /*b4f0*/  LOP3.LUT R2, R0, 0x19, R11, 0xfe, !PT ;  /* 0x0000001900027812 */ /* 0x000fe200078efe0b */
[----:B--2---:R-:W-:Y:S01]  /*b500*/  FMUL.FTZ R10, R24, UR4 ;  /* 0x00000004180a7c20 */ /* 0x004fe20008410000 */
[----:B------:R-:W-:Y:S02]  /*b510*/  FSEL R97, R97, -INF , !P1 ;  /* 0xff80000061617808 */ /* 0x000fe40004800000 */
[C---:B------:R-:W-:Y:S01]  /*b520*/  ISETP.GE.AND P5, PT, R2.reuse, R9, PT ;  /* 0x000000090200720c */ /* 0x040fe20003fa6270 */
[----:B------:R1:W2:Y:S01]  /*b530*/  MUFU.TANH R187, R10 ;  /* 0x0000000a00bb7308 */ /* 0x0002a20000002400 */
[----:B------:R-:W-:-:S02]  /*b540*/  ISETP.GE.AND P1, PT, R2, R8, PT ;  /* 0x000000080200720c */ /* 0x000fc40003f26270 */
[----:B------:R-:W-:Y:S01]  /*b550*/  FSEL R95, R95, -INF , !P5 ;  /* 0xff8000005f5f7808 */ /* 0x000fe20006800000 */
[----:B----4-:R-:W-:Y:S01]  /*b560*/  FMUL.FTZ R21, R29, UR4 ;  /* 0x000000041d157c20 */ /* 0x010fe20008410000 */
[--C-:B------:R-:W-:Y:S02]  /*b570*/  LOP3.LUT R2, R0, 0x20, R11.reuse, 0xfe, !PT ;  /* 0x0000002000027812 */ /* 0x100fe400078efe0b */
[----:B------:R-:W-:Y:S01]  /*b580*/  FSEL R126, R126, -INF , !P3 ;  /* 0xff8000007e7e7808 */ /* 0x000fe20005800000 */
[----:B------:R4:W-:Y:S01]  /*b590*/  MUFU.TANH R114, R21 ;  /* 0x0000001500727308 */ /* 0x0009e20000002400 */
[C---:B------:R-:W-:Y:S02]  /*b5a0*/  ISETP.GE.AND P3, PT, R2.reuse, R9, PT ;  /* 0x000000090200720c */ /* 0x040fe40003f66270 */
[----:B------:R-:W-:Y:S02]  /*b5b0*/  ISETP.GE.AND P2, PT, R2, R8, PT ;  /* 0x000000080200720c */ /* 0x000fe40003f46270 */
[----:B------:R-:W-:-:S02]  /*b5c0*/  LOP3.LUT R2, R0, 0x29, R11, 0xfe, !PT ;  /* 0x0000002900027812 */ /* 0x000fc400078efe0b */
[----:B------:R-:W-:Y:S02]  /*b5d0*/  FSEL R124, R124, -INF , !P1 ;  /* 0xff8000007c7c7808 */ /* 0x000fe40004800000 */
[--C-:B-1----:R-:W-:Y:S02]  /*b5e0*/  LOP3.LUT R10, R0, 0x21, R11.reuse, 0xfe, !PT ;  /* 0x00000021000a7812 */ /* 0x102fe400078efe0b */
[----:B------:R-:W-:Y:S02]  /*b5f0*/  FSEL R94, R94, -INF , !P3 ;  /* 0xff8000005e5e7808 */ /* 0x000fe40005800000 */
[CC--:B------:R-:W-:Y:S02]  /*b600*/  ISETP.GE.AND P4, PT, R10.reuse, R9.reuse, PT ;  /* 0x000000090a00720c */ /* 0x0c0fe40003f86270 */
[-C--:B------:R-:W-:Y:S01]  /*b610*/  ISETP.GE.AND P5, PT, R10, R8.reuse, PT ;  /* 0x000000080a00720c */ /* 0x080fe20003fa6270 */
[----:B------:R-:W-:Y:S01]  /*b620*/  FMUL.FTZ R10, R26, UR4 ;  /* 0x000000041a0a7c20 */ /* 0x000fe20008410000 */
[----:B------:R-:W-:Y:S01]  /*b630*/  FSEL R123, R123, -INF , !P2 ;  /* 0xff8000007b7b7808 */ /* 0x000fe20005000000 */
[----:B------:R-:W-:Y:S01]  /*b640*/  HMMA.16816.F32 R24, R4, R44, R16 ;  /* 0x0000002c0418723c */ /* 0x000fe20000001810 */
[----:B------:R-:W-:Y:S01]  /*b650*/  FSEL R93, R93, -INF , !P4 ;  /* 0xff8000005d5d7808 */ /* 0x000fe20006000000 */
[----:B------:R1:W2:Y:S01]  /*b660*/  MUFU.TANH R155, R10 ;  /* 0x0000000a009b7308 */ /* 0x0002a20000002400 */
[----:B------:R-:W-:Y:S01]  /*b670*/  ISETP.GE.AND P1, PT, R2, R9, PT ;  /* 0x000000090200720c */ /* 0x000fe20003f26270 */
[----:B----4-:R-:W-:Y:S01]  /*b680*/  FMUL.FTZ R21, R30, UR4 ;  /* 0x000000041e157c20 */ /* 0x010fe20008410000 */
[----:B------:R-:W-:Y:S01]  /*b690*/  ISETP.GE.AND P3, PT, R2, R8, PT ;  /* 0x000000080200720c */ /* 0x000fe20003f66270 */
[----:B------:R-:W-:Y:S01]  /*b6a0*/  HMMA.16816.F32 R16, R12, R38, RZ ;  /* 0x000000260c10723c */ /* 0x000fe200000018ff */
[----:B------:R-:W-:Y:S01]  /*b6b0*/  LOP3.LUT R2, R0, 0x31, R11, 0xfe, !PT ;  /* 0x0000003100027812 */ /* 0x000fe200078efe0b */
[----:B------:R-:W4:Y:S01]  /*b6c0*/  LDSM.16.M88.4 R36, [R134+0x4400] ;  /* 0x004400008624783b */ /* 0x000f220000000200 */
[----:B------:R-:W-:Y:S01]  /*b6d0*/  FSEL R92, R92, -INF , !P1 ;  /* 0xff8000005c5c7808 */ /* 0x000fe20004800000 */
[----:B------:R3:W-:Y:S01]  /*b6e0*/  MUFU.TANH R49, R21 ;  /* 0x0000001500317308 */ /* 0x0007e20000002400 */
[----:B------:R-:W-:-:S02]  /*b6f0*/  FSEL R117, R117, -INF , !P3 ;  /* 0xff80000075757808 */ /* 0x000fc40005800000 */
[----:B------:R-:W-:Y:S02]  /*b700*/  ISETP.GE.AND P1, PT, R2, R8, PT ;  /* 0x000000080200720c */ /* 0x000fe40003f26270 */
[----:B------:R-:W-:Y:S02]  /*b710*/  FSEL R122, R122, -INF , !P5 ;  /* 0xff8000007a7a7808 */ /* 0x000fe40006800000 */
[----:B------:R-:W-:Y:S02]  /*b720*/  FSEL R116, R116, -INF , !P1 ;  /* 0xff80000074747808 */ /* 0x000fe40004800000 */
[----:B-1----:R-:W-:Y:S02]  /*b730*/  LOP3.LUT R10, R0, 0x30, R11, 0xfe, !PT ;  /* 0x00000030000a7812 */ /* 0x002fe400078efe0b */
[-C--:B------:R-:W-:Y:S01]  /*b740*/  ISETP.GE.AND P5, PT, R2, R9.reuse, PT ;  /* 0x000000090200720c */ /* 0x080fe20003fa6270 */
[----:B------:R-:W-:Y:S01]  /*b750*/  FMUL.FTZ R2, R28, UR4 ;  /* 0x000000041c027c20 */ /* 0x000fe20008410000 */
[----:B------:R-:W-:-:S02]  /*b760*/  ISETP.GE.AND P2, PT, R10, R9, PT ;  /* 0x000000090a00720c */ /* 0x000fc40003f46270 */
[-C--:B------:R-:W-:Y:S01]  /*b770*/  ISETP.GE.AND P4, PT, R10, R8.reuse, PT ;  /* 0x000000080a00720c */ /* 0x080fe20003f86270 */
[----:B------:R1:W2:Y:S01]  /*b780*/  MUFU.TANH R127, R2 ;  /* 0x00000002007f7308 */ /* 0x0002a20000002400 */
[--C-:B------:R-:W-:Y:S01]  /*b790*/  LOP3.LUT R10, R0, 0x38, R11.reuse, 0xfe, !PT ;  /* 0x00000038000a7812 */ /* 0x100fe200078efe0b */
[----:B---3--:R-:W-:Y:S01]  /*b7a0*/  FMUL.FTZ R21, R25, UR4 ;  /* 0x0000000419157c20 */ /* 0x008fe20008410000 */
[----:B------:R-:W-:Y:S02]  /*b7b0*/  FSEL R91, R91, -INF , !P2 ;  /* 0xff8000005b5b7808 */ /* 0x000fe40005000000 */
[C---:B------:R-:W-:Y:S02]  /*b7c0*/  ISETP.GE.AND P3, PT, R10.reuse, R9, PT ;  /* 0x000000090a00720c */ /* 0x040fe40003f66270 */
[----:B------:R-:W-:Y:S01]  /*b7d0*/  ISETP.GE.AND P2, PT, R10, R8, PT ;  /* 0x000000080a00720c */ /* 0x000fe20003f46270 */
[----:B------:R3:W-:Y:S01]  /*b7e0*/  MUFU.TANH R113, R21 ;  /* 0x0000001500717308 */ /* 0x0007e20000002400 */
[----:B------:R-:W-:-:S02]  /*b7f0*/  LOP3.LUT R10, R0, 0x40, R11, 0xfe, !PT ;  /* 0x00000040000a7812 */ /* 0x000fc400078efe0b */
[----:B------:R-:W-:Y:S02]  /*b800*/  FSEL R90, R90, -INF , !P3 ;  /* 0xff8000005a5a7808 */ /* 0x000fe40005800000 */
[C---:B------:R-:W-:Y:S02]  /*b810*/  ISETP.GE.AND P1, PT, R10.reuse, R9, PT ;  /* 0x000000090a00720c */ /* 0x040fe40003f26270 */
[----:B------:R-:W-:Y:S01]  /*b820*/  ISETP.GE.AND P3, PT, R10, R8, PT ;  /* 0x000000080a00720c */ /* 0x000fe20003f66270 */
[----:B------:R-:W-:Y:S01]  /*b830*/  FMUL.FTZ R10, R31, UR4 ;  /* 0x000000041f0a7c20 */ /* 0x000fe20008410000 */
[----:B-1----:R-:W-:Y:S01]  /*b840*/  LOP3.LUT R2, R0, 0x39, R11, 0xfe, !PT ;  /* 0x0000003900027812 */ /* 0x002fe200078efe0b */
[----:B------:R-:W-:Y:S01]  /*b850*/  HMMA.16816.F32 R28, R4, R46, R16 ;  /* 0x0000002e041c723c */ /* 0x000fe20000001810 */
[----:B------:R-:W-:Y:S01]  /*b860*/  FSEL R115, R115, -INF , !P4 ;  /* 0xff80000073737808 */ /* 0x000fe20006000000 */
[----:B------:R1:W2:Y:S01]  /*b870*/  MUFU.TANH R120, R10 ;  /* 0x0000000a00787308 */ /* 0x0002a20000002400 */
[----:B------:R-:W-:-:S02]  /*b880*/  FSEL R88, R88, -INF , !P5 ;  /* 0xff80000058587808 */ /* 0x000fc40006800000 */
[CC--:B------:R-:W-:Y:S01]  /*b890*/  ISETP.GE.AND P4, PT, R2.reuse, R9.reuse, PT ;  /* 0x000000090200720c */ /* 0x0c0fe20003f86270 */
[----:B------:R-:W-:Y:S01]  /*b8a0*/  HMMA.16816.F32 R16, R12, R32, RZ ;  /* 0x000000200c10723c */ /* 0x000fe200000018ff */
[----:B------:R-:W-:Y:S01]  /*b8b0*/  ISETP.GE.AND P5, PT, R2, R8, PT ;  /* 0x000000080200720c */ /* 0x000fe20003fa6270 */
[----:B---3--:R-:W-:Y:S01]  /*b8c0*/  FMUL.FTZ R21, R27, UR4 ;  /* 0x000000041b157c20 */ /* 0x008fe20008410000 */
[----:B------:R-:W-:Y:S02]  /*b8d0*/  LOP3.LUT R2, R0, 0x41, R11, 0xfe, !PT ;  /* 0x0000004100027812 */ /* 0x000fe400078efe0b */
[----:B------:R-:W-:Y:S01]  /*b8e0*/  FSEL R121, R121, -INF , !P2 ;  /* 0xff80000079797808 */ /* 0x000fe20005000000 */
[----:B------:R3:W-:Y:S01]  /*b8f0*/  MUFU.TANH R111, R21 ;  /* 0x00000015006f7308 */ /* 0x0007e20000002400 */
[----:B------:R-:W-:Y:S02]  /*b900*/  ISETP.GE.AND P2, PT, R2, R9, PT ;  /* 0x000000090200720c */ /* 0x000fe40003f46270 */
[----:B------:R-:W-:-:S02]  /*b910*/  FSEL R118, R118, -INF , !P3 ;  /* 0xff80000076767808 */ /* 0x000fc40005800000 */
[----:B------:R-:W-:Y:S01]  /*b920*/  FSEL R83, R83, -INF , !P2 ;  /* 0xff80000053537808 */ /* 0x000fe20005000000 */
[----:B-1----:R-:W-:Y:S01]  /*b930*/  FMUL.FTZ R10, R24, UR4 ;  /* 0x00000004180a7c20 */ /* 0x002fe20008410000 */
[----:B------:R-:W-:Y:S02]  /*b940*/  FSEL R89, R89, -INF , !P4 ;  /* 0xff80000059597808 */ /* 0x000fe40006000000 */
[----:B------:R-:W-:Y:S01]  /*b950*/  ISETP.GE.AND P4, PT, R2, R8, PT ;  /* 0x000000080200720c */ /* 0x000fe20003f86270 */
[----:B------:R1:W2:Y:S01]  /*b960*/  MUFU.TANH R112, R10 ;  /* 0x0000000a00707308 */ /* 0x0002a20000002400 */
[----:B------:R-:W-:Y:S02]  /*b970*/  LOP3.LUT R2, R0, 0x48, R11, 0xfe, !PT ;  /* 0x0000004800027812 */ /* 0x000fe400078efe0b */
[----:B------:R-:W-:Y:S02]  /*b980*/  FSEL R119, R119, -INF , !P5 ;  /* 0xff80000077777808 */ /* 0x000fe40006800000 */
[----:B------:R-:W-:Y:S01]  /*b990*/  FSEL R87, R87, -INF , !P1 ;  /* 0xff80000057577808 */ /* 0x000fe20004800000 */
[----:B---3--:R-:W-:Y:S01]  /*b9a0*/  FMUL.FTZ R21, R29, UR4 ;  /* 0x000000041d157c20 */ /* 0x008fe20008410000 */
[----:B------:R-:W-:-:S02]  /*b9b0*/  ISETP.GE.AND P5, PT, R2, R9, PT ;  /* 0x000000090200720c */ /* 0x000fc40003fa6270 */
[----:B------:R-:W-:Y:S01]  /*b9c0*/  ISETP.GE.AND P1, PT, R2, R8, PT ;  /* 0x000000080200720c */ /* 0x000fe20003f26270 */
[----:B------:R3:W-:Y:S01]  /*b9d0*/  MUFU.TANH R109, R21 ;  /* 0x00000015006d7308 */ /* 0x0007e20000002400 */
[--C-:B------:R-:W-:Y:S02]  /*b9e0*/  LOP3.LUT R2, R0, 0x50, R11.reuse, 0xfe, !PT ;  /* 0x0000005000027812 */ /* 0x100fe400078efe0b */
[----:B------:R-:W-:Y:S02]  /*b9f0*/  FSEL R128, R128, -INF , !P4 ;  /* 0xff80000080807808 */ /* 0x000fe40006000000 */
[----:B------:R-:W-:Y:S02]  /*ba00*/  FSEL R85, R85, -INF , !P5 ;  /* 0xff80000055557808 */ /* 0x000fe40006800000 */
[----:B-1----:R-:W-:Y:S02]  /*ba10*/  LOP3.LUT R10, R0, 0x49, R11, 0xfe, !PT ;  /* 0x00000049000a7812 */ /* 0x002fe400078efe0b */
[----:B------:R-:W-:-:S02]  /*ba20*/  FSEL R133, R133, -INF , !P1 ;  /* 0xff80000085857808 */ /* 0x000fc40004800000 */
[CC--:B------:R-:W-:Y:S02]  /*ba30*/  ISETP.GE.AND P3, PT, R10.reuse, R9.reuse, PT ;  /* 0x000000090a00720c */ /* 0x0c0fe40003f66270 */
[-C--:B------:R-:W-:Y:S01]  /*ba40*/  ISETP.GE.AND P2, PT, R10, R8.reuse, PT ;  /* 0x000000080a00720c */ /* 0x080fe20003f46270 */
[----:B------:R-:W-:Y:S01]  /*ba50*/  FMUL.FTZ R10, R26, UR4 ;  /* 0x000000041a0a7c20 */ /* 0x000fe20008410000 */
[----:B------:R-:W-:Y:S01]  /*ba60*/  FSEL R84, R84, -INF , !P3 ;  /* 0xff80000054547808 */ /* 0x000fe20005800000 */
[----:B-----5:R-:W-:Y:S01]  /*ba70*/  HMMA.16816.F32 R24, R4, R40, R16 ;  /* 0x000000280418723c */ /* 0x020fe20000001810 */
[C---:B------:R-:W-:Y:S01]  /*ba80*/  ISETP.GE.AND P4, PT, R2.reuse, R9, PT ;  /* 0x000000090200720c */ /* 0x040fe20003f86270 */
[----:B------:R1:W5:Y:S01]  /*ba90*/  MUFU.TANH R23, R10 ;  /* 0x0000000a00177308 */ /* 0x0003620000002400 */
[----:B------:R-:W-:Y:S01]  /*baa0*/  ISETP.GE.AND P5, PT, R2, R8, PT ;  /* 0x000000080200720c */ /* 0x000fe20003fa6270 */
[----:B---3--:R-:W-:Y:S01]  /*bab0*/  FMUL.FTZ R21, R30, UR4 ;  /* 0x000000041e157c20 */ /* 0x008fe20008410000 */
[----:B------:R-:W-:Y:S01]  /*bac0*/  LOP3.LUT R2, R0, 0x58, R11, 0xfe, !PT ;  /* 0x0000005800027812 */ /* 0x000fe200078efe0b */
[----:B------:R-:W-:Y:S01]  /*bad0*/  HMMA.16816.F32 R16, R12, R34, RZ ;  /* 0x000000220c10723c */ /* 0x000fe200000018ff */
[----:B------:R-:W3:Y:S01]  /*bae0*/  LDSM.16.M88.4 R32, [R170] ;  /* 0x00000000aa20783b */ /* 0x000ee20000000200 */
[----:B------:R-:W-:-:S02]  /*baf0*/  FSEL R86, R86, -INF , !P4 ;  /* 0xff80000056567808 */ /* 0x000fc40006000000 */
[----:B------:R-:W-:Y:S01]  /*bb00*/  FSEL R153, R153, -INF , !P5 ;  /* 0xff80000099997808 */ /* 0x000fe20006800000 */
[----:B------:R4:W-:Y:S01]  /*bb10*/  MUFU.TANH R108, R21 ;  /* 0x00000015006c7308 */ /* 0x0009e20000002400 */
[----:B------:R-:W-:Y:S02]  /*bb20*/  ISETP.GE.AND P4, PT, R2, R8, PT ;  /* 0x000000080200720c */ /* 0x000fe40003f86270 */
[----:B------:R-:W-:Y:S02]  /*bb30*/  FSEL R154, R154, -INF , !P2 ;  /* 0xff8000009a9a7808 */ /* 0x000fe40005000000 */
[----:B------:R-:W-:Y:S02]  /*bb40*/  FSEL R159, R159, -INF , !P4 ;  /* 0xff8000009f9f7808 */ /* 0x000fe40006000000 */
[----:B------:R-:W-:Y:S01]  /*bb50*/  ISETP.GE.AND P2, PT, R2, R9, PT ;  /* 0x000000090200720c */ /* 0x000fe20003f46270 */
[----:B------:R-:W-:Y:S01]  /*bb60*/  FMUL.FTZ R2, R28, UR4 ;  /* 0x000000041c027c20 */ /* 0x000fe20008410000 */
[----:B-1----:R-:W-:-:S02]  /*bb70*/  LOP3.LUT R10, R0, 0x51, R11, 0xfe, !PT ;  /* 0x00000051000a7812 */ /* 0x002fc400078efe0b */
[----:B------:R-:W-:Y:S01]  /*bb80*/  FSEL R79, R79, -INF , !P2 ;  /* 0xff8000004f4f7808 */ /* 0x000fe20005000000 */
[----:B------:R1:W5:Y:S01]  /*bb90*/  MUFU.TANH R110, R2 ;  /* 0x00000002006e7308 */ /* 0x0003620000002400 */
[CC--:B------:R-:W-:Y:S02]  /*bba0*/  ISETP.GE.AND P1, PT, R10.reuse, R9.reuse, PT ;  /* 0x000000090a00720c */ /* 0x0c0fe40003f26270 */
[-C--:B------:R-:W-:Y:S02]  /*bbb0*/  ISETP.GE.AND P3, PT, R10, R8.reuse, PT ;  /* 0x000000080a00720c */ /* 0x080fe40003f66270 */
[----:B------:R-:W-:Y:S01]  /*bbc0*/  LOP3.LUT R10, R0, 0x59, R11, 0xfe, !PT ;  /* 0x00000059000a7812 */ /* 0x000fe200078efe0b */
[----:B----4-:R-:W-:Y:S01]  /*bbd0*/  FMUL.FTZ R21, R25, UR4 ;  /* 0x0000000419157c20 */ /* 0x010fe20008410000 */
[----:B------:R-:W-:Y:S02]  /*bbe0*/  FSEL R80, R80, -INF , !P1 ;  /* 0xff80000050507808 */ /* 0x000fe40004800000 */
[C---:B------:R-:W-:Y:S01]  /*bbf0*/  ISETP.GE.AND P5, PT, R10.reuse, R9, PT ;  /* 0x000000090a00720c */ /* 0x040fe20003fa6270 */
[----:B------:R4:W-:Y:S01]  /*bc00*/  MUFU.TANH R106, R21 ;  /* 0x00000015006a7308 */ /* 0x0009e20000002400 */
[----:B------:R-:W-:-:S02]  /*bc10*/  ISETP.GE.AND P1, PT, R10, R8, PT ;  /* 0x000000080a00720c */ /* 0x000fc40003f26270 */
[--C-:B------:R-:W-:Y:S02]  /*bc20*/  LOP3.LUT R10, R0, 0x61, R11.reuse, 0xfe, !PT ;  /* 0x00000061000a7812 */ /* 0x100fe400078efe0b */
[----:B------:R-:W-:Y:S02]  /*bc30*/  FSEL R82, R82, -INF , !P5 ;  /* 0xff80000052527808 */ /* 0x000fe40006800000 */
[CC--:B------:R-:W-:Y:S02]  /*bc40*/  ISETP.GE.AND P4, PT, R10.reuse, R9.reuse, PT ;  /* 0x000000090a00720c */ /* 0x0c0fe40003f86270 */
[----:B------:R-:W-:Y:S01]  /*bc50*/  ISETP.GE.AND P5, PT, R10, R8, PT ;  /* 0x000000080a00720c */ /* 0x000fe20003fa6270 */
[----:B------:R-:W-:Y:S01]  /*bc60*/  FMUL.FTZ R10, R31, UR4 ;  /* 0x000000041f0a7c20 */ /* 0x000fe20008410000 */
[----:B-1----:R-:W-:Y:S01]  /*bc70*/  LOP3.LUT R2, R0, 0x60, R11, 0xfe, !PT ;  /* 0x0000006000027812 */ /* 0x002fe200078efe0b */
[----:B------:R-:W-:Y:S01]  /*bc80*/  HMMA.16816.F32 R28, R4, R42, R16 ;  /* 0x0000002a041c723c */ /* 0x000fe20000001810 */
[----:B------:R-:W-:Y:S01]  /*bc90*/  FSEL R156, R156, -INF , !P3 ;  /* 0xff8000009c9c7808 */ /* 0x000fe20005800000 */
[----:B------:R1:W-:Y:S01]  /*bca0*/  MUFU.TANH R107, R10 ;  /* 0x0000000a006b7308 */ /* 0x0003e20000002400 */
[----:B------:R-:W-:-:S02]  /*bcb0*/  ISETP.GE.AND P3, PT, R2, R9, PT ;  /* 0x000000090200720c */ /* 0x000fc40003f66270 */
[----:B------:R-:W-:Y:S01]  /*bcc0*/  ISETP.GE.AND P2, PT, R2, R8, PT ;  /* 0x000000080200720c */ /* 0x000fe20003f46270 */
[----:B------:R-:W-:Y:S01]  /*bcd0*/  HMMA.16816.F32 R16, R12, R36, RZ ;  /* 0x000000240c10723c */ /* 0x000fe200000018ff */
[----:B------:R-:W-:Y:S01]  /*bce0*/  LOP3.LUT R2, R0, 0x68, R11, 0xfe, !PT ;  /* 0x0000006800027812 */ /* 0x000fe200078efe0b */
[----:B----4-:R-:W-:Y:S01]  /*bcf0*/  FMUL.FTZ R21, R27, UR4 ;  /* 0x000000041b157c20 */ /* 0x010fe20008410000 */
[----:B------:R-:W-:Y:S02]  /*bd00*/  FSEL R161, R161, -INF , !P1 ;  /* 0xff800000a1a17808 */ /* 0x000fe40004800000 */
[----:B------:R-:W-:Y:S01]  /*bd10*/  ISETP.GE.AND P1, PT, R2, R9, PT ;  /* 0x000000090200720c */ /* 0x000fe20003f26270 */
[----:B------:R4:W-:Y:S01]  /*bd20*/  MUFU.TANH R102, R21 ;  /* 0x0000001500667308 */ /* 0x0009e20000002400 */
[----:B------:R-:W-:Y:S02]  /*bd30*/  FSEL R163, R163, -INF , !P5 ;  /* 0xff800000a3a37808 */ /* 0x000fe40006800000 */
[----:B------:R-:W-:-:S02]  /*bd40*/  FSEL R71, R71, -INF , !P1 ;  /* 0xff80000047477808 */ /* 0x000fc40004800000 */
[----:B------:R-:W-:Y:S01]  /*bd50*/  FSEL R81, R81, -INF , !P3 ;  /* 0xff80000051517808 */ /* 0x000fe20005800000 */
[----:B-1----:R-:W-:Y:S01]  /*bd60*/  FMUL.FTZ R10, R24, UR4 ;  /* 0x00000004180a7c20 */ /* 0x002fe20008410000 */
[-C--:B------:R-:W-:Y:S02]  /*bd70*/  ISETP.GE.AND P3, PT, R2, R8.reuse, PT ;  /* 0x000000080200720c */ /* 0x080fe40003f66270 */
[----:B------:R-:W-:Y:S01]  /*bd80*/  LOP3.LUT R2, R0, 0x69, R11, 0xfe, !PT ;  /* 0x0000006900027812 */ /* 0x000fe200078efe0b */
[----:B------:R1:W-:Y:S02]  /*bd90*/  MUFU.TANH R104, R10 ;  /* 0x0000000a00687308 */ /* 0x0003e40000002400 */
[----:B------:R-:W-:Y:S01]  /*bda0*/  FMUL.FTZ R22, R30, UR4 ;  /* 0x000000041e167c20 */ /* 0x000fe20008410000 */
[----:B------:R-:W-:Y:S02]  /*bdb0*/  FSEL R160, R160, -INF , !P2 ;  /* 0xff800000a0a07808 */ /* 0x000fe40005000000 */
[----:B------:R-:W-:Y:S01]  /*bdc0*/  FSEL R77, R77, -INF , !P4 ;  /* 0xff8000004d4d7808 */ /* 0x000fe20006000000 */
[----:B----4-:R-:W-:Y:S01]  /*bdd0*/  FMUL.FTZ R21, R28, UR4 ;  /* 0x000000041c157c20 */ /* 0x010fe20008410000 */
[C---:B------:R-:W-:Y:S01]  /*bde0*/  ISETP.GE.AND P2, PT, R2.reuse, R9, PT ;  /* 0x000000090200720c */ /* 0x040fe20003f46270 */
[----:B------:R-:W-:Y:S01]  /*bdf0*/  MUFU.TANH R44, R22 ;  /* 0x00000016002c7308 */ /* 0x000fe20000002400 */
[----:B------:R-:W-:-:S02]  /*be00*/  ISETP.GE.AND P4, PT, R2, R8, PT ;  /* 0x000000080200720c */ /* 0x000fc40003f86270 */
[--C-:B------:R-:W-:Y:S02]  /*be10*/  LOP3.LUT R2, R0, 0x71, R11.reuse, 0xfe, !PT ;  /* 0x0000007100027812 */ /* 0x100fe400078efe0b */
[----:B------:R-:W-:Y:S02]  /*be20*/  FSEL R186, R186, -INF , !P3 ;  /* 0xff800000baba7808 */ /* 0x000fe40005800000 */
[----:B------:R-:W-:Y:S01]  /*be30*/  FSEL R73, R73, -INF , !P2 ;  /* 0xff80000049497808 */ /* 0x000fe20005000000 */
[----:B------:R4:W-:Y:S01]  /*be40*/  MUFU.TANH R78, R21 ;  /* 0x00000015004e7308 */ /* 0x0009e20000002400 */
[----:B-1----:R-:W-:Y:S02]  /*be50*/  LOP3.LUT R10, R0, 0x70, R11, 0xfe, !PT ;  /* 0x00000070000a7812 */ /* 0x002fe400078efe0b */
[----:B------:R-:W-:Y:S02]  /*be60*/  FSEL R190, R190, -INF , !P4 ;  /* 0xff800000bebe7808 */ /* 0x000fe40006000000 */
[----:B------:R-:W-:-:S02]  /*be70*/  ISETP.GE.AND P5, PT, R10, R9, PT ;  /* 0x000000090a00720c */ /* 0x000fc40003fa6270 */
[-C--:B------:R-:W-:Y:S01]  /*be80*/  ISETP.GE.AND P1, PT, R10, R8.reuse, PT ;  /* 0x000000080a00720c */ /* 0x080fe20003f26270 */
[----:B------:R-:W-:Y:S01]  /*be90*/  FMUL.FTZ R10, R26, UR4 ;  /* 0x000000041a0a7c20 */ /* 0x000fe20008410000 */
[----:B------:R-:W-:Y:S01]  /*bea0*/  FSEL R72, R72, -INF , !P5 ;  /* 0xff80000048487808 */ /* 0x000fe20006800000 */
[----:B---3--:R-:W-:Y:S01]  /*beb0*/  HMMA.16816.F32 R24, R4, R32, R16 ;  /* 0x000000200418723c */ /* 0x008fe20000001810 */
[C---:B------:R-:W-:Y:S01]  /*bec0*/  ISETP.GE.AND P3, PT, R2.reuse, R9, PT ;  /* 0x000000090200720c */ /* 0x040fe20003f66270 */
[----:B------:R1:W3:Y:S01]  /*bed0*/  MUFU.TANH R103, R10 ;  /* 0x0000000a00677308 */ /* 0x0002e20000002400 */
[----:B------:R-:W-:Y:S02]  /*bee0*/  ISETP.GE.AND P2, PT, R2, R8, PT ;  /* 0x000000080200720c */ /* 0x000fe40003f46270 */
[----:B------:R-:W-:Y:S01]  /*bef0*/  LOP3.LUT R2, R0, 0x79, R11, 0xfe, !PT ;  /* 0x0000007900027812 */ /* 0x000fe200078efe0b */
[----:B------:R-:W-:Y:S01]  /*bf00*/  HMMA.16816.F32 R16, R12, R38, RZ ;  /* 0x000000260c10723c */ /* 0x000fe200000018ff */
[----:B------:R-:W2:Y:S01]  /*bf10*/  LDSM.16.M88.4 R36, [R134+0x4800] ;  /* 0x004800008624783b */ /* 0x000ea20000000200 */
[----:B----4-:R-:W-:Y:S01]  /*bf20*/  FMUL.FTZ R21, R29, UR4 ;  /* 0x000000041d157c20 */ /* 0x010fe20008410000 */
[----:B------:R-:W-:-:S02]  /*bf30*/  FSEL R192, R192, -INF , !P1 ;  /* 0xff800000c0c07808 */ /* 0x000fc40004800000 */
[----:B------:R-:W-:Y:S01]  /*bf40*/  FSEL R76, R76, -INF , !P3 ;  /* 0xff8000004c4c7808 */ /* 0x000fe20005800000 */
[----:B------:R4:W-:Y:S01]  /*bf50*/  MUFU.TANH R70, R21 ;  /* 0x0000001500467308 */ /* 0x0009e20000002400 */
[----:B------:R-:W-:Y:S02]  /*bf60*/  FSEL R191, R191, -INF , !P2 ;  /* 0xff800000bfbf7808 */ /* 0x000fe40005000000 */
[C---:B------:R-:W-:Y:S02]  /*bf70*/  ISETP.GE.AND P1, PT, R2.reuse, R9, PT ;  /* 0x000000090200720c */ /* 0x040fe40003f26270 */
[----:B------:R-:W-:Y:S02]  /*bf80*/  ISETP.GE.AND P3, PT, R2, R8, PT ;  /* 0x000000080200720c */ /* 0x000fe40003f66270 */
[C-C-:B-1----:R-:W-:Y:S02]  /*bf90*/  LOP3.LUT R10, R0.reuse, 0x78, R11.reuse, 0xfe, !PT ;  /* 0x00000078000a7812 */ /* 0x142fe400078efe0b */
[----:B------:R-:W-:-:S02]  /*bfa0*/  LOP3.LUT R2, R0, 0x81, R11, 0xfe, !PT ;  /* 0x0000008100027812 */ /* 0x000fc400078efe0b */
[CC--:B------:R-:W-:Y:S02]  /*bfb0*/  ISETP.GE.AND P4, PT, R10.reuse, R9.reuse, PT ;  /* 0x000000090a00720c */ /* 0x0c0fe40003f86270 */
[-C--:B------:R-:W-:Y:S02]  /*bfc0*/  ISETP.GE.AND P5, PT, R10, R8.reuse, PT ;  /* 0x000000080a00720c */ /* 0x080fe40003fa6270 */
[----:B------:R-:W-:Y:S01]  /*bfd0*/  LOP3.LUT R10, R0, 0x80, R11, 0xfe, !PT ;  /* 0x00000080000a7812 */ /* 0x000fe200078efe0b */
[----:B----4-:R-:W-:Y:S01]  /*bfe0*/  FMUL.FTZ R21, R31, UR4 ;  /* 0x000000041f157c20 */ /* 0x010fe20008410000 */
[----:B------:R-:W-:Y:S01]  /*bff0*/  FSEL R68, R68, -INF , !P4 ;  /* 0xff80000044447808 */ /* 0x000fe20006000000 */
[----:B------:R-:W-:Y:S01]  /*c000*/  HMMA.16816.F32 R28, R4, R34, R16 ;  /* 0x00000022041c723c */ /* 0x000fe20000001810 */
[----:B------:R-:W1:Y:S01]  /*c010*/  LDSM.16.M88.4 R32, [R169] ;  /* 0x00000000a920783b */ /* 0x000e620000000200 */
[C---:B------:R-:W-:Y:S01]  /*c020*/  ISETP.GE.AND P2, PT, R10.reuse, R9, PT ;  /* 0x000000090a00720c */ /* 0x040fe20003f46270 */
[----:B------:R4:W-:Y:S01]  /*c030*/  MUFU.TANH R43, R21 ;  /* 0x00000015002b7308 */ /* 0x0009e20000002400 */
[----:B------:R-:W-:Y:S01]  /*c040*/  ISETP.GE.AND P4, PT, R10, R8, PT ;  /* 0x000000080a00720c */ /* 0x000fe20003f86270 */
[----:B------:R-:W-:-:S04]  /*c050*/  DEPBAR.LE SB0, 0x0 ;  /* 0x000080000000791a */ /* 0x000fc80000000000 */
[----:B------:R-:W-:Y:S01]  /*c060*/  FMUL.FTZ R16, R24, UR4 ;  /* 0x0000000418107c20 */ /* 0x000fe20008410000 */
[----:B------:R-:W-:Y:S02]  /*c070*/  LOP3.LUT R10, R0, 0x88, R11, 0xfe, !PT ;  /* 0x00000088000a7812 */ /* 0x000fe400078efe0b */
[----:B------:R-:W-:Y:S01]  /*c080*/  FSEL R194, R194, -INF , !P5 ;  /* 0xff800000c2c27808 */ /* 0x000fe20006800000 */
[----:B------:R5:W-:Y:S01]  /*c090*/  MUFU.TANH R41, R16 ;  /* 0x0000001000297308 */ /* 0x000be20000002400 */
[----:B------:R-:W-:Y:S02]  /*c0a0*/  FSEL R67, R205, -INF , !P1 ;  /* 0xff800000cd437808 */ /* 0x000fe40004800000 */
[----:B------:R-:W-:Y:S02]  /*c0b0*/  FSEL R195, R195, -INF , !P3 ;  /* 0xff800000c3c37808 */ /* 0x000fe40005800000 */
[----:B------:R-:W-:Y:S01]  /*c0c0*/  FSEL R66, R196, -INF , !P2 ;  /* 0xff800000c4427808 */ /* 0x000fe20005000000 */
[----:B------:R-:W-:Y:S01]  /*c0d0*/  BAR.SYNC.DEFER_BLOCKING 0x0 ;  /* 0x0000000000007b1d */ /* 0x000fe20000010000 */
[----:B------:R-:W-:Y:S01]  /*c0e0*/  ISETP.GE.AND P5, PT, R2, R9, PT ;  /* 0x000000090200720c */ /* 0x000fe20003fa6270 */
[----:B----4-:R-:W-:Y:S01]  /*c0f0*/  FMUL.FTZ R21, R26, UR4 ;  /* 0x000000041a157c20 */ /* 0x010fe20008410000 */
[----:B------:R-:W-:-:S02]  /*c100*/  ISETP.GE.AND P1, PT, R2, R8, PT ;  /* 0x000000080200720c */ /* 0x000fc40003f26270 */
[C---:B------:R-:W-:Y:S01]  /*c110*/  ISETP.GE.AND P3, PT, R10.reuse, R9, PT ;  /* 0x000000090a00720c */ /* 0x040fe20003f66270 */
[----:B------:R4:W3:Y:S01]  /*c120*/  MUFU.TANH R40, R21 ;  /* 0x0000001500287308 */ /* 0x0008e20000002400 */
[----:B------:R-:W-:Y:S02]  /*c130*/  ISETP.GE.AND P2, PT, R10, R8, PT ;  /* 0x000000080a00720c */ /* 0x000fe40003f46270 */
[C-C-:B------:R-:W-:Y:S01]  /*c140*/  LOP3.LUT R2, R0.reuse, 0x89, R11.reuse, 0xfe, !PT ;  /* 0x0000008900027812 */ /* 0x140fe200078efe0b */
[----:B-----5:R-:W-:Y:S01]  /*c150*/  FMUL.FTZ R16, R25, UR4 ;  /* 0x0000000419107c20 */ /* 0x020fe20008410000 */
[----:B------:R-:W-:Y:S02]  /*c160*/  LOP3.LUT R10, R0, 0x90, R11, 0xfe, !PT ;  /* 0x00000090000a7812 */ /* 0x000fe400078efe0b */
[----:B------:R-:W-:Y:S01]  /*c170*/  FSEL R69, R69, -INF , !P5 ;  /* 0xff80000045457808 */ /* 0x000fe20006800000 */
[----:B------:R2:W-:Y:S01]  /*c180*/  MUFU.TANH R42, R16 ;  /* 0x00000010002a7308 */ /* 0x0005e20000002400 */
[----:B------:R-:W-:-:S02]  /*c190*/  FSEL R196, R204, -INF , !P1 ;  /* 0xff800000ccc47808 */ /* 0x000fc40004800000 */
[----:B------:R-:W-:Y:S02]  /*c1a0*/  FSEL R61, R203, -INF , !P3 ;  /* 0xff800000cb3d7808 */ /* 0x000fe40005800000 */
[-C--:B------:R-:W-:Y:S02]  /*c1b0*/  ISETP.GE.AND P5, PT, R2, R8.reuse, PT ;  /* 0x000000080200720c */ /* 0x080fe40003fa6270 */
[----:B------:R-:W-:Y:S01]  /*c1c0*/  ISETP.GE.AND P1, PT, R10, R9, PT ;  /* 0x000000090a00720c */ /* 0x000fe20003f26270 */
[----:B----4-:R-:W-:Y:S01]  /*c1d0*/  FMUL.FTZ R21, R28, UR4 ;  /* 0x000000041c157c20 */ /* 0x010fe20008410000 */
[----:B------:R-:W-:Y:S02]  /*c1e0*/  ISETP.GE.AND P3, PT, R10, R8, PT ;  /* 0x000000080a00720c */ /* 0x000fe40003f66270 */
[----:B------:R-:W-:Y:S02]  /*c1f0*/  LOP3.LUT R10, R0, 0x98, R11, 0xfe, !PT ;  /* 0x00000098000a7812 */ /* 0x000fe400078efe0b */
[----:B------:R-:W-:-:S02]  /*c200*/  FSEL R200, R200, -INF , !P5 ;  /* 0xff800000c8c87808 */ /* 0x000fc40006800000 */
[----:B------:R-:W-:Y:S01]  /*c210*/  FSEL R51, R201, -INF , !P1 ;  /* 0xff800000c9337808 */ /* 0x000fe20004800000 */
[----:B--2---:R-:W-:Y:S01]  /*c220*/  HMMA.16816.F32 R16, R12, R36, RZ ;  /* 0x000000240c10723c */ /* 0x004fe200000018ff */
[CC--:B------:R-:W-:Y:S01]  /*c230*/  ISETP.GE.AND P5, PT, R10.reuse, R9.reuse, PT ;  /* 0x000000090a00720c */ /* 0x0c0fe20003fa6270 */
[----:B------:R2:W4:Y:S01]  /*c240*/  MUFU.TANH R36, R21 ;  /* 0x0000001500247308 */ /* 0x0005220000002400 */
[----:B------:R-:W-:Y:S01]  /*c250*/  ISETP.GE.AND P1, PT, R10, R8, PT ;  /* 0x000000080a00720c */ /* 0x000fe20003f26270 */
[----:B------:R-:W-:Y:S01]  /*c260*/  FMUL.FTZ R10, R27, UR4 ;  /* 0x000000041b0a7c20 */ /* 0x000fe20008410000 */
[----:B------:R-:W-:Y:S02]  /*c270*/  FSEL R197, R197, -INF , !P4 ;  /* 0xff800000c5c57808 */ /* 0x000fe40006000000 */
[----:B------:R-:W-:Y:S02]  /*c280*/  ISETP.GE.AND P4, PT, R2, R9, PT ;  /* 0x000000090200720c */ /* 0x000fe40003f86270 */
[----:B------:R-:W-:Y:S01]  /*c290*/  LOP3.LUT R2, R0, 0x91, R11, 0xfe, !PT ;  /* 0x0000009100027812 */ /* 0x000fe200078efe0b */
[----:B------:R5:W4:Y:S01]  /*c2a0*/  MUFU.TANH R37, R10 ;  /* 0x0000000a00257308 */ /* 0x000b220000002400 */
[----:B------:R-:W-:-:S02]  /*c2b0*/  FSEL R198, R198, -INF , !P2 ;  /* 0xff800000c6c67808 */ /* 0x000fc40005000000 */
[----:B------:R-:W-:Y:S02]  /*c2c0*/  FSEL R63, R63, -INF , !P4 ;  /* 0xff8000003f3f7808 */ /* 0x000fe40006000000 */
[C---:B------:R-:W-:Y:S02]  /*c2d0*/  ISETP.GE.AND P2, PT, R2.reuse, R9, PT ;  /* 0x000000090200720c */ /* 0x040fe40003f46270 */
[----:B------:R-:W-:Y:S02]  /*c2e0*/  ISETP.GE.AND P4, PT, R2, R8, PT ;  /* 0x000000080200720c */ /* 0x000fe40003f86270 */
[--C-:B------:R-:W-:Y:S01]  /*c2f0*/  LOP3.LUT R2, R0, 0x99, R11.reuse, 0xfe, !PT ;  /* 0x0000009900027812 */ /* 0x100fe200078efe0b */
[----:B--2---:R-:W-:Y:S01]  /*c300*/  FMUL.FTZ R21, R29, UR4 ;  /* 0x000000041d157c20 */ /* 0x004fe20008410000 */
[----:B------:R-:W-:Y:S02]  /*c310*/  FSEL R201, R59, -INF , !P3 ;  /* 0xff8000003bc97808 */ /* 0x000fe40005800000 */
[----:B------:R-:W-:Y:S01]  /*c320*/  FSEL R59, R202, -INF , !P2 ;  /* 0xff800000ca3b7808 */ /* 0x000fe20005000000 */
[----:B-1----:R-:W-:Y:S01]  /*c330*/  HMMA.16816.F32 R24, R4, R32, R16 ;  /* 0x000000200418723c */ /* 0x002fe20000001810 */
[----:B------:R-:W-:Y:S01]  /*c340*/  FSEL R199, R199, -INF , !P4 ;  /* 0xff800000c7c77808 */ /* 0x000fe20006000000 */
[----:B------:R1:W-:Y:S01]  /*c350*/  MUFU.TANH R32, R21 ;  /* 0x0000001500207308 */ /* 0x0003e20000002400 */
[----:B-----5:R-:W-:-:S02]  /*c360*/  LOP3.LUT R10, R0, 0xa0, R11, 0xfe, !PT ;  /* 0x000000a0000a7812 */ /* 0x020fc400078efe0b */
[----:B------:R-:W-:Y:S01]  /*c370*/  FSEL R58, R58, -INF , !P5 ;  /* 0xff8000003a3a7808 */ /* 0x000fe20006800000 */
[C---:B------:R-:W-:Y:S01]  /*c380*/  HMMA.16816.F32 R16, R12.reuse, R38, RZ ;  /* 0x000000260c10723c */ /* 0x040fe200000018ff */
[CC--:B------:R-:W-:Y:S02]  /*c390*/  ISETP.GE.AND P3, PT, R2.reuse, R9.reuse, PT ;  /* 0x000000090200720c */ /* 0x0c0fe40003f66270 */
[-C--:B------:R-:W-:Y:S02]  /*c3a0*/  ISETP.GE.AND P2, PT, R2, R8.reuse, PT ;  /* 0x000000080200720c */ /* 0x080fe40003f46270 */
[C---:B------:R-:W-:Y:S01]  /*c3b0*/  ISETP.GE.AND P4, PT, R10.reuse, R9, PT ;  /* 0x000000090a00720c */ /* 0x040fe20003f86270 */
[----:B------:R-:W-:Y:S01]  /*c3c0*/  HMMA.16816.F32 R12, R12, R64, RZ ;  /* 0x000000400c0c723c */ /* 0x000fe200000018ff */
[----:B------:R-:W-:Y:S02]  /*c3d0*/  ISETP.GE.AND P5, PT, R10, R8, PT ;  /* 0x000000080a00720c */ /* 0x000fe40003fa6270 */
[----:B------:R-:W-:-:S02]  /*c3e0*/  LOP3.LUT R2, R0, 0xa1, R11, 0xfe, !PT ;  /* 0x000000a100027812 */ /* 0x000fc400078efe0b */
[----:B------:R-:W-:Y:S02]  /*c3f0*/  LOP3.LUT R10, R0, 0xa8, R11, 0xfe, !PT ;  /* 0x000000a8000a7812 */ /* 0x000fe400078efe0b */
[----:B------:R-:W-:Y:S01]  /*c400*/  FSEL R202, R62, -INF , !P1 ;  /* 0xff8000003eca7808 */ /* 0x000fe20004800000 */
[----:B-1----:R-:W-:Y:S01]  /*c410*/  FMUL.FTZ R21, R30, UR4 ;  /* 0x000000041e157c20 */ /* 0x002fe20008410000 */
[----:B------:R-:W-:Y:S02]  /*c420*/  FSEL R62, R189, -INF , !P3 ;  /* 0xff800000bd3e7808 */ /* 0x000fe40005800000 */
[----:B------:R-:W-:Y:S01]  /*c430*/  FSEL R193, R193, -INF , !P2 ;  /* 0xff800000c1c17808 */ /* 0x000fe20005000000 */
[----:B------:R1:W2:Y:S01]  /*c440*/  MUFU.TANH R30, R21 ;  /* 0x00000015001e7308 */ /* 0x0002a20000002400 */
[----:B------:R-:W-:Y:S02]  /*c450*/  FSEL R45, R187, -INF , !P4 ;  /* 0xff800000bb2d7808 */ /* 0x000fe40006000000 */
[----:B------:R-:W-:-:S02]  /*c460*/  ISETP.GE.AND P1, PT, R2, R9, PT ;  /* 0x000000090200720c */ /* 0x000fc40003f26270 */
[-C--:B------:R-:W-:Y:S01]  /*c470*/  ISETP.GE.AND P3, PT, R2, R8.reuse, PT ;  /* 0x000000080200720c */ /* 0x080fe20003f66270 */
[C---:B------:R-:W-:Y:S01]  /*c480*/  HMMA.16816.F32 R16, R4.reuse, R34, R16 ;  /* 0x000000220410723c */ /* 0x040fe20000001810 */
[C---:B------:R-:W-:Y:S02]  /*c490*/  ISETP.GE.AND P2, PT, R10.reuse, R9, PT ;  /* 0x000000090a00720c */ /* 0x040fe40003f46270 */
[----:B------:R-:W-:Y:S02]  /*c4a0*/  ISETP.GE.AND P4, PT, R10, R8, PT ;  /* 0x000000080a00720c */ /* 0x000fe40003f86270 */
[C-C-:B------:R-:W-:Y:S01]  /*c4b0*/  LOP3.LUT R2, R0.reuse, 0xa9, R11.reuse, 0xfe, !PT ;  /* 0x000000a900027812 */ /* 0x140fe200078efe0b */
[----:B------:R-:W-:Y:S01]  /*c4c0*/  HMMA.16816.F32 R4, R4, R56, R12 ;  /* 0x000000380404723c */ /* 0x000fe2000000180c */
[----:B------:R-:W-:Y:S02]  /*c4d0*/  LOP3.LUT R10, R0, 0xb0, R11, 0xfe, !PT ;  /* 0x000000b0000a7812 */ /* 0x000fe400078efe0b */
[----:B------:R-:W-:-:S02]  /*c4e0*/  FSEL R155, R155, -INF , !P5 ;  /* 0xff8000009b9b7808 */ /* 0x000fc40006800000 */
[----:B------:R-:W-:Y:S01]  /*c4f0*/  FSEL R47, R162, -INF , !P1 ;  /* 0xff800000a22f7808 */ /* 0x000fe20004800000 */
[----:B-1----:R-:W-:Y:S01]  /*c500*/  FMUL.FTZ R21, R31, UR4 ;  /* 0x000000041f157c20 */ /* 0x002fe20008410000 */
[----:B------:R-:W-:Y:S02]  /*c510*/  FSEL R157, R157, -INF , !P3 ;  /* 0xff8000009d9d7808 */ /* 0x000fe40005800000 */
[----:B------:R-:W-:Y:S01]  /*c520*/  FSEL R46, R127, -INF , !P2 ;  /* 0xff8000007f2e7808 */ /* 0x000fe20005000000 */
[----:B------:R1:W-:Y:S01]  /*c530*/  MUFU.TANH R29, R21 ;  /* 0x00000015001d7308 */ /* 0x0003e20000002400 */
[CC--:B------:R-:W-:Y:S02]  /*c540*/  ISETP.GE.AND P5, PT, R2.reuse, R9.reuse, PT ;  /* 0x000000090200720c */ /* 0x0c0fe40003fa6270 */
[----:B------:R-:W-:Y:S02]  /*c550*/  ISETP.GE.AND P1, PT, R2, R8, PT ;  /* 0x000000080200720c */ /* 0x000fe40003f26270 */
[----:B------:R-:W-:-:S02]  /*c560*/  ISETP.GE.AND P3, PT, R10, R9, PT ;  /* 0x000000090a00720c */ /* 0x000fc40003f66270 */
[-C--:B------:R-:W-:Y:S01]  /*c570*/  ISETP.GE.AND P2, PT, R10, R8.reuse, PT ;  /* 0x000000080a00720c */ /* 0x080fe20003f46270 */
[----:B------:R-:W-:Y:S01]  /*c580*/  FMUL.FTZ R10, R24, UR4 ;  /* 0x00000004180a7c20 */ /* 0x000fe20008410000 */
[--C-:B------:R-:W-:Y:S01]  /*c590*/  LOP3.LUT R2, R0, 0xb1, R11.reuse, 0xfe, !PT ;  /* 0x000000b100027812 */ /* 0x100fe200078efe0b */
[----:B------:R-:W-:Y:S01]  /*c5a0*/  FMUL.FTZ R16, R16, UR4 ;  /* 0x0000000410107c20 */ /* 0x000fe20008410000 */
[----:B------:R-:W-:Y:S01]  /*c5b0*/  FSEL R127, R49, -INF , !P4 ;  /* 0xff800000317f7808 */ /* 0x000fe20006000000 */
[----:B------:R5:W2:Y:S01]  /*c5c0*/  MUFU.TANH R28, R10 ;  /* 0x0000000a001c7308 */ /* 0x000aa20000002400 */
[----:B------:R-:W-:Y:S01]  /*c5d0*/  FSEL R49, R114, -INF , !P5 ;  /* 0xff80000072317808 */ /* 0x000fe20006800000 */
[----:B------:R-:W-:Y:S01]  /*c5e0*/  FMUL.FTZ R5, R5, UR4 ;  /* 0x0000000405057c20 */ /* 0x000fe20008410000 */
[CC--:B------:R-:W-:Y:S01]  /*c5f0*/  ISETP.GE.AND P4, PT, R2.reuse, R9.reuse, PT ;  /* 0x000000090200720c */ /* 0x0c0fe20003f86270 */
[----:B------:R-:W-:Y:S01]  /*c600*/  FMUL.FTZ R12, R17, UR4 ;  /* 0x00000004110c7c20 */ /* 0x000fe20008410000 */
[----:B------:R-:W-:Y:S01]  /*c610*/  ISETP.GE.AND P5, PT, R2, R8, PT ;  /* 0x000000080200720c */ /* 0x000fe20003fa6270 */
[----:B-1----:R-:W-:Y:S01]  /*c620*/  FMUL.FTZ R21, R27, UR4 ;  /* 0x000000041b157c20 */ /* 0x002fe20008410000 */
[----:B------:R-:W-:Y:S01]  /*c630*/  LOP3.LUT R2, R0, 0xb8, R11, 0xfe, !PT ;  /* 0x000000b800027812 */ /* 0x000fe200078efe0b */
[----:B------:R1:W-:Y:S01]  /*c640*/  MUFU.TANH R13, R5 ;  /* 0x00000005000d7308 */ /* 0x0003e20000002400 */
[----:B------:R-:W-:Y:S01]  /*c650*/  FSEL R120, R120, -INF , !P1 ;  /* 0xff80000078787808 */ /* 0x000fe20004800000 */
[----:B------:R-:W-:Y:S01]  /*c660*/  FMUL.FTZ R7, R7, UR4 ;  /* 0x0000000407077c20 */ /* 0x000fe20008410000 */
[----:B------:R-:W-:Y:S01]  /*c670*/  FSEL R39, R112, -INF , !P3 ;  /* 0xff80000070277808 */ /* 0x000fe20005800000 */
[----:B------:R-:W-:Y:S01]  /*c680*/  FMUL.FTZ R6, R6, UR4 ;  /* 0x0000000406067c20 */ /* 0x000fe20008410000 */
[----:B------:R-:W-:-:S02]  /*c690*/  ISETP.GE.AND P1, PT, R2, R9, PT ;  /* 0x000000090200720c */ /* 0x000fc40003f26270 */
[-C--:B------:R-:W-:Y:S01]  /*c6a0*/  ISETP.GE.AND P3, PT, R2, R8.reuse, PT ;  /* 0x000000080200720c */ /* 0x080fe20003f66270 */
[----:B------:R-:W-:Y:S01]  /*c6b0*/  MUFU.TANH R22, R21 ;  /* 0x0000001500167308 */ /* 0x000fe20000002400 */
[----:B-----5:R-:W-:Y:S01]  /*c6c0*/  FMUL.FTZ R10, R25, UR4 ;  /* 0x00000004190a7c20 */ /* 0x020fe20008410000 */
[----:B------:R-:W-:Y:S02]  /*c6d0*/  LOP3.LUT R2, R0, 0xb9, R11, 0xfe, !PT ;  /* 0x000000b900027812 */ /* 0x000fe400078efe0b */
[----:B------:R-:W-:Y:S02]  /*c6e0*/  FSEL R112, R23, -INF , !P2 ;  /* 0xff80000017707808 */ /* 0x000fe40005000000 */
[----:B------:R-:W-:Y:S02]  /*c6f0*/  FSEL R38, R113, -INF , !P4 ;  /* 0xff80000071267808 */ /* 0x000fe40006000000 */
[----:B------:R5:W-:Y:S01]  /*c700*/  MUFU.TANH R24, R10 ;  /* 0x0000000a00187308 */ /* 0x000be20000002400 */
[----:B------:R-:W-:Y:S01]  /*c710*/  ISETP.GE.AND P2, PT, R2, R9, PT ;  /* 0x000000090200720c */ /* 0x000fe20003f46270 */
[----:B-1----:R-:W-:Y:S01]  /*c720*/  FMUL.FTZ R5, R48, UR4 ;  /* 0x0000000430057c20 */ /* 0x002fe20008410000 */
[----:B------:R-:W-:-:S02]  /*c730*/  ISETP.GE.AND P4, PT, R2, R8, PT ;  /* 0x000000080200720c */ /* 0x000fc40003f86270 */
[----:B------:R-:W-:Y:S02]  /*c740*/  LOP3.LUT R2, R0, 0xc0, R11, 0xfe, !PT ;  /* 0x000000c000027812 */ /* 0x000fe400078efe0b */
[----:B------:R-:W-:Y:S01]  /*c750*/  FSEL R35, R110, -INF , !P1 ;  /* 0xff8000006e237808 */ /* 0x000fe20004800000 */
[----:B------:R-:W-:Y:S01]  /*c760*/  MUFU.TANH R21, R16 ;  /* 0x0000001000157308 */ /* 0x000fe20000002400 */
[----:B------:R-:W-:Y:S02]  /*c770*/  FSEL R108, R108, -INF , !P3 ;  /* 0xff8000006c6c7808 */ /* 0x000fe40005800000 */
[----:B------:R-:W-:Y:S02]  /*c780*/  FSEL R34, R109, -INF , !P2 ;  /* 0xff8000006d227808 */ /* 0x000fe40005000000 */
[----:B------:R-:W-:Y:S02]  /*c790*/  ISETP.GE.AND P1, PT, R2, R8, PT ;  /* 0x000000080200720c */ /* 0x000fe40003f26270 */
[----:B------:R-:W-:Y:S01]  /*c7a0*/  FSEL R111, R111, -INF , !P5 ;  /* 0xff8000006f6f7808 */ /* 0x000fe20006800000 */
[----:B------:R1:W-:Y:S01]  /*c7b0*/  MUFU.TANH R17, R12 ;  /* 0x0000000c00117308 */ /* 0x0003e20000002400 */
[----:B-----5:R-:W-:Y:S01]  /*c7c0*/  FMUL.FTZ R10, R26, UR4 ;  /* 0x000000041a0a7c20 */ /* 0x020fe20008410000 */
[----:B---3--:R-:W-:-:S02]  /*c7d0*/  FSEL R103, R103, -INF , !P1 ;  /* 0xff80000067677808 */ /* 0x008fc40004800000 */
[-C--:B------:R-:W-:Y:S02]  /*c7e0*/  ISETP.GE.AND P5, PT, R2, R9.reuse, PT ;  /* 0x000000090200720c */ /* 0x080fe40003fa6270 */
[----:B------:R-:W-:Y:S02]  /*c7f0*/  LOP3.LUT R2, R0, 0xc8, R11, 0xfe, !PT ;  /* 0x000000c800027812 */ /* 0x000fe400078efe0b */
[----:B------:R3:W5:Y:S01]  /*c800*/  MUFU.TANH R23, R10 ;  /* 0x0000000a00177308 */ /* 0x0007620000002400 */
[----:B------:R-:W-:Y:S02]  /*c810*/  FSEL R33, R104, -INF , !P5 ;  /* 0xff80000068217808 */ /* 0x000fe40006800000 */
[----:B------:R-:W-:Y:S02]  /*c820*/  FSEL R107, R107, -INF , !P4 ;  /* 0xff8000006b6b7808 */ /* 0x000fe40006000000 */
[C---:B------:R-:W-:Y:S02]  /*c830*/  ISETP.GE.AND P5, PT, R2.reuse, R8, PT ;  /* 0x000000080200720c */ /* 0x040fe40003fa6270 */
[----:B------:R-:W-:-:S02]  /*c840*/  ISETP.GE.AND P4, PT, R2, R9, PT ;  /* 0x000000090200720c */ /* 0x000fc40003f86270 */
[--C-:B------:R-:W-:Y:S01]  /*c850*/  LOP3.LUT R2, R0, 0xd0, R11.reuse, 0xfe, !PT ;  /* 0x000000d000027812 */ /* 0x100fe200078efe0b */
[----:B-1----:R-:W-:Y:S01]  /*c860*/  FMUL.FTZ R12, R19, UR4 ;  /* 0x00000004130c7c20 */ /* 0x002fe20008410000 */
[----:B------:R-:W-:Y:S02]  /*c870*/  FSEL R27, R78, -INF , !P4 ;  /* 0xff8000004e1b7808 */ /* 0x000fe40006000000 */
[----:B------:R-:W-:Y:S01]  /*c880*/  ISETP.GE.AND P4, PT, R2, R8, PT ;  /* 0x000000080200720c */ /* 0x000fe20003f86270 */
[----:B------:R-:W-:Y:S01]  /*c890*/  MUFU.TANH R15, R12 ;  /* 0x0000000c000f7308 */ /* 0x000fe20000002400 */
[----:B---3--:R-:W-:Y:S02]  /*c8a0*/  LOP3.LUT R10, R0, 0xc1, R11, 0xfe, !PT ;  /* 0x000000c1000a7812 */ /* 0x008fe400078efe0b */
[----:B------:R-:W-:Y:S02]  /*c8b0*/  FSEL R114, R40, -INF , !P4 ;  /* 0xff80000028727808 */ /* 0x000fe40006000000 */
[----:B------:R-:W-:-:S03]  /*c8c0*/  ISETP.GE.AND P3, PT, R10, R9, PT ;  /* 0x000000090a00720c */ /* 0x000fc60003f66270 */
[----:B------:R1:W-:Y:S01]  /*c8d0*/  MUFU.TANH R12, R6 ;  /* 0x00000006000c7308 */ /* 0x0003e20000002400 */
[-C--:B------:R-:W-:Y:S02]  /*c8e0*/  ISETP.GE.AND P2, PT, R10, R8.reuse, PT ;  /* 0x000000080a00720c */ /* 0x080fe40003f46270 */
[----:B------:R-:W-:Y:S02]  /*c8f0*/  LOP3.LUT R10, R0, 0xc9, R11, 0xfe, !PT ;  /* 0x000000c9000a7812 */ /* 0x000fe400078efe0b */
[----:B------:R-:W-:Y:S02]  /*c900*/  FSEL R31, R106, -INF , !P3 ;  /* 0xff8000006a1f7808 */ /* 0x000fe40005800000 */
[C---:B------:R-:W-:Y:S02]  /*c910*/  ISETP.GE.AND P1, PT, R10.reuse, R9, PT ;  /* 0x000000090a00720c */ /* 0x040fe40003f26270 */
[----:B------:R-:W-:Y:S01]  /*c920*/  ISETP.GE.AND P3, PT, R10, R8, PT ;  /* 0x000000080a00720c */ /* 0x000fe20003f66270 */
[----:B------:R-:W-:Y:S01]  /*c930*/  FMUL.FTZ R10, R18, UR4 ;  /* 0x00000004120a7c20 */ /* 0x000fe20008410000 */
[----:B------:R-:W-:-:S02]  /*c940*/  FSEL R106, R44, -INF , !P5 ;  /* 0xff8000002c6a7808 */ /* 0x000fc40006800000 */
[----:B------:R-:W-:Y:S01]  /*c950*/  FSEL R26, R70, -INF , !P1 ;  /* 0xff800000461a7808 */ /* 0x000fe20004800000 */
[----:B------:R3:W5:Y:S01]  /*c960*/  MUFU.TANH R16, R10 ;  /* 0x0000000a00107308 */ /* 0x0007620000002400 */
[----:B------:R-:W-:Y:S02]  /*c970*/  FSEL R104, R102, -INF , !P2 ;  /* 0xff80000066687808 */ /* 0x000fe40005000000 */
[-C--:B------:R-:W-:Y:S01]  /*c980*/  ISETP.GE.AND P2, PT, R2, R9.reuse, PT ;  /* 0x000000090200720c */ /* 0x080fe20003f46270 */
[----:B-1----:R-:W-:Y:S01]  /*c990*/  FMUL.FTZ R6, R60, UR4 ;  /* 0x000000043c067c20 */ /* 0x002fe20008410000 */
[----:B------:R-:W-:Y:S02]  /*c9a0*/  LOP3.LUT R2, R0, 0xd8, R11, 0xfe, !PT ;  /* 0x000000d800027812 */ /* 0x000fe400078efe0b */
[----:B------:R-:W-:Y:S02]  /*c9b0*/  FSEL R109, R43, -INF , !P3 ;  /* 0xff8000002b6d7808 */ /* 0x000fe40005800000 */
[----:B------:R-:W-:Y:S01]  /*c9c0*/  FSEL R41, R41, -INF , !P2 ;  /* 0xff80000029297808 */ /* 0x000fe20005000000 */
[----:B------:R-:W-:Y:S01]  /*c9d0*/  MUFU.TANH R6, R6 ;  /* 0x0000000600067308 */ /* 0x000fe20000002400 */
[----:B------:R-:W-:-:S02]  /*c9e0*/  ISETP.GE.AND P3, PT, R2, R9, PT ;  /* 0x000000090200720c */ /* 0x000fc40003f66270 */
[-C--:B------:R-:W-:Y:S02]  /*c9f0*/  ISETP.GE.AND P2, PT, R2, R8.reuse, PT ;  /* 0x000000080200720c */ /* 0x080fe40003f46270 */
[C-C-:B------:R-:W-:Y:S02]  /*ca00*/  LOP3.LUT R2, R0.reuse, 0xe0, R11.reuse, 0xfe, !PT ;  /* 0x000000e000027812 */ /* 0x140fe400078efe0b */
[--C-:B---3--:R-:W-:Y:S02]  /*ca10*/  LOP3.LUT R10, R0, 0xd1, R11.reuse, 0xfe, !PT ;  /* 0x000000d1000a7812 */ /* 0x108fe400078efe0b */
[----:B----4-:R-:W-:Y:S02]  /*ca20*/  FSEL R36, R36, -INF , !P3 ;  /* 0xff80000024247808 */ /* 0x010fe40005800000 */
[C---:B------:R-:W-:Y:S02]  /*ca30*/  ISETP.GE.AND P5, PT, R10.reuse, R9, PT ;  /* 0x000000090a00720c */ /* 0x040fe40003fa6270 */
[----:B------:R-:W-:Y:S01]  /*ca40*/  ISETP.GE.AND P1, PT, R10, R8, PT ;  /* 0x000000080a00720c */ /* 0x000fe20003f26270 */
[----:B------:R-:W-:Y:S01]  /*ca50*/  FMUL.FTZ R10, R4, UR4 ;  /* 0x00000004040a7c20 */ /* 0x000fe20008410000 */
[----:B------:R-:W-:-:S02]  /*ca60*/  LOP3.LUT R4, R0, 0xd9, R11, 0xfe, !PT ;  /* 0x000000d900047812 */ /* 0x000fc400078efe0b */
[----:B------:R-:W-:Y:S01]  /*ca70*/  FSEL R42, R42, -INF , !P5 ;  /* 0xff8000002a2a7808 */ /* 0x000fe20006800000 */
[----:B------:R-:W1:Y:S01]  /*ca80*/  MUFU.TANH R14, R10 ;  /* 0x0000000a000e7308 */ /* 0x000e620000002400 */
[C---:B------:R-:W-:Y:S02]  /*ca90*/  ISETP.GE.AND P4, PT, R4.reuse, R9, PT ;  /* 0x000000090400720c */ /* 0x040fe40003f86270 */
[----:B------:R-:W-:Y:S02]  /*caa0*/  ISETP.GE.AND P5, PT, R4, R8, PT ;  /* 0x000000080400720c */ /* 0x000fe40003fa6270 */
[----:B------:R-:W-:Y:S02]  /*cab0*/  LOP3.LUT R4, R0, 0xe1, R11, 0xfe, !PT ;  /* 0x000000e100047812 */ /* 0x000fe400078efe0b */
[----:B------:R-:W-:Y:S01]  /*cac0*/  FSEL R113, R37, -INF , !P1 ;  /* 0xff80000025717808 */ /* 0x000fe20004800000 */
[----:B------:R-:W3:Y:S01]  /*cad0*/  MUFU.TANH R10, R7 ;  /* 0x00000007000a7308 */ /* 0x000ee20000002400 */
[----:B--2---:R-:W-:-:S02]  /*cae0*/  FSEL R162, R30, -INF , !P2 ;  /* 0xff8000001ea27808 */ /* 0x004fc40005000000 */
[----:B------:R-:W-:Y:S02]  /*caf0*/  FSEL R32, R32, -INF , !P4 ;  /* 0xff80000020207808 */ /* 0x000fe40006000000 */
[CC--:B------:R-:W-:Y:S02]  /*cb00*/  ISETP.GE.AND P1, PT, R2.reuse, R9.reuse, PT ;  /* 0x000000090200720c */ /* 0x0c0fe40003f26270 */
[-C--:B------:R-:W-:Y:S01]  /*cb10*/  ISETP.GE.AND P3, PT, R2, R8.reuse, PT ;  /* 0x000000080200720c */ /* 0x080fe20003f66270 */
[----:B------:R2:W4:Y:S01]  /*cb20*/  MUFU.TANH R7, R5 ;  /* 0x0000000500077308 */ /* 0x0005220000002400 */
[C---:B------:R-:W-:Y:S02]  /*cb30*/  ISETP.GE.AND P2, PT, R4.reuse, R9, PT ;  /* 0x000000090400720c */ /* 0x040fe40003f46270 */
[----:B------:R-:W-:Y:S02]  /*cb40*/  ISETP.GE.AND P4, PT, R4, R8, PT ;  /* 0x000000080400720c */ /* 0x000fe40003f86270 */
[----:B------:R-:W-:-:S02]  /*cb50*/  LOP3.LUT R2, R0, 0xe8, R11, 0xfe, !PT ;  /* 0x000000e800027812 */ /* 0x000fc400078efe0b */
[----:B------:R-:W-:Y:S02]  /*cb60*/  LOP3.LUT R4, R0, 0xe9, R11, 0xfe, !PT ;  /* 0x000000e900047812 */ /* 0x000fe400078efe0b */
[----:B------:R-:W-:Y:S02]  /*cb70*/  FSEL R28, R28, -INF , !P1 ;  /* 0xff8000001c1c7808 */ /* 0x000fe40004800000 */
[----:B-----5:R-:W-:Y:S02]  /*cb80*/  FSEL R189, R23, -INF , !P3 ;  /* 0xff80000017bd7808 */ /* 0x020fe40005800000 */
[----:B------:R-:W-:Y:S02]  /*cb90*/  FSEL R25, R24, -INF , !P2 ;  /* 0xff80000018197808 */ /* 0x000fe40005000000 */
[-C--:B------:R-:W-:Y:S02]  /*cba0*/  ISETP.GE.AND P1, PT, R2, R8.reuse, PT ;  /* 0x000000080200720c */ /* 0x080fe40003f26270 */
[----:B------:R-:W-:Y:S01]  /*cbb0*/  ISETP.GE.AND P3, PT, R4, R9, PT ;  /* 0x000000090400720c */ /* 0x000fe20003f66270 */
[----:B--2---:R-:W-:Y:S01]  /*cbc0*/  FMUL.FTZ R5, R50, UR4 ;  /* 0x0000000432057c20 */ /* 0x004fe20008410000 */
[----:B------:R-:W-:-:S02]  /*cbd0*/  ISETP.GE.AND P2, PT, R4, R8, PT ;  /* 0x000000080400720c */ /* 0x000fc40003f46270 */
[----:B------:R-:W-:Y:S02]  /*cbe0*/  LOP3.LUT R4, R0, 0xf1, R11, 0xfe, !PT ;  /* 0x000000f100047812 */ /* 0x000fe400078efe0b */
[----:B------:R-:W-:Y:S01]  /*cbf0*/  FSEL R204, R16, -INF , !P1 ;  /* 0xff80000010cc7808 */ /* 0x000fe20004800000 */
[----:B------:R-:W2:Y:S01]  /*cc00*/  MUFU.TANH R5, R5 ;  /* 0x0000000500057308 */ /* 0x000ea20000002400 */
[-C--:B------:R-:W-:Y:S02]  /*cc10*/  ISETP.GE.AND P1, PT, R4, R9.reuse, PT ;  /* 0x000000090400720c */ /* 0x080fe40003f26270 */
        /* <DEDUP_REMOVED lines=13> */
[----:B-1----:R-:W-:Y:S02]  /*ccf0*/  FSEL R78, R14, -INF , !P4 ;  /* 0xff8000000e4e7808 */ /* 0x002fe40006000000 */
[----:B------:R-:W-:-:S02]  /*cd00*/  FSEL R207, R12, -INF , !P5 ;  /* 0xff8000000ccf7808 */ /* 0x000fc40006800000 */
[-C--:B------:R-:W-:Y:S02]  /*cd10*/  ISETP.GE.AND P3, PT, R4, R8.reuse, PT ;  /* 0x000000080400720c */ /* 0x080fe40003f66270 */
[C---:B------:R-:W-:Y:S02]  /*cd20*/  ISETP.GE.AND P2, PT, R2.reuse, R8, PT ;  /* 0x000000080200720c */ /* 0x040fe40003f46270 */
[-C--:B------:R-:W-:Y:S02]  /*cd30*/  ISETP.GE.AND P4, PT, R2, R9.reuse, PT ;  /* 0x000000090200720c */ /* 0x080fe40003f86270 */
[----:B------:R-:W-:Y:S02]  /*cd40*/  ISETP.GE.AND P5, PT, R11, R9, PT ;  /* 0x000000090b00720c */ /* 0x000fe40003fa6270 */
[----:B---3--:R-:W-:Y:S02]  /*cd50*/  FSEL R206, R10, -INF , !P3 ;  /* 0xff8000000ace7808 */ /* 0x008fe40005800000 */
[----:B----4-:R-:W-:-:S02]  /*cd60*/  FSEL R110, R7, -INF , !P4 ;  /* 0xff800000076e7808 */ /* 0x010fc40006000000 */
[----:B--2---:R-:W-:Y:S02]  /*cd70*/  FSEL R208, R5, -INF , !P2 ;  /* 0xff80000005d07808 */ /* 0x004fe40005000000 */
        /* <DEDUP_REMOVED lines=9> */
[----:B------:R-:W-:Y:S02]  /*ce10*/  LOP3.LUT R0, R0, R11, RZ, 0x3c, !PT ;  /* 0x0000000b00007212 */ /* 0x000fe400078e3cff */
        /* <DEDUP_REMOVED lines=21> */
[----:B------:R-:W-:Y:S02]  /*cf70*/  LOP3.LUT R5, R9, R11, RZ, 0x3c, !PT ;  /* 0x0000000b09057212 */ /* 0x000fe400078e3cff */
[----:B------:R-:W-:Y:S02]  /*cf80*/  ISETP.GE.U32.AND P5, PT, R6, R10, PT ;  /* 0x0000000a0600720c */ /* 0x000fe40003fa6070 */
[----:B------:R-:W-:-:S02]  /*cf90*/  ISETP.GE.AND P2, PT, R5, RZ, PT ;  /* 0x000000ff0500720c */ /* 0x000fc40003f46270 */
[----:B------:R-:W-:Y:S02]  /*cfa0*/  ISETP.GE.AND P3, PT, R0, RZ, PT ;  /* 0x000000ff0000720c */ /* 0x000fe40003f66270 */
[----:B------:R-:W-:-:S03]  /*cfb0*/  LOP3.LUT R0, RZ, R11, RZ, 0x33, !PT ;  /* 0x0000000bff007212 */ /* 0x000fc600078e33ff */
[----:B------:R-:W-:Y:S01]  /*cfc0*/  @P4 VIADD R2, R2, 0x1 ;  /* 0x0000000102024836 */ /* 0x000fe20000000000 */
[----:B------:R-:W-:-:S03]  /*cfd0*/  ISETP.NE.AND P4, PT, R11, RZ, PT ;  /* 0x000000ff0b00720c */ /* 0x000fc60003f85270 */
[----:B------:R-:W-:Y:S02]  /*cfe0*/  @P5 IADD3 R4, R4, 0x1, RZ ;  /* 0x0000000104045810 */ /* 0x000fe40007ffe0ff */
[----:B------:R-:W-:Y:S02]  /*cff0*/  @!P2 IMAD.MOV R2, RZ, RZ, -R2 ;  /* 0x000000ffff02a224 */ /* 0x000fe400078e0a02 */
[----:B------:R-:W-:-:S03]  /*d000*/  @!P3 IADD3 R4, -R4, RZ, RZ ;  /* 0x000000ff0404b210 */ /* 0x000fc60007ffe1ff */
[C---:B------:R-:W-:Y:S02]  /*d010*/  SEL R2, R0.reuse, R2, !P4 ;  /* 0x0000000200027207 */ /* 0x040fe40006000000 */
[----:B------:R-:W-:-:S03]  /*d020*/  SEL R4, R0, R4, !P4 ;  /* 0x0000000400047207 */ /* 0x000fc60006000000 */
[----:B------:R-:W-:-:S04]  /*d030*/  IMAD.WIDE R8, R2, 0x4, R234 ;  /* 0x0000000402087825 */ /* 0x000fc800078e02ea */
[C---:B------:R-:W-:Y:S02]  /*d040*/  IMAD.WIDE R6, R4.reuse, 0x4, R234 ;  /* 0x0000000404067825 */ /* 0x040fe400078e02ea */
[----:B------:R-:W2:Y:S04]  /*d050*/  LDG.E R8, desc[UR10][R8.64] ;  /* 0x0000000a08087981 */ /* 0x000ea8000c1e1900 */
[----:B------:R-:W2:Y:S01]  /*d060*/  LDG.E R6, desc[UR10][R6.64] ;  /* 0x0000000a06067981 */ /* 0x000ea2000c1e1900 */
[----:B------:R-:W-:-:S04]  /*d070*/  IMAD.IADD R0, R4, 0x1, -R2 ;  /* 0x0000000104007824 */ /* 0x000fc800078e0a02 */
[----:B------:R-:W-:-:S04]  /*d080*/  IMAD R0, R0, R11, -0x100 ;  /* 0xffffff0000007424 */ /* 0x000fc800078e020b */
[----:B------:R-:W-:Y:S01]  /*d090*/  IMAD.WIDE.U32 R4, R0, R54, RZ ;  /* 0x0000003600047225 */ /* 0x000fe200078e00ff */
[----:B------:R-:W-:-:S05]  /*d0a0*/  SHF.R.S32.HI R2, RZ, 0x1f, R0 ;  /* 0x0000001fff027819 */ /* 0x000fca0000011400 */
[----:B------:R-:W-:-:S04]  /*d0b0*/  IMAD R2, R2, R54, RZ ;  /* 0x0000003602027224 */ /* 0x000fc800078e02ff */
[----:B------:R-:W-:-:S04]  /*d0c0*/  IMAD R0, R0, R55, R2 ;  /* 0x0000003700007224 */ /* 0x000fc800078e0202 */
        /* <DEDUP_REMOVED lines=9> */
.L_x_1238:
[----:B------:R-:W-:-:S04]  /*d160*/  LEA R0, -R54, RZ, 0x8 ;  /* 0x000000ff36007211 */ /* 0x000fc800078e41ff */
[----:B------:R-:W-:-:S07]  /*d170*/  SHF.R.S32.HI R2, RZ, 0x1f, R0 ;  /* 0x0000001fff027819 */ /* 0x000fce0000011400 */
.L_x_1239:
[----:B------:R-:W-:Y:S01]  /*d180*/  @!P0 IMAD.MOV.U32 R4, RZ, RZ, R75 ;  /* 0x000000ffff048224 */ /* 0x000fe200078e004b */
[----:B------:R-:W-:Y:S01]  /*d190*/  @!P0 LEA R9, P4, R54, R75, 0x5 ;  /* 0x0000004b36098211 */ /* 0x000fe200078828ff */
[----:B------:R-:W-:Y:S01]  /*d1a0*/  @!P0 IMAD.MOV.U32 R5, RZ, RZ, R74 ;  /* 0x000000ffff058224 */ /* 0x000fe200078e004a */
[----:B------:R-:W-:Y:S01]  /*d1b0*/  ULDC.64 UR4, c[0x0][0x218] ;  /* 0x0000860000047ab9 */ /* 0x000fe20000000a00 */
[C---:B------:R-:W-:Y:S01]  /*d1c0*/  @!P0 IMAD R8, R55.reuse, 0x60, RZ ;  /* 0x0000006037088824 */ /* 0x040fe200078e02ff */
[----:B------:R-:W-:Y:S01]  /*d1d0*/  @!P0 LEA R14, P5, R0, R185, 0x1 ;  /* 0x000000b9000e8211 */ /* 0x000fe200078a08ff */
[----:B------:R-:W-:Y:S01]  /*d1e0*/  @!P0 IMAD.WIDE.U32 R6, R54, 0x60, R4 ;  /* 0x0000006036068825 */ /* 0x000fe200078e0004 */
[----:B------:R1:W-:Y:S01]  /*d1f0*/  @P0 STS [R184+0x1000], RZ ;  /* 0x001000ffb8000388 */ /* 0x0003e20000000800 */
[----:B------:R-:W-:Y:S01]  /*d200*/  BSSY B0, `(.L_x_1240) ;  /* 0x0000057000007945 */ /* 0x000fe20003800000 */
[----:B------:R-:W-:Y:S01]  /*d210*/  @!P0 LEA.HI.X R15, R0, R188, R2, 0x1, P5 ;  /* 0x000000bc000f8211 */ /* 0x000fe200028f0c02 */
[----:B------:R-:W-:Y:S01]  /*d220*/  @!P0 IMAD.WIDE.U32 R4, R54, 0xa0, R4 ;  /* 0x000000a036048825 */ /* 0x000fe200078e0004 */
[C---:B------:R-:W-:Y:S01]  /*d230*/  @!P0 IADD3 R11, P3, R0.reuse, R6, RZ ;  /* 0x00000006000b8210 */ /* 0x040fe20007f7e0ff */
[----:B------:R1:W-:Y:S02]  /*d240*/  @P0 STS [R184+0x1004], RZ ;  /* 0x001004ffb8000388 */ /* 0x0003e40000000800 */
[----:B------:R-:W-:Y:S01]  /*d250*/  @!P0 IMAD R6, R55, 0xa0, RZ ;  /* 0x000000a037068824 */ /* 0x000fe200078e02ff */
[----:B------:R-:W-:Y:S01]  /*d260*/  @!P0 IADD3 R19, P2, R0, R4, RZ ;  /* 0x0000000400138210 */ /* 0x000fe20007f5e0ff */
[----:B------:R-:W-:Y:S01]  /*d270*/  @!P0 IMAD.MOV.U32 R4, RZ, RZ, R75 ;  /* 0x000000ffff048224 */ /* 0x000fe200078e004b */
[C---:B------:R-:W-:Y:S01]  /*d280*/  @!P0 IADD3.X R22, R2.reuse, R8, R7, P3, !PT ;  /* 0x0000000802168210 */ /* 0x040fe20001ffe407 */
[----:B------:R1:W-:Y:S01]  /*d290*/  @P0 STS.64 [R184+0x1008], RZ ;  /* 0x001008ffb8000388 */ /* 0x0003e20000000a00 */
[----:B------:R-:W-:Y:S01]  /*d2a0*/  @!P0 IADD3.X R21, R2, R6, R5, P2, !PT ;  /* 0x0000000602158210 */ /* 0x000fe200017fe405 */
[----:B------:R-:W-:Y:S01]  /*d2b0*/  @!P0 IMAD.MOV.U32 R5, RZ, RZ, R74 ;  /* 0x000000ffff058224 */ /* 0x000fe200078e004a */
[C---:B------:R-:W-:Y:S01]  /*d2c0*/  @!P0 LEA.HI.X R8, R54.reuse, R74, R55, 0x5, P4 ;  /* 0x0000004a36088211 */ /* 0x040fe200020f2c37 */
[----:B------:R-:W-:Y:S01]  /*d2d0*/  @!PT LDS RZ, [RZ] ;  /* 0x00000000fffff984 */ /* 0x000fe20000000800 */
[----:B------:R-:W-:Y:S01]  /*d2e0*/  @!PT LDS RZ, [RZ] ;  /* 0x00000000fffff984 */ /* 0x000fe20000000800 */
[----:B------:R-:W-:Y:S01]  /*d2f0*/  @!PT LDS RZ, [RZ] ;  /* 0x00000000fffff984 */ /* 0x000fe20000000800 */
[----:B------:R1:W-:Y:S01]  /*d300*/  @!P0 LDGSTS.E.BYPASS.LTC128B.128 [R184+0x1000], desc[UR10][R14.64] ;  /* 0x010000000eb88fae */ /* 0x0003e2000b901d4a */
[CC--:B------:R-:W-:Y:S01]  /*d310*/  @!P0 LEA R7, P3, R54.reuse, R75.reuse, 0x6 ;  /* 0x0000004b36078211 */ /* 0x0c0fe200078630ff */
[C---:B------:R-:W-:Y:S01]  /*d320*/  @!P0 IMAD.WIDE.U32 R4, R54.reuse, 0xc0, R4 ;  /* 0x000000c036048825 */ /* 0x040fe200078e0004 */
[----:B------:R-:W-:Y:S01]  /*d330*/  @!P0 LEA R12, P2, R54, R75, 0x7 ;  /* 0x0000004b360c8211 */ /* 0x000fe200078438ff */
[----:B------:R1:W-:Y:S01]  /*d340*/  @P0 STS.128 [R184+0x1800], RZ ;  /* 0x001800ffb8000388 */ /* 0x0003e20000000c00 */
[----:B------:R-:W-:-:S02]  /*d350*/  @!P0 IADD3 R6, P4, R0, R9, RZ ;  /* 0x0000000900068210 */ /* 0x000fc40007f9e0ff */
[CCC-:B------:R-:W-:Y:S02]  /*d360*/  @!P0 LEA.HI.X R13, R54.reuse, R74.reuse, R55.reuse, 0x6, P3 ;  /* 0x0000004a360d8211 */ /* 0x1c0fe400018f3437 */
[----:B------:R-:W-:Y:S01]  /*d370*/  @!P0 LEA.HI.X R10, R54, R74, R55, 0x7, P2 ;  /* 0x0000004a360a8211 */ /* 0x000fe200010f3c37 */
[----:B------:R-:W-:Y:S01]  /*d380*/  @!P0 IMAD.X R8, R2, 0x1, R8, P4 ;  /* 0x0000000102088824 */ /* 0x000fe200020e0608 */
[C---:B------:R-:W-:Y:S02]  /*d390*/  @!P0 IADD3 R7, P3, R0.reuse, R7, RZ ;  /* 0x0000000700078210 */ /* 0x040fe40007f7e0ff */
[----:B------:R-:W-:Y:S02]  /*d3a0*/  @!P0 IADD3 R9, P2, R0, R12, RZ ;  /* 0x0000000c00098210 */ /* 0x000fe40007f5e0ff */
[----:B------:R-:W-:Y:S01]  /*d3b0*/  @!P0 LEA R16, P4, R6, UR4, 0x1 ;  /* 0x0000000406108c11 */ /* 0x000fe2000f8808ff */
[C---:B------:R-:W-:Y:S02]  /*d3c0*/  @!P0 IMAD.X R13, R2.reuse, 0x1, R13, P3 ;  /* 0x00000001020d8824 */ /* 0x040fe400018e060d */
[----:B------:R-:W-:Y:S01]  /*d3d0*/  @!P0 IMAD.X R10, R2, 0x1, R10, P2 ;  /* 0x00000001020a8824 */ /* 0x000fe200010e060a */
[----:B------:R-:W-:Y:S01]  /*d3e0*/  @!P0 LEA.HI.X R17, R6, UR5, R8, 0x1, P4 ;  /* 0x0000000506118c11 */ /* 0x000fe2000a0f0c08 */
[----:B------:R-:W-:Y:S01]  /*d3f0*/  @!P0 IMAD R6, R55, 0xc0, RZ ;  /* 0x000000c037068824 */ /* 0x000fe200078e02ff */
[----:B------:R-:W-:-:S02]  /*d400*/  @!P0 LEA R12, P4, R7, UR4, 0x1 ;  /* 0x00000004070c8c11 */ /* 0x000fc4000f8808ff */
[----:B------:R-:W-:Y:S01]  /*d410*/  @!P0 LEA R8, P3, R9, UR4, 0x1 ;  /* 0x0000000409088c11 */ /* 0x000fe2000f8608ff */
[----:B------:R-:W-:Y:S01]  /*d420*/  @!PT LDS RZ, [RZ] ;  /* 0x00000000fffff984 */ /* 0x000fe20000000800 */
[----:B------:R-:W-:Y:S01]  /*d430*/  @!PT LDS RZ, [RZ] ;  /* 0x00000000fffff984 */ /* 0x000fe20000000800 */
[----:B------:R-:W-:Y:S01]  /*d440*/  @!PT LDS RZ, [RZ] ;  /* 0x00000000fffff984 */ /* 0x000fe20000000800 */
[----:B------:R1:W-:Y:S01]  /*d450*/  @!P0 LDGSTS.E.BYPASS.LTC128B.128 [R184+0x1800], desc[UR10][R16.64] ;  /* 0x0180000010b88fae */ /* 0x0003e2000b901d4a */
[----:B------:R-:W-:Y:S02]  /*d460*/  @!P0 IADD3 R18, P2, R0, R4, RZ ;  /* 0x0000000400128210 */ /* 0x000fe40007f5e0ff */
[----:B------:R-:W-:Y:S01]  /*d470*/  @!P0 LEA.HI.X R13, R7, UR5, R13, 0x1, P4 ;  /* 0x00000005070d8c11 */ /* 0x000fe2000a0f0c0d */
[----:B------:R1:W-:Y:S01]  /*d480*/  @P0 STS.128 [R184+0x2000], RZ ;  /* 0x002000ffb8000388 */ /* 0x0003e20000000c00 */
[----:B------:R-:W-:Y:S02]  /*d490*/  @!P0 LEA.HI.X R9, R9, UR5, R10, 0x1, P3 ;  /* 0x0000000509098c11 */ /* 0x000fe400098f0c0a */
[----:B------:R-:W-:Y:S01]  /*d4a0*/  @!P0 LEA R10, P4, R11, UR4, 0x1 ;  /* 0x000000040b0a8c11 */ /* 0x000fe2000f8808ff */
[----:B------:R-:W-:Y:S01]  /*d4b0*/  @!PT LDS RZ, [RZ] ;  /* 0x00000000fffff984 */ /* 0x000fe20000000800 */
[----:B------:R-:W-:Y:S01]  /*d4c0*/  @!PT LDS RZ, [RZ] ;  /* 0x00000000fffff984 */ /* 0x000fe20000000800 */
[----:B------:R-:W-:Y:S01]  /*d4d0*/  @!PT LDS RZ, [RZ] ;  /* 0x00000000fffff984 */ /* 0x000fe20000000800 */
[----:B------:R1:W-:Y:S01]  /*d4e0*/  @!P0 LDGSTS.E.BYPASS.LTC128B.128 [R184+0x2000], desc[UR10][R12.64] ;  /* 0x020000000cb88fae */ /* 0x0003e2000b901d4a */
[----:B------:R-:W-:-:S02]  /*d4f0*/  @!P0 IADD3.X R5, R2, R6, R5, P2, !PT ;  /* 0x0000000602058210 */ /* 0x000fc400017fe405 */
[----:B------:R-:W-:Y:S01]  /*d500*/  @!P0 LEA R6, P3, R19, UR4, 0x1 ;  /* 0x0000000413068c11 */ /* 0x000fe2000f8608ff */
[----:B------:R1:W-:Y:S01]  /*d510*/  @P0 STS.128 [R184+0x2800], RZ ;  /* 0x002800ffb8000388 */ /* 0x0003e20000000c00 */
[----:B------:R-:W-:Y:S02]  /*d520*/  @!P0 LEA.HI.X R11, R11, UR5, R22, 0x1, P4 ;  /* 0x000000050b0b8c11 */ /* 0x000fe4000a0f0c16 */
[C---:B------:R-:W-:Y:S02]  /*d530*/  @!P0 LEA R4, P2, R18.reuse, UR4, 0x1 ;  /* 0x0000000412048c11 */ /* 0x040fe4000f8408ff */
[----:B------:R-:W-:Y:S01]  /*d540*/  @!P0 LEA.HI.X R7, R19, UR5, R21, 0x1, P3 ;  /* 0x0000000513078c11 */ /* 0x000fe200098f0c15 */
[----:B------:R-:W-:Y:S01]  /*d550*/  @!PT LDS RZ, [RZ] ;  /* 0x00000000fffff984 */ /* 0x000fe20000000800 */
[----:B------:R-:W-:Y:S01]  /*d560*/  @!PT LDS RZ, [RZ] ;  /* 0x00000000fffff984 */ /* 0x000fe20000000800 */
[----:B------:R-:W-:Y:S01]  /*d570*/  @!PT LDS RZ, [RZ] ;  /* 0x00000000fffff984 */ /* 0x000fe20000000800 */
[----:B------:R1:W-:Y:S01]  /*d580*/  @!P0 LDGSTS.E.BYPASS.LTC128B.128 [R184+0x2800], desc[UR10][R10.64] ;  /* 0x028000000ab88fae */ /* 0x0003e2000b901d4a */
[----:B------:R-:W-:-:S03]  /*d590*/  @!P0 LEA.HI.X R5, R18, UR5, R5, 0x1, P2 ;  /* 0x0000000512058c11 */ /* 0x000fc600090f0c05 */
        /* <DEDUP_REMOVED lines=29> */
.L_x_1241:
[----:B------:R-:W-:Y:S05]  /*d770*/  BSYNC B0 ;  /* 0x0000000000007941 */ /* 0x000fea0003800000 */
.L_x_1240:
[----:B------:R-:W0:Y:S01]  /*d780*/  LDGDEPBAR ;  /* 0x00000000000079af */ /* 0x000e220000000000 */
[----:B------:R-:W-:-:S04]  /*d790*/  LEA R185, P0, R0, R185, 0x1 ;  /* 0x000000b900b97211 */ /* 0x000fc800078008ff */
[----:B------:R-:W-:-:S09]  /*d7a0*/  LEA.HI.X R188, R0, R188, R2, 0x1, P0 ;  /* 0x000000bc00bc7211 */ /* 0x000fd200000f0c02 */
.L_x_1237:
[----:B------:R-:W-:Y:S01]  /*d7b0*/  FMNMX.FTZ R0, R20, R100, !PT ;  /* 0x0000006414007209 */ /* 0x000fe20007810000 */
[----:B------:R-:W-:Y:S01]  /*d7c0*/  ULDC UR4, c[0x0][0x2ec] ;  /* 0x0000bb0000047ab9 */ /* 0x000fe20000000800 */
[----:B-12---:R-:W-:Y:S01]  /*d7d0*/  FMNMX.FTZ R4, R3, R129, !PT ;  /* 0x0000008103047209 */ /* 0x006fe20007810000 */
        /* <DEDUP_REMOVED lines=219> */
[----:B-1----:R-:W-:-:S04]  /*e590*/  FMUL.FTZ R0, R64, UR4 ;  /* 0x0000000440007c20 */ /* 0x002fc80008410000 */
[----:B------:R1:W3:Y:S01]  /*e5a0*/  MUFU.EX2 R55, R3 ;  /* 0x0000000300377308 */ /* 0x0002e20000000800 */
[----:B------:R-:W-:Y:S01]  /*e5b0*/  FSEL R0, R0, RZ, P0 ;  /* 0x000000ff00007208 */ /* 0x000fe20000000000 */
[----:B--2---:R-:W-:-:S06]  /*e5c0*/  FFMA.FTZ R4, R68, UR4, -R2 ;  /* 0x0000000444047c23 */ /* 0x004fcc0008010802 */
[----:B------:R2:W-:Y:S01]  /*e5d0*/  MUFU.EX2 R244, R4 ;  /* 0x0000000400f47308 */ /* 0x0005e20000000800 */
[----:B-1----:R-:W-:Y:S01]  /*e5e0*/  FFMA.FTZ R3, R121, UR4, -R0 ;  /* 0x0000000479037c23 */ /* 0x002fe20008010800 */
[-C--:B---3--:R-:W-:Y:S01]  /*e5f0*/  FMUL.FTZ R138, R138, R55.reuse ;  /* 0x000000378a8a7220 */ /* 0x088fe20000410000 */
[-C--:B------:R-:W-:Y:S01]  /*e600*/  FMUL.FTZ R139, R139, R55.reuse ;  /* 0x000000378b8b7220 */ /* 0x080fe20000410000 */
[-C--:B------:R-:W-:Y:S01]  /*e610*/  FMUL.FTZ R146, R146, R55.reuse ;  /* 0x0000003792927220 */ /* 0x080fe20000410000 */
[-C--:B------:R-:W-:Y:S01]  /*e620*/  FMUL.FTZ R147, R147, R55.reuse ;  /* 0x0000003793937220 */ /* 0x080fe20000410000 */
[-C--:B------:R-:W-:Y:S01]  /*e630*/  FMUL.FTZ R142, R142, R55.reuse ;  /* 0x000000378e8e7220 */ /* 0x080fe20000410000 */
[-C--:B------:R-:W-:Y:S01]  /*e640*/  FMUL.FTZ R143, R143, R55.reuse ;  /* 0x000000378f8f7220 */ /* 0x080fe20000410000 */
[-C--:B------:R-:W-:Y:S01]  /*e650*/  FMUL.FTZ R150, R150, R55.reuse ;  /* 0x0000003796967220 */ /* 0x080fe20000410000 */
[----:B------:R-:W-:Y:S01]  /*e660*/  FMUL.FTZ R151, R151, R55 ;  /* 0x0000003797977220 */ /* 0x000fe20000410000 */
        /* <DEDUP_REMOVED lines=35> */
[----:B------:R1:W2:Y:S02]  /*e8a0*/  MUFU.EX2 R8, R4 ;  /* 0x0000000400087308 */ /* 0x0002a40000000800 */
[----:B-1----:R-:W-:Y:S01]  /*e8b0*/  FFMA.FTZ R4, R31, UR4, -R2 ;  /* 0x000000041f047c23 */ /* 0x002fe20008010802 */
[----:B--2---:R-:W-:Y:S01]  /*e8c0*/  MOV R121, R8 ;  /* 0x0000000800797202 */ /* 0x004fe20000000f00 */
[----:B------:R-:W-:Y:S01]  /*e8d0*/  LDSM.16.MT88.4 R28, [R135+0x5400] ;  /* 0x00540000871c783b */ /* 0x000fe20000004200 */
[----:B------:R-:W-:-:S03]  /*e8e0*/  F2FP.F16.F32.PACK_AB R8, R210, R60 ;  /* 0x0000003cd208723e */ /* 0x000fc600000000ff */
        /* <DEDUP_REMOVED lines=16> */
[----:B-1----:R-:W-:Y:S01]  /*e9f0*/  FFMA.FTZ R4, R129, UR4, -R0 ;  /* 0x0000000481047c23 */ /* 0x002fe20008010800 */
[----:B--2---:R-:W-:-:S05]  /*ea00*/  MOV R129, R50 ;  /* 0x0000003200817202 */ /* 0x004fca0000000f00 */
[----:B------:R1:W-:Y:S02]  /*ea10*/  MUFU.EX2 R66, R4 ;  /* 0x0000000400427308 */ /* 0x0003e40000000800 */
[--C-:B-1----:R-:W-:Y:S01]  /*ea20*/  FFMA.FTZ R4, R152, UR4, -R0.reuse ;  /* 0x0000000498047c23 */ /* 0x102fe20008010800 */
[----:B------:R-:W-:Y:S02]  /*ea30*/  MOV R152, R44 ;  /* 0x0000002c00987202 */ /* 0x000fe40000000f00 */
[----:B------:R-:W-:Y:S03]  /*ea40*/  LDSM.16.MT88.4 R44, [R135+0x6000] ;  /* 0x00600000872c783b */ /* 0x000fe60000004200 */
[----:B------:R1:W-:Y:S02]  /*ea50*/  MUFU.EX2 R80, R4 ;  /* 0x0000000400507308 */ /* 0x0003e40000000800 */
[----:B-1----:R-:W-:Y:S01]  /*ea60*/  FFMA.FTZ R4, R132, UR4, -R0 ;  /* 0x0000000484047c23 */ /* 0x002fe20008010800 */
[----:B------:R-:W-:-:S02]  /*ea70*/  MOV R132, R48 ;  /* 0x0000003000847202 */ /* 0x000fc40000000f00 */
[----:B------:R-:W-:Y:S03]  /*ea80*/  LDSM.16.MT88.4 R48, [R135+0x6800] ;  /* 0x006800008730783b */ /* 0x000fe60000004200 */
[----:B------:R1:W-:Y:S02]  /*ea90*/  MUFU.EX2 R81, R4 ;  /* 0x0000000400517308 */ /* 0x0003e40000000800 */
[----:B-1----:R-:W-:Y:S01]  /*eaa0*/  FFMA.FTZ R4, R131, UR4, -R0 ;  /* 0x0000000483047c23 */ /* 0x002fe20008010800 */
[----:B------:R-:W-:-:S05]  /*eab0*/  MOV R131, R15 ;  /* 0x0000000f00837202 */ /* 0x000fca0000000f00 */
[----:B------:R1:W-:Y:S02]  /*eac0*/  MUFU.EX2 R82, R4 ;  /* 0x0000000400527308 */ /* 0x0003e40000000800 */
[----:B-1----:R-:W-:Y:S01]  /*ead0*/  FFMA.FTZ R4, R130, UR4, -R0 ;  /* 0x0000000482047c23 */ /* 0x002fe20008010800 */
[----:B------:R-:W-:-:S05]  /*eae0*/  MOV R130, R14 ;  /* 0x0000000e00827202 */ /* 0x000fca0000000f00 */
[----:B------:R1:W-:Y:S02]  /*eaf0*/  MUFU.EX2 R85, R4 ;  /* 0x0000000400557308 */ /* 0x0003e40000000800 */
[----:B-1----:R-:W-:Y:S01]  /*eb00*/  FFMA.FTZ R4, R126, UR4, -R0 ;  /* 0x000000047e047c23 */ /* 0x002fe20008010800 */
[----:B------:R-:W-:-:S05]  /*eb10*/  MOV R126, R13 ;  /* 0x0000000d007e7202 */ /* 0x000fca0000000f00 */
[----:B------:R1:W2:Y:S02]  /*eb20*/  MUFU.EX2 R89, R4 ;  /* 0x0000000400597308 */ /* 0x0002a40000000800 */
[--C-:B-1----:R-:W-:Y:S01]  /*eb30*/  FFMA.FTZ R4, R125, UR4, -R0.reuse ;  /* 0x000000047d047c23 */ /* 0x102fe20008010800 */
[----:B------:R-:W-:Y:S02]  /*eb40*/  MOV R125, R12 ;  /* 0x0000000c007d7202 */ /* 0x000fe40000000f00 */
[----:B------:R-:W1:Y:S03]  /*eb50*/  LDSM.16.MT88.4 R12, [R135+0x5000] ;  /* 0x00500000870c783b */ /* 0x000e660000004200 */
[----:B------:R3:W-:Y:S01]  /*eb60*/  MUFU.EX2 R92, R4 ;  /* 0x00000004005c7308 */ /* 0x0007e20000000800 */
[----:B--2---:R-:W-:Y:S01]  /*eb70*/  F2FP.F16.F32.PACK_AB R5, R89, R85 ;  /* 0x000000555905723e */ /* 0x004fe200000000ff */
[----:B---3--:R-:W-:Y:S01]  /*eb80*/  FFMA.FTZ R4, R124, UR4, -R0 ;  /* 0x000000047c047c23 */ /* 0x008fe20008010800 */
[----:B------:R-:W-:-:S02]  /*eb90*/  MOV R124, R11 ;  /* 0x0000000b007c7202 */ /* 0x000fc40000000f00 */
[----:B------:R-:W-:-:S03]  /*eba0*/  F2FP.F16.F32.PACK_AB R11, R82, R81 ;  /* 0x00000051520b723e */ /* 0x000fc600000000ff */
[----:B------:R2:W3:Y:S02]  /*ebb0*/  MUFU.EX2 R94, R4 ;  /* 0x00000004005e7308 */ /* 0x0004e40000000800 */
[----:B--2---:R-:W-:Y:S01]  /*ebc0*/  FFMA.FTZ R4, R123, UR4, -R0 ;  /* 0x000000047b047c23 */ /* 0x004fe20008010800 */
[----:B------:R-:W-:Y:S02]  /*ebd0*/  MOV R123, R10 ;  /* 0x0000000a007b7202 */ /* 0x000fe40000000f00 */
[----:B------:R-:W-:-:S03]  /*ebe0*/  F2FP.F16.F32.PACK_AB R10, R213, R212 ;  /* 0x000000d4d50a723e */ /* 0x000fc600000000ff */
[----:B------:R2:W-:Y:S02]  /*ebf0*/  MUFU.EX2 R98, R4 ;  /* 0x0000000400627308 */ /* 0x0005e40000000800 */
[----:B--2---:R-:W-:-:S06]  /*ec00*/  FFMA.FTZ R4, R122, UR4, -R0 ;  /* 0x000000047a047c23 */ /* 0x004fcc0008010800 */
[----:B------:R2:W4:Y:S02]  /*ec10*/  MUFU.EX2 R100, R4 ;  /* 0x0000000400647308 */ /* 0x0005240000000800 */
[----:B--2---:R-:W-:Y:S01]  /*ec20*/  FFMA.FTZ R4, R158, UR4, -R0 ;  /* 0x000000049e047c23 */ /* 0x004fe20008010800 */
[----:B------:R-:W-:Y:S02]  /*ec30*/  MOV R158, R9 ;  /* 0x00000009009e7202 */ /* 0x000fe40000000f00 */
[----:B------:R-:W-:-:S03]  /*ec40*/  F2FP.F16.F32.PACK_AB R9, R80, R66 ;  /* 0x000000425009723e */ /* 0x000fc600000000ff */
[----:B------:R2:W-:Y:S04]  /*ec50*/  MUFU.EX2 R101, R4 ;  /* 0x0000000400657308 */ /* 0x0005e80000000800 */
[C---:B-1----:R-:W-:Y:S06]  /*ec60*/  HMMA.16816.F32 R20, R8.reuse, R12, R136 ;  /* 0x0000000c0814723c */ /* 0x042fec0000001888 */
[----:B------:R-:W-:Y:S01]  /*ec70*/  HMMA.16816.F32 R24, R8, R14, R144 ;  /* 0x0000000e0818723c */ /* 0x000fe20000001890 */
[----:B------:R-:W-:Y:S01]  /*ec80*/  MOV R136, R7 ;  /* 0x0000000700887202 */ /* 0x000fe20000000f00 */
[----:B------:R-:W-:Y:S01]  /*ec90*/  LDSM.16.MT88.4 R144, [R135+0x7c00] ;  /* 0x007c00008790783b */ /* 0x000fe20000004200 */
[----:B---3--:R-:W-:Y:S01]  /*eca0*/  F2FP.F16.F32.PACK_AB R7, R94, R92 ;  /* 0x0000005c5e07723e */ /* 0x008fe200000000ff */
[----:B--2---:R-:W-:-:S02]  /*ecb0*/  FFMA.FTZ R4, R117, UR4, -R0 ;  /* 0x0000000475047c23 */ /* 0x004fc40008010800 */
[----:B------:R-:W-:Y:S01]  /*ecc0*/  HMMA.16816.F32 R140, R8, R16, R140 ;  /* 0x00000010088c723c */ /* 0x000fe2000000188c */
[----:B------:R-:W-:Y:S01]  /*ecd0*/  MOV R137, R99 ;  /* 0x0000006300897202 */ /* 0x000fe20000000f00 */
[----:B------:R1:W2:Y:S01]  /*ece0*/  MUFU.EX2 R117, R4 ;  /* 0x0000000400757308 */ /* 0x0002a20000000800 */
[----:B------:R-:W-:-:S03]  /*ecf0*/  MOV R138, R96 ;  /* 0x00000060008a7202 */ /* 0x000fc60000000f00 */
[----:B------:R-:W-:Y:S01]  /*ed00*/  HMMA.16816.F32 R12, R8, R18, R148 ;  /* 0x00000012080c723c */ /* 0x000fe20000001894 */
[----:B------:R-:W-:Y:S01]  /*ed10*/  LDSM.16.MT88.4 R16, [R164+0x5800] ;  /* 0x00580000a410783b */ /* 0x000fe20000004200 */
[----:B------:R-:W-:-:S05]  /*ed20*/  MOV R139, R95 ;  /* 0x0000005f008b7202 */ /* 0x000fca0000000f00 */
[----:B------:R-:W-:Y:S02]  /*ed30*/  MOV R151, R97 ;  /* 0x0000006100977202 */ /* 0x000fe40000000f00 */
[----:B------:R-:W-:Y:S02]  /*ed40*/  F2FP.F16.F32.PACK_AB R8, R219, R218 ;  /* 0x000000dadb08723e */ /* 0x000fe400000000ff */
[----:B----4-:R-:W-:Y:S02]  /*ed50*/  F2FP.F16.F32.PACK_AB R9, R100, R98 ;  /* 0x000000626409723e */ /* 0x010fe400000000ff */
[----:B------:R-:W-:Y:S01]  /*ed60*/  F2FP.F16.F32.PACK_AB R10, R221, R220 ;  /* 0x000000dcdd0a723e */ /* 0x000fe200000000ff */
[----:B-1----:R-:W-:Y:S01]  /*ed70*/  FFMA.FTZ R4, R115, UR4, -R0 ;  /* 0x0000000473047c23 */ /* 0x002fe20008010800 */
[----:B--2---:R-:W-:Y:S01]  /*ed80*/  F2FP.F16.F32.PACK_AB R11, R117, R101 ;  /* 0x00000065750b723e */ /* 0x004fe200000000ff */
[----:B------:R1:W-:Y:S01]  /*ed90*/  MUFU.EX2 R115, R3 ;  /* 0x0000000300737308 */ /* 0x0003e20000000800 */
[----:B------:R-:W-:-:S02]  /*eda0*/  MOV R150, R75 ;  /* 0x0000004b00967202 */ /* 0x000fc40000000f00 */
[----:B------:R-:W-:Y:S02]  /*edb0*/  MOV R148, R57 ;  /* 0x0000003900947202 */ /* 0x000fe40000000f00 */
[----:B------:R-:W-:-:S03]  /*edc0*/  MOV R149, R74 ;  /* 0x0000004a00957202 */ /* 0x000fc60000000f00 */
[----:B------:R2:W-:Y:S01]  /*edd0*/  MUFU.EX2 R122, R4 ;  /* 0x00000004007a7308 */ /* 0x0005e20000000800 */
[----:B-1----:R-:W-:-:S07]  /*ede0*/  FFMA.FTZ R3, R119, UR4, -R0 ;  /* 0x0000000477037c23 */ /* 0x002fce0008010800 */
[----:B------:R1:W-:Y:S01]  /*edf0*/  MUFU.EX2 R119, R3 ;  /* 0x0000000300777308 */ /* 0x0003e20000000800 */
[----:B--2---:R-:W-:-:S07]  /*ee00*/  FFMA.FTZ R4, R116, UR4, -R0 ;  /* 0x0000000474047c23 */ /* 0x004fce0008010800 */
[----:B------:R2:W3:Y:S01]  /*ee10*/  MUFU.EX2 R116, R4 ;  /* 0x0000000400747308 */ /* 0x0004e20000000800 */
[--C-:B-1----:R-:W-:Y:S01]  /*ee20*/  FFMA.FTZ R3, R128, UR4, -R0.reuse ;  /* 0x0000000480037c23 */ /* 0x102fe20008010800 */
[----:B------:R-:W-:Y:S02]  /*ee30*/  MOV R128, R40 ;  /* 0x0000002800807202 */ /* 0x000fe40000000f00 */
[----:B------:R-:W1:Y:S04]  /*ee40*/  LDSM.16.MT88.4 R40, [R135+0x5800] ;  /* 0x005800008728783b */ /* 0x000e680000004200 */
[----:B------:R4:W-:Y:S01]  /*ee50*/  MUFU.EX2 R105, R3 ;  /* 0x0000000300697308 */ /* 0x0009e20000000800 */
[----:B--2---:R-:W-:-:S07]  /*ee60*/  FFMA.FTZ R4, R118, UR4, -R0 ;  /* 0x0000000476047c23 */ /* 0x004fce0008010800 */
[----:B------:R2:W5:Y:S01]  /*ee70*/  MUFU.EX2 R118, R4 ;  /* 0x0000000400767308 */ /* 0x0005620000000800 */
[----:B----4-:R-:W-:Y:S01]  /*ee80*/  FFMA.FTZ R3, R133, UR4, -R0 ;  /* 0x0000000485037c23 */ /* 0x010fe20008010800 */
[----:B------:R-:W-:-:S06]  /*ee90*/  MOV R133, R93 ;  /* 0x0000005d00857202 */ /* 0x000fcc0000000f00 */
[----:B------:R4:W-:Y:S01]  /*eea0*/  MUFU.EX2 R99, R3 ;  /* 0x0000000300637308 */ /* 0x0009e20000000800 */
[----:B--2---:R-:W-:-:S07]  /*eeb0*/  F2FP.F16.F32.PACK_AB R4, R215, R214 ;  /* 0x000000d6d704723e */ /* 0x004fce00000000ff */
[----:B------:R-:W-:Y:S01]  /*eec0*/  HMMA.16816.F32 R20, R4, R28, R20 ;  /* 0x0000001c0414723c */ /* 0x000fe20000001814 */
[----:B----4-:R-:W-:-:S05]  /*eed0*/  FFMA.FTZ R3, R154, UR4, -R0 ;  /* 0x000000049a037c23 */ /* 0x010fca0008010800 */
[C---:B------:R-:W-:Y:S01]  /*eee0*/  HMMA.16816.F32 R24, R4.reuse, R30, R24 ;  /* 0x0000001e0418723c */ /* 0x040fe20000001818 */
[----:B------:R-:W-:Y:S01]  /*eef0*/  MOV R154, R56 ;  /* 0x00000038009a7202 */ /* 0x000fe20000000f00 */
[----:B------:R2:W4:Y:S01]  /*ef00*/  MUFU.EX2 R97, R3 ;  /* 0x0000000300617308 */ /* 0x0005220000000800 */
[----:B------:R-:W-:Y:S03]  /*ef10*/  LDSM.16.MT88.4 R56, [R135+0x7000] ;  /* 0x007000008738783b */ /* 0x000fe60000004200 */
[C---:B------:R-:W-:Y:S06]  /*ef20*/  HMMA.16816.F32 R28, R4.reuse, R32, R140 ;  /* 0x00000020041c723c */ /* 0x040fec000000188c */
[----:B------:R-:W-:Y:S01]  /*ef30*/  HMMA.16816.F32 R12, R4, R34, R12 ;  /* 0x00000022040c723c */ /* 0x000fe2000000180c */
[----:B------:R-:W4:Y:S05]  /*ef40*/  LDSM.16.MT88.4 R32, [R164+0x5c00] ;  /* 0x005c0000a420783b */ /* 0x000f2a0000004200 */
[----:B-1----:R-:W-:Y:S01]  /*ef50*/  HMMA.16816.F32 R20, R8, R40, R20 ;  /* 0x000000280814723c */ /* 0x002fe20000001814 */
[----:B------:R-:W-:Y:S01]  /*ef60*/  F2FP.F16.F32.PACK_AB R4, R224, R222 ;  /* 0x000000dee004723e */ /* 0x000fe200000000ff */
[----:B--2---:R-:W-:Y:S01]  /*ef70*/  FFMA.FTZ R3, R153, UR4, -R0 ;  /* 0x0000000499037c23 */ /* 0x004fe20008010800 */
[----:B------:R-:W-:-:S02]  /*ef80*/  MOV R153, R37 ;  /* 0x0000002500997202 */ /* 0x000fc40000000f00 */
[----:B------:R-:W1:Y:S01]  /*ef90*/  LDSM.16.MT88.4 R36, [R135+0x5c00] ;  /* 0x005c00008724783b */ /* 0x000e620000004200 */
[C---:B------:R-:W-:Y:S01]  /*efa0*/  HMMA.16816.F32 R24, R8.reuse, R42, R24 ;  /* 0x0000002a0818723c */ /* 0x040fe20000001818 */
[----:B---3--:R-:W-:Y:S01]  /*efb0*/  F2FP.F16.F32.PACK_AB R5, R116, R122 ;  /* 0x0000007a7405723e */ /* 0x008fe200000000ff */
[----:B------:R2:W-:Y:S01]  /*efc0*/  MUFU.EX2 R96, R3 ;  /* 0x0000000300607308 */ /* 0x0005e20000000800 */
[----:B------:R-:W-:Y:S01]  /*efd0*/  F2FP.F16.F32.PACK_AB R6, R225, R223 ;  /* 0x000000dfe106723e */ /* 0x000fe200000000ff */
[----:B------:R-:W-:Y:S01]  /*efe0*/  LDSM.16.MT88.4 R40, [R135+0x6400] ;  /* 0x006400008728783b */ /* 0x000fe20000004200 */
[----:B------:R-:W-:Y:S01]  /*eff0*/  F2FP.F16.F32.PACK_AB R7, R119, R115 ;  /* 0x000000737707723e */ /* 0x000fe200000000ff */
[C---:B------:R-:W-:Y:S06]  /*f000*/  HMMA.16816.F32 R28, R8.reuse, R16, R28 ;  /* 0x00000010081c723c */ /* 0x040fec000000181c */
[----:B------:R-:W-:Y:S01]  /*f010*/  HMMA.16816.F32 R12, R8, R18, R12 ;  /* 0x00000012080c723c */ /* 0x000fe2000000180c */
[----:B------:R-:W3:Y:S01]  /*f020*/  LDSM.16.MT88.4 R16, [R164+0x6000] ;  /* 0x00600000a410783b */ /* 0x000ee20000004200 */
[----:B--2---:R-:W-:-:S05]  /*f030*/  FFMA.FTZ R3, R156, UR4, -R0 ;  /* 0x000000049c037c23 */ /* 0x004fca0008010800 */
[----:B------:R-:W-:Y:S02]  /*f040*/  F2FP.F16.F32.PACK_AB R8, R226, R227 ;  /* 0x000000e3e208723e */ /* 0x000fe400000000ff */
[----:B-----5:R-:W-:Y:S01]  /*f050*/  F2FP.F16.F32.PACK_AB R9, R105, R118 ;  /* 0x000000766909723e */ /* 0x020fe200000000ff */
[----:B------:R2:W5:Y:S01]  /*f060*/  MUFU.EX2 R95, R3 ;  /* 0x00000003005f7308 */ /* 0x0005620000000800 */
[----:B------:R-:W-:Y:S02]  /*f070*/  F2FP.F16.F32.PACK_AB R10, R229, R228 ;  /* 0x000000e4e50a723e */ /* 0x000fe400000000ff */
[----:B----4-:R-:W-:-:S05]  /*f080*/  F2FP.F16.F32.PACK_AB R11, R97, R99 ;  /* 0x00000063610b723e */ /* 0x010fca00000000ff */
[C---:B------:R-:W-:Y:S06]  /*f090*/  HMMA.16816.F32 R28, R4.reuse, R32, R28 ;  /* 0x00000020041c723c */ /* 0x040fec000000181c */
[----:B------:R-:W-:Y:S01]  /*f0a0*/  HMMA.16816.F32 R12, R4, R34, R12 ;  /* 0x00000022040c723c */ /* 0x000fe2000000180c */
[----:B------:R-:W4:Y:S01]  /*f0b0*/  LDSM.16.MT88.4 R32, [R164+0x6400] ;  /* 0x00640000a420783b */ /* 0x000f220000004200 */
[----:B--2---:R-:W-:-:S04]  /*f0c0*/  FFMA.FTZ R3, R159, UR4, -R0 ;  /* 0x000000049f037c23 */ /* 0x004fc80008010800 */
[C---:B-1----:R-:W-:Y:S01]  /*f0d0*/  HMMA.16816.F32 R20, R4.reuse, R36, R20 ;  /* 0x000000240414723c */ /* 0x042fe20000001814 */
[----:B------:R1:W-:Y:S05]  /*f0e0*/  MUFU.EX2 R93, R3 ;  /* 0x00000003005d7308 */ /* 0x0003ea0000000800 */
[----:B------:R-:W-:Y:S01]  /*f0f0*/  HMMA.16816.F32 R24, R4, R38, R24 ;  /* 0x000000260418723c */ /* 0x000fe20000001818 */
[----:B------:R-:W2:Y:S05]  /*f100*/  LDSM.16.MT88.4 R36, [R164+0x6800] ;  /* 0x00680000a424783b */ /* 0x000eaa0000004200 */
[----:B---3--:R-:W-:Y:S01]  /*f110*/  HMMA.16816.F32 R28, R8, R16, R28 ;  /* 0x00000010081c723c */ /* 0x008fe2000000181c */
[----:B------:R-:W-:-:S02]  /*f120*/  F2FP.F16.F32.PACK_AB R4, R230, R231 ;  /* 0x000000e7e604723e */ /* 0x000fc400000000ff */
[----:B-----5:R-:W-:Y:S02]  /*f130*/  F2FP.F16.F32.PACK_AB R5, R95, R96 ;  /* 0x000000605f05723e */ /* 0x020fe400000000ff */
[----:B------:R-:W-:Y:S01]  /*f140*/  F2FP.F16.F32.PACK_AB R6, R236, R232 ;  /* 0x000000e8ec06723e */ /* 0x000fe200000000ff */
[----:B------:R-:W-:Y:S01]  /*f150*/  HMMA.16816.F32 R12, R8, R18, R12 ;  /* 0x00000012080c723c */ /* 0x000fe2000000180c */
[----:B-1----:R-:W-:-:S04]  /*f160*/  FFMA.FTZ R3, R161, UR4, -R0 ;  /* 0x00000004a1037c23 */ /* 0x002fc80008010800 */
[----:B------:R1:W3:Y:S01]  /*f170*/  MUFU.EX2 R91, R3 ;  /* 0x00000003005b7308 */ /* 0x0002e20000000800 */
[C---:B------:R-:W-:Y:S06]  /*f180*/  HMMA.16816.F32 R20, R8.reuse, R44, R20 ;  /* 0x0000002c0814723c */ /* 0x040fec0000001814 */
[----:B------:R-:W-:Y:S01]  /*f190*/  HMMA.16816.F32 R24, R8, R46, R24 ;  /* 0x0000002e0818723c */ /* 0x000fe20000001818 */
[----:B------:R-:W5:Y:S06]  /*f1a0*/  LDSM.16.MT88.4 R44, [R135+0x6c00] ;  /* 0x006c0000872c783b */ /* 0x000f6c0000004200 */
[----:B------:R-:W-:-:S02]  /*f1b0*/  F2FP.F16.F32.PACK_AB R8, R237, R233 ;  /* 0x000000e9ed08723e */ /* 0x000fc400000000ff */
[----:B------:R-:W-:Y:S01]  /*f1c0*/  F2FP.F16.F32.PACK_AB R10, R240, R238 ;  /* 0x000000eef00a723e */ /* 0x000fe200000000ff */
[----:B-1----:R-:W-:Y:S01]  /*f1d0*/  FFMA.FTZ R3, R160, UR4, -R0 ;  /* 0x00000004a0037c23 */ /* 0x002fe20008010800 */
[----:B---3--:R-:W-:-:S03]  /*f1e0*/  F2FP.F16.F32.PACK_AB R7, R91, R93 ;  /* 0x0000005d5b07723e */ /* 0x008fc600000000ff */
[----:B------:R1:W-:Y:S04]  /*f1f0*/  MUFU.EX2 R90, R3 ;  /* 0x00000003005a7308 */ /* 0x0003e80000000800 */
[C---:B------:R-:W-:Y:S06]  /*f200*/  HMMA.16816.F32 R20, R4.reuse, R40, R20 ;  /* 0x000000280414723c */ /* 0x040fec0000001814 */
[C---:B------:R-:W-:Y:S01]  /*f210*/  HMMA.16816.F32 R24, R4.reuse, R42, R24 ;  /* 0x0000002a0418723c */ /* 0x040fe20000001818 */
[----:B------:R-:W3:Y:S05]  /*f220*/  LDSM.16.MT88.4 R40, [R164+0x6c00] ;  /* 0x006c0000a428783b */ /* 0x000eea0000004200 */
[----:B----4-:R-:W-:Y:S01]  /*f230*/  HMMA.16816.F32 R28, R4, R32, R28 ;  /* 0x00000020041c723c */ /* 0x010fe2000000181c */
[----:B-1----:R-:W-:-:S04]  /*f240*/  FFMA.FTZ R3, R163, UR4, -R0 ;  /* 0x00000004a3037c23 */ /* 0x002fc80008010800 */
[----:B------:R1:W4:Y:S01]  /*f250*/  MUFU.EX2 R88, R3 ;  /* 0x0000000300587308 */ /* 0x0003220000000800 */
[----:B------:R-:W-:Y:S07]  /*f260*/  HMMA.16816.F32 R16, R4, R34, R12 ;  /* 0x000000220410723c */ /* 0x000fee000000180c */
        /* <DEDUP_REMOVED lines=12> */
[----:B------:R-:W4:Y:S05]  /*f330*/  LDSM.16.MT88.4 R48, [R164+0x7000] ;  /* 0x00700000a430783b */ /* 0x000f2a0000004200 */
[----:B--2---:R-:W-:Y:S01]  /*f340*/  HMMA.16816.F32 R32, R8, R36, R28 ;  /* 0x000000240820723c */ /* 0x004fe2000000181c */
[----:B-1----:R-:W-:-:S04]  /*f350*/  FFMA.FTZ R3, R191, UR4, -R0 ;  /* 0x00000004bf037c23 */ /* 0x002fc80008010800 */
[----:B------:R1:W2:Y:S01]  /*f360*/  MUFU.EX2 R83, R3 ;  /* 0x0000000300537308 */ /* 0x0002a20000000800 */
[----:B------:R-:W-:Y:S01]  /*f370*/  HMMA.16816.F32 R28, R8, R38, R16 ;  /* 0x00000026081c723c */ /* 0x000fe20000001810 */
[----:B------:R-:W-:Y:S06]  /*f380*/  LDSM.16.MT88.4 R36, [R164+0x7400] ;  /* 0x00740000a424783b */ /* 0x000fec0000004200 */
[----:B------:R-:W-:Y:S01]  /*f390*/  FFMA.FTZ R8, R193, UR4, -R0 ;  /* 0x00000004c1087c23 */ /* 0x000fe20008010800 */
[----:B------:R-:W-:-:S03]  /*f3a0*/  FFMA.FTZ R9, R243, R55, R66 ;  /* 0x00000037f3097223 */ /* 0x000fc60000010042 */
[----:B------:R5:W-:Y:S01]  /*f3b0*/  MUFU.EX2 R68, R8 ;  /* 0x0000000800447308 */ /* 0x000be20000000800 */
[----:B-1----:R-:W-:Y:S01]  /*f3c0*/  FFMA.FTZ R3, R194, UR4, -R0 ;  /* 0x00000004c2037c23 */ /* 0x002fe20008010800 */
[----:B--2---:R-:W-:-:S06]  /*f3d0*/  F2FP.F16.F32.PACK_AB R5, R83, R84 ;  /* 0x000000545305723e */ /* 0x004fcc00000000ff */
[----:B------:R1:W-:Y:S01]  /*f3e0*/  MUFU.EX2 R79, R3 ;  /* 0x00000003004f7308 */ /* 0x0003e20000000800 */
[----:B-----5:R-:W-:Y:S01]  /*f3f0*/  F2FP.F16.F32.PACK_AB R8, R154, R153 ;  /* 0x000000999a08723e */ /* 0x020fe200000000ff */
        /* <DEDUP_REMOVED lines=10> */
[----:B---3--:R-:W-:Y:S01]  /*f4a0*/  HMMA.16816.F32 R24, R4, R40, R32 ;  /* 0x000000280418723c */ /* 0x008fe20000001820 */
        /* <DEDUP_REMOVED lines=9> */
[----:B--2---:R-:W-:Y:S02]  /*f540*/  F2FP.F16.F32.PACK_AB R13, R75, R76 ;  /* 0x0000004c4b0d723e */ /* 0x004fe400000000ff */
[----:B------:R-:W-:Y:S01]  /*f550*/  FADD.FTZ R5, R85, R5 ;  /* 0x0000000555057221 */ /* 0x000fe20000010000 */
        /* <DEDUP_REMOVED lines=25> */
[----:B--2---:R-:W-:-:S04]  /*f6f0*/  FFMA.FTZ R3, R157, UR4, -R0 ;  /* 0x000000049d037c23 */ /* 0x004fc80008010800 */
[----:B------:R2:W-:Y:S01]  /*f700*/  MUFU.EX2 R66, R3 ;  /* 0x0000000300427308 */ /* 0x0005e20000000800 */
[----:B-1----:R-:W-:Y:S01]  /*f710*/  HMMA.16816.F32 R28, R8, R60, R20 ;  /* 0x0000003c081c723c */ /* 0x002fe20000001814 */
[----:B--2---:R-:W-:-:S05]  /*f720*/  FFMA.FTZ R3, R127, UR4, -R0 ;  /* 0x000000047f037c23 */ /* 0x004fca0008010800 */
[C---:B------:R-:W-:Y:S01]  /*f730*/  HMMA.16816.F32 R20, R8.reuse, R36, R24 ;  /* 0x000000240814723c */ /* 0x040fe20000001818 */
[----:B------:R1:W-:Y:S05]  /*f740*/  MUFU.EX2 R59, R3 ;  /* 0x00000003003b7308 */ /* 0x0003ea0000000800 */
[C---:B------:R-:W-:Y:S06]  /*f750*/  HMMA.16816.F32 R16, R8.reuse, R62, R16 ;  /* 0x0000003e0810723c */ /* 0x040fec0000001810 */
[----:B------:R-:W-:Y:S01]  /*f760*/  HMMA.16816.F32 R24, R8, R38, R32 ;  /* 0x000000260818723c */ /* 0x000fe20000001820 */
[----:B------:R-:W2:Y:S04]  /*f770*/  LDSM.16.MT88.4 R36, [R164+0x7c00] ;  /* 0x007c0000a424783b */ /* 0x000ea80000004200 */
[----:B------:R-:W-:Y:S02]  /*f780*/  LDSM.16.MT88.4 R32, [R164+0x8000] ;  /* 0x00800000a420783b */ /* 0x000fe40000004200 */
[--C-:B------:R-:W-:Y:S01]  /*f790*/  FFMA.FTZ R8, R108, UR4, -R0.reuse ;  /* 0x000000046c087c23 */ /* 0x100fe20008010800 */
[--C-:B-1----:R-:W-:Y:S01]  /*f7a0*/  FFMA.FTZ R3, R120, UR4, -R0.reuse ;  /* 0x0000000478037c23 */ /* 0x102fe20008010800 */
[----:B------:R-:W-:-:S02]  /*f7b0*/  FFMA.FTZ R10, R113, UR4, -R0 ;  /* 0x00000004710a7c23 */ /* 0x000fc40008010800 */
[----:B------:R1:W-:Y:S08]  /*f7c0*/  MUFU.EX2 R55, R8 ;  /* 0x0000000800377308 */ /* 0x0003f00000000800 */
[----:B------:R3:W4:Y:S01]  /*f7d0*/  MUFU.EX2 R58, R3 ;  /* 0x00000003003a7308 */ /* 0x0007220000000800 */
[----:B-1----:R-:W-:-:S07]  /*f7e0*/  FFMA.FTZ R8, R107, UR4, -R0 ;  /* 0x000000046b087c23 */ /* 0x002fce0008010800 */
[----:B------:R1:W-:Y:S01]  /*f7f0*/  MUFU.EX2 R51, R8 ;  /* 0x0000000800337308 */ /* 0x0003e20000000800 */
[----:B---3--:R-:W-:Y:S01]  /*f800*/  FADD.FTZ R3, R215, R4 ;  /* 0x00000004d7037221 */ /* 0x008fe20000010000 */
        /* <DEDUP_REMOVED lines=8> */
[----:B-1----:R-:W-:Y:S02]  /*f890*/  FFMA.FTZ R8, R78, UR4, -R2 ;  /* 0x000000044e087c23 */ /* 0x002fe40008010802 */
[----:B------:R-:W-:Y:S01]  /*f8a0*/  FADD.FTZ R9, R219, R13 ;  /* 0x0000000ddb097221 */ /* 0x000fe20000010000 */
[----:B------:R1:W-:Y:S03]  /*f8b0*/  MUFU.EX2 R56, R3 ;  /* 0x0000000300387308 */ /* 0x0003e60000000800 */
[----:B------:R-:W-:Y:S01]  /*f8c0*/  FADD.FTZ R9, R220, R9 ;  /* 0x00000009dc097221 */ /* 0x000fe20000010000 */
[----:B---3--:R-:W-:-:S03]  /*f8d0*/  FADD.FTZ R5, R92, R4 ;  /* 0x000000045c057221 */ /* 0x008fc60000010000 */
        /* <DEDUP_REMOVED lines=8> */
[----:B-1----:R-:W-:Y:S02]  /*f960*/  FADD.FTZ R3, R98, R12 ;  /* 0x0000000c62037221 */ /* 0x002fe40000010000 */
[----:B------:R-:W-:Y:S02]  /*f970*/  FADD.FTZ R9, R223, R9 ;  /* 0x00000009df097221 */ /* 0x000fe40000010000 */
[----:B------:R-:W-:Y:S02]  /*f980*/  FADD.FTZ R3, R100, R3 ;  /* 0x0000000364037221 */ /* 0x000fe40000010000 */
[----:B------:R-:W-:Y:S02]  /*f990*/  FADD.FTZ R9, R225, R9 ;  /* 0x00000009e1097221 */ /* 0x000fe40000010000 */
[----:B------:R-:W-:Y:S01]  /*f9a0*/  FADD.FTZ R3, R101, R3 ;  /* 0x0000000365037221 */ /* 0x000fe20000010000 */
[----:B---3--:R-:W-:Y:S01]  /*f9b0*/  FFMA.FTZ R8, R103, UR4, -R0 ;  /* 0x0000000467087c23 */ /* 0x008fe20008010800 */
        /* <DEDUP_REMOVED lines=21> */
[----:B------:R-:W-:Y:S01]  /*fb10*/  HMMA.16816.F32 R20, R4, R40, R20 ;  /* 0x000000280414723c */ /* 0x000fe20000001814 */
[----:B------:R-:W-:Y:S01]  /*fb20*/  FADD.FTZ R3, R99, R3 ;  /* 0x0000000363037221 */ /* 0x000fe20000010000 */
[----:B------:R-:W-:-:S03]  /*fb30*/  FADD.FTZ R9, R236, R9 ;  /* 0x00000009ec097221 */ /* 0x000fc60000010000 */
[----:B------:R-:W-:Y:S01]  /*fb40*/  FADD.FTZ R3, R97, R3 ;  /* 0x0000000361037221 */ /* 0x000fe20000010000 */
[----:B------:R-:W-:Y:S01]  /*fb50*/  HMMA.16816.F32 R12, R4, R42, R24 ;  /* 0x0000002a040c723c */ /* 0x000fe20000001818 */
[----:B------:R-:W4:Y:S01]  /*fb60*/  LDSM.16.MT88.4 R24, [R135+0x8000] ;  /* 0x008000008718783b */ /* 0x000f220000004200 */
[----:B------:R-:W-:Y:S01]  /*fb70*/  FADD.FTZ R9, R233, R9 ;  /* 0x00000009e9097221 */ /* 0x000fe20000010000 */
[----:B------:R-:W-:Y:S01]  /*fb80*/  FADD.FTZ R3, R96, R3 ;  /* 0x0000000360037221 */ /* 0x000fe20000010000 */
[----:B---3--:R-:W-:Y:S02]  /*fb90*/  FFMA.FTZ R10, R209, UR4, -R2 ;  /* 0x00000004d10a7c23 */ /* 0x008fe40008010802 */
        /* <DEDUP_REMOVED lines=67> */
[----:B------:R2:W4:Y:S01]  /*ffd0*/  MUFU.EX2 R46, R9 ;  /* 0x00000009002e7308 */ /* 0x0005220000000800 */
[----:B------:R-:W-:Y:S01]  /*ffe0*/  FADD.FTZ R3, R71, R3 ;  /* 0x0000000347037221 */ /* 0x000fe20000010000 */
[----:B------:R-:W-:Y:S01]  /*fff0*/  FADD.FTZ R8, R148, R8 ;  /* 0x0000000894087221 */ /* 0x000fe20000010000 */
[----:B------:R-:W-:-:S02]  /*10000*/  F2FP.F16.F32.PACK_AB R148, R54, R60 ;  /* 0x0000003c3694723e */ /* 0x000fc400000000ff */
        /* <DEDUP_REMOVED lines=11> */
[----:B----4-:R-:W-:Y:S01]  /*100c0*/  F2FP.F16.F32.PACK_AB R150, R242, R46 ;  /* 0x0000002ef296723e */ /* 0x010fe200000000ff */
        /* <DEDUP_REMOVED lines=78> */
.L_x_1234:
        /* <DEDUP_REMOVED lines=8> */
[----:B------:R-:W-:-:S03]  /*10630*/  ULDC UR5, c[0x0][0x39c] ;  /* 0x0000e70000057ab9 */ /* 0x000fc60000000800 */
[----:B------:R-:W-:Y:S01]  /*10640*/  MOV R244, UR4 ;  /* 0x0000000400f47c02 */ /* 0x000fe20008000f00 */
[----:B------:R-:W-:-:S06]  /*10650*/  ULDC UR4, c[0x0][0x2ec] ;  /* 0x0000bb0000047ab9 */ /* 0x000fcc0000000800 */
.L_x_1246:
        /* <DEDUP_REMOVED lines=57> */
[----:B------:R5:W2:Y:S04]  /*109f0*/  LDG.E R9, desc[UR10][R6.64] ;  /* 0x0000000a06097981 */ /* 0x000aa8000c1e1900 */
[----:B------:R1:W2:Y:S01]  /*10a00*/  LDG.E R3, desc[UR10][R4.64] ;  /* 0x0000000a04037981 */ /* 0x0002a2000c1e1900 */
[----:B------:R-:W-:Y:S01]  /*10a10*/  SHF.R.S32.HI R2, RZ, 0x1f, R0 ;  /* 0x0000001fff027819 */ /* 0x000fe20000011400 */
[----:B-----5:R-:W5:Y:S08]  /*10a20*/  LDC.64 R6, c[0x0][0x238] ;  /* 0x00008e00ff067b82 */ /* 0x020f700000000a00 */
[----:B-1----:R-:W1:Y:S02]  /*10a30*/  LDC.64 R4, c[0x0][0x250] ;  /* 0x00009400ff047b82 */ /* 0x002e640000000a00 */
[-C--:B-1----:R-:W-:Y:S04]  /*10a40*/  IMAD R8, R2, R4.reuse, RZ ;  /* 0x0000000402087224 */ /* 0x082fe800078e02ff */
[C---:B------:R-:W-:Y:S02]  /*10a50*/  IMAD R5, R0.reuse, R5, R8 ;  /* 0x0000000500057224 */ /* 0x040fe400078e0208 */
[----:B--2---:R-:W-:Y:S02]  /*10a60*/  IMAD.IADD R9, R9, 0x1, -R3 ;  /* 0x0000000109097824 */ /* 0x004fe400078e0a03 */
[----:B------:R-:W-:Y:S03]  /*10a70*/  IMAD.WIDE.U32 R2, R0, R4, RZ ;  /* 0x0000000400027225 */ /* 0x000fe600078e00ff */
[----:B------:R-:W-:Y:S02]  /*10a80*/  SHF.R.S32.HI R0, RZ, 0x1f, R9 ;  /* 0x0000001fff007819 */ /* 0x000fe40000011409 */
[----:B------:R-:W-:Y:S03]  /*10a90*/  IADD3 R3, R3, R5, RZ ;  /* 0x0000000503037210 */ /* 0x000fe60007ffe0ff */
[-C--:B-----5:R-:W-:Y:S02]  /*10aa0*/  IMAD R0, R0, R6.reuse, RZ ;  /* 0x0000000600007224 */ /* 0x0a0fe400078e02ff */
[C---:B------:R-:W-:Y:S04]  /*10ab0*/  IMAD.WIDE.U32 R4, R9.reuse, R6, R2 ;  /* 0x0000000609047225 */ /* 0x040fe800078e0002 */
[----:B------:R-:W-:Y:S01]  /*10ac0*/  IMAD R7, R9, R7, R0 ;  /* 0x0000000709077224 */ /* 0x000fe200078e0200 */
[----:B------:R-:W-:Y:S03]  /*10ad0*/  MOV R0, R4 ;  /* 0x0000000400007202 */ /* 0x000fe60000000f00 */
[----:B------:R-:W-:Y:S07]  /*10ae0*/  IMAD.IADD R2, R5, 0x1, R7 ;  /* 0x0000000105027824 */ /* 0x000fee00078e0207 */
.L_x_1243:
[----:B------:R-:W5:Y:S01]  /*10af0*/  @!P0 LDC.64 R12, c[0x0][0x250] ;  /* 0x00009400ff0c8b82 */ /* 0x000f620000000a00 */
[----:B------:R-:W-:Y:S01]  /*10b00*/  @P0 STS.64 [R184+0x5008], RZ ;  /* 0x005008ffb8000388 */ /* 0x000fe20000000a00 */
[----:B------:R-:W-:Y:S01]  /*10b10*/  LEA R186, P2, R0, R52, 0x1 ;  /* 0x0000003400ba7211 */ /* 0x000fe200078408ff */
[----:B---3--:R-:W-:Y:S01]  /*10b20*/  @!P0 IMAD R23, R23, 0x60, RZ ;  /* 0x0000006017178824 */ /* 0x008fe200078e02ff */
[----:B-1----:R-:W-:Y:S04]  /*10b30*/  @!P0 LEA R3, P1, R10, R0, 0x5 ;  /* 0x000000000a038211 */ /* 0x002fe800078228ff */
[----:B------:R-:W1:Y:S01]  /*10b40*/  @!P0 LDC.64 R18, c[0x0][0x250] ;  /* 0x00009400ff128b82 */ /* 0x000e620000000a00 */
[----:B------:R-:W-:Y:S01]  /*10b50*/  @P0 STS [R184+0x5000], RZ ;  /* 0x005000ffb8000388 */ /* 0x000fe20000000800 */
[-C--:B------:R-:W-:Y:S02]  /*10b60*/  LEA.HI.X R187, R0, R53.reuse, R2, 0x1, P2 ;  /* 0x0000003500bb7211 */ /* 0x080fe400010f0c02 */
[C---:B------:R-:W-:Y:S01]  /*10b70*/  @!P0 LEA R8, P2, R3.reuse, R52, 0x1 ;  /* 0x0000003403088211 */ /* 0x040fe200078408ff */
[----:B------:R-:W-:Y:S03]  /*10b80*/  @P0 STS [R184+0x5004], RZ ;  /* 0x005004ffb8000388 */ /* 0x000fe60000000800 */
[----:B------:R-:W3:Y:S01]  /*10b90*/  @!P0 LDC.64 R20, c[0x0][0x250] ;  /* 0x00009400ff148b82 */ /* 0x000ee20000000a00 */
[----:B------:R-:W-:Y:S01]  /*10ba0*/  @!P0 LEA.HI.X R4, R10, R2, R11, 0x5, P1 ;  /* 0x000000020a048211 */ /* 0x000fe200008f2c0b */
[----:B------:R-:W-:Y:S01]  /*10bb0*/  @!PT LDS RZ, [RZ] ;  /* 0x00000000fffff984 */ /* 0x000fe20000000800 */
[----:B------:R-:W-:Y:S01]  /*10bc0*/  @!PT LDS RZ, [RZ] ;  /* 0x00000000fffff984 */ /* 0x000fe20000000800 */
[----:B------:R-:W-:Y:S01]  /*10bd0*/  @!PT LDS RZ, [RZ] ;  /* 0x00000000fffff984 */ /* 0x000fe20000000800 */
[----:B------:R-:W-:Y:S01]  /*10be0*/  @!P0 LDGSTS.E.BYPASS.LTC128B.128 [R184+0x5000], desc[UR10][R186.64] ;  /* 0x05000000bab88fae */ /* 0x000fe2000b901d4a */
[C---:B--2---:R-:W-:Y:S02]  /*10bf0*/  @!P0 LEA R7, P1, R14.reuse, R0, 0x6 ;  /* 0x000000000e078211 */ /* 0x044fe400078230ff */
[-C--:B------:R-:W-:Y:S02]  /*10c00*/  @!P0 LEA.HI.X R9, R3, R53.reuse, R4, 0x1, P2 ;  /* 0x0000003503098211 */ /* 0x080fe400010f0c04 */
[C---:B------:R-:W-:Y:S02]  /*10c10*/  @!P0 LEA R6, P2, R7.reuse, R52, 0x1 ;  /* 0x0000003407068211 */ /* 0x040fe400078408ff */
[----:B------:R-:W-:Y:S01]  /*10c20*/  @!P0 LEA.HI.X R10, R14, R2, R15, 0x6, P1 ;  /* 0x000000020e0a8211 */ /* 0x000fe200008f340f */
[----:B------:R-:W-:Y:S01]  /*10c30*/  @P0 STS.128 [R184+0x5800], RZ ;  /* 0x005800ffb8000388 */ /* 0x000fe20000000c00 */
[-C--:B----4-:R-:W-:Y:S02]  /*10c40*/  @!P0 LEA R3, P1, R16, R0.reuse, 0x7 ;  /* 0x0000000010038211 */ /* 0x090fe400078238ff */
[----:B------:R-:W-:Y:S02]  /*10c50*/  @!P0 LEA.HI.X R7, R7, R53, R10, 0x1, P2 ;  /* 0x0000003507078211 */ /* 0x000fe400010f0c0a */
[----:B------:R-:W-:Y:S02]  /*10c60*/  @!P0 MOV R4, R0 ;  /* 0x0000000000048202 */ /* 0x000fe40000000f00 */
[-C--:B------:R-:W-:Y:S01]  /*10c70*/  @!P0 MOV R5, R2.reuse ;  /* 0x0000000200058202 */ /* 0x080fe20000000f00 */
[----:B------:R-:W-:Y:S01]  /*10c80*/  @!PT LDS RZ, [RZ] ;  /* 0x00000000fffff984 */ /* 0x000fe20000000800 */
[----:B------:R-:W-:Y:S01]  /*10c90*/  @!PT LDS RZ, [RZ] ;  /* 0x00000000fffff984 */ /* 0x000fe20000000800 */
[----:B------:R-:W-:Y:S01]  /*10ca0*/  @!PT LDS RZ, [RZ] ;  /* 0x00000000fffff984 */ /* 0x000fe20000000800 */
[----:B------:R1:W-:Y:S02]  /*10cb0*/  @!P0 LDGSTS.E.BYPASS.LTC128B.128 [R184+0x5800], desc[UR10][R8.64] ;  /* 0x0580000008b88fae */ /* 0x0003e4000b901d4a */
[----:B------:R-:W-:Y:S06]  /*10cc0*/  @!P0 IMAD.WIDE.U32 R4, R22, 0x60, R4 ;  /* 0x0000006016048825 */ /* 0x000fec00078e0004 */
[----:B------:R-:W-:Y:S01]  /*10cd0*/  @P0 STS.128 [R184+0x6000], RZ ;  /* 0x006000ffb8000388 */ /* 0x000fe20000000c00 */
[----:B------:R-:W-:Y:S01]  /*10ce0*/  @!P0 IADD3 R5, R23, R5, RZ ;  /* 0x0000000517058210 */ /* 0x000fe20007ffe0ff */
[----:B---3--:R-:W-:Y:S06]  /*10cf0*/  @!P0 IMAD R11, R21, 0xe0, RZ ;  /* 0x000000e0150b8824 */ /* 0x008fec00078e02ff */
[----:B------:R-:W-:Y:S01]  /*10d00*/  @!PT LDS RZ, [RZ] ;  /* 0x00000000fffff984 */ /* 0x000fe20000000800 */
[----:B------:R-:W-:Y:S01]  /*10d10*/  @!PT LDS RZ, [RZ] ;  /* 0x00000000fffff984 */ /* 0x000fe20000000800 */
[----:B------:R-:W-:Y:S01]  /*10d20*/  @!PT LDS RZ, [RZ] ;  /* 0x00000000fffff984 */ /* 0x000fe20000000800 */
[----:B------:R2:W-:Y:S08]  /*10d30*/  @!P0 LDGSTS.E.BYPASS.LTC128B.128 [R184+0x6000], desc[UR10][R6.64] ;  /* 0x0600000006b88fae */ /* 0x0005f0000b901d4a */
[----:B------:R-:W-:Y:S01]  /*10d40*/  @P0 STS.128 [R184+0x6800], RZ ;  /* 0x006800ffb8000388 */ /* 0x000fe20000000c00 */
[----:B-1----:R-:W-:Y:S01]  /*10d50*/  @!P0 IMAD R9, R19, 0xc0, RZ ;  /* 0x000000c013098824 */ /* 0x002fe200078e02ff */
[----:B------:R-:W-:Y:S02]  /*10d60*/  @!P0 LEA.HI.X R8, R16, R2, R17, 0x7, P1 ;  /* 0x0000000210088211 */ /* 0x000fe400008f3c11 */
[CC--:B------:R-:W-:Y:S02]  /*10d70*/  @!P0 LEA R16, P2, R4.reuse, R52.reuse, 0x1 ;  /* 0x0000003404108211 */ /* 0x0c0fe400078408ff */
[C---:B------:R-:W-:Y:S02]  /*10d80*/  @!P0 LEA R14, P1, R3.reuse, R52, 0x1 ;  /* 0x00000034030e8211 */ /* 0x040fe400078208ff */
[-C--:B------:R-:W-:Y:S02]  /*10d90*/  @!P0 LEA.HI.X R17, R4, R53.reuse, R5, 0x1, P2 ;  /* 0x0000003504118211 */ /* 0x080fe400010f0c05 */
[----:B------:R-:W-:Y:S01]  /*10da0*/  @!P0 LEA.HI.X R15, R3, R53, R8, 0x1, P1 ;  /* 0x00000035030f8211 */ /* 0x000fe200008f0c08 */
[----:B-----5:R-:W-:Y:S01]  /*10db0*/  @!P0 IMAD R8, R13, 0xa0, RZ ;  /* 0x000000a00d088824 */ /* 0x020fe200078e02ff */
[----:B------:R-:W-:Y:S01]  /*10dc0*/  @!P0 MOV R5, R2 ;  /* 0x0000000200058202 */ /* 0x000fe20000000f00 */
[----:B------:R-:W-:Y:S01]  /*10dd0*/  @!PT LDS RZ, [RZ] ;  /* 0x00000000fffff984 */ /* 0x000fe20000000800 */
[----:B------:R-:W-:Y:S01]  /*10de0*/  @!PT LDS RZ, [RZ] ;  /* 0x00000000fffff984 */ /* 0x000fe20000000800 */
[----:B------:R-:W-:Y:S01]  /*10df0*/  @!PT LDS RZ, [RZ] ;  /* 0x00000000fffff984 */ /* 0x000fe20000000800 */
[----:B------:R1:W-:Y:S01]  /*10e00*/  @!P0 LDGSTS.E.BYPASS.LTC128B.128 [R184+0x6800], desc[UR10][R16.64] ;  /* 0x0680000010b88fae */ /* 0x0003e2000b901d4a */
[----:B------:R-:W-:Y:S02]  /*10e10*/  @!P0 MOV R4, R0 ;  /* 0x0000000000048202 */ /* 0x000fe40000000f00 */
[----:B------:R-:W-:Y:S02]  /*10e20*/  @!P0 MOV R3, R2 ;  /* 0x0000000200038202 */ /* 0x000fe40000000f00 */
[----:B--2---:R-:W-:Y:S01]  /*10e30*/  @!P0 MOV R6, R0 ;  /* 0x0000000000068202 */ /* 0x004fe20000000f00 */
[----:B------:R-:W-:Y:S01]  /*10e40*/  @!P0 IMAD.WIDE.U32 R4, R18, 0xc0, R4 ;  /* 0x000000c012048825 */ /* 0x000fe200078e0004 */
[----:B------:R-:W-:Y:S01]  /*10e50*/  @!P0 MOV R7, R2 ;  /* 0x0000000200078202 */ /* 0x000fe20000000f00 */
[----:B------:R-:W-:Y:S01]  /*10e60*/  @P0 STS.128 [R184+0x7000], RZ ;  /* 0x007000ffb8000388 */ /* 0x000fe20000000c00 */
[----:B------:R-:W-:Y:S02]  /*10e70*/  @!P0 MOV R2, R0 ;  /* 0x0000000000028202 */ /* 0x000fe40000000f00 */
[-C--:B------:R-:W-:Y:S01]  /*10e80*/  @!P0 LEA R10, P2, R4, R52.reuse, 0x1 ;  /* 0x00000034040a8211 */ /* 0x080fe200078408ff */
[----:B------:R-:W-:Y:S01]  /*10e90*/  @!P0 IMAD.WIDE.U32 R6, R12, 0xa0, R6 ;  /* 0x000000a00c068825 */ /* 0x000fe200078e0006 */
[----:B------:R-:W-:Y:S03]  /*10ea0*/  @!P0 IADD3 R5, R9, R5, RZ ;  /* 0x0000000509058210 */ /* 0x000fe60007ffe0ff */
[----:B------:R-:W-:Y:S01]  /*10eb0*/  @!PT LDS RZ, [RZ] ;  /* 0x00000000fffff984 */ /* 0x000fe20000000800 */
[----:B------:R-:W-:Y:S01]  /*10ec0*/  @!PT LDS RZ, [RZ] ;  /* 0x00000000fffff984 */ /* 0x000fe20000000800 */
[----:B------:R-:W-:Y:S01]  /*10ed0*/  @!PT LDS RZ, [RZ] ;  /* 0x00000000fffff984 */ /* 0x000fe20000000800 */
[----:B------:R-:W-:Y:S01]  /*10ee0*/  @!P0 LDGSTS.E.BYPASS.LTC128B.128 [R184+0x7000], desc[UR10][R14.64] ;  /* 0x070000000eb88fae */ /* 0x000fe2000b901d4a */
[-C--:B------:R-:W-:Y:S01]  /*10ef0*/  @!P0 LEA R12, P3, R6, R52.reuse, 0x1 ;  /* 0x00000034060c8211 */ /* 0x080fe200078608ff */
[----:B------:R-:W-:Y:S01]  /*10f00*/  @!P0 IMAD.WIDE.U32 R2, R20, 0xe0, R2 ;  /* 0x000000e014028825 */ /* 0x000fe200078e0002 */
[----:B------:R-:W-:Y:S04]  /*10f10*/  @!P0 IADD3 R0, R8, R7, RZ ;  /* 0x0000000708008210 */ /* 0x000fe80007ffe0ff */
[----:B------:R-:W-:Y:S01]  /*10f20*/  @!P0 LEA.HI.X R13, R6, R53, R0, 0x1, P3 ;  /* 0x00000035060d8211 */ /* 0x000fe200018f0c00 */
[----:B------:R-:W-:Y:S01]  /*10f30*/  @P0 STS.128 [R184+0x7800], RZ ;  /* 0x007800ffb8000388 */ /* 0x000fe20000000c00 */
[----:B------:R-:W-:Y:S02]  /*10f40*/  @!P0 LEA R8, P1, R2, R52, 0x1 ;  /* 0x0000003402088211 */ /* 0x000fe400078208ff */
[----:B------:R-:W-:Y:S02]  /*10f50*/  @!P0 IADD3 R3, R11, R3, RZ ;  /* 0x000000030b038210 */ /* 0x000fe40007ffe0ff */
[-C--:B------:R-:W-:Y:S02]  /*10f60*/  @!P0 LEA.HI.X R11, R4, R53.reuse, R5, 0x1, P2 ;  /* 0x00000035040b8211 */ /* 0x080fe400010f0c05 */
[----:B------:R-:W-:Y:S01]  /*10f70*/  @!P0 LEA.HI.X R9, R2, R53, R3, 0x1, P1 ;  /* 0x0000003502098211 */ /* 0x000fe200008f0c03 */
[----:B------:R-:W-:Y:S01]  /*10f80*/  @!PT LDS RZ, [RZ] ;  /* 0x00000000fffff984 */ /* 0x000fe20000000800 */
[----:B------:R-:W-:Y:S01]  /*10f90*/  @!PT LDS RZ, [RZ] ;  /* 0x00000000fffff984 */ /* 0x000fe20000000800 */
[----:B------:R-:W-:Y:S01]  /*10fa0*/  @!PT LDS RZ, [RZ] ;  /* 0x00000000fffff984 */ /* 0x000fe20000000800 */
[----:B------:R-:W-:Y:S01]  /*10fb0*/  @!P0 LDGSTS.E.BYPASS.LTC128B.128 [R184+0x7800], desc[UR10][R12.64] ;  /* 0x078000000cb88fae */ /* 0x000fe2000b901d4a */
[----:B------:R-:W-:Y:S07]  /*10fc0*/  ISETP.GT.AND P1, PT, R241, R245, PT ;  /* 0x000000f5f100720c */ /* 0x000fee0003f24270 */
[----:B------:R-:W-:Y:S08]  /*10fd0*/  @P0 STS.128 [R184+0x8000], RZ ;  /* 0x008000ffb8000388 */ /* 0x000ff00000000c00 */
[----:B------:R-:W-:Y:S01]  /*10fe0*/  @!PT LDS RZ, [RZ] ;  /* 0x00000000fffff984 */ /* 0x000fe20000000800 */
[----:B------:R-:W-:Y:S01]  /*10ff0*/  @!PT LDS RZ, [RZ] ;  /* 0x00000000fffff984 */ /* 0x000fe20000000800 */
[----:B------:R-:W-:Y:S01]  /*11000*/  @!PT LDS RZ, [RZ] ;  /* 0x00000000fffff984 */ /* 0x000fe20000000800 */
[----:B------:R-:W-:Y:S08]  /*11010*/  @!P0 LDGSTS.E.BYPASS.LTC128B.128 [R184+0x8000], desc[UR10][R10.64] ;  /* 0x080000000ab88fae */ /* 0x000ff0000b901d4a */
[----:B------:R-:W-:Y:S08]  /*11020*/  @P0 STS.128 [R184+0x8800], RZ ;  /* 0x008800ffb8000388 */ /* 0x000ff00000000c00 */
[----:B------:R-:W-:Y:S01]  /*11030*/  @!PT LDS RZ, [RZ] ;  /* 0x00000000fffff984 */ /* 0x000fe20000000800 */
[----:B------:R-:W-:Y:S01]  /*11040*/  @!PT LDS RZ, [RZ] ;  /* 0x00000000fffff984 */ /* 0x000fe20000000800 */
[----:B------:R-:W-:Y:S01]  /*11050*/  @!PT LDS RZ, [RZ] ;  /* 0x00000000fffff984 */ /* 0x000fe20000000800 */
[----:B------:R2:W-:Y:S08]  /*11060*/  @!P0 LDGSTS.E.BYPASS.LTC128B.128 [R184+0x8800], desc[UR10][R8.64] ;  /* 0x0880000008b88fae */ /* 0x0005f0000b901d4a */
[----:B------:R-:W-:Y:S08]  /*11070*/  LDSM.16.M88.4 R128, [R166] ;  /* 0x00000000a680783b */ /* 0x000ff00000000200 */
[----:B------:R-:W0:Y:S08]  /*11080*/  LDGDEPBAR ;  /* 0x00000000000079af */ /* 0x000e300000000000 */
[----:B-1----:R-:W-:Y:S08]  /*11090*/  LDSM.16.M88.4 R16, [R134+0x1400] ;  /* 0x001400008610783b */ /* 0x002ff00000000200 */
[----:B--2---:R-:W1:Y:S08]  /*110a0*/  LDSM.16.M88.4 R8, [R134+0x1000] ;  /* 0x001000008608783b */ /* 0x004e700000000200 */
[----:B------:R-:W2:Y:S08]  /*110b0*/  LDSM.16.M88.4 R24, [R134+0x1800] ;  /* 0x001800008618783b */ /* 0x000eb00000000200 */
[----:B------:R-:W3:Y:S08]  /*110c0*/  LDSM.16.M88.4 R32, [R134+0x1c00] ;  /* 0x001c00008620783b */ /* 0x000ef00000000200 */
[----:B------:R-:W4:Y:S08]  /*110d0*/  LDSM.16.M88.4 R40, [R134+0x2000] ;  /* 0x002000008628783b */ /* 0x000f300000000200 */
[----:B------:R-:W5:Y:S08]  /*110e0*/  LDSM.16.M88.4 R48, [R134+0x2400] ;  /* 0x002400008630783b */ /* 0x000f700000000200 */
[----:B------:R-:W5:Y:S01]  /*110f0*/  LDSM.16.M88.4 R56, [R134+0x2800] ;  /* 0x002800008638783b */ /* 0x000f620000000200 */
[C---:B-1----:R-:W-:Y:S06]  /*11100*/  HMMA.16816.F32 R4, R128.reuse, R8, RZ ;  /* 0x000000088004723c */ /* 0x042fec00000018ff */
[C---:B------:R-:W-:Y:S01]  /*11110*/  HMMA.16816.F32 R8, R128.reuse, R10, RZ ;  /* 0x0000000a8008723c */ /* 0x040fe200000018ff */
[----:B------:R-:W1:Y:S05]  /*11120*/  LDSM.16.M88.4 R64, [R134+0x2c00] ;  /* 0x002c00008640783b */ /* 0x000e6a0000000200 */
[C---:B------:R-:W-:Y:S03]  /*11130*/  HMMA.16816.F32 R12, R128.reuse, R16, RZ ;  /* 0x00000010800c723c */ /* 0x040fe600000018ff */
[----:B------:R-:W1:Y:S03]  /*11140*/  LDSM.16.M88.4 R72, [R134+0x3000] ;  /* 0x003000008648783b */ /* 0x000e660000000200 */
[C---:B------:R-:W-:Y:S05]  /*11150*/  HMMA.16816.F32 R16, R128.reuse, R18, RZ ;  /* 0x000000128010723c */ /* 0x040fea00000018ff */
[----:B------:R-:W1:Y:S01]  /*11160*/  LDSM.16.M88.4 R80, [R134+0x3400] ;  /* 0x003400008650783b */ /* 0x000e620000000200 */
[C---:B--2---:R-:W-:Y:S06]  /*11170*/  HMMA.16816.F32 R20, R128.reuse, R24, RZ ;  /* 0x000000188014723c */ /* 0x044fec00000018ff */
[C---:B------:R-:W-:Y:S01]  /*11180*/  HMMA.16816.F32 R24, R128.reuse, R26, RZ ;  /* 0x0000001a8018723c */ /* 0x040fe200000018ff */
[----:B------:R-:W2:Y:S05]  /*11190*/  LDSM.16.M88.4 R88, [R134+0x3800] ;  /* 0x003800008658783b */ /* 0x000eaa0000000200 */
        /* <DEDUP_REMOVED lines=11> */
[C---:B------:R-:W-:Y:S06]  /*11250*/  HMMA.16816.F32 R52, R128.reuse, R56, RZ ;  /* 0x000000388034723c */ /* 0x040fec00000018ff */
[C---:B------:R-:W-:Y:S01]  /*11260*/  HMMA.16816.F32 R56, R128.reuse, R58, RZ ;  /* 0x0000003a8038723c */ /* 0x040fe200000018ff */
[----:B------:R-:W-:Y:S05]  /*11270*/  LDSM.16.M88.4 R156, [R167] ;  /* 0x00000000a79c783b */ /* 0x000fea0000000200 */
[C---:B-1----:R-:W-:Y:S03]  /*11280*/  HMMA.16816.F32 R60, R128.reuse, R64, RZ ;  /* 0x00000040803c723c */ /* 0x042fe600000018ff */
[----:B------:R-:W1:Y:S03]  /*11290*/  LDSM.16.M88.4 R160, [R165] ;  /* 0x00000000a5a0783b */ /* 0x000e660000000200 */
[C---:B------:R-:W-:Y:S06]  /*112a0*/  HMMA.16816.F32 R64, R128.reuse, R66, RZ ;  /* 0x000000428040723c */ /* 0x040fec00000018ff */
[C---:B------:R-:W-:Y:S06]  /*112b0*/  HMMA.16816.F32 R68, R128.reuse, R72, RZ ;  /* 0x000000488044723c */ /* 0x040fec00000018ff */
[C---:B------:R-:W-:Y:S06]  /*112c0*/  HMMA.16816.F32 R72, R128.reuse, R74, RZ ;  /* 0x0000004a8048723c */ /* 0x040fec00000018ff */
[C---:B------:R-:W-:Y:S06]  /*112d0*/  HMMA.16816.F32 R76, R128.reuse, R80, RZ ;  /* 0x00000050804c723c */ /* 0x040fec00000018ff */
[C---:B------:R-:W-:Y:S06]  /*112e0*/  HMMA.16816.F32 R80, R128.reuse, R82, RZ ;  /* 0x000000528050723c */ /* 0x040fec00000018ff */
[C---:B--2---:R-:W-:Y:S06]  /*112f0*/  HMMA.16816.F32 R84, R128.reuse, R88, RZ ;  /* 0x000000588054723c */ /* 0x044fec00000018ff */
[C---:B------:R-:W-:Y:S06]  /*11300*/  HMMA.16816.F32 R88, R128.reuse, R90, RZ ;  /* 0x0000005a8058723c */ /* 0x040fec00000018ff */
[C---:B---3--:R-:W-:Y:S06]  /*11310*/  HMMA.16816.F32 R92, R128.reuse, R96, RZ ;  /* 0x00000060805c723c */ /* 0x048fec00000018ff */
[C---:B------:R-:W-:Y:S06]  /*11320*/  HMMA.16816.F32 R96, R128.reuse, R98, RZ ;  /* 0x000000628060723c */ /* 0x040fec00000018ff */
[C---:B------:R-:W-:Y:S06]  /*11330*/  HMMA.16816.F32 R100, R128.reuse, R104, RZ ;  /* 0x000000688064723c */ /* 0x040fec00000018ff */
[C---:B------:R-:W-:Y:S06]  /*11340*/  HMMA.16816.F32 R104, R128.reuse, R106, RZ ;  /* 0x0000006a8068723c */ /* 0x040fec00000018ff */
[C---:B----4-:R-:W-:Y:S06]  /*11350*/  HMMA.16816.F32 R108, R128.reuse, R112, RZ ;  /* 0x00000070806c723c */ /* 0x050fec00000018ff */
[C---:B------:R-:W-:Y:S06]  /*11360*/  HMMA.16816.F32 R112, R128.reuse, R114, RZ ;  /* 0x000000728070723c */ /* 0x040fec00000018ff */
[C---:B-----5:R-:W-:Y:S06]  /*11370*/  HMMA.16816.F32 R116, R128.reuse, R120, RZ ;  /* 0x000000788074723c */ /* 0x060fec00000018ff */
[C---:B------:R-:W-:Y:S06]  /*11380*/  HMMA.16816.F32 R120, R128.reuse, R122, RZ ;  /* 0x0000007a8078723c */ /* 0x040fec00000018ff */
[C---:B------:R-:W-:Y:S06]  /*11390*/  HMMA.16816.F32 R124, R128.reuse, R152, RZ ;  /* 0x00000098807c723c */ /* 0x040fec00000018ff */
[----:B------:R-:W-:Y:S01]  /*113a0*/  HMMA.16816.F32 R128, R128, R154, RZ ;  /* 0x0000009a8080723c */ /* 0x000fe200000018ff */
[----:B------:R-:W2:Y:S05]  /*113b0*/  LDSM.16.M88.4 R152, [R182] ;  /* 0x00000000b698783b */ /* 0x000eaa0000000200 */
[C---:B-1----:R-:W-:Y:S06]  /*113c0*/  HMMA.16816.F32 R4, R156.reuse, R160, R4 ;  /* 0x000000a09c04723c */ /* 0x042fec0000001804 */
[C---:B------:R-:W-:Y:S11]  /*113d0*/  HMMA.16816.F32 R8, R156.reuse, R162, R8 ;  /* 0x000000a29c08723c */ /* 0x040ff60000001808 */
[----:B------:R-:W-:Y:S07]  /*113e0*/  @!UPT UIADD3 URZ, URZ, URZ, URZ ;  /* 0x0000003f3f3ff290 */ /* 0x000fee000fffe03f */
[----:B------:R-:W-:Y:S01]  /*113f0*/  FMUL.FTZ R4, R4, UR5 ;  /* 0x0000000504047c20 */ /* 0x000fe20008410000 */
[----:B------:R-:W-:Y:S01]  /*11400*/  FMUL.FTZ R5, R5, UR5 ;  /* 0x0000000505057c20 */ /* 0x000fe20008410000 */
[----:B------:R-:W-:Y:S01]  /*11410*/  FMUL.FTZ R6, R6, UR5 ;  /* 0x0000000506067c20 */ /* 0x000fe20008410000 */
[----:B------:R-:W-:Y:S01]  /*11420*/  FMUL.FTZ R7, R7, UR5 ;  /* 0x0000000507077c20 */ /* 0x000fe20008410000 */
[----:B------:R-:W1:Y:S02]  /*11430*/  MUFU.TANH R201, R4 ;  /* 0x0000000400c97308 */ /* 0x000e640000002400 */
[----:B------:R-:W-:Y:S01]  /*11440*/  FMUL.FTZ R8, R8, UR5 ;  /* 0x0000000508087c20 */ /* 0x000fe20008410000 */
[----:B------:R-:W-:Y:S01]  /*11450*/  FMUL.FTZ R9, R9, UR5 ;  /* 0x0000000509097c20 */ /* 0x000fe20008410000 */
[----:B------:R-:W-:Y:S01]  /*11460*/  FMUL.FTZ R10, R10, UR5 ;  /* 0x000000050a0a7c20 */ /* 0x000fe20008410000 */
[----:B------:R-:W-:Y:S01]  /*11470*/  FMUL.FTZ R11, R11, UR5 ;  /* 0x000000050b0b7c20 */ /* 0x000fe20008410000 */
[C---:B--2---:R-:W-:Y:S04]  /*11480*/  HMMA.16816.F32 R12, R156.reuse, R152, R12 ;  /* 0x000000989c0c723c */ /* 0x044fe8000000180c */
[----:B------:R-:W2:Y:S02]  /*11490*/  MUFU.TANH R215, R5 ;  /* 0x0000000500d77308 */ /* 0x000ea40000002400 */
        /* <DEDUP_REMOVED lines=188> */
[----:B------:R2:W1:Y:S02]  /*12060*/  MUFU.TANH R28, R52 ;  /* 0x00000034001c7308 */ /* 0x0004640000002400 */
[----:B------:R-:W-:Y:S01]  /*12070*/  FMUL.FTZ R111, R111, UR5 ;  /* 0x000000056f6f7c20 */ /* 0x000fe20008410000 */
[----:B------:R-:W-:Y:S01]  /*12080*/  FMUL.FTZ R112, R112, UR5 ;  /* 0x0000000570707c20 */ /* 0x000fe20008410000 */
[----:B------:R-:W-:Y:S01]  /*12090*/  FMUL.FTZ R113, R113, UR5 ;  /* 0x0000000571717c20 */ /* 0x000fe20008410000 */
[----:B------:R-:W-:Y:S01]  /*120a0*/  FMUL.FTZ R114, R114, UR5 ;  /* 0x0000000572727c20 */ /* 0x000fe20008410000 */
[----:B------:R-:W-:Y:S04]  /*120b0*/  FMUL.FTZ R115, R115, UR5 ;  /* 0x0000000573737c20 */ /* 0x000fe80008410000 */
[----:B------:R3:W1:Y:S01]  /*120c0*/  MUFU.TANH R27, R53 ;  /* 0x00000035001b7308 */ /* 0x0006620000002400 */
        /* <DEDUP_REMOVED lines=11> */
[----:B------:R-:W-:Y:S01]  /*12180*/  FMUL.FTZ R123, R123, UR5 ;  /* 0x000000057b7b7c20 */ /* 0x000fe20008410000 */
[----:B--2---:R-:W-:Y:S02]  /*12190*/  MOV R52, R186 ;  /* 0x000000ba00347202 */ /* 0x004fe40000000f00 */
[----:B---3--:R-:W-:Y:S05]  /*121a0*/  MOV R53, R187 ;  /* 0x000000bb00357202 */ /* 0x008fea0000000f00 */
[----:B------:R-:W2:Y:S10]  /*121b0*/  MUFU.TANH R56, R56 ;  /* 0x0000003800387308 */ /* 0x000eb40000002400 */
[----:B------:R-:W3:Y:S01]  /*121c0*/  MUFU.TANH R57, R57 ;  /* 0x0000003900397308 */ /* 0x000ee20000002400 */
        /* <DEDUP_REMOVED lines=50> */
[----:B------:R-:W1:Y:S10]  /*124f0*/  MUFU.TANH R100, R100 ;  /* 0x0000006400647308 */ /* 0x000e740000002400 */
[----:B------:R1:W1:Y:S10]  /*12500*/  MUFU.TANH R155, R101 ;  /* 0x00000065009b7308 */ /* 0x0002740000002400 */
[----:B------:R-:W1:Y:S10]  /*12510*/  MUFU.TANH R102, R102 ;  /* 0x0000006600667308 */ /* 0x000e740000002400 */
[----:B------:R1:W1:Y:S10]  /*12520*/  MUFU.TANH R191, R103 ;  /* 0x0000006700bf7308 */ /* 0x0002740000002400 */
[----:B------:R-:W1:Y:S10]  /*12530*/  MUFU.TANH R104, R104 ;  /* 0x0000006800687308 */ /* 0x000e740000002400 */
        /* <DEDUP_REMOVED lines=77> */
[-C--:B------:R-:W-:Y:S02]  /*12a10*/  LEA.HI.X.SX32 R7, R0, R235.reuse, 0x2, P2 ;  /* 0x000000eb00077211 */ /* 0x080fe400010f16ff */
[C---:B------:R-:W-:Y:S01]  /*12a20*/  LEA.HI.X.SX32 R5, R2.reuse, R235, 0x2, P1 ;  /* 0x000000eb02057211 */ /* 0x040fe200008f16ff */
[----:B------:R-:W-:Y:S02]  /*12a30*/  IMAD.IADD R2, R2, 0x1, -R0 ;  /* 0x0000000102027824 */ /* 0x000fe400078e0a00 */
[----:B------:R1:W5:Y:S02]  /*12a40*/  LDG.E R3, desc[UR10][R6.64] ;  /* 0x0000000a06037981 */ /* 0x000364000c1e1900 */
[----:B------:R-:W-:Y:S02]  /*12a50*/  IMAD R2, R2, R12, -0x100 ;  /* 0xffffff0002027424 */ /* 0x000fe400078e020c */
[----:B------:R2:W5:Y:S03]  /*12a60*/  LDG.E R4, desc[UR10][R4.64] ;  /* 0x0000000a04047981 */ /* 0x000566000c1e1900 */
[----:B------:R-:W-:Y:S05]  /*12a70*/  SHF.R.S32.HI R0, RZ, 0x1f, R2 ;  /* 0x0000001fff007819 */ /* 0x000fea0000011402 */
[-C--:B------:R-:W-:Y:S01]  /*12a80*/  IMAD R0, R0, R18.reuse, RZ ;  /* 0x0000001200007224 */ /* 0x080fe200078e02ff */
[----:B-1----:R-:W1:Y:S08]  /*12a90*/  LDC.64 R6, c[0x0][0x230] ;  /* 0x00008c00ff067b82 */ /* 0x002e700000000a00 */
[----:B--2---:R-:W2:Y:S02]  /*12aa0*/  LDC R5, c[0x0][0x24c] ;  /* 0x00009300ff057b82 */ /* 0x004ea40000000800 */
[C---:B--2---:R-:W-:Y:S02]  /*12ab0*/  IMAD R0, R2.reuse, R5, R0 ;  /* 0x0000000502007224 */ /* 0x044fe400078e0200 */
        /* <DEDUP_REMOVED lines=9> */
.L_x_1245:
[----:B------:R1:W-:Y:S01]  /*12b50*/  @P0 STS [R184+0x1004], RZ ;  /* 0x001004ffb8000388 */ /* 0x0003e20000000800 */
[-C--:B------:R-:W-:Y:S01]  /*12b60*/  LEA R4, P1, R0, R185.reuse, 0x1 ;  /* 0x000000b900047211 */ /* 0x080fe200078208ff */
[----:B------:R-:W5:Y:S01]  /*12b70*/  @!P0 LDC R16, c[0x0][0x24c] ;  /* 0x00009300ff108b82 */ /* 0x000f620000000800 */
[----:B------:R-:W-:Y:S01]  /*12b80*/  @!P0 LEA R3, P2, R18, R0, 0x5 ;  /* 0x0000000012038211 */ /* 0x000fe200078428ff */
[----:B------:R1:W-:Y:S01]  /*12b90*/  @P0 STS.64 [R184+0x1008], RZ ;  /* 0x001008ffb8000388 */ /* 0x0003e20000000a00 */
[----:B------:R-:W-:Y:S01]  /*12ba0*/  LEA.HI.X R5, R0, R188, R2, 0x1, P1 ;  /* 0x000000bc00057211 */ /* 0x000fe200008f0c02 */
[----:B----4-:R-:W-:Y:S01]  /*12bb0*/  @!P0 IMAD R17, R17, 0x60, RZ ;  /* 0x0000006011118824 */ /* 0x010fe200078e02ff */
[CC--:B------:R-:W-:Y:S01]  /*12bc0*/  @!P0 LEA R6, P1, R3.reuse, R185.reuse, 0x1 ;  /* 0x000000b903068211 */ /* 0x0c0fe200078208ff */
[----:B------:R1:W-:Y:S01]  /*12bd0*/  @P0 STS [R184+0x1000], RZ ;  /* 0x001000ffb8000388 */ /* 0x0003e20000000800 */
[C---:B--2---:R-:W-:Y:S01]  /*12be0*/  @!P0 LEA.HI.X R7, R18.reuse, R2, R10, 0x5, P2 ;  /* 0x0000000212078211 */ /* 0x044fe200010f2c0a */
[----:B------:R-:W2:Y:S01]  /*12bf0*/  @!P0 LDC R20, c[0x0][0x24c] ;  /* 0x00009300ff148b82 */ /* 0x000ea20000000800 */
[----:B------:R-:W-:Y:S01]  /*12c00*/  @!P0 IMAD.MOV.U32 R12, RZ, RZ, R0 ;  /* 0x000000ffff0c8224 */ /* 0x000fe200078e0000 */
[----:B------:R-:W-:Y:S01]  /*12c10*/  @!PT LDS RZ, [RZ] ;  /* 0x00000000fffff984 */ /* 0x000fe20000000800 */
[----:B------:R-:W-:Y:S01]  /*12c20*/  @!PT LDS RZ, [RZ] ;  /* 0x00000000fffff984 */ /* 0x000fe20000000800 */
[----:B------:R-:W-:Y:S01]  /*12c30*/  @!PT LDS RZ, [RZ] ;  /* 0x00000000fffff984 */ /* 0x000fe20000000800 */
[----:B------:R-:W-:Y:S01]  /*12c40*/  @!P0 LDGSTS.E.BYPASS.LTC128B.128 [R184+0x1000], desc[UR10][R4.64] ;  /* 0x0100000004b88fae */ /* 0x000fe2000b901d4a */
[----:B------:R-:W-:Y:S01]  /*12c50*/  @!P0 LEA.HI.X R7, R3, R188, R7, 0x1, P1 ;  /* 0x000000bc03078211 */ /* 0x000fe200008f0c07 */
[----:B------:R-:W-:Y:S01]  /*12c60*/  @!P0 IMAD.MOV.U32 R13, RZ, RZ, R2 ;  /* 0x000000ffff0d8224 */ /* 0x000fe200078e0002 */
[C---:B------:R-:W-:Y:S01]  /*12c70*/  @!P0 LEA R3, P2, R18.reuse, R0, 0x6 ;  /* 0x0000000012038211 */ /* 0x040fe200078430ff */
[----:B------:R1:W-:Y:S01]  /*12c80*/  @P0 STS.128 [R184+0x1800], RZ ;  /* 0x001800ffb8000388 */ /* 0x0003e20000000c00 */
[----:B------:R-:W-:Y:S01]  /*12c90*/  @!P0 IMAD.MOV.U32 R10, RZ, RZ, R0 ;  /* 0x000000ffff0a8224 */ /* 0x000fe200078e0000 */
[----:B------:R-:W4:Y:S01]  /*12ca0*/  @!P0 LDC R23, c[0x0][0x24c] ;  /* 0x00009300ff178b82 */ /* 0x000f220000000800 */
[CC--:B------:R-:W-:Y:S01]  /*12cb0*/  @!P0 LEA R14, P1, R3.reuse, R185.reuse, 0x1 ;  /* 0x000000b9030e8211 */ /* 0x0c0fe200078208ff */
[----:B------:R-:W-:Y:S01]  /*12cc0*/  @!PT LDS RZ, [RZ] ;  /* 0x00000000fffff984 */ /* 0x000fe20000000800 */
[----:B------:R-:W-:Y:S01]  /*12cd0*/  @!PT LDS RZ, [RZ] ;  /* 0x00000000fffff984 */ /* 0x000fe20000000800 */
[----:B------:R-:W-:Y:S01]  /*12ce0*/  @!PT LDS RZ, [RZ] ;  /* 0x00000000fffff984 */ /* 0x000fe20000000800 */
[----:B------:R1:W-:Y:S01]  /*12cf0*/  @!P0 LDGSTS.E.BYPASS.LTC128B.128 [R184+0x1800], desc[UR10][R6.64] ;  /* 0x0180000006b88fae */ /* 0x0003e2000b901d4a */
[C---:B---3--:R-:W-:Y:S01]  /*12d00*/  @!P0 LEA.HI.X R8, R18.reuse, R2, R11, 0x6, P2 ;  /* 0x0000000212088211 */ /* 0x048fe200010f340b */
[C---:B------:R-:W-:Y:S02]  /*12d10*/  @!P0 IMAD.WIDE.U32 R12, R18.reuse, 0x60, R12 ;  /* 0x00000060120c8825 */ /* 0x040fe400078e000c */
[----:B------:R3:W-:Y:S01]  /*12d20*/  @P0 STS.128 [R184+0x2000], RZ ;  /* 0x002000ffb8000388 */ /* 0x0007e20000000c00 */
[----:B------:R-:W-:Y:S01]  /*12d30*/  @!P0 LEA.HI.X R15, R3, R188, R8, 0x1, P1 ;  /* 0x000000bc030f8211 */ /* 0x000fe200008f0c08 */
[----:B------:R-:W3:Y:S01]  /*12d40*/  @!P0 LDC R24, c[0x0][0x24c] ;  /* 0x00009300ff188b82 */ /* 0x000ee20000000800 */
[C---:B------:R-:W-:Y:S01]  /*12d50*/  @!P0 LEA R3, P1, R18.reuse, R0, 0x7 ;  /* 0x0000000012038211 */ /* 0x040fe200078238ff */
[----:B------:R-:W-:Y:S02]  /*12d60*/  @!P0 IMAD.MOV.U32 R11, RZ, RZ, R2 ;  /* 0x000000ffff0b8224 */ /* 0x000fe400078e0002 */
[----:B------:R-:W-:Y:S01]  /*12d70*/  @!PT LDS RZ, [RZ] ;  /* 0x00000000fffff984 */ /* 0x000fe20000000800 */
[----:B------:R-:W-:Y:S01]  /*12d80*/  @!PT LDS RZ, [RZ] ;  /* 0x00000000fffff984 */ /* 0x000fe20000000800 */
[----:B------:R-:W-:Y:S01]  /*12d90*/  @!PT LDS RZ, [RZ] ;  /* 0x00000000fffff984 */ /* 0x000fe20000000800 */
[----:B------:R3:W-:Y:S01]  /*12da0*/  @!P0 LDGSTS.E.BYPASS.LTC128B.128 [R184+0x2000], desc[UR10][R14.64] ;  /* 0x020000000eb88fae */ /* 0x0007e2000b901d4a */
[----:B------:R-:W-:Y:S02]  /*12db0*/  @!P0 IMAD.MOV.U32 R8, RZ, RZ, R0 ;  /* 0x000000ffff088224 */ /* 0x000fe400078e0000 */
[----:B------:R-:W-:Y:S01]  /*12dc0*/  @!P0 IMAD.MOV.U32 R9, RZ, RZ, R2 ;  /* 0x000000ffff098224 */ /* 0x000fe200078e0002 */
[----:B------:R2:W-:Y:S01]  /*12dd0*/  @P0 STS.128 [R184+0x2800], RZ ;  /* 0x002800ffb8000388 */ /* 0x0005e20000000c00 */
[C---:B------:R-:W-:Y:S04]  /*12de0*/  @!P0 IMAD.WIDE.U32 R10, R18.reuse, 0xa0, R10 ;  /* 0x000000a0120a8825 */ /* 0x040fe800078e000a */
[C---:B------:R-:W-:Y:S04]  /*12df0*/  @!P0 IMAD.WIDE.U32 R8, R18.reuse, 0xc0, R8 ;  /* 0x000000c012088825 */ /* 0x040fe800078e0008 */
[----:B-1----:R-:W-:Y:S02]  /*12e00*/  @!P0 IMAD.MOV.U32 R6, RZ, RZ, R0 ;  /* 0x000000ffff068224 */ /* 0x002fe400078e0000 */
[----:B------:R-:W-:Y:S01]  /*12e10*/  @!P0 IMAD.MOV.U32 R7, RZ, RZ, R2 ;  /* 0x000000ffff078224 */ /* 0x000fe200078e0002 */
[C---:B-----5:R-:W-:Y:S01]  /*12e20*/  @!P0 LEA.HI.X R2, R18.reuse, R2, R16, 0x7, P1 ;  /* 0x0000000212028211 */ /* 0x060fe200008f3c10 */
[----:B------:R-:W-:Y:S01]  /*12e30*/  @!P0 IMAD.IADD R0, R17, 0x1, R13 ;  /* 0x0000000111008824 */ /* 0x000fe200078e020d */
[CC--:B------:R-:W-:Y:S01]  /*12e40*/  @!P0 LEA R16, P1, R3.reuse, R185.reuse, 0x1 ;  /* 0x000000b903108211 */ /* 0x0c0fe200078208ff */
[----:B------:R-:W-:Y:S01]  /*12e50*/  @!P0 IMAD.WIDE.U32 R6, R18, 0xe0, R6 ;  /* 0x000000e012068825 */ /* 0x000fe200078e0006 */
[-C--:B------:R-:W-:Y:S02]  /*12e60*/  @!P0 LEA R18, P2, R12, R185.reuse, 0x1 ;  /* 0x000000b90c128211 */ /* 0x080fe400078408ff */
[-C--:B------:R-:W-:Y:S01]  /*12e70*/  @!P0 LEA.HI.X R17, R3, R188.reuse, R2, 0x1, P1 ;  /* 0x000000bc03118211 */ /* 0x080fe200008f0c02 */
[----:B--2---:R-:W-:Y:S01]  /*12e80*/  @!P0 IMAD R3, R20, 0xa0, RZ ;  /* 0x000000a014038824 */ /* 0x004fe200078e02ff */
[-C--:B------:R-:W-:Y:S01]  /*12e90*/  @!P0 LEA.HI.X R19, R12, R188.reuse, R0, 0x1, P2 ;  /* 0x000000bc0c138211 */ /* 0x080fe200010f0c00 */
[----:B---3--:R-:W-:Y:S01]  /*12ea0*/  @!P0 IMAD R13, R24, 0xe0, RZ ;  /* 0x000000e0180d8824 */ /* 0x008fe200078e02ff */
[-C--:B------:R-:W-:Y:S01]  /*12eb0*/  @!P0 LEA R14, P3, R10, R185.reuse, 0x1 ;  /* 0x000000b90a0e8211 */ /* 0x080fe200078608ff */
[----:B------:R-:W-:Y:S01]  /*12ec0*/  @!P0 IMAD.IADD R11, R3, 0x1, R11 ;  /* 0x00000001030b8824 */ /* 0x000fe200078e020b */
[-C--:B------:R-:W-:Y:S01]  /*12ed0*/  @!P0 LEA R12, P2, R8, R185.reuse, 0x1 ;  /* 0x000000b9080c8211 */ /* 0x080fe200078408ff */
[----:B------:R-:W-:Y:S01]  /*12ee0*/  @!PT LDS RZ, [RZ] ;  /* 0x00000000fffff984 */ /* 0x000fe20000000800 */
[----:B------:R-:W-:Y:S01]  /*12ef0*/  @!PT LDS RZ, [RZ] ;  /* 0x00000000fffff984 */ /* 0x000fe20000000800 */
[----:B------:R-:W-:Y:S01]  /*12f00*/  @!PT LDS RZ, [RZ] ;  /* 0x00000000fffff984 */ /* 0x000fe20000000800 */
[----:B------:R2:W-:Y:S01]  /*12f10*/  @!P0 LDGSTS.E.BYPASS.LTC128B.128 [R184+0x2800], desc[UR10][R18.64] ;  /* 0x0280000012b88fae */ /* 0x0005e2000b901d4a */
[----:B------:R-:W-:Y:S01]  /*12f20*/  @!P0 LEA R2, P1, R6, R185, 0x1 ;  /* 0x000000b906028211 */ /* 0x000fe200078208ff */
[----:B------:R-:W-:Y:S01]  /*12f30*/  @!P0 IMAD.IADD R3, R13, 0x1, R7 ;  /* 0x000000010d038824 */ /* 0x000fe200078e0207 */
[-C--:B------:R-:W-:Y:S01]  /*12f40*/  @!P0 LEA.HI.X R15, R10, R188.reuse, R11, 0x1, P3 ;  /* 0x000000bc0a0f8211 */ /* 0x080fe200018f0c0b */
[----:B------:R2:W-:Y:S01]  /*12f50*/  @P0 STS.128 [R184+0x3000], RZ ;  /* 0x003000ffb8000388 */ /* 0x0005e20000000c00 */
[----:B----4-:R-:W-:Y:S02]  /*12f60*/  @!P0 IMAD R0, R23, 0xc0, RZ ;  /* 0x000000c017008824 */ /* 0x010fe400078e02ff */
[-C--:B------:R-:W-:Y:S01]  /*12f70*/  @!P0 LEA.HI.X R3, R6, R188.reuse, R3, 0x1, P1 ;  /* 0x000000bc06038211 */ /* 0x080fe200008f0c03 */
[----:B------:R-:W-:Y:S01]  /*12f80*/  @!PT LDS RZ, [RZ] ;  /* 0x00000000fffff984 */ /* 0x000fe20000000800 */
[----:B------:R-:W-:Y:S01]  /*12f90*/  @!PT LDS RZ, [RZ] ;  /* 0x00000000fffff984 */ /* 0x000fe20000000800 */
[----:B------:R-:W-:Y:S01]  /*12fa0*/  @!PT LDS RZ, [RZ] ;  /* 0x00000000fffff984 */ /* 0x000fe20000000800 */
[----:B------:R2:W-:Y:S01]  /*12fb0*/  @!P0 LDGSTS.E.BYPASS.LTC128B.128 [R184+0x3000], desc[UR10][R16.64] ;  /* 0x0300000010b88fae */ /* 0x0005e2000b901d4a */
[----:B------:R-:W-:Y:S02]  /*12fc0*/  @!P0 IMAD.IADD R0, R0, 0x1, R9 ;  /* 0x0000000100008824 */ /* 0x000fe400078e0209 */
[----:B------:R-:W-:Y:S01]  /*12fd0*/  IMAD.MOV.U32 R185, RZ, RZ, R4 ;  /* 0x000000ffffb97224 */ /* 0x000fe200078e0004 */
[----:B------:R2:W-:Y:S02]  /*12fe0*/  @P0 STS.128 [R184+0x3800], RZ ;  /* 0x003800ffb8000388 */ /* 0x0005e40000000c00 */
[----:B------:R-:W-:Y:S01]  /*12ff0*/  @!P0 LEA.HI.X R13, R8, R188, R0, 0x1, P2 ;  /* 0x000000bc080d8211 */ /* 0x000fe200010f0c00 */
[----:B------:R-:W-:Y:S01]  /*13000*/  IMAD.MOV.U32 R188, RZ, RZ, R5 ;  /* 0x000000ffffbc7224 */ /* 0x000fe200078e0005 */
        /* <DEDUP_REMOVED lines=15> */
.L_x_1244:
        /* <DEDUP_REMOVED lines=156> */
[----:B------:R-:W-:Y:S07]  /*13ac0*/  ISETP.GT.AND P0, PT, R241, R245, PT ;  /* 0x000000f5f100720c */ /* 0x000fee0003f04270 */
        /* <DEDUP_REMOVED lines=40> */
[--C-:B-1----:R-:W-:Y:S09]  /*13d50*/  FFMA.FTZ R5, R45, UR4, -R23.reuse ;  /* 0x000000042d057c23 */ /* 0x102ff20008010817 */
[----:B------:R1:W-:Y:S01]  /*13d60*/  MUFU.EX2 R186, R5 ;  /* 0x0000000500ba7308 */ /* 0x0003e20000000800 */
[--C-:B--2---:R-:W-:Y:S09]  /*13d70*/  FFMA.FTZ R4, R206, UR4, -R48.reuse ;  /* 0x00000004ce047c23 */ /* 0x104ff20008010830 */
[----:B------:R2:W-:Y:S01]  /*13d80*/  MUFU.EX2 R105, R4 ;  /* 0x0000000400697308 */ /* 0x0005e20000000800 */
[C---:B---3--:R-:W-:Y:S01]  /*13d90*/  FMUL.FTZ R9, R2.reuse, R145 ;  /* 0x0000009102097220 */ /* 0x048fe20000410000 */
[C---:B------:R-:W-:Y:S01]  /*13da0*/  FMUL.FTZ R12, R2.reuse, R140 ;  /* 0x0000008c020c7220 */ /* 0x040fe20000410000 */
[----:B------:R-:W-:Y:S01]  /*13db0*/  FMUL.FTZ R13, R2, R141 ;  /* 0x0000008d020d7220 */ /* 0x000fe20000410000 */
[--C-:B-1----:R-:W-:Y:S01]  /*13dc0*/  FFMA.FTZ R5, R27, UR4, -R23.reuse ;  /* 0x000000041b057c23 */ /* 0x102fe20008010817 */
[----:B------:R-:W-:Y:S05]  /*13dd0*/  F2FP.F16.F32.PACK_AB R27, R101, R55 ;  /* 0x00000037651b723e */ /* 0x000fea00000000ff */
[----:B------:R1:W-:Y:S01]  /*13de0*/  MUFU.EX2 R196, R5 ;  /* 0x0000000500c47308 */ /* 0x0003e20000000800 */
[--C-:B--2---:R-:W-:Y:S09]  /*13df0*/  FFMA.FTZ R4, R205, UR4, -R48.reuse ;  /* 0x00000004cd047c23 */ /* 0x104ff20008010830 */
[----:B------:R2:W3:Y:S01]  /*13e00*/  MUFU.EX2 R110, R4 ;  /* 0x00000004006e7308 */ /* 0x0004e20000000800 */
[--C-:B-1----:R-:W-:Y:S01]  /*13e10*/  FFMA.FTZ R5, R61, UR4, -R23.reuse ;  /* 0x000000043d057c23 */ /* 0x102fe20008010817 */
[--C-:B--2---:R-:W-:Y:S08]  /*13e20*/  FFMA.FTZ R4, R199, UR4, -R23.reuse ;  /* 0x00000004c7047c23 */ /* 0x104ff00008010817 */
[----:B------:R1:W2:Y:S02]  /*13e30*/  MUFU.EX2 R115, R4 ;  /* 0x0000000400737308 */ /* 0x0002a40000000800 */
[--C-:B-1----:R-:W-:Y:S08]  /*13e40*/  FFMA.FTZ R4, R198, UR4, -R48.reuse ;  /* 0x00000004c6047c23 */ /* 0x102ff00008010830 */
[----:B------:R1:W-:Y:S02]  /*13e50*/  MUFU.EX2 R111, R4 ;  /* 0x00000004006f7308 */ /* 0x0003e40000000800 */
[--C-:B-1----:R-:W-:Y:S08]  /*13e60*/  FFMA.FTZ R4, R197, UR4, -R48.reuse ;  /* 0x00000004c5047c23 */ /* 0x102ff00008010830 */
[----:B------:R1:W4:Y:S02]  /*13e70*/  MUFU.EX2 R113, R4 ;  /* 0x0000000400717308 */ /* 0x0003240000000800 */
[--C-:B-1----:R-:W-:Y:S08]  /*13e80*/  FFMA.FTZ R4, R194, UR4, -R48.reuse ;  /* 0x00000004c2047c23 */ /* 0x102ff00008010830 */
[----:B------:R1:W-:Y:S02]  /*13e90*/  MUFU.EX2 R112, R4 ;  /* 0x0000000400707308 */ /* 0x0003e40000000800 */
[--C-:B-1----:R-:W-:Y:S08]  /*13ea0*/  FFMA.FTZ R4, R193, UR4, -R48.reuse ;  /* 0x00000004c1047c23 */ /* 0x102ff00008010830 */
[----:B------:R1:W5:Y:S02]  /*13eb0*/  MUFU.EX2 R118, R4 ;  /* 0x0000000400767308 */ /* 0x0003640000000800 */
[--C-:B-1----:R-:W-:Y:S08]  /*13ec0*/  FFMA.FTZ R4, R190, UR4, -R23.reuse ;  /* 0x00000004be047c23 */ /* 0x102ff00008010817 */
[----:B------:R1:W5:Y:S02]  /*13ed0*/  MUFU.EX2 R123, R4 ;  /* 0x00000004007b7308 */ /* 0x0003640000000800 */
[--C-:B-1----:R-:W-:Y:S08]  /*13ee0*/  FFMA.FTZ R4, R189, UR4, -R48.reuse ;  /* 0x00000004bd047c23 */ /* 0x102ff00008010830 */
[----:B------:R1:W-:Y:S02]  /*13ef0*/  MUFU.EX2 R117, R4 ;  /* 0x0000000400757308 */ /* 0x0003e40000000800 */
[--C-:B-1----:R-:W-:Y:S08]  /*13f00*/  FFMA.FTZ R4, R163, UR4, -R48.reuse ;  /* 0x00000004a3047c23 */ /* 0x102ff00008010830 */
[----:B------:R1:W-:Y:S10]  /*13f10*/  MUFU.EX2 R163, R6 ;  /* 0x0000000600a37308 */ /* 0x0003f40000000800 */
[----:B------:R3:W5:Y:S01]  /*13f20*/  MUFU.EX2 R121, R4 ;  /* 0x0000000400797308 */ /* 0x0007620000000800 */
[--C-:B-1----:R-:W-:Y:S09]  /*13f30*/  FFMA.FTZ R6, R28, UR4, -R23.reuse ;  /* 0x000000041c067c23 */ /* 0x102ff20008010817 */
[----:B------:R1:W-:Y:S01]  /*13f40*/  MUFU.EX2 R195, R6 ;  /* 0x0000000600c37308 */ /* 0x0003e20000000800 */
[--C-:B---3--:R-:W-:Y:S09]  /*13f50*/  FFMA.FTZ R4, R160, UR4, -R48.reuse ;  /* 0x00000004a0047c23 */ /* 0x108ff20008010830 */
[----:B------:R3:W-:Y:S01]  /*13f60*/  MUFU.EX2 R120, R4 ;  /* 0x0000000400787308 */ /* 0x0007e20000000800 */
[--C-:B-1----:R-:W-:Y:S09]  /*13f70*/  FFMA.FTZ R6, R60, UR4, -R23.reuse ;  /* 0x000000043c067c23 */ /* 0x102ff20008010817 */
[----:B------:R1:W-:Y:S01]  /*13f80*/  MUFU.EX2 R60, R5 ;  /* 0x00000005003c7308 */ /* 0x0003e20000000800 */
[--C-:B---3--:R-:W-:Y:S09]  /*13f90*/  FFMA.FTZ R4, R154, UR4, -R48.reuse ;  /* 0x000000049a047c23 */ /* 0x108ff20008010830 */
[----:B------:R3:W-:Y:S10]  /*13fa0*/  MUFU.EX2 R154, R7 ;  /* 0x00000007009a7308 */ /* 0x0007f40000000800 */
[----:B------:R2:W5:Y:S01]  /*13fb0*/  MUFU.EX2 R126, R4 ;  /* 0x00000004007e7308 */ /* 0x0005620000000800 */
[--C-:B-1----:R-:W-:Y:S09]  /*13fc0*/  FFMA.FTZ R5, R69, UR4, -R23.reuse ;  /* 0x0000000445057c23 */ /* 0x102ff20008010817 */
[----:B------:R1:W-:Y:S01]  /*13fd0*/  MUFU.EX2 R206, R5 ;  /* 0x0000000500ce7308 */ /* 0x0003e20000000800 */
[--C-:B---3--:R-:W-:Y:S01]  /*13fe0*/  FFMA.FTZ R7, R32, UR4, -R23.reuse ;  /* 0x0000000420077c23 */ /* 0x108fe20008010817 */
[----:B------:R-:W-:Y:S08]  /*13ff0*/  F2FP.F16.F32.PACK_AB R32, R107, R106 ;  /* 0x0000006a6b20723e */ /* 0x000ff000000000ff */
[----:B------:R3:W-:Y:S01]  /*14000*/  MUFU.EX2 R187, R7 ;  /* 0x0000000700bb7308 */ /* 0x0007e20000000800 */
[--C-:B--2---:R-:W-:Y:S01]  /*14010*/  FFMA.FTZ R4, R33, UR4, -R23.reuse ;  /* 0x0000000421047c23 */ /* 0x104fe20008010817 */
[----:B------:R-:W-:Y:S08]  /*14020*/  F2FP.F16.F32.PACK_AB R33, R110, R105 ;  /* 0x000000696e21723e */ /* 0x000ff000000000ff */
[----:B------:R2:W5:Y:S01]  /*14030*/  MUFU.EX2 R130, R4 ;  /* 0x0000000400827308 */ /* 0x0005620000000800 */
[--C-:B-1----:R-:W-:Y:S09]  /*14040*/  FFMA.FTZ R5, R77, UR4, -R23.reuse ;  /* 0x000000044d057c23 */ /* 0x102ff20008010817 */
[----:B------:R1:W-:Y:S01]  /*14050*/  MUFU.EX2 R215, R5 ;  /* 0x0000000500d77308 */ /* 0x0003e20000000800 */
[--C-:B---3--:R-:W-:Y:S09]  /*14060*/  FFMA.FTZ R7, R56, UR4, -R23.reuse ;  /* 0x0000000438077c23 */ /* 0x108ff20008010817 */
[----:B------:R3:W-:Y:S01]  /*14070*/  MUFU.EX2 R198, R7 ;  /* 0x0000000700c67308 */ /* 0x0007e20000000800 */
[--C-:B--2---:R-:W-:Y:S01]  /*14080*/  FFMA.FTZ R4, R34, UR4, -R48.reuse ;  /* 0x0000000422047c23 */ /* 0x104fe20008010830 */
[----:B------:R-:W-:Y:S08]  /*14090*/  F2FP.F16.F32.PACK_AB R34, R115, R109 ;  /* 0x0000006d7322723e */ /* 0x000ff000000000ff */
[----:B------:R2:W-:Y:S01]  /*140a0*/  MUFU.EX2 R127, R4 ;  /* 0x00000004007f7308 */ /* 0x0005e20000000800 */
[----:B-1----:R-:W-:Y:S01]  /*140b0*/  FMUL.FTZ R5, R2, R137 ;  /* 0x0000008902057220 */ /* 0x002fe20000410000 */
[--C-:B---3--:R-:W-:Y:S08]  /*140c0*/  FFMA.FTZ R7, R64, UR4, -R23.reuse ;  /* 0x0000000440077c23 */ /* 0x108ff00008010817 */
[----:B------:R1:W-:Y:S01]  /*140d0*/  MUFU.EX2 R61, R7 ;  /* 0x00000007003d7308 */ /* 0x0003e20000000800 */
[--C-:B--2---:R-:W-:Y:S01]  /*140e0*/  FFMA.FTZ R4, R35, UR4, -R48.reuse ;  /* 0x0000000423047c23 */ /* 0x104fe20008010830 */
[----:B----4-:R-:W-:Y:S08]  /*140f0*/  F2FP.F16.F32.PACK_AB R35, R113, R111 ;  /* 0x0000006f7123723e */ /* 0x010ff000000000ff */
[----:B------:R2:W3:Y:S01]  /*14100*/  MUFU.EX2 R128, R4 ;  /* 0x0000000400807308 */ /* 0x0004e20000000800 */
[--C-:B-1----:R-:W-:Y:S09]  /*14110*/  FFMA.FTZ R7, R72, UR4, -R23.reuse ;  /* 0x0000000448077c23 */ /* 0x102ff20008010817 */
[----:B------:R1:W-:Y:S01]  /*14120*/  MUFU.EX2 R209, R7 ;  /* 0x0000000700d17308 */ /* 0x0003e20000000800 */
[--C-:B--2---:R-:W-:Y:S09]  /*14130*/  FFMA.FTZ R4, R38, UR4, -R48.reuse ;  /* 0x0000000426047c23 */ /* 0x104ff20008010830 */
[----:B------:R2:W-:Y:S01]  /*14140*/  MUFU.EX2 R129, R4 ;  /* 0x0000000400817308 */ /* 0x0005e20000000800 */
[--C-:B-1----:R-:W-:Y:S09]  /*14150*/  FFMA.FTZ R7, R81, UR4, -R23.reuse ;  /* 0x0000000451077c23 */ /* 0x102ff20008010817 */
[----:B------:R1:W-:Y:S01]  /*14160*/  MUFU.EX2 R239, R7 ;  /* 0x0000000700ef7308 */ /* 0x0003e20000000800 */
[--C-:B--2---:R-:W-:Y:S02]  /*14170*/  FFMA.FTZ R4, R39, UR4, -R48.reuse ;  /* 0x0000000427047c23 */ /* 0x104fe40008010830 */
[----:B------:R-:W-:Y:S07]  /*14180*/  LDSM.16.MT88.4 R36, [R135+0x5400] ;  /* 0x005400008724783b */ /* 0x000fee0000004200 */
[----:B------:R2:W-:Y:S01]  /*14190*/  MUFU.EX2 R133, R4 ;  /* 0x0000000400857308 */ /* 0x0005e20000000800 */
[----:B-1----:R-:W-:Y:S01]  /*141a0*/  FMUL.FTZ R7, R0, R139 ;  /* 0x0000008b00077220 */ /* 0x002fe20000410000 */
[--C-:B--2---:R-:W-:Y:S08]  /*141b0*/  FFMA.FTZ R4, R41, UR4, -R23.reuse ;  /* 0x0000000429047c23 */ /* 0x104ff00008010817 */
[----:B------:R1:W2:Y:S02]  /*141c0*/  MUFU.EX2 R162, R4 ;  /* 0x0000000400a27308 */ /* 0x0002a40000000800 */
[--C-:B-1----:R-:W-:Y:S08]  /*141d0*/  FFMA.FTZ R4, R42, UR4, -R48.reuse ;  /* 0x000000042a047c23 */ /* 0x102ff00008010830 */
        /* <DEDUP_REMOVED lines=8> */
[----:B------:R1:W4:Y:S02]  /*14260*/  MUFU.EX2 R189, R4 ;  /* 0x0000000400bd7308 */ /* 0x0003240000000800 */
[----:B-1----:R-:W-:Y:S08]  /*14270*/  FFMA.FTZ R4, R31, UR4, -R23 ;  /* 0x000000041f047c23 */ /* 0x002ff00008010817 */
[----:B------:R1:W4:Y:S02]  /*14280*/  MUFU.EX2 R194, R4 ;  /* 0x0000000400c27308 */ /* 0x0003240000000800 */
[--C-:B-1----:R-:W-:Y:S08]  /*14290*/  FFMA.FTZ R4, R30, UR4, -R48.reuse ;  /* 0x000000041e047c23 */ /* 0x102ff00008010830 */
[----:B------:R1:W-:Y:S02]  /*142a0*/  MUFU.EX2 R190, R4 ;  /* 0x0000000400be7308 */ /* 0x0003e40000000800 */
[--C-:B-1----:R-:W-:Y:S02]  /*142b0*/  FFMA.FTZ R4, R29, UR4, -R48.reuse ;  /* 0x000000041d047c23 */ /* 0x102fe40008010830 */
[----:B------:R-:W1:Y:S06]  /*142c0*/  LDSM.16.MT88.4 R28, [R164+0x5000] ;  /* 0x00500000a41c783b */ /* 0x000e6c0000004200 */
[----:B------:R5:W4:Y:S02]  /*142d0*/  MUFU.EX2 R192, R4 ;  /* 0x0000000400c07308 */ /* 0x000b240000000800 */
[--C-:B-----5:R-:W-:Y:S01]  /*142e0*/  FFMA.FTZ R4, R26, UR4, -R48.reuse ;  /* 0x000000041a047c23 */ /* 0x120fe20008010830 */
[----:B------:R-:W-:Y:S07]  /*142f0*/  F2FP.F16.F32.PACK_AB R26, R103, R97 ;  /* 0x00000061671a723e */ /* 0x000fee00000000ff */
[----:B------:R5:W-:Y:S02]  /*14300*/  MUFU.EX2 R193, R4 ;  /* 0x0000000400c17308 */ /* 0x000be40000000800 */
[--C-:B-----5:R-:W-:Y:S01]  /*14310*/  FFMA.FTZ R4, R25, UR4, -R48.reuse ;  /* 0x0000000419047c23 */ /* 0x120fe20008010830 */
[----:B------:R-:W-:Y:S01]  /*14320*/  F2FP.F16.F32.PACK_AB R25, R54, R49 ;  /* 0x000000313619723e */ /* 0x000fe200000000ff */
[----:B------:R-:W-:Y:S06]  /*14330*/  FFMA.FTZ R49, R0, R243, R49 ;  /* 0x000000f300317223 */ /* 0x000fec0000010031 */
[----:B------:R5:W-:Y:S02]  /*14340*/  MUFU.EX2 R197, R4 ;  /* 0x0000000400c57308 */ /* 0x000be40000000800 */
[--C-:B-----5:R-:W-:Y:S08]  /*14350*/  FFMA.FTZ R4, R57, UR4, -R23.reuse ;  /* 0x0000000439047c23 */ /* 0x120ff00008010817 */
[----:B------:R5:W4:Y:S02]  /*14360*/  MUFU.EX2 R199, R4 ;  /* 0x0000000400c77308 */ /* 0x000b240000000800 */
[--C-:B-----5:R-:W-:Y:S08]  /*14370*/  FFMA.FTZ R4, R58, UR4, -R48.reuse ;  /* 0x000000043a047c23 */ /* 0x120ff00008010830 */
[----:B------:R5:W-:Y:S02]  /*14380*/  MUFU.EX2 R56, R4 ;  /* 0x0000000400387308 */ /* 0x000be40000000800 */
[--C-:B-----5:R-:W-:Y:S08]  /*14390*/  FFMA.FTZ R4, R59, UR4, -R48.reuse ;  /* 0x000000043b047c23 */ /* 0x120ff00008010830 */
[----:B------:R5:W-:Y:S10]  /*143a0*/  MUFU.EX2 R59, R6 ;  /* 0x00000006003b7308 */ /* 0x000bf40000000800 */
[----:B------:R3:W4:Y:S01]  /*143b0*/  MUFU.EX2 R57, R4 ;  /* 0x0000000400397308 */ /* 0x0007220000000800 */
[--C-:B-----5:R-:W-:Y:S09]  /*143c0*/  FFMA.FTZ R6, R68, UR4, -R23.reuse ;  /* 0x0000000444067c23 */ /* 0x120ff20008010817 */
[----:B------:R5:W-:Y:S01]  /*143d0*/  MUFU.EX2 R205, R6 ;  /* 0x0000000600cd7308 */ /* 0x000be20000000800 */
[--C-:B---3--:R-:W-:Y:S09]  /*143e0*/  FFMA.FTZ R4, R62, UR4, -R48.reuse ;  /* 0x000000043e047c23 */ /* 0x108ff20008010830 */
[----:B------:R3:W-:Y:S01]  /*143f0*/  MUFU.EX2 R58, R4 ;  /* 0x00000004003a7308 */ /* 0x0007e20000000800 */
[--C-:B-----5:R-:W-:Y:S09]  /*14400*/  FFMA.FTZ R6, R76, UR4, -R23.reuse ;  /* 0x000000044c067c23 */ /* 0x120ff20008010817 */
[----:B------:R5:W-:Y:S01]  /*14410*/  MUFU.EX2 R213, R6 ;  /* 0x0000000600d57308 */ /* 0x000be20000000800 */
[--C-:B---3--:R-:W-:Y:S09]  /*14420*/  FFMA.FTZ R4, R63, UR4, -R48.reuse ;  /* 0x000000043f047c23 */ /* 0x108ff20008010830 */
[----:B------:R3:W4:Y:S01]  /*14430*/  MUFU.EX2 R62, R4 ;  /* 0x00000004003e7308 */ /* 0x0007220000000800 */
[----:B-----5:R-:W-:Y:S09]  /*14440*/  FMUL.FTZ R6, R0, R138 ;  /* 0x0000008a00067220 */ /* 0x020ff20000410000 */
[----:B------:R5:W-:Y:S01]  /*14450*/  MUFU.EX2 R138, R8 ;  /* 0x00000008008a7308 */ /* 0x000be20000000800 */
[--C-:B---3--:R-:W-:Y:S09]  /*14460*/  FFMA.FTZ R4, R65, UR4, -R23.reuse ;  /* 0x0000000441047c23 */ /* 0x108ff20008010817 */
[----:B------:R3:W4:Y:S01]  /*14470*/  MUFU.EX2 R203, R4 ;  /* 0x0000000400cb7308 */ /* 0x0007220000000800 */
[--C-:B-----5:R-:W-:Y:S01]  /*14480*/  FFMA.FTZ R8, R86, UR4, -R48.reuse ;  /* 0x0000000456087c23 */ /* 0x120fe20008010830 */
        /* <DEDUP_REMOVED lines=26> */
[----:B---3--:R-:W-:Y:S08]  /*14630*/  FMUL.FTZ R4, R2, R136 ;  /* 0x0000008802047220 */ /* 0x008ff00000410000 */
[----:B------:R3:W-:Y:S01]  /*14640*/  MUFU.EX2 R136, R8 ;  /* 0x0000000800887308 */ /* 0x0007e20000000800 */
[C---:B------:R-:W-:Y:S07]  /*14650*/  HMMA.16816.F32 R4, R24.reuse, R16, R4 ;  /* 0x000000101804723c */ /* 0x040fee0000001804 */
[--C-:B------:R-:W-:Y:S01]  /*14660*/  FFMA.FTZ R16, R88, UR4, -R23.reuse ;  /* 0x0000000458107c23 */ /* 0x100fe20008010817 */
[C---:B------:R-:W-:Y:S03]  /*14670*/  FMUL.FTZ R17, R2.reuse, R149 ;  /* 0x0000009502117220 */ /* 0x040fe60000410000 */
[----:B------:R2:W-:Y:S01]  /*14680*/  MUFU.EX2 R139, R16 ;  /* 0x00000010008b7308 */ /* 0x0005e20000000800 */
[----:B---3--:R-:W-:Y:S09]  /*14690*/  FMUL.FTZ R8, R2, R144 ;  /* 0x0000009002087220 */ /* 0x008ff20000410000 */
[----:B------:R3:W-:Y:S01]  /*146a0*/  MUFU.EX2 R144, R10 ;  /* 0x0000000a00907308 */ /* 0x0007e20000000800 */
[--C-:B--2---:R-:W-:Y:S09]  /*146b0*/  FFMA.FTZ R16, R89, UR4, -R23.reuse ;  /* 0x0000000459107c23 */ /* 0x104ff20008010817 */
[----:B------:R2:W5:Y:S01]  /*146c0*/  MUFU.EX2 R137, R16 ;  /* 0x0000001000897308 */ /* 0x0005620000000800 */
[----:B---3--:R-:W-:Y:S07]  /*146d0*/  FMUL.FTZ R10, R0, R146 ;  /* 0x00000092000a7220 */ /* 0x008fee0000410000 */
[C---:B------:R-:W-:Y:S06]  /*146e0*/  HMMA.16816.F32 R8, R24.reuse, R18, R8 ;  /* 0x000000121808723c */ /* 0x040fec0000001808 */
[C---:B-1----:R-:W-:Y:S05]  /*146f0*/  HMMA.16816.F32 R12, R24.reuse, R28, R12 ;  /* 0x0000001c180c723c */ /* 0x042fea000000180c */
[----:B--2---:R-:W-:Y:S01]  /*14700*/  FMUL.FTZ R16, R2, R148 ;  /* 0x0000009402107220 */ /* 0x004fe20000410000 */
[C---:B------:R-:W-:Y:S01]  /*14710*/  FMUL.FTZ R18, R0.reuse, R150 ;  /* 0x0000009600127220 */ /* 0x040fe20000410000 */
[----:B------:R-:W-:Y:S01]  /*14720*/  FMUL.FTZ R19, R0, R151 ;  /* 0x0000009700137220 */ /* 0x000fe20000410000 */
[----:B------:R-:W-:Y:S03]  /*14730*/  FFMA.FTZ R28, R90, UR4, -R48 ;  /* 0x000000045a1c7c23 */ /* 0x000fe60008010830 */
[----:B------:R-:W-:Y:S01]  /*14740*/  FFMA.FTZ R0, R93, UR4, -R23 ;  /* 0x000000045d007c23 */ /* 0x000fe20008010817 */
[----:B------:R1:W-:Y:S01]  /*14750*/  MUFU.EX2 R89, R28 ;  /* 0x0000001c00597308 */ /* 0x0003e20000000800 */
[----:B------:R-:W-:Y:S01]  /*14760*/  FFMA.FTZ R2, R2, R242, R50 ;  /* 0x000000f202027223 */ /* 0x000fe20000010032 */
[----:B------:R-:W-:Y:S03]  /*14770*/  HMMA.16816.F32 R16, R24, R30, R16 ;  /* 0x0000001e1810723c */ /* 0x000fe60000001810 */
[----:B------:R-:W-:Y:S01]  /*14780*/  FADD.FTZ R50, R51, R2 ;  /* 0x0000000233327221 */ /* 0x000fe20000010000 */
[--C-:B------:R-:W-:Y:S02]  /*14790*/  FFMA.FTZ R2, R94, UR4, -R48.reuse ;  /* 0x000000045e027c23 */ /* 0x100fe40008010830 */
[C---:B------:R-:W-:Y:S02]  /*147a0*/  HMMA.16816.F32 R4, R32.reuse, R36, R4 ;  /* 0x000000242004723c */ /* 0x040fe40000001804 */
[----:B------:R2:W-:Y:S03]  /*147b0*/  MUFU.EX2 R86, R0 ;  /* 0x0000000000567308 */ /* 0x0005e60000000800 */
[----:B------:R-:W-:Y:S01]  /*147c0*/  FFMA.FTZ R24, R91, UR4, -R48 ;  /* 0x000000045b187c23 */ /* 0x000fe20008010830 */
[C---:B------:R-:W-:Y:S01]  /*147d0*/  HMMA.16816.F32 R8, R32.reuse, R38, R8 ;  /* 0x000000262008723c */ /* 0x040fe20000001808 */
[----:B------:R-:W-:Y:S05]  /*147e0*/  LDSM.16.MT88.4 R36, [R135+0x5c00] ;  /* 0x005c00008724783b */ /* 0x000fea0000004200 */
[----:B------:R3:W5:Y:S01]  /*147f0*/  MUFU.EX2 R88, R24 ;  /* 0x0000001800587308 */ /* 0x0007620000000800 */
[----:B------:R-:W-:Y:S01]  /*14800*/  F2FP.F16.F32.PACK_AB R25, R118, R112 ;  /* 0x000000707619723e */ /* 0x000fe200000000ff */
[C---:B------:R-:W-:Y:S01]  /*14810*/  HMMA.16816.F32 R12, R32.reuse, R40, R12 ;  /* 0x00000028200c723c */ /* 0x040fe2000000180c */
[----:B-1----:R-:W1:Y:S07]  /*14820*/  LDSM.16.MT88.4 R28, [R164+0x5800] ;  /* 0x00580000a41c783b */ /* 0x002e6e0000004200 */
[----:B------:R4:W-:Y:S01]  /*14830*/  MUFU.EX2 R84, R2 ;  /* 0x0000000200547308 */ /* 0x0009e20000000800 */
[----:B------:R-:W-:Y:S03]  /*14840*/  HMMA.16816.F32 R16, R32, R42, R16 ;  /* 0x0000002a2010723c */ /* 0x000fe60000001810 */
[----:B--2---:R-:W-:Y:S01]  /*14850*/  FADD.FTZ R0, R54, R49 ;  /* 0x0000003136007221 */ /* 0x004fe20000010000 */
[----:B------:R-:W-:Y:S01]  /*14860*/  F2FP.F16.F32.PACK_AB R26, R123, R119 ;  /* 0x000000777b1a723e */ /* 0x000fe200000000ff */
[----:B------:R-:W2:Y:S01]  /*14870*/  LDSM.16.MT88.4 R40, [R164+0x5c00] ;  /* 0x005c0000a428783b */ /* 0x000ea20000004200 */
[--C-:B---3--:R-:W-:Y:S01]  /*14880*/  FFMA.FTZ R24, R92, UR4, -R23.reuse ;  /* 0x000000045c187c23 */ /* 0x108fe20008010817 */
[----:B------:R-:W-:Y:S03]  /*14890*/  F2FP.F16.F32.PACK_AB R27, R121, R117 ;  /* 0x00000075791b723e */ /* 0x000fe600000000ff */
[----:B------:R3:W-:Y:S01]  /*148a0*/  MUFU.EX2 R87, R24 ;  /* 0x0000001800577308 */ /* 0x0007e20000000800 */
[----:B------:R-:W-:Y:S01]  /*148b0*/  FADD.FTZ R32, R97, R50 ;  /* 0x0000003261207221 */ /* 0x000fe20000010000 */
[----:B------:R-:W-:Y:S01]  /*148c0*/  F2FP.F16.F32.PACK_AB R33, R126, R120 ;  /* 0x000000787e21723e */ /* 0x000fe200000000ff */
[----:B----4-:R-:W-:Y:S01]  /*148d0*/  FADD.FTZ R2, R55, R0 ;  /* 0x0000000037027221 */ /* 0x010fe20000010000 */
[----:B------:R-:W-:Y:S01]  /*148e0*/  FFMA.FTZ R0, R95, UR4, -R48 ;  /* 0x000000045f007c23 */ /* 0x000fe20008010830 */
[----:B------:R-:W-:Y:S01]  /*148f0*/  FADD.FTZ R32, R103, R32 ;  /* 0x0000002067207221 */ /* 0x000fe20000010000 */
[----:B------:R-:W-:Y:S01]  /*14900*/  F2FP.F16.F32.PACK_AB R34, R130, R125 ;  /* 0x0000007d8222723e */ /* 0x000fe200000000ff */
[----:B------:R-:W-:Y:S03]  /*14910*/  FADD.FTZ R2, R101, R2 ;  /* 0x0000000265027221 */ /* 0x000fe60000010000 */
[----:B------:R4:W5:Y:S01]  /*14920*/  MUFU.EX2 R85, R0 ;  /* 0x0000000000557308 */ /* 0x0009620000000800 */
[----:B------:R-:W-:Y:S01]  /*14930*/  F2FP.F16.F32.PACK_AB R35, R128, R127 ;  /* 0x0000007f8023723e */ /* 0x000fe200000000ff */
[----:B------:R-:W-:Y:S01]  /*14940*/  FADD.FTZ R49, R105, R2 ;  /* 0x0000000269317221 */ /* 0x000fe20000010000 */
[--C-:B------:R-:W-:Y:S01]  /*14950*/  FFMA.FTZ R2, R96, UR4, -R23.reuse ;  /* 0x0000000460027c23 */ /* 0x100fe20008010817 */
[----:B---3--:R-:W-:Y:S06]  /*14960*/  F2FP.F16.F32.PACK_AB R24, R116, R114 ;  /* 0x000000727418723e */ /* 0x008fec00000000ff */
[----:B------:R3:W-:Y:S01]  /*14970*/  MUFU.EX2 R83, R2 ;  /* 0x0000000200537308 */ /* 0x0007e20000000800 */
[C---:B------:R-:W-:Y:S05]  /*14980*/  HMMA.16816.F32 R4, R24.reuse, R44, R4 ;  /* 0x0000002c1804723c */ /* 0x040fea0000001804 */
[----:B----4-:R-:W-:Y:S01]  /*14990*/  FADD.FTZ R0, R106, R32 ;  /* 0x000000206a007221 */ /* 0x010fe20000010000 */
[C---:B------:R-:W-:Y:S01]  /*149a0*/  HMMA.16816.F32 R8, R24.reuse, R46, R8 ;  /* 0x0000002e1808723c */ /* 0x040fe20000001808 */
[----:B------:R-:W4:Y:S04]  /*149b0*/  LDSM.16.MT88.4 R44, [R135+0x6000] ;  /* 0x00600000872c783b */ /* 0x000f280000004200 */
[----:B------:R-:W-:Y:S01]  /*149c0*/  FADD.FTZ R50, R107, R0 ;  /* 0x000000006b327221 */ /* 0x000fe20000010000 */
[C---:B-1----:R-:W-:Y:S05]  /*149d0*/  HMMA.16816.F32 R12, R24.reuse, R28, R12 ;  /* 0x0000001c180c723c */ /* 0x042fea000000180c */
[----:B------:R-:W-:Y:S01]  /*149e0*/  FFMA.FTZ R0, R152, UR4, -R23 ;  /* 0x0000000498007c23 */ /* 0x000fe20008010817 */
[----:B------:R-:W-:Y:S01]  /*149f0*/  HMMA.16816.F32 R16, R24, R30, R16 ;  /* 0x0000001e1810723c */ /* 0x000fe20000001810 */
[----:B------:R-:W1:Y:S02]  /*14a00*/  LDSM.16.MT88.4 R28, [R164+0x6000] ;  /* 0x00600000a41c783b */ /* 0x000e640000004200 */
[----:B------:R5:W1:Y:S02]  /*14a10*/  MUFU.EX2 R82, R0 ;  /* 0x0000000000527308 */ /* 0x000a640000000800 */
[----:B------:R-:W-:Y:S01]  /*14a20*/  F2FP.F16.F32.PACK_AB R32, R124, R122 ;  /* 0x0000007a7c20723e */ /* 0x000fe200000000ff */
[----:B---3--:R-:W-:Y:S01]  /*14a30*/  FADD.FTZ R2, R110, R49 ;  /* 0x000000316e027221 */ /* 0x008fe20000010000 */
[----:B------:R-:W-:Y:S01]  /*14a40*/  F2FP.F16.F32.PACK_AB R26, R162, R154 ;  /* 0x0000009aa21a723e */ /* 0x000fe200000000ff */
[----:B------:R-:W-:Y:S03]  /*14a50*/  FFMA.FTZ R25, R98, UR4, -R48 ;  /* 0x0000000462197c23 */ /* 0x000fe60008010830 */
[----:B------:R-:W-:Y:S01]  /*14a60*/  F2FP.F16.F32.PACK_AB R27, R160, R153 ;  /* 0x00000099a01b723e */ /* 0x000fe200000000ff */
[C---:B------:R-:W-:Y:S01]  /*14a70*/  HMMA.16816.F32 R4, R32.reuse, R36, R4 ;  /* 0x000000242004723c */ /* 0x040fe20000001804 */
[----:B------:R3:W-:Y:S04]  /*14a80*/  MUFU.EX2 R81, R25 ;  /* 0x0000001900517308 */ /* 0x0007e80000000800 */
[----:B------:R-:W-:Y:S01]  /*14a90*/  FADD.FTZ R24, R109, R50 ;  /* 0x000000326d187221 */ /* 0x000fe20000010000 */
[C---:B------:R-:W-:Y:S01]  /*14aa0*/  HMMA.16816.F32 R8, R32.reuse, R38, R8 ;  /* 0x000000262008723c */ /* 0x040fe20000001808 */
[----:B------:R-:W1:Y:S04]  /*14ab0*/  LDSM.16.MT88.4 R36, [R135+0x6400] ;  /* 0x006400008724783b */ /* 0x000e680000004200 */
[----:B-----5:R-:W-:Y:S01]  /*14ac0*/  FADD.FTZ R0, R111, R2 ;  /* 0x000000026f007221 */ /* 0x020fe20000010000 */
[C---:B--2---:R-:W-:Y:S05]  /*14ad0*/  HMMA.16816.F32 R12, R32.reuse, R40, R12 ;  /* 0x00000028200c723c */ /* 0x044fea000000180c */
[----:B------:R-:W-:Y:S01]  /*14ae0*/  FADD.FTZ R24, R115, R24 ;  /* 0x0000001873187221 */ /* 0x000fe20000010000 */
[----:B------:R-:W-:Y:S01]  /*14af0*/  HMMA.16816.F32 R16, R32, R42, R16 ;  /* 0x0000002a2010723c */ /* 0x000fe20000001810 */
[----:B------:R-:W2:Y:S04]  /*14b00*/  LDSM.16.MT88.4 R40, [R164+0x6400] ;  /* 0x00640000a428783b */ /* 0x000ea80000004200 */
[----:B------:R-:W-:Y:S01]  /*14b10*/  FADD.FTZ R2, R113, R0 ;  /* 0x0000000071027221 */ /* 0x000fe20000010000 */
[----:B------:R-:W-:Y:S01]  /*14b20*/  FADD.FTZ R0, R114, R24 ;  /* 0x0000001872007221 */ /* 0x000fe20000010000 */
[----:B------:R-:W-:Y:S01]  /*14b30*/  F2FP.F16.F32.PACK_AB R24, R132, R131 ;  /* 0x000000838418723e */ /* 0x000fe200000000ff */
[--C-:B------:R-:W-:Y:S03]  /*14b40*/  FFMA.FTZ R49, R100, UR4, -R23.reuse ;  /* 0x0000000464317c23 */ /* 0x100fe60008010817 */
[----:B------:R-:W-:Y:S01]  /*14b50*/  FADD.FTZ R50, R112, R2 ;  /* 0x0000000270327221 */ /* 0x000fe20000010000 */
[----:B------:R-:W-:Y:S01]  /*14b60*/  FFMA.FTZ R2, R99, UR4, -R48 ;  /* 0x0000000463027c23 */ /* 0x000fe20008010830 */
[----:B------:R-:W-:Y:S01]  /*14b70*/  FADD.FTZ R51, R116, R0 ;  /* 0x0000000074337221 */ /* 0x000fe20000010000 */
[----:B---3--:R-:W-:Y:S01]  /*14b80*/  F2FP.F16.F32.PACK_AB R25, R133, R129 ;  /* 0x000000818519723e */ /* 0x008fe200000000ff */
[----:B------:R-:W-:Y:S01]  /*14b90*/  FADD.FTZ R0, R118, R50 ;  /* 0x0000003276007221 */ /* 0x000fe20000010000 */
[----:B------:R3:W5:Y:S01]  /*14ba0*/  MUFU.EX2 R80, R2 ;  /* 0x0000000200507308 */ /* 0x0007620000000800 */
[----:B------:R-:W-:Y:S02]  /*14bb0*/  F2FP.F16.F32.PACK_AB R33, R189, R161 ;  /* 0x000000a1bd21723e */ /* 0x000fe400000000ff */
[----:B------:R-:W-:Y:S01]  /*14bc0*/  FADD.FTZ R32, R117, R0 ;  /* 0x0000000075207221 */ /* 0x000fe20000010000 */
[----:B------:R-:W-:Y:S01]  /*14bd0*/  FFMA.FTZ R0, R155, UR4, -R23 ;  /* 0x000000049b007c23 */ /* 0x000fe20008010817 */
[C---:B----4-:R-:W-:Y:S05]  /*14be0*/  HMMA.16816.F32 R4, R24.reuse, R44, R4 ;  /* 0x0000002c1804723c */ /* 0x050fea0000001804 */
[----:B------:R4:W-:Y:S01]  /*14bf0*/  MUFU.EX2 R78, R0 ;  /* 0x00000000004e7308 */ /* 0x0009e20000000800 */
[----:B------:R-:W-:Y:S01]  /*14c00*/  F2FP.F16.F32.PACK_AB R34, R194, R187 ;  /* 0x000000bbc222723e */ /* 0x000fe200000000ff */
[C---:B------:R-:W-:Y:S01]  /*14c10*/  HMMA.16816.F32 R8, R24.reuse, R46, R8 ;  /* 0x0000002e1808723c */ /* 0x040fe20000001808 */
[----:B------:R-:W5:Y:S07]  /*14c20*/  LDSM.16.MT88.4 R44, [R135+0x6800] ;  /* 0x00680000872c783b */ /* 0x000f6e0000004200 */
[----:B------:R2:W-:Y:S01]  /*14c30*/  MUFU.EX2 R79, R49 ;  /* 0x00000031004f7308 */ /* 0x0005e20000000800 */
[C---:B-1----:R-:W-:Y:S03]  /*14c40*/  HMMA.16816.F32 R12, R24.reuse, R28, R12 ;  /* 0x0000001c180c723c */ /* 0x042fe6000000180c */
[----:B---3--:R-:W-:Y:S03]  /*14c50*/  FADD.FTZ R2, R119, R51 ;  /* 0x0000003377027221 */ /* 0x008fe60000010000 */
[----:B------:R-:W-:Y:S01]  /*14c60*/  HMMA.16816.F32 R16, R24, R30, R16 ;  /* 0x0000001e1810723c */ /* 0x000fe20000001810 */
[----:B------:R-:W1:Y:S04]  /*14c70*/  LDSM.16.MT88.4 R28, [R164+0x6800] ;  /* 0x00680000a41c783b */ /* 0x000e680000004200 */
[----:B------:R-:W-:Y:S01]  /*14c80*/  FADD.FTZ R2, R123, R2 ;  /* 0x000000027b027221 */ /* 0x000fe20000010000 */
[----:B------:R-:W-:Y:S01]  /*14c90*/  FADD.FTZ R32, R121, R32 ;  /* 0x0000002079207221 */ /* 0x000fe20000010000 */
[----:B------:R-:W-:Y:S01]  /*14ca0*/  F2FP.F16.F32.PACK_AB R35, R192, R190 ;  /* 0x000000bec023723e */ /* 0x000fe200000000ff */
[----:B------:R-:W-:Y:S03]  /*14cb0*/  FFMA.FTZ R25, R104, UR4, -R23 ;  /* 0x0000000468197c23 */ /* 0x000fe60008010817 */
[----:B----4-:R-:W-:Y:S01]  /*14cc0*/  FADD.FTZ R0, R122, R2 ;  /* 0x000000027a007221 */ /* 0x010fe20000010000 */
[----:B------:R-:W-:Y:S01]  /*14cd0*/  FFMA.FTZ R2, R102, UR4, -R48 ;  /* 0x0000000466027c23 */ /* 0x000fe20008010830 */
[----:B--2---:R-:W-:Y:S01]  /*14ce0*/  FADD.FTZ R49, R120, R32 ;  /* 0x0000002078317221 */ /* 0x004fe20000010000 */
[----:B------:R-:W-:Y:S01]  /*14cf0*/  F2FP.F16.F32.PACK_AB R32, R186, R163 ;  /* 0x000000a3ba20723e */ /* 0x000fe200000000ff */
[----:B------:R-:W-:Y:S01]  /*14d00*/  FADD.FTZ R50, R124, R0 ;  /* 0x000000007c327221 */ /* 0x000fe20000010000 */
[----:B------:R2:W-:Y:S01]  /*14d10*/  MUFU.EX2 R76, R2 ;  /* 0x00000002004c7308 */ /* 0x0005e20000000800 */
[----:B------:R-:W-:Y:S01]  /*14d20*/  FFMA.FTZ R0, R191, UR4, -R48 ;  /* 0x00000004bf007c23 */ /* 0x000fe20008010830 */
[----:B------:R-:W-:Y:S01]  /*14d30*/  F2FP.F16.F32.PACK_AB R26, R199, R198 ;  /* 0x000000c6c71a723e */ /* 0x000fe200000000ff */
[----:B------:R-:W-:Y:S01]  /*14d40*/  FADD.FTZ R24, R125, R50 ;  /* 0x000000327d187221 */ /* 0x000fe20000010000 */
[----:B------:R-:W-:Y:S01]  /*14d50*/  F2FP.F16.F32.PACK_AB R27, R57, R56 ;  /* 0x00000038391b723e */ /* 0x000fe200000000ff */
[C---:B------:R-:W-:Y:S05]  /*14d60*/  HMMA.16816.F32 R4, R32.reuse, R36, R4 ;  /* 0x000000242004723c */ /* 0x040fea0000001804 */
[----:B------:R3:W-:Y:S01]  /*14d70*/  MUFU.EX2 R77, R0 ;  /* 0x00000000004d7308 */ /* 0x0007e20000000800 */
[----:B------:R-:W-:Y:S01]  /*14d80*/  FADD.FTZ R24, R130, R24 ;  /* 0x0000001882187221 */ /* 0x000fe20000010000 */
[C---:B------:R-:W-:Y:S01]  /*14d90*/  HMMA.16816.F32 R8, R32.reuse, R38, R8 ;  /* 0x000000262008723c */ /* 0x040fe20000001808 */
[----:B------:R-:W4:Y:S07]  /*14da0*/  LDSM.16.MT88.4 R36, [R135+0x6c00] ;  /* 0x006c00008724783b */ /* 0x000f2e0000004200 */
[----:B------:R5:W-:Y:S01]  /*14db0*/  MUFU.EX2 R75, R25 ;  /* 0x00000019004b7308 */ /* 0x000be20000000800 */
[C---:B------:R-:W-:Y:S03]  /*14dc0*/  HMMA.16816.F32 R12, R32.reuse, R40, R12 ;  /* 0x00000028200c723c */ /* 0x040fe6000000180c */
[----:B--2---:R-:W-:Y:S03]  /*14dd0*/  FADD.FTZ R2, R126, R49 ;  /* 0x000000317e027221 */ /* 0x004fe60000010000 */
[----:B------:R-:W-:Y:S01]  /*14de0*/  HMMA.16816.F32 R16, R32, R42, R16 ;  /* 0x0000002a2010723c */ /* 0x000fe20000001810 */
[----:B------:R-:W2:Y:S04]  /*14df0*/  LDSM.16.MT88.4 R40, [R164+0x6c00] ;  /* 0x006c0000a428783b */ /* 0x000ea80000004200 */
[----:B---3--:R-:W-:Y:S01]  /*14e00*/  FADD.FTZ R0, R127, R2 ;  /* 0x000000027f007221 */ /* 0x008fe20000010000 */
[----:B------:R-:W-:Y:S01]  /*14e10*/  FFMA.FTZ R49, R204, UR4, -R48 ;  /* 0x00000004cc317c23 */ /* 0x000fe20008010830 */
[----:B------:R-:W-:Y:S03]  /*14e20*/  F2FP.F16.F32.PACK_AB R33, R62, R58 ;  /* 0x0000003a3e21723e */ /* 0x000fe600000000ff */
[----:B------:R-:W-:Y:S01]  /*14e30*/  MUFU.EX2 R73, R49 ;  /* 0x0000003100497308 */ /* 0x000fe20000000800 */
[----:B------:R-:W-:Y:S01]  /*14e40*/  FADD.FTZ R2, R128, R0 ;  /* 0x0000000080027221 */ /* 0x000fe20000010000 */
[----:B------:R-:W-:Y:S01]  /*14e50*/  FADD.FTZ R0, R131, R24 ;  /* 0x0000001883007221 */ /* 0x000fe20000010000 */
[----:B------:R-:W-:Y:S02]  /*14e60*/  F2FP.F16.F32.PACK_AB R24, R196, R195 ;  /* 0x000000c3c418723e */ /* 0x000fe400000000ff */
[----:B------:R-:W-:Y:S01]  /*14e70*/  FADD.FTZ R50, R129, R2 ;  /* 0x0000000281327221 */ /* 0x000fe20000010000 */
[----:B------:R-:W-:Y:S01]  /*14e80*/  FFMA.FTZ R2, R202, UR4, -R23 ;  /* 0x00000004ca027c23 */ /* 0x000fe20008010817 */
[----:B------:R-:W-:Y:S01]  /*14e90*/  FADD.FTZ R51, R132, R0 ;  /* 0x0000000084337221 */ /* 0x000fe20000010000 */
[----:B-----5:R-:W-:Y:S01]  /*14ea0*/  F2FP.F16.F32.PACK_AB R25, R197, R193 ;  /* 0x000000c1c519723e */ /* 0x020fe200000000ff */
[----:B------:R-:W-:Y:S01]  /*14eb0*/  FADD.FTZ R0, R133, R50 ;  /* 0x0000003285007221 */ /* 0x000fe20000010000 */
[----:B------:R3:W5:Y:S01]  /*14ec0*/  MUFU.EX2 R74, R2 ;  /* 0x00000002004a7308 */ /* 0x0007620000000800 */
[----:B------:R-:W-:Y:S02]  /*14ed0*/  F2FP.F16.F32.PACK_AB R34, R203, R61 ;  /* 0x0000003dcb22723e */ /* 0x000fe400000000ff */
[----:B------:R-:W-:Y:S01]  /*14ee0*/  FADD.FTZ R32, R153, R0 ;  /* 0x0000000099207221 */ /* 0x000fe20000010000 */
[----:B------:R-:W-:Y:S01]  /*14ef0*/  FFMA.FTZ R0, R214, UR4, -R48 ;  /* 0x00000004d6007c23 */ /* 0x000fe20008010830 */
[C---:B------:R-:W-:Y:S05]  /*14f00*/  HMMA.16816.F32 R4, R24.reuse, R44, R4 ;  /* 0x0000002c1804723c */ /* 0x040fea0000001804 */
[----:B------:R4:W5:Y:S01]  /*14f10*/  MUFU.EX2 R72, R0 ;  /* 0x0000000000487308 */ /* 0x0009620000000800 */
[----:B------:R-:W-:Y:S01]  /*14f20*/  F2FP.F16.F32.PACK_AB R35, R200, R63 ;  /* 0x0000003fc823723e */ /* 0x000fe200000000ff */
[C---:B------:R-:W-:Y:S01]  /*14f30*/  HMMA.16816.F32 R8, R24.reuse, R46, R8 ;  /* 0x0000002e1808723c */ /* 0x040fe20000001808 */
[----:B------:R-:W5:Y:S03]  /*14f40*/  LDSM.16.MT88.4 R44, [R135+0x7000] ;  /* 0x00700000872c783b */ /* 0x000f660000004200 */
[----:B------:R-:W-:Y:S02]  /*14f50*/  FADD.FTZ R32, R160, R32 ;  /* 0x00000020a0207221 */ /* 0x000fe40000010000 */
[C---:B-1----:R-:W-:Y:S05]  /*14f60*/  HMMA.16816.F32 R12, R24.reuse, R28, R12 ;  /* 0x0000001c180c723c */ /* 0x042fea000000180c */
[----:B---3--:R-:W-:Y:S01]  /*14f70*/  FADD.FTZ R2, R154, R51 ;  /* 0x000000339a027221 */ /* 0x008fe20000010000 */
[----:B------:R-:W-:Y:S01]  /*14f80*/  HMMA.16816.F32 R16, R24, R30, R16 ;  /* 0x0000001e1810723c */ /* 0x000fe20000001810 */
[----:B------:R-:W1:Y:S04]  /*14f90*/  LDSM.16.MT88.4 R28, [R164+0x7000] ;  /* 0x00700000a41c783b */ /* 0x000e680000004200 */
[----:B------:R-:W-:Y:S01]  /*14fa0*/  FADD.FTZ R2, R162, R2 ;  /* 0x00000002a2027221 */ /* 0x000fe20000010000 */
[----:B------:R-:W-:Y:S01]  /*14fb0*/  FADD.FTZ R49, R161, R32 ;  /* 0x00000020a1317221 */ /* 0x000fe20000010000 */
[----:B------:R-:W-:Y:S01]  /*14fc0*/  F2FP.F16.F32.PACK_AB R32, R60, R59 ;  /* 0x0000003b3c20723e */ /* 0x000fe200000000ff */
[----:B------:R-:W-:Y:S03]  /*14fd0*/  FFMA.FTZ R25, R217, UR4, -R48 ;  /* 0x00000004d9197c23 */ /* 0x000fe60008010830 */
[----:B----4-:R-:W-:Y:S01]  /*14fe0*/  FADD.FTZ R0, R163, R2 ;  /* 0x00000002a3007221 */ /* 0x010fe20000010000 */
[--C-:B------:R-:W-:Y:S01]  /*14ff0*/  FFMA.FTZ R2, R108, UR4, -R23.reuse ;  /* 0x000000046c027c23 */ /* 0x100fe20008010817 */
[----:B------:R-:W-:Y:S01]  /*15000*/  MUFU.EX2 R69, R25 ;  /* 0x0000001900457308 */ /* 0x000fe20000000800 */
[C---:B------:R-:W-:Y:S05]  /*15010*/  HMMA.16816.F32 R4, R32.reuse, R36, R4 ;  /* 0x000000242004723c */ /* 0x040fea0000001804 */
[----:B------:R-:W-:Y:S01]  /*15020*/  FADD.FTZ R50, R186, R0 ;  /* 0x00000000ba327221 */ /* 0x000fe20000010000 */
[C---:B------:R-:W-:Y:S03]  /*15030*/  HMMA.16816.F32 R8, R32.reuse, R38, R8 ;  /* 0x000000262008723c */ /* 0x040fe60000001808 */
[----:B------:R3:W-:Y:S01]  /*15040*/  MUFU.EX2 R71, R2 ;  /* 0x0000000200477308 */ /* 0x0007e20000000800 */
[----:B------:R-:W4:Y:S01]  /*15050*/  LDSM.16.MT88.4 R36, [R135+0x7400] ;  /* 0x007400008724783b */ /* 0x000f220000004200 */
[----:B------:R-:W-:Y:S01]  /*15060*/  FFMA.FTZ R0, R216, UR4, -R23 ;  /* 0x00000004d8007c23 */ /* 0x000fe20008010817 */
[C---:B--2---:R-:W-:Y:S07]  /*15070*/  HMMA.16816.F32 R12, R32.reuse, R40, R12 ;  /* 0x00000028200c723c */ /* 0x044fee000000180c */
[----:B------:R2:W-:Y:S01]  /*15080*/  MUFU.EX2 R70, R0 ;  /* 0x0000000000467308 */ /* 0x0005e20000000800 */
[----:B------:R-:W-:Y:S01]  /*15090*/  FADD.FTZ R24, R187, R50 ;  /* 0x00000032bb187221 */ /* 0x000fe20000010000 */
[----:B------:R-:W-:Y:S01]  /*150a0*/  HMMA.16816.F32 R16, R32, R42, R16 ;  /* 0x0000002a2010723c */ /* 0x000fe20000001810 */
[----:B------:R-:W4:Y:S02]  /*150b0*/  LDSM.16.MT88.4 R40, [R164+0x7400] ;  /* 0x00740000a428783b */ /* 0x000f240000004200 */
[----:B------:R-:W-:Y:S01]  /*150c0*/  FADD.FTZ R24, R194, R24 ;  /* 0x00000018c2187221 */ /* 0x000fe20000010000 */
[----:B---3--:R-:W-:Y:S01]  /*150d0*/  FADD.FTZ R2, R189, R49 ;  /* 0x00000031bd027221 */ /* 0x008fe20000010000 */
[----:B------:R-:W-:Y:S01]  /*150e0*/  F2FP.F16.F32.PACK_AB R25, R207, R201 ;  /* 0x000000c9cf19723e */ /* 0x000fe200000000ff */
[--C-:B------:R-:W-:Y:S01]  /*150f0*/  FFMA.FTZ R49, R218, UR4, -R23.reuse ;  /* 0x00000004da317c23 */ /* 0x100fe20008010817 */
[----:B------:R-:W-:Y:S03]  /*15100*/  F2FP.F16.F32.PACK_AB R26, R212, R209 ;  /* 0x000000d1d41a723e */ /* 0x000fe600000000ff */
[----:B------:R-:W-:Y:S01]  /*15110*/  MUFU.EX2 R67, R49 ;  /* 0x0000003100437308 */ /* 0x000fe20000000800 */
[----:B------:R-:W-:Y:S01]  /*15120*/  F2FP.F16.F32.PACK_AB R27, R210, R208 ;  /* 0x000000d0d21b723e */ /* 0x000fe200000000ff */
[----:B--2---:R-:W-:Y:S01]  /*15130*/  FADD.FTZ R0, R190, R2 ;  /* 0x00000002be007221 */ /* 0x004fe20000010000 */
[----:B------:R-:W-:Y:S02]  /*15140*/  F2FP.F16.F32.PACK_AB R33, R236, R211 ;  /* 0x000000d3ec21723e */ /* 0x000fe400000000ff */
[----:B------:R-:W-:Y:S01]  /*15150*/  F2FP.F16.F32.PACK_AB R34, R239, R233 ;  /* 0x000000e9ef22723e */ /* 0x000fe200000000ff */
        /* <DEDUP_REMOVED lines=8> */
[C---:B-----5:R-:W-:Y:S01]  /*151e0*/  HMMA.16816.F32 R4, R24.reuse, R44, R4 ;  /* 0x0000002c1804723c */ /* 0x060fe20000001804 */
[----:B------:R2:W3:Y:S04]  /*151f0*/  MUFU.EX2 R68, R2 ;  /* 0x0000000200447308 */ /* 0x0004e80000000800 */
[----:B------:R-:W-:Y:S01]  /*15200*/  FADD.FTZ R32, R56, R0 ;  /* 0x0000000038207221 */ /* 0x000fe20000010000 */
[C---:B------:R-:W-:Y:S01]  /*15210*/  HMMA.16816.F32 R8, R24.reuse, R46, R8 ;  /* 0x0000002e1808723c */ /* 0x040fe20000001808 */
[----:B------:R-:W5:Y:S04]  /*15220*/  LDSM.16.MT88.4 R44, [R135+0x7800] ;  /* 0x00780000872c783b */ /* 0x000f680000004200 */
[----:B------:R-:W-:Y:S01]  /*15230*/  FFMA.FTZ R0, R220, UR4, -R23 ;  /* 0x00000004dc007c23 */ /* 0x000fe20008010817 */
[C---:B-1----:R-:W-:Y:S03]  /*15240*/  HMMA.16816.F32 R12, R24.reuse, R28, R12 ;  /* 0x0000001c180c723c */ /* 0x042fe6000000180c */
[----:B------:R1:W3:Y:S02]  /*15250*/  MUFU.EX2 R66, R0 ;  /* 0x0000000000427308 */ /* 0x0002e40000000800 */
[----:B------:R-:W-:Y:S01]  /*15260*/  FADD.FTZ R32, R57, R32 ;  /* 0x0000002039207221 */ /* 0x000fe20000010000 */
[----:B------:R-:W-:Y:S01]  /*15270*/  HMMA.16816.F32 R16, R24, R30, R16 ;  /* 0x0000001e1810723c */ /* 0x000fe20000001810 */
[----:B------:R-:W3:Y:S04]  /*15280*/  LDSM.16.MT88.4 R28, [R164+0x7800] ;  /* 0x00780000a41c783b */ /* 0x000ee80000004200 */
[----:B--2---:R-:W-:Y:S01]  /*15290*/  FADD.FTZ R2, R198, R51 ;  /* 0x00000033c6027221 */ /* 0x004fe20000010000 */
[----:B------:R-:W-:Y:S01]  /*152a0*/  FADD.FTZ R49, R58, R32 ;  /* 0x000000203a317221 */ /* 0x000fe20000010000 */
[----:B------:R-:W-:Y:S01]  /*152b0*/  F2FP.F16.F32.PACK_AB R32, R215, R213 ;  /* 0x000000d5d720723e */ /* 0x000fe200000000ff */
[----:B------:R-:W-:Y:S03]  /*152c0*/  FFMA.FTZ R25, R223, UR4, -R23 ;  /* 0x00000004df197c23 */ /* 0x000fe60008010817 */
[----:B------:R-:W-:Y:S01]  /*152d0*/  FADD.FTZ R2, R199, R2 ;  /* 0x00000002c7027221 */ /* 0x000fe20000010000 */
[----:B------:R-:W-:Y:S02]  /*152e0*/  F2FP.F16.F32.PACK_AB R26, R137, R139 ;  /* 0x0000008b891a723e */ /* 0x000fe400000000ff */
[C---:B----4-:R-:W-:Y:S05]  /*152f0*/  HMMA.16816.F32 R4, R32.reuse, R36, R4 ;  /* 0x000000242004723c */ /* 0x050fea0000001804 */
[----:B-1----:R-:W-:Y:S01]  /*15300*/  FADD.FTZ R0, R59, R2 ;  /* 0x000000023b007221 */ /* 0x002fe20000010000 */
[C---:B------:R-:W-:Y:S01]  /*15310*/  HMMA.16816.F32 R8, R32.reuse, R38, R8 ;  /* 0x000000262008723c */ /* 0x040fe20000001808 */
[----:B------:R-:W1:Y:S04]  /*15320*/  LDSM.16.MT88.4 R36, [R135+0x7c00] ;  /* 0x007c00008724783b */ /* 0x000e680000004200 */
[----:B------:R-:W-:Y:S01]  /*15330*/  FFMA.FTZ R2, R221, UR4, -R48 ;  /* 0x00000004dd027c23 */ /* 0x000fe20008010830 */
[C---:B------:R-:W-:Y:S03]  /*15340*/  HMMA.16816.F32 R12, R32.reuse, R40, R12 ;  /* 0x00000028200c723c */ /* 0x040fe6000000180c */
[----:B------:R2:W-:Y:S02]  /*15350*/  MUFU.EX2 R65, R2 ;  /* 0x0000000200417308 */ /* 0x0005e40000000800 */
[----:B------:R-:W-:Y:S01]  /*15360*/  FADD.FTZ R50, R60, R0 ;  /* 0x000000003c327221 */ /* 0x000fe20000010000 */
[----:B------:R-:W-:Y:S01]  /*15370*/  HMMA.16816.F32 R16, R32, R42, R16 ;  /* 0x0000002a2010723c */ /* 0x000fe20000001810 */
[----:B------:R-:W4:Y:S04]  /*15380*/  LDSM.16.MT88.4 R40, [R164+0x7c00] ;  /* 0x007c0000a428783b */ /* 0x000f280000004200 */
[----:B------:R-:W-:Y:S01]  /*15390*/  FFMA.FTZ R0, R222, UR4, -R48 ;  /* 0x00000004de007c23 */ /* 0x000fe20008010830 */
[----:B------:R-:W-:Y:S01]  /*153a0*/  FADD.FTZ R24, R61, R50 ;  /* 0x000000323d187221 */ /* 0x000fe20000010000 */
[----:B------:R-:W-:Y:S02]  /*153b0*/  F2FP.F16.F32.PACK_AB R27, R88, R89 ;  /* 0x00000059581b723e */ /* 0x000fe400000000ff */
[----:B------:R5:W4:Y:S02]  /*153c0*/  MUFU.EX2 R64, R0 ;  /* 0x0000000000407308 */ /* 0x000b240000000800 */
[----:B------:R-:W-:Y:S01]  /*153d0*/  FADD.FTZ R24, R203, R24 ;  /* 0x00000018cb187221 */ /* 0x000fe20000010000 */
[----:B------:R-:W-:Y:S01]  /*153e0*/  F2FP.F16.F32.PACK_AB R33, R85, R84 ;  /* 0x000000545521723e */ /* 0x000fe200000000ff */
[----:B--2---:R-:W-:Y:S01]  /*153f0*/  FADD.FTZ R2, R62, R49 ;  /* 0x000000313e027221 */ /* 0x004fe20000010000 */
[----:B------:R-:W-:Y:S01]  /*15400*/  FFMA.FTZ R49, R225, UR4, -R48 ;  /* 0x00000004e1317c23 */ /* 0x000fe20008010830 */
[----:B------:R-:W-:Y:S02]  /*15410*/  F2FP.F16.F32.PACK_AB R34, R82, R83 ;  /* 0x000000535222723e */ /* 0x000fe400000000ff */
[----:B------:R-:W-:Y:S02]  /*15420*/  F2FP.F16.F32.PACK_AB R35, R80, R81 ;  /* 0x000000515023723e */ /* 0x000fe400000000ff */
[----:B------:R-:W-:Y:S01]  /*15430*/  MUFU.EX2 R61, R49 ;  /* 0x00000031003d7308 */ /* 0x000fe20000000800 */
[----:B------:R-:W-:Y:S02]  /*15440*/  MOV R133, R3 ;  /* 0x0000000300857202 */ /* 0x000fe40000000f00 */
[----:B------:R-:W-:Y:S01]  /*15450*/  MOV R132, R20 ;  /* 0x0000001400847202 */ /* 0x000fe20000000f00 */
[----:B-----5:R-:W-:Y:S06]  /*15460*/  FADD.FTZ R0, R63, R2 ;  /* 0x000000023f007221 */ /* 0x020fec0000010000 */
        /* <DEDUP_REMOVED lines=8> */
[----:B------:R5:W-:Y:S03]  /*154f0*/  MUFU.EX2 R62, R2 ;  /* 0x00000002003e7308 */ /* 0x000be60000000800 */
[----:B------:R-:W-:Y:S01]  /*15500*/  FADD.FTZ R32, R208, R0 ;  /* 0x00000000d0207221 */ /* 0x000fe20000010000 */
[----:B------:R-:W-:Y:S01]  /*15510*/  FFMA.FTZ R0, R226, UR4, -R48 ;  /* 0x00000004e2007c23 */ /* 0x000fe20008010830 */
[----:B--2---:R-:W-:Y:S02]  /*15520*/  F2FP.F16.F32.PACK_AB R25, R144, R136 ;  /* 0x000000889019723e */ /* 0x004fe400000000ff */
[----:B------:R-:W-:Y:S03]  /*15530*/  FADD.FTZ R32, R210, R32 ;  /* 0x00000020d2207221 */ /* 0x000fe60000010000 */
[----:B------:R2:W-:Y:S01]  /*15540*/  MUFU.EX2 R60, R0 ;  /* 0x00000000003c7308 */ /* 0x0005e20000000800 */
[----:B------:R-:W-:Y:S01]  /*15550*/  FADD.FTZ R49, R211, R32 ;  /* 0x00000020d3317221 */ /* 0x000fe20000010000 */
[----:B------:R-:W-:Y:S01]  /*15560*/  F2FP.F16.F32.PACK_AB R32, R86, R87 ;  /* 0x000000575620723e */ /* 0x000fe200000000ff */
[C---:B------:R-:W-:Y:S05]  /*15570*/  HMMA.16816.F32 R4, R24.reuse, R44, R4 ;  /* 0x0000002c1804723c */ /* 0x040fea0000001804 */
[----:B-----5:R-:W-:Y:S01]  /*15580*/  FADD.FTZ R2, R209, R51 ;  /* 0x00000033d1027221 */ /* 0x020fe20000010000 */
[C---:B------:R-:W-:Y:S01]  /*15590*/  HMMA.16816.F32 R8, R24.reuse, R46, R8 ;  /* 0x0000002e1808723c */ /* 0x040fe20000001808 */
[----:B------:R-:W5:Y:S04]  /*155a0*/  LDSM.16.MT88.4 R44, [R135+0x8000] ;  /* 0x00800000872c783b */ /* 0x000f680000004200 */
[----:B------:R-:W-:Y:S01]  /*155b0*/  FADD.FTZ R2, R212, R2 ;  /* 0x00000002d4027221 */ /* 0x000fe20000010000 */
[C---:B---3--:R-:W-:Y:S05]  /*155c0*/  HMMA.16816.F32 R12, R24.reuse, R28, R12 ;  /* 0x0000001c180c723c */ /* 0x048fea000000180c */
[----:B--2---:R-:W-:Y:S01]  /*155d0*/  FADD.FTZ R0, R213, R2 ;  /* 0x00000002d5007221 */ /* 0x004fe20000010000 */
[----:B------:R-:W-:Y:S01]  /*155e0*/  HMMA.16816.F32 R16, R24, R30, R16 ;  /* 0x0000001e1810723c */ /* 0x000fe20000001810 */
[----:B------:R-:W2:Y:S04]  /*155f0*/  LDSM.16.MT88.4 R28, [R164+0x8000] ;  /* 0x00800000a41c783b */ /* 0x000ea80000004200 */
[--C-:B------:R-:W-:Y:S01]  /*15600*/  FFMA.FTZ R2, R227, UR4, -R23.reuse ;  /* 0x00000004e3027c23 */ /* 0x100fe20008010817 */
[C---:B-1----:R-:W-:Y:S03]  /*15610*/  HMMA.16816.F32 R4, R32.reuse, R36, R4 ;  /* 0x000000242004723c */ /* 0x042fe60000001804 */
[----:B------:R1:W-:Y:S02]  /*15620*/  MUFU.EX2 R59, R2 ;  /* 0x00000002003b7308 */ /* 0x0003e40000000800 */
[----:B------:R-:W-:Y:S01]  /*15630*/  FADD.FTZ R50, R215, R0 ;  /* 0x00000000d7327221 */ /* 0x000fe20000010000 */
[C---:B------:R-:W-:Y:S01]  /*15640*/  HMMA.16816.F32 R8, R32.reuse, R38, R8 ;  /* 0x000000262008723c */ /* 0x040fe20000001808 */
[----:B------:R-:W3:Y:S04]  /*15650*/  LDSM.16.MT88.4 R36, [R135+0x8400] ;  /* 0x008400008724783b */ /* 0x000ee80000004200 */
[----:B------:R-:W-:Y:S01]  /*15660*/  FFMA.FTZ R0, R228, UR4, -R23 ;  /* 0x00000004e4007c23 */ /* 0x000fe20008010817 */
[C---:B----4-:R-:W-:Y:S03]  /*15670*/  HMMA.16816.F32 R12, R32.reuse, R40, R12 ;  /* 0x00000028200c723c */ /* 0x050fe6000000180c */
[----:B------:R4:W3:Y:S02]  /*15680*/  MUFU.EX2 R58, R0 ;  /* 0x00000000003a7308 */ /* 0x0008e40000000800 */
[----:B------:R-:W-:Y:S01]  /*15690*/  FADD.FTZ R24, R233, R50 ;  /* 0x00000032e9187221 */ /* 0x000fe20000010000 */
[----:B------:R-:W-:Y:S01]  /*156a0*/  HMMA.16816.F32 R16, R32, R42, R16 ;  /* 0x0000002a2010723c */ /* 0x000fe20000001810 */
[----:B------:R-:W3:Y:S04]  /*156b0*/  LDSM.16.MT88.4 R40, [R164+0x8400] ;  /* 0x00840000a428783b */ /* 0x000ee80000004200 */
[----:B-1----:R-:W-:Y:S01]  /*156c0*/  FADD.FTZ R2, R236, R49 ;  /* 0x00000031ec027221 */ /* 0x002fe20000010000 */
[----:B------:R-:W-:Y:S01]  /*156d0*/  FADD.FTZ R24, R239, R24 ;  /* 0x00000018ef187221 */ /* 0x000fe20000010000 */
[----:B------:R-:W-:Y:S01]  /*156e0*/  FFMA.FTZ R25, R229, UR4, -R48 ;  /* 0x00000004e5197c23 */ /* 0x000fe20008010830 */
[----:B------:R-:W-:Y:S03]  /*156f0*/  F2FP.F16.F32.PACK_AB R26, R74, R75 ;  /* 0x0000004b4a1a723e */ /* 0x000fe600000000ff */
[----:B------:R1:W-:Y:S01]  /*15700*/  MUFU.EX2 R57, R25 ;  /* 0x0000001900397308 */ /* 0x0003e20000000800 */
[----:B------:R-:W-:Y:S01]  /*15710*/  F2FP.F16.F32.PACK_AB R27, R72, R73 ;  /* 0x00000049481b723e */ /* 0x000fe200000000ff */
[--C-:B------:R-:W-:Y:S01]  /*15720*/  FFMA.FTZ R49, R156, UR4, -R23.reuse ;  /* 0x000000049c317c23 */ /* 0x100fe20008010817 */
[----:B----4-:R-:W-:Y:S01]  /*15730*/  FADD.FTZ R0, R237, R2 ;  /* 0x00000002ed007221 */ /* 0x010fe20000010000 */
[----:B------:R-:W-:Y:S02]  /*15740*/  F2FP.F16.F32.PACK_AB R33, R68, R69 ;  /* 0x000000454421723e */ /* 0x000fe400000000ff */
[----:B------:R-:W-:Y:S01]  /*15750*/  F2FP.F16.F32.PACK_AB R34, R66, R67 ;  /* 0x000000434222723e */ /* 0x000fe200000000ff */
[----:B------:R-:W-:Y:S01]  /*15760*/  FADD.FTZ R2, R238, R0 ;  /* 0x00000000ee027221 */ /* 0x000fe20000010000 */
[----:B------:R-:W-:Y:S01]  /*15770*/  FADD.FTZ R0, R240, R24 ;  /* 0x00000018f0007221 */ /* 0x000fe20000010000 */
[----:B------:R-:W-:Y:S01]  /*15780*/  F2FP.F16.F32.PACK_AB R24, R78, R79 ;  /* 0x0000004f4e18723e */ /* 0x000fe200000000ff */
[----:B------:R4:W-:Y:S01]  /*15790*/  MUFU.EX2 R55, R49 ;  /* 0x0000003100377308 */ /* 0x0009e20000000800 */
[----:B------:R-:W-:Y:S01]  /*157a0*/  FADD.FTZ R50, R136, R2 ;  /* 0x0000000288327221 */ /* 0x000fe20000010000 */
[----:B------:R-:W-:Y:S01]  /*157b0*/  FFMA.FTZ R2, R230, UR4, -R48 ;  /* 0x00000004e6027c23 */ /* 0x000fe20008010830 */
[----:B------:R-:W-:Y:S01]  /*157c0*/  FADD.FTZ R51, R138, R0 ;  /* 0x000000008a337221 */ /* 0x000fe20000010000 */
[----:B------:R-:W-:Y:S01]  /*157d0*/  F2FP.F16.F32.PACK_AB R35, R64, R65 ;  /* 0x000000414023723e */ /* 0x000fe200000000ff */
[----:B------:R-:W-:Y:S01]  /*157e0*/  FADD.FTZ R0, R144, R50 ;  /* 0x0000003290007221 */ /* 0x000fe20000010000 */
[----:B-1----:R-:W-:Y:S04]  /*157f0*/  F2FP.F16.F32.PACK_AB R25, R77, R76 ;  /* 0x0000004c4d19723e */ /* 0x002fe800000000ff */
[----:B------:R1:W3:Y:S01]  /*15800*/  MUFU.EX2 R56, R2 ;  /* 0x0000000200387308 */ /* 0x0002e20000000800 */
[----:B------:R-:W-:Y:S01]  /*15810*/  FADD.FTZ R32, R89, R0 ;  /* 0x0000000059207221 */ /* 0x000fe20000010000 */
[----:B------:R-:W-:Y:S01]  /*15820*/  FFMA.FTZ R0, R157, UR4, -R23 ;  /* 0x000000049d007c23 */ /* 0x000fe20008010817 */
[----:B------:R-:W-:Y:S02]  /*15830*/  LDSM.16.MT88.4 R144, [R135+0x8c00] ;  /* 0x008c00008790783b */ /* 0x000fe40000004200 */
[----:B------:R-:W-:Y:S01]  /*15840*/  FADD.FTZ R32, R88, R32 ;  /* 0x0000002058207221 */ /* 0x000fe20000010000 */
[C---:B-----5:R-:W-:Y:S04]  /*15850*/  HMMA.16816.F32 R4, R24.reuse, R44, R4 ;  /* 0x0000002c1804723c */ /* 0x060fe80000001804 */
[----:B------:R5:W3:Y:S01]  /*15860*/  MUFU.EX2 R54, R0 ;  /* 0x0000000000367308 */ /* 0x000ae20000000800 */
[----:B----4-:R-:W-:Y:S01]  /*15870*/  FADD.FTZ R49, R84, R32 ;  /* 0x0000002054317221 */ /* 0x010fe20000010000 */
[C---:B------:R-:W-:Y:S01]  /*15880*/  HMMA.16816.F32 R8, R24.reuse, R46, R8 ;  /* 0x0000002e1808723c */ /* 0x040fe20000001808 */
[----:B------:R-:W4:Y:S04]  /*15890*/  LDSM.16.MT88.4 R44, [R135+0x8800] ;  /* 0x00880000872c783b */ /* 0x000f280000004200 */
[----:B-1----:R-:W-:Y:S01]  /*158a0*/  FADD.FTZ R2, R139, R51 ;  /* 0x000000338b027221 */ /* 0x002fe20000010000 */
[C---:B--2---:R-:W-:Y:S05]  /*158b0*/  HMMA.16816.F32 R12, R24.reuse, R28, R12 ;  /* 0x0000001c180c723c */ /* 0x044fea000000180c */
[----:B------:R-:W-:Y:S01]  /*158c0*/  FADD.FTZ R2, R137, R2 ;  /* 0x0000000289027221 */ /* 0x000fe20000010000 */
[----:B------:R-:W-:Y:S01]  /*158d0*/  HMMA.16816.F32 R16, R24, R30, R16 ;  /* 0x0000001e1810723c */ /* 0x000fe20000001810 */
[----:B------:R-:W1:Y:S04]  /*158e0*/  LDSM.16.MT88.4 R28, [R164+0x8800] ;  /* 0x00880000a41c783b */ /* 0x000e680000004200 */
[----:B-----5:R-:W-:Y:S01]  /*158f0*/  FADD.FTZ R0, R87, R2 ;  /* 0x0000000257007221 */ /* 0x020fe20000010000 */
[----:B------:R-:W-:Y:S01]  /*15900*/  FFMA.FTZ R2, R158, UR4, -R48 ;  /* 0x000000049e027c23 */ /* 0x000fe20008010830 */
[----:B------:R-:W-:Y:S01]  /*15910*/  F2FP.F16.F32.PACK_AB R32, R70, R71 ;  /* 0x000000474620723e */ /* 0x000fe200000000ff */
[--C-:B------:R-:W-:Y:S02]  /*15920*/  FFMA.FTZ R24, R231, UR4, -R23.reuse ;  /* 0x00000004e7187c23 */ /* 0x100fe40008010817 */
[----:B------:R2:W-:Y:S01]  /*15930*/  MUFU.EX2 R51, R2 ;  /* 0x0000000200337308 */ /* 0x0005e20000000800 */
[----:B------:R-:W-:Y:S01]  /*15940*/  FADD.FTZ R50, R86, R0 ;  /* 0x0000000056327221 */ /* 0x000fe20000010000 */
[----:B------:R-:W-:Y:S01]  /*15950*/  FFMA.FTZ R0, R159, UR4, -R48 ;  /* 0x000000049f007c23 */ /* 0x000fe20008010830 */
[----:B---3--:R-:W-:Y:S01]  /*15960*/  F2FP.F16.F32.PACK_AB R26, R58, R59 ;  /* 0x0000003b3a1a723e */ /* 0x008fe200000000ff */
[C---:B------:R-:W-:Y:S05]  /*15970*/  HMMA.16816.F32 R4, R32.reuse, R36, R4 ;  /* 0x000000242004723c */ /* 0x040fea0000001804 */
[----:B------:R-:W-:Y:S01]  /*15980*/  FADD.FTZ R25, R83, R50 ;  /* 0x0000003253197221 */ /* 0x000fe20000010000 */
[C---:B------:R-:W-:Y:S01]  /*15990*/  HMMA.16816.F32 R8, R32.reuse, R38, R8 ;  /* 0x000000262008723c */ /* 0x040fe20000001808 */
[----:B------:R3:W-:Y:S04]  /*159a0*/  MUFU.EX2 R38, R24 ;  /* 0x0000001800267308 */ /* 0x0007e80000000800 */
[----:B------:R-:W-:Y:S01]  /*159b0*/  FFMA.FTZ R23, R232, UR4, -R23 ;  /* 0x00000004e8177c23 */ /* 0x000fe20008010817 */
[C---:B------:R-:W-:Y:S05]  /*159c0*/  HMMA.16816.F32 R12, R32.reuse, R40, R12 ;  /* 0x00000028200c723c */ /* 0x040fea000000180c */
[----:B------:R-:W5:Y:S01]  /*159d0*/  MUFU.EX2 R37, R23 ;  /* 0x0000001700257308 */ /* 0x000f620000000800 */
[----:B--2---:R-:W-:Y:S01]  /*159e0*/  FADD.FTZ R2, R85, R49 ;  /* 0x0000003155027221 */ /* 0x004fe20000010000 */
[----:B------:R-:W-:Y:S01]  /*159f0*/  HMMA.16816.F32 R16, R32, R42, R16 ;  /* 0x0000002a2010723c */ /* 0x000fe20000001810 */
[----:B------:R-:W2:Y:S07]  /*15a00*/  LDSM.16.MT88.4 R32, [R164+0x8c00] ;  /* 0x008c0000a420783b */ /* 0x000eae0000004200 */
[----:B------:R4:W1:Y:S03]  /*15a10*/  MUFU.EX2 R49, R0 ;  /* 0x0000000000317308 */ /* 0x0008660000000800 */
[----:B---3--:R-:W-:Y:S01]  /*15a20*/  F2FP.F16.F32.PACK_AB R24, R62, R63 ;  /* 0x0000003f3e18723e */ /* 0x008fe200000000ff */
[----:B------:R-:W-:Y:S01]  /*15a30*/  FFMA.FTZ R48, R22, UR4, -R48 ;  /* 0x0000000416307c23 */ /* 0x000fe20008010830 */
[----:B------:R-:W-:Y:S02]  /*15a40*/  F2FP.F16.F32.PACK_AB R27, R56, R57 ;  /* 0x00000039381b723e */ /* 0x000fe400000000ff */
[----:B------:R-:W-:Y:S03]  /*15a50*/  F2FP.F16.F32.PACK_AB R148, R54, R55 ;  /* 0x000000373694723e */ /* 0x000fe600000000ff */
[----:B------:R3:W-:Y:S01]  /*15a60*/  MUFU.EX2 R23, R21 ;  /* 0x0000001500177308 */ /* 0x0007e20000000800 */
[----:B-----5:R-:W-:Y:S09]  /*15a70*/  F2FP.F16.F32.PACK_AB R150, R37, R38 ;  /* 0x000000262596723e */ /* 0x020ff200000000ff */
[----:B------:R-:W5:Y:S01]  /*15a80*/  MUFU.EX2 R48, R48 ;  /* 0x0000003000307308 */ /* 0x000f620000000800 */
[----:B----4-:R-:W-:Y:S01]  /*15a90*/  FADD.FTZ R0, R81, R2 ;  /* 0x0000000251007221 */ /* 0x010fe20000010000 */
[----:B------:R-:W-:Y:S01]  /*15aa0*/  FADD.FTZ R2, R82, R25 ;  /* 0x0000001952027221 */ /* 0x000fe20000010000 */
[----:B-1----:R-:W-:Y:S02]  /*15ab0*/  F2FP.F16.F32.PACK_AB R149, R49, R51 ;  /* 0x000000333195723e */ /* 0x002fe400000000ff */
[----:B------:R-:W-:Y:S01]  /*15ac0*/  FADD.FTZ R25, R80, R0 ;  /* 0x0000000050197221 */ /* 0x000fe20000010000 */
[----:B------:R-:W-:Y:S03]  /*15ad0*/  FADD.FTZ R0, R79, R2 ;  /* 0x000000024f007221 */ /* 0x000fe60000010000 */
[----:B------:R-:W-:Y:S01]  /*15ae0*/  FADD.FTZ R2, R76, R25 ;  /* 0x000000194c027221 */ /* 0x000fe20000010000 */
[----:B------:R-:W-:Y:S01]  /*15af0*/  F2FP.F16.F32.PACK_AB R25, R60, R61 ;  /* 0x0000003d3c19723e */ /* 0x000fe200000000ff */
[----:B------:R-:W-:Y:S02]  /*15b00*/  FADD.FTZ R36, R78, R0 ;  /* 0x000000004e247221 */ /* 0x000fe40000010000 */
[----:B------:R-:W-:Y:S02]  /*15b10*/  FADD.FTZ R0, R77, R2 ;  /* 0x000000024d007221 */ /* 0x000fe40000010000 */
[----:B------:R-:W-:Y:S02]  /*15b20*/  FADD.FTZ R2, R75, R36 ;  /* 0x000000244b027221 */ /* 0x000fe40000010000 */
[C---:B------:R-:W-:Y:S05]  /*15b30*/  HMMA.16816.F32 R4, R24.reuse, R44, R4 ;  /* 0x0000002c1804723c */ /* 0x040fea0000001804 */
[----:B------:R-:W-:Y:S01]  /*15b40*/  FADD.FTZ R0, R73, R0 ;  /* 0x0000000049007221 */ /* 0x000fe20000010000 */
[C---:B------:R-:W-:Y:S05]  /*15b50*/  HMMA.16816.F32 R8, R24.reuse, R46, R8 ;  /* 0x0000002e1808723c */ /* 0x040fea0000001808 */
[----:B---3--:R-:W-:Y:S01]  /*15b60*/  FADD.FTZ R21, R74, R2 ;  /* 0x000000024a157221 */ /* 0x008fe20000010000 */
[C---:B------:R-:W-:Y:S05]  /*15b70*/  HMMA.16816.F32 R12, R24.reuse, R28, R12 ;  /* 0x0000001c180c723c */ /* 0x040fea000000180c */
[----:B------:R-:W-:Y:S01]  /*15b80*/  FADD.FTZ R2, R72, R0 ;  /* 0x0000000048027221 */ /* 0x000fe20000010000 */
[----:B------:R-:W-:Y:S05]  /*15b90*/  HMMA.16816.F32 R16, R24, R30, R16 ;  /* 0x0000001e1810723c */ /* 0x000fea0000001810 */
[----:B------:R-:W-:Y:S01]  /*15ba0*/  FADD.FTZ R0, R71, R21 ;  /* 0x0000001547007221 */ /* 0x000fe20000010000 */
[----:B------:R-:W-:Y:S01]  /*15bb0*/  FADD.FTZ R2, R69, R2 ;  /* 0x0000000245027221 */ /* 0x000fe20000010000 */
[----:B-----5:R-:W-:Y:S04]  /*15bc0*/  F2FP.F16.F32.PACK_AB R151, R48, R23 ;  /* 0x000000173097723e */ /* 0x020fe800000000ff */
[----:B------:R-:W-:Y:S01]  /*15bd0*/  FADD.FTZ R21, R70, R0 ;  /* 0x0000000046157221 */ /* 0x000fe20000010000 */
[----:B------:R-:W-:Y:S02]  /*15be0*/  FADD.FTZ R0, R68, R2 ;  /* 0x0000000244007221 */ /* 0x000fe40000010000 */
[C---:B------:R-:W-:Y:S05]  /*15bf0*/  HMMA.16816.F32 R136, R148.reuse, R144, R4 ;  /* 0x000000909488723c */ /* 0x040fea0000001804 */
[----:B------:R-:W-:Y:S01]  /*15c00*/  FADD.FTZ R2, R67, R21 ;  /* 0x0000001543027221 */ /* 0x000fe20000010000 */
[----:B------:R-:W-:Y:S01]  /*15c10*/  FADD.FTZ R0, R65, R0 ;  /* 0x0000000041007221 */ /* 0x000fe20000010000 */
[C---:B------:R-:W-:Y:S04]  /*15c20*/  HMMA.16816.F32 R144, R148.reuse, R146, R8 ;  /* 0x000000929490723c */ /* 0x040fe80000001808 */
[----:B------:R-:W-:Y:S01]  /*15c30*/  FADD.FTZ R2, R66, R2 ;  /* 0x0000000242027221 */ /* 0x000fe20000010000 */
[----:B------:R-:W-:Y:S01]  /*15c40*/  FADD.FTZ R0, R64, R0 ;  /* 0x0000000040007221 */ /* 0x000fe20000010000 */
[C---:B--2---:R-:W-:Y:S05]  /*15c50*/  HMMA.16816.F32 R140, R148.reuse, R32, R12 ;  /* 0x00000020948c723c */ /* 0x044fea000000180c */
        /* <DEDUP_REMOVED lines=17> */
[----:B------:R-:W-:Y:S06]  /*15d70*/  @P0 BRA `(.L_x_1246) ;  /* 0xffffffa800380947 */ /* 0x000fec000383ffff */
.L_x_1242:
[----:B------:R1:W5:Y:S01]  /*15d80*/  LDL R40, [R1] ;  /* 0x0000000001287983 */ /* 0x0003620000100800 */
[----:B------:R-:W2:Y:S01]  /*15d90*/  S2UR UR5, SR_CgaCtaId ;  /* 0x00000000000579c3 */ /* 0x000ea20000008800 */
[----:B------:R-:W-:Y:S01]  /*15da0*/  UMOV UR4, 0x400 ;  /* 0x0000040000047882 */ /* 0x000fe20000000000 */
[----:B------:R-:W-:Y:S01]  /*15db0*/  BSSY B0, `(.L_x_1247) ;  /* 0x000009c000007945 */ /* 0x000fe20003800000 */
[----:B------:R-:W3:Y:S04]  /*15dc0*/  SHFL.BFLY PT, R0, R243, 0x2, 0x1f ;  /* 0x0c401f00f3007f89 */ /* 0x000ee800000e0000 */
[----:B------:R-:W4:Y:S01]  /*15dd0*/  SHFL.BFLY PT, R2, R242, 0x2, 0x1f ;  /* 0x0c401f00f2027f89 */ /* 0x000f2200000e0000 */
[----:B------:R-:W1:Y:S01]  /*15de0*/  LDC R22, c[0x0][0x270] ;  /* 0x00009c00ff167b82 */ /* 0x000e620000000800 */
[----:B------:R-:W4:Y:S01]  /*15df0*/  S2R R19, SR_TID.X ;  /* 0x0000000000137919 */ /* 0x000f220000002100 */
[----:B------:R-:W1:Y:S01]  /*15e00*/  S2R R23, SR_CTAID.X ;  /* 0x0000000000177919 */ /* 0x000e620000002500 */
[----:B--2---:R-:W-:-:S05]  /*15e10*/  ULEA UR5, UR5, UR4, 0x18 ;  /* 0x0000000405057291 */ /* 0x004fca000f8ec03f */
[----:B------:R-:W2:Y:S01]  /*15e20*/  S2UR UR4, SR_CTAID.Z ;  /* 0x00000000000479c3 */ /* 0x000ea20000002700 */
[----:B---3--:R-:W-:Y:S01]  /*15e30*/  FADD.FTZ R0, R0, R243 ;  /* 0x000000f300007221 */ /* 0x008fe20000010000 */
[----:B----4-:R-:W-:-:S04]  /*15e40*/  FADD.FTZ R2, R2, R242 ;  /* 0x000000f202027221 */ /* 0x010fc80000010000 */
[----:B------:R-:W3:Y:S04]  /*15e50*/  SHFL.BFLY PT, R4, R0, 0x1, 0x1f ;  /* 0x0c201f0000047f89 */ /* 0x000ee800000e0000 */
[----:B------:R-:W4:Y:S01]  /*15e60*/  SHFL.BFLY PT, R5, R2, 0x1, 0x1f ;  /* 0x0c201f0002057f89 */ /* 0x000f2200000e0000 */
[----:B------:R-:W-:-:S04]  /*15e70*/  SHF.R.S32.HI R8, RZ, 0x1f, R19 ;  /* 0x0000001fff087819 */ /* 0x000fc80000011413 */
[CC--:B------:R-:W-:Y:S02]  /*15e80*/  LEA.HI R21, R8.reuse, R19.reuse, RZ, 0x5 ;  /* 0x0000001308157211 */ /* 0x0c0fe400078f28ff */
[-C--:B------:R-:W-:Y:S02]  /*15e90*/  LEA.HI R7, R8, R19.reuse, RZ, 0x3 ;  /* 0x0000001308077211 */ /* 0x080fe400078f18ff */
[----:B------:R-:W-:Y:S02]  /*15ea0*/  SHF.R.S32.HI R6, RZ, 0x5, R21 ;  /* 0x00000005ff067819 */ /* 0x000fe40000011415 */
[----:B------:R-:W-:Y:S01]  /*15eb0*/  SHF.R.S32.HI R12, RZ, 0x3, R7 ;  /* 0x00000003ff0c7819 */ /* 0x000fe20000011407 */
[----:B---3--:R-:W-:Y:S01]  /*15ec0*/  FADD.FTZ R18, R0, R4 ;  /* 0x0000000400127221 */ /* 0x008fe20000010000 */
[----:B------:R-:W-:Y:S01]  /*15ed0*/  LEA.HI R0, R8, R19, RZ, 0x2 ;  /* 0x0000001308007211 */ /* 0x000fe200078f10ff */
[----:B------:R-:W-:Y:S02]  /*15ee0*/  IMAD.MOV.U32 R4, RZ, RZ, 0x3f800000 ;  /* 0x3f800000ff047424 */ /* 0x000fe400078e00ff */
[----:B----4-:R-:W-:Y:S01]  /*15ef0*/  FADD.FTZ R13, R2, R5 ;  /* 0x00000005020d7221 */ /* 0x010fe20000010000 */
[----:B------:R-:W-:Y:S01]  /*15f00*/  LOP3.LUT R2, R0, 0xfffffffc, RZ, 0xc0, !PT ;  /* 0xfffffffc00027812 */ /* 0x000fe200078ec0ff */
[----:B------:R-:W-:Y:S01]  /*15f10*/  IMAD.MOV.U32 R5, RZ, RZ, 0x3f800000 ;  /* 0x3f800000ff057424 */ /* 0x000fe200078e00ff */
[----:B------:R-:W-:Y:S01]  /*15f20*/  SHF.R.S32.HI R0, RZ, 0x2, R0 ;  /* 0x00000002ff007819 */ /* 0x000fe20000011400 */
[----:B------:R-:W-:Y:S01]  /*15f30*/  BAR.SYNC.DEFER_BLOCKING 0x0 ;  /* 0x0000000000007b1d */ /* 0x000fe20000010000 */
[----:B------:R-:W-:Y:S01]  /*15f40*/  FSETP.NE.FTZ.AND P3, PT, R13, RZ, PT ;  /* 0x000000ff0d00720b */ /* 0x000fe20003f75000 */
[----:B------:R-:W-:Y:S01]  /*15f50*/  IMAD.IADD R2, R19, 0x1, -R2 ;  /* 0x0000000113027824 */ /* 0x000fe200078e0a02 */
[----:B------:R-:W-:-:S03]  /*15f60*/  FSETP.NE.FTZ.AND P2, PT, R18, RZ, PT ;  /* 0x000000ff1200720b */ /* 0x000fc60003f55000 */
[----:B------:R-:W-:Y:S01]  /*15f70*/  IMAD R14, R6, 0x100, R2 ;  /* 0x00000100060e7824 */ /* 0x000fe200078e0202 */
[----:B------:R-:W-:Y:S02]  /*15f80*/  SHF.R.S32.HI R2, RZ, 0x1f, R0 ;  /* 0x0000001fff027819 */ /* 0x000fe40000011400 */
[----:B------:R-:W-:Y:S02]  /*15f90*/  LEA.HI R6, R8, R19, RZ, 0x6 ;  /* 0x0000001308067211 */ /* 0x000fe400078f30ff */
[----:B------:R-:W-:Y:S02]  /*15fa0*/  LEA.HI R2, R2, R0, RZ, 0x3 ;  /* 0x0000000002027211 */ /* 0x000fe400078f18ff */
[----:B------:R-:W-:Y:S01]  /*15fb0*/  SHF.L.U32 R6, R6, 0x2, RZ ;  /* 0x0000000206067819 */ /* 0x000fe200000006ff */
[----:B------:R-:W3:Y:S01]  /*15fc0*/  @P3 MUFU.RCP R4, R13 ;  /* 0x0000000d00043308 */ /* 0x000ee20000001000 */
[----:B------:R-:W-:Y:S01]  /*15fd0*/  LOP3.LUT R2, R2, 0xfffffff8, RZ, 0xc0, !PT ;  /* 0xfffffff802027812 */ /* 0x000fe200078ec0ff */
[----:B------:R-:W4:Y:S04]  /*15fe0*/  @P3 LDC R16, c[0x0][0x2e8] ;  /* 0x0000ba00ff103b82 */ /* 0x000f280000000800 */
[----:B------:R-:W-:Y:S01]  /*15ff0*/  IMAD.IADD R10, R0, 0x1, -R2 ;  /* 0x00000001000a7824 */ /* 0x000fe200078e0a02 */
[C---:B------:R-:W-:Y:S01]  /*16000*/  LOP3.LUT R2, R7.reuse, 0xfffffff8, RZ, 0xc0, !PT ;  /* 0xfffffff807027812 */ /* 0x040fe200078ec0ff */
[----:B------:R-:W2:Y:S01]  /*16010*/  @P2 MUFU.RCP R5, R18 ;  /* 0x0000001200052308 */ /* 0x000ea20000001000 */
[----:B------:R-:W-:-:S02]  /*16020*/  LEA.HI R0, R7, R12, RZ, 0x1 ;  /* 0x0000000c07007211 */ /* 0x000fc400078f08ff */
[----:B------:R-:W-:Y:S01]  /*16030*/  LEA.HI R7, R8, R19, RZ, 0x4 ;  /* 0x0000001308077211 */ /* 0x000fe200078f20ff */
[----:B------:R-:W-:Y:S01]  /*16040*/  IMAD.IADD R17, R19, 0x1, -R2 ;  /* 0x0000000113117824 */ /* 0x000fe200078e0a02 */
[----:B------:R-:W-:Y:S02]  /*16050*/  LOP3.LUT R0, R0, 0xfffffffe, RZ, 0xc0, !PT ;  /* 0xfffffffe00007812 */ /* 0x000fe400078ec0ff */
[----:B------:R-:W-:Y:S02]  /*16060*/  SHF.R.S32.HI R2, RZ, 0x4, R7 ;  /* 0x00000004ff027819 */ /* 0x000fe40000011407 */
[----:B------:R-:W-:Y:S01]  /*16070*/  LOP3.LUT R8, R6, 0x3fffff00, RZ, 0xc0, !PT ;  /* 0x3fffff0006087812 */ /* 0x000fe200078ec0ff */
[----:B------:R-:W-:Y:S01]  /*16080*/  IMAD.IADD R7, R12, 0x1, -R0 ;  /* 0x000000010c077824 */ /* 0x000fe200078e0a00 */
[----:B------:R-:W-:Y:S01]  /*16090*/  LEA.HI R0, R17, R17, RZ, 0x1 ;  /* 0x0000001111007211 */ /* 0x000fe200078f08ff */
[----:B------:R-:W-:Y:S01]  /*160a0*/  IMAD.SHL.U32 R6, R2, 0x40, RZ ;  /* 0x0000004002067824 */ /* 0x000fe200078e00ff */
[----:B------:R-:W-:Y:S01]  /*160b0*/  LEA.HI R2, R10, R10, RZ, 0x1 ;  /* 0x0000000a0a027211 */ /* 0x000fe200078f08ff */
[----:B------:R-:W-:Y:S01]  /*160c0*/  IMAD R11, R7, 0x20, R8 ;  /* 0x00000020070b7824 */ /* 0x000fe200078e0208 */
[----:B------:R-:W-:Y:S01]  /*160d0*/  SHF.R.S32.HI R8, RZ, 0x1, R0 ;  /* 0x00000001ff087819 */ /* 0x000fe20000011400 */
[----:B---3--:R-:W-:Y:S01]  /*160e0*/  FMUL.FTZ R136, R4, R136 ;  /* 0x0000008804887220 */ /* 0x008fe20000410000 */
[----:B------:R-:W-:Y:S01]  /*160f0*/  LOP3.LUT R7, R0, 0xfffffffe, RZ, 0xc0, !PT ;  /* 0xfffffffe00077812 */ /* 0x000fe200078ec0ff */
[----:B------:R-:W-:Y:S01]  /*16100*/  FMUL.FTZ R137, R4, R137 ;  /* 0x0000008904897220 */ /* 0x000fe20000410000 */
[----:B------:R-:W-:Y:S01]  /*16110*/  SHF.R.S32.HI R0, RZ, 0x1, R2 ;  /* 0x00000001ff007819 */ /* 0x000fe20000011402 */
[----:B--2---:R-:W-:Y:S01]  /*16120*/  FMUL.FTZ R139, R5, R139 ;  /* 0x0000008b058b7220 */ /* 0x004fe20000410000 */
[----:B------:R-:W-:Y:S01]  /*16130*/  LOP3.LUT R9, R2, 0x1fffffe, RZ, 0xc0, !PT ;  /* 0x01fffffe02097812 */ /* 0x000fe200078ec0ff */
[----:B------:R-:W-:Y:S01]  /*16140*/  IMAD.IADD R2, R17, 0x1, -R7 ;  /* 0x0000000111027824 */ /* 0x000fe200078e0a07 */
[----:B------:R-:W-:Y:S01]  /*16150*/  LOP3.LUT R6, R6, 0xc0, RZ, 0xc0, !PT ;  /* 0x000000c006067812 */ /* 0x000fe200078ec0ff */
[----:B------:R-:W-:Y:S01]  /*16160*/  IMAD.SHL.U32 R7, R0, 0x40, RZ ;  /* 0x0000004000077824 */ /* 0x000fe200078e00ff */
[----:B------:R-:W-:Y:S01]  /*16170*/  SHF.L.U32 R8, R8, 0x3, RZ ;  /* 0x0000000308087819 */ /* 0x000fe200000006ff */
[----:B------:R-:W-:Y:S01]  /*16180*/  IMAD.IADD R9, R10, 0x1, -R9 ;  /* 0x000000010a097824 */ /* 0x000fe200078e0a09 */
[----:B------:R-:W-:Y:S01]  /*16190*/  LOP3.LUT P0, RZ, R0, 0x2, RZ, 0xc0, !PT ;  /* 0x0000000200ff7812 */ /* 0x000fe2000780c0ff */
[----:B------:R-:W-:Y:S01]  /*161a0*/  IMAD R11, R2, 0x4, R11 ;  /* 0x00000004020b7824 */ /* 0x000fe200078e020b */
[----:B------:R-:W-:Y:S01]  /*161b0*/  LOP3.LUT R8, R6, 0x18, R8, 0xf8, !PT ;  /* 0x0000001806087812 */ /* 0x000fe200078ef808 */
[----:B------:R-:W2:Y:S01]  /*161c0*/  S2R R10, SR_TID.X ;  /* 0x00000000000a7919 */ /* 0x000ea20000002100 */
[----:B------:R-:W-:Y:S01]  /*161d0*/  SHF.R.U32.HI R6, RZ, 0x3, R6 ;  /* 0x00000003ff067819 */ /* 0x000fe20000011606 */
[----:B------:R-:W-:Y:S01]  /*161e0*/  FMUL.FTZ R138, R5, R138 ;  /* 0x0000008a058a7220 */ /* 0x000fe20000410000 */
[----:B------:R-:W-:Y:S01]  /*161f0*/  LOP3.LUT R7, R7, 0xc0, RZ, 0xc0, !PT ;  /* 0x000000c007077812 */ /* 0x000fe200078ec0ff */
[----:B------:R-:W-:Y:S01]  /*16200*/  FMUL.FTZ R144, R4, R144 ;  /* 0x0000009004907220 */ /* 0x000fe20000410000 */
[----:B------:R-:W-:Y:S01]  /*16210*/  LOP3.LUT R8, R8, R6, RZ, 0x3c, !PT ;  /* 0x0000000608087212 */ /* 0x000fe200078e3cff */
[C---:B------:R-:W-:Y:S01]  /*16220*/  FMUL.FTZ R145, R4.reuse, R145 ;  /* 0x0000009104917220 */ /* 0x040fe20000410000 */
[----:B------:R-:W-:Y:S01]  /*16230*/  LEA R2, R9, R14, 0x4 ;  /* 0x0000000e09027211 */ /* 0x000fe200078e20ff */
[C---:B------:R-:W-:Y:S01]  /*16240*/  FMUL.FTZ R140, R4.reuse, R140 ;  /* 0x0000008c048c7220 */ /* 0x040fe20000410000 */
[----:B------:R-:W-:Y:S01]  /*16250*/  LEA.HI R6, R7, R7, RZ, 0x1d ;  /* 0x0000000707067211 */ /* 0x000fe200078fe8ff */
[----:B------:R-:W-:Y:S01]  /*16260*/  FMUL.FTZ R141, R4, R141 ;  /* 0x0000008d048d7220 */ /* 0x000fe20000410000 */
[----:B------:R-:W-:Y:S01]  /*16270*/  LOP3.LUT R7, R0, 0x1, RZ, 0xc0, !PT ;  /* 0x0000000100077812 */ /* 0x000fe200078ec0ff */
[C---:B------:R-:W-:Y:S01]  /*16280*/  FMUL.FTZ R148, R4.reuse, R148 ;  /* 0x0000009404947220 */ /* 0x040fe20000410000 */
[----:B------:R-:W-:Y:S01]  /*16290*/  FMUL.FTZ R149, R4, R149 ;  /* 0x0000009504957220 */ /* 0x000fe20000410000 */
[----:B------:R-:W-:Y:S01]  /*162a0*/  IMAD.U32 R2, R2, 0x2, R6 ;  /* 0x0000000202027824 */ /* 0x000fe200078e0006 */
[----:B------:R-:W-:Y:S01]  /*162b0*/  ISETP.NE.U32.AND P1, PT, R7, 0x1, PT ;  /* 0x000000010700780c */ /* 0x000fe20003f25070 */
[----:B------:R-:W-:-:S02]  /*162c0*/  IMAD.MOV.U32 R6, RZ, RZ, -0x20 ;  /* 0xffffffe0ff067424 */ /* 0x000fc400078e00ff */
[C---:B------:R-:W-:Y:S01]  /*162d0*/  FMUL.FTZ R147, R5.reuse, R147 ;  /* 0x0000009305937220 */ /* 0x040fe20000410000 */
[C---:B------:R-:W-:Y:S01]  /*162e0*/  FMUL.FTZ R146, R5.reuse, R146 ;  /* 0x0000009205927220 */ /* 0x040fe20000410000 */
[----:B------:R-:W-:Y:S01]  /*162f0*/  LEA R2, R2, UR5, 0x2 ;  /* 0x0000000502027c11 */ /* 0x000fe2000f8e10ff */
[C---:B------:R-:W-:Y:S01]  /*16300*/  FMUL.FTZ R143, R5.reuse, R143 ;  /* 0x0000008f058f7220 */ /* 0x040fe20000410000 */
[----:B------:R-:W-:Y:S01]  /*16310*/  SEL R6, R6, 0x20, !P1 ;  /* 0x0000002006067807 */ /* 0x000fe20004800000 */
[C---:B------:R-:W-:Y:S01]  /*16320*/  FMUL.FTZ R142, R5.reuse, R142 ;  /* 0x0000008e058e7220 */ /* 0x040fe20000410000 */
[C---:B------:R-:W-:Y:S01]  /*16330*/  FMUL.FTZ R151, R5.reuse, R151 ;  /* 0x0000009705977220 */ /* 0x040fe20000410000 */
[C---:B------:R-:W-:Y:S01]  /*16340*/  VIADD R0, R2.reuse, 0x40 ;  /* 0x0000004002007836 */ /* 0x040fe20000000000 */
[C---:B------:R-:W-:Y:S01]  /*16350*/  IADD3 R4, R2.reuse, R6, RZ ;  /* 0x0000000602047210 */ /* 0x040fe20007ffe0ff */
[----:B------:R-:W-:Y:S01]  /*16360*/  @P0 VIADD R0, R2, 0xffffffc0 ;  /* 0xffffffc002000836 */ /* 0x000fe20000000000 */
[----:B------:R-:W-:Y:S01]  /*16370*/  STS.64 [R2], R136 ;  /* 0x0000008802007388 */ /* 0x000fe20000000a00 */
[----:B------:R-:W-:Y:S01]  /*16380*/  FMUL.FTZ R150, R5, R150 ;  /* 0x0000009605967220 */ /* 0x000fe20000410000 */
[----:B------:R-:W-:Y:S01]  /*16390*/  IMAD.IADD R5, R11, 0x1, R8 ;  /* 0x000000010b057824 */ /* 0x000fe200078e0208 */
[----:B------:R-:W3:Y:S01]  /*163a0*/  LDC.64 R14, c[0x0][0x2c0] ;  /* 0x0000b000ff0e7b82 */ /* 0x000ee20000000a00 */
[----:B------:R1:W-:Y:S01]  /*163b0*/  STS.64 [R2+0x400], R138 ;  /* 0x0004008a02007388 */ /* 0x0003e20000000a00 */
[----:B------:R4:W3:Y:S01]  /*163c0*/  @P3 MUFU.LG2 R11, R13 ;  /* 0x0000000d000b3308 */ /* 0x0008e20000000c00 */
[----:B------:R-:W-:Y:S01]  /*163d0*/  IMAD.MOV.U32 R8, RZ, RZ, -0x800000 ;  /* 0xff800000ff087424 */ /* 0x000fe200078e00ff */
[----:B------:R-:W-:Y:S01]  /*163e0*/  MOV R9, 0xff800000 ;  /* 0xff80000000097802 */ /* 0x000fe20000000f00 */
[----:B------:R-:W-:Y:S04]  /*163f0*/  STS.64 [R4], R144 ;  /* 0x0000009004007388 */ /* 0x000fe80000000a00 */
[----:B------:R2:W-:Y:S04]  /*16400*/  STS.64 [R4+0x400], R146 ;  /* 0x0004009204007388 */ /* 0x0005e80000000a00 */
[----:B------:R-:W-:Y:S04]  /*16410*/  STS.64 [R0], R140 ;  /* 0x0000008c00007388 */ /* 0x000fe80000000a00 */
[----:B------:R2:W-:Y:S01]  /*16420*/  STS.64 [R0+0x400], R142 ;  /* 0x0004008e00007388 */ /* 0x0005e20000000a00 */
[----:B----4-:R-:W4:Y:S01]  /*16430*/  @P2 LDC R13, c[0x0][0x2e8] ;  /* 0x0000ba00ff0d2b82 */ /* 0x010f220000000800 */
[----:B------:R-:W3:Y:S01]  /*16440*/  S2R R7, SR_CTAID.Y ;  /* 0x0000000000077919 */ /* 0x000ee20000002600 */
[----:B-1----:R-:W-:-:S05]  /*16450*/  IMAD.IADD R2, R6, 0x1, R0 ;  /* 0x0000000106027824 */ /* 0x002fca00078e0200 */
[----:B------:R-:W-:Y:S01]  /*16460*/  STS.64 [R2], R148 ;  /* 0x0000009402007388 */ /* 0x000fe20000000a00 */
[----:B--2---:R-:W-:-:S03]  /*16470*/  SHF.R.S32.HI R4, RZ, 0x1f, R10 ;  /* 0x0000001fff047819 */ /* 0x004fc6000001140a */
[----:B------:R1:W-:Y:S01]  /*16480*/  STS.64 [R2+0x400], R150 ;  /* 0x0004009602007388 */ /* 0x0003e20000000a00 */
[----:B------:R-:W-:Y:S02]  /*16490*/  LEA.HI R4, R4, R10, RZ, 0x5 ;  /* 0x0000000a04047211 */ /* 0x000fe400078f28ff */
[----:B------:R-:W-:Y:S01]  /*164a0*/  LEA R0, R5, UR5, 0x2 ;  /* 0x0000000505007c11 */ /* 0x000fe2000f8e10ff */
[----:B------:R-:W-:Y:S01]  /*164b0*/  BAR.SYNC.DEFER_BLOCKING 0x0 ;  /* 0x0000000000007b1d */ /* 0x000fe20000010000 */
[----:B-1----:R-:W-:Y:S02]  /*164c0*/  SHF.R.S32.HI R2, RZ, 0x5, R4 ;  /* 0x00000005ff027819 */ /* 0x002fe40000011404 */
[----:B------:R-:W-:Y:S02]  /*164d0*/  LOP3.LUT R4, R4, 0xffffffe0, RZ, 0xc0, !PT ;  /* 0xffffffe004047812 */ /* 0x000fe400078ec0ff */
[----:B------:R-:W-:Y:S01]  /*164e0*/  SHF.R.S32.HI R5, RZ, 0x1f, R2 ;  /* 0x0000001fff057819 */ /* 0x000fe20000011402 */
[----:B------:R-:W1:Y:S04]  /*164f0*/  LDS.128 R36, [R0] ;  /* 0x0000000000247984 */ /* 0x000e680000000c00 */
[----:B------:R-:W2:Y:S04]  /*16500*/  LDS.128 R32, [R0+0x800] ;  /* 0x0008000000207984 */ /* 0x000ea80000000c00 */
[----:B------:R-:W1:Y:S04]  /*16510*/  LDS.128 R28, [R0+0x1000] ;  /* 0x00100000001c7984 */ /* 0x000e680000000c00 */
[----:B------:R3:W1:Y:S02]  /*16520*/  LDS.128 R24, [R0+0x1800] ;  /* 0x0018000000187984 */ /* 0x0006640000000c00 */
[----:B---3--:R-:W-:Y:S01]  /*16530*/  IMAD.IADD R0, R10, 0x1, -R4 ;  /* 0x000000010a007824 */ /* 0x008fe200078e0a04 */
[----:B------:R-:W-:Y:S01]  /*16540*/  LEA.HI R4, R5, R2, RZ, 0x2 ;  /* 0x0000000205047211 */ /* 0x000fe200078f10ff */
[----:B------:R-:W3:Y:S01]  /*16550*/  @P2 MUFU.LG2 R10, R18 ;  /* 0x00000012000a2308 */ /* 0x000ee20000000c00 */
[----:B------:R-:W-:-:S02]  /*16560*/  LOP3.LUT R5, R21, 0xffffffe0, RZ, 0xc0, !PT ;  /* 0xffffffe015057812 */ /* 0x000fc400078ec0ff */
[----:B------:R-:W-:Y:S02]  /*16570*/  SHF.R.S32.HI R6, RZ, 0x1f, R0 ;  /* 0x0000001fff067819 */ /* 0x000fe40000011400 */
[----:B------:R-:W-:Y:S01]  /*16580*/  LOP3.LUT R4, R4, 0xfffffffc, RZ, 0xc0, !PT ;  /* 0xfffffffc04047812 */ /* 0x000fe200078ec0ff */
[----:B------:R-:W-:Y:S01]  /*16590*/  IMAD.IADD R5, R19, 0x1, -R5 ;  /* 0x0000000113057824 */ /* 0x000fe200078e0a05 */
[----:B------:R-:W-:Y:S01]  /*165a0*/  LEA.HI R0, R6, R0, RZ, 0x2 ;  /* 0x0000000006007211 */ /* 0x000fe200078f10ff */
[----:B------:R-:W-:Y:S01]  /*165b0*/  IMAD R6, R7, R14, R246 ;  /* 0x0000000e07067224 */ /* 0x000fe200078e02f6 */
[----:B------:R-:W-:Y:S01]  /*165c0*/  IADD3 R2, R2, -R4, RZ ;  /* 0x8000000402027210 */ /* 0x000fe20007ffe0ff */
[----:B------:R-:W-:Y:S01]  /*165d0*/  IMAD.SHL.U32 R4, R17, 0x4, RZ ;  /* 0x0000000411047824 */ /* 0x000fe200078e00ff */
[----:B------:R-:W-:Y:S01]  /*165e0*/  SHF.R.S32.HI R0, RZ, 0x2, R0 ;  /* 0x00000002ff007819 */ /* 0x000fe20000011400 */
[----:B------:R-:W-:Y:S01]  /*165f0*/  IMAD.SHL.U32 R14, R23, 0x40, RZ ;  /* 0x00000040170e7824 */ /* 0x000fe200078e00ff */
[----:B------:R-:W-:Y:S01]  /*16600*/  LOP3.LUT P0, RZ, R5, 0x3, RZ, 0xc0, !PT ;  /* 0x0000000305ff7812 */ /* 0x000fe2000780c0ff */
[----:B------:R-:W-:-:S02]  /*16610*/  @P3 FMUL.FTZ R5, R11, 0.69314718246459960938 ;  /* 0x3f3172180b053820 */ /* 0x000fc40000410000 */
[----:B------:R-:W-:Y:S02]  /*16620*/  IMAD R0, R2, 0x10, R0 ;  /* 0x0000001002007824 */ /* 0x000fe400078e0200 */
[----:B------:R-:W-:Y:S02]  /*16630*/  IMAD.MOV R2, RZ, RZ, -R246 ;  /* 0x000000ffff027224 */ /* 0x000fe400078e0af6 */
[----:B------:R-:W-:Y:S01]  /*16640*/  @P3 FFMA.FTZ R8, R20, R16, R5 ;  /* 0x0000001014083223 */ /* 0x000fe20000010005 */
[----:B------:R-:W-:Y:S01]  /*16650*/  SHF.R.S32.HI R5, RZ, 0x1f, R4 ;  /* 0x0000001fff057819 */ /* 0x000fe20000011404 */
[----:B------:R-:W-:Y:S02]  /*16660*/  IMAD R7, R22, R2, UR4 ;  /* 0x0000000416077e24 */ /* 0x000fe4000f8e0202 */
[----:B---3--:R-:W-:Y:S02]  /*16670*/  @P2 FMUL.FTZ R2, R10, 0.69314718246459960938 ;  /* 0x3f3172180a022820 */ /* 0x008fe40000410000 */
[----:B------:R-:W-:-:S02]  /*16680*/  IMAD R6, R6, R22, R7 ;  /* 0x0000001606067224 */ /* 0x000fc400078e0207 */
[----:B----4-:R-:W-:Y:S02]  /*16690*/  @P2 FFMA.FTZ R9, R3, R13, R2 ;  /* 0x0000000d03092223 */ /* 0x010fe40000010002 */
[----:B------:R-:W-:Y:S01]  /*166a0*/  IMAD R6, R6, R15, R14 ;  /* 0x0000000f06067224 */ /* 0x000fe200078e020e */
[----:B-12---:R-:W-:Y:S06]  /*166b0*/  @P0 BRA `(.L_x_1248) ;  /* 0x00000000002c0947 */ /* 0x006fec0003800000 */
[----:B------:R-:W-:Y:S01]  /*166c0*/  VIADD R7, R0, 0x8 ;  /* 0x0000000800077836 */ /* 0x000fe20000000000 */
[----:B------:R-:W-:Y:S01]  /*166d0*/  SHF.R.S32.HI R2, RZ, 0x1f, R0 ;  /* 0x0000001fff027819 */ /* 0x000fe20000011400 */
[----:B------:R-:W-:Y:S01]  /*166e0*/  ULDC.64 UR4, c[0x0][0x2b8] ;  /* 0x0000ae0000047ab9 */ /* 0x000fe20000000a00 */
[----:B------:R-:W-:Y:S02]  /*166f0*/  IADD3 R3, P0, R6, R0, RZ ;  /* 0x0000000006037210 */ /* 0x000fe40007f1e0ff */
[-C--:B-----5:R-:W-:Y:S02]  /*16700*/  ISETP.GE.AND P2, PT, R0, R40.reuse, PT ;  /* 0x000000280000720c */ /* 0x0a0fe40003f46270 */
[----:B------:R-:W-:Y:S02]  /*16710*/  ISETP.GE.AND P1, PT, R7, R40, PT ;  /* 0x000000280700720c */ /* 0x000fe40003f26270 */
[----:B------:R-:W-:Y:S02]  /*16720*/  LEA.HI.X.SX32 R0, R6, R2, 0x1, P0 ;  /* 0x0000000206007211 */ /* 0x000fe400000f0eff */
[----:B------:R-:W-:-:S04]  /*16730*/  LEA R2, P0, R3, UR4, 0x2 ;  /* 0x0000000403027c11 */ /* 0x000fc8000f8010ff */
[----:B------:R-:W-:-:S05]  /*16740*/  LEA.HI.X R3, R3, UR5, R0, 0x2, P0 ;  /* 0x0000000503037c11 */ /* 0x000fca00080f1400 */
[----:B------:R1:W-:Y:S04]  /*16750*/  @!P2 STG.E desc[UR10][R2.64], R8 ;  /* 0x000000080200a986 */ /* 0x0003e8000c10190a */
[----:B------:R1:W-:Y:S02]  /*16760*/  @!P1 STG.E desc[UR10][R2.64+0x20], R9 ;  /* 0x0000200902009986 */ /* 0x0003e4000c10190a */
.L_x_1248:
[----:B------:R-:W-:Y:S05]  /*16770*/  BSYNC B0 ;  /* 0x0000000000007941 */ /* 0x000fea0003800000 */
.L_x_1247:
[----:B------:R-:W-:Y:S01]  /*16780*/  ULDC UR4, c[0x0][0x2d0] ;  /* 0x0000b40000047ab9 */ /* 0x000fe20000000800 */
[----:B-1----:R-:W-:Y:S01]  /*16790*/  IMAD.WIDE R2, R12, 0x20, R4 ;  /* 0x000000200c027825 */ /* 0x002fe200078e0204 */
[----:B------:R-:W-:Y:S01]  /*167a0*/  ISETP.GE.AND P1, PT, R4, UR4, PT ;  /* 0x0000000404007c0c */ /* 0x000fe2000bf26270 */
[----:B------:R-:W-:Y:S02]  /*167b0*/  ULDC UR4, c[0x0][0x2dc] ;  /* 0x0000b70000047ab9 */ /* 0x000fe40000000800 */
[C---:B------:R-:W-:Y:S01]  /*167c0*/  VIADD R5, R12.reuse, 0x20 ;  /* 0x000000200c057836 */ /* 0x040fe20000000000 */
[-C--:B-----5:R-:W-:Y:S01]  /*167d0*/  ISETP.GE.OR P4, PT, R12, R40.reuse, P1 ;  /* 0x000000280c00720c */ /* 0x0a0fe20000f86670 */
[----:B------:R-:W-:Y:S01]  /*167e0*/  IMAD R0, R6, UR4, RZ ;  /* 0x0000000406007c24 */ /* 0x000fe2000f8e02ff */
[----:B------:R-:W-:Y:S01]  /*167f0*/  ULDC.64 UR4, c[0x0][0x288] ;  /* 0x0000a20000047ab9 */ /* 0x000fe20000000a00 */
[C---:B------:R-:W-:Y:S01]  /*16800*/  VIADD R7, R12.reuse, 0x10 ;  /* 0x000000100c077836 */ /* 0x040fe20000000000 */
[----:B------:R-:W-:Y:S01]  /*16810*/  ISETP.GE.OR P2, PT, R5, R40, P1 ;  /* 0x000000280500720c */ /* 0x000fe20000f46670 */
        /* <DEDUP_REMOVED lines=14> */
.L_x_1249:
        /* <DEDUP_REMOVED lines=16> */
.L_x_5323:


//--------------------- .text._ZN5flash24flash_fwd_splitkv_kernelI23Flash_fwd_kernel_traitsILi32ELi64ELi256ELi4ELb0ELb0EN7cutlass6half_tE19Flash_kernel_traitsILi32ELi64ELi256ELi4ES3_EELb1ELb0ELb0ELb0ELb0ELb0ELb1ELb1EEEvNS_16Flash_fwd_paramsE --------------------------
	.section	.text._ZN5flash24flash_fwd_splitkv_kernelI23Flash_fwd_kernel_traitsILi32ELi64ELi256ELi4ELb0ELb0EN7cutlass6half_tE19Flash_kernel_traitsILi32ELi64ELi256ELi4ES3_EELb1ELb0ELb0ELb0ELb0ELb0ELb1ELb1EEEvNS_16Flash_fwd_paramsE,"ax",@progbits
	.align	128
        .global         _ZN5flash24flash_fwd_splitkv_kernelI23Flash_fwd_kernel_traitsILi32ELi64ELi256ELi4ELb0ELb0EN7cutlass6half_tE19Flash_kernel_traitsILi32ELi64ELi256ELi4ES3_EELb1ELb0ELb0ELb0ELb0ELb0ELb1ELb1EEEvNS_16Flash_fwd_paramsE
        .type           _ZN5flash24flash_fwd_splitkv_kernelI23Flash_fwd_kernel_traitsILi32ELi64ELi256ELi4ELb0ELb0EN7cutlass6half_tE19Flash_kernel_traitsILi32ELi64ELi256ELi4ES3_EELb1ELb0ELb0ELb0ELb0ELb0ELb1ELb1EEEvNS_16Flash_fwd_paramsE,@function
        .size           _ZN5flash24flash_fwd_splitkv_kernelI23Flash_fwd_kernel_traitsILi32ELi64ELi256ELi4ELb0ELb0EN7cutlass6half_tE19Flash_kernel_traitsILi32ELi64ELi256ELi4ES3_EELb1ELb0ELb0ELb0ELb0ELb0ELb1ELb1EEEvNS_16Flash_fwd_paramsE,(.L_x_5324 - _ZN5flash24flash_fwd_splitkv_kernelI23Flash_fwd_kernel_traitsILi32ELi64ELi256ELi4ELb0ELb0EN7cutlass6half_tE19Flash_kernel_traitsILi32ELi64ELi256ELi4ES3_EELb1ELb0ELb0ELb0ELb0ELb0ELb1ELb1EEEvNS_16Flash_fwd_paramsE)
        .other          _ZN5flash24flash_fwd_splitkv_kernelI23Flash_fwd_kernel_traitsILi32ELi64ELi256ELi4ELb0ELb0EN7cutlass6half_tE19Flash_kernel_traitsILi32ELi64ELi256ELi4ES3_EELb1ELb0ELb0ELb0ELb0ELb0ELb1ELb1EEEvNS_16Flash_fwd_paramsE,@"STO_CUDA_ENTRY STV_DEFAULT"
_ZN5flash24flash_fwd_splitkv_kernelI23Flash_fwd_kernel_traitsILi32ELi64ELi256ELi4ELb0ELb0EN7cutlass6half_tE19Flash_kernel_traitsILi32ELi64ELi256ELi4ES3_EELb1ELb0ELb0ELb0ELb0ELb0ELb1ELb1EEEvNS_16Flash_fwd_paramsE:
.text._ZN5flash24flash_fwd_splitkv_kernelI23Flash_fwd_kernel_traitsILi32ELi64ELi256ELi4ELb0ELb0EN7cutlass6half_tE19Flash_kernel_traitsILi32ELi64ELi256ELi4ES3_EELb1ELb0ELb0ELb0ELb0ELb0ELb1ELb1EEEvNS_16Flash_fwd_paramsE:
[----:B------:R-:W1:Y:S08]  /*0000*/  LDC R1, c[0x0][0x28] ;  /* 0x00000a00ff017b82 */ /* 0x000e700000000800 */
[----:B------:R-:W2:Y:S01]  /*0010*/  LDC R13, c[0x0][0x270] ;  /* 0x00009c00ff0d7b82 */ /* 0x000ea20000000800 */
[----:B------:R-:W3:Y:S01]  /*0020*/  S2R R24, SR_CTAID.Z ;  /* 0x0000000000187919 */ /* 0x000ee20000002700 */
[----:B------:R-:W-:Y:S01]  /*0030*/  MOV R28, 0xffffffff ;  /* 0xffffffff001c7802 */ /* 0x000fe20000000f00 */
[----:B------:R-:W-:Y:S01]  /*0040*/  ULDC.64 UR6, c[0x0][0x208] ;  /* 0x0000820000067ab9 */ /* 0x000fe20000000a00 */
[----:B------:R-:W-:Y:S01]  /*0050*/  ULDC.64 UR8, c[0x0][0x300] ;  /* 0x0000c00000087ab9 */ /* 0x000fe20000000a00 */
[----:B-1----:R-:W-:-:S03]  /*0060*/  VIADD R1, R1, 0xfffffff0 ;  /* 0xfffffff001017836 */ /* 0x002fc60000000000 */
[----:B------:R-:W1:Y:S08]  /*0070*/  LDC.64 R6, c[0x0][0x2f0] ;  /* 0x0000bc00ff067b82 */ /* 0x000e700000000a00 */
[----:B------:R-:W4:Y:S01]  /*0080*/  LDC.U8 R10, c[0x0][0x3c2] ;  /* 0x0000f080ff0a7b82 */ /* 0x000f220000000000 */
[----:B--2---:R-:W2:Y:S01]  /*0090*/  I2F.U32.RP R2, R13 ;  /* 0x0000000d00027306 */ /* 0x004ea20000209000 */
[----:B------:R-:W-:-:S06]  /*00a0*/  ISETP.NE.U32.AND P0, PT, R13, RZ, PT ;  /* 0x000000ff0d00720c */ /* 0x000fcc0003f05070 */
[----:B------:R-:W4:Y:S08]  /*00b0*/  LDC.64 R4, c[0x0][0x2f8] ;  /* 0x0000be00ff047b82 */ /* 0x000f300000000a00 */
[----:B------:R-:W4:Y:S01]  /*00c0*/  LDC.64 R8, c[0x0][0x300] ;  /* 0x0000c000ff087b82 */ /* 0x000f220000000a00 */
        /* <DEDUP_REMOVED lines=18> */
[----:B------:R-:W-:-:S05]  /*01f0*/  @!P0 LOP3.LUT R251, RZ, R13, RZ, 0x33, !PT ;  /* 0x0000000dfffb8212 */ /* 0x000fca00078e33ff */
[C---:B-1----:R-:W-:Y:S02]  /*0200*/  IMAD.WIDE R2, R251.reuse, 0x4, R6 ;  /* 0x00000004fb027825 */ /* 0x042fe400078e0206 */
[----:B------:R-:W1:Y:S03]  /*0210*/  LDC.64 R6, c[0x0][0x2f8] ;  /* 0x0000be00ff067b82 */ /* 0x000e660000000a00 */
[----:B------:R-:W2:Y:S04]  /*0220*/  @P1 LDG.E R28, desc[UR6][R2.64] ;  /* 0x00000006021c1981 */ /* 0x000ea8000c1e1900 */
[----:B------:R1:W2:Y:S01]  /*0230*/  @P1 LDG.E R0, desc[UR6][R2.64+0x4] ;  /* 0x0000040602001981 */ /* 0x0002a2000c1e1900 */
[----:B----4-:R-:W-:Y:S01]  /*0240*/  ISETP.NE.AND P2, PT, R10, RZ, PT ;  /* 0x000000ff0a00720c */ /* 0x010fe20003f45270 */
[----:B------:R-:W-:Y:S01]  /*0250*/  IMAD.MOV.U32 R14, RZ, RZ, -0x1 ;  /* 0xffffffffff0e7424 */ /* 0x000fe200078e00ff */
[----:B------:R-:W-:Y:S01]  /*0260*/  ISETP.EQ.U32.AND P3, PT, R4, RZ, PT ;  /* 0x000000ff0400720c */ /* 0x000fe20003f62070 */
[----:B------:R-:W-:Y:S01]  /*0270*/  IMAD.WIDE R98, R251, 0x4, R8 ;  /* 0x00000004fb627825 */ /* 0x000fe200078e0208 */
[----:B------:R-:W-:-:S02]  /*0280*/  ISETP.NE.U32.AND P0, PT, RZ, UR8, PT ;  /* 0x00000008ff007c0c */ /* 0x000fc4000bf05070 */
[----:B------:R-:W-:Y:S02]  /*0290*/  ISETP.EQ.OR.EX P3, PT, R5, RZ, !P2, P3 ;  /* 0x000000ff0500720c */ /* 0x000fe40005762730 */
[----:B------:R-:W-:Y:S02]  /*02a0*/  ISETP.NE.AND.EX P0, PT, RZ, UR9, PT, P0 ;  /* 0x00000009ff007c0c */ /* 0x000fe4000bf05300 */
[----:B------:R-:W-:-:S11]  /*02b0*/  MOV R11, RZ ;  /* 0x000000ff000b7202 */ /* 0x000fd60000000f00 */
[----:B------:R3:W5:Y:S01]  /*02c0*/  @P0 LDG.E R11, desc[UR6][R98.64] ;  /* 0x00000006620b0981 */ /* 0x000762000c1e1900 */
[----:B-1----:R-:W-:-:S05]  /*02d0*/  IMAD.WIDE R2, R251, 0x4, R6 ;  /* 0x00000004fb027825 */ /* 0x002fca00078e0206 */
[----:B------:R3:W5:Y:S01]  /*02e0*/  @!P3 LDG.E R14, desc[UR6][R2.64] ;  /* 0x00000006020eb981 */ /* 0x000762000c1e1900 */
[----:B------:R-:W1:Y:S01]  /*02f0*/  S2R R21, SR_CTAID.X ;  /* 0x0000000000157919 */ /* 0x000e620000002500 */
[----:B------:R-:W4:Y:S01]  /*0300*/  S2R R15, SR_CTAID.Y ;  /* 0x00000000000f7919 */ /* 0x000f220000002600 */
[----:B------:R-:W1:Y:S01]  /*0310*/  S2R R174, SR_TID.X ;  /* 0x0000000000ae7919 */ /* 0x000e620000002100 */
[----:B--2---:R-:W-:-:S06]  /*0320*/  @P1 IMAD.IADD R16, R0, 0x1, -R28 ;  /* 0x0000000100101824 */ /* 0x004fcc00078e0a1c */
[----:B------:R-:W2:Y:S01]  /*0330*/  @!P1 LDC R16, c[0x0][0x2c4] ;  /* 0x0000b100ff109b82 */ /* 0x000ea20000000800 */
[----:B------:R-:W-:-:S04]  /*0340*/  ISETP.NE.U32.AND P1, PT, R4, RZ, PT ;  /* 0x000000ff0400720c */ /* 0x000fc80003f25070 */
[----:B------:R-:W-:Y:S02]  /*0350*/  ISETP.NE.AND.EX P1, PT, R5, RZ, PT, P1 ;  /* 0x000000ff0500720c */ /* 0x000fe40003f25310 */
[----:B------:R-:W-:Y:S01]  /*0360*/  IADD3 R0, -R251, RZ, RZ ;  /* 0x000000fffb007210 */ /* 0x000fe20007ffe1ff */
[----:B--2---:R3:W-:Y:S04]  /*0370*/  STL [R1+0x8], R16 ;  /* 0x0000081001007387 */ /* 0x0047e80000100800 */
[----:B------:R-:W-:-:S06]  /*0380*/  IMAD R24, R13, R0, R24 ;  /* 0x000000000d187224 */ /* 0x000fcc00078e0218 */
[----:B-1--4-:R-:W-:Y:S05]  /*0390*/  @!P1 BRA `(.L_x_1250) ;  /* 0x0000000000109947 */ /* 0x012fea0003800000 */
[----:B------:R-:W2:Y:S02]  /*03a0*/  @P2 LDG.E R0, desc[UR6][R2.64+0x4] ;  /* 0x0000040602002981 */ /* 0x000ea4000c1e1900 */
[----:B--2--5:R-:W-:-:S06]  /*03b0*/  @P2 IADD3 R10, R0, -R14, RZ ;  /* 0x8000000e000a2210 */ /* 0x024fcc0007ffe0ff */
[----:B------:R2:W5:Y:S01]  /*03c0*/  @!P2 LDG.E R10, desc[UR6][R2.64] ;  /* 0x00000006020aa981 */ /* 0x000562000c1e1900 */
[----:B------:R-:W-:Y:S05]  /*03d0*/  BRA `(.L_x_1251) ;  /* 0x0000000000047947 */ /* 0x000fea0003800000 */
.L_x_1250:
[----:B------:R-:W1:Y:S02]  /*03e0*/  LDC R10, c[0x0][0x2c8] ;  /* 0x0000b200ff0a7b82 */ /* 0x000e640000000800 */
.L_x_1251:
[----:B--23--:R-:W2:Y:S02]  /*03f0*/  LDC.64 R2, c[0x0][0x308] ;  /* 0x0000c200ff027b82 */ /* 0x00cea40000000a00 */
[----:B--2---:R-:W-:-:S04]  /*0400*/  ISETP.NE.U32.AND P4, PT, R2, RZ, PT ;  /* 0x000000ff0200720c */ /* 0x004fc80003f85070 */
[----:B------:R-:W-:-:S13]  /*0410*/  ISETP.NE.AND.EX P4, PT, R3, RZ, PT, P4 ;  /* 0x000000ff0300720c */ /* 0x000fda0003f85340 */
[----:B------:R-:W2:Y:S02]  /*0420*/  @P4 LDC.64 R2, c[0x0][0x308] ;  /* 0x0000c200ff024b82 */ /* 0x000ea40000000a00 */
[----:B--2---:R-:W-:-:S05]  /*0430*/  @P4 IMAD.WIDE R2, R251, 0x4, R2 ;  /* 0x00000004fb024825 */ /* 0x004fca00078e0202 */
[----:B------:R2:W5:Y:S01]  /*0440*/  @P4 LDG.E R12, desc[UR6][R2.64] ;  /* 0x00000006020c4981 */ /* 0x000562000c1e1900 */
[----:B------:R-:W-:-:S05]  /*0450*/  IMAD.SHL.U32 R217, R21, 0x40, RZ ;  /* 0x0000004015d97824 */ /* 0x000fca00078e00ff */
[----:B------:R-:W-:-:S13]  /*0460*/  ISETP.GT.AND P1, PT, R16, R217, PT ;  /* 0x000000d91000720c */ /* 0x000fda0003f24270 */
[----:B------:R-:W-:Y:S05]  /*0470*/  @!P1 EXIT ;  /* 0x000000000000994d */ /* 0x000fea0003800000 */
[----:B------:R-:W3:Y:S01]  /*0480*/  LDC R7, c[0x0][0x10] ;  /* 0x00000400ff077b82 */ /* 0x000ee20000000800 */
[--C-:B-1---5:R-:W-:Y:S02]  /*0490*/  IMAD.IADD R91, R10, 0x1, -R11.reuse ;  /* 0x000000010a5b7824 */ /* 0x122fe400078e0a0b */
[----:B------:R-:W-:Y:S01]  /*04a0*/  @P4 IMAD.IADD R134, R12, 0x1, -R11 ;  /* 0x000000010c864824 */ /* 0x000fe200078e0a0b */
[-C--:B---3--:R-:W-:Y:S02]  /*04b0*/  IABS R0, R7.reuse ;  /* 0x0000000700007213 */ /* 0x088fe40000000000 */
[----:B------:R-:W-:-:S03]  /*04c0*/  IABS R8, R7 ;  /* 0x0000000700087213 */ /* 0x000fc60000000000 */
[----:B------:R-:W-:Y:S02]  /*04d0*/  IMAD.MOV.U32 R4, RZ, RZ, R0 ;  /* 0x000000ffff047224 */ /* 0x000fe400078e0000 */
[----:B------:R-:W1:Y:S02]  /*04e0*/  LDC R0, c[0x0][0x2c8] ;  /* 0x0000b200ff007b82 */ /* 0x000e640000000800 */
[----:B--2---:R-:W2:Y:S08]  /*04f0*/  I2F.RP R2, R4 ;  /* 0x0000000400027306 */ /* 0x004eb00000209400 */
[----:B--2---:R-:W2:Y:S01]  /*0500*/  MUFU.RCP R2, R2 ;  /* 0x0000000200027308 */ /* 0x004ea20000001000 */
[----:B-1----:R-:W-:-:S02]  /*0510*/  VIADD R0, R0, 0xff ;  /* 0x000000ff00007836 */ /* 0x002fc40000000000 */
[----:B--2---:R-:W-:-:S05]  /*0520*/  VIADD R2, R2, 0xffffffe ;  /* 0x0ffffffe02027836 */ /* 0x004fca0000000000 */
[----:B------:R1:W2:Y:S02]  /*0530*/  F2I.FTZ.U32.TRUNC.NTZ R3, R2 ;  /* 0x0000000200037305 */ /* 0x0002a4000021f000 */
[----:B-1----:R-:W-:-:S04]  /*0540*/  SHF.R.S32.HI R2, RZ, 0x1f, R0 ;  /* 0x0000001fff027819 */ /* 0x002fc80000011400 */
[----:B------:R-:W-:Y:S01]  /*0550*/  LEA.HI R0, R2, R0, RZ, 0x8 ;  /* 0x0000000002007211 */ /* 0x000fe200078f40ff */
[----:B--2---:R-:W-:-:S03]  /*0560*/  IMAD.MOV R2, RZ, RZ, -R3 ;  /* 0x000000ffff027224 */ /* 0x004fc600078e0a03 */
        /* <DEDUP_REMOVED lines=8> */
[----:B------:R-:W-:Y:S01]  /*05f0*/  IMAD.MOV.U32 R3, RZ, RZ, R0 ;  /* 0x000000ffff037224 */ /* 0x000fe200078e0000 */
[----:B------:R-:W1:Y:S01]  /*0600*/  @!P4 LDC.64 R8, c[0x0][0x318] ;  /* 0x0000c600ff08cb82 */ /* 0x000e620000000a00 */
[----:B------:R-:W-:-:S04]  /*0610*/  IMAD.HI.U32 R0, R5, R2, RZ ;  /* 0x0000000205007227 */ /* 0x000fc800078e00ff */
[----:B------:R-:W-:-:S03]  /*0620*/  IMAD R2, R0, R3, R2 ;  /* 0x0000000300027224 */ /* 0x000fc600078e0202 */
[----:B------:R-:W2:Y:S02]  /*0630*/  @!P4 LDC R3, c[0x0][0x2cc] ;  /* 0x0000b300ff03cb82 */ /* 0x000ea40000000800 */
[----:B------:R-:W-:-:S06]  /*0640*/  ISETP.GT.U32.AND P2, PT, R4, R2, PT ;  /* 0x000000020400720c */ /* 0x000fcc0003f44070 */
[----:B------:R-:W3:Y:S07]  /*0650*/  LDC R5, c[0x0][0x398] ;  /* 0x0000e600ff057b82 */ /* 0x000eee0000000800 */
[----:B------:R-:W-:Y:S01]  /*0660*/  @!P2 IMAD.IADD R2, R2, 0x1, -R4 ;  /* 0x000000010202a824 */ /* 0x000fe200078e0a04 */
[----:B-1----:R-:W-:Y:S01]  /*0670*/  @!P4 ISETP.NE.U32.AND P3, PT, R8, RZ, PT ;  /* 0x000000ff0800c20c */ /* 0x002fe20003f65070 */
[----:B------:R-:W-:Y:S01]  /*0680*/  @!P2 VIADD R0, R0, 0x1 ;  /* 0x000000010000a836 */ /* 0x000fe20000000000 */
[----:B------:R-:W-:-:S02]  /*0690*/  ISETP.NE.AND P2, PT, R7, RZ, PT ;  /* 0x000000ff0700720c */ /* 0x000fc40003f45270 */
[----:B------:R-:W-:Y:S02]  /*06a0*/  ISETP.GE.U32.AND P5, PT, R2, R4, PT ;  /* 0x000000040200720c */ /* 0x000fe40003fa6070 */
[----:B------:R-:W-:Y:S02]  /*06b0*/  LOP3.LUT R2, R6, R7, RZ, 0x3c, !PT ;  /* 0x0000000706027212 */ /* 0x000fe400078e3cff */
[----:B------:R-:W-:Y:S02]  /*06c0*/  @!P4 ISETP.NE.AND.EX P3, PT, R9, RZ, PT, P3 ;  /* 0x000000ff0900c20c */ /* 0x000fe40003f65330 */
[----:B------:R-:W-:Y:S02]  /*06d0*/  ISETP.GE.AND P1, PT, R2, RZ, PT ;  /* 0x000000ff0200720c */ /* 0x000fe40003f26270 */
[----:B--2---:R-:W-:-:S05]  /*06e0*/  @!P4 SEL R2, R3, RZ, P3 ;  /* 0x000000ff0302c207 */ /* 0x004fca0001800000 */
[----:B------:R-:W-:Y:S01]  /*06f0*/  @!P4 IMAD.IADD R134, R91, 0x1, R2 ;  /* 0x000000015b86c824 */ /* 0x000fe200078e0202 */
[----:B------:R-:W-:Y:S01]  /*0700*/  IADD3 R2, -R16, 0x13f, R217 ;  /* 0x0000013f10027810 */ /* 0x000fe20007ffe1d9 */
[----:B------:R-:W-:Y:S02]  /*0710*/  @P5 VIADD R0, R0, 0x1 ;  /* 0x0000000100005836 */ /* 0x000fe40000000000 */
[----:B------:R-:W-:Y:S01]  /*0720*/  VIADD R3, R134, 0xff ;  /* 0x000000ff86037836 */ /* 0x000fe20000000000 */
[----:B---3--:R-:W-:Y:S01]  /*0730*/  IADD3 R2, R2, R5, R134 ;  /* 0x0000000502027210 */ /* 0x008fe20007ffe086 */
[----:B------:R-:W-:Y:S01]  /*0740*/  @!P1 IMAD.MOV R0, RZ, RZ, -R0 ;  /* 0x000000ffff009224 */ /* 0x000fe200078e0a00 */
[----:B------:R-:W-:Y:S02]  /*0750*/  @!P2 LOP3.LUT R0, RZ, R7, RZ, 0x33, !PT ;  /* 0x00000007ff00a212 */ /* 0x000fe400078e33ff */
[----:B------:R-:W-:Y:S02]  /*0760*/  SHF.R.S32.HI R4, RZ, 0x1f, R3 ;  /* 0x0000001fff047819 */ /* 0x000fe40000011403 */
[----:B------:R-:W-:Y:S01]  /*0770*/  SHF.R.S32.HI R5, RZ, 0x1f, R2 ;  /* 0x0000001fff057819 */ /* 0x000fe20000011402 */
[----:B------:R-:W-:Y:S01]  /*0780*/  IMAD R250, R0, R15, RZ ;  /* 0x0000000f00fa7224 */ /* 0x000fe200078e02ff */
[----:B------:R-:W-:-:S02]  /*0790*/  LEA.HI R3, R4, R3, RZ, 0x8 ;  /* 0x0000000304037211 */ /* 0x000fc400078f40ff */
[----:B------:R-:W-:Y:S02]  /*07a0*/  LEA.HI R2, R5, R2, RZ, 0x8 ;  /* 0x0000000205027211 */ /* 0x000fe400078f40ff */
        /* <DEDUP_REMOVED lines=63> */
.L_x_1252:
[----:B------:R-:W1:Y:S01]  /*0ba0*/  LDC.64 R2, c[0x0][0x368] ;  /* 0x0000da00ff027b82 */ /* 0x000e620000000a00 */
[----:B------:R-:W-:Y:S01]  /*0bb0*/  IMAD.MOV.U32 R10, RZ, RZ, R251 ;  /* 0x000000ffff0a7224 */ /* 0x000fe200078e00fb */
        /* <DEDUP_REMOVED lines=8> */
[----:B------:R-:W-:Y:S01]  /*0c40*/  IMAD.MOV.U32 R0, RZ, RZ, RZ ;  /* 0x000000ffff007224 */ /* 0x000fe200078e00ff */
[----:B------:R-:W-:Y:S02]  /*0c50*/  SHF.R.S32.HI R30, RZ, 0x1f, R251 ;  /* 0x0000001fff1e7819 */ /* 0x000fe400000114fb */
        /* <DEDUP_REMOVED lines=18> */
.L_x_1253:
        /* <DEDUP_REMOVED lines=88> */
.L_x_1254:
        /* <DEDUP_REMOVED lines=48> */
.L_x_1256:
        /* <DEDUP_REMOVED lines=10> */
[----:B------:R-:W-:Y:S02]  /*16a0*/  @P4 IMAD R18, R6, R17, R5 ;  /* 0x0000001106124224 */ /* 0x000fe400078e0205 */
[----:B------:R-:W-:Y:S01]  /*16b0*/  IMAD.WIDE.U32 R2, R7, R12, R2 ;  /* 0x0000000c07027225 */ /* 0x000fe200078e0002 */
[----:B------:R-:W-:-:S03]  /*16c0*/  @P4 MOV R12, R4 ;  /* 0x00000004000c4202 */ /* 0x000fc60000000f00 */
[----:B------:R-:W-:Y:S01]  /*16d0*/  IMAD R0, R7, R13, R0 ;  /* 0x0000000d07007224 */ /* 0x000fe200078e0200 */
[----:B------:R-:W-:Y:S02]  /*16e0*/  MOV R26, R2 ;  /* 0x00000002001a7202 */ /* 0x000fe40000000f00 */
[----:B------:R-:W-:Y:S02]  /*16f0*/  MOV R13, R20 ;  /* 0x00000014000d7202 */ /* 0x000fe40000000f00 */
        /* <DEDUP_REMOVED lines=15> */
.L_x_1255:
[----:B------:R1:W5:Y:S01]  /*17f0*/  @P0 LDG.E R29, desc[UR6][R98.64] ;  /* 0x00000006621d0981 */ /* 0x000362000c1e1900 */
[----:B------:R-:W-:Y:S01]  /*1800*/  SHF.R.S32.HI R5, RZ, 0x1f, R174 ;  /* 0x0000001fff057819 */ /* 0x000fe200000114ae */
[----:B------:R-:W2:Y:S01]  /*1810*/  LDC.64 R14, c[0x0][0x240] ;  /* 0x00009000ff0e7b82 */ /* 0x000ea20000000a00 */
[----:B------:R-:W-:Y:S01]  /*1820*/  ISETP.NE.AND P1, PT, R28, -0x1, PT ;  /* 0xffffffff1c00780c */ /* 0x000fe20003f25270 */
[----:B------:R-:W-:Y:S01]  /*1830*/  ULDC.64 UR4, c[0x0][0x268] ;  /* 0x00009a0000047ab9 */ /* 0x000fe20000000a00 */
[CC--:B------:R-:W-:Y:S01]  /*1840*/  LEA.HI R4, R5.reuse, R174.reuse, RZ, 0x2 ;  /* 0x000000ae05047211 */ /* 0x0c0fe200078f10ff */
[----:B------:R-:W-:Y:S01]  /*1850*/  ULDC.64 UR30, c[0x0][0x250] ;  /* 0x00009400001e7ab9 */ /* 0x000fe20000000a00 */
[C---:B------:R-:W-:Y:S01]  /*1860*/  LEA.HI R2, R5.reuse, R174, RZ, 0x5 ;  /* 0x000000ae05027211 */ /* 0x040fe200078f28ff */
[----:B------:R-:W-:Y:S01]  /*1870*/  IMAD.MOV.U32 R33, RZ, RZ, 0x10 ;  /* 0x00000010ff217424 */ /* 0x000fe200078e00ff */
[----:B------:R-:W-:Y:S01]  /*1880*/  SHF.R.S32.HI R76, RZ, 0x2, R4 ;  /* 0x00000002ff4c7819 */ /* 0x000fe20000011404 */
[----:B------:R-:W3:Y:S01]  /*1890*/  LDC R108, c[0x0][0x2e0] ;  /* 0x0000b800ff6c7b82 */ /* 0x000ee20000000800 */
[----:B------:R-:W-:Y:S01]  /*18a0*/  SHF.R.S32.HI R2, RZ, 0x5, R2 ;  /* 0x00000005ff027819 */ /* 0x000fe20000011402 */
[----:B------:R-:W-:Y:S01]  /*18b0*/  USHF.L.U64.HI UR18, UR30, 0x5, UR31 ;  /* 0x000000051e127899 */ /* 0x000fe2000801021f */
[----:B------:R-:W-:Y:S01]  /*18c0*/  LEA.HI R0, R4, R76, RZ, 0x1 ;  /* 0x0000004c04007211 */ /* 0x000fe200078f08ff */
[----:B------:R-:W-:Y:S01]  /*18d0*/  USHF.L.U32 UR19, UR30, 0x5, URZ ;  /* 0x000000051e137899 */ /* 0x000fe2000800063f */
[----:B------:R-:W-:Y:S01]  /*18e0*/  LEA.HI R3, R5, R174, RZ, 0x3 ;  /* 0x000000ae05037211 */ /* 0x000fe200078f18ff */
[----:B------:R-:W-:Y:S01]  /*18f0*/  IMAD.SHL.U32 R245, R62, 0x20, RZ ;  /* 0x000000203ef57824 */ /* 0x000fe200078e00ff */
[----:B------:R-:W-:Y:S01]  /*1900*/  LOP3.LUT R0, R0, 0x7fffffe, RZ, 0xc0, !PT ;  /* 0x07fffffe00007812 */ /* 0x000fe200078ec0ff */
[----:B-----5:R-:W4:Y:S01]  /*1910*/  @!P1 LDC.64 R10, c[0x0][0x228] ;  /* 0x00008a00ff0a9b82 */ /* 0x020f220000000a00 */
[----:B------:R-:W-:-:S02]  /*1920*/  SHF.R.S32.HI R77, RZ, 0x1f, R76 ;  /* 0x0000001fff4d7819 */ /* 0x000fc4000001144c */
[----:B------:R-:W-:Y:S01]  /*1930*/  SHF.R.S32.HI R101, RZ, 0x3, R3 ;  /* 0x00000003ff657819 */ /* 0x000fe20000011403 */
[----:B------:R-:W-:Y:S01]  /*1940*/  IMAD.IADD R0, R76, 0x1, -R0 ;  /* 0x000000014c007824 */ /* 0x000fe200078e0a00 */
[----:B------:R-:W-:Y:S01]  /*1950*/  LOP3.LUT R4, R4, 0xfffffffc, RZ, 0xc0, !PT ;  /* 0xfffffffc04047812 */ /* 0x000fe200078ec0ff */
[----:B------:R-:W-:Y:S01]  /*1960*/  IMAD.WIDE R16, R21, 0x40, R76 ;  /* 0x0000004015107825 */ /* 0x000fe200078e024c */
[----:B------:R-:W-:-:S03]  /*1970*/  SHF.L.U64.HI R249, R62, 0x5, R63 ;  /* 0x000000053ef97819 */ /* 0x000fc6000001023f */
[----:B------:R-:W-:Y:S01]  /*1980*/  IMAD R25, R2, 0x8, R0 ;  /* 0x0000000802197824 */ /* 0x000fe200078e0200 */
[----:B------:R-:W-:Y:S01]  /*1990*/  LEA.HI R0, R5, R174, RZ, 0x4 ;  /* 0x000000ae05007211 */ /* 0x000fe200078f20ff */
[----:B------:R-:W-:-:S03]  /*19a0*/  IMAD.IADD R21, R174, 0x1, -R4 ;  /* 0x00000001ae157824 */ /* 0x000fc600078e0a04 */
[----:B------:R-:W-:Y:S01]  /*19b0*/  LOP3.LUT R2, R0, 0xfffffff0, RZ, 0xc0, !PT ;  /* 0xfffffff000027812 */ /* 0x000fe200078ec0ff */
[----:B------:R-:W-:Y:S01]  /*19c0*/  IMAD.SHL.U32 R132, R21, 0x8, RZ ;  /* 0x0000000815847824 */ /* 0x000fe200078e00ff */
[----:B------:R-:W-:Y:S01]  /*19d0*/  LOP3.LUT R0, R3, 0xfffffff8, RZ, 0xc0, !PT ;  /* 0xfffffff803007812 */ /* 0x000fe200078ec0ff */
[----:B------:R-:W-:Y:S01]  /*19e0*/  IMAD.SHL.U32 R3, R101, 0x40, RZ ;  /* 0x0000004065037824 */ /* 0x000fe200078e00ff */
[----:B---3--:R-:W-:Y:S01]  /*19f0*/  LEA.HI R108, R108, R108, RZ, 0x1 ;  /* 0x0000006c6c6c7211 */ /* 0x008fe200078f08ff */
[C---:B------:R-:W-:Y:S01]  /*1a00*/  IMAD.IADD R97, R174.reuse, 0x1, -R2 ;  /* 0x00000001ae617824 */ /* 0x040fe200078e0a02 */
[----:B------:R-:W-:Y:S01]  /*1a10*/  SHF.R.S32.HI R133, RZ, 0x1f, R132 ;  /* 0x0000001fff857819 */ /* 0x000fe20000011484 */
[----:B------:R-:W-:Y:S01]  /*1a20*/  IMAD.IADD R4, R174, 0x1, -R0 ;  /* 0x00000001ae047824 */ /* 0x000fe200078e0a00 */
[----:B------:R-:W-:Y:S01]  /*1a30*/  LOP3.LUT R0, R3, 0xc0, RZ, 0xc0, !PT ;  /* 0x000000c003007812 */ /* 0x000fe200078ec0ff */
[----:B--2---:R-:W-:Y:S01]  /*1a40*/  @P1 IMAD.WIDE.U32 R2, R28, R14, RZ ;  /* 0x0000000e1c021225 */ /* 0x004fe200078e00ff */
[----:B------:R-:W-:-:S02]  /*1a50*/  LEA.HI R102, R97, R97, RZ, 0x1 ;  /* 0x0000006161667211 */ /* 0x000fc400078f08ff */
[----:B------:R-:W-:Y:S02]  /*1a60*/  LEA.HI R22, R4, R4, RZ, 0x1 ;  /* 0x0000000404167211 */ /* 0x000fe400078f08ff */
[----:B------:R-:W-:Y:S02]  /*1a70*/  LOP3.LUT R7, R0, 0x18, R132, 0xf8, !PT ;  /* 0x0000001800077812 */ /* 0x000fe400078ef884 */
[----:B------:R-:W-:Y:S02]  /*1a80*/  SHF.R.U32.HI R6, RZ, 0x3, R0 ;  /* 0x00000003ff067819 */ /* 0x000fe40000011600 */
[----:B------:R-:W-:Y:S02]  /*1a90*/  LOP3.LUT R0, R22, 0xfffffffe, RZ, 0xc0, !PT ;  /* 0xfffffffe16007812 */ /* 0x000fe400078ec0ff */
[----:B------:R-:W-:Y:S01]  /*1aa0*/  LOP3.LUT R9, R7, R6, RZ, 0x3c, !PT ;  /* 0x0000000607097212 */ /* 0x000fe200078e3cff */
[----:B------:R-:W-:Y:S01]  /*1ab0*/  @P1 IMAD R7, R28, R15, R3 ;  /* 0x0000000f1c071224 */ /* 0x000fe200078e0203 */
[----:B------:R-:W-:Y:S01]  /*1ac0*/  SHF.R.S32.HI R8, RZ, 0x1, R102 ;  /* 0x00000001ff087819 */ /* 0x000fe20000011466 */
[----:B------:R-:W-:Y:S01]  /*1ad0*/  IMAD.IADD R107, R4, 0x1, -R0 ;  /* 0x00000001046b7824 */ /* 0x000fe200078e0a00 */
[----:B------:R-:W-:Y:S01]  /*1ae0*/  SHF.R.S32.HI R5, RZ, 0x1f, R102 ;  /* 0x0000001fff057819 */ /* 0x000fe20000011466 */
[----:B------:R-:W-:Y:S01]  /*1af0*/  @P1 IMAD.MOV.U32 R4, RZ, RZ, R2 ;  /* 0x000000ffff041224 */ /* 0x000fe200078e0002 */
[----:B------:R-:W-:Y:S01]  /*1b00*/  SHF.R.S32.HI R92, RZ, 0x1, R108 ;  /* 0x00000001ff5c7819 */ /* 0x000fe2000001146c */
[----:B----4-:R-:W-:Y:S01]  /*1b10*/  @!P1 IMAD R0, R30, R10, RZ ;  /* 0x0000000a1e009224 */ /* 0x010fe200078e02ff */
[----:B------:R-:W-:Y:S01]  /*1b20*/  LEA.HI R5, R5, R8, RZ, 0x2 ;  /* 0x0000000805057211 */ /* 0x000fe200078f10ff */
[----:B------:R-:W-:Y:S01]  /*1b30*/  @!P1 IMAD.WIDE.U32 R2, R251, R10, RZ ;  /* 0x0000000afb029225 */ /* 0x000fe200078e00ff */
[----:B------:R-:W-:-:S02]  /*1b40*/  LEA R237, R25, R9, 0x5 ;  /* 0x0000000919ed7211 */ /* 0x000fc400078e28ff */
[----:B------:R-:W-:Y:S01]  /*1b50*/  LOP3.LUT R5, R5, 0xfffffffc, RZ, 0xc0, !PT ;  /* 0xfffffffc05057812 */ /* 0x000fe200078ec0ff */
[----:B------:R-:W-:Y:S01]  /*1b60*/  @!P1 IMAD R0, R251, R11, R0 ;  /* 0x0000000bfb009224 */ /* 0x000fe200078e0200 */
[----:B------:R-:W-:Y:S01]  /*1b70*/  SHF.R.S32.HI R124, RZ, 0x1, R22 ;  /* 0x00000001ff7c7819 */ /* 0x000fe20000011416 */
[----:B------:R-:W-:Y:S02]  /*1b80*/  @!P1 IMAD.MOV.U32 R4, RZ, RZ, R2 ;  /* 0x000000ffff049224 */ /* 0x000fe400078e0002 */
[----:B------:R-:W-:Y:S01]  /*1b90*/  @!P1 IMAD.IADD R7, R3, 0x1, R0 ;  /* 0x0000000103079824 */ /* 0x000fe200078e0200 */
[----:B------:R-:W-:Y:S01]  /*1ba0*/  IADD3 R2, P1, R132, R12, RZ ;  /* 0x0000000c84027210 */ /* 0x000fe20007f3e0ff */
[----:B------:R-:W-:Y:S01]  /*1bb0*/  IMAD.IADD R105, R8, 0x1, -R5 ;  /* 0x0000000108697824 */ /* 0x000fe200078e0a05 */
[----:B------:R-:W-:Y:S01]  /*1bc0*/  IADD3 R4, P2, R132, R4, RZ ;  /* 0x0000000484047210 */ /* 0x000fe20007f5e0ff */
[----:B------:R-:W-:Y:S01]  /*1bd0*/  IMAD R6, R17, R14, RZ ;  /* 0x0000000e11067224 */ /* 0x000fe200078e02ff */
[----:B------:R-:W-:Y:S01]  /*1be0*/  SHF.R.S32.HI R8, RZ, 0x1f, R24 ;  /* 0x0000001fff087819 */ /* 0x000fe20000011418 */
[----:B------:R-:W-:-:S02]  /*1bf0*/  IMAD.X R3, R133, 0x1, R18, P1 ;  /* 0x0000000185037824 */ /* 0x000fc400008e0612 */
[----:B------:R-:W-:Y:S01]  /*1c00*/  IMAD.X R5, R133, 0x1, R7, P2 ;  /* 0x0000000185057824 */ /* 0x000fe200010e0607 */
[----:B------:R-:W-:Y:S01]  /*1c10*/  IADD3 R7, P1, R76, R13, RZ ;  /* 0x0000000d4c077210 */ /* 0x000fe20007f3e0ff */
[----:B------:R-:W-:Y:S02]  /*1c20*/  IMAD R0, R45, UR4, RZ ;  /* 0x000000042d007c24 */ /* 0x000fe4000f8e02ff */
[----:B------:R-:W-:Y:S02]  /*1c30*/  IMAD R15, R16, R15, R6 ;  /* 0x0000000f100f7224 */ /* 0x000fe400078e0206 */
[----:B------:R-:W-:Y:S02]  /*1c40*/  IMAD R6, R19, UR5, R0 ;  /* 0x0000000513067c24 */ /* 0x000fe4000f8e0200 */
[----:B------:R-:W-:Y:S02]  /*1c50*/  IMAD.X R0, R77, 0x1, R23, P1 ;  /* 0x000000014d007824 */ /* 0x000fe400008e0617 */
[----:B------:R-:W-:Y:S01]  /*1c60*/  IMAD.WIDE.U32 R2, R19, UR4, R2 ;  /* 0x0000000413027c25 */ /* 0x000fe2000f8e0002 */
[----:B------:R-:W-:-:S03]  /*1c70*/  ULDC.64 UR4, c[0x0][0x258] ;  /* 0x0000960000047ab9 */ /* 0x000fc60000000a00 */
[----:B------:R-:W-:Y:S01]  /*1c80*/  IMAD R0, R0, UR30, RZ ;  /* 0x0000001e00007c24 */ /* 0x000fe2000f8e02ff */
[----:B------:R-:W-:Y:S01]  /*1c90*/  IADD3 R3, R3, R6, RZ ;  /* 0x0000000603037210 */ /* 0x000fe20007ffe0ff */
[----:B------:R-:W-:Y:S02]  /*1ca0*/  IMAD R6, R8, UR4, RZ ;  /* 0x0000000408067c24 */ /* 0x000fe4000f8e02ff */
[C---:B------:R-:W-:Y:S01]  /*1cb0*/  IMAD R8, R7.reuse, UR31, R0 ;  /* 0x0000001f07087c24 */ /* 0x040fe2000f8e0200 */
[----:B------:R-:W-:Y:S01]  /*1cc0*/  SHF.R.S32.HI R0, RZ, 0x1f, R91 ;  /* 0x0000001fff007819 */ /* 0x000fe2000001145b */
[----:B------:R-:W-:Y:S01]  /*1cd0*/  IMAD.WIDE.U32 R238, R7, UR30, R2 ;  /* 0x0000001e07ee7c25 */ /* 0x000fe2000f8e0002 */
[----:B------:R-:W-:Y:S02]  /*1ce0*/  IADD3 R2, P1, R132, R26, RZ ;  /* 0x0000001a84027210 */ /* 0x000fe40007f3e0ff */
[----:B------:R-:W-:Y:S01]  /*1cf0*/  LEA.HI R0, R0, R91, RZ, 0x8 ;  /* 0x0000005b00007211 */ /* 0x000fe200078f40ff */
[----:B------:R-:W-:-:S02]  /*1d00*/  IMAD.IADD R35, R239, 0x1, R8 ;  /* 0x00000001ef237824 */ /* 0x000fc400078e0208 */
[----:B------:R-:W-:Y:S01]  /*1d10*/  IMAD.WIDE.U32 R4, R16, R14, R4 ;  /* 0x0000000e10047225 */ /* 0x000fe200078e0004 */
[----:B------:R-:W-:Y:S02]  /*1d20*/  SHF.R.S32.HI R3, RZ, 0x8, R0 ;  /* 0x00000008ff037819 */ /* 0x000fe40000011400 */
[----:B------:R1:W-:Y:S01]  /*1d30*/  STL [R1+0x4], R35 ;  /* 0x0000042301007387 */ /* 0x0003e20000100800 */
[----:B------:R-:W-:Y:S01]  /*1d40*/  IMAD.IADD R5, R5, 0x1, R15 ;  /* 0x0000000105057824 */ /* 0x000fe200078e020f */
[----:B------:R-:W-:Y:S01]  /*1d50*/  VIMNMX R90, R250, R3, !PT ;  /* 0x00000003fa5a7248 */ /* 0x000fe20007fe0100 */
[----:B------:R-:W-:Y:S02]  /*1d60*/  IMAD.SHL.U32 R0, R21, 0x4, RZ ;  /* 0x0000000415007824 */ /* 0x000fe400078e00ff */
[----:B------:R-:W-:-:S04]  /*1d70*/  IMAD.WIDE.U32 R94, R24, UR4, R4 ;  /* 0x00000004185e7c25 */ /* 0x000fc8000f8e0004 */
[----:B------:R-:W-:Y:S02]  /*1d80*/  IMAD R96, R76, R92, R0 ;  /* 0x0000005c4c607224 */ /* 0x000fe400078e0200 */
[-C--:B------:R-:W-:Y:S02]  /*1d90*/  IMAD R4, R77, R62.reuse, RZ ;  /* 0x0000003e4d047224 */ /* 0x080fe400078e02ff */
[----:B------:R-:W-:Y:S01]  /*1da0*/  IMAD.X R3, R133, 0x1, R27, P1 ;  /* 0x0000000185037824 */ /* 0x000fe200008e061b */
[----:B------:R-:W-:Y:S01]  /*1db0*/  LOP3.LUT P1, RZ, R105, 0x2, RZ, 0xc0, !PT ;  /* 0x0000000269ff7812 */ /* 0x000fe2000782c0ff */
[--C-:B------:R-:W-:Y:S01]  /*1dc0*/  IMAD.IADD R100, R0, 0x1, R96.reuse ;  /* 0x0000000100647824 */ /* 0x100fe200078e0260 */
[----:B------:R-:W-:Y:S01]  /*1dd0*/  SHF.R.S32.HI R103, RZ, 0x1f, R96 ;  /* 0x0000001fff677819 */ /* 0x000fe20000011460 */
[----:B------:R-:W-:Y:S01]  /*1de0*/  IMAD R6, R24, UR5, R6 ;  /* 0x0000000518067c24 */ /* 0x000fe2000f8e0206 */
[----:B------:R-:W-:Y:S01]  /*1df0*/  SEL R33, R33, 0xfffffff0, !P1 ;  /* 0xfffffff021217807 */ /* 0x000fe20004800000 */
[C---:B------:R-:W-:Y:S01]  /*1e00*/  IMAD R4, R76.reuse, R63, R4 ;  /* 0x0000003f4c047224 */ /* 0x040fe200078e0204 */
[----:B------:R-:W-:Y:S01]  /*1e10*/  SHF.R.S32.HI R104, RZ, 0x1f, R100 ;  /* 0x0000001fff687819 */ /* 0x000fe20000011464 */
[----:B------:R-:W-:-:S04]  /*1e20*/  IMAD.WIDE.U32 R168, R76, R62, R2 ;  /* 0x0000003e4ca87225 */ /* 0x000fc800078e0002 */
[----:B------:R-:W-:Y:S02]  /*1e30*/  IMAD.IADD R175, R169, 0x1, R4 ;  /* 0x00000001a9af7824 */ /* 0x000fe400078e0204 */
[----:B------:R-:W-:Y:S01]  /*1e40*/  IMAD.IADD R93, R95, 0x1, R6 ;  /* 0x000000015f5d7824 */ /* 0x000fe200078e0206 */
[----:B------:R-:W-:Y:S02]  /*1e50*/  @!P0 MOV R29, RZ ;  /* 0x000000ff001d8202 */ /* 0x000fe40000000f00 */
[----:B------:R-:W-:-:S13]  /*1e60*/  ISETP.GT.AND P0, PT, R248, R90, PT ;  /* 0x0000005af800720c */ /* 0x000fda0003f04270 */
[----:B-1----:R-:W-:Y:S05]  /*1e70*/  @!P0 BRA `(.L_x_1257) ;  /* 0x0000007000e08947 */ /* 0x002fea0003800000 */
        /* <DEDUP_REMOVED lines=38> */
[C---:B------:R-:W-:Y:S01]  /*20e0*/  SHF.L.U64.HI R88, R10.reuse, 0x6, R11 ;  /* 0x000000060a587819 */ /* 0x040fe2000001020b */
[----:B------:R-:W-:Y:S01]  /*20f0*/  USHF.L.U64.HI UR29, UR16, 0x7, UR17 ;  /* 0x00000007101d7899 */ /* 0x000fe20008010211 */
[----:B------:R-:W-:Y:S01]  /*2100*/  IMAD.IADD R3, R3, 0x1, R0 ;  /* 0x0000000103037824 */ /* 0x000fe200078e0200 */
[----:B------:R-:W-:Y:S01]  /*2110*/  USHF.L.U32 UR42, UR16, 0x7, URZ ;  /* 0x00000007102a7899 */ /* 0x000fe2000800063f */
[----:B------:R-:W-:Y:S01]  /*2120*/  IMAD R0, R45, UR14, RZ ;  /* 0x0000000e2d007c24 */ /* 0x000fe2000f8e02ff */
[----:B------:R-:W-:Y:S01]  /*2130*/  UIMAD.WIDE.U32 UR52, UR16, 0x140, URZ ;  /* 0x00000140103478a5 */ /* 0x000fe2000f8e003f */
[C---:B------:R-:W-:Y:S01]  /*2140*/  IMAD.WIDE.U32 R4, R19.reuse, UR14, R4 ;  /* 0x0000000e13047c25 */ /* 0x040fe2000f8e0004 */
[----:B------:R-:W-:Y:S01]  /*2150*/  USHF.L.U32 UR14, UR16, 0x6, URZ ;  /* 0x00000006100e7899 */ /* 0x000fe2000800063f */
[----:B------:R-:W-:Y:S01]  /*2160*/  SHF.L.U64.HI R89, R10, 0x7, R11 ;  /* 0x000000070a597819 */ /* 0x000fe2000001020b */
[----:B------:R-:W-:Y:S01]  /*2170*/  UIMAD UR44, UR17, 0x140, URZ ;  /* 0x00000140112c78a4 */ /* 0x000fe2000f8e023f */
[----:B------:R-:W-:Y:S01]  /*2180*/  IMAD R0, R19, UR15, R0 ;  /* 0x0000000f13007c24 */ /* 0x000fe2000f8e0200 */
[C---:B------:R-:W-:Y:S01]  /*2190*/  LEA R54, P1, R4.reuse, UR12, 0x1 ;  /* 0x0000000c04367c11 */ /* 0x040fe2000f8208ff */
[----:B------:R-:W-:Y:S01]  /*21a0*/  IMAD R45, R45, UR10, RZ ;  /* 0x0000000a2d2d7c24 */ /* 0x000fe2000f8e02ff */
[----:B------:R-:W-:Y:S01]  /*21b0*/  UIMAD UR15, UR17, 0xc0, URZ ;  /* 0x000000c0110f78a4 */ /* 0x000fe2000f8e023f */
[----:B------:R-:W-:Y:S01]  /*21c0*/  IMAD.WIDE.U32 R2, R19, UR10, R2 ;  /* 0x0000000a13027c25 */ /* 0x000fe2000f8e0002 */
        /* <DEDUP_REMOVED lines=105> */
.L_x_1311:
        /* <DEDUP_REMOVED lines=8> */
[-C--:B------:R-:W-:Y:S02]  /*28e0*/  ISETP.GE.OR P0, PT, R76, R40.reuse, P1 ;  /* 0x000000284c00720c */ /* 0x080fe40000f06670 */
[----:B------:R-:W-:Y:S02]  /*28f0*/  ISETP.GE.OR P2, PT, R56, R40, P1 ;  /* 0x000000283800720c */ /* 0x000fe40000f46670 */
        /* <DEDUP_REMOVED lines=136> */
.L_x_1261:
[----:B------:R-:W-:Y:S05]  /*3180*/  BSYNC B0 ;  /* 0x0000000000007941 */ /* 0x000fea0003800000 */
.L_x_1260:
        /* <DEDUP_REMOVED lines=61> */
.L_x_1263:
[----:B------:R-:W-:Y:S05]  /*3560*/  BSYNC B0 ;  /* 0x0000000000007941 */ /* 0x000fea0003800000 */
.L_x_1262:
        /* <DEDUP_REMOVED lines=62> */
.L_x_1265:
[----:B------:R-:W-:Y:S05]  /*3950*/  BSYNC B0 ;  /* 0x0000000000007941 */ /* 0x000fea0003800000 */
.L_x_1264:
        /* <DEDUP_REMOVED lines=81> */
.L_x_1267:
[----:B------:R-:W-:Y:S05]  /*3e70*/  BSYNC B0 ;  /* 0x0000000000007941 */ /* 0x000fea0003800000 */
.L_x_1266:
        /* <DEDUP_REMOVED lines=61> */
.L_x_1269:
[----:B------:R-:W-:Y:S05]  /*4250*/  BSYNC B0 ;  /* 0x0000000000007941 */ /* 0x000fea0003800000 */
.L_x_1268:
        /* <DEDUP_REMOVED lines=70> */
.L_x_1271:
[----:B------:R-:W-:Y:S05]  /*46c0*/  BSYNC B0 ;  /* 0x0000000000007941 */ /* 0x000fea0003800000 */
.L_x_1270:
        /* <DEDUP_REMOVED lines=70> */
.L_x_1273:
[----:B------:R-:W-:Y:S05]  /*4b30*/  BSYNC B0 ;  /* 0x0000000000007941 */ /* 0x000fea0003800000 */
.L_x_1272:
        /* <DEDUP_REMOVED lines=70> */
.L_x_1275:
[----:B------:R-:W-:Y:S05]  /*4fa0*/  BSYNC B0 ;  /* 0x0000000000007941 */ /* 0x000fea0003800000 */
.L_x_1274:
[C---:B------:R-:W-:Y:S01]  /*4fb0*/  LEA R31, P1, R30.reuse, R34, 0x1 ;  /* 0x000000221e1f7211 */ /* 0x040fe200078208ff */
[----:B------:R-:W-:Y:S01]  /*4fc0*/  IMAD.MOV.U32 R14, RZ, RZ, R16 ;  /* 0x000000ffff0e7224 */ /* 0x000fe200078e0010 */
[----:B------:R-:W-:Y:S02]  /*4fd0*/  UMOV UR4, UR45 ;  /* 0x0000002d00047c82 */ /* 0x000fe40008000000 */
[C---:B------:R-:W-:Y:S02]  /*4fe0*/  LEA.HI.X.SX32 R32, R30.reuse, R35, 0x1, P1 ;  /* 0x000000231e207211 */ /* 0x040fe400008f0eff */
[C---:B------:R-:W-:Y:S04]  /*4ff0*/  LEA R16, P0, R30.reuse, R14, 0x1 ;  /* 0x0000000e1e107211 */ /* 0x040fe800078008ff */
[----:B------:R-:W-:Y:S01]  /*5000*/  LEA.HI.X.SX32 R15, R30, R15, 0x1, P0 ;  /* 0x0000000f1e0f7211 */ /* 0x000fe200000f0eff */
[----:B------:R-:W-:Y:S08]  /*5010*/  BRA `(.L_x_1276) ;  /* 0x0000003800e47947 */ /* 0x000ff00003800000 */
.L_x_1259:
        /* <DEDUP_REMOVED lines=98> */
.L_x_1280:
[----:B------:R-:W-:Y:S05]  /*5640*/  BSYNC B0 ;  /* 0x0000000000007941 */ /* 0x000fea0003800000 */
.L_x_1279:
[----:B-----5:R2:W-:Y:S02]  /*5650*/  STG.E.128 desc[UR6][R34.64], R8 ;  /* 0x0000000822007986 */ /* 0x0205e4000c101d06 */
.L_x_1278:
[----:B------:R-:W-:Y:S05]  /*5660*/  BSYNC B1 ;  /* 0x0000000000017941 */ /* 0x000fea0003800000 */
.L_x_1277:
        /* <DEDUP_REMOVED lines=98> */
.L_x_1284:
[----:B------:R-:W-:Y:S05]  /*5c90*/  BSYNC B0 ;  /* 0x0000000000007941 */ /* 0x000fea0003800000 */
.L_x_1283:
[----:B-----5:R3:W-:Y:S02]  /*5ca0*/  STG.E.128 desc[UR6][R34.64], R8 ;  /* 0x0000000822007986 */ /* 0x0207e4000c101d06 */
.L_x_1282:
[----:B------:R-:W-:Y:S05]  /*5cb0*/  BSYNC B1 ;  /* 0x0000000000017941 */ /* 0x000fea0003800000 */
.L_x_1281:
        /* <DEDUP_REMOVED lines=98> */
.L_x_1288:
[----:B------:R-:W-:Y:S05]  /*62e0*/  BSYNC B0 ;  /* 0x0000000000007941 */ /* 0x000fea0003800000 */
.L_x_1287:
[----:B-----5:R4:W-:Y:S02]  /*62f0*/  STG.E.128 desc[UR6][R34.64], R8 ;  /* 0x0000000822007986 */ /* 0x0209e4000c101d06 */
.L_x_1286:
[----:B------:R-:W-:Y:S05]  /*6300*/  BSYNC B1 ;  /* 0x0000000000017941 */ /* 0x000fea0003800000 */
.L_x_1285:
        /* <DEDUP_REMOVED lines=107> */
.L_x_1292:
[----:B------:R-:W-:Y:S05]  /*69c0*/  BSYNC B0 ;  /* 0x0000000000007941 */ /* 0x000fea0003800000 */
.L_x_1291:
[----:B-----5:R2:W-:Y:S02]  /*69d0*/  STG.E.128 desc[UR6][R34.64], R8 ;  /* 0x0000000822007986 */ /* 0x0205e4000c101d06 */
.L_x_1290:
[----:B------:R-:W-:Y:S05]  /*69e0*/  BSYNC B1 ;  /* 0x0000000000017941 */ /* 0x000fea0003800000 */
.L_x_1289:
        /* <DEDUP_REMOVED lines=98> */
.L_x_1296:
[----:B------:R-:W-:Y:S05]  /*7010*/  BSYNC B0 ;  /* 0x0000000000007941 */ /* 0x000fea0003800000 */
.L_x_1295:
[----:B-----5:R2:W-:Y:S02]  /*7020*/  STG.E.128 desc[UR6][R34.64], R8 ;  /* 0x0000000822007986 */ /* 0x0205e4000c101d06 */
.L_x_1294:
[----:B------:R-:W-:Y:S05]  /*7030*/  BSYNC B1 ;  /* 0x0000000000017941 */ /* 0x000fea0003800000 */
.L_x_1293:
        /* <DEDUP_REMOVED lines=107> */
.L_x_1300:
[----:B------:R-:W-:Y:S05]  /*76f0*/  BSYNC B0 ;  /* 0x0000000000007941 */ /* 0x000fea0003800000 */
.L_x_1299:
[----:B-----5:R2:W-:Y:S02]  /*7700*/  STG.E.128 desc[UR6][R34.64], R8 ;  /* 0x0000000822007986 */ /* 0x0205e4000c101d06 */
.L_x_1298:
[----:B------:R-:W-:Y:S05]  /*7710*/  BSYNC B1 ;  /* 0x0000000000017941 */ /* 0x000fea0003800000 */
.L_x_1297:
        /* <DEDUP_REMOVED lines=107> */
.L_x_1304:
[----:B------:R-:W-:Y:S05]  /*7dd0*/  BSYNC B0 ;  /* 0x0000000000007941 */ /* 0x000fea0003800000 */
.L_x_1303:
[----:B-----5:R2:W-:Y:S02]  /*7de0*/  STG.E.128 desc[UR6][R34.64], R8 ;  /* 0x0000000822007986 */ /* 0x0205e4000c101d06 */
.L_x_1302:
[----:B------:R-:W-:Y:S05]  /*7df0*/  BSYNC B1 ;  /* 0x0000000000017941 */ /* 0x000fea0003800000 */
.L_x_1301:
        /* <DEDUP_REMOVED lines=106> */
.L_x_1308:
[----:B------:R-:W-:Y:S05]  /*84a0*/  BSYNC B0 ;  /* 0x0000000000007941 */ /* 0x000fea0003800000 */
.L_x_1307:
[----:B-----5:R2:W-:Y:S02]  /*84b0*/  STG.E.128 desc[UR6][R34.64], R8 ;  /* 0x0000000822007986 */ /* 0x0205e4000c101d06 */
.L_x_1306:
[----:B------:R-:W-:Y:S05]  /*84c0*/  BSYNC B1 ;  /* 0x0000000000017941 */ /* 0x000fea0003800000 */
.L_x_1305:
        /* <DEDUP_REMOVED lines=12> */
.L_x_1258:
        /* <DEDUP_REMOVED lines=98> */
.L_x_1276:
        /* <DEDUP_REMOVED lines=85> */
.L_x_1309:
        /* <DEDUP_REMOVED lines=12> */
.L_x_1310:
[----:B------:R-:W-:Y:S04]  /*91c0*/  IADD3 R18, R18, -0x1, RZ ;  /* 0xffffffff12127810 */ /* 0x000fe80007ffe0ff */
[----:B------:R-:W-:Y:S11]  /*91d0*/  ISETP.GT.AND P0, PT, R18, R90, PT ;  /* 0x0000005a1200720c */ /* 0x000ff60003f04270 */
[----:B------:R-:W-:Y:S02]  /*91e0*/  @!UPT UIADD3 URZ, URZ, URZ, URZ ;  /* 0x0000003f3f3ff290 */ /* 0x000fe4000fffe03f */
[----:B------:R-:W-:Y:S05]  /*91f0*/  @P0 BRA `(.L_x_1311) ;  /* 0xffffff9400980947 */ /* 0x000fea000383ffff */
.L_x_1257:
        /* <DEDUP_REMOVED lines=100> */
.L_x_1318:
[----:B------:R-:W-:Y:S05]  /*9840*/  BSYNC B0 ;  /* 0x0000000000007941 */ /* 0x000fea0003800000 */
.L_x_1317:
[----:B-----5:R3:W-:Y:S04]  /*9850*/  STS.64 [R237], R4 ;  /* 0x00000004ed007388 */ /* 0x0207e80000000a00 */
[----:B------:R3:W-:Y:S02]  /*9860*/  STS.64 [R237+0x8], R6 ;  /* 0x00000806ed007388 */ /* 0x0007e40000000a00 */
.L_x_1316:
[----:B------:R-:W-:Y:S05]  /*9870*/  BSYNC B1 ;  /* 0x0000000000017941 */ /* 0x000fea0003800000 */
.L_x_1315:
        /* <DEDUP_REMOVED lines=64> */
.L_x_1321:
[----:B------:R-:W-:Y:S05]  /*9c80*/  BSYNC B0 ;  /* 0x0000000000007941 */ /* 0x000fea0003800000 */
.L_x_1320:
[----:B-----5:R4:W-:Y:S01]  /*9c90*/  STS.128 [R237+0x800], R4 ;  /* 0x00080004ed007388 */ /* 0x0209e20000000c00 */
[----:B------:R-:W-:Y:S05]  /*9ca0*/  BRA `(.L_x_1319) ;  /* 0x0000000c00e47947 */ /* 0x000fea0003800000 */
.L_x_1314:
        /* <DEDUP_REMOVED lines=104> */
.L_x_1325:
[----:B------:R-:W-:Y:S05]  /*a330*/  BSYNC B0 ;  /* 0x0000000000007941 */ /* 0x000fea0003800000 */
.L_x_1324:
[----:B-----5:R3:W-:Y:S04]  /*a340*/  STS.64 [R237], R4 ;  /* 0x00000004ed007388 */ /* 0x0207e80000000a00 */
[----:B------:R3:W-:Y:S02]  /*a350*/  STS.64 [R237+0x8], R6 ;  /* 0x00000806ed007388 */ /* 0x0007e40000000a00 */
.L_x_1323:
[----:B------:R-:W-:Y:S05]  /*a360*/  BSYNC B1 ;  /* 0x0000000000017941 */ /* 0x000fea0003800000 */
.L_x_1322:
        /* <DEDUP_REMOVED lines=104> */
.L_x_1327:
[----:B------:R-:W-:Y:S05]  /*a9f0*/  BSYNC B0 ;  /* 0x0000000000007941 */ /* 0x000fea0003800000 */
.L_x_1326:
[----:B-----5:R4:W-:Y:S01]  /*aa00*/  STS.128 [R237+0x800], R4 ;  /* 0x00080004ed007388 */ /* 0x0209e20000000c00 */
[----:B------:R-:W-:Y:S05]  /*aa10*/  BRA `(.L_x_1319) ;  /* 0x0000000000887947 */ /* 0x000fea0003800000 */
.L_x_1313:
        /* <DEDUP_REMOVED lines=19> */
.L_x_1329:
[----:B------:R-:W-:Y:S05]  /*ab50*/  BSYNC B0 ;  /* 0x0000000000007941 */ /* 0x000fea0003800000 */
.L_x_1328:
        /* <DEDUP_REMOVED lines=14> */
.L_x_1319:
[----:B------:R-:W-:Y:S05]  /*ac40*/  BSYNC B2 ;  /* 0x0000000000027941 */ /* 0x000fea0003800000 */
.L_x_1312:
[----:B--2---:R-:W2:Y:S01]  /*ac50*/  LDL.64 R2, [R1] ;  /* 0x0000000001027983 */ /* 0x004ea20000100a00 */
[----:B------:R-:W-:Y:S01]  /*ac60*/  VIADD R244, R248, 0xffffffff ;  /* 0xfffffffff8f47836 */ /* 0x000fe20000000000 */
[----:B------:R-:W-:Y:S01]  /*ac70*/  ULDC.64 UR10, c[0x0][0x220] ;  /* 0x00008800000a7ab9 */ /* 0x000fe20000000a00 */
[----:B------:R-:W-:Y:S01]  /*ac80*/  VIADD R0, R76, 0x40 ;  /* 0x000000404c007836 */ /* 0x000fe20000000000 */
[----:B------:R-:W-:Y:S01]  /*ac90*/  LEA R171, P2, R238, UR10, 0x1 ;  /* 0x0000000aeeab7c11 */ /* 0x000fe2000f8408ff */
[----:B------:R-:W-:Y:S01]  /*aca0*/  IMAD.SHL.U32 R32, R244, 0x100, RZ ;  /* 0x00000100f4207824 */ /* 0x000fe200078e00ff */
[----:B------:R-:W-:Y:S01]  /*acb0*/  ULDC.64 UR12, c[0x0][0x218] ;  /* 0x00008600000c7ab9 */ /* 0x000fe20000000a00 */
[----:B------:R-:W-:Y:S01]  /*acc0*/  BSSY B0, `(.L_x_1330) ;  /* 0x000001b000007945 */ /* 0x000fe20003800000 */
[----:B------:R-:W-:Y:S01]  /*acd0*/  LEA R240, P3, R168, UR12, 0x1 ;  /* 0x0000000ca8f07c11 */ /* 0x000fe2000f8608ff */
[----:B---34-:R-:W-:-:S03]  /*ace0*/  IMAD.IADD R4, R134, 0x1, -R32 ;  /* 0x0000000186047824 */ /* 0x018fc600078e0a20 */
        /* <DEDUP_REMOVED lines=24> */
.L_x_1331:
[----:B------:R-:W-:Y:S05]  /*ae70*/  BSYNC B0 ;  /* 0x0000000000007941 */ /* 0x000fea0003800000 */
.L_x_1330:
        /* <DEDUP_REMOVED lines=13> */
.L_x_1333:
[----:B------:R-:W-:Y:S05]  /*af50*/  BSYNC B0 ;  /* 0x0000000000007941 */ /* 0x000fea0003800000 */
.L_x_1332:
        /* <DEDUP_REMOVED lines=15> */
.L_x_1335:
[----:B------:R-:W-:Y:S05]  /*b050*/  BSYNC B0 ;  /* 0x0000000000007941 */ /* 0x000fea0003800000 */
.L_x_1334:
        /* <DEDUP_REMOVED lines=17> */
.L_x_1337:
[----:B------:R-:W-:Y:S05]  /*b170*/  BSYNC B0 ;  /* 0x0000000000007941 */ /* 0x000fea0003800000 */
.L_x_1336:
        /* <DEDUP_REMOVED lines=15> */
.L_x_1339:
[----:B------:R-:W-:Y:S05]  /*b270*/  BSYNC B0 ;  /* 0x0000000000007941 */ /* 0x000fea0003800000 */
.L_x_1338:
        /* <DEDUP_REMOVED lines=17> */
.L_x_1341:
[----:B------:R-:W-:Y:S05]  /*b390*/  BSYNC B0 ;  /* 0x0000000000007941 */ /* 0x000fea0003800000 */
.L_x_1340:
[----:B------:R-:W-:Y:S01]  /*b3a0*/  SHF.R.S32.HI R13, RZ, 0x1f, R174 ;  /* 0x0000001fff0d7819 */ /* 0x000fe200000114ae */
[----:B------:R-:W-:Y:S01]  /*b3b0*/  BSSY B0, `(.L_x_1342) ;  /* 0x0000015000007945 */ /* 0x000fe20003800000 */
[C---:B------:R-:W-:Y:S01]  /*b3c0*/  ISETP.GE.AND P1, PT, R76.reuse, R4, PT ;  /* 0x000000044c00720c */ /* 0x040fe20003f26270 */
[----:B------:R-:W-:Y:S01]  /*b3d0*/  VIADD R12, R76, 0xe0 ;  /* 0x000000e04c0c7836 */ /* 0x000fe20000000000 */
[----:B------:R-:W-:Y:S02]  /*b3e0*/  LOP3.LUT R8, R102, 0x7fffffe, RZ, 0xc0, !PT ;  /* 0x07fffffe66087812 */ /* 0x000fe400078ec0ff */
[CC--:B------:R-:W-:Y:S02]  /*b3f0*/  LEA.HI R5, R13.reuse, R174.reuse, RZ, 0x3 ;  /* 0x000000ae0d057211 */ /* 0x0c0fe400078f18ff */
[----:B------:R-:W-:Y:S01]  /*b400*/  LEA.HI R9, R13, R174, RZ, 0x4 ;  /* 0x000000ae0d097211 */ /* 0x000fe200078f20ff */
        /* <DEDUP_REMOVED lines=15> */
.L_x_1343:
[----:B------:R-:W-:Y:S05]  /*b500*/  BSYNC B0 ;  /* 0x0000000000007941 */ /* 0x000fea0003800000 */
.L_x_1342:
[----:B------:R-:W-:Y:S01]  /*b510*/  ISETP.GE.AND P2, PT, R12, R4, PT ;  /* 0x000000040c00720c */ /* 0x000fe20003f46270 */
[----:B------:R-:W-:Y:S01]  /*b520*/  BSSY B0, `(.L_x_1344) ;  /* 0x0000017000007945 */ /* 0x000fe20003800000 */
[----:B------:R-:W-:Y:S01]  /*b530*/  LEA.HI R0, R5, R101, RZ, 0x1 ;  /* 0x0000006505007211 */ /* 0x000fe200078f08ff */
[----:B------:R-:W-:Y:S01]  /*b540*/  IMAD.IADD R135, R97, 0x1, -R8 ;  /* 0x0000000161877824 */ /* 0x000fe200078e0a08 */
[----:B---3--:R-:W-:Y:S02]  /*b550*/  SHF.R.S32.HI R2, RZ, 0x1f, R97 ;  /* 0x0000001fff027819 */ /* 0x008fe40000011461 */
[----:B------:R-:W-:Y:S02]  /*b560*/  SHF.R.S32.HI R5, RZ, 0x4, R9 ;  /* 0x00000004ff057819 */ /* 0x000fe40000011409 */
[----:B------:R-:W-:Y:S02]  /*b570*/  LEA.HI R9, R2, R97, RZ, 0x3 ;  /* 0x0000006102097211 */ /* 0x000fe400078f18ff */
[----:B------:R-:W-:-:S02]  /*b580*/  LOP3.LUT R8, R0, 0xfffffffe, RZ, 0xc0, !PT ;  /* 0xfffffffe00087812 */ /* 0x000fc400078ec0ff */
[----:B------:R-:W-:Y:S01]  /*b590*/  LEA.HI R11, R5, R5, RZ, 0x1 ;  /* 0x00000005050b7211 */ /* 0x000fe200078f08ff */
[----:B------:R-:W-:Y:S06]  /*b5a0*/  @P2 BRA `(.L_x_1345) ;  /* 0x0000000000382947 */ /* 0x000fec0003800000 */
[----:B------:R-:W-:Y:S02]  /*b5b0*/  ULDC UR5, c[0x0][0x2d0] ;  /* 0x0000b40000057ab9 */ /* 0x000fe40000000800 */
[----:B------:R-:W-:-:S13]  /*b5c0*/  ISETP.GE.AND P2, PT, R132, UR5, PT ;  /* 0x0000000584007c0c */ /* 0x000fda000bf46270 */
[----:B------:R3:W-:Y:S01]  /*b5d0*/  @P2 STS.128 [R237+0x4800], RZ ;  /* 0x004800ffed002388 */ /* 0x0007e20000000c00 */
[----:B------:R-:W-:Y:S05]  /*b5e0*/  @P2 BRA `(.L_x_1345) ;  /* 0x0000000000282947 */ /* 0x000fea0003800000 */
[----:B------:R-:W5:Y:S01]  /*b5f0*/  LDC.64 R6, c[0x0][0x248] ;  /* 0x00009200ff067b82 */ /* 0x000f620000000a00 */
[----:B------:R-:W-:Y:S02]  /*b600*/  MOV R2, R240 ;  /* 0x000000f000027202 */ /* 0x000fe40000000f00 */
        /* <DEDUP_REMOVED lines=8> */
.L_x_1345:
[----:B------:R-:W-:Y:S05]  /*b690*/  BSYNC B0 ;  /* 0x0000000000007941 */ /* 0x000fea0003800000 */
.L_x_1344:
[----:B------:R-:W0:Y:S01]  /*b6a0*/  LDGDEPBAR ;  /* 0x00000000000079af */ /* 0x000e220000000000 */
[----:B------:R-:W-:Y:S01]  /*b6b0*/  LOP3.LUT R7, R11, 0xfffffffe, RZ, 0xc0, !PT ;  /* 0xfffffffe0b077812 */ /* 0x000fe200078ec0ff */
[----:B-1----:R-:W-:Y:S01]  /*b6c0*/  IMAD.IADD R3, R101, 0x1, -R8 ;  /* 0x0000000165037824 */ /* 0x002fe200078e0a08 */
[----:B------:R-:W-:Y:S01]  /*b6d0*/  LEA.HI R173, R13, R174, RZ, 0x5 ;  /* 0x000000ae0dad7211 */ /* 0x000fe200078f28ff */
[----:B------:R-:W-:Y:S01]  /*b6e0*/  IMAD.SHL.U32 R0, R124, 0x40, RZ ;  /* 0x000000407c007824 */ /* 0x000fe200078e00ff */
[----:B------:R-:W-:Y:S01]  /*b6f0*/  BSSY B0, `(.L_x_1346) ;  /* 0x0000026000007945 */ /* 0x000fe20003800000 */
[----:B------:R-:W-:Y:S01]  /*b700*/  IMAD.SHL.U32 R2, R105, 0x40, RZ ;  /* 0x0000004069027824 */ /* 0x000fe200078e00ff */
[----:B------:R-:W-:Y:S01]  /*b710*/  SHF.R.S32.HI R170, RZ, 0x5, R173 ;  /* 0x00000005ffaa7819 */ /* 0x000fe200000114ad */
[----:B------:R-:W-:Y:S01]  /*b720*/  IMAD.IADD R7, R5, 0x1, -R7 ;  /* 0x0000000105077824 */ /* 0x000fe200078e0a07 */
[----:B------:R-:W-:Y:S01]  /*b730*/  LOP3.LUT R0, R0, 0xc0, RZ, 0xc0, !PT ;  /* 0x000000c000007812 */ /* 0x000fe200078ec0ff */
[----:B------:R-:W-:Y:S01]  /*b740*/  IMAD.SHL.U32 R6, R9, 0x20, RZ ;  /* 0x0000002009067824 */ /* 0x000fe200078e00ff */
[----:B------:R-:W-:Y:S01]  /*b750*/  LOP3.LUT R2, R2, 0xc0, RZ, 0xc0, !PT ;  /* 0x000000c002027812 */ /* 0x000fe200078ec0ff */
[----:B------:R-:W-:Y:S01]  /*b760*/  IMAD.SHL.U32 R3, R3, 0x8, RZ ;  /* 0x0000000803037824 */ /* 0x000fe200078e00ff */
[----:B------:R-:W-:Y:S01]  /*b770*/  ISETP.GE.AND P2, PT, R10, R4, PT ;  /* 0x000000040a00720c */ /* 0x000fe20003f46270 */
[C---:B------:R-:W-:Y:S01]  /*b780*/  IMAD.SHL.U32 R5, R7.reuse, 0x8, RZ ;  /* 0x0000000807057824 */ /* 0x040fe200078e00ff */
[----:B------:R-:W-:Y:S01]  /*b790*/  LOP3.LUT R35, R6, 0xffffff00, RZ, 0xc0, !PT ;  /* 0xffffff0006237812 */ /* 0x000fe200078ec0ff */
[----:B------:R-:W-:Y:S01]  /*b7a0*/  IMAD R7, R7, 0x8, R107 ;  /* 0x0000000807077824 */ /* 0x000fe200078e026b */
[----:B------:R-:W-:-:S02]  /*b7b0*/  LOP3.LUT R8, R0, 0x8, R3, 0xf8, !PT ;  /* 0x0000000800087812 */ /* 0x000fc400078ef803 */
[----:B------:R-:W-:Y:S01]  /*b7c0*/  SHF.R.U32.HI R6, RZ, 0x3, R0 ;  /* 0x00000003ff067819 */ /* 0x000fe20000011600 */
[----:B------:R-:W-:Y:S01]  /*b7d0*/  IMAD R0, R170, 0x200, R35 ;  /* 0x00000200aa007824 */ /* 0x000fe200078e0223 */
[----:B------:R-:W-:Y:S02]  /*b7e0*/  LOP3.LUT R3, R2, 0x8, R5, 0xf8, !PT ;  /* 0x0000000802037812 */ /* 0x000fe400078ef805 */
[----:B------:R-:W-:Y:S01]  /*b7f0*/  SHF.R.U32.HI R2, RZ, 0x3, R2 ;  /* 0x00000003ff027819 */ /* 0x000fe20000011602 */
[----:B------:R-:W-:-:S04]  /*b800*/  DEPBAR.LE SB0, 0x0 ;  /* 0x000080000000791a */ /* 0x000fc80000000000 */
[----:B------:R-:W-:Y:S01]  /*b810*/  BAR.SYNC.DEFER_BLOCKING 0x0 ;  /* 0x0000000000007b1d */ /* 0x000fe20000010000 */
[----:B------:R-:W-:Y:S01]  /*b820*/  LOP3.LUT R6, R8, R6, RZ, 0x3c, !PT ;  /* 0x0000000608067212 */ /* 0x000fe200078e3cff */
[----:B------:R-:W-:Y:S01]  /*b830*/  IMAD R5, R135, 0x20, R0 ;  /* 0x0000002087057824 */ /* 0x000fe200078e0200 */
[----:B------:R-:W-:-:S03]  /*b840*/  LOP3.LUT R34, R3, R2, RZ, 0x3c, !PT ;  /* 0x0000000203227212 */ /* 0x000fc600078e3cff */
        /* <DEDUP_REMOVED lines=16> */
.L_x_1347:
[----:B------:R-:W-:Y:S05]  /*b950*/  BSYNC B0 ;  /* 0x0000000000007941 */ /* 0x000fea0003800000 */
.L_x_1346:
        /* <DEDUP_REMOVED lines=21> */
.L_x_1349:
[----:B------:R-:W-:Y:S05]  /*bab0*/  BSYNC B0 ;  /* 0x0000000000007941 */ /* 0x000fea0003800000 */
.L_x_1348:
        /* <DEDUP_REMOVED lines=14> */
.L_x_1351:
[----:B------:R-:W-:Y:S05]  /*bba0*/  BSYNC B0 ;  /* 0x0000000000007941 */ /* 0x000fea0003800000 */
.L_x_1350:
        /* <DEDUP_REMOVED lines=17> */
.L_x_1353:
[----:B------:R-:W-:Y:S05]  /*bcc0*/  BSYNC B0 ;  /* 0x0000000000007941 */ /* 0x000fea0003800000 */
.L_x_1352:
        /* <DEDUP_REMOVED lines=14> */
.L_x_1355:
[----:B------:R-:W-:Y:S05]  /*bdb0*/  BSYNC B0 ;  /* 0x0000000000007941 */ /* 0x000fea0003800000 */
.L_x_1354:
        /* <DEDUP_REMOVED lines=17> */
.L_x_1357:
[----:B------:R-:W-:Y:S05]  /*bed0*/  BSYNC B0 ;  /* 0x0000000000007941 */ /* 0x000fea0003800000 */
.L_x_1356:
        /* <DEDUP_REMOVED lines=17> */
.L_x_1359:
[----:B------:R-:W-:Y:S05]  /*bff0*/  BSYNC B0 ;  /* 0x0000000000007941 */ /* 0x000fea0003800000 */
.L_x_1358:
        /* <DEDUP_REMOVED lines=17> */
.L_x_1361:
[----:B------:R-:W-:Y:S05]  /*c110*/  BSYNC B0 ;  /* 0x0000000000007941 */ /* 0x000fea0003800000 */
.L_x_1360:
        /* <DEDUP_REMOVED lines=11> */
[----:B------:R-:W-:Y:S01]  /*c1d0*/  LOP3.LUT R0, R173, 0xffffffe0, RZ, 0xc0, !PT ;  /* 0xffffffe0ad007812 */ /* 0x000fe200078ec0ff */
[----:B------:R-:W3:Y:S01]  /*c1e0*/  LDSM.16.M88.4 R20, [R216+0x1c00] ;  /* 0x001c0000d814783b */ /* 0x000ee20000000200 */
[----:B------:R-:W-:-:S03]  /*c1f0*/  LOP3.LUT R3, R3, 0x6, RZ, 0xc0, !PT ;  /* 0x0000000603037812 */ /* 0x000fc600078ec0ff */
[----:B------:R-:W4:Y:S01]  /*c200*/  LDSM.16.M88.4 R16, [R216+0x2000] ;  /* 0x00200000d810783b */ /* 0x000f220000000200 */
[----:B------:R-:W-:Y:S02]  /*c210*/  IMAD.IADD R0, R174, 0x1, -R0 ;  /* 0x00000001ae007824 */ /* 0x000fe400078e0a00 */
[----:B------:R-:W-:Y:S01]  /*c220*/  IMAD.IADD R3, R32, 0x1, R3 ;  /* 0x0000000120037824 */ /* 0x000fe200078e0203 */
[----:B------:R-:W4:Y:S02]  /*c230*/  LDSM.16.M88.4 R12, [R216+0x2400] ;  /* 0x00240000d80c783b */ /* 0x000f240000000200 */
[----:B------:R-:W-:Y:S02]  /*c240*/  SHF.R.S32.HI R2, RZ, 0x1f, R0 ;  /* 0x0000001fff027819 */ /* 0x000fe40000011400 */
[----:B------:R-:W4:Y:S02]  /*c250*/  LDSM.16.M88.4 R8, [R216+0x2800] ;  /* 0x00280000d808783b */ /* 0x000f240000000200 */
[----:B------:R-:W-:Y:S01]  /*c260*/  LEA.HI R0, R2, R0, RZ, 0x2 ;  /* 0x0000000002007211 */ /* 0x000fe200078f10ff */
[----:B------:R-:W-:Y:S01]  /*c270*/  IMAD R2, R170, 0x10, R217 ;  /* 0x00000010aa027824 */ /* 0x000fe200078e02d9 */
[----:B------:R-:W4:Y:S02]  /*c280*/  LDSM.16.M88.4 R52, [R216+0x3000] ;  /* 0x00300000d834783b */ /* 0x000f240000000200 */
[----:B------:R-:W-:-:S02]  /*c290*/  SHF.R.S32.HI R0, RZ, 0x2, R0 ;  /* 0x00000002ff007819 */ /* 0x000fc40000011400 */
[----:B------:R-:W-:Y:S02]  /*c2a0*/  LDSM.16.M88.4 R44, [R216+0x2c00] ;  /* 0x002c0000d82c783b */ /* 0x000fe40000000200 */
[----:B------:R-:W-:Y:S01]  /*c2b0*/  IADD3 R0, R2, 0x1, R0 ;  /* 0x0000000102007810 */ /* 0x000fe20007ffe000 */
[----:B------:R-:W-:Y:S01]  /*c2c0*/  IMAD R2, R135, 0x20, R35 ;  /* 0x0000002087027824 */ /* 0x000fe200078e0223 */
[----:B------:R-:W-:Y:S02]  /*c2d0*/  LDSM.16.M88.4 R48, [R216+0x3400] ;  /* 0x00340000d830783b */ /* 0x000fe40000000200 */
[----:B------:R-:W-:Y:S01]  /*c2e0*/  IADD3 R0, R134, R0, -R246 ;  /* 0x0000000086007210 */ /* 0x000fe20007ffe8f6 */
[C---:B-----5:R-:W-:Y:S01]  /*c2f0*/  HMMA.16816.F32 R72, R4.reuse, R28, RZ ;  /* 0x0000001c0448723c */ /* 0x060fe200000018ff */
[----:B------:R-:W-:Y:S04]  /*c300*/  LDSM.16.M88.4 R40, [R216+0x3800] ;  /* 0x00380000d828783b */ /* 0x000fe80000000200 */
[----:B------:R-:W-:Y:S01]  /*c310*/  LDSM.16.M88.4 R56, [R219+0xc00] ;  /* 0x000c0000db38783b */ /* 0x000fe20000000200 */
[C---:B------:R-:W-:Y:S03]  /*c320*/  HMMA.16816.F32 R80, R4.reuse, R30, RZ ;  /* 0x0000001e0450723c */ /* 0x040fe600000018ff */
[----:B------:R-:W5:Y:S03]  /*c330*/  LDSM.16.M88.4 R28, [R216+0x4000] ;  /* 0x00400000d81c783b */ /* 0x000f660000000200 */
[C---:B--2---:R-:W-:Y:S01]  /*c340*/  HMMA.16816.F32 R64, R4.reuse, R36, RZ ;  /* 0x000000240440723c */ /* 0x044fe200000018ff */
[----:B------:R-:W0:Y:S05]  /*c350*/  LDGDEPBAR ;  /* 0x00000000000079af */ /* 0x000e2a0000000000 */
[C---:B------:R-:W-:Y:S01]  /*c360*/  HMMA.16816.F32 R60, R4.reuse, R38, RZ ;  /* 0x00000026043c723c */ /* 0x040fe200000018ff */
[----:B------:R-:W2:Y:S05]  /*c370*/  LDSM.16.M88.4 R36, [R216+0x3c00] ;  /* 0x003c0000d824783b */ /* 0x000eaa0000000200 */
        /* <DEDUP_REMOVED lines=11> */
[----:B------:R-:W-:Y:S05]  /*c430*/  LDSM.16.M88.4 R12, [R219] ;  /* 0x00000000db0c783b */ /* 0x000fea0000000200 */
[C---:B------:R-:W-:Y:S06]  /*c440*/  HMMA.16816.F32 R100, R4.reuse, R8, RZ ;  /* 0x000000080464723c */ /* 0x040fec00000018ff */
[C---:B------:R-:W-:Y:S01]  /*c450*/  HMMA.16816.F32 R88, R4.reuse, R10, RZ ;  /* 0x0000000a0458723c */ /* 0x040fe200000018ff */
[----:B------:R-:W4:Y:S05]  /*c460*/  LDSM.16.M88.4 R8, [R221] ;  /* 0x00000000dd08783b */ /* 0x000f2a0000000200 */
[C---:B------:R-:W-:Y:S06]  /*c470*/  HMMA.16816.F32 R124, R4.reuse, R52, RZ ;  /* 0x00000034047c723c */ /* 0x040fec00000018ff */
[C---:B------:R-:W-:Y:S01]  /*c480*/  HMMA.16816.F32 R128, R4.reuse, R54, RZ ;  /* 0x000000360480723c */ /* 0x040fe200000018ff */
[----:B------:R-:W4:Y:S05]  /*c490*/  LDSM.16.M88.4 R52, [R219+0x400] ;  /* 0x00040000db34783b */ /* 0x000f2a0000000200 */
[C---:B-----5:R-:W-:Y:S06]  /*c4a0*/  HMMA.16816.F32 R160, R4.reuse, R28, RZ ;  /* 0x0000001c04a0723c */ /* 0x060fec00000018ff */
[C---:B------:R-:W-:Y:S01]  /*c4b0*/  HMMA.16816.F32 R164, R4.reuse, R30, RZ ;  /* 0x0000001e04a4723c */ /* 0x040fe200000018ff */
[----:B------:R-:W5:Y:S05]  /*c4c0*/  LDSM.16.M88.4 R28, [R219+0x1c00] ;  /* 0x001c0000db1c783b */ /* 0x000f6a0000000200 */
[C---:B------:R-:W-:Y:S06]  /*c4d0*/  HMMA.16816.F32 R84, R4.reuse, R44, RZ ;  /* 0x0000002c0454723c */ /* 0x040fec00000018ff */
[C---:B------:R-:W-:Y:S01]  /*c4e0*/  HMMA.16816.F32 R76, R4.reuse, R46, RZ ;  /* 0x0000002e044c723c */ /* 0x040fe200000018ff */
[----:B------:R-:W-:Y:S05]  /*c4f0*/  LDSM.16.M88.4 R44, [R219+0x800] ;  /* 0x00080000db2c783b */ /* 0x000fea0000000200 */
[C---:B--2---:R-:W-:Y:S06]  /*c500*/  HMMA.16816.F32 R152, R4.reuse, R36, RZ ;  /* 0x000000240498723c */ /* 0x044fec00000018ff */
[C---:B------:R-:W-:Y:S01]  /*c510*/  HMMA.16816.F32 R156, R4.reuse, R38, RZ ;  /* 0x00000026049c723c */ /* 0x040fe200000018ff */
[----:B------:R-:W2:Y:S05]  /*c520*/  LDSM.16.M88.4 R36, [R219+0x1800] ;  /* 0x00180000db24783b */ /* 0x000eaa0000000200 */
[C---:B------:R-:W-:Y:S06]  /*c530*/  HMMA.16816.F32 R136, R4.reuse, R48, RZ ;  /* 0x000000300488723c */ /* 0x040fec00000018ff */
[C---:B------:R-:W-:Y:S01]  /*c540*/  HMMA.16816.F32 R140, R4.reuse, R50, RZ ;  /* 0x00000032048c723c */ /* 0x040fe200000018ff */
[----:B------:R-:W-:Y:S05]  /*c550*/  LDSM.16.M88.4 R48, [R219+0x1000] ;  /* 0x00100000db30783b */ /* 0x000fea0000000200 */
[C---:B------:R-:W-:Y:S06]  /*c560*/  HMMA.16816.F32 R144, R4.reuse, R40, RZ ;  /* 0x000000280490723c */ /* 0x040fec00000018ff */
        /* <DEDUP_REMOVED lines=11> */
[----:B------:R-:W-:Y:S01]  /*c620*/  LDSM.16.M88.4 R16, [R219+0x2800] ;  /* 0x00280000db10783b */ /* 0x000fe20000000200 */
[C---:B------:R-:W-:Y:S06]  /*c630*/  HMMA.16816.F32 R188, R8.reuse, R12, R64 ;  /* 0x0000000c08bc723c */ /* 0x040fec0000001840 */
[C---:B------:R-:W-:Y:S01]  /*c640*/  HMMA.16816.F32 R228, R8.reuse, R14, R60 ;  /* 0x0000000e08e4723c */ /* 0x040fe2000000183c */
[----:B------:R-:W3:Y:S05]  /*c650*/  LDSM.16.M88.4 R12, [R219+0x2c00] ;  /* 0x002c0000db0c783b */ /* 0x000eea0000000200 */
[C---:B------:R-:W-:Y:S06]  /*c660*/  HMMA.16816.F32 R208, R8.reuse, R54, R80 ;  /* 0x0000003608d0723c */ /* 0x040fec0000001850 */
[C---:B-----5:R-:W-:Y:S06]  /*c670*/  HMMA.16816.F32 R84, R8.reuse, R28, R84 ;  /* 0x0000001c0854723c */ /* 0x060fec0000001854 */
[----:B------:R-:W-:Y:S01]  /*c680*/  HMMA.16816.F32 R80, R8, R30, R76 ;  /* 0x0000001e0850723c */ /* 0x000fe2000000184c */
[----:B------:R-:W4:Y:S01]  /*c690*/  LDSM.16.M88.4 R28, [R219+0x3c00] ;  /* 0x003c0000db1c783b */ /* 0x000f220000000200 */
[----:B------:R-:W-:-:S02]  /*c6a0*/  IMAD.MOV.U32 R236, RZ, RZ, R190 ;  /* 0x000000ffffec7224 */ /* 0x000fc400078e00be */
[----:B------:R-:W-:Y:S02]  /*c6b0*/  IMAD.MOV.U32 R223, RZ, RZ, R189 ;  /* 0x000000ffffdf7224 */ /* 0x000fe400078e00bd */
[----:B--2---:R-:W-:Y:S01]  /*c6c0*/  HMMA.16816.F32 R100, R8, R36, R100 ;  /* 0x000000240864723c */ /* 0x004fe20000001864 */
[----:B------:R-:W-:Y:S02]  /*c6d0*/  IMAD.MOV.U32 R222, RZ, RZ, R191 ;  /* 0x000000ffffde7224 */ /* 0x000fe400078e00bf */
[----:B------:R-:W-:-:S03]  /*c6e0*/  IMAD.MOV.U32 R218, RZ, RZ, R188 ;  /* 0x000000ffffda7224 */ /* 0x000fc600078e00bc */
        /* <DEDUP_REMOVED lines=13> */
[C---:B------:R-:W-:Y:S01]  /*c7c0*/  HMMA.16816.F32 R188, R8.reuse, R58, R120 ;  /* 0x0000003a08bc723c */ /* 0x040fe20000001878 */
[----:B------:R-:W-:Y:S01]  /*c7d0*/  VIADD R5, R3, 0x10 ;  /* 0x0000001003057836 */ /* 0x000fe20000000000 */
[----:B------:R-:W-:Y:S01]  /*c7e0*/  FSEL R125, R236, -INF , !P3 ;  /* 0xff800000ec7d7808 */ /* 0x000fe20005800000 */
[C---:B------:R-:W-:Y:S01]  /*c7f0*/  VIADD R236, R219.reuse, 0x400 ;  /* 0x00000400dbec7836 */ /* 0x040fe20000000000 */
[----:B------:R-:W-:Y:S01]  /*c800*/  FSEL R135, R230, -INF , !P4 ;  /* 0xff800000e6877808 */ /* 0x000fe20006000000 */
[----:B------:R-:W-:Y:S01]  /*c810*/  VIADD R230, R219, 0x1c00 ;  /* 0x00001c00dbe67836 */ /* 0x000fe20000000000 */
[----:B------:R-:W-:Y:S01]  /*c820*/  HMMA.16816.F32 R24, R8, R6, R164 ;  /* 0x000000060818723c */ /* 0x000fe200000018a4 */
[----:B------:R-:W-:-:S05]  /*c830*/  ISETP.GE.AND P3, PT, R5, R4, PT ;  /* 0x000000040500720c */ /* 0x000fca0003f66270 */
[----:B------:R-:W-:Y:S01]  /*c840*/  HMMA.16816.F32 R120, R8, R48, R112 ;  /* 0x000000300878723c */ /* 0x000fe20000001870 */
[C---:B------:R-:W-:Y:S02]  /*c850*/  VIADD R6, R3.reuse, 0x1 ;  /* 0x0000000103067836 */ /* 0x040fe40000000000 */
[----:B------:R-:W-:-:S03]  /*c860*/  VIADD R7, R3, 0xe1 ;  /* 0x000000e103077836 */ /* 0x000fc60000000000 */
[C---:B------:R-:W-:Y:S01]  /*c870*/  HMMA.16816.F32 R204, R8.reuse, R44, R68 ;  /* 0x0000002c08cc723c */ /* 0x040fe20000001844 */
[C---:B------:R-:W-:Y:S02]  /*c880*/  ISETP.GE.AND P0, PT, R6.reuse, R4, PT ;  /* 0x000000040600720c */ /* 0x040fe40003f06270 */
[----:B------:R-:W-:Y:S01]  /*c890*/  ISETP.GE.AND P5, PT, R6, R2, PT ;  /* 0x000000020600720c */ /* 0x000fe20003fa6270 */
[----:B------:R-:W-:Y:S02]  /*c8a0*/  VIADD R6, R3, 0x9 ;  /* 0x0000000903067836 */ /* 0x000fe40000000000 */
[----:B------:R-:W-:Y:S01]  /*c8b0*/  HMMA.16816.F32 R200, R8, R46, R96 ;  /* 0x0000002e08c8723c */ /* 0x000fe20000001860 */
[----:B------:R-:W1:Y:S01]  /*c8c0*/  LDSM.16.M88.4 R44, [R219+0x3400] ;  /* 0x00340000db2c783b */ /* 0x000e620000000200 */
[----:B------:R-:W-:Y:S01]  /*c8d0*/  FSEL R124, R222, -INF , !P5 ;  /* 0xff800000de7c7808 */ /* 0x000fe20006800000 */
[----:B------:R-:W-:Y:S01]  /*c8e0*/  VIADD R222, R219, 0x3c00 ;  /* 0x00003c00dbde7836 */ /* 0x000fe20000000000 */
[----:B------:R-:W-:-:S02]  /*c8f0*/  ISETP.GE.AND P1, PT, R6, R4, PT ;  /* 0x000000040600720c */ /* 0x000fc40003f26270 */
[----:B------:R-:W-:Y:S01]  /*c900*/  HMMA.16816.F32 R112, R8, R40, R104 ;  /* 0x000000280870723c */ /* 0x000fe20000001868 */
[----:B------:R-:W-:Y:S01]  /*c910*/  ISETP.GE.AND P6, PT, R6, R2, PT ;  /* 0x000000020600720c */ /* 0x000fe20003fc6270 */
[----:B------:R-:W-:-:S03]  /*c920*/  VIADD R6, R3, 0x11 ;  /* 0x0000001103067836 */ /* 0x000fc60000000000 */
[----:B------:R-:W-:Y:S01]  /*c930*/  FSEL R134, R231, -INF , !P6 ;  /* 0xff800000e7867808 */ /* 0x000fe20007000000 */
[----:B------:R-:W-:Y:S01]  /*c940*/  HMMA.16816.F32 R92, R8, R42, R92 ;  /* 0x0000002a085c723c */ /* 0x000fe2000000185c */
[----:B------:R-:W2:Y:S01]  /*c950*/  LDSM.16.M88.4 R40, [R219+0x3800] ;  /* 0x00380000db28783b */ /* 0x000ea20000000200 */
[----:B------:R-:W-:Y:S01]  /*c960*/  FSEL R106, R229, -INF , !P1 ;  /* 0xff800000e56a7808 */ /* 0x000fe20004800000 */
[----:B------:R-:W-:-:S04]  /*c970*/  DEPBAR.LE SB0, 0x0 ;  /* 0x000080000000791a */ /* 0x000fc80000000000 */
[C---:B------:R-:W-:Y:S01]  /*c980*/  HMMA.16816.F32 R192, R8.reuse, R56, R116 ;  /* 0x0000003808c0723c */ /* 0x040fe20000001874 */
[----:B------:R-:W-:Y:S01]  /*c990*/  FSEL R107, R228, -INF , !P2 ;  /* 0xff800000e46b7808 */ /* 0x000fe20005000000 */
[C---:B------:R-:W-:Y:S01]  /*c9a0*/  VIADD R231, R219.reuse, 0x1800 ;  /* 0x00001800dbe77836 */ /* 0x040fe20000000000 */
[C---:B------:R-:W-:Y:S01]  /*c9b0*/  ISETP.GE.AND P5, PT, R6.reuse, R4, PT ;  /* 0x000000040600720c */ /* 0x040fe20003fa6270 */
[----:B------:R-:W-:Y:S01]  /*c9c0*/  VIADD R229, R219, 0x2000 ;  /* 0x00002000dbe57836 */ /* 0x000fe20000000000 */
[----:B------:R-:W-:Y:S01]  /*c9d0*/  ISETP.GE.AND P2, PT, R6, R2, PT ;  /* 0x000000020600720c */ /* 0x000fe20003f46270 */
[C---:B------:R-:W-:Y:S01]  /*c9e0*/  HMMA.16816.F32 R116, R8.reuse, R50, R108 ;  /* 0x000000320874723c */ /* 0x040fe2000000186c */
[----:B------:R-:W-:Y:S01]  /*c9f0*/  VIADD R6, R3, 0x19 ;  /* 0x0000001903067836 */ /* 0x000fe20000000000 */
[----:B------:R-:W-:Y:S01]  /*ca00*/  FSEL R104, R225, -INF , !P5 ;  /* 0xff800000e1687808 */ /* 0x000fe20006800000 */
[C---:B------:R-:W-:Y:S01]  /*ca10*/  VIADD R228, R219.reuse, 0x2400 ;  /* 0x00002400dbe47836 */ /* 0x040fe20000000000 */
[----:B------:R-:W-:Y:S01]  /*ca20*/  FSEL R105, R224, -INF , !P3 ;  /* 0xff800000e0697808 */ /* 0x000fe20005800000 */
[C---:B------:R-:W-:Y:S01]  /*ca30*/  VIADD R225, R219.reuse, 0x3000 ;  /* 0x00003000dbe17836 */ /* 0x040fe20000000000 */
[C---:B---3--:R-:W-:Y:S01]  /*ca40*/  HMMA.16816.F32 R52, R8.reuse, R12, R152 ;  /* 0x0000000c0834723c */ /* 0x048fe20000001898 */
[C---:B------:R-:W-:Y:S01]  /*ca50*/  ISETP.GE.AND P6, PT, R6.reuse, R4, PT ;  /* 0x000000040600720c */ /* 0x040fe20003fc6270 */
[----:B------:R-:W-:Y:S01]  /*ca60*/  VIADD R224, R219, 0x3400 ;  /* 0x00003400dbe07836 */ /* 0x000fe20000000000 */
[----:B------:R-:W-:Y:S01]  /*ca70*/  ISETP.GE.AND P3, PT, R6, R2, PT ;  /* 0x000000020600720c */ /* 0x000fe20003f66270 */
[----:B------:R-:W-:Y:S01]  /*ca80*/  VIADD R6, R3, 0x21 ;  /* 0x0000002103067836 */ /* 0x000fe20000000000 */
[----:B------:R-:W-:Y:S01]  /*ca90*/  FSEL R98, R209, -INF , !P6 ;  /* 0xff800000d1627808 */ /* 0x000fe20007000000 */
[----:B------:R-:W-:Y:S01]  /*caa0*/  HMMA.16816.F32 R48, R8, R14, R156 ;  /* 0x0000000e0830723c */ /* 0x000fe2000000189c */
[----:B------:R-:W-:Y:S01]  /*cab0*/  FSEL R129, R227, -INF , !P2 ;  /* 0xff800000e3817808 */ /* 0x000fe20005000000 */
[----:B------:R-:W-:Y:S01]  /*cac0*/  VIADD R227, R219, 0x2800 ;  /* 0x00002800dbe37836 */ /* 0x000fe20000000000 */
[----:B------:R-:W-:Y:S01]  /*cad0*/  BAR.SYNC.DEFER_BLOCKING 0x0 ;  /* 0x0000000000007b1d */ /* 0x000fe20000010000 */
[----:B------:R-:W-:-:S02]  /*cae0*/  ISETP.GE.AND P2, PT, R6, R4, PT ;  /* 0x000000040600720c */ /* 0x000fc40003f46270 */
[----:B----4-:R-:W-:Y:S01]  /*caf0*/  HMMA.16816.F32 R12, R8, R28, R212 ;  /* 0x0000001c080c723c */ /* 0x010fe200000018d4 */
[----:B------:R-:W-:Y:S02]  /*cb00*/  FSEL R130, R211, -INF , !P3 ;  /* 0xff800000d3827808 */ /* 0x000fe40005800000 */
[----:B------:R-:W-:-:S03]  /*cb10*/  FSEL R96, R205, -INF , !P2 ;  /* 0xff800000cd607808 */ /* 0x000fc60005000000 */
[C---:B------:R-:W-:Y:S01]  /*cb20*/  HMMA.16816.F32 R68, R8.reuse, R20, R136 ;  /* 0x000000140844723c */ /* 0x040fe20000001888 */
[----:B------:R-:W-:Y:S01]  /*cb30*/  FSEL R28, R223, -INF , !P0 ;  /* 0xff800000df1c7808 */ /* 0x000fe20004000000 */
[----:B------:R-:W-:Y:S01]  /*cb40*/  VIADD R223, R219, 0x3800 ;  /* 0x00003800dbdf7836 */ /* 0x000fe20000000000 */
[----:B------:R-:W-:Y:S01]  /*cb50*/  ISETP.GE.AND P0, PT, R5, R2, PT ;  /* 0x000000020500720c */ /* 0x000fe20003f06270 */
[----:B------:R-:W-:Y:S02]  /*cb60*/  VIADD R5, R3, 0x18 ;  /* 0x0000001803057836 */ /* 0x000fe40000000000 */
[C---:B------:R-:W-:Y:S01]  /*cb70*/  HMMA.16816.F32 R64, R8.reuse, R22, R140 ;  /* 0x000000160840723c */ /* 0x040fe2000000188c */
[----:B------:R-:W-:Y:S01]  /*cb80*/  FSEL R131, R226, -INF , !P0 ;  /* 0xff800000e2837808 */ /* 0x000fe20004000000 */
[----:B------:R-:W-:Y:S01]  /*cb90*/  VIADD R226, R219, 0x2c00 ;  /* 0x00002c00dbe27836 */ /* 0x000fe20000000000 */
[C---:B------:R-:W-:Y:S02]  /*cba0*/  ISETP.GE.AND P4, PT, R5.reuse, R4, PT ;  /* 0x000000040500720c */ /* 0x040fe40003f86270 */
[----:B------:R-:W-:Y:S01]  /*cbb0*/  ISETP.GE.AND P1, PT, R5, R2, PT ;  /* 0x000000020500720c */ /* 0x000fe20003f26270 */
[----:B------:R-:W-:Y:S01]  /*cbc0*/  VIADD R5, R3, 0x20 ;  /* 0x0000002003057836 */ /* 0x000fe20000000000 */
[----:B------:R-:W-:Y:S01]  /*cbd0*/  FSEL R99, R208, -INF , !P4 ;  /* 0xff800000d0637808 */ /* 0x000fe20006000000 */
[----:B------:R-:W-:Y:S01]  /*cbe0*/  HMMA.16816.F32 R60, R8, R16, R144 ;  /* 0x00000010083c723c */ /* 0x000fe20000001890 */
[----:B------:R-:W-:-:S02]  /*cbf0*/  FSEL R126, R210, -INF , !P1 ;  /* 0xff800000d27e7808 */ /* 0x000fc40004800000 */
[C---:B------:R-:W-:Y:S02]  /*cc00*/  ISETP.GE.AND P0, PT, R5.reuse, R4, PT ;  /* 0x000000040500720c */ /* 0x040fe40003f06270 */
[-C--:B------:R-:W-:Y:S01]  /*cc10*/  ISETP.GE.AND P5, PT, R5, R2.reuse, PT ;  /* 0x000000020500720c */ /* 0x080fe20003fa6270 */
[C---:B------:R-:W-:Y:S01]  /*cc20*/  VIADD R5, R3.reuse, 0x28 ;  /* 0x0000002803057836 */ /* 0x040fe20000000000 */
[----:B------:R-:W-:Y:S01]  /*cc30*/  ISETP.GE.AND P4, PT, R6, R2, PT ;  /* 0x000000020600720c */ /* 0x000fe20003f86270 */
[----:B------:R-:W-:Y:S01]  /*cc40*/  VIADD R6, R3, 0x29 ;  /* 0x0000002903067836 */ /* 0x000fe20000000000 */
[----:B------:R-:W-:Y:S01]  /*cc50*/  FSEL R128, R206, -INF , !P5 ;  /* 0xff800000ce807808 */ /* 0x000fe20006800000 */
[C---:B------:R-:W-:Y:S01]  /*cc60*/  HMMA.16816.F32 R56, R8.reuse, R18, R148 ;  /* 0x000000120838723c */ /* 0x040fe20000001894 */
[C---:B------:R-:W-:Y:S02]  /*cc70*/  ISETP.GE.AND P1, PT, R5.reuse, R4, PT ;  /* 0x000000040500720c */ /* 0x040fe40003f26270 */
[----:B------:R-:W-:Y:S01]  /*cc80*/  ISETP.GE.AND P6, PT, R5, R2, PT ;  /* 0x000000020500720c */ /* 0x000fe20003fc6270 */
[----:B------:R-:W-:Y:S01]  /*cc90*/  VIADD R5, R3, 0x30 ;  /* 0x0000003003057836 */ /* 0x000fe20000000000 */
[----:B------:R-:W-:Y:S01]  /*cca0*/  FSEL R97, R204, -INF , !P0 ;  /* 0xff800000cc617808 */ /* 0x000fe20004000000 */
[----:B-1----:R-:W-:Y:S01]  /*ccb0*/  HMMA.16816.F32 R20, R8, R44, R176 ;  /* 0x0000002c0814723c */ /* 0x002fe200000018b0 */
[----:B------:R-:W-:-:S02]  /*ccc0*/  ISETP.GE.AND P3, PT, R6, R4, PT ;  /* 0x000000040600720c */ /* 0x000fc40003f66270 */
[C---:B------:R-:W-:Y:S02]  /*ccd0*/  ISETP.GE.AND P5, PT, R5.reuse, R4, PT ;  /* 0x000000040500720c */ /* 0x040fe40003fa6270 */
[-C--:B------:R-:W-:Y:S01]  /*cce0*/  ISETP.GE.AND P2, PT, R5, R2.reuse, PT ;  /* 0x000000020500720c */ /* 0x080fe20003f46270 */
[C---:B------:R-:W-:Y:S01]  /*ccf0*/  VIADD R5, R3.reuse, 0x38 ;  /* 0x0000003803057836 */ /* 0x040fe20000000000 */
[----:B------:R-:W-:Y:S01]  /*cd00*/  ISETP.GE.AND P0, PT, R6, R2, PT ;  /* 0x000000020600720c */ /* 0x000fe20003f06270 */
[----:B------:R-:W-:Y:S01]  /*cd10*/  VIADD R6, R3, 0x31 ;  /* 0x0000003103067836 */ /* 0x000fe20000000000 */
[----:B------:R-:W-:Y:S01]  /*cd20*/  FSEL R127, R202, -INF , !P6 ;  /* 0xff800000ca7f7808 */ /* 0x000fe20007000000 */
[----:B--2---:R-:W-:Y:S01]  /*cd30*/  HMMA.16816.F32 R16, R8, R40, R184 ;  /* 0x000000280810723c */ /* 0x004fe200000018b8 */
[----:B------:R-:W-:Y:S02]  /*cd40*/  FSEL R34, R201, -INF , !P3 ;  /* 0xff800000c9227808 */ /* 0x000fe40005800000 */
[----:B------:R-:W-:-:S02]  /*cd50*/  FSEL R207, R207, -INF , !P4 ;  /* 0xff800000cfcf7808 */ /* 0x000fc40006000000 */
        /* <DEDUP_REMOVED lines=11> */
[----:B------:R-:W-:Y:S01]  /*ce10*/  HMMA.16816.F32 R8, R8, R30, R232 ;  /* 0x0000001e0808723c */ /* 0x000fe200000018e8 */
[-C--:B------:R-:W-:Y:S02]  /*ce20*/  ISETP.GE.AND P2, PT, R5, R4.reuse, PT ;  /* 0x000000040500720c */ /* 0x080fe40003f46270 */
[----:B------:R-:W-:Y:S02]  /*ce30*/  ISETP.GE.AND P0, PT, R6, R4, PT ;  /* 0x000000040600720c */ /* 0x000fe40003f06270 */
[----:B------:R-:W-:Y:S02]  /*ce40*/  FSEL R190, R190, -INF , !P3 ;  /* 0xff800000bebe7808 */ /* 0x000fe40005800000 */
[----:B------:R-:W-:Y:S01]  /*ce50*/  FSEL R30, R193, -INF , !P4 ;  /* 0xff800000c11e7808 */ /* 0x000fe20006000000 */
[C---:B------:R-:W-:Y:S01]  /*ce60*/  VIADD R235, R219.reuse, 0x800 ;  /* 0x00000800dbeb7836 */ /* 0x040fe20000000000 */
[----:B------:R-:W-:Y:S01]  /*ce70*/  FSEL R31, R192, -INF , !P5 ;  /* 0xff800000c01f7808 */ /* 0x000fe20006800000 */
[----:B------:R-:W-:Y:S01]  /*ce80*/  VIADD R234, R219, 0xc00 ;  /* 0x00000c00dbea7836 */ /* 0x000fe20000000000 */
[-C--:B------:R-:W-:Y:S01]  /*ce90*/  ISETP.GE.AND P4, PT, R5, R2.reuse, PT ;  /* 0x000000020500720c */ /* 0x080fe20003f86270 */
[C---:B------:R-:W-:Y:S01]  /*cea0*/  VIADD R5, R3.reuse, 0x48 ;  /* 0x0000004803057836 */ /* 0x040fe20000000000 */
[----:B------:R-:W-:Y:S01]  /*ceb0*/  ISETP.GE.AND P5, PT, R6, R2, PT ;  /* 0x000000020600720c */ /* 0x000fe20003fa6270 */
[----:B------:R-:W-:Y:S01]  /*cec0*/  VIADD R6, R3, 0x41 ;  /* 0x0000004103067836 */ /* 0x000fe20000000000 */
[----:B------:R-:W-:Y:S01]  /*ced0*/  FSEL R108, R189, -INF , !P0 ;  /* 0xff800000bd6c7808 */ /* 0x000fe20004000000 */
[----:B------:R-:W-:Y:S01]  /*cee0*/  VIADD R233, R219, 0x1000 ;  /* 0x00001000dbe97836 */ /* 0x000fe20000000000 */
[----:B------:R-:W-:Y:S01]  /*cef0*/  FSEL R195, R195, -INF , !P1 ;  /* 0xff800000c3c37808 */ /* 0x000fe20004800000 */
[----:B------:R-:W-:Y:S01]  /*cf00*/  VIADD R232, R219, 0x1400 ;  /* 0x00001400dbe87836 */ /* 0x000fe20000000000 */
[----:B------:R-:W-:-:S02]  /*cf10*/  FSEL R29, R188, -INF , !P6 ;  /* 0xff800000bc1d7808 */ /* 0x000fc40007000000 */
[C---:B------:R-:W-:Y:S02]  /*cf20*/  ISETP.GE.AND P3, PT, R5.reuse, R4, PT ;  /* 0x000000040500720c */ /* 0x040fe40003f66270 */
[----:B------:R-:W-:Y:S01]  /*cf30*/  ISETP.GE.AND P0, PT, R5, R2, PT ;  /* 0x000000020500720c */ /* 0x000fe20003f06270 */
[C---:B------:R-:W-:Y:S01]  /*cf40*/  VIADD R5, R3.reuse, 0x50 ;  /* 0x0000005003057836 */ /* 0x040fe20000000000 */
[C---:B------:R-:W-:Y:S02]  /*cf50*/  ISETP.GE.AND P1, PT, R6.reuse, R4, PT ;  /* 0x000000040600720c */ /* 0x040fe40003f26270 */
[----:B------:R-:W-:Y:S01]  /*cf60*/  ISETP.GE.AND P6, PT, R6, R2, PT ;  /* 0x000000020600720c */ /* 0x000fe20003fc6270 */
[----:B------:R-:W-:Y:S01]  /*cf70*/  VIADD R6, R3, 0x49 ;  /* 0x0000004903067836 */ /* 0x000fe20000000000 */
[----:B------:R-:W-:Y:S02]  /*cf80*/  FSEL R122, R122, -INF , !P4 ;  /* 0xff8000007a7a7808 */ /* 0x000fe40006000000 */
[----:B------:R-:W-:-:S02]  /*cf90*/  FSEL R110, R121, -INF , !P1 ;  /* 0xff800000796e7808 */ /* 0x000fc40004800000 */
[----:B------:R-:W-:Y:S02]  /*cfa0*/  FSEL R191, R191, -INF , !P5 ;  /* 0xff800000bfbf7808 */ /* 0x000fe40006800000 */
        /* <DEDUP_REMOVED lines=187> */
[C---:B------:R-:W-:Y:S02]  /*db60*/  ISETP.GE.AND P1, PT, R5.reuse, R4, PT ;  /* 0x000000040500720c */ /* 0x040fe40003f26270 */
[----:B------:R-:W-:Y:S01]  /*db70*/  ISETP.GE.AND P6, PT, R5, R2, PT ;  /* 0x000000020500720c */ /* 0x000fe20003fc6270 */
[----:B------:R-:W-:Y:S01]  /*db80*/  VIADD R5, R3, 0xf0 ;  /* 0x000000f003057836 */ /* 0x000fe20000000000 */
[-C--:B------:R-:W-:Y:S02]  /*db90*/  ISETP.GE.AND P0, PT, R7, R4.reuse, PT ;  /* 0x000000040700720c */ /* 0x080fe40003f06270 */
[----:B------:R-:W-:Y:S02]  /*dba0*/  FSEL R156, R18, -INF , !P3 ;  /* 0xff800000129c7808 */ /* 0x000fe40005800000 */
[----:B------:R-:W-:Y:S02]  /*dbb0*/  FSEL R25, R17, -INF , !P0 ;  /* 0xff80000011197808 */ /* 0x000fe40004000000 */
[----:B------:R-:W-:-:S02]  /*dbc0*/  ISETP.GE.AND P3, PT, R5, R4, PT ;  /* 0x000000040500720c */ /* 0x000fc40003f66270 */
[----:B------:R-:W-:Y:S01]  /*dbd0*/  ISETP.GE.AND P0, PT, R5, R2, PT ;  /* 0x000000020500720c */ /* 0x000fe20003f06270 */
[----:B------:R-:W-:Y:S01]  /*dbe0*/  VIADD R5, R3, 0xf8 ;  /* 0x000000f803057836 */ /* 0x000fe20000000000 */
[----:B------:R-:W-:Y:S02]  /*dbf0*/  FSEL R146, R27, -INF , !P4 ;  /* 0xff8000001b927808 */ /* 0x000fe40006000000 */
[----:B------:R-:W-:Y:S01]  /*dc00*/  ISETP.GE.AND P4, PT, R6, R4, PT ;  /* 0x000000040600720c */ /* 0x000fe20003f86270 */
[----:B------:R-:W-:Y:S01]  /*dc10*/  VIADD R6, R3, 0xe8 ;  /* 0x000000e803067836 */ /* 0x000fe20000000000 */
[----:B------:R-:W-:Y:S02]  /*dc20*/  FSEL R23, R41, -INF , !P1 ;  /* 0xff80000029177808 */ /* 0x000fe40004800000 */
[----:B------:R-:W-:Y:S02]  /*dc30*/  ISETP.GE.AND P1, PT, R5, R2, PT ;  /* 0x000000020500720c */ /* 0x000fe40003f26270 */
[----:B------:R-:W-:-:S02]  /*dc40*/  FSEL R27, R45, -INF , !P4 ;  /* 0xff8000002d1b7808 */ /* 0x000fc40006000000 */
[----:B------:R-:W-:Y:S02]  /*dc50*/  FSEL R163, R10, -INF , !P1 ;  /* 0xff8000000aa37808 */ /* 0x000fe40004800000 */
[----:B------:R-:W-:Y:S02]  /*dc60*/  ISETP.GE.AND P4, PT, R6, R2, PT ;  /* 0x000000020600720c */ /* 0x000fe40003f86270 */
[----:B------:R-:W-:Y:S02]  /*dc70*/  ISETP.GT.AND P1, PT, R244, R250, PT ;  /* 0x000000faf400720c */ /* 0x000fe40003f24270 */
[----:B------:R-:W-:Y:S02]  /*dc80*/  FSEL R154, R46, -INF , !P2 ;  /* 0xff8000002e9a7808 */ /* 0x000fe40005000000 */
[----:B------:R-:W-:Y:S02]  /*dc90*/  FSEL R158, R42, -INF , !P4 ;  /* 0xff8000002a9e7808 */ /* 0x000fe40006000000 */
[----:B------:R-:W-:-:S02]  /*dca0*/  FSEL R36, R44, -INF , !P5 ;  /* 0xff8000002c247808 */ /* 0x000fc40006800000 */
[-C--:B------:R-:W-:Y:S01]  /*dcb0*/  ISETP.GE.AND P2, PT, R6, R4.reuse, PT ;  /* 0x000000040600720c */ /* 0x080fe20003f46270 */
[----:B------:R-:W-:Y:S01]  /*dcc0*/  VIADD R6, R3, 0xf1 ;  /* 0x000000f103067836 */ /* 0x000fe20000000000 */
[----:B------:R-:W-:Y:S01]  /*dcd0*/  ISETP.GE.AND P4, PT, R5, R4, PT ;  /* 0x000000040500720c */ /* 0x000fe20003f86270 */
[----:B------:R-:W-:Y:S01]  /*dce0*/  VIADD R5, R3, 0xf9 ;  /* 0x000000f903057836 */ /* 0x000fe20000000000 */
[----:B------:R-:W-:Y:S02]  /*dcf0*/  ISETP.GE.AND P5, PT, R7, R2, PT ;  /* 0x000000020700720c */ /* 0x000fe40003fa6270 */
[----:B------:R-:W-:Y:S02]  /*dd00*/  FSEL R24, R40, -INF , !P2 ;  /* 0xff80000028187808 */ /* 0x000fe40005000000 */
[----:B------:R-:W-:Y:S02]  /*dd10*/  FSEL R157, R19, -INF , !P5 ;  /* 0xff800000139d7808 */ /* 0x000fe40006800000 */
[----:B------:R-:W-:-:S02]  /*dd20*/  FSEL R160, R43, -INF , !P6 ;  /* 0xff8000002ba07808 */ /* 0x000fc40007000000 */
[----:B------:R-:W-:Y:S02]  /*dd30*/  FSEL R138, R12, -INF , !P3 ;  /* 0xff8000000c8a7808 */ /* 0x000fe40005800000 */
[----:B------:R-:W-:Y:S02]  /*dd40*/  FSEL R162, R14, -INF , !P0 ;  /* 0xff8000000ea27808 */ /* 0x000fe40004000000 */
[C---:B------:R-:W-:Y:S02]  /*dd50*/  ISETP.GE.AND P5, PT, R6.reuse, R4, PT ;  /* 0x000000040600720c */ /* 0x040fe40003fa6270 */
[----:B------:R-:W-:Y:S02]  /*dd60*/  ISETP.GE.AND P2, PT, R6, R2, PT ;  /* 0x000000020600720c */ /* 0x000fe40003f46270 */
[-C--:B------:R-:W-:Y:S02]  /*dd70*/  ISETP.GE.AND P6, PT, R3, R4.reuse, PT ;  /* 0x000000040300720c */ /* 0x080fe40003fc6270 */
        /* <DEDUP_REMOVED lines=74> */
.L_x_1363:
[----:B------:R-:W1:Y:S02]  /*e220*/  LDC R5, c[0x0][0x248] ;  /* 0x00009200ff057b82 */ /* 0x000e640000000800 */
[----:B-1----:R-:W-:-:S05]  /*e230*/  IMAD.SHL.U32 R3, R5, 0x100, RZ ;  /* 0x0000010005037824 */ /* 0x002fca00078e00ff */
[----:B------:R-:W-:-:S04]  /*e240*/  IADD3 R3, -R3, RZ, RZ ;  /* 0x000000ff03037210 */ /* 0x000fc80007ffe1ff */
[----:B------:R-:W-:-:S07]  /*e250*/  SHF.R.S32.HI R6, RZ, 0x1f, R3 ;  /* 0x0000001fff067819 */ /* 0x000fce0000011403 */
.L_x_1364:
        /* <DEDUP_REMOVED lines=101> */
.L_x_1366:
[----:B------:R-:W-:Y:S05]  /*e8b0*/  BSYNC B0 ;  /* 0x0000000000007941 */ /* 0x000fea0003800000 */
.L_x_1365:
[----:B------:R-:W0:Y:S01]  /*e8c0*/  LDGDEPBAR ;  /* 0x00000000000079af */ /* 0x000e220000000000 */
[----:B------:R-:W-:-:S04]  /*e8d0*/  LEA R240, P0, R3, R240, 0x1 ;  /* 0x000000f003f07211 */ /* 0x000fc800078008ff */
[----:B------:R-:W-:-:S09]  /*e8e0*/  LEA.HI.X R241, R3, R241, R6, 0x1, P0 ;  /* 0x000000f103f17211 */ /* 0x000fd200000f0c06 */
.L_x_1362:
[----:B------:R-:W-:Y:S01]  /*e8f0*/  FMNMX.FTZ R136, R22, R28, !PT ;  /* 0x0000001c16887209 */ /* 0x000fe20007810000 */
[----:B------:R-:W-:Y:S01]  /*e900*/  ULDC UR5, c[0x0][0x2ec] ;  /* 0x0000bb0000057ab9 */ /* 0x000fe20000000800 */
[----:B------:R-:W-:Y:S02]  /*e910*/  LEA R217, R0, UR4, 0x1 ;  /* 0x0000000400d97c11 */ /* 0x000fe4000f8e08ff */
[----:B------:R-:W-:Y:S02]  /*e920*/  FMNMX.FTZ R136, R107, R136, !PT ;  /* 0x000000886b887209 */ /* 0x000fe40007810000 */
[----:B------:R-:W-:Y:S01]  /*e930*/  LEA R218, R33, R217, 0x1 ;  /* 0x000000d921da7211 */ /* 0x000fe200078e08ff */
[----:B------:R-:W-:Y:S01]  /*e940*/  LDSM.16.MT88.4 R44, [R217+0x5800] ;  /* 0x00580000d92c783b */ /* 0x000fe20000004200 */
        /* <DEDUP_REMOVED lines=237> */
[----:B-1----:R-:W-:-:S07]  /*f820*/  FFMA.FTZ R5, R53, UR5, -R6 ;  /* 0x0000000535057c23 */ /* 0x002fce0008010806 */
        /* <DEDUP_REMOVED lines=15> */
[--C-:B-1----:R-:W-:Y:S02]  /*f920*/  FFMA.FTZ R5, R36, UR5, -R6.reuse ;  /* 0x0000000524057c23 */ /* 0x102fe40008010806 */
[----:B------:R-:W-:Y:S04]  /*f930*/  LDSM.16.MT88.4 R36, [R217+0x5400] ;  /* 0x00540000d924783b */ /* 0x000fe80000004200 */
[----:B------:R1:W-:Y:S02]  /*f940*/  MUFU.EX2 R13, R5 ;  /* 0x00000005000d7308 */ /* 0x0003e40000000800 */
[----:B-1----:R-:W-:-:S06]  /*f950*/  FFMA.FTZ R5, R27, UR5, -R6 ;  /* 0x000000051b057c23 */ /* 0x002fcc0008010806 */
[----:B------:R1:W-:Y:S02]  /*f960*/  MUFU.EX2 R14, R5 ;  /* 0x00000005000e7308 */ /* 0x0003e40000000800 */
[----:B-1----:R-:W-:-:S06]  /*f970*/  FFMA.FTZ R5, R26, UR5, -R6 ;  /* 0x000000051a057c23 */ /* 0x002fcc0008010806 */
[----:B------:R1:W-:Y:S02]  /*f980*/  MUFU.EX2 R15, R5 ;  /* 0x00000005000f7308 */ /* 0x0003e40000000800 */
[----:B-1----:R-:W-:Y:S02]  /*f990*/  FFMA.FTZ R5, R25, UR5, -R6 ;  /* 0x0000000519057c23 */ /* 0x002fe40008010806 */
[----:B------:R-:W1:Y:S04]  /*f9a0*/  LDSM.16.MT88.4 R24, [R218+0x5000] ;  /* 0x00500000da18783b */ /* 0x000e680000004200 */
[----:B------:R3:W4:Y:S02]  /*f9b0*/  MUFU.EX2 R16, R5 ;  /* 0x0000000500107308 */ /* 0x0007240000000800 */
[----:B---3--:R-:W-:-:S05]  /*f9c0*/  FMUL.FTZ R5, R3, UR5 ;  /* 0x0000000503057c20 */ /* 0x008fca0008410000 */
[----:B------:R-:W-:-:S05]  /*f9d0*/  FSEL R5, R5, RZ, P0 ;  /* 0x000000ff05057208 */ /* 0x000fca0000000000 */
[--C-:B------:R-:W-:Y:S01]  /*f9e0*/  FFMA.FTZ R7, R125, UR5, -R5.reuse ;  /* 0x000000057d077c23 */ /* 0x100fe20008010805 */
[----:B------:R-:W-:Y:S01]  /*f9f0*/  FFMA.FTZ R0, R126, UR5, -R5 ;  /* 0x000000057e007c23 */ /* 0x000fe20008010805 */
[----:B--2---:R-:W-:Y:S02]  /*fa00*/  MOV R126, R12 ;  /* 0x0000000c007e7202 */ /* 0x004fe40000000f00 */
[----:B------:R2:W-:Y:S01]  /*fa10*/  MUFU.EX2 R61, R7 ;  /* 0x00000007003d7308 */ /* 0x0005e20000000800 */
[----:B------:R-:W-:-:S07]  /*fa20*/  MOV R125, R18 ;  /* 0x00000012007d7202 */ /* 0x000fce0000000f00 */
[----:B------:R3:W-:Y:S01]  /*fa30*/  MUFU.EX2 R88, R0 ;  /* 0x0000000000587308 */ /* 0x0007e20000000800 */
[----:B--2---:R-:W-:Y:S01]  /*fa40*/  FFMA.FTZ R7, R124, UR5, -R5 ;  /* 0x000000057c077c23 */ /* 0x004fe20008010805 */
[----:B------:R-:W-:-:S06]  /*fa50*/  MOV R124, R17 ;  /* 0x00000011007c7202 */ /* 0x000fcc0000000f00 */
[----:B------:R2:W5:Y:S01]  /*fa60*/  MUFU.EX2 R60, R7 ;  /* 0x00000007003c7308 */ /* 0x0005620000000800 */
[----:B---3--:R-:W-:Y:S01]  /*fa70*/  FFMA.FTZ R0, R130, UR5, -R5 ;  /* 0x0000000582007c23 */ /* 0x008fe20008010805 */
[----:B------:R-:W-:-:S06]  /*fa80*/  MOV R130, R11 ;  /* 0x0000000b00827202 */ /* 0x000fcc0000000f00 */
[----:B------:R3:W-:Y:S01]  /*fa90*/  MUFU.EX2 R92, R0 ;  /* 0x00000000005c7308 */ /* 0x0007e20000000800 */
[----:B--2---:R-:W-:Y:S01]  /*faa0*/  FFMA.FTZ R7, R135, UR5, -R5 ;  /* 0x0000000587077c23 */ /* 0x004fe20008010805 */
[----:B----4-:R-:W-:-:S06]  /*fab0*/  MOV R135, R16 ;  /* 0x0000001000877202 */ /* 0x010fcc0000000f00 */
[----:B------:R2:W-:Y:S01]  /*fac0*/  MUFU.EX2 R69, R7 ;  /* 0x0000000700457308 */ /* 0x0005e20000000800 */
[----:B---3--:R-:W-:Y:S01]  /*fad0*/  FFMA.FTZ R0, R128, UR5, -R5 ;  /* 0x0000000580007c23 */ /* 0x008fe20008010805 */
[----:B------:R-:W-:Y:S02]  /*fae0*/  MOV R128, R10 ;  /* 0x0000000a00807202 */ /* 0x000fe40000000f00 */
[----:B------:R-:W-:-:S04]  /*faf0*/  F2FP.F16.F32.PACK_AB R10, R151, R150 ;  /* 0x00000096970a723e */ /* 0x000fc800000000ff */
[----:B------:R3:W-:Y:S01]  /*fb00*/  MUFU.EX2 R98, R0 ;  /* 0x0000000000627308 */ /* 0x0007e20000000800 */
[----:B--2---:R-:W-:Y:S01]  /*fb10*/  FFMA.FTZ R7, R134, UR5, -R5 ;  /* 0x0000000586077c23 */ /* 0x004fe20008010805 */
[----:B------:R-:W-:-:S06]  /*fb20*/  MOV R134, R15 ;  /* 0x0000000f00867202 */ /* 0x000fcc0000000f00 */
[----:B------:R2:W4:Y:S01]  /*fb30*/  MUFU.EX2 R73, R7 ;  /* 0x0000000700497308 */ /* 0x0005220000000800 */
[----:B---3--:R-:W-:Y:S01]  /*fb40*/  FFMA.FTZ R0, R207, UR5, -R5 ;  /* 0x00000005cf007c23 */ /* 0x008fe20008010805 */
[----:B------:R-:W-:Y:S02]  /*fb50*/  MOV R207, R9 ;  /* 0x0000000900cf7202 */ /* 0x000fe40000000f00 */
[----:B-----5:R-:W-:-:S04]  /*fb60*/  F2FP.F16.F32.PACK_AB R9, R60, R61 ;  /* 0x0000003d3c09723e */ /* 0x020fc800000000ff */
[----:B------:R3:W-:Y:S01]  /*fb70*/  MUFU.EX2 R99, R0 ;  /* 0x0000000000637308 */ /* 0x0007e20000000800 */
[----:B--2---:R-:W-:Y:S01]  /*fb80*/  FFMA.FTZ R7, R131, UR5, -R5 ;  /* 0x0000000583077c23 */ /* 0x004fe20008010805 */
[----:B------:R-:W-:Y:S02]  /*fb90*/  MOV R131, R14 ;  /* 0x0000000e00837202 */ /* 0x000fe40000000f00 */
[----:B----4-:R-:W-:-:S04]  /*fba0*/  F2FP.F16.F32.PACK_AB R11, R73, R69 ;  /* 0x00000045490b723e */ /* 0x010fc800000000ff */
[----:B------:R2:W-:Y:S01]  /*fbb0*/  MUFU.EX2 R84, R7 ;  /* 0x0000000700547308 */ /* 0x0005e20000000800 */
[--C-:B---3--:R-:W-:Y:S02]  /*fbc0*/  FFMA.FTZ R0, R127, UR5, -R5.reuse ;  /* 0x000000057f007c23 */ /* 0x108fe40008010805 */
[C---:B-1----:R-:W-:Y:S05]  /*fbd0*/  HMMA.16816.F32 R28, R8.reuse, R24, RZ ;  /* 0x00000018081c723c */ /* 0x042fea00000018ff */
[----:B------:R1:W-:Y:S01]  /*fbe0*/  MUFU.EX2 R105, R0 ;  /* 0x0000000000697308 */ /* 0x0003e20000000800 */
[----:B------:R-:W-:Y:S01]  /*fbf0*/  HMMA.16816.F32 R24, R8, R26, RZ ;  /* 0x0000001a0818723c */ /* 0x000fe200000018ff */
[----:B--2---:R-:W-:Y:S01]  /*fc00*/  FFMA.FTZ R7, R129, UR5, -R5 ;  /* 0x0000000581077c23 */ /* 0x004fe20008010805 */
[----:B------:R-:W-:-:S02]  /*fc10*/  MOV R129, R13 ;  /* 0x0000000d00817202 */ /* 0x000fc40000000f00 */
[----:B------:R-:W2:Y:S03]  /*fc20*/  LDSM.16.MT88.4 R12, [R217+0x5000] ;  /* 0x00500000d90c783b */ /* 0x000ea60000004200 */
[----:B------:R3:W4:Y:S01]  /*fc30*/  MUFU.EX2 R89, R7 ;  /* 0x0000000700597308 */ /* 0x0007220000000800 */
[----:B-1----:R-:W-:-:S07]  /*fc40*/  FFMA.FTZ R0, R203, UR5, -R5 ;  /* 0x00000005cb007c23 */ /* 0x002fce0008010805 */
[----:B------:R1:W5:Y:S01]  /*fc50*/  MUFU.EX2 R108, R0 ;  /* 0x00000000006c7308 */ /* 0x0003620000000800 */
[----:B---3--:R-:W-:-:S07]  /*fc60*/  FFMA.FTZ R7, R62, UR5, -R5 ;  /* 0x000000053e077c23 */ /* 0x008fce0008010805 */
[----:B------:R3:W-:Y:S01]  /*fc70*/  MUFU.EX2 R64, R7 ;  /* 0x0000000700407308 */ /* 0x0007e20000000800 */
[----:B-1----:R-:W-:-:S07]  /*fc80*/  FFMA.FTZ R0, R194, UR5, -R5 ;  /* 0x00000005c2007c23 */ /* 0x002fce0008010805 */
[----:B------:R1:W-:Y:S01]  /*fc90*/  MUFU.EX2 R113, R0 ;  /* 0x0000000000717308 */ /* 0x0003e20000000800 */
[----:B---3--:R-:W-:Y:S01]  /*fca0*/  FADD.FTZ R7, R149, R148 ;  /* 0x0000009495077221 */ /* 0x008fe20000010000 */
[----:B--2---:R-:W-:Y:S03]  /*fcb0*/  HMMA.16816.F32 R20, R8, R12, RZ ;  /* 0x0000000c0814723c */ /* 0x004fe600000018ff */
[----:B------:R-:W-:-:S03]  /*fcc0*/  FADD.FTZ R7, R150, R7 ;  /* 0x0000000796077221 */ /* 0x000fc60000010000 */
[----:B------:R-:W-:Y:S01]  /*fcd0*/  HMMA.16816.F32 R16, R8, R14, RZ ;  /* 0x0000000e0810723c */ /* 0x000fe200000018ff */
[----:B------:R-:W-:Y:S01]  /*fce0*/  F2FP.F16.F32.PACK_AB R12, R166, R165 ;  /* 0x000000a5a60c723e */ /* 0x000fe200000000ff */
[----:B-1----:R-:W-:Y:S01]  /*fcf0*/  FFMA.FTZ R0, R195, UR5, -R5 ;  /* 0x00000005c3007c23 */ /* 0x002fe20008010805 */
[----:B----4-:R-:W-:Y:S01]  /*fd00*/  F2FP.F16.F32.PACK_AB R13, R89, R84 ;  /* 0x00000054590d723e */ /* 0x010fe200000000ff */
[----:B------:R-:W-:Y:S02]  /*fd10*/  FADD.FTZ R7, R151, R7 ;  /* 0x0000000797077221 */ /* 0x000fe40000010000 */
[----:B------:R1:W2:Y:S01]  /*fd20*/  MUFU.EX2 R116, R0 ;  /* 0x0000000000747308 */ /* 0x0002a20000000800 */
[----:B------:R-:W-:Y:S01]  /*fd30*/  F2FP.F16.F32.PACK_AB R14, R168, R167 ;  /* 0x000000a7a80e723e */ /* 0x000fe200000000ff */
[----:B------:R-:W-:Y:S01]  /*fd40*/  FADD.FTZ R7, R165, R7 ;  /* 0x00000007a5077221 */ /* 0x000fe20000010000 */
[----:B------:R-:W-:Y:S01]  /*fd50*/  F2FP.F16.F32.PACK_AB R15, R92, R88 ;  /* 0x000000585c0f723e */ /* 0x000fe200000000ff */
[----:B------:R-:W-:Y:S01]  /*fd60*/  LDSM.16.MT88.4 R148, [R217+0x8000] ;  /* 0x00800000d994783b */ /* 0x000fe20000004200 */
[----:B------:R-:W-:Y:S01]  /*fd70*/  F2FP.F16.F32.PACK_AB R8, R170, R169 ;  /* 0x000000a9aa08723e */ /* 0x000fe200000000ff */
[----:B------:R-:W-:Y:S01]  /*fd80*/  FADD.FTZ R7, R166, R7 ;  /* 0x00000007a6077221 */ /* 0x000fe20000010000 */
[----:B------:R-:W-:-:S02]  /*fd90*/  F2FP.F16.F32.PACK_AB R9, R99, R98 ;  /* 0x000000626309723e */ /* 0x000fc400000000ff */
[----:B------:R-:W-:Y:S01]  /*fda0*/  F2FP.F16.F32.PACK_AB R10, R174, R173 ;  /* 0x000000adae0a723e */ /* 0x000fe200000000ff */
[----:B------:R-:W-:Y:S01]  /*fdb0*/  FADD.FTZ R7, R167, R7 ;  /* 0x00000007a7077221 */ /* 0x000fe20000010000 */
[----:B-----5:R-:W-:Y:S01]  /*fdc0*/  F2FP.F16.F32.PACK_AB R11, R108, R105 ;  /* 0x000000696c0b723e */ /* 0x020fe200000000ff */
[----:B------:R-:W-:Y:S02]  /*fdd0*/  HMMA.16816.F32 R32, R12, R36, R20 ;  /* 0x000000240c20723c */ /* 0x000fe40000001814 */
[----:B------:R-:W-:Y:S01]  /*fde0*/  FADD.FTZ R7, R168, R7 ;  /* 0x00000007a8077221 */ /* 0x000fe20000010000 */
[----:B-1----:R-:W-:-:S03]  /*fdf0*/  FFMA.FTZ R0, R190, UR5, -R5 ;  /* 0x00000005be007c23 */ /* 0x002fc60008010805 */
[C---:B------:R-:W-:Y:S01]  /*fe00*/  HMMA.16816.F32 R20, R12.reuse, R38, R16 ;  /* 0x000000260c14723c */ /* 0x040fe20000001810 */
[----:B------:R1:W-:Y:S05]  /*fe10*/  MUFU.EX2 R117, R0 ;  /* 0x0000000000757308 */ /* 0x0003ea0000000800 */
[C---:B------:R-:W-:Y:S06]  /*fe20*/  HMMA.16816.F32 R16, R12.reuse, R40, R28 ;  /* 0x000000280c10723c */ /* 0x040fec000000181c */
[----:B------:R-:W-:Y:S01]  /*fe30*/  HMMA.16816.F32 R12, R12, R42, R24 ;  /* 0x0000002a0c0c723c */ /* 0x000fe20000001818 */
[----:B------:R-:W3:Y:S05]  /*fe40*/  LDSM.16.MT88.4 R40, [R218+0x5c00] ;  /* 0x005c0000da28783b */ /* 0x000eea0000004200 */
[----:B------:R-:W-:Y:S01]  /*fe50*/  HMMA.16816.F32 R32, R8, R44, R32 ;  /* 0x0000002c0820723c */ /* 0x000fe20000001820 */
[----:B-1----:R-:W-:-:S04]  /*fe60*/  FFMA.FTZ R0, R191, UR5, -R5 ;  /* 0x00000005bf007c23 */ /* 0x002fc80008010805 */
[----:B------:R1:W4:Y:S01]  /*fe70*/  MUFU.EX2 R112, R0 ;  /* 0x0000000000707308 */ /* 0x0003220000000800 */
[C---:B------:R-:W-:Y:S01]  /*fe80*/  HMMA.16816.F32 R28, R8.reuse, R46, R20 ;  /* 0x0000002e081c723c */ /* 0x040fe20000001814 */
[----:B------:R-:W5:Y:S05]  /*fe90*/  LDSM.16.MT88.4 R44, [R217+0x6000] ;  /* 0x00600000d92c783b */ /* 0x000f6a0000004200 */
[C---:B------:R-:W-:Y:S06]  /*fea0*/  HMMA.16816.F32 R24, R8.reuse, R52, R16 ;  /* 0x000000340818723c */ /* 0x040fec0000001810 */
[----:B------:R-:W-:Y:S01]  /*feb0*/  HMMA.16816.F32 R36, R8, R54, R12 ;  /* 0x000000360824723c */ /* 0x000fe2000000180c */
[----:B------:R-:W5:Y:S01]  /*fec0*/  LDSM.16.MT88.4 R52, [R218+0x6000] ;  /* 0x00600000da34783b */ /* 0x000f620000004200 */
[----:B-1----:R-:W-:-:S05]  /*fed0*/  FFMA.FTZ R0, R122, UR5, -R5 ;  /* 0x000000057a007c23 */ /* 0x002fca0008010805 */
[----:B------:R-:W-:Y:S01]  /*fee0*/  F2FP.F16.F32.PACK_AB R8, R176, R175 ;  /* 0x000000afb008723e */ /* 0x000fe200000000ff */
[----:B------:R1:W-:Y:S01]  /*fef0*/  MUFU.EX2 R111, R0 ;  /* 0x00000000006f7308 */ /* 0x0003e20000000800 */
[----:B--2---:R-:W-:Y:S02]  /*ff00*/  F2FP.F16.F32.PACK_AB R9, R116, R113 ;  /* 0x000000717409723e */ /* 0x004fe400000000ff */
[----:B------:R-:W-:Y:S02]  /*ff10*/  F2FP.F16.F32.PACK_AB R10, R179, R177 ;  /* 0x000000b1b30a723e */ /* 0x000fe400000000ff */
[----:B----4-:R-:W-:Y:S02]  /*ff20*/  F2FP.F16.F32.PACK_AB R11, R112, R117 ;  /* 0x00000075700b723e */ /* 0x010fe400000000ff */
[----:B------:R-:W-:Y:S02]  /*ff30*/  F2FP.F16.F32.PACK_AB R12, R180, R178 ;  /* 0x000000b2b40c723e */ /* 0x000fe400000000ff */
[----:B------:R-:W-:-:S03]  /*ff40*/  F2FP.F16.F32.PACK_AB R14, R182, R120 ;  /* 0x00000078b60e723e */ /* 0x000fc600000000ff */
[----:B------:R-:W-:Y:S01]  /*ff50*/  HMMA.16816.F32 R20, R8, R48, R32 ;  /* 0x000000300814723c */ /* 0x000fe20000001820 */
[----:B-1----:R-:W-:-:S05]  /*ff60*/  FFMA.FTZ R0, R123, UR5, -R5 ;  /* 0x000000057b007c23 */ /* 0x002fca0008010805 */
[C---:B------:R-:W-:Y:S01]  /*ff70*/  HMMA.16816.F32 R16, R8.reuse, R50, R28 ;  /* 0x000000320810723c */ /* 0x040fe2000000181c */
[----:B------:R-:W1:Y:S01]  /*ff80*/  LDSM.16.MT88.4 R48, [R218+0x6400] ;  /* 0x00640000da30783b */ /* 0x000e620000004200 */
[----:B------:R2:W4:Y:S04]  /*ff90*/  MUFU.EX2 R110, R0 ;  /* 0x00000000006e7308 */ /* 0x0005280000000800 */
[C---:B---3--:R-:W-:Y:S06]  /*ffa0*/  HMMA.16816.F32 R24, R8.reuse, R40, R24 ;  /* 0x000000280818723c */ /* 0x048fec0000001818 */
[----:B------:R-:W-:Y:S01]  /*ffb0*/  HMMA.16816.F32 R32, R8, R42, R36 ;  /* 0x0000002a0820723c */ /* 0x000fe20000001824 */
[----:B------:R-:W-:Y:S04]  /*ffc0*/  LDSM.16.MT88.4 R36, [R218+0x6800] ;  /* 0x00680000da24783b */ /* 0x000fe80000004200 */
[----:B------:R-:W-:Y:S02]  /*ffd0*/  LDSM.16.MT88.4 R40, [R217+0x6c00] ;  /* 0x006c0000d928783b */ /* 0x000fe40000004200 */
[----:B------:R-:W-:Y:S01]  /*ffe0*/  F2FP.F16.F32.PACK_AB R8, R183, R181 ;  /* 0x000000b5b708723e */ /* 0x000fe200000000ff */
[----:B--2---:R-:W-:Y:S01]  /*fff0*/  FFMA.FTZ R0, R118, UR5, -R5 ;  /* 0x0000000576007c23 */ /* 0x004fe20008010805 */
[----:B----4-:R-:W-:-:S02]  /*10000*/  F2FP.F16.F32.PACK_AB R13, R110, R111 ;  /* 0x0000006f6e0d723e */ /* 0x010fc400000000ff */
[----:B------:R-:W-:Y:S01]  /*10010*/  F2FP.F16.F32.PACK_AB R10, R184, R185 ;  /* 0x000000b9b80a723e */ /* 0x000fe200000000ff */
[----:B------:R2:W-:Y:S02]  /*10020*/  MUFU.EX2 R109, R0 ;  /* 0x00000000006d7308 */ /* 0x0005e40000000800 */
[----:B--2---:R-:W-:-:S06]  /*10030*/  FFMA.FTZ R0, R119, UR5, -R5 ;  /* 0x0000000577007c23 */ /* 0x004fcc0008010805 */
[----:B------:R2:W3:Y:S02]  /*10040*/  MUFU.EX2 R107, R0 ;  /* 0x00000000006b7308 */ /* 0x0004e40000000800 */
[----:B--2---:R-:W-:Y:S01]  /*10050*/  FFMA.FTZ R0, R114, UR5, -R5 ;  /* 0x0000000572007c23 */ /* 0x004fe20008010805 */
[----:B---3--:R-:W-:-:S05]  /*10060*/  F2FP.F16.F32.PACK_AB R15, R107, R109 ;  /* 0x0000006d6b0f723e */ /* 0x008fca00000000ff */
[----:B------:R2:W-:Y:S02]  /*10070*/  MUFU.EX2 R106, R0 ;  /* 0x00000000006a7308 */ /* 0x0005e40000000800 */
[C---:B-----5:R-:W-:Y:S06]  /*10080*/  HMMA.16816.F32 R28, R12.reuse, R44, R20 ;  /* 0x0000002c0c1c723c */ /* 0x060fec0000001814 */
[C---:B------:R-:W-:Y:S01]  /*10090*/  HMMA.16816.F32 R20, R12.reuse, R46, R16 ;  /* 0x0000002e0c14723c */ /* 0x040fe20000001810 */
[----:B------:R-:W3:Y:S05]  /*100a0*/  LDSM.16.MT88.4 R44, [R217+0x6800] ;  /* 0x00680000d92c783b */ /* 0x000eea0000004200 */
[----:B------:R-:W-:Y:S01]  /*100b0*/  HMMA.16816.F32 R16, R12, R52, R24 ;  /* 0x000000340c10723c */ /* 0x000fe20000001818 */
[----:B--2---:R-:W-:-:S04]  /*100c0*/  FFMA.FTZ R0, R115, UR5, -R5 ;  /* 0x0000000573007c23 */ /* 0x004fc80008010805 */
[----:B------:R2:W4:Y:S01]  /*100d0*/  MUFU.EX2 R104, R0 ;  /* 0x0000000000687308 */ /* 0x0005220000000800 */
[----:B------:R-:W-:Y:S01]  /*100e0*/  HMMA.16816.F32 R12, R12, R54, R32 ;  /* 0x000000360c0c723c */ /* 0x000fe20000001820 */
[----:B------:R-:W-:Y:S01]  /*100f0*/  LDSM.16.MT88.4 R52, [R217+0x7400] ;  /* 0x00740000d934783b */ /* 0x000fe20000004200 */
[----:B--2---:R-:W-:Y:S01]  /*10100*/  FFMA.FTZ R0, R121, UR5, -R5 ;  /* 0x0000000579007c23 */ /* 0x004fe20008010805 */
[----:B----4-:R-:W-:-:S04]  /*10110*/  F2FP.F16.F32.PACK_AB R9, R104, R106 ;  /* 0x0000006a6809723e */ /* 0x010fc800000000ff */
[----:B------:R2:W-:Y:S02]  /*10120*/  MUFU.EX2 R96, R0 ;  /* 0x0000000000607308 */ /* 0x0005e40000000800 */
[----:B--2---:R-:W-:-:S06]  /*10130*/  FFMA.FTZ R0, R95, UR5, -R5 ;  /* 0x000000055f007c23 */ /* 0x004fcc0008010805 */
[----:B------:R2:W4:Y:S02]  /*10140*/  MUFU.EX2 R97, R0 ;  /* 0x0000000000617308 */ /* 0x0005240000000800 */
[----:B--2---:R-:W-:Y:S01]  /*10150*/  FFMA.FTZ R0, R102, UR5, -R5 ;  /* 0x0000000566007c23 */ /* 0x004fe20008010805 */
[----:B----4-:R-:W-:-:S05]  /*10160*/  F2FP.F16.F32.PACK_AB R11, R97, R96 ;  /* 0x00000060610b723e */ /* 0x010fca00000000ff */
[----:B------:R2:W-:Y:S02]  /*10170*/  MUFU.EX2 R95, R0 ;  /* 0x00000000005f7308 */ /* 0x0005e40000000800 */
[C---:B------:R-:W-:Y:S06]  /*10180*/  HMMA.16816.F32 R32, R8.reuse, R56, R28 ;  /* 0x000000380820723c */ /* 0x040fec000000181c */
[C---:B------:R-:W-:Y:S01]  /*10190*/  HMMA.16816.F32 R28, R8.reuse, R58, R20 ;  /* 0x0000003a081c723c */ /* 0x040fe20000001814 */
[----:B------:R-:W-:Y:S05]  /*101a0*/  LDSM.16.MT88.4 R56, [R218+0x7400] ;  /* 0x00740000da38783b */ /* 0x000fea0000004200 */
[----:B-1----:R-:W-:Y:S01]  /*101b0*/  HMMA.16816.F32 R24, R8, R48, R16 ;  /* 0x000000300818723c */ /* 0x002fe20000001810 */
[----:B--2---:R-:W-:-:S04]  /*101c0*/  FFMA.FTZ R0, R103, UR5, -R5 ;  /* 0x0000000567007c23 */ /* 0x004fc80008010805 */
        /* <DEDUP_REMOVED lines=137> */
[----:B------:R-:W-:-:S03]  /*10a60*/  F2FP.F16.F32.PACK_AB R11, R14, R15 ;  /* 0x0000000f0e0b723e */ /* 0x000fc600000000ff */
[----:B------:R-:W-:Y:S02]  /*10a70*/  FADD.FTZ R0, R110, R0 ;  /* 0x000000006e007221 */ /* 0x000fe40000010000 */
        /* <DEDUP_REMOVED lines=22> */
[----:B------:R1:W3:Y:S01]  /*10be0*/  MUFU.EX2 R46, R0 ;  /* 0x00000000002e7308 */ /* 0x0002e20000000800 */
[----:B------:R-:W-:Y:S01]  /*10bf0*/  F2FP.F16.F32.PACK_AB R152, R53, R56 ;  /* 0x000000383598723e */ /* 0x000fe200000000ff */
        /* <DEDUP_REMOVED lines=134> */
[----:B------:R-:W-:Y:S06]  /*11460*/  @!P1 BRA `(.L_x_1367) ;  /* 0x0000005c009c9947 */ /* 0x000fec0003800000 */
        /* <DEDUP_REMOVED lines=69> */
.L_x_1368:
[----:B------:R-:W1:Y:S02]  /*118c0*/  LDC R0, c[0x0][0x250] ;  /* 0x00009400ff007b82 */ /* 0x000e640000000800 */
[----:B-1----:R-:W-:-:S05]  /*118d0*/  IMAD.SHL.U32 R5, R0, 0x100, RZ ;  /* 0x0000010000057824 */ /* 0x002fca00078e00ff */
[----:B------:R-:W-:-:S04]  /*118e0*/  IADD3 R5, -R5, RZ, RZ ;  /* 0x000000ff05057210 */ /* 0x000fc80007ffe1ff */
[----:B------:R-:W-:-:S07]  /*118f0*/  SHF.R.S32.HI R6, RZ, 0x1f, R5 ;  /* 0x0000001fff067819 */ /* 0x000fce0000011405 */
.L_x_1369:
        /* <DEDUP_REMOVED lines=93> */
[----:B------:R-:W-:-:S03]  /*11ed0*/  IMAD.SHL.U32 R0, R244, 0x100, RZ ;  /* 0x00000100f4007824 */ /* 0x000fc600078e00ff */
        /* <DEDUP_REMOVED lines=13> */
[----:B------:R-:W4:Y:S04]  /*11fb0*/  LDSM.16.M88.4 R28, [R216+0x1400] ;  /* 0x00140000d81c783b */ /* 0x000f280000000200 */
[----:B--2---:R-:W2:Y:S04]  /*11fc0*/  LDSM.16.M88.4 R8, [R221] ;  /* 0x00000000dd08783b */ /* 0x004ea80000000200 */
[----:B------:R-:W5:Y:S01]  /*11fd0*/  LDSM.16.M88.4 R44, [R216+0x1800] ;  /* 0x00180000d82c783b */ /* 0x000f620000000200 */
[----:B------:R-:W3:Y:S03]  /*11fe0*/  S2R R5, SR_TID.X ;  /* 0x0000000000057919 */ /* 0x000ee60000002100 */
[----:B------:R-:W-:Y:S04]  /*11ff0*/  LDSM.16.M88.4 R64, [R235] ;  /* 0x00000000eb40783b */ /* 0x000fe80000000200 */
[----:B------:R-:W5:Y:S04]  /*12000*/  LDSM.16.M88.4 R36, [R236] ;  /* 0x00000000ec24783b */ /* 0x000f680000000200 */
[----:B------:R-:W5:Y:S04]  /*12010*/  LDSM.16.M88.4 R52, [R216+0x1c00] ;  /* 0x001c0000d834783b */ /* 0x000f680000000200 */
[----:B------:R-:W-:Y:S01]  /*12020*/  LDSM.16.M88.4 R68, [R216+0x2000] ;  /* 0x00200000d844783b */ /* 0x000fe20000000200 */
[C---:B-1----:R-:W-:Y:S03]  /*12030*/  HMMA.16816.F32 R20, R12.reuse, R16, RZ ;  /* 0x000000100c14723c */ /* 0x042fe600000018ff */
[----:B------:R-:W-:Y:S04]  /*12040*/  LDSM.16.M88.4 R60, [R233] ;  /* 0x00000000e93c783b */ /* 0x000fe80000000200 */
[----:B------:R-:W0:Y:S01]  /*12050*/  LDGDEPBAR ;  /* 0x00000000000079af */ /* 0x000e220000000000 */
[C---:B------:R-:W-:Y:S06]  /*12060*/  HMMA.16816.F32 R16, R12.reuse, R18, RZ ;  /* 0x000000120c10723c */ /* 0x040fec00000018ff */
[----:B----4-:R-:W-:Y:S01]  /*12070*/  HMMA.16816.F32 R24, R12, R28, RZ ;  /* 0x0000001c0c18723c */ /* 0x010fe200000018ff */
[----:B---3--:R-:W-:-:S05]  /*12080*/  IMAD.SHL.U32 R5, R5, 0x2, RZ ;  /* 0x0000000205057824 */ /* 0x008fca00078e00ff */
[----:B------:R-:W-:Y:S01]  /*12090*/  HMMA.16816.F32 R28, R12, R30, RZ ;  /* 0x0000001e0c1c723c */ /* 0x000fe200000018ff */
[----:B------:R-:W-:-:S04]  /*120a0*/  LOP3.LUT R5, R5, 0x6, RZ, 0xc0, !PT ;  /* 0x0000000605057812 */ /* 0x000fc800078ec0ff */
[C---:B------:R-:W-:Y:S01]  /*120b0*/  LOP3.LUT R6, R0.reuse, R5, RZ, 0xfc, !PT ;  /* 0x0000000500067212 */ /* 0x040fe200078efcff */
[C---:B--2---:R-:W-:Y:S01]  /*120c0*/  HMMA.16816.F32 R40, R8.reuse, R32, R20 ;  /* 0x000000200828723c */ /* 0x044fe20000001814 */
[--C-:B------:R-:W-:Y:S02]  /*120d0*/  LOP3.LUT R7, R0, 0x8, R5.reuse, 0xfe, !PT ;  /* 0x0000000800077812 */ /* 0x100fe400078efe05 */
[C---:B------:R-:W-:Y:S02]  /*120e0*/  ISETP.GE.AND P3, PT, R6.reuse, R4, PT ;  /* 0x000000040600720c */ /* 0x040fe40003f66270 */
[----:B------:R-:W-:Y:S01]  /*120f0*/  ISETP.GE.AND P2, PT, R6, R2, PT ;  /* 0x000000020600720c */ /* 0x000fe20003f46270 */
[----:B------:R-:W-:Y:S01]  /*12100*/  HMMA.16816.F32 R48, R8, R34, R16 ;  /* 0x000000220830723c */ /* 0x000fe20000001810 */
[----:B------:R-:W1:Y:S01]  /*12110*/  LDSM.16.M88.4 R32, [R234] ;  /* 0x00000000ea20783b */ /* 0x000e620000000200 */
[C-C-:B------:R-:W-:Y:S02]  /*12120*/  LOP3.LUT R20, R0.reuse, 0x1, R5.reuse, 0xfe, !PT ;  /* 0x0000000100147812 */ /* 0x140fe400078efe05 */
[----:B------:R-:W-:-:S02]  /*12130*/  LOP3.LUT R6, R0, 0x9, R5, 0xfe, !PT ;  /* 0x0000000900067812 */ /* 0x000fc400078efe05 */
[----:B-----5:R-:W-:Y:S01]  /*12140*/  HMMA.16816.F32 R16, R12, R44, RZ ;  /* 0x0000002c0c10723c */ /* 0x020fe200000018ff */
[C---:B------:R-:W-:Y:S02]  /*12150*/  ISETP.GE.AND P4, PT, R20.reuse, R4, PT ;  /* 0x000000041400720c */ /* 0x040fe40003f86270 */
[----:B------:R-:W-:Y:S02]  /*12160*/  ISETP.GE.AND P1, PT, R20, R2, PT ;  /* 0x000000021400720c */ /* 0x000fe40003f26270 */
[C---:B------:R-:W-:Y:S01]  /*12170*/  ISETP.GE.AND P6, PT, R7.reuse, R4, PT ;  /* 0x000000040700720c */ /* 0x040fe20003fc6270 */
[----:B------:R-:W-:Y:S01]  /*12180*/  HMMA.16816.F32 R56, R8, R36, R24 ;  /* 0x000000240838723c */ /* 0x000fe20000001818 */
[----:B------:R-:W-:Y:S02]  /*12190*/  ISETP.GE.AND P5, PT, R7, R2, PT ;  /* 0x000000020700720c */ /* 0x000fe40003fa6270 */
[----:B------:R-:W-:-:S03]  /*121a0*/  LOP3.LUT R7, R0, 0x18, R5, 0xfe, !PT ;  /* 0x0000001800077812 */ /* 0x000fc600078efe05 */
[----:B------:R-:W-:Y:S01]  /*121b0*/  HMMA.16816.F32 R76, R8, R38, R28 ;  /* 0x00000026084c723c */ /* 0x000fe2000000181c */
[----:B------:R-:W2:Y:S01]  /*121c0*/  LDSM.16.M88.4 R36, [R216+0x2400] ;  /* 0x00240000d824783b */ /* 0x000ea20000000200 */
[----:B------:R-:W-:Y:S02]  /*121d0*/  FSEL R109, R40, -INF , !P3 ;  /* 0xff800000286d7808 */ /* 0x000fe40005800000 */
[----:B------:R-:W-:Y:S02]  /*121e0*/  FSEL R139, R42, -INF , !P2 ;  /* 0xff8000002a8b7808 */ /* 0x000fe40005000000 */
[----:B------:R-:W-:Y:S01]  /*121f0*/  HMMA.16816.F32 R20, R12, R52, RZ ;  /* 0x000000340c14723c */ /* 0x000fe200000018ff */
[C---:B------:R-:W-:Y:S02]  /*12200*/  ISETP.GE.AND P3, PT, R6.reuse, R4, PT ;  /* 0x000000040600720c */ /* 0x040fe40003f66270 */
[----:B------:R-:W-:Y:S02]  /*12210*/  ISETP.GE.AND P2, PT, R6, R2, PT ;  /* 0x000000020600720c */ /* 0x000fe40003f46270 */
[----:B------:R-:W-:Y:S01]  /*12220*/  LOP3.LUT R6, R0, 0x10, R5, 0xfe, !PT ;  /* 0x0000001000067812 */ /* 0x000fe200078efe05 */
[----:B------:R-:W-:Y:S01]  /*12230*/  HMMA.16816.F32 R72, R8, R64, R16 ;  /* 0x000000400848723c */ /* 0x000fe20000001810 */
[----:B------:R-:W-:-:S02]  /*12240*/  FSEL R111, R41, -INF , !P4 ;  /* 0xff800000296f7808 */ /* 0x000fc40006000000 */
[----:B------:R-:W-:Y:S02]  /*12250*/  FSEL R163, R43, -INF , !P1 ;  /* 0xff8000002ba37808 */ /* 0x000fe40004800000 */
[C---:B------:R-:W-:Y:S01]  /*12260*/  ISETP.GE.AND P4, PT, R6.reuse, R4, PT ;  /* 0x000000040600720c */ /* 0x040fe20003f86270 */
[C---:B------:R-:W-:Y:S01]  /*12270*/  HMMA.16816.F32 R16, R12.reuse, R54, RZ ;  /* 0x000000360c10723c */ /* 0x040fe200000018ff */
[----:B------:R-:W-:Y:S02]  /*12280*/  ISETP.GE.AND P1, PT, R6, R2, PT ;  /* 0x000000020600720c */ /* 0x000fe40003f26270 */
[----:B------:R-:W-:Y:S02]  /*12290*/  LOP3.LUT R6, R0, 0x11, R5, 0xfe, !PT ;  /* 0x0000001100067812 */ /* 0x000fe400078efe05 */
[----:B------:R-:W-:Y:S01]  /*122a0*/  FSEL R110, R48, -INF , !P6 ;  /* 0xff800000306e7808 */ /* 0x000fe20007000000 */
[----:B------:R-:W-:Y:S01]  /*122b0*/  HMMA.16816.F32 R24, R12, R46, RZ ;  /* 0x0000002e0c18723c */ /* 0x000fe200000018ff */
[----:B------:R-:W-:-:S02]  /*122c0*/  FSEL R160, R50, -INF , !P5 ;  /* 0xff80000032a07808 */ /* 0x000fc40006800000 */
[----:B------:R-:W-:Y:S02]  /*122d0*/  FSEL R108, R49, -INF , !P3 ;  /* 0xff800000316c7808 */ /* 0x000fe40005800000 */
[----:B------:R-:W-:Y:S01]  /*122e0*/  FSEL R156, R51, -INF , !P2 ;  /* 0xff800000339c7808 */ /* 0x000fe20005000000 */
[----:B-1----:R-:W-:Y:S01]  /*122f0*/  HMMA.16816.F32 R44, R8, R32, R20 ;  /* 0x00000020082c723c */ /* 0x002fe20000001814 */
[C---:B------:R-:W-:Y:S01]  /*12300*/  ISETP.GE.AND P6, PT, R6.reuse, R4, PT ;  /* 0x000000040600720c */ /* 0x040fe20003fc6270 */
[----:B------:R-:W1:Y:S01]  /*12310*/  LDSM.16.M88.4 R48, [R216+0x2800] ;  /* 0x00280000d830783b */ /* 0x000e620000000200 */
[----:B------:R-:W-:Y:S02]  /*12320*/  ISETP.GE.AND P5, PT, R6, R2, PT ;  /* 0x000000020600720c */ /* 0x000fe40003fa6270 */
[----:B------:R-:W-:Y:S01]  /*12330*/  LOP3.LUT R6, R0, 0x19, R5, 0xfe, !PT ;  /* 0x0000001900067812 */ /* 0x000fe200078efe05 */
[----:B------:R-:W-:Y:S01]  /*12340*/  HMMA.16816.F32 R28, R12, R68, RZ ;  /* 0x000000440c1c723c */ /* 0x000fe200000018ff */
[----:B------:R-:W-:-:S02]  /*12350*/  FSEL R107, R56, -INF , !P4 ;  /* 0xff800000386b7808 */ /* 0x000fc40006000000 */
[----:B------:R-:W-:Y:S02]  /*12360*/  FSEL R138, R58, -INF , !P1 ;  /* 0xff8000003a8a7808 */ /* 0x000fe40004800000 */
[C---:B------:R-:W-:Y:S01]  /*12370*/  ISETP.GE.AND P3, PT, R7.reuse, R4, PT ;  /* 0x000000040700720c */ /* 0x040fe20003f66270 */
[C---:B------:R-:W-:Y:S01]  /*12380*/  HMMA.16816.F32 R80, R8.reuse, R34, R16 ;  /* 0x000000220850723c */ /* 0x040fe20000001810 */
[----:B------:R-:W3:Y:S01]  /*12390*/  LDSM.16.M88.4 R32, [R232] ;  /* 0x00000000e820783b */ /* 0x000ee20000000200 */
[----:B------:R-:W-:Y:S02]  /*123a0*/  ISETP.GE.AND P2, PT, R7, R2, PT ;  /* 0x000000020700720c */ /* 0x000fe40003f46270 */
[C---:B------:R-:W-:Y:S02]  /*123b0*/  ISETP.GE.AND P4, PT, R6.reuse, R4, PT ;  /* 0x000000040600720c */ /* 0x040fe40003f86270 */
[----:B------:R-:W-:Y:S01]  /*123c0*/  HMMA.16816.F32 R40, R8, R66, R24 ;  /* 0x000000420828723c */ /* 0x000fe20000001818 */
[----:B------:R-:W-:Y:S01]  /*123d0*/  ISETP.GE.AND P1, PT, R6, R2, PT ;  /* 0x000000020600720c */ /* 0x000fe20003f26270 */
[----:B------:R-:W-:Y:S01]  /*123e0*/  LDSM.16.M88.4 R64, [R231] ;  /* 0x00000000e740783b */ /* 0x000fe20000000200 */
[----:B------:R-:W-:-:S02]  /*123f0*/  LOP3.LUT R7, R0, 0x20, R5, 0xfe, !PT ;  /* 0x0000002000077812 */ /* 0x000fc400078efe05 */
[----:B------:R-:W-:Y:S01]  /*12400*/  LOP3.LUT R6, R0, 0x21, R5, 0xfe, !PT ;  /* 0x0000002100067812 */ /* 0x000fe200078efe05 */
[C---:B--2---:R-:W-:Y:S01]  /*12410*/  HMMA.16816.F32 R20, R12.reuse, R36, RZ ;  /* 0x000000240c14723c */ /* 0x044fe200000018ff */
[----:B------:R-:W-:Y:S02]  /*12420*/  FSEL R106, R57, -INF , !P6 ;  /* 0xff800000396a7808 */ /* 0x000fe40007000000 */
[----:B------:R-:W-:Y:S02]  /*12430*/  FSEL R131, R59, -INF , !P5 ;  /* 0xff8000003b837808 */ /* 0x000fe40006800000 */
[----:B------:R-:W-:Y:S01]  /*12440*/  FSEL R105, R76, -INF , !P3 ;  /* 0xff8000004c697808 */ /* 0x000fe20005800000 */
[----:B------:R-:W-:Y:S01]  /*12450*/  HMMA.16816.F32 R16, R12, R38, RZ ;  /* 0x000000260c10723c */ /* 0x000fe200000018ff */
[----:B------:R-:W2:Y:S01]  /*12460*/  LDSM.16.M88.4 R36, [R216+0x2c00] ;  /* 0x002c0000d824783b */ /* 0x000ea20000000200 */
[----:B------:R-:W-:Y:S02]  /*12470*/  FSEL R128, R78, -INF , !P2 ;  /* 0xff8000004e807808 */ /* 0x000fe40005000000 */
[----:B------:R-:W-:-:S02]  /*12480*/  ISETP.GE.AND P6, PT, R7, R4, PT ;  /* 0x000000040700720c */ /* 0x000fc40003fc6270 */
[----:B------:R-:W-:Y:S01]  /*12490*/  HMMA.16816.F32 R24, R12, R70, RZ ;  /* 0x000000460c18723c */ /* 0x000fe200000018ff */
[----:B------:R-:W-:Y:S02]  /*124a0*/  ISETP.GE.AND P5, PT, R7, R2, PT ;  /* 0x000000020700720c */ /* 0x000fe40003fa6270 */
[C---:B------:R-:W-:Y:S02]  /*124b0*/  ISETP.GE.AND P3, PT, R6.reuse, R4, PT ;  /* 0x000000040600720c */ /* 0x040fe40003f66270 */
[----:B------:R-:W-:Y:S01]  /*124c0*/  ISETP.GE.AND P2, PT, R6, R2, PT ;  /* 0x000000020600720c */ /* 0x000fe20003f46270 */
[----:B------:R-:W-:Y:S01]  /*124d0*/  HMMA.16816.F32 R52, R8, R60, R28 ;  /* 0x0000003c0834723c */ /* 0x000fe2000000181c */
[C-C-:B------:R-:W-:Y:S02]  /*124e0*/  LOP3.LUT R6, R0.reuse, 0x29, R5.reuse, 0xfe, !PT ;  /* 0x0000002900067812 */ /* 0x140fe400078efe05 */
[----:B------:R-:W-:Y:S02]  /*124f0*/  LOP3.LUT R7, R0, 0x28, R5, 0xfe, !PT ;  /* 0x0000002800077812 */ /* 0x000fe400078efe05 */
[----:B------:R-:W-:Y:S01]  /*12500*/  FSEL R103, R72, -INF , !P6 ;  /* 0xff80000048677808 */ /* 0x000fe20007000000 */
[----:B-1----:R-:W-:Y:S01]  /*12510*/  HMMA.16816.F32 R28, R12, R48, RZ ;  /* 0x000000300c1c723c */ /* 0x002fe200000018ff */
[----:B------:R-:W-:-:S02]  /*12520*/  FSEL R122, R74, -INF , !P5 ;  /* 0xff8000004a7a7808 */ /* 0x000fc40006800000 */
[C---:B------:R-:W-:Y:S02]  /*12530*/  ISETP.GE.AND P6, PT, R6.reuse, R4, PT ;  /* 0x000000040600720c */ /* 0x040fe40003fc6270 */
[----:B------:R-:W-:Y:S01]  /*12540*/  ISETP.GE.AND P5, PT, R6, R2, PT ;  /* 0x000000020600720c */ /* 0x000fe20003fa6270 */
[C---:B---3--:R-:W-:Y:S01]  /*12550*/  HMMA.16816.F32 R68, R8.reuse, R34, R16 ;  /* 0x000000220844723c */ /* 0x048fe20000001810 */
[----:B------:R-:W-:Y:S02]  /*12560*/  FSEL R104, R77, -INF , !P4 ;  /* 0xff8000004d687808 */ /* 0x000fe40006000000 */
[----:B------:R-:W-:Y:S02]  /*12570*/  FSEL R126, R79, -INF , !P1 ;  /* 0xff8000004f7e7808 */ /* 0x000fe40004800000 */
[----:B------:R-:W-:Y:S01]  /*12580*/  LOP3.LUT R6, R0, 0x30, R5, 0xfe, !PT ;  /* 0x0000003000067812 */ /* 0x000fe200078efe05 */
[----:B------:R-:W-:Y:S01]  /*12590*/  HMMA.16816.F32 R56, R8, R62, R24 ;  /* 0x0000003e0838723c */ /* 0x000fe20000001818 */
[C---:B------:R-:W-:Y:S01]  /*125a0*/  ISETP.GE.AND P4, PT, R7.reuse, R4, PT ;  /* 0x000000040700720c */ /* 0x040fe20003f86270 */
[----:B------:R-:W-:Y:S01]  /*125b0*/  LDSM.16.M88.4 R60, [R229] ;  /* 0x00000000e53c783b */ /* 0x000fe20000000200 */
[----:B------:R-:W-:-:S02]  /*125c0*/  ISETP.GE.AND P1, PT, R7, R2, PT ;  /* 0x000000020700720c */ /* 0x000fc40003f26270 */
[----:B------:R-:W-:Y:S01]  /*125d0*/  FSEL R102, R73, -INF , !P3 ;  /* 0xff80000049667808 */ /* 0x000fe20005800000 */
[C---:B------:R-:W-:Y:S01]  /*125e0*/  HMMA.16816.F32 R24, R12.reuse, R50, RZ ;  /* 0x000000320c18723c */ /* 0x040fe200000018ff */
[----:B------:R-:W-:Y:S02]  /*125f0*/  FSEL R121, R75, -INF , !P2 ;  /* 0xff8000004b797808 */ /* 0x000fe40005000000 */
[C---:B------:R-:W-:Y:S02]  /*12600*/  ISETP.GE.AND P3, PT, R6.reuse, R4, PT ;  /* 0x000000040600720c */ /* 0x040fe40003f66270 */
[----:B------:R-:W-:Y:S01]  /*12610*/  ISETP.GE.AND P2, PT, R6, R2, PT ;  /* 0x000000020600720c */ /* 0x000fe20003f46270 */
[----:B--2---:R-:W-:Y:S01]  /*12620*/  HMMA.16816.F32 R16, R12, R38, RZ ;  /* 0x000000260c10723c */ /* 0x004fe200000018ff */
[----:B------:R-:W-:Y:S02]  /*12630*/  LOP3.LUT R6, R0, 0x31, R5, 0xfe, !PT ;  /* 0x0000003100067812 */ /* 0x000fe400078efe05 */
[----:B------:R-:W-:-:S02]  /*12640*/  FSEL R101, R40, -INF , !P4 ;  /* 0xff80000028657808 */ /* 0x000fc40006000000 */
[----:B------:R-:W-:Y:S01]  /*12650*/  FSEL R119, R42, -INF , !P1 ;  /* 0xff8000002a777808 */ /* 0x000fe20004800000 */
[C---:B------:R-:W-:Y:S01]  /*12660*/  HMMA.16816.F32 R76, R8.reuse, R64, R28 ;  /* 0x00000040084c723c */ /* 0x040fe2000000181c */
[----:B------:R-:W-:Y:S02]  /*12670*/  FSEL R100, R41, -INF , !P6 ;  /* 0xff80000029647808 */ /* 0x000fe40007000000 */
[----:B------:R-:W-:Y:S02]  /*12680*/  FSEL R117, R43, -INF , !P5 ;  /* 0xff8000002b757808 */ /* 0x000fe40006800000 */
[C---:B------:R-:W-:Y:S01]  /*12690*/  ISETP.GE.AND P4, PT, R6.reuse, R4, PT ;  /* 0x000000040600720c */ /* 0x040fe20003f86270 */
[----:B------:R-:W-:Y:S01]  /*126a0*/  HMMA.16816.F32 R40, R8, R32, R20 ;  /* 0x000000200828723c */ /* 0x000fe20000001814 */
[----:B------:R-:W1:Y:S01]  /*126b0*/  LDSM.16.M88.4 R32, [R230] ;  /* 0x00000000e620783b */ /* 0x000e620000000200 */
[----:B------:R-:W-:Y:S02]  /*126c0*/  ISETP.GE.AND P1, PT, R6, R2, PT ;  /* 0x000000020600720c */ /* 0x000fe40003f26270 */
[----:B------:R-:W-:-:S02]  /*126d0*/  LOP3.LUT R7, R0, 0x38, R5, 0xfe, !PT ;  /* 0x0000003800077812 */ /* 0x000fc400078efe05 */
[----:B------:R-:W-:Y:S01]  /*126e0*/  LOP3.LUT R6, R0, 0x39, R5, 0xfe, !PT ;  /* 0x0000003900067812 */ /* 0x000fe200078efe05 */
[----:B------:R-:W-:Y:S01]  /*126f0*/  HMMA.16816.F32 R20, R12, R36, RZ ;  /* 0x000000240c14723c */ /* 0x000fe200000018ff */
[----:B------:R-:W-:Y:S02]  /*12700*/  FSEL R99, R44, -INF , !P3 ;  /* 0xff8000002c637808 */ /* 0x000fe40005800000 */
[----:B------:R-:W-:Y:S02]  /*12710*/  FSEL R116, R46, -INF , !P2 ;  /* 0xff8000002e747808 */ /* 0x000fe40005000000 */
[----:B------:R-:W-:Y:S01]  /*12720*/  FSEL R98, R45, -INF , !P4 ;  /* 0xff8000002d627808 */ /* 0x000fe20006000000 */
[----:B------:R-:W-:Y:S01]  /*12730*/  HMMA.16816.F32 R64, R8, R66, R24 ;  /* 0x000000420840723c */ /* 0x000fe20000001818 */
[----:B------:R-:W-:Y:S02]  /*12740*/  FSEL R115, R47, -INF , !P1 ;  /* 0xff8000002f737808 */ /* 0x000fe40004800000 */
[C---:B------:R-:W-:Y:S01]  /*12750*/  ISETP.GE.AND P6, PT, R7.reuse, R4, PT ;  /* 0x000000040700720c */ /* 0x040fe20003fc6270 */
[----:B------:R-:W2:Y:S01]  /*12760*/  LDSM.16.M88.4 R44, [R216+0x3000] ;  /* 0x00300000d82c783b */ /* 0x000ea20000000200 */
[----:B------:R-:W-:-:S02]  /*12770*/  ISETP.GE.AND P5, PT, R7, R2, PT ;  /* 0x000000020700720c */ /* 0x000fc40003fa6270 */
[C---:B------:R-:W-:Y:S02]  /*12780*/  ISETP.GE.AND P3, PT, R6.reuse, R4, PT ;  /* 0x000000040600720c */ /* 0x040fe40003f66270 */
[----:B------:R-:W-:Y:S02]  /*12790*/  ISETP.GE.AND P2, PT, R6, R2, PT ;  /* 0x000000020600720c */ /* 0x000fe40003f46270 */
[C-C-:B------:R-:W-:Y:S02]  /*127a0*/  LOP3.LUT R7, R0.reuse, 0x40, R5.reuse, 0xfe, !PT ;  /* 0x0000004000077812 */ /* 0x140fe400078efe05 */
[----:B------:R-:W-:Y:S02]  /*127b0*/  LOP3.LUT R6, R0, 0x41, R5, 0xfe, !PT ;  /* 0x0000004100067812 */ /* 0x000fe400078efe05 */
[----:B------:R-:W-:Y:S02]  /*127c0*/  FSEL R97, R80, -INF , !P6 ;  /* 0xff80000050617808 */ /* 0x000fe40007000000 */
[----:B------:R-:W-:-:S02]  /*127d0*/  FSEL R114, R82, -INF , !P5 ;  /* 0xff80000052727808 */ /* 0x000fc40006800000 */
[C---:B------:R-:W-:Y:S02]  /*127e0*/  ISETP.GE.AND P4, PT, R7.reuse, R4, PT ;  /* 0x000000040700720c */ /* 0x040fe40003f86270 */
[----:B------:R-:W-:Y:S02]  /*127f0*/  ISETP.GE.AND P1, PT, R7, R2, PT ;  /* 0x000000020700720c */ /* 0x000fe40003f26270 */
[C---:B------:R-:W-:Y:S02]  /*12800*/  ISETP.GE.AND P6, PT, R6.reuse, R4, PT ;  /* 0x000000040600720c */ /* 0x040fe40003fc6270 */
[----:B------:R-:W-:Y:S02]  /*12810*/  ISETP.GE.AND P5, PT, R6, R2, PT ;  /* 0x000000020600720c */ /* 0x000fe40003fa6270 */
[----:B------:R-:W-:Y:S01]  /*12820*/  LOP3.LUT R6, R0, 0x49, R5, 0xfe, !PT ;  /* 0x0000004900067812 */ /* 0x000fe200078efe05 */
[----:B-1----:R-:W-:Y:S01]  /*12830*/  HMMA.16816.F32 R48, R8, R32, R20 ;  /* 0x000000200830723c */ /* 0x002fe20000001814 */
[----:B------:R-:W-:-:S02]  /*12840*/  FSEL R95, R52, -INF , !P4 ;  /* 0xff800000345f7808 */ /* 0x000fc40006000000 */
[----:B------:R-:W-:Y:S02]  /*12850*/  FSEL R112, R54, -INF , !P1 ;  /* 0xff80000036707808 */ /* 0x000fe40004800000 */
[----:B------:R-:W-:Y:S01]  /*12860*/  FSEL R94, R53, -INF , !P6 ;  /* 0xff800000355e7808 */ /* 0x000fe20007000000 */
[----:B------:R-:W-:Y:S01]  /*12870*/  HMMA.16816.F32 R36, R8, R34, R16 ;  /* 0x000000220824723c */ /* 0x000fe20000001810 */
[----:B------:R-:W-:Y:S01]  /*12880*/  FSEL R118, R55, -INF , !P5 ;  /* 0xff80000037767808 */ /* 0x000fe20006800000 */
[----:B------:R-:W-:Y:S01]  /*12890*/  LDSM.16.M88.4 R32, [R228] ;  /* 0x00000000e420783b */ /* 0x000fe20000000200 */
[C---:B------:R-:W-:Y:S02]  /*128a0*/  ISETP.GE.AND P4, PT, R6.reuse, R4, PT ;  /* 0x000000040600720c */ /* 0x040fe40003f86270 */
[----:B------:R-:W-:Y:S01]  /*128b0*/  ISETP.GE.AND P1, PT, R6, R2, PT ;  /* 0x000000020600720c */ /* 0x000fe20003f26270 */
[----:B------:R-:W1:Y:S01]  /*128c0*/  LDSM.16.M88.4 R52, [R216+0x3400] ;  /* 0x00340000d834783b */ /* 0x000e620000000200 */
[----:B------:R-:W-:-:S02]  /*128d0*/  LOP3.LUT R7, R0, 0x48, R5, 0xfe, !PT ;  /* 0x0000004800077812 */ /* 0x000fc400078efe05 */
[----:B------:R-:W-:Y:S01]  /*128e0*/  LOP3.LUT R6, R0, 0x50, R5, 0xfe, !PT ;  /* 0x0000005000067812 */ /* 0x000fe200078efe05 */
[C---:B--2---:R-:W-:Y:S01]  /*128f0*/  HMMA.16816.F32 R28, R12.reuse, R44, RZ ;  /* 0x0000002c0c1c723c */ /* 0x044fe200000018ff */
[----:B------:R-:W-:Y:S02]  /*12900*/  FSEL R96, R81, -INF , !P3 ;  /* 0xff80000051607808 */ /* 0x000fe40005800000 */
[----:B------:R-:W-:Y:S02]  /*12910*/  FSEL R113, R83, -INF , !P2 ;  /* 0xff80000053717808 */ /* 0x000fe40005000000 */
[C---:B------:R-:W-:Y:S01]  /*12920*/  ISETP.GE.AND P3, PT, R7.reuse, R4, PT ;  /* 0x000000040700720c */ /* 0x040fe20003f66270 */
[----:B------:R-:W-:Y:S01]  /*12930*/  HMMA.16816.F32 R24, R12, R46, RZ ;  /* 0x0000002e0c18723c */ /* 0x000fe200000018ff */
[----:B------:R-:W-:Y:S01]  /*12940*/  ISETP.GE.AND P2, PT, R7, R2, PT ;  /* 0x000000020700720c */ /* 0x000fe20003f46270 */
[----:B------:R-:W-:Y:S01]  /*12950*/  LDSM.16.M88.4 R44, [R227] ;  /* 0x00000000e32c783b */ /* 0x000fe20000000200 */
[----:B------:R-:W-:-:S02]  /*12960*/  ISETP.GE.AND P6, PT, R6, R4, PT ;  /* 0x000000040600720c */ /* 0x000fc40003fc6270 */
[----:B------:R-:W-:Y:S02]  /*12970*/  ISETP.GE.AND P5, PT, R6, R2, PT ;  /* 0x000000020600720c */ /* 0x000fe40003fa6270 */
[----:B------:R-:W-:Y:S02]  /*12980*/  LOP3.LUT R6, R0, 0x51, R5, 0xfe, !PT ;  /* 0x0000005100067812 */ /* 0x000fe400078efe05 */
[----:B------:R-:W-:Y:S02]  /*12990*/  FSEL R93, R56, -INF , !P3 ;  /* 0xff800000385d7808 */ /* 0x000fe40005800000 */
[----:B------:R-:W-:Y:S02]  /*129a0*/  FSEL R120, R58, -INF , !P2 ;  /* 0xff8000003a787808 */ /* 0x000fe40005000000 */
[C---:B------:R-:W-:Y:S02]  /*129b0*/  ISETP.GE.AND P3, PT, R6.reuse, R4, PT ;  /* 0x000000040600720c */ /* 0x040fe40003f66270 */
[----:B------:R-:W-:-:S02]  /*129c0*/  ISETP.GE.AND P2, PT, R6, R2, PT ;  /* 0x000000020600720c */ /* 0x000fc40003f46270 */
[----:B------:R-:W-:Y:S01]  /*129d0*/  FSEL R91, R40, -INF , !P6 ;  /* 0xff800000285b7808 */ /* 0x000fe20007000000 */
[----:B------:R-:W-:Y:S01]  /*129e0*/  HMMA.16816.F32 R72, R8, R60, R28 ;  /* 0x0000003c0848723c */ /* 0x000fe2000000181c */
[----:B------:R-:W-:Y:S01]  /*129f0*/  FSEL R125, R42, -INF , !P5 ;  /* 0xff8000002a7d7808 */ /* 0x000fe20006800000 */
[----:B------:R-:W-:Y:S01]  /*12a00*/  LDSM.16.M88.4 R28, [R216+0x4000] ;  /* 0x00400000d81c783b */ /* 0x000fe20000000200 */
[----:B------:R-:W-:Y:S02]  /*12a10*/  FSEL R90, R41, -INF , !P3 ;  /* 0xff800000295a7808 */ /* 0x000fe40005800000 */
[----:B------:R-:W-:Y:S02]  /*12a20*/  FSEL R124, R43, -INF , !P2 ;  /* 0xff8000002b7c7808 */ /* 0x000fe40005000000 */
[----:B------:R-:W2:Y:S01]  /*12a30*/  LDSM.16.M88.4 R40, [R216+0x3800] ;  /* 0x00380000d828783b */ /* 0x000ea20000000200 */
[C-C-:B------:R-:W-:Y:S02]  /*12a40*/  LOP3.LUT R7, R0.reuse, 0x58, R5.reuse, 0xfe, !PT ;  /* 0x0000005800077812 */ /* 0x140fe400078efe05 */
[----:B------:R-:W-:-:S02]  /*12a50*/  LOP3.LUT R6, R0, 0x59, R5, 0xfe, !PT ;  /* 0x0000005900067812 */ /* 0x000fc400078efe05 */
[----:B------:R-:W-:Y:S01]  /*12a60*/  FSEL R92, R57, -INF , !P4 ;  /* 0xff800000395c7808 */ /* 0x000fe20006000000 */
[C---:B-1----:R-:W-:Y:S01]  /*12a70*/  HMMA.16816.F32 R20, R12.reuse, R52, RZ ;  /* 0x000000340c14723c */ /* 0x042fe200000018ff */
[----:B------:R-:W-:Y:S02]  /*12a80*/  FSEL R123, R59, -INF , !P1 ;  /* 0xff8000003b7b7808 */ /* 0x000fe40004800000 */
[C---:B------:R-:W-:Y:S02]  /*12a90*/  ISETP.GE.AND P4, PT, R7.reuse, R4, PT ;  /* 0x000000040700720c */ /* 0x040fe40003f86270 */
[----:B------:R-:W-:Y:S01]  /*12aa0*/  ISETP.GE.AND P1, PT, R7, R2, PT ;  /* 0x000000020700720c */ /* 0x000fe20003f26270 */
[----:B------:R-:W-:Y:S01]  /*12ab0*/  HMMA.16816.F32 R16, R12, R54, RZ ;  /* 0x000000360c10723c */ /* 0x000fe200000018ff */
[C---:B------:R-:W-:Y:S02]  /*12ac0*/  ISETP.GE.AND P6, PT, R6.reuse, R4, PT ;  /* 0x000000040600720c */ /* 0x040fe40003fc6270 */
[----:B------:R-:W-:-:S02]  /*12ad0*/  ISETP.GE.AND P5, PT, R6, R2, PT ;  /* 0x000000020600720c */ /* 0x000fc40003fa6270 */
[----:B------:R-:W-:Y:S01]  /*12ae0*/  FSEL R89, R68, -INF , !P4 ;  /* 0xff80000044597808 */ /* 0x000fe20006000000 */
[----:B------:R-:W-:Y:S01]  /*12af0*/  HMMA.16816.F32 R52, R8, R62, R24 ;  /* 0x0000003e0834723c */ /* 0x000fe20000001818 */
[----:B------:R-:W-:Y:S02]  /*12b00*/  FSEL R127, R70, -INF , !P1 ;  /* 0xff800000467f7808 */ /* 0x000fe40004800000 */
[----:B------:R-:W-:Y:S02]  /*12b10*/  FSEL R88, R69, -INF , !P6 ;  /* 0xff80000045587808 */ /* 0x000fe40007000000 */
[----:B------:R-:W-:Y:S02]  /*12b20*/  FSEL R130, R71, -INF , !P5 ;  /* 0xff80000047827808 */ /* 0x000fe40006800000 */
[C-C-:B------:R-:W-:Y:S01]  /*12b30*/  LOP3.LUT R7, R0.reuse, 0x60, R5.reuse, 0xfe, !PT ;  /* 0x0000006000077812 */ /* 0x140fe200078efe05 */
[----:B------:R-:W1:Y:S01]  /*12b40*/  LDSM.16.M88.4 R68, [R216+0x3c00] ;  /* 0x003c0000d844783b */ /* 0x000e620000000200 */
[----:B------:R-:W-:-:S02]  /*12b50*/  LOP3.LUT R6, R0, 0x61, R5, 0xfe, !PT ;  /* 0x0000006100067812 */ /* 0x000fc400078efe05 */
[C---:B------:R-:W-:Y:S01]  /*12b60*/  ISETP.GE.AND P3, PT, R7.reuse, R4, PT ;  /* 0x000000040700720c */ /* 0x040fe20003f66270 */
[C---:B------:R-:W-:Y:S01]  /*12b70*/  HMMA.16816.F32 R60, R8.reuse, R32, R20 ;  /* 0x00000020083c723c */ /* 0x040fe20000001814 */
[----:B------:R-:W-:Y:S02]  /*12b80*/  ISETP.GE.AND P2, PT, R7, R2, PT ;  /* 0x000000020700720c */ /* 0x000fe40003f46270 */
[C---:B------:R-:W-:Y:S02]  /*12b90*/  ISETP.GE.AND P4, PT, R6.reuse, R4, PT ;  /* 0x000000040600720c */ /* 0x040fe40003f86270 */
[----:B------:R-:W-:Y:S01]  /*12ba0*/  ISETP.GE.AND P1, PT, R6, R2, PT ;  /* 0x000000020600720c */ /* 0x000fe20003f26270 */
[----:B------:R-:W-:Y:S01]  /*12bb0*/  HMMA.16816.F32 R56, R8, R34, R16 ;  /* 0x000000220838723c */ /* 0x000fe20000001810 */
[----:B------:R-:W-:Y:S01]  /*12bc0*/  LOP3.LUT R6, R0, 0x69, R5, 0xfe, !PT ;  /* 0x0000006900067812 */ /* 0x000fe200078efe05 */
[----:B------:R-:W-:Y:S01]  /*12bd0*/  LDSM.16.M88.4 R32, [R216+0x4400] ;  /* 0x00440000d820783b */ /* 0x000fe20000000200 */
[----:B------:R-:W-:-:S02]  /*12be0*/  FSEL R87, R76, -INF , !P3 ;  /* 0xff8000004c577808 */ /* 0x000fc40005800000 */
[----:B------:R-:W-:Y:S01]  /*12bf0*/  FSEL R129, R78, -INF , !P2 ;  /* 0xff8000004e817808 */ /* 0x000fe20005000000 */
[C---:B--2---:R-:W-:Y:S01]  /*12c00*/  HMMA.16816.F32 R24, R12.reuse, R40, RZ ;  /* 0x000000280c18723c */ /* 0x044fe200000018ff */
[C---:B------:R-:W-:Y:S02]  /*12c10*/  ISETP.GE.AND P3, PT, R6.reuse, R4, PT ;  /* 0x000000040600720c */ /* 0x040fe40003f66270 */
[----:B------:R-:W-:Y:S02]  /*12c20*/  ISETP.GE.AND P2, PT, R6, R2, PT ;  /* 0x000000020600720c */ /* 0x000fe40003f46270 */
[C-C-:B------:R-:W-:Y:S01]  /*12c30*/  LOP3.LUT R7, R0.reuse, 0x68, R5.reuse, 0xfe, !PT ;  /* 0x0000006800077812 */ /* 0x140fe200078efe05 */
[----:B------:R-:W-:Y:S01]  /*12c40*/  HMMA.16816.F32 R20, R12, R42, RZ ;  /* 0x0000002a0c14723c */ /* 0x000fe200000018ff */
[----:B------:R-:W-:Y:S02]  /*12c50*/  LOP3.LUT R6, R0, 0x70, R5, 0xfe, !PT ;  /* 0x0000007000067812 */ /* 0x000fe400078efe05 */
[----:B------:R-:W-:-:S02]  /*12c60*/  FSEL R86, R77, -INF , !P4 ;  /* 0xff8000004d567808 */ /* 0x000fc40006000000 */
[----:B------:R-:W-:Y:S02]  /*12c70*/  FSEL R134, R79, -INF , !P1 ;  /* 0xff8000004f867808 */ /* 0x000fe40004800000 */
[C---:B------:R-:W-:Y:S02]  /*12c80*/  ISETP.GE.AND P6, PT, R7.reuse, R4, PT ;  /* 0x000000040700720c */ /* 0x040fe40003fc6270 */
[----:B------:R-:W-:Y:S02]  /*12c90*/  ISETP.GE.AND P5, PT, R7, R2, PT ;  /* 0x000000020700720c */ /* 0x000fe40003fa6270 */
[C---:B------:R-:W-:Y:S02]  /*12ca0*/  ISETP.GE.AND P4, PT, R6.reuse, R4, PT ;  /* 0x000000040600720c */ /* 0x040fe40003f86270 */
[----:B------:R-:W-:Y:S02]  /*12cb0*/  ISETP.GE.AND P1, PT, R6, R2, PT ;  /* 0x000000020600720c */ /* 0x000fe40003f26270 */
[----:B------:R-:W-:-:S02]  /*12cc0*/  LOP3.LUT R6, R0, 0x71, R5, 0xfe, !PT ;  /* 0x0000007100067812 */ /* 0x000fc400078efe05 */
[----:B------:R-:W-:Y:S01]  /*12cd0*/  FSEL R85, R64, -INF , !P6 ;  /* 0xff80000040557808 */ /* 0x000fe20007000000 */
[----:B------:R-:W-:Y:S01]  /*12ce0*/  HMMA.16816.F32 R40, R8, R44, R24 ;  /* 0x0000002c0828723c */ /* 0x000fe20000001818 */
[----:B------:R-:W-:Y:S02]  /*12cf0*/  FSEL R137, R66, -INF , !P5 ;  /* 0xff80000042897808 */ /* 0x000fe40006800000 */
[C---:B------:R-:W-:Y:S02]  /*12d00*/  ISETP.GE.AND P6, PT, R6.reuse, R4, PT ;  /* 0x000000040600720c */ /* 0x040fe40003fc6270 */
[----:B------:R-:W-:Y:S01]  /*12d10*/  ISETP.GE.AND P5, PT, R6, R2, PT ;  /* 0x000000020600720c */ /* 0x000fe20003fa6270 */
[----:B-1----:R-:W-:Y:S01]  /*12d20*/  HMMA.16816.F32 R24, R12, R70, RZ ;  /* 0x000000460c18723c */ /* 0x002fe200000018ff */
[----:B------:R-:W-:Y:S02]  /*12d30*/  FSEL R83, R48, -INF , !P4 ;  /* 0xff80000030537808 */ /* 0x000fe40006000000 */
[----:B------:R-:W-:-:S02]  /*12d40*/  FSEL R159, R50, -INF , !P1 ;  /* 0xff800000329f7808 */ /* 0x000fc40004800000 */
[----:B------:R-:W-:Y:S01]  /*12d50*/  FSEL R82, R49, -INF , !P6 ;  /* 0xff80000031527808 */ /* 0x000fe20007000000 */
[----:B------:R-:W-:Y:S01]  /*12d60*/  HMMA.16816.F32 R16, R12, R68, RZ ;  /* 0x000000440c10723c */ /* 0x000fe200000018ff */
[----:B------:R-:W-:Y:S02]  /*12d70*/  FSEL R158, R51, -INF , !P5 ;  /* 0xff800000339e7808 */ /* 0x000fe40006800000 */
[----:B------:R-:W1:Y:S01]  /*12d80*/  LDSM.16.M88.4 R48, [R226] ;  /* 0x00000000e230783b */ /* 0x000e620000000200 */
[C-C-:B------:R-:W-:Y:S02]  /*12d90*/  LOP3.LUT R7, R0.reuse, 0x78, R5.reuse, 0xfe, !PT ;  /* 0x0000007800077812 */ /* 0x140fe400078efe05 */
[----:B------:R-:W-:Y:S01]  /*12da0*/  LOP3.LUT R6, R0, 0x79, R5, 0xfe, !PT ;  /* 0x0000007900067812 */ /* 0x000fe200078efe05 */
[----:B------:R-:W-:Y:S01]  /*12db0*/  HMMA.16816.F32 R44, R8, R46, R20 ;  /* 0x0000002e082c723c */ /* 0x000fe20000001814 */
[----:B------:R-:W-:Y:S02]  /*12dc0*/  FSEL R84, R65, -INF , !P3 ;  /* 0xff80000041547808 */ /* 0x000fe40005800000 */
[----:B------:R-:W-:-:S02]  /*12dd0*/  FSEL R135, R67, -INF , !P2 ;  /* 0xff80000043877808 */ /* 0x000fc40005000000 */
[C---:B------:R-:W-:Y:S01]  /*12de0*/  ISETP.GE.AND P3, PT, R7.reuse, R4, PT ;  /* 0x000000040700720c */ /* 0x040fe20003f66270 */
[----:B------:R-:W-:Y:S01]  /*12df0*/  HMMA.16816.F32 R20, R12, R28, RZ ;  /* 0x0000001c0c14723c */ /* 0x000fe200000018ff */
[----:B------:R-:W-:Y:S02]  /*12e00*/  ISETP.GE.AND P2, PT, R7, R2, PT ;  /* 0x000000020700720c */ /* 0x000fe40003f46270 */
[C---:B------:R-:W-:Y:S02]  /*12e10*/  ISETP.GE.AND P4, PT, R6.reuse, R4, PT ;  /* 0x000000040600720c */ /* 0x040fe40003f86270 */
[----:B------:R-:W-:Y:S02]  /*12e20*/  ISETP.GE.AND P1, PT, R6, R2, PT ;  /* 0x000000020600720c */ /* 0x000fe40003f26270 */
[C-C-:B------:R-:W-:Y:S02]  /*12e30*/  LOP3.LUT R7, R0.reuse, 0x80, R5.reuse, 0xfe, !PT ;  /* 0x0000008000077812 */ /* 0x140fe400078efe05 */
[----:B------:R-:W-:-:S02]  /*12e40*/  LOP3.LUT R6, R0, 0x81, R5, 0xfe, !PT ;  /* 0x0000008100067812 */ /* 0x000fc400078efe05 */
        /* <DEDUP_REMOVED lines=9> */
[----:B------:R-:W-:Y:S01]  /*12ee0*/  FSEL R162, R39, -INF , !P1 ;  /* 0xff80000027a27808 */ /* 0x000fe20004800000 */
[----:B-1----:R-:W-:Y:S01]  /*12ef0*/  HMMA.16816.F32 R64, R8, R48, R16 ;  /* 0x000000300840723c */ /* 0x002fe20000001810 */
[----:B------:R-:W-:Y:S01]  /*12f00*/  FSEL R79, R72, -INF , !P6 ;  /* 0xff800000484f7808 */ /* 0x000fe20007000000 */
[----:B------:R-:W1:Y:S01]  /*12f10*/  LDSM.16.M88.4 R36, [R225] ;  /* 0x00000000e124783b */ /* 0x000e620000000200 */
        /* <DEDUP_REMOVED lines=16> */
[----:B------:R-:W-:Y:S02]  /*13020*/  FSEL R75, R60, -INF , !P3 ;  /* 0xff8000003c4b7808 */ /* 0x000fe40005800000 */
[----:B------:R-:W-:Y:S02]  /*13030*/  FSEL R167, R62, -INF , !P2 ;  /* 0xff8000003ea77808 */ /* 0x000fe40005000000 */
[----:B------:R-:W-:Y:S02]  /*13040*/  FSEL R74, R61, -INF , !P4 ;  /* 0xff8000003d4a7808 */ /* 0x000fe40006000000 */
[----:B------:R-:W-:-:S02]  /*13050*/  FSEL R168, R63, -INF , !P1 ;  /* 0xff8000003fa87808 */ /* 0x000fc40004800000 */
[----:B------:R-:W2:Y:S01]  /*13060*/  LDSM.16.M88.4 R60, [R224] ;  /* 0x00000000e03c783b */ /* 0x000ea20000000200 */
[C-C-:B------:R-:W-:Y:S01]  /*13070*/  LOP3.LUT R7, R0.reuse, 0x98, R5.reuse, 0xfe, !PT ;  /* 0x0000009800077812 */ /* 0x140fe200078efe05 */
[----:B-1----:R-:W-:Y:S01]  /*13080*/  HMMA.16816.F32 R28, R8, R36, R20 ;  /* 0x00000024081c723c */ /* 0x002fe20000001814 */
[----:B------:R-:W-:Y:S02]  /*13090*/  LOP3.LUT R6, R0, 0x99, R5, 0xfe, !PT ;  /* 0x0000009900067812 */ /* 0x000fe400078efe05 */
[----:B------:R-:W-:Y:S02]  /*130a0*/  FSEL R76, R53, -INF , !P6 ;  /* 0xff800000354c7808 */ /* 0x000fe40007000000 */
[----:B------:R-:W-:Y:S01]  /*130b0*/  FSEL R165, R55, -INF , !P5 ;  /* 0xff80000037a57808 */ /* 0x000fe20006800000 */
[----:B------:R-:W-:Y:S01]  /*130c0*/  HMMA.16816.F32 R20, R12, R34, RZ ;  /* 0x000000220c14723c */ /* 0x000fe200000018ff */
[C---:B------:R-:W-:Y:S02]  /*130d0*/  ISETP.GE.AND P6, PT, R7.reuse, R4, PT ;  /* 0x000000040700720c */ /* 0x040fe40003fc6270 */
[----:B------:R-:W-:-:S02]  /*130e0*/  ISETP.GE.AND P5, PT, R7, R2, PT ;  /* 0x000000020700720c */ /* 0x000fc40003fa6270 */
[C---:B------:R-:W-:Y:S01]  /*130f0*/  ISETP.GE.AND P3, PT, R6.reuse, R4, PT ;  /* 0x000000040600720c */ /* 0x040fe20003f66270 */
[----:B------:R-:W-:Y:S01]  /*13100*/  HMMA.16816.F32 R52, R8, R50, R24 ;  /* 0x000000320834723c */ /* 0x000fe20000001818 */
[----:B------:R-:W-:Y:S01]  /*13110*/  ISETP.GE.AND P2, PT, R6, R2, PT ;  /* 0x000000020600720c */ /* 0x000fe20003f46270 */
[----:B------:R-:W-:Y:S01]  /*13120*/  LDSM.16.M88.4 R48, [R223] ;  /* 0x00000000df30783b */ /* 0x000fe20000000200 */
[----:B------:R-:W-:Y:S02]  /*13130*/  FSEL R73, R56, -INF , !P6 ;  /* 0xff80000038497808 */ /* 0x000fe40007000000 */
[----:B------:R-:W-:Y:S01]  /*13140*/  FSEL R170, R58, -INF , !P5 ;  /* 0xff8000003aaa7808 */ /* 0x000fe20006800000 */
[----:B------:R-:W-:Y:S01]  /*13150*/  HMMA.16816.F32 R24, R12, R32, RZ ;  /* 0x000000200c18723c */ /* 0x000fe200000018ff */
[----:B------:R-:W-:Y:S02]  /*13160*/  FSEL R72, R57, -INF , !P3 ;  /* 0xff80000039487808 */ /* 0x000fe40005800000 */
[----:B------:R-:W-:-:S02]  /*13170*/  FSEL R173, R59, -INF , !P2 ;  /* 0xff8000003bad7808 */ /* 0x000fc40005000000 */
[----:B------:R-:W1:Y:S01]  /*13180*/  LDSM.16.M88.4 R56, [R216+0x4800] ;  /* 0x00480000d838783b */ /* 0x000e620000000200 */
[C-C-:B------:R-:W-:Y:S01]  /*13190*/  LOP3.LUT R6, R0.reuse, 0xa0, R5.reuse, 0xfe, !PT ;  /* 0x000000a000067812 */ /* 0x140fe200078efe05 */
[----:B------:R-:W-:Y:S01]  /*131a0*/  HMMA.16816.F32 R36, R8, R38, R16 ;  /* 0x000000260824723c */ /* 0x000fe20000001810 */
[----:B------:R-:W-:Y:S02]  /*131b0*/  LOP3.LUT R7, R0, 0xa1, R5, 0xfe, !PT ;  /* 0x000000a100077812 */ /* 0x000fe400078efe05 */
[C---:B------:R-:W-:Y:S02]  /*131c0*/  ISETP.GE.AND P4, PT, R6.reuse, R4, PT ;  /* 0x000000040600720c */ /* 0x040fe40003f86270 */
[----:B------:R-:W-:Y:S02]  /*131d0*/  ISETP.GE.AND P1, PT, R6, R2, PT ;  /* 0x000000020600720c */ /* 0x000fe40003f26270 */
[C---:B------:R-:W-:Y:S02]  /*131e0*/  ISETP.GE.AND P6, PT, R7.reuse, R4, PT ;  /* 0x000000040700720c */ /* 0x040fe40003fc6270 */
[----:B------:R-:W-:-:S02]  /*131f0*/  ISETP.GE.AND P5, PT, R7, R2, PT ;  /* 0x000000020700720c */ /* 0x000fc40003fa6270 */
[----:B------:R-:W-:Y:S02]  /*13200*/  FSEL R71, R40, -INF , !P4 ;  /* 0xff80000028477808 */ /* 0x000fe40006000000 */
[----:B------:R-:W-:Y:S01]  /*13210*/  FSEL R174, R42, -INF , !P1 ;  /* 0xff8000002aae7808 */ /* 0x000fe20004800000 */
[C---:B--2---:R-:W-:Y:S01]  /*13220*/  HMMA.16816.F32 R32, R8.reuse, R62, R20 ;  /* 0x0000003e0820723c */ /* 0x044fe20000001814 */
[----:B------:R-:W-:Y:S02]  /*13230*/  FSEL R70, R41, -INF , !P6 ;  /* 0xff80000029467808 */ /* 0x000fe40007000000 */
[----:B------:R-:W-:Y:S02]  /*13240*/  FSEL R175, R43, -INF , !P5 ;  /* 0xff8000002baf7808 */ /* 0x000fe40006800000 */
[C-C-:B------:R-:W-:Y:S01]  /*13250*/  LOP3.LUT R7, R0.reuse, 0xa8, R5.reuse, 0xfe, !PT ;  /* 0x000000a800077812 */ /* 0x140fe200078efe05 */
[----:B------:R-:W-:Y:S01]  /*13260*/  HMMA.16816.F32 R40, R8, R60, R24 ;  /* 0x0000003c0828723c */ /* 0x000fe20000001818 */
[----:B------:R-:W2:Y:S01]  /*13270*/  LDSM.16.M88.4 R24, [R216+0x4c00] ;  /* 0x004c0000d818783b */ /* 0x000ea20000000200 */
[----:B------:R-:W-:-:S02]  /*13280*/  LOP3.LUT R6, R0, 0xa9, R5, 0xfe, !PT ;  /* 0x000000a900067812 */ /* 0x000fc400078efe05 */
[C---:B------:R-:W-:Y:S02]  /*13290*/  ISETP.GE.AND P3, PT, R7.reuse, R4, PT ;  /* 0x000000040700720c */ /* 0x040fe40003f66270 */
[----:B------:R-:W-:Y:S02]  /*132a0*/  ISETP.GE.AND P2, PT, R7, R2, PT ;  /* 0x000000020700720c */ /* 0x000fe40003f46270 */
[C---:B------:R-:W-:Y:S02]  /*132b0*/  ISETP.GE.AND P4, PT, R6.reuse, R4, PT ;  /* 0x000000040600720c */ /* 0x040fe40003f86270 */
[----:B------:R-:W-:Y:S02]  /*132c0*/  ISETP.GE.AND P1, PT, R6, R2, PT ;  /* 0x000000020600720c */ /* 0x000fe40003f26270 */
[----:B------:R-:W-:Y:S02]  /*132d0*/  LOP3.LUT R6, R0, 0xb1, R5, 0xfe, !PT ;  /* 0x000000b100067812 */ /* 0x000fe400078efe05 */
[----:B------:R-:W-:-:S02]  /*132e0*/  FSEL R69, R44, -INF , !P3 ;  /* 0xff8000002c457808 */ /* 0x000fc40005800000 */
[----:B------:R-:W-:Y:S01]  /*132f0*/  FSEL R176, R46, -INF , !P2 ;  /* 0xff8000002eb07808 */ /* 0x000fe20005000000 */
[C---:B-1----:R-:W-:Y:S01]  /*13300*/  HMMA.16816.F32 R16, R12.reuse, R56, RZ ;  /* 0x000000380c10723c */ /* 0x042fe200000018ff */
[C---:B------:R-:W-:Y:S02]  /*13310*/  ISETP.GE.AND P3, PT, R6.reuse, R4, PT ;  /* 0x000000040600720c */ /* 0x040fe40003f66270 */
[----:B------:R-:W-:Y:S02]  /*13320*/  ISETP.GE.AND P2, PT, R6, R2, PT ;  /* 0x000000020600720c */ /* 0x000fe40003f46270 */
[C-C-:B------:R-:W-:Y:S01]  /*13330*/  LOP3.LUT R7, R0.reuse, 0xb0, R5.reuse, 0xfe, !PT ;  /* 0x000000b000077812 */ /* 0x140fe200078efe05 */
[----:B------:R-:W-:Y:S01]  /*13340*/  HMMA.16816.F32 R20, R12, R58, RZ ;  /* 0x0000003a0c14723c */ /* 0x000fe200000018ff */
[----:B------:R-:W-:Y:S02]  /*13350*/  LOP3.LUT R6, R0, 0xb8, R5, 0xfe, !PT ;  /* 0x000000b800067812 */ /* 0x000fe400078efe05 */
[----:B------:R-:W-:-:S02]  /*13360*/  FSEL R68, R45, -INF , !P4 ;  /* 0xff8000002d447808 */ /* 0x000fc40006000000 */
[----:B------:R-:W-:Y:S02]  /*13370*/  FSEL R177, R47, -INF , !P1 ;  /* 0xff8000002fb17808 */ /* 0x000fe40004800000 */
[C---:B------:R-:W-:Y:S01]  /*13380*/  ISETP.GE.AND P6, PT, R7.reuse, R4, PT ;  /* 0x000000040700720c */ /* 0x040fe20003fc6270 */
[----:B------:R-:W1:Y:S01]  /*13390*/  LDSM.16.M88.4 R44, [R222] ;  /* 0x00000000de2c783b */ /* 0x000e620000000200 */
[----:B------:R-:W-:Y:S01]  /*133a0*/  ISETP.GE.AND P5, PT, R7, R2, PT ;  /* 0x000000020700720c */ /* 0x000fe20003fa6270 */
[----:B------:R-:W-:-:S04]  /*133b0*/  DEPBAR.LE SB0, 0x0 ;  /* 0x000080000000791a */ /* 0x000fc80000000000 */
[C---:B------:R-:W-:Y:S02]  /*133c0*/  ISETP.GE.AND P4, PT, R6.reuse, R4, PT ;  /* 0x000000040600720c */ /* 0x040fe40003f86270 */
[----:B------:R-:W-:Y:S02]  /*133d0*/  ISETP.GE.AND P1, PT, R6, R2, PT ;  /* 0x000000020600720c */ /* 0x000fe40003f26270 */
[----:B------:R-:W-:Y:S02]  /*133e0*/  LOP3.LUT R6, R0, 0xb9, R5, 0xfe, !PT ;  /* 0x000000b900067812 */ /* 0x000fe400078efe05 */
[----:B------:R-:W-:Y:S02]  /*133f0*/  FSEL R64, R64, -INF , !P6 ;  /* 0xff80000040407808 */ /* 0x000fe40007000000 */
[----:B------:R-:W-:Y:S02]  /*13400*/  FSEL R179, R66, -INF , !P5 ;  /* 0xff80000042b37808 */ /* 0x000fe40006800000 */
[C---:B------:R-:W-:Y:S01]  /*13410*/  ISETP.GE.AND P6, PT, R6.reuse, R4, PT ;  /* 0x000000040600720c */ /* 0x040fe20003fc6270 */
[----:B------:R-:W-:Y:S01]  /*13420*/  HMMA.16816.F32 R20, R8, R50, R20 ;  /* 0x000000320814723c */ /* 0x000fe20000001814 */
[----:B------:R-:W-:Y:S01]  /*13430*/  BAR.SYNC.DEFER_BLOCKING 0x0 ;  /* 0x0000000000007b1d */ /* 0x000fe20000010000 */
        /* <DEDUP_REMOVED lines=15> */
[----:B------:R-:W-:Y:S02]  /*13530*/  FSEL R184, R31, -INF , !P1 ;  /* 0xff8000001fb87808 */ /* 0x000fe40004800000 */
[----:B------:R-:W-:Y:S01]  /*13540*/  HMMA.16816.F32 R28, R8, R48, R16 ;  /* 0x00000030081c723c */ /* 0x000fe20000001810 */
[C-C-:B------:R-:W-:Y:S02]  /*13550*/  LOP3.LUT R7, R0.reuse, 0xc8, R5.reuse, 0xfe, !PT ;  /* 0x000000c800077812 */ /* 0x140fe400078efe05 */
[----:B------:R-:W-:Y:S02]  /*13560*/  LOP3.LUT R6, R0, 0xc9, R5, 0xfe, !PT ;  /* 0x000000c900067812 */ /* 0x000fe400078efe05 */
[----:B------:R-:W-:Y:S01]  /*13570*/  FSEL R182, R55, -INF , !P5 ;  /* 0xff80000037b67808 */ /* 0x000fe20006800000 */
[----:B--2---:R-:W-:Y:S01]  /*13580*/  HMMA.16816.F32 R16, R12, R24, RZ ;  /* 0x000000180c10723c */ /* 0x004fe200000018ff */
[----:B------:R-:W-:-:S02]  /*13590*/  ISETP.GE.AND P6, PT, R7, R4, PT ;  /* 0x000000040700720c */ /* 0x000fc40003fc6270 */
[----:B------:R-:W-:Y:S02]  /*135a0*/  ISETP.GE.AND P5, PT, R7, R2, PT ;  /* 0x000000020700720c */ /* 0x000fe40003fa6270 */
[C---:B------:R-:W-:Y:S01]  /*135b0*/  ISETP.GE.AND P3, PT, R6.reuse, R4, PT ;  /* 0x000000040600720c */ /* 0x040fe20003f66270 */
[----:B------:R-:W-:Y:S01]  /*135c0*/  HMMA.16816.F32 R12, R12, R26, RZ ;  /* 0x0000001a0c0c723c */ /* 0x000fe200000018ff */
[----:B------:R-:W-:Y:S02]  /*135d0*/  ISETP.GE.AND P2, PT, R6, R2, PT ;  /* 0x000000020600720c */ /* 0x000fe40003f46270 */
[C-C-:B------:R-:W-:Y:S02]  /*135e0*/  LOP3.LUT R7, R0.reuse, 0xd0, R5.reuse, 0xfe, !PT ;  /* 0x000000d000077812 */ /* 0x140fe400078efe05 */
[----:B------:R-:W-:Y:S02]  /*135f0*/  LOP3.LUT R6, R0, 0xd1, R5, 0xfe, !PT ;  /* 0x000000d100067812 */ /* 0x000fe400078efe05 */
[----:B------:R-:W-:-:S02]  /*13600*/  FSEL R36, R36, -INF , !P6 ;  /* 0xff80000024247808 */ /* 0x000fc40007000000 */
[----:B------:R-:W-:Y:S02]  /*13610*/  FSEL R185, R38, -INF , !P5 ;  /* 0xff80000026b97808 */ /* 0x000fe40006800000 */
[C---:B------:R-:W-:Y:S02]  /*13620*/  ISETP.GE.AND P4, PT, R7.reuse, R4, PT ;  /* 0x000000040700720c */ /* 0x040fe40003f86270 */
[----:B------:R-:W-:Y:S02]  /*13630*/  ISETP.GE.AND P1, PT, R7, R2, PT ;  /* 0x000000020700720c */ /* 0x000fe40003f26270 */
[C---:B------:R-:W-:Y:S02]  /*13640*/  ISETP.GE.AND P6, PT, R6.reuse, R4, PT ;  /* 0x000000040600720c */ /* 0x040fe40003fc6270 */
[----:B------:R-:W-:Y:S01]  /*13650*/  ISETP.GE.AND P5, PT, R6, R2, PT ;  /* 0x000000020600720c */ /* 0x000fe20003fa6270 */
[----:B-1----:R-:W-:Y:S01]  /*13660*/  HMMA.16816.F32 R16, R8, R44, R16 ;  /* 0x0000002c0810723c */ /* 0x002fe20000001810 */
[----:B------:R-:W-:-:S02]  /*13670*/  LOP3.LUT R7, R0, 0xd8, R5, 0xfe, !PT ;  /* 0x000000d800077812 */ /* 0x000fc400078efe05 */
[----:B------:R-:W-:Y:S02]  /*13680*/  LOP3.LUT R6, R0, 0xd9, R5, 0xfe, !PT ;  /* 0x000000d900067812 */ /* 0x000fe400078efe05 */
[----:B------:R-:W-:Y:S01]  /*13690*/  FSEL R37, R37, -INF , !P3 ;  /* 0xff80000025257808 */ /* 0x000fe20005800000 */
[----:B------:R-:W-:Y:S01]  /*136a0*/  HMMA.16816.F32 R8, R8, R46, R12 ;  /* 0x0000002e0808723c */ /* 0x000fe2000000180c */
[----:B------:R-:W-:Y:S02]  /*136b0*/  FSEL R186, R39, -INF , !P2 ;  /* 0xff80000027ba7808 */ /* 0x000fe40005000000 */
[----:B------:R-:W-:Y:S02]  /*136c0*/  FSEL R40, R40, -INF , !P4 ;  /* 0xff80000028287808 */ /* 0x000fe40006000000 */
[----:B------:R-:W-:Y:S02]  /*136d0*/  FSEL R189, R42, -INF , !P1 ;  /* 0xff8000002abd7808 */ /* 0x000fe40004800000 */
        /* <DEDUP_REMOVED lines=14> */
[C-C-:B------:R-:W-:Y:S02]  /*137c0*/  LOP3.LUT R6, R0.reuse, 0xe8, R5.reuse, 0xfe, !PT ;  /* 0x000000e800067812 */ /* 0x140fe400078efe05 */
[----:B------:R-:W-:Y:S02]  /*137d0*/  LOP3.LUT R7, R0, 0xe9, R5, 0xfe, !PT ;  /* 0x000000e900077812 */ /* 0x000fe400078efe05 */
[----:B------:R-:W-:Y:S02]  /*137e0*/  FSEL R191, R35, -INF , !P1 ;  /* 0xff80000023bf7808 */ /* 0x000fe40004800000 */
[----:B------:R-:W-:Y:S02]  /*137f0*/  FSEL R28, R28, -INF , !P6 ;  /* 0xff8000001c1c7808 */ /* 0x000fe40007000000 */
[----:B------:R-:W-:-:S02]  /*13800*/  FSEL R192, R30, -INF , !P5 ;  /* 0xff8000001ec07808 */ /* 0x000fc40006800000 */
[-C--:B------:R-:W-:Y:S02]  /*13810*/  ISETP.GE.AND P1, PT, R6, R4.reuse, PT ;  /* 0x000000040600720c */ /* 0x080fe40003f26270 */
[C---:B------:R-:W-:Y:S02]  /*13820*/  ISETP.GE.AND P6, PT, R7.reuse, R4, PT ;  /* 0x000000040700720c */ /* 0x040fe40003fc6270 */
[----:B------:R-:W-:Y:S02]  /*13830*/  ISETP.GE.AND P5, PT, R7, R2, PT ;  /* 0x000000020700720c */ /* 0x000fe40003fa6270 */
[----:B------:R-:W-:Y:S02]  /*13840*/  LOP3.LUT R7, R0, 0xf1, R5, 0xfe, !PT ;  /* 0x000000f100077812 */ /* 0x000fe400078efe05 */
[----:B------:R-:W-:Y:S02]  /*13850*/  FSEL R24, R20, -INF , !P1 ;  /* 0xff80000014187808 */ /* 0x000fe40004800000 */
[----:B------:R-:W-:-:S02]  /*13860*/  ISETP.GE.AND P1, PT, R7, R4, PT ;  /* 0x000000040700720c */ /* 0x000fc40003f26270 */
[----:B------:R-:W-:Y:S02]  /*13870*/  FSEL R33, R33, -INF , !P4 ;  /* 0xff80000021217808 */ /* 0x000fe40006000000 */
[----:B------:R-:W-:Y:S02]  /*13880*/  FSEL R180, R17, -INF , !P1 ;  /* 0xff80000011b47808 */ /* 0x000fe40004800000 */
[----:B------:R-:W-:Y:S02]  /*13890*/  ISETP.GE.AND P4, PT, R6, R2, PT ;  /* 0x000000020600720c */ /* 0x000fe40003f86270 */
[----:B------:R-:W-:Y:S02]  /*138a0*/  ISETP.GT.AND P1, PT, R244, R250, PT ;  /* 0x000000faf400720c */ /* 0x000fe40003f24270 */
[----:B------:R-:W-:Y:S02]  /*138b0*/  LOP3.LUT R6, R0, 0xf0, R5, 0xfe, !PT ;  /* 0x000000f000067812 */ /* 0x000fe400078efe05 */
[----:B------:R-:W-:-:S02]  /*138c0*/  FSEL R29, R29, -INF , !P3 ;  /* 0xff8000001d1d7808 */ /* 0x000fc40005800000 */
[----:B------:R-:W-:Y:S02]  /*138d0*/  FSEL R193, R31, -INF , !P2 ;  /* 0xff8000001fc17808 */ /* 0x000fe40005000000 */
        /* <DEDUP_REMOVED lines=11> */
[C---:B------:R-:W-:Y:S02]  /*13990*/  ISETP.GE.AND P6, PT, R5.reuse, R4, PT ;  /* 0x000000040500720c */ /* 0x040fe40003fc6270 */
[-C--:B------:R-:W-:Y:S02]  /*139a0*/  ISETP.GE.AND P3, PT, R5, R2.reuse, PT ;  /* 0x000000020500720c */ /* 0x080fe40003f66270 */
[----:B------:R-:W-:Y:S02]  /*139b0*/  ISETP.GE.AND P2, PT, R6, R2, PT ;  /* 0x000000020600720c */ /* 0x000fe40003f46270 */
[----:B------:R-:W-:Y:S02]  /*139c0*/  FSEL R197, R19, -INF , !P4 ;  /* 0xff80000013c57808 */ /* 0x000fe40006000000 */
[----:B------:R-:W-:Y:S02]  /*139d0*/  FSEL R195, R9, -INF , !P5 ;  /* 0xff80000009c37808 */ /* 0x000fe40006800000 */
[----:B------:R-:W-:-:S02]  /*139e0*/  FSEL R187, R8, -INF , !P6 ;  /* 0xff80000008bb7808 */ /* 0x000fc40007000000 */
        /* <DEDUP_REMOVED lines=29> */
[-C--:B------:R-:W-:Y:S01]  /*13bc0*/  @!P3 IADD3 R5, R5, -R10.reuse, RZ ;  /* 0x8000000a0505b210 */ /* 0x080fe20007ffe0ff */
[----:B------:R-:W-:Y:S01]  /*13bd0*/  @!P3 VIADD R2, R2, 0x1 ;  /* 0x000000010202b836 */ /* 0x000fe20000000000 */
[----:B------:R-:W-:Y:S01]  /*13be0*/  @!P4 IADD3 R4, R4, 0x1, RZ ;  /* 0x000000010404c810 */ /* 0x000fe20007ffe0ff */
[----:B------:R-:W-:Y:S01]  /*13bf0*/  @!P4 IMAD.IADD R6, R6, 0x1, -R10 ;  /* 0x000000010606c824 */ /* 0x000fe200078e0a0a */
[-C--:B------:R-:W-:Y:S02]  /*13c00*/  ISETP.GE.U32.AND P5, PT, R5, R10.reuse, PT ;  /* 0x0000000a0500720c */ /* 0x080fe40003fa6070 */
[----:B------:R-:W-:Y:S02]  /*13c10*/  LOP3.LUT R5, R9, R11, RZ, 0x3c, !PT ;  /* 0x0000000b09057212 */ /* 0x000fe400078e3cff */
[----:B------:R-:W-:Y:S02]  /*13c20*/  ISETP.GE.U32.AND P6, PT, R6, R10, PT ;  /* 0x0000000a0600720c */ /* 0x000fe40003fc6070 */
[----:B------:R-:W-:-:S02]  /*13c30*/  ISETP.GE.AND P2, PT, R5, RZ, PT ;  /* 0x000000ff0500720c */ /* 0x000fc40003f46270 */
[----:B------:R-:W-:Y:S02]  /*13c40*/  ISETP.GE.AND P4, PT, R0, RZ, PT ;  /* 0x000000ff0000720c */ /* 0x000fe40003f86270 */
[----:B------:R-:W-:Y:S02]  /*13c50*/  ISETP.NE.AND P3, PT, R11, RZ, PT ;  /* 0x000000ff0b00720c */ /* 0x000fe40003f65270 */
[----:B------:R-:W-:Y:S02]  /*13c60*/  LOP3.LUT R0, RZ, R11, RZ, 0x33, !PT ;  /* 0x0000000bff007212 */ /* 0x000fe400078e33ff */
[----:B------:R-:W-:-:S03]  /*13c70*/  @P5 IADD3 R2, R2, 0x1, RZ ;  /* 0x0000000102025810 */ /* 0x000fc60007ffe0ff */
[----:B------:R-:W-:Y:S02]  /*13c80*/  @P6 VIADD R4, R4, 0x1 ;  /* 0x0000000104046836 */ /* 0x000fe40000000000 */
[----:B------:R-:W-:Y:S02]  /*13c90*/  @!P2 IADD3 R2, -R2, RZ, RZ ;  /* 0x000000ff0202a210 */ /* 0x000fe40007ffe1ff */
[----:B------:R-:W-:Y:S02]  /*13ca0*/  @!P4 IMAD.MOV R4, RZ, RZ, -R4 ;  /* 0x000000ffff04c224 */ /* 0x000fe400078e0a04 */
[----:B------:R-:W-:-:S03]  /*13cb0*/  SEL R2, R0, R2, !P3 ;  /* 0x0000000200027207 */ /* 0x000fc60005800000 */
[----:B------:R-:W-:Y:S02]  /*13cc0*/  SEL R4, R0, R4, !P3 ;  /* 0x0000000400047207 */ /* 0x000fe40005800000 */
[----:B------:R-:W-:-:S04]  /*13cd0*/  IMAD.WIDE R8, R2, 0x4, R242 ;  /* 0x0000000402087825 */ /* 0x000fc800078e02f2 */
[C---:B------:R-:W-:Y:S02]  /*13ce0*/  IMAD.WIDE R6, R4.reuse, 0x4, R242 ;  /* 0x0000000404067825 */ /* 0x040fe400078e02f2 */
[----:B------:R-:W2:Y:S04]  /*13cf0*/  LDG.E R8, desc[UR6][R8.64] ;  /* 0x0000000608087981 */ /* 0x000ea8000c1e1900 */
[----:B------:R1:W2:Y:S01]  /*13d00*/  LDG.E R5, desc[UR6][R6.64] ;  /* 0x0000000606057981 */ /* 0x0002a2000c1e1900 */
[----:B------:R-:W-:Y:S01]  /*13d10*/  IADD3 R0, R4, -R2, RZ ;  /* 0x8000000204007210 */ /* 0x000fe20007ffe0ff */
[----:B------:R-:W-:-:S04]  /*13d20*/  IMAD.U32 R2, RZ, RZ, UR4 ;  /* 0x00000004ff027e24 */ /* 0x000fc8000f8e00ff */
[----:B------:R-:W-:-:S05]  /*13d30*/  IMAD R0, R0, R11, -0x100 ;  /* 0xffffff0000007424 */ /* 0x000fca00078e020b */
[----:B------:R-:W-:-:S05]  /*13d40*/  SHF.R.S32.HI R4, RZ, 0x1f, R0 ;  /* 0x0000001fff047819 */ /* 0x000fca0000011400 */
[----:B------:R-:W-:Y:S01]  /*13d50*/  IMAD R4, R4, R2, RZ ;  /* 0x0000000204047224 */ /* 0x000fe200078e02ff */
[----:B-1----:R-:W1:Y:S01]  /*13d60*/  LDC.64 R6, c[0x0][0x230] ;  /* 0x00008c00ff067b82 */ /* 0x002e620000000a00 */
        /* <DEDUP_REMOVED lines=11> */
.L_x_1371:
[----:B------:R-:W1:Y:S02]  /*13e20*/  LDC R2, c[0x0][0x248] ;  /* 0x00009200ff027b82 */ /* 0x000e640000000800 */
[----:B-1----:R-:W-:-:S05]  /*13e30*/  IMAD.SHL.U32 R0, R2, 0x100, RZ ;  /* 0x0000010002007824 */ /* 0x002fca00078e00ff */
[----:B------:R-:W-:-:S04]  /*13e40*/  IADD3 R0, -R0, RZ, RZ ;  /* 0x000000ff00007210 */ /* 0x000fc80007ffe1ff */
[----:B------:R-:W-:-:S07]  /*13e50*/  SHF.R.S32.HI R4, RZ, 0x1f, R0 ;  /* 0x0000001fff047819 */ /* 0x000fce0000011400 */
.L_x_1372:
        /* <DEDUP_REMOVED lines=92> */
.L_x_1374:
[----:B------:R-:W-:Y:S05]  /*14420*/  BSYNC B0 ;  /* 0x0000000000007941 */ /* 0x000fea0003800000 */
.L_x_1373:
[----:B------:R-:W0:Y:S01]  /*14430*/  LDGDEPBAR ;  /* 0x00000000000079af */ /* 0x000e220000000000 */
[----:B------:R-:W-:-:S04]  /*14440*/  LEA R240, P0, R0, R240, 0x1 ;  /* 0x000000f000f07211 */ /* 0x000fc800078008ff */
[----:B------:R-:W-:-:S09]  /*14450*/  LEA.HI.X R241, R0, R241, R4, 0x1, P0 ;  /* 0x000000f100f17211 */ /* 0x000fd200000f0c04 */
.L_x_1370:
[----:B------:R-:W-:Y:S01]  /*14460*/  FMNMX.FTZ R0, R136, R109, !PT ;  /* 0x0000006d88007209 */ /* 0x000fe20007810000 */
[----:B------:R-:W-:Y:S01]  /*14470*/  ULDC UR4, c[0x0][0x2ec] ;  /* 0x0000bb0000047ab9 */ /* 0x000fe20000000800 */
[----:B------:R-:W-:Y:S02]  /*14480*/  FMNMX.FTZ R4, R3, R139, !PT ;  /* 0x0000008b03047209 */ /* 0x000fe40007810000 */
        /* <DEDUP_REMOVED lines=72> */
[----:B------:R2:W-:Y:S08]  /*14910*/  MUFU.EX2 R57, R0 ;  /* 0x0000000000397308 */ /* 0x0005f00000000800 */
[----:B---3--:R-:W-:Y:S01]  /*14920*/  MUFU.EX2 R17, R5 ;  /* 0x0000000500117308 */ /* 0x008fe20000000800 */
[----:B--2---:R-:W-:-:S07]  /*14930*/  FFMA.FTZ R0, R111, UR4, -R2 ;  /* 0x000000046f007c23 */ /* 0x004fce0008010802 */
        /* <DEDUP_REMOVED lines=129> */
[----:B------:R2:W-:Y:S01]  /*15150*/  MUFU.EX2 R46, R0 ;  /* 0x00000000002e7308 */ /* 0x0005e20000000800 */
        /* <DEDUP_REMOVED lines=13> */
[----:B--2---:R-:W-:-:S05]  /*15230*/  FMUL.FTZ R0, R61, UR4 ;  /* 0x000000043d007c20 */ /* 0x004fca0008410000 */
[----:B------:R-:W-:Y:S01]  /*15240*/  FSEL R0, R0, RZ, P0 ;  /* 0x000000ff00007208 */ /* 0x000fe20000000000 */
[----:B---3--:R-:W-:-:S04]  /*15250*/  FFMA.FTZ R4, R81, UR4, -R2 ;  /* 0x0000000451047c23 */ /* 0x008fc80008010802 */
        /* <DEDUP_REMOVED lines=32> */
[----:B--2---:R-:W-:-:S05]  /*15460*/  MOV R136, R12 ;  /* 0x0000000c00887202 */ /* 0x004fca0000000f00 */
[----:B------:R1:W2:Y:S08]  /*15470*/  MUFU.EX2 R60, R3 ;  /* 0x00000003003c7308 */ /* 0x0002b00000000800 */
[----:B------:R3:W-:Y:S01]  /*15480*/  MUFU.EX2 R13, R4 ;  /* 0x00000004000d7308 */ /* 0x0007e20000000800 */
[----:B-1----:R-:W-:Y:S01]  /*15490*/  FFMA.FTZ R3, R114, UR4, -R0 ;  /* 0x0000000472037c23 */ /* 0x002fe20008010800 */
[----:B------:R-:W-:Y:S01]  /*154a0*/  MOV R114, R10 ;  /* 0x0000000a00727202 */ /* 0x000fe20000000f00 */
[----:B--2---:R-:W-:Y:S01]  /*154b0*/  FMUL.FTZ R142, R142, R60 ;  /* 0x0000003c8e8e7220 */ /* 0x004fe20000410000 */
[----:B------:R-:W-:-:S04]  /*154c0*/  F2FP.F16.F32.PACK_AB R10, R108, R109 ;  /* 0x0000006d6c0a723e */ /* 0x000fc800000000ff */
[----:B------:R1:W-:Y:S01]  /*154d0*/  MUFU.EX2 R100, R3 ;  /* 0x0000000300647308 */ /* 0x0003e20000000800 */
[-C--:B------:R-:W-:Y:S01]  /*154e0*/  FMUL.FTZ R143, R143, R60.reuse ;  /* 0x0000003c8f8f7220 */ /* 0x080fe20000410000 */
[-C--:B------:R-:W-:Y:S01]  /*154f0*/  FMUL.FTZ R150, R150, R60.reuse ;  /* 0x0000003c96967220 */ /* 0x080fe20000410000 */
[-C--:B------:R-:W-:Y:S01]  /*15500*/  FMUL.FTZ R151, R151, R60.reuse ;  /* 0x0000003c97977220 */ /* 0x080fe20000410000 */
[----:B---3--:R-:W-:Y:S01]  /*15510*/  FFMA.FTZ R4, R54, UR4, -R2 ;  /* 0x0000000436047c23 */ /* 0x008fe20008010802 */
[-C--:B------:R-:W-:Y:S01]  /*15520*/  FMUL.FTZ R146, R146, R60.reuse ;  /* 0x0000003c92927220 */ /* 0x080fe20000410000 */
[-C--:B------:R-:W-:Y:S01]  /*15530*/  FMUL.FTZ R147, R147, R60.reuse ;  /* 0x0000003c93937220 */ /* 0x080fe20000410000 */
[-C--:B------:R-:W-:Y:S01]  /*15540*/  FMUL.FTZ R154, R154, R60.reuse ;  /* 0x0000003c9a9a7220 */ /* 0x080fe20000410000 */
[----:B------:R2:W-:Y:S01]  /*15550*/  MUFU.EX2 R14, R4 ;  /* 0x00000004000e7308 */ /* 0x0005e20000000800 */
[----:B------:R-:W-:Y:S01]  /*15560*/  FMUL.FTZ R155, R155, R60 ;  /* 0x0000003c9b9b7220 */ /* 0x000fe20000410000 */
[----:B-1----:R-:W-:Y:S01]  /*15570*/  FFMA.FTZ R3, R113, UR4, -R0 ;  /* 0x0000000471037c23 */ /* 0x002fe20008010800 */
[----:B------:R-:W-:-:S05]  /*15580*/  MOV R113, R9 ;  /* 0x0000000900717202 */ /* 0x000fca0000000f00 */
[----:B------:R1:W-:Y:S01]  /*15590*/  MUFU.EX2 R104, R3 ;  /* 0x0000000300687308 */ /* 0x0003e20000000800 */
[----:B--2---:R-:W-:-:S07]  /*155a0*/  FFMA.FTZ R4, R53, UR4, -R2 ;  /* 0x0000000435047c23 */ /* 0x004fce0008010802 */
[----:B------:R2:W-:Y:S01]  /*155b0*/  MUFU.EX2 R15, R4 ;  /* 0x00000004000f7308 */ /* 0x0005e20000000800 */
[----:B-1----:R-:W-:Y:S01]  /*155c0*/  FFMA.FTZ R3, R118, UR4, -R0 ;  /* 0x0000000476037c23 */ /* 0x002fe20008010800 */
[----:B------:R-:W-:-:S06]  /*155d0*/  MOV R118, R25 ;  /* 0x0000001900767202 */ /* 0x000fcc0000000f00 */
[----:B------:R1:W-:Y:S01]  /*155e0*/  MUFU.EX2 R98, R3 ;  /* 0x0000000300627308 */ /* 0x0003e20000000800 */
[----:B--2---:R-:W-:Y:S02]  /*155f0*/  FFMA.FTZ R4, R52, UR4, -R2 ;  /* 0x0000000434047c23 */ /* 0x004fe40008010802 */
[----:B------:R-:W-:Y:S05]  /*15600*/  LDSM.16.MT88.4 R52, [R217+0x7000] ;  /* 0x00700000d934783b */ /* 0x000fea0000004200 */
[----:B------:R2:W-:Y:S01]  /*15610*/  MUFU.EX2 R16, R4 ;  /* 0x0000000400107308 */ /* 0x0005e20000000800 */
[----:B-1----:R-:W-:Y:S01]  /*15620*/  FFMA.FTZ R3, R120, UR4, -R0 ;  /* 0x0000000478037c23 */ /* 0x002fe20008010800 */
[----:B------:R-:W-:-:S06]  /*15630*/  MOV R120, R7 ;  /* 0x0000000700787202 */ /* 0x000fcc0000000f00 */
[----:B------:R1:W-:Y:S01]  /*15640*/  MUFU.EX2 R95, R3 ;  /* 0x00000003005f7308 */ /* 0x0003e20000000800 */
[----:B--2---:R-:W-:-:S07]  /*15650*/  FFMA.FTZ R4, R37, UR4, -R2 ;  /* 0x0000000425047c23 */ /* 0x004fce0008010802 */
        /* <DEDUP_REMOVED lines=23> */
[----:B--2---:R-:W-:Y:S02]  /*157d0*/  FFMA.FTZ R4, R29, UR4, -R2 ;  /* 0x000000041d047c23 */ /* 0x004fe40008010802 */
[----:B------:R-:W-:Y:S05]  /*157e0*/  LDSM.16.MT88.4 R28, [R217+0x5400] ;  /* 0x00540000d91c783b */ /* 0x000fea0000004200 */
[----:B------:R2:W-:Y:S01]  /*157f0*/  MUFU.EX2 R45, R4 ;  /* 0x00000004002d7308 */ /* 0x0005e20000000800 */
[----:B-1----:R-:W-:-:S07]  /*15800*/  FFMA.FTZ R3, R129, UR4, -R0 ;  /* 0x0000000481037c23 */ /* 0x002fce0008010800 */
[----:B------:R1:W-:Y:S01]  /*15810*/  MUFU.EX2 R86, R3 ;  /* 0x0000000300567308 */ /* 0x0003e20000000800 */
[----:B--2---:R-:W-:-:S07]  /*15820*/  FFMA.FTZ R4, R24, UR4, -R2 ;  /* 0x0000000418047c23 */ /* 0x004fce0008010802 */
[----:B------:R2:W3:Y:S01]  /*15830*/  MUFU.EX2 R39, R4 ;  /* 0x0000000400277308 */ /* 0x0004e20000000800 */
[----:B-1----:R-:W-:-:S07]  /*15840*/  FFMA.FTZ R3, R134, UR4, -R0 ;  /* 0x0000000486037c23 */ /* 0x002fce0008010800 */
[----:B------:R1:W-:Y:S01]  /*15850*/  MUFU.EX2 R84, R3 ;  /* 0x0000000300547308 */ /* 0x0003e20000000800 */
[--C-:B--2---:R-:W-:Y:S01]  /*15860*/  FFMA.FTZ R4, R139, UR4, -R0.reuse ;  /* 0x000000048b047c23 */ /* 0x104fe20008010800 */
[----:B---3--:R-:W-:Y:S02]  /*15870*/  MOV R139, R39 ;  /* 0x00000027008b7202 */ /* 0x008fe40000000f00 */
[----:B------:R-:W-:Y:S04]  /*15880*/  LDSM.16.MT88.4 R36, [R217+0x5c00] ;  /* 0x005c0000d924783b */ /* 0x000fe80000004200 */
[----:B------:R2:W-:Y:S01]  /*15890*/  MUFU.EX2 R63, R4 ;  /* 0x00000004003f7308 */ /* 0x0005e20000000800 */
[----:B-1----:R-:W-:-:S07]  /*158a0*/  FFMA.FTZ R3, R137, UR4, -R0 ;  /* 0x0000000489037c23 */ /* 0x002fce0008010800 */
[----:B------:R1:W-:Y:S01]  /*158b0*/  MUFU.EX2 R83, R3 ;  /* 0x0000000300537308 */ /* 0x0003e20000000800 */
[----:B--2---:R-:W-:Y:S01]  /*158c0*/  FFMA.FTZ R4, R163, UR4, -R0 ;  /* 0x00000004a3047c23 */ /* 0x004fe20008010800 */
[----:B------:R-:W-:-:S06]  /*158d0*/  MOV R163, R45 ;  /* 0x0000002d00a37202 */ /* 0x000fcc0000000f00 */
[----:B------:R2:W3:Y:S01]  /*158e0*/  MUFU.EX2 R64, R4 ;  /* 0x0000000400407308 */ /* 0x0004e20000000800 */
[----:B-1----:R-:W-:-:S07]  /*158f0*/  FFMA.FTZ R3, R135, UR4, -R0 ;  /* 0x0000000487037c23 */ /* 0x002fce0008010800 */
[----:B------:R1:W-:Y:S01]  /*15900*/  MUFU.EX2 R82, R3 ;  /* 0x0000000300527308 */ /* 0x0003e20000000800 */
[----:B--2---:R-:W-:Y:S01]  /*15910*/  FFMA.FTZ R4, R160, UR4, -R0 ;  /* 0x00000004a0047c23 */ /* 0x004fe20008010800 */
[----:B---3--:R-:W-:Y:S02]  /*15920*/  F2FP.F16.F32.PACK_AB R9, R64, R63 ;  /* 0x0000003f4009723e */ /* 0x008fe400000000ff */
[----:B------:R-:W-:-:S04]  /*15930*/  MOV R160, R46 ;  /* 0x0000002e00a07202 */ /* 0x000fc80000000f00 */
[----:B------:R2:W-:Y:S01]  /*15940*/  MUFU.EX2 R77, R4 ;  /* 0x00000004004d7308 */ /* 0x0005e20000000800 */
[----:B------:R-:W-:Y:S01]  /*15950*/  LDSM.16.MT88.4 R44, [R217+0x6000] ;  /* 0x00600000d92c783b */ /* 0x000fe20000004200 */
[----:B-1----:R-:W-:-:S06]  /*15960*/  FFMA.FTZ R3, R159, UR4, -R0 ;  /* 0x000000049f037c23 */ /* 0x002fcc0008010800 */
[----:B------:R1:W-:Y:S01]  /*15970*/  MUFU.EX2 R80, R3 ;  /* 0x0000000300507308 */ /* 0x0003e20000000800 */
[----:B--2---:R-:W-:Y:S01]  /*15980*/  FFMA.FTZ R4, R156, UR4, -R0 ;  /* 0x000000049c047c23 */ /* 0x004fe20008010800 */
[----:B------:R-:W-:-:S06]  /*15990*/  MOV R156, R22 ;  /* 0x00000016009c7202 */ /* 0x000fcc0000000f00 */
[----:B------:R2:W-:Y:S01]  /*159a0*/  MUFU.EX2 R78, R4 ;  /* 0x00000004004e7308 */ /* 0x0005e20000000800 */
[----:B-1----:R-:W-:-:S07]  /*159b0*/  FFMA.FTZ R3, R158, UR4, -R0 ;  /* 0x000000049e037c23 */ /* 0x002fce0008010800 */
        /* <DEDUP_REMOVED lines=12> */
[----:B------:R-:W-:Y:S02]  /*15a80*/  MOV R128, R19 ;  /* 0x0000001300807202 */ /* 0x000fe40000000f00 */
[----:B---3--:R-:W-:-:S04]  /*15a90*/  F2FP.F16.F32.PACK_AB R5, R85, R81 ;  /* 0x000000515505723e */ /* 0x008fc800000000ff */
        /* <DEDUP_REMOVED lines=14> */
[--C-:B--2---:R-:W-:Y:S01]  /*15b80*/  FFMA.FTZ R4, R121, UR4, -R0.reuse ;  /* 0x0000000479047c23 */ /* 0x104fe20008010800 */
[----:B------:R-:W-:Y:S02]  /*15b90*/  MOV R121, R16 ;  /* 0x0000001000797202 */ /* 0x000fe40000000f00 */
[----:B------:R-:W-:Y:S04]  /*15ba0*/  LDSM.16.MT88.4 R16, [R218+0x5000] ;  /* 0x00500000da10783b */ /* 0x000fe80000004200 */
[----:B------:R2:W3:Y:S01]  /*15bb0*/  MUFU.EX2 R96, R4 ;  /* 0x0000000400607308 */ /* 0x0004e20000000800 */
        /* <DEDUP_REMOVED lines=9> */
[----:B------:R2:W4:Y:S01]  /*15c50*/  MUFU.EX2 R99, R4 ;  /* 0x0000000400637308 */ /* 0x0005220000000800 */
[----:B-1----:R-:W-:-:S07]  /*15c60*/  FFMA.FTZ R3, R168, UR4, -R0 ;  /* 0x00000004a8037c23 */ /* 0x002fce0008010800 */
[----:B------:R1:W-:Y:S01]  /*15c70*/  MUFU.EX2 R69, R3 ;  /* 0x0000000300457308 */ /* 0x0003e20000000800 */
[--C-:B--2---:R-:W-:Y:S01]  /*15c80*/  FFMA.FTZ R4, R116, UR4, -R0.reuse ;  /* 0x0000000474047c23 */ /* 0x104fe20008010800 */
[----:B------:R-:W-:Y:S02]  /*15c90*/  MOV R116, R13 ;  /* 0x0000000d00747202 */ /* 0x000fe40000000f00 */
[----:B------:R-:W2:Y:S04]  /*15ca0*/  LDSM.16.MT88.4 R12, [R217+0x5000] ;  /* 0x00500000d90c783b */ /* 0x000ea80000004200 */
[----:B------:R5:W-:Y:S01]  /*15cb0*/  MUFU.EX2 R103, R4 ;  /* 0x0000000400677308 */ /* 0x000be20000000800 */
[----:B-1----:R-:W-:-:S07]  /*15cc0*/  FFMA.FTZ R3, R170, UR4, -R0 ;  /* 0x00000004aa037c23 */ /* 0x002fce0008010800 */
[----:B------:R1:W-:Y:S01]  /*15cd0*/  MUFU.EX2 R68, R3 ;  /* 0x0000000300447308 */ /* 0x0003e20000000800 */
[----:B-----5:R-:W-:Y:S01]  /*15ce0*/  FFMA.FTZ R4, R115, UR4, -R0 ;  /* 0x0000000473047c23 */ /* 0x020fe20008010800 */
[----:B------:R-:W-:Y:S02]  /*15cf0*/  MOV R115, R11 ;  /* 0x0000000b00737202 */ /* 0x000fe40000000f00 */
[----:B------:R-:W-:-:S04]  /*15d00*/  F2FP.F16.F32.PACK_AB R11, R78, R77 ;  /* 0x0000004d4e0b723e */ /* 0x000fc800000000ff */
[----:B------:R5:W4:Y:S01]  /*15d10*/  MUFU.EX2 R101, R4 ;  /* 0x0000000400657308 */ /* 0x000b220000000800 */
[----:B-1----:R-:W-:Y:S01]  /*15d20*/  FFMA.FTZ R3, R246, R56, R57 ;  /* 0x00000038f6037223 */ /* 0x002fe20000010039 */
[----:B-----5:R-:W-:Y:S01]  /*15d30*/  FFMA.FTZ R4, R112, UR4, -R0 ;  /* 0x0000000470047c23 */ /* 0x020fe20008010800 */
[----:B------:R-:W-:Y:S02]  /*15d40*/  MOV R112, R8 ;  /* 0x0000000800707202 */ /* 0x000fe40000000f00 */
[----:B------:R-:W-:-:S03]  /*15d50*/  F2FP.F16.F32.PACK_AB R8, R67, R57 ;  /* 0x000000394308723e */ /* 0x000fc600000000ff */
[----:B------:R1:W5:Y:S01]  /*15d60*/  MUFU.EX2 R102, R4 ;  /* 0x0000000400667308 */ /* 0x0003620000000800 */
[----:B------:R-:W-:Y:S03]  /*15d70*/  LDSM.16.MT88.4 R56, [R217+0x7400] ;  /* 0x00740000d938783b */ /* 0x000fe60000004200 */
[C---:B--2---:R-:W-:Y:S06]  /*15d80*/  HMMA.16816.F32 R20, R8.reuse, R12, R140 ;  /* 0x0000000c0814723c */ /* 0x044fec000000188c */
[----:B------:R-:W-:Y:S01]  /*15d90*/  HMMA.16816.F32 R144, R8, R16, R144 ;  /* 0x000000100890723c */ /* 0x000fe20000001890 */
[----:B------:R-:W-:-:S02]  /*15da0*/  MOV R143, R35 ;  /* 0x00000023008f7202 */ /* 0x000fc40000000f00 */
[----:B------:R-:W-:Y:S02]  /*15db0*/  MOV R142, R34 ;  /* 0x00000022008e7202 */ /* 0x000fe40000000f00 */
[----:B------:R-:W2:Y:S01]  /*15dc0*/  LDSM.16.MT88.4 R32, [R218+0x5400] ;  /* 0x00540000da20783b */ /* 0x000ea20000004200 */
[----:B------:R-:W-:Y:S02]  /*15dd0*/  MOV R141, R27 ;  /* 0x0000001b008d7202 */ /* 0x000fe40000000f00 */
[----:B------:R-:W-:Y:S02]  /*15de0*/  MOV R140, R26 ;  /* 0x0000001a008c7202 */ /* 0x000fe40000000f00 */
[C---:B------:R-:W-:Y:S01]  /*15df0*/  HMMA.16816.F32 R24, R8.reuse, R14, R148 ;  /* 0x0000000e0818723c */ /* 0x040fe20000001894 */
[----:B-1----:R-:W-:Y:S01]  /*15e00*/  F2FP.F16.F32.PACK_AB R4, R106, R107 ;  /* 0x0000006b6a04723e */ /* 0x002fe200000000ff */
[----:B------:R-:W-:Y:S04]  /*15e10*/  LDSM.16.MT88.4 R148, [R217+0x7c00] ;  /* 0x007c0000d994783b */ /* 0x000fe80000004200 */
[----:B------:R-:W-:Y:S01]  /*15e20*/  HMMA.16816.F32 R12, R8, R18, R152 ;  /* 0x00000012080c723c */ /* 0x000fe20000001898 */
[----:B------:R-:W1:Y:S05]  /*15e30*/  LDSM.16.MT88.4 R16, [R218+0x5800] ;  /* 0x00580000da10783b */ /* 0x000e6a0000004200 */
[----:B------:R-:W-:Y:S01]  /*15e40*/  HMMA.16816.F32 R20, R4, R28, R20 ;  /* 0x0000001c0414723c */ /* 0x000fe20000001814 */
[----:B------:R-:W-:-:S02]  /*15e50*/  F2FP.F16.F32.PACK_AB R8, R201, R111 ;  /* 0x0000006fc908723e */ /* 0x000fc400000000ff */
[----:B---3--:R-:W-:Y:S02]  /*15e60*/  F2FP.F16.F32.PACK_AB R9, R96, R94 ;  /* 0x0000005e6009723e */ /* 0x008fe400000000ff */
[----:B------:R-:W-:Y:S02]  /*15e70*/  F2FP.F16.F32.PACK_AB R10, R203, R202 ;  /* 0x000000cacb0a723e */ /* 0x000fe400000000ff */
[----:B----4-:R-:W-:Y:S02]  /*15e80*/  F2FP.F16.F32.PACK_AB R11, R99, R97 ;  /* 0x00000061630b723e */ /* 0x010fe400000000ff */
[----:B------:R-:W-:Y:S02]  /*15e90*/  MOV R155, R51 ;  /* 0x00000033009b7202 */ /* 0x000fe40000000f00 */
[----:B------:R-:W-:Y:S01]  /*15ea0*/  MOV R154, R50 ;  /* 0x00000032009a7202 */ /* 0x000fe20000000f00 */
[----:B------:R-:W-:Y:S01]  /*15eb0*/  HMMA.16816.F32 R24, R4, R30, R24 ;  /* 0x0000001e0418723c */ /* 0x000fe20000001818 */
[----:B------:R-:W-:-:S02]  /*15ec0*/  MOV R153, R49 ;  /* 0x0000003100997202 */ /* 0x000fc40000000f00 */
[----:B------:R-:W-:Y:S02]  /*15ed0*/  MOV R152, R48 ;  /* 0x0000003000987202 */ /* 0x000fe40000000f00 */
[----:B------:R-:W-:Y:S01]  /*15ee0*/  LDSM.16.MT88.4 R48, [R217+0x6800] ;  /* 0x00680000d930783b */ /* 0x000fe20000004200 */
[C---:B--2---:R-:W-:Y:S06]  /*15ef0*/  HMMA.16816.F32 R28, R4.reuse, R32, R144 ;  /* 0x00000020041c723c */ /* 0x044fec0000001890 */
[----:B------:R-:W-:Y:S01]  /*15f00*/  HMMA.16816.F32 R12, R4, R34, R12 ;  /* 0x00000022040c723c */ /* 0x000fe2000000180c */
[----:B------:R-:W2:Y:S05]  /*15f10*/  LDSM.16.MT88.4 R32, [R218+0x5c00] ;  /* 0x005c0000da20783b */ /* 0x000eaa0000004200 */
[----:B------:R-:W-:Y:S01]  /*15f20*/  HMMA.16816.F32 R20, R8, R40, R20 ;  /* 0x000000280814723c */ /* 0x000fe20000001814 */
[----:B------:R-:W-:-:S02]  /*15f30*/  F2FP.F16.F32.PACK_AB R4, R206, R204 ;  /* 0x000000ccce04723e */ /* 0x000fc400000000ff */
[----:B------:R-:W-:Y:S02]  /*15f40*/  F2FP.F16.F32.PACK_AB R5, R101, R103 ;  /* 0x000000676505723e */ /* 0x000fe400000000ff */
[----:B------:R-:W-:Y:S01]  /*15f50*/  F2FP.F16.F32.PACK_AB R6, R207, R205 ;  /* 0x000000cdcf06723e */ /* 0x000fe200000000ff */
[C---:B------:R-:W-:Y:S01]  /*15f60*/  HMMA.16816.F32 R24, R8.reuse, R42, R24 ;  /* 0x0000002a0818723c */ /* 0x040fe20000001818 */
[----:B------:R-:W-:Y:S01]  /*15f70*/  F2FP.F16.F32.PACK_AB R7, R104, R100 ;  /* 0x000000646807723e */ /* 0x000fe200000000ff */
[----:B------:R-:W-:Y:S04]  /*15f80*/  LDSM.16.MT88.4 R40, [R217+0x6400] ;  /* 0x00640000d928783b */ /* 0x000fe80000004200 */
[C---:B-1----:R-:W-:Y:S06]  /*15f90*/  HMMA.16816.F32 R28, R8.reuse, R16, R28 ;  /* 0x00000010081c723c */ /* 0x042fec000000181c */
[----:B------:R-:W-:Y:S01]  /*15fa0*/  HMMA.16816.F32 R12, R8, R18, R12 ;  /* 0x00000012080c723c */ /* 0x000fe2000000180c */
[----:B------:R-:W1:Y:S05]  /*15fb0*/  LDSM.16.MT88.4 R16, [R218+0x6000] ;  /* 0x00600000da10783b */ /* 0x000e6a0000004200 */
[----:B------:R-:W-:Y:S01]  /*15fc0*/  HMMA.16816.F32 R20, R4, R36, R20 ;  /* 0x000000240414723c */ /* 0x000fe20000001814 */
[----:B------:R-:W-:-:S02]  /*15fd0*/  F2FP.F16.F32.PACK_AB R8, R208, R209 ;  /* 0x000000d1d008723e */ /* 0x000fc400000000ff */
[----:B-----5:R-:W-:Y:S02]  /*15fe0*/  F2FP.F16.F32.PACK_AB R9, R98, R102 ;  /* 0x000000666209723e */ /* 0x020fe400000000ff */
[----:B------:R-:W-:Y:S01]  /*15ff0*/  F2FP.F16.F32.PACK_AB R10, R211, R210 ;  /* 0x000000d2d30a723e */ /* 0x000fe200000000ff */
[C---:B------:R-:W-:Y:S01]  /*16000*/  HMMA.16816.F32 R24, R4.reuse, R38, R24 ;  /* 0x000000260418723c */ /* 0x040fe20000001818 */
[----:B------:R-:W-:Y:S01]  /*16010*/  F2FP.F16.F32.PACK_AB R11, R93, R95 ;  /* 0x0000005f5d0b723e */ /* 0x000fe200000000ff */
[----:B------:R-:W-:Y:S04]  /*16020*/  LDSM.16.MT88.4 R36, [R218+0x6800] ;  /* 0x00680000da24783b */ /* 0x000fe80000004200 */
        /* <DEDUP_REMOVED lines=9> */
[----:B------:R-:W3:Y:S04]  /*160c0*/  LDSM.16.MT88.4 R44, [R217+0x6c00] ;  /* 0x006c0000d92c783b */ /* 0x000ee80000004200 */
[C---:B-1----:R-:W-:Y:S06]  /*160d0*/  HMMA.16816.F32 R28, R8.reuse, R16, R28 ;  /* 0x00000010081c723c */ /* 0x042fec000000181c */
[----:B------:R-:W-:Y:S06]  /*160e0*/  HMMA.16816.F32 R12, R8, R18, R12 ;  /* 0x00000012080c723c */ /* 0x000fec000000180c */
[----:B------:R-:W-:Y:S01]  /*160f0*/  HMMA.16816.F32 R20, R4, R40, R20 ;  /* 0x000000280414723c */ /* 0x000fe20000001814 */
[----:B------:R-:W-:-:S02]  /*16100*/  F2FP.F16.F32.PACK_AB R8, R239, R215 ;  /* 0x000000d7ef08723e */ /* 0x000fc400000000ff */
[----:B------:R-:W-:Y:S02]  /*16110*/  F2FP.F16.F32.PACK_AB R9, R84, R86 ;  /* 0x000000565409723e */ /* 0x000fe400000000ff */
[----:B------:R-:W-:Y:S01]  /*16120*/  F2FP.F16.F32.PACK_AB R10, R124, R248 ;  /* 0x000000f87c0a723e */ /* 0x000fe200000000ff */
[C---:B------:R-:W-:Y:S01]  /*16130*/  HMMA.16816.F32 R24, R4.reuse, R42, R24 ;  /* 0x0000002a0418723c */ /* 0x040fe20000001818 */
[----:B------:R-:W-:Y:S01]  /*16140*/  F2FP.F16.F32.PACK_AB R11, R82, R83 ;  /* 0x00000053520b723e */ /* 0x000fe200000000ff */
[----:B------:R-:W1:Y:S04]  /*16150*/  LDSM.16.MT88.4 R40, [R218+0x6c00] ;  /* 0x006c0000da28783b */ /* 0x000e680000004200 */
[C---:B--2---:R-:W-:Y:S06]  /*16160*/  HMMA.16816.F32 R28, R4.reuse, R32, R28 ;  /* 0x00000020041c723c */ /* 0x044fec000000181c */
[----:B------:R-:W-:Y:S06]  /*16170*/  HMMA.16816.F32 R16, R4, R34, R12 ;  /* 0x000000220410723c */ /* 0x000fec000000180c */
[----:B------:R-:W-:Y:S01]  /*16180*/  HMMA.16816.F32 R12, R8, R48, R20 ;  /* 0x00000030080c723c */ /* 0x000fe20000001814 */
[----:B------:R-:W-:-:S02]  /*16190*/  F2FP.F16.F32.PACK_AB R4, R125, R252 ;  /* 0x000000fc7d04723e */ /* 0x000fc400000000ff */
[----:B------:R-:W-:Y:S02]  /*161a0*/  F2FP.F16.F32.PACK_AB R5, R79, R80 ;  /* 0x000000504f05723e */ /* 0x000fe400000000ff */
[----:B------:R-:W-:Y:S01]  /*161b0*/  F2FP.F16.F32.PACK_AB R6, R152, R123 ;  /* 0x0000007b9806723e */ /* 0x000fe200000000ff */
[C---:B------:R-:W-:Y:S01]  /*161c0*/  HMMA.16816.F32 R24, R8.reuse, R50, R24 ;  /* 0x000000320818723c */ /* 0x040fe20000001818 */
[----:B------:R-:W-:Y:S01]  /*161d0*/  F2FP.F16.F32.PACK_AB R7, R75, R76 ;  /* 0x0000004c4b07723e */ /* 0x000fe200000000ff */
[----:B------:R-:W2:Y:S04]  /*161e0*/  LDSM.16.MT88.4 R48, [R218+0x7000] ;  /* 0x00700000da30783b */ /* 0x000ea80000004200 */
[C---:B------:R-:W-:Y:S06]  /*161f0*/  HMMA.16816.F32 R32, R8.reuse, R36, R28 ;  /* 0x000000240820723c */ /* 0x040fec000000181c */
[----:B------:R-:W-:Y:S01]  /*16200*/  HMMA.16816.F32 R28, R8, R38, R16 ;  /* 0x00000026081c723c */ /* 0x000fe20000001810 */
[----:B------:R-:W4:Y:S05]  /*16210*/  LDSM.16.MT88.4 R36, [R218+0x7400] ;  /* 0x00740000da24783b */ /* 0x000f2a0000004200 */
[----:B---3--:R-:W-:Y:S01]  /*16220*/  HMMA.16816.F32 R20, R4, R44, R12 ;  /* 0x0000002c0414723c */ /* 0x008fe2000000180c */
[----:B------:R-:W-:Y:S01]  /*16230*/  FADD.FTZ R10, R67, R3 ;  /* 0x00000003430a7221 */ /* 0x000fe20000010000 */
[--C-:B------:R-:W-:Y:S01]  /*16240*/  FFMA.FTZ R8, R173, UR4, -R0.reuse ;  /* 0x00000004ad087c23 */ /* 0x100fe20008010800 */
[----:B------:R-:W-:Y:S01]  /*16250*/  FFMA.FTZ R3, R174, UR4, -R0 ;  /* 0x00000004ae037c23 */ /* 0x000fe20008010800 */
[----:B------:R-:W-:-:S02]  /*16260*/  FFMA.FTZ R9, R247, R60, R63 ;  /* 0x0000003cf7097223 */ /* 0x000fc4000001003f */
[C---:B------:R-:W-:Y:S01]  /*16270*/  HMMA.16816.F32 R16, R4.reuse, R46, R24 ;  /* 0x0000002e0410723c */ /* 0x040fe20000001818 */
[----:B------:R-:W-:Y:S01]  /*16280*/  F2FP.F16.F32.PACK_AB R12, R154, R153 ;  /* 0x000000999a0c723e */ /* 0x000fe200000000ff */
[----:B------:R3:W5:Y:S01]  /*16290*/  MUFU.EX2 R67, R8 ;  /* 0x0000000800437308 */ /* 0x0007620000000800 */
[----:B------:R-:W-:Y:S01]  /*162a0*/  F2FP.F16.F32.PACK_AB R13, R73, R74 ;  /* 0x0000004a490d723e */ /* 0x000fe200000000ff */
[----:B------:R-:W4:Y:S01]  /*162b0*/  LDSM.16.MT88.4 R44, [R217+0x7800] ;  /* 0x00780000d92c783b */ /* 0x000f220000004200 */
[----:B------:R-:W-:Y:S01]  /*162c0*/  F2FP.F16.F32.PACK_AB R14, R120, R155 ;  /* 0x0000009b780e723e */ /* 0x000fe200000000ff */
[----:B-1----:R-:W-:Y:S01]  /*162d0*/  HMMA.16816.F32 R24, R4, R40, R32 ;  /* 0x000000280418723c */ /* 0x002fe20000001820 */
[----:B------:R-:W-:-:S03]  /*162e0*/  F2FP.F16.F32.PACK_AB R15, R71, R72 ;  /* 0x00000048470f723e */ /* 0x000fc600000000ff */
[----:B------:R1:W-:Y:S02]  /*162f0*/  MUFU.EX2 R65, R3 ;  /* 0x0000000300417308 */ /* 0x0003e40000000800 */
[----:B------:R-:W-:Y:S01]  /*16300*/  HMMA.16816.F32 R28, R4, R42, R28 ;  /* 0x0000002a041c723c */ /* 0x000fe2000000181c */
[----:B------:R-:W4:Y:S05]  /*16310*/  LDSM.16.MT88.4 R40, [R218+0x7800] ;  /* 0x00780000da28783b */ /* 0x000f2a0000004200 */
[----:B------:R-:W-:Y:S01]  /*16320*/  HMMA.16816.F32 R20, R12, R52, R20 ;  /* 0x000000340c14723c */ /* 0x000fe20000001814 */
[----:B------:R-:W-:Y:S01]  /*16330*/  FADD.FTZ R5, R64, R9 ;  /* 0x0000000940057221 */ /* 0x000fe20000010000 */
[----:B------:R-:W-:Y:S01]  /*16340*/  FADD.FTZ R4, R109, R10 ;  /* 0x0000000a6d047221 */ /* 0x000fe20000010000 */
[----:B---3--:R-:W-:-:S02]  /*16350*/  F2FP.F16.F32.PACK_AB R8, R140, R118 ;  /* 0x000000768c08723e */ /* 0x008fc400000000ff */
[----:B------:R-:W-:Y:S01]  /*16360*/  FADD.FTZ R5, R77, R5 ;  /* 0x000000054d057221 */ /* 0x000fe20000010000 */
[----:B------:R-:W-:Y:S01]  /*16370*/  FADD.FTZ R4, R108, R4 ;  /* 0x000000046c047221 */ /* 0x000fe20000010000 */
[C---:B------:R-:W-:Y:S01]  /*16380*/  HMMA.16816.F32 R16, R12.reuse, R54, R16 ;  /* 0x000000360c10723c */ /* 0x040fe20000001810 */
[----:B------:R-:W-:Y:S01]  /*16390*/  F2FP.F16.F32.PACK_AB R9, R69, R70 ;  /* 0x000000464509723e */ /* 0x000fe200000000ff */
[----:B-1----:R-:W-:Y:S01]  /*163a0*/  FFMA.FTZ R3, R175, UR4, -R0 ;  /* 0x00000004af037c23 */ /* 0x002fe20008010800 */
[----:B------:R-:W-:Y:S01]  /*163b0*/  FADD.FTZ R5, R78, R5 ;  /* 0x000000054e057221 */ /* 0x000fe20000010000 */
[----:B------:R-:W-:Y:S01]  /*163c0*/  FADD.FTZ R4, R107, R4 ;  /* 0x000000046b047221 */ /* 0x000fe20000010000 */
[----:B------:R-:W-:Y:S01]  /*163d0*/  F2FP.F16.F32.PACK_AB R10, R142, R141 ;  /* 0x0000008d8e0a723e */ /* 0x000fe200000000ff */
[----:B------:R1:W-:Y:S01]  /*163e0*/  MUFU.EX2 R64, R3 ;  /* 0x0000000300407308 */ /* 0x0003e20000000800 */
[----:B--2---:R-:W-:Y:S01]  /*163f0*/  HMMA.16816.F32 R24, R12, R48, R24 ;  /* 0x000000300c18723c */ /* 0x004fe20000001818 */
[----:B------:R-:W-:Y:S01]  /*16400*/  FADD.FTZ R5, R81, R5 ;  /* 0x0000000551057221 */ /* 0x000fe20000010000 */
[----:B-----5:R-:W-:-:S02]  /*16410*/  F2FP.F16.F32.PACK_AB R11, R67, R68 ;  /* 0x00000044430b723e */ /* 0x020fc400000000ff */
[----:B------:R-:W-:Y:S02]  /*16420*/  F2FP.F16.F32.PACK_AB R6, R114, R113 ;  /* 0x000000717206723e */ /* 0x000fe400000000ff */
[----:B------:R-:W-:Y:S06]  /*16430*/  HMMA.16816.F32 R32, R12, R50, R28 ;  /* 0x000000320c20723c */ /* 0x000fec000000181c */
[----:B------:R-:W-:Y:S01]  /*16440*/  HMMA.16816.F32 R28, R8, R56, R20 ;  /* 0x00000038081c723c */ /* 0x000fe20000001814 */
[----:B-1----:R-:W-:-:S05]  /*16450*/  FFMA.FTZ R3, R176, UR4, -R0 ;  /* 0x00000004b0037c23 */ /* 0x002fca0008010800 */
[C---:B------:R-:W-:Y:S01]  /*16460*/  HMMA.16816.F32 R16, R8.reuse, R58, R16 ;  /* 0x0000003a0810723c */ /* 0x040fe20000001810 */
[----:B------:R1:W-:Y:S05]  /*16470*/  MUFU.EX2 R63, R3 ;  /* 0x00000003003f7308 */ /* 0x0003ea0000000800 */
[C---:B----4-:R-:W-:Y:S06]  /*16480*/  HMMA.16816.F32 R20, R8.reuse, R36, R24 ;  /* 0x000000240814723c */ /* 0x050fec0000001818 */
[----:B------:R-:W-:Y:S01]  /*16490*/  HMMA.16816.F32 R24, R8, R38, R32 ;  /* 0x000000260818723c */ /* 0x000fe20000001820 */
[----:B------:R-:W2:Y:S04]  /*164a0*/  LDSM.16.MT88.4 R36, [R218+0x7c00] ;  /* 0x007c0000da24783b */ /* 0x000ea80000004200 */
[----:B------:R-:W-:Y:S01]  /*164b0*/  LDSM.16.MT88.4 R32, [R218+0x8000] ;  /* 0x00800000da20783b */ /* 0x000fe20000004200 */
[--C-:B-1----:R-:W-:Y:S01]  /*164c0*/  FFMA.FTZ R3, R177, UR4, -R0.reuse ;  /* 0x00000004b1037c23 */ /* 0x102fe20008010800 */
[--C-:B------:R-:W-:Y:S01]  /*164d0*/  FFMA.FTZ R8, R181, UR4, -R0.reuse ;  /* 0x00000004b5087c23 */ /* 0x100fe20008010800 */
[----:B------:R-:W-:-:S02]  /*164e0*/  FFMA.FTZ R10, R188, UR4, -R0 ;  /* 0x00000004bc0a7c23 */ /* 0x000fc40008010800 */
[----:B------:R1:W3:Y:S08]  /*164f0*/  MUFU.EX2 R60, R3 ;  /* 0x00000003003c7308 */ /* 0x0002f00000000800 */
[----:B------:R4:W-:Y:S01]  /*16500*/  MUFU.EX2 R53, R8 ;  /* 0x0000000800357308 */ /* 0x0009e20000000800 */
[----:B-1----:R-:W-:Y:S01]  /*16510*/  FADD.FTZ R3, R106, R4 ;  /* 0x000000046a037221 */ /* 0x002fe20000010000 */
[----:B------:R-:W-:Y:S01]  /*16520*/  FADD.FTZ R4, R85, R5 ;  /* 0x0000000555047221 */ /* 0x000fe20000010000 */
[----:B------:R-:W-:Y:S01]  /*16530*/  FFMA.FTZ R5, R66, UR4, -R2 ;  /* 0x0000000442057c23 */ /* 0x000fe20008010802 */
[----:B---3--:R-:W-:Y:S01]  /*16540*/  F2FP.F16.F32.PACK_AB R7, R60, R63 ;  /* 0x0000003f3c07723e */ /* 0x008fe200000000ff */
[----:B------:R-:W-:-:S03]  /*16550*/  FADD.FTZ R3, R105, R3 ;  /* 0x0000000369037221 */ /* 0x000fc60000010000 */
[----:B------:R1:W-:Y:S01]  /*16560*/  MUFU.EX2 R57, R5 ;  /* 0x0000000500397308 */ /* 0x0003e20000000800 */
[----:B------:R-:W-:Y:S01]  /*16570*/  FADD.FTZ R3, R110, R3 ;  /* 0x000000036e037221 */ /* 0x000fe20000010000 */
[----:B----4-:R-:W-:-:S03]  /*16580*/  FFMA.FTZ R8, R182, UR4, -R0 ;  /* 0x00000004b6087c23 */ /* 0x010fc60008010800 */
[----:B------:R-:W-:Y:S01]  /*16590*/  FADD.FTZ R13, R111, R3 ;  /* 0x000000036f0d7221 */ /* 0x000fe20000010000 */
[----:B------:R-:W-:Y:S02]  /*165a0*/  FFMA.FTZ R3, R178, UR4, -R0 ;  /* 0x00000004b2037c23 */ /* 0x000fe40008010800 */
[----:B------:R3:W-:Y:S01]  /*165b0*/  MUFU.EX2 R51, R8 ;  /* 0x0000000800337308 */ /* 0x0007e20000000800 */
[----:B------:R-:W-:-:S04]  /*165c0*/  FADD.FTZ R9, R201, R13 ;  /* 0x0000000dc9097221 */ /* 0x000fc80000010000 */
[----:B------:R-:W-:-:S03]  /*165d0*/  FADD.FTZ R9, R202, R9 ;  /* 0x00000009ca097221 */ /* 0x000fc60000010000 */
[----:B------:R4:W-:Y:S01]  /*165e0*/  MUFU.EX2 R54, R3 ;  /* 0x0000000300367308 */ /* 0x0009e20000000800 */
[----:B-1----:R-:W-:Y:S01]  /*165f0*/  FADD.FTZ R5, R88, R4 ;  /* 0x0000000458057221 */ /* 0x002fe20000010000 */
[----:B------:R-:W-:Y:S01]  /*16600*/  FADD.FTZ R9, R203, R9 ;  /* 0x00000009cb097221 */ /* 0x000fe20000010000 */
[----:B------:R-:W-:Y:S02]  /*16610*/  FFMA.FTZ R4, R179, UR4, -R0 ;  /* 0x00000004b3047c23 */ /* 0x000fe40008010800 */
[----:B------:R-:W-:Y:S01]  /*16620*/  FADD.FTZ R12, R90, R5 ;  /* 0x000000055a0c7221 */ /* 0x000fe20000010000 */
[----:B------:R-:W-:Y:S01]  /*16630*/  FADD.FTZ R9, R204, R9 ;  /* 0x00000009cc097221 */ /* 0x000fe20000010000 */
[----:B------:R-:W-:Y:S01]  /*16640*/  F2FP.F16.F32.PACK_AB R5, R64, R65 ;  /* 0x000000414005723e */ /* 0x000fe200000000ff */
[----:B------:R1:W5:Y:S01]  /*16650*/  MUFU.EX2 R55, R4 ;  /* 0x0000000400377308 */ /* 0x0003620000000800 */
[----:B---3--:R-:W-:Y:S01]  /*16660*/  FFMA.FTZ R8, R169, UR4, -R2 ;  /* 0x00000004a9087c23 */ /* 0x008fe20008010802 */
[----:B------:R-:W-:-:S04]  /*16670*/  FADD.FTZ R9, R206, R9 ;  /* 0x00000009ce097221 */ /* 0x000fc80000010000 */
[----:B------:R-:W-:Y:S02]  /*16680*/  FADD.FTZ R9, R205, R9 ;  /* 0x00000009cd097221 */ /* 0x000fe40000010000 */
[----:B------:R3:W-:Y:S01]  /*16690*/  MUFU.EX2 R56, R8 ;  /* 0x0000000800387308 */ /* 0x0007e20000000800 */
[----:B----4-:R-:W-:Y:S01]  /*166a0*/  FADD.FTZ R3, R94, R12 ;  /* 0x0000000c5e037221 */ /* 0x010fe20000010000 */
        /* <DEDUP_REMOVED lines=9> */
[----:B---3--:R-:W-:Y:S01]  /*16740*/  FFMA.FTZ R8, R183, UR4, -R0 ;  /* 0x00000004b7087c23 */ /* 0x008fe20008010800 */
[----:B------:R-:W-:Y:S01]  /*16750*/  FADD.FTZ R9, R211, R9 ;  /* 0x00000009d3097221 */ /* 0x000fe20000010000 */
[C---:B------:R-:W-:Y:S01]  /*16760*/  HMMA.16816.F32 R28, R4.reuse, R44, R28 ;  /* 0x0000002c041c723c */ /* 0x040fe2000000181c */
[----:B------:R-:W-:Y:S01]  /*16770*/  FADD.FTZ R3, R101, R3 ;  /* 0x0000000365037221 */ /* 0x000fe20000010000 */
[----:B------:R1:W-:Y:S01]  /*16780*/  MUFU.EX2 R50, R8 ;  /* 0x0000000800327308 */ /* 0x0003e20000000800 */
[----:B------:R-:W-:Y:S02]  /*16790*/  FADD.FTZ R9, R213, R9 ;  /* 0x00000009d5097221 */ /* 0x000fe40000010000 */
[----:B------:R-:W-:Y:S01]  /*167a0*/  FADD.FTZ R3, R100, R3 ;  /* 0x0000000364037221 */ /* 0x000fe20000010000 */
[----:B------:R-:W-:Y:S01]  /*167b0*/  HMMA.16816.F32 R16, R4, R46, R16 ;  /* 0x0000002e0410723c */ /* 0x000fe20000001810 */
[----:B------:R-:W-:-:S02]  /*167c0*/  FADD.FTZ R9, R212, R9 ;  /* 0x00000009d4097221 */ /* 0x000fc40000010000 */
[----:B------:R-:W-:Y:S01]  /*167d0*/  FADD.FTZ R3, R104, R3 ;  /* 0x0000000368037221 */ /* 0x000fe20000010000 */
[----:B------:R3:W-:Y:S01]  /*167e0*/  MUFU.EX2 R44, R10 ;  /* 0x0000000a002c7308 */ /* 0x0007e20000000800 */
[----:B------:R-:W-:Y:S01]  /*167f0*/  FADD.FTZ R9, R214, R9 ;  /* 0x00000009d6097221 */ /* 0x000fe20000010000 */
[C---:B------:R-:W-:Y:S01]  /*16800*/  HMMA.16816.F32 R20, R4.reuse, R40, R20 ;  /* 0x000000280414723c */ /* 0x040fe20000001814 */
[----:B------:R-:W-:Y:S02]  /*16810*/  FADD.FTZ R3, R102, R3 ;  /* 0x0000000366037221 */ /* 0x000fe40000010000 */
[----:B------:R-:W-:Y:S02]  /*16820*/  FADD.FTZ R9, R238, R9 ;  /* 0x00000009ee097221 */ /* 0x000fe40000010000 */
[----:B------:R-:W-:Y:S01]  /*16830*/  FADD.FTZ R3, R98, R3 ;  /* 0x0000000362037221 */ /* 0x000fe20000010000 */
[----:B------:R-:W-:Y:S01]  /*16840*/  HMMA.16816.F32 R12, R4, R42, R24 ;  /* 0x0000002a040c723c */ /* 0x000fe20000001818 */
[----:B-1----:R-:W-:Y:S01]  /*16850*/  FFMA.FTZ R8, R184, UR4, -R0 ;  /* 0x00000004b8087c23 */ /* 0x002fe20008010800 */
[----:B------:R-:W1:Y:S01]  /*16860*/  LDSM.16.MT88.4 R24, [R217+0x8000] ;  /* 0x00800000d918783b */ /* 0x000e620000004200 */
[----:B------:R-:W-:Y:S01]  /*16870*/  FADD.FTZ R3, R95, R3 ;  /* 0x000000035f037221 */ /* 0x000fe20000010000 */
[----:B------:R-:W-:Y:S01]  /*16880*/  FADD.FTZ R9, R215, R9 ;  /* 0x00000009d7097221 */ /* 0x000fe20000010000 */
[----:B------:R4:W1:Y:S02]  /*16890*/  MUFU.EX2 R49, R8 ;  /* 0x0000000800317308 */ /* 0x0008640000000800 */
[----:B------:R-:W-:Y:S01]  /*168a0*/  FADD.FTZ R3, R93, R3 ;  /* 0x000000035d037221 */ /* 0x000fe20000010000 */
[----:B------:R-:W-:Y:S01]  /*168b0*/  FADD.FTZ R9, R239, R9 ;  /* 0x00000009ef097221 */ /* 0x000fe20000010000 */
[----:B------:R-:W-:Y:S01]  /*168c0*/  F2FP.F16.F32.PACK_AB R4, R136, R115 ;  /* 0x000000738804723e */ /* 0x000fe200000000ff */
[----:B---3--:R-:W-:Y:S01]  /*168d0*/  FFMA.FTZ R10, R195, UR4, -R2 ;  /* 0x00000004c30a7c23 */ /* 0x008fe20008010802 */
[----:B------:R-:W-:Y:S01]  /*168e0*/  FADD.FTZ R3, R92, R3 ;  /* 0x000000035c037221 */ /* 0x000fe20000010000 */
[----:B-----5:R-:W-:-:S02]  /*168f0*/  F2FP.F16.F32.PACK_AB R5, R54, R55 ;  /* 0x000000373605723e */ /* 0x020fc400000000ff */
[----:B------:R-:W-:Y:S01]  /*16900*/  F2FP.F16.F32.PACK_AB R6, R117, R116 ;  /* 0x000000747506723e */ /* 0x000fe200000000ff */
[----:B------:R-:W-:Y:S01]  /*16910*/  FADD.FTZ R3, R91, R3 ;  /* 0x000000035b037221 */ /* 0x000fe20000010000 */
[----:B------:R-:W-:Y:S01]  /*16920*/  F2FP.F16.F32.PACK_AB R7, R51, R53 ;  /* 0x000000353307723e */ /* 0x000fe200000000ff */
[----:B------:R-:W-:Y:S02]  /*16930*/  MUFU.EX2 R246, R10 ;  /* 0x0000000a00f67308 */ /* 0x000fe40000000800 */
[----:B------:R-:W-:Y:S01]  /*16940*/  FADD.FTZ R3, R89, R3 ;  /* 0x0000000359037221 */ /* 0x000fe20000010000 */
[----:B----4-:R-:W-:-:S03]  /*16950*/  FFMA.FTZ R8, R185, UR4, -R0 ;  /* 0x00000004b9087c23 */ /* 0x010fc60008010800 */
[C---:B------:R-:W-:Y:S02]  /*16960*/  HMMA.16816.F32 R28, R4.reuse, R148, R28 ;  /* 0x00000094041c723c */ /* 0x040fe4000000181c */
[----:B------:R3:W-:Y:S04]  /*16970*/  MUFU.EX2 R48, R8 ;  /* 0x0000000800307308 */ /* 0x0007e80000000800 */
[C---:B--2---:R-:W-:Y:S06]  /*16980*/  HMMA.16816.F32 R20, R4.reuse, R36, R20 ;  /* 0x000000240414723c */ /* 0x044fec0000001814 */
[C---:B------:R-:W-:Y:S01]  /*16990*/  HMMA.16816.F32 R12, R4.reuse, R38, R12 ;  /* 0x00000026040c723c */ /* 0x040fe2000000180c */
[----:B------:R-:W2:Y:S05]  /*169a0*/  LDSM.16.MT88.4 R36, [R217+0x8400] ;  /* 0x00840000d924783b */ /* 0x000eaa0000004200 */
[----:B------:R-:W-:Y:S01]  /*169b0*/  HMMA.16816.F32 R148, R4, R150, R16 ;  /* 0x000000960494723c */ /* 0x000fe20000001810 */
[----:B---3--:R-:W-:-:S04]  /*169c0*/  FFMA.FTZ R8, R186, UR4, -R0 ;  /* 0x00000004ba087c23 */ /* 0x008fc80008010800 */
[----:B------:R3:W4:Y:S02]  /*169d0*/  MUFU.EX2 R47, R8 ;  /* 0x00000008002f7308 */ /* 0x0007240000000800 */
[----:B------:R-:W-:Y:S02]  /*169e0*/  F2FP.F16.F32.PACK_AB R4, R121, R119 ;  /* 0x000000777904723e */ /* 0x000fe400000000ff */
[----:B-1----:R-:W-:Y:S02]  /*169f0*/  F2FP.F16.F32.PACK_AB R5, R49, R50 ;  /* 0x000000323105723e */ /* 0x002fe400000000ff */
[----:B------:R-:W-:Y:S01]  /*16a00*/  F2FP.F16.F32.PACK_AB R6, R126, R122 ;  /* 0x0000007a7e06723e */ /* 0x000fe200000000ff */
[----:B---3--:R-:W-:Y:S01]  /*16a10*/  FFMA.FTZ R8, R180, UR4, -R2 ;  /* 0x00000004b4087c23 */ /* 0x008fe20008010802 */
[----:B----4-:R-:W-:-:S03]  /*16a20*/  F2FP.F16.F32.PACK_AB R7, R47, R48 ;  /* 0x000000302f07723e */ /* 0x010fc600000000ff */
[----:B------:R1:W-:Y:S04]  /*16a30*/  MUFU.EX2 R52, R8 ;  /* 0x0000000800347308 */ /* 0x0003e80000000800 */
[C---:B------:R-:W-:Y:S01]  /*16a40*/  HMMA.16816.F32 R16, R4.reuse, R24, R28 ;  /* 0x000000180410723c */ /* 0x040fe2000000181c */
[----:B------:R-:W-:Y:S05]  /*16a50*/  LDSM.16.MT88.4 R28, [R217+0x8800] ;  /* 0x00880000d91c783b */ /* 0x000fea0000004200 */
[C---:B------:R-:W-:Y:S01]  /*16a60*/  HMMA.16816.F32 R148, R4.reuse, R26, R148 ;  /* 0x0000001a0494723c */ /* 0x040fe20000001894 */
[----:B------:R-:W3:Y:S05]  /*16a70*/  LDSM.16.MT88.4 R24, [R218+0x8400] ;  /* 0x00840000da18783b */ /* 0x000eea0000004200 */
[----:B------:R-:W-:Y:S01]  /*16a80*/  HMMA.16816.F32 R20, R4, R32, R20 ;  /* 0x000000200414723c */ /* 0x000fe20000001814 */
[----:B-1----:R-:W-:Y:S01]  /*16a90*/  FADD.FTZ R8, R87, R3 ;  /* 0x0000000357087221 */ /* 0x002fe20000010000 */
[----:B------:R-:W-:-:S03]  /*16aa0*/  FFMA.FTZ R3, R189, UR4, -R0 ;  /* 0x00000004bd037c23 */ /* 0x000fc60008010800 */
[----:B------:R-:W-:Y:S01]  /*16ab0*/  FADD.FTZ R8, R86, R8 ;  /* 0x0000000856087221 */ /* 0x000fe20000010000 */
[----:B------:R1:W4:Y:S01]  /*16ac0*/  MUFU.EX2 R45, R3 ;  /* 0x00000003002d7308 */ /* 0x0003220000000800 */
[----:B------:R-:W-:Y:S01]  /*16ad0*/  HMMA.16816.F32 R12, R4, R34, R12 ;  /* 0x00000022040c723c */ /* 0x000fe2000000180c */
[----:B------:R-:W5:Y:S06]  /*16ae0*/  LDSM.16.MT88.4 R32, [R218+0x8800] ;  /* 0x00880000da20783b */ /* 0x000f6c0000004200 */
[----:B------:R-:W-:Y:S02]  /*16af0*/  F2FP.F16.F32.PACK_AB R4, R131, R128 ;  /* 0x000000808304723e */ /* 0x000fe400000000ff */
[----:B------:R-:W-:Y:S01]  /*16b00*/  F2FP.F16.F32.PACK_AB R6, R156, R138 ;  /* 0x0000008a9c06723e */ /* 0x000fe200000000ff */
[----:B-1----:R-:W-:Y:S01]  /*16b10*/  FADD.FTZ R3, R84, R8 ;  /* 0x0000000854037221 */ /* 0x002fe20000010000 */
        /* <DEDUP_REMOVED lines=30> */
[----:B----4-:R-:W-:Y:S01]  /*16d00*/  F2FP.F16.F32.PACK_AB R7, R42, R43 ;  /* 0x0000002b2a07723e */ /* 0x010fe200000000ff */
[----:B------:R1:W4:Y:S01]  /*16d10*/  MUFU.EX2 R46, R9 ;  /* 0x00000009002e7308 */ /* 0x0003220000000800 */
        /* <DEDUP_REMOVED lines=10> */
[----:B-1----:R-:W-:Y:S01]  /*16dc0*/  FFMA.FTZ R9, R192, UR4, -R0 ;  /* 0x00000004c0097c23 */ /* 0x002fe20008010800 */
        /* <DEDUP_REMOVED lines=19> */
[----:B------:R-:W-:Y:S01]  /*16f00*/  FFMA.FTZ R8, R199, UR4, -R0 ;  /* 0x00000004c7087c23 */ /* 0x000fe20008010800 */
[----:B------:R-:W-:Y:S01]  /*16f10*/  MOV R136, R62 ;  /* 0x0000003e00887202 */ /* 0x000fe20000000f00 */
        /* <DEDUP_REMOVED lines=60> */
.L_x_1367:
        /* <DEDUP_REMOVED lines=11> */
[----:B------:R-:W-:-:S06]  /*17390*/  ULDC.64 UR6, c[0x0][0x208] ;  /* 0x0000820000067ab9 */ /* 0x000fcc0000000a00 */
.L_x_1379:
[----:B------:R-:W-:Y:S01]  /*173a0*/  ISETP.GE.AND P0, PT, R132, UR5, PT ;  /* 0x0000000584007c0c */ /* 0x000fe2000bf06270 */
[----:B------:R-:W-:Y:S04]  /*173b0*/  DEPBAR.LE SB0, 0x0 ;  /* 0x000080000000791a */ /* 0x000fe80000000000 */
[----:B------:R-:W-:Y:S01]  /*173c0*/  BAR.SYNC.DEFER_BLOCKING 0x0 ;  /* 0x0000000000007b1d */ /* 0x000fe20000010000 */
[----:B------:R-:W-:Y:S01]  /*173d0*/  PLOP3.LUT P1, PT, PT, PT, UP0, 0x40, 0x0 ;  /* 0x000000000000781c */ /* 0x000fe20003f2e808 */
[----:B------:R-:W-:Y:S01]  /*173e0*/  VIADD R244, R244, 0xffffffff ;  /* 0xfffffffff4f47836 */ /* 0x000fe20000000000 */
[----:B------:R-:W-:Y:S01]  /*173f0*/  MOV R0, R252 ;  /* 0x000000fc00007202 */ /* 0x000fe20000000f00 */
        /* <DEDUP_REMOVED lines=67> */
.L_x_1376:
        /* <DEDUP_REMOVED lines=87> */
[----:B------:R-:W-:Y:S03]  /*17da0*/  ISETP.GT.AND P0, PT, R244, R250, PT ;  /* 0x000000faf400720c */ /* 0x000fe60003f04270 */
        /* <DEDUP_REMOVED lines=158> */
[----:B------:R1:W3:Y:S02]  /*18790*/  LDG.E R3, desc[UR6][R138.64] ;  /* 0x000000068a037981 */ /* 0x0002e4000c1e1900 */
[----:B------:R-:W-:Y:S02]  /*187a0*/  IMAD R2, R2, R159, -0x100 ;  /* 0xffffff0002027424 */ /* 0x000fe400078e029f */
[----:B------:R4:W3:Y:S03]  /*187b0*/  LDG.E R136, desc[UR6][R136.64] ;  /* 0x0000000688887981 */ /* 0x0008e6000c1e1900 */
        /* <DEDUP_REMOVED lines=14> */
.L_x_1378:
[----:B------:R1:W-:Y:S01]  /*188a0*/  @P0 STS [R237+0x1000], RZ ;  /* 0x001000ffed000388 */ /* 0x0003e20000000800 */
[----:B------:R-:W-:Y:S01]  /*188b0*/  @!P0 IADD3 R3, P1, R245, R0, RZ ;  /* 0x00000000f5038210 */ /* 0x000fe20007f3e0ff */
[----:B------:R-:W3:Y:S01]  /*188c0*/  @!P0 LDC R158, c[0x0][0x24c] ;  /* 0x00009300ff9e8b82 */ /* 0x000ee20000000800 */
        /* <DEDUP_REMOVED lines=89> */
.L_x_1377:
        /* <DEDUP_REMOVED lines=282> */
[----:B------:R-:W-:Y:S01]  /*1a000*/  ISETP.GT.AND P0, PT, R244, R250, PT ;  /* 0x000000faf400720c */ /* 0x000fe20003f04270 */
        /* <DEDUP_REMOVED lines=100> */
[----:B------:R-:W1:Y:S07]  /*1a650*/  LDSM.16.MT88.4 R24, [R218+0x6000] ;  /* 0x00600000da18783b */ /* 0x000e6e0000004200 */
        /* <DEDUP_REMOVED lines=8> */
[----:B--2---:R-:W-:Y:S01]  /*1a6e0*/  FADD.FTZ R44, R159, R2 ;  /* 0x000000029f2c7221 */ /* 0x004fe20000010000 */
[----:B------:R-:W-:Y:S01]  /*1a6f0*/  FADD.FTZ R0, R161, R28 ;  /* 0x0000001ca1007221 */ /* 0x000fe20000010000 */
[----:B------:R-:W-:Y:S03]  /*1a700*/  F2FP.F16.F32.PACK_AB R28, R181, R179 ;  /* 0x000000b3b51c723e */ /* 0x000fe600000000ff */
[----:B------:R-:W-:Y:S03]  /*1a710*/  FADD.FTZ R2, R163, R0 ;  /* 0x00000000a3027221 */ /* 0x000fe60000010000 */
        /* <DEDUP_REMOVED lines=12> */
[----:B------:R-:W2:Y:S01]  /*1a7e0*/  MUFU.EX2 R57, R57 ;  /* 0x0000003900397308 */ /* 0x000ea20000000800 */
[----:B------:R-:W-:Y:S03]  /*1a7f0*/  FADD.FTZ R2, R164, R2 ;  /* 0x00000002a4027221 */ /* 0x000fe60000010000 */
[----:B------:R-:W-:Y:S06]  /*1a800*/  F2FP.F16.F32.PACK_AB R29, R47, R46 ;  /* 0x0000002e2f1d723e */ /* 0x000fec00000000ff */
[----:B------:R-:W-:Y:S01]  /*1a810*/  MUFU.EX2 R58, R58 ;  /* 0x0000003a003a7308 */ /* 0x000fe20000000800 */
[----:B------:R-:W-:Y:S01]  /*1a820*/  F2FP.F16.F32.PACK_AB R30, R49, R48 ;  /* 0x00000030311e723e */ /* 0x000fe200000000ff */
[----:B------:R-:W-:Y:S01]  /*1a830*/  FADD.FTZ R2, R169, R2 ;  /* 0x00000002a9027221 */ /* 0x000fe20000010000 */
[----:B-----5:R-:W-:Y:S03]  /*1a840*/  F2FP.F16.F32.PACK_AB R31, R51, R50 ;  /* 0x00000032331f723e */ /* 0x020fe600000000ff */
[----:B------:R-:W-:Y:S01]  /*1a850*/  FADD.FTZ R0, R168, R2 ;  /* 0x00000002a8007221 */ /* 0x000fe20000010000 */
[----:B------:R-:W-:Y:S03]  /*1a860*/  FADD.FTZ R2, R170, R20 ;  /* 0x00000014aa027221 */ /* 0x000fe60000010000 */
[----:B------:R-:W5:Y:S01]  /*1a870*/  MUFU.EX2 R59, R59 ;  /* 0x0000003b003b7308 */ /* 0x000f620000000800 */
[----:B------:R-:W-:Y:S01]  /*1a880*/  F2FP.F16.F32.PACK_AB R20, R189, R188 ;  /* 0x000000bcbd14723e */ /* 0x000fe200000000ff */
[----:B------:R-:W-:Y:S01]  /*1a890*/  FADD.FTZ R44, R173, R0 ;  /* 0x00000000ad2c7221 */ /* 0x000fe20000010000 */
[----:B------:R-:W-:Y:S03]  /*1a8a0*/  FADD.FTZ R0, R175, R2 ;  /* 0x00000002af007221 */ /* 0x000fe60000010000 */
[----:B------:R-:W-:Y:S01]  /*1a8b0*/  FADD.FTZ R28, R176, R44 ;  /* 0x0000002cb01c7221 */ /* 0x000fe20000010000 */
[----:B------:R-:W-:Y:S03]  /*1a8c0*/  FADD.FTZ R2, R174, R0 ;  /* 0x00000000ae027221 */ /* 0x000fe60000010000 */
[----:B------:R-:W-:Y:S01]  /*1a8d0*/  MUFU.EX2 R60, R60 ;  /* 0x0000003c003c7308 */ /* 0x000fe20000000800 */
[C---:B-1----:R-:W-:Y:S05]  /*1a8e0*/  HMMA.16816.F32 R4, R20.reuse, R40, R4 ;  /* 0x000000281404723c */ /* 0x042fea0000001804 */
[----:B------:R-:W-:Y:S01]  /*1a8f0*/  FADD.FTZ R0, R180, R28 ;  /* 0x0000001cb4007221 */ /* 0x000fe20000010000 */
[C---:B------:R-:W-:Y:S03]  /*1a900*/  HMMA.16816.F32 R8, R20.reuse, R42, R8 ;  /* 0x0000002a1408723c */ /* 0x040fe60000001808 */
[----:B------:R-:W-:Y:S01]  /*1a910*/  MUFU.EX2 R61, R61 ;  /* 0x0000003d003d7308 */ /* 0x000fe20000000800 */
[----:B------:R-:W1:Y:S01]  /*1a920*/  LDSM.16.MT88.4 R40, [R217+0x6800] ;  /* 0x00680000d928783b */ /* 0x000e620000004200 */
[----:B------:R-:W-:Y:S01]  /*1a930*/  F2FP.F16.F32.PACK_AB R28, R45, R195 ;  /* 0x000000c32d1c723e */ /* 0x000fe200000000ff */
[C---:B------:R-:W-:Y:S07]  /*1a940*/  HMMA.16816.F32 R12, R20.reuse, R24, R12 ;  /* 0x00000018140c723c */ /* 0x040fee000000180c */
[----:B------:R-:W-:Y:S01]  /*1a950*/  MUFU.EX2 R62, R62 ;  /* 0x0000003e003e7308 */ /* 0x000fe20000000800 */
[----:B------:R-:W-:Y:S01]  /*1a960*/  FADD.FTZ R2, R178, R2 ;  /* 0x00000002b2027221 */ /* 0x000fe20000010000 */
[----:B------:R-:W-:Y:S01]  /*1a970*/  HMMA.16816.F32 R16, R20, R26, R16 ;  /* 0x0000001a1410723c */ /* 0x000fe20000001810 */
[----:B------:R-:W1:Y:S07]  /*1a980*/  LDSM.16.MT88.4 R24, [R218+0x6800] ;  /* 0x00680000da18783b */ /* 0x000e6e0000004200 */
[----:B------:R-:W5:Y:S01]  /*1a990*/  MUFU.EX2 R63, R63 ;  /* 0x0000003f003f7308 */ /* 0x000f620000000800 */
[C---:B----4-:R-:W-:Y:S05]  /*1a9a0*/  HMMA.16816.F32 R4, R28.reuse, R32, R4 ;  /* 0x000000201c04723c */ /* 0x050fea0000001804 */
[----:B--2---:R-:W-:Y:S01]  /*1a9b0*/  F2FP.F16.F32.PACK_AB R21, R55, R54 ;  /* 0x000000363715723e */ /* 0x004fe200000000ff */
[C---:B------:R-:W-:Y:S03]  /*1a9c0*/  HMMA.16816.F32 R8, R28.reuse, R34, R8 ;  /* 0x000000221c08723c */ /* 0x040fe60000001808 */
[----:B------:R-:W-:Y:S01]  /*1a9d0*/  MUFU.EX2 R64, R64 ;  /* 0x0000004000407308 */ /* 0x000fe20000000800 */
[----:B------:R-:W2:Y:S01]  /*1a9e0*/  LDSM.16.MT88.4 R32, [R217+0x6c00] ;  /* 0x006c0000d920783b */ /* 0x000ea20000004200 */
[----:B------:R-:W-:Y:S01]  /*1a9f0*/  F2FP.F16.F32.PACK_AB R22, R57, R56 ;  /* 0x000000383916723e */ /* 0x000fe200000000ff */
[C---:B---3--:R-:W-:Y:S07]  /*1aa00*/  HMMA.16816.F32 R12, R28.reuse, R36, R12 ;  /* 0x000000241c0c723c */ /* 0x048fee000000180c */
[----:B------:R-:W3:Y:S01]  /*1aa10*/  MUFU.EX2 R65, R65 ;  /* 0x0000004100417308 */ /* 0x000ee20000000800 */
[----:B-----5:R-:W-:Y:S01]  /*1aa20*/  F2FP.F16.F32.PACK_AB R23, R59, R58 ;  /* 0x0000003a3b17723e */ /* 0x020fe200000000ff */
[----:B------:R-:W-:Y:S01]  /*1aa30*/  HMMA.16816.F32 R16, R28, R38, R16 ;  /* 0x000000261c10723c */ /* 0x000fe20000001810 */
[----:B------:R-:W4:Y:S07]  /*1aa40*/  LDSM.16.MT88.4 R36, [R218+0x6c00] ;  /* 0x006c0000da24783b */ /* 0x000f2e0000004200 */
[----:B------:R-:W-:Y:S03]  /*1aa50*/  MUFU.EX2 R66, R66 ;  /* 0x0000004200427308 */ /* 0x000fe60000000800 */
[----:B------:R-:W-:Y:S01]  /*1aa60*/  FADD.FTZ R44, R177, R2 ;  /* 0x00000002b12c7221 */ /* 0x000fe20000010000 */
[----:B------:R-:W-:Y:S01]  /*1aa70*/  F2FP.F16.F32.PACK_AB R29, R63, R62 ;  /* 0x0000003e3f1d723e */ /* 0x000fe200000000ff */
[----:B------:R-:W-:Y:S04]  /*1aa80*/  FADD.FTZ R0, R179, R0 ;  /* 0x00000000b3007221 */ /* 0x000fe80000010000 */
[----:B------:R-:W-:Y:S01]  /*1aa90*/  FADD.FTZ R2, R181, R0 ;  /* 0x00000000b5027221 */ /* 0x000fe20000010000 */
[----:B------:R-:W5:Y:S01]  /*1aaa0*/  MUFU.EX2 R67, R67 ;  /* 0x0000004300437308 */ /* 0x000f620000000800 */
[----:B---3--:R-:W-:Y:S01]  /*1aab0*/  F2FP.F16.F32.PACK_AB R30, R65, R64 ;  /* 0x00000040411e723e */ /* 0x008fe200000000ff */
[----:B------:R-:W-:Y:S01]  /*1aac0*/  FADD.FTZ R0, R183, R44 ;  /* 0x0000002cb7007221 */ /* 0x000fe20000010000 */
[----:B------:R-:W-:Y:S03]  /*1aad0*/  FADD.FTZ R20, R182, R2 ;  /* 0x00000002b6147221 */ /* 0x000fe60000010000 */
[----:B------:R-:W-:Y:S01]  /*1aae0*/  FADD.FTZ R0, R184, R0 ;  /* 0x00000000b8007221 */ /* 0x000fe20000010000 */
[----:B------:R-:W-:Y:S03]  /*1aaf0*/  FADD.FTZ R20, R187, R20 ;  /* 0x00000014bb147221 */ /* 0x000fe60000010000 */
[----:B------:R-:W-:Y:S01]  /*1ab00*/  MUFU.EX2 R68, R68 ;  /* 0x0000004400447308 */ /* 0x000fe20000000800 */
[----:B------:R-:W-:Y:S01]  /*1ab10*/  FADD.FTZ R2, R185, R0 ;  /* 0x00000000b9027221 */ /* 0x000fe20000010000 */
[----:B------:R-:W-:Y:S01]  /*1ab20*/  FADD.FTZ R0, R188, R20 ;  /* 0x00000014bc007221 */ /* 0x000fe20000010000 */
[----:B------:R-:W-:Y:S02]  /*1ab30*/  F2FP.F16.F32.PACK_AB R20, R53, R52 ;  /* 0x000000343514723e */ /* 0x000fe400000000ff */
[----:B------:R-:W-:Y:S01]  /*1ab40*/  FADD.FTZ R2, R186, R2 ;  /* 0x00000002ba027221 */ /* 0x000fe20000010000 */
[----:B------:R-:W-:Y:S04]  /*1ab50*/  FADD.FTZ R44, R189, R0 ;  /* 0x00000000bd2c7221 */ /* 0x000fe80000010000 */
[----:B------:R-:W-:Y:S01]  /*1ab60*/  MUFU.EX2 R69, R69 ;  /* 0x0000004500457308 */ /* 0x000fe20000000800 */
[----:B-----5:R-:W-:Y:S01]  /*1ab70*/  F2FP.F16.F32.PACK_AB R31, R67, R66 ;  /* 0x00000042431f723e */ /* 0x020fe200000000ff */
[----:B------:R-:W-:Y:S01]  /*1ab80*/  FADD.FTZ R0, R190, R2 ;  /* 0x00000002be007221 */ /* 0x000fe20000010000 */
[C---:B-1----:R-:W-:Y:S07]  /*1ab90*/  HMMA.16816.F32 R4, R20.reuse, R40, R4 ;  /* 0x000000281404723c */ /* 0x042fee0000001804 */
[----:B------:R-:W-:Y:S01]  /*1aba0*/  MUFU.EX2 R70, R70 ;  /* 0x0000004600467308 */ /* 0x000fe20000000800 */
[C---:B------:R-:W-:Y:S01]  /*1abb0*/  HMMA.16816.F32 R8, R20.reuse, R42, R8 ;  /* 0x0000002a1408723c */ /* 0x040fe20000001808 */
[----:B------:R-:W1:Y:S02]  /*1abc0*/  LDSM.16.MT88.4 R40, [R217+0x7000] ;  /* 0x00700000d928783b */ /* 0x000e640000004200 */
[----:B------:R-:W-:Y:S03]  /*1abd0*/  FADD.FTZ R28, R192, R44 ;  /* 0x0000002cc01c7221 */ /* 0x000fe60000010000 */
[C---:B------:R-:W-:Y:S03]  /*1abe0*/  HMMA.16816.F32 R12, R20.reuse, R24, R12 ;  /* 0x00000018140c723c */ /* 0x040fe6000000180c */
[----:B------:R-:W3:Y:S02]  /*1abf0*/  MUFU.EX2 R71, R71 ;  /* 0x0000004700477308 */ /* 0x000ee40000000800 */
[----:B------:R-:W-:Y:S01]  /*1ac00*/  FADD.FTZ R2, R191, R0 ;  /* 0x00000000bf027221 */ /* 0x000fe20000010000 */
[----:B------:R-:W-:Y:S01]  /*1ac10*/  HMMA.16816.F32 R16, R20, R26, R16 ;  /* 0x0000001a1410723c */ /* 0x000fe20000001810 */
[----:B------:R-:W5:Y:S06]  /*1ac20*/  LDSM.16.MT88.4 R24, [R218+0x7000] ;  /* 0x00700000da18783b */ /* 0x000f6c0000004200 */
[----:B------:R-:W-:Y:S01]  /*1ac30*/  MUFU.EX2 R72, R72 ;  /* 0x0000004800487308 */ /* 0x000fe20000000800 */
[----:B------:R-:W-:Y:S03]  /*1ac40*/  FADD.FTZ R0, R194, R28 ;  /* 0x0000001cc2007221 */ /* 0x000fe60000010000 */
[----:B------:R-:W-:Y:S01]  /*1ac50*/  F2FP.F16.F32.PACK_AB R28, R61, R60 ;  /* 0x0000003c3d1c723e */ /* 0x000fe200000000ff */
[----:B------:R-:W-:Y:S05]  /*1ac60*/  FADD.FTZ R2, R193, R2 ;  /* 0x00000002c1027221 */ /* 0x000fea0000010000 */
[----:B------:R-:W1:Y:S01]  /*1ac70*/  MUFU.EX2 R73, R73 ;  /* 0x0000004900497308 */ /* 0x000e620000000800 */
[----:B---3--:R-:W-:Y:S01]  /*1ac80*/  F2FP.F16.F32.PACK_AB R21, R71, R70 ;  /* 0x000000464715723e */ /* 0x008fe200000000ff */
[C---:B--2---:R-:W-:Y:S05]  /*1ac90*/  HMMA.16816.F32 R4, R28.reuse, R32, R4 ;  /* 0x000000201c04723c */ /* 0x044fea0000001804 */
[----:B------:R-:W-:Y:S03]  /*1aca0*/  FADD.FTZ R44, R46, R2 ;  /* 0x000000022e2c7221 */ /* 0x000fe60000010000 */
[----:B------:R-:W-:Y:S01]  /*1acb0*/  MUFU.EX2 R74, R74 ;  /* 0x0000004a004a7308 */ /* 0x000fe20000000800 */
[C---:B------:R-:W-:Y:S01]  /*1acc0*/  HMMA.16816.F32 R8, R28.reuse, R34, R8 ;  /* 0x000000221c08723c */ /* 0x040fe20000001808 */
[----:B------:R-:W2:Y:S02]  /*1acd0*/  LDSM.16.MT88.4 R32, [R217+0x7400] ;  /* 0x00740000d920783b */ /* 0x000ea40000004200 */
[----:B------:R-:W-:Y:S03]  /*1ace0*/  FADD.FTZ R0, R195, R0 ;  /* 0x00000000c3007221 */ /* 0x000fe60000010000 */
[C---:B----4-:R-:W-:Y:S03]  /*1acf0*/  HMMA.16816.F32 R12, R28.reuse, R36, R12 ;  /* 0x000000241c0c723c */ /* 0x050fe6000000180c */
[----:B------:R-:W3:Y:S02]  /*1ad00*/  MUFU.EX2 R75, R75 ;  /* 0x0000004b004b7308 */ /* 0x000ee40000000800 */
[----:B-1----:R-:W-:Y:S01]  /*1ad10*/  F2FP.F16.F32.PACK_AB R22, R73, R72 ;  /* 0x000000484916723e */ /* 0x002fe200000000ff */
[----:B------:R-:W-:Y:S01]  /*1ad20*/  HMMA.16816.F32 R16, R28, R38, R16 ;  /* 0x000000261c10723c */ /* 0x000fe20000001810 */
[----:B------:R-:W1:Y:S06]  /*1ad30*/  LDSM.16.MT88.4 R36, [R218+0x7400] ;  /* 0x00740000da24783b */ /* 0x000e6c0000004200 */
[----:B------:R-:W-:Y:S01]  /*1ad40*/  MUFU.EX2 R76, R76 ;  /* 0x0000004c004c7308 */ /* 0x000fe20000000800 */
[----:B------:R-:W-:Y:S03]  /*1ad50*/  FADD.FTZ R2, R45, R0 ;  /* 0x000000002d027221 */ /* 0x000fe60000010000 */
[----:B------:R-:W-:Y:S06]  /*1ad60*/  FADD.FTZ R0, R47, R44 ;  /* 0x0000002c2f007221 */ /* 0x000fec0000010000 */
[----:B------:R-:W4:Y:S01]  /*1ad70*/  MUFU.EX2 R77, R77 ;  /* 0x0000004d004d7308 */ /* 0x000f220000000800 */
        /* <DEDUP_REMOVED lines=9> */
[----:B------:R-:W-:Y:S05]  /*1ae10*/  FADD.FTZ R44, R53, R0 ;  /* 0x00000000352c7221 */ /* 0x000fea0000010000 */
[----:B------:R-:W3:Y:S01]  /*1ae20*/  MUFU.EX2 R79, R79 ;  /* 0x0000004f004f7308 */ /* 0x000ee20000000800 */
[----:B------:R-:W-:Y:S01]  /*1ae30*/  FADD.FTZ R0, R55, R2 ;  /* 0x0000000237007221 */ /* 0x000fe20000010000 */
[----:B------:R-:W-:Y:S01]  /*1ae40*/  FADD.FTZ R28, R56, R44 ;  /* 0x0000002c381c7221 */ /* 0x000fe20000010000 */
[C---:B------:R-:W-:Y:S07]  /*1ae50*/  HMMA.16816.F32 R4, R20.reuse, R40, R4 ;  /* 0x000000281404723c */ /* 0x040fee0000001804 */
[----:B------:R-:W-:Y:S01]  /*1ae60*/  MUFU.EX2 R80, R80 ;  /* 0x0000005000507308 */ /* 0x000fe20000000800 */
[----:B------:R-:W-:Y:S01]  /*1ae70*/  FADD.FTZ R2, R58, R0 ;  /* 0x000000003a027221 */ /* 0x000fe20000010000 */
[C---:B------:R-:W-:Y:S01]  /*1ae80*/  HMMA.16816.F32 R8, R20.reuse, R42, R8 ;  /* 0x0000002a1408723c */ /* 0x040fe20000001808 */
[----:B------:R-:W1:Y:S02]  /*1ae90*/  LDSM.16.MT88.4 R40, [R217+0x7800] ;  /* 0x00780000d928783b */ /* 0x000e640000004200 */
[----:B------:R-:W-:Y:S05]  /*1aea0*/  FADD.FTZ R0, R57, R28 ;  /* 0x0000001c39007221 */ /* 0x000fea0000010000 */
[----:B------:R-:W2:Y:S01]  /*1aeb0*/  MUFU.EX2 R81, R81 ;  /* 0x0000005100517308 */ /* 0x000ea20000000800 */
[C---:B-----5:R-:W-:Y:S03]  /*1aec0*/  HMMA.16816.F32 R12, R20.reuse, R24, R12 ;  /* 0x00000018140c723c */ /* 0x060fe6000000180c */
[----:B----4-:R-:W-:Y:S01]  /*1aed0*/  F2FP.F16.F32.PACK_AB R28, R77, R76 ;  /* 0x0000004c4d1c723e */ /* 0x010fe200000000ff */
[----:B------:R-:W-:Y:S02]  /*1aee0*/  FADD.FTZ R2, R59, R2 ;  /* 0x000000023b027221 */ /* 0x000fe40000010000 */
[----:B------:R-:W-:Y:S03]  /*1aef0*/  HMMA.16816.F32 R16, R20, R26, R16 ;  /* 0x0000001a1410723c */ /* 0x000fe60000001810 */
[----:B------:R-:W-:Y:S01]  /*1af00*/  MUFU.EX2 R82, R82 ;  /* 0x0000005200527308 */ /* 0x000fe20000000800 */
[----:B------:R-:W4:Y:S01]  /*1af10*/  LDSM.16.MT88.4 R24, [R218+0x7800] ;  /* 0x00780000da18783b */ /* 0x000f220000004200 */
[----:B---3--:R-:W-:Y:S01]  /*1af20*/  F2FP.F16.F32.PACK_AB R29, R79, R78 ;  /* 0x0000004e4f1d723e */ /* 0x008fe200000000ff */
[----:B------:R-:W-:Y:S01]  /*1af30*/  FADD.FTZ R44, R62, R2 ;  /* 0x000000023e2c7221 */ /* 0x000fe20000010000 */
[----:B------:R-:W-:Y:S06]  /*1af40*/  FADD.FTZ R0, R60, R0 ;  /* 0x000000003c007221 */ /* 0x000fec0000010000 */
[----:B------:R-:W3:Y:S01]  /*1af50*/  MUFU.EX2 R83, R83 ;  /* 0x0000005300537308 */ /* 0x000ee20000000800 */
[----:B--2---:R-:W-:Y:S01]  /*1af60*/  F2FP.F16.F32.PACK_AB R30, R81, R80 ;  /* 0x00000050511e723e */ /* 0x004fe200000000ff */
[----:B------:R-:W-:Y:S01]  /*1af70*/  FADD.FTZ R2, R61, R0 ;  /* 0x000000003d027221 */ /* 0x000fe20000010000 */
[----:B------:R-:W-:Y:S03]  /*1af80*/  FADD.FTZ R0, R63, R44 ;  /* 0x0000002c3f007221 */ /* 0x000fe60000010000 */
[----:B------:R-:W-:Y:S04]  /*1af90*/  FADD.FTZ R20, R64, R2 ;  /* 0x0000000240147221 */ /* 0x000fe80000010000 */
[----:B------:R-:W-:Y:S01]  /*1afa0*/  MUFU.EX2 R84, R84 ;  /* 0x0000005400547308 */ /* 0x000fe20000000800 */
[----:B------:R-:W-:Y:S01]  /*1afb0*/  FADD.FTZ R0, R66, R0 ;  /* 0x0000000042007221 */ /* 0x000fe20000010000 */
[----:B------:R-:W-:Y:S03]  /*1afc0*/  FADD.FTZ R20, R65, R20 ;  /* 0x0000001441147221 */ /* 0x000fe60000010000 */
[----:B------:R-:W-:Y:S01]  /*1afd0*/  FADD.FTZ R2, R67, R0 ;  /* 0x0000000043027221 */ /* 0x000fe20000010000 */
[----:B------:R-:W-:Y:S04]  /*1afe0*/  FADD.FTZ R0, R68, R20 ;  /* 0x0000001444007221 */ /* 0x000fe80000010000 */
[----:B------:R-:W2:Y:S01]  /*1aff0*/  MUFU.EX2 R85, R85 ;  /* 0x0000005500557308 */ /* 0x000ea20000000800 */
[----:B---3--:R-:W-:Y:S01]  /*1b000*/  F2FP.F16.F32.PACK_AB R31, R83, R82 ;  /* 0x00000052531f723e */ /* 0x008fe200000000ff */
[----:B------:R-:W-:Y:S01]  /*1b010*/  FADD.FTZ R2, R70, R2 ;  /* 0x0000000246027221 */ /* 0x000fe20000010000 */
[----:B------:R-:W-:Y:S03]  /*1b020*/  FADD.FTZ R44, R69, R0 ;  /* 0x00000000452c7221 */ /* 0x000fe60000010000 */
[----:B------:R-:W-:Y:S04]  /*1b030*/  FADD.FTZ R0, R71, R2 ;  /* 0x0000000247007221 */ /* 0x000fe80000010000 */
[----:B------:R-:W-:Y:S01]  /*1b040*/  MUFU.EX2 R86, R86 ;  /* 0x0000005600567308 */ /* 0x000fe20000000800 */
[C---:B------:R-:W-:Y:S05]  /*1b050*/  HMMA.16816.F32 R4, R28.reuse, R32, R4 ;  /* 0x000000201c04723c */ /* 0x040fea0000001804 */
[----:B------:R-:W-:Y:S01]  /*1b060*/  FADD.FTZ R2, R74, R0 ;  /* 0x000000004a027221 */ /* 0x000fe20000010000 */
[C---:B------:R-:W-:Y:S03]  /*1b070*/  HMMA.16816.F32 R8, R28.reuse, R34, R8 ;  /* 0x000000221c08723c */ /* 0x040fe60000001808 */
[----:B------:R-:W3:Y:S01]  /*1b080*/  MUFU.EX2 R87, R87 ;  /* 0x0000005700577308 */ /* 0x000ee20000000800 */
[----:B------:R-:W5:Y:S01]  /*1b090*/  LDSM.16.MT88.4 R32, [R217+0x7c00] ;  /* 0x007c0000d920783b */ /* 0x000f620000004200 */
[----:B--2---:R-:W-:Y:S01]  /*1b0a0*/  F2FP.F16.F32.PACK_AB R20, R85, R84 ;  /* 0x000000545514723e */ /* 0x004fe200000000ff */
[C---:B-1----:R-:W-:Y:S07]  /*1b0b0*/  HMMA.16816.F32 R12, R28.reuse, R36, R12 ;  /* 0x000000241c0c723c */ /* 0x042fee000000180c */
[----:B------:R-:W-:Y:S01]  /*1b0c0*/  MUFU.EX2 R88, R88 ;  /* 0x0000005800587308 */ /* 0x000fe20000000800 */
[----:B------:R-:W-:Y:S01]  /*1b0d0*/  FADD.FTZ R2, R75, R2 ;  /* 0x000000024b027221 */ /* 0x000fe20000010000 */
[----:B------:R-:W-:Y:S01]  /*1b0e0*/  HMMA.16816.F32 R16, R28, R38, R16 ;  /* 0x000000261c10723c */ /* 0x000fe20000001810 */
[----:B------:R-:W1:Y:S07]  /*1b0f0*/  LDSM.16.MT88.4 R36, [R218+0x7c00] ;  /* 0x007c0000da24783b */ /* 0x000e6e0000004200 */
[----:B------:R-:W2:Y:S03]  /*1b100*/  MUFU.EX2 R89, R89 ;  /* 0x0000005900597308 */ /* 0x000ea60000000800 */
[----:B---3--:R-:W-:Y:S01]  /*1b110*/  F2FP.F16.F32.PACK_AB R21, R87, R86 ;  /* 0x000000565715723e */ /* 0x008fe200000000ff */
[----:B------:R-:W-:Y:S01]  /*1b120*/  FADD.FTZ R28, R72, R44 ;  /* 0x0000002c481c7221 */ /* 0x000fe20000010000 */
[----:B------:R-:W-:Y:S03]  /*1b130*/  FADD.FTZ R44, R78, R2 ;  /* 0x000000024e2c7221 */ /* 0x000fe60000010000 */
[----:B------:R-:W-:Y:S02]  /*1b140*/  FADD.FTZ R0, R73, R28 ;  /* 0x0000001c49007221 */ /* 0x000fe40000010000 */
[----:B------:R-:W-:Y:S02]  /*1b150*/  MUFU.EX2 R90, R90 ;  /* 0x0000005a005a7308 */ /* 0x000fe40000000800 */
[----:B------:R-:W-:Y:S04]  /*1b160*/  FADD.FTZ R0, R76, R0 ;  /* 0x000000004c007221 */ /* 0x000fe80000010000 */
[----:B------:R-:W-:Y:S01]  /*1b170*/  FADD.FTZ R2, R77, R0 ;  /* 0x000000004d027221 */ /* 0x000fe20000010000 */
[----:B------:R-:W-:Y:S03]  /*1b180*/  FADD.FTZ R0, R79, R44 ;  /* 0x0000002c4f007221 */ /* 0x000fe60000010000 */
[----:B------:R-:W3:Y:S01]  /*1b190*/  MUFU.EX2 R91, R91 ;  /* 0x0000005b005b7308 */ /* 0x000ee20000000800 */
[----:B--2---:R-:W-:Y:S01]  /*1b1a0*/  F2FP.F16.F32.PACK_AB R22, R89, R88 ;  /* 0x000000585916723e */ /* 0x004fe200000000ff */
[----:B------:R-:W-:Y:S01]  /*1b1b0*/  FADD.FTZ R2, R80, R2 ;  /* 0x0000000250027221 */ /* 0x000fe20000010000 */
[----:B------:R-:W-:Y:S03]  /*1b1c0*/  FADD.FTZ R0, R82, R0 ;  /* 0x0000000052007221 */ /* 0x000fe60000010000 */
[----:B------:R-:W-:Y:S04]  /*1b1d0*/  FADD.FTZ R2, R81, R2 ;  /* 0x0000000251027221 */ /* 0x000fe80000010000 */
[----:B------:R-:W-:Y:S10]  /*1b1e0*/  MUFU.EX2 R92, R92 ;  /* 0x0000005c005c7308 */ /* 0x000ff40000000800 */
[----:B------:R-:W2:Y:S01]  /*1b1f0*/  MUFU.EX2 R93, R93 ;  /* 0x0000005d005d7308 */ /* 0x000ea20000000800 */
[----:B---3--:R-:W-:Y:S09]  /*1b200*/  F2FP.F16.F32.PACK_AB R23, R91, R90 ;  /* 0x0000005a5b17723e */ /* 0x008ff200000000ff */
[----:B------:R-:W-:Y:S01]  /*1b210*/  MUFU.EX2 R94, R94 ;  /* 0x0000005e005e7308 */ /* 0x000fe20000000800 */
[C---:B------:R-:W-:Y:S06]  /*1b220*/  HMMA.16816.F32 R4, R20.reuse, R40, R4 ;  /* 0x000000281404723c */ /* 0x040fec0000001804 */
[C---:B------:R-:W-:Y:S03]  /*1b230*/  HMMA.16816.F32 R8, R20.reuse, R42, R8 ;  /* 0x0000002a1408723c */ /* 0x040fe60000001808 */
[----:B------:R-:W3:Y:S01]  /*1b240*/  MUFU.EX2 R95, R95 ;  /* 0x0000005f005f7308 */ /* 0x000ee20000000800 */
[----:B------:R-:W1:Y:S01]  /*1b250*/  LDSM.16.MT88.4 R40, [R217+0x8000] ;  /* 0x00800000d928783b */ /* 0x000e620000004200 */
[----:B--2---:R-:W-:Y:S01]  /*1b260*/  F2FP.F16.F32.PACK_AB R28, R93, R92 ;  /* 0x0000005c5d1c723e */ /* 0x004fe200000000ff */
[C---:B----4-:R-:W-:Y:S07]  /*1b270*/  HMMA.16816.F32 R12, R20.reuse, R24, R12 ;  /* 0x00000018140c723c */ /* 0x050fee000000180c */
[----:B------:R-:W-:Y:S01]  /*1b280*/  MUFU.EX2 R96, R96 ;  /* 0x0000006000607308 */ /* 0x000fe20000000800 */
[----:B------:R-:W-:Y:S01]  /*1b290*/  HMMA.16816.F32 R16, R20, R26, R16 ;  /* 0x0000001a1410723c */ /* 0x000fe20000001810 */
[----:B------:R-:W2:Y:S08]  /*1b2a0*/  LDSM.16.MT88.4 R24, [R218+0x8000] ;  /* 0x00800000da18783b */ /* 0x000eb00000004200 */
[----:B------:R-:W4:Y:S02]  /*1b2b0*/  MUFU.EX2 R97, R97 ;  /* 0x0000006100617308 */ /* 0x000f240000000800 */
[----:B---3--:R-:W-:Y:S01]  /*1b2c0*/  F2FP.F16.F32.PACK_AB R29, R95, R94 ;  /* 0x0000005e5f1d723e */ /* 0x008fe200000000ff */
[----:B------:R-:W-:Y:S01]  /*1b2d0*/  FADD.FTZ R20, R83, R0 ;  /* 0x0000000053147221 */ /* 0x000fe20000010000 */
[----:B------:R-:W-:Y:S03]  /*1b2e0*/  FADD.FTZ R0, R84, R2 ;  /* 0x0000000254007221 */ /* 0x000fe60000010000 */
[----:B------:R-:W-:Y:S01]  /*1b2f0*/  FADD.FTZ R2, R86, R20 ;  /* 0x0000001456027221 */ /* 0x000fe20000010000 */
[----:B------:R-:W-:Y:S02]  /*1b300*/  FADD.FTZ R44, R85, R0 ;  /* 0x00000000552c7221 */ /* 0x000fe40000010000 */
[----:B------:R-:W-:Y:S01]  /*1b310*/  MUFU.EX2 R98, R98 ;  /* 0x0000006200627308 */ /* 0x000fe20000000800 */
[----:B------:R-:W-:Y:S04]  /*1b320*/  FADD.FTZ R0, R87, R2 ;  /* 0x0000000257007221 */ /* 0x000fe80000010000 */
[----:B------:R-:W-:Y:S05]  /*1b330*/  FADD.FTZ R2, R90, R0 ;  /* 0x000000005a027221 */ /* 0x000fea0000010000 */
[----:B------:R-:W3:Y:S01]  /*1b340*/  MUFU.EX2 R99, R99 ;  /* 0x0000006300637308 */ /* 0x000ee20000000800 */
[----:B----4-:R-:W-:Y:S01]  /*1b350*/  F2FP.F16.F32.PACK_AB R30, R97, R96 ;  /* 0x00000060611e723e */ /* 0x010fe200000000ff */
[----:B------:R-:W-:Y:S08]  /*1b360*/  FADD.FTZ R2, R91, R2 ;  /* 0x000000025b027221 */ /* 0x000ff00000010000 */
[----:B------:R-:W-:Y:S10]  /*1b370*/  MUFU.EX2 R100, R100 ;  /* 0x0000006400647308 */ /* 0x000ff40000000800 */
[----:B------:R-:W4:Y:S01]  /*1b380*/  MUFU.EX2 R101, R101 ;  /* 0x0000006500657308 */ /* 0x000f220000000800 */
[----:B---3--:R-:W-:Y:S09]  /*1b390*/  F2FP.F16.F32.PACK_AB R31, R99, R98 ;  /* 0x00000062631f723e */ /* 0x008ff200000000ff */
[----:B------:R-:W-:Y:S01]  /*1b3a0*/  MUFU.EX2 R102, R102 ;  /* 0x0000006600667308 */ /* 0x000fe20000000800 */
[C---:B-----5:R-:W-:Y:S06]  /*1b3b0*/  HMMA.16816.F32 R4, R28.reuse, R32, R4 ;  /* 0x000000201c04723c */ /* 0x060fec0000001804 */
[C---:B------:R-:W-:Y:S03]  /*1b3c0*/  HMMA.16816.F32 R8, R28.reuse, R34, R8 ;  /* 0x000000221c08723c */ /* 0x040fe60000001808 */
[----:B------:R-:W3:Y:S01]  /*1b3d0*/  MUFU.EX2 R103, R103 ;  /* 0x0000006700677308 */ /* 0x000ee20000000800 */
[----:B------:R-:W5:Y:S01]  /*1b3e0*/  LDSM.16.MT88.4 R32, [R217+0x8400] ;  /* 0x00840000d920783b */ /* 0x000f620000004200 */
[----:B----4-:R-:W-:Y:S01]  /*1b3f0*/  F2FP.F16.F32.PACK_AB R20, R101, R100 ;  /* 0x000000646514723e */ /* 0x010fe200000000ff */
[C---:B-1----:R-:W-:Y:S07]  /*1b400*/  HMMA.16816.F32 R12, R28.reuse, R36, R12 ;  /* 0x000000241c0c723c */ /* 0x042fee000000180c */
[----:B------:R-:W-:Y:S01]  /*1b410*/  MUFU.EX2 R104, R104 ;  /* 0x0000006800687308 */ /* 0x000fe20000000800 */
[----:B------:R-:W-:Y:S01]  /*1b420*/  HMMA.16816.F32 R16, R28, R38, R16 ;  /* 0x000000261c10723c */ /* 0x000fe20000001810 */
[----:B------:R-:W1:Y:S08]  /*1b430*/  LDSM.16.MT88.4 R36, [R218+0x8400] ;  /* 0x00840000da24783b */ /* 0x000e700000004200 */
[----:B------:R-:W4:Y:S02]  /*1b440*/  MUFU.EX2 R105, R105 ;  /* 0x0000006900697308 */ /* 0x000f240000000800 */
[----:B---3--:R-:W-:Y:S01]  /*1b450*/  F2FP.F16.F32.PACK_AB R21, R103, R102 ;  /* 0x000000666715723e */ /* 0x008fe200000000ff */
[----:B------:R-:W-:Y:S01]  /*1b460*/  FADD.FTZ R28, R88, R44 ;  /* 0x0000002c581c7221 */ /* 0x000fe20000010000 */
[----:B------:R-:W-:Y:S03]  /*1b470*/  FADD.FTZ R44, R94, R2 ;  /* 0x000000025e2c7221 */ /* 0x000fe60000010000 */
[----:B------:R-:W-:Y:S03]  /*1b480*/  FADD.FTZ R0, R89, R28 ;  /* 0x0000001c59007221 */ /* 0x000fe60000010000 */
[----:B------:R-:W-:Y:S01]  /*1b490*/  MUFU.EX2 R106, R106 ;  /* 0x0000006a006a7308 */ /* 0x000fe20000000800 */
[----:B------:R-:W-:Y:S04]  /*1b4a0*/  FADD.FTZ R0, R92, R0 ;  /* 0x000000005c007221 */ /* 0x000fe80000010000 */
[----:B------:R-:W-:Y:S01]  /*1b4b0*/  FADD.FTZ R2, R93, R0 ;  /* 0x000000005d027221 */ /* 0x000fe20000010000 */
[----:B------:R-:W-:Y:S04]  /*1b4c0*/  FADD.FTZ R0, R95, R44 ;  /* 0x0000002c5f007221 */ /* 0x000fe80000010000 */
[----:B------:R-:W3:Y:S01]  /*1b4d0*/  MUFU.EX2 R107, R107 ;  /* 0x0000006b006b7308 */ /* 0x000ee20000000800 */
[----:B----4-:R-:W-:Y:S01]  /*1b4e0*/  F2FP.F16.F32.PACK_AB R22, R105, R104 ;  /* 0x000000686916723e */ /* 0x010fe200000000ff */
[----:B------:R-:W-:Y:S01]  /*1b4f0*/  FADD.FTZ R2, R96, R2 ;  /* 0x0000000260027221 */ /* 0x000fe20000010000 */
[----:B------:R-:W-:Y:S03]  /*1b500*/  FADD.FTZ R0, R98, R0 ;  /* 0x0000000062007221 */ /* 0x000fe60000010000 */
[----:B------:R-:W-:Y:S04]  /*1b510*/  FADD.FTZ R2, R97, R2 ;  /* 0x0000000261027221 */ /* 0x000fe80000010000 */
[----:B------:R-:W-:Y:S10]  /*1b520*/  MUFU.EX2 R108, R108 ;  /* 0x0000006c006c7308 */ /* 0x000ff40000000800 */
[----:B------:R-:W4:Y:S01]  /*1b530*/  MUFU.EX2 R109, R109 ;  /* 0x0000006d006d7308 */ /* 0x000f220000000800 */
[----:B---3--:R-:W-:Y:S09]  /*1b540*/  F2FP.F16.F32.PACK_AB R23, R107, R106 ;  /* 0x0000006a6b17723e */ /* 0x008ff200000000ff */
[----:B------:R-:W-:Y:S01]  /*1b550*/  MUFU.EX2 R110, R110 ;  /* 0x0000006e006e7308 */ /* 0x000fe20000000800 */
[C---:B------:R-:W-:Y:S06]  /*1b560*/  HMMA.16816.F32 R4, R20.reuse, R40, R4 ;  /* 0x000000281404723c */ /* 0x040fec0000001804 */
[C---:B------:R-:W-:Y:S03]  /*1b570*/  HMMA.16816.F32 R8, R20.reuse, R42, R8 ;  /* 0x0000002a1408723c */ /* 0x040fe60000001808 */
[----:B------:R-:W3:Y:S01]  /*1b580*/  MUFU.EX2 R111, R111 ;  /* 0x0000006f006f7308 */ /* 0x000ee20000000800 */
[----:B------:R-:W1:Y:S01]  /*1b590*/  LDSM.16.MT88.4 R40, [R217+0x8800] ;  /* 0x00880000d928783b */ /* 0x000e620000004200 */
[----:B----4-:R-:W-:Y:S01]  /*1b5a0*/  F2FP.F16.F32.PACK_AB R28, R109, R108 ;  /* 0x0000006c6d1c723e */ /* 0x010fe200000000ff */
[C---:B--2---:R-:W-:Y:S07]  /*1b5b0*/  HMMA.16816.F32 R12, R20.reuse, R24, R12 ;  /* 0x00000018140c723c */ /* 0x044fee000000180c */
[----:B------:R-:W-:Y:S01]  /*1b5c0*/  MUFU.EX2 R112, R112 ;  /* 0x0000007000707308 */ /* 0x000fe20000000800 */
[----:B------:R-:W-:Y:S01]  /*1b5d0*/  HMMA.16816.F32 R16, R20, R26, R16 ;  /* 0x0000001a1410723c */ /* 0x000fe20000001810 */
[----:B------:R-:W2:Y:S08]  /*1b5e0*/  LDSM.16.MT88.4 R24, [R218+0x8800] ;  /* 0x00880000da18783b */ /* 0x000eb00000004200 */
[----:B------:R-:W4:Y:S02]  /*1b5f0*/  MUFU.EX2 R113, R113 ;  /* 0x0000007100717308 */ /* 0x000f240000000800 */
[----:B---3--:R-:W-:Y:S01]  /*1b600*/  F2FP.F16.F32.PACK_AB R29, R111, R110 ;  /* 0x0000006e6f1d723e */ /* 0x008fe200000000ff */
[----:B------:R-:W-:Y:S01]  /*1b610*/  FADD.FTZ R20, R99, R0 ;  /* 0x0000000063147221 */ /* 0x000fe20000010000 */
[----:B------:R-:W-:Y:S03]  /*1b620*/  FADD.FTZ R0, R100, R2 ;  /* 0x0000000264007221 */ /* 0x000fe60000010000 */
[----:B------:R-:W-:Y:S03]  /*1b630*/  FADD.FTZ R2, R102, R20 ;  /* 0x0000001466027221 */ /* 0x000fe60000010000 */
[----:B------:R-:W-:Y:S10]  /*1b640*/  MUFU.EX2 R114, R114 ;  /* 0x0000007200727308 */ /* 0x000ff40000000800 */
[----:B------:R-:W3:Y:S01]  /*1b650*/  MUFU.EX2 R115, R115 ;  /* 0x0000007300737308 */ /* 0x000ee20000000800 */
[----:B----4-:R-:W-:Y:S09]  /*1b660*/  F2FP.F16.F32.PACK_AB R30, R113, R112 ;  /* 0x00000070711e723e */ /* 0x010ff200000000ff */
[----:B------:R-:W-:Y:S10]  /*1b670*/  MUFU.EX2 R116, R116 ;  /* 0x0000007400747308 */ /* 0x000ff40000000800 */
[----:B------:R-:W4:Y:S01]  /*1b680*/  MUFU.EX2 R117, R117 ;  /* 0x0000007500757308 */ /* 0x000f220000000800 */
[----:B---3--:R-:W-:Y:S09]  /*1b690*/  F2FP.F16.F32.PACK_AB R31, R115, R114 ;  /* 0x00000072731f723e */ /* 0x008ff200000000ff */
[----:B------:R-:W-:Y:S01]  /*1b6a0*/  MUFU.EX2 R118, R118 ;  /* 0x0000007600767308 */ /* 0x000fe20000000800 */
[C---:B-----5:R-:W-:Y:S06]  /*1b6b0*/  HMMA.16816.F32 R4, R28.reuse, R32, R4 ;  /* 0x000000201c04723c */ /* 0x060fec0000001804 */
[C---:B------:R-:W-:Y:S03]  /*1b6c0*/  HMMA.16816.F32 R8, R28.reuse, R34, R8 ;  /* 0x000000221c08723c */ /* 0x040fe60000001808 */
[----:B------:R-:W3:Y:S02]  /*1b6d0*/  MUFU.EX2 R119, R119 ;  /* 0x0000007700777308 */ /* 0x000ee40000000800 */
[----:B----4-:R-:W-:Y:S01]  /*1b6e0*/  F2FP.F16.F32.PACK_AB R20, R117, R116 ;  /* 0x000000747514723e */ /* 0x010fe200000000ff */
[C---:B-1----:R-:W-:Y:S07]  /*1b6f0*/  HMMA.16816.F32 R12, R28.reuse, R36, R12 ;  /* 0x000000241c0c723c */ /* 0x042fee000000180c */
[----:B------:R-:W-:Y:S01]  /*1b700*/  MUFU.EX2 R120, R120 ;  /* 0x0000007800787308 */ /* 0x000fe20000000800 */
[----:B------:R-:W-:Y:S01]  /*1b710*/  FADD.FTZ R32, R101, R0 ;  /* 0x0000000065207221 */ /* 0x000fe20000010000 */
[----:B------:R-:W-:Y:S01]  /*1b720*/  HMMA.16816.F32 R16, R28, R38, R16 ;  /* 0x000000261c10723c */ /* 0x000fe20000001810 */
[----:B------:R-:W1:Y:S07]  /*1b730*/  LDSM.16.MT88.4 R28, [R218+0x8c00] ;  /* 0x008c0000da1c783b */ /* 0x000e6e0000004200 */
[----:B------:R-:W4:Y:S03]  /*1b740*/  MUFU.EX2 R121, R121 ;  /* 0x0000007900797308 */ /* 0x000f260000000800 */
[----:B---3--:R-:W-:Y:S01]  /*1b750*/  F2FP.F16.F32.PACK_AB R21, R119, R118 ;  /* 0x000000767715723e */ /* 0x008fe200000000ff */
        /* <DEDUP_REMOVED lines=9> */
[----:B------:R-:W3:Y:S01]  /*1b7f0*/  MUFU.EX2 R123, R123 ;  /* 0x0000007b007b7308 */ /* 0x000ee20000000800 */
[----:B----4-:R-:W-:Y:S01]  /*1b800*/  F2FP.F16.F32.PACK_AB R22, R121, R120 ;  /* 0x000000787916723e */ /* 0x010fe200000000ff */
        /* <DEDUP_REMOVED lines=9> */
[----:B------:R-:W4:Y:S01]  /*1b8a0*/  MUFU.EX2 R125, R125 ;  /* 0x0000007d007d7308 */ /* 0x000f220000000800 */
[----:B---3--:R-:W-:Y:S01]  /*1b8b0*/  F2FP.F16.F32.PACK_AB R23, R123, R122 ;  /* 0x0000007a7b17723e */ /* 0x008fe200000000ff */
[----:B------:R-:W-:Y:S01]  /*1b8c0*/  FADD.FTZ R0, R119, R0 ;  /* 0x0000000077007221 */ /* 0x000fe20000010000 */
[----:B------:R-:W-:Y:S03]  /*1b8d0*/  FADD.FTZ R2, R120, R2 ;  /* 0x0000000278027221 */ /* 0x000fe60000010000 */
[----:B------:R-:W-:Y:S01]  /*1b8e0*/  FADD.FTZ R0, R122, R0 ;  /* 0x000000007a007221 */ /* 0x000fe20000010000 */
[----:B------:R-:W-:Y:S03]  /*1b8f0*/  FADD.FTZ R2, R121, R2 ;  /* 0x0000000279027221 */ /* 0x000fe60000010000 */
[----:B------:R-:W-:Y:S01]  /*1b900*/  MUFU.EX2 R126, R126 ;  /* 0x0000007e007e7308 */ /* 0x000fe20000000800 */
[C---:B------:R-:W-:Y:S05]  /*1b910*/  HMMA.16816.F32 R4, R20.reuse, R40, R4 ;  /* 0x000000281404723c */ /* 0x040fea0000001804 */
[----:B------:R-:W-:Y:S01]  /*1b920*/  FADD.FTZ R0, R123, R0 ;  /* 0x000000007b007221 */ /* 0x000fe20000010000 */
[C---:B------:R-:W-:Y:S03]  /*1b930*/  HMMA.16816.F32 R8, R20.reuse, R42, R8 ;  /* 0x0000002a1408723c */ /* 0x040fe60000001808 */
[----:B------:R-:W3:Y:S02]  /*1b940*/  MUFU.EX2 R127, R127 ;  /* 0x0000007f007f7308 */ /* 0x000ee40000000800 */
[----:B----4-:R-:W-:Y:S01]  /*1b950*/  F2FP.F16.F32.PACK_AB R152, R125, R124 ;  /* 0x0000007c7d98723e */ /* 0x010fe200000000ff */
[C---:B--2---:R-:W-:Y:S07]  /*1b960*/  HMMA.16816.F32 R12, R20.reuse, R24, R12 ;  /* 0x00000018140c723c */ /* 0x044fee000000180c */
[----:B------:R-:W2:Y:S01]  /*1b970*/  MUFU.EX2 R128, R128 ;  /* 0x0000008000807308 */ /* 0x000ea20000000800 */
[----:B------:R-:W-:Y:S01]  /*1b980*/  FADD.FTZ R2, R124, R2 ;  /* 0x000000027c027221 */ /* 0x000fe20000010000 */
[----:B------:R-:W-:Y:S08]  /*1b990*/  HMMA.16816.F32 R16, R20, R26, R16 ;  /* 0x0000001a1410723c */ /* 0x000ff00000001810 */
[----:B------:R-:W4:Y:S03]  /*1b9a0*/  MUFU.EX2 R134, R134 ;  /* 0x0000008600867308 */ /* 0x000f260000000800 */
[----:B---3--:R-:W-:Y:S01]  /*1b9b0*/  F2FP.F16.F32.PACK_AB R153, R127, R126 ;  /* 0x0000007e7f99723e */ /* 0x008fe200000000ff */
[----:B------:R-:W-:Y:S01]  /*1b9c0*/  FADD.FTZ R0, R126, R0 ;  /* 0x000000007e007221 */ /* 0x000fe20000010000 */
[----:B------:R-:W-:Y:S03]  /*1b9d0*/  FADD.FTZ R2, R125, R2 ;  /* 0x000000027d027221 */ /* 0x000fe60000010000 */
[----:B------:R-:W-:Y:S02]  /*1b9e0*/  FADD.FTZ R0, R127, R0 ;  /* 0x000000007f007221 */ /* 0x000fe40000010000 */
[----:B------:R-:W3:Y:S01]  /*1b9f0*/  MUFU.EX2 R130, R130 ;  /* 0x0000008200827308 */ /* 0x000ee20000000800 */
[----:B--2---:R-:W-:Y:S09]  /*1ba00*/  FADD.FTZ R2, R128, R2 ;  /* 0x0000000280027221 */ /* 0x004ff20000010000 */
[----:B------:R-:W2:Y:S01]  /*1ba10*/  MUFU.EX2 R135, R135 ;  /* 0x0000008700877308 */ /* 0x000ea20000000800 */
[C---:B----4-:R-:W-:Y:S01]  /*1ba20*/  F2FP.F16.F32.PACK_AB R154, R134.reuse, R128 ;  /* 0x00000080869a723e */ /* 0x050fe200000000ff */
[----:B------:R-:W-:Y:S01]  /*1ba30*/  FADD.FTZ R246, R134, R2 ;  /* 0x0000000286f67221 */ /* 0x000fe20000010000 */
[----:B------:R-:W-:Y:S01]  /*1ba40*/  MOV R134, R136 ;  /* 0x0000008800867202 */ /* 0x000fe20000000f00 */
[----:B---3--:R-:W-:Y:S01]  /*1ba50*/  FADD.FTZ R0, R130, R0 ;  /* 0x0000000082007221 */ /* 0x008fe20000010000 */
[C---:B--2---:R-:W-:Y:S03]  /*1ba60*/  F2FP.F16.F32.PACK_AB R155, R135.reuse, R130 ;  /* 0x00000082879b723e */ /* 0x044fe600000000ff */
[----:B------:R-:W-:Y:S01]  /*1ba70*/  FADD.FTZ R247, R135, R0 ;  /* 0x0000000087f77221 */ /* 0x000fe20000010000 */
[----:B------:R-:W-:Y:S03]  /*1ba80*/  MOV R135, R3 ;  /* 0x0000000300877202 */ /* 0x000fe60000000f00 */
[C---:B------:R-:W-:Y:S06]  /*1ba90*/  HMMA.16816.F32 R140, R152.reuse, R148, R4 ;  /* 0x00000094988c723c */ /* 0x040fec0000001804 */
[C---:B------:R-:W-:Y:S06]  /*1baa0*/  HMMA.16816.F32 R148, R152.reuse, R150, R8 ;  /* 0x000000969894723c */ /* 0x040fec0000001808 */
[C---:B-1----:R-:W-:Y:S06]  /*1bab0*/  HMMA.16816.F32 R144, R152.reuse, R28, R12 ;  /* 0x0000001c9890723c */ /* 0x042fec000000180c */
[----:B------:R-:W-:Y:S01]  /*1bac0*/  HMMA.16816.F32 R152, R152, R30, R16 ;  /* 0x0000001e9898723c */ /* 0x000fe20000001810 */
[----:B------:R-:W-:Y:S11]  /*1bad0*/  @!UPT UIADD3 URZ, URZ, URZ, URZ ;  /* 0x0000003f3f3ff290 */ /* 0x000ff6000fffe03f */
[----:B------:R-:W-:Y:S01]  /*1bae0*/  @!UPT UIADD3 URZ, URZ, URZ, URZ ;  /* 0x0000003f3f3ff290 */ /* 0x000fe2000fffe03f */
[----:B------:R-:W-:Y:S11]  /*1baf0*/  @P0 BRA `(.L_x_1379) ;  /* 0xffffffb800280947 */ /* 0x000ff6000383ffff */
.L_x_1375:
[----:B------:R-:W2:Y:S01]  /*1bb00*/  LDL R39, [R1+0x8] ;  /* 0x0000080001277983 */ /* 0x000ea20000100800 */
[----:B------:R-:W1:Y:S01]  /*1bb10*/  S2UR UR5, SR_CgaCtaId ;  /* 0x00000000000579c3 */ /* 0x000e620000008800 */
[----:B------:R-:W-:Y:S01]  /*1bb20*/  UMOV UR4, 0x400 ;  /* 0x0000040000047882 */ /* 0x000fe20000000000 */
[----:B------:R-:W-:Y:S01]  /*1bb30*/  ULDC.64 UR6, c[0x0][0x208] ;  /* 0x0000820000067ab9 */ /* 0x000fe20000000a00 */
[----:B------:R-:W3:Y:S01]  /*1bb40*/  SHFL.BFLY PT, R2, R246, 0x2, 0x1f ;  /* 0x0c401f00f6027f89 */ /* 0x000ee200000e0000 */
[----:B------:R-:W-:Y:S03]  /*1bb50*/  BSSY B0, `(.L_x_1380) ;  /* 0x000009c000007945 */ /* 0x000fe60003800000 */
[----:B------:R-:W4:Y:S01]  /*1bb60*/  SHFL.BFLY PT, R0, R247, 0x2, 0x1f ;  /* 0x0c401f00f7007f89 */ /* 0x000f2200000e0000 */
[----:B------:R-:W5:Y:S01]  /*1bb70*/  LDC R38, c[0x0][0x270] ;  /* 0x00009c00ff267b82 */ /* 0x000f620000000800 */
[----:B------:R-:W4:Y:S01]  /*1bb80*/  S2R R36, SR_TID.X ;  /* 0x0000000000247919 */ /* 0x000f220000002100 */
[----:B------:R-:W5:Y:S01]  /*1bb90*/  S2R R14, SR_TID.X ;  /* 0x00000000000e7919 */ /* 0x000f620000002100 */
[----:B------:R-:W5:Y:S01]  /*1bba0*/  S2R R37, SR_CTAID.X ;  /* 0x0000000000257919 */ /* 0x000f620000002500 */
[----:B-1----:R-:W-:-:S04]  /*1bbb0*/  ULEA UR5, UR5, UR4, 0x18 ;  /* 0x0000000405057291 */ /* 0x002fc8000f8ec03f */
[----:B------:R-:W1:Y:S01]  /*1bbc0*/  S2UR UR4, SR_CTAID.Z ;  /* 0x00000000000479c3 */ /* 0x000e620000002700 */
[----:B---3--:R-:W-:Y:S01]  /*1bbd0*/  FADD.FTZ R2, R2, R246 ;  /* 0x000000f602027221 */ /* 0x008fe20000010000 */
[----:B----4-:R-:W-:-:S04]  /*1bbe0*/  FADD.FTZ R0, R0, R247 ;  /* 0x000000f700007221 */ /* 0x010fc80000010000 */
[----:B------:R-:W3:Y:S04]  /*1bbf0*/  SHFL.BFLY PT, R5, R2, 0x1, 0x1f ;  /* 0x0c201f0002057f89 */ /* 0x000ee800000e0000 */
[----:B------:R-:W4:Y:S01]  /*1bc00*/  SHFL.BFLY PT, R4, R0, 0x1, 0x1f ;  /* 0x0c201f0000047f89 */ /* 0x000f2200000e0000 */
[----:B------:R-:W-:-:S04]  /*1bc10*/  SHF.R.S32.HI R19, RZ, 0x1f, R36 ;  /* 0x0000001fff137819 */ /* 0x000fc80000011424 */
[CC--:B------:R-:W-:Y:S02]  /*1bc20*/  LEA.HI R13, R19.reuse, R36.reuse, RZ, 0x2 ;  /* 0x00000024130d7211 */ /* 0x0c0fe400078f10ff */
[----:B------:R-:W-:Y:S02]  /*1bc30*/  LEA.HI R6, R19, R36, RZ, 0x6 ;  /* 0x0000002413067211 */ /* 0x000fe400078f30ff */
[----:B------:R-:W-:-:S03]  /*1bc40*/  SHF.R.S32.HI R9, RZ, 0x2, R13 ;  /* 0x00000002ff097819 */ /* 0x000fc6000001140d */
[----:B------:R-:W-:Y:S01]  /*1bc50*/  IMAD.SHL.U32 R6, R6, 0x4, RZ ;  /* 0x0000000406067824 */ /* 0x000fe200078e00ff */
[----:B------:R-:W-:Y:S01]  /*1bc60*/  SHF.R.S32.HI R7, RZ, 0x1f, R9 ;  /* 0x0000001fff077819 */ /* 0x000fe20000011409 */
[----:B---3--:R-:W-:Y:S01]  /*1bc70*/  FADD.FTZ R11, R2, R5 ;  /* 0x00000005020b7221 */ /* 0x008fe20000010000 */
[----:B------:R-:W-:Y:S01]  /*1bc80*/  LEA.HI R2, R19, R36, RZ, 0x3 ;  /* 0x0000002413027211 */ /* 0x000fe200078f18ff */
[----:B------:R-:W-:Y:S01]  /*1bc90*/  IMAD.MOV.U32 R5, RZ, RZ, 0x3f800000 ;  /* 0x3f800000ff057424 */ /* 0x000fe200078e00ff */
[----:B------:R-:W-:Y:S01]  /*1bca0*/  LEA.HI R7, R7, R9, RZ, 0x3 ;  /* 0x0000000907077211 */ /* 0x000fe200078f18ff */
[----:B----4-:R-:W-:Y:S01]  /*1bcb0*/  FADD.FTZ R16, R0, R4 ;  /* 0x0000000400107221 */ /* 0x010fe20000010000 */
[----:B------:R-:W-:Y:S01]  /*1bcc0*/  SHF.R.S32.HI R15, RZ, 0x3, R2 ;  /* 0x00000003ff0f7819 */ /* 0x000fe20000011402 */
[----:B------:R-:W-:Y:S01]  /*1bcd0*/  IMAD.MOV.U32 R4, RZ, RZ, 0x3f800000 ;  /* 0x3f800000ff047424 */ /* 0x000fe200078e00ff */
[----:B------:R-:W-:Y:S02]  /*1bce0*/  LOP3.LUT R8, R7, 0xfffffff8, RZ, 0xc0, !PT ;  /* 0xfffffff807087812 */ /* 0x000fe400078ec0ff */
[----:B------:R-:W-:-:S02]  /*1bcf0*/  LEA.HI R0, R2, R15, RZ, 0x1 ;  /* 0x0000000f02007211 */ /* 0x000fc400078f08ff */
[----:B------:R-:W-:Y:S02]  /*1bd00*/  LOP3.LUT R2, R2, 0xfffffff8, RZ, 0xc0, !PT ;  /* 0xfffffff802027812 */ /* 0x000fe400078ec0ff */
[----:B------:R-:W-:Y:S02]  /*1bd10*/  LOP3.LUT R0, R0, 0xfffffffe, RZ, 0xc0, !PT ;  /* 0xfffffffe00007812 */ /* 0x000fe400078ec0ff */
[----:B------:R-:W-:Y:S01]  /*1bd20*/  LOP3.LUT R7, R6, 0x3fffff00, RZ, 0xc0, !PT ;  /* 0x3fffff0006077812 */ /* 0x000fe200078ec0ff */
[----:B------:R-:W-:Y:S01]  /*1bd30*/  IMAD.IADD R17, R36, 0x1, -R2 ;  /* 0x0000000124117824 */ /* 0x000fe200078e0a02 */
[----:B------:R-:W-:Y:S01]  /*1bd40*/  IADD3 R6, R15, -R0, RZ ;  /* 0x800000000f067210 */ /* 0x000fe20007ffe0ff */
[----:B------:R-:W-:Y:S01]  /*1bd50*/  IMAD.IADD R2, R9, 0x1, -R8 ;  /* 0x0000000109027824 */ /* 0x000fe200078e0a08 */
[----:B------:R-:W-:Y:S02]  /*1bd60*/  LEA.HI R9, R19, R36, RZ, 0x4 ;  /* 0x0000002413097211 */ /* 0x000fe400078f20ff */
[----:B------:R-:W-:Y:S01]  /*1bd70*/  LEA.HI R0, R17, R17, RZ, 0x1 ;  /* 0x0000001111007211 */ /* 0x000fe200078f08ff */
[----:B------:R-:W-:Y:S01]  /*1bd80*/  IMAD R10, R6, 0x20, R7 ;  /* 0x00000020060a7824 */ /* 0x000fe200078e0207 */
[----:B------:R-:W-:-:S02]  /*1bd90*/  LEA.HI R8, R2, R2, RZ, 0x1 ;  /* 0x0000000202087211 */ /* 0x000fc400078f08ff */
[----:B------:R-:W-:Y:S02]  /*1bda0*/  LOP3.LUT R6, R0, 0xfffffffe, RZ, 0xc0, !PT ;  /* 0xfffffffe00067812 */ /* 0x000fe400078ec0ff */
[----:B------:R-:W-:Y:S02]  /*1bdb0*/  SHF.R.S32.HI R9, RZ, 0x4, R9 ;  /* 0x00000004ff097819 */ /* 0x000fe40000011409 */
[----:B------:R-:W-:Y:S01]  /*1bdc0*/  LOP3.LUT R7, R8, 0x1fffffe, RZ, 0xc0, !PT ;  /* 0x01fffffe08077812 */ /* 0x000fe200078ec0ff */
[----:B------:R-:W-:Y:S01]  /*1bdd0*/  IMAD.IADD R6, R17, 0x1, -R6 ;  /* 0x0000000111067824 */ /* 0x000fe200078e0a06 */
[----:B------:R-:W-:Y:S01]  /*1bde0*/  SHF.R.S32.HI R0, RZ, 0x1, R0 ;  /* 0x00000001ff007819 */ /* 0x000fe20000011400 */
[----:B------:R-:W-:Y:S01]  /*1bdf0*/  BAR.SYNC.DEFER_BLOCKING 0x0 ;  /* 0x0000000000007b1d */ /* 0x000fe20000010000 */
[----:B------:R-:W-:Y:S01]  /*1be00*/  FSETP.NE.FTZ.AND P3, PT, R11, RZ, PT ;  /* 0x000000ff0b00720b */ /* 0x000fe20003f75000 */
[----:B------:R-:W-:Y:S01]  /*1be10*/  IMAD R12, R6, 0x4, R10 ;  /* 0x00000004060c7824 */ /* 0x000fe200078e020a */
[----:B------:R-:W-:Y:S01]  /*1be20*/  IADD3 R10, R2, -R7, RZ ;  /* 0x80000007020a7210 */ /* 0x000fe20007ffe0ff */
[----:B------:R-:W-:Y:S01]  /*1be30*/  IMAD.SHL.U32 R2, R9, 0x40, RZ ;  /* 0x0000004009027824 */ /* 0x000fe200078e00ff */
[----:B------:R-:W-:Y:S01]  /*1be40*/  FSETP.NE.FTZ.AND P2, PT, R16, RZ, PT ;  /* 0x000000ff1000720b */ /* 0x000fe20003f55000 */
[----:B------:R-:W-:Y:S01]  /*1be50*/  IMAD.SHL.U32 R6, R0, 0x8, RZ ;  /* 0x0000000800067824 */ /* 0x000fe200078e00ff */
[----:B------:R-:W-:-:S02]  /*1be60*/  LEA.HI R19, R19, R36, RZ, 0x5 ;  /* 0x0000002413137211 */ /* 0x000fc400078f28ff */
[----:B------:R-:W-:Y:S02]  /*1be70*/  LOP3.LUT R7, R13, 0xfffffffc, RZ, 0xc0, !PT ;  /* 0xfffffffc0d077812 */ /* 0x000fe400078ec0ff */
[----:B------:R-:W-:Y:S02]  /*1be80*/  SHF.R.S32.HI R0, RZ, 0x1, R8 ;  /* 0x00000001ff007819 */ /* 0x000fe40000011408 */
[----:B------:R-:W-:Y:S01]  /*1be90*/  LOP3.LUT R2, R2, 0xc0, RZ, 0xc0, !PT ;  /* 0x000000c002027812 */ /* 0x000fe200078ec0ff */
[----:B------:R-:W-:Y:S01]  /*1bea0*/  IMAD.IADD R7, R36, 0x1, -R7 ;  /* 0x0000000124077824 */ /* 0x000fe200078e0a07 */
[----:B------:R-:W-:Y:S01]  /*1beb0*/  SHF.R.S32.HI R18, RZ, 0x5, R19 ;  /* 0x00000005ff127819 */ /* 0x000fe20000011413 */
[----:B------:R-:W3:Y:S01]  /*1bec0*/  @P3 MUFU.RCP R4, R11 ;  /* 0x0000000b00043308 */ /* 0x000ee20000001000 */
[----:B------:R-:W-:Y:S02]  /*1bed0*/  SHF.L.U32 R8, R0, 0x6, RZ ;  /* 0x0000000600087819 */ /* 0x000fe400000006ff */
[----:B------:R-:W-:-:S02]  /*1bee0*/  LOP3.LUT R9, R2, 0x18, R6, 0xf8, !PT ;  /* 0x0000001802097812 */ /* 0x000fc400078ef806 */
[----:B------:R-:W-:Y:S01]  /*1bef0*/  SHF.R.U32.HI R6, RZ, 0x3, R2 ;  /* 0x00000003ff067819 */ /* 0x000fe20000011602 */
[----:B------:R-:W-:Y:S01]  /*1bf00*/  IMAD R2, R18, 0x100, R7 ;  /* 0x0000010012027824 */ /* 0x000fe200078e0207 */
[----:B------:R-:W-:Y:S01]  /*1bf10*/  LOP3.LUT R7, R8, 0xc0, RZ, 0xc0, !PT ;  /* 0x000000c008077812 */ /* 0x000fe200078ec0ff */
[----:B------:R-:W4:Y:S01]  /*1bf20*/  @P2 MUFU.RCP R5, R16 ;  /* 0x0000001000052308 */ /* 0x000f220000001000 */
[----:B------:R-:W-:Y:S01]  /*1bf30*/  LOP3.LUT R9, R9, R6, RZ, 0x3c, !PT ;  /* 0x0000000609097212 */ /* 0x000fe200078e3cff */
[----:B------:R-:W-:Y:S01]  /*1bf40*/  IMAD R2, R10, 0x10, R2 ;  /* 0x000000100a027824 */ /* 0x000fe200078e0202 */
[----:B------:R-:W-:Y:S01]  /*1bf50*/  LEA.HI R6, R7, R7, RZ, 0x1d ;  /* 0x0000000707067211 */ /* 0x000fe200078fe8ff */
[----:B------:R-:W1:Y:S01]  /*1bf60*/  S2R R10, SR_CTAID.Y ;  /* 0x00000000000a7919 */ /* 0x000e620000002600 */
[C---:B------:R-:W-:Y:S02]  /*1bf70*/  LOP3.LUT P0, RZ, R0.reuse, 0x2, RZ, 0xc0, !PT ;  /* 0x0000000200ff7812 */ /* 0x040fe4000780c0ff */
[----:B------:R-:W-:Y:S01]  /*1bf80*/  LOP3.LUT R7, R0, 0x1, RZ, 0xc0, !PT ;  /* 0x0000000100077812 */ /* 0x000fe200078ec0ff */
[----:B------:R-:W-:Y:S01]  /*1bf90*/  IMAD.U32 R2, R2, 0x2, R6 ;  /* 0x0000000202027824 */ /* 0x000fe200078e0006 */
[----:B------:R-:W-:Y:S01]  /*1bfa0*/  MOV R6, 0xffffffe0 ;  /* 0xffffffe000067802 */ /* 0x000fe20000000f00 */
[C---:B---3--:R-:W-:Y:S01]  /*1bfb0*/  FMUL.FTZ R140, R4.reuse, R140 ;  /* 0x0000008c048c7220 */ /* 0x048fe20000410000 */
[----:B------:R-:W-:Y:S01]  /*1bfc0*/  ISETP.NE.U32.AND P1, PT, R7, 0x1, PT ;  /* 0x000000010700780c */ /* 0x000fe20003f25070 */
[----:B------:R-:W-:Y:S01]  /*1bfd0*/  FMUL.FTZ R141, R4, R141 ;  /* 0x0000008d048d7220 */ /* 0x000fe20000410000 */
[----:B------:R-:W-:Y:S01]  /*1bfe0*/  LEA R2, R2, UR5, 0x2 ;  /* 0x0000000502027c11 */ /* 0x000fe2000f8e10ff */
[----:B------:R-:W-:Y:S01]  /*1bff0*/  FMUL.FTZ R148, R4, R148 ;  /* 0x0000009404947220 */ /* 0x000fe20000410000 */
[----:B------:R-:W-:Y:S01]  /*1c000*/  SEL R6, R6, 0x20, !P1 ;  /* 0x0000002006067807 */ /* 0x000fe20004800000 */
[----:B------:R-:W-:Y:S01]  /*1c010*/  FMUL.FTZ R149, R4, R149 ;  /* 0x0000009504957220 */ /* 0x000fe20000410000 */
[C---:B----4-:R-:W-:Y:S01]  /*1c020*/  FMUL.FTZ R143, R5.reuse, R143 ;  /* 0x0000008f058f7220 */ /* 0x050fe20000410000 */
[C---:B------:R-:W-:Y:S01]  /*1c030*/  FMUL.FTZ R142, R5.reuse, R142 ;  /* 0x0000008e058e7220 */ /* 0x040fe20000410000 */
[C---:B------:R-:W-:Y:S01]  /*1c040*/  VIADD R0, R2.reuse, 0x40 ;  /* 0x0000004002007836 */ /* 0x040fe20000000000 */
[----:B------:R-:W-:Y:S01]  /*1c050*/  @P0 IADD3 R0, R2, -0x40, RZ ;  /* 0xffffffc002000810 */ /* 0x000fe20007ffe0ff */
[C---:B------:R-:W-:Y:S01]  /*1c060*/  FMUL.FTZ R144, R4.reuse, R144 ;  /* 0x0000009004907220 */ /* 0x040fe20000410000 */
[C---:B------:R-:W-:Y:S01]  /*1c070*/  FMUL.FTZ R145, R4.reuse, R145 ;  /* 0x0000009104917220 */ /* 0x040fe20000410000 */
[C---:B------:R-:W-:Y:S01]  /*1c080*/  FMUL.FTZ R152, R4.reuse, R152 ;  /* 0x0000009804987220 */ /* 0x040fe20000410000 */
[----:B------:R-:W-:Y:S01]  /*1c090*/  FMUL.FTZ R153, R4, R153 ;  /* 0x0000009904997220 */ /* 0x000fe20000410000 */
[C---:B------:R-:W-:Y:S01]  /*1c0a0*/  FMUL.FTZ R151, R5.reuse, R151 ;  /* 0x0000009705977220 */ /* 0x040fe20000410000 */
[----:B------:R-:W-:Y:S01]  /*1c0b0*/  FMUL.FTZ R150, R5, R150 ;  /* 0x0000009605967220 */ /* 0x000fe20000410000 */
[----:B------:R-:W-:-:S02]  /*1c0c0*/  IMAD.IADD R4, R2, 0x1, R6 ;  /* 0x0000000102047824 */ /* 0x000fc400078e0206 */
[C---:B------:R-:W-:Y:S01]  /*1c0d0*/  FMUL.FTZ R147, R5.reuse, R147 ;  /* 0x0000009305937220 */ /* 0x040fe20000410000 */
[C---:B------:R-:W-:Y:S01]  /*1c0e0*/  FMUL.FTZ R146, R5.reuse, R146 ;  /* 0x0000009205927220 */ /* 0x040fe20000410000 */
[----:B------:R-:W-:Y:S01]  /*1c0f0*/  STS.64 [R2], R140 ;  /* 0x0000008c02007388 */ /* 0x000fe20000000a00 */
[C---:B------:R-:W-:Y:S01]  /*1c100*/  FMUL.FTZ R155, R5.reuse, R155 ;  /* 0x0000009b059b7220 */ /* 0x040fe20000410000 */
[----:B------:R-:W-:Y:S01]  /*1c110*/  FMUL.FTZ R154, R5, R154 ;  /* 0x0000009a059a7220 */ /* 0x000fe20000410000 */
[----:B------:R-:W-:Y:S01]  /*1c120*/  IMAD.IADD R5, R12, 0x1, R9 ;  /* 0x000000010c057824 */ /* 0x000fe200078e0209 */
[----:B------:R3:W-:Y:S01]  /*1c130*/  STS.64 [R2+0x400], R142 ;  /* 0x0004008e02007388 */ /* 0x0007e20000000a00 */
[----:B------:R-:W1:Y:S01]  /*1c140*/  LDC.64 R12, c[0x0][0x2c0] ;  /* 0x0000b000ff0c7b82 */ /* 0x000e620000000a00 */
[----:B------:R4:W1:Y:S02]  /*1c150*/  @P3 MUFU.LG2 R8, R11 ;  /* 0x0000000b00083308 */ /* 0x0008640000000c00 */
[----:B------:R-:W-:Y:S04]  /*1c160*/  STS.64 [R4], R148 ;  /* 0x0000009404007388 */ /* 0x000fe80000000a00 */
[----:B------:R5:W-:Y:S01]  /*1c170*/  STS.64 [R4+0x400], R150 ;  /* 0x0004009604007388 */ /* 0x000be20000000a00 */
[----:B------:R-:W1:Y:S01]  /*1c180*/  @P3 LDC R9, c[0x0][0x2e8] ;  /* 0x0000ba00ff093b82 */ /* 0x000e620000000800 */
[----:B------:R-:W1:Y:S02]  /*1c190*/  @P2 MUFU.LG2 R7, R16 ;  /* 0x0000001000072308 */ /* 0x000e640000000c00 */
[----:B------:R-:W-:Y:S04]  /*1c1a0*/  STS.64 [R0], R144 ;  /* 0x0000009000007388 */ /* 0x000fe80000000a00 */
[----:B------:R5:W-:Y:S01]  /*1c1b0*/  STS.64 [R0+0x400], R146 ;  /* 0x0004009200007388 */ /* 0x000be20000000a00 */
[----:B----4-:R-:W-:Y:S01]  /*1c1c0*/  MOV R11, 0xff800000 ;  /* 0xff800000000b7802 */ /* 0x010fe20000000f00 */
[----:B---3--:R-:W-:-:S05]  /*1c1d0*/  IMAD.IADD R2, R6, 0x1, R0 ;  /* 0x0000000106027824 */ /* 0x008fca00078e0200 */
[----:B------:R-:W-:Y:S01]  /*1c1e0*/  STS.64 [R2], R152 ;  /* 0x0000009802007388 */ /* 0x000fe20000000a00 */
[----:B-----5:R-:W-:-:S03]  /*1c1f0*/  SHF.R.S32.HI R4, RZ, 0x1f, R18 ;  /* 0x0000001fff047819 */ /* 0x020fc60000011412 */
[----:B------:R3:W-:Y:S01]  /*1c200*/  STS.64 [R2+0x400], R154 ;  /* 0x0004009a02007388 */ /* 0x0007e20000000a00 */
[----:B------:R-:W-:Y:S01]  /*1c210*/  LEA R0, R5, UR5, 0x2 ;  /* 0x0000000505007c11 */ /* 0x000fe2000f8e10ff */
[----:B------:R-:W-:Y:S01]  /*1c220*/  BAR.SYNC.DEFER_BLOCKING 0x0 ;  /* 0x0000000000007b1d */ /* 0x000fe20000010000 */
[----:B---3--:R-:W-:-:S04]  /*1c230*/  SHF.R.S32.HI R2, RZ, 0x1f, R14 ;  /* 0x0000001fff027819 */ /* 0x008fc8000001140e */
[----:B------:R-:W-:Y:S01]  /*1c240*/  LEA.HI R2, R2, R14, RZ, 0x5 ;  /* 0x0000000e02027211 */ /* 0x000fe200078f28ff */
[----:B------:R-:W3:Y:S03]  /*1c250*/  LDS.128 R32, [R0] ;  /* 0x0000000000207984 */ /* 0x000ee60000000c00 */
[----:B------:R-:W-:Y:S01]  /*1c260*/  LOP3.LUT R2, R2, 0xffffffe0, RZ, 0xc0, !PT ;  /* 0xffffffe002027812 */ /* 0x000fe200078ec0ff */
[----:B------:R-:W4:Y:S04]  /*1c270*/  LDS.128 R28, [R0+0x800] ;  /* 0x00080000001c7984 */ /* 0x000f280000000c00 */
[----:B------:R-:W1:Y:S04]  /*1c280*/  LDS.128 R24, [R0+0x1000] ;  /* 0x0010000000187984 */ /* 0x000e680000000c00 */
[----:B------:R5:W2:Y:S02]  /*1c290*/  LDS.128 R20, [R0+0x1800] ;  /* 0x0018000000147984 */ /* 0x000aa40000000c00 */
[----:B-----5:R-:W-:Y:S01]  /*1c2a0*/  IMAD.IADD R0, R14, 0x1, -R2 ;  /* 0x000000010e007824 */ /* 0x020fe200078e0a02 */
[----:B------:R-:W-:Y:S01]  /*1c2b0*/  LEA.HI R2, R4, R18, RZ, 0x2 ;  /* 0x0000001204027211 */ /* 0x000fe200078f10ff */
[----:B------:R-:W5:Y:S01]  /*1c2c0*/  @P2 LDC R14, c[0x0][0x2e8] ;  /* 0x0000ba00ff0e2b82 */ /* 0x000f620000000800 */
[----:B------:R-:W-:-:S02]  /*1c2d0*/  LOP3.LUT R4, R19, 0xffffffe0, RZ, 0xc0, !PT ;  /* 0xffffffe013047812 */ /* 0x000fc400078ec0ff */
[----:B------:R-:W-:Y:S02]  /*1c2e0*/  LOP3.LUT R5, R2, 0xffffffc, RZ, 0xc0, !PT ;  /* 0x0ffffffc02057812 */ /* 0x000fe400078ec0ff */
[----:B------:R-:W-:Y:S01]  /*1c2f0*/  SHF.R.S32.HI R6, RZ, 0x1f, R0 ;  /* 0x0000001fff067819 */ /* 0x000fe20000011400 */
[----:B------:R-:W-:Y:S01]  /*1c300*/  IMAD.IADD R2, R36, 0x1, -R4 ;  /* 0x0000000124027824 */ /* 0x000fe200078e0a04 */
[----:B------:R-:W-:Y:S01]  /*1c310*/  IADD3 R5, R18, -R5, RZ ;  /* 0x8000000512057210 */ /* 0x000fe20007ffe0ff */
[--C-:B------:R-:W-:Y:S01]  /*1c320*/  IMAD.MOV R4, RZ, RZ, -R251.reuse ;  /* 0x000000ffff047224 */ /* 0x100fe200078e0afb */
[----:B------:R-:W-:Y:S02]  /*1c330*/  LEA.HI R0, R6, R0, RZ, 0x2 ;  /* 0x0000000006007211 */ /* 0x000fe400078f10ff */
[----:B------:R-:W-:Y:S01]  /*1c340*/  LOP3.LUT P0, RZ, R2, 0x3, RZ, 0xc0, !PT ;  /* 0x0000000302ff7812 */ /* 0x000fe2000780c0ff */
[----:B-1----:R-:W-:Y:S01]  /*1c350*/  IMAD R2, R10, R12, R251 ;  /* 0x0000000c0a027224 */ /* 0x002fe200078e02fb */
[----:B------:R-:W-:Y:S01]  /*1c360*/  SHF.R.S32.HI R0, RZ, 0x2, R0 ;  /* 0x00000002ff007819 */ /* 0x000fe20000011400 */
[----:B------:R-:W-:-:S02]  /*1c370*/  IMAD R6, R38, R4, UR4 ;  /* 0x0000000426067e24 */ /* 0x000fc4000f8e0204 */
[----:B------:R-:W-:Y:S01]  /*1c380*/  @P3 FMUL.FTZ R4, R8, 0.69314718246459960938 ;  /* 0x3f31721808043820 */ /* 0x000fe20000410000 */
[----:B------:R-:W-:Y:S02]  /*1c390*/  IMAD.SHL.U32 R8, R37, 0x40, RZ ;  /* 0x0000004025087824 */ /* 0x000fe400078e00ff */
[----:B------:R-:W-:Y:S02]  /*1c3a0*/  IMAD R0, R5, 0x10, R0 ;  /* 0x0000001005007824 */ /* 0x000fe400078e0200 */
[----:B------:R-:W-:Y:S01]  /*1c3b0*/  @P2 FMUL.FTZ R5, R7, 0.69314718246459960938 ;  /* 0x3f31721807052820 */ /* 0x000fe20000410000 */
[----:B------:R-:W-:Y:S02]  /*1c3c0*/  IMAD R6, R2, R38, R6 ;  /* 0x0000002602067224 */ /* 0x000fe400078e0206 */
[----:B------:R-:W-:Y:S02]  /*1c3d0*/  IMAD.SHL.U32 R2, R17, 0x4, RZ ;  /* 0x0000000411027824 */ /* 0x000fe400078e00ff */
[----:B------:R-:W-:-:S02]  /*1c3e0*/  IMAD.MOV.U32 R10, RZ, RZ, -0x800000 ;  /* 0xff800000ff0a7424 */ /* 0x000fc400078e00ff */
[----:B-----5:R-:W-:Y:S01]  /*1c3f0*/  @P2 FFMA.FTZ R11, R3, R14, R5 ;  /* 0x0000000e030b2223 */ /* 0x020fe20000010005 */
[----:B------:R-:W-:Y:S01]  /*1c400*/  @P3 FFMA.FTZ R10, R136, R9, R4 ;  /* 0x00000009880a3223 */ /* 0x000fe20000010004 */
[----:B------:R-:W-:Y:S01]  /*1c410*/  IMAD R6, R6, R13, R8 ;  /* 0x0000000d06067224 */ /* 0x000fe200078e0208 */
[----:B------:R-:W-:Y:S01]  /*1c420*/  SHF.R.S32.HI R3, RZ, 0x1f, R2 ;  /* 0x0000001fff037819 */ /* 0x000fe20000011402 */
[----:B--2---:R-:W-:Y:S01]  /*1c430*/  IMAD R7, R37, -0x40, R39 ;  /* 0xffffffc025077824 */ /* 0x004fe200078e0227 */
[----:B---34-:R-:W-:Y:S06]  /*1c440*/  @P0 BRA `(.L_x_1381) ;  /* 0x0000000000300947 */ /* 0x018fec0003800000 */
[----:B------:R-:W-:Y:S01]  /*1c450*/  IMAD R4, R37, -0x40, R39 ;  /* 0xffffffc025047824 */ /* 0x000fe200078e0227 */
[----:B------:R-:W-:Y:S01]  /*1c460*/  SHF.R.S32.HI R8, RZ, 0x1f, R0 ;  /* 0x0000001fff087819 */ /* 0x000fe20000011400 */
[----:B------:R-:W-:Y:S01]  /*1c470*/  VIADD R9, R0, 0x8 ;  /* 0x0000000800097836 */ /* 0x000fe20000000000 */
[----:B------:R-:W-:Y:S01]  /*1c480*/  IADD3 R5, P0, R6, R0, RZ ;  /* 0x0000000006057210 */ /* 0x000fe20007f1e0ff */
[----:B------:R-:W-:Y:S01]  /*1c490*/  ULDC.64 UR4, c[0x0][0x2b8] ;  /* 0x0000ae0000047ab9 */ /* 0x000fe20000000a00 */
[-C--:B------:R-:W-:Y:S02]  /*1c4a0*/  ISETP.GE.AND P2, PT, R0, R4.reuse, PT ;  /* 0x000000040000720c */ /* 0x080fe40003f46270 */
[----:B------:R-:W-:Y:S02]  /*1c4b0*/  ISETP.GE.AND P1, PT, R9, R4, PT ;  /* 0x000000040900720c */ /* 0x000fe40003f26270 */
[----:B------:R-:W-:Y:S02]  /*1c4c0*/  LEA.HI.X.SX32 R0, R6, R8, 0x1, P0 ;  /* 0x0000000806007211 */ /* 0x000fe400000f0eff */
[----:B------:R-:W-:-:S04]  /*1c4d0*/  LEA R4, P0, R5, UR4, 0x2 ;  /* 0x0000000405047c11 */ /* 0x000fc8000f8010ff */
[----:B------:R-:W-:-:S05]  /*1c4e0*/  LEA.HI.X R5, R5, UR5, R0, 0x2, P0 ;  /* 0x0000000505057c11 */ /* 0x000fca00080f1400 */
[----:B------:R1:W-:Y:S04]  /*1c4f0*/  @!P2 STG.E desc[UR6][R4.64], R10 ;  /* 0x0000000a0400a986 */ /* 0x0003e8000c101906 */
[----:B------:R1:W-:Y:S02]  /*1c500*/  @!P1 STG.E desc[UR6][R4.64+0x20], R11 ;  /* 0x0000200b04009986 */ /* 0x0003e4000c101906 */
.L_x_1381:
[----:B------:R-:W-:Y:S05]  /*1c510*/  BSYNC B0 ;  /* 0x0000000000007941 */ /* 0x000fea0003800000 */
.L_x_1380:
[----:B------:R-:W-:Y:S01]  /*1c520*/  ULDC UR4, c[0x0][0x2d0] ;  /* 0x0000b40000047ab9 */ /* 0x000fe20000000800 */
[C---:B-1----:R-:W-:Y:S01]  /*1c530*/  VIADD R5, R15.reuse, 0x20 ;  /* 0x000000200f057836 */ /* 0x042fe20000000000 */
[----:B------:R-:W-:Y:S01]  /*1c540*/  ISETP.GE.AND P1, PT, R2, UR4, PT ;  /* 0x0000000402007c0c */ /* 0x000fe2000bf26270 */
[----:B------:R-:W-:Y:S01]  /*1c550*/  ULDC UR4, c[0x0][0x2dc] ;  /* 0x0000b70000047ab9 */ /* 0x000fe20000000800 */
[C---:B------:R-:W-:Y:S02]  /*1c560*/  VIADD R4, R15.reuse, 0x10 ;  /* 0x000000100f047836 */ /* 0x040fe40000000000 */
[----:B------:R-:W-:Y:S01]  /*1c570*/  IMAD.WIDE R2, R15, 0x20, R2 ;  /* 0x000000200f027825 */ /* 0x000fe200078e0202 */
[-C--:B------:R-:W-:Y:S02]  /*1c580*/  ISETP.GE.OR P2, PT, R5, R7.reuse, P1 ;  /* 0x000000070500720c */ /* 0x080fe40000f46670 */
[-C--:B------:R-:W-:Y:S01]  /*1c590*/  ISETP.GE.OR P3, PT, R4, R7.reuse, P1 ;  /* 0x000000070400720c */ /* 0x080fe20000f66670 */
[----:B------:R-:W-:Y:S01]  /*1c5a0*/  IMAD R0, R6, UR4, RZ ;  /* 0x0000000406007c24 */ /* 0x000fe2000f8e02ff */
[C---:B------:R-:W-:Y:S01]  /*1c5b0*/  ISETP.GE.OR P4, PT, R15.reuse, R7, P1 ;  /* 0x000000070f00720c */ /* 0x040fe20000f86670 */
[----:B------:R-:W-:Y:S01]  /*1c5c0*/  VIADD R5, R15, 0x30 ;  /* 0x000000300f057836 */ /* 0x000fe20000000000 */
[----:B------:R-:W-:-:S02]  /*1c5d0*/  ULDC.64 UR4, c[0x0][0x288] ;  /* 0x0000a20000047ab9 */ /* 0x000fc40000000a00 */
[C---:B------:R-:W-:Y:S02]  /*1c5e0*/  IADD3 R4, P0, R0.reuse, R2, RZ ;  /* 0x0000000200047210 */ /* 0x040fe40007f1e0ff */
        /* <DEDUP_REMOVED lines=11> */
.L_x_1382:
        /* <DEDUP_REMOVED lines=14> */
.L_x_5324:


//--------------------- .text._ZN5flash24flash_fwd_splitkv_kernelI23Flash_fwd_kernel_traitsILi32ELi64ELi256ELi4ELb0ELb0EN7cutlass6half_tE19Flash_kernel_traitsILi32ELi64ELi256ELi4ES3_EELb1ELb0ELb0ELb0ELb0ELb1ELb1ELb1EEEvNS_16Flash_fwd_paramsE --------------------------
	.section	.text._ZN5flash24flash_fwd_splitkv_kernelI23Flash_fwd_kernel_traitsILi32ELi64ELi256ELi4ELb0ELb0EN7cutlass6half_tE19Flash_kernel_traitsILi32ELi64ELi256ELi4ES3_EELb1ELb0ELb0ELb0ELb0ELb1ELb1ELb1EEEvNS_16Flash_fwd_paramsE,"ax",@progbits
	.align	128
        .global         _ZN5flash24flash_fwd_splitkv_kernelI23Flash_fwd_kernel_traitsILi32ELi64ELi256ELi4ELb0ELb0EN7cutlass6half_tE19Flash_kernel_traitsILi32ELi64ELi256ELi4ES3_EELb1ELb0ELb0ELb0ELb0ELb1ELb1ELb1EEEvNS_16Flash_fwd_paramsE
        .type           _ZN5flash24flash_fwd_splitkv_kernelI23Flash_fwd_kernel_traitsILi32ELi64ELi256ELi4ELb0ELb0EN7cutlass6half_tE19Flash_kernel_traitsILi32ELi64ELi256ELi4ES3_EELb1ELb0ELb0ELb0ELb0ELb1ELb1ELb1EEEvNS_16Flash_fwd_paramsE,@function
        .size           _ZN5flash24flash_fwd_splitkv_kernelI23Flash_fwd_kernel_traitsILi32ELi64ELi256ELi4ELb0ELb0EN7cutlass6half_tE19Flash_kernel_traitsILi32ELi64ELi256ELi4ES3_EELb1ELb0ELb0ELb0ELb0ELb1ELb1ELb1EEEvNS_16Flash_fwd_paramsE,(.L_x_5325 - _ZN5flash24flash_fwd_splitkv_kernelI23Flash_fwd_kernel_traitsILi32ELi64ELi256ELi4ELb0ELb0EN7cutlass6half_tE19Flash_kernel_traitsILi32ELi64ELi256ELi4ES3_EELb1ELb0ELb0ELb0ELb0ELb1ELb1ELb1EEEvNS_16Flash_fwd_paramsE)
        .other          _ZN5flash24flash_fwd_splitkv_kernelI23Flash_fwd_kernel_traitsILi32ELi64ELi256ELi4ELb0ELb0EN7cutlass6half_tE19Flash_kernel_traitsILi32ELi64ELi256ELi4ES3_EELb1ELb0ELb0ELb0ELb0ELb1ELb1ELb1EEEvNS_16Flash_fwd_paramsE,@"STO_CUDA_ENTRY STV_DEFAULT"
_ZN5flash24flash_fwd_splitkv_kernelI23Flash_fwd_kernel_traitsILi32ELi64ELi256ELi4ELb0ELb0EN7cutlass6half_tE19Flash_kernel_traitsILi32ELi64ELi256ELi4ES3_EELb1ELb0ELb0ELb0ELb0ELb1ELb1ELb1EEEvNS_16Flash_fwd_paramsE:
.text._ZN5flash24flash_fwd_splitkv_kernelI23Flash_fwd_kernel_traitsILi32ELi64ELi256ELi4ELb0ELb0EN7cutlass6half_tE19Flash_kernel_traitsILi32ELi64ELi256ELi4ES3_EELb1ELb0ELb0ELb0ELb0ELb1ELb1ELb1EEEvNS_16Flash_fwd_paramsE:
        /* <DEDUP_REMOVED lines=55> */
[----:B--2---:R3:W-:Y:S04]  /*0370*/  STL [R1], R16 ;  /* 0x0000001001007387 */ /* 0x0047e80000100800 */
[----:B------:R-:W-:-:S06]  /*0380*/  IMAD R24, R13, R0, R24 ;  /* 0x000000000d187224 */ /* 0x000fcc00078e0218 */
[----:B-1--4-:R-:W-:Y:S05]  /*0390*/  @!P1 BRA `(.L_x_1383) ;  /* 0x0000000000109947 */ /* 0x012fea0003800000 */
[----:B------:R-:W2:Y:S02]  /*03a0*/  @P2 LDG.E R0, desc[UR6][R2.64+0x4] ;  /* 0x0000040602002981 */ /* 0x000ea4000c1e1900 */
[----:B--2--5:R-:W-:-:S06]  /*03b0*/  @P2 IADD3 R10, R0, -R14, RZ ;  /* 0x8000000e000a2210 */ /* 0x024fcc0007ffe0ff */
[----:B------:R2:W5:Y:S01]  /*03c0*/  @!P2 LDG.E R10, desc[UR6][R2.64] ;  /* 0x00000006020aa981 */ /* 0x000562000c1e1900 */
[----:B------:R-:W-:Y:S05]  /*03d0*/  BRA `(.L_x_1384) ;  /* 0x0000000000047947 */ /* 0x000fea0003800000 */
.L_x_1383:
[----:B------:R-:W1:Y:S02]  /*03e0*/  LDC R10, c[0x0][0x2c8] ;  /* 0x0000b200ff0a7b82 */ /* 0x000e640000000800 */
.L_x_1384:
        /* <DEDUP_REMOVED lines=123> */
.L_x_1385:
        /* <DEDUP_REMOVED lines=30> */
.L_x_1386:
        /* <DEDUP_REMOVED lines=88> */
.L_x_1387:
        /* <DEDUP_REMOVED lines=48> */
.L_x_1389:
        /* <DEDUP_REMOVED lines=31> */
.L_x_1388:
        /* <DEDUP_REMOVED lines=81> */
[----:B------:R-:W-:-:S03]  /*1d00*/  IMAD.WIDE.U32 R4, R16, R14, R4 ;  /* 0x0000000e10047225 */ /* 0x000fc600078e0004 */
[----:B------:R-:W-:Y:S01]  /*1d10*/  SHF.R.S32.HI R3, RZ, 0x8, R0 ;  /* 0x00000008ff037819 */ /* 0x000fe20000011400 */
[----:B------:R-:W-:Y:S02]  /*1d20*/  IMAD.IADD R5, R5, 0x1, R15 ;  /* 0x0000000105057824 */ /* 0x000fe400078e020f */
[----:B------:R-:W-:Y:S01]  /*1d30*/  IMAD.SHL.U32 R0, R21, 0x4, RZ ;  /* 0x0000000415007824 */ /* 0x000fe200078e00ff */
[----:B------:R-:W-:Y:S01]  /*1d40*/  VIMNMX R90, R248, R3, !PT ;  /* 0x00000003f85a7248 */ /* 0x000fe20007fe0100 */
        /* <DEDUP_REMOVED lines=176> */
.L_x_1444:
        /* <DEDUP_REMOVED lines=146> */
.L_x_1394:
[----:B------:R-:W-:Y:S05]  /*3170*/  BSYNC B0 ;  /* 0x0000000000007941 */ /* 0x000fea0003800000 */
.L_x_1393:
        /* <DEDUP_REMOVED lines=61> */
.L_x_1396:
[----:B------:R-:W-:Y:S05]  /*3550*/  BSYNC B0 ;  /* 0x0000000000007941 */ /* 0x000fea0003800000 */
.L_x_1395:
        /* <DEDUP_REMOVED lines=62> */
.L_x_1398:
[----:B------:R-:W-:Y:S05]  /*3940*/  BSYNC B0 ;  /* 0x0000000000007941 */ /* 0x000fea0003800000 */
.L_x_1397:
        /* <DEDUP_REMOVED lines=81> */
.L_x_1400:
[----:B------:R-:W-:Y:S05]  /*3e60*/  BSYNC B0 ;  /* 0x0000000000007941 */ /* 0x000fea0003800000 */
.L_x_1399:
        /* <DEDUP_REMOVED lines=61> */
.L_x_1402:
[----:B------:R-:W-:Y:S05]  /*4240*/  BSYNC B0 ;  /* 0x0000000000007941 */ /* 0x000fea0003800000 */
.L_x_1401:
        /* <DEDUP_REMOVED lines=70> */
.L_x_1404:
[----:B------:R-:W-:Y:S05]  /*46b0*/  BSYNC B0 ;  /* 0x0000000000007941 */ /* 0x000fea0003800000 */
.L_x_1403:
        /* <DEDUP_REMOVED lines=70> */
.L_x_1406:
[----:B------:R-:W-:Y:S05]  /*4b20*/  BSYNC B0 ;  /* 0x0000000000007941 */ /* 0x000fea0003800000 */
.L_x_1405:
        /* <DEDUP_REMOVED lines=70> */
.L_x_1408:
[----:B------:R-:W-:Y:S05]  /*4f90*/  BSYNC B0 ;  /* 0x0000000000007941 */ /* 0x000fea0003800000 */
.L_x_1407:
[C---:B------:R-:W-:Y:S01]  /*4fa0*/  LEA R31, P1, R30.reuse, R34, 0x1 ;  /* 0x000000221e1f7211 */ /* 0x040fe200078208ff */
[----:B------:R-:W-:Y:S01]  /*4fb0*/  IMAD.MOV.U32 R14, RZ, RZ, R16 ;  /* 0x000000ffff0e7224 */ /* 0x000fe200078e0010 */
[----:B------:R-:W-:Y:S02]  /*4fc0*/  UMOV UR4, UR45 ;  /* 0x0000002d00047c82 */ /* 0x000fe40008000000 */
[C---:B------:R-:W-:Y:S02]  /*4fd0*/  LEA.HI.X.SX32 R32, R30.reuse, R35, 0x1, P1 ;  /* 0x000000231e207211 */ /* 0x040fe400008f0eff */
[C---:B------:R-:W-:Y:S04]  /*4fe0*/  LEA R16, P0, R30.reuse, R14, 0x1 ;  /* 0x0000000e1e107211 */ /* 0x040fe800078008ff */
[----:B------:R-:W-:Y:S01]  /*4ff0*/  LEA.HI.X.SX32 R15, R30, R15, 0x1, P0 ;  /* 0x0000000f1e0f7211 */ /* 0x000fe200000f0eff */
[----:B------:R-:W-:Y:S08]  /*5000*/  BRA `(.L_x_1409) ;  /* 0x0000003800e47947 */ /* 0x000ff00003800000 */
.L_x_1392:
        /* <DEDUP_REMOVED lines=98> */
.L_x_1413:
[----:B------:R-:W-:Y:S05]  /*5630*/  BSYNC B0 ;  /* 0x0000000000007941 */ /* 0x000fea0003800000 */
.L_x_1412:
[----:B-----5:R2:W-:Y:S02]  /*5640*/  STG.E.128 desc[UR6][R34.64], R8 ;  /* 0x0000000822007986 */ /* 0x0205e4000c101d06 */
.L_x_1411:
[----:B------:R-:W-:Y:S05]  /*5650*/  BSYNC B1 ;  /* 0x0000000000017941 */ /* 0x000fea0003800000 */
.L_x_1410:
        /* <DEDUP_REMOVED lines=98> */
.L_x_1417:
[----:B------:R-:W-:Y:S05]  /*5c80*/  BSYNC B0 ;  /* 0x0000000000007941 */ /* 0x000fea0003800000 */
.L_x_1416:
[----:B-----5:R3:W-:Y:S02]  /*5c90*/  STG.E.128 desc[UR6][R34.64], R8 ;  /* 0x0000000822007986 */ /* 0x0207e4000c101d06 */
.L_x_1415:
[----:B------:R-:W-:Y:S05]  /*5ca0*/  BSYNC B1 ;  /* 0x0000000000017941 */ /* 0x000fea0003800000 */
.L_x_1414:
        /* <DEDUP_REMOVED lines=98> */
.L_x_1421:
[----:B------:R-:W-:Y:S05]  /*62d0*/  BSYNC B0 ;  /* 0x0000000000007941 */ /* 0x000fea0003800000 */
.L_x_1420:
[----:B-----5:R4:W-:Y:S02]  /*62e0*/  STG.E.128 desc[UR6][R34.64], R8 ;  /* 0x0000000822007986 */ /* 0x0209e4000c101d06 */
.L_x_1419:
[----:B------:R-:W-:Y:S05]  /*62f0*/  BSYNC B1 ;  /* 0x0000000000017941 */ /* 0x000fea0003800000 */
.L_x_1418:
        /* <DEDUP_REMOVED lines=107> */
.L_x_1425:
[----:B------:R-:W-:Y:S05]  /*69b0*/  BSYNC B0 ;  /* 0x0000000000007941 */ /* 0x000fea0003800000 */
.L_x_1424:
[----:B-----5:R2:W-:Y:S02]  /*69c0*/  STG.E.128 desc[UR6][R34.64], R8 ;  /* 0x0000000822007986 */ /* 0x0205e4000c101d06 */
.L_x_1423:
[----:B------:R-:W-:Y:S05]  /*69d0*/  BSYNC B1 ;  /* 0x0000000000017941 */ /* 0x000fea0003800000 */
.L_x_1422:
        /* <DEDUP_REMOVED lines=98> */
.L_x_1429:
[----:B------:R-:W-:Y:S05]  /*7000*/  BSYNC B0 ;  /* 0x0000000000007941 */ /* 0x000fea0003800000 */
.L_x_1428:
[----:B-----5:R2:W-:Y:S02]  /*7010*/  STG.E.128 desc[UR6][R34.64], R8 ;  /* 0x0000000822007986 */ /* 0x0205e4000c101d06 */
.L_x_1427:
[----:B------:R-:W-:Y:S05]  /*7020*/  BSYNC B1 ;  /* 0x0000000000017941 */ /* 0x000fea0003800000 */
.L_x_1426:
        /* <DEDUP_REMOVED lines=107> */
.L_x_1433:
[----:B------:R-:W-:Y:S05]  /*76e0*/  BSYNC B0 ;  /* 0x0000000000007941 */ /* 0x000fea0003800000 */
.L_x_1432:
[----:B-----5:R2:W-:Y:S02]  /*76f0*/  STG.E.128 desc[UR6][R34.64], R8 ;  /* 0x0000000822007986 */ /* 0x0205e4000c101d06 */
.L_x_1431:
[----:B------:R-:W-:Y:S05]  /*7700*/  BSYNC B1 ;  /* 0x0000000000017941 */ /* 0x000fea0003800000 */
.L_x_1430:
        /* <DEDUP_REMOVED lines=107> */
.L_x_1437:
[----:B------:R-:W-:Y:S05]  /*7dc0*/  BSYNC B0 ;  /* 0x0000000000007941 */ /* 0x000fea0003800000 */
.L_x_1436:
[----:B-----5:R2:W-:Y:S02]  /*7dd0*/  STG.E.128 desc[UR6][R34.64], R8 ;  /* 0x0000000822007986 */ /* 0x0205e4000c101d06 */
.L_x_1435:
[----:B------:R-:W-:Y:S05]  /*7de0*/  BSYNC B1 ;  /* 0x0000000000017941 */ /* 0x000fea0003800000 */
.L_x_1434:
        /* <DEDUP_REMOVED lines=106> */
.L_x_1441:
[----:B------:R-:W-:Y:S05]  /*8490*/  BSYNC B0 ;  /* 0x0000000000007941 */ /* 0x000fea0003800000 */
.L_x_1440:
[----:B-----5:R2:W-:Y:S02]  /*84a0*/  STG.E.128 desc[UR6][R34.64], R8 ;  /* 0x0000000822007986 */ /* 0x0205e4000c101d06 */
.L_x_1439:
[----:B------:R-:W-:Y:S05]  /*84b0*/  BSYNC B1 ;  /* 0x0000000000017941 */ /* 0x000fea0003800000 */
.L_x_1438:
        /* <DEDUP_REMOVED lines=12> */
.L_x_1391:
        /* <DEDUP_REMOVED lines=98> */
.L_x_1409:
        /* <DEDUP_REMOVED lines=85> */
.L_x_1442:
        /* <DEDUP_REMOVED lines=12> */
.L_x_1443:
[----:B------:R-:W-:Y:S04]  /*91b0*/  IADD3 R18, R18, -0x1, RZ ;  /* 0xffffffff12127810 */ /* 0x000fe80007ffe0ff */
[----:B------:R-:W-:Y:S11]  /*91c0*/  ISETP.GT.AND P0, PT, R18, R90, PT ;  /* 0x0000005a1200720c */ /* 0x000ff60003f04270 */
[----:B------:R-:W-:Y:S02]  /*91d0*/  @!UPT UIADD3 URZ, URZ, URZ, URZ ;  /* 0x0000003f3f3ff290 */ /* 0x000fe4000fffe03f */
[----:B------:R-:W-:Y:S05]  /*91e0*/  @P0 BRA `(.L_x_1444) ;  /* 0xffffff9400980947 */ /* 0x000fea000383ffff */
.L_x_1390:
        /* <DEDUP_REMOVED lines=100> */
.L_x_1451:
[----:B------:R-:W-:Y:S05]  /*9830*/  BSYNC B0 ;  /* 0x0000000000007941 */ /* 0x000fea0003800000 */
.L_x_1450:
[----:B-----5:R3:W-:Y:S04]  /*9840*/  STS.64 [R185], R4 ;  /* 0x00000004b9007388 */ /* 0x0207e80000000a00 */
[----:B------:R3:W-:Y:S02]  /*9850*/  STS.64 [R185+0x8], R6 ;  /* 0x00000806b9007388 */ /* 0x0007e40000000a00 */
.L_x_1449:
[----:B------:R-:W-:Y:S05]  /*9860*/  BSYNC B1 ;  /* 0x0000000000017941 */ /* 0x000fea0003800000 */
.L_x_1448:
        /* <DEDUP_REMOVED lines=64> */
.L_x_1454:
[----:B------:R-:W-:Y:S05]  /*9c70*/  BSYNC B0 ;  /* 0x0000000000007941 */ /* 0x000fea0003800000 */
.L_x_1453:
[----:B-----5:R4:W-:Y:S01]  /*9c80*/  STS.128 [R185+0x800], R4 ;  /* 0x00080004b9007388 */ /* 0x0209e20000000c00 */
[----:B------:R-:W-:Y:S05]  /*9c90*/  BRA `(.L_x_1452) ;  /* 0x0000000c00e47947 */ /* 0x000fea0003800000 */
.L_x_1447:
        /* <DEDUP_REMOVED lines=104> */
.L_x_1458:
[----:B------:R-:W-:Y:S05]  /*a320*/  BSYNC B0 ;  /* 0x0000000000007941 */ /* 0x000fea0003800000 */
.L_x_1457:
[----:B-----5:R3:W-:Y:S04]  /*a330*/  STS.64 [R185], R4 ;  /* 0x00000004b9007388 */ /* 0x0207e80000000a00 */
[----:B------:R3:W-:Y:S02]  /*a340*/  STS.64 [R185+0x8], R6 ;  /* 0x00000806b9007388 */ /* 0x0007e40000000a00 */
.L_x_1456:
[----:B------:R-:W-:Y:S05]  /*a350*/  BSYNC B1 ;  /* 0x0000000000017941 */ /* 0x000fea0003800000 */
.L_x_1455:
        /* <DEDUP_REMOVED lines=104> */
.L_x_1460:
[----:B------:R-:W-:Y:S05]  /*a9e0*/  BSYNC B0 ;  /* 0x0000000000007941 */ /* 0x000fea0003800000 */
.L_x_1459:
[----:B-----5:R4:W-:Y:S01]  /*a9f0*/  STS.128 [R185+0x800], R4 ;  /* 0x00080004b9007388 */ /* 0x0209e20000000c00 */
[----:B------:R-:W-:Y:S05]  /*aa00*/  BRA `(.L_x_1452) ;  /* 0x0000000000887947 */ /* 0x000fea0003800000 */
.L_x_1446:
        /* <DEDUP_REMOVED lines=19> */
.L_x_1462:
[----:B------:R-:W-:Y:S05]  /*ab40*/  BSYNC B0 ;  /* 0x0000000000007941 */ /* 0x000fea0003800000 */
.L_x_1461:
        /* <DEDUP_REMOVED lines=14> */
.L_x_1452:
[----:B------:R-:W-:Y:S05]  /*ac30*/  BSYNC B2 ;  /* 0x0000000000027941 */ /* 0x000fea0003800000 */
.L_x_1445:
[----:B------:R-:W-:Y:S01]  /*ac40*/  VIADD R242, R158, 0xffffffff ;  /* 0xffffffff9ef27836 */ /* 0x000fe20000000000 */
[----:B------:R-:W-:Y:S01]  /*ac50*/  ULDC.64 UR10, c[0x0][0x220] ;  /* 0x00008800000a7ab9 */ /* 0x000fe20000000a00 */
[----:B------:R-:W-:Y:S01]  /*ac60*/  VIADD R0, R76, 0x40 ;  /* 0x000000404c007836 */ /* 0x000fe20000000000 */
[----:B------:R-:W-:Y:S01]  /*ac70*/  LEA R52, P2, R154, UR10, 0x1 ;  /* 0x0000000a9a347c11 */ /* 0x000fe2000f8408ff */
        /* <DEDUP_REMOVED lines=29> */
.L_x_1464:
[----:B------:R-:W-:Y:S05]  /*ae50*/  BSYNC B0 ;  /* 0x0000000000007941 */ /* 0x000fea0003800000 */
.L_x_1463:
        /* <DEDUP_REMOVED lines=13> */
.L_x_1466:
[----:B------:R-:W-:Y:S05]  /*af30*/  BSYNC B0 ;  /* 0x0000000000007941 */ /* 0x000fea0003800000 */
.L_x_1465:
        /* <DEDUP_REMOVED lines=15> */
.L_x_1468:
[----:B------:R-:W-:Y:S05]  /*b030*/  BSYNC B0 ;  /* 0x0000000000007941 */ /* 0x000fea0003800000 */
.L_x_1467:
        /* <DEDUP_REMOVED lines=17> */
.L_x_1470:
[----:B------:R-:W-:Y:S05]  /*b150*/  BSYNC B0 ;  /* 0x0000000000007941 */ /* 0x000fea0003800000 */
.L_x_1469:
        /* <DEDUP_REMOVED lines=15> */
.L_x_1472:
[----:B------:R-:W-:Y:S05]  /*b250*/  BSYNC B0 ;  /* 0x0000000000007941 */ /* 0x000fea0003800000 */
.L_x_1471:
        /* <DEDUP_REMOVED lines=17> */
.L_x_1474:
[----:B------:R-:W-:Y:S05]  /*b370*/  BSYNC B0 ;  /* 0x0000000000007941 */ /* 0x000fea0003800000 */
.L_x_1473:
        /* <DEDUP_REMOVED lines=22> */
.L_x_1476:
[----:B------:R-:W-:Y:S05]  /*b4e0*/  BSYNC B0 ;  /* 0x0000000000007941 */ /* 0x000fea0003800000 */
.L_x_1475:
[----:B------:R-:W-:Y:S01]  /*b4f0*/  ISETP.GE.AND P2, PT, R12, R4, PT ;  /* 0x000000040c00720c */ /* 0x000fe20003f46270 */
[----:B------:R-:W-:Y:S01]  /*b500*/  BSSY B0, `(.L_x_1477) ;  /* 0x0000017000007945 */ /* 0x000fe20003800000 */
[----:B------:R-:W-:Y:S01]  /*b510*/  LEA.HI R0, R5, R101, RZ, 0x1 ;  /* 0x0000006505007211 */ /* 0x000fe200078f08ff */
[----:B------:R-:W-:Y:S01]  /*b520*/  IMAD.IADD R35, R97, 0x1, -R8 ;  /* 0x0000000161237824 */ /* 0x000fe200078e0a08 */
[----:B--2-4-:R-:W-:Y:S02]  /*b530*/  SHF.R.S32.HI R2, RZ, 0x1f, R97 ;  /* 0x0000001fff027819 */ /* 0x014fe40000011461 */
        /* <DEDUP_REMOVED lines=9> */
[----:B------:R-:W4:Y:S01]  /*b5d0*/  LDC.64 R6, c[0x0][0x248] ;  /* 0x00009200ff067b82 */ /* 0x000f220000000a00 */
[----:B------:R-:W-:Y:S02]  /*b5e0*/  MOV R2, R188 ;  /* 0x000000bc00027202 */ /* 0x000fe40000000f00 */
[----:B------:R-:W-:-:S03]  /*b5f0*/  MOV R3, R189 ;  /* 0x000000bd00037202 */ /* 0x000fc60000000f00 */
[----:B----4-:R-:W-:-:S04]  /*b600*/  IMAD.WIDE.U32 R2, R6, 0x1c0, R2 ;  /* 0x000001c006027825 */ /* 0x010fc800078e0002 */
[----:B------:R-:W-:-:S05]  /*b610*/  IMAD R0, R7, 0x1c0, RZ ;  /* 0x000001c007007824 */ /* 0x000fca00078e02ff */
[----:B------:R-:W-:-:S05]  /*b620*/  IADD3 R3, R0, R3, RZ ;  /* 0x0000000300037210 */ /* 0x000fca0007ffe0ff */
[----:B------:R-:W-:Y:S01]  /*b630*/  @!PT LDS RZ, [RZ] ;  /* 0x00000000fffff984 */ /* 0x000fe20000000800 */
[----:B------:R-:W-:Y:S01]  /*b640*/  @!PT LDS RZ, [RZ] ;  /* 0x00000000fffff984 */ /* 0x000fe20000000800 */
[----:B------:R-:W-:Y:S01]  /*b650*/  @!PT LDS RZ, [RZ] ;  /* 0x00000000fffff984 */ /* 0x000fe20000000800 */
[----:B------:R4:W-:Y:S02]  /*b660*/  LDGSTS.E.BYPASS.LTC128B.128 [R185+0x4800], desc[UR6][R2.64] ;  /* 0x0480000002b97fae */ /* 0x0009e4000b901d46 */
.L_x_1478:
[----:B------:R-:W-:Y:S05]  /*b670*/  BSYNC B0 ;  /* 0x0000000000007941 */ /* 0x000fea0003800000 */
.L_x_1477:
[----:B------:R-:W0:Y:S01]  /*b680*/  LDGDEPBAR ;  /* 0x00000000000079af */ /* 0x000e220000000000 */
[----:B------:R-:W-:Y:S01]  /*b690*/  LOP3.LUT R7, R11, 0xfffffffe, RZ, 0xc0, !PT ;  /* 0xfffffffe0b077812 */ /* 0x000fe200078ec0ff */
[----:B----4-:R-:W-:Y:S01]  /*b6a0*/  IMAD.IADD R3, R101, 0x1, -R8 ;  /* 0x0000000165037824 */ /* 0x010fe200078e0a08 */
        /* <DEDUP_REMOVED lines=40> */
.L_x_1480:
[----:B------:R-:W-:Y:S05]  /*b930*/  BSYNC B0 ;  /* 0x0000000000007941 */ /* 0x000fea0003800000 */
.L_x_1479:
        /* <DEDUP_REMOVED lines=21> */
.L_x_1482:
[----:B------:R-:W-:Y:S05]  /*ba90*/  BSYNC B0 ;  /* 0x0000000000007941 */ /* 0x000fea0003800000 */
.L_x_1481:
        /* <DEDUP_REMOVED lines=14> */
.L_x_1484:
[----:B------:R-:W-:Y:S05]  /*bb80*/  BSYNC B0 ;  /* 0x0000000000007941 */ /* 0x000fea0003800000 */
.L_x_1483:
        /* <DEDUP_REMOVED lines=17> */
.L_x_1486:
[----:B------:R-:W-:Y:S05]  /*bca0*/  BSYNC B0 ;  /* 0x0000000000007941 */ /* 0x000fea0003800000 */
.L_x_1485:
        /* <DEDUP_REMOVED lines=14> */
.L_x_1488:
[----:B------:R-:W-:Y:S05]  /*bd90*/  BSYNC B0 ;  /* 0x0000000000007941 */ /* 0x000fea0003800000 */
.L_x_1487:
        /* <DEDUP_REMOVED lines=17> */
.L_x_1490:
[----:B------:R-:W-:Y:S05]  /*beb0*/  BSYNC B0 ;  /* 0x0000000000007941 */ /* 0x000fea0003800000 */
.L_x_1489:
        /* <DEDUP_REMOVED lines=17> */
.L_x_1492:
[----:B------:R-:W-:Y:S05]  /*bfd0*/  BSYNC B0 ;  /* 0x0000000000007941 */ /* 0x000fea0003800000 */
.L_x_1491:
        /* <DEDUP_REMOVED lines=17> */
.L_x_1494:
[----:B------:R-:W-:Y:S05]  /*c0f0*/  BSYNC B0 ;  /* 0x0000000000007941 */ /* 0x000fea0003800000 */
.L_x_1493:
[----:B------:R-:W-:Y:S01]  /*c100*/  LDSM.16.M88.4 R4, [R168] ;  /* 0x00000000a804783b */ /* 0x000fe20000000200 */
[----:B------:R-:W-:Y:S01]  /*c110*/  LOP3.LUT P0, RZ, R106, 0x2, RZ, 0xc0, !PT ;  /* 0x000000026aff7812 */ /* 0x000fe2000780c0ff */
[C---:B------:R-:W-:Y:S01]  /*c120*/  VIADD R0, R164.reuse, 0x1000 ;  /* 0x00001000a4007836 */ /* 0x040fe20000000000 */
[----:B------:R-:W-:Y:S01]  /*c130*/  ULDC.64 UR8, c[0x0][0x398] ;  /* 0x0000e60000087ab9 */ /* 0x000fe20000000a00 */
[----:B------:R-:W5:Y:S01]  /*c140*/  LDSM.16.M88.4 R12, [R164+0x1000] ;  /* 0x00100000a40c783b */ /* 0x000f620000000200 */
[----:B------:R-:W-:Y:S02]  /*c150*/  VIADD R167, R164, 0x1020 ;  /* 0x00001020a4a77836 */ /* 0x000fe40000000000 */
[----:B------:R-:W-:Y:S01]  /*c160*/  IMAD R169, R33, 0x2, R168 ;  /* 0x0000000221a97824 */ /* 0x000fe200078e02a8 */
[----:B------:R-:W2:Y:S04]  /*c170*/  LDSM.16.M88.4 R28, [R164+0x1400] ;  /* 0x00140000a41c783b */ /* 0x000ea80000000200 */
[----:B------:R-:W-:Y:S02]  /*c180*/  LDSM.16.M88.4 R8, [R169] ;  /* 0x00000000a908783b */ /* 0x000fe40000000200 */
[----:B------:R-:W-:-:S02]  /*c190*/  @P0 VIADD R167, R0, 0xffffffe0 ;  /* 0xffffffe000a70836 */ /* 0x000fc40000000000 */
[----:B------:R-:W-:Y:S04]  /*c1a0*/  LDSM.16.M88.4 R44, [R164+0x1800] ;  /* 0x00180000a42c783b */ /* 0x000fe80000000200 */
[----:B------:R-:W3:Y:S04]  /*c1b0*/  LDSM.16.M88.4 R24, [R167] ;  /* 0x00000000a718783b */ /* 0x000ee80000000200 */
[----:B------:R-:W4:Y:S04]  /*c1c0*/  LDSM.16.M88.4 R36, [R167+0x400] ;  /* 0x00040000a724783b */ /* 0x000f280000000200 */
        /* <DEDUP_REMOVED lines=8> */
[----:B--2---:R-:W-:Y:S10]  /*c250*/  HMMA.16816.F32 R20, R4, R28, RZ ;  /* 0x0000001c0414723c */ /* 0x004ff400000018ff */
[C---:B---3--:R-:W-:Y:S08]  /*c260*/  HMMA.16816.F32 R124, R8.reuse, R24, R16 ;  /* 0x00000018087c723c */ /* 0x048ff00000001810 */
[----:B------:R-:W-:Y:S06]  /*c270*/  HMMA.16816.F32 R12, R8, R26, R12 ;  /* 0x0000001a080c723c */ /* 0x000fec000000180c */
[----:B------:R-:W-:Y:S01]  /*c280*/  HMMA.16816.F32 R16, R4, R30, RZ ;  /* 0x0000001e0410723c */ /* 0x000fe200000018ff */
[----:B------:R-:W2:Y:S05]  /*c290*/  LDSM.16.M88.4 R28, [R167+0x800] ;  /* 0x00080000a71c783b */ /* 0x000eaa0000000200 */
[----:B----4-:R-:W-:Y:S04]  /*c2a0*/  HMMA.16816.F32 R24, R8, R36, R20 ;  /* 0x000000240818723c */ /* 0x010fe80000001814 */
[----:B------:R-:W-:-:S02]  /*c2b0*/  FMUL.FTZ R0, R126, UR9 ;  /* 0x000000097e007c20 */ /* 0x000fc40008410000 */
[----:B------:R-:W-:Y:S02]  /*c2c0*/  HMMA.16816.F32 R20, R4, R46, RZ ;  /* 0x0000002e0414723c */ /* 0x000fe400000018ff */
[----:B------:R3:W4:Y:S10]  /*c2d0*/  MUFU.TANH R213, R0 ;  /* 0x0000000000d57308 */ /* 0x0007340000002400 */
[----:B------:R-:W-:Y:S01]  /*c2e0*/  HMMA.16816.F32 R16, R8, R38, R16 ;  /* 0x000000260810723c */ /* 0x000fe20000001810 */
[----:B------:R-:W-:Y:S01]  /*c2f0*/  LDSM.16.M88.4 R36, [R164+0x2000] ;  /* 0x00200000a424783b */ /* 0x000fe20000000200 */
[----:B---3--:R-:W-:-:S04]  /*c300*/  FMUL.FTZ R0, R125, UR9 ;  /* 0x000000097d007c20 */ /* 0x008fc80008410000 */
[----:B------:R3:W5:Y:S02]  /*c310*/  MUFU.TANH R211, R0 ;  /* 0x0000000000d37308 */ /* 0x0007640000002400 */
[----:B---3--:R-:W-:-:S06]  /*c320*/  FMUL.FTZ R0, R127, UR9 ;  /* 0x000000097f007c20 */ /* 0x008fcc0008410000 */
[----:B------:R3:W-:Y:S02]  /*c330*/  MUFU.TANH R212, R0 ;  /* 0x0000000000d47308 */ /* 0x0007e40000002400 */
[----:B---3--:R-:W-:-:S06]  /*c340*/  FMUL.FTZ R0, R12, UR9 ;  /* 0x000000090c007c20 */ /* 0x008fcc0008410000 */
[----:B------:R3:W-:Y:S02]  /*c350*/  MUFU.TANH R209, R0 ;  /* 0x0000000000d17308 */ /* 0x0007e40000002400 */
[----:B---3--:R-:W-:-:S06]  /*c360*/  FMUL.FTZ R0, R13, UR9 ;  /* 0x000000090d007c20 */ /* 0x008fcc0008410000 */
[----:B------:R3:W-:Y:S02]  /*c370*/  MUFU.TANH R210, R0 ;  /* 0x0000000000d27308 */ /* 0x0007e40000002400 */
[----:B---3--:R-:W-:-:S06]  /*c380*/  FMUL.FTZ R0, R14, UR9 ;  /* 0x000000090e007c20 */ /* 0x008fcc0008410000 */
[----:B------:R3:W5:Y:S02]  /*c390*/  MUFU.TANH R208, R0 ;  /* 0x0000000000d07308 */ /* 0x0007640000002400 */
[----:B---3--:R-:W-:Y:S02]  /*c3a0*/  FMUL.FTZ R0, R15, UR9 ;  /* 0x000000090f007c20 */ /* 0x008fe40008410000 */
[----:B------:R-:W-:Y:S01]  /*c3b0*/  HMMA.16816.F32 R12, R4, R44, RZ ;  /* 0x0000002c040c723c */ /* 0x000fe200000018ff */
[----:B------:R-:W3:Y:S03]  /*c3c0*/  LDSM.16.M88.4 R44, [R167+0xc00] ;  /* 0x000c0000a72c783b */ /* 0x000ee60000000200 */
[----:B------:R1:W-:Y:S02]  /*c3d0*/  MUFU.TANH R207, R0 ;  /* 0x0000000000cf7308 */ /* 0x0003e40000002400 */
[----:B-1----:R-:W-:-:S06]  /*c3e0*/  FMUL.FTZ R0, R24, UR9 ;  /* 0x0000000918007c20 */ /* 0x002fcc0008410000 */
[----:B------:R1:W-:-:S12]  /*c3f0*/  MUFU.TANH R205, R0 ;  /* 0x0000000000cd7308 */ /* 0x0003d80000002400 */
[C---:B--2---:R-:W-:Y:S06]  /*c400*/  HMMA.16816.F32 R12, R8.reuse, R28, R12 ;  /* 0x0000001c080c723c */ /* 0x044fec000000180c */
[----:B------:R-:W-:Y:S06]  /*c410*/  HMMA.16816.F32 R28, R8, R30, R20 ;  /* 0x0000001e081c723c */ /* 0x000fec0000001814 */
[----:B------:R-:W-:Y:S01]  /*c420*/  HMMA.16816.F32 R20, R4, R42, RZ ;  /* 0x0000002a0414723c */ /* 0x000fe200000018ff */
[----:B-1----:R-:W-:-:S04]  /*c430*/  FMUL.FTZ R0, R25, UR9 ;  /* 0x0000000919007c20 */ /* 0x002fc80008410000 */
[----:B------:R1:W-:-:S15]  /*c440*/  MUFU.TANH R206, R0 ;  /* 0x0000000000ce7308 */ /* 0x0003de0000002400 */
[----:B------:R-:W-:-:S04]  /*c450*/  NOP ;  /* 0x0000000000007918 */ /* 0x000fc80000000000 */
[----:B---3--:R-:W-:Y:S01]  /*c460*/  HMMA.16816.F32 R20, R8, R46, R20 ;  /* 0x0000002e0814723c */ /* 0x008fe20000001814 */
        /* <DEDUP_REMOVED lines=15> */
[----:B----4-:R-:W-:-:S06]  /*c560*/  FMUL.FTZ R0, R12, UR9 ;  /* 0x000000090c007c20 */ /* 0x010fcc0008410000 */
[----:B------:R4:W3:Y:S02]  /*c570*/  MUFU.TANH R197, R0 ;  /* 0x0000000000c57308 */ /* 0x0008e40000002400 */
[----:B----4-:R-:W-:Y:S01]  /*c580*/  FMUL.FTZ R0, R13, UR9 ;  /* 0x000000090d007c20 */ /* 0x010fe20008410000 */
[----:B-1----:R-:W-:Y:S05]  /*c590*/  HMMA.16816.F32 R24, R8, R40, R24 ;  /* 0x000000280818723c */ /* 0x002fea0000001818 */
[----:B------:R1:W-:Y:S02]  /*c5a0*/  MUFU.TANH R199, R0 ;  /* 0x0000000000c77308 */ /* 0x0003e40000002400 */
[----:B-1----:R-:W-:-:S06]  /*c5b0*/  FMUL.FTZ R0, R14, UR9 ;  /* 0x000000090e007c20 */ /* 0x002fcc0008410000 */
[----:B------:R1:W-:Y:S02]  /*c5c0*/  MUFU.TANH R196, R0 ;  /* 0x0000000000c47308 */ /* 0x0003e40000002400 */
[----:B-1----:R-:W-:Y:S02]  /*c5d0*/  FMUL.FTZ R0, R15, UR9 ;  /* 0x000000090f007c20 */ /* 0x002fe40008410000 */
[----:B------:R-:W-:Y:S01]  /*c5e0*/  HMMA.16816.F32 R12, R8, R44, R16 ;  /* 0x0000002c080c723c */ /* 0x000fe20000001810 */
[----:B------:R-:W-:Y:S03]  /*c5f0*/  LDSM.16.M88.4 R44, [R167+0x1400] ;  /* 0x00140000a72c783b */ /* 0x000fe60000000200 */
[----:B------:R1:W4:Y:S02]  /*c600*/  MUFU.TANH R195, R0 ;  /* 0x0000000000c37308 */ /* 0x0003240000002400 */
[----:B------:R-:W-:Y:S01]  /*c610*/  HMMA.16816.F32 R16, R4, R38, RZ ;  /* 0x000000260410723c */ /* 0x000fe200000018ff */
[----:B------:R-:W-:Y:S01]  /*c620*/  LDSM.16.M88.4 R36, [R164+0x2c00] ;  /* 0x002c0000a424783b */ /* 0x000fe20000000200 */
[----:B-1----:R-:W-:-:S04]  /*c630*/  FMUL.FTZ R0, R28, UR9 ;  /* 0x000000091c007c20 */ /* 0x002fc80008410000 */
[----:B------:R1:W-:-:S15]  /*c640*/  MUFU.TANH R191, R0 ;  /* 0x0000000000bf7308 */ /* 0x0003de0000002400 */
[----:B------:R-:W-:-:S03]  /*c650*/  NOP ;  /* 0x0000000000007918 */ /* 0x000fc60000000000 */
[----:B------:R-:W-:Y:S01]  /*c660*/  HMMA.16816.F32 R40, R8, R42, R16 ;  /* 0x0000002a0828723c */ /* 0x000fe20000001810 */
[----:B-1----:R-:W-:-:S04]  /*c670*/  FMUL.FTZ R0, R29, UR9 ;  /* 0x000000091d007c20 */ /* 0x002fc80008410000 */
[----:B------:R1:W4:Y:S02]  /*c680*/  MUFU.TANH R194, R0 ;  /* 0x0000000000c27308 */ /* 0x0003240000002400 */
[----:B-1----:R-:W-:-:S06]  /*c690*/  FMUL.FTZ R0, R30, UR9 ;  /* 0x000000091e007c20 */ /* 0x002fcc0008410000 */
[----:B------:R1:W4:Y:S02]  /*c6a0*/  MUFU.TANH R190, R0 ;  /* 0x0000000000be7308 */ /* 0x0003240000002400 */
[----:B-1----:R-:W-:Y:S02]  /*c6b0*/  FMUL.FTZ R0, R31, UR9 ;  /* 0x000000091f007c20 */ /* 0x002fe40008410000 */
[----:B------:R-:W1:Y:S04]  /*c6c0*/  LDSM.16.M88.4 R28, [R164+0x2400] ;  /* 0x00240000a41c783b */ /* 0x000e680000000200 */
[----:B------:R5:W4:Y:S02]  /*c6d0*/  MUFU.TANH R193, R0 ;  /* 0x0000000000c17308 */ /* 0x000b240000002400 */
[----:B-----5:R-:W-:-:S06]  /*c6e0*/  FMUL.FTZ R0, R12, UR9 ;  /* 0x000000090c007c20 */ /* 0x020fcc0008410000 */
[----:B------:R5:W4:Y:S02]  /*c6f0*/  MUFU.TANH R186, R0 ;  /* 0x0000000000ba7308 */ /* 0x000b240000002400 */
[----:B-----5:R-:W-:Y:S01]  /*c700*/  FMUL.FTZ R0, R13, UR9 ;  /* 0x000000090d007c20 */ /* 0x020fe20008410000 */
[----:B-1----:R-:W-:Y:S05]  /*c710*/  HMMA.16816.F32 R16, R4, R30, RZ ;  /* 0x0000001e0410723c */ /* 0x002fea00000018ff */
[----:B------:R1:W-:Y:S02]  /*c720*/  MUFU.TANH R187, R0 ;  /* 0x0000000000bb7308 */ /* 0x0003e40000002400 */
[----:B-1----:R-:W-:-:S06]  /*c730*/  FMUL.FTZ R0, R14, UR9 ;  /* 0x000000090e007c20 */ /* 0x002fcc0008410000 */
[----:B------:R1:W5:Y:S11]  /*c740*/  MUFU.TANH R183, R0 ;  /* 0x0000000000b77308 */ /* 0x0003760000002400 */
[----:B------:R-:W-:Y:S06]  /*c750*/  HMMA.16816.F32 R48, R8, R46, R16 ;  /* 0x0000002e0830723c */ /* 0x000fec0000001810 */
[----:B------:R-:W-:Y:S01]  /*c760*/  HMMA.16816.F32 R16, R4, R38, RZ ;  /* 0x000000260410723c */ /* 0x000fe200000018ff */
[----:B-1----:R-:W-:-:S05]  /*c770*/  FMUL.FTZ R0, R15, UR9 ;  /* 0x000000090f007c20 */ /* 0x002fca0008410000 */
[----:B------:R-:W-:Y:S01]  /*c780*/  HMMA.16816.F32 R12, R4, R56, RZ ;  /* 0x00000038040c723c */ /* 0x000fe200000018ff */
[----:B------:R1:W5:Y:S02]  /*c790*/  MUFU.TANH R184, R0 ;  /* 0x0000000000b87308 */ /* 0x0003640000002400 */
[----:B-1----:R-:W-:-:S06]  /*c7a0*/  FMUL.FTZ R0, R20, UR9 ;  /* 0x0000000914007c20 */ /* 0x002fcc0008410000 */
[----:B------:R1:W5:-:S15]  /*c7b0*/  MUFU.TANH R181, R0 ;  /* 0x0000000000b57308 */ /* 0x00035e0000002400 */
        /* <DEDUP_REMOVED lines=8> */
[----:B------:R1:W5:Y:S02]  /*c840*/  MUFU.TANH R180, R0 ;  /* 0x0000000000b47308 */ /* 0x0003640000002400 */
[----:B-1----:R-:W-:Y:S02]  /*c850*/  FMUL.FTZ R0, R23, UR9 ;  /* 0x0000000917007c20 */ /* 0x002fe40008410000 */
[C---:B------:R-:W-:Y:S04]  /*c860*/  HMMA.16816.F32 R20, R4.reuse, R28, RZ ;  /* 0x0000001c0414723c */ /* 0x040fe800000018ff */
[----:B------:R1:W5:Y:S02]  /*c870*/  MUFU.TANH R125, R0 ;  /* 0x00000000007d7308 */ /* 0x0003640000002400 */
[----:B--2---:R-:W-:Y:S01]  /*c880*/  HMMA.16816.F32 R84, R4, R12, RZ ;  /* 0x0000000c0454723c */ /* 0x004fe200000018ff */
[----:B-1----:R-:W-:-:S05]  /*c890*/  FMUL.FTZ R0, R24, UR9 ;  /* 0x0000000918007c20 */ /* 0x002fca0008410000 */
[----:B------:R1:W2:-:S12]  /*c8a0*/  MUFU.TANH R178, R0 ;  /* 0x0000000000b27308 */ /* 0x0002980000002400 */
[----:B------:R-:W-:Y:S01]  /*c8b0*/  HMMA.16816.F32 R28, R8, R44, R20 ;  /* 0x0000002c081c723c */ /* 0x000fe20000001814 */
[----:B------:R-:W3:Y:S05]  /*c8c0*/  LDSM.16.M88.4 R44, [R167+0x1c00] ;  /* 0x001c0000a72c783b */ /* 0x000eea0000000200 */
[----:B------:R-:W-:Y:S01]  /*c8d0*/  HMMA.16816.F32 R20, R4, R36, RZ ;  /* 0x000000240414723c */ /* 0x000fe200000018ff */
[----:B------:R-:W4:Y:S01]  /*c8e0*/  LDSM.16.M88.4 R36, [R164+0x3800] ;  /* 0x00380000a424783b */ /* 0x000f220000000200 */
[----:B-1----:R-:W-:-:S04]  /*c8f0*/  FMUL.FTZ R0, R25, UR9 ;  /* 0x0000000919007c20 */ /* 0x002fc80008410000 */
[----:B------:R1:W-:Y:S02]  /*c900*/  MUFU.TANH R179, R0 ;  /* 0x0000000000b37308 */ /* 0x0003e40000002400 */
[----:B-1----:R-:W-:-:S06]  /*c910*/  FMUL.FTZ R0, R26, UR9 ;  /* 0x000000091a007c20 */ /* 0x002fcc0008410000 */
[----:B------:R1:W2:Y:S01]  /*c920*/  MUFU.TANH R126, R0 ;  /* 0x00000000007e7308 */ /* 0x0002a20000002400 */
[----:B---3--:R-:W-:Y:S01]  /*c930*/  HMMA.16816.F32 R68, R8, R46, R16 ;  /* 0x0000002e0844723c */ /* 0x008fe20000001810 */
[----:B------:R-:W3:Y:S05]  /*c940*/  LDSM.16.M88.4 R16, [R164+0x4800] ;  /* 0x00480000a410783b */ /* 0x000eea0000000200 */
[----:B----4-:R-:W-:Y:S01]  /*c950*/  HMMA.16816.F32 R76, R4, R36, RZ ;  /* 0x00000024044c723c */ /* 0x010fe200000018ff */
[----:B-1----:R-:W-:-:S05]  /*c960*/  FMUL.FTZ R0, R27, UR9 ;  /* 0x000000091b007c20 */ /* 0x002fca0008410000 */
[----:B------:R-:W-:Y:S01]  /*c970*/  HMMA.16816.F32 R24, R4, R58, RZ ;  /* 0x0000003a0418723c */ /* 0x000fe200000018ff */
[----:B------:R1:W4:Y:S02]  /*c980*/  MUFU.TANH R177, R0 ;  /* 0x0000000000b17308 */ /* 0x0003240000002400 */
[----:B-1----:R-:W-:-:S06]  /*c990*/  FMUL.FTZ R0, R40, UR9 ;  /* 0x0000000928007c20 */ /* 0x002fcc0008410000 */
[----:B------:R1:W4:-:S15]  /*c9a0*/  MUFU.TANH R175, R0 ;  /* 0x0000000000af7308 */ /* 0x00031e0000002400 */
[C---:B------:R-:W-:Y:S01]  /*c9b0*/  HMMA.16816.F32 R56, R8.reuse, R62, R24 ;  /* 0x0000003e0838723c */ /* 0x040fe20000001818 */
[----:B------:R-:W5:Y:S05]  /*c9c0*/  LDSM.16.M88.4 R24, [R164+0x4000] ;  /* 0x00400000a418783b */ /* 0x000f6a0000000200 */
[----:B------:R-:W-:Y:S01]  /*c9d0*/  HMMA.16816.F32 R60, R8, R44, R20 ;  /* 0x0000002c083c723c */ /* 0x000fe20000001814 */
[----:B------:R-:W2:Y:S05]  /*c9e0*/  LDSM.16.M88.4 R20, [R164+0x4400] ;  /* 0x00440000a414783b */ /* 0x000eaa0000000200 */
[----:B------:R-:W-:Y:S01]  /*c9f0*/  HMMA.16816.F32 R44, R4, R66, RZ ;  /* 0x00000042042c723c */ /* 0x000fe200000018ff */
[----:B-1----:R-:W-:-:S05]  /*ca00*/  FMUL.FTZ R0, R41, UR9 ;  /* 0x0000000929007c20 */ /* 0x002fca0008410000 */
[C---:B---3--:R-:W-:Y:S01]  /*ca10*/  HMMA.16816.F32 R92, R4.reuse, R16, RZ ;  /* 0x00000010045c723c */ /* 0x048fe200000018ff */
[----:B------:R1:W-:Y:S05]  /*ca20*/  MUFU.TANH R176, R0 ;  /* 0x0000000000b07308 */ /* 0x0003ea0000002400 */
[----:B------:R-:W-:Y:S01]  /*ca30*/  HMMA.16816.F32 R88, R4, R18, RZ ;  /* 0x000000120458723c */ /* 0x000fe200000018ff */
[----:B------:R-:W-:Y:S01]  /*ca40*/  LDSM.16.M88.4 R16, [R167+0x3000] ;  /* 0x00300000a710783b */ /* 0x000fe20000000200 */
[----:B-1----:R-:W-:-:S04]  /*ca50*/  FMUL.FTZ R0, R42, UR9 ;  /* 0x000000092a007c20 */ /* 0x002fc80008410000 */
[----:B------:R1:W3:Y:S01]  /*ca60*/  MUFU.TANH R136, R0 ;  /* 0x0000000000887308 */ /* 0x0002e20000002400 */
[C---:B-----5:R-:W-:Y:S06]  /*ca70*/  HMMA.16816.F32 R108, R4.reuse, R24, RZ ;  /* 0x00000018046c723c */ /* 0x060fec00000018ff */
[C---:B------:R-:W-:Y:S01]  /*ca80*/  HMMA.16816.F32 R112, R4.reuse, R26, RZ ;  /* 0x0000001a0470723c */ /* 0x040fe200000018ff */
[----:B------:R-:W-:Y:S05]  /*ca90*/  LDSM.16.M88.4 R24, [R167+0x2400] ;  /* 0x00240000a718783b */ /* 0x000fea0000000200 */
[----:B--2---:R-:W-:Y:S01]  /*caa0*/  HMMA.16816.F32 R116, R4, R20, RZ ;  /* 0x000000140474723c */ /* 0x004fe200000018ff */
[----:B-1----:R-:W-:-:S02]  /*cab0*/  FMUL.FTZ R0, R43, UR9 ;  /* 0x000000092b007c20 */ /* 0x002fc40008410000 */
[----:B------:R-:W1:Y:S03]  /*cac0*/  LDSM.16.M88.4 R40, [R164+0x3400] ;  /* 0x00340000a428783b */ /* 0x000e660000000200 */
[----:B------:R-:W-:Y:S01]  /*cad0*/  HMMA.16816.F32 R100, R4, R22, RZ ;  /* 0x000000160464723c */ /* 0x000fe200000018ff */
[----:B------:R2:W5:Y:S02]  /*cae0*/  MUFU.TANH R137, R0 ;  /* 0x0000000000897308 */ /* 0x0005640000002400 */
[----:B--2---:R-:W-:-:S06]  /*caf0*/  FMUL.FTZ R0, R28, UR9 ;  /* 0x000000091c007c20 */ /* 0x004fcc0008410000 */
[----:B------:R2:W5:Y:S02]  /*cb00*/  MUFU.TANH R55, R0 ;  /* 0x0000000000377308 */ /* 0x0005640000002400 */
[----:B--2---:R-:W-:Y:S01]  /*cb10*/  FMUL.FTZ R0, R29, UR9 ;  /* 0x000000091d007c20 */ /* 0x004fe20008410000 */
[C---:B-1----:R-:W-:Y:S05]  /*cb20*/  HMMA.16816.F32 R64, R4.reuse, R40, RZ ;  /* 0x000000280440723c */ /* 0x042fea00000018ff */
[----:B------:R1:W-:Y:S01]  /*cb30*/  MUFU.TANH R174, R0 ;  /* 0x0000000000ae7308 */ /* 0x0003e20000002400 */
[----:B------:R-:W-:Y:S01]  /*cb40*/  HMMA.16816.F32 R40, R4, R42, RZ ;  /* 0x0000002a0428723c */ /* 0x000fe200000018ff */
[----:B-1----:R-:W-:-:S06]  /*cb50*/  FMUL.FTZ R0, R30, UR9 ;  /* 0x000000091e007c20 */ /* 0x002fcc0008410000 */
[----:B------:R1:W2:Y:S11]  /*cb60*/  MUFU.TANH R138, R0 ;  /* 0x00000000008a7308 */ /* 0x0002b60000002400 */
[C---:B------:R-:W-:Y:S06]  /*cb70*/  HMMA.16816.F32 R20, R8.reuse, R24, R64 ;  /* 0x000000180814723c */ /* 0x040fec0000001840 */
[C---:B------:R-:W-:Y:S01]  /*cb80*/  HMMA.16816.F32 R40, R8.reuse, R26, R40 ;  /* 0x0000001a0828723c */ /* 0x040fe20000001828 */
[----:B------:R-:W4:Y:S05]  /*cb90*/  LDSM.16.M88.4 R24, [R167+0x3800] ;  /* 0x00380000a718783b */ /* 0x000f2a0000000200 */
[----:B------:R-:W-:Y:S01]  /*cba0*/  HMMA.16816.F32 R64, R8, R16, R108 ;  /* 0x000000100840723c */ /* 0x000fe2000000186c */
[----:B-1----:R-:W-:-:S02]  /*cbb0*/  FMUL.FTZ R0, R31, UR9 ;  /* 0x000000091f007c20 */ /* 0x002fc40008410000 */
[----:B------:R-:W1:Y:S03]  /*cbc0*/  LDSM.16.M88.4 R28, [R164+0x3c00] ;  /* 0x003c0000a41c783b */ /* 0x000e660000000200 */
[----:B------:R-:W-:Y:S01]  /*cbd0*/  HMMA.16816.F32 R16, R8, R18, R112 ;  /* 0x000000120810723c */ /* 0x000fe20000001870 */
[----:B------:R3:W2:Y:S05]  /*cbe0*/  MUFU.TANH R139, R0 ;  /* 0x00000000008b7308 */ /* 0x0006aa0000002400 */
[----:B------:R-:W-:-:S04]  /*cbf0*/  FMUL.FTZ R2, R21, UR9 ;  /* 0x0000000915027c20 */ /* 0x000fc80008410000 */
[----:B------:R5:W-:Y:S01]  /*cc00*/  MUFU.TANH R127, R2 ;  /* 0x00000002007f7308 */ /* 0x000be20000002400 */
[----:B---3--:R-:W-:-:S07]  /*cc10*/  FMUL.FTZ R0, R48, UR9 ;  /* 0x0000000930007c20 */ /* 0x008fce0008410000 */
[----:B------:R3:W2:Y:S01]  /*cc20*/  MUFU.TANH R173, R0 ;  /* 0x0000000000ad7308 */ /* 0x0006a20000002400 */
[----:B-----5:R-:W-:Y:S01]  /*cc30*/  FMUL.FTZ R2, R22, UR9 ;  /* 0x0000000916027c20 */ /* 0x020fe20008410000 */
[C---:B----4-:R-:W-:Y:S06]  /*cc40*/  HMMA.16816.F32 R92, R8.reuse, R24, R92 ;  /* 0x00000018085c723c */ /* 0x050fec000000185c */
[----:B------:R-:W-:Y:S01]  /*cc50*/  HMMA.16816.F32 R88, R8, R26, R88 ;  /* 0x0000001a0858723c */ /* 0x000fe20000001858 */
[----:B---3--:R-:W-:-:S05]  /*cc60*/  FMUL.FTZ R0, R49, UR9 ;  /* 0x0000000931007c20 */ /* 0x008fca0008410000 */
[C---:B-1----:R-:W-:Y:S01]  /*cc70*/  HMMA.16816.F32 R96, R4.reuse, R28, RZ ;  /* 0x0000001c0460723c */ /* 0x042fe200000018ff */
[----:B------:R1:W-:Y:S05]  /*cc80*/  MUFU.TANH R172, R0 ;  /* 0x0000000000ac7308 */ /* 0x0003ea0000002400 */
[----:B------:R-:W-:Y:S01]  /*cc90*/  HMMA.16816.F32 R104, R4, R30, RZ ;  /* 0x0000001e0468723c */ /* 0x000fe200000018ff */
[----:B------:R-:W-:Y:S01]  /*cca0*/  LDSM.16.M88.4 R28, [R167+0x2c00] ;  /* 0x002c0000a71c783b */ /* 0x000fe20000000200 */
[----:B-1----:R-:W-:-:S04]  /*ccb0*/  FMUL.FTZ R0, R50, UR9 ;  /* 0x0000000932007c20 */ /* 0x002fc80008410000 */
[----:B------:R1:W3:Y:S02]  /*ccc0*/  MUFU.TANH R140, R0 ;  /* 0x00000000008c7308 */ /* 0x0002e40000002400 */
[----:B-1----:R-:W-:Y:S02]  /*ccd0*/  FMUL.FTZ R0, R51, UR9 ;  /* 0x0000000933007c20 */ /* 0x002fe40008410000 */
[----:B------:R-:W-:Y:S01]  /*cce0*/  HMMA.16816.F32 R48, R4, R14, RZ ;  /* 0x0000000e0430723c */ /* 0x000fe200000018ff */
[----:B------:R-:W1:Y:S03]  /*ccf0*/  LDSM.16.M88.4 R12, [R167+0x3400] ;  /* 0x00340000a70c783b */ /* 0x000e660000000200 */
[----:B------:R4:W5:Y:S02]  /*cd00*/  MUFU.TANH R141, R0 ;  /* 0x00000000008d7308 */ /* 0x0009640000002400 */
[----:B----4-:R-:W-:-:S06]  /*cd10*/  FMUL.FTZ R0, R72, UR9 ;  /* 0x0000000948007c20 */ /* 0x010fcc0008410000 */
[----:B------:R4:W5:Y:S02]  /*cd20*/  MUFU.TANH R171, R0 ;  /* 0x0000000000ab7308 */ /* 0x0009640000002400 */
[----:B----4-:R-:W-:Y:S01]  /*cd30*/  FMUL.FTZ R0, R73, UR9 ;  /* 0x0000000949007c20 */ /* 0x010fe20008410000 */
[C---:B-1----:R-:W-:Y:S05]  /*cd40*/  HMMA.16816.F32 R116, R8.reuse, R12, R116 ;  /* 0x0000000c0874723c */ /* 0x042fea0000001874 */
[----:B------:R1:W-:Y:S01]  /*cd50*/  MUFU.TANH R170, R0 ;  /* 0x0000000000aa7308 */ /* 0x0003e20000002400 */
[----:B------:R-:W-:Y:S01]  /*cd60*/  HMMA.16816.F32 R100, R8, R14, R100 ;  /* 0x0000000e0864723c */ /* 0x000fe20000001864 */
[----:B-1----:R-:W-:-:S06]  /*cd70*/  FMUL.FTZ R0, R74, UR9 ;  /* 0x000000094a007c20 */ /* 0x002fcc0008410000 */
[----:B------:R1:W4:Y:S02]  /*cd80*/  MUFU.TANH R142, R0 ;  /* 0x00000000008e7308 */ /* 0x0003240000002400 */
[----:B-1----:R-:W-:Y:S02]  /*cd90*/  FMUL.FTZ R0, R75, UR9 ;  /* 0x000000094b007c20 */ /* 0x002fe40008410000 */
[----:B------:R-:W-:Y:S01]  /*cda0*/  HMMA.16816.F32 R72, R4, R38, RZ ;  /* 0x000000260448723c */ /* 0x000fe200000018ff */
[----:B------:R-:W1:Y:S03]  /*cdb0*/  LDSM.16.M88.4 R36, [R167+0x2800] ;  /* 0x00280000a724783b */ /* 0x000e660000000200 */
[----:B------:R2:W4:Y:S02]  /*cdc0*/  MUFU.TANH R143, R0 ;  /* 0x00000000008f7308 */ /* 0x0005240000002400 */
[----:B------:R-:W-:Y:S01]  /*cdd0*/  HMMA.16816.F32 R4, R8, R82, R44 ;  /* 0x000000520804723c */ /* 0x000fe2000000182c */
[----:B--2---:R-:W-:-:S05]  /*cde0*/  FMUL.FTZ R0, R56, UR9 ;  /* 0x0000000938007c20 */ /* 0x004fca0008410000 */
[----:B------:R2:W4:Y:S02]  /*cdf0*/  MUFU.TANH R165, R0 ;  /* 0x0000000000a57308 */ /* 0x0005240000002400 */
[----:B--2---:R-:W-:Y:S01]  /*ce00*/  FMUL.FTZ R0, R57, UR9 ;  /* 0x0000000939007c20 */ /* 0x004fe20008410000 */
[C---:B-1----:R-:W-:Y:S05]  /*ce10*/  HMMA.16816.F32 R44, R8.reuse, R36, R76 ;  /* 0x00000024082c723c */ /* 0x042fea000000184c */
[----:B------:R1:W-:Y:S04]  /*ce20*/  MUFU.TANH R166, R0 ;  /* 0x0000000000a67308 */ /* 0x0003e80000002400 */
[----:B------:R-:W-:Y:S04]  /*ce30*/  HMMA.16816.F32 R36, R8, R38, R72 ;  /* 0x000000260824723c */ /* 0x000fe80000001848 */
[----:B------:R2:W-:Y:S01]  /*ce40*/  MUFU.TANH R73, R2 ;  /* 0x0000000200497308 */ /* 0x0005e20000002400 */
[----:B-1----:R-:W-:-:S07]  /*ce50*/  FMUL.FTZ R0, R58, UR9 ;  /* 0x000000093a007c20 */ /* 0x002fce0008410000 */
[----:B------:R1:W4:Y:S01]  /*ce60*/  MUFU.TANH R144, R0 ;  /* 0x0000000000907308 */ /* 0x0003220000002400 */
[----:B--2---:R-:W-:Y:S02]  /*ce70*/  IMAD R2, R35, 0x20, R34 ;  /* 0x0000002023027824 */ /* 0x004fe400078e0222 */
[----:B-1----:R-:W-:Y:S02]  /*ce80*/  FMUL.FTZ R0, R59, UR9 ;  /* 0x000000093b007c20 */ /* 0x002fe40008410000 */
[----:B------:R-:W-:Y:S03]  /*ce90*/  HMMA.16816.F32 R56, R8, R28, R96 ;  /* 0x0000001c0838723c */ /* 0x000fe60000001860 */
[----:B------:R1:W2:Y:S02]  /*cea0*/  MUFU.TANH R146, R0 ;  /* 0x0000000000927308 */ /* 0x0002a40000002400 */
[----:B-1----:R-:W-:-:S06]  /*ceb0*/  FMUL.FTZ R0, R60, UR9 ;  /* 0x000000093c007c20 */ /* 0x002fcc0008410000 */
[----:B------:R1:W2:Y:S02]  /*cec0*/  MUFU.TANH R162, R0 ;  /* 0x0000000000a27308 */ /* 0x0002a40000002400 */
[----:B-1----:R-:W-:-:S06]  /*ced0*/  FMUL.FTZ R0, R61, UR9 ;  /* 0x000000093d007c20 */ /* 0x002fcc0008410000 */
[----:B------:R1:W-:Y:S02]  /*cee0*/  MUFU.TANH R163, R0 ;  /* 0x0000000000a37308 */ /* 0x0003e40000002400 */
[----:B-1----:R-:W-:-:S06]  /*cef0*/  FMUL.FTZ R0, R62, UR9 ;  /* 0x000000093e007c20 */ /* 0x002fcc0008410000 */
[----:B------:R1:W2:Y:S02]  /*cf00*/  MUFU.TANH R147, R0 ;  /* 0x0000000000937308 */ /* 0x0002a40000002400 */
[----:B-1----:R-:W-:Y:S02]  /*cf10*/  FMUL.FTZ R0, R63, UR9 ;  /* 0x000000093f007c20 */ /* 0x002fe40008410000 */
[----:B------:R-:W-:Y:S01]  /*cf20*/  HMMA.16816.F32 R60, R8, R30, R104 ;  /* 0x0000001e083c723c */ /* 0x000fe20000001868 */
[----:B------:R-:W1:Y:S03]  /*cf30*/  LDSM.16.M88.4 R28, [R167+0x3c00] ;  /* 0x003c0000a71c783b */ /* 0x000e660000000200 */
[----:B------:R3:W2:Y:S01]  /*cf40*/  MUFU.TANH R148, R0 ;  /* 0x0000000000947308 */ /* 0x0006a20000002400 */
[----:B------:R-:W-:-:S04]  /*cf50*/  DEPBAR.LE SB0, 0x0 ;  /* 0x000080000000791a */ /* 0x000fc80000000000 */
[----:B---3--:R-:W-:-:S04]  /*cf60*/  FMUL.FTZ R0, R68, UR9 ;  /* 0x0000000944007c20 */ /* 0x008fc80008410000 */
[----:B------:R3:W2:Y:S02]  /*cf70*/  MUFU.TANH R160, R0 ;  /* 0x0000000000a07308 */ /* 0x0006a40000002400 */
[----:B---3--:R-:W-:Y:S01]  /*cf80*/  FMUL.FTZ R0, R69, UR9 ;  /* 0x0000000945007c20 */ /* 0x008fe20008410000 */
[C---:B-1----:R-:W-:Y:S05]  /*cf90*/  HMMA.16816.F32 R84, R8.reuse, R28, R84 ;  /* 0x0000001c0854723c */ /* 0x042fea0000001854 */
[----:B------:R1:W-:Y:S01]  /*cfa0*/  MUFU.TANH R161, R0 ;  /* 0x0000000000a17308 */ /* 0x0003e20000002400 */
[----:B------:R-:W-:Y:S01]  /*cfb0*/  HMMA.16816.F32 R48, R8, R30, R48 ;  /* 0x0000001e0830723c */ /* 0x000fe20000001830 */
[----:B-1----:R-:W-:-:S06]  /*cfc0*/  FMUL.FTZ R0, R70, UR9 ;  /* 0x0000000946007c20 */ /* 0x002fcc0008410000 */
[----:B------:R1:W3:Y:S02]  /*cfd0*/  MUFU.TANH R149, R0 ;  /* 0x0000000000957308 */ /* 0x0002e40000002400 */
[----:B-1----:R-:W-:-:S06]  /*cfe0*/  FMUL.FTZ R0, R71, UR9 ;  /* 0x0000000947007c20 */ /* 0x002fcc0008410000 */
[----:B------:R1:W-:Y:S02]  /*cff0*/  MUFU.TANH R157, R0 ;  /* 0x00000000009d7308 */ /* 0x0003e40000002400 */
        /* <DEDUP_REMOVED lines=8> */
[----:B-1----:R-:W-:Y:S01]  /*d080*/  FMUL.FTZ R0, R4, UR9 ;  /* 0x0000000904007c20 */ /* 0x002fe20008410000 */
[----:B------:R-:W-:-:S05]  /*d090*/  IMAD R4, R54, 0x10, R214 ;  /* 0x0000001036047824 */ /* 0x000fca00078e02d6 */
[----:B------:R1:W3:Y:S02]  /*d0a0*/  MUFU.TANH R152, R0 ;  /* 0x0000000000987308 */ /* 0x0002e40000002400 */
[----:B-1----:R-:W-:Y:S01]  /*d0b0*/  FMUL.FTZ R0, R5, UR9 ;  /* 0x0000000905007c20 */ /* 0x002fe20008410000 */
[----:B------:R-:W-:-:S05]  /*d0c0*/  IMAD.SHL.U32 R5, R134, 0x2, RZ ;  /* 0x0000000286057824 */ /* 0x000fca00078e00ff */
[----:B------:R1:W-:Y:S01]  /*d0d0*/  MUFU.TANH R151, R0 ;  /* 0x0000000000977308 */ /* 0x0003e20000002400 */
[----:B------:R-:W-:Y:S01]  /*d0e0*/  LOP3.LUT R5, R5, 0x6, RZ, 0xc0, !PT ;  /* 0x0000000605057812 */ /* 0x000fe200078ec0ff */
[----:B-1----:R-:W-:Y:S01]  /*d0f0*/  FMUL.FTZ R0, R6, UR9 ;  /* 0x0000000906007c20 */ /* 0x002fe20008410000 */
[----:B------:R-:W-:-:S05]  /*d100*/  FMUL.FTZ R6, R40, UR9 ;  /* 0x0000000928067c20 */ /* 0x000fca0008410000 */
[----:B------:R1:W-:Y:S08]  /*d110*/  MUFU.TANH R75, R0 ;  /* 0x00000000004b7308 */ /* 0x0003f00000002400 */
[----:B------:R-:W-:Y:S01]  /*d120*/  MUFU.TANH R79, R6 ;  /* 0x00000006004f7308 */ /* 0x000fe20000002400 */
[----:B-1----:R-:W-:Y:S01]  /*d130*/  FMUL.FTZ R0, R7, UR9 ;  /* 0x0000000907007c20 */ /* 0x002fe20008410000 */
[----:B------:R-:W-:-:S06]  /*d140*/  FMUL.FTZ R7, R41, UR9 ;  /* 0x0000000929077c20 */ /* 0x000fcc0008410000 */
[----:B------:R1:W-:Y:S08]  /*d150*/  MUFU.TANH R145, R0 ;  /* 0x0000000000917308 */ /* 0x0003f00000002400 */
[----:B------:R5:W-:Y:S01]  /*d160*/  MUFU.TANH R78, R7 ;  /* 0x00000007004e7308 */ /* 0x000be20000002400 */
[----:B-1----:R-:W-:-:S07]  /*d170*/  FMUL.FTZ R0, R20, UR9 ;  /* 0x0000000914007c20 */ /* 0x002fce0008410000 */
[----:B------:R1:W3:Y:S01]  /*d180*/  MUFU.TANH R74, R0 ;  /* 0x00000000004a7308 */ /* 0x0002e20000002400 */
[----:B-----5:R-:W-:-:S07]  /*d190*/  FMUL.FTZ R7, R43, UR9 ;  /* 0x000000092b077c20 */ /* 0x020fce0008410000 */
[----:B------:R5:W-:Y:S01]  /*d1a0*/  MUFU.TANH R8, R7 ;  /* 0x0000000700087308 */ /* 0x000be20000002400 */
[----:B-1----:R-:W-:-:S05]  /*d1b0*/  LOP3.LUT R0, R192, 0xffffffe0, RZ, 0xc0, !PT ;  /* 0xffffffe0c0007812 */ /* 0x002fca00078ec0ff */
[----:B------:R-:W-:Y:S02]  /*d1c0*/  IMAD.IADD R0, R134, 0x1, -R0 ;  /* 0x0000000186007824 */ /* 0x000fe400078e0a00 */
[----:B-----5:R-:W-:-:S03]  /*d1d0*/  FMUL.FTZ R7, R44, UR9 ;  /* 0x000000092c077c20 */ /* 0x020fc60008410000 */
[----:B------:R-:W-:Y:S01]  /*d1e0*/  SHF.R.S32.HI R3, RZ, 0x1f, R0 ;  /* 0x0000001fff037819 */ /* 0x000fe20000011400 */
[----:B------:R1:W-:Y:S03]  /*d1f0*/  MUFU.TANH R80, R7 ;  /* 0x0000000700507308 */ /* 0x0003e60000002400 */
[----:B------:R-:W-:Y:S01]  /*d200*/  LEA.HI R0, R3, R0, RZ, 0x2 ;  /* 0x0000000003007211 */ /* 0x000fe200078f10ff */
[----:B------:R-:W-:-:S03]  /*d210*/  FMUL.FTZ R3, R23, UR9 ;  /* 0x0000000917037c20 */ /* 0x000fc60008410000 */
[----:B------:R-:W-:Y:S01]  /*d220*/  SHF.R.S32.HI R0, RZ, 0x2, R0 ;  /* 0x00000002ff007819 */ /* 0x000fe20000011400 */
[----:B------:R5:W3:Y:S03]  /*d230*/  MUFU.TANH R21, R3 ;  /* 0x0000000300157308 */ /* 0x000ae60000002400 */
[----:B------:R-:W-:-:S04]  /*d240*/  IADD3 R0, R4, 0x1, R0 ;  /* 0x0000000104007810 */ /* 0x000fc80007ffe000 */
[----:B------:R-:W-:Y:S01]  /*d250*/  IADD3 R4, R128, R0, -R215 ;  /* 0x0000000080047210 */ /* 0x000fe20007ffe8d7 */
[----:B------:R-:W-:Y:S02]  /*d260*/  IMAD.IADD R0, R32, 0x1, R2 ;  /* 0x0000000120007824 */ /* 0x000fe400078e0202 */
[----:B-1----:R-:W-:Y:S02]  /*d270*/  FMUL.FTZ R7, R45, UR9 ;  /* 0x000000092d077c20 */ /* 0x002fe40008410000 */
[----:B------:R-:W-:Y:S02]  /*d280*/  VIADD R2, R4, UR8 ;  /* 0x0000000804027c36 */ /* 0x000fe40008000000 */
[----:B------:R1:W3:Y:S03]  /*d290*/  MUFU.TANH R77, R7 ;  /* 0x00000007004d7308 */ /* 0x0002e60000002400 */
[C---:B------:R-:W-:Y:S01]  /*d2a0*/  VIMNMX R4, R2.reuse, R128, PT ;  /* 0x0000008002047248 */ /* 0x040fe20003fe0100 */
[----:B-----5:R-:W-:Y:S01]  /*d2b0*/  IMAD.IADD R3, R129, 0x1, R5 ;  /* 0x0000000181037824 */ /* 0x020fe200078e0205 */
[----:B------:R-:W-:-:S03]  /*d2c0*/  VIADDMNMX R2, R2, 0x8, R128, PT ;  /* 0x0000000802027846 */ /* 0x000fc60003800180 */
[C---:B------:R-:W-:Y:S01]  /*d2d0*/  VIADD R5, R3.reuse, 0x1 ;  /* 0x0000000103057836 */ /* 0x040fe20000000000 */
[----:B------:R-:W-:Y:S01]  /*d2e0*/  BAR.SYNC.DEFER_BLOCKING 0x0 ;  /* 0x0000000000007b1d */ /* 0x000fe20000010000 */
[C---:B------:R-:W-:Y:S01]  /*d2f0*/  VIADD R6, R3.reuse, 0x8 ;  /* 0x0000000803067836 */ /* 0x040fe20000000000 */
[----:B------:R-:W-:Y:S02]  /*d300*/  ISETP.GE.AND P0, PT, R3, R2, PT ;  /* 0x000000020300720c */ /* 0x000fe40003f06270 */
[C---:B------:R-:W-:Y:S02]  /*d310*/  ISETP.GE.AND P6, PT, R5.reuse, R4, PT ;  /* 0x000000040500720c */ /* 0x040fe40003fc6270 */
[----:B------:R-:W-:Y:S01]  /*d320*/  ISETP.GE.AND P1, PT, R5, R2, PT ;  /* 0x000000020500720c */ /* 0x000fe20003f26270 */
[----:B------:R-:W-:Y:S01]  /*d330*/  VIADD R5, R3, 0x9 ;  /* 0x0000000903057836 */ /* 0x000fe20000000000 */
[C---:B------:R-:W-:Y:S01]  /*d340*/  ISETP.GE.AND P3, PT, R6.reuse, R4, PT ;  /* 0x000000040600720c */ /* 0x040fe20003f66270 */
[----:B-1----:R-:W-:Y:S01]  /*d350*/  FMUL.FTZ R7, R47, UR9 ;  /* 0x000000092f077c20 */ /* 0x002fe20008410000 */
[----:B------:R-:W-:Y:S01]  /*d360*/  ISETP.GE.AND P5, PT, R6, R2, PT ;  /* 0x000000020600720c */ /* 0x000fe20003fa6270 */
[----:B------:R-:W-:Y:S01]  /*d370*/  FMUL.FTZ R6, R42, UR9 ;  /* 0x000000092a067c20 */ /* 0x000fe20008410000 */
[C---:B------:R-:W-:Y:S01]  /*d380*/  ISETP.GE.AND P2, PT, R5.reuse, R4, PT ;  /* 0x000000040500720c */ /* 0x040fe20003f46270 */
[----:B------:R1:W-:Y:S01]  /*d390*/  MUFU.TANH R72, R7 ;  /* 0x0000000700487308 */ /* 0x0003e20000002400 */
[----:B------:R-:W-:Y:S01]  /*d3a0*/  ISETP.GE.AND P4, PT, R5, R2, PT ;  /* 0x000000020500720c */ /* 0x000fe20003f86270 */
[----:B------:R-:W-:Y:S01]  /*d3b0*/  VIADD R5, R3, 0x10 ;  /* 0x0000001003057836 */ /* 0x000fe20000000000 */
[----:B------:R-:W-:-:S02]  /*d3c0*/  FSEL R106, R213, -INF , !P0 ;  /* 0xff800000d56a7808 */ /* 0x000fc40004000000 */
[----:B------:R-:W-:Y:S02]  /*d3d0*/  FSEL R82, R211, -INF , !P6 ;  /* 0xff800000d3527808 */ /* 0x000fe40007000000 */
[C---:B------:R-:W-:Y:S01]  /*d3e0*/  ISETP.GE.AND P0, PT, R5.reuse, R4, PT ;  /* 0x000000040500720c */ /* 0x040fe20003f06270 */
[----:B------:R5:W3:Y:S01]  /*d3f0*/  MUFU.TANH R20, R6 ;  /* 0x0000000600147308 */ /* 0x000ae20000002400 */
[----:B------:R-:W-:Y:S01]  /*d400*/  ISETP.GE.AND P6, PT, R5, R2, PT ;  /* 0x000000020500720c */ /* 0x000fe20003fc6270 */
[----:B------:R-:W-:Y:S01]  /*d410*/  VIADD R5, R3, 0x18 ;  /* 0x0000001803057836 */ /* 0x000fe20000000000 */
[----:B------:R-:W-:Y:S02]  /*d420*/  FSEL R120, R208, -INF , !P5 ;  /* 0xff800000d0787808 */ /* 0x000fe40006800000 */
[----:B------:R-:W-:Y:S02]  /*d430*/  FSEL R99, R210, -INF , !P2 ;  /* 0xff800000d2637808 */ /* 0x000fe40005000000 */
[----:B------:R-:W-:-:S02]  /*d440*/  FSEL R105, R212, -INF , !P1 ;  /* 0xff800000d4697808 */ /* 0x000fc40004800000 */
[C---:B------:R-:W-:Y:S01]  /*d450*/  ISETP.GE.AND P5, PT, R5.reuse, R4, PT ;  /* 0x000000040500720c */ /* 0x040fe20003fa6270 */
[----:B-1----:R-:W-:Y:S01]  /*d460*/  FMUL.FTZ R7, R36, UR9 ;  /* 0x0000000924077c20 */ /* 0x002fe20008410000 */
[----:B------:R-:W-:Y:S01]  /*d470*/  ISETP.GE.AND P2, PT, R5, R2, PT ;  /* 0x000000020500720c */ /* 0x000fe20003f46270 */
[----:B------:R-:W-:Y:S01]  /*d480*/  VIADD R5, R3, 0x20 ;  /* 0x0000002003057836 */ /* 0x000fe20000000000 */
[----:B------:R-:W-:Y:S01]  /*d490*/  FSEL R104, R209, -INF , !P3 ;  /* 0xff800000d1687808 */ /* 0x000fe20005800000 */
[----:B------:R1:W-:Y:S01]  /*d4a0*/  MUFU.TANH R41, R7 ;  /* 0x0000000700297308 */ /* 0x0003e20000002400 */
[----:B------:R-:W-:Y:S01]  /*d4b0*/  FSEL R111, R203, -INF , !P6 ;  /* 0xff800000cb6f7808 */ /* 0x000fe20007000000 */
[----:B-----5:R-:W-:Y:S01]  /*d4c0*/  VIADD R6, R3, 0x11 ;  /* 0x0000001103067836 */ /* 0x020fe20000000000 */
[----:B------:R-:W-:Y:S02]  /*d4d0*/  ISETP.GE.AND P6, PT, R5, R4, PT ;  /* 0x000000040500720c */ /* 0x000fe40003fc6270 */
[----:B------:R-:W-:-:S02]  /*d4e0*/  FSEL R115, R207, -INF , !P4 ;  /* 0xff800000cf737808 */ /* 0x000fc40006000000 */
[C---:B------:R-:W-:Y:S02]  /*d4f0*/  ISETP.GE.AND P1, PT, R6.reuse, R4, PT ;  /* 0x000000040600720c */ /* 0x040fe40003f26270 */
[-C--:B------:R-:W-:Y:S01]  /*d500*/  ISETP.GE.AND P3, PT, R6, R2.reuse, PT ;  /* 0x000000020600720c */ /* 0x080fe20003f66270 */
[----:B------:R-:W-:Y:S01]  /*d510*/  VIADD R6, R3, 0x19 ;  /* 0x0000001903067836 */ /* 0x000fe20000000000 */
[----:B------:R-:W-:Y:S02]  /*d520*/  FSEL R97, R206, -INF , !P1 ;  /* 0xff800000ce617808 */ /* 0x000fe40004800000 */
[----:B------:R-:W-:Y:S01]  /*d530*/  ISETP.GE.AND P1, PT, R5, R2, PT ;  /* 0x000000020500720c */ /* 0x000fe20003f26270 */
[----:B------:R-:W-:Y:S01]  /*d540*/  VIADD R5, R3, 0x21 ;  /* 0x0000002103057836 */ /* 0x000fe20000000000 */
[----:B------:R-:W-:Y:S01]  /*d550*/  FSEL R98, R205, -INF , !P0 ;  /* 0xff800000cd627808 */ /* 0x000fe20004000000 */
[----:B-1----:R-:W-:Y:S01]  /*d560*/  FMUL.FTZ R7, R37, UR9 ;  /* 0x0000000925077c20 */ /* 0x002fe20008410000 */
[----:B------:R-:W-:-:S02]  /*d570*/  ISETP.GE.AND P4, PT, R6, R4, PT ;  /* 0x000000040600720c */ /* 0x000fc40003f86270 */
[----:B------:R-:W-:Y:S01]  /*d580*/  ISETP.GE.AND P0, PT, R6, R2, PT ;  /* 0x000000020600720c */ /* 0x000fe20003f06270 */
        /* <DEDUP_REMOVED lines=8> */
[----:B------:R5:W3:Y:S01]  /*d610*/  MUFU.TANH R42, R6 ;  /* 0x00000006002a7308 */ /* 0x000ae20000002400 */
[----:B------:R-:W-:-:S02]  /*d620*/  FSEL R81, R197, -INF , !P6 ;  /* 0xff800000c5517808 */ /* 0x000fc40007000000 */
[----:B------:R-:W-:Y:S02]  /*d630*/  FSEL R107, R201, -INF , !P2 ;  /* 0xff800000c96b7808 */ /* 0x000fe40005000000 */
[----:B------:R-:W-:Y:S02]  /*d640*/  FSEL R83, R202, -INF , !P4 ;  /* 0xff800000ca537808 */ /* 0x000fe40006000000 */
[C---:B------:R-:W-:Y:S02]  /*d650*/  ISETP.GE.AND P0, PT, R5.reuse, R4, PT ;  /* 0x000000040500720c */ /* 0x040fe40003f06270 */
[----:B------:R-:W-:Y:S01]  /*d660*/  ISETP.GE.AND P6, PT, R5, R2, PT ;  /* 0x000000020500720c */ /* 0x000fe20003fc6270 */
[----:B------:R-:W-:Y:S01]  /*d670*/  VIADD R5, R3, 0x31 ;  /* 0x0000003103057836 */ /* 0x000fe20000000000 */
[----:B------:R-:W-:Y:S01]  /*d680*/  FSEL R114, R195, -INF , !P5 ;  /* 0xff800000c3727808 */ /* 0x000fe20006800000 */
[----:B-1----:R-:W-:Y:S01]  /*d690*/  FMUL.FTZ R7, R39, UR9 ;  /* 0x0000000927077c20 */ /* 0x002fe20008410000 */
[----:B------:R-:W-:-:S02]  /*d6a0*/  FSEL R110, R196, -INF , !P1 ;  /* 0xff800000c46e7808 */ /* 0x000fc40004800000 */
[----:B------:R-:W-:Y:S01]  /*d6b0*/  FSEL R76, R199, -INF , !P3 ;  /* 0xff800000c74c7808 */ /* 0x000fe20005800000 */
[----:B------:R1:W-:Y:S01]  /*d6c0*/  MUFU.TANH R37, R7 ;  /* 0x0000000700257308 */ /* 0x0003e20000002400 */
[----:B-----5:R-:W-:Y:S01]  /*d6d0*/  VIADD R6, R3, 0x28 ;  /* 0x0000002803067836 */ /* 0x020fe20000000000 */
[-C--:B------:R-:W-:Y:S02]  /*d6e0*/  ISETP.GE.AND P5, PT, R5, R4.reuse, PT ;  /* 0x000000040500720c */ /* 0x080fe40003fa6270 */
[----:B------:R-:W-:Y:S02]  /*d6f0*/  FSEL R69, R194, -INF , !P0 ;  /* 0xff800000c2457808 */ /* 0x000fe40004000000 */
[C---:B------:R-:W-:Y:S02]  /*d700*/  ISETP.GE.AND P2, PT, R6.reuse, R4, PT ;  /* 0x000000040600720c */ /* 0x040fe40003f46270 */
[----:B------:R-:W-:Y:S01]  /*d710*/  ISETP.GE.AND P4, PT, R6, R2, PT ;  /* 0x000000020600720c */ /* 0x000fe20003f86270 */
[----:B------:R-:W-:Y:S01]  /*d720*/  VIADD R6, R3, 0x30 ;  /* 0x0000003003067836 */ /* 0x000fe20000000000 */
[----:B------:R-:W-:-:S02]  /*d730*/  FSEL R71, R191, -INF , !P2 ;  /* 0xff800000bf477808 */ /* 0x000fc40005000000 */
[----:B------:R-:W-:Y:S01]  /*d740*/  ISETP.GE.AND P2, PT, R5, R2, PT ;  /* 0x000000020500720c */ /* 0x000fe20003f46270 */
[----:B------:R-:W-:Y:S01]  /*d750*/  VIADD R5, R3, 0x38 ;  /* 0x0000003803057836 */ /* 0x000fe20000000000 */
[C---:B------:R-:W-:Y:S02]  /*d760*/  ISETP.GE.AND P1, PT, R6.reuse, R4, PT ;  /* 0x000000040600720c */ /* 0x040fe40003f26270 */
[----:B------:R-:W-:Y:S01]  /*d770*/  ISETP.GE.AND P3, PT, R6, R2, PT ;  /* 0x000000020600720c */ /* 0x000fe20003f66270 */
[----:B------:R-:W-:Y:S01]  /*d780*/  FMUL.FTZ R6, R38, UR9 ;  /* 0x0000000926067c20 */ /* 0x000fe20008410000 */
[----:B------:R-:W-:Y:S01]  /*d790*/  FSEL R109, R190, -INF , !P4 ;  /* 0xff800000be6d7808 */ /* 0x000fe20006000000 */
[----:B-1----:R-:W-:Y:S01]  /*d7a0*/  FMUL.FTZ R7, R56, UR9 ;  /* 0x0000000938077c20 */ /* 0x002fe20008410000 */
[C---:B------:R-:W-:Y:S01]  /*d7b0*/  ISETP.GE.AND P4, PT, R5.reuse, R4, PT ;  /* 0x000000040500720c */ /* 0x040fe20003f86270 */
[----:B------:R1:W5:Y:S01]  /*d7c0*/  MUFU.TANH R36, R6 ;  /* 0x0000000600247308 */ /* 0x0003620000002400 */
[----:B------:R-:W-:Y:S01]  /*d7d0*/  ISETP.GE.AND P0, PT, R5, R2, PT ;  /* 0x000000020500720c */ /* 0x000fe20003f06270 */
[----:B------:R-:W-:Y:S01]  /*d7e0*/  VIADD R5, R3, 0x40 ;  /* 0x0000004003057836 */ /* 0x000fe20000000000 */
[----:B------:R-:W-:-:S02]  /*d7f0*/  FSEL R113, R193, -INF , !P6 ;  /* 0xff800000c1717808 */ /* 0x000fc40007000000 */
[----:B------:R-:W-:Y:S02]  /*d800*/  FSEL R68, R186, -INF , !P1 ;  /* 0xff800000ba447808 */ /* 0x000fe40004800000 */
[----:B------:R-:W-:Y:S01]  /*d810*/  FSEL R121, R183, -INF , !P3 ;  /* 0xff800000b7797808 */ /* 0x000fe20005800000 */
[----:B------:R4:W5:Y:S01]  /*d820*/  MUFU.TANH R35, R7 ;  /* 0x0000000700237308 */ /* 0x0009620000002400 */
        /* <DEDUP_REMOVED lines=11> */
[-C--:B------:R-:W-:Y:S01]  /*d8e0*/  ISETP.GE.AND P0, PT, R5, R4.reuse, PT ;  /* 0x000000040500720c */ /* 0x080fe20003f06270 */
[----:B------:R-:W-:Y:S01]  /*d8f0*/  VIADD R180, R167, 0x1400 ;  /* 0x00001400a7b47836 */ /* 0x000fe20000000000 */
[----:B------:R-:W-:-:S02]  /*d900*/  ISETP.GE.AND P6, PT, R6, R4, PT ;  /* 0x000000040600720c */ /* 0x000fc40003fc6270 */
[-C--:B------:R-:W-:Y:S01]  /*d910*/  ISETP.GE.AND P1, PT, R6, R2.reuse, PT ;  /* 0x000000020600720c */ /* 0x080fe20003f26270 */
[----:B------:R-:W-:Y:S01]  /*d920*/  VIADD R6, R3, 0x41 ;  /* 0x0000004103067836 */ /* 0x000fe20000000000 */
[----:B------:R-:W-:Y:S01]  /*d930*/  FSEL R43, R182, -INF , !P6 ;  /* 0xff800000b62b7808 */ /* 0x000fe20007000000 */
[----:B----4-:R-:W-:Y:S01]  /*d940*/  FMUL.FTZ R7, R57, UR9 ;  /* 0x0000000939077c20 */ /* 0x010fe20008410000 */
[----:B------:R-:W-:Y:S01]  /*d950*/  ISETP.GE.AND P6, PT, R5, R2, PT ;  /* 0x000000020500720c */ /* 0x000fe20003fc6270 */
[----:B------:R-:W-:Y:S01]  /*d960*/  VIADD R5, R3, 0x49 ;  /* 0x0000004903057836 */ /* 0x000fe20000000000 */
[C---:B------:R-:W-:Y:S01]  /*d970*/  ISETP.GE.AND P2, PT, R6.reuse, R4, PT ;  /* 0x000000040600720c */ /* 0x040fe20003f46270 */
[----:B------:R1:W4:Y:S01]  /*d980*/  MUFU.TANH R34, R7 ;  /* 0x0000000700227308 */ /* 0x0003220000002400 */
[----:B------:R-:W-:Y:S01]  /*d990*/  ISETP.GE.AND P4, PT, R6, R2, PT ;  /* 0x000000020600720c */ /* 0x000fe20003f86270 */
[----:B------:R-:W-:Y:S01]  /*d9a0*/  FMUL.FTZ R6, R58, UR9 ;  /* 0x000000093a067c20 */ /* 0x000fe20008410000 */
[----:B------:R-:W-:Y:S01]  /*d9b0*/  FSEL R125, R125, -INF , !P1 ;  /* 0xff8000007d7d7808 */ /* 0x000fe20004800000 */
[C---:B------:R-:W-:Y:S01]  /*d9c0*/  VIADD R182, R167.reuse, 0xc00 ;  /* 0x00000c00a7b67836 */ /* 0x040fe20000000000 */
        /* <DEDUP_REMOVED lines=9> */
[----:B------:R-:W-:Y:S01]  /*da60*/  FSEL R128, R177, -INF , !P4 ;  /* 0xff800000b1807808 */ /* 0x000fe20006000000 */
[----:B------:R-:W-:Y:S02]  /*da70*/  VIADD R177, R167, 0x2000 ;  /* 0x00002000a7b17836 */ /* 0x000fe40000000000 */
[----:B-1----:R-:W-:Y:S01]  /*da80*/  FMUL.FTZ R7, R59, UR9 ;  /* 0x000000093b077c20 */ /* 0x002fe20008410000 */
[----:B------:R-:W-:Y:S01]  /*da90*/  FSEL R46, R175, -INF , !P0 ;  /* 0xff800000af2e7808 */ /* 0x000fe20004000000 */
[----:B------:R-:W-:Y:S01]  /*daa0*/  VIADD R175, R167, 0x2800 ;  /* 0x00002800a7af7836 */ /* 0x000fe20000000000 */
[C---:B------:R-:W-:Y:S01]  /*dab0*/  ISETP.GE.AND P4, PT, R5.reuse, R4, PT ;  /* 0x000000040500720c */ /* 0x040fe20003f86270 */
[----:B------:R1:W-:Y:S01]  /*dac0*/  MUFU.TANH R31, R7 ;  /* 0x00000007001f7308 */ /* 0x0003e20000002400 */
[----:B------:R-:W-:Y:S01]  /*dad0*/  ISETP.GE.AND P0, PT, R5, R2, PT ;  /* 0x000000020500720c */ /* 0x000fe20003f06270 */
[C---:B------:R-:W-:Y:S01]  /*dae0*/  VIADD R5, R3.reuse, 0x59 ;  /* 0x0000005903057836 */ /* 0x040fe20000000000 */
[----:B------:R-:W-:Y:S01]  /*daf0*/  FSEL R136, R136, -INF , !P6 ;  /* 0xff80000088887808 */ /* 0x000fe20007000000 */
[----:B--2---:R-:W-:Y:S01]  /*db00*/  VIADD R6, R3, 0x50 ;  /* 0x0000005003067836 */ /* 0x004fe20000000000 */
[----:B------:R-:W-:Y:S01]  /*db10*/  FSEL R45, R176, -INF , !P1 ;  /* 0xff800000b02d7808 */ /* 0x000fe20004800000 */
[----:B------:R-:W-:Y:S01]  /*db20*/  VIADD R176, R167, 0x2400 ;  /* 0x00002400a7b07836 */ /* 0x000fe20000000000 */
[----:B------:R-:W-:-:S02]  /*db30*/  FSEL R137, R137, -INF , !P3 ;  /* 0xff80000089897808 */ /* 0x000fc40005800000 */
[C---:B------:R-:W-:Y:S02]  /*db40*/  ISETP.GE.AND P5, PT, R6.reuse, R4, PT ;  /* 0x000000040600720c */ /* 0x040fe40003fa6270 */
[----:B------:R-:W-:Y:S01]  /*db50*/  ISETP.GE.AND P2, PT, R6, R2, PT ;  /* 0x000000020600720c */ /* 0x000fe20003f46270 */
[----:B------:R-:W-:Y:S01]  /*db60*/  VIADD R6, R3, 0x58 ;  /* 0x0000005803067836 */ /* 0x000fe20000000000 */
[----:B------:R-:W-:Y:S02]  /*db70*/  FSEL R55, R55, -INF , !P5 ;  /* 0xff80000037377808 */ /* 0x000fe40006800000 */
[CC--:B------:R-:W-:Y:S01]  /*db80*/  ISETP.GE.AND P3, PT, R5.reuse, R4.reuse, PT ;  /* 0x000000040500720c */ /* 0x0c0fe20003f66270 */
[----:B-1----:R-:W-:Y:S01]  /*db90*/  FMUL.FTZ R7, R60, UR9 ;  /* 0x000000093c077c20 */ /* 0x002fe20008410000 */
[C---:B------:R-:W-:Y:S02]  /*dba0*/  ISETP.GE.AND P6, PT, R6.reuse, R4, PT ;  /* 0x000000040600720c */ /* 0x040fe40003fc6270 */
[-C--:B------:R-:W-:Y:S01]  /*dbb0*/  ISETP.GE.AND P1, PT, R6, R2.reuse, PT ;  /* 0x000000020600720c */ /* 0x080fe20003f26270 */
[----:B------:R-:W-:Y:S01]  /*dbc0*/  FMUL.FTZ R6, R62, UR9 ;  /* 0x000000093e067c20 */ /* 0x000fe20008410000 */
[----:B------:R-:W-:Y:S01]  /*dbd0*/  ISETP.GE.AND P5, PT, R5, R2, PT ;  /* 0x000000020500720c */ /* 0x000fe20003fa6270 */
[----:B------:R1:W-:Y:S01]  /*dbe0*/  MUFU.TANH R15, R7 ;  /* 0x00000007000f7308 */ /* 0x0003e20000002400 */
[----:B------:R-:W-:Y:S01]  /*dbf0*/  VIADD R5, R3, 0x60 ;  /* 0x0000006003057836 */ /* 0x000fe20000000000 */
[----:B------:R-:W-:-:S02]  /*dc00*/  FSEL R138, R138, -INF , !P2 ;  /* 0xff8000008a8a7808 */ /* 0x000fc40005000000 */
[----:B------:R-:W-:Y:S01]  /*dc10*/  FSEL R54, R174, -INF , !P4 ;  /* 0xff800000ae367808 */ /* 0x000fe20006000000 */
[----:B------:R-:W-:Y:S01]  /*dc20*/  VIADD R174, R167, 0x2c00 ;  /* 0x00002c00a7ae7836 */ /* 0x000fe20000000000 */
[C---:B------:R-:W-:Y:S02]  /*dc30*/  ISETP.GE.AND P2, PT, R5.reuse, R4, PT ;  /* 0x000000040500720c */ /* 0x040fe40003f46270 */
[----:B------:R2:W-:Y:S01]  /*dc40*/  MUFU.TANH R29, R6 ;  /* 0x00000006001d7308 */ /* 0x0005e20000002400 */
[----:B------:R-:W-:Y:S01]  /*dc50*/  ISETP.GE.AND P4, PT, R5, R2, PT ;  /* 0x000000020500720c */ /* 0x000fe20003f86270 */
[----:B------:R-:W-:Y:S01]  /*dc60*/  VIADD R5, R3, 0x68 ;  /* 0x0000006803057836 */ /* 0x000fe20000000000 */
[----:B------:R-:W-:Y:S02]  /*dc70*/  FSEL R139, R139, -INF , !P0 ;  /* 0xff8000008b8b7808 */ /* 0x000fe40004000000 */
[----:B------:R-:W-:Y:S01]  /*dc80*/  FSEL R47, R173, -INF , !P6 ;  /* 0xff800000ad2f7808 */ /* 0x000fe20007000000 */
[----:B------:R-:W-:Y:S01]  /*dc90*/  VIADD R173, R167, 0x3000 ;  /* 0x00003000a7ad7836 */ /* 0x000fe20000000000 */
[----:B------:R-:W-:Y:S01]  /*dca0*/  FSEL R140, R140, -INF , !P1 ;  /* 0xff8000008c8c7808 */ /* 0x000fe20004800000 */
[----:B-1----:R-:W-:Y:S01]  /*dcb0*/  FMUL.FTZ R7, R61, UR9 ;  /* 0x000000093d077c20 */ /* 0x002fe20008410000 */
[----:B------:R-:W-:Y:S01]  /*dcc0*/  FSEL R58, R172, -INF , !P3 ;  /* 0xff800000ac3a7808 */ /* 0x000fe20005800000 */
[----:B------:R-:W-:Y:S01]  /*dcd0*/  VIADD R172, R167, 0x3400 ;  /* 0x00003400a7ac7836 */ /* 0x000fe20000000000 */
[C---:B------:R-:W-:Y:S01]  /*dce0*/  ISETP.GE.AND P1, PT, R5.reuse, R4, PT ;  /* 0x000000040500720c */ /* 0x040fe20003f26270 */
[----:B------:R1:W-:Y:S01]  /*dcf0*/  MUFU.TANH R30, R7 ;  /* 0x00000007001e7308 */ /* 0x0003e20000002400 */
[----:B------:R-:W-:Y:S01]  /*dd00*/  ISETP.GE.AND P3, PT, R5, R2, PT ;  /* 0x000000020500720c */ /* 0x000fe20003f66270 */
[----:B------:R-:W-:Y:S01]  /*dd10*/  VIADD R5, R3, 0x70 ;  /* 0x0000007003057836 */ /* 0x000fe20000000000 */
        /* <DEDUP_REMOVED lines=10> */
[-C--:B------:R-:W-:Y:S01]  /*ddc0*/  ISETP.GE.AND P4, PT, R5, R4.reuse, PT ;  /* 0x000000040500720c */ /* 0x080fe20003f86270 */
[----:B-1----:R-:W-:Y:S01]  /*ddd0*/  FMUL.FTZ R7, R63, UR9 ;  /* 0x000000093f077c20 */ /* 0x002fe20008410000 */
[C---:B------:R-:W-:Y:S02]  /*dde0*/  ISETP.GE.AND P5, PT, R6.reuse, R4, PT ;  /* 0x000000040600720c */ /* 0x040fe40003fa6270 */
[-C--:B------:R-:W-:Y:S01]  /*ddf0*/  ISETP.GE.AND P2, PT, R6, R2.reuse, PT ;  /* 0x000000020600720c */ /* 0x080fe20003f46270 */
[----:B------:R1:W2:Y:S01]  /*de00*/  MUFU.TANH R13, R7 ;  /* 0x00000007000d7308 */ /* 0x0002a20000002400 */
[----:B------:R-:W-:Y:S01]  /*de10*/  FMUL.FTZ R6, R66, UR9 ;  /* 0x0000000942067c20 */ /* 0x000fe20008410000 */
[----:B------:R-:W-:Y:S01]  /*de20*/  ISETP.GE.AND P0, PT, R5, R2, PT ;  /* 0x000000020500720c */ /* 0x000fe20003f06270 */
[----:B------:R-:W-:Y:S01]  /*de30*/  VIADD R5, R3, 0x71 ;  /* 0x0000007103057836 */ /* 0x000fe20000000000 */
[----:B------:R-:W-:-:S02]  /*de40*/  FSEL R143, R143, -INF , !P6 ;  /* 0xff8000008f8f7808 */ /* 0x000fc40007000000 */
[----:B------:R-:W-:Y:S02]  /*de50*/  FSEL R60, R165, -INF , !P1 ;  /* 0xff800000a53c7808 */ /* 0x000fe40004800000 */
[----:B------:R3:W-:Y:S01]  /*de60*/  MUFU.TANH R14, R6 ;  /* 0x00000006000e7308 */ /* 0x0007e20000002400 */
[C---:B------:R-:W-:Y:S02]  /*de70*/  ISETP.GE.AND P6, PT, R5.reuse, R4, PT ;  /* 0x000000040500720c */ /* 0x040fe40003fc6270 */
[----:B------:R-:W-:Y:S01]  /*de80*/  ISETP.GE.AND P1, PT, R5, R2, PT ;  /* 0x000000020500720c */ /* 0x000fe20003f26270 */
[----:B------:R-:W-:Y:S01]  /*de90*/  VIADD R5, R3, 0x79 ;  /* 0x0000007903057836 */ /* 0x000fe20000000000 */
[----:B------:R-:W-:Y:S02]  /*dea0*/  FSEL R144, R144, -INF , !P3 ;  /* 0xff80000090907808 */ /* 0x000fe40005800000 */
[----:B------:R-:W-:Y:S01]  /*deb0*/  FSEL R59, R166, -INF , !P5 ;  /* 0xff800000a63b7808 */ /* 0x000fe20006800000 */
[----:B-1----:R-:W-:Y:S01]  /*dec0*/  FMUL.FTZ R7, R64, UR9 ;  /* 0x0000000940077c20 */ /* 0x002fe20008410000 */
[----:B------:R-:W-:-:S02]  /*ded0*/  FSEL R146, R146, -INF , !P2 ;  /* 0xff80000092927808 */ /* 0x000fc40005000000 */
[----:B------:R-:W-:Y:S01]  /*dee0*/  FSEL R63, R162, -INF , !P4 ;  /* 0xff800000a23f7808 */ /* 0x000fe20006000000 */
[----:B------:R1:W2:Y:S01]  /*def0*/  MUFU.TANH R27, R7 ;  /* 0x00000007001b7308 */ /* 0x0002a20000002400 */
[C---:B------:R-:W-:Y:S02]  /*df00*/  ISETP.GE.AND P2, PT, R5.reuse, R4, PT ;  /* 0x000000040500720c */ /* 0x040fe40003f46270 */
[----:B------:R-:W-:Y:S01]  /*df10*/  ISETP.GE.AND P4, PT, R5, R2, PT ;  /* 0x000000020500720c */ /* 0x000fe20003f86270 */
[----:B---3--:R-:W-:Y:S01]  /*df20*/  VIADD R6, R3, 0x78 ;  /* 0x0000007803067836 */ /* 0x008fe20000000000 */
[----:B------:R-:W-:Y:S01]  /*df30*/  FSEL R147, R147, -INF , !P0 ;  /* 0xff80000093937808 */ /* 0x000fe20004000000 */
[----:B------:R-:W-:Y:S01]  /*df40*/  VIADD R5, R3, 0x81 ;  /* 0x0000008103057836 */ /* 0x000fe20000000000 */
[----:B------:R-:W-:Y:S02]  /*df50*/  FSEL R62, R163, -INF , !P6 ;  /* 0xff800000a33e7808 */ /* 0x000fe40007000000 */
[----:B------:R-:W-:-:S02]  /*df60*/  ISETP.GE.AND P3, PT, R6, R4, PT ;  /* 0x000000040600720c */ /* 0x000fc40003f66270 */
[----:B------:R-:W-:Y:S01]  /*df70*/  ISETP.GE.AND P5, PT, R6, R2, PT ;  /* 0x000000020600720c */ /* 0x000fe20003fa6270 */
[----:B------:R-:W-:Y:S01]  /*df80*/  VIADD R6, R3, 0x80 ;  /* 0x0000008003067836 */ /* 0x000fe20000000000 */
[----:B------:R-:W-:Y:S02]  /*df90*/  FSEL R148, R148, -INF , !P1 ;  /* 0xff80000094947808 */ /* 0x000fe40004800000 */
[----:B------:R-:W-:Y:S01]  /*dfa0*/  FSEL R66, R160, -INF , !P3 ;  /* 0xff800000a0427808 */ /* 0x000fe20005800000 */
[----:B-1----:R-:W-:Y:S01]  /*dfb0*/  FMUL.FTZ R7, R65, UR9 ;  /* 0x0000000941077c20 */ /* 0x002fe20008410000 */
[C---:B------:R-:W-:Y:S02]  /*dfc0*/  ISETP.GE.AND P0, PT, R6.reuse, R4, PT ;  /* 0x000000040600720c */ /* 0x040fe40003f06270 */
[----:B------:R-:W-:Y:S01]  /*dfd0*/  ISETP.GE.AND P6, PT, R6, R2, PT ;  /* 0x000000020600720c */ /* 0x000fe20003fc6270 */
[----:B------:R1:W3:Y:S01]  /*dfe0*/  MUFU.TANH R28, R7 ;  /* 0x00000007001c7308 */ /* 0x0002e20000002400 */
[----:B------:R-:W-:Y:S01]  /*dff0*/  FMUL.FTZ R6, R18, UR9 ;  /* 0x0000000912067c20 */ /* 0x000fe20008410000 */
[----:B------:R-:W-:-:S02]  /*e000*/  ISETP.GE.AND P1, PT, R5, R4, PT ;  /* 0x000000040500720c */ /* 0x000fc40003f26270 */
[----:B------:R-:W-:Y:S01]  /*e010*/  ISETP.GE.AND P3, PT, R5, R2, PT ;  /* 0x000000020500720c */ /* 0x000fe20003f66270 */
[----:B------:R-:W-:Y:S01]  /*e020*/  VIADD R5, R3, 0x88 ;  /* 0x0000008803057836 */ /* 0x000fe20000000000 */
[----:B------:R-:W-:Y:S02]  /*e030*/  FSEL R149, R149, -INF , !P5 ;  /* 0xff80000095957808 */ /* 0x000fe40006800000 */
[----:B------:R5:W-:Y:S01]  /*e040*/  MUFU.TANH R11, R6 ;  /* 0x00000006000b7308 */ /* 0x000be20000002400 */
        /* <DEDUP_REMOVED lines=9> */
[C---:B------:R-:W-:Y:S02]  /*e0e0*/  ISETP.GE.AND P6, PT, R5.reuse, R4, PT ;  /* 0x000000040500720c */ /* 0x040fe40003fc6270 */
[-C--:B------:R-:W-:Y:S01]  /*e0f0*/  ISETP.GE.AND P1, PT, R5, R2.reuse, PT ;  /* 0x000000020500720c */ /* 0x080fe20003f26270 */
[C---:B-----5:R-:W-:Y:S01]  /*e100*/  VIADD R6, R3.reuse, 0x89 ;  /* 0x0000008903067836 */ /* 0x060fe20000000000 */
[----:B------:R-:W-:Y:S01]  /*e110*/  FSEL R67, R152, -INF , !P5 ;  /* 0xff80000098437808 */ /* 0x000fe20006800000 */
[----:B------:R-:W-:Y:S01]  /*e120*/  VIADD R5, R3, 0x98 ;  /* 0x0000009803057836 */ /* 0x000fe20000000000 */
[----:B------:R-:W-:Y:S02]  /*e130*/  FSEL R74, R74, -INF , !P6 ;  /* 0xff8000004a4a7808 */ /* 0x000fe40007000000 */
[----:B------:R-:W-:-:S04]  /*e140*/  ISETP.GE.AND P0, PT, R6, R2, PT ;  /* 0x000000020600720c */ /* 0x000fc80003f06270 */
[----:B------:R-:W-:Y:S01]  /*e150*/  FSEL R145, R145, -INF , !P0 ;  /* 0xff80000091917808 */ /* 0x000fe20004000000 */
[----:B-1----:R-:W-:-:S04]  /*e160*/  FMUL.FTZ R7, R16, UR9 ;  /* 0x0000000910077c20 */ /* 0x002fc80008410000 */
[----:B------:R1:W-:Y:S02]  /*e170*/  MUFU.TANH R12, R7 ;  /* 0x00000007000c7308 */ /* 0x0003e40000002400 */
[----:B-1----:R-:W-:-:S06]  /*e180*/  FMUL.FTZ R7, R17, UR9 ;  /* 0x0000000911077c20 */ /* 0x002fcc0008410000 */
[----:B------:R1:W5:Y:S02]  /*e190*/  MUFU.TANH R25, R7 ;  /* 0x0000000700197308 */ /* 0x0003640000002400 */
[----:B-1----:R-:W-:-:S06]  /*e1a0*/  FMUL.FTZ R7, R19, UR9 ;  /* 0x0000000913077c20 */ /* 0x002fcc0008410000 */
[----:B------:R1:W5:Y:S02]  /*e1b0*/  MUFU.TANH R24, R7 ;  /* 0x0000000700187308 */ /* 0x0003640000002400 */
        /* <DEDUP_REMOVED lines=17> */
[----:B------:R4:W5:Y:S03]  /*e2d0*/  MUFU.TANH R9, R6 ;  /* 0x0000000600097308 */ /* 0x0009660000002400 */
[----:B------:R-:W-:-:S02]  /*e2e0*/  ISETP.GE.AND P0, PT, R5, R4, PT ;  /* 0x000000040500720c */ /* 0x000fc40003f06270 */
[----:B------:R-:W-:Y:S01]  /*e2f0*/  ISETP.GE.AND P6, PT, R5, R2, PT ;  /* 0x000000020500720c */ /* 0x000fe20003fc6270 */
[----:B------:R-:W-:Y:S01]  /*e300*/  VIADD R5, R3, 0xa1 ;  /* 0x000000a103057836 */ /* 0x000fe20000000000 */
[----:B------:R-:W-:Y:S01]  /*e310*/  FSEL R78, R78, -INF , !P0 ;  /* 0xff8000004e4e7808 */ /* 0x000fe20004000000 */
[----:B-1----:R-:W-:Y:S01]  /*e320*/  FMUL.FTZ R7, R119, UR9 ;  /* 0x0000000977077c20 */ /* 0x002fe20008410000 */
[----:B------:R-:W-:Y:S02]  /*e330*/  FSEL R119, R21, -INF , !P5 ;  /* 0xff80000015777808 */ /* 0x000fe40006800000 */
[C---:B------:R-:W-:Y:S01]  /*e340*/  ISETP.GE.AND P5, PT, R5.reuse, R4, PT ;  /* 0x000000040500720c */ /* 0x040fe20003fa6270 */
[----:B------:R1:W5:Y:S01]  /*e350*/  MUFU.TANH R22, R7 ;  /* 0x0000000700167308 */ /* 0x0003620000002400 */
[----:B------:R-:W-:Y:S01]  /*e360*/  ISETP.GE.AND P2, PT, R5, R2, PT ;  /* 0x000000020500720c */ /* 0x000fe20003f46270 */
[----:B------:R-:W-:Y:S01]  /*e370*/  VIADD R5, R3, 0xa9 ;  /* 0x000000a903057836 */ /* 0x000fe20000000000 */
        /* <DEDUP_REMOVED lines=25> */
[----:B------:R4:W5:Y:S03]  /*e510*/  MUFU.TANH R8, R6 ;  /* 0x0000000600087308 */ /* 0x0009660000002400 */
        /* <DEDUP_REMOVED lines=37> */
[----:B---3--:R-:W-:Y:S01]  /*e770*/  FSEL R34, R28, -INF , !P4 ;  /* 0xff8000001c227808 */ /* 0x008fe20006000000 */
[----:B--2---:R-:W-:-:S03]  /*e780*/  VIADD R6, R3, 0xc8 ;  /* 0x000000c803067836 */ /* 0x004fc60000000000 */
[C---:B------:R-:W-:Y:S02]  /*e790*/  ISETP.GE.AND P3, PT, R5.reuse, R4, PT ;  /* 0x000000040500720c */ /* 0x040fe40003f66270 */
[-C--:B------:R-:W-:Y:S01]  /*e7a0*/  ISETP.GE.AND P5, PT, R5, R2.reuse, PT ;  /* 0x000000020500720c */ /* 0x080fe20003fa6270 */
[----:B------:R-:W-:Y:S01]  /*e7b0*/  VIADD R5, R3, 0xd1 ;  /* 0x000000d103057836 */ /* 0x000fe20000000000 */
[----:B------:R-:W-:Y:S02]  /*e7c0*/  ISETP.GE.AND P1, PT, R6, R2, PT ;  /* 0x000000020600720c */ /* 0x000fe40003f26270 */
[----:B-----5:R-:W-:Y:S02]  /*e7d0*/  FSEL R31, R25, -INF , !P3 ;  /* 0xff800000191f7808 */ /* 0x020fe40005800000 */
        /* <DEDUP_REMOVED lines=83> */
[----:B------:R-:W-:Y:S02]  /*ed10*/  ISETP.GT.AND P1, PT, R242, R248, PT ;  /* 0x000000f8f200720c */ /* 0x000fe40003f24270 */
        /* <DEDUP_REMOVED lines=77> */
.L_x_1496:
[----:B------:R-:W1:Y:S02]  /*f1f0*/  LDC R5, c[0x0][0x248] ;  /* 0x00009200ff057b82 */ /* 0x000e640000000800 */
[----:B-1----:R-:W-:-:S05]  /*f200*/  IMAD.SHL.U32 R3, R5, 0x100, RZ ;  /* 0x0000010005037824 */ /* 0x002fca00078e00ff */
[----:B------:R-:W-:-:S04]  /*f210*/  IADD3 R3, -R3, RZ, RZ ;  /* 0x000000ff03037210 */ /* 0x000fc80007ffe1ff */
[----:B------:R-:W-:-:S07]  /*f220*/  SHF.R.S32.HI R6, RZ, 0x1f, R3 ;  /* 0x0000001fff067819 */ /* 0x000fce0000011403 */
.L_x_1497:
        /* <DEDUP_REMOVED lines=101> */
.L_x_1499:
[----:B------:R-:W-:Y:S05]  /*f880*/  BSYNC B0 ;  /* 0x0000000000007941 */ /* 0x000fea0003800000 */
.L_x_1498:
[----:B------:R-:W0:Y:S01]  /*f890*/  LDGDEPBAR ;  /* 0x00000000000079af */ /* 0x000e220000000000 */
[----:B------:R-:W-:-:S04]  /*f8a0*/  LEA R188, P0, R3, R188, 0x1 ;  /* 0x000000bc03bc7211 */ /* 0x000fc800078008ff */
[----:B------:R-:W-:-:S09]  /*f8b0*/  LEA.HI.X R189, R3, R189, R6, 0x1, P0 ;  /* 0x000000bd03bd7211 */ /* 0x000fd200000f0c06 */
.L_x_1495:
[----:B------:R-:W-:Y:S01]  /*f8c0*/  FMNMX.FTZ R20, R22, R82, !PT ;  /* 0x0000005216147209 */ /* 0x000fe20007810000 */
[----:B------:R-:W-:Y:S01]  /*f8d0*/  ULDC UR5, c[0x0][0x2ec] ;  /* 0x0000bb0000057ab9 */ /* 0x000fe20000000800 */
[----:B------:R-:W-:Y:S02]  /*f8e0*/  LEA R165, R0, UR4, 0x1 ;  /* 0x0000000400a57c11 */ /* 0x000fe4000f8e08ff */
[----:B------:R-:W-:Y:S02]  /*f8f0*/  FMNMX.FTZ R20, R104, R20, !PT ;  /* 0x0000001468147209 */ /* 0x000fe40007810000 */
[----:B------:R-:W-:Y:S01]  /*f900*/  LEA R166, R33, R165, 0x1 ;  /* 0x000000a521a67211 */ /* 0x000fe200078e08ff */
        /* <DEDUP_REMOVED lines=283> */
[--C-:B---3--:R-:W-:Y:S01]  /*10ac0*/  FFMA.FTZ R0, R114, UR5, -R5.reuse ;  /* 0x0000000572007c23 */ /* 0x108fe20008010805 */
[----:B--2---:R-:W-:Y:S01]  /*10ad0*/  FFMA.FTZ R7, R111, UR5, -R5 ;  /* 0x000000056f077c23 */ /* 0x004fe20008010805 */
[----:B----4-:R-:W-:-:S05]  /*10ae0*/  F2FP.F16.F32.PACK_AB R11, R54, R23 ;  /* 0x00000017360b723e */ /* 0x010fca00000000ff */
[----:B------:R2:W-:Y:S02]  /*10af0*/  MUFU.EX2 R55, R7 ;  /* 0x0000000700377308 */ /* 0x0005e40000000800 */
[C---:B------:R-:W-:Y:S06]  /*10b00*/  HMMA.16816.F32 R24, R8.reuse, R12, RZ ;  /* 0x0000000c0818723c */ /* 0x040fec00000018ff */
[----:B------:R-:W-:Y:S01]  /*10b10*/  HMMA.16816.F32 R16, R8, R14, RZ ;  /* 0x0000000e0810723c */ /* 0x000fe200000018ff */
[----:B------:R-:W-:-:S05]  /*10b20*/  F2FP.F16.F32.PACK_AB R12, R193, R192 ;  /* 0x000000c0c10c723e */ /* 0x000fca00000000ff */
[C---:B-1----:R-:W-:Y:S01]  /*10b30*/  HMMA.16816.F32 R32, R8.reuse, R28, RZ ;  /* 0x0000001c0820723c */ /* 0x042fe200000018ff */
[----:B--2---:R-:W-:Y:S01]  /*10b40*/  FFMA.FTZ R7, R108, UR5, -R5 ;  /* 0x000000056c077c23 */ /* 0x004fe20008010805 */
[----:B------:R-:W-:Y:S01]  /*10b50*/  F2FP.F16.F32.PACK_AB R14, R195, R194 ;  /* 0x000000c2c30e723e */ /* 0x000fe200000000ff */
[----:B------:R1:W2:Y:S01]  /*10b60*/  MUFU.EX2 R108, R0 ;  /* 0x00000000006c7308 */ /* 0x0002a20000000800 */
[----:B------:R-:W-:Y:S02]  /*10b70*/  F2FP.F16.F32.PACK_AB R15, R97, R81 ;  /* 0x00000051610f723e */ /* 0x000fe400000000ff */
[----:B------:R-:W-:Y:S05]  /*10b80*/  HMMA.16816.F32 R28, R8, R30, RZ ;  /* 0x0000001e081c723c */ /* 0x000fea00000018ff */
[----:B------:R-:W3:Y:S02]  /*10b90*/  MUFU.EX2 R82, R7 ;  /* 0x0000000700527308 */ /* 0x000ee40000000800 */
[----:B------:R-:W-:-:S02]  /*10ba0*/  F2FP.F16.F32.PACK_AB R8, R197, R196 ;  /* 0x000000c4c508723e */ /* 0x000fc400000000ff */
[----:B------:R-:W-:Y:S01]  /*10bb0*/  F2FP.F16.F32.PACK_AB R10, R199, R198 ;  /* 0x000000c6c70a723e */ /* 0x000fe200000000ff */
[----:B-1----:R-:W-:Y:S01]  /*10bc0*/  FFMA.FTZ R0, R109, UR5, -R5 ;  /* 0x000000056d007c23 */ /* 0x002fe20008010805 */
[----:B--2---:R-:W-:-:S03]  /*10bd0*/  F2FP.F16.F32.PACK_AB R9, R108, R107 ;  /* 0x0000006b6c09723e */ /* 0x004fc600000000ff */
[----:B------:R1:W-:Y:S01]  /*10be0*/  MUFU.EX2 R110, R0 ;  /* 0x00000000006e7308 */ /* 0x0003e20000000800 */
[----:B---3--:R-:W-:Y:S01]  /*10bf0*/  F2FP.F16.F32.PACK_AB R13, R82, R55 ;  /* 0x00000037520d723e */ /* 0x008fe200000000ff */
[----:B------:R-:W-:-:S06]  /*10c00*/  FFMA.FTZ R7, R102, UR5, -R5 ;  /* 0x0000000566077c23 */ /* 0x000fcc0008010805 */
[----:B------:R2:W-:Y:S01]  /*10c10*/  MUFU.EX2 R69, R7 ;  /* 0x0000000700457308 */ /* 0x0005e20000000800 */
[----:B------:R-:W-:Y:S01]  /*10c20*/  HMMA.16816.F32 R36, R12, R40, R24 ;  /* 0x000000280c24723c */ /* 0x000fe20000001818 */
[----:B-1----:R-:W-:-:S05]  /*10c30*/  FFMA.FTZ R0, R113, UR5, -R5 ;  /* 0x0000000571007c23 */ /* 0x002fca0008010805 */
[C---:B------:R-:W-:Y:S01]  /*10c40*/  HMMA.16816.F32 R24, R12.reuse, R42, R16 ;  /* 0x0000002a0c18723c */ /* 0x040fe20000001810 */
[----:B------:R1:W3:Y:S05]  /*10c50*/  MUFU.EX2 R113, R0 ;  /* 0x0000000000717308 */ /* 0x0002ea0000000800 */
[----:B------:R-:W-:Y:S01]  /*10c60*/  HMMA.16816.F32 R16, R12, R44, R32 ;  /* 0x0000002c0c10723c */ /* 0x000fe20000001820 */
[----:B--2---:R-:W-:-:S05]  /*10c70*/  FADD.FTZ R7, R131, R130 ;  /* 0x0000008283077221 */ /* 0x004fca0000010000 */
[----:B------:R-:W-:Y:S01]  /*10c80*/  HMMA.16816.F32 R12, R12, R46, R28 ;  /* 0x0000002e0c0c723c */ /* 0x000fe2000000181c */
[----:B------:R-:W2:Y:S01]  /*10c90*/  LDSM.16.MT88.4 R44, [R166+0x5c00] ;  /* 0x005c0000a62c783b */ /* 0x000ea20000004200 */
[----:B------:R-:W-:-:S04]  /*10ca0*/  FADD.FTZ R7, R134, R7 ;  /* 0x0000000786077221 */ /* 0x000fc80000010000 */
[----:B------:R-:W-:Y:S01]  /*10cb0*/  FADD.FTZ R7, R135, R7 ;  /* 0x0000000787077221 */ /* 0x000fe20000010000 */
[----:B-1----:R-:W-:Y:S01]  /*10cc0*/  FFMA.FTZ R0, R121, UR5, -R5 ;  /* 0x0000000579007c23 */ /* 0x002fe20008010805 */
[----:B---3--:R-:W-:Y:S02]  /*10cd0*/  F2FP.F16.F32.PACK_AB R11, R113, R110 ;  /* 0x0000006e710b723e */ /* 0x008fe400000000ff */
[----:B------:R-:W-:Y:S01]  /*10ce0*/  FADD.FTZ R7, R192, R7 ;  /* 0x00000007c0077221 */ /* 0x000fe20000010000 */
[----:B------:R1:W-:Y:S03]  /*10cf0*/  MUFU.EX2 R129, R0 ;  /* 0x0000000000817308 */ /* 0x0003e60000000800 */
[----:B------:R-:W-:Y:S01]  /*10d00*/  FADD.FTZ R7, R193, R7 ;  /* 0x00000007c1077221 */ /* 0x000fe20000010000 */
[----:B------:R-:W-:Y:S03]  /*10d10*/  HMMA.16816.F32 R36, R8, R48, R36 ;  /* 0x000000300824723c */ /* 0x000fe60000001824 */
[----:B------:R-:W-:-:S03]  /*10d20*/  FADD.FTZ R7, R194, R7 ;  /* 0x00000007c2077221 */ /* 0x000fc60000010000 */
[----:B------:R-:W-:Y:S01]  /*10d30*/  HMMA.16816.F32 R32, R8, R50, R24 ;  /* 0x000000320820723c */ /* 0x000fe20000001818 */
[----:B------:R-:W3:Y:S01]  /*10d40*/  LDSM.16.MT88.4 R48, [R165+0x6000] ;  /* 0x00600000a530783b */ /* 0x000ee20000004200 */
[----:B------:R-:W-:-:S04]  /*10d50*/  FADD.FTZ R7, R195, R7 ;  /* 0x00000007c3077221 */ /* 0x000fc80000010000 */
[----:B------:R-:W-:Y:S01]  /*10d60*/  HMMA.16816.F32 R28, R8, R60, R16 ;  /* 0x0000003c081c723c */ /* 0x000fe20000001810 */
[----:B-1----:R-:W-:-:S04]  /*10d70*/  FFMA.FTZ R0, R122, UR5, -R5 ;  /* 0x000000057a007c23 */ /* 0x002fc80008010805 */
[----:B------:R1:W4:Y:S01]  /*10d80*/  MUFU.EX2 R122, R0 ;  /* 0x00000000007a7308 */ /* 0x0003220000000800 */
[----:B------:R-:W-:Y:S01]  /*10d90*/  HMMA.16816.F32 R40, R8, R62, R12 ;  /* 0x0000003e0828723c */ /* 0x000fe2000000180c */
[----:B------:R-:W5:Y:S06]  /*10da0*/  LDSM.16.MT88.4 R60, [R166+0x6000] ;  /* 0x00600000a63c783b */ /* 0x000f6c0000004200 */
[----:B------:R-:W-:Y:S02]  /*10db0*/  F2FP.F16.F32.PACK_AB R8, R201, R200 ;  /* 0x000000c8c908723e */ /* 0x000fe400000000ff */
[----:B------:R-:W-:-:S02]  /*10dc0*/  F2FP.F16.F32.PACK_AB R10, R204, R202 ;  /* 0x000000cacc0a723e */ /* 0x000fc400000000ff */
[----:B------:R-:W-:Y:S02]  /*10dd0*/  F2FP.F16.F32.PACK_AB R12, R205, R203 ;  /* 0x000000cbcd0c723e */ /* 0x000fe400000000ff */
[----:B------:R-:W-:Y:S01]  /*10de0*/  F2FP.F16.F32.PACK_AB R14, R208, R206 ;  /* 0x000000ced00e723e */ /* 0x000fe200000000ff */
[----:B-1----:R-:W-:Y:S01]  /*10df0*/  FFMA.FTZ R0, R123, UR5, -R5 ;  /* 0x000000057b007c23 */ /* 0x002fe20008010805 */
[----:B----4-:R-:W-:-:S03]  /*10e00*/  F2FP.F16.F32.PACK_AB R9, R122, R129 ;  /* 0x000000817a09723e */ /* 0x010fc600000000ff */
[----:B------:R1:W-:Y:S02]  /*10e10*/  MUFU.EX2 R123, R0 ;  /* 0x00000000007b7308 */ /* 0x0003e40000000800 */
[----:B-1----:R-:W-:Y:S01]  /*10e20*/  FFMA.FTZ R0, R125, UR5, -R5 ;  /* 0x000000057d007c23 */ /* 0x002fe20008010805 */
[----:B------:R-:W-:-:S05]  /*10e30*/  MOV R125, R99 ;  /* 0x00000063007d7202 */ /* 0x000fca0000000f00 */
[----:B------:R1:W4:Y:S02]  /*10e40*/  MUFU.EX2 R121, R0 ;  /* 0x0000000000797308 */ /* 0x0003240000000800 */
[----:B-1----:R-:W-:Y:S01]  /*10e50*/  FFMA.FTZ R0, R126, UR5, -R5 ;  /* 0x000000057e007c23 */ /* 0x002fe20008010805 */
[----:B----4-:R-:W-:Y:S02]  /*10e60*/  F2FP.F16.F32.PACK_AB R11, R121, R123 ;  /* 0x0000007b790b723e */ /* 0x010fe400000000ff */
[----:B------:R-:W-:-:S03]  /*10e70*/  MOV R126, R104 ;  /* 0x00000068007e7202 */ /* 0x000fc60000000f00 */
[----:B------:R1:W-:Y:S02]  /*10e80*/  MUFU.EX2 R120, R0 ;  /* 0x0000000000787308 */ /* 0x0003e40000000800 */
[C---:B------:R-:W-:Y:S06]  /*10e90*/  HMMA.16816.F32 R24, R8.reuse, R56, R36 ;  /* 0x000000380818723c */ /* 0x040fec0000001824 */
[C---:B------:R-:W-:Y:S01]  /*10ea0*/  HMMA.16816.F32 R16, R8.reuse, R58, R32 ;  /* 0x0000003a0810723c */ /* 0x040fe20000001820 */
[----:B------:R-:W4:Y:S05]  /*10eb0*/  LDSM.16.MT88.4 R56, [R166+0x6400] ;  /* 0x00640000a638783b */ /* 0x000f2a0000004200 */
[----:B--2---:R-:W-:Y:S01]  /*10ec0*/  HMMA.16816.F32 R28, R8, R44, R28 ;  /* 0x0000002c081c723c */ /* 0x004fe2000000181c */
[----:B-1----:R-:W-:Y:S01]  /*10ed0*/  FFMA.FTZ R0, R128, UR5, -R5 ;  /* 0x0000000580007c23 */ /* 0x002fe20008010805 */
[----:B------:R-:W-:-:S03]  /*10ee0*/  MOV R128, R244 ;  /* 0x000000f400807202 */ /* 0x000fc60000000f00 */
        /* <DEDUP_REMOVED lines=17> */
[----:B-----5:R-:W-:Y:S01]  /*11000*/  HMMA.16816.F32 R16, R12, R60, R28 ;  /* 0x0000003c0c10723c */ /* 0x020fe2000000181c */
[----:B-1----:R-:W-:-:S04]  /*11010*/  FFMA.FTZ R0, R139, UR5, -R5 ;  /* 0x000000058b007c23 */ /* 0x002fc80008010805 */
[----:B------:R1:W3:Y:S01]  /*11020*/  MUFU.EX2 R109, R0 ;  /* 0x00000000006d7308 */ /* 0x0002e20000000800 */
[----:B------:R-:W-:Y:S01]  /*11030*/  HMMA.16816.F32 R12, R12, R62, R36 ;  /* 0x0000003e0c0c723c */ /* 0x000fe20000001824 */
[----:B------:R-:W-:Y:S01]  /*11040*/  LDSM.16.MT88.4 R60, [R165+0x7400] ;  /* 0x00740000a53c783b */ /* 0x000fe20000004200 */
[----:B-1----:R-:W-:Y:S01]  /*11050*/  FFMA.FTZ R0, R140, UR5, -R5 ;  /* 0x000000058c007c23 */ /* 0x002fe20008010805 */
[----:B---3--:R-:W-:-:S04]  /*11060*/  F2FP.F16.F32.PACK_AB R9, R109, R111 ;  /* 0x0000006f6d09723e */ /* 0x008fc800000000ff */
[----:B------:R1:W-:Y:S02]  /*11070*/  MUFU.EX2 R104, R0 ;  /* 0x0000000000687308 */ /* 0x0003e40000000800 */
[----:B-1----:R-:W-:-:S06]  /*11080*/  FFMA.FTZ R0, R141, UR5, -R5 ;  /* 0x000000058d007c23 */ /* 0x002fcc0008010805 */
[----:B------:R1:W3:Y:S02]  /*11090*/  MUFU.EX2 R106, R0 ;  /* 0x00000000006a7308 */ /* 0x0002e40000000800 */
[----:B-1----:R-:W-:Y:S01]  /*110a0*/  FFMA.FTZ R0, R142, UR5, -R5 ;  /* 0x000000058e007c23 */ /* 0x002fe20008010805 */
[----:B---3--:R-:W-:-:S05]  /*110b0*/  F2FP.F16.F32.PACK_AB R11, R106, R104 ;  /* 0x000000686a0b723e */ /* 0x008fca00000000ff */
[----:B------:R1:W-:Y:S02]  /*110c0*/  MUFU.EX2 R105, R0 ;  /* 0x0000000000697308 */ /* 0x0003e40000000800 */
[C---:B------:R-:W-:Y:S06]  /*110d0*/  HMMA.16816.F32 R36, R8.reuse, R64, R32 ;  /* 0x000000400824723c */ /* 0x040fec0000001820 */
[C---:B------:R-:W-:Y:S01]  /*110e0*/  HMMA.16816.F32 R32, R8.reuse, R66, R24 ;  /* 0x000000420820723c */ /* 0x040fe20000001818 */
[----:B------:R-:W-:Y:S05]  /*110f0*/  LDSM.16.MT88.4 R64, [R166+0x7400] ;  /* 0x00740000a640783b */ /* 0x000fea0000004200 */
[----:B----4-:R-:W-:Y:S01]  /*11100*/  HMMA.16816.F32 R28, R8, R56, R16 ;  /* 0x00000038081c723c */ /* 0x010fe20000001810 */
        /* <DEDUP_REMOVED lines=49> */
[--C-:B-1----:R-:W-:Y:S02]  /*11420*/  FFMA.FTZ R0, R145, UR5, -R5.reuse ;  /* 0x0000000591007c23 */ /* 0x102fe40008010805 */
[----:B------:R-:W-:Y:S04]  /*11430*/  LDSM.16.MT88.4 R144, [R165+0x8000] ;  /* 0x00800000a590783b */ /* 0x000fe80000004200 */
        /* <DEDUP_REMOVED lines=214> */
[----:B----4-:R-:W-:Y:S01]  /*121a0*/  F2FP.F16.F32.PACK_AB R11, R44, R45 ;  /* 0x0000002d2c0b723e */ /* 0x010fe200000000ff */
        /* <DEDUP_REMOVED lines=33> */
[----:B------:R-:W-:-:S08]  /*123c0*/  NOP ;  /* 0x0000000000007918 */ /* 0x000fd00000000000 */
[----:B------:R-:W-:-:S15]  /*123d0*/  @!P1 BRA `(.L_x_1500) ;  /* 0x0000006c00909947 */ /* 0x000fde0003800000 */
        /* <DEDUP_REMOVED lines=69> */
.L_x_1501:
[----:B------:R-:W1:Y:S02]  /*12830*/  LDC R0, c[0x0][0x250] ;  /* 0x00009400ff007b82 */ /* 0x000e640000000800 */
[----:B-1----:R-:W-:-:S05]  /*12840*/  IMAD.SHL.U32 R5, R0, 0x100, RZ ;  /* 0x0000010000057824 */ /* 0x002fca00078e00ff */
[----:B------:R-:W-:-:S04]  /*12850*/  IADD3 R5, -R5, RZ, RZ ;  /* 0x000000ff05057210 */ /* 0x000fc80007ffe1ff */
[----:B------:R-:W-:-:S07]  /*12860*/  SHF.R.S32.HI R6, RZ, 0x1f, R5 ;  /* 0x0000001fff067819 */ /* 0x000fce0000011405 */
.L_x_1502:
[----:B------:R-:W-:Y:S01]  /*12870*/  ULDC UR4, c[0x0][0x2d0] ;  /* 0x0000b40000047ab9 */ /* 0x000fe20000000800 */
[C---:B------:R-:W-:Y:S02]  /*12880*/  LEA R52, P1, R5.reuse, R52, 0x1 ;  /* 0x0000003405347211 */ /* 0x040fe400078208ff */
[----:B------:R-:W-:Y:S01]  /*12890*/  ISETP.GE.AND P0, PT, R132, UR4, PT ;  /* 0x0000000484007c0c */ /* 0x000fe2000bf06270 */
[----:B------:R-:W-:Y:S01]  /*128a0*/  ULDC UR4, c[0x0][0x39c] ;  /* 0x0000e70000047ab9 */ /* 0x000fe20000000800 */
[----:B------:R-:W-:-:S11]  /*128b0*/  LEA.HI.X R53, R5, R53, R6, 0x1, P1 ;  /* 0x0000003505357211 */ /* 0x000fd600008f0c06 */
[----:B------:R-:W1:Y:S01]  /*128c0*/  @!P0 LDC R14, c[0x0][0x254] ;  /* 0x00009500ff0e8b82 */ /* 0x000e620000000800 */
[----:B------:R-:W-:Y:S01]  /*128d0*/  @!P0 IADD3 R7, P2, P1, R5, UR19, R154 ;  /* 0x0000001305078c10 */ /* 0x000fe2000f95e09a */
[----:B------:R-:W-:Y:S01]  /*128e0*/  @!P0 IMAD.MOV.U32 R8, RZ, RZ, R52 ;  /* 0x000000ffff088224 */ /* 0x000fe200078e0034 */
[----:B------:R-:W-:Y:S01]  /*128f0*/  @P0 STS [R185+0x5000], RZ ;  /* 0x005000ffb9000388 */ /* 0x000fe20000000800 */
[----:B------:R-:W-:Y:S01]  /*12900*/  @!P0 IMAD.MOV.U32 R9, RZ, RZ, R53 ;  /* 0x000000ffff098224 */ /* 0x000fe200078e0035 */
[----:B------:R-:W-:Y:S01]  /*12910*/  @!P0 IADD3.X R10, R6, UR18, R159, P2, P1 ;  /* 0x00000012060a8c10 */ /* 0x000fe200097e249f */
[----:B------:R-:W-:Y:S01]  /*12920*/  @!P0 IMAD.MOV.U32 R158, RZ, RZ, R154 ;  /* 0x000000ffff9e8224 */ /* 0x000fe200078e009a */
[C---:B------:R-:W-:Y:S01]  /*12930*/  @!P0 LEA R12, P2, R7.reuse, UR10, 0x1 ;  /* 0x0000000a070c8c11 */ /* 0x040fe2000f8408ff */
[----:B------:R-:W2:Y:S01]  /*12940*/  @!P0 LDC R15, c[0x0][0x254] ;  /* 0x00009500ff0f8b82 */ /* 0x000ea20000000800 */
[----:B------:R-:W-:Y:S01]  /*12950*/  @!P0 LEA R11, P1, R0, R154, 0x6 ;  /* 0x0000009a000b8211 */ /* 0x000fe200078230ff */
[----:B------:R-:W-:Y:S01]  /*12960*/  @P0 STS [R185+0x5004], RZ ;  /* 0x005004ffb9000388 */ /* 0x000fe20000000800 */
[----:B------:R-:W-:-:S02]  /*12970*/  @!P0 LEA.HI.X R13, R7, UR11, R10, 0x1, P2 ;  /* 0x0000000b070d8c11 */ /* 0x000fc400090f0c0a */
[----:B------:R-:W-:Y:S01]  /*12980*/  @!P0 IADD3 R7, P2, R5, R11, RZ ;  /* 0x0000000b05078210 */ /* 0x000fe20007f5e0ff */
[----:B------:R-:W-:Y:S02]  /*12990*/  @P0 STS.64 [R185+0x5008], RZ ;  /* 0x005008ffb9000388 */ /* 0x000fe40000000a00 */
[----:B------:R-:W3:Y:S02]  /*129a0*/  @!P0 LDC R21, c[0x0][0x254] ;  /* 0x00009500ff158b82 */ /* 0x000ee40000000800 */
[----:B------:R-:W-:Y:S01]  /*129b0*/  @!PT LDS RZ, [RZ] ;  /* 0x00000000fffff984 */ /* 0x000fe20000000800 */
[----:B------:R-:W-:Y:S01]  /*129c0*/  @!PT LDS RZ, [RZ] ;  /* 0x00000000fffff984 */ /* 0x000fe20000000800 */
[----:B------:R-:W-:Y:S01]  /*129d0*/  @!PT LDS RZ, [RZ] ;  /* 0x00000000fffff984 */ /* 0x000fe20000000800 */
[----:B------:R1:W-:Y:S04]  /*129e0*/  @!P0 LDGSTS.E.BYPASS.LTC128B.128 [R185+0x5000], desc[UR6][R8.64] ;  /* 0x0500000008b98fae */ /* 0x0003e8000b901d46 */
[----:B------:R-:W-:Y:S02]  /*129f0*/  @P0 STS.128 [R185+0x5800], RZ ;  /* 0x005800ffb9000388 */ /* 0x000fe40000000c00 */
[----:B------:R-:W4:Y:S02]  /*12a00*/  @!P0 LDC R19, c[0x0][0x254] ;  /* 0x00009500ff138b82 */ /* 0x000f240000000800 */
[----:B------:R-:W-:Y:S01]  /*12a10*/  @!PT LDS RZ, [RZ] ;  /* 0x00000000fffff984 */ /* 0x000fe20000000800 */
[----:B------:R-:W-:Y:S01]  /*12a20*/  @!PT LDS RZ, [RZ] ;  /* 0x00000000fffff984 */ /* 0x000fe20000000800 */
[----:B------:R-:W-:Y:S01]  /*12a30*/  @!PT LDS RZ, [RZ] ;  /* 0x00000000fffff984 */ /* 0x000fe20000000800 */
[----:B------:R5:W-:Y:S04]  /*12a40*/  @!P0 LDGSTS.E.BYPASS.LTC128B.128 [R185+0x5800], desc[UR6][R12.64] ;  /* 0x058000000cb98fae */ /* 0x000be8000b901d46 */
[----:B------:R-:W-:Y:S02]  /*12a50*/  @P0 STS.128 [R185+0x6000], RZ ;  /* 0x006000ffb9000388 */ /* 0x000fe40000000c00 */
[----:B------:R-:W3:Y:S08]  /*12a60*/  @!P0 LDC R18, c[0x0][0x254] ;  /* 0x00009500ff128b82 */ /* 0x000ef00000000800 */
[----:B------:R-:W3:Y:S01]  /*12a70*/  @!P0 LDC R22, c[0x0][0x254] ;  /* 0x00009500ff168b82 */ /* 0x000ee20000000800 */
[----:B-1----:R-:W-:Y:S01]  /*12a80*/  @!P0 LEA.HI.X R8, R0, R159, R14, 0x6, P1 ;  /* 0x0000009f00088211 */ /* 0x002fe200008f340e */
[----:B--2---:R-:W-:Y:S01]  /*12a90*/  @!P0 IMAD R14, R15, 0x60, RZ ;  /* 0x000000600f0e8824 */ /* 0x004fe200078e02ff */
[----:B------:R-:W-:Y:S01]  /*12aa0*/  @!P0 LEA R10, P1, R7, UR10, 0x1 ;  /* 0x0000000a070a8c11 */ /* 0x000fe2000f8208ff */
[----:B----4-:R-:W-:-:S02]  /*12ab0*/  @!P0 IMAD R19, R19, 0xa0, RZ ;  /* 0x000000a013138824 */ /* 0x010fc400078e02ff */
        /* <DEDUP_REMOVED lines=18> */
[----:B---3--:R-:W-:-:S02]  /*12be0*/  @!P0 IMAD R18, R18, 0xc0, RZ ;  /* 0x000000c012128824 */ /* 0x008fc400078e02ff */
        /* <DEDUP_REMOVED lines=52> */
[----:B------:R-:W4:Y:S04]  /*12f30*/  LDSM.16.M88.4 R44, [R184] ;  /* 0x00000000b82c783b */ /* 0x000f280000000200 */
[----:B------:R-:W5:Y:S04]  /*12f40*/  LDSM.16.M88.4 R56, [R164+0x1800] ;  /* 0x00180000a438783b */ /* 0x000f680000000200 */
[----:B------:R-:W5:Y:S04]  /*12f50*/  LDSM.16.M88.4 R40, [R183] ;  /* 0x00000000b728783b */ /* 0x000f680000000200 */
[----:B------:R-:W5:Y:S01]  /*12f60*/  LDSM.16.M88.4 R48, [R164+0x1c00] ;  /* 0x001c0000a430783b */ /* 0x000f620000000200 */
[----:B------:R-:W3:Y:S03]  /*12f70*/  S2R R5, SR_TID.X ;  /* 0x0000000000057919 */ /* 0x000ee60000002100 */
[----:B------:R-:W0:Y:S01]  /*12f80*/  LDGDEPBAR ;  /* 0x00000000000079af */ /* 0x000e220000000000 */
[C---:B-1----:R-:W-:Y:S06]  /*12f90*/  HMMA.16816.F32 R16, R12.reuse, R24, RZ ;  /* 0x000000180c10723c */ /* 0x042fec00000018ff */
[----:B------:R-:W-:-:S15]  /*12fa0*/  HMMA.16816.F32 R24, R12, R26, RZ ;  /* 0x0000001a0c18723c */ /* 0x000fde00000018ff */
[----:B------:R-:W-:-:S03]  /*12fb0*/  NOP ;  /* 0x0000000000007918 */ /* 0x000fc60000000000 */
[----:B--2---:R-:W-:Y:S01]  /*12fc0*/  HMMA.16816.F32 R16, R8, R28, R16 ;  /* 0x0000001c0810723c */ /* 0x004fe20000001810 */
[----:B---3--:R-:W-:-:S05]  /*12fd0*/  IMAD.SHL.U32 R5, R5, 0x2, RZ ;  /* 0x0000000205057824 */ /* 0x008fca00078e00ff */
[----:B------:R-:W-:Y:S01]  /*12fe0*/  HMMA.16816.F32 R32, R8, R30, R24 ;  /* 0x0000001e0820723c */ /* 0x000fe20000001818 */
[----:B------:R-:W-:-:S04]  /*12ff0*/  LOP3.LUT R5, R5, 0x6, RZ, 0xc0, !PT ;  /* 0x0000000605057812 */ /* 0x000fc800078ec0ff */
[C---:B------:R-:W-:Y:S01]  /*13000*/  LOP3.LUT R6, R0.reuse, R5, RZ, 0xfc, !PT ;  /* 0x0000000500067212 */ /* 0x040fe200078efcff */
[C---:B------:R-:W-:Y:S01]  /*13010*/  HMMA.16816.F32 R24, R12.reuse, R36, RZ ;  /* 0x000000240c18723c */ /* 0x040fe200000018ff */
[--C-:B------:R-:W-:Y:S02]  /*13020*/  LOP3.LUT R7, R0, 0x1, R5.reuse, 0xfe, !PT ;  /* 0x0000000100077812 */ /* 0x100fe400078efe05 */
[C---:B------:R-:W-:Y:S02]  /*13030*/  ISETP.GE.AND P3, PT, R6.reuse, R4, PT ;  /* 0x000000040600720c */ /* 0x040fe40003f66270 */
[----:B------:R-:W-:Y:S01]  /*13040*/  ISETP.GE.AND P2, PT, R6, R2, PT ;  /* 0x000000020600720c */ /* 0x000fe20003f46270 */
[----:B------:R-:W-:Y:S01]  /*13050*/  HMMA.16816.F32 R28, R12, R38, RZ ;  /* 0x000000260c1c723c */ /* 0x000fe200000018ff */
[----:B------:R-:W-:Y:S02]  /*13060*/  LOP3.LUT R6, R0, 0x8, R5, 0xfe, !PT ;  /* 0x0000000800067812 */ /* 0x000fe400078efe05 */
[----:B------:R-:W-:-:S02]  /*13070*/  ISETP.GE.AND P1, PT, R7, R4, PT ;  /* 0x000000040700720c */ /* 0x000fc40003f26270 */
[----:B------:R-:W-:Y:S01]  /*13080*/  ISETP.GE.AND P4, PT, R7, R2, PT ;  /* 0x000000020700720c */ /* 0x000fe20003f86270 */
[----:B------:R-:W-:Y:S01]  /*13090*/  FMUL.FTZ R16, R16, UR4 ;  /* 0x0000000410107c20 */ /* 0x000fe20008410000 */
[----:B------:R-:W-:Y:S01]  /*130a0*/  FMUL.FTZ R17, R17, UR4 ;  /* 0x0000000411117c20 */ /* 0x000fe20008410000 */
[----:B------:R-:W-:Y:S01]  /*130b0*/  FMUL.FTZ R18, R18, UR4 ;  /* 0x0000000412127c20 */ /* 0x000fe20008410000 */
[----:B------:R-:W-:Y:S01]  /*130c0*/  FMUL.FTZ R19, R19, UR4 ;  /* 0x0000000413137c20 */ /* 0x000fe20008410000 */
[----:B------:R-:W1:Y:S01]  /*130d0*/  MUFU.TANH R100, R16 ;  /* 0x0000001000647308 */ /* 0x000e620000002400 */
[----:B------:R-:W-:Y:S01]  /*130e0*/  ISETP.GE.AND P5, PT, R6, R4, PT ;  /* 0x000000040600720c */ /* 0x000fe20003fa6270 */
[----:B------:R-:W-:Y:S01]  /*130f0*/  FMUL.FTZ R32, R32, UR4 ;  /* 0x0000000420207c20 */ /* 0x000fe20008410000 */
[----:B------:R-:W-:Y:S01]  /*13100*/  FMUL.FTZ R33, R33, UR4 ;  /* 0x0000000421217c20 */ /* 0x000fe20008410000 */
[----:B------:R-:W-:Y:S01]  /*13110*/  FMUL.FTZ R34, R34, UR4 ;  /* 0x0000000422227c20 */ /* 0x000fe20008410000 */
[----:B------:R-:W-:Y:S01]  /*13120*/  FMUL.FTZ R35, R35, UR4 ;  /* 0x0000000423237c20 */ /* 0x000fe20008410000 */
[----:B------:R-:W-:-:S02]  /*13130*/  ISETP.GE.AND P6, PT, R6, R2, PT ;  /* 0x000000020600720c */ /* 0x000fc40003fc6270 */
[----:B------:R-:W2:Y:S01]  /*13140*/  MUFU.TANH R103, R17 ;  /* 0x0000001100677308 */ /* 0x000ea20000002400 */
[C-C-:B------:R-:W-:Y:S02]  /*13150*/  LOP3.LUT R7, R0.reuse, 0x9, R5.reuse, 0xfe, !PT ;  /* 0x0000000900077812 */ /* 0x140fe400078efe05 */
[----:B------:R-:W-:-:S03]  /*13160*/  LOP3.LUT R6, R0, 0x10, R5, 0xfe, !PT ;  /* 0x0000001000067812 */ /* 0x000fc600078efe05 */
[----:B----4-:R-:W-:Y:S02]  /*13170*/  HMMA.16816.F32 R36, R8, R46, R28 ;  /* 0x0000002e0824723c */ /* 0x010fe4000000181c */
[----:B------:R-:W3:Y:S01]  /*13180*/  MUFU.TANH R125, R18 ;  /* 0x00000012007d7308 */ /* 0x000ee20000002400 */
[----:B-1----:R-:W-:Y:S02]  /*13190*/  FSEL R100, R100, -INF , !P3 ;  /* 0xff80000064647808 */ /* 0x002fe40005800000 */
[----:B------:R-:W-:Y:S01]  /*131a0*/  ISETP.GE.AND P3, PT, R7, R4, PT ;  /* 0x000000040700720c */ /* 0x000fe20003f66270 */
[----:B-----5:R-:W-:Y:S04]  /*131b0*/  HMMA.16816.F32 R28, R12, R58, RZ ;  /* 0x0000003a0c1c723c */ /* 0x020fe800000018ff */
[----:B------:R1:W4:Y:S01]  /*131c0*/  MUFU.TANH R134, R19 ;  /* 0x0000001300867308 */ /* 0x0003220000002400 */
[----:B--2---:R-:W-:-:S02]  /*131d0*/  FSEL R103, R103, -INF , !P1 ;  /* 0xff80000067677808 */ /* 0x004fc40004800000 */
[----:B------:R-:W-:-:S05]  /*131e0*/  ISETP.GE.AND P1, PT, R6, R4, PT ;  /* 0x000000040600720c */ /* 0x000fca0003f26270 */
[----:B------:R-:W2:Y:S01]  /*131f0*/  MUFU.TANH R101, R32 ;  /* 0x0000002000657308 */ /* 0x000ea20000002400 */
[----:B---3--:R-:W-:Y:S02]  /*13200*/  FSEL R125, R125, -INF , !P2 ;  /* 0xff8000007d7d7808 */ /* 0x008fe40005000000 */
[----:B------:R-:W-:Y:S02]  /*13210*/  ISETP.GE.AND P2, PT, R7, R2, PT ;  /* 0x000000020700720c */ /* 0x000fe40003f46270 */
[----:B------:R-:W-:Y:S01]  /*13220*/  LOP3.LUT R7, R0, 0x11, R5, 0xfe, !PT ;  /* 0x0000001100077812 */ /* 0x000fe200078efe05 */
[----:B------:R-:W-:Y:S01]  /*13230*/  FMUL.FTZ R36, R36, UR4 ;  /* 0x0000000424247c20 */ /* 0x000fe20008410000 */
[----:B------:R-:W-:Y:S01]  /*13240*/  FMUL.FTZ R37, R37, UR4 ;  /* 0x0000000425257c20 */ /* 0x000fe20008410000 */
[----:B------:R-:W3:Y:S01]  /*13250*/  MUFU.TANH R99, R33 ;  /* 0x0000002100637308 */ /* 0x000ee20000002400 */
[----:B-1----:R-:W-:Y:S01]  /*13260*/  HMMA.16816.F32 R16, R8, R44, R24 ;  /* 0x0000002c0810723c */ /* 0x002fe20000001818 */
[----:B------:R-:W1:Y:S01]  /*13270*/  LDSM.16.M88.4 R44, [R182] ;  /* 0x00000000b62c783b */ /* 0x000e620000000200 */
[----:B------:R-:W-:Y:S01]  /*13280*/  FMUL.FTZ R38, R38, UR4 ;  /* 0x0000000426267c20 */ /* 0x000fe20008410000 */
[----:B------:R-:W-:Y:S01]  /*13290*/  FMUL.FTZ R39, R39, UR4 ;  /* 0x0000000427277c20 */ /* 0x000fe20008410000 */
[----:B----4-:R-:W-:-:S02]  /*132a0*/  FSEL R134, R134, -INF , !P4 ;  /* 0xff80000086867808 */ /* 0x010fc40006000000 */
[----:B------:R-:W-:Y:S01]  /*132b0*/  HMMA.16816.F32 R24, R12, R56, RZ ;  /* 0x000000380c18723c */ /* 0x000fe200000018ff */
[----:B------:R-:W4:Y:S01]  /*132c0*/  LDSM.16.M88.4 R56, [R164+0x2000] ;  /* 0x00200000a438783b */ /* 0x000f220000000200 */
[----:B------:R-:W5:Y:S01]  /*132d0*/  MUFU.TANH R129, R34 ;  /* 0x0000002200817308 */ /* 0x000f620000002400 */
[----:B------:R-:W-:Y:S02]  /*132e0*/  ISETP.GE.AND P4, PT, R6, R2, PT ;  /* 0x000000020600720c */ /* 0x000fe40003f86270 */
[----:B------:R-:W-:Y:S02]  /*132f0*/  LOP3.LUT R6, R0, 0x18, R5, 0xfe, !PT ;  /* 0x0000001800067812 */ /* 0x000fe400078efe05 */
[----:B--2---:R-:W-:Y:S02]  /*13300*/  FSEL R101, R101, -INF , !P5 ;  /* 0xff80000065657808 */ /* 0x004fe40006800000 */
[----:B------:R-:W-:Y:S01]  /*13310*/  ISETP.GE.AND P5, PT, R7, R4, PT ;  /* 0x000000040700720c */ /* 0x000fe20003fa6270 */
[----:B------:R2:W2:Y:S01]  /*13320*/  MUFU.TANH R127, R35 ;  /* 0x00000023007f7308 */ /* 0x0004a20000002400 */
[----:B---3--:R-:W-:-:S02]  /*13330*/  FSEL R99, R99, -INF , !P3 ;  /* 0xff80000063637808 */ /* 0x008fc40005800000 */
[----:B------:R-:W-:-:S05]  /*13340*/  ISETP.GE.AND P3, PT, R6, R4, PT ;  /* 0x000000040600720c */ /* 0x000fca0003f66270 */
[----:B------:R-:W-:Y:S01]  /*13350*/  FMUL.FTZ R16, R16, UR4 ;  /* 0x0000000410107c20 */ /* 0x000fe20008410000 */
[----:B------:R-:W-:Y:S01]  /*13360*/  FMUL.FTZ R17, R17, UR4 ;  /* 0x0000000411117c20 */ /* 0x000fe20008410000 */
[----:B------:R-:W-:Y:S01]  /*13370*/  FMUL.FTZ R18, R18, UR4 ;  /* 0x0000000412127c20 */ /* 0x000fe20008410000 */
[----:B------:R-:W-:Y:S01]  /*13380*/  FMUL.FTZ R19, R19, UR4 ;  /* 0x0000000413137c20 */ /* 0x000fe20008410000 */
[----:B------:R-:W3:Y:S01]  /*13390*/  MUFU.TANH R98, R16 ;  /* 0x0000001000627308 */ /* 0x000ee20000002400 */
[----:B-----5:R-:W-:Y:S02]  /*133a0*/  FSEL R129, R129, -INF , !P6 ;  /* 0xff80000081817808 */ /* 0x020fe40007000000 */
[----:B------:R-:W-:Y:S01]  /*133b0*/  ISETP.GE.AND P6, PT, R7, R2, PT ;  /* 0x000000020700720c */ /* 0x000fe20003fc6270 */
[----:B--2---:R-:W-:Y:S01]  /*133c0*/  HMMA.16816.F32 R32, R8, R42, R28 ;  /* 0x0000002a0820723c */ /* 0x004fe2000000181c */
[----:B------:R-:W-:-:S03]  /*133d0*/  FSEL R127, R127, -INF , !P2 ;  /* 0xff8000007f7f7808 */ /* 0x000fc60005000000 */
[----:B------:R-:W2:Y:S01]  /*133e0*/  MUFU.TANH R97, R17 ;  /* 0x0000001100617308 */ /* 0x000ea20000002400 */
[----:B------:R-:W-:Y:S01]  /*133f0*/  ISETP.GE.AND P2, PT, R6, R2, PT ;  /* 0x000000020600720c */ /* 0x000fe20003f46270 */
[----:B------:R-:W-:Y:S01]  /*13400*/  HMMA.16816.F32 R28, R12, R50, RZ ;  /* 0x000000320c1c723c */ /* 0x000fe200000018ff */
[C-C-:B------:R-:W-:Y:S02]  /*13410*/  LOP3.LUT R6, R0.reuse, 0x20, R5.reuse, 0xfe, !PT ;  /* 0x0000002000067812 */ /* 0x140fe400078efe05 */
[----:B------:R-:W-:-:S03]  /*13420*/  LOP3.LUT R7, R0, 0x19, R5, 0xfe, !PT ;  /* 0x0000001900077812 */ /* 0x000fc600078efe05 */
[----:B------:R-:W5:Y:S01]  /*13430*/  MUFU.TANH R126, R18 ;  /* 0x00000012007e7308 */ /* 0x000f620000002400 */
[----:B---3--:R-:W-:Y:S02]  /*13440*/  FSEL R98, R98, -INF , !P1 ;  /* 0xff80000062627808 */ /* 0x008fe40004800000 */
[----:B------:R-:W-:-:S05]  /*13450*/  ISETP.GE.AND P1, PT, R7, R4, PT ;  /* 0x000000040700720c */ /* 0x000fca0003f26270 */
[----:B------:R3:W1:Y:S01]  /*13460*/  MUFU.TANH R124, R19 ;  /* 0x00000013007c7308 */ /* 0x0006620000002400 */
[----:B--2---:R-:W-:Y:S02]  /*13470*/  FSEL R97, R97, -INF , !P5 ;  /* 0xff80000061617808 */ /* 0x004fe40006800000 */
[----:B------:R-:W-:Y:S01]  /*13480*/  ISETP.GE.AND P5, PT, R6, R4, PT ;  /* 0x000000040600720c */ /* 0x000fe20003fa6270 */
[----:B------:R-:W-:Y:S01]  /*13490*/  FMUL.FTZ R32, R32, UR4 ;  /* 0x0000000420207c20 */ /* 0x000fe20008410000 */
[----:B------:R-:W-:Y:S01]  /*134a0*/  FMUL.FTZ R33, R33, UR4 ;  /* 0x0000000421217c20 */ /* 0x000fe20008410000 */
[----:B------:R-:W-:Y:S02]  /*134b0*/  FMUL.FTZ R34, R34, UR4 ;  /* 0x0000000422227c20 */ /* 0x000fe40008410000 */
[----:B------:R-:W2:Y:S01]  /*134c0*/  MUFU.TANH R96, R36 ;  /* 0x0000002400607308 */ /* 0x000ea20000002400 */
[----:B------:R-:W-:Y:S01]  /*134d0*/  FMUL.FTZ R35, R35, UR4 ;  /* 0x0000000423237c20 */ /* 0x000fe20008410000 */
[----:B-----5:R-:W-:-:S02]  /*134e0*/  FSEL R126, R126, -INF , !P4 ;  /* 0xff8000007e7e7808 */ /* 0x020fc40006000000 */
[-C--:B------:R-:W-:Y:S02]  /*134f0*/  ISETP.GE.AND P4, PT, R7, R2.reuse, PT ;  /* 0x000000020700720c */ /* 0x080fe40003f86270 */
[--C-:B------:R-:W-:Y:S02]  /*13500*/  LOP3.LUT R7, R0, 0x28, R5.reuse, 0xfe, !PT ;  /* 0x0000002800077812 */ /* 0x100fe400078efe05 */
[----:B------:R-:W5:Y:S01]  /*13510*/  MUFU.TANH R95, R37 ;  /* 0x00000025005f7308 */ /* 0x000f620000002400 */
[----:B---3--:R-:W-:Y:S01]  /*13520*/  HMMA.16816.F32 R16, R8, R40, R24 ;  /* 0x000000280810723c */ /* 0x008fe20000001818 */
[----:B------:R-:W3:Y:S01]  /*13530*/  LDSM.16.M88.4 R40, [R181] ;  /* 0x00000000b528783b */ /* 0x000ee20000000200 */
[----:B-1----:R-:W-:Y:S02]  /*13540*/  FSEL R124, R124, -INF , !P6 ;  /* 0xff8000007c7c7808 */ /* 0x002fe40007000000 */
[----:B------:R-:W-:Y:S02]  /*13550*/  ISETP.GE.AND P6, PT, R6, R2, PT ;  /* 0x000000020600720c */ /* 0x000fe40003fc6270 */
[----:B------:R-:W-:Y:S01]  /*13560*/  HMMA.16816.F32 R24, R12, R48, RZ ;  /* 0x000000300c18723c */ /* 0x000fe200000018ff */
[----:B------:R-:W1:Y:S01]  /*13570*/  LDSM.16.M88.4 R48, [R164+0x2400] ;  /* 0x00240000a430783b */ /* 0x000e620000000200 */
[----:B------:R-:W4:Y:S01]  /*13580*/  MUFU.TANH R122, R38 ;  /* 0x00000026007a7308 */ /* 0x000f220000002400 */
[----:B------:R-:W-:-:S02]  /*13590*/  LOP3.LUT R6, R0, 0x21, R5, 0xfe, !PT ;  /* 0x0000002100067812 */ /* 0x000fc400078efe05 */
[----:B--2---:R-:W-:Y:S02]  /*135a0*/  FSEL R96, R96, -INF , !P3 ;  /* 0xff80000060607808 */ /* 0x004fe40005800000 */
[----:B------:R-:W-:-:S03]  /*135b0*/  ISETP.GE.AND P3, PT, R6, R4, PT ;  /* 0x000000040600720c */ /* 0x000fc60003f66270 */
[----:B------:R2:W2:Y:S01]  /*135c0*/  MUFU.TANH R121, R39 ;  /* 0x0000002700797308 */ /* 0x0004a20000002400 */
[----:B-----5:R-:W-:Y:S02]  /*135d0*/  FSEL R95, R95, -INF , !P1 ;  /* 0xff8000005f5f7808 */ /* 0x020fe40004800000 */
[----:B------:R-:W-:-:S05]  /*135e0*/  ISETP.GE.AND P1, PT, R7, R4, PT ;  /* 0x000000040700720c */ /* 0x000fca0003f26270 */
[----:B------:R-:W-:Y:S01]  /*135f0*/  FMUL.FTZ R16, R16, UR4 ;  /* 0x0000000410107c20 */ /* 0x000fe20008410000 */
[----:B------:R-:W-:Y:S01]  /*13600*/  FMUL.FTZ R17, R17, UR4 ;  /* 0x0000000411117c20 */ /* 0x000fe20008410000 */
[----:B------:R-:W-:Y:S01]  /*13610*/  FMUL.FTZ R18, R18, UR4 ;  /* 0x0000000412127c20 */ /* 0x000fe20008410000 */
[----:B------:R-:W-:Y:S01]  /*13620*/  FMUL.FTZ R19, R19, UR4 ;  /* 0x0000000413137c20 */ /* 0x000fe20008410000 */
[----:B------:R-:W5:Y:S01]  /*13630*/  MUFU.TANH R94, R16 ;  /* 0x00000010005e7308 */ /* 0x000f620000002400 */
[----:B----4-:R-:W-:Y:S02]  /*13640*/  FSEL R122, R122, -INF , !P2 ;  /* 0xff8000007a7a7808 */ /* 0x010fe40005000000 */
[----:B------:R-:W-:Y:S01]  /*13650*/  ISETP.GE.AND P2, PT, R6, R2, PT ;  /* 0x000000020600720c */ /* 0x000fe20003f46270 */
[----:B--2---:R-:W-:Y:S01]  /*13660*/  HMMA.16816.F32 R36, R8, R46, R28 ;  /* 0x0000002e0824723c */ /* 0x004fe2000000181c */
[----:B------:R-:W-:-:S03]  /*13670*/  LOP3.LUT R6, R0, 0x29, R5, 0xfe, !PT ;  /* 0x0000002900067812 */ /* 0x000fc600078efe05 */
[----:B------:R-:W2:Y:S01]  /*13680*/  MUFU.TANH R93, R17 ;  /* 0x00000011005d7308 */ /* 0x000ea20000002400 */
[----:B------:R-:W-:Y:S01]  /*13690*/  FSEL R121, R121, -INF , !P4 ;  /* 0xff80000079797808 */ /* 0x000fe20006000000 */
[----:B------:R-:W-:Y:S01]  /*136a0*/  HMMA.16816.F32 R28, R12, R58, RZ ;  /* 0x0000003a0c1c723c */ /* 0x000fe200000018ff */
[----:B------:R-:W-:Y:S02]  /*136b0*/  ISETP.GE.AND P4, PT, R7, R2, PT ;  /* 0x000000020700720c */ /* 0x000fe40003f86270 */
[----:B------:R-:W-:-:S03]  /*136c0*/  LOP3.LUT R7, R0, 0x30, R5, 0xfe, !PT ;  /* 0x0000003000077812 */ /* 0x000fc600078efe05 */
[----:B------:R-:W4:Y:S01]  /*136d0*/  MUFU.TANH R120, R18 ;  /* 0x0000001200787308 */ /* 0x000f220000002400 */
[----:B-----5:R-:W-:Y:S02]  /*136e0*/  FSEL R94, R94, -INF , !P5 ;  /* 0xff8000005e5e7808 */ /* 0x020fe40006800000 */
[----:B------:R-:W-:-:S05]  /*136f0*/  ISETP.GE.AND P5, PT, R6, R4, PT ;  /* 0x000000040600720c */ /* 0x000fca0003fa6270 */
[----:B------:R5:W3:Y:S01]  /*13700*/  MUFU.TANH R119, R19 ;  /* 0x0000001300777308 */ /* 0x000ae20000002400 */
[----:B--2---:R-:W-:Y:S02]  /*13710*/  FSEL R93, R93, -INF , !P3 ;  /* 0xff8000005d5d7808 */ /* 0x004fe40005800000 */
[----:B------:R-:W-:Y:S01]  /*13720*/  ISETP.GE.AND P3, PT, R7, R4, PT ;  /* 0x000000040700720c */ /* 0x000fe20003f66270 */
[----:B------:R-:W-:Y:S01]  /*13730*/  FMUL.FTZ R36, R36, UR4 ;  /* 0x0000000424247c20 */ /* 0x000fe20008410000 */
[----:B------:R-:W-:Y:S01]  /*13740*/  FMUL.FTZ R37, R37, UR4 ;  /* 0x0000000425257c20 */ /* 0x000fe20008410000 */
[----:B------:R-:W-:Y:S02]  /*13750*/  FMUL.FTZ R38, R38, UR4 ;  /* 0x0000000426267c20 */ /* 0x000fe40008410000 */
[----:B------:R-:W2:Y:S01]  /*13760*/  MUFU.TANH R92, R32 ;  /* 0x00000020005c7308 */ /* 0x000ea20000002400 */
[----:B------:R-:W-:Y:S01]  /*13770*/  FMUL.FTZ R39, R39, UR4 ;  /* 0x0000000427277c20 */ /* 0x000fe20008410000 */
[----:B----4-:R-:W-:-:S02]  /*13780*/  FSEL R120, R120, -INF , !P6 ;  /* 0xff80000078787808 */ /* 0x010fc40007000000 */
[-C--:B------:R-:W-:Y:S02]  /*13790*/  ISETP.GE.AND P6, PT, R6, R2.reuse, PT ;  /* 0x000000020600720c */ /* 0x080fe40003fc6270 */
[----:B------:R-:W-:Y:S02]  /*137a0*/  LOP3.LUT R6, R0, 0x31, R5, 0xfe, !PT ;  /* 0x0000003100067812 */ /* 0x000fe400078efe05 */
[----:B------:R-:W4:Y:S01]  /*137b0*/  MUFU.TANH R90, R33 ;  /* 0x00000021005a7308 */ /* 0x000f220000002400 */
[----:B-----5:R-:W-:Y:S01]  /*137c0*/  HMMA.16816.F32 R16, R8, R44, R24 ;  /* 0x0000002c0810723c */ /* 0x020fe20000001818 */
[----:B------:R-:W5:Y:S01]  /*137d0*/  LDSM.16.M88.4 R44, [R180] ;  /* 0x00000000b42c783b */ /* 0x000f620000000200 */
[----:B---3--:R-:W-:Y:S02]  /*137e0*/  FSEL R119, R119, -INF , !P2 ;  /* 0xff80000077777808 */ /* 0x008fe40005000000 */
[----:B------:R-:W-:Y:S02]  /*137f0*/  ISETP.GE.AND P2, PT, R7, R2, PT ;  /* 0x000000020700720c */ /* 0x000fe40003f46270 */
[----:B------:R-:W-:Y:S01]  /*13800*/  HMMA.16816.F32 R24, R12, R56, RZ ;  /* 0x000000380c18723c */ /* 0x000fe200000018ff */
[----:B------:R-:W3:Y:S01]  /*13810*/  LDSM.16.M88.4 R56, [R164+0x2800] ;  /* 0x00280000a438783b */ /* 0x000ee20000000200 */
[----:B------:R-:W1:Y:S01]  /*13820*/  MUFU.TANH R118, R34 ;  /* 0x0000002200767308 */ /* 0x000e620000002400 */
[----:B--2---:R-:W-:-:S02]  /*13830*/  FSEL R92, R92, -INF , !P1 ;  /* 0xff8000005c5c7808 */ /* 0x004fc40004800000 */
[----:B------:R-:W-:Y:S02]  /*13840*/  ISETP.GE.AND P1, PT, R6, R4, PT ;  /* 0x000000040600720c */ /* 0x000fe40003f26270 */
[----:B------:R-:W-:-:S03]  /*13850*/  LOP3.LUT R7, R0, 0x38, R5, 0xfe, !PT ;  /* 0x0000003800077812 */ /* 0x000fc600078efe05 */
[----:B------:R2:W2:Y:S01]  /*13860*/  MUFU.TANH R112, R35 ;  /* 0x0000002300707308 */ /* 0x0004a20000002400 */
[----:B----4-:R-:W-:Y:S02]  /*13870*/  FSEL R90, R90, -INF , !P5 ;  /* 0xff8000005a5a7808 */ /* 0x010fe40006800000 */
[----:B------:R-:W-:-:S05]  /*13880*/  ISETP.GE.AND P5, PT, R7, R4, PT ;  /* 0x000000040700720c */ /* 0x000fca0003fa6270 */
[----:B------:R-:W-:Y:S01]  /*13890*/  FMUL.FTZ R16, R16, UR4 ;  /* 0x0000000410107c20 */ /* 0x000fe20008410000 */
[----:B------:R-:W-:Y:S01]  /*138a0*/  FMUL.FTZ R17, R17, UR4 ;  /* 0x0000000411117c20 */ /* 0x000fe20008410000 */
[----:B------:R-:W-:Y:S01]  /*138b0*/  FMUL.FTZ R18, R18, UR4 ;  /* 0x0000000412127c20 */ /* 0x000fe20008410000 */
[----:B------:R-:W-:Y:S01]  /*138c0*/  FMUL.FTZ R19, R19, UR4 ;  /* 0x0000000413137c20 */ /* 0x000fe20008410000 */
[----:B------:R-:W4:Y:S01]  /*138d0*/  MUFU.TANH R88, R16 ;  /* 0x0000001000587308 */ /* 0x000f220000002400 */
[----:B-1----:R-:W-:Y:S02]  /*138e0*/  FSEL R118, R118, -INF , !P4 ;  /* 0xff80000076767808 */ /* 0x002fe40006000000 */
[----:B------:R-:W-:Y:S01]  /*138f0*/  ISETP.GE.AND P4, PT, R6, R2, PT ;  /* 0x000000020600720c */ /* 0x000fe20003f86270 */
[----:B--2---:R-:W-:Y:S01]  /*13900*/  HMMA.16816.F32 R32, R8, R42, R28 ;  /* 0x0000002a0820723c */ /* 0x004fe2000000181c */
[----:B------:R-:W-:-:S03]  /*13910*/  LOP3.LUT R6, R0, 0x39, R5, 0xfe, !PT ;  /* 0x0000003900067812 */ /* 0x000fc600078efe05 */
[----:B------:R-:W1:Y:S01]  /*13920*/  MUFU.TANH R86, R17 ;  /* 0x0000001100567308 */ /* 0x000e620000002400 */
[----:B------:R-:W-:Y:S01]  /*13930*/  FSEL R112, R112, -INF , !P6 ;  /* 0xff80000070707808 */ /* 0x000fe20007000000 */
[----:B------:R-:W-:Y:S01]  /*13940*/  HMMA.16816.F32 R28, R12, R50, RZ ;  /* 0x000000320c1c723c */ /* 0x000fe200000018ff */
[----:B------:R-:W-:Y:S02]  /*13950*/  ISETP.GE.AND P6, PT, R7, R2, PT ;  /* 0x000000020700720c */ /* 0x000fe40003fc6270 */
[----:B------:R-:W-:-:S03]  /*13960*/  LOP3.LUT R7, R0, 0x40, R5, 0xfe, !PT ;  /* 0x0000004000077812 */ /* 0x000fc600078efe05 */
[----:B------:R-:W2:Y:S01]  /*13970*/  MUFU.TANH R111, R18 ;  /* 0x00000012006f7308 */ /* 0x000ea20000002400 */
[----:B----4-:R-:W-:Y:S02]  /*13980*/  FSEL R88, R88, -INF , !P3 ;  /* 0xff80000058587808 */ /* 0x010fe40005800000 */
[----:B------:R-:W-:-:S05]  /*13990*/  ISETP.GE.AND P3, PT, R6, R4, PT ;  /* 0x000000040600720c */ /* 0x000fca0003f66270 */
[----:B------:R4:W5:Y:S01]  /*139a0*/  MUFU.TANH R115, R19 ;  /* 0x0000001300737308 */ /* 0x0009620000002400 */
[----:B-1----:R-:W-:Y:S02]  /*139b0*/  FSEL R86, R86, -INF , !P1 ;  /* 0xff80000056567808 */ /* 0x002fe40004800000 */
[----:B------:R-:W-:Y:S01]  /*139c0*/  ISETP.GE.AND P1, PT, R7, R4, PT ;  /* 0x000000040700720c */ /* 0x000fe20003f26270 */
[----:B------:R-:W-:Y:S01]  /*139d0*/  FMUL.FTZ R32, R32, UR4 ;  /* 0x0000000420207c20 */ /* 0x000fe20008410000 */
[----:B------:R-:W-:Y:S01]  /*139e0*/  FMUL.FTZ R33, R33, UR4 ;  /* 0x0000000421217c20 */ /* 0x000fe20008410000 */
[----:B------:R-:W-:Y:S02]  /*139f0*/  FMUL.FTZ R34, R34, UR4 ;  /* 0x0000000422227c20 */ /* 0x000fe40008410000 */
[----:B------:R-:W1:Y:S01]  /*13a00*/  MUFU.TANH R87, R36 ;  /* 0x0000002400577308 */ /* 0x000e620000002400 */
[----:B------:R-:W-:Y:S01]  /*13a10*/  FMUL.FTZ R35, R35, UR4 ;  /* 0x0000000423237c20 */ /* 0x000fe20008410000 */
[----:B--2---:R-:W-:-:S02]  /*13a20*/  FSEL R111, R111, -INF , !P2 ;  /* 0xff8000006f6f7808 */ /* 0x004fc40005000000 */
[-C--:B------:R-:W-:Y:S02]  /*13a30*/  ISETP.GE.AND P2, PT, R6, R2.reuse, PT ;  /* 0x000000020600720c */ /* 0x080fe40003f46270 */
[----:B------:R-:W-:Y:S02]  /*13a40*/  LOP3.LUT R6, R0, 0x41, R5, 0xfe, !PT ;  /* 0x0000004100067812 */ /* 0x000fe400078efe05 */
[----:B------:R-:W2:Y:S01]  /*13a50*/  MUFU.TANH R85, R37 ;  /* 0x0000002500557308 */ /* 0x000ea20000002400 */
[----:B----4-:R-:W-:Y:S01]  /*13a60*/  HMMA.16816.F32 R16, R8, R40, R24 ;  /* 0x000000280810723c */ /* 0x010fe20000001818 */
[----:B------:R-:W4:Y:S01]  /*13a70*/  LDSM.16.M88.4 R40, [R179] ;  /* 0x00000000b328783b */ /* 0x000f220000000200 */
[----:B-----5:R-:W-:Y:S02]  /*13a80*/  FSEL R115, R115, -INF , !P4 ;  /* 0xff80000073737808 */ /* 0x020fe40006000000 */
[----:B------:R-:W-:Y:S02]  /*13a90*/  ISETP.GE.AND P4, PT, R7, R2, PT ;  /* 0x000000020700720c */ /* 0x000fe40003f86270 */
[----:B------:R-:W-:Y:S01]  /*13aa0*/  HMMA.16816.F32 R24, R12, R48, RZ ;  /* 0x000000300c18723c */ /* 0x000fe200000018ff */
[----:B------:R-:W5:Y:S01]  /*13ab0*/  LDSM.16.M88.4 R48, [R164+0x2c00] ;  /* 0x002c0000a430783b */ /* 0x000f620000000200 */
[----:B------:R-:W3:Y:S01]  /*13ac0*/  MUFU.TANH R116, R38 ;  /* 0x0000002600747308 */ /* 0x000ee20000002400 */
[----:B-1----:R-:W-:-:S02]  /*13ad0*/  FSEL R87, R87, -INF , !P5 ;  /* 0xff80000057577808 */ /* 0x002fc40006800000 */
[----:B------:R-:W-:Y:S02]  /*13ae0*/  ISETP.GE.AND P5, PT, R6, R4, PT ;  /* 0x000000040600720c */ /* 0x000fe40003fa6270 */
[----:B------:R-:W-:-:S03]  /*13af0*/  LOP3.LUT R7, R0, 0x49, R5, 0xfe, !PT ;  /* 0x0000004900077812 */ /* 0x000fc600078efe05 */
[----:B------:R1:W1:Y:S01]  /*13b00*/  MUFU.TANH R114, R39 ;  /* 0x0000002700727308 */ /* 0x0002620000002400 */
[----:B--2---:R-:W-:-:S07]  /*13b10*/  FSEL R85, R85, -INF , !P3 ;  /* 0xff80000055557808 */ /* 0x004fce0005800000 */
[----:B------:R-:W-:Y:S01]  /*13b20*/  FMUL.FTZ R16, R16, UR4 ;  /* 0x0000000410107c20 */ /* 0x000fe20008410000 */
[----:B------:R-:W-:Y:S01]  /*13b30*/  FMUL.FTZ R17, R17, UR4 ;  /* 0x0000000411117c20 */ /* 0x000fe20008410000 */
[----:B------:R-:W-:Y:S01]  /*13b40*/  FMUL.FTZ R18, R18, UR4 ;  /* 0x0000000412127c20 */ /* 0x000fe20008410000 */
[----:B------:R-:W-:Y:S01]  /*13b50*/  FMUL.FTZ R19, R19, UR4 ;  /* 0x0000000413137c20 */ /* 0x000fe20008410000 */
[----:B------:R-:W2:Y:S01]  /*13b60*/  MUFU.TANH R83, R16 ;  /* 0x0000001000537308 */ /* 0x000ea20000002400 */
[----:B---3--:R-:W-:Y:S02]  /*13b70*/  FSEL R116, R116, -INF , !P6 ;  /* 0xff80000074747808 */ /* 0x008fe40007000000 */
[----:B------:R-:W-:Y:S01]  /*13b80*/  ISETP.GE.AND P6, PT, R6, R2, PT ;  /* 0x000000020600720c */ /* 0x000fe20003fc6270 */
[----:B-1----:R-:W-:Y:S01]  /*13b90*/  HMMA.16816.F32 R36, R8, R46, R28 ;  /* 0x0000002e0824723c */ /* 0x002fe2000000181c */
[----:B------:R-:W-:-:S03]  /*13ba0*/  LOP3.LUT R6, R0, 0x48, R5, 0xfe, !PT ;  /* 0x0000004800067812 */ /* 0x000fc600078efe05 */
[----:B------:R-:W1:Y:S01]  /*13bb0*/  MUFU.TANH R82, R17 ;  /* 0x0000001100527308 */ /* 0x000e620000002400 */
[----:B------:R-:W-:Y:S01]  /*13bc0*/  FSEL R114, R114, -INF , !P2 ;  /* 0xff80000072727808 */ /* 0x000fe20005000000 */
[----:B------:R-:W-:Y:S01]  /*13bd0*/  HMMA.16816.F32 R28, R12, R58, RZ ;  /* 0x0000003a0c1c723c */ /* 0x000fe200000018ff */
[C---:B------:R-:W-:Y:S02]  /*13be0*/  ISETP.GE.AND P3, PT, R6.reuse, R4, PT ;  /* 0x000000040600720c */ /* 0x040fe40003f66270 */
[----:B------:R-:W-:-:S03]  /*13bf0*/  ISETP.GE.AND P2, PT, R6, R2, PT ;  /* 0x000000020600720c */ /* 0x000fc60003f46270 */
[----:B------:R-:W3:Y:S01]  /*13c00*/  MUFU.TANH R113, R18 ;  /* 0x0000001200717308 */ /* 0x000ee20000002400 */
[----:B------:R-:W-:Y:S02]  /*13c10*/  LOP3.LUT R6, R0, 0x50, R5, 0xfe, !PT ;  /* 0x0000005000067812 */ /* 0x000fe400078efe05 */
[----:B--2---:R-:W-:Y:S02]  /*13c20*/  FSEL R83, R83, -INF , !P1 ;  /* 0xff80000053537808 */ /* 0x004fe40004800000 */
[----:B------:R-:W-:-:S03]  /*13c30*/  ISETP.GE.AND P1, PT, R7, R4, PT ;  /* 0x000000040700720c */ /* 0x000fc60003f26270 */
[----:B------:R2:W4:Y:S01]  /*13c40*/  MUFU.TANH R123, R19 ;  /* 0x00000013007b7308 */ /* 0x0005220000002400 */
[----:B-1----:R-:W-:Y:S02]  /*13c50*/  FSEL R82, R82, -INF , !P5 ;  /* 0xff80000052527808 */ /* 0x002fe40006800000 */
[----:B------:R-:W-:Y:S01]  /*13c60*/  ISETP.GE.AND P5, PT, R6, R4, PT ;  /* 0x000000040600720c */ /* 0x000fe20003fa6270 */
[----:B------:R-:W-:Y:S01]  /*13c70*/  FMUL.FTZ R36, R36, UR4 ;  /* 0x0000000424247c20 */ /* 0x000fe20008410000 */
[----:B------:R-:W-:Y:S01]  /*13c80*/  FMUL.FTZ R37, R37, UR4 ;  /* 0x0000000425257c20 */ /* 0x000fe20008410000 */
[----:B------:R-:W-:Y:S02]  /*13c90*/  FMUL.FTZ R38, R38, UR4 ;  /* 0x0000000426267c20 */ /* 0x000fe40008410000 */
[----:B------:R-:W1:Y:S01]  /*13ca0*/  MUFU.TANH R81, R32 ;  /* 0x0000002000517308 */ /* 0x000e620000002400 */
[----:B------:R-:W-:Y:S01]  /*13cb0*/  FMUL.FTZ R39, R39, UR4 ;  /* 0x0000000427277c20 */ /* 0x000fe20008410000 */
[----:B---3--:R-:W-:-:S02]  /*13cc0*/  FSEL R113, R113, -INF , !P4 ;  /* 0xff80000071717808 */ /* 0x008fc40006000000 */
[-C--:B------:R-:W-:Y:S02]  /*13cd0*/  ISETP.GE.AND P4, PT, R7, R2.reuse, PT ;  /* 0x000000020700720c */ /* 0x080fe40003f86270 */
[--C-:B------:R-:W-:Y:S02]  /*13ce0*/  LOP3.LUT R7, R0, 0x51, R5.reuse, 0xfe, !PT ;  /* 0x0000005100077812 */ /* 0x100fe400078efe05 */
[----:B------:R-:W3:Y:S01]  /*13cf0*/  MUFU.TANH R84, R33 ;  /* 0x0000002100547308 */ /* 0x000ee20000002400 */
[----:B--2---:R-:W-:Y:S01]  /*13d00*/  HMMA.16816.F32 R16, R8, R44, R24 ;  /* 0x0000002c0810723c */ /* 0x004fe20000001818 */
[----:B------:R-:W2:Y:S01]  /*13d10*/  LDSM.16.M88.4 R44, [R178] ;  /* 0x00000000b22c783b */ /* 0x000ea20000000200 */
[----:B----4-:R-:W-:Y:S02]  /*13d20*/  FSEL R123, R123, -INF , !P6 ;  /* 0xff8000007b7b7808 */ /* 0x010fe40007000000 */
[----:B------:R-:W-:Y:S02]  /*13d30*/  ISETP.GE.AND P6, PT, R6, R2, PT ;  /* 0x000000020600720c */ /* 0x000fe40003fc6270 */
[----:B------:R-:W-:Y:S01]  /*13d40*/  HMMA.16816.F32 R24, R12, R56, RZ ;  /* 0x000000380c18723c */ /* 0x000fe200000018ff */
[----:B------:R-:W4:Y:S01]  /*13d50*/  LDSM.16.M88.4 R56, [R164+0x3000] ;  /* 0x00300000a438783b */ /* 0x000f220000000200 */
[----:B------:R-:W5:Y:S01]  /*13d60*/  MUFU.TANH R128, R34 ;  /* 0x0000002200807308 */ /* 0x000f620000002400 */
[----:B------:R-:W-:-:S02]  /*13d70*/  LOP3.LUT R6, R0, 0x58, R5, 0xfe, !PT ;  /* 0x0000005800067812 */ /* 0x000fc400078efe05 */
[----:B-1----:R-:W-:Y:S02]  /*13d80*/  FSEL R81, R81, -INF , !P3 ;  /* 0xff80000051517808 */ /* 0x002fe40005800000 */
[----:B------:R-:W-:-:S03]  /*13d90*/  ISETP.GE.AND P3, PT, R7, R4, PT ;  /* 0x000000040700720c */ /* 0x000fc60003f66270 */
[----:B------:R1:W1:Y:S01]  /*13da0*/  MUFU.TANH R152, R35 ;  /* 0x0000002300987308 */ /* 0x0002620000002400 */
[----:B---3--:R-:W-:Y:S02]  /*13db0*/  FSEL R84, R84, -INF , !P1 ;  /* 0xff80000054547808 */ /* 0x008fe40004800000 */
        /* <DEDUP_REMOVED lines=8> */
[----:B-1----:R-:W-:Y:S01]  /*13e40*/  HMMA.16816.F32 R32, R8, R42, R28 ;  /* 0x0000002a0820723c */ /* 0x002fe2000000181c */
[----:B------:R-:W-:-:S03]  /*13e50*/  FSEL R152, R152, -INF , !P4 ;  /* 0xff80000098987808 */ /* 0x000fc60006000000 */
[----:B------:R-:W1:Y:S01]  /*13e60*/  MUFU.TANH R78, R17 ;  /* 0x00000011004e7308 */ /* 0x000e620000002400 */
[----:B------:R-:W-:Y:S01]  /*13e70*/  ISETP.GE.AND P4, PT, R6, R2, PT ;  /* 0x000000020600720c */ /* 0x000fe20003f86270 */
[----:B------:R-:W-:Y:S01]  /*13e80*/  HMMA.16816.F32 R28, R12, R50, RZ ;  /* 0x000000320c1c723c */ /* 0x000fe200000018ff */
[C-C-:B------:R-:W-:Y:S02]  /*13e90*/  LOP3.LUT R7, R0.reuse, 0x59, R5.reuse, 0xfe, !PT ;  /* 0x0000005900077812 */ /* 0x140fe400078efe05 */
[----:B------:R-:W-:-:S03]  /*13ea0*/  LOP3.LUT R6, R0, 0x60, R5, 0xfe, !PT ;  /* 0x0000006000067812 */ /* 0x000fc600078efe05 */
[----:B------:R-:W5:Y:S01]  /*13eb0*/  MUFU.TANH R135, R18 ;  /* 0x0000001200877308 */ /* 0x000f620000002400 */
[----:B---3--:R-:W-:Y:S02]  /*13ec0*/  FSEL R80, R80, -INF , !P5 ;  /* 0xff80000050507808 */ /* 0x008fe40006800000 */
[----:B------:R-:W-:-:S05]  /*13ed0*/  ISETP.GE.AND P5, PT, R7, R4, PT ;  /* 0x000000040700720c */ /* 0x000fca0003fa6270 */
[----:B------:R3:W2:Y:S01]  /*13ee0*/  MUFU.TANH R153, R19 ;  /* 0x0000001300997308 */ /* 0x0006a20000002400 */
[----:B-1----:R-:W-:Y:S02]  /*13ef0*/  FSEL R78, R78, -INF , !P3 ;  /* 0xff8000004e4e7808 */ /* 0x002fe40005800000 */
[----:B------:R-:W-:Y:S01]  /*13f00*/  ISETP.GE.AND P3, PT, R6, R4, PT ;  /* 0x000000040600720c */ /* 0x000fe20003f66270 */
[----:B------:R-:W-:Y:S01]  /*13f10*/  FMUL.FTZ R32, R32, UR4 ;  /* 0x0000000420207c20 */ /* 0x000fe20008410000 */
[----:B------:R-:W-:Y:S01]  /*13f20*/  FMUL.FTZ R33, R33, UR4 ;  /* 0x0000000421217c20 */ /* 0x000fe20008410000 */
[----:B------:R-:W-:Y:S02]  /*13f30*/  FMUL.FTZ R34, R34, UR4 ;  /* 0x0000000422227c20 */ /* 0x000fe40008410000 */
[----:B------:R-:W1:Y:S01]  /*13f40*/  MUFU.TANH R77, R36 ;  /* 0x00000024004d7308 */ /* 0x000e620000002400 */
[----:B------:R-:W-:Y:S01]  /*13f50*/  FMUL.FTZ R35, R35, UR4 ;  /* 0x0000000423237c20 */ /* 0x000fe20008410000 */
[----:B-----5:R-:W-:-:S02]  /*13f60*/  FSEL R135, R135, -INF , !P6 ;  /* 0xff80000087877808 */ /* 0x020fc40007000000 */
[-C--:B------:R-:W-:Y:S02]  /*13f70*/  ISETP.GE.AND P6, PT, R7, R2.reuse, PT ;  /* 0x000000020700720c */ /* 0x080fe40003fc6270 */
[--C-:B------:R-:W-:Y:S02]  /*13f80*/  LOP3.LUT R7, R0, 0x61, R5.reuse, 0xfe, !PT ;  /* 0x0000006100077812 */ /* 0x100fe400078efe05 */
[----:B------:R-:W5:Y:S01]  /*13f90*/  MUFU.TANH R79, R37 ;  /* 0x00000025004f7308 */ /* 0x000f620000002400 */
[----:B---3--:R-:W-:Y:S01]  /*13fa0*/  HMMA.16816.F32 R16, R8, R40, R24 ;  /* 0x000000280810723c */ /* 0x008fe20000001818 */
[----:B------:R-:W3:Y:S01]  /*13fb0*/  LDSM.16.M88.4 R40, [R177] ;  /* 0x00000000b128783b */ /* 0x000ee20000000200 */
[----:B--2---:R-:W-:Y:S02]  /*13fc0*/  FSEL R153, R153, -INF , !P2 ;  /* 0xff80000099997808 */ /* 0x004fe40005000000 */
[----:B------:R-:W-:Y:S02]  /*13fd0*/  ISETP.GE.AND P2, PT, R6, R2, PT ;  /* 0x000000020600720c */ /* 0x000fe40003f46270 */
[----:B------:R-:W-:Y:S01]  /*13fe0*/  HMMA.16816.F32 R24, R12, R48, RZ ;  /* 0x000000300c18723c */ /* 0x000fe200000018ff */
[----:B------:R-:W2:Y:S01]  /*13ff0*/  MUFU.TANH R154, R38 ;  /* 0x00000026009a7308 */ /* 0x000ea20000002400 */
[----:B------:R-:W-:Y:S01]  /*14000*/  LDSM.16.M88.4 R48, [R164+0x3800] ;  /* 0x00380000a430783b */ /* 0x000fe20000000200 */
[----:B------:R-:W-:-:S02]  /*14010*/  LOP3.LUT R6, R0, 0x68, R5, 0xfe, !PT ;  /* 0x0000006800067812 */ /* 0x000fc400078efe05 */
[----:B-1----:R-:W-:Y:S02]  /*14020*/  FSEL R77, R77, -INF , !P1 ;  /* 0xff8000004d4d7808 */ /* 0x002fe40004800000 */
[-C--:B------:R-:W-:Y:S02]  /*14030*/  ISETP.GE.AND P1, PT, R7, R4.reuse, PT ;  /* 0x000000040700720c */ /* 0x080fe40003f26270 */
[----:B------:R1:W4:Y:S01]  /*14040*/  MUFU.TANH R156, R39 ;  /* 0x00000027009c7308 */ /* 0x0003220000002400 */
[----:B-----5:R-:W-:Y:S02]  /*14050*/  FSEL R79, R79, -INF , !P5 ;  /* 0xff8000004f4f7808 */ /* 0x020fe40006800000 */
[----:B------:R-:W-:-:S05]  /*14060*/  ISETP.GE.AND P5, PT, R6, R4, PT ;  /* 0x000000040600720c */ /* 0x000fca0003fa6270 */
[----:B------:R-:W5:Y:S01]  /*14070*/  MUFU.TANH R73, R32 ;  /* 0x0000002000497308 */ /* 0x000f620000002400 */
[----:B------:R-:W-:Y:S01]  /*14080*/  FMUL.FTZ R16, R16, UR4 ;  /* 0x0000000410107c20 */ /* 0x000fe20008410000 */
[----:B------:R-:W-:Y:S01]  /*14090*/  FMUL.FTZ R17, R17, UR4 ;  /* 0x0000000411117c20 */ /* 0x000fe20008410000 */
[----:B------:R-:W-:Y:S01]  /*140a0*/  FMUL.FTZ R18, R18, UR4 ;  /* 0x0000000412127c20 */ /* 0x000fe20008410000 */
[----:B------:R-:W-:Y:S01]  /*140b0*/  FMUL.FTZ R19, R19, UR4 ;  /* 0x0000000413137c20 */ /* 0x000fe20008410000 */
[----:B--2---:R-:W-:Y:S02]  /*140c0*/  FSEL R154, R154, -INF , !P4 ;  /* 0xff8000009a9a7808 */ /* 0x004fe40006000000 */
[----:B------:R-:W-:Y:S01]  /*140d0*/  ISETP.GE.AND P4, PT, R7, R2, PT ;  /* 0x000000020700720c */ /* 0x000fe20003f86270 */
[----:B------:R-:W2:Y:S01]  /*140e0*/  MUFU.TANH R76, R16 ;  /* 0x00000010004c7308 */ /* 0x000ea20000002400 */
[----:B-1----:R-:W-:Y:S01]  /*140f0*/  HMMA.16816.F32 R36, R8, R46, R28 ;  /* 0x0000002e0824723c */ /* 0x002fe2000000181c */
[----:B----4-:R-:W-:-:S02]  /*14100*/  FSEL R156, R156, -INF , !P6 ;  /* 0xff8000009c9c7808 */ /* 0x010fc40007000000 */
[----:B------:R-:W-:Y:S02]  /*14110*/  ISETP.GE.AND P6, PT, R6, R2, PT ;  /* 0x000000020600720c */ /* 0x000fe40003fc6270 */
[C-C-:B------:R-:W-:Y:S01]  /*14120*/  LOP3.LUT R6, R0.reuse, 0x69, R5.reuse, 0xfe, !PT ;  /* 0x0000006900067812 */ /* 0x140fe200078efe05 */
[----:B------:R-:W-:Y:S01]  /*14130*/  HMMA.16816.F32 R28, R12, R58, RZ ;  /* 0x0000003a0c1c723c */ /* 0x000fe200000018ff */
[----:B------:R-:W1:Y:S01]  /*14140*/  MUFU.TANH R74, R17 ;  /* 0x00000011004a7308 */ /* 0x000e620000002400 */
[----:B------:R-:W-:Y:S02]  /*14150*/  LOP3.LUT R7, R0, 0x70, R5, 0xfe, !PT ;  /* 0x0000007000077812 */ /* 0x000fe400078efe05 */
[----:B-----5:R-:W-:-:S05]  /*14160*/  FSEL R73, R73, -INF , !P5 ;  /* 0xff80000049497808 */ /* 0x020fca0006800000 */
[----:B------:R-:W4:Y:S01]  /*14170*/  MUFU.TANH R155, R18 ;  /* 0x00000012009b7308 */ /* 0x000f220000002400 */
[----:B--2---:R-:W-:Y:S02]  /*14180*/  FSEL R76, R76, -INF , !P3 ;  /* 0xff8000004c4c7808 */ /* 0x004fe40005800000 */
[----:B------:R-:W-:-:S05]  /*14190*/  ISETP.GE.AND P3, PT, R6, R4, PT ;  /* 0x000000040600720c */ /* 0x000fca0003f66270 */
[----:B------:R2:W5:Y:S01]  /*141a0*/  MUFU.TANH R158, R19 ;  /* 0x00000013009e7308 */ /* 0x0005620000002400 */
[----:B------:R-:W-:Y:S01]  /*141b0*/  FMUL.FTZ R36, R36, UR4 ;  /* 0x0000000424247c20 */ /* 0x000fe20008410000 */
[----:B------:R-:W-:Y:S01]  /*141c0*/  FMUL.FTZ R37, R37, UR4 ;  /* 0x0000000425257c20 */ /* 0x000fe20008410000 */
[----:B------:R-:W-:Y:S01]  /*141d0*/  FMUL.FTZ R38, R38, UR4 ;  /* 0x0000000426267c20 */ /* 0x000fe20008410000 */
[----:B------:R-:W-:Y:S01]  /*141e0*/  FMUL.FTZ R39, R39, UR4 ;  /* 0x0000000427277c20 */ /* 0x000fe20008410000 */
[----:B-1----:R-:W-:Y:S02]  /*141f0*/  FSEL R74, R74, -INF , !P1 ;  /* 0xff8000004a4a7808 */ /* 0x002fe40004800000 */
[----:B---3--:R-:W-:Y:S01]  /*14200*/  HMMA.16816.F32 R28, R8, R42, R28 ;  /* 0x0000002a081c723c */ /* 0x008fe2000000181c */
[----:B------:R-:W1:Y:S01]  /*14210*/  MUFU.TANH R72, R33 ;  /* 0x0000002100487308 */ /* 0x000e620000002400 */
[----:B----4-:R-:W-:Y:S02]  /*14220*/  FSEL R155, R155, -INF , !P2 ;  /* 0xff8000009b9b7808 */ /* 0x010fe40005000000 */
[----:B------:R-:W-:-:S02]  /*14230*/  ISETP.GE.AND P2, PT, R6, R2, PT ;  /* 0x000000020600720c */ /* 0x000fc40003f46270 */
[----:B------:R-:W-:Y:S02]  /*14240*/  LOP3.LUT R6, R0, 0x71, R5, 0xfe, !PT ;  /* 0x0000007100067812 */ /* 0x000fe400078efe05 */
[C---:B------:R-:W-:Y:S01]  /*14250*/  ISETP.GE.AND P1, PT, R7.reuse, R4, PT ;  /* 0x000000040700720c */ /* 0x040fe20003f26270 */
[----:B------:R-:W3:Y:S01]  /*14260*/  MUFU.TANH R159, R34 ;  /* 0x00000022009f7308 */ /* 0x000ee20000002400 */
[----:B--2---:R-:W-:Y:S01]  /*14270*/  HMMA.16816.F32 R16, R8, R44, R24 ;  /* 0x0000002c0810723c */ /* 0x004fe20000001818 */
[----:B------:R-:W2:Y:S01]  /*14280*/  LDSM.16.M88.4 R44, [R164+0x3400] ;  /* 0x00340000a42c783b */ /* 0x000ea20000000200 */
[----:B-----5:R-:W-:Y:S02]  /*14290*/  FSEL R158, R158, -INF , !P4 ;  /* 0xff8000009e9e7808 */ /* 0x020fe40006000000 */
[----:B------:R-:W-:Y:S02]  /*142a0*/  ISETP.GE.AND P4, PT, R7, R2, PT ;  /* 0x000000020700720c */ /* 0x000fe40003f86270 */
[----:B------:R-:W-:Y:S01]  /*142b0*/  HMMA.16816.F32 R24, R12, R56, RZ ;  /* 0x000000380c18723c */ /* 0x000fe200000018ff */
[----:B------:R4:W5:Y:S01]  /*142c0*/  MUFU.TANH R160, R35 ;  /* 0x0000002300a07308 */ /* 0x0009620000002400 */
[----:B------:R-:W-:-:S02]  /*142d0*/  ISETP.GE.AND P5, PT, R6, R4, PT ;  /* 0x000000040600720c */ /* 0x000fc40003fa6270 */
[----:B------:R-:W-:Y:S02]  /*142e0*/  LOP3.LUT R7, R0, 0x78, R5, 0xfe, !PT ;  /* 0x0000007800077812 */ /* 0x000fe400078efe05 */
[----:B-1----:R-:W-:Y:S02]  /*142f0*/  FSEL R72, R72, -INF , !P3 ;  /* 0xff80000048487808 */ /* 0x002fe40005800000 */
[----:B------:R-:W-:Y:S01]  /*14300*/  FMUL.FTZ R28, R28, UR4 ;  /* 0x000000041c1c7c20 */ /* 0x000fe20008410000 */
[----:B------:R-:W1:Y:S01]  /*14310*/  MUFU.TANH R69, R36 ;  /* 0x0000002400457308 */ /* 0x000e620000002400 */
[----:B------:R-:W-:Y:S01]  /*14320*/  FMUL.FTZ R29, R29, UR4 ;  /* 0x000000041d1d7c20 */ /* 0x000fe20008410000 */
[----:B------:R-:W-:Y:S01]  /*14330*/  FMUL.FTZ R30, R30, UR4 ;  /* 0x000000041e1e7c20 */ /* 0x000fe20008410000 */
[----:B------:R-:W-:Y:S01]  /*14340*/  FMUL.FTZ R31, R31, UR4 ;  /* 0x000000041f1f7c20 */ /* 0x000fe20008410000 */
[----:B---3--:R-:W-:Y:S02]  /*14350*/  FSEL R159, R159, -INF , !P6 ;  /* 0xff8000009f9f7808 */ /* 0x008fe40007000000 */
[----:B------:R-:W-:-:S02]  /*14360*/  ISETP.GE.AND P6, PT, R6, R2, PT ;  /* 0x000000020600720c */ /* 0x000fc40003fc6270 */
[----:B------:R-:W-:Y:S01]  /*14370*/  MUFU.TANH R68, R37 ;  /* 0x0000002500447308 */ /* 0x000fe20000002400 */
[----:B------:R-:W-:Y:S01]  /*14380*/  FMUL.FTZ R16, R16, UR4 ;  /* 0x0000000410107c20 */ /* 0x000fe20008410000 */
[----:B------:R-:W-:Y:S01]  /*14390*/  FMUL.FTZ R17, R17, UR4 ;  /* 0x0000000411117c20 */ /* 0x000fe20008410000 */
[----:B------:R-:W-:Y:S01]  /*143a0*/  FMUL.FTZ R18, R18, UR4 ;  /* 0x0000000412127c20 */ /* 0x000fe20008410000 */
[----:B------:R-:W-:Y:S01]  /*143b0*/  FMUL.FTZ R19, R19, UR4 ;  /* 0x0000000413137c20 */ /* 0x000fe20008410000 */
[----:B----4-:R-:W3:Y:S01]  /*143c0*/  LDSM.16.M88.4 R32, [R176] ;  /* 0x00000000b020783b */ /* 0x010ee20000000200 */
[----:B------:R-:W-:Y:S02]  /*143d0*/  LOP3.LUT R6, R0, 0x79, R5, 0xfe, !PT ;  /* 0x0000007900067812 */ /* 0x000fe400078efe05 */
[----:B------:R-:W4:Y:S01]  /*143e0*/  MUFU.TANH R75, R16 ;  /* 0x00000010004b7308 */ /* 0x000f220000002400 */
[----:B-----5:R-:W-:Y:S02]  /*143f0*/  FSEL R160, R160, -INF , !P2 ;  /* 0xff800000a0a07808 */ /* 0x020fe40005000000 */
[----:B------:R-:W-:-:S02]  /*14400*/  ISETP.GE.AND P3, PT, R7, R4, PT ;  /* 0x000000040700720c */ /* 0x000fc40003f66270 */
[----:B------:R-:W-:Y:S02]  /*14410*/  ISETP.GE.AND P2, PT, R7, R2, PT ;  /* 0x000000020700720c */ /* 0x000fe40003f46270 */
[----:B------:R-:W-:Y:S01]  /*14420*/  LOP3.LUT R7, R0, 0x80, R5, 0xfe, !PT ;  /* 0x0000008000077812 */ /* 0x000fe200078efe05 */
[----:B------:R-:W5:Y:S01]  /*14430*/  MUFU.TANH R71, R17 ;  /* 0x0000001100477308 */ /* 0x000f620000002400 */
[----:B-1----:R-:W-:-:S07]  /*14440*/  FSEL R69, R69, -INF , !P3 ;  /* 0xff80000045457808 */ /* 0x002fce0005800000 */
[----:B------:R-:W1:Y:S01]  /*14450*/  MUFU.TANH R187, R18 ;  /* 0x0000001200bb7308 */ /* 0x000e620000002400 */
[----:B----4-:R-:W-:Y:S02]  /*14460*/  FSEL R75, R75, -INF , !P1 ;  /* 0xff8000004b4b7808 */ /* 0x010fe40004800000 */
[----:B------:R-:W-:-:S04]  /*14470*/  ISETP.GE.AND P1, PT, R6, R4, PT ;  /* 0x000000040600720c */ /* 0x000fc80003f26270 */
[----:B------:R-:W-:Y:S01]  /*14480*/  FSEL R68, R68, -INF , !P1 ;  /* 0xff80000044447808 */ /* 0x000fe20004800000 */
[----:B------:R4:W2:Y:S01]  /*14490*/  MUFU.TANH R163, R19 ;  /* 0x0000001300a37308 */ /* 0x0008a20000002400 */
[----:B-----5:R-:W-:Y:S02]  /*144a0*/  FSEL R71, R71, -INF , !P5 ;  /* 0xff80000047477808 */ /* 0x020fe40006800000 */
[----:B------:R-:W-:-:S05]  /*144b0*/  ISETP.GE.AND P5, PT, R7, R4, PT ;  /* 0x000000040700720c */ /* 0x000fca0003fa6270 */
[----:B------:R-:W5:Y:S01]  /*144c0*/  MUFU.TANH R190, R38 ;  /* 0x0000002600be7308 */ /* 0x000f620000002400 */
[----:B-1----:R-:W-:Y:S02]  /*144d0*/  FSEL R187, R187, -INF , !P4 ;  /* 0xff800000bbbb7808 */ /* 0x002fe40006000000 */
[----:B------:R-:W-:Y:S02]  /*144e0*/  ISETP.GE.AND P4, PT, R6, R2, PT ;  /* 0x000000020600720c */ /* 0x000fe40003f86270 */
[----:B------:R-:W-:-:S03]  /*144f0*/  LOP3.LUT R6, R0, 0x81, R5, 0xfe, !PT ;  /* 0x0000008100067812 */ /* 0x000fc600078efe05 */
[----:B------:R1:W3:Y:S01]  /*14500*/  MUFU.TANH R191, R39 ;  /* 0x0000002700bf7308 */ /* 0x0002e20000002400 */
[----:B----4-:R-:W-:Y:S01]  /*14510*/  HMMA.16816.F32 R16, R8, R40, R24 ;  /* 0x000000280810723c */ /* 0x010fe20000001818 */
[----:B------:R-:W-:Y:S01]  /*14520*/  LDSM.16.M88.4 R40, [R164+0x3c00] ;  /* 0x003c0000a428783b */ /* 0x000fe20000000200 */
[----:B--2---:R-:W-:Y:S02]  /*14530*/  FSEL R163, R163, -INF , !P6 ;  /* 0xff800000a3a37808 */ /* 0x004fe40007000000 */
[----:B------:R-:W-:Y:S02]  /*14540*/  ISETP.GE.AND P6, PT, R7, R2, PT ;  /* 0x000000020700720c */ /* 0x000fe40003fc6270 */
[----:B------:R-:W-:Y:S01]  /*14550*/  HMMA.16816.F32 R24, R12, R44, RZ ;  /* 0x0000002c0c18723c */ /* 0x000fe200000018ff */
[----:B------:R-:W2:Y:S01]  /*14560*/  MUFU.TANH R67, R28 ;  /* 0x0000001c00437308 */ /* 0x000ea20000002400 */
[----:B-----5:R-:W-:Y:S02]  /*14570*/  FSEL R190, R190, -INF , !P2 ;  /* 0xff800000bebe7808 */ /* 0x020fe40005000000 */
[----:B------:R-:W-:-:S02]  /*14580*/  ISETP.GE.AND P3, PT, R6, R4, PT ;  /* 0x000000040600720c */ /* 0x000fc40003f66270 */
[----:B------:R-:W-:Y:S02]  /*14590*/  ISETP.GE.AND P2, PT, R6, R2, PT ;  /* 0x000000020600720c */ /* 0x000fe40003f46270 */
[C-C-:B------:R-:W-:Y:S01]  /*145a0*/  LOP3.LUT R7, R0.reuse, 0x88, R5.reuse, 0xfe, !PT ;  /* 0x0000008800077812 */ /* 0x140fe200078efe05 */
[----:B------:R-:W-:Y:S01]  /*145b0*/  MUFU.TANH R64, R29 ;  /* 0x0000001d00407308 */ /* 0x000fe20000002400 */
[----:B-1----:R-:W1:Y:S01]  /*145c0*/  LDSM.16.M88.4 R36, [R175] ;  /* 0x00000000af24783b */ /* 0x002e620000000200 */
[----:B------:R-:W-:Y:S02]  /*145d0*/  LOP3.LUT R6, R0, 0x89, R5, 0xfe, !PT ;  /* 0x0000008900067812 */ /* 0x000fe400078efe05 */
[----:B---3--:R-:W-:Y:S02]  /*145e0*/  FSEL R191, R191, -INF , !P4 ;  /* 0xff800000bfbf7808 */ /* 0x008fe40006000000 */
[----:B------:R-:W-:Y:S02]  /*145f0*/  ISETP.GE.AND P1, PT, R7, R4, PT ;  /* 0x000000040700720c */ /* 0x000fe40003f26270 */
[----:B------:R-:W3:Y:S01]  /*14600*/  MUFU.TANH R63, R30 ;  /* 0x0000001e003f7308 */ /* 0x000ee20000002400 */
[----:B------:R-:W-:Y:S01]  /*14610*/  FMUL.FTZ R16, R16, UR4 ;  /* 0x0000000410107c20 */ /* 0x000fe20008410000 */
[----:B------:R-:W-:Y:S01]  /*14620*/  FMUL.FTZ R17, R17, UR4 ;  /* 0x0000000411117c20 */ /* 0x000fe20008410000 */
[----:B------:R-:W-:Y:S01]  /*14630*/  FMUL.FTZ R18, R18, UR4 ;  /* 0x0000000412127c20 */ /* 0x000fe20008410000 */
[----:B------:R-:W-:Y:S01]  /*14640*/  FMUL.FTZ R19, R19, UR4 ;  /* 0x0000000413137c20 */ /* 0x000fe20008410000 */
[----:B------:R-:W-:-:S02]  /*14650*/  ISETP.GE.AND P4, PT, R7, R2, PT ;  /* 0x000000020700720c */ /* 0x000fc40003f86270 */
[----:B------:R-:W-:Y:S01]  /*14660*/  HMMA.16816.F32 R24, R8, R32, R24 ;  /* 0x000000200818723c */ /* 0x000fe20000001818 */
[----:B------:R-:W4:Y:S01]  /*14670*/  MUFU.TANH R70, R16 ;  /* 0x0000001000467308 */ /* 0x000f220000002400 */
[----:B------:R-:W-:Y:S02]  /*14680*/  LOP3.LUT R7, R0, 0x90, R5, 0xfe, !PT ;  /* 0x0000009000077812 */ /* 0x000fe400078efe05 */
[----:B--2---:R-:W-:-:S05]  /*14690*/  FSEL R67, R67, -INF , !P1 ;  /* 0xff80000043437808 */ /* 0x004fca0004800000 */
[----:B------:R-:W2:Y:S01]  /*146a0*/  MUFU.TANH R66, R17 ;  /* 0x0000001100427308 */ /* 0x000ea20000002400 */
[----:B---3--:R-:W-:-:S07]  /*146b0*/  FSEL R194, R63, -INF , !P4 ;  /* 0xff8000003fc27808 */ /* 0x008fce0006000000 */
[----:B------:R-:W3:Y:S01]  /*146c0*/  MUFU.TANH R62, R18 ;  /* 0x00000012003e7308 */ /* 0x000ee20000002400 */
[----:B----4-:R-:W-:Y:S02]  /*146d0*/  FSEL R70, R70, -INF , !P5 ;  /* 0xff80000046467808 */ /* 0x010fe40006800000 */
[----:B------:R-:W-:-:S04]  /*146e0*/  ISETP.GE.AND P5, PT, R6, R4, PT ;  /* 0x000000040600720c */ /* 0x000fc80003fa6270 */
[----:B------:R-:W-:Y:S01]  /*146f0*/  FMUL.FTZ R24, R24, UR4 ;  /* 0x0000000418187c20 */ /* 0x000fe20008410000 */
[----:B------:R4:W5:Y:S01]  /*14700*/  MUFU.TANH R192, R19 ;  /* 0x0000001300c07308 */ /* 0x0009620000002400 */
[----:B------:R-:W-:Y:S01]  /*14710*/  FMUL.FTZ R25, R25, UR4 ;  /* 0x0000000419197c20 */ /* 0x000fe20008410000 */
[----:B------:R-:W-:Y:S01]  /*14720*/  FMUL.FTZ R26, R26, UR4 ;  /* 0x000000041a1a7c20 */ /* 0x000fe20008410000 */
[----:B------:R-:W-:Y:S01]  /*14730*/  FMUL.FTZ R27, R27, UR4 ;  /* 0x000000041b1b7c20 */ /* 0x000fe20008410000 */
[----:B--2---:R-:W-:Y:S02]  /*14740*/  FSEL R66, R66, -INF , !P3 ;  /* 0xff80000042427808 */ /* 0x004fe40005800000 */
[----:B------:R-:W-:Y:S02]  /*14750*/  ISETP.GE.AND P3, PT, R7, R4, PT ;  /* 0x000000040700720c */ /* 0x000fe40003f66270 */
[----:B------:R-:W2:Y:S01]  /*14760*/  MUFU.TANH R195, R31 ;  /* 0x0000001f00c37308 */ /* 0x000ea20000002400 */
[----:B---3--:R-:W-:-:S02]  /*14770*/  FSEL R193, R62, -INF , !P6 ;  /* 0xff8000003ec17808 */ /* 0x008fc40007000000 */
[-C--:B------:R-:W-:Y:S02]  /*14780*/  ISETP.GE.AND P6, PT, R6, R2.reuse, PT ;  /* 0x000000020600720c */ /* 0x080fe40003fc6270 */
[----:B------:R-:W-:Y:S02]  /*14790*/  LOP3.LUT R6, R0, 0x91, R5, 0xfe, !PT ;  /* 0x0000009100067812 */ /* 0x000fe400078efe05 */
[----:B------:R-:W-:Y:S01]  /*147a0*/  FSEL R64, R64, -INF , !P5 ;  /* 0xff80000040407808 */ /* 0x000fe20006800000 */
[----:B------:R-:W3:Y:S01]  /*147b0*/  MUFU.TANH R196, R24 ;  /* 0x0000001800c47308 */ /* 0x000ee20000002400 */
[----:B----4-:R-:W-:Y:S01]  /*147c0*/  HMMA.16816.F32 R16, R12, R46, RZ ;  /* 0x0000002e0c10723c */ /* 0x010fe200000018ff */
[----:B------:R-:W4:Y:S01]  /*147d0*/  LDSM.16.M88.4 R44, [R174] ;  /* 0x00000000ae2c783b */ /* 0x000f220000000200 */
[----:B-----5:R-:W-:Y:S02]  /*147e0*/  FSEL R192, R192, -INF , !P2 ;  /* 0xff800000c0c07808 */ /* 0x020fe40005000000 */
[----:B------:R-:W-:-:S02]  /*147f0*/  ISETP.GE.AND P2, PT, R7, R2, PT ;  /* 0x000000020700720c */ /* 0x000fc40003f46270 */
[C---:B------:R-:W-:Y:S01]  /*14800*/  ISETP.GE.AND P1, PT, R6.reuse, R4, PT ;  /* 0x000000040600720c */ /* 0x040fe20003f26270 */
[----:B------:R-:W5:Y:S01]  /*14810*/  MUFU.TANH R197, R25 ;  /* 0x0000001900c57308 */ /* 0x000f620000002400 */
[----:B------:R-:W-:Y:S02]  /*14820*/  ISETP.GE.AND P4, PT, R6, R2, PT ;  /* 0x000000020600720c */ /* 0x000fe40003f86270 */
[C-C-:B------:R-:W-:Y:S02]  /*14830*/  LOP3.LUT R7, R0.reuse, 0x98, R5.reuse, 0xfe, !PT ;  /* 0x0000009800077812 */ /* 0x140fe400078efe05 */
[----:B------:R-:W-:Y:S02]  /*14840*/  LOP3.LUT R6, R0, 0x99, R5, 0xfe, !PT ;  /* 0x0000009900067812 */ /* 0x000fe400078efe05 */
[----:B--2---:R-:W-:Y:S01]  /*14850*/  FSEL R195, R195, -INF , !P6 ;  /* 0xff800000c3c37808 */ /* 0x004fe20007000000 */
[----:B------:R-:W2:Y:S01]  /*14860*/  MUFU.TANH R61, R26 ;  /* 0x0000001a003d7308 */ /* 0x000ea20000002400 */
[----:B---3--:R-:W-:-:S02]  /*14870*/  FSEL R63, R196, -INF , !P3 ;  /* 0xff800000c43f7808 */ /* 0x008fc40005800000 */
[C---:B------:R-:W-:Y:S02]  /*14880*/  ISETP.GE.AND P5, PT, R7.reuse, R4, PT ;  /* 0x000000040700720c */ /* 0x040fe40003fa6270 */
[----:B------:R-:W-:Y:S02]  /*14890*/  ISETP.GE.AND P6, PT, R7, R2, PT ;  /* 0x000000020700720c */ /* 0x000fe40003fc6270 */
[----:B------:R-:W-:Y:S01]  /*148a0*/  ISETP.GE.AND P3, PT, R6, R4, PT ;  /* 0x000000040600720c */ /* 0x000fe20003f66270 */
[----:B------:R-:W3:Y:S01]  /*148b0*/  MUFU.TANH R186, R27 ;  /* 0x0000001b00ba7308 */ /* 0x000ee20000002400 */
[----:B------:R-:W-:Y:S01]  /*148c0*/  HMMA.16816.F32 R28, R8, R34, R16 ;  /* 0x00000022081c723c */ /* 0x000fe20000001810 */
[----:B------:R-:W4:Y:S01]  /*148d0*/  LDSM.16.M88.4 R32, [R164+0x4000] ;  /* 0x00400000a420783b */ /* 0x000f220000000200 */
[----:B-----5:R-:W-:Y:S02]  /*148e0*/  FSEL R62, R197, -INF , !P1 ;  /* 0xff800000c53e7808 */ /* 0x020fe40004800000 */
[----:B------:R-:W-:-:S02]  /*148f0*/  LOP3.LUT R7, R0, 0xa0, R5, 0xfe, !PT ;  /* 0x000000a000077812 */ /* 0x000fc400078efe05 */
[----:B------:R-:W-:Y:S01]  /*14900*/  HMMA.16816.F32 R16, R12, R48, RZ ;  /* 0x000000300c10723c */ /* 0x000fe200000018ff */
[----:B--2---:R-:W-:Y:S02]  /*14910*/  FSEL R196, R61, -INF , !P2 ;  /* 0xff8000003dc47808 */ /* 0x004fe40005000000 */
[----:B------:R-:W-:Y:S02]  /*14920*/  ISETP.GE.AND P2, PT, R6, R2, PT ;  /* 0x000000020600720c */ /* 0x000fe40003f46270 */
[----:B------:R-:W-:Y:S02]  /*14930*/  LOP3.LUT R6, R0, 0xa1, R5, 0xfe, !PT ;  /* 0x000000a100067812 */ /* 0x000fe400078efe05 */
[C---:B------:R-:W-:Y:S02]  /*14940*/  ISETP.GE.AND P1, PT, R7.reuse, R4, PT ;  /* 0x000000040700720c */ /* 0x040fe40003f26270 */
[----:B---3--:R-:W-:Y:S02]  /*14950*/  FSEL R186, R186, -INF , !P4 ;  /* 0xff800000baba7808 */ /* 0x008fe40006000000 */
[----:B------:R-:W-:-:S02]  /*14960*/  ISETP.GE.AND P4, PT, R7, R2, PT ;  /* 0x000000020700720c */ /* 0x000fc40003f86270 */
[----:B------:R-:W-:-:S05]  /*14970*/  LOP3.LUT R7, R0, 0xb0, R5, 0xfe, !PT ;  /* 0x000000b000077812 */ /* 0x000fca00078efe05 */
[----:B------:R-:W-:Y:S01]  /*14980*/  FMUL.FTZ R28, R28, UR4 ;  /* 0x000000041c1c7c20 */ /* 0x000fe20008410000 */
[----:B------:R-:W-:Y:S01]  /*14990*/  FMUL.FTZ R29, R29, UR4 ;  /* 0x000000041d1d7c20 */ /* 0x000fe20008410000 */
[----:B------:R-:W-:Y:S01]  /*149a0*/  FMUL.FTZ R30, R30, UR4 ;  /* 0x000000041e1e7c20 */ /* 0x000fe20008410000 */
[----:B------:R-:W-:Y:S01]  /*149b0*/  FMUL.FTZ R31, R31, UR4 ;  /* 0x000000041f1f7c20 */ /* 0x000fe20008410000 */
[----:B------:R-:W2:Y:S02]  /*149c0*/  MUFU.TANH R65, R28 ;  /* 0x0000001c00417308 */ /* 0x000ea40000002400 */
[----:B-1----:R-:W-:Y:S06]  /*149d0*/  HMMA.16816.F32 R24, R8, R36, R16 ;  /* 0x000000240818723c */ /* 0x002fec0000001810 */
[----:B------:R-:W-:Y:S01]  /*149e0*/  HMMA.16816.F32 R16, R12, R50, RZ ;  /* 0x000000320c10723c */ /* 0x000fe200000018ff */
[----:B------:R-:W1:Y:S08]  /*149f0*/  MUFU.TANH R162, R29 ;  /* 0x0000001d00a27308 */ /* 0x000e700000002400 */
[----:B------:R-:W3:Y:S01]  /*14a00*/  MUFU.TANH R58, R30 ;  /* 0x0000001e003a7308 */ /* 0x000ee20000002400 */
[----:B--2---:R-:W-:-:S02]  /*14a10*/  FSEL R65, R65, -INF , !P5 ;  /* 0xff80000041417808 */ /* 0x004fc40006800000 */
[----:B------:R-:W-:-:S05]  /*14a20*/  ISETP.GE.AND P5, PT, R6, R4, PT ;  /* 0x000000040600720c */ /* 0x000fca0003fa6270 */
[----:B------:R2:W5:Y:S01]  /*14a30*/  MUFU.TANH R161, R31 ;  /* 0x0000001f00a17308 */ /* 0x0005620000002400 */
[----:B------:R-:W-:Y:S01]  /*14a40*/  FMUL.FTZ R24, R24, UR4 ;  /* 0x0000000418187c20 */ /* 0x000fe20008410000 */
[----:B------:R-:W-:Y:S01]  /*14a50*/  FMUL.FTZ R25, R25, UR4 ;  /* 0x0000000419197c20 */ /* 0x000fe20008410000 */
[----:B------:R-:W-:Y:S01]  /*14a60*/  FMUL.FTZ R26, R26, UR4 ;  /* 0x000000041a1a7c20 */ /* 0x000fe20008410000 */
[----:B------:R-:W-:Y:S01]  /*14a70*/  FMUL.FTZ R27, R27, UR4 ;  /* 0x000000041b1b7c20 */ /* 0x000fe20008410000 */
[----:B-1----:R-:W-:-:S03]  /*14a80*/  FSEL R61, R162, -INF , !P3 ;  /* 0xff800000a23d7808 */ /* 0x002fc60005800000 */
[----:B------:R-:W1:Y:S01]  /*14a90*/  MUFU.TANH R157, R24 ;  /* 0x00000018009d7308 */ /* 0x000e620000002400 */
[----:B---3--:R-:W-:Y:S02]  /*14aa0*/  FSEL R197, R58, -INF , !P6 ;  /* 0xff8000003ac57808 */ /* 0x008fe40007000000 */
[----:B------:R-:W-:Y:S02]  /*14ab0*/  ISETP.GE.AND P6, PT, R6, R2, PT ;  /* 0x000000020600720c */ /* 0x000fe40003fc6270 */
[----:B------:R-:W-:-:S03]  /*14ac0*/  LOP3.LUT R6, R0, 0xa8, R5, 0xfe, !PT ;  /* 0x000000a800067812 */ /* 0x000fc600078efe05 */
[----:B------:R-:W3:Y:S01]  /*14ad0*/  MUFU.TANH R59, R25 ;  /* 0x00000019003b7308 */ /* 0x000ee20000002400 */
[----:B--2---:R-:W-:Y:S01]  /*14ae0*/  HMMA.16816.F32 R28, R8, R38, R16 ;  /* 0x00000026081c723c */ /* 0x004fe20000001810 */
[----:B------:R-:W-:Y:S01]  /*14af0*/  LDSM.16.M88.4 R36, [R164+0x4400] ;  /* 0x00440000a424783b */ /* 0x000fe20000000200 */
[----:B-----5:R-:W-:Y:S02]  /*14b00*/  FSEL R161, R161, -INF , !P2 ;  /* 0xff800000a1a17808 */ /* 0x020fe40005000000 */
[C---:B------:R-:W-:Y:S02]  /*14b10*/  ISETP.GE.AND P3, PT, R6.reuse, R4, PT ;  /* 0x000000040600720c */ /* 0x040fe40003f66270 */
[----:B------:R-:W-:Y:S01]  /*14b20*/  HMMA.16816.F32 R16, R12, R40, RZ ;  /* 0x000000280c10723c */ /* 0x000fe200000018ff */
[----:B------:R-:W2:Y:S01]  /*14b30*/  MUFU.TANH R56, R26 ;  /* 0x0000001a00387308 */ /* 0x000ea20000002400 */
[----:B------:R-:W-:Y:S02]  /*14b40*/  ISETP.GE.AND P2, PT, R6, R2, PT ;  /* 0x000000020600720c */ /* 0x000fe40003f46270 */
[----:B------:R-:W-:-:S02]  /*14b50*/  LOP3.LUT R6, R0, 0xa9, R5, 0xfe, !PT ;  /* 0x000000a900067812 */ /* 0x000fc400078efe05 */
[----:B-1----:R-:W-:Y:S02]  /*14b60*/  FSEL R58, R157, -INF , !P1 ;  /* 0xff8000009d3a7808 */ /* 0x002fe40004800000 */
[-C--:B------:R-:W-:Y:S01]  /*14b70*/  ISETP.GE.AND P1, PT, R6, R4.reuse, PT ;  /* 0x000000040600720c */ /* 0x080fe20003f26270 */
[----:B------:R4:W1:Y:S01]  /*14b80*/  MUFU.TANH R131, R27 ;  /* 0x0000001b00837308 */ /* 0x0008620000002400 */
[----:B---3--:R-:W-:Y:S02]  /*14b90*/  FSEL R59, R59, -INF , !P5 ;  /* 0xff8000003b3b7808 */ /* 0x008fe40006800000 */
[----:B------:R-:W-:-:S06]  /*14ba0*/  ISETP.GE.AND P5, PT, R7, R4, PT ;  /* 0x000000040700720c */ /* 0x000fcc0003fa6270 */
[----:B------:R-:W-:Y:S01]  /*14bb0*/  FMUL.FTZ R28, R28, UR4 ;  /* 0x000000041c1c7c20 */ /* 0x000fe20008410000 */
[----:B------:R-:W-:Y:S01]  /*14bc0*/  FMUL.FTZ R29, R29, UR4 ;  /* 0x000000041d1d7c20 */ /* 0x000fe20008410000 */
[----:B------:R-:W-:Y:S01]  /*14bd0*/  FMUL.FTZ R30, R30, UR4 ;  /* 0x000000041e1e7c20 */ /* 0x000fe20008410000 */
[----:B------:R-:W-:Y:S01]  /*14be0*/  FMUL.FTZ R31, R31, UR4 ;  /* 0x000000041f1f7c20 */ /* 0x000fe20008410000 */
[----:B------:R-:W3:Y:S01]  /*14bf0*/  MUFU.TANH R60, R28 ;  /* 0x0000001c003c7308 */ /* 0x000ee20000002400 */
[----:B--2---:R-:W-:Y:S02]  /*14c00*/  FSEL R157, R56, -INF , !P4 ;  /* 0xff800000389d7808 */ /* 0x004fe40006000000 */
[-C--:B------:R-:W-:Y:S01]  /*14c10*/  ISETP.GE.AND P4, PT, R6, R2.reuse, PT ;  /* 0x000000020600720c */ /* 0x080fe20003f86270 */
[----:B----4-:R-:W-:Y:S01]  /*14c20*/  HMMA.16816.F32 R24, R8, R44, R16 ;  /* 0x0000002c0818723c */ /* 0x010fe20000001810 */
[C-C-:B------:R-:W-:Y:S02]  /*14c30*/  LOP3.LUT R6, R0.reuse, 0xb1, R5.reuse, 0xfe, !PT ;  /* 0x000000b100067812 */ /* 0x140fe400078efe05 */
[----:B-1----:R-:W-:Y:S01]  /*14c40*/  FSEL R131, R131, -INF , !P6 ;  /* 0xff80000083837808 */ /* 0x002fe20007000000 */
[----:B------:R-:W1:Y:S01]  /*14c50*/  MUFU.TANH R130, R29 ;  /* 0x0000001d00827308 */ /* 0x000e620000002400 */
[----:B------:R-:W-:Y:S01]  /*14c60*/  ISETP.GE.AND P6, PT, R7, R2, PT ;  /* 0x000000020700720c */ /* 0x000fe20003fc6270 */
[----:B------:R-:W-:Y:S01]  /*14c70*/  HMMA.16816.F32 R16, R12, R42, RZ ;  /* 0x0000002a0c10723c */ /* 0x000fe200000018ff */
[----:B------:R-:W2:Y:S01]  /*14c80*/  LDSM.16.M88.4 R40, [R173] ;  /* 0x00000000ad28783b */ /* 0x000ea20000000200 */
[----:B------:R-:W-:-:S04]  /*14c90*/  LOP3.LUT R7, R0, 0xb9, R5, 0xfe, !PT ;  /* 0x000000b900077812 */ /* 0x000fc800078efe05 */
[----:B------:R-:W4:Y:S01]  /*14ca0*/  MUFU.TANH R23, R30 ;  /* 0x0000001e00177308 */ /* 0x000f220000002400 */
[----:B---3--:R-:W-:Y:S02]  /*14cb0*/  FSEL R60, R60, -INF , !P3 ;  /* 0xff8000003c3c7808 */ /* 0x008fe40005800000 */
[----:B------:R-:W-:-:S05]  /*14cc0*/  ISETP.GE.AND P3, PT, R6, R4, PT ;  /* 0x000000040600720c */ /* 0x000fca0003f66270 */
[----:B------:R3:W5:Y:S01]  /*14cd0*/  MUFU.TANH R117, R31 ;  /* 0x0000001f00757308 */ /* 0x0007620000002400 */
[----:B-1----:R-:W-:-:S03]  /*14ce0*/  FSEL R56, R130, -INF , !P1 ;  /* 0xff80000082387808 */ /* 0x002fc60004800000 */
[----:B------:R-:W-:Y:S01]  /*14cf0*/  FMUL.FTZ R24, R24, UR4 ;  /* 0x0000000418187c20 */ /* 0x000fe20008410000 */
[----:B------:R-:W-:Y:S01]  /*14d00*/  FMUL.FTZ R25, R25, UR4 ;  /* 0x0000000419197c20 */ /* 0x000fe20008410000 */
[----:B------:R-:W-:Y:S01]  /*14d10*/  FMUL.FTZ R26, R26, UR4 ;  /* 0x000000041a1a7c20 */ /* 0x000fe20008410000 */
[----:B------:R-:W-:Y:S01]  /*14d20*/  FMUL.FTZ R27, R27, UR4 ;  /* 0x000000041b1b7c20 */ /* 0x000fe20008410000 */
[----:B------:R-:W1:Y:S01]  /*14d30*/  MUFU.TANH R57, R24 ;  /* 0x0000001800397308 */ /* 0x000e620000002400 */
[----:B----4-:R-:W-:Y:S02]  /*14d40*/  FSEL R162, R23, -INF , !P2 ;  /* 0xff80000017a27808 */ /* 0x010fe40005000000 */
[----:B------:R-:W-:Y:S02]  /*14d50*/  ISETP.GE.AND P2, PT, R6, R2, PT ;  /* 0x000000020600720c */ /* 0x000fe40003f46270 */
[----:B------:R-:W-:-:S03]  /*14d60*/  LOP3.LUT R6, R0, 0xb8, R5, 0xfe, !PT ;  /* 0x000000b800067812 */ /* 0x000fc600078efe05 */
[----:B------:R-:W4:Y:S01]  /*14d70*/  MUFU.TANH R55, R25 ;  /* 0x0000001900377308 */ /* 0x000f220000002400 */
[----:B---3--:R-:W-:Y:S01]  /*14d80*/  HMMA.16816.F32 R28, R8, R46, R16 ;  /* 0x0000002e081c723c */ /* 0x008fe20000001810 */
[----:B-----5:R-:W-:Y:S02]  /*14d90*/  FSEL R117, R117, -INF , !P4 ;  /* 0xff80000075757808 */ /* 0x020fe40006000000 */
[C---:B------:R-:W-:Y:S02]  /*14da0*/  ISETP.GE.AND P1, PT, R6.reuse, R4, PT ;  /* 0x000000040600720c */ /* 0x040fe40003f26270 */
[----:B------:R-:W-:Y:S01]  /*14db0*/  ISETP.GE.AND P4, PT, R6, R2, PT ;  /* 0x000000020600720c */ /* 0x000fe20003f86270 */
[----:B------:R-:W-:Y:S01]  /*14dc0*/  HMMA.16816.F32 R16, R12, R32, RZ ;  /* 0x000000200c10723c */ /* 0x000fe200000018ff */
[----:B------:R-:W3:Y:S01]  /*14dd0*/  MUFU.TANH R21, R26 ;  /* 0x0000001a00157308 */ /* 0x000ee20000002400 */
[----:B------:R-:W-:Y:S02]  /*14de0*/  LOP3.LUT R6, R0, 0xc1, R5, 0xfe, !PT ;  /* 0x000000c100067812 */ /* 0x000fe400078efe05 */
[----:B-1----:R-:W-:-:S02]  /*14df0*/  FSEL R57, R57, -INF , !P5 ;  /* 0xff80000039397808 */ /* 0x002fc40006800000 */
[----:B------:R-:W-:-:S03]  /*14e00*/  ISETP.GE.AND P5, PT, R7, R4, PT ;  /* 0x000000040700720c */ /* 0x000fc60003fa6270 */
[----:B------:R2:W1:Y:S01]  /*14e10*/  MUFU.TANH R22, R27 ;  /* 0x0000001b00167308 */ /* 0x0004620000002400 */
[----:B----4-:R-:W-:-:S08]  /*14e20*/  FSEL R55, R55, -INF , !P3 ;  /* 0xff80000037377808 */ /* 0x010fd00005800000 */
[----:B------:R-:W-:Y:S01]  /*14e30*/  FMUL.FTZ R28, R28, UR4 ;  /* 0x000000041c1c7c20 */ /* 0x000fe20008410000 */
[----:B------:R-:W-:Y:S01]  /*14e40*/  FMUL.FTZ R29, R29, UR4 ;  /* 0x000000041d1d7c20 */ /* 0x000fe20008410000 */
[----:B------:R-:W-:Y:S01]  /*14e50*/  FMUL.FTZ R30, R30, UR4 ;  /* 0x000000041e1e7c20 */ /* 0x000fe20008410000 */
[----:B------:R-:W-:Y:S01]  /*14e60*/  FMUL.FTZ R31, R31, UR4 ;  /* 0x000000041f1f7c20 */ /* 0x000fe20008410000 */
[----:B------:R-:W-:Y:S01]  /*14e70*/  MUFU.TANH R109, R28 ;  /* 0x0000001c006d7308 */ /* 0x000fe20000002400 */
[----:B---3--:R-:W-:Y:S02]  /*14e80*/  FSEL R130, R21, -INF , !P6 ;  /* 0xff80000015827808 */ /* 0x008fe40007000000 */
[----:B------:R-:W-:Y:S01]  /*14e90*/  ISETP.GE.AND P6, PT, R7, R2, PT ;  /* 0x000000020700720c */ /* 0x000fe20003fc6270 */
[----:B--2---:R-:W-:Y:S01]  /*14ea0*/  HMMA.16816.F32 R24, R8, R40, R16 ;  /* 0x000000280818723c */ /* 0x004fe20000001810 */
[----:B-1----:R-:W-:Y:S02]  /*14eb0*/  FSEL R198, R22, -INF , !P2 ;  /* 0xff80000016c67808 */ /* 0x002fe40005000000 */
[----:B------:R-:W-:Y:S01]  /*14ec0*/  LOP3.LUT R7, R0, 0xc0, R5, 0xfe, !PT ;  /* 0x000000c000077812 */ /* 0x000fe200078efe05 */
[----:B------:R-:W-:Y:S02]  /*14ed0*/  MUFU.TANH R110, R29 ;  /* 0x0000001d006e7308 */ /* 0x000fe40000002400 */
[----:B------:R-:W-:Y:S01]  /*14ee0*/  HMMA.16816.F32 R16, R12, R34, RZ ;  /* 0x000000220c10723c */ /* 0x000fe200000018ff */
[----:B------:R-:W1:Y:S01]  /*14ef0*/  LDSM.16.M88.4 R32, [R172] ;  /* 0x00000000ac20783b */ /* 0x000e620000000200 */
[----:B------:R-:W-:-:S02]  /*14f00*/  ISETP.GE.AND P3, PT, R7, R4, PT ;  /* 0x000000040700720c */ /* 0x000fc40003f66270 */
[----:B------:R-:W-:Y:S02]  /*14f10*/  ISETP.GE.AND P2, PT, R7, R2, PT ;  /* 0x000000020700720c */ /* 0x000fe40003f46270 */
[----:B------:R-:W2:Y:S01]  /*14f20*/  MUFU.TANH R106, R30 ;  /* 0x0000001e006a7308 */ /* 0x000ea20000002400 */
[----:B------:R-:W-:-:S07]  /*14f30*/  LOP3.LUT R7, R0, 0xc9, R5, 0xfe, !PT ;  /* 0x000000c900077812 */ /* 0x000fce00078efe05 */
[----:B------:R3:W4:Y:S04]  /*14f40*/  MUFU.TANH R108, R31 ;  /* 0x0000001f006c7308 */ /* 0x0007280000002400 */
[----:B------:R-:W-:Y:S01]  /*14f50*/  FMUL.FTZ R24, R24, UR4 ;  /* 0x0000000418187c20 */ /* 0x000fe20008410000 */
[----:B------:R-:W-:Y:S01]  /*14f60*/  FMUL.FTZ R25, R25, UR4 ;  /* 0x0000000419197c20 */ /* 0x000fe20008410000 */
[----:B------:R-:W-:Y:S01]  /*14f70*/  FMUL.FTZ R26, R26, UR4 ;  /* 0x000000041a1a7c20 */ /* 0x000fe20008410000 */
[----:B------:R-:W-:Y:S01]  /*14f80*/  FMUL.FTZ R27, R27, UR4 ;  /* 0x000000041b1b7c20 */ /* 0x000fe20008410000 */
[----:B------:R-:W5:Y:S01]  /*14f90*/  MUFU.TANH R107, R24 ;  /* 0x00000018006b7308 */ /* 0x000f620000002400 */
[----:B--2---:R-:W-:Y:S02]  /*14fa0*/  FSEL R106, R106, -INF , !P4 ;  /* 0xff8000006a6a7808 */ /* 0x004fe40006000000 */
[----:B------:R-:W-:-:S05]  /*14fb0*/  ISETP.GE.AND P4, PT, R6, R2, PT ;  /* 0x000000020600720c */ /* 0x000fca0003f86270 */
[----:B------:R-:W-:Y:S01]  /*14fc0*/  MUFU.TANH R105, R25 ;  /* 0x0000001900697308 */ /* 0x000fe20000002400 */
[----:B---3--:R-:W-:Y:S01]  /*14fd0*/  HMMA.16816.F32 R28, R8, R42, R16 ;  /* 0x0000002a081c723c */ /* 0x008fe20000001810 */
[----:B------:R-:W2:Y:S01]  /*14fe0*/  LDSM.16.M88.4 R40, [R164+0x4800] ;  /* 0x00480000a428783b */ /* 0x000ea20000000200 */
[----:B----4-:R-:W-:-:S04]  /*14ff0*/  FSEL R108, R108, -INF , !P6 ;  /* 0xff8000006c6c7808 */ /* 0x010fc80007000000 */
[----:B------:R-:W-:Y:S01]  /*15000*/  HMMA.16816.F32 R16, R12, R36, RZ ;  /* 0x000000240c10723c */ /* 0x000fe200000018ff */
[----:B------:R-:W3:Y:S08]  /*15010*/  MUFU.TANH R104, R26 ;  /* 0x0000001a00687308 */ /* 0x000ef00000002400 */
[----:B------:R1:W4:Y:S09]  /*15020*/  MUFU.TANH R102, R27 ;  /* 0x0000001b00667308 */ /* 0x0003320000002400 */
[----:B------:R-:W-:Y:S01]  /*15030*/  FMUL.FTZ R28, R28, UR4 ;  /* 0x000000041c1c7c20 */ /* 0x000fe20008410000 */
[----:B------:R-:W-:Y:S01]  /*15040*/  FMUL.FTZ R29, R29, UR4 ;  /* 0x000000041d1d7c20 */ /* 0x000fe20008410000 */
[----:B------:R-:W-:Y:S01]  /*15050*/  FMUL.FTZ R30, R30, UR4 ;  /* 0x000000041e1e7c20 */ /* 0x000fe20008410000 */
[----:B------:R-:W-:Y:S01]  /*15060*/  FMUL.FTZ R31, R31, UR4 ;  /* 0x000000041f1f7c20 */ /* 0x000fe20008410000 */
[----:B------:R-:W-:Y:S02]  /*15070*/  MUFU.TANH R91, R28 ;  /* 0x0000001c005b7308 */ /* 0x000fe40000002400 */
[----:B-1----:R-:W-:Y:S06]  /*15080*/  HMMA.16816.F32 R24, R8, R32, R16 ;  /* 0x000000200818723c */ /* 0x002fec0000001810 */
[----:B------:R-:W-:Y:S01]  /*15090*/  MUFU.TANH R89, R29 ;  /* 0x0000001d00597308 */ /* 0x000fe20000002400 */
[----:B------:R-:W-:Y:S01]  /*150a0*/  HMMA.16816.F32 R16, R12, R38, RZ ;  /* 0x000000260c10723c */ /* 0x000fe200000018ff */
[----:B------:R-:W-:Y:S06]  /*150b0*/  LDSM.16.M88.4 R36, [R164+0x4c00] ;  /* 0x004c0000a424783b */ /* 0x000fec0000000200 */
[----:B------:R-:W1:Y:S08]  /*150c0*/  MUFU.TANH R54, R30 ;  /* 0x0000001e00367308 */ /* 0x000e700000002400 */
[----:B------:R5:W1:Y:S02]  /*150d0*/  MUFU.TANH R51, R31 ;  /* 0x0000001f00337308 */ /* 0x000a640000002400 */
[----:B------:R-:W-:Y:S01]  /*150e0*/  FMUL.FTZ R24, R24, UR4 ;  /* 0x0000000418187c20 */ /* 0x000fe20008410000 */
[----:B------:R-:W-:Y:S01]  /*150f0*/  FMUL.FTZ R25, R25, UR4 ;  /* 0x0000000419197c20 */ /* 0x000fe20008410000 */
[----:B------:R-:W-:Y:S01]  /*15100*/  FMUL.FTZ R26, R26, UR4 ;  /* 0x000000041a1a7c20 */ /* 0x000fe20008410000 */
[----:B------:R-:W-:-:S03]  /*15110*/  FMUL.FTZ R27, R27, UR4 ;  /* 0x000000041b1b7c20 */ /* 0x000fc60008410000 */
[----:B------:R-:W1:Y:S08]  /*15120*/  MUFU.TANH R50, R24 ;  /* 0x0000001800327308 */ /* 0x000e700000002400 */
[----:B------:R-:W-:Y:S01]  /*15130*/  MUFU.TANH R49, R25 ;  /* 0x0000001900317308 */ /* 0x000fe20000002400 */
[----:B-----5:R-:W-:Y:S01]  /*15140*/  HMMA.16816.F32 R28, R8, R34, R16 ;  /* 0x00000022081c723c */ /* 0x020fe20000001810 */
[----:B------:R-:W5:Y:S05]  /*15150*/  LDSM.16.M88.4 R32, [R171] ;  /* 0x00000000ab20783b */ /* 0x000f6a0000000200 */
[C---:B--2---:R-:W-:Y:S01]  /*15160*/  HMMA.16816.F32 R16, R12.reuse, R40, RZ ;  /* 0x000000280c10723c */ /* 0x044fe200000018ff */
[----:B------:R-:W2:Y:S08]  /*15170*/  MUFU.TANH R48, R26 ;  /* 0x0000001a00307308 */ /* 0x000eb00000002400 */
[----:B------:R3:W2:Y:S09]  /*15180*/  MUFU.TANH R46, R27 ;  /* 0x0000001b002e7308 */ /* 0x0006b20000002400 */
[----:B------:R-:W-:Y:S01]  /*15190*/  FMUL.FTZ R28, R28, UR4 ;  /* 0x000000041c1c7c20 */ /* 0x000fe20008410000 */
[----:B------:R-:W-:Y:S01]  /*151a0*/  FMUL.FTZ R29, R29, UR4 ;  /* 0x000000041d1d7c20 */ /* 0x000fe20008410000 */
[----:B------:R-:W-:Y:S01]  /*151b0*/  FMUL.FTZ R30, R30, UR4 ;  /* 0x000000041e1e7c20 */ /* 0x000fe20008410000 */
[----:B------:R-:W-:Y:S01]  /*151c0*/  FMUL.FTZ R31, R31, UR4 ;  /* 0x000000041f1f7c20 */ /* 0x000fe20008410000 */
[----:B------:R-:W-:Y:S01]  /*151d0*/  MUFU.TANH R47, R28 ;  /* 0x0000001c002f7308 */ /* 0x000fe20000002400 */
[----:B---3--:R-:W-:Y:S01]  /*151e0*/  HMMA.16816.F32 R24, R12, R42, RZ ;  /* 0x0000002a0c18723c */ /* 0x008fe200000018ff */
[----:B------:R-:W3:Y:S01]  /*151f0*/  LDSM.16.M88.4 R40, [R170] ;  /* 0x00000000aa28783b */ /* 0x000ee20000000200 */
[----:B------:R-:W-:-:S05]  /*15200*/  DEPBAR.LE SB0, 0x0 ;  /* 0x000080000000791a */ /* 0x000fca0000000000 */
[----:B------:R-:W2:Y:S01]  /*15210*/  MUFU.TANH R45, R29 ;  /* 0x0000001d002d7308 */ /* 0x000ea20000002400 */
[C---:B-----5:R-:W-:Y:S07]  /*15220*/  HMMA.16816.F32 R16, R8.reuse, R32, R16 ;  /* 0x000000200810723c */ /* 0x060fee0000001810 */
[----:B------:R-:W-:Y:S08]  /*15230*/  MUFU.TANH R44, R30 ;  /* 0x0000001e002c7308 */ /* 0x000ff00000002400 */
[----:B------:R5:W2:Y:S09]  /*15240*/  MUFU.TANH R33, R31 ;  /* 0x0000001f00217308 */ /* 0x000ab20000002400 */
[----:B------:R-:W-:Y:S01]  /*15250*/  FMUL.FTZ R16, R16, UR4 ;  /* 0x0000000410107c20 */ /* 0x000fe20008410000 */
[----:B------:R-:W-:Y:S01]  /*15260*/  FMUL.FTZ R17, R17, UR4 ;  /* 0x0000000411117c20 */ /* 0x000fe20008410000 */
[----:B------:R-:W-:Y:S01]  /*15270*/  FMUL.FTZ R18, R18, UR4 ;  /* 0x0000000412127c20 */ /* 0x000fe20008410000 */
[----:B------:R-:W-:Y:S01]  /*15280*/  FMUL.FTZ R19, R19, UR4 ;  /* 0x0000000413137c20 */ /* 0x000fe20008410000 */
[----:B------:R-:W2:Y:S01]  /*15290*/  MUFU.TANH R32, R16 ;  /* 0x0000001000207308 */ /* 0x000ea20000002400 */
[----:B-----5:R-:W-:Y:S06]  /*152a0*/  HMMA.16816.F32 R28, R8, R34, R24 ;  /* 0x00000022081c723c */ /* 0x020fec0000001818 */
[----:B------:R-:W-:Y:S01]  /*152b0*/  HMMA.16816.F32 R24, R12, R36, RZ ;  /* 0x000000240c18723c */ /* 0x000fe200000018ff */
[----:B------:R-:W-:Y:S01]  /*152c0*/  MUFU.TANH R23, R17 ;  /* 0x0000001100177308 */ /* 0x000fe20000002400 */
[----:B------:R-:W-:-:S02]  /*152d0*/  FSEL R35, R107, -INF , !P3 ;  /* 0xff8000006b237808 */ /* 0x000fc40005800000 */
[----:B------:R-:W-:Y:S02]  /*152e0*/  FSEL R107, R104, -INF , !P2 ;  /* 0xff800000686b7808 */ /* 0x000fe40005000000 */
[----:B------:R-:W-:Y:S01]  /*152f0*/  HMMA.16816.F32 R12, R12, R38, RZ ;  /* 0x000000260c0c723c */ /* 0x000fe200000018ff */
[----:B------:R-:W-:Y:S02]  /*15300*/  FSEL R37, R109, -INF , !P1 ;  /* 0xff8000006d257808 */ /* 0x000fe40004800000 */
[----:B------:R-:W5:Y:S01]  /*15310*/  MUFU.TANH R21, R18 ;  /* 0x0000001200157308 */ /* 0x000f620000002400 */
[----:B------:R-:W-:Y:S02]  /*15320*/  ISETP.GE.AND P1, PT, R6, R4, PT ;  /* 0x000000040600720c */ /* 0x000fe40003f26270 */
[----:B------:R-:W-:Y:S02]  /*15330*/  LOP3.LUT R6, R0, 0xc8, R5, 0xfe, !PT ;  /* 0x000000c800067812 */ /* 0x000fe400078efe05 */
[----:B------:R-:W-:-:S02]  /*15340*/  FSEL R36, R110, -INF , !P5 ;  /* 0xff8000006e247808 */ /* 0x000fc40006800000 */
[C---:B------:R-:W-:Y:S01]  /*15350*/  ISETP.GE.AND P5, PT, R6.reuse, R4, PT ;  /* 0x000000040600720c */ /* 0x040fe20003fa6270 */
[----:B------:R3:W5:Y:S01]  /*15360*/  MUFU.TANH R22, R19 ;  /* 0x0000001300167308 */ /* 0x0007620000002400 */
[----:B------:R-:W-:Y:S01]  /*15370*/  ISETP.GE.AND P6, PT, R6, R2, PT ;  /* 0x000000020600720c */ /* 0x000fe20003fc6270 */
[----:B------:R-:W-:Y:S01]  /*15380*/  FMUL.FTZ R28, R28, UR4 ;  /* 0x000000041c1c7c20 */ /* 0x000fe20008410000 */
[----:B------:R-:W-:Y:S01]  /*15390*/  LOP3.LUT R6, R0, 0xd0, R5, 0xfe, !PT ;  /* 0x000000d000067812 */ /* 0x000fe200078efe05 */
[----:B------:R-:W-:Y:S01]  /*153a0*/  FMUL.FTZ R30, R30, UR4 ;  /* 0x000000041e1e7c20 */ /* 0x000fe20008410000 */
[----:B------:R-:W-:Y:S01]  /*153b0*/  FSEL R34, R105, -INF , !P1 ;  /* 0xff80000069227808 */ /* 0x000fe20004800000 */
[----:B------:R-:W-:Y:S01]  /*153c0*/  FMUL.FTZ R29, R29, UR4 ;  /* 0x000000041d1d7c20 */ /* 0x000fe20008410000 */
[----:B----4-:R-:W-:Y:S01]  /*153d0*/  FSEL R105, R102, -INF , !P4 ;  /* 0xff80000066697808 */ /* 0x010fe20006000000 */
[----:B------:R-:W4:Y:S01]  /*153e0*/  MUFU.TANH R28, R28 ;  /* 0x0000001c001c7308 */ /* 0x000f220000002400 */
[----:B------:R-:W-:Y:S01]  /*153f0*/  ISETP.GE.AND P3, PT, R7, R4, PT ;  /* 0x000000040700720c */ /* 0x000fe20003f66270 */
[----:B------:R-:W-:Y:S01]  /*15400*/  FMUL.FTZ R31, R31, UR4 ;  /* 0x000000041f1f7c20 */ /* 0x000fe20008410000 */
[----:B------:R-:W-:-:S02]  /*15410*/  ISETP.GE.AND P2, PT, R7, R2, PT ;  /* 0x000000020700720c */ /* 0x000fc40003f46270 */
[C---:B------:R-:W-:Y:S02]  /*15420*/  ISETP.GE.AND P1, PT, R6.reuse, R4, PT ;  /* 0x000000040600720c */ /* 0x040fe40003f26270 */
[----:B------:R-:W-:Y:S01]  /*15430*/  ISETP.GE.AND P4, PT, R6, R2, PT ;  /* 0x000000020600720c */ /* 0x000fe20003f86270 */
[----:B------:R-:W4:Y:S01]  /*15440*/  MUFU.TANH R30, R30 ;  /* 0x0000001e001e7308 */ /* 0x000f220000002400 */
[C---:B---3--:R-:W-:Y:S01]  /*15450*/  HMMA.16816.F32 R16, R8.reuse, R40, R24 ;  /* 0x000000280810723c */ /* 0x048fe20000001818 */
[C-C-:B------:R-:W-:Y:S02]  /*15460*/  LOP3.LUT R7, R0.reuse, 0xd1, R5.reuse, 0xfe, !PT ;  /* 0x000000d100077812 */ /* 0x140fe400078efe05 */
[----:B------:R-:W-:Y:S02]  /*15470*/  LOP3.LUT R6, R0, 0xd8, R5, 0xfe, !PT ;  /* 0x000000d800067812 */ /* 0x000fe400078efe05 */
[----:B-1----:R-:W-:Y:S01]  /*15480*/  FSEL R109, R54, -INF , !P6 ;  /* 0xff800000366d7808 */ /* 0x002fe20007000000 */
[----:B------:R-:W-:Y:S01]  /*15490*/  HMMA.16816.F32 R8, R8, R42, R12 ;  /* 0x0000002a0808723c */ /* 0x000fe2000000180c */
[----:B------:R-:W-:Y:S01]  /*154a0*/  FSEL R27, R91, -INF , !P5 ;  /* 0xff8000005b1b7808 */ /* 0x000fe20006800000 */
[----:B------:R-:W-:Y:S01]  /*154b0*/  MUFU.TANH R29, R29 ;  /* 0x0000001d001d7308 */ /* 0x000fe20000002400 */
[----:B------:R-:W-:-:S02]  /*154c0*/  FSEL R26, R89, -INF , !P3 ;  /* 0xff800000591a7808 */ /* 0x000fc40005800000 */
[----:B------:R-:W-:Y:S02]  /*154d0*/  FSEL R110, R51, -INF , !P2 ;  /* 0xff800000336e7808 */ /* 0x000fe40005000000 */
[C---:B------:R-:W-:Y:S02]  /*154e0*/  ISETP.GE.AND P5, PT, R7.reuse, R4, PT ;  /* 0x000000040700720c */ /* 0x040fe40003fa6270 */
[----:B------:R-:W-:Y:S01]  /*154f0*/  ISETP.GE.AND P6, PT, R7, R2, PT ;  /* 0x000000020700720c */ /* 0x000fe20003fc6270 */
[----:B------:R-:W-:Y:S01]  /*15500*/  MUFU.TANH R31, R31 ;  /* 0x0000001f001f7308 */ /* 0x000fe20000002400 */
[C---:B------:R-:W-:Y:S02]  /*15510*/  ISETP.GE.AND P3, PT, R6.reuse, R4, PT ;  /* 0x000000040600720c */ /* 0x040fe40003f66270 */
[----:B------:R-:W-:Y:S02]  /*15520*/  ISETP.GE.AND P2, PT, R6, R2, PT ;  /* 0x000000020600720c */ /* 0x000fe40003f46270 */
[----:B------:R-:W-:-:S02]  /*15530*/  LOP3.LUT R7, R0, 0xd9, R5, 0xfe, !PT ;  /* 0x000000d900077812 */ /* 0x000fc400078efe05 */
[----:B------:R-:W-:Y:S01]  /*15540*/  LOP3.LUT R6, R0, 0xe0, R5, 0xfe, !PT ;  /* 0x000000e000067812 */ /* 0x000fe200078efe05 */
[----:B------:R-:W-:Y:S01]  /*15550*/  FMUL.FTZ R17, R17, UR4 ;  /* 0x0000000411117c20 */ /* 0x000fe20008410000 */
[----:B------:R-:W-:Y:S01]  /*15560*/  FSEL R25, R50, -INF , !P1 ;  /* 0xff80000032197808 */ /* 0x000fe20004800000 */
[----:B------:R-:W-:Y:S01]  /*15570*/  FMUL.FTZ R16, R16, UR4 ;  /* 0x0000000410107c20 */ /* 0x000fe20008410000 */
[----:B--2---:R-:W-:Y:S01]  /*15580*/  FSEL R201, R48, -INF , !P4 ;  /* 0xff80000030c97808 */ /* 0x004fe20006000000 */
[----:B------:R-:W-:Y:S01]  /*15590*/  FMUL.FTZ R18, R18, UR4 ;  /* 0x0000000412127c20 */ /* 0x000fe20008410000 */
[----:B------:R-:W-:Y:S01]  /*155a0*/  FSEL R24, R49, -INF , !P5 ;  /* 0xff80000031187808 */ /* 0x000fe20006800000 */
[----:B------:R-:W1:Y:S01]  /*155b0*/  MUFU.TANH R17, R17 ;  /* 0x0000001100117308 */ /* 0x000e620000002400 */
[----:B------:R-:W-:Y:S01]  /*155c0*/  FSEL R200, R46, -INF , !P6 ;  /* 0xff8000002ec87808 */ /* 0x000fe20007000000 */
[----:B------:R-:W-:Y:S01]  /*155d0*/  FMUL.FTZ R8, R8, UR4 ;  /* 0x0000000408087c20 */ /* 0x000fe20008410000 */
[----:B------:R-:W-:Y:S01]  /*155e0*/  ISETP.GE.AND P1, PT, R7, R4, PT ;  /* 0x000000040700720c */ /* 0x000fe20003f26270 */
[----:B------:R-:W-:Y:S01]  /*155f0*/  FMUL.FTZ R19, R19, UR4 ;  /* 0x0000000413137c20 */ /* 0x000fe20008410000 */
[----:B------:R-:W-:Y:S01]  /*15600*/  ISETP.GE.AND P4, PT, R7, R2, PT ;  /* 0x000000020700720c */ /* 0x000fe20003f86270 */
[----:B------:R-:W-:Y:S01]  /*15610*/  FMUL.FTZ R9, R9, UR4 ;  /* 0x0000000409097c20 */ /* 0x000fe20008410000 */
[C---:B------:R-:W-:Y:S01]  /*15620*/  ISETP.GE.AND P5, PT, R6.reuse, R4, PT ;  /* 0x000000040600720c */ /* 0x040fe20003fa6270 */
[----:B------:R2:W-:Y:S01]  /*15630*/  MUFU.TANH R12, R8 ;  /* 0x00000008000c7308 */ /* 0x0005e20000002400 */
[----:B------:R-:W-:-:S02]  /*15640*/  ISETP.GE.AND P6, PT, R6, R2, PT ;  /* 0x000000020600720c */ /* 0x000fc40003fc6270 */
[C-C-:B------:R-:W-:Y:S02]  /*15650*/  LOP3.LUT R6, R0.reuse, 0xe8, R5.reuse, 0xfe, !PT ;  /* 0x000000e800067812 */ /* 0x140fe400078efe05 */
[----:B------:R-:W-:Y:S02]  /*15660*/  LOP3.LUT R7, R0, 0xe1, R5, 0xfe, !PT ;  /* 0x000000e100077812 */ /* 0x000fe400078efe05 */
[----:B------:R-:W-:Y:S01]  /*15670*/  FSEL R45, R45, -INF , !P1 ;  /* 0xff8000002d2d7808 */ /* 0x000fe20004800000 */
[----:B------:R-:W3:Y:S01]  /*15680*/  MUFU.TANH R16, R16 ;  /* 0x0000001000107308 */ /* 0x000ee20000002400 */
[----:B------:R-:W-:Y:S02]  /*15690*/  FSEL R203, R33, -INF , !P4 ;  /* 0xff80000021cb7808 */ /* 0x000fe40006000000 */
[----:B------:R-:W-:Y:S02]  /*156a0*/  FSEL R47, R47, -INF , !P3 ;  /* 0xff8000002f2f7808 */ /* 0x000fe40005800000 */
[----:B------:R-:W-:-:S02]  /*156b0*/  FSEL R202, R44, -INF , !P2 ;  /* 0xff8000002cca7808 */ /* 0x000fc40005000000 */
[C---:B------:R-:W-:Y:S01]  /*156c0*/  ISETP.GE.AND P1, PT, R6.reuse, R4, PT ;  /* 0x000000040600720c */ /* 0x040fe20003f26270 */
[----:B------:R-:W3:Y:S01]  /*156d0*/  MUFU.TANH R18, R18 ;  /* 0x0000001200127308 */ /* 0x000ee20000002400 */
[----:B------:R-:W-:Y:S01]  /*156e0*/  ISETP.GE.AND P4, PT, R6, R2, PT ;  /* 0x000000020600720c */ /* 0x000fe20003f86270 */
[----:B--2---:R-:W-:Y:S01]  /*156f0*/  FMUL.FTZ R8, R10, UR4 ;  /* 0x000000040a087c20 */ /* 0x004fe20008410000 */
[C---:B------:R-:W-:Y:S02]  /*15700*/  ISETP.GE.AND P3, PT, R7.reuse, R4, PT ;  /* 0x000000040700720c */ /* 0x040fe40003f66270 */
[----:B------:R-:W-:Y:S02]  /*15710*/  ISETP.GE.AND P2, PT, R7, R2, PT ;  /* 0x000000020700720c */ /* 0x000fe40003f46270 */
[C-C-:B------:R-:W-:Y:S01]  /*15720*/  LOP3.LUT R6, R0.reuse, 0xe9, R5.reuse, 0xfe, !PT ;  /* 0x000000e900067812 */ /* 0x140fe200078efe05 */
[----:B------:R-:W2:Y:S01]  /*15730*/  MUFU.TANH R19, R19 ;  /* 0x0000001300137308 */ /* 0x000ea20000002400 */
[----:B------:R-:W-:-:S02]  /*15740*/  LOP3.LUT R7, R0, 0xf0, R5, 0xfe, !PT ;  /* 0x000000f000077812 */ /* 0x000fc400078efe05 */
[----:B------:R-:W-:Y:S02]  /*15750*/  FSEL R32, R32, -INF , !P5 ;  /* 0xff80000020207808 */ /* 0x000fe40006800000 */
[----:B-----5:R-:W-:Y:S02]  /*15760*/  FSEL R204, R21, -INF , !P6 ;  /* 0xff80000015cc7808 */ /* 0x020fe40007000000 */
[C---:B------:R-:W-:Y:S01]  /*15770*/  ISETP.GE.AND P5, PT, R6.reuse, R4, PT ;  /* 0x000000040600720c */ /* 0x040fe20003fa6270 */
[----:B------:R-:W5:Y:S01]  /*15780*/  MUFU.TANH R9, R9 ;  /* 0x0000000900097308 */ /* 0x000f620000002400 */
[----:B------:R-:W-:Y:S01]  /*15790*/  BAR.SYNC.DEFER_BLOCKING 0x0 ;  /* 0x0000000000007b1d */ /* 0x000fe20000010000 */
[----:B------:R-:W-:Y:S02]  /*157a0*/  ISETP.GE.AND P6, PT, R6, R2, PT ;  /* 0x000000020600720c */ /* 0x000fe40003fc6270 */
[----:B------:R-:W-:Y:S02]  /*157b0*/  FSEL R23, R23, -INF , !P3 ;  /* 0xff80000017177808 */ /* 0x000fe40005800000 */
[----:B------:R-:W-:-:S02]  /*157c0*/  FSEL R205, R22, -INF , !P2 ;  /* 0xff80000016cd7808 */ /* 0x000fc40005000000 */
[----:B------:R-:W-:Y:S01]  /*157d0*/  LOP3.LUT R6, R0, 0xf1, R5, 0xfe, !PT ;  /* 0x000000f100067812 */ /* 0x000fe200078efe05 */
[----:B------:R-:W5:Y:S01]  /*157e0*/  MUFU.TANH R8, R8 ;  /* 0x0000000800087308 */ /* 0x000f620000002400 */
[C---:B------:R-:W-:Y:S02]  /*157f0*/  ISETP.GE.AND P3, PT, R7.reuse, R4, PT ;  /* 0x000000040700720c */ /* 0x040fe40003f66270 */
[----:B------:R-:W-:Y:S01]  /*15800*/  ISETP.GE.AND P2, PT, R7, R2, PT ;  /* 0x000000020700720c */ /* 0x000fe20003f46270 */
[----:B------:R-:W-:Y:S01]  /*15810*/  FMUL.FTZ R7, R11, UR4 ;  /* 0x000000040b077c20 */ /* 0x000fe20008410000 */
[----:B----4-:R-:W-:Y:S02]  /*15820*/  FSEL R28, R28, -INF , !P1 ;  /* 0xff8000001c1c7808 */ /* 0x010fe40004800000 */
[----:B------:R-:W-:Y:S02]  /*15830*/  ISETP.GE.AND P1, PT, R6, R4, PT ;  /* 0x000000040600720c */ /* 0x000fe40003f26270 */
[----:B------:R-:W-:Y:S01]  /*15840*/  FSEL R207, R30, -INF , !P4 ;  /* 0xff8000001ecf7808 */ /* 0x000fe20006000000 */
[----:B------:R-:W4:Y:S01]  /*15850*/  MUFU.TANH R7, R7 ;  /* 0x0000000700077308 */ /* 0x000f220000002400 */
[----:B-1----:R-:W-:-:S02]  /*15860*/  FSEL R104, R17, -INF , !P1 ;  /* 0xff80000011687808 */ /* 0x002fc40004800000 */
[----:B------:R-:W-:Y:S02]  /*15870*/  ISETP.GT.AND P1, PT, R242, R248, PT ;  /* 0x000000f8f200720c */ /* 0x000fe40003f24270 */
[----:B------:R-:W-:Y:S02]  /*15880*/  ISETP.GE.AND P4, PT, R6, R2, PT ;  /* 0x000000020600720c */ /* 0x000fe40003f86270 */
[C-C-:B------:R-:W-:Y:S02]  /*15890*/  LOP3.LUT R6, R0.reuse, 0xf9, R5.reuse, 0xfe, !PT ;  /* 0x000000f900067812 */ /* 0x140fe400078efe05 */
[----:B------:R-:W-:Y:S02]  /*158a0*/  LOP3.LUT R5, R0, 0xf8, R5, 0xfe, !PT ;  /* 0x000000f800057812 */ /* 0x000fe400078efe05 */
[----:B------:R-:W-:Y:S02]  /*158b0*/  FSEL R91, R29, -INF , !P5 ;  /* 0xff8000001d5b7808 */ /* 0x000fe40006800000 */
[----:B------:R-:W-:-:S02]  /*158c0*/  FSEL R208, R31, -INF , !P6 ;  /* 0xff8000001fd07808 */ /* 0x000fc40007000000 */
[----:B---3--:R-:W-:Y:S02]  /*158d0*/  FSEL R102, R16, -INF , !P3 ;  /* 0xff80000010667808 */ /* 0x008fe40005800000 */
[----:B------:R-:W-:Y:S02]  /*158e0*/  FSEL R210, R18, -INF , !P2 ;  /* 0xff80000012d27808 */ /* 0x000fe40005000000 */
[CC--:B------:R-:W-:Y:S02]  /*158f0*/  ISETP.GE.AND P5, PT, R6.reuse, R4.reuse, PT ;  /* 0x000000040600720c */ /* 0x0c0fe40003fa6270 */
[C---:B------:R-:W-:Y:S02]  /*15900*/  ISETP.GE.AND P6, PT, R5.reuse, R4, PT ;  /* 0x000000040500720c */ /* 0x040fe40003fc6270 */
[-C--:B------:R-:W-:Y:S02]  /*15910*/  ISETP.GE.AND P3, PT, R5, R2.reuse, PT ;  /* 0x000000020500720c */ /* 0x080fe40003f66270 */
[----:B------:R-:W-:-:S02]  /*15920*/  ISETP.GE.AND P2, PT, R6, R2, PT ;  /* 0x000000020600720c */ /* 0x000fc40003f46270 */
[----:B--2---:R-:W-:Y:S02]  /*15930*/  FSEL R209, R19, -INF , !P4 ;  /* 0xff80000013d17808 */ /* 0x004fe40006000000 */
[----:B-----5:R-:W-:Y:S02]  /*15940*/  FSEL R206, R9, -INF , !P5 ;  /* 0xff80000009ce7808 */ /* 0x020fe40006800000 */
[----:B------:R-:W-:Y:S02]  /*15950*/  FSEL R199, R12, -INF , !P6 ;  /* 0xff8000000cc77808 */ /* 0x000fe40007000000 */
[----:B------:R-:W-:Y:S02]  /*15960*/  FSEL R211, R8, -INF , !P3 ;  /* 0xff80000008d37808 */ /* 0x000fe40005800000 */
[----:B----4-:R-:W-:Y:S01]  /*15970*/  FSEL R212, R7, -INF , !P2 ;  /* 0xff80000007d47808 */ /* 0x010fe20005000000 */
        /* <DEDUP_REMOVED lines=65> */
.L_x_1504:
[----:B------:R-:W1:Y:S02]  /*15d90*/  LDC R2, c[0x0][0x248] ;  /* 0x00009200ff027b82 */ /* 0x000e640000000800 */
[----:B-1----:R-:W-:-:S05]  /*15da0*/  IMAD.SHL.U32 R0, R2, 0x100, RZ ;  /* 0x0000010002007824 */ /* 0x002fca00078e00ff */
[----:B------:R-:W-:-:S04]  /*15db0*/  IADD3 R0, -R0, RZ, RZ ;  /* 0x000000ff00007210 */ /* 0x000fc80007ffe1ff */
[----:B------:R-:W-:-:S07]  /*15dc0*/  SHF.R.S32.HI R4, RZ, 0x1f, R0 ;  /* 0x0000001fff047819 */ /* 0x000fce0000011400 */
.L_x_1505:
        /* <DEDUP_REMOVED lines=92> */
.L_x_1507:
[----:B------:R-:W-:Y:S05]  /*16390*/  BSYNC B0 ;  /* 0x0000000000007941 */ /* 0x000fea0003800000 */
.L_x_1506:
[----:B------:R-:W0:Y:S01]  /*163a0*/  LDGDEPBAR ;  /* 0x00000000000079af */ /* 0x000e220000000000 */
[----:B------:R-:W-:-:S04]  /*163b0*/  LEA R188, P0, R0, R188, 0x1 ;  /* 0x000000bc00bc7211 */ /* 0x000fc800078008ff */
[----:B------:R-:W-:-:S09]  /*163c0*/  LEA.HI.X R189, R0, R189, R4, 0x1, P0 ;  /* 0x000000bd00bd7211 */ /* 0x000fd200000f0c04 */
.L_x_1503:
        /* <DEDUP_REMOVED lines=203> */
[-C--:B----4-:R-:W-:Y:S01]  /*17080*/  FMUL.FTZ R136, R136, R54.reuse ;  /* 0x0000003688887220 */ /* 0x090fe20000410000 */
        /* <DEDUP_REMOVED lines=8> */
[----:B------:R-:W-:-:S03]  /*17110*/  F2FP.F16.F32.PACK_AB R6, R220, R219 ;  /* 0x000000dbdc06723e */ /* 0x000fc600000000ff */
[----:B------:R3:W-:Y:S02]  /*17120*/  MUFU.EX2 R252, R4 ;  /* 0x0000000400fc7308 */ /* 0x0007e40000000800 */
[----:B---3--:R-:W-:-:S06]  /*17130*/  FFMA.FTZ R4, R69, UR4, -R2 ;  /* 0x0000000445047c23 */ /* 0x008fcc0008010802 */
        /* <DEDUP_REMOVED lines=9> */
[--C-:B---3--:R-:W-:Y:S01]  /*171d0*/  FFMA.FTZ R4, R64, UR4, -R2.reuse ;  /* 0x0000000440047c23 */ /* 0x108fe20008010802 */
[----:B--2---:R-:W-:Y:S01]  /*171e0*/  FMNMX.FTZ R64, R0, R5, !PT ;  /* 0x0000000500407209 */ /* 0x004fe20007810000 */
[----:B------:R-:W-:-:S04]  /*171f0*/  FFMA.FTZ R0, R32, UR4, -R2 ;  /* 0x0000000420007c23 */ /* 0x000fc80008010802 */
[----:B------:R2:W-:Y:S01]  /*17200*/  MUFU.EX2 R38, R4 ;  /* 0x0000000400267308 */ /* 0x0005e20000000800 */
[----:B------:R-:W-:-:S04]  /*17210*/  FSETP.NEU.FTZ.AND P0, PT, R64, -INF , PT ;  /* 0xff8000004000780b */ /* 0x000fc80003f1d000 */
[----:B------:R-:W-:-:S03]  /*17220*/  FSEL R5, R64, RZ, P0 ;  /* 0x000000ff40057208 */ /* 0x000fc60000000000 */
[----:B------:R3:W-:Y:S02]  /*17230*/  MUFU.EX2 R51, R0 ;  /* 0x0000000000337308 */ /* 0x0007e40000000800 */
[----:B------:R-:W-:-:S04]  /*17240*/  FADD.FTZ R3, R3, -R5 ;  /* 0x8000000503037221 */ /* 0x000fc80000010000 */
[----:B------:R-:W-:Y:S01]  /*17250*/  FMUL.FTZ R3, R3, UR4 ;  /* 0x0000000403037c20 */ /* 0x000fe20008410000 */
[----:B--2---:R-:W-:-:S04]  /*17260*/  FFMA.FTZ R4, R63, UR4, -R2 ;  /* 0x000000043f047c23 */ /* 0x004fc80008010802 */
[----:B------:R2:W-:Y:S01]  /*17270*/  MUFU.EX2 R39, R4 ;  /* 0x0000000400277308 */ /* 0x0005e20000000800 */
[----:B---3--:R-:W-:-:S05]  /*17280*/  FMUL.FTZ R0, R64, UR4 ;  /* 0x0000000440007c20 */ /* 0x008fca0008410000 */
[----:B------:R-:W-:Y:S01]  /*17290*/  FSEL R0, R0, RZ, P0 ;  /* 0x000000ff00007208 */ /* 0x000fe20000000000 */
[----:B--2---:R-:W-:-:S04]  /*172a0*/  FFMA.FTZ R4, R62, UR4, -R2 ;  /* 0x000000043e047c23 */ /* 0x004fc80008010802 */
        /* <DEDUP_REMOVED lines=9> */
[--C-:B--2---:R-:W-:Y:S02]  /*17340*/  FFMA.FTZ R4, R60, UR4, -R2.reuse ;  /* 0x000000043c047c23 */ /* 0x104fe40008010802 */
[----:B------:R-:W-:Y:S04]  /*17350*/  LDSM.16.MT88.4 R60, [R165+0x7400] ;  /* 0x00740000a53c783b */ /* 0x000fe80000004200 */
[----:B------:R2:W-:Y:S02]  /*17360*/  MUFU.EX2 R40, R4 ;  /* 0x0000000400287308 */ /* 0x0005e40000000800 */
[----:B--2---:R-:W-:-:S06]  /*17370*/  FFMA.FTZ R4, R56, UR4, -R2 ;  /* 0x0000000438047c23 */ /* 0x004fcc0008010802 */
[----:B------:R2:W-:Y:S02]  /*17380*/  MUFU.EX2 R41, R4 ;  /* 0x0000000400297308 */ /* 0x0005e40000000800 */
[--C-:B--2---:R-:W-:Y:S02]  /*17390*/  FFMA.FTZ R4, R57, UR4, -R2.reuse ;  /* 0x0000000439047c23 */ /* 0x104fe40008010802 */
[----:B------:R-:W-:Y:S04]  /*173a0*/  LDSM.16.MT88.4 R56, [R165+0x7000] ;  /* 0x00700000a538783b */ /* 0x000fe80000004200 */
[----:B------:R2:W-:Y:S02]  /*173b0*/  MUFU.EX2 R42, R4 ;  /* 0x00000004002a7308 */ /* 0x0005e40000000800 */
[----:B--2---:R-:W-:-:S06]  /*173c0*/  FFMA.FTZ R4, R55, UR4, -R2 ;  /* 0x0000000437047c23 */ /* 0x004fcc0008010802 */
[----:B------:R2:W3:Y:S08]  /*173d0*/  MUFU.EX2 R55, R3 ;  /* 0x0000000300377308 */ /* 0x0004f00000000800 */
[----:B------:R4:W-:Y:S01]  /*173e0*/  MUFU.EX2 R43, R4 ;  /* 0x00000004002b7308 */ /* 0x0009e20000000800 */
[----:B--2---:R-:W-:Y:S01]  /*173f0*/  FFMA.FTZ R3, R116, UR4, -R0 ;  /* 0x0000000474037c23 */ /* 0x004fe20008010800 */
[-C--:B---3--:R-:W-:Y:S01]  /*17400*/  FMUL.FTZ R138, R138, R55.reuse ;  /* 0x000000378a8a7220 */ /* 0x088fe20000410000 */
[-C--:B------:R-:W-:Y:S01]  /*17410*/  FMUL.FTZ R139, R139, R55.reuse ;  /* 0x000000378b8b7220 */ /* 0x080fe20000410000 */
[-C--:B------:R-:W-:Y:S01]  /*17420*/  FMUL.FTZ R146, R146, R55.reuse ;  /* 0x0000003792927220 */ /* 0x080fe20000410000 */
[-C--:B------:R-:W-:Y:S01]  /*17430*/  FMUL.FTZ R147, R147, R55.reuse ;  /* 0x0000003793937220 */ /* 0x080fe20000410000 */
[-C--:B------:R-:W-:Y:S01]  /*17440*/  FMUL.FTZ R142, R142, R55.reuse ;  /* 0x000000378e8e7220 */ /* 0x080fe20000410000 */
[-C--:B------:R-:W-:Y:S01]  /*17450*/  FMUL.FTZ R143, R143, R55.reuse ;  /* 0x000000378f8f7220 */ /* 0x080fe20000410000 */
[-C--:B------:R-:W-:Y:S01]  /*17460*/  FMUL.FTZ R150, R150, R55.reuse ;  /* 0x0000003796967220 */ /* 0x080fe20000410000 */
[----:B----4-:R-:W-:Y:S01]  /*17470*/  FFMA.FTZ R4, R37, UR4, -R2 ;  /* 0x0000000425047c23 */ /* 0x010fe20008010802 */
[----:B------:R-:W-:-:S03]  /*17480*/  FMUL.FTZ R151, R151, R55 ;  /* 0x0000003797977220 */ /* 0x000fc60000410000 */
[----:B------:R2:W-:Y:S02]  /*17490*/  MUFU.EX2 R101, R4 ;  /* 0x0000000400657308 */ /* 0x0005e40000000800 */
[----:B--2---:R-:W-:-:S06]  /*174a0*/  FFMA.FTZ R4, R36, UR4, -R2 ;  /* 0x0000000424047c23 */ /* 0x004fcc0008010802 */
[----:B-1----:R1:W2:Y:S02]  /*174b0*/  MUFU.EX2 R8, R4 ;  /* 0x0000000400087308 */ /* 0x0022a40000000800 */
[----:B-1----:R-:W-:Y:S01]  /*174c0*/  FFMA.FTZ R4, R35, UR4, -R2 ;  /* 0x0000000423047c23 */ /* 0x002fe20008010802 */
[----:B--2---:R-:W-:Y:S02]  /*174d0*/  MOV R116, R8 ;  /* 0x0000000800747202 */ /* 0x004fe40000000f00 */
[----:B------:R-:W-:-:S03]  /*174e0*/  F2FP.F16.F32.PACK_AB R8, R214, R213 ;  /* 0x000000d5d608723e */ /* 0x000fc600000000ff */
        /* <DEDUP_REMOVED lines=16> */
[----:B-1----:R-:W-:Y:S02]  /*175f0*/  FFMA.FTZ R4, R28, UR4, -R2 ;  /* 0x000000041c047c23 */ /* 0x002fe40008010802 */
[----:B------:R-:W-:Y:S04]  /*17600*/  LDSM.16.MT88.4 R28, [R165+0x5400] ;  /* 0x00540000a51c783b */ /* 0x000fe80000004200 */
[----:B------:R1:W2:Y:S02]  /*17610*/  MUFU.EX2 R96, R4 ;  /* 0x0000000400607308 */ /* 0x0002a40000000800 */
[----:B-1----:R-:W-:Y:S01]  /*17620*/  FFMA.FTZ R4, R125, UR4, -R0 ;  /* 0x000000047d047c23 */ /* 0x002fe20008010800 */
[----:B--2---:R-:W-:-:S05]  /*17630*/  MOV R125, R96 ;  /* 0x00000060007d7202 */ /* 0x004fca0000000f00 */
[----:B------:R1:W-:Y:S02]  /*17640*/  MUFU.EX2 R65, R4 ;  /* 0x0000000400417308 */ /* 0x0003e40000000800 */
[----:B-1----:R-:W-:Y:S01]  /*17650*/  FFMA.FTZ R4, R134, UR4, -R0 ;  /* 0x0000000486047c23 */ /* 0x002fe20008010800 */
[----:B------:R-:W-:-:S05]  /*17660*/  MOV R134, R50 ;  /* 0x0000003200867202 */ /* 0x000fca0000000f00 */
[----:B------:R1:W-:Y:S02]  /*17670*/  MUFU.EX2 R77, R4 ;  /* 0x00000004004d7308 */ /* 0x0003e40000000800 */
[----:B-1----:R-:W-:Y:S01]  /*17680*/  FFMA.FTZ R4, R129, UR4, -R0 ;  /* 0x0000000481047c23 */ /* 0x002fe20008010800 */
[----:B------:R-:W-:-:S05]  /*17690*/  MOV R129, R51 ;  /* 0x0000003300817202 */ /* 0x000fca0000000f00 */
[----:B------:R1:W-:Y:S02]  /*176a0*/  MUFU.EX2 R78, R4 ;  /* 0x00000004004e7308 */ /* 0x0003e40000000800 */
[--C-:B-1----:R-:W-:Y:S01]  /*176b0*/  FFMA.FTZ R4, R127, UR4, -R0.reuse ;  /* 0x000000047f047c23 */ /* 0x102fe20008010800 */
[----:B------:R-:W-:Y:S02]  /*176c0*/  MOV R127, R16 ;  /* 0x00000010007f7202 */ /* 0x000fe40000000f00 */
[----:B------:R-:W-:Y:S03]  /*176d0*/  LDSM.16.MT88.4 R16, [R166+0x5000] ;  /* 0x00500000a610783b */ /* 0x000fe60000004200 */
[----:B------:R1:W-:Y:S02]  /*176e0*/  MUFU.EX2 R79, R4 ;  /* 0x00000004004f7308 */ /* 0x0003e40000000800 */
[----:B-1----:R-:W-:Y:S01]  /*176f0*/  FFMA.FTZ R4, R126, UR4, -R0 ;  /* 0x000000047e047c23 */ /* 0x002fe20008010800 */
[----:B------:R-:W-:-:S05]  /*17700*/  MOV R126, R15 ;  /* 0x0000000f007e7202 */ /* 0x000fca0000000f00 */
[----:B------:R1:W-:Y:S02]  /*17710*/  MUFU.EX2 R82, R4 ;  /* 0x0000000400527308 */ /* 0x0003e40000000800 */
[----:B-1----:R-:W-:Y:S01]  /*17720*/  FFMA.FTZ R4, R124, UR4, -R0 ;  /* 0x000000047c047c23 */ /* 0x002fe20008010800 */
[----:B------:R-:W-:-:S05]  /*17730*/  MOV R124, R14 ;  /* 0x0000000e007c7202 */ /* 0x000fca0000000f00 */
[----:B------:R1:W2:Y:S02]  /*17740*/  MUFU.EX2 R86, R4 ;  /* 0x0000000400567308 */ /* 0x0002a40000000800 */
[----:B-1----:R-:W-:Y:S01]  /*17750*/  FFMA.FTZ R4, R122, UR4, -R0 ;  /* 0x000000047a047c23 */ /* 0x002fe20008010800 */
[----:B------:R-:W-:Y:S02]  /*17760*/  MOV R122, R13 ;  /* 0x0000000d007a7202 */ /* 0x000fe40000000f00 */
[----:B--2---:R-:W-:-:S03]  /*17770*/  F2FP.F16.F32.PACK_AB R5, R86, R82 ;  /* 0x000000525605723e */ /* 0x004fc600000000ff */
[----:B------:R1:W-:Y:S02]  /*17780*/  MUFU.EX2 R90, R4 ;  /* 0x00000004005a7308 */ /* 0x0003e40000000800 */
[--C-:B-1----:R-:W-:Y:S01]  /*17790*/  FFMA.FTZ R4, R121, UR4, -R0.reuse ;  /* 0x0000000479047c23 */ /* 0x102fe20008010800 */
[----:B------:R-:W-:Y:S02]  /*177a0*/  MOV R121, R12 ;  /* 0x0000000c00797202 */ /* 0x000fe40000000f00 */
[----:B------:R-:W1:Y:S03]  /*177b0*/  LDSM.16.MT88.4 R12, [R165+0x5000] ;  /* 0x00500000a50c783b */ /* 0x000e660000004200 */
[----:B------:R2:W3:Y:S02]  /*177c0*/  MUFU.EX2 R93, R4 ;  /* 0x00000004005d7308 */ /* 0x0004e40000000800 */
[----:B--2---:R-:W-:Y:S01]  /*177d0*/  FFMA.FTZ R4, R120, UR4, -R0 ;  /* 0x0000000478047c23 */ /* 0x004fe20008010800 */
[----:B------:R-:W-:-:S02]  /*177e0*/  MOV R120, R11 ;  /* 0x0000000b00787202 */ /* 0x000fc40000000f00 */
[----:B------:R-:W-:-:S03]  /*177f0*/  F2FP.F16.F32.PACK_AB R11, R79, R78 ;  /* 0x0000004e4f0b723e */ /* 0x000fc600000000ff */
[----:B------:R2:W-:Y:S02]  /*17800*/  MUFU.EX2 R97, R4 ;  /* 0x0000000400617308 */ /* 0x0005e40000000800 */
[----:B--2---:R-:W-:Y:S01]  /*17810*/  FFMA.FTZ R4, R119, UR4, -R0 ;  /* 0x0000000477047c23 */ /* 0x004fe20008010800 */
[----:B------:R-:W-:Y:S02]  /*17820*/  MOV R119, R10 ;  /* 0x0000000a00777202 */ /* 0x000fe40000000f00 */
[----:B------:R-:W-:-:S03]  /*17830*/  F2FP.F16.F32.PACK_AB R10, R216, R215 ;  /* 0x000000d7d80a723e */ /* 0x000fc600000000ff */
[----:B------:R2:W4:Y:S02]  /*17840*/  MUFU.EX2 R99, R4 ;  /* 0x0000000400637308 */ /* 0x0005240000000800 */
[----:B--2---:R-:W-:-:S06]  /*17850*/  FFMA.FTZ R4, R118, UR4, -R0 ;  /* 0x0000000476047c23 */ /* 0x004fcc0008010800 */
[----:B------:R2:W-:Y:S02]  /*17860*/  MUFU.EX2 R100, R4 ;  /* 0x0000000400647308 */ /* 0x0005e40000000800 */
[----:B--2---:R-:W-:-:S06]  /*17870*/  FFMA.FTZ R4, R112, UR4, -R0 ;  /* 0x0000000470047c23 */ /* 0x004fcc0008010800 */
[----:B------:R2:W5:Y:S02]  /*17880*/  MUFU.EX2 R103, R4 ;  /* 0x0000000400677308 */ /* 0x0005640000000800 */
[----:B--2---:R-:W-:-:S06]  /*17890*/  FFMA.FTZ R4, R111, UR4, -R0 ;  /* 0x000000046f047c23 */ /* 0x004fcc0008010800 */
[----:B------:R2:W-:Y:S08]  /*178a0*/  MUFU.EX2 R111, R3 ;  /* 0x00000003006f7308 */ /* 0x0005f00000000800 */
[----:B------:R3:W-:Y:S01]  /*178b0*/  MUFU.EX2 R118, R4 ;  /* 0x0000000400767308 */ /* 0x0007e20000000800 */
[----:B--2---:R-:W-:-:S07]  /*178c0*/  FFMA.FTZ R3, R114, UR4, -R0 ;  /* 0x0000000472037c23 */ /* 0x004fce0008010800 */
[----:B------:R2:W-:Y:S01]  /*178d0*/  MUFU.EX2 R114, R3 ;  /* 0x0000000300727308 */ /* 0x0005e20000000800 */
[----:B---3--:R-:W-:Y:S01]  /*178e0*/  FFMA.FTZ R4, R115, UR4, -R0 ;  /* 0x0000000473047c23 */ /* 0x008fe20008010800 */
[----:B------:R-:W-:Y:S02]  /*178f0*/  MOV R115, R9 ;  /* 0x0000000900737202 */ /* 0x000fe40000000f00 */
[----:B------:R-:W-:-:S04]  /*17900*/  F2FP.F16.F32.PACK_AB R9, R77, R65 ;  /* 0x000000414d09723e */ /* 0x000fc800000000ff */
[----:B------:R3:W5:Y:S03]  /*17910*/  MUFU.EX2 R112, R4 ;  /* 0x0000000400707308 */ /* 0x0007660000000800 */
[----:B-1----:R-:W-:Y:S01]  /*17920*/  HMMA.16816.F32 R20, R8, R12, R136 ;  /* 0x0000000c0814723c */ /* 0x002fe20000001888 */
[----:B--2---:R-:W-:Y:S01]  /*17930*/  FFMA.FTZ R3, R123, UR4, -R0 ;  /* 0x000000047b037c23 */ /* 0x004fe20008010800 */
[----:B------:R-:W-:-:S04]  /*17940*/  MOV R123, R101 ;  /* 0x00000065007b7202 */ /* 0x000fc80000000f00 */
[C---:B------:R-:W-:Y:S01]  /*17950*/  HMMA.16816.F32 R24, R8.reuse, R14, R144 ;  /* 0x0000000e0818723c */ /* 0x040fe20000001890 */
[----:B------:R-:W-:Y:S01]  /*17960*/  MOV R139, R43 ;  /* 0x0000002b008b7202 */ /* 0x000fe20000000f00 */
[----:B------:R1:W-:Y:S01]  /*17970*/  MUFU.EX2 R101, R3 ;  /* 0x0000000300657308 */ /* 0x0003e20000000800 */
[----:B------:R-:W-:Y:S01]  /*17980*/  MOV R138, R42 ;  /* 0x0000002a008a7202 */ /* 0x000fe20000000f00 */
[----:B------:R-:W-:Y:S01]  /*17990*/  LDSM.16.MT88.4 R144, [R165+0x7c00] ;  /* 0x007c0000a590783b */ /* 0x000fe20000004200 */
[----:B------:R-:W-:Y:S01]  /*179a0*/  MOV R137, R41 ;  /* 0x0000002900897202 */ /* 0x000fe20000000f00 */
[C---:B------:R-:W-:Y:S01]  /*179b0*/  HMMA.16816.F32 R140, R8.reuse, R16, R140 ;  /* 0x00000010088c723c */ /* 0x040fe2000000188c */
[----:B------:R-:W-:Y:S01]  /*179c0*/  MOV R136, R40 ;  /* 0x0000002800887202 */ /* 0x000fe20000000f00 */
[--C-:B---3--:R-:W-:Y:S01]  /*179d0*/  FFMA.FTZ R4, R113, UR4, -R0.reuse ;  /* 0x0000000471047c23 */ /* 0x108fe20008010800 */
[----:B------:R-:W2:Y:S03]  /*179e0*/  LDSM.16.MT88.4 R40, [R165+0x5800] ;  /* 0x00580000a528783b */ /* 0x000ea60000004200 */
[----:B------:R-:W-:Y:S01]  /*179f0*/  HMMA.16816.F32 R12, R8, R18, R148 ;  /* 0x00000012080c723c */ /* 0x000fe20000001894 */
[----:B------:R3:W2:Y:S01]  /*17a00*/  MUFU.EX2 R113, R4 ;  /* 0x0000000400717308 */ /* 0x0006a20000000800 */
[----:B------:R-:W2:Y:S01]  /*17a10*/  LDSM.16.MT88.4 R16, [R166+0x5800] ;  /* 0x00580000a610783b */ /* 0x000ea20000004200 */
[----:B-1----:R-:W-:Y:S01]  /*17a20*/  FFMA.FTZ R3, R128, UR4, -R0 ;  /* 0x0000000480037c23 */ /* 0x002fe20008010800 */
[----:B------:R-:W-:-:S02]  /*17a30*/  MOV R128, R7 ;  /* 0x0000000700807202 */ /* 0x000fc40000000f00 */
[----:B------:R-:W-:-:S03]  /*17a40*/  F2FP.F16.F32.PACK_AB R7, R93, R90 ;  /* 0x0000005a5d07723e */ /* 0x000fc600000000ff */
[----:B------:R1:W-:Y:S01]  /*17a50*/  MUFU.EX2 R98, R3 ;  /* 0x0000000300627308 */ /* 0x0003e20000000800 */
[----:B------:R-:W-:Y:S02]  /*17a60*/  F2FP.F16.F32.PACK_AB R8, R222, R221 ;  /* 0x000000ddde08723e */ /* 0x000fe400000000ff */
[----:B----4-:R-:W-:Y:S02]  /*17a70*/  F2FP.F16.F32.PACK_AB R9, R99, R97 ;  /* 0x000000616309723e */ /* 0x010fe400000000ff */
[----:B------:R-:W-:Y:S02]  /*17a80*/  F2FP.F16.F32.PACK_AB R10, R224, R223 ;  /* 0x000000dfe00a723e */ /* 0x000fe400000000ff */
[----:B---3--:R-:W-:Y:S02]  /*17a90*/  F2FP.F16.F32.PACK_AB R4, R218, R217 ;  /* 0x000000d9da04723e */ /* 0x008fe400000000ff */
[----:B-----5:R-:W-:Y:S02]  /*17aa0*/  F2FP.F16.F32.PACK_AB R11, R103, R100 ;  /* 0x00000064670b723e */ /* 0x020fe400000000ff */
[----:B------:R-:W-:-:S02]  /*17ab0*/  MOV R148, R95 ;  /* 0x0000005f00947202 */ /* 0x000fc40000000f00 */
[----:B------:R-:W-:Y:S01]  /*17ac0*/  MOV R149, R94 ;  /* 0x0000005e00957202 */ /* 0x000fe20000000f00 */
[----:B------:R-:W-:Y:S01]  /*17ad0*/  HMMA.16816.F32 R20, R4, R28, R20 ;  /* 0x0000001c0414723c */ /* 0x000fe20000001814 */
[----:B------:R-:W-:Y:S01]  /*17ae0*/  MOV R150, R92 ;  /* 0x0000005c00967202 */ /* 0x000fe20000000f00 */
[----:B-1----:R-:W-:Y:S01]  /*17af0*/  FFMA.FTZ R3, R152, UR4, -R0 ;  /* 0x0000000498037c23 */ /* 0x002fe20008010800 */
[----:B------:R-:W-:-:S03]  /*17b00*/  MOV R152, R39 ;  /* 0x0000002700987202 */ /* 0x000fc60000000f00 */
[----:B------:R-:W-:Y:S01]  /*17b10*/  HMMA.16816.F32 R24, R4, R30, R24 ;  /* 0x0000001e0418723c */ /* 0x000fe20000001818 */
[----:B------:R1:W3:Y:S01]  /*17b20*/  MUFU.EX2 R96, R3 ;  /* 0x0000000300607308 */ /* 0x0002e20000000800 */
[----:B------:R-:W-:-:S04]  /*17b30*/  MOV R151, R88 ;  /* 0x0000005800977202 */ /* 0x000fc80000000f00 */
[C---:B------:R-:W-:Y:S06]  /*17b40*/  HMMA.16816.F32 R28, R4.reuse, R32, R140 ;  /* 0x00000020041c723c */ /* 0x040fec000000188c */
[----:B------:R-:W-:Y:S01]  /*17b50*/  HMMA.16816.F32 R12, R4, R34, R12 ;  /* 0x00000022040c723c */ /* 0x000fe2000000180c */
[----:B------:R-:W4:Y:S01]  /*17b60*/  LDSM.16.MT88.4 R32, [R166+0x5c00] ;  /* 0x005c0000a620783b */ /* 0x000f220000004200 */
[----:B------:R-:W-:Y:S02]  /*17b70*/  MOV R142, R46 ;  /* 0x0000002e008e7202 */ /* 0x000fe40000000f00 */
[----:B------:R-:W-:Y:S01]  /*17b80*/  MOV R141, R44 ;  /* 0x0000002c008d7202 */ /* 0x000fe20000000f00 */
[----:B-1----:R-:W-:Y:S01]  /*17b90*/  FFMA.FTZ R3, R135, UR4, -R0 ;  /* 0x0000000487037c23 */ /* 0x002fe20008010800 */
[----:B------:R-:W-:Y:S01]  /*17ba0*/  MOV R135, R38 ;  /* 0x0000002600877202 */ /* 0x000fe20000000f00 */
[C---:B--2---:R-:W-:Y:S01]  /*17bb0*/  HMMA.16816.F32 R20, R8.reuse, R40, R20 ;  /* 0x000000280814723c */ /* 0x044fe20000001814 */
[----:B------:R-:W1:Y:S01]  /*17bc0*/  LDSM.16.MT88.4 R36, [R165+0x5c00] ;  /* 0x005c0000a524783b */ /* 0x000e620000004200 */
[----:B------:R-:W-:Y:S01]  /*17bd0*/  F2FP.F16.F32.PACK_AB R4, R227, R225 ;  /* 0x000000e1e304723e */ /* 0x000fe200000000ff */
[----:B------:R2:W-:Y:S01]  /*17be0*/  MUFU.EX2 R95, R3 ;  /* 0x00000003005f7308 */ /* 0x0005e20000000800 */
[----:B------:R-:W-:Y:S01]  /*17bf0*/  F2FP.F16.F32.PACK_AB R5, R112, R118 ;  /* 0x000000767005723e */ /* 0x000fe200000000ff */
[----:B------:R-:W-:Y:S01]  /*17c00*/  LDSM.16.MT88.4 R44, [R165+0x6000] ;  /* 0x00600000a52c783b */ /* 0x000fe20000004200 */
[----:B------:R-:W-:Y:S01]  /*17c10*/  HMMA.16816.F32 R24, R8, R42, R24 ;  /* 0x0000002a0818723c */ /* 0x000fe20000001818 */
[----:B------:R-:W-:-:S02]  /*17c20*/  F2FP.F16.F32.PACK_AB R6, R228, R226 ;  /* 0x000000e2e406723e */ /* 0x000fc400000000ff */
[----:B------:R-:W-:Y:S01]  /*17c30*/  F2FP.F16.F32.PACK_AB R7, R114, R111 ;  /* 0x0000006f7207723e */ /* 0x000fe200000000ff */
[----:B------:R-:W-:Y:S01]  /*17c40*/  LDSM.16.MT88.4 R40, [R165+0x6400] ;  /* 0x00640000a528783b */ /* 0x000fe20000004200 */
[----:B------:R-:W-:Y:S01]  /*17c50*/  MOV R143, R48 ;  /* 0x00000030008f7202 */ /* 0x000fe20000000f00 */
[C---:B------:R-:W-:Y:S06]  /*17c60*/  HMMA.16816.F32 R28, R8.reuse, R16, R28 ;  /* 0x00000010081c723c */ /* 0x040fec000000181c */
[----:B------:R-:W-:Y:S01]  /*17c70*/  HMMA.16816.F32 R12, R8, R18, R12 ;  /* 0x00000012080c723c */ /* 0x000fe2000000180c */
[----:B------:R-:W5:Y:S01]  /*17c80*/  LDSM.16.MT88.4 R16, [R166+0x6000] ;  /* 0x00600000a610783b */ /* 0x000f620000004200 */
[----:B--2---:R-:W-:Y:S01]  /*17c90*/  FFMA.FTZ R3, R153, UR4, -R0 ;  /* 0x0000000499037c23 */ /* 0x004fe20008010800 */
[----:B------:R-:W-:-:S02]  /*17ca0*/  MOV R153, R49 ;  /* 0x0000003100997202 */ /* 0x000fc40000000f00 */
[----:B------:R-:W-:Y:S01]  /*17cb0*/  LDSM.16.MT88.4 R48, [R165+0x6800] ;  /* 0x00680000a530783b */ /* 0x000fe20000004200 */
[----:B------:R2:W5:Y:S01]  /*17cc0*/  MUFU.EX2 R94, R3 ;  /* 0x00000003005e7308 */ /* 0x0005620000000800 */
[----:B------:R-:W-:Y:S02]  /*17cd0*/  F2FP.F16.F32.PACK_AB R8, R229, R230 ;  /* 0x000000e6e508723e */ /* 0x000fe400000000ff */
[----:B------:R-:W-:Y:S02]  /*17ce0*/  F2FP.F16.F32.PACK_AB R9, R101, R113 ;  /* 0x000000716509723e */ /* 0x000fe400000000ff */
[----:B------:R-:W-:Y:S02]  /*17cf0*/  F2FP.F16.F32.PACK_AB R10, R232, R231 ;  /* 0x000000e7e80a723e */ /* 0x000fe400000000ff */
[----:B---3--:R-:W-:-:S05]  /*17d00*/  F2FP.F16.F32.PACK_AB R11, R96, R98 ;  /* 0x00000062600b723e */ /* 0x008fca00000000ff */
[----:B----4-:R-:W-:Y:S01]  /*17d10*/  HMMA.16816.F32 R28, R4, R32, R28 ;  /* 0x00000020041c723c */ /* 0x010fe2000000181c */
[----:B--2---:R-:W-:-:S05]  /*17d20*/  FFMA.FTZ R3, R154, UR4, -R0 ;  /* 0x000000049a037c23 */ /* 0x004fca0008010800 */
[C---:B-1----:R-:W-:Y:S01]  /*17d30*/  HMMA.16816.F32 R20, R4.reuse, R36, R20 ;  /* 0x000000240414723c */ /* 0x042fe20000001814 */
[----:B------:R1:W-:Y:S05]  /*17d40*/  MUFU.EX2 R92, R3 ;  /* 0x00000003005c7308 */ /* 0x0003ea0000000800 */
[C---:B------:R-:W-:Y:S01]  /*17d50*/  HMMA.16816.F32 R24, R4.reuse, R38, R24 ;  /* 0x000000260418723c */ /* 0x040fe20000001818 */
[----:B------:R-:W-:Y:S05]  /*17d60*/  LDSM.16.MT88.4 R36, [R166+0x6800] ;  /* 0x00680000a624783b */ /* 0x000fea0000004200 */
[----:B------:R-:W-:Y:S01]  /*17d70*/  HMMA.16816.F32 R12, R4, R34, R12 ;  /* 0x00000022040c723c */ /* 0x000fe2000000180c */
[----:B------:R-:W2:Y:S05]  /*17d80*/  LDSM.16.MT88.4 R32, [R166+0x6400] ;  /* 0x00640000a620783b */ /* 0x000eaa0000004200 */
[----:B-----5:R-:W-:Y:S01]  /*17d90*/  HMMA.16816.F32 R28, R8, R16, R28 ;  /* 0x00000010081c723c */ /* 0x020fe2000000181c */
[----:B------:R-:W-:Y:S01]  /*17da0*/  F2FP.F16.F32.PACK_AB R4, R233, R236 ;  /* 0x000000ece904723e */ /* 0x000fe200000000ff */
[----:B-1----:R-:W-:Y:S01]  /*17db0*/  FFMA.FTZ R3, R156, UR4, -R0 ;  /* 0x000000049c037c23 */ /* 0x002fe20008010800 */
[----:B------:R-:W-:-:S02]  /*17dc0*/  F2FP.F16.F32.PACK_AB R5, R94, R95 ;  /* 0x0000005f5e05723e */ /* 0x000fc400000000ff */
[----:B------:R-:W-:Y:S01]  /*17dd0*/  F2FP.F16.F32.PACK_AB R6, R239, R237 ;  /* 0x000000edef06723e */ /* 0x000fe200000000ff */
[----:B------:R1:W3:Y:S01]  /*17de0*/  MUFU.EX2 R88, R3 ;  /* 0x0000000300587308 */ /* 0x0002e20000000800 */
[C---:B------:R-:W-:Y:S06]  /*17df0*/  HMMA.16816.F32 R20, R8.reuse, R44, R20 ;  /* 0x0000002c0814723c */ /* 0x040fec0000001814 */
        /* <DEDUP_REMOVED lines=32> */
[----:B------:R-:W2:Y:S06]  /*18000*/  LDSM.16.MT88.4 R36, [R166+0x7400] ;  /* 0x00740000a624783b */ /* 0x000eac0000004200 */
[----:B------:R-:W-:Y:S01]  /*18010*/  FFMA.FTZ R8, R161, UR4, -R0 ;  /* 0x00000004a1087c23 */ /* 0x000fe20008010800 */
[----:B------:R-:W-:-:S03]  /*18020*/  FFMA.FTZ R9, R245, R55, R65 ;  /* 0x00000037f5097223 */ /* 0x000fc60000010041 */
[----:B------:R4:W-:Y:S01]  /*18030*/  MUFU.EX2 R67, R8 ;  /* 0x0000000800437308 */ /* 0x0009e20000000800 */
[----:B-1----:R-:W-:Y:S01]  /*18040*/  FFMA.FTZ R3, R190, UR4, -R0 ;  /* 0x00000004be037c23 */ /* 0x002fe20008010800 */
[----:B-----5:R-:W-:-:S06]  /*18050*/  F2FP.F16.F32.PACK_AB R5, R80, R81 ;  /* 0x000000515005723e */ /* 0x020fcc00000000ff */
[----:B------:R1:W-:Y:S01]  /*18060*/  MUFU.EX2 R76, R3 ;  /* 0x00000003004c7308 */ /* 0x0003e20000000800 */
[----:B----4-:R-:W-:Y:S01]  /*18070*/  F2FP.F16.F32.PACK_AB R8, R148, R152 ;  /* 0x000000989408723e */ /* 0x010fe200000000ff */
[----:B-1----:R-:W-:-:S06]  /*18080*/  FFMA.FTZ R3, R191, UR4, -R0 ;  /* 0x00000004bf037c23 */ /* 0x002fcc0008010800 */
[----:B------:R1:W4:Y:S02]  /*18090*/  MUFU.EX2 R75, R3 ;  /* 0x00000003004b7308 */ /* 0x0003240000000800 */
[----:B-1----:R-:W-:Y:S01]  /*180a0*/  FFMA.FTZ R3, R193, UR4, -R0 ;  /* 0x00000004c1037c23 */ /* 0x002fe20008010800 */
[----:B----4-:R-:W-:-:S05]  /*180b0*/  F2FP.F16.F32.PACK_AB R7, R75, R76 ;  /* 0x0000004c4b07723e */ /* 0x010fca00000000ff */
[----:B------:R1:W-:Y:S02]  /*180c0*/  MUFU.EX2 R74, R3 ;  /* 0x00000003004a7308 */ /* 0x0003e40000000800 */
[C---:B------:R-:W-:Y:S06]  /*180d0*/  HMMA.16816.F32 R20, R4.reuse, R44, R12 ;  /* 0x0000002c0414723c */ /* 0x040fec000000180c */
[----:B------:R-:W-:Y:S01]  /*180e0*/  HMMA.16816.F32 R16, R4, R46, R24 ;  /* 0x0000002e0410723c */ /* 0x000fe20000001818 */
[----:B------:R-:W-:Y:S01]  /*180f0*/  F2FP.F16.F32.PACK_AB R12, R143, R142 ;  /* 0x0000008e8f0c723e */ /* 0x000fe200000000ff */
[----:B------:R-:W4:Y:S01]  /*18100*/  LDSM.16.MT88.4 R44, [R165+0x7800] ;  /* 0x00780000a52c783b */ /* 0x000f220000004200 */
[----:B------:R-:W-:-:S03]  /*18110*/  F2FP.F16.F32.PACK_AB R14, R135, R153 ;  /* 0x00000099870e723e */ /* 0x000fc600000000ff */
[----:B---3--:R-:W-:Y:S01]  /*18120*/  HMMA.16816.F32 R24, R4, R40, R32 ;  /* 0x000000280418723c */ /* 0x008fe20000001820 */
[----:B-1----:R-:W-:-:S04]  /*18130*/  FFMA.FTZ R3, R192, UR4, -R0 ;  /* 0x00000004c0037c23 */ /* 0x002fc80008010800 */
[----:B------:R1:W3:Y:S01]  /*18140*/  MUFU.EX2 R73, R3 ;  /* 0x0000000300497308 */ /* 0x0002e20000000800 */
[----:B------:R-:W-:Y:S01]  /*18150*/  HMMA.16816.F32 R28, R4, R42, R28 ;  /* 0x0000002a041c723c */ /* 0x000fe2000000181c */
[----:B------:R-:W5:Y:S06]  /*18160*/  LDSM.16.MT88.4 R40, [R166+0x7800] ;  /* 0x00780000a628783b */ /* 0x000f6c0000004200 */
        /* <DEDUP_REMOVED lines=15> */
[----:B--2---:R-:W-:Y:S01]  /*18260*/  HMMA.16816.F32 R24, R12, R48, R24 ;  /* 0x000000300c18723c */ /* 0x004fe20000001818 */
[----:B-1----:R-:W-:-:S04]  /*18270*/  FFMA.FTZ R3, R186, UR4, -R0 ;  /* 0x00000004ba037c23 */ /* 0x002fc80008010800 */
        /* <DEDUP_REMOVED lines=54> */
[----:B------:R4:W2:Y:S01]  /*185e0*/  MUFU.EX2 R57, R4 ;  /* 0x0000000400397308 */ /* 0x0008a20000000800 */
        /* <DEDUP_REMOVED lines=27> */
[----:B-----5:R-:W-:Y:S01]  /*187a0*/  HMMA.16816.F32 R20, R4, R40, R20 ;  /* 0x000000280414723c */ /* 0x020fe20000001814 */
[----:B------:R-:W-:Y:S01]  /*187b0*/  FADD.FTZ R3, R98, R3 ;  /* 0x0000000362037221 */ /* 0x000fe20000010000 */
[----:B------:R-:W-:-:S03]  /*187c0*/  FADD.FTZ R9, R239, R9 ;  /* 0x00000009ef097221 */ /* 0x000fc60000010000 */
[----:B------:R-:W-:Y:S01]  /*187d0*/  FADD.FTZ R3, R96, R3 ;  /* 0x0000000360037221 */ /* 0x000fe20000010000 */
[----:B------:R-:W-:Y:S01]  /*187e0*/  HMMA.16816.F32 R12, R4, R42, R24 ;  /* 0x0000002a040c723c */ /* 0x000fe20000001818 */
[----:B------:R-:W5:Y:S01]  /*187f0*/  LDSM.16.MT88.4 R24, [R165+0x8000] ;  /* 0x00800000a518783b */ /* 0x000f620000004200 */
        /* <DEDUP_REMOVED lines=8> */
[----:B--2---:R-:W-:Y:S01]  /*18880*/  F2FP.F16.F32.PACK_AB R5, R56, R57 ;  /* 0x000000393805723e */ /* 0x004fe200000000ff */
[----:B------:R-:W-:Y:S01]  /*18890*/  FADD.FTZ R3, R92, R3 ;  /* 0x000000035c037221 */ /* 0x000fe20000010000 */
[----:B------:R-:W-:-:S02]  /*188a0*/  F2FP.F16.F32.PACK_AB R6, R116, R123 ;  /* 0x0000007b7406723e */ /* 0x000fc400000000ff */
[----:B------:R-:W-:-:S03]  /*188b0*/  F2FP.F16.F32.PACK_AB R7, R51, R55 ;  /* 0x000000373307723e */ /* 0x000fc600000000ff */
[----:B------:R1:W2:Y:S04]  /*188c0*/  MUFU.EX2 R47, R8 ;  /* 0x00000008002f7308 */ /* 0x0002a80000000800 */
[C---:B------:R-:W-:Y:S06]  /*188d0*/  HMMA.16816.F32 R28, R4.reuse, R144, R28 ;  /* 0x00000090041c723c */ /* 0x040fec000000181c */
[C---:B------:R-:W-:Y:S06]  /*188e0*/  HMMA.16816.F32 R20, R4.reuse, R36, R20 ;  /* 0x000000240414723c */ /* 0x040fec0000001814 */
        /* <DEDUP_REMOVED lines=8> */
[----:B--2---:R-:W-:Y:S01]  /*18970*/  F2FP.F16.F32.PACK_AB R7, R47, R48 ;  /* 0x000000302f07723e */ /* 0x004fe200000000ff */
[----:B----4-:R-:W-:Y:S01]  /*18980*/  FADD.FTZ R8, R88, R3 ;  /* 0x0000000358087221 */ /* 0x010fe20000010000 */
[----:B------:R-:W-:-:S03]  /*18990*/  FFMA.FTZ R3, R201, UR4, -R0 ;  /* 0x00000004c9037c23 */ /* 0x000fc60008010800 */
[----:B------:R-:W-:Y:S01]  /*189a0*/  FADD.FTZ R8, R87, R8 ;  /* 0x0000000857087221 */ /* 0x000fe20000010000 */
[----:B------:R2:W3:Y:S01]  /*189b0*/  MUFU.EX2 R45, R3 ;  /* 0x00000003002d7308 */ /* 0x0004e20000000800 */
[C---:B-----5:R-:W-:Y:S01]  /*189c0*/  HMMA.16816.F32 R16, R4.reuse, R24, R28 ;  /* 0x000000180410723c */ /* 0x060fe2000000181c */
        /* <DEDUP_REMOVED lines=133> */
.L_x_1500:
        /* <DEDUP_REMOVED lines=9> */
[----:B------:R-:W-:Y:S01]  /*192b0*/  ULDC UR5, c[0x0][0x39c] ;  /* 0x0000e70000057ab9 */ /* 0x000fe20000000800 */
[----:B------:R-:W-:Y:S01]  /*192c0*/  ULDC.64 UR10, c[0x0][0x208] ;  /* 0x00008200000a7ab9 */ /* 0x000fe20000000a00 */
[----:B------:R-:W-:Y:S01]  /*192d0*/  ULDC.64 UR8, c[0x0][0x208] ;  /* 0x0000820000087ab9 */ /* 0x000fe20000000a00 */
[----:B------:R-:W-:-:S07]  /*192e0*/  MOV R247, UR7 ;  /* 0x0000000700f77c02 */ /* 0x000fce0008000f00 */
.L_x_1512:
        /* <DEDUP_REMOVED lines=73> */
.L_x_1509:
        /* <DEDUP_REMOVED lines=87> */
[----:B------:R-:W-:Y:S07]  /*19cf0*/  ISETP.GT.AND P0, PT, R242, R248, PT ;  /* 0x000000f8f200720c */ /* 0x000fee0003f04270 */
        /* <DEDUP_REMOVED lines=272> */
[----:B------:R-:W1:Y:S02]  /*1ae00*/  MUFU.TANH R55, R55 ;  /* 0x0000003700377308 */ /* 0x000e640000002400 */
        /* <DEDUP_REMOVED lines=54> */
[----:B------:R-:W1:Y:S10]  /*1b170*/  MUFU.TANH R99, R99 ;  /* 0x0000006300637308 */ /* 0x000e740000002400 */
[----:B------:R-:W1:Y:S10]  /*1b180*/  MUFU.TANH R100, R100 ;  /* 0x0000006400647308 */ /* 0x000e740000002400 */
[----:B------:R-:W1:Y:S10]  /*1b190*/  MUFU.TANH R101, R101 ;  /* 0x0000006500657308 */ /* 0x000e740000002400 */
[----:B------:R1:W1:Y:S10]  /*1b1a0*/  MUFU.TANH R161, R102 ;  /* 0x0000006600a17308 */ /* 0x0002740000002400 */
        /* <DEDUP_REMOVED lines=40> */
[C---:B------:R-:W-:Y:S05]  /*1b430*/  VIADD R7, R6.reuse, 0xffffff00 ;  /* 0xffffff0006077836 */ /* 0x040fea0000000000 */
        /* <DEDUP_REMOVED lines=58> */
.L_x_1511:
[----:B------:R3:W-:Y:S01]  /*1b7e0*/  @P0 STS [R185+0x1000], RZ ;  /* 0x001000ffb9000388 */ /* 0x0007e20000000800 */
[----:B------:R-:W-:Y:S01]  /*1b7f0*/  @!P0 IADD3 R3, P1, R243, R0, RZ ;  /* 0x00000000f3038210 */ /* 0x000fe20007f3e0ff */
[----:B------:R-:W1:Y:S01]  /*1b800*/  @!P0 LDC R10, c[0x0][0x24c] ;  /* 0x00009300ff0a8b82 */ /* 0x000e620000000800 */
        /* <DEDUP_REMOVED lines=89> */
.L_x_1510:
[----:B-1----:R-:W-:Y:S01]  /*1bda0*/  FMNMX.FTZ R0, R203, R134, !PT ;  /* 0x00000086cb007209 */ /* 0x002fe20007810000 */
[----:B------:R-:W-:Y:S03]  /*1bdb0*/  LDSM.16.MT88.4 R16, [R165+0x5000] ;  /* 0x00500000a510783b */ /* 0x000fe60000004200 */
[----:B--2---:R-:W-:Y:S02]  /*1bdc0*/  FMNMX.FTZ R2, R216, R0, !PT ;  /* 0x00000000d8027209 */ /* 0x004fe40007810000 */
        /* <DEDUP_REMOVED lines=169> */
[----:B------:R3:W4:Y:S01]  /*1c860*/  MUFU.EX2 R107, R5 ;  /* 0x00000005006b7308 */ /* 0x0007220000000800 */
[--C-:B-1----:R-:W-:Y:S09]  /*1c870*/  FFMA.FTZ R7, R193, UR4, -R23.reuse ;  /* 0x00000004c1077c23 */ /* 0x102ff20008010817 */
[----:B------:R1:W-:Y:S01]  /*1c880*/  MUFU.EX2 R120, R7 ;  /* 0x0000000700787308 */ /* 0x0003e20000000800 */
[--C-:B--2---:R-:W-:Y:S09]  /*1c890*/  FFMA.FTZ R4, R214, UR4, -R48.reuse ;  /* 0x00000004d6047c23 */ /* 0x104ff20008010830 */
[----:B------:R2:W-:Y:S01]  /*1c8a0*/  MUFU.EX2 R54, R4 ;  /* 0x0000000400367308 */ /* 0x0005e20000000800 */
[--C-:B---3--:R-:W-:Y:S09]  /*1c8b0*/  FFMA.FTZ R5, R196, UR4, -R23.reuse ;  /* 0x00000004c4057c23 */ /* 0x108ff20008010817 */
[----:B------:R3:W-:Y:S01]  /*1c8c0*/  MUFU.EX2 R117, R5 ;  /* 0x0000000500757308 */ /* 0x0007e20000000800 */
[--C-:B-1----:R-:W-:Y:S01]  /*1c8d0*/  FFMA.FTZ R7, R32, UR4, -R23.reuse ;  /* 0x0000000420077c23 */ /* 0x102fe20008010817 */
[----:B----4-:R-:W-:Y:S08]  /*1c8e0*/  F2FP.F16.F32.PACK_AB R32, R107, R106 ;  /* 0x0000006a6b20723e */ /* 0x010ff000000000ff */
        /* <DEDUP_REMOVED lines=28> */
[C---:B------:R-:W-:Y:S01]  /*1cab0*/  FMUL.FTZ R12, R2.reuse, R140 ;  /* 0x0000008c020c7220 */ /* 0x040fe20000410000 */
[----:B------:R-:W-:Y:S01]  /*1cac0*/  FMUL.FTZ R13, R2, R141 ;  /* 0x0000008d020d7220 */ /* 0x000fe20000410000 */
[--C-:B-1----:R-:W-:Y:S06]  /*1cad0*/  FFMA.FTZ R4, R200, UR4, -R23.reuse ;  /* 0x00000004c8047c23 */ /* 0x102fec0008010817 */
[----:B------:R1:W3:Y:S02]  /*1cae0*/  MUFU.EX2 R116, R4 ;  /* 0x0000000400747308 */ /* 0x0002e40000000800 */
[--C-:B-1----:R-:W-:Y:S08]  /*1caf0*/  FFMA.FTZ R4, R199, UR4, -R48.reuse ;  /* 0x00000004c7047c23 */ /* 0x102ff00008010830 */
[----:B------:R1:W-:Y:S02]  /*1cb00*/  MUFU.EX2 R111, R4 ;  /* 0x00000004006f7308 */ /* 0x0003e40000000800 */
[--C-:B-1----:R-:W-:Y:S08]  /*1cb10*/  FFMA.FTZ R4, R198, UR4, -R48.reuse ;  /* 0x00000004c6047c23 */ /* 0x102ff00008010830 */
[----:B------:R1:W-:Y:S10]  /*1cb20*/  MUFU.EX2 R198, R6 ;  /* 0x0000000600c67308 */ /* 0x0003f40000000800 */
[----:B------:R4:W5:Y:S01]  /*1cb30*/  MUFU.EX2 R114, R4 ;  /* 0x0000000400727308 */ /* 0x0009620000000800 */
[--C-:B-1----:R-:W-:Y:S01]  /*1cb40*/  FFMA.FTZ R6, R60, UR4, -R23.reuse ;  /* 0x000000043c067c23 */ /* 0x102fe20008010817 */
[--C-:B----4-:R-:W-:Y:S08]  /*1cb50*/  FFMA.FTZ R4, R195, UR4, -R48.reuse ;  /* 0x00000004c3047c23 */ /* 0x110ff00008010830 */
[----:B------:R1:W-:Y:S02]  /*1cb60*/  MUFU.EX2 R113, R4 ;  /* 0x0000000400717308 */ /* 0x0003e40000000800 */
[--C-:B-1----:R-:W-:Y:S08]  /*1cb70*/  FFMA.FTZ R4, R194, UR4, -R48.reuse ;  /* 0x00000004c2047c23 */ /* 0x102ff00008010830 */
[----:B------:R1:W4:Y:S02]  /*1cb80*/  MUFU.EX2 R119, R4 ;  /* 0x0000000400777308 */ /* 0x0003240000000800 */
[--C-:B-1----:R-:W-:Y:S08]  /*1cb90*/  FFMA.FTZ R4, R191, UR4, -R23.reuse ;  /* 0x00000004bf047c23 */ /* 0x102ff00008010817 */
[----:B------:R1:W-:Y:S10]  /*1cba0*/  MUFU.EX2 R191, R7 ;  /* 0x0000000700bf7308 */ /* 0x0003f40000000800 */
[----:B------:R2:W4:Y:S01]  /*1cbb0*/  MUFU.EX2 R124, R4 ;  /* 0x00000004007c7308 */ /* 0x0005220000000800 */
[--C-:B-1----:R-:W-:Y:S09]  /*1cbc0*/  FFMA.FTZ R7, R56, UR4, -R23.reuse ;  /* 0x0000000438077c23 */ /* 0x102ff20008010817 */
[----:B------:R1:W-:Y:S01]  /*1cbd0*/  MUFU.EX2 R200, R7 ;  /* 0x0000000700c87308 */ /* 0x0003e20000000800 */
[--C-:B--2---:R-:W-:Y:S09]  /*1cbe0*/  FFMA.FTZ R4, R190, UR4, -R48.reuse ;  /* 0x00000004be047c23 */ /* 0x104ff20008010830 */
[----:B------:R2:W-:Y:S10]  /*1cbf0*/  MUFU.EX2 R118, R4 ;  /* 0x0000000400767308 */ /* 0x0005f40000000800 */
[----:B------:R3:W-:Y:S01]  /*1cc00*/  MUFU.EX2 R190, R5 ;  /* 0x0000000500be7308 */ /* 0x0007e20000000800 */
[--C-:B-1----:R-:W-:Y:S01]  /*1cc10*/  FFMA.FTZ R7, R64, UR4, -R23.reuse ;  /* 0x0000000440077c23 */ /* 0x102fe20008010817 */
[--C-:B--2---:R-:W-:Y:S08]  /*1cc20*/  FFMA.FTZ R4, R163, UR4, -R48.reuse ;  /* 0x00000004a3047c23 */ /* 0x104ff00008010830 */
[----:B------:R1:W2:Y:S01]  /*1cc30*/  MUFU.EX2 R122, R4 ;  /* 0x00000004007a7308 */ /* 0x0002a20000000800 */
[--C-:B---3--:R-:W-:Y:S01]  /*1cc40*/  FFMA.FTZ R5, R26, UR4, -R23.reuse ;  /* 0x000000041a057c23 */ /* 0x108fe20008010817 */
[----:B------:R-:W-:Y:S08]  /*1cc50*/  F2FP.F16.F32.PACK_AB R26, R103, R98 ;  /* 0x00000062671a723e */ /* 0x000ff000000000ff */
[----:B------:R3:W-:Y:S01]  /*1cc60*/  MUFU.EX2 R199, R5 ;  /* 0x0000000500c77308 */ /* 0x0007e20000000800 */
[--C-:B-1----:R-:W-:Y:S09]  /*1cc70*/  FFMA.FTZ R4, R155, UR4, -R48.reuse ;  /* 0x000000049b047c23 */ /* 0x102ff20008010830 */
[----:B------:R1:W-:Y:S01]  /*1cc80*/  MUFU.EX2 R121, R4 ;  /* 0x0000000400797308 */ /* 0x0003e20000000800 */
[--C-:B---3--:R-:W-:Y:S09]  /*1cc90*/  FFMA.FTZ R5, R61, UR4, -R23.reuse ;  /* 0x000000043d057c23 */ /* 0x108ff20008010817 */
[----:B------:R3:W-:Y:S10]  /*1cca0*/  MUFU.EX2 R60, R5 ;  /* 0x00000005003c7308 */ /* 0x0007f40000000800 */
[----:B------:R5:W-:Y:S01]  /*1ccb0*/  MUFU.EX2 R61, R7 ;  /* 0x00000007003d7308 */ /* 0x000be20000000800 */
[--C-:B-1----:R-:W-:Y:S09]  /*1ccc0*/  FFMA.FTZ R4, R154, UR4, -R48.reuse ;  /* 0x000000049a047c23 */ /* 0x102ff20008010830 */
[----:B------:R1:W2:Y:S01]  /*1ccd0*/  MUFU.EX2 R127, R4 ;  /* 0x00000004007f7308 */ /* 0x0002a20000000800 */
[--C-:B---3--:R-:W-:Y:S09]  /*1cce0*/  FFMA.FTZ R5, R69, UR4, -R23.reuse ;  /* 0x0000000445057c23 */ /* 0x108ff20008010817 */
[----:B------:R3:W-:Y:S01]  /*1ccf0*/  MUFU.EX2 R208, R5 ;  /* 0x0000000500d07308 */ /* 0x0007e20000000800 */
[--C-:B-----5:R-:W-:Y:S09]  /*1cd00*/  FFMA.FTZ R7, R72, UR4, -R23.reuse ;  /* 0x0000000448077c23 */ /* 0x120ff20008010817 */
[----:B------:R5:W-:Y:S01]  /*1cd10*/  MUFU.EX2 R211, R7 ;  /* 0x0000000700d37308 */ /* 0x000be20000000800 */
[--C-:B-1----:R-:W-:Y:S01]  /*1cd20*/  FFMA.FTZ R4, R33, UR4, -R23.reuse ;  /* 0x0000000421047c23 */ /* 0x102fe20008010817 */
[----:B------:R-:W-:Y:S08]  /*1cd30*/  F2FP.F16.F32.PACK_AB R33, R110, R105 ;  /* 0x000000696e21723e */ /* 0x000ff000000000ff */
[----:B------:R1:W2:Y:S01]  /*1cd40*/  MUFU.EX2 R131, R4 ;  /* 0x0000000400837308 */ /* 0x0002a20000000800 */
[--C-:B---3--:R-:W-:Y:S09]  /*1cd50*/  FFMA.FTZ R5, R77, UR4, -R23.reuse ;  /* 0x000000044d057c23 */ /* 0x108ff20008010817 */
[----:B------:R3:W-:Y:S01]  /*1cd60*/  MUFU.EX2 R233, R5 ;  /* 0x0000000500e97308 */ /* 0x0007e20000000800 */
[--C-:B-----5:R-:W-:Y:S09]  /*1cd70*/  FFMA.FTZ R7, R81, UR4, -R23.reuse ;  /* 0x0000000451077c23 */ /* 0x120ff20008010817 */
[----:B------:R5:W-:Y:S01]  /*1cd80*/  MUFU.EX2 R240, R7 ;  /* 0x0000000700f07308 */ /* 0x000be20000000800 */
[--C-:B-1----:R-:W-:Y:S01]  /*1cd90*/  FFMA.FTZ R4, R34, UR4, -R48.reuse ;  /* 0x0000000422047c23 */ /* 0x102fe20008010830 */
[----:B------:R-:W-:Y:S08]  /*1cda0*/  F2FP.F16.F32.PACK_AB R34, R116, R109 ;  /* 0x0000006d7422723e */ /* 0x000ff000000000ff */
[----:B------:R1:W-:Y:S01]  /*1cdb0*/  MUFU.EX2 R128, R4 ;  /* 0x0000000400807308 */ /* 0x0003e20000000800 */
[----:B---3--:R-:W-:Y:S01]  /*1cdc0*/  FMUL.FTZ R5, R2, R137 ;  /* 0x0000008902057220 */ /* 0x008fe20000410000 */
[----:B-----5:R-:W-:Y:S01]  /*1cdd0*/  FMUL.FTZ R7, R0, R139 ;  /* 0x0000008b00077220 */ /* 0x020fe20000410000 */
[--C-:B-1----:R-:W-:Y:S01]  /*1cde0*/  FFMA.FTZ R4, R35, UR4, -R48.reuse ;  /* 0x0000000423047c23 */ /* 0x102fe20008010830 */
[----:B------:R-:W-:Y:S06]  /*1cdf0*/  F2FP.F16.F32.PACK_AB R35, R114, R111 ;  /* 0x0000006f7223723e */ /* 0x000fec00000000ff */
[----:B------:R1:W3:Y:S02]  /*1ce00*/  MUFU.EX2 R129, R4 ;  /* 0x0000000400817308 */ /* 0x0002e40000000800 */
[--C-:B-1----:R-:W-:Y:S08]  /*1ce10*/  FFMA.FTZ R4, R38, UR4, -R48.reuse ;  /* 0x0000000426047c23 */ /* 0x102ff00008010830 */
[----:B------:R1:W-:Y:S02]  /*1ce20*/  MUFU.EX2 R130, R4 ;  /* 0x0000000400827308 */ /* 0x0003e40000000800 */
[--C-:B-1----:R-:W-:Y:S02]  /*1ce30*/  FFMA.FTZ R4, R39, UR4, -R48.reuse ;  /* 0x0000000427047c23 */ /* 0x102fe40008010830 */
[----:B------:R-:W-:Y:S06]  /*1ce40*/  LDSM.16.MT88.4 R36, [R165+0x5400] ;  /* 0x00540000a524783b */ /* 0x000fec0000004200 */
[----:B------:R1:W-:Y:S02]  /*1ce50*/  MUFU.EX2 R154, R4 ;  /* 0x00000004009a7308 */ /* 0x0003e40000000800 */
        /* <DEDUP_REMOVED lines=11> */
[----:B------:R1:W5:Y:S02]  /*1cf10*/  MUFU.EX2 R193, R4 ;  /* 0x0000000400c17308 */ /* 0x0003640000000800 */
[----:B-1----:R-:W-:Y:S08]  /*1cf20*/  FFMA.FTZ R4, R30, UR4, -R23 ;  /* 0x000000041e047c23 */ /* 0x002ff00008010817 */
[----:B------:R1:W5:Y:S02]  /*1cf30*/  MUFU.EX2 R197, R4 ;  /* 0x0000000400c57308 */ /* 0x0003640000000800 */
[--C-:B-1----:R-:W-:Y:S08]  /*1cf40*/  FFMA.FTZ R4, R29, UR4, -R48.reuse ;  /* 0x000000041d047c23 */ /* 0x102ff00008010830 */
[----:B------:R1:W-:Y:S02]  /*1cf50*/  MUFU.EX2 R194, R4 ;  /* 0x0000000400c27308 */ /* 0x0003e40000000800 */
[--C-:B-1----:R-:W-:Y:S02]  /*1cf60*/  FFMA.FTZ R4, R28, UR4, -R48.reuse ;  /* 0x000000041c047c23 */ /* 0x102fe40008010830 */
[----:B------:R-:W1:Y:S06]  /*1cf70*/  LDSM.16.MT88.4 R28, [R166+0x5000] ;  /* 0x00500000a61c783b */ /* 0x000e6c0000004200 */
[----:B------:R4:W5:Y:S02]  /*1cf80*/  MUFU.EX2 R195, R4 ;  /* 0x0000000400c37308 */ /* 0x0009640000000800 */
[--C-:B----4-:R-:W-:Y:S01]  /*1cf90*/  FFMA.FTZ R4, R25, UR4, -R48.reuse ;  /* 0x0000000419047c23 */ /* 0x110fe20008010830 */
[----:B------:R-:W-:Y:S01]  /*1cfa0*/  F2FP.F16.F32.PACK_AB R25, R54, R49 ;  /* 0x000000313619723e */ /* 0x000fe200000000ff */
[----:B------:R-:W-:Y:S06]  /*1cfb0*/  FFMA.FTZ R49, R0, R245, R49 ;  /* 0x000000f500317223 */ /* 0x000fec0000010031 */
[----:B------:R4:W-:Y:S02]  /*1cfc0*/  MUFU.EX2 R196, R4 ;  /* 0x0000000400c47308 */ /* 0x0009e40000000800 */
[--C-:B----4-:R-:W-:Y:S08]  /*1cfd0*/  FFMA.FTZ R4, R55, UR4, -R48.reuse ;  /* 0x0000000437047c23 */ /* 0x110ff00008010830 */
[----:B------:R4:W-:Y:S02]  /*1cfe0*/  MUFU.EX2 R55, R4 ;  /* 0x0000000400377308 */ /* 0x0009e40000000800 */
[--C-:B----4-:R-:W-:Y:S08]  /*1cff0*/  FFMA.FTZ R4, R57, UR4, -R23.reuse ;  /* 0x0000000439047c23 */ /* 0x110ff00008010817 */
[----:B------:R4:W5:Y:S02]  /*1d000*/  MUFU.EX2 R201, R4 ;  /* 0x0000000400c97308 */ /* 0x0009640000000800 */
[--C-:B----4-:R-:W-:Y:S08]  /*1d010*/  FFMA.FTZ R4, R58, UR4, -R48.reuse ;  /* 0x000000043a047c23 */ /* 0x110ff00008010830 */
[----:B------:R4:W-:Y:S02]  /*1d020*/  MUFU.EX2 R56, R4 ;  /* 0x0000000400387308 */ /* 0x0009e40000000800 */
[--C-:B----4-:R-:W-:Y:S08]  /*1d030*/  FFMA.FTZ R4, R59, UR4, -R48.reuse ;  /* 0x000000043b047c23 */ /* 0x110ff00008010830 */
[----:B------:R4:W-:Y:S10]  /*1d040*/  MUFU.EX2 R59, R6 ;  /* 0x00000006003b7308 */ /* 0x0009f40000000800 */
[----:B------:R2:W5:Y:S01]  /*1d050*/  MUFU.EX2 R57, R4 ;  /* 0x0000000400397308 */ /* 0x0005620000000800 */
[--C-:B----4-:R-:W-:Y:S09]  /*1d060*/  FFMA.FTZ R6, R68, UR4, -R23.reuse ;  /* 0x0000000444067c23 */ /* 0x110ff20008010817 */
[----:B------:R4:W-:Y:S01]  /*1d070*/  MUFU.EX2 R207, R6 ;  /* 0x0000000600cf7308 */ /* 0x0009e20000000800 */
[--C-:B--2---:R-:W-:Y:S09]  /*1d080*/  FFMA.FTZ R4, R62, UR4, -R48.reuse ;  /* 0x000000043e047c23 */ /* 0x104ff20008010830 */
[----:B------:R2:W-:Y:S01]  /*1d090*/  MUFU.EX2 R58, R4 ;  /* 0x00000004003a7308 */ /* 0x0005e20000000800 */
[--C-:B----4-:R-:W-:Y:S09]  /*1d0a0*/  FFMA.FTZ R6, R76, UR4, -R23.reuse ;  /* 0x000000044c067c23 */ /* 0x110ff20008010817 */
[----:B------:R4:W-:Y:S01]  /*1d0b0*/  MUFU.EX2 R216, R6 ;  /* 0x0000000600d87308 */ /* 0x0009e20000000800 */
[--C-:B--2---:R-:W-:Y:S09]  /*1d0c0*/  FFMA.FTZ R4, R63, UR4, -R48.reuse ;  /* 0x000000043f047c23 */ /* 0x104ff20008010830 */
[----:B------:R2:W5:Y:S01]  /*1d0d0*/  MUFU.EX2 R62, R4 ;  /* 0x00000004003e7308 */ /* 0x0005620000000800 */
[----:B----4-:R-:W-:Y:S09]  /*1d0e0*/  FMUL.FTZ R6, R0, R138 ;  /* 0x0000008a00067220 */ /* 0x010ff20000410000 */
[----:B------:R4:W-:Y:S01]  /*1d0f0*/  MUFU.EX2 R138, R8 ;  /* 0x00000008008a7308 */ /* 0x0009e20000000800 */
[--C-:B--2---:R-:W-:Y:S09]  /*1d100*/  FFMA.FTZ R4, R65, UR4, -R23.reuse ;  /* 0x0000000441047c23 */ /* 0x104ff20008010817 */
[----:B------:R2:W5:Y:S01]  /*1d110*/  MUFU.EX2 R206, R4 ;  /* 0x0000000400ce7308 */ /* 0x0005620000000800 */
[--C-:B----4-:R-:W-:Y:S01]  /*1d120*/  FFMA.FTZ R8, R86, UR4, -R48.reuse ;  /* 0x0000000456087c23 */ /* 0x110fe20008010830 */
[--C-:B--2---:R-:W-:Y:S08]  /*1d130*/  FFMA.FTZ R4, R66, UR4, -R48.reuse ;  /* 0x0000000442047c23 */ /* 0x104ff00008010830 */
[----:B------:R2:W-:Y:S02]  /*1d140*/  MUFU.EX2 R63, R4 ;  /* 0x00000004003f7308 */ /* 0x0005e40000000800 */
[--C-:B--2---:R-:W-:Y:S08]  /*1d150*/  FFMA.FTZ R4, R67, UR4, -R48.reuse ;  /* 0x0000000443047c23 */ /* 0x104ff00008010830 */
[----:B------:R2:W4:Y:S02]  /*1d160*/  MUFU.EX2 R203, R4 ;  /* 0x0000000400cb7308 */ /* 0x0005240000000800 */
[--C-:B--2---:R-:W-:Y:S08]  /*1d170*/  FFMA.FTZ R4, R70, UR4, -R48.reuse ;  /* 0x0000000446047c23 */ /* 0x104ff00008010830 */
[----:B------:R2:W-:Y:S02]  /*1d180*/  MUFU.EX2 R204, R4 ;  /* 0x0000000400cc7308 */ /* 0x0005e40000000800 */
[--C-:B--2---:R-:W-:Y:S08]  /*1d190*/  FFMA.FTZ R4, R71, UR4, -R48.reuse ;  /* 0x0000000447047c23 */ /* 0x104ff00008010830 */
[----:B------:R2:W4:Y:S02]  /*1d1a0*/  MUFU.EX2 R209, R4 ;  /* 0x0000000400d17308 */ /* 0x0005240000000800 */
[--C-:B--2---:R-:W-:Y:S08]  /*1d1b0*/  FFMA.FTZ R4, R73, UR4, -R23.reuse ;  /* 0x0000000449047c23 */ /* 0x104ff00008010817 */
[----:B------:R2:W4:Y:S02]  /*1d1c0*/  MUFU.EX2 R214, R4 ;  /* 0x0000000400d67308 */ /* 0x0005240000000800 */
        /* <DEDUP_REMOVED lines=16> */
[----:B--2---:R-:W-:Y:S08]  /*1d2d0*/  FMUL.FTZ R4, R2, R136 ;  /* 0x0000008802047220 */ /* 0x004ff00000410000 */
[----:B------:R2:W-:Y:S01]  /*1d2e0*/  MUFU.EX2 R136, R8 ;  /* 0x0000000800887308 */ /* 0x0005e20000000800 */
[C---:B------:R-:W-:Y:S07]  /*1d2f0*/  HMMA.16816.F32 R4, R24.reuse, R16, R4 ;  /* 0x000000101804723c */ /* 0x040fee0000001804 */
[--C-:B------:R-:W-:Y:S01]  /*1d300*/  FFMA.FTZ R16, R88, UR4, -R23.reuse ;  /* 0x0000000458107c23 */ /* 0x100fe20008010817 */
[C---:B------:R-:W-:Y:S03]  /*1d310*/  FMUL.FTZ R17, R2.reuse, R149 ;  /* 0x0000009502117220 */ /* 0x040fe60000410000 */
[----:B------:R3:W-:Y:S01]  /*1d320*/  MUFU.EX2 R139, R16 ;  /* 0x00000010008b7308 */ /* 0x0007e20000000800 */
[----:B--2---:R-:W-:Y:S09]  /*1d330*/  FMUL.FTZ R8, R2, R144 ;  /* 0x0000009002087220 */ /* 0x004ff20000410000 */
[----:B------:R2:W-:Y:S01]  /*1d340*/  MUFU.EX2 R144, R10 ;  /* 0x0000000a00907308 */ /* 0x0005e20000000800 */
[--C-:B---3--:R-:W-:Y:S09]  /*1d350*/  FFMA.FTZ R16, R89, UR4, -R23.reuse ;  /* 0x0000000459107c23 */ /* 0x108ff20008010817 */
[----:B------:R3:W4:Y:S01]  /*1d360*/  MUFU.EX2 R137, R16 ;  /* 0x0000001000897308 */ /* 0x0007220000000800 */
[----:B--2---:R-:W-:Y:S07]  /*1d370*/  FMUL.FTZ R10, R0, R146 ;  /* 0x00000092000a7220 */ /* 0x004fee0000410000 */
[C---:B------:R-:W-:Y:S06]  /*1d380*/  HMMA.16816.F32 R8, R24.reuse, R18, R8 ;  /* 0x000000121808723c */ /* 0x040fec0000001808 */
[C---:B-1----:R-:W-:Y:S05]  /*1d390*/  HMMA.16816.F32 R12, R24.reuse, R28, R12 ;  /* 0x0000001c180c723c */ /* 0x042fea000000180c */
[----:B---3--:R-:W-:Y:S01]  /*1d3a0*/  FMUL.FTZ R16, R2, R148 ;  /* 0x0000009402107220 */ /* 0x008fe20000410000 */
        /* <DEDUP_REMOVED lines=14> */
[----:B------:R3:W4:Y:S01]  /*1d490*/  MUFU.EX2 R88, R24 ;  /* 0x0000001800587308 */ /* 0x0007220000000800 */
        /* <DEDUP_REMOVED lines=13> */
[----:B-----5:R-:W-:Y:S01]  /*1d570*/  FADD.FTZ R2, R97, R0 ;  /* 0x0000000061027221 */ /* 0x020fe20000010000 */
[----:B------:R-:W-:Y:S01]  /*1d580*/  FFMA.FTZ R0, R95, UR4, -R48 ;  /* 0x000000045f007c23 */ /* 0x000fe20008010830 */
[----:B------:R-:W-:Y:S01]  /*1d590*/  FADD.FTZ R32, R103, R32 ;  /* 0x0000002067207221 */ /* 0x000fe20000010000 */
[----:B------:R-:W-:Y:S01]  /*1d5a0*/  F2FP.F16.F32.PACK_AB R34, R131, R126 ;  /* 0x0000007e8322723e */ /* 0x000fe200000000ff */
[----:B------:R-:W-:Y:S03]  /*1d5b0*/  FADD.FTZ R2, R102, R2 ;  /* 0x0000000266027221 */ /* 0x000fe60000010000 */
[----:B------:R5:W4:Y:S01]  /*1d5c0*/  MUFU.EX2 R85, R0 ;  /* 0x0000000000557308 */ /* 0x000b220000000800 */
[----:B------:R-:W-:Y:S01]  /*1d5d0*/  F2FP.F16.F32.PACK_AB R35, R129, R128 ;  /* 0x000000808123723e */ /* 0x000fe200000000ff */
[----:B------:R-:W-:Y:S01]  /*1d5e0*/  FADD.FTZ R49, R105, R2 ;  /* 0x0000000269317221 */ /* 0x000fe20000010000 */
[--C-:B------:R-:W-:Y:S01]  /*1d5f0*/  FFMA.FTZ R2, R96, UR4, -R23.reuse ;  /* 0x0000000460027c23 */ /* 0x100fe20008010817 */
[----:B---3--:R-:W-:Y:S06]  /*1d600*/  F2FP.F16.F32.PACK_AB R24, R117, R115 ;  /* 0x000000737518723e */ /* 0x008fec00000000ff */
[----:B------:R3:W-:Y:S01]  /*1d610*/  MUFU.EX2 R83, R2 ;  /* 0x0000000200537308 */ /* 0x0007e20000000800 */
[C---:B------:R-:W-:Y:S05]  /*1d620*/  HMMA.16816.F32 R4, R24.reuse, R44, R4 ;  /* 0x0000002c1804723c */ /* 0x040fea0000001804 */
[----:B-----5:R-:W-:Y:S01]  /*1d630*/  FADD.FTZ R0, R106, R32 ;  /* 0x000000206a007221 */ /* 0x020fe20000010000 */
[C---:B------:R-:W-:Y:S01]  /*1d640*/  HMMA.16816.F32 R8, R24.reuse, R46, R8 ;  /* 0x0000002e1808723c */ /* 0x040fe20000001808 */
[----:B------:R-:W5:Y:S04]  /*1d650*/  LDSM.16.MT88.4 R44, [R165+0x6000] ;  /* 0x00600000a52c783b */ /* 0x000f680000004200 */
        /* <DEDUP_REMOVED lines=16> */
[----:B----4-:R-:W-:Y:S01]  /*1d760*/  FADD.FTZ R0, R111, R2 ;  /* 0x000000026f007221 */ /* 0x010fe20000010000 */
        /* <DEDUP_REMOVED lines=13> */
[----:B------:R3:W4:Y:S01]  /*1d840*/  MUFU.EX2 R80, R2 ;  /* 0x0000000200507308 */ /* 0x0007220000000800 */
[----:B------:R-:W-:Y:S02]  /*1d850*/  F2FP.F16.F32.PACK_AB R33, R193, R163 ;  /* 0x000000a3c121723e */ /* 0x000fe400000000ff */
[----:B------:R-:W-:Y:S01]  /*1d860*/  FADD.FTZ R32, R118, R0 ;  /* 0x0000000076207221 */ /* 0x000fe20000010000 */
[----:B------:R-:W-:Y:S01]  /*1d870*/  FFMA.FTZ R0, R101, UR4, -R23 ;  /* 0x0000000465007c23 */ /* 0x000fe20008010817 */
[C---:B-----5:R-:W-:Y:S05]  /*1d880*/  HMMA.16816.F32 R4, R24.reuse, R44, R4 ;  /* 0x0000002c1804723c */ /* 0x060fea0000001804 */
[----:B------:R5:W-:Y:S01]  /*1d890*/  MUFU.EX2 R78, R0 ;  /* 0x00000000004e7308 */ /* 0x000be20000000800 */
[----:B------:R-:W-:Y:S01]  /*1d8a0*/  F2FP.F16.F32.PACK_AB R34, R197, R191 ;  /* 0x000000bfc522723e */ /* 0x000fe200000000ff */
[C---:B------:R-:W-:Y:S01]  /*1d8b0*/  HMMA.16816.F32 R8, R24.reuse, R46, R8 ;  /* 0x0000002e1808723c */ /* 0x040fe20000001808 */
[----:B------:R-:W4:Y:S07]  /*1d8c0*/  LDSM.16.MT88.4 R44, [R165+0x6800] ;  /* 0x00680000a52c783b */ /* 0x000f2e0000004200 */
        /* <DEDUP_REMOVED lines=9> */
[----:B-----5:R-:W-:Y:S01]  /*1d960*/  FADD.FTZ R0, R123, R2 ;  /* 0x000000027b007221 */ /* 0x020fe20000010000 */
        /* <DEDUP_REMOVED lines=13> */
[----:B------:R-:W5:Y:S07]  /*1da40*/  LDSM.16.MT88.4 R36, [R165+0x6c00] ;  /* 0x006c0000a524783b */ /* 0x000f6e0000004200 */
        /* <DEDUP_REMOVED lines=15> */
[----:B----4-:R-:W-:Y:S01]  /*1db40*/  F2FP.F16.F32.PACK_AB R25, R55, R196 ;  /* 0x000000c43719723e */ /* 0x010fe200000000ff */
[----:B------:R-:W-:Y:S01]  /*1db50*/  FADD.FTZ R0, R154, R50 ;  /* 0x000000329a007221 */ /* 0x000fe20000010000 */
[----:B------:R3:W4:Y:S01]  /*1db60*/  MUFU.EX2 R74, R2 ;  /* 0x00000002004a7308 */ /* 0x0007220000000800 */
[----:B------:R-:W-:Y:S02]  /*1db70*/  F2FP.F16.F32.PACK_AB R34, R206, R61 ;  /* 0x0000003dce22723e */ /* 0x000fe400000000ff */
[----:B------:R-:W-:Y:S01]  /*1db80*/  FADD.FTZ R32, R155, R0 ;  /* 0x000000009b207221 */ /* 0x000fe20000010000 */
[----:B------:R-:W-:Y:S01]  /*1db90*/  FFMA.FTZ R0, R215, UR4, -R48 ;  /* 0x00000004d7007c23 */ /* 0x000fe20008010830 */
[C---:B------:R-:W-:Y:S05]  /*1dba0*/  HMMA.16816.F32 R4, R24.reuse, R44, R4 ;  /* 0x0000002c1804723c */ /* 0x040fea0000001804 */
[----:B------:R5:W4:Y:S01]  /*1dbb0*/  MUFU.EX2 R72, R0 ;  /* 0x0000000000487308 */ /* 0x000b220000000800 */
[----:B------:R-:W-:Y:S01]  /*1dbc0*/  F2FP.F16.F32.PACK_AB R35, R203, R63 ;  /* 0x0000003fcb23723e */ /* 0x000fe200000000ff */
[C---:B------:R-:W-:Y:S01]  /*1dbd0*/  HMMA.16816.F32 R8, R24.reuse, R46, R8 ;  /* 0x0000002e1808723c */ /* 0x040fe20000001808 */
[----:B------:R-:W4:Y:S03]  /*1dbe0*/  LDSM.16.MT88.4 R44, [R165+0x7000] ;  /* 0x00700000a52c783b */ /* 0x000f260000004200 */
        /* <DEDUP_REMOVED lines=9> */
[----:B-----5:R-:W-:Y:S01]  /*1dc80*/  FADD.FTZ R0, R187, R2 ;  /* 0x00000002bb007221 */ /* 0x020fe20000010000 */
[--C-:B------:R-:W-:Y:S01]  /*1dc90*/  FFMA.FTZ R2, R108, UR4, -R23.reuse ;  /* 0x000000046c027c23 */ /* 0x100fe20008010817 */
[----:B------:R-:W-:Y:S01]  /*1dca0*/  MUFU.EX2 R69, R25 ;  /* 0x0000001900457308 */ /* 0x000fe20000000800 */
[C---:B------:R-:W-:Y:S05]  /*1dcb0*/  HMMA.16816.F32 R4, R32.reuse, R36, R4 ;  /* 0x000000242004723c */ /* 0x040fea0000001804 */
[----:B------:R-:W-:Y:S01]  /*1dcc0*/  FADD.FTZ R50, R190, R0 ;  /* 0x00000000be327221 */ /* 0x000fe20000010000 */
[C---:B------:R-:W-:Y:S03]  /*1dcd0*/  HMMA.16816.F32 R8, R32.reuse, R38, R8 ;  /* 0x000000262008723c */ /* 0x040fe60000001808 */
[----:B------:R3:W-:Y:S01]  /*1dce0*/  MUFU.EX2 R71, R2 ;  /* 0x0000000200477308 */ /* 0x0007e20000000800 */
[----:B------:R-:W5:Y:S01]  /*1dcf0*/  LDSM.16.MT88.4 R36, [R165+0x7400] ;  /* 0x00740000a524783b */ /* 0x000f620000004200 */
[----:B------:R-:W-:Y:S01]  /*1dd00*/  FFMA.FTZ R0, R217, UR4, -R23 ;  /* 0x00000004d9007c23 */ /* 0x000fe20008010817 */
[C---:B--2---:R-:W-:Y:S07]  /*1dd10*/  HMMA.16816.F32 R12, R32.reuse, R40, R12 ;  /* 0x00000028200c723c */ /* 0x044fee000000180c */
[----:B------:R2:W-:Y:S01]  /*1dd20*/  MUFU.EX2 R70, R0 ;  /* 0x0000000000467308 */ /* 0x0005e20000000800 */
[----:B------:R-:W-:Y:S01]  /*1dd30*/  FADD.FTZ R24, R191, R50 ;  /* 0x00000032bf187221 */ /* 0x000fe20000010000 */
[----:B------:R-:W-:Y:S01]  /*1dd40*/  HMMA.16816.F32 R16, R32, R42, R16 ;  /* 0x0000002a2010723c */ /* 0x000fe20000001810 */
[----:B------:R-:W5:Y:S02]  /*1dd50*/  LDSM.16.MT88.4 R40, [R166+0x7400] ;  /* 0x00740000a628783b */ /* 0x000f640000004200 */
        /* <DEDUP_REMOVED lines=18> */
[C---:B----4-:R-:W-:Y:S01]  /*1de80*/  HMMA.16816.F32 R4, R24.reuse, R44, R4 ;  /* 0x0000002c1804723c */ /* 0x050fe20000001804 */
[----:B------:R2:W3:Y:S04]  /*1de90*/  MUFU.EX2 R68, R2 ;  /* 0x0000000200447308 */ /* 0x0004e80000000800 */
[----:B------:R-:W-:Y:S01]  /*1dea0*/  FADD.FTZ R32, R56, R0 ;  /* 0x0000000038207221 */ /* 0x000fe20000010000 */
[C---:B------:R-:W-:Y:S01]  /*1deb0*/  HMMA.16816.F32 R8, R24.reuse, R46, R8 ;  /* 0x0000002e1808723c */ /* 0x040fe20000001808 */
[----:B------:R-:W4:Y:S04]  /*1dec0*/  LDSM.16.MT88.4 R44, [R165+0x7800] ;  /* 0x00780000a52c783b */ /* 0x000f280000004200 */
        /* <DEDUP_REMOVED lines=12> */
[C---:B-----5:R-:W-:Y:S05]  /*1df90*/  HMMA.16816.F32 R4, R32.reuse, R36, R4 ;  /* 0x000000242004723c */ /* 0x060fea0000001804 */
        /* <DEDUP_REMOVED lines=8> */
[----:B------:R-:W5:Y:S04]  /*1e020*/  LDSM.16.MT88.4 R40, [R166+0x7c00] ;  /* 0x007c0000a628783b */ /* 0x000f680000004200 */
[----:B------:R-:W-:Y:S01]  /*1e030*/  FFMA.FTZ R0, R222, UR4, -R48 ;  /* 0x00000004de007c23 */ /* 0x000fe20008010830 */
[----:B------:R-:W-:Y:S01]  /*1e040*/  FADD.FTZ R24, R61, R50 ;  /* 0x000000323d187221 */ /* 0x000fe20000010000 */
[----:B------:R-:W-:Y:S02]  /*1e050*/  F2FP.F16.F32.PACK_AB R27, R88, R89 ;  /* 0x00000059581b723e */ /* 0x000fe400000000ff */
        /* <DEDUP_REMOVED lines=10> */
[----:B----4-:R-:W-:Y:S06]  /*1e100*/  FADD.FTZ R0, R63, R2 ;  /* 0x000000023f007221 */ /* 0x010fec0000010000 */
        /* <DEDUP_REMOVED lines=17> */
[----:B----4-:R-:W-:Y:S01]  /*1e220*/  FADD.FTZ R2, R211, R51 ;  /* 0x00000033d3027221 */ /* 0x010fe20000010000 */
[C---:B------:R-:W-:Y:S01]  /*1e230*/  HMMA.16816.F32 R8, R24.reuse, R46, R8 ;  /* 0x0000002e1808723c */ /* 0x040fe20000001808 */
[----:B------:R-:W4:Y:S04]  /*1e240*/  LDSM.16.MT88.4 R44, [R165+0x8000] ;  /* 0x00800000a52c783b */ /* 0x000f280000004200 */
        /* <DEDUP_REMOVED lines=24> */
[----:B-----5:R-:W-:Y:S01]  /*1e3d0*/  FADD.FTZ R0, R238, R2 ;  /* 0x00000002ee007221 */ /* 0x020fe20000010000 */
        /* <DEDUP_REMOVED lines=17> */
[C---:B----4-:R-:W-:Y:S04]  /*1e4f0*/  HMMA.16816.F32 R4, R24.reuse, R44, R4 ;  /* 0x0000002c1804723c */ /* 0x050fe80000001804 */
[----:B------:R4:W3:Y:S01]  /*1e500*/  MUFU.EX2 R54, R0 ;  /* 0x0000000000367308 */ /* 0x0008e20000000800 */
[----:B-----5:R-:W-:Y:S01]  /*1e510*/  FADD.FTZ R49, R84, R32 ;  /* 0x0000002054317221 */ /* 0x020fe20000010000 */
[C---:B------:R-:W-:Y:S01]  /*1e520*/  HMMA.16816.F32 R8, R24.reuse, R46, R8 ;  /* 0x0000002e1808723c */ /* 0x040fe20000001808 */
[----:B------:R-:W5:Y:S04]  /*1e530*/  LDSM.16.MT88.4 R44, [R165+0x8800] ;  /* 0x00880000a52c783b */ /* 0x000f680000004200 */
[----:B-1----:R-:W-:Y:S01]  /*1e540*/  FADD.FTZ R2, R139, R51 ;  /* 0x000000338b027221 */ /* 0x002fe20000010000 */
[C---:B--2---:R-:W-:Y:S05]  /*1e550*/  HMMA.16816.F32 R12, R24.reuse, R28, R12 ;  /* 0x0000001c180c723c */ /* 0x044fea000000180c */
[----:B------:R-:W-:Y:S01]  /*1e560*/  FADD.FTZ R2, R137, R2 ;  /* 0x0000000289027221 */ /* 0x000fe20000010000 */
[----:B------:R-:W-:Y:S01]  /*1e570*/  HMMA.16816.F32 R16, R24, R30, R16 ;  /* 0x0000001e1810723c */ /* 0x000fe20000001810 */
[----:B------:R-:W1:Y:S04]  /*1e580*/  LDSM.16.MT88.4 R28, [R166+0x8800] ;  /* 0x00880000a61c783b */ /* 0x000e680000004200 */
[----:B----4-:R-:W-:Y:S01]  /*1e590*/  FADD.FTZ R0, R87, R2 ;  /* 0x0000000257007221 */ /* 0x010fe20000010000 */
        /* <DEDUP_REMOVED lines=13> */
[----:B------:R-:W4:Y:S01]  /*1e670*/  MUFU.EX2 R37, R23 ;  /* 0x0000001700257308 */ /* 0x000f220000000800 */
        /* <DEDUP_REMOVED lines=9> */
[----:B----4-:R-:W-:Y:S09]  /*1e710*/  F2FP.F16.F32.PACK_AB R150, R37, R38 ;  /* 0x000000262596723e */ /* 0x010ff200000000ff */
[----:B------:R-:W4:Y:S01]  /*1e720*/  MUFU.EX2 R48, R48 ;  /* 0x0000003000307308 */ /* 0x000f220000000800 */
[----:B-----5:R-:W-:Y:S01]  /*1e730*/  FADD.FTZ R0, R81, R2 ;  /* 0x0000000251007221 */ /* 0x020fe20000010000 */
        /* <DEDUP_REMOVED lines=18> */
[----:B----4-:R-:W-:Y:S04]  /*1e860*/  F2FP.F16.F32.PACK_AB R151, R48, R23 ;  /* 0x000000173097723e */ /* 0x010fe800000000ff */
        /* <DEDUP_REMOVED lines=27> */
.L_x_1508:
[----:B------:R-:W2:Y:S01]  /*1ea20*/  LDL R40, [R1] ;  /* 0x0000000001287983 */ /* 0x000ea20000100800 */
        /* <DEDUP_REMOVED lines=160> */
.L_x_1514:
[----:B------:R-:W-:Y:S05]  /*1f430*/  BSYNC B0 ;  /* 0x0000000000007941 */ /* 0x000fea0003800000 */
.L_x_1513:
        /* <DEDUP_REMOVED lines=24> */
.L_x_1515:
        /* <DEDUP_REMOVED lines=12> */
.L_x_5325:


//--------------------- .text._ZN5flash24flash_fwd_splitkv_kernelI23Flash_fwd_kernel_traitsILi32ELi64ELi256ELi4ELb0ELb0EN7cutlass6half_tE19Flash_kernel_traitsILi32ELi64ELi256ELi4ES3_EELb1ELb0ELb0ELb1ELb1ELb0ELb0ELb0EEEvNS_16Flash_fwd_paramsE --------------------------
	.section	.text._ZN5flash24flash_fwd_splitkv_kernelI23Flash_fwd_kernel_traitsILi32ELi64ELi256ELi4ELb0ELb0EN7cutlass6half_tE19Flash_kernel_traitsILi32ELi64ELi256ELi4ES3_EELb1ELb0ELb0ELb1ELb1ELb0ELb0ELb0EEEvNS_16Flash_fwd_paramsE,"ax",@progbits
	.align	128
        .global         _ZN5flash24flash_fwd_splitkv_kernelI23Flash_fwd_kernel_traitsILi32ELi64ELi256ELi4ELb0ELb0EN7cutlass6half_tE19Flash_kernel_traitsILi32ELi64ELi256ELi4ES3_EELb1ELb0ELb0ELb1ELb1ELb0ELb0ELb0EEEvNS_16Flash_fwd_paramsE
        .type           _ZN5flash24flash_fwd_splitkv_kernelI23Flash_fwd_kernel_traitsILi32ELi64ELi256ELi4ELb0ELb0EN7cutlass6half_tE19Flash_kernel_traitsILi32ELi64ELi256ELi4ES3_EELb1ELb0ELb0ELb1ELb1ELb0ELb0ELb0EEEvNS_16Flash_fwd_paramsE,@function
        .size           _ZN5flash24flash_fwd_splitkv_kernelI23Flash_fwd_kernel_traitsILi32ELi64ELi256ELi4ELb0ELb0EN7cutlass6half_tE19Flash_kernel_traitsILi32ELi64ELi256ELi4ES3_EELb1ELb0ELb0ELb1ELb1ELb0ELb0ELb0EEEvNS_16Flash_fwd_paramsE,(.L_x_5326 - _ZN5flash24flash_fwd_splitkv_kernelI23Flash_fwd_kernel_traitsILi32ELi64ELi256ELi4ELb0ELb0EN7cutlass6half_tE19Flash_kernel_traitsILi32ELi64ELi256ELi4ES3_EELb1ELb0ELb0ELb1ELb1ELb0ELb0ELb0EEEvNS_16Flash_fwd_paramsE)
        .other          _ZN5flash24flash_fwd_splitkv_kernelI23Flash_fwd_kernel_traitsILi32ELi64ELi256ELi4ELb0ELb0EN7cutlass6half_tE19Flash_kernel_traitsILi32ELi64ELi256ELi4ES3_EELb1ELb0ELb0ELb1ELb1ELb0ELb0ELb0EEEvNS_16Flash_fwd_paramsE,@"STO_CUDA_ENTRY STV_DEFAULT"
_ZN5flash24flash_fwd_splitkv_kernelI23Flash_fwd_kernel_traitsILi32ELi64ELi256ELi4ELb0ELb0EN7cutlass6half_tE19Flash_kernel_traitsILi32ELi64ELi256ELi4ES3_EELb1ELb0ELb0ELb1ELb1ELb0ELb0ELb0EEEvNS_16Flash_fwd_paramsE:
.text._ZN5flash24flash_fwd_splitkv_kernelI23Flash_fwd_kernel_traitsILi32ELi64ELi256ELi4ELb0ELb0EN7cutlass6half_tE19Flash_kernel_traitsILi32ELi64ELi256ELi4ES3_EELb1ELb0ELb0ELb1ELb1ELb0ELb0ELb0EEEvNS_16Flash_fwd_paramsE:
[----:B------:R-:W-:Y:S08]  /*0000*/  LDC R1, c[0x0][0x28] ;  /* 0x00000a00ff017b82 */ /* 0x000ff00000000800 */
[----:B------:R-:W1:Y:S01]  /*0010*/  LDC.64 R4, c[0x0][0x300] ;  /* 0x0000c000ff047b82 */ /* 0x000e620000000a00 */
[----:B------:R-:W2:Y:S01]  /*0020*/  S2R R11, SR_CTAID.Y ;  /* 0x00000000000b7919 */ /* 0x000ea20000002600 */
[----:B------:R-:W-:Y:S01]  /*0030*/  IMAD.MOV.U32 R19, RZ, RZ, RZ ;  /* 0x000000ffff137224 */ /* 0x000fe200078e00ff */
[----:B------:R-:W-:Y:S01]  /*0040*/  ULDC.64 UR16, c[0x0][0x208] ;  /* 0x0000820000107ab9 */ /* 0x000fe20000000a00 */
[----:B------:R-:W-:-:S04]  /*0050*/  ULDC UR15, c[0x0][0x2c4] ;  /* 0x0000b100000f7ab9 */ /* 0x000fc80000000800 */
[----:B------:R-:W3:Y:S01]  /*0060*/  LDC.64 R2, c[0x0][0x308] ;  /* 0x0000c200ff027b82 */ /* 0x000ee20000000a00 */
[----:B-1----:R-:W-:-:S04]  /*0070*/  ISETP.NE.U32.AND P0, PT, R4, RZ, PT ;  /* 0x000000ff0400720c */ /* 0x002fc80003f05070 */
[----:B------:R-:W-:Y:S02]  /*0080*/  ISETP.NE.AND.EX P0, PT, R5, RZ, PT, P0 ;  /* 0x000000ff0500720c */ /* 0x000fe40003f05300 */
[----:B---3--:R-:W-:-:S04]  /*0090*/  ISETP.NE.U32.AND P2, PT, R2, RZ, PT ;  /* 0x000000ff0200720c */ /* 0x008fc80003f45070 */
[----:B------:R-:W-:-:S07]  /*00a0*/  ISETP.NE.AND.EX P2, PT, R3, RZ, PT, P2 ;  /* 0x000000ff0300720c */ /* 0x000fce0003f45320 */
[----:B------:R-:W2:Y:S08]  /*00b0*/  @P0 LDC.64 R4, c[0x0][0x300] ;  /* 0x0000c000ff040b82 */ /* 0x000eb00000000a00 */
[----:B------:R-:W1:Y:S01]  /*00c0*/  @P2 LDC.64 R2, c[0x0][0x308] ;  /* 0x0000c200ff022b82 */ /* 0x000e620000000a00 */
[C---:B--2---:R-:W-:Y:S01]  /*00d0*/  @P0 IMAD.WIDE R6, R11.reuse, 0x4, R4 ;  /* 0x000000040b060825 */ /* 0x044fe200078e0204 */
[----:B------:R-:W2:Y:S06]  /*00e0*/  S2R R14, SR_CTAID.X ;  /* 0x00000000000e7919 */ /* 0x000eac0000002500 */
[----:B------:R-:W3:Y:S01]  /*00f0*/  @!P2 LDC.64 R4, c[0x0][0x318] ;  /* 0x0000c600ff04ab82 */ /* 0x000ee20000000a00 */
[----:B------:R-:W4:Y:S01]  /*0100*/  @P0 LDG.E R19, desc[UR16][R6.64] ;  /* 0x0000001006130981 */ /* 0x000f22000c1e1900 */
[----:B-1----:R-:W-:-:S06]  /*0110*/  @P2 IMAD.WIDE R8, R11, 0x4, R2 ;  /* 0x000000040b082825 */ /* 0x002fcc00078e0202 */
[----:B------:R-:W1:Y:S01]  /*0120*/  @!P2 LDC.64 R2, c[0x0][0x2c8] ;  /* 0x0000b200ff02ab82 */ /* 0x000e620000000a00 */
[----:B------:R-:W4:Y:S01]  /*0130*/  @P2 LDG.E R0, desc[UR16][R8.64] ;  /* 0x0000001008002981 */ /* 0x000f22000c1e1900 */
[----:B--2---:R-:W-:-:S05]  /*0140*/  IMAD.SHL.U32 R21, R14, 0x40, RZ ;  /* 0x000000400e157824 */ /* 0x004fca00078e00ff */
[----:B------:R-:W-:Y:S02]  /*0150*/  ISETP.GE.AND P1, PT, R21, UR15, PT ;  /* 0x0000000f15007c0c */ /* 0x000fe4000bf26270 */
[----:B---3--:R-:W-:-:S04]  /*0160*/  @!P2 ISETP.NE.U32.AND P0, PT, R4, RZ, PT ;  /* 0x000000ff0400a20c */ /* 0x008fc80003f05070 */
[----:B------:R-:W-:-:S04]  /*0170*/  @!P2 ISETP.NE.AND.EX P0, PT, R5, RZ, PT, P0 ;  /* 0x000000ff0500a20c */ /* 0x000fc80003f05300 */
[----:B-1----:R-:W-:Y:S01]  /*0180*/  @!P2 SEL R3, R3, RZ, P0 ;  /* 0x000000ff0303a207 */ /* 0x002fe20000000000 */
[----:B----4-:R-:W-:Y:S02]  /*0190*/  @P2 IMAD.IADD R149, R0, 0x1, -R19 ;  /* 0x0000000100952824 */ /* 0x010fe400078e0a13 */
[----:B------:R-:W-:Y:S06]  /*01a0*/  @P1 EXIT ;  /* 0x000000000000194d */ /* 0x000fec0003800000 */
[----:B------:R-:W-:Y:S01]  /*01b0*/  VIADD R0, R21, 0x13f ;  /* 0x0000013f15007836 */ /* 0x000fe20000000000 */
[----:B------:R-:W-:Y:S01]  /*01c0*/  @!P2 IADD3 R149, R3, R2, -R19 ;  /* 0x000000020395a210 */ /* 0x000fe20007ffe813 */
[----:B------:R-:W-:Y:S01]  /*01d0*/  ULDC UR5, c[0x0][0x2c8] ;  /* 0x0000b20000057ab9 */ /* 0x000fe20000000800 */
[----:B------:R-:W-:Y:S01]  /*01e0*/  ULDC UR14, c[0x0][0x398] ;  /* 0x0000e600000e7ab9 */ /* 0x000fe20000000800 */
[----:B------:R-:W-:Y:S01]  /*01f0*/  UIADD3 UR5, UR5, 0xff, URZ ;  /* 0x000000ff05057890 */ /* 0x000fe2000fffe03f */
[C---:B------:R-:W-:Y:S01]  /*0200*/  IADD3 R0, R149.reuse, -UR15, R0 ;  /* 0x8000000f95007c10 */ /* 0x040fe2000fffe000 */
[----:B------:R-:W-:Y:S01]  /*0210*/  VIADD R5, R149, 0xff ;  /* 0x000000ff95057836 */ /* 0x000fe20000000000 */
[----:B------:R-:W1:Y:S01]  /*0220*/  S2R R8, SR_CTAID.Z ;  /* 0x0000000000087919 */ /* 0x000e620000002700 */
[----:B------:R-:W-:Y:S02]  /*0230*/  USHF.R.S32.HI UR4, URZ, 0x1f, UR5 ;  /* 0x0000001f3f047899 */ /* 0x000fe40008011405 */
[----:B------:R-:W-:Y:S01]  /*0240*/  VIADD R3, R0, UR14 ;  /* 0x0000000e00037c36 */ /* 0x000fe20008000000 */
[----:B------:R-:W-:Y:S01]  /*0250*/  SHF.R.S32.HI R2, RZ, 0x1f, R5 ;  /* 0x0000001fff027819 */ /* 0x000fe20000011405 */
[----:B------:R-:W-:Y:S01]  /*0260*/  ULEA.HI UR4, UR4, UR5, URZ, 0x8 ;  /* 0x0000000504047291 */ /* 0x000fe2000f8f403f */
[----:B------:R-:W2:Y:S02]  /*0270*/  S2R R20, SR_TID.X ;  /* 0x0000000000147919 */ /* 0x000ea40000002100 */
[----:B------:R-:W-:Y:S01]  /*0280*/  SHF.R.S32.HI R0, RZ, 0x1f, R3 ;  /* 0x0000001fff007819 */ /* 0x000fe20000011403 */
[----:B------:R-:W-:Y:S01]  /*0290*/  USHF.R.S32.HI UR4, URZ, 0x8, UR4 ;  /* 0x000000083f047899 */ /* 0x000fe20008011404 */
[----:B------:R-:W-:-:S02]  /*02a0*/  LEA.HI R2, R2, R5, RZ, 0x8 ;  /* 0x0000000502027211 */ /* 0x000fc400078f40ff */
[----:B------:R-:W-:Y:S02]  /*02b0*/  LEA.HI R0, R0, R3, RZ, 0x8 ;  /* 0x0000000300007211 */ /* 0x000fe400078f40ff */
[----:B------:R-:W-:Y:S02]  /*02c0*/  SHF.R.S32.HI R2, RZ, 0x8, R2 ;  /* 0x00000008ff027819 */ /* 0x000fe40000011402 */
[----:B------:R-:W-:-:S04]  /*02d0*/  SHF.R.S32.HI R3, RZ, 0x8, R0 ;  /* 0x00000008ff037819 */ /* 0x000fc80000011400 */
[----:B------:R-:W-:-:S04]  /*02e0*/  VIMNMX3 R148, R2, UR4, R3, PT ;  /* 0x0000000402947c0f */ /* 0x000fc8000b800103 */
[----:B------:R-:W-:-:S13]  /*02f0*/  ISETP.GT.AND P0, PT, R148, RZ, PT ;  /* 0x000000ff9400720c */ /* 0x000fda0003f04270 */
[----:B-1----:R-:W-:Y:S05]  /*0300*/  @P0 BRA `(.L_x_1516) ;  /* 0x0000000000e80947 */ /* 0x002fea0003800000 */
[----:B------:R-:W1:Y:S01]  /*0310*/  LDC.64 R2, c[0x0][0x298] ;  /* 0x0000a600ff027b82 */ /* 0x000e620000000a00 */
[----:B--2---:R-:W-:Y:S01]  /*0320*/  SHF.R.S32.HI R5, RZ, 0x1f, R20 ;  /* 0x0000001fff057819 */ /* 0x004fe20000011414 */
[----:B------:R-:W-:Y:S01]  /*0330*/  ULDC.64 UR4, c[0x0][0x290] ;  /* 0x0000a40000047ab9 */ /* 0x000fe20000000a00 */
[----:B------:R-:W-:Y:S02]  /*0340*/  SHF.R.S32.HI R4, RZ, 0x1f, R11 ;  /* 0x0000001fff047819 */ /* 0x000fe4000001140b */
[----:B------:R-:W-:Y:S02]  /*0350*/  LEA.HI R0, R5, R20, RZ, 0x2 ;  /* 0x0000001405007211 */ /* 0x000fe400078f10ff */
[----:B------:R-:W-:Y:S01]  /*0360*/  SHF.R.S32.HI R9, RZ, 0x1f, R8 ;  /* 0x0000001fff097819 */ /* 0x000fe20000011408 */
[----:B------:R-:W-:Y:S01]  /*0370*/  IMAD R4, R4, UR4, RZ ;  /* 0x0000000404047c24 */ /* 0x000fe2000f8e02ff */
[----:B------:R-:W-:Y:S02]  /*0380*/  LOP3.LUT R5, R0, 0x1ffffffc, RZ, 0xc0, !PT ;  /* 0x1ffffffc00057812 */ /* 0x000fe400078ec0ff */
[----:B------:R-:W-:-:S02]  /*0390*/  SHF.R.S32.HI R0, RZ, 0x2, R0 ;  /* 0x00000002ff007819 */ /* 0x000fc40000011400 */
[C---:B------:R-:W-:Y:S01]  /*03a0*/  LOP3.LUT P3, RZ, R20.reuse, 0x3, RZ, 0xc0, !PT ;  /* 0x0000000314ff7812 */ /* 0x040fe2000786c0ff */
[----:B------:R-:W-:Y:S01]  /*03b0*/  IMAD.IADD R6, R20, 0x1, -R5 ;  /* 0x0000000114067824 */ /* 0x000fe200078e0a05 */
[----:B------:R-:W-:-:S03]  /*03c0*/  SHF.R.S32.HI R5, RZ, 0x1f, R21 ;  /* 0x0000001fff057819 */ /* 0x000fc60000011415 */
[----:B------:R-:W-:-:S05]  /*03d0*/  IMAD.SHL.U32 R6, R6, 0x8, RZ ;  /* 0x0000000806067824 */ /* 0x000fca00078e00ff */
[----:B------:R-:W-:Y:S01]  /*03e0*/  SHF.R.S32.HI R7, RZ, 0x1f, R6 ;  /* 0x0000001fff077819 */ /* 0x000fe20000011406 */
[----:B-1----:R-:W-:Y:S02]  /*03f0*/  IMAD R10, R5, R2, RZ ;  /* 0x00000002050a7224 */ /* 0x002fe400078e02ff */
[----:B------:R-:W-:-:S04]  /*0400*/  IMAD.WIDE.U32 R12, R2, 0x40, RZ ;  /* 0x00000040020c7825 */ /* 0x000fc800078e00ff */
[C---:B------:R-:W-:Y:S02]  /*0410*/  IMAD R5, R21.reuse, R3, R10 ;  /* 0x0000000315057224 */ /* 0x040fe400078e020a */
[----:B------:R-:W-:-:S04]  /*0420*/  IMAD.WIDE.U32 R6, R21, R2, R6 ;  /* 0x0000000215067225 */ /* 0x000fc800078e0006 */
[----:B------:R-:W-:Y:S02]  /*0430*/  IMAD.IADD R7, R7, 0x1, R5 ;  /* 0x0000000107077824 */ /* 0x000fe400078e0205 */
[C---:B------:R-:W-:Y:S02]  /*0440*/  IMAD R5, R11.reuse, UR5, R4 ;  /* 0x000000050b057c24 */ /* 0x040fe4000f8e0204 */
[----:B------:R-:W-:Y:S01]  /*0450*/  IMAD.WIDE.U32 R6, R11, UR4, R6 ;  /* 0x000000040b067c25 */ /* 0x000fe2000f8e0006 */
[----:B------:R-:W-:-:S03]  /*0460*/  ULDC.64 UR4, c[0x0][0x2a0] ;  /* 0x0000a80000047ab9 */ /* 0x000fc60000000a00 */
[----:B------:R-:W-:Y:S01]  /*0470*/  IMAD R9, R9, UR4, RZ ;  /* 0x0000000409097c24 */ /* 0x000fe2000f8e02ff */
[----:B------:R-:W-:Y:S02]  /*0480*/  IADD3 R7, R7, R5, RZ ;  /* 0x0000000507077210 */ /* 0x000fe40007ffe0ff */
[----:B------:R-:W-:Y:S01]  /*0490*/  SHF.R.S32.HI R5, RZ, 0x1f, R0 ;  /* 0x0000001fff057819 */ /* 0x000fe20000011400 */
[C---:B------:R-:W-:Y:S02]  /*04a0*/  IMAD R9, R8.reuse, UR5, R9 ;  /* 0x0000000508097c24 */ /* 0x040fe4000f8e0209 */
[----:B------:R-:W-:Y:S01]  /*04b0*/  IMAD.WIDE.U32 R6, R8, UR4, R6 ;  /* 0x0000000408067c25 */ /* 0x000fe2000f8e0006 */
[----:B------:R-:W-:-:S03]  /*04c0*/  ULDC UR4, c[0x0][0x270] ;  /* 0x00009c0000047ab9 */ /* 0x000fc60000000800 */
[----:B------:R-:W-:Y:S01]  /*04d0*/  IMAD R8, R11, UR4, R8 ;  /* 0x000000040b087c24 */ /* 0x000fe2000f8e0208 */
[----:B------:R-:W-:Y:S01]  /*04e0*/  ULDC.64 UR4, c[0x0][0x280] ;  /* 0x0000a00000047ab9 */ /* 0x000fe20000000a00 */
[----:B------:R-:W-:Y:S02]  /*04f0*/  IMAD.IADD R7, R7, 0x1, R9 ;  /* 0x0000000107077824 */ /* 0x000fe400078e0209 */
[-C--:B------:R-:W-:Y:S02]  /*0500*/  IMAD R4, R5, R2.reuse, RZ ;  /* 0x0000000205047224 */ /* 0x080fe400078e02ff */
[----:B------:R-:W-:Y:S01]  /*0510*/  IMAD R8, R8, UR15, R21 ;  /* 0x0000000f08087c24 */ /* 0x000fe2000f8e0215 */
[----:B------:R-:W-:Y:S01]  /*0520*/  IADD3 R21, -R21, UR15, RZ ;  /* 0x0000000f15157c10 */ /* 0x000fe2000fffe1ff */
[C---:B------:R-:W-:Y:S01]  /*0530*/  IMAD R4, R0.reuse, R3, R4 ;  /* 0x0000000300047224 */ /* 0x040fe200078e0204 */
[----:B------:R-:W-:Y:S01]  /*0540*/  SHF.L.U32 R3, R3, 0x6, RZ ;  /* 0x0000000603037819 */ /* 0x000fe200000006ff */
[C---:B------:R-:W-:Y:S01]  /*0550*/  IMAD.WIDE.U32 R10, R0.reuse, R2, R6 ;  /* 0x00000002000a7225 */ /* 0x040fe200078e0006 */
[----:B------:R-:W-:-:S02]  /*0560*/  ISETP.GE.OR P2, PT, R0, R21, P3 ;  /* 0x000000150000720c */ /* 0x000fc40001f46670 */
[----:B------:R-:W-:Y:S01]  /*0570*/  IADD3 R6, P0, R8, R0, RZ ;  /* 0x0000000008067210 */ /* 0x000fe20007f1e0ff */
[----:B------:R-:W-:Y:S01]  /*0580*/  IMAD.IADD R7, R11, 0x1, R4 ;  /* 0x000000010b077824 */ /* 0x000fe200078e0204 */
[----:B------:R-:W-:Y:S02]  /*0590*/  LEA R4, P1, R10, UR4, 0x1 ;  /* 0x000000040a047c11 */ /* 0x000fe4000f8208ff */
[----:B------:R-:W-:Y:S02]  /*05a0*/  IADD3 R0, R0, 0x20, RZ ;  /* 0x0000002000007810 */ /* 0x000fe40007ffe0ff */
[----:B------:R-:W-:Y:S02]  /*05b0*/  LEA.HI.X.SX32 R9, R8, R5, 0x1, P0 ;  /* 0x0000000508097211 */ /* 0x000fe400000f0eff */
[----:B------:R-:W-:Y:S01]  /*05c0*/  LEA.HI.X R5, R10, UR5, R7, 0x1, P1 ;  /* 0x000000050a057c11 */ /* 0x000fe200088f0c07 */
[----:B------:R-:W-:Y:S01]  /*05d0*/  ULDC.64 UR4, c[0x0][0x2b0] ;  /* 0x0000ac0000047ab9 */ /* 0x000fe20000000a00 */
[----:B------:R-:W-:-:S02]  /*05e0*/  ISETP.GE.OR P3, PT, R0, R21, P3 ;  /* 0x000000150000720c */ /* 0x000fc40001f66670 */
[----:B------:R-:W-:Y:S01]  /*05f0*/  IADD3 R10, P1, R4, R12, RZ ;  /* 0x0000000c040a7210 */ /* 0x000fe20007f3e0ff */
[----:B------:R1:W-:Y:S01]  /*0600*/  STG.E.128 desc[UR16][R4.64], RZ ;  /* 0x000000ff04007986 */ /* 0x0003e2000c101d10 */
[C---:B------:R-:W-:Y:S02]  /*0610*/  LEA R8, P0, R6.reuse, UR4, 0x2 ;  /* 0x0000000406087c11 */ /* 0x040fe4000f8010ff */
[----:B------:R-:W-:Y:S01]  /*0620*/  IADD3.X R11, R5, R13, R3, P1, !PT ;  /* 0x0000000d050b7210 */ /* 0x000fe20000ffe403 */
[----:B------:R-:W-:Y:S01]  /*0630*/  @!P2 IMAD.MOV.U32 R3, RZ, RZ, 0x7f800000 ;  /* 0x7f800000ff03a424 */ /* 0x000fe200078e00ff */
[----:B------:R-:W-:-:S03]  /*0640*/  LEA.HI.X R9, R6, UR5, R9, 0x2, P0 ;  /* 0x0000000506097c11 */ /* 0x000fc600080f1409 */
[----:B------:R1:W-:Y:S04]  /*0650*/  STG.E.128 desc[UR16][R10.64], RZ ;  /* 0x000000ff0a007986 */ /* 0x0003e8000c101d10 */
[----:B------:R1:W-:Y:S01]  /*0660*/  @!P2 STG.E desc[UR16][R8.64], R3 ;  /* 0x000000030800a986 */ /* 0x0003e2000c101910 */
[----:B------:R-:W-:Y:S05]  /*0670*/  @P3 EXIT ;  /* 0x000000000000394d */ /* 0x000fea0003800000 */
[----:B-1----:R-:W-:-:S05]  /*0680*/  MOV R3, 0x7f800000 ;  /* 0x7f80000000037802 */ /* 0x002fca0000000f00 */
[----:B------:R-:W-:Y:S01]  /*0690*/  STG.E desc[UR16][R8.64+0x80], R3 ;  /* 0x0000800308007986 */ /* 0x000fe2000c101910 */
[----:B------:R-:W-:Y:S05]  /*06a0*/  EXIT ;  /* 0x000000000000794d */ /* 0x000fea0003800000 */
.L_x_1516:
        /* <DEDUP_REMOVED lines=14> */
[----:B------:R-:W-:Y:S02]  /*0790*/  SHF.R.S32.HI R5, RZ, 0x1f, R11 ;  /* 0x0000001fff057819 */ /* 0x000fe4000001140b */
[----:B------:R-:W-:-:S03]  /*07a0*/  PLOP3.LUT P6, PT, PT, PT, PT, 0x8, 0x0 ;  /* 0x000000000000781c */ /* 0x000fc60003fce170 */
[-C--:B-1----:R-:W-:Y:S02]  /*07b0*/  IMAD R0, R5, R2.reuse, RZ ;  /* 0x0000000205007224 */ /* 0x082fe400078e02ff */
[----:B------:R-:W-:-:S04]  /*07c0*/  IMAD.WIDE.U32 R4, R11, R2, RZ ;  /* 0x000000020b047225 */ /* 0x000fc800078e00ff */
[----:B------:R-:W-:Y:S01]  /*07d0*/  IMAD R3, R11, R3, R0 ;  /* 0x000000030b037224 */ /* 0x000fe200078e0200 */
[----:B------:R-:W-:-:S04]  /*07e0*/  LEA R242, P0, R4, UR4, 0x2 ;  /* 0x0000000404f27c11 */ /* 0x000fc8000f8010ff */
[----:B------:R-:W-:-:S04]  /*07f0*/  IADD3 R3, R5, R3, RZ ;  /* 0x0000000305037210 */ /* 0x000fc80007ffe0ff */
[----:B------:R-:W-:-:S07]  /*0800*/  LEA.HI.X R243, R4, UR5, R3, 0x2, P0 ;  /* 0x0000000504f37c11 */ /* 0x000fce00080f1403 */
.L_x_1517:
[----:B------:R-:W-:Y:S05]  /*0810*/  @P6 BRA `(.L_x_1518) ;  /* 0x0000000400386947 */ /* 0x000fea0003800000 */
[----:B------:R-:W3:Y:S01]  /*0820*/  LDC R0, c[0x0][0x380] ;  /* 0x0000e000ff007b82 */ /* 0x000ee20000000800 */
[----:B------:R-:W-:Y:S01]  /*0830*/  LEA R9, R148, 0xffffff00, 0x8 ;  /* 0xffffff0094097811 */ /* 0x000fe200078e40ff */
[----:B------:R-:W-:Y:S01]  /*0840*/  ULDC.64 UR8, c[0x0][0x230] ;  /* 0x00008c0000087ab9 */ /* 0x000fe20000000a00 */
[----:B------:R-:W-:Y:S01]  /*0850*/  ULDC.64 UR6, c[0x0][0x248] ;  /* 0x0000920000067ab9 */ /* 0x000fe20000000a00 */
[----:B------:R-:W-:Y:S01]  /*0860*/  ULDC.64 UR4, c[0x0][0x238] ;  /* 0x00008e0000047ab9 */ /* 0x000fe20000000a00 */
[----:B-1----:R-:W-:Y:S01]  /*0870*/  IABS R2, R9 ;  /* 0x0000000900027213 */ /* 0x002fe20000000000 */
[----:B------:R-:W-:Y:S01]  /*0880*/  ULDC.64 UR10, c[0x0][0x260] ;  /* 0x00009800000a7ab9 */ /* 0x000fe20000000a00 */
[----:B---3--:R-:W-:-:S04]  /*0890*/  IABS R4, R0 ;  /* 0x0000000000047213 */ /* 0x008fc80000000000 */
[----:B------:R-:W1:Y:S08]  /*08a0*/  I2F.RP R5, R4 ;  /* 0x0000000400057306 */ /* 0x000e700000209400 */
[----:B-1----:R-:W1:Y:S02]  /*08b0*/  MUFU.RCP R6, R5 ;  /* 0x0000000500067308 */ /* 0x002e640000001000 */
[----:B-1----:R-:W-:-:S06]  /*08c0*/  IADD3 R6, R6, 0xffffffe, RZ ;  /* 0x0ffffffe06067810 */ /* 0x002fcc0007ffe0ff */
[----:B------:R-:W1:Y:S02]  /*08d0*/  F2I.FTZ.U32.TRUNC.NTZ R7, R6 ;  /* 0x0000000600077305 */ /* 0x000e64000021f000 */
[----:B-1----:R-:W-:Y:S01]  /*08e0*/  IMAD.MOV R3, RZ, RZ, -R7 ;  /* 0x000000ffff037224 */ /* 0x002fe200078e0a07 */
[----:B------:R-:W-:-:S03]  /*08f0*/  MOV R6, RZ ;  /* 0x000000ff00067202 */ /* 0x000fc60000000f00 */
[----:B------:R-:W-:-:S04]  /*0900*/  IMAD R3, R3, R4, RZ ;  /* 0x0000000403037224 */ /* 0x000fc800078e02ff */
[----:B------:R-:W-:Y:S02]  /*0910*/  IMAD.HI.U32 R3, R7, R3, R6 ;  /* 0x0000000307037227 */ /* 0x000fe400078e0006 */
[----:B------:R-:W1:Y:S04]  /*0920*/  LDC R7, c[0x0][0x278] ;  /* 0x00009e00ff077b82 */ /* 0x000e680000000800 */
[----:B------:R-:W-:-:S04]  /*0930*/  IMAD.HI.U32 R5, R3, R2, RZ ;  /* 0x0000000203057227 */ /* 0x000fc800078e00ff */
[----:B------:R-:W-:-:S04]  /*0940*/  IMAD.MOV R3, RZ, RZ, -R5 ;  /* 0x000000ffff037224 */ /* 0x000fc800078e0a05 */
[----:B------:R-:W-:Y:S01]  /*0950*/  IMAD R3, R4, R3, R2 ;  /* 0x0000000304037224 */ /* 0x000fe200078e0202 */
[----:B------:R-:W-:-:S04]  /*0960*/  LOP3.LUT R2, R9, R0, RZ, 0x3c, !PT ;  /* 0x0000000009027212 */ /* 0x000fc800078e3cff */
[----:B------:R-:W-:Y:S02]  /*0970*/  ISETP.GT.U32.AND P1, PT, R4, R3, PT ;  /* 0x000000030400720c */ /* 0x000fe40003f24070 */
[----:B------:R-:W-:-:S11]  /*0980*/  ISETP.GE.AND P0, PT, R2, RZ, PT ;  /* 0x000000ff0200720c */ /* 0x000fd60003f06270 */
[-C--:B------:R-:W-:Y:S01]  /*0990*/  @!P1 IADD3 R3, R3, -R4.reuse, RZ ;  /* 0x8000000403039210 */ /* 0x080fe20007ffe0ff */
[----:B------:R-:W-:Y:S01]  /*09a0*/  @!P1 VIADD R5, R5, 0x1 ;  /* 0x0000000105059836 */ /* 0x000fe20000000000 */
[----:B------:R-:W-:Y:S02]  /*09b0*/  ISETP.NE.AND P1, PT, R0, RZ, PT ;  /* 0x000000ff0000720c */ /* 0x000fe40003f25270 */
[----:B------:R-:W-:-:S13]  /*09c0*/  ISETP.GE.U32.AND P2, PT, R3, R4, PT ;  /* 0x000000040300720c */ /* 0x000fda0003f46070 */
[----:B------:R-:W-:-:S05]  /*09d0*/  @P2 IADD3 R5, R5, 0x1, RZ ;  /* 0x0000000105052810 */ /* 0x000fca0007ffe0ff */
[----:B------:R-:W-:Y:S01]  /*09e0*/  @!P0 IMAD.MOV R5, RZ, RZ, -R5 ;  /* 0x000000ffff058224 */ /* 0x000fe200078e0a05 */
[----:B------:R-:W-:-:S05]  /*09f0*/  @!P1 LOP3.LUT R5, RZ, R0, RZ, 0x33, !PT ;  /* 0x00000000ff059212 */ /* 0x000fca00078e33ff */
[----:B------:R-:W-:-:S06]  /*0a00*/  IMAD.WIDE R18, R5, 0x4, R242 ;  /* 0x0000000405127825 */ /* 0x000fcc00078e02f2 */
[----:B------:R-:W3:Y:S01]  /*0a10*/  LDG.E R18, desc[UR16][R18.64] ;  /* 0x0000001012127981 */ /* 0x000ee2000c1e1900 */
[----:B-1----:R-:W-:-:S04]  /*0a20*/  IABS R2, R7 ;  /* 0x0000000700027213 */ /* 0x002fc80000000000 */
[----:B------:R-:W1:Y:S08]  /*0a30*/  I2F.RP R6, R2 ;  /* 0x0000000200067306 */ /* 0x000e700000209400 */
[----:B-1---5:R-:W1:Y:S02]  /*0a40*/  MUFU.RCP R12, R6 ;  /* 0x00000006000c7308 */ /* 0x022e640000001000 */
[----:B-1----:R-:W-:-:S06]  /*0a50*/  IADD3 R12, R12, 0xffffffe, RZ ;  /* 0x0ffffffe0c0c7810 */ /* 0x002fcc0007ffe0ff */
[----:B------:R-:W1:Y:S02]  /*0a60*/  F2I.FTZ.U32.TRUNC.NTZ R13, R12 ;  /* 0x0000000c000d7305 */ /* 0x000e64000021f000 */
[----:B-1----:R-:W-:Y:S01]  /*0a70*/  IMAD.MOV R3, RZ, RZ, -R13 ;  /* 0x000000ffff037224 */ /* 0x002fe200078e0a0d */
[----:B------:R-:W-:-:S03]  /*0a80*/  MOV R12, RZ ;  /* 0x000000ff000c7202 */ /* 0x000fc60000000f00 */
[----:B------:R-:W-:Y:S01]  /*0a90*/  IMAD R4, R3, R2, RZ ;  /* 0x0000000203047224 */ /* 0x000fe200078e02ff */
[----:B------:R-:W-:-:S03]  /*0aa0*/  IABS R3, R8 ;  /* 0x0000000800037213 */ /* 0x000fc60000000000 */
[----:B------:R-:W-:-:S04]  /*0ab0*/  IMAD.HI.U32 R13, R13, R4, R12 ;  /* 0x000000040d0d7227 */ /* 0x000fc800078e000c */
[----:B------:R-:W-:-:S04]  /*0ac0*/  IMAD.MOV.U32 R4, RZ, RZ, R3 ;  /* 0x000000ffff047224 */ /* 0x000fc800078e0003 */
[----:B------:R-:W-:-:S05]  /*0ad0*/  IMAD.HI.U32 R3, R13, R4, RZ ;  /* 0x000000040d037227 */ /* 0x000fca00078e00ff */
[----:B------:R-:W-:-:S05]  /*0ae0*/  IADD3 R13, -R3, RZ, RZ ;  /* 0x000000ff030d7210 */ /* 0x000fca0007ffe1ff */
[----:B------:R-:W-:Y:S01]  /*0af0*/  IMAD R13, R2, R13, R4 ;  /* 0x0000000d020d7224 */ /* 0x000fe200078e0204 */
[----:B------:R-:W-:-:S04]  /*0b00*/  LOP3.LUT R4, R8, R7, RZ, 0x3c, !PT ;  /* 0x0000000708047212 */ /* 0x000fc800078e3cff */
[----:B------:R-:W-:-:S13]  /*0b10*/  ISETP.GT.U32.AND P0, PT, R2, R13, PT ;  /* 0x0000000d0200720c */ /* 0x000fda0003f04070 */
[----:B------:R-:W-:Y:S02]  /*0b20*/  @!P0 IMAD.IADD R13, R13, 0x1, -R2 ;  /* 0x000000010d0d8824 */ /* 0x000fe400078e0a02 */
[----:B------:R-:W-:Y:S01]  /*0b30*/  @!P0 VIADD R3, R3, 0x1 ;  /* 0x0000000103038836 */ /* 0x000fe20000000000 */
[----:B------:R-:W-:Y:S02]  /*0b40*/  ISETP.GE.AND P0, PT, R4, RZ, PT ;  /* 0x000000ff0400720c */ /* 0x000fe40003f06270 */
[----:B------:R-:W-:Y:S02]  /*0b50*/  ISETP.GE.U32.AND P1, PT, R13, R2, PT ;  /* 0x000000020d00720c */ /* 0x000fe40003f26070 */
[----:B------:R-:W-:-:S05]  /*0b60*/  IADD3 R2, -R5, RZ, RZ ;  /* 0x000000ff05027210 */ /* 0x000fca0007ffe1ff */
[----:B------:R-:W-:-:S05]  /*0b70*/  IMAD R9, R0, R2, R9 ;  /* 0x0000000200097224 */ /* 0x000fca00078e0209 */
[----:B------:R-:W-:Y:S02]  /*0b80*/  SHF.R.S32.HI R0, RZ, 0x1f, R9 ;  /* 0x0000001fff007819 */ /* 0x000fe40000011409 */
[----:B------:R-:W-:Y:S02]  /*0b90*/  @P1 IADD3 R3, R3, 0x1, RZ ;  /* 0x0000000103031810 */ /* 0x000fe40007ffe0ff */
[----:B------:R-:W-:Y:S01]  /*0ba0*/  ISETP.NE.AND P1, PT, R7, RZ, PT ;  /* 0x000000ff0700720c */ /* 0x000fe20003f25270 */
[----:B------:R-:W-:Y:S02]  /*0bb0*/  IMAD R2, R0, UR6, RZ ;  /* 0x0000000600027c24 */ /* 0x000fe4000f8e02ff */
[----:B------:R-:W-:-:S10]  /*0bc0*/  @!P0 IMAD.MOV R3, RZ, RZ, -R3 ;  /* 0x000000ffff038224 */ /* 0x000fd400078e0a03 */
[----:B------:R-:W-:Y:S01]  /*0bd0*/  @!P1 LOP3.LUT R3, RZ, R7, RZ, 0x33, !PT ;  /* 0x00000007ff039212 */ /* 0x000fe200078e33ff */
[----:B------:R-:W-:Y:S01]  /*0be0*/  IMAD R7, R9, UR7, R2 ;  /* 0x0000000709077c24 */ /* 0x000fe2000f8e0202 */
[----:B---3--:R-:W-:Y:S01]  /*0bf0*/  SHF.R.S32.HI R5, RZ, 0x1f, R18 ;  /* 0x0000001fff057819 */ /* 0x008fe20000011412 */
[----:B------:R-:W-:-:S04]  /*0c00*/  IMAD.WIDE.U32 R12, R18, UR8, RZ ;  /* 0x00000008120c7c25 */ /* 0x000fc8000f8e00ff */
[C---:B------:R-:W-:Y:S02]  /*0c10*/  IMAD R15, R5.reuse, UR8, RZ ;  /* 0x00000008050f7c24 */ /* 0x040fe4000f8e02ff */
[----:B------:R-:W-:Y:S02]  /*0c20*/  IMAD R5, R5, UR4, RZ ;  /* 0x0000000405057c24 */ /* 0x000fe4000f8e02ff */
[C---:B------:R-:W-:Y:S02]  /*0c30*/  IMAD R4, R18.reuse, UR9, R15 ;  /* 0x0000000912047c24 */ /* 0x040fe4000f8e020f */
[C---:B------:R-:W-:Y:S02]  /*0c40*/  IMAD R5, R18.reuse, UR5, R5 ;  /* 0x0000000512057c24 */ /* 0x040fe4000f8e0205 */
[----:B------:R-:W-:Y:S01]  /*0c50*/  IMAD.WIDE.U32 R18, R18, UR4, RZ ;  /* 0x0000000412127c25 */ /* 0x000fe2000f8e00ff */
[----:B------:R-:W-:-:S04]  /*0c60*/  IADD3 R13, R13, R4, RZ ;  /* 0x000000040d0d7210 */ /* 0x000fc80007ffe0ff */
[----:B------:R-:W-:Y:S01]  /*0c70*/  IADD3 R5, R19, R5, RZ ;  /* 0x0000000513057210 */ /* 0x000fe20007ffe0ff */
[----:B------:R-:W-:Y:S01]  /*0c80*/  IMAD.WIDE.U32 R16, R9, UR6, R12 ;  /* 0x0000000609107c25 */ /* 0x000fe2000f8e000c */
[----:B------:R-:W-:-:S03]  /*0c90*/  SHF.R.S32.HI R13, RZ, 0x1f, R3 ;  /* 0x0000001fff0d7819 */ /* 0x000fc60000011403 */
[----:B------:R-:W-:Y:S02]  /*0ca0*/  IMAD.IADD R17, R17, 0x1, R7 ;  /* 0x0000000111117824 */ /* 0x000fe400078e0207 */
[----:B------:R-:W-:Y:S02]  /*0cb0*/  IMAD R4, R13, UR10, RZ ;  /* 0x0000000a0d047c24 */ /* 0x000fe4000f8e02ff */
[----:B------:R-:W-:-:S04]  /*0cc0*/  IMAD.WIDE.U32 R16, R3, UR10, R16 ;  /* 0x0000000a03107c25 */ /* 0x000fc8000f8e0010 */
[----:B------:R-:W-:-:S05]  /*0cd0*/  IMAD R4, R3, UR11, R4 ;  /* 0x0000000b03047c24 */ /* 0x000fca000f8e0204 */
[----:B------:R-:W-:Y:S01]  /*0ce0*/  IADD3 R4, R17, R4, RZ ;  /* 0x0000000411047210 */ /* 0x000fe20007ffe0ff */
[----:B------:R-:W-:Y:S06]  /*0cf0*/  BRA `(.L_x_1519) ;  /* 0x0000000000e87947 */ /* 0x000fec0003800000 */
.L_x_1518:
[----:B------:R-:W1:Y:S01]  /*0d00*/  LDC R13, c[0x0][0x278] ;  /* 0x00009e00ff0d7b82 */ /* 0x000e620000000800 */
[----:B------:R-:W-:Y:S01]  /*0d10*/  LEA R9, R148, 0xffffff00, 0x8 ;  /* 0xffffff0094097811 */ /* 0x000fe200078e40ff */
[----:B------:R-:W-:Y:S01]  /*0d20*/  ULDC.64 UR6, c[0x0][0x248] ;  /* 0x0000920000067ab9 */ /* 0x000fe20000000a00 */
[----:B------:R-:W-:Y:S01]  /*0d30*/  SHF.R.S32.HI R15, RZ, 0x1f, R19 ;  /* 0x0000001fff0f7819 */ /* 0x000fe20000011413 */
[----:B------:R-:W-:Y:S01]  /*0d40*/  ULDC.64 UR8, c[0x0][0x230] ;  /* 0x00008c0000087ab9 */ /* 0x000fe20000000a00 */
[----:B------:R-:W-:Y:S02]  /*0d50*/  IADD3 R22, P1, R19, R9, RZ ;  /* 0x0000000913167210 */ /* 0x000fe40007f3e0ff */
[----:B-1----:R-:W-:-:S04]  /*0d60*/  IABS R3, R13 ;  /* 0x0000000d00037213 */ /* 0x002fc80000000000 */
[----:B------:R-:W1:Y:S08]  /*0d70*/  I2F.RP R6, R3 ;  /* 0x0000000300067306 */ /* 0x000e700000209400 */
[----:B-1----:R-:W1:Y:S02]  /*0d80*/  MUFU.RCP R4, R6 ;  /* 0x0000000600047308 */ /* 0x002e640000001000 */
[----:B-1----:R-:W-:Y:S01]  /*0d90*/  IADD3 R4, R4, 0xffffffe, RZ ;  /* 0x0ffffffe04047810 */ /* 0x002fe20007ffe0ff */
[----:B------:R-:W1:Y:S05]  /*0da0*/  LDC.64 R6, c[0x0][0x250] ;  /* 0x00009400ff067b82 */ /* 0x000e6a0000000a00 */
[----:B------:R-:W3:Y:S02]  /*0db0*/  F2I.FTZ.U32.TRUNC.NTZ R5, R4 ;  /* 0x0000000400057305 */ /* 0x000ee4000021f000 */
[----:B---3--:R-:W-:Y:S01]  /*0dc0*/  IADD3 R0, RZ, -R5, RZ ;  /* 0x80000005ff007210 */ /* 0x008fe20007ffe0ff */
[----:B------:R-:W-:-:S04]  /*0dd0*/  IMAD.MOV.U32 R4, RZ, RZ, RZ ;  /* 0x000000ffff047224 */ /* 0x000fc800078e00ff */
[----:B------:R-:W-:Y:S01]  /*0de0*/  IMAD R2, R0, R3, RZ ;  /* 0x0000000300027224 */ /* 0x000fe200078e02ff */
[----:B------:R-:W-:Y:S01]  /*0df0*/  IABS R0, R8 ;  /* 0x0000000800007213 */ /* 0x000fe20000000000 */
[----:B-1----:R-:W-:Y:S02]  /*0e00*/  IMAD R16, R15, R6, RZ ;  /* 0x000000060f107224 */ /* 0x002fe400078e02ff */
[----:B------:R-:W-:Y:S01]  /*0e10*/  IMAD.HI.U32 R5, R5, R2, R4 ;  /* 0x0000000205057227 */ /* 0x000fe200078e0004 */
[----:B------:R-:W-:-:S03]  /*0e20*/  MOV R2, R0 ;  /* 0x0000000000027202 */ /* 0x000fc60000000f00 */
[----:B------:R-:W-:Y:S02]  /*0e30*/  IMAD R7, R19, R7, R16 ;  /* 0x0000000713077224 */ /* 0x000fe400078e0210 */
[----:B------:R-:W-:Y:S02]  /*0e40*/  IMAD.HI.U32 R10, R5, R2, RZ ;  /* 0x00000002050a7227 */ /* 0x000fe400078e00ff */
[----:B------:R-:W1:Y:S02]  /*0e50*/  LDC.64 R4, c[0x0][0x260] ;  /* 0x00009800ff047b82 */ /* 0x000e640000000a00 */
[----:B------:R-:W-:Y:S02]  /*0e60*/  IMAD.MOV R0, RZ, RZ, -R10 ;  /* 0x000000ffff007224 */ /* 0x000fe400078e0a0a */
[----:B------:R-:W-:-:S04]  /*0e70*/  IMAD.WIDE.U32 R18, R19, R6, RZ ;  /* 0x0000000613127225 */ /* 0x000fc800078e00ff */
[----:B------:R-:W-:Y:S01]  /*0e80*/  IMAD R0, R3, R0, R2 ;  /* 0x0000000003007224 */ /* 0x000fe200078e0202 */
[----:B------:R-:W-:Y:S02]  /*0e90*/  LOP3.LUT R2, R8, R13, RZ, 0x3c, !PT ;  /* 0x0000000d08027212 */ /* 0x000fe400078e3cff */
[----:B------:R-:W-:Y:S02]  /*0ea0*/  IADD3 R19, R19, R7, RZ ;  /* 0x0000000713137210 */ /* 0x000fe40007ffe0ff */
[----:B------:R-:W-:-:S13]  /*0eb0*/  ISETP.GT.U32.AND P0, PT, R3, R0, PT ;  /* 0x000000000300720c */ /* 0x000fda0003f04070 */
[-C--:B------:R-:W-:Y:S01]  /*0ec0*/  @!P0 IADD3 R0, R0, -R3.reuse, RZ ;  /* 0x8000000300008210 */ /* 0x080fe20007ffe0ff */
[----:B------:R-:W-:Y:S01]  /*0ed0*/  @!P0 VIADD R10, R10, 0x1 ;  /* 0x000000010a0a8836 */ /* 0x000fe20000000000 */
[----:B------:R-:W-:Y:S02]  /*0ee0*/  ISETP.NE.AND P0, PT, R13, RZ, PT ;  /* 0x000000ff0d00720c */ /* 0x000fe40003f05270 */
[----:B------:R-:W-:Y:S02]  /*0ef0*/  ISETP.GE.U32.AND P2, PT, R0, R3, PT ;  /* 0x000000030000720c */ /* 0x000fe40003f46070 */
[----:B------:R-:W-:-:S04]  /*0f00*/  SHF.R.S32.HI R0, RZ, 0x1f, R9 ;  /* 0x0000001fff007819 */ /* 0x000fc80000011409 */
[----:B------:R-:W-:Y:S02]  /*0f10*/  IADD3.X R17, R15, R0, RZ, P1, !PT ;  /* 0x000000000f117210 */ /* 0x000fe40000ffe4ff */
[----:B------:R-:W-:Y:S02]  /*0f20*/  ISETP.GE.AND P1, PT, R2, RZ, PT ;  /* 0x000000ff0200720c */ /* 0x000fe40003f26270 */
[----:B------:R-:W3:Y:S01]  /*0f30*/  LDC.64 R2, c[0x0][0x238] ;  /* 0x00008e00ff027b82 */ /* 0x000ee20000000a00 */
[----:B------:R-:W-:Y:S01]  /*0f40*/  IMAD R17, R17, UR6, RZ ;  /* 0x0000000611117c24 */ /* 0x000fe2000f8e02ff */
[----:B-----5:R-:W-:Y:S02]  /*0f50*/  SHF.R.S32.HI R15, RZ, 0x1f, R12 ;  /* 0x0000001fff0f7819 */ /* 0x020fe4000001140c */
[----:B------:R-:W-:Y:S01]  /*0f60*/  @P2 IADD3 R10, R10, 0x1, RZ ;  /* 0x000000010a0a2810 */ /* 0x000fe20007ffe0ff */
[C---:B------:R-:W-:Y:S02]  /*0f70*/  IMAD R17, R22.reuse, UR7, R17 ;  /* 0x0000000716117c24 */ /* 0x040fe4000f8e0211 */
[----:B------:R-:W-:-:S04]  /*0f80*/  IMAD.WIDE.U32 R22, R22, UR6, RZ ;  /* 0x0000000616167c25 */ /* 0x000fc8000f8e00ff */
[----:B------:R-:W-:Y:S01]  /*0f90*/  @!P1 IMAD.MOV R10, RZ, RZ, -R10 ;  /* 0x000000ffff0a9224 */ /* 0x000fe200078e0a0a */
[----:B------:R-:W-:Y:S01]  /*0fa0*/  IADD3 R23, R23, R17, RZ ;  /* 0x0000001117177210 */ /* 0x000fe20007ffe0ff */
[----:B------:R-:W-:Y:S01]  /*0fb0*/  IMAD R17, R15, UR8, RZ ;  /* 0x000000080f117c24 */ /* 0x000fe2000f8e02ff */
[----:B------:R-:W-:-:S03]  /*0fc0*/  @!P0 LOP3.LUT R10, RZ, R13, RZ, 0x33, !PT ;  /* 0x0000000dff0a8212 */ /* 0x000fc600078e33ff */
[C---:B------:R-:W-:Y:S01]  /*0fd0*/  IMAD R17, R12.reuse, UR9, R17 ;  /* 0x000000090c117c24 */ /* 0x040fe2000f8e0211 */
[----:B------:R-:W-:Y:S01]  /*0fe0*/  SHF.R.S32.HI R13, RZ, 0x1f, R10 ;  /* 0x0000001fff0d7819 */ /* 0x000fe2000001140a */
[----:B------:R-:W-:-:S04]  /*0ff0*/  IMAD.WIDE.U32 R22, R12, UR8, R22 ;  /* 0x000000080c167c25 */ /* 0x000fc8000f8e0016 */
[----:B-1----:R-:W-:Y:S01]  /*1000*/  IMAD R6, R13, R4, RZ ;  /* 0x000000040d067224 */ /* 0x002fe200078e02ff */
[----:B------:R-:W-:Y:S01]  /*1010*/  IADD3 R23, R23, R17, RZ ;  /* 0x0000001117177210 */ /* 0x000fe20007ffe0ff */
[-C--:B---3--:R-:W-:Y:S02]  /*1020*/  IMAD R15, R15, R2.reuse, RZ ;  /* 0x000000020f0f7224 */ /* 0x088fe400078e02ff */
[----:B------:R-:W-:-:S04]  /*1030*/  IMAD.WIDE.U32 R18, R12, R2, R18 ;  /* 0x000000020c127225 */ /* 0x000fc800078e0012 */
[----:B------:R-:W-:Y:S02]  /*1040*/  IMAD R3, R12, R3, R15 ;  /* 0x000000030c037224 */ /* 0x000fe400078e020f */
[----:B------:R-:W-:-:S04]  /*1050*/  IMAD.WIDE.U32 R16, R10, R4, R22 ;  /* 0x000000040a107225 */ /* 0x000fc800078e0016 */
[----:B------:R-:W-:Y:S02]  /*1060*/  IMAD R6, R10, R5, R6 ;  /* 0x000000050a067224 */ /* 0x000fe400078e0206 */
[----:B------:R-:W-:Y:S01]  /*1070*/  IMAD.IADD R5, R19, 0x1, R3 ;  /* 0x0000000113057824 */ /* 0x000fe200078e0203 */
[----:B------:R-:W-:Y:S02]  /*1080*/  MOV R3, R10 ;  /* 0x0000000a00037202 */ /* 0x000fe40000000f00 */
[----:B------:R-:W-:-:S07]  /*1090*/  IADD3 R4, R17, R6, RZ ;  /* 0x0000000611047210 */ /* 0x000fce0007ffe0ff */
.L_x_1519:
[----:B--2---:R-:W-:Y:S01]  /*10a0*/  SHF.R.S32.HI R23, RZ, 0x1f, R20 ;  /* 0x0000001fff177819 */ /* 0x004fe20000011414 */
[----:B------:R-:W-:Y:S01]  /*10b0*/  ULDC.64 UR4, c[0x0][0x228] ;  /* 0x00008a0000047ab9 */ /* 0x000fe20000000a00 */
[----:B------:R-:W-:Y:S01]  /*10c0*/  SHF.R.S32.HI R30, RZ, 0x1f, R11 ;  /* 0x0000001fff1e7819 */ /* 0x000fe2000001140b */
[----:B------:R-:W-:Y:S01]  /*10d0*/  ULDC.64 UR10, c[0x0][0x268] ;  /* 0x00009a00000a7ab9 */ /* 0x000fe20000000a00 */
[CC--:B------:R-:W-:Y:S01]  /*10e0*/  LEA.HI R17, R23.reuse, R20.reuse, RZ, 0x2 ;  /* 0x0000001417117211 */ /* 0x0c0fe200078f10ff */
[----:B------:R-:W1:Y:S01]  /*10f0*/  S2UR UR19, SR_CgaCtaId ;  /* 0x00000000001379c3 */ /* 0x000e620000008800 */
[CC--:B------:R-:W-:Y:S01]  /*1100*/  LEA.HI R10, R23.reuse, R20.reuse, RZ, 0x3 ;  /* 0x00000014170a7211 */ /* 0x0c0fe200078f18ff */
[----:B------:R-:W-:Y:S01]  /*1110*/  IMAD R30, R30, UR4, RZ ;  /* 0x000000041e1e7c24 */ /* 0x000fe2000f8e02ff */
[----:B------:R-:W-:Y:S01]  /*1120*/  LEA.HI R12, R23, R20, RZ, 0x4 ;  /* 0x00000014170c7211 */ /* 0x000fe200078f20ff */
[----:B------:R-:W-:Y:S01]  /*1130*/  ULDC.64 UR12, c[0x0][0x210] ;  /* 0x00008400000c7ab9 */ /* 0x000fe20000000a00 */
[----:B------:R-:W-:Y:S01]  /*1140*/  LOP3.LUT R7, R17, 0xfffffffc, RZ, 0xc0, !PT ;  /* 0xfffffffc11077812 */ /* 0x000fe200078ec0ff */
[----:B------:R-:W-:Y:S01]  /*1150*/  IMAD R30, R11, UR5, R30 ;  /* 0x000000050b1e7c24 */ /* 0x000fe2000f8e021e */
[----:B------:R-:W-:Y:S01]  /*1160*/  SHF.R.S32.HI R15, RZ, 0x3, R10 ;  /* 0x00000003ff0f7819 */ /* 0x000fe2000001140a */
[----:B------:R-:W-:Y:S01]  /*1170*/  USHF.L.U32 UR18, UR6, 0x6, URZ ;  /* 0x0000000606127899 */ /* 0x000fe2000800063f */
[----:B------:R-:W-:Y:S01]  /*1180*/  LOP3.LUT R19, R10, 0xfffffff8, RZ, 0xc0, !PT ;  /* 0xfffffff80a137812 */ /* 0x000fe200078ec0ff */
[C---:B------:R-:W-:Y:S01]  /*1190*/  IMAD.IADD R26, R20.reuse, 0x1, -R7 ;  /* 0x00000001141a7824 */ /* 0x040fe200078e0a07 */
[----:B------:R-:W-:Y:S01]  /*11a0*/  SHF.R.S32.HI R28, RZ, 0x4, R12 ;  /* 0x00000004ff1c7819 */ /* 0x000fe2000001140c */
[----:B------:R-:W-:Y:S01]  /*11b0*/  IMAD.SHL.U32 R15, R15, 0x40, RZ ;  /* 0x000000400f0f7824 */ /* 0x000fe200078e00ff */
[----:B------:R-:W-:Y:S01]  /*11c0*/  SHF.R.S32.HI R24, RZ, 0x2, R17 ;  /* 0x00000002ff187819 */ /* 0x000fe20000011411 */
[----:B------:R-:W-:Y:S01]  /*11d0*/  IMAD.IADD R19, R20, 0x1, -R19 ;  /* 0x0000000114137824 */ /* 0x000fe200078e0a13 */
[----:B------:R-:W-:Y:S01]  /*11e0*/  LEA.HI R7, R12, R28, RZ, 0x1 ;  /* 0x0000001c0c077211 */ /* 0x000fe200078f08ff */
[----:B------:R-:W-:Y:S01]  /*11f0*/  IMAD.SHL.U32 R26, R26, 0x8, RZ ;  /* 0x000000081a1a7824 */ /* 0x000fe200078e00ff */
[----:B------:R-:W-:Y:S01]  /*1200*/  LOP3.LUT R15, R15, 0xc0, RZ, 0xc0, !PT ;  /* 0x000000c00f0f7812 */ /* 0x000fe200078ec0ff */
[----:B------:R-:W-:Y:S01]  /*1210*/  IMAD.SHL.U32 R153, R20, 0x2, RZ ;  /* 0x0000000214997824 */ /* 0x000fe200078e00ff */
[----:B------:R-:W-:-:S02]  /*1220*/  LOP3.LUT R7, R7, 0xfffffffe, RZ, 0xc0, !PT ;  /* 0xfffffffe07077812 */ /* 0x000fc400078ec0ff */
[----:B------:R-:W-:Y:S02]  /*1230*/  LEA.HI R17, R17, R24, RZ, 0x1 ;  /* 0x0000001811117211 */ /* 0x000fe400078f08ff */
[----:B------:R-:W-:Y:S01]  /*1240*/  LEA.HI R6, R19, R19, RZ, 0x1 ;  /* 0x0000001313067211 */ /* 0x000fe200078f08ff */
[----:B------:R-:W-:Y:S01]  /*1250*/  IMAD.IADD R7, R28, 0x1, -R7 ;  /* 0x000000011c077824 */ /* 0x000fe200078e0a07 */
[----:B------:R-:W-:Y:S02]  /*1260*/  LOP3.LUT R27, R15, 0x18, R26, 0xf8, !PT ;  /* 0x000000180f1b7812 */ /* 0x000fe400078ef81a */
[----:B------:R-:W-:Y:S02]  /*1270*/  SHF.R.U32.HI R22, RZ, 0x3, R15 ;  /* 0x00000003ff167819 */ /* 0x000fe4000001160f */
[----:B------:R-:W-:Y:S02]  /*1280*/  LEA.HI R23, R23, R20, RZ, 0x5 ;  /* 0x0000001417177211 */ /* 0x000fe400078f28ff */
[----:B------:R-:W-:-:S02]  /*1290*/  LOP3.LUT R17, R17, 0x7fffffe, RZ, 0xc0, !PT ;  /* 0x07fffffe11117812 */ /* 0x000fc400078ec0ff */
[----:B------:R-:W-:Y:S02]  /*12a0*/  LOP3.LUT R2, R6, 0x3fffffe, RZ, 0xc0, !PT ;  /* 0x03fffffe06027812 */ /* 0x000fe400078ec0ff */
[----:B------:R-:W-:Y:S01]  /*12b0*/  LOP3.LUT R28, R27, R22, RZ, 0x3c, !PT ;  /* 0x000000161b1c7212 */ /* 0x000fe200078e3cff */
[----:B------:R-:W-:Y:S01]  /*12c0*/  IMAD.IADD R17, R24, 0x1, -R17 ;  /* 0x0000000118117824 */ /* 0x000fe200078e0a11 */
[C---:B------:R-:W-:Y:S01]  /*12d0*/  IADD3 R18, P0, R26.reuse, R18, RZ ;  /* 0x000000121a127210 */ /* 0x040fe20007f1e0ff */
[----:B------:R-:W-:Y:S01]  /*12e0*/  IMAD.IADD R2, R19, 0x1, -R2 ;  /* 0x0000000113027824 */ /* 0x000fe200078e0a02 */
[----:B------:R-:W-:Y:S02]  /*12f0*/  SHF.R.S32.HI R27, RZ, 0x1f, R26 ;  /* 0x0000001fff1b7819 */ /* 0x000fe4000001141a */
[----:B------:R-:W-:Y:S01]  /*1300*/  IADD3 R32, P1, R26, R16, RZ ;  /* 0x000000101a207210 */ /* 0x000fe20007f3e0ff */
[----:B------:R-:W-:Y:S01]  /*1310*/  IMAD R16, R13, UR10, RZ ;  /* 0x0000000a0d107c24 */ /* 0x000fe2000f8e02ff */
[----:B------:R-:W-:Y:S01]  /*1320*/  SHF.R.S32.HI R22, RZ, 0x5, R23 ;  /* 0x00000005ff167819 */ /* 0x000fe20000011417 */
[C---:B------:R-:W-:Y:S01]  /*1330*/  IMAD.X R19, R27.reuse, 0x1, R5, P0 ;  /* 0x000000011b137824 */ /* 0x040fe200000e0605 */
[----:B------:R-:W-:Y:S01]  /*1340*/  SHF.R.S32.HI R25, RZ, 0x1f, R24 ;  /* 0x0000001fff197819 */ /* 0x000fe20000011418 */
[----:B------:R-:W-:Y:S01]  /*1350*/  IMAD.X R33, R27, 0x1, R4, P1 ;  /* 0x000000011b217824 */ /* 0x000fe200008e0604 */
[----:B------:R-:W-:Y:S01]  /*1360*/  IADD3 R9, P0, R24, R9, RZ ;  /* 0x0000000918097210 */ /* 0x000fe20007f1e0ff */
[----:B------:R-:W2:Y:S01]  /*1370*/  LDC.64 R4, c[0x0][0x240] ;  /* 0x00009000ff047b82 */ /* 0x000ea20000000a00 */
[----:B------:R-:W-:Y:S01]  /*1380*/  IMAD R17, R22, 0x8, R17 ;  /* 0x0000000816117824 */ /* 0x000fe200078e0211 */
[----:B------:R-:W-:Y:S01]  /*1390*/  SHF.R.S32.HI R6, RZ, 0x1, R6 ;  /* 0x00000001ff067819 */ /* 0x000fe20000011406 */
[----:B------:R-:W-:Y:S01]  /*13a0*/  IMAD.WIDE.U32 R26, R11, UR4, R26 ;  /* 0x000000040b1a7c25 */ /* 0x000fe2000f8e001a */
[----:B------:R-:W-:Y:S01]  /*13b0*/  ULDC.64 UR4, c[0x0][0x258] ;  /* 0x0000960000047ab9 */ /* 0x000fe20000000a00 */
[----:B------:R-:W-:-:S02]  /*13c0*/  LOP3.LUT R23, R23, 0xffffffe0, RZ, 0xc0, !PT ;  /* 0xffffffe017177812 */ /* 0x000fc400078ec0ff */
[----:B------:R-:W-:Y:S01]  /*13d0*/  IMAD.U32 R28, R17, 0x20, R28 ;  /* 0x00000020111c7824 */ /* 0x000fe200078e001c */
[----:B------:R-:W-:Y:S01]  /*13e0*/  LOP3.LUT R17, R12, 0xfffffff0, RZ, 0xc0, !PT ;  /* 0xfffffff00c117812 */ /* 0x000fe200078ec0ff */
[C---:B------:R-:W-:Y:S02]  /*13f0*/  IMAD R11, R3.reuse, UR11, R16 ;  /* 0x0000000b030b7c24 */ /* 0x040fe4000f8e0210 */
[----:B------:R-:W-:Y:S01]  /*1400*/  IMAD.WIDE.U32 R18, R3, UR10, R18 ;  /* 0x0000000a03127c25 */ /* 0x000fe2000f8e0012 */
[----:B------:R-:W-:Y:S01]  /*1410*/  SHF.R.S32.HI R3, RZ, 0x1f, R8 ;  /* 0x0000001fff037819 */ /* 0x000fe20000011408 */
[----:B------:R-:W-:Y:S02]  /*1420*/  ULDC.64 UR10, c[0x0][0x250] ;  /* 0x00009400000a7ab9 */ /* 0x000fe40000000a00 */
[----:B------:R-:W-:Y:S02]  /*1430*/  IMAD.IADD R150, R20, 0x1, -R17 ;  /* 0x0000000114967824 */ /* 0x000fe400078e0a11 */
[----:B------:R-:W-:-:S02]  /*1440*/  IMAD R13, R25, UR6, RZ ;  /* 0x00000006190d7c24 */ /* 0x000fc4000f8e02ff */
[----:B------:R-:W-:Y:S01]  /*1450*/  IMAD.IADD R27, R27, 0x1, R30 ;  /* 0x000000011b1b7824 */ /* 0x000fe200078e021e */
[----:B------:R-:W-:Y:S01]  /*1460*/  LEA.HI R12, R150, R150, RZ, 0x1 ;  /* 0x00000096960c7211 */ /* 0x000fe200078f08ff */
[----:B------:R-:W-:Y:S02]  /*1470*/  IMAD R3, R3, UR4, RZ ;  /* 0x0000000403037c24 */ /* 0x000fe4000f8e02ff */
[----:B------:R-:W-:Y:S01]  /*1480*/  IMAD.WIDE R14, R14, 0x40, R24 ;  /* 0x000000400e0e7825 */ /* 0x000fe200078e0218 */
[--C-:B------:R-:W-:Y:S02]  /*1490*/  SHF.R.S32.HI R16, RZ, 0x1, R12.reuse ;  /* 0x00000001ff107819 */ /* 0x100fe4000001140c */
[----:B------:R-:W-:Y:S01]  /*14a0*/  SHF.R.S32.HI R17, RZ, 0x1f, R12 ;  /* 0x0000001fff117819 */ /* 0x000fe2000001140c */
[----:B------:R-:W-:Y:S02]  /*14b0*/  IMAD.X R0, R25, 0x1, R0, P0 ;  /* 0x0000000119007824 */ /* 0x000fe400000e0600 */
[C---:B------:R-:W-:Y:S01]  /*14c0*/  IMAD R13, R24.reuse, UR7, R13 ;  /* 0x00000007180d7c24 */ /* 0x040fe2000f8e020d */
[----:B------:R-:W-:Y:S01]  /*14d0*/  LEA.HI R17, R17, R16, RZ, 0x2 ;  /* 0x0000001011117211 */ /* 0x000fe200078f10ff */
[----:B------:R-:W-:-:S03]  /*14e0*/  IMAD.WIDE.U32 R32, R24, UR6, R32 ;  /* 0x0000000618207c25 */ /* 0x000fc6000f8e0020 */
[----:B------:R-:W-:Y:S01]  /*14f0*/  LOP3.LUT R17, R17, 0xfffffffc, RZ, 0xc0, !PT ;  /* 0xfffffffc11117812 */ /* 0x000fe200078ec0ff */
[C---:B------:R-:W-:Y:S02]  /*1500*/  IMAD R3, R8.reuse, UR5, R3 ;  /* 0x0000000508037c24 */ /* 0x040fe4000f8e0203 */
[----:B------:R-:W-:Y:S01]  /*1510*/  IMAD.WIDE.U32 R24, R8, UR4, R26 ;  /* 0x0000000408187c25 */ /* 0x000fe2000f8e001a */
[----:B------:R-:W-:Y:S02]  /*1520*/  ULDC.64 UR4, c[0x0][0x218] ;  /* 0x0000860000047ab9 */ /* 0x000fe40000000a00 */
[----:B------:R-:W-:Y:S01]  /*1530*/  LEA R238, P0, R32, UR4, 0x1 ;  /* 0x0000000420ee7c11 */ /* 0x000fe2000f8008ff */
[----:B--2---:R-:W-:Y:S02]  /*1540*/  IMAD R8, R15, R4, RZ ;  /* 0x000000040f087224 */ /* 0x004fe400078e02ff */
[----:B------:R-:W-:Y:S02]  /*1550*/  IMAD.IADD R25, R25, 0x1, R3 ;  /* 0x0000000119197824 */ /* 0x000fe400078e0203 */
[----:B------:R-:W-:-:S02]  /*1560*/  IMAD.IADD R13, R33, 0x1, R13 ;  /* 0x00000001210d7824 */ /* 0x000fc400078e020d */
[C---:B------:R-:W-:Y:S02]  /*1570*/  IMAD R8, R14.reuse, R5, R8 ;  /* 0x000000050e087224 */ /* 0x040fe400078e0208 */
[----:B------:R-:W-:Y:S01]  /*1580*/  IMAD.WIDE.U32 R14, R14, R4, R24 ;  /* 0x000000040e0e7225 */ /* 0x000fe200078e0018 */
[----:B------:R-:W-:Y:S01]  /*1590*/  LEA.HI.X R237, R32, UR5, R13, 0x1, P0 ;  /* 0x0000000520ed7c11 */ /* 0x000fe200080f0c0d */
[----:B------:R-:W-:Y:S02]  /*15a0*/  UMOV UR5, 0x400 ;  /* 0x0000040000057882 */ /* 0x000fe40000000000 */
[----:B------:R-:W-:Y:S01]  /*15b0*/  IMAD.IADD R3, R16, 0x1, -R17 ;  /* 0x0000000110037824 */ /* 0x000fe200078e0a11 */
[----:B------:R-:W-:Y:S01]  /*15c0*/  LEA R16, P0, R14, UR12, 0x1 ;  /* 0x0000000c0e107c11 */ /* 0x000fe2000f8008ff */
[----:B------:R-:W-:Y:S01]  /*15d0*/  IMAD.IADD R8, R15, 0x1, R8 ;  /* 0x000000010f087824 */ /* 0x000fe200078e0208 */
[----:B-1----:R-:W-:Y:S01]  /*15e0*/  ULEA UR5, UR19, UR5, 0x18 ;  /* 0x0000000513057291 */ /* 0x002fe2000f8ec03f */
[----:B------:R-:W-:Y:S01]  /*15f0*/  IMAD.IADD R19, R19, 0x1, R11 ;  /* 0x0000000113137824 */ /* 0x000fe200078e020b */
[----:B------:R-:W-:Y:S01]  /*1600*/  USHF.L.U64.HI UR19, UR6, 0x6, UR7 ;  /* 0x0000000606137899 */ /* 0x000fe20008010207 */
[----:B------:R-:W-:Y:S01]  /*1610*/  IMAD R0, R0, UR10, RZ ;  /* 0x0000000a00007c24 */ /* 0x000fe2000f8e02ff */
[----:B------:R-:W-:Y:S01]  /*1620*/  LEA.HI.X R17, R14, UR13, R8, 0x1, P0 ;  /* 0x0000000d0e117c11 */ /* 0x000fe200080f0c08 */
[C---:B------:R-:W-:Y:S01]  /*1630*/  IMAD.WIDE.U32 R18, R9.reuse, UR10, R18 ;  /* 0x0000000a09127c25 */ /* 0x040fe2000f8e0012 */
[----:B------:R-:W-:Y:S01]  /*1640*/  IADD3 R8, P0, R238, UR18, RZ ;  /* 0x00000012ee087c10 */ /* 0x000fe2000ff1e0ff */
[----:B------:R-:W-:Y:S01]  /*1650*/  ULDC.64 UR12, c[0x0][0x220] ;  /* 0x00008800000c7ab9 */ /* 0x000fe20000000a00 */
[----:B------:R-:W-:Y:S01]  /*1660*/  LEA R241, R28, UR5, 0x1 ;  /* 0x000000051cf17c11 */ /* 0x000fe2000f8e08ff */
[----:B------:R-:W-:Y:S01]  /*1670*/  IMAD R0, R9, UR11, R0 ;  /* 0x0000000b09007c24 */ /* 0x000fe2000f8e0200 */
[----:B------:R-:W-:Y:S01]  /*1680*/  IADD3.X R9, R237, UR19, RZ, P0, !PT ;  /* 0x00000013ed097c10 */ /* 0x000fe200087fe4ff */
[----:B------:R-:W-:Y:S01]  /*1690*/  IMAD.MOV.U32 R236, RZ, RZ, R238 ;  /* 0x000000ffffec7224 */ /* 0x000fe200078e00ee */
[----:B------:R-:W-:Y:S01]  /*16a0*/  IADD3 R28, P0, R8, UR18, RZ ;  /* 0x00000012081c7c10 */ /* 0x000fe2000ff1e0ff */
[----:B------:R-:W-:Y:S01]  /*16b0*/  @!PT LDS RZ, [RZ] ;  /* 0x00000000fffff984 */ /* 0x000fe20000000800 */
[----:B------:R-:W-:Y:S01]  /*16c0*/  @!PT LDS RZ, [RZ] ;  /* 0x00000000fffff984 */ /* 0x000fe20000000800 */
[----:B------:R-:W-:Y:S01]  /*16d0*/  @!PT LDS RZ, [RZ] ;  /* 0x00000000fffff984 */ /* 0x000fe20000000800 */
[----:B------:R1:W-:Y:S01]  /*16e0*/  LDGSTS.E.BYPASS.LTC128B.128 [R241], desc[UR16][R16.64] ;  /* 0x0000000010f17fae */ /* 0x0003e2000b901d50 */
[----:B------:R-:W-:Y:S01]  /*16f0*/  LEA R14, P1, R4, R16, 0x6 ;  /* 0x00000010040e7211 */ /* 0x000fe200078230ff */
[----:B------:R-:W-:Y:S01]  /*1700*/  USHF.L.U64.HI UR11, UR10, 0x6, UR11 ;  /* 0x000000060a0b7899 */ /* 0x000fe2000801020b */
[----:B------:R-:W-:Y:S01]  /*1710*/  IADD3.X R29, R9, UR19, RZ, P0, !PT ;  /* 0x00000013091d7c10 */ /* 0x000fe200087fe4ff */
[----:B------:R-:W-:Y:S01]  /*1720*/  UIADD3 UR4, UR5, 0x1000, URZ ;  /* 0x0000100005047890 */ /* 0x000fe2000fffe03f */
[----:B------:R-:W-:-:S02]  /*1730*/  IADD3 R30, P0, R28, UR18, RZ ;  /* 0x000000121c1e7c10 */ /* 0x000fc4000ff1e0ff */
[----:B------:R-:W-:Y:S01]  /*1740*/  LEA.HI.X R15, R4, R17, R5, 0x6, P1 ;  /* 0x00000011040f7211 */ /* 0x000fe200008f3405 */
[----:B------:R-:W-:Y:S01]  /*1750*/  IMAD.SHL.U32 R4, R6, 0x40, RZ ;  /* 0x0000004006047824 */ /* 0x000fe200078e00ff */
[----:B------:R-:W-:Y:S02]  /*1760*/  IADD3.X R31, R29, UR19, RZ, P0, !PT ;  /* 0x000000131d1f7c10 */ /* 0x000fe400087fe4ff */
[----:B------:R-:W-:Y:S01]  /*1770*/  IADD3 R26, P0, R30, UR18, RZ ;  /* 0x000000121e1a7c10 */ /* 0x000fe2000ff1e0ff */
[----:B------:R2:W-:Y:S01]  /*1780*/  LDGSTS.E.BYPASS.LTC128B.128 [R241+0x800], desc[UR16][R14.64] ;  /* 0x008000000ef17fae */ /* 0x0005e2000b901d50 */
[----:B------:R-:W-:Y:S02]  /*1790*/  SHF.R.S32.HI R11, RZ, 0x1f, R150 ;  /* 0x0000001fff0b7819 */ /* 0x000fe40000011496 */
[----:B------:R-:W-:Y:S01]  /*17a0*/  IADD3.X R27, R31, UR19, RZ, P0, !PT ;  /* 0x000000131f1b7c10 */ /* 0x000fe200087fe4ff */
[----:B------:R-:W-:Y:S01]  /*17b0*/  LDGSTS.E.BYPASS.LTC128B.128 [R241+0x1000], desc[UR16][R236.64] ;  /* 0x01000000ecf17fae */ /* 0x000fe2000b901d50 */
[----:B------:R-:W-:-:S02]  /*17c0*/  IADD3 R24, P0, R26, UR18, RZ ;  /* 0x000000121a187c10 */ /* 0x000fc4000ff1e0ff */
[----:B------:R-:W-:Y:S01]  /*17d0*/  LOP3.LUT P1, RZ, R3, 0x2, RZ, 0xc0, !PT ;  /* 0x0000000203ff7812 */ /* 0x000fe2000782c0ff */
[----:B------:R3:W-:Y:S01]  /*17e0*/  LDGSTS.E.BYPASS.LTC128B.128 [R241+0x1800], desc[UR16][R8.64] ;  /* 0x0180000008f17fae */ /* 0x0007e2000b901d50 */
[----:B------:R-:W-:-:S03]  /*17f0*/  IADD3.X R25, R27, UR19, RZ, P0, !PT ;  /* 0x000000131b197c10 */ /* 0x000fc600087fe4ff */
[----:B------:R-:W-:Y:S01]  /*1800*/  LDGSTS.E.BYPASS.LTC128B.128 [R241+0x2000], desc[UR16][R28.64] ;  /* 0x020000001cf17fae */ /* 0x000fe2000b901d50 */
[----:B-1----:R-:W-:-:S03]  /*1810*/  IADD3 R16, P0, R24, UR18, RZ ;  /* 0x0000001218107c10 */ /* 0x002fc6000ff1e0ff */
[----:B------:R-:W-:Y:S01]  /*1820*/  LDGSTS.E.BYPASS.LTC128B.128 [R241+0x2800], desc[UR16][R30.64] ;  /* 0x028000001ef17fae */ /* 0x000fe2000b901d50 */
[----:B------:R-:W-:-:S03]  /*1830*/  IADD3.X R17, R25, UR19, RZ, P0, !PT ;  /* 0x0000001319117c10 */ /* 0x000fc600087fe4ff */
[----:B------:R-:W-:Y:S04]  /*1840*/  LDGSTS.E.BYPASS.LTC128B.128 [R241+0x3000], desc[UR16][R26.64] ;  /* 0x030000001af17fae */ /* 0x000fe8000b901d50 */
[----:B------:R-:W-:Y:S01]  /*1850*/  LDGSTS.E.BYPASS.LTC128B.128 [R241+0x3800], desc[UR16][R24.64] ;  /* 0x0380000018f17fae */ /* 0x000fe2000b901d50 */
[----:B--2---:R-:W-:-:S03]  /*1860*/  IADD3 R14, P0, R16, UR18, RZ ;  /* 0x00000012100e7c10 */ /* 0x004fc6000ff1e0ff */
[----:B------:R1:W-:Y:S01]  /*1870*/  LDGSTS.E.BYPASS.LTC128B.128 [R241+0x4000], desc[UR16][R16.64] ;  /* 0x0400000010f17fae */ /* 0x0003e2000b901d50 */
[----:B------:R-:W-:Y:S02]  /*1880*/  IADD3.X R15, R17, UR19, RZ, P0, !PT ;  /* 0x00000013110f7c10 */ /* 0x000fe400087fe4ff */
[----:B------:R-:W-:Y:S01]  /*1890*/  LEA R244, P0, R18, UR12, 0x1 ;  /* 0x0000000c12f47c11 */ /* 0x000fe2000f8008ff */
[----:B------:R-:W-:Y:S01]  /*18a0*/  USHF.L.U32 UR12, UR10, 0x6, URZ ;  /* 0x000000060a0c7899 */ /* 0x000fe2000800063f */
[----:B---3--:R-:W-:Y:S01]  /*18b0*/  LOP3.LUT R9, R4, 0xc0, RZ, 0xc0, !PT ;  /* 0x000000c004097812 */ /* 0x008fe200078ec0ff */
[----:B------:R2:W-:Y:S03]  /*18c0*/  LDGSTS.E.BYPASS.LTC128B.128 [R241+0x4800], desc[UR16][R14.64] ;  /* 0x048000000ef17fae */ /* 0x0005e6000b901d50 */
[----:B------:R-:W-:Y:S01]  /*18d0*/  LOP3.LUT R5, R9, 0x8, R10, 0xf8, !PT ;  /* 0x0000000809057812 */ /* 0x000fe200078ef80a */
[----:B------:R-:W0:Y:S01]  /*18e0*/  LDGDEPBAR ;  /* 0x00000000000079af */ /* 0x000e220000000000 */
[----:B------:R-:W-:Y:S01]  /*18f0*/  SHF.R.U32.HI R4, RZ, 0x3, R9 ;  /* 0x00000003ff047819 */ /* 0x000fe20000011609 */
[----:B------:R-:W-:-:S03]  /*1900*/  IMAD.IADD R9, R19, 0x1, R0 ;  /* 0x0000000113097824 */ /* 0x000fc600078e0200 */
[----:B------:R-:W-:Y:S01]  /*1910*/  LOP3.LUT R0, R5, R4, RZ, 0x3c, !PT ;  /* 0x0000000405007212 */ /* 0x000fe200078e3cff */
[----:B------:R-:W-:Y:S01]  /*1920*/  IMAD.SHL.U32 R4, R3, 0x40, RZ ;  /* 0x0000004003047824 */ /* 0x000fe200078e00ff */
[----:B------:R-:W-:Y:S01]  /*1930*/  LEA.HI.X R245, R18, UR13, R9, 0x1, P0 ;  /* 0x0000000d12f57c11 */ /* 0x000fe200080f0c09 */
[C---:B------:R-:W-:Y:S01]  /*1940*/  IMAD R5, R7.reuse, 0x8, R2 ;  /* 0x0000000807057824 */ /* 0x040fe200078e0202 */
[----:B------:R-:W-:Y:S01]  /*1950*/  LOP3.LUT R9, R12, 0x7fffffe, RZ, 0xc0, !PT ;  /* 0x07fffffe0c097812 */ /* 0x000fe200078ec0ff */
[----:B------:R-:W-:Y:S01]  /*1960*/  IMAD.SHL.U32 R7, R7, 0x8, RZ ;  /* 0x0000000807077824 */ /* 0x000fe200078e00ff */
[----:B------:R-:W-:Y:S01]  /*1970*/  IADD3 R8, P0, R244, UR12, RZ ;  /* 0x0000000cf4087c10 */ /* 0x000fe2000ff1e0ff */
[----:B------:R-:W-:Y:S01]  /*1980*/  IMAD.U32 R0, R5, 0x20, R0 ;  /* 0x0000002005007824 */ /* 0x000fe200078e0000 */
[----:B------:R-:W-:Y:S01]  /*1990*/  LOP3.LUT R2, R4, 0xc0, RZ, 0xc0, !PT ;  /* 0x000000c004027812 */ /* 0x000fe200078ec0ff */
[----:B------:R-:W-:Y:S01]  /*19a0*/  IMAD.MOV.U32 R3, RZ, RZ, 0x20 ;  /* 0x00000020ff037424 */ /* 0x000fe200078e00ff */
[----:B------:R-:W-:Y:S01]  /*19b0*/  LEA.HI R4, R11, R150, RZ, 0x3 ;  /* 0x000000960b047211 */ /* 0x000fe200078f18ff */
[----:B------:R-:W-:Y:S01]  /*19c0*/  IMAD.IADD R150, R150, 0x1, -R9 ;  /* 0x0000000196967824 */ /* 0x000fe200078e0a09 */
[----:B------:R-:W-:-:S02]  /*19d0*/  IADD3.X R9, R245, UR11, RZ, P0, !PT ;  /* 0x0000000bf5097c10 */ /* 0x000fc400087fe4ff */
[----:B------:R-:W-:Y:S01]  /*19e0*/  IADD3 R18, P0, R8, UR12, RZ ;  /* 0x0000000c08127c10 */ /* 0x000fe2000ff1e0ff */
[----:B------:R-:W-:Y:S01]  /*19f0*/  IMAD.SHL.U32 R4, R4, 0x20, RZ ;  /* 0x0000002004047824 */ /* 0x000fe200078e00ff */
[----:B------:R-:W-:Y:S02]  /*1a00*/  LOP3.LUT R7, R2, 0x8, R7, 0xf8, !PT ;  /* 0x0000000802077812 */ /* 0x000fe400078ef807 */
[----:B------:R-:W-:Y:S01]  /*1a10*/  IADD3.X R19, R9, UR11, RZ, P0, !PT ;  /* 0x0000000b09137c10 */ /* 0x000fe200087fe4ff */
[----:B------:R-:W-:-:S04]  /*1a20*/  DEPBAR.LE SB0, 0x0 ;  /* 0x000080000000791a */ /* 0x000fc80000000000 */
[----:B------:R-:W-:Y:S01]  /*1a30*/  BAR.SYNC.DEFER_BLOCKING 0x0 ;  /* 0x0000000000007b1d */ /* 0x000fe20000010000 */
[----:B-1----:R-:W-:Y:S02]  /*1a40*/  IADD3 R16, P0, R18, UR12, RZ ;  /* 0x0000000c12107c10 */ /* 0x002fe4000ff1e0ff */
[----:B------:R-:W-:Y:S02]  /*1a50*/  LOP3.LUT R151, R4, 0xffffff00, RZ, 0xc0, !PT ;  /* 0xffffff0004977812 */ /* 0x000fe400078ec0ff */
[----:B------:R-:W-:Y:S02]  /*1a60*/  IADD3.X R17, R19, UR11, RZ, P0, !PT ;  /* 0x0000000b13117c10 */ /* 0x000fe400087fe4ff */
[----:B------:R-:W-:Y:S01]  /*1a70*/  IADD3 R10, P0, R16, UR12, RZ ;  /* 0x0000000c100a7c10 */ /* 0x000fe2000ff1e0ff */
[C---:B------:R-:W-:Y:S01]  /*1a80*/  IMAD R5, R22.reuse, 0x200, R151 ;  /* 0x0000020016057824 */ /* 0x040fe200078e0297 */
[----:B------:R-:W-:Y:S01]  /*1a90*/  SHF.R.U32.HI R2, RZ, 0x3, R2 ;  /* 0x00000003ff027819 */ /* 0x000fe20000011602 */
[----:B------:R-:W-:Y:S01]  /*1aa0*/  IMAD R22, R22, 0x10, R21 ;  /* 0x0000001016167824 */ /* 0x000fe200078e0215 */
[----:B------:R-:W-:Y:S01]  /*1ab0*/  IADD3.X R11, R17, UR11, RZ, P0, !PT ;  /* 0x0000000b110b7c10 */ /* 0x000fe200087fe4ff */
[----:B------:R-:W-:Y:S01]  /*1ac0*/  IMAD R5, R150, 0x20, R5 ;  /* 0x0000002096057824 */ /* 0x000fe200078e0205 */
[----:B--2---:R-:W-:Y:S01]  /*1ad0*/  IADD3 R14, P0, R10, UR12, RZ ;  /* 0x0000000c0a0e7c10 */ /* 0x004fe2000ff1e0ff */
[----:B------:R-:W-:Y:S01]  /*1ae0*/  IMAD R151, R150, 0x20, R151 ;  /* 0x0000002096977824 */ /* 0x000fe200078e0297 */
[----:B------:R-:W-:-:S02]  /*1af0*/  LOP3.LUT R2, R7, R2, RZ, 0x3c, !PT ;  /* 0x0000000207027212 */ /* 0x000fc400078e3cff */
[----:B------:R-:W-:Y:S02]  /*1b00*/  IADD3.X R15, R11, UR11, RZ, P0, !PT ;  /* 0x0000000b0b0f7c10 */ /* 0x000fe400087fe4ff */
[----:B------:R-:W-:Y:S01]  /*1b10*/  IADD3 R12, P0, R14, UR12, RZ ;  /* 0x0000000c0e0c7c10 */ /* 0x000fe2000ff1e0ff */
[----:B------:R-:W-:Y:S01]  /*1b20*/  IMAD.IADD R236, R2, 0x1, R5 ;  /* 0x0000000102ec7824 */ /* 0x000fe200078e0205 */
[----:B------:R-:W-:Y:S02]  /*1b30*/  LEA R28, R0, UR5, 0x1 ;  /* 0x00000005001c7c11 */ /* 0x000fe4000f8e08ff */
[----:B------:R-:W-:Y:S01]  /*1b40*/  IADD3.X R13, R15, UR11, RZ, P0, !PT ;  /* 0x0000000b0f0d7c10 */ /* 0x000fe200087fe4ff */
[----:B------:R-:W-:Y:S01]  /*1b50*/  @!PT LDS RZ, [RZ] ;  /* 0x00000000fffff984 */ /* 0x000fe20000000800 */
[----:B------:R-:W-:Y:S01]  /*1b60*/  @!PT LDS RZ, [RZ] ;  /* 0x00000000fffff984 */ /* 0x000fe20000000800 */
[----:B------:R-:W-:Y:S01]  /*1b70*/  @!PT LDS RZ, [RZ] ;  /* 0x00000000fffff984 */ /* 0x000fe20000000800 */
[----:B------:R-:W-:Y:S01]  /*1b80*/  LDGSTS.E.BYPASS.LTC128B.128 [R241+0x5000], desc[UR16][R244.64] ;  /* 0x05000000f4f17fae */ /* 0x000fe2000b901d50 */
[----:B------:R-:W-:Y:S02]  /*1b90*/  IADD3 R4, P0, R12, UR12, RZ ;  /* 0x0000000c0c047c10 */ /* 0x000fe4000ff1e0ff */
[----:B------:R-:W-:Y:S01]  /*1ba0*/  LEA R236, R236, UR5, 0x1 ;  /* 0x00000005ecec7c11 */ /* 0x000fe2000f8e08ff */
[----:B------:R-:W-:Y:S01]  /*1bb0*/  LDGSTS.E.BYPASS.LTC128B.128 [R241+0x5800], desc[UR16][R8.64] ;  /* 0x0580000008f17fae */ /* 0x000fe2000b901d50 */
[----:B------:R-:W-:-:S02]  /*1bc0*/  IADD3.X R5, R13, UR11, RZ, P0, !PT ;  /* 0x0000000b0d057c10 */ /* 0x000fc400087fe4ff */
[----:B------:R-:W-:Y:S01]  /*1bd0*/  LOP3.LUT P0, RZ, R6, 0x2, RZ, 0xc0, !PT ;  /* 0x0000000206ff7812 */ /* 0x000fe2000780c0ff */
[----:B------:R-:W-:Y:S01]  /*1be0*/  LDGSTS.E.BYPASS.LTC128B.128 [R241+0x6000], desc[UR16][R18.64] ;  /* 0x0600000012f17fae */ /* 0x000fe2000b901d50 */
[----:B------:R-:W-:Y:S01]  /*1bf0*/  LEA R235, R0, UR4, 0x1 ;  /* 0x0000000400eb7c11 */ /* 0x000fe2000f8e08ff */
[----:B------:R-:W-:Y:S01]  /*1c00*/  IMAD.IADD R0, R20, 0x1, -R23 ;  /* 0x0000000114007824 */ /* 0x000fe200078e0a17 */
[----:B------:R-:W-:Y:S01]  /*1c10*/  SEL R3, R3, 0xffffffe0, !P1 ;  /* 0xffffffe003037807 */ /* 0x000fe20004800000 */
[----:B------:R1:W-:Y:S02]  /*1c20*/  LDGSTS.E.BYPASS.LTC128B.128 [R241+0x6800], desc[UR16][R16.64] ;  /* 0x0680000010f17fae */ /* 0x0003e4000b901d50 */
[----:B------:R-:W-:Y:S01]  /*1c30*/  VIADD R233, R235, 0x20 ;  /* 0x00000020ebe97836 */ /* 0x000fe20000000000 */
[----:B------:R-:W-:Y:S01]  /*1c40*/  SHF.R.S32.HI R23, RZ, 0x1f, R0 ;  /* 0x0000001fff177819 */ /* 0x000fe20000011400 */
[----:B------:R2:W-:Y:S01]  /*1c50*/  LDGSTS.E.BYPASS.LTC128B.128 [R241+0x7000], desc[UR16][R10.64] ;  /* 0x070000000af17fae */ /* 0x0005e2000b901d50 */
[----:B------:R-:W-:-:S02]  /*1c60*/  IMAD.IADD R234, R236, 0x1, R3 ;  /* 0x00000001ecea7824 */ /* 0x000fc400078e0203 */
[----:B------:R-:W-:Y:S01]  /*1c70*/  LEA.HI R0, R23, R0, RZ, 0x2 ;  /* 0x0000000017007211 */ /* 0x000fe200078f10ff */
[----:B------:R-:W-:Y:S01]  /*1c80*/  LDGSTS.E.BYPASS.LTC128B.128 [R241+0x7800], desc[UR16][R14.64] ;  /* 0x078000000ef17fae */ /* 0x000fe2000b901d50 */
[----:B------:R-:W-:Y:S02]  /*1c90*/  @P0 VIADD R233, R235, 0xffffffe0 ;  /* 0xffffffe0ebe90836 */ /* 0x000fe40000000000 */
[----:B------:R-:W-:Y:S01]  /*1ca0*/  SHF.R.S32.HI R21, RZ, 0x2, R0 ;  /* 0x00000002ff157819 */ /* 0x000fe20000011400 */
[----:B------:R-:W-:Y:S01]  /*1cb0*/  LDGSTS.E.BYPASS.LTC128B.128 [R241+0x8000], desc[UR16][R12.64] ;  /* 0x080000000cf17fae */ /* 0x000fe2000b901d50 */
[----:B------:R-:W-:Y:S02]  /*1cc0*/  IMAD.SHL.U32 R0, R148, 0x100, RZ ;  /* 0x0000010094007824 */ /* 0x000fe400078e00ff */
[----:B------:R-:W-:Y:S01]  /*1cd0*/  IADD3 R22, R22, 0x1, R21 ;  /* 0x0000000116167810 */ /* 0x000fe20007ffe015 */
[----:B------:R3:W-:Y:S01]  /*1ce0*/  LDGSTS.E.BYPASS.LTC128B.128 [R241+0x8800], desc[UR16][R4.64] ;  /* 0x0880000004f17fae */ /* 0x0007e2000b901d50 */
[C---:B------:R-:W-:Y:S01]  /*1cf0*/  VIADD R230, R233.reuse, 0x400 ;  /* 0x00000400e9e67836 */ /* 0x040fe20000000000 */
[----:B------:R-:W-:Y:S01]  /*1d00*/  LOP3.LUT R153, R0, 0x6, R153, 0xf8, !PT ;  /* 0x0000000600997812 */ /* 0x000fe200078ef899 */
[----:B------:R-:W-:Y:S01]  /*1d10*/  VIADD R229, R233, 0x800 ;  /* 0x00000800e9e57836 */ /* 0x000fe20000000000 */
[----:B------:R-:W-:Y:S01]  /*1d20*/  LDSM.16.M88.4 R140, [R234] ;  /* 0x00000000ea8c783b */ /* 0x000fe20000000200 */
[----:B------:R-:W-:Y:S01]  /*1d30*/  IADD3 R22, R149, -UR15, R22 ;  /* 0x8000000f95167c10 */ /* 0x000fe2000fffe016 */
[----:B------:R-:W-:-:S02]  /*1d40*/  VIADD R228, R233, 0xc00 ;  /* 0x00000c00e9e47836 */ /* 0x000fc40000000000 */
[----:B------:R-:W-:Y:S01]  /*1d50*/  LDSM.16.M88.4 R128, [R28+0x1400] ;  /* 0x001400001c80783b */ /* 0x000fe20000000200 */
[----:B------:R-:W-:Y:S02]  /*1d60*/  VIADD R150, R153, 0xffffff08 ;  /* 0xffffff0899967836 */ /* 0x000fe40000000000 */
[----:B------:R-:W-:Y:S01]  /*1d70*/  VIADD R152, R22, UR14 ;  /* 0x0000000e16987c36 */ /* 0x000fe20008000000 */
[----:B-1----:R-:W-:Y:S01]  /*1d80*/  LDSM.16.M88.4 R16, [R236] ;  /* 0x00000000ec10783b */ /* 0x002fe20000000200 */
[C---:B------:R-:W-:Y:S02]  /*1d90*/  VIADD R227, R233.reuse, 0x1000 ;  /* 0x00001000e9e37836 */ /* 0x040fe40000000000 */
[C---:B------:R-:W-:Y:S01]  /*1da0*/  VIADD R226, R233.reuse, 0x1400 ;  /* 0x00001400e9e27836 */ /* 0x040fe20000000000 */
[----:B--2---:R-:W1:Y:S01]  /*1db0*/  LDSM.16.M88.4 R8, [R28+0x1000] ;  /* 0x001000001c08783b */ /* 0x004e620000000200 */
[C---:B------:R-:W-:Y:S01]  /*1dc0*/  VIMNMX R155, R152.reuse, R149, PT ;  /* 0x00000095989b7248 */ /* 0x040fe20003fe0100 */
[C---:B------:R-:W-:Y:S01]  /*1dd0*/  VIADD R225, R233.reuse, 0x1800 ;  /* 0x00001800e9e17836 */ /* 0x040fe20000000000 */
[----:B------:R-:W-:Y:S01]  /*1de0*/  VIADDMNMX R149, R152, 0x8, R149, PT ;  /* 0x0000000898957846 */ /* 0x000fe20003800195 */
[----:B------:R-:W2:Y:S01]  /*1df0*/  LDSM.16.M88.4 R120, [R28+0x1800] ;  /* 0x001800001c78783b */ /* 0x000ea20000000200 */
[C---:B------:R-:W-:Y:S01]  /*1e00*/  ISETP.GE.AND P4, PT, R150.reuse, R155, PT ;  /* 0x0000009b9600720c */ /* 0x040fe20003f86270 */
[C---:B------:R-:W-:Y:S01]  /*1e10*/  VIADD R224, R233.reuse, 0x1c00 ;  /* 0x00001c00e9e07836 */ /* 0x040fe20000000000 */
[----:B------:R-:W-:Y:S01]  /*1e20*/  ISETP.GE.AND P3, PT, R150, R149, PT ;  /* 0x000000959600720c */ /* 0x000fe20003f66270 */
[----:B------:R-:W4:Y:S01]  /*1e30*/  LDSM.16.M88.4 R112, [R28+0x1c00] ;  /* 0x001c00001c70783b */ /* 0x000f220000000200 */
[----:B------:R-:W-:-:S02]  /*1e40*/  VIADD R223, R233, 0x2000 ;  /* 0x00002000e9df7836 */ /* 0x000fc40000000000 */
[C---:B------:R-:W-:Y:S01]  /*1e50*/  VIADD R222, R233.reuse, 0x2400 ;  /* 0x00002400e9de7836 */ /* 0x040fe20000000000 */
[----:B---3--:R-:W3:Y:S01]  /*1e60*/  LDSM.16.M88.4 R4, [R233] ;  /* 0x00000000e904783b */ /* 0x008ee20000000200 */
[C---:B------:R-:W-:Y:S02]  /*1e70*/  VIADD R221, R233.reuse, 0x2800 ;  /* 0x00002800e9dd7836 */ /* 0x040fe40000000000 */
[C---:B------:R-:W-:Y:S01]  /*1e80*/  VIADD R220, R233.reuse, 0x2c00 ;  /* 0x00002c00e9dc7836 */ /* 0x040fe20000000000 */
[----:B------:R-:W5:Y:S01]  /*1e90*/  LDSM.16.M88.4 R104, [R28+0x2000] ;  /* 0x002000001c68783b */ /* 0x000f620000000200 */
[C---:B------:R-:W-:Y:S02]  /*1ea0*/  VIADD R219, R233.reuse, 0x3000 ;  /* 0x00003000e9db7836 */ /* 0x040fe40000000000 */
[C---:B------:R-:W-:Y:S01]  /*1eb0*/  VIADD R218, R233.reuse, 0x3400 ;  /* 0x00003400e9da7836 */ /* 0x040fe20000000000 */
[----:B------:R-:W5:Y:S01]  /*1ec0*/  LDSM.16.M88.4 R96, [R28+0x2400] ;  /* 0x002400001c60783b */ /* 0x000f620000000200 */
[----:B------:R-:W-:-:S02]  /*1ed0*/  VIADD R217, R233, 0x3800 ;  /* 0x00003800e9d97836 */ /* 0x000fc40000000000 */
[----:B------:R-:W-:Y:S01]  /*1ee0*/  VIADD R216, R233, 0x3c00 ;  /* 0x00003c00e9d87836 */ /* 0x000fe20000000000 */
[----:B------:R-:W5:Y:S04]  /*1ef0*/  LDSM.16.M88.4 R88, [R28+0x2800] ;  /* 0x002800001c58783b */ /* 0x000f680000000200 */
[----:B------:R-:W5:Y:S04]  /*1f00*/  LDSM.16.M88.4 R80, [R28+0x2c00] ;  /* 0x002c00001c50783b */ /* 0x000f680000000200 */
[----:B------:R-:W5:Y:S04]  /*1f10*/  LDSM.16.M88.4 R72, [R28+0x3000] ;  /* 0x003000001c48783b */ /* 0x000f680000000200 */
[----:B------:R-:W5:Y:S04]  /*1f20*/  LDSM.16.M88.4 R64, [R28+0x3400] ;  /* 0x003400001c40783b */ /* 0x000f680000000200 */
[----:B------:R-:W5:Y:S01]  /*1f30*/  LDSM.16.M88.4 R56, [R28+0x3800] ;  /* 0x003800001c38783b */ /* 0x000f620000000200 */
[C---:B-1----:R-:W-:Y:S03]  /*1f40*/  HMMA.16816.F32 R12, R16.reuse, R8, RZ ;  /* 0x00000008100c723c */ /* 0x042fe600000018ff */
[----:B------:R-:W1:Y:S03]  /*1f50*/  LDSM.16.M88.4 R48, [R28+0x3c00] ;  /* 0x003c00001c30783b */ /* 0x000e660000000200 */
[C---:B------:R-:W-:Y:S01]  /*1f60*/  HMMA.16816.F32 R8, R16.reuse, R10, RZ ;  /* 0x0000000a1008723c */ /* 0x040fe200000018ff */
[----:B------:R-:W1:Y:S04]  /*1f70*/  LDSM.16.M88.4 R40, [R28+0x4000] ;  /* 0x004000001c28783b */ /* 0x000e680000000200 */
[----:B------:R-:W1:Y:S01]  /*1f80*/  LDSM.16.M88.4 R32, [R28+0x4400] ;  /* 0x004400001c20783b */ /* 0x000e620000000200 */
[C---:B--2---:R-:W-:Y:S03]  /*1f90*/  HMMA.16816.F32 R124, R16.reuse, R120, RZ ;  /* 0x00000078107c723c */ /* 0x044fe600000018ff */
[----:B------:R-:W2:Y:S03]  /*1fa0*/  LDSM.16.M88.4 R24, [R28+0x4800] ;  /* 0x004800001c18783b */ /* 0x000ea60000000200 */
[----:B----4-:R-:W-:Y:S01]  /*1fb0*/  HMMA.16816.F32 R116, R16, R112, RZ ;  /* 0x000000701074723c */ /* 0x010fe200000018ff */
[----:B------:R2:W4:Y:S04]  /*1fc0*/  LDSM.16.M88.4 R132, [R28+0x4c00] ;  /* 0x004c00001c84783b */ /* 0x0005280000000200 */
[----:B------:R-:W4:Y:S01]  /*1fd0*/  LDSM.16.M88.4 R144, [R233+0x400] ;  /* 0x00040000e990783b */ /* 0x000f220000000200 */
[C---:B---3--:R-:W-:Y:S03]  /*1fe0*/  HMMA.16816.F32 R12, R140.reuse, R4, R12 ;  /* 0x000000048c0c723c */ /* 0x048fe6000000180c */
[----:B------:R-:W3:Y:S03]  /*1ff0*/  LDSM.16.M88.4 R136, [R233+0x800] ;  /* 0x00080000e988783b */ /* 0x000ee60000000200 */
[----:B------:R-:W-:Y:S01]  /*2000*/  HMMA.16816.F32 R8, R140, R6, R8 ;  /* 0x000000068c08723c */ /* 0x000fe20000001808 */
[----:B------:R-:W0:Y:S05]  /*2010*/  LDGDEPBAR ;  /* 0x00000000000079af */ /* 0x000e2a0000000000 */
[C---:B------:R-:W-:Y:S06]  /*2020*/  HMMA.16816.F32 R4, R16.reuse, R128, RZ ;  /* 0x000000801004723c */ /* 0x040fec00000018ff */
[C---:B------:R-:W-:Y:S06]  /*2030*/  HMMA.16816.F32 R128, R16.reuse, R130, RZ ;  /* 0x000000821080723c */ /* 0x040fec00000018ff */
[C---:B-----5:R-:W-:Y:S06]  /*2040*/  HMMA.16816.F32 R108, R16.reuse, R104, RZ ;  /* 0x00000068106c723c */ /* 0x060fec00000018ff */
[----:B------:R-:W-:Y:S01]  /*2050*/  HMMA.16816.F32 R100, R16, R96, RZ ;  /* 0x000000601064723c */ /* 0x000fe200000018ff */
[----:B------:R-:W-:-:S02]  /*2060*/  FSEL R172, R8, -INF , !P4 ;  /* 0xff80000008ac7808 */ /* 0x000fc40006000000 */
[----:B------:R-:W-:-:S03]  /*2070*/  FSEL R176, R10, -INF , !P3 ;  /* 0xff8000000ab07808 */ /* 0x000fc60005800000 */
        /* <DEDUP_REMOVED lines=22> */
[C---:B----4-:R-:W-:Y:S06]  /*21e0*/  HMMA.16816.F32 R20, R16.reuse, R132, RZ ;  /* 0x000000841014723c */ /* 0x050fec00000018ff */
[----:B------:R-:W-:Y:S01]  /*21f0*/  HMMA.16816.F32 R16, R16, R134, RZ ;  /* 0x000000861010723c */ /* 0x000fe200000018ff */
[----:B------:R-:W-:-:S05]  /*2200*/  VIADD R132, R153, 0xffffff00 ;  /* 0xffffff0099847836 */ /* 0x000fca0000000000 */
[C---:B------:R-:W-:Y:S01]  /*2210*/  ISETP.GE.AND P1, PT, R132.reuse, R155, PT ;  /* 0x0000009b8400720c */ /* 0x040fe20003f26270 */
[C---:B------:R-:W-:Y:S01]  /*2220*/  VIADD R134, R153.reuse, 0xffffff01 ;  /* 0xffffff0199867836 */ /* 0x040fe20000000000 */
[----:B------:R-:W-:Y:S01]  /*2230*/  ISETP.GE.AND P0, PT, R132, R149, PT ;  /* 0x000000958400720c */ /* 0x000fe20003f06270 */
[C---:B------:R-:W-:Y:S01]  /*2240*/  HMMA.16816.F32 R4, R140.reuse, R144, R4 ;  /* 0x000000908c04723c */ /* 0x040fe20000001804 */
[----:B------:R-:W-:Y:S01]  /*2250*/  FSEL R152, R12, -INF , !P1 ;  /* 0xff8000000c987808 */ /* 0x000fe20004800000 */
[C---:B------:R-:W-:Y:S01]  /*2260*/  VIADD R12, R153.reuse, 0xffffff11 ;  /* 0xffffff11990c7836 */ /* 0x040fe20000000000 */
[C---:B------:R-:W-:Y:S02]  /*2270*/  ISETP.GE.AND P5, PT, R134.reuse, R155, PT ;  /* 0x0000009b8600720c */ /* 0x040fe40003fa6270 */
[----:B------:R-:W-:Y:S01]  /*2280*/  ISETP.GE.AND P2, PT, R134, R149, PT ;  /* 0x000000958600720c */ /* 0x000fe20003f46270 */
[C---:B------:R-:W-:Y:S01]  /*2290*/  HMMA.16816.F32 R128, R140.reuse, R146, R128 ;  /* 0x000000928c80723c */ /* 0x040fe20000001880 */
[----:B------:R-:W1:Y:S01]  /*22a0*/  LDSM.16.M88.4 R132, [R233+0xc00] ;  /* 0x000c0000e984783b */ /* 0x000e620000000200 */
[C---:B------:R-:W-:Y:S01]  /*22b0*/  VIADD R144, R153.reuse, 0xffffff09 ;  /* 0xffffff0999907836 */ /* 0x040fe20000000000 */
[----:B------:R-:W-:Y:S01]  /*22c0*/  FSEL R156, R14, -INF , !P0 ;  /* 0xff8000000e9c7808 */ /* 0x000fe20004000000 */
[----:B------:R-:W-:Y:S01]  /*22d0*/  VIADD R14, R153, 0xffffff10 ;  /* 0xffffff10990e7836 */ /* 0x000fe20000000000 */
[----:B------:R-:W-:Y:S01]  /*22e0*/  FSEL R154, R13, -INF , !P5 ;  /* 0xff8000000d9a7808 */ /* 0x000fe20006800000 */
[----:B---3--:R-:W-:Y:S01]  /*22f0*/  HMMA.16816.F32 R124, R140, R136, R124 ;  /* 0x000000888c7c723c */ /* 0x008fe2000000187c */
[----:B------:R-:W-:-:S02]  /*2300*/  ISETP.GE.AND P1, PT, R144, R155, PT ;  /* 0x0000009b9000720c */ /* 0x000fc40003f26270 */
[----:B------:R-:W-:Y:S02]  /*2310*/  ISETP.GE.AND P0, PT, R144, R149, PT ;  /* 0x000000959000720c */ /* 0x000fe40003f06270 */
[----:B------:R-:W-:Y:S01]  /*2320*/  FSEL R164, R15, -INF , !P2 ;  /* 0xff8000000fa47808 */ /* 0x000fe20005000000 */
[----:B------:R-:W-:Y:S01]  /*2330*/  HMMA.16816.F32 R120, R140, R138, R120 ;  /* 0x0000008a8c78723c */ /* 0x000fe20000001878 */
[----:B------:R-:W-:Y:S02]  /*2340*/  FSEL R136, R9, -INF , !P1 ;  /* 0xff80000009887808 */ /* 0x000fe40004800000 */
[----:B------:R-:W-:Y:S02]  /*2350*/  FSEL R214, R11, -INF , !P0 ;  /* 0xff8000000bd67808 */ /* 0x000fe40004000000 */
[----:B------:R-:W2:Y:S01]  /*2360*/  LDSM.16.M88.4 R8, [R233+0x1000] ;  /* 0x00100000e908783b */ /* 0x000ea20000000200 */
[C---:B------:R-:W-:Y:S02]  /*2370*/  ISETP.GE.AND P5, PT, R14.reuse, R155, PT ;  /* 0x0000009b0e00720c */ /* 0x040fe40003fa6270 */
[----:B------:R-:W-:Y:S01]  /*2380*/  ISETP.GE.AND P2, PT, R14, R149, PT ;  /* 0x000000950e00720c */ /* 0x000fe20003f46270 */
[C---:B------:R-:W-:Y:S01]  /*2390*/  VIADD R14, R153.reuse, 0xffffff18 ;  /* 0xffffff18990e7836 */ /* 0x040fe20000000000 */
[----:B------:R-:W-:Y:S01]  /*23a0*/  FSEL R182, R4, -INF , !P5 ;  /* 0xff80000004b67808 */ /* 0x000fe20006800000 */
[C---:B------:R-:W-:Y:S01]  /*23b0*/  VIADD R4, R153.reuse, 0xffffff21 ;  /* 0xffffff2199047836 */ /* 0x040fe20000000000 */
[----:B------:R-:W-:Y:S01]  /*23c0*/  FSEL R232, R6, -INF , !P2 ;  /* 0xff80000006e87808 */ /* 0x000fe20005000000 */
[----:B------:R-:W-:Y:S01]  /*23d0*/  VIADD R6, R153, 0xffffff20 ;  /* 0xffffff2099067836 */ /* 0x000fe20000000000 */
        /* <DEDUP_REMOVED lines=9> */
[----:B------:R-:W-:Y:S01]  /*2470*/  FSEL R138, R130, -INF , !P0 ;  /* 0xff800000828a7808 */ /* 0x000fe20004000000 */
[C---:B-1----:R-:W-:Y:S01]  /*2480*/  HMMA.16816.F32 R116, R140.reuse, R132, R116 ;  /* 0x000000848c74723c */ /* 0x042fe20000001874 */
[C---:B------:R-:W-:Y:S02]  /*2490*/  ISETP.GE.AND P4, PT, R6.reuse, R155, PT ;  /* 0x0000009b0600720c */ /* 0x040fe40003f86270 */
[----:B------:R-:W-:Y:S02]  /*24a0*/  ISETP.GE.AND P3, PT, R6, R149, PT ;  /* 0x000000950600720c */ /* 0x000fe40003f66270 */
[C---:B------:R-:W-:Y:S01]  /*24b0*/  ISETP.GE.AND P1, PT, R4.reuse, R155, PT ;  /* 0x0000009b0400720c */ /* 0x040fe20003f26270 */
[----:B------:R-:W-:Y:S01]  /*24c0*/  HMMA.16816.F32 R112, R140, R134, R112 ;  /* 0x000000868c70723c */ /* 0x000fe20000001870 */
[----:B------:R-:W-:Y:S02]  /*24d0*/  ISETP.GE.AND P0, PT, R4, R149, PT ;  /* 0x000000950400720c */ /* 0x000fe40003f06270 */
[----:B------:R-:W1:Y:S01]  /*24e0*/  LDSM.16.M88.4 R4, [R233+0x1400] ;  /* 0x00140000e904783b */ /* 0x000e620000000200 */
[----:B------:R-:W-:-:S02]  /*24f0*/  ISETP.GE.AND P5, PT, R12, R155, PT ;  /* 0x0000009b0c00720c */ /* 0x000fc40003fa6270 */
[----:B------:R-:W-:Y:S01]  /*2500*/  ISETP.GE.AND P2, PT, R12, R149, PT ;  /* 0x000000950c00720c */ /* 0x000fe20003f46270 */
[----:B------:R-:W-:Y:S01]  /*2510*/  VIADD R12, R153, 0xffffff29 ;  /* 0xffffff29990c7836 */ /* 0x000fe20000000000 */
[----:B------:R-:W-:Y:S02]  /*2520*/  FSEL R129, R129, -INF , !P5 ;  /* 0xff80000081817808 */ /* 0x000fe40006800000 */
[----:B------:R-:W-:Y:S01]  /*2530*/  FSEL R252, R131, -INF , !P2 ;  /* 0xff80000083fc7808 */ /* 0x000fe20005000000 */
[C---:B--2---:R-:W-:Y:S01]  /*2540*/  HMMA.16816.F32 R108, R140.reuse, R8, R108 ;  /* 0x000000088c6c723c */ /* 0x044fe2000000186c */
[----:B------:R-:W-:Y:S02]  /*2550*/  FSEL R147, R124, -INF , !P4 ;  /* 0xff8000007c937808 */ /* 0x000fe40006000000 */
[----:B------:R-:W-:Y:S02]  /*2560*/  FSEL R250, R126, -INF , !P3 ;  /* 0xff8000007efa7808 */ /* 0x000fe40005800000 */
[C---:B------:R-:W-:Y:S01]  /*2570*/  ISETP.GE.AND P5, PT, R14.reuse, R155, PT ;  /* 0x0000009b0e00720c */ /* 0x040fe20003fa6270 */
[----:B------:R-:W-:Y:S01]  /*2580*/  HMMA.16816.F32 R104, R140, R10, R104 ;  /* 0x0000000a8c68723c */ /* 0x000fe20000001868 */
[----:B------:R-:W-:Y:S01]  /*2590*/  ISETP.GE.AND P2, PT, R14, R149, PT ;  /* 0x000000950e00720c */ /* 0x000fe20003f46270 */
[C---:B------:R-:W-:Y:S01]  /*25a0*/  VIADD R14, R153.reuse, 0xffffff30 ;  /* 0xffffff30990e7836 */ /* 0x040fe20000000000 */
[C---:B------:R-:W-:Y:S01]  /*25b0*/  ISETP.GE.AND P4, PT, R12.reuse, R155, PT ;  /* 0x0000009b0c00720c */ /* 0x040fe20003f86270 */
[C---:B------:R-:W-:Y:S01]  /*25c0*/  VIADD R8, R153.reuse, 0xffffff39 ;  /* 0xffffff3999087836 */ /* 0x040fe20000000000 */
[----:B------:R-:W-:Y:S01]  /*25d0*/  ISETP.GE.AND P3, PT, R12, R149, PT ;  /* 0x000000950c00720c */ /* 0x000fe20003f66270 */
[----:B------:R-:W-:Y:S01]  /*25e0*/  VIADD R12, R153, 0xffffff31 ;  /* 0xffffff31990c7836 */ /* 0x000fe20000000000 */
[----:B------:R-:W-:Y:S01]  /*25f0*/  FSEL R157, R125, -INF , !P1 ;  /* 0xff8000007d9d7808 */ /* 0x000fe20004800000 */
[----:B------:R-:W-:Y:S01]  /*2600*/  VIADD R10, R153, 0xffffff40 ;  /* 0xffffff40990a7836 */ /* 0x000fe20000000000 */
[----:B------:R-:W-:-:S02]  /*2610*/  FSEL R131, R127, -INF , !P0 ;  /* 0xff8000007f837808 */ /* 0x000fc40004000000 */
[----:B------:R-:W-:Y:S02]  /*2620*/  FSEL R120, R120, -INF , !P5 ;  /* 0xff80000078787808 */ /* 0x000fe40006800000 */
[----:B------:R-:W-:Y:S01]  /*2630*/  FSEL R133, R122, -INF , !P2 ;  /* 0xff8000007a857808 */ /* 0x000fe20005000000 */
[----:B------:R-:W-:Y:S01]  /*2640*/  VIADD R122, R153, 0xffffff38 ;  /* 0xffffff38997a7836 */ /* 0x000fe20000000000 */
[C---:B------:R-:W-:Y:S02]  /*2650*/  ISETP.GE.AND P1, PT, R14.reuse, R155, PT ;  /* 0x0000009b0e00720c */ /* 0x040fe40003f26270 */
[----:B------:R-:W-:Y:S02]  /*2660*/  ISETP.GE.AND P0, PT, R14, R149, PT ;  /* 0x000000950e00720c */ /* 0x000fe40003f06270 */
[C---:B------:R-:W-:Y:S02]  /*2670*/  ISETP.GE.AND P5, PT, R12.reuse, R155, PT ;  /* 0x0000009b0c00720c */ /* 0x040fe40003fa6270 */
[----:B------:R-:W-:-:S02]  /*2680*/  ISETP.GE.AND P2, PT, R12, R149, PT ;  /* 0x000000950c00720c */ /* 0x000fc40003f46270 */
[----:B------:R-:W2:Y:S01]  /*2690*/  LDSM.16.M88.4 R12, [R233+0x1800] ;  /* 0x00180000e90c783b */ /* 0x000ea20000000200 */
[----:B------:R-:W-:Y:S02]  /*26a0*/  FSEL R127, R121, -INF , !P4 ;  /* 0xff800000797f7808 */ /* 0x000fe40006000000 */
[----:B------:R-:W-:Y:S01]  /*26b0*/  FSEL R123, R123, -INF , !P3 ;  /* 0xff8000007b7b7808 */ /* 0x000fe20005800000 */
[C---:B-1----:R-:W-:Y:S01]  /*26c0*/  HMMA.16816.F32 R100, R140.reuse, R4, R100 ;  /* 0x000000048c64723c */ /* 0x042fe20000001864 */
[C---:B------:R-:W-:Y:S02]  /*26d0*/  ISETP.GE.AND P4, PT, R122.reuse, R155, PT ;  /* 0x0000009b7a00720c */ /* 0x040fe40003f86270 */
[----:B------:R-:W-:Y:S02]  /*26e0*/  ISETP.GE.AND P3, PT, R122, R149, PT ;  /* 0x000000957a00720c */ /* 0x000fe40003f66270 */
[----:B------:R-:W-:Y:S01]  /*26f0*/  FSEL R116, R116, -INF , !P1 ;  /* 0xff80000074747808 */ /* 0x000fe20004800000 */
[----:B------:R-:W-:Y:S01]  /*2700*/  HMMA.16816.F32 R96, R140, R6, R96 ;  /* 0x000000068c60723c */ /* 0x000fe20000001860 */
[----:B------:R-:W-:Y:S01]  /*2710*/  FSEL R122, R118, -INF , !P0 ;  /* 0xff800000767a7808 */ /* 0x000fe20004000000 */
[----:B------:R-:W-:Y:S01]  /*2720*/  VIADD R4, R153, 0xffffff49 ;  /* 0xffffff4999047836 */ /* 0x000fe20000000000 */
[----:B------:R-:W-:-:S02]  /*2730*/  ISETP.GE.AND P1, PT, R8, R155, PT ;  /* 0x0000009b0800720c */ /* 0x000fc40003f26270 */
[----:B------:R-:W-:Y:S01]  /*2740*/  ISETP.GE.AND P0, PT, R8, R149, PT ;  /* 0x000000950800720c */ /* 0x000fe20003f06270 */
[----:B------:R-:W-:Y:S01]  /*2750*/  VIADD R8, R153, 0xffffff41 ;  /* 0xffffff4199087836 */ /* 0x000fe20000000000 */
[----:B------:R-:W-:Y:S01]  /*2760*/  FSEL R118, R117, -INF , !P5 ;  /* 0xff80000075767808 */ /* 0x000fe20006800000 */
[----:B------:R-:W-:Y:S01]  /*2770*/  VIADD R6, R153, 0xffffff50 ;  /* 0xffffff5099067836 */ /* 0x000fe20000000000 */
[----:B------:R-:W-:Y:S02]  /*2780*/  FSEL R117, R119, -INF , !P2 ;  /* 0xff80000077757808 */ /* 0x000fe40005000000 */
[----:B------:R-:W-:Y:S01]  /*2790*/  FSEL R119, R112, -INF , !P4 ;  /* 0xff80000070777808 */ /* 0x000fe20006000000 */
[----:B------:R-:W-:Y:S01]  /*27a0*/  VIADD R112, R153, 0xffffff48 ;  /* 0xffffff4899707836 */ /* 0x000fe20000000000 */
[----:B------:R-:W-:Y:S02]  /*27b0*/  FSEL R130, R114, -INF , !P3 ;  /* 0xff80000072827808 */ /* 0x000fe40005800000 */
[----:B------:R-:W-:-:S02]  /*27c0*/  ISETP.GE.AND P5, PT, R10, R155, PT ;  /* 0x0000009b0a00720c */ /* 0x000fc40003fa6270 */
[----:B------:R-:W-:Y:S02]  /*27d0*/  ISETP.GE.AND P2, PT, R10, R149, PT ;  /* 0x000000950a00720c */ /* 0x000fe40003f46270 */
[C---:B------:R-:W-:Y:S02]  /*27e0*/  ISETP.GE.AND P4, PT, R8.reuse, R155, PT ;  /* 0x0000009b0800720c */ /* 0x040fe40003f86270 */
[----:B------:R-:W-:Y:S02]  /*27f0*/  ISETP.GE.AND P3, PT, R8, R149, PT ;  /* 0x000000950800720c */ /* 0x000fe40003f66270 */
[----:B------:R-:W1:Y:S01]  /*2800*/  LDSM.16.M88.4 R8, [R233+0x1c00] ;  /* 0x001c0000e908783b */ /* 0x000e620000000200 */
[----:B------:R-:W-:Y:S02]  /*2810*/  FSEL R108, R108, -INF , !P5 ;  /* 0xff8000006c6c7808 */ /* 0x000fe40006800000 */
[----:B------:R-:W-:Y:S02]  /*2820*/  FSEL R132, R110, -INF , !P2 ;  /* 0xff8000006e847808 */ /* 0x000fe40005000000 */
[----:B------:R-:W-:-:S02]  /*2830*/  FSEL R113, R113, -INF , !P1 ;  /* 0xff80000071717808 */ /* 0x000fc40004800000 */
[----:B------:R-:W-:Y:S01]  /*2840*/  FSEL R248, R115, -INF , !P0 ;  /* 0xff80000073f87808 */ /* 0x000fe20004000000 */
[C---:B--2---:R-:W-:Y:S01]  /*2850*/  HMMA.16816.F32 R92, R140.reuse, R12, R92 ;  /* 0x0000000c8c5c723c */ /* 0x044fe2000000185c */
        /* <DEDUP_REMOVED lines=8> */
[----:B------:R-:W-:Y:S02]  /*28e0*/  FSEL R240, R111, -INF , !P3 ;  /* 0xff8000006ff07808 */ /* 0x000fe40005800000 */
[----:B------:R-:W-:Y:S01]  /*28f0*/  FSEL R104, R104, -INF , !P1 ;  /* 0xff80000068687808 */ /* 0x000fe20004800000 */
[C---:B------:R-:W-:Y:S01]  /*2900*/  VIADD R14, R153.reuse, 0xffffff60 ;  /* 0xffffff60990e7836 */ /* 0x040fe20000000000 */
[----:B------:R-:W-:Y:S01]  /*2910*/  FSEL R212, R106, -INF , !P0 ;  /* 0xff8000006ad47808 */ /* 0x000fe20004000000 */
[----:B------:R-:W-:Y:S01]  /*2920*/  VIADD R106, R153, 0xffffff58 ;  /* 0xffffff58996a7836 */ /* 0x000fe20000000000 */
[C---:B------:R-:W-:Y:S02]  /*2930*/  ISETP.GE.AND P4, PT, R6.reuse, R155, PT ;  /* 0x0000009b0600720c */ /* 0x040fe40003f86270 */
[----:B------:R-:W-:Y:S02]  /*2940*/  ISETP.GE.AND P3, PT, R6, R149, PT ;  /* 0x000000950600720c */ /* 0x000fe40003f66270 */
[----:B------:R-:W-:-:S02]  /*2950*/  ISETP.GE.AND P1, PT, R4, R155, PT ;  /* 0x0000009b0400720c */ /* 0x000fc40003f26270 */
[----:B------:R-:W-:Y:S02]  /*2960*/  ISETP.GE.AND P0, PT, R4, R149, PT ;  /* 0x000000950400720c */ /* 0x000fe40003f06270 */
[----:B------:R-:W2:Y:S01]  /*2970*/  LDSM.16.M88.4 R4, [R233+0x2000] ;  /* 0x00200000e904783b */ /* 0x000ea20000000200 */
[----:B------:R-:W-:Y:S02]  /*2980*/  FSEL R210, R107, -INF , !P2 ;  /* 0xff8000006bd27808 */ /* 0x000fe40005000000 */
[----:B------:R-:W-:Y:S02]  /*2990*/  FSEL R107, R100, -INF , !P4 ;  /* 0xff800000646b7808 */ /* 0x000fe40006000000 */
[----:B------:R-:W-:Y:S02]  /*29a0*/  FSEL R146, R102, -INF , !P3 ;  /* 0xff80000066927808 */ /* 0x000fe40005800000 */
[----:B------:R-:W-:Y:S01]  /*29b0*/  FSEL R111, R105, -INF , !P5 ;  /* 0xff800000696f7808 */ /* 0x000fe20006800000 */
[----:B-1----:R-:W-:Y:S01]  /*29c0*/  HMMA.16816.F32 R84, R140, R8, R84 ;  /* 0x000000088c54723c */ /* 0x002fe20000001854 */
[----:B------:R-:W-:-:S02]  /*29d0*/  ISETP.GE.AND P4, PT, R12, R155, PT ;  /* 0x0000009b0c00720c */ /* 0x000fc40003f86270 */
[----:B------:R-:W-:Y:S01]  /*29e0*/  ISETP.GE.AND P3, PT, R12, R149, PT ;  /* 0x000000950c00720c */ /* 0x000fe20003f66270 */
[C---:B------:R-:W-:Y:S01]  /*29f0*/  VIADD R12, R153.reuse, 0xffffff61 ;  /* 0xffffff61990c7836 */ /* 0x040fe20000000000 */
[C---:B------:R-:W-:Y:S01]  /*2a00*/  ISETP.GE.AND P5, PT, R106.reuse, R155, PT ;  /* 0x0000009b6a00720c */ /* 0x040fe20003fa6270 */
[----:B------:R-:W-:Y:S01]  /*2a10*/  HMMA.16816.F32 R80, R140, R10, R80 ;  /* 0x0000000a8c50723c */ /* 0x000fe20000001850 */
[----:B------:R-:W-:Y:S01]  /*2a20*/  ISETP.GE.AND P2, PT, R106, R149, PT ;  /* 0x000000956a00720c */ /* 0x000fe20003f46270 */
[----:B------:R-:W-:Y:S01]  /*2a30*/  VIADD R8, R153, 0xffffff69 ;  /* 0xffffff6999087836 */ /* 0x000fe20000000000 */
[----:B------:R-:W-:Y:S02]  /*2a40*/  FSEL R159, R101, -INF , !P1 ;  /* 0xff800000659f7808 */ /* 0x000fe40004800000 */
[----:B------:R-:W-:Y:S02]  /*2a50*/  FSEL R208, R103, -INF , !P0 ;  /* 0xff80000067d07808 */ /* 0x000fe40004000000 */
[----:B------:R-:W-:Y:S01]  /*2a60*/  FSEL R161, R96, -INF , !P5 ;  /* 0xff80000060a17808 */ /* 0x000fe20006800000 */
[C---:B------:R-:W-:Y:S01]  /*2a70*/  VIADD R96, R153.reuse, 0xffffff68 ;  /* 0xffffff6899607836 */ /* 0x040fe20000000000 */
[----:B------:R-:W-:Y:S01]  /*2a80*/  FSEL R160, R98, -INF , !P2 ;  /* 0xff80000062a07808 */ /* 0x000fe20005000000 */
[----:B------:R-:W-:Y:S01]  /*2a90*/  VIADD R10, R153, 0xffffff70 ;  /* 0xffffff70990a7836 */ /* 0x000fe20000000000 */
[----:B------:R-:W-:-:S02]  /*2aa0*/  ISETP.GE.AND P1, PT, R14, R155, PT ;  /* 0x0000009b0e00720c */ /* 0x000fc40003f26270 */
[----:B------:R-:W-:Y:S02]  /*2ab0*/  ISETP.GE.AND P0, PT, R14, R149, PT ;  /* 0x000000950e00720c */ /* 0x000fe40003f06270 */
[C---:B------:R-:W-:Y:S02]  /*2ac0*/  ISETP.GE.AND P5, PT, R12.reuse, R155, PT ;  /* 0x0000009b0c00720c */ /* 0x040fe40003fa6270 */
[----:B------:R-:W-:Y:S02]  /*2ad0*/  ISETP.GE.AND P2, PT, R12, R149, PT ;  /* 0x000000950c00720c */ /* 0x000fe40003f46270 */
[----:B------:R-:W1:Y:S01]  /*2ae0*/  LDSM.16.M88.4 R12, [R233+0x2400] ;  /* 0x00240000e90c783b */ /* 0x000e620000000200 */
[----:B------:R-:W-:Y:S02]  /*2af0*/  FSEL R92, R92, -INF , !P1 ;  /* 0xff8000005c5c7808 */ /* 0x000fe40004800000 */
[----:B------:R-:W-:Y:S01]  /*2b00*/  FSEL R204, R94, -INF , !P0 ;  /* 0xff8000005ecc7808 */ /* 0x000fe20004000000 */
[----:B------:R-:W-:Y:S01]  /*2b10*/  VIADD R94, R153, 0xffffff78 ;  /* 0xffffff78995e7836 */ /* 0x000fe20000000000 */
        /* <DEDUP_REMOVED lines=13> */
[----:B------:R-:W-:Y:S01]  /*2bf0*/  VIADD R6, R153, 0xffffff80 ;  /* 0xffffff8099067836 */ /* 0x000fe20000000000 */
[----:B------:R-:W-:Y:S02]  /*2c00*/  FSEL R202, R90, -INF , !P3 ;  /* 0xff8000005aca7808 */ /* 0x000fe40005800000 */
        /* <DEDUP_REMOVED lines=17> */
[----:B------:R-:W-:Y:S01]  /*2d20*/  FSEL R86, R85, -INF , !P4 ;  /* 0xff80000055567808 */ /* 0x000fe20006000000 */
[----:B------:R-:W-:Y:S01]  /*2d30*/  VIADD R94, R153, 0xffffff88 ;  /* 0xffffff88995e7836 */ /* 0x000fe20000000000 */
[----:B------:R-:W-:Y:S02]  /*2d40*/  FSEL R200, R87, -INF , !P3 ;  /* 0xff80000057c87808 */ /* 0x000fe40005800000 */
[----:B------:R-:W-:Y:S01]  /*2d50*/  FSEL R80, R80, -INF , !P1 ;  /* 0xff80000050507808 */ /* 0x000fe20004800000 */
[----:B------:R-:W-:Y:S01]  /*2d60*/  VIADD R14, R153, 0xffffff90 ;  /* 0xffffff90990e7836 */ /* 0x000fe20000000000 */
[----:B------:R-:W-:-:S02]  /*2d70*/  FSEL R194, R82, -INF , !P0 ;  /* 0xff80000052c27808 */ /* 0x000fc40004000000 */
[C---:B------:R-:W-:Y:S02]  /*2d80*/  ISETP.GE.AND P4, PT, R6.reuse, R155, PT ;  /* 0x0000009b0600720c */ /* 0x040fe40003f86270 */
[----:B------:R-:W-:Y:S02]  /*2d90*/  ISETP.GE.AND P3, PT, R6, R149, PT ;  /* 0x000000950600720c */ /* 0x000fe40003f66270 */
[C---:B------:R-:W-:Y:S02]  /*2da0*/  ISETP.GE.AND P1, PT, R4.reuse, R155, PT ;  /* 0x0000009b0400720c */ /* 0x040fe40003f26270 */
[----:B------:R-:W-:Y:S02]  /*2db0*/  ISETP.GE.AND P0, PT, R4, R149, PT ;  /* 0x000000950400720c */ /* 0x000fe40003f06270 */
[----:B------:R-:W1:Y:S01]  /*2dc0*/  LDSM.16.M88.4 R4, [R233+0x2c00] ;  /* 0x002c0000e904783b */ /* 0x000e620000000200 */
[----:B------:R-:W-:Y:S02]  /*2dd0*/  FSEL R76, R76, -INF , !P4 ;  /* 0xff8000004c4c7808 */ /* 0x000fe40006000000 */
[----:B------:R-:W-:-:S02]  /*2de0*/  FSEL R190, R78, -INF , !P3 ;  /* 0xff8000004ebe7808 */ /* 0x000fc40005800000 */
[----:B------:R-:W-:Y:S02]  /*2df0*/  FSEL R82, R81, -INF , !P5 ;  /* 0xff80000051527808 */ /* 0x000fe40006800000 */
        /* <DEDUP_REMOVED lines=11> */
[----:B------:R-:W-:-:S02]  /*2eb0*/  FSEL R188, R79, -INF , !P0 ;  /* 0xff8000004fbc7808 */ /* 0x000fc40004000000 */
[----:B------:R-:W-:Y:S01]  /*2ec0*/  FSEL R72, R72, -INF , !P5 ;  /* 0xff80000048487808 */ /* 0x000fe20006800000 */
[----:B------:R-:W-:Y:S01]  /*2ed0*/  VIADD R10, R153, 0xffffffa0 ;  /* 0xffffffa0990a7836 */ /* 0x000fe20000000000 */
[----:B------:R-:W-:Y:S02]  /*2ee0*/  FSEL R180, R74, -INF , !P2 ;  /* 0xff8000004ab47808 */ /* 0x000fe40005000000 */
[C---:B------:R-:W-:Y:S02]  /*2ef0*/  ISETP.GE.AND P1, PT, R14.reuse, R155, PT ;  /* 0x0000009b0e00720c */ /* 0x040fe40003f26270 */
[----:B------:R-:W-:Y:S02]  /*2f00*/  ISETP.GE.AND P0, PT, R14, R149, PT ;  /* 0x000000950e00720c */ /* 0x000fe40003f06270 */
[C---:B------:R-:W-:Y:S02]  /*2f10*/  ISETP.GE.AND P5, PT, R12.reuse, R155, PT ;  /* 0x0000009b0c00720c */ /* 0x040fe40003fa6270 */
[----:B------:R-:W-:-:S02]  /*2f20*/  ISETP.GE.AND P2, PT, R12, R149, PT ;  /* 0x000000950c00720c */ /* 0x000fc40003f46270 */
[----:B------:R-:W2:Y:S01]  /*2f30*/  LDSM.16.M88.4 R12, [R233+0x3000] ;  /* 0x00300000e90c783b */ /* 0x000ea20000000200 */
[----:B------:R-:W-:Y:S02]  /*2f40*/  FSEL R68, R68, -INF , !P1 ;  /* 0xff80000044447808 */ /* 0x000fe40004800000 */
[----:B------:R-:W-:Y:S02]  /*2f50*/  FSEL R174, R70, -INF , !P0 ;  /* 0xff80000046ae7808 */ /* 0x000fe40004000000 */
[----:B------:R-:W-:Y:S01]  /*2f60*/  FSEL R74, R73, -INF , !P4 ;  /* 0xff800000494a7808 */ /* 0x000fe20006000000 */
[C---:B-1----:R-:W-:Y:S01]  /*2f70*/  HMMA.16816.F32 R52, R140.reuse, R4, R52 ;  /* 0x000000048c34723c */ /* 0x042fe20000001834 */
[----:B------:R-:W-:Y:S02]  /*2f80*/  FSEL R186, R75, -INF , !P3 ;  /* 0xff8000004bba7808 */ /* 0x000fe40005800000 */
        /* <DEDUP_REMOVED lines=17> */
[----:B------:R-:W1:Y:S01]  /*30a0*/  LDSM.16.M88.4 R8, [R233+0x3400] ;  /* 0x00340000e908783b */ /* 0x000e620000000200 */
[----:B------:R-:W-:Y:S02]  /*30b0*/  FSEL R66, R65, -INF , !P1 ;  /* 0xff80000041427808 */ /* 0x000fe40004800000 */
[----:B------:R-:W-:Y:S02]  /*30c0*/  FSEL R65, R60, -INF , !P5 ;  /* 0xff8000003c417808 */ /* 0x000fe40006800000 */
[----:B------:R-:W-:Y:S01]  /*30d0*/  FSEL R158, R62, -INF , !P2 ;  /* 0xff8000003e9e7808 */ /* 0x000fe20005000000 */
[----:B--2---:R-:W-:Y:S01]  /*30e0*/  HMMA.16816.F32 R44, R140, R12, R44 ;  /* 0x0000000c8c2c723c */ /* 0x004fe2000000182c */
[----:B------:R-:W-:Y:S02]  /*30f0*/  FSEL R162, R67, -INF , !P0 ;  /* 0xff80000043a27808 */ /* 0x000fe40004000000 */
[----:B------:R-:W-:-:S02]  /*3100*/  ISETP.GE.AND P5, PT, R4, R155, PT ;  /* 0x0000009b0400720c */ /* 0x000fc40003fa6270 */
[----:B------:R-:W-:Y:S01]  /*3110*/  ISETP.GE.AND P2, PT, R4, R149, PT ;  /* 0x000000950400720c */ /* 0x000fe20003f46270 */
[C---:B------:R-:W-:Y:S01]  /*3120*/  VIADD R4, R153.reuse, 0xffffffb1 ;  /* 0xffffffb199047836 */ /* 0x040fe20000000000 */
[C---:B------:R-:W-:Y:S01]  /*3130*/  ISETP.GE.AND P1, PT, R64.reuse, R155, PT ;  /* 0x0000009b4000720c */ /* 0x040fe20003f26270 */
[----:B------:R-:W-:Y:S01]  /*3140*/  VIADD R12, R153, 0xffffffb9 ;  /* 0xffffffb9990c7836 */ /* 0x000fe20000000000 */
[----:B------:R-:W-:Y:S01]  /*3150*/  ISETP.GE.AND P0, PT, R64, R149, PT ;  /* 0x000000954000720c */ /* 0x000fe20003f06270 */
[----:B------:R-:W-:Y:S01]  /*3160*/  HMMA.16816.F32 R40, R140, R14, R40 ;  /* 0x0000000e8c28723c */ /* 0x000fe20000001828 */
        /* <DEDUP_REMOVED lines=10> */
[----:B------:R-:W2:Y:S01]  /*3210*/  LDSM.16.M88.4 R4, [R233+0x3800] ;  /* 0x00380000e904783b */ /* 0x000ea20000000200 */
[----:B------:R-:W-:Y:S02]  /*3220*/  FSEL R52, R52, -INF , !P4 ;  /* 0xff80000034347808 */ /* 0x000fe40006000000 */
[----:B------:R-:W-:Y:S02]  /*3230*/  FSEL R126, R54, -INF , !P3 ;  /* 0xff800000367e7808 */ /* 0x000fe40005800000 */
[----:B------:R-:W-:-:S02]  /*3240*/  FSEL R73, R57, -INF , !P5 ;  /* 0xff80000039497808 */ /* 0x000fc40006800000 */
[----:B------:R-:W-:Y:S01]  /*3250*/  FSEL R134, R59, -INF , !P2 ;  /* 0xff8000003b867808 */ /* 0x000fe20005000000 */
[C---:B-1----:R-:W-:Y:S01]  /*3260*/  HMMA.16816.F32 R36, R140.reuse, R8, R36 ;  /* 0x000000088c24723c */ /* 0x042fe20000001824 */
        /* <DEDUP_REMOVED lines=9> */
[----:B------:R-:W-:Y:S02]  /*3300*/  FSEL R48, R48, -INF , !P5 ;  /* 0xff80000030307808 */ /* 0x000fe40006800000 */
[----:B------:R-:W-:Y:S01]  /*3310*/  FSEL R114, R50, -INF , !P2 ;  /* 0xff80000032727808 */ /* 0x000fe20005000000 */
[----:B------:R-:W-:Y:S01]  /*3320*/  VIADD R50, R153, 0xffffffc9 ;  /* 0xffffffc999327836 */ /* 0x000fe20000000000 */
[C---:B------:R-:W-:Y:S02]  /*3330*/  ISETP.GE.AND P1, PT, R14.reuse, R155, PT ;  /* 0x0000009b0e00720c */ /* 0x040fe40003f26270 */
[----:B------:R-:W-:Y:S02]  /*3340*/  ISETP.GE.AND P0, PT, R14, R149, PT ;  /* 0x000000950e00720c */ /* 0x000fe40003f06270 */
[----:B------:R-:W-:-:S02]  /*3350*/  ISETP.GE.AND P5, PT, R12, R155, PT ;  /* 0x0000009b0c00720c */ /* 0x000fc40003fa6270 */
[----:B------:R-:W-:Y:S02]  /*3360*/  ISETP.GE.AND P2, PT, R12, R149, PT ;  /* 0x000000950c00720c */ /* 0x000fe40003f46270 */
[----:B------:R-:W1:Y:S01]  /*3370*/  LDSM.16.M88.4 R12, [R233+0x3c00] ;  /* 0x003c0000e90c783b */ /* 0x000e620000000200 */
[----:B------:R-:W-:Y:S01]  /*3380*/  FSEL R8, R49, -INF , !P4 ;  /* 0xff80000031087808 */ /* 0x000fe20006000000 */
[----:B------:R-:W-:-:S04]  /*3390*/  DEPBAR.LE SB0, 0x0 ;  /* 0x000080000000791a */ /* 0x000fc80000000000 */
[----:B------:R-:W-:Y:S01]  /*33a0*/  FSEL R112, R51, -INF , !P3 ;  /* 0xff80000033707808 */ /* 0x000fe20005800000 */
[C---:B--2---:R-:W-:Y:S01]  /*33b0*/  HMMA.16816.F32 R28, R140.reuse, R4, R28 ;  /* 0x000000048c1c723c */ /* 0x044fe2000000181c */
[----:B------:R-:W-:Y:S01]  /*33c0*/  FSEL R9, R44, -INF , !P1 ;  /* 0xff8000002c097808 */ /* 0x000fe20004800000 */
[C---:B------:R-:W-:Y:S01]  /*33d0*/  VIADD R44, R153.reuse, 0xffffffd1 ;  /* 0xffffffd1992c7836 */ /* 0x040fe20000000000 */
[C---:B------:R-:W-:Y:S02]  /*33e0*/  ISETP.GE.AND P4, PT, R56.reuse, R155, PT ;  /* 0x0000009b3800720c */ /* 0x040fe40003f86270 */
[----:B------:R-:W-:Y:S01]  /*33f0*/  ISETP.GE.AND P3, PT, R56, R149, PT ;  /* 0x000000953800720c */ /* 0x000fe20003f66270 */
[----:B------:R-:W-:Y:S01]  /*3400*/  HMMA.16816.F32 R24, R140, R6, R24 ;  /* 0x000000068c18723c */ /* 0x000fe20000001818 */
[----:B------:R-:W-:Y:S01]  /*3410*/  FSEL R106, R46, -INF , !P0 ;  /* 0xff8000002e6a7808 */ /* 0x000fe20004000000 */
[C---:B------:R-:W-:Y:S01]  /*3420*/  VIADD R46, R153.reuse, 0xffffffd0 ;  /* 0xffffffd0992e7836 */ /* 0x040fe20000000000 */
[----:B------:R-:W-:Y:S01]  /*3430*/  FSEL R40, R40, -INF , !P4 ;  /* 0xff80000028287808 */ /* 0x000fe20006000000 */
[----:B------:R-:W-:Y:S01]  /*3440*/  VIADD R4, R153, 0xffffffd9 ;  /* 0xffffffd999047836 */ /* 0x000fe20000000000 */
[----:B------:R-:W-:-:S02]  /*3450*/  FSEL R96, R42, -INF , !P3 ;  /* 0xff8000002a607808 */ /* 0x000fc40005800000 */
[C---:B------:R-:W-:Y:S02]  /*3460*/  ISETP.GE.AND P4, PT, R44.reuse, R155, PT ;  /* 0x0000009b2c00720c */ /* 0x040fe40003f86270 */
[----:B------:R-:W-:Y:S01]  /*3470*/  ISETP.GE.AND P3, PT, R44, R149, PT ;  /* 0x000000952c00720c */ /* 0x000fe20003f66270 */
[----:B------:R-:W-:Y:S01]  /*3480*/  VIADD R44, R153, 0xffffffd8 ;  /* 0xffffffd8992c7836 */ /* 0x000fe20000000000 */
[----:B------:R-:W-:Y:S01]  /*3490*/  BAR.SYNC.DEFER_BLOCKING 0x0 ;  /* 0x0000000000007b1d */ /* 0x000fe20000010000 */
[C---:B------:R-:W-:Y:S02]  /*34a0*/  ISETP.GE.AND P1, PT, R50.reuse, R155, PT ;  /* 0x0000009b3200720c */ /* 0x040fe40003f26270 */
[----:B------:R-:W-:Y:S02]  /*34b0*/  ISETP.GE.AND P0, PT, R50, R149, PT ;  /* 0x000000953200720c */ /* 0x000fe40003f06270 */
[----:B------:R-:W-:Y:S02]  /*34c0*/  FSEL R10, R45, -INF , !P5 ;  /* 0xff8000002d0a7808 */ /* 0x000fe40006800000 */
[----:B------:R-:W-:-:S02]  /*34d0*/  FSEL R100, R47, -INF , !P2 ;  /* 0xff8000002f647808 */ /* 0x000fc40005000000 */
[C---:B------:R-:W-:Y:S02]  /*34e0*/  ISETP.GE.AND P5, PT, R46.reuse, R155, PT ;  /* 0x0000009b2e00720c */ /* 0x040fe40003fa6270 */
[----:B------:R-:W-:Y:S02]  /*34f0*/  ISETP.GE.AND P2, PT, R46, R149, PT ;  /* 0x000000952e00720c */ /* 0x000fe40003f46270 */
[----:B------:R-:W-:Y:S02]  /*3500*/  FSEL R42, R41, -INF , !P1 ;  /* 0xff800000292a7808 */ /* 0x000fe40004800000 */
[----:B------:R-:W-:Y:S01]  /*3510*/  FSEL R94, R43, -INF , !P0 ;  /* 0xff8000002b5e7808 */ /* 0x000fe20004000000 */
[----:B-1----:R-:W-:Y:S01]  /*3520*/  HMMA.16816.F32 R20, R140, R12, R20 ;  /* 0x0000000c8c14723c */ /* 0x002fe20000001814 */
[C---:B------:R-:W-:Y:S02]  /*3530*/  ISETP.GE.AND P1, PT, R44.reuse, R155, PT ;  /* 0x0000009b2c00720c */ /* 0x040fe40003f26270 */
[----:B------:R-:W-:-:S02]  /*3540*/  ISETP.GE.AND P0, PT, R44, R149, PT ;  /* 0x000000952c00720c */ /* 0x000fc40003f06270 */
[----:B------:R-:W-:Y:S01]  /*3550*/  FSEL R36, R36, -INF , !P5 ;  /* 0xff80000024247808 */ /* 0x000fe20006800000 */
[----:B------:R-:W-:Y:S01]  /*3560*/  HMMA.16816.F32 R16, R140, R14, R16 ;  /* 0x0000000e8c10723c */ /* 0x000fe20000001810 */
[----:B------:R-:W-:Y:S01]  /*3570*/  FSEL R44, R38, -INF , !P2 ;  /* 0xff800000262c7808 */ /* 0x000fe20005000000 */
[C---:B------:R-:W-:Y:S01]  /*3580*/  VIADD R38, R153.reuse, 0xffffffe0 ;  /* 0xffffffe099267836 */ /* 0x040fe20000000000 */
[C---:B------:R-:W-:Y:S02]  /*3590*/  ISETP.GE.AND P5, PT, R4.reuse, R155, PT ;  /* 0x0000009b0400720c */ /* 0x040fe40003fa6270 */
[----:B------:R-:W-:Y:S01]  /*35a0*/  ISETP.GE.AND P2, PT, R4, R149, PT ;  /* 0x000000950400720c */ /* 0x000fe20003f46270 */
[C---:B------:R-:W-:Y:S01]  /*35b0*/  VIADD R4, R153.reuse, 0xffffffe1 ;  /* 0xffffffe199047836 */ /* 0x040fe20000000000 */
[----:B------:R-:W-:Y:S02]  /*35c0*/  FSEL R32, R32, -INF , !P1 ;  /* 0xff80000020207808 */ /* 0x000fe40004800000 */
[----:B------:R-:W-:Y:S01]  /*35d0*/  FSEL R46, R34, -INF , !P0 ;  /* 0xff800000222e7808 */ /* 0x000fe20004000000 */
[----:B------:R-:W-:Y:S01]  /*35e0*/  VIADD R34, R153, 0xffffffe8 ;  /* 0xffffffe899227836 */ /* 0x000fe20000000000 */
[----:B------:R-:W-:-:S02]  /*35f0*/  FSEL R6, R37, -INF , !P4 ;  /* 0xff80000025067808 */ /* 0x000fc40006000000 */
[----:B------:R-:W-:Y:S02]  /*3600*/  FSEL R47, R39, -INF , !P3 ;  /* 0xff800000272f7808 */ /* 0x000fe40005800000 */
[C---:B------:R-:W-:Y:S02]  /*3610*/  ISETP.GE.AND P1, PT, R4.reuse, R155, PT ;  /* 0x0000009b0400720c */ /* 0x040fe40003f26270 */
[----:B------:R-:W-:Y:S01]  /*3620*/  ISETP.GE.AND P0, PT, R4, R149, PT ;  /* 0x000000950400720c */ /* 0x000fe20003f06270 */
[----:B------:R-:W-:Y:S01]  /*3630*/  VIADD R4, R153, 0xffffffe9 ;  /* 0xffffffe999047836 */ /* 0x000fe20000000000 */
[C---:B------:R-:W-:Y:S02]  /*3640*/  ISETP.GE.AND P4, PT, R38.reuse, R155, PT ;  /* 0x0000009b2600720c */ /* 0x040fe40003f86270 */
[----:B------:R-:W-:Y:S02]  /*3650*/  ISETP.GE.AND P3, PT, R38, R149, PT ;  /* 0x000000952600720c */ /* 0x000fe40003f66270 */
[----:B------:R-:W-:-:S02]  /*3660*/  FSEL R28, R28, -INF , !P4 ;  /* 0xff8000001c1c7808 */ /* 0x000fc40006000000 */
[----:B------:R-:W-:Y:S01]  /*3670*/  FSEL R50, R30, -INF , !P3 ;  /* 0xff8000001e327808 */ /* 0x000fe20005800000 */
[----:B------:R-:W-:Y:S01]  /*3680*/  VIADD R30, R153, 0xfffffff0 ;  /* 0xfffffff0991e7836 */ /* 0x000fe20000000000 */
[----:B------:R-:W-:Y:S02]  /*3690*/  FSEL R12, R33, -INF , !P5 ;  /* 0xff800000210c7808 */ /* 0x000fe40006800000 */
[----:B------:R-:W-:Y:S02]  /*36a0*/  FSEL R51, R35, -INF , !P2 ;  /* 0xff80000023337808 */ /* 0x000fe40005000000 */
[C---:B------:R-:W-:Y:S02]  /*36b0*/  ISETP.GE.AND P4, PT, R4.reuse, R155, PT ;  /* 0x0000009b0400720c */ /* 0x040fe40003f86270 */
[----:B------:R-:W-:Y:S01]  /*36c0*/  ISETP.GE.AND P3, PT, R4, R149, PT ;  /* 0x000000950400720c */ /* 0x000fe20003f66270 */
[----:B------:R-:W-:Y:S01]  /*36d0*/  VIADD R4, R153, 0xfffffff1 ;  /* 0xfffffff199047836 */ /* 0x000fe20000000000 */
[----:B------:R-:W-:-:S02]  /*36e0*/  ISETP.GE.AND P5, PT, R34, R155, PT ;  /* 0x0000009b2200720c */ /* 0x000fc40003fa6270 */
[----:B------:R-:W-:Y:S02]  /*36f0*/  ISETP.GE.AND P2, PT, R34, R149, PT ;  /* 0x000000952200720c */ /* 0x000fe40003f46270 */
[----:B------:R-:W-:Y:S02]  /*3700*/  FSEL R24, R24, -INF , !P5 ;  /* 0xff80000018187808 */ /* 0x000fe40006800000 */
[----:B------:R-:W-:Y:S02]  /*3710*/  FSEL R61, R26, -INF , !P2 ;  /* 0xff8000001a3d7808 */ /* 0x000fe40005000000 */
[----:B------:R-:W-:Y:S02]  /*3720*/  FSEL R62, R31, -INF , !P0 ;  /* 0xff8000001f3e7808 */ /* 0x000fe40004000000 */
[C---:B------:R-:W-:Y:S02]  /*3730*/  ISETP.GE.AND P5, PT, R4.reuse, R155, PT ;  /* 0x0000009b0400720c */ /* 0x040fe40003fa6270 */
[-C--:B------:R-:W-:Y:S01]  /*3740*/  ISETP.GE.AND P2, PT, R4, R149.reuse, PT ;  /* 0x000000950400720c */ /* 0x080fe20003f46270 */
[----:B------:R-:W-:Y:S01]  /*3750*/  VIADD R4, R153, 0xfffffff9 ;  /* 0xfffffff999047836 */ /* 0x000fe20000000000 */
[----:B------:R-:W-:-:S02]  /*3760*/  ISETP.GE.AND P0, PT, R30, R149, PT ;  /* 0x000000951e00720c */ /* 0x000fc40003f06270 */
[----:B------:R-:W-:Y:S02]  /*3770*/  FSEL R14, R29, -INF , !P1 ;  /* 0xff8000001d0e7808 */ /* 0x000fe40004800000 */
[----:B------:R-:W-:Y:S02]  /*3780*/  FSEL R59, R22, -INF , !P0 ;  /* 0xff800000163b7808 */ /* 0x000fe40004000000 */
[----:B------:R-:W-:Y:S02]  /*3790*/  ISETP.GE.AND P0, PT, R4, R149, PT ;  /* 0x000000950400720c */ /* 0x000fe40003f06270 */
[----:B------:R-:W-:Y:S01]  /*37a0*/  ISETP.GE.AND P1, PT, R30, R155, PT ;  /* 0x0000009b1e00720c */ /* 0x000fe20003f26270 */
[----:B------:R-:W-:Y:S01]  /*37b0*/  VIADD R30, R153, 0xfffffff8 ;  /* 0xfffffff8991e7836 */ /* 0x000fe20000000000 */
[----:B------:R-:W-:Y:S02]  /*37c0*/  FSEL R56, R19, -INF , !P0 ;  /* 0xff80000013387808 */ /* 0x000fe40004000000 */
[----:B------:R-:W-:-:S02]  /*37d0*/  ISETP.GE.AND P0, PT, R148, 0x2, PT ;  /* 0x000000029400780c */ /* 0x000fc40003f06270 */
[----:B------:R-:W-:Y:S02]  /*37e0*/  FSEL R26, R25, -INF , !P4 ;  /* 0xff800000191a7808 */ /* 0x000fe40006000000 */
[----:B------:R-:W-:Y:S02]  /*37f0*/  FSEL R60, R27, -INF , !P3 ;  /* 0xff8000001b3c7808 */ /* 0x000fe40005800000 */
[----:B------:R-:W-:Y:S02]  /*3800*/  FSEL R128, R20, -INF , !P1 ;  /* 0xff80000014807808 */ /* 0x000fe40004800000 */
[-C--:B------:R-:W-:Y:S02]  /*3810*/  ISETP.GE.AND P4, PT, R30, R155.reuse, PT ;  /* 0x0000009b1e00720c */ /* 0x080fe40003f86270 */
[----:B------:R-:W-:Y:S01]  /*3820*/  ISETP.GE.AND P3, PT, R4, R155, PT ;  /* 0x0000009b0400720c */ /* 0x000fe20003f66270 */
[----:B------:R-:W-:Y:S01]  /*3830*/  IMAD.IADD R4, R2, 0x1, R151 ;  /* 0x0000000102047824 */ /* 0x000fe200078e0297 */
[----:B------:R-:W-:-:S02]  /*3840*/  ISETP.GE.AND P1, PT, R30, R149, PT ;  /* 0x000000951e00720c */ /* 0x000fc40003f26270 */
[----:B------:R-:W-:Y:S02]  /*3850*/  FSEL R102, R21, -INF , !P5 ;  /* 0xff80000015667808 */ /* 0x000fe40006800000 */
[----:B------:R-:W-:Y:S02]  /*3860*/  FSEL R58, R23, -INF , !P2 ;  /* 0xff800000173a7808 */ /* 0x000fe40005000000 */
[----:B------:R-:W-:Y:S02]  /*3870*/  FSEL R64, R16, -INF , !P4 ;  /* 0xff80000010407808 */ /* 0x000fe40006000000 */
[----:B------:R-:W-:Y:S02]  /*3880*/  FSEL R63, R17, -INF , !P3 ;  /* 0xff800000113f7808 */ /* 0x000fe40005800000 */
[----:B------:R-:W-:Y:S01]  /*3890*/  FSEL R57, R18, -INF , !P1 ;  /* 0xff80000012397808 */ /* 0x000fe20004800000 */
[----:B------:R-:W-:Y:S06]  /*38a0*/  @!P0 BRA `(.L_x_1520) ;  /* 0x0000000400748947 */ /* 0x000fec0003800000 */
[----:B------:R-:W-:Y:S05]  /*38b0*/  @P6 BRA `(.L_x_1521) ;  /* 0x0000000000ec6947 */ /* 0x000fea0003800000 */
[----:B------:R-:W1:Y:S01]  /*38c0*/  LDC R5, c[0x0][0x380] ;  /* 0x0000e000ff057b82 */ /* 0x000e620000000800 */
[C---:B------:R-:W-:Y:S01]  /*38d0*/  IADD3 R16, R0.reuse, -0x100, RZ ;  /* 0xffffff0000107810 */ /* 0x040fe20007ffe0ff */
[----:B------:R-:W-:-:S03]  /*38e0*/  VIADD R18, R0, 0xfffffe00 ;  /* 0xfffffe0000127836 */ /* 0x000fc60000000000 */
[----:B------:R-:W-:Y:S02]  /*38f0*/  IABS R13, R16 ;  /* 0x00000010000d7213 */ /* 0x000fe40000000000 */
        /* <DEDUP_REMOVED lines=28> */
[----:B------:R-:W-:-:S02]  /*3ac0*/  @!P2 IADD3 R15, R15, 0x1, RZ ;  /* 0x000000010f0fa810 */ /* 0x000fc40007ffe0ff */
[----:B------:R-:W-:-:S07]  /*3ad0*/  ISETP.NE.AND P2, PT, R5, RZ, PT ;  /* 0x000000ff0500720c */ /* 0x000fce0003f45270 */
[----:B------:R-:W-:Y:S02]  /*3ae0*/  @P5 VIADD R17, R17, 0x1 ;  /* 0x0000000111115836 */ /* 0x000fe40000000000 */
[----:B------:R-:W-:Y:S02]  /*3af0*/  @P4 IADD3 R15, R15, 0x1, RZ ;  /* 0x000000010f0f4810 */ /* 0x000fe40007ffe0ff */
[----:B------:R-:W-:Y:S02]  /*3b00*/  @!P3 IMAD.MOV R17, RZ, RZ, -R17 ;  /* 0x000000ffff11b224 */ /* 0x000fe400078e0a11 */
[----:B------:R-:W-:-:S03]  /*3b10*/  @!P1 IADD3 R15, -R15, RZ, RZ ;  /* 0x000000ff0f0f9210 */ /* 0x000fc60007ffe1ff */
[C---:B------:R-:W-:Y:S02]  /*3b20*/  SEL R11, R0.reuse, R17, !P2 ;  /* 0x00000011000b7207 */ /* 0x040fe40005000000 */
[----:B------:R-:W-:-:S03]  /*3b30*/  SEL R0, R0, R15, !P2 ;  /* 0x0000000f00007207 */ /* 0x000fc60005000000 */
[----:B------:R-:W-:-:S04]  /*3b40*/  IMAD.WIDE R20, R11, 0x4, R242 ;  /* 0x000000040b147825 */ /* 0x000fc800078e02f2 */
[----:B------:R-:W-:Y:S01]  /*3b50*/  IMAD.WIDE R18, R0, 0x4, R242 ;  /* 0x0000000400127825 */ /* 0x000fe200078e02f2 */
[----:B------:R-:W2:Y:S04]  /*3b60*/  LDG.E R2, desc[UR16][R20.64] ;  /* 0x0000001014027981 */ /* 0x000ea8000c1e1900 */
[----:B------:R-:W2:Y:S01]  /*3b70*/  LDG.E R7, desc[UR16][R18.64] ;  /* 0x0000001012077981 */ /* 0x000ea2000c1e1900 */
[----:B------:R-:W-:-:S04]  /*3b80*/  IMAD.IADD R0, R11, 0x1, -R0 ;  /* 0x000000010b007824 */ /* 0x000fc800078e0a00 */
[----:B------:R-:W-:-:S04]  /*3b90*/  IMAD R5, R0, R5, -0x100 ;  /* 0xffffff0000057424 */ /* 0x000fc800078e0205 */
[----:B------:R-:W-:Y:S01]  /*3ba0*/  IMAD.WIDE.U32 R16, R5, UR6, RZ ;  /* 0x0000000605107c25 */ /* 0x000fe2000f8e00ff */
[----:B------:R-:W-:-:S05]  /*3bb0*/  SHF.R.S32.HI R0, RZ, 0x1f, R5 ;  /* 0x0000001fff007819 */ /* 0x000fca0000011405 */
[----:B------:R-:W-:-:S04]  /*3bc0*/  IMAD R0, R0, UR6, RZ ;  /* 0x0000000600007c24 */ /* 0x000fc8000f8e02ff */
[----:B------:R-:W-:-:S04]  /*3bd0*/  IMAD R0, R5, UR7, R0 ;  /* 0x0000000705007c24 */ /* 0x000fc8000f8e0200 */
        /* <DEDUP_REMOVED lines=9> */
.L_x_1521:
[----:B------:R-:W-:-:S04]  /*3c70*/  ULEA UR6, -UR6, URZ, 0x8 ;  /* 0x0000003f06067291 */ /* 0x000fc8000f8e413f */
[----:B------:R-:W-:Y:S02]  /*3c80*/  USHF.R.S32.HI UR4, URZ, 0x1f, UR6 ;  /* 0x0000001f3f047899 */ /* 0x000fe40008011406 */
[----:B------:R-:W-:-:S04]  /*3c90*/  MOV R0, UR6 ;  /* 0x0000000600007c02 */ /* 0x000fc80008000f00 */
[----:B------:R-:W-:-:S07]  /*3ca0*/  MOV R2, UR4 ;  /* 0x0000000400027c02 */ /* 0x000fce0008000f00 */
.L_x_1522:
[----:B------:R-:W-:-:S04]  /*3cb0*/  LEA R238, P1, R0, R238, 0x1 ;  /* 0x000000ee00ee7211 */ /* 0x000fc800078208ff */
[----:B------:R-:W-:Y:S02]  /*3cc0*/  LEA.HI.X R237, R0, R237, R2, 0x1, P1 ;  /* 0x000000ed00ed7211 */ /* 0x000fe400008f0c02 */
[----:B------:R-:W-:-:S03]  /*3cd0*/  IADD3 R30, P1, R238, UR18, RZ ;  /* 0x00000012ee1e7c10 */ /* 0x000fc6000ff3e0ff */
[----:B------:R-:W-:Y:S01]  /*3ce0*/  IMAD.MOV.U32 R239, RZ, RZ, R237 ;  /* 0x000000ffffef7224 */ /* 0x000fe200078e00ed */
[----:B------:R-:W-:Y:S02]  /*3cf0*/  IADD3.X R31, R237, UR19, RZ, P1, !PT ;  /* 0x00000013ed1f7c10 */ /* 0x000fe40008ffe4ff */
[----:B------:R-:W-:Y:S02]  /*3d00*/  IADD3 R22, P1, R30, UR18, RZ ;  /* 0x000000121e167c10 */ /* 0x000fe4000ff3e0ff */
[----:B------:R-:W-:Y:S01]  /*3d10*/  @!PT LDS RZ, [RZ] ;  /* 0x00000000fffff984 */ /* 0x000fe20000000800 */
[----:B------:R-:W-:Y:S01]  /*3d20*/  @!PT LDS RZ, [RZ] ;  /* 0x00000000fffff984 */ /* 0x000fe20000000800 */
[----:B------:R-:W-:Y:S01]  /*3d30*/  @!PT LDS RZ, [RZ] ;  /* 0x00000000fffff984 */ /* 0x000fe20000000800 */
[----:B------:R1:W-:Y:S02]  /*3d40*/  LDGSTS.E.BYPASS.LTC128B.128 [R241+0x1000], desc[UR16][R238.64] ;  /* 0x01000000eef17fae */ /* 0x0003e4000b901d50 */
[----:B------:R-:W-:Y:S02]  /*3d50*/  IADD3.X R23, R31, UR19, RZ, P1, !PT ;  /* 0x000000131f177c10 */ /* 0x000fe40008ffe4ff */
[----:B------:R-:W-:Y:S01]  /*3d60*/  IADD3 R20, P1, R22, UR18, RZ ;  /* 0x0000001216147c10 */ /* 0x000fe2000ff3e0ff */
[----:B------:R1:W-:Y:S03]  /*3d70*/  LDGSTS.E.BYPASS.LTC128B.128 [R241+0x1800], desc[UR16][R30.64] ;  /* 0x018000001ef17fae */ /* 0x0003e6000b901d50 */
[----:B------:R-:W-:Y:S01]  /*3d80*/  IADD3.X R21, R23, UR19, RZ, P1, !PT ;  /* 0x0000001317157c10 */ /* 0x000fe20008ffe4ff */
[----:B------:R1:W-:Y:S01]  /*3d90*/  LDGSTS.E.BYPASS.LTC128B.128 [R241+0x2000], desc[UR16][R22.64] ;  /* 0x0200000016f17fae */ /* 0x0003e2000b901d50 */
[----:B------:R-:W-:-:S03]  /*3da0*/  IADD3 R18, P1, R20, UR18, RZ ;  /* 0x0000001214127c10 */ /* 0x000fc6000ff3e0ff */
[----:B------:R1:W-:Y:S01]  /*3db0*/  LDGSTS.E.BYPASS.LTC128B.128 [R241+0x2800], desc[UR16][R20.64] ;  /* 0x0280000014f17fae */ /* 0x0003e2000b901d50 */
[----:B------:R-:W-:Y:S02]  /*3dc0*/  IADD3.X R19, R21, UR19, RZ, P1, !PT ;  /* 0x0000001315137c10 */ /* 0x000fe40008ffe4ff */
        /* <DEDUP_REMOVED lines=8> */
[----:B------:R-:W-:-:S05]  /*3e50*/  IADD3.X R39, R35, UR19, RZ, P1, !PT ;  /* 0x0000001323277c10 */ /* 0x000fca0008ffe4ff */
[----:B------:R1:W-:Y:S04]  /*3e60*/  LDGSTS.E.BYPASS.LTC128B.128 [R241+0x4800], desc[UR16][R38.64] ;  /* 0x0480000026f17fae */ /* 0x0003e8000b901d50 */
[----:B------:R-:W0:Y:S02]  /*3e70*/  LDGDEPBAR ;  /* 0x00000000000079af */ /* 0x000e240000000000 */
.L_x_1520:
        /* <DEDUP_REMOVED lines=105> */
[----:B------:R-:W2:Y:S01]  /*4510*/  MUFU.EX2 R143, R143 ;  /* 0x0000008f008f7308 */ /* 0x000ea20000000800 */
        /* <DEDUP_REMOVED lines=16> */
[----:B--2---:R-:W-:Y:S01]  /*4620*/  F2FP.F16.F32.PACK_AB R28, R143, R184 ;  /* 0x000000b88f1c723e */ /* 0x004fe200000000ff */
        /* <DEDUP_REMOVED lines=15> */
[----:B-1----:R-:W-:Y:S01]  /*4720*/  F2FP.F16.F32.PACK_AB R30, R139, R178 ;  /* 0x000000b28b1e723e */ /* 0x002fe200000000ff */
        /* <DEDUP_REMOVED lines=31> */
[----:B-1----:R-:W-:Y:S01]  /*4920*/  F2FP.F16.F32.PACK_AB R38, R125, R154 ;  /* 0x0000009a7d26723e */ /* 0x002fe200000000ff */
[--C-:B------:R-:W-:Y:S01]  /*4930*/  FFMA.FTZ R104, R161, UR4, -R93.reuse ;  /* 0x00000004a1687c23 */ /* 0x100fe2000801085d */
[----:B------:R-:W-:Y:S01]  /*4940*/  FMNMX.FTZ R5, R200, R5, !PT ;  /* 0x00000005c8057209 */ /* 0x000fe20007810000 */
[----:B------:R-:W-:Y:S01]  /*4950*/  FFMA.FTZ R95, R163, UR4, -R93 ;  /* 0x00000004a35f7c23 */ /* 0x000fe2000801085d */
[----:B------:R-:W-:Y:S01]  /*4960*/  FADD.FTZ R143, R184, R143 ;  /* 0x0000008fb88f7221 */ /* 0x000fe20000010000 */
[----:B------:R-:W-:Y:S01]  /*4970*/  FFMA.FTZ R64, R64, UR4, -R93 ;  /* 0x0000000440407c23 */ /* 0x000fe2000801085d */
[----:B------:R-:W-:Y:S01]  /*4980*/  FMNMX.FTZ R5, R194, R5, !PT ;  /* 0x00000005c2057209 */ /* 0x000fe20007810000 */
[----:B------:R-:W-:Y:S01]  /*4990*/  MUFU.EX2 R136, R136 ;  /* 0x0000008800887308 */ /* 0x000fe20000000800 */
[----:B------:R-:W-:Y:S01]  /*49a0*/  FADD.FTZ R178, R178, R143 ;  /* 0x0000008fb2b27221 */ /* 0x000fe20000010000 */
[----:B------:R-:W-:Y:S01]  /*49b0*/  FFMA.FTZ R249, R63, UR4, -R93 ;  /* 0x000000043ff97c23 */ /* 0x000fe2000801085d */
        /* <DEDUP_REMOVED lines=66> */
[--C-:B------:R-:W-:Y:S01]  /*4de0*/  FFMA.FTZ R164, R232, UR4, -R65.reuse ;  /* 0x00000004e8a47c23 */ /* 0x100fe20008010841 */
[----:B------:R-:W-:Y:S01]  /*4df0*/  LEA R232, R4, UR5, 0x1 ;  /* 0x0000000504e87c11 */ /* 0x000fe2000f8e08ff */
[--C-:B------:R-:W-:Y:S01]  /*4e00*/  FFMA.FTZ R182, R156, UR4, -R65.reuse ;  /* 0x000000049cb67c23 */ /* 0x100fe20008010841 */
[--C-:B------:R-:W-:Y:S01]  /*4e10*/  FFMA.FTZ R176, R176, UR4, -R65.reuse ;  /* 0x00000004b0b07c23 */ /* 0x100fe20008010841 */
[--C-:B------:R-:W-:Y:S01]  /*4e20*/  FFMA.FTZ R137, R214, UR4, -R65.reuse ;  /* 0x00000004d6897c23 */ /* 0x100fe20008010841 */
[----:B------:R-:W-:Y:S01]  /*4e30*/  IADD3 R231, R3, R232, RZ ;  /* 0x000000e803e77210 */ /* 0x000fe20007ffe0ff */
[----:B------:R-:W1:Y:S01]  /*4e40*/  LDSM.16.MT88.4 R12, [R232+0x5000] ;  /* 0x00500000e80c783b */ /* 0x000e620000004200 */
[----:B------:R-:W-:Y:S01]  /*4e50*/  MUFU.EX2 R141, R141 ;  /* 0x0000008d008d7308 */ /* 0x000fe20000000800 */
[--C-:B------:R-:W-:Y:S01]  /*4e60*/  FFMA.FTZ R129, R246, UR4, -R65.reuse ;  /* 0x00000004f6817c23 */ /* 0x100fe20008010841 */
[--C-:B------:R-:W-:Y:S01]  /*4e70*/  FFMA.FTZ R156, R138, UR4, -R65.reuse ;  /* 0x000000048a9c7c23 */ /* 0x100fe20008010841 */
[----:B------:R-:W2:Y:S01]  /*4e80*/  LDSM.16.MT88.4 R24, [R231+0x5000] ;  /* 0x00500000e718783b */ /* 0x000ea20000004200 */
[--C-:B------:R-:W-:Y:S01]  /*4e90*/  FFMA.FTZ R127, R252, UR4, -R65.reuse ;  /* 0x00000004fc7f7c23 */ /* 0x100fe20008010841 */
[--C-:B------:R-:W-:Y:S01]  /*4ea0*/  FFMA.FTZ R140, R250, UR4, -R65.reuse ;  /* 0x00000004fa8c7c23 */ /* 0x100fe20008010841 */
[--C-:B------:R-:W-:Y:S01]  /*4eb0*/  FFMA.FTZ R119, R131, UR4, -R65.reuse ;  /* 0x0000000483777c23 */ /* 0x100fe20008010841 */
[----:B------:R-:W3:Y:S01]  /*4ec0*/  LDSM.16.MT88.4 R4, [R232+0x5400] ;  /* 0x00540000e804783b */ /* 0x000ee20000004200 */
[----:B------:R-:W4:Y:S01]  /*4ed0*/  MUFU.EX2 R182, R182 ;  /* 0x000000b600b67308 */ /* 0x000f220000000800 */
[--C-:B------:R-:W-:Y:S01]  /*4ee0*/  FFMA.FTZ R138, R133, UR4, -R65.reuse ;  /* 0x00000004858a7c23 */ /* 0x100fe20008010841 */
[--C-:B------:R-:W-:Y:S01]  /*4ef0*/  FFMA.FTZ R111, R123, UR4, -R65.reuse ;  /* 0x000000047b6f7c23 */ /* 0x100fe20008010841 */
[----:B------:R-:W5:Y:S01]  /*4f00*/  LDSM.16.MT88.4 R40, [R231+0x5400] ;  /* 0x00540000e728783b */ /* 0x000f620000004200 */
[--C-:B------:R-:W-:Y:S01]  /*4f10*/  FFMA.FTZ R3, R130, UR4, -R65.reuse ;  /* 0x0000000482037c23 */ /* 0x100fe20008010841 */
[--C-:B------:R-:W-:Y:S01]  /*4f20*/  FFMA.FTZ R122, R122, UR4, -R65.reuse ;  /* 0x000000047a7a7c23 */ /* 0x100fe20008010841 */
[--C-:B------:R-:W-:Y:S01]  /*4f30*/  FFMA.FTZ R107, R117, UR4, -R65.reuse ;  /* 0x00000004756b7c23 */ /* 0x100fe20008010841 */
[----:B------:R-:W5:Y:S01]  /*4f40*/  LDSM.16.MT88.4 R20, [R232+0x5800] ;  /* 0x00580000e814783b */ /* 0x000f620000004200 */
[----:B------:R-:W-:Y:S01]  /*4f50*/  MUFU.EX2 R176, R176 ;  /* 0x000000b000b07308 */ /* 0x000fe20000000800 */
[--C-:B------:R-:W-:Y:S01]  /*4f60*/  FFMA.FTZ R130, R248, UR4, -R65.reuse ;  /* 0x00000004f8827c23 */ /* 0x100fe20008010841 */
[--C-:B------:R-:W-:Y:S01]  /*4f70*/  FFMA.FTZ R113, R132, UR4, -R65.reuse ;  /* 0x0000000484717c23 */ /* 0x100fe20008010841 */
[----:B------:R-:W5:Y:S01]  /*4f80*/  LDSM.16.MT88.4 R32, [R231+0x5800] ;  /* 0x00580000e720783b */ /* 0x000f620000004200 */
[--C-:B------:R-:W-:Y:S01]  /*4f90*/  FFMA.FTZ R132, R240, UR4, -R65.reuse ;  /* 0x00000004f0847c23 */ /* 0x100fe20008010841 */
[--C-:B------:R-:W-:Y:S01]  /*4fa0*/  FFMA.FTZ R117, R212, UR4, -R65.reuse ;  /* 0x00000004d4757c23 */ /* 0x100fe20008010841 */
[--C-:B------:R-:W-:Y:S01]  /*4fb0*/  FFMA.FTZ R142, R210, UR4, -R65.reuse ;  /* 0x00000004d28e7c23 */ /* 0x100fe20008010841 */
[--C-:B------:R-:W-:Y:S01]  /*4fc0*/  FFMA.FTZ R123, R146, UR4, -R65.reuse ;  /* 0x00000004927b7c23 */ /* 0x100fe20008010841 */
[----:B------:R-:W1:Y:S01]  /*4fd0*/  MUFU.EX2 R137, R137 ;  /* 0x0000008900897308 */ /* 0x000e620000000800 */
        /* <DEDUP_REMOVED lines=16> */
[----:B-1----:R-:W-:Y:S01]  /*50e0*/  F2FP.F16.F32.PACK_AB R31, R137, R176 ;  /* 0x000000b0891f723e */ /* 0x002fe200000000ff */
[--C-:B------:R-:W-:Y:S01]  /*50f0*/  FFMA.FTZ R188, R188, UR4, -R65.reuse ;  /* 0x00000004bcbc7c23 */ /* 0x100fe20008010841 */
[----:B------:R-:W-:Y:S01]  /*5100*/  FFMA.FTZ R180, R186, UR4, -R65 ;  /* 0x00000004bab47c23 */ /* 0x000fe20008010841 */
[----:B------:R-:W-:Y:S01]  /*5110*/  FADD.FTZ R141, R182, R141 ;  /* 0x0000008db68d7221 */ /* 0x000fe20000010000 */
[--C-:B------:R-:W-:Y:S01]  /*5120*/  FFMA.FTZ R155, R174, UR4, -R65.reuse ;  /* 0x00000004ae9b7c23 */ /* 0x100fe20008010841 */
[--C-:B------:R-:W-:Y:S01]  /*5130*/  FFMA.FTZ R170, R170, UR4, -R65.reuse ;  /* 0x00000004aaaa7c23 */ /* 0x100fe20008010841 */
[----:B------:R-:W-:Y:S01]  /*5140*/  FFMA.FTZ R157, R166, UR4, -R65 ;  /* 0x00000004a69d7c23 */ /* 0x000fe20008010841 */
[C---:B------:R-:W-:Y:S01]  /*5150*/  HMMA.16816.F32 R16, R28.reuse, R12, RZ ;  /* 0x0000000c1c10723c */ /* 0x040fe200000018ff */
[----:B------:R-:W-:Y:S01]  /*5160*/  MUFU.EX2 R156, R156 ;  /* 0x0000009c009c7308 */ /* 0x000fe20000000800 */
[----:B------:R-:W-:Y:S01]  /*5170*/  FADD.FTZ R176, R176, R141 ;  /* 0x0000008db0b07221 */ /* 0x000fe20000010000 */
[--C-:B------:R-:W-:Y:S01]  /*5180*/  FFMA.FTZ R162, R162, UR4, -R65.reuse ;  /* 0x00000004a2a27c23 */ /* 0x100fe20008010841 */
[--C-:B------:R-:W-:Y:S01]  /*5190*/  FFMA.FTZ R159, R158, UR4, -R65.reuse ;  /* 0x000000049e9f7c23 */ /* 0x100fe20008010841 */
[--C-:B------:R-:W-:Y:S01]  /*51a0*/  FFMA.FTZ R150, R150, UR4, -R65.reuse ;  /* 0x0000000496967c23 */ /* 0x100fe20008010841 */
[C---:B------:R-:W-:Y:S01]  /*51b0*/  HMMA.16816.F32 R12, R28.reuse, R14, RZ ;  /* 0x0000000e1c0c723c */ /* 0x040fe200000018ff */
[--C-:B------:R-:W-:Y:S01]  /*51c0*/  FFMA.FTZ R134, R134, UR4, -R65.reuse ;  /* 0x0000000486867c23 */ /* 0x100fe20008010841 */
[--C-:B------:R-:W-:Y:S01]  /*51d0*/  FFMA.FTZ R126, R126, UR4, -R65.reuse ;  /* 0x000000047e7e7c23 */ /* 0x100fe20008010841 */
[----:B------:R-:W1:Y:S01]  /*51e0*/  MUFU.EX2 R127, R127 ;  /* 0x0000007f007f7308 */ /* 0x000e620000000800 */
[----:B----4-:R-:W-:Y:S01]  /*51f0*/  F2FP.F16.F32.PACK_AB R37, R129, R164 ;  /* 0x000000a48125723e */ /* 0x010fe200000000ff */
[--C-:B------:R-:W-:Y:S01]  /*5200*/  FFMA.FTZ R124, R124, UR4, -R65.reuse ;  /* 0x000000047c7c7c23 */ /* 0x100fe20008010841 */
[C---:B--2---:R-:W-:Y:S01]  /*5210*/  HMMA.16816.F32 R8, R28.reuse, R24, RZ ;  /* 0x000000181c08723c */ /* 0x044fe200000018ff */
[--C-:B------:R-:W-:Y:S01]  /*5220*/  FFMA.FTZ R46, R46, UR4, -R65.reuse ;  /* 0x000000042e2e7c23 */ /* 0x100fe20008010841 */
[--C-:B------:R-:W-:Y:S01]  /*5230*/  FFMA.FTZ R51, R51, UR4, -R65.reuse ;  /* 0x0000000433337c23 */ /* 0x100fe20008010841 */
[--C-:B------:R-:W-:Y:S01]  /*5240*/  FFMA.FTZ R50, R50, UR4, -R65.reuse ;  /* 0x0000000432327c23 */ /* 0x100fe20008010841 */
[--C-:B------:R-:W-:Y:S01]  /*5250*/  FFMA.FTZ R61, R61, UR4, -R65.reuse ;  /* 0x000000043d3d7c23 */ /* 0x100fe20008010841 */
[----:B------:R-:W-:Y:S01]  /*5260*/  MUFU.EX2 R140, R140 ;  /* 0x0000008c008c7308 */ /* 0x000fe20000000800 */
[----:B------:R-:W-:Y:S01]  /*5270*/  HMMA.16816.F32 R28, R28, R26, RZ ;  /* 0x0000001a1c1c723c */ /* 0x000fe200000018ff */
[----:B------:R-:W-:Y:S01]  /*5280*/  F2FP.F16.F32.PACK_AB R24, R121, R152 ;  /* 0x000000987918723e */ /* 0x000fe200000000ff */
[----:B------:R-:W-:-:S05]  /*5290*/  FFMA.FTZ R60, R60, UR4, -R65 ;  /* 0x000000043c3c7c23 */ /* 0x000fca0008010841 */
[----:B------:R-:W2:Y:S01]  /*52a0*/  MUFU.EX2 R119, R119 ;  /* 0x0000007700777308 */ /* 0x000ea20000000800 */
[----:B-1----:R-:W-:Y:S02]  /*52b0*/  F2FP.F16.F32.PACK_AB R39, R127, R156 ;  /* 0x0000009c7f27723e */ /* 0x002fe400000000ff */
[----:B------:R-:W-:-:S05]  /*52c0*/  F2FP.F16.F32.PACK_AB R26, R115, R136 ;  /* 0x00000088731a723e */ /* 0x000fca00000000ff */
[----:B------:R-:W-:Y:S01]  /*52d0*/  MUFU.EX2 R138, R138 ;  /* 0x0000008a008a7308 */ /* 0x000fe20000000800 */
[C---:B---3--:R-:W-:Y:S06]  /*52e0*/  HMMA.16816.F32 R16, R36.reuse, R4, R16 ;  /* 0x000000042410723c */ /* 0x048fec0000001810 */
[----:B------:R-:W-:Y:S01]  /*52f0*/  HMMA.16816.F32 R12, R36, R6, R12 ;  /* 0x00000006240c723c */ /* 0x000fe2000000180c */
[----:B------:R-:W1:Y:S01]  /*5300*/  MUFU.EX2 R111, R111 ;  /* 0x0000006f006f7308 */ /* 0x000e620000000800 */
[----:B------:R-:W3:Y:S01]  /*5310*/  LDSM.16.MT88.4 R4, [R232+0x5c00] ;  /* 0x005c0000e804783b */ /* 0x000ee20000004200 */
[----:B--2---:R-:W-:-:S03]  /*5320*/  F2FP.F16.F32.PACK_AB R25, R119, R140 ;  /* 0x0000008c7719723e */ /* 0x004fc600000000ff */
[C---:B-----5:R-:W-:Y:S03]  /*5330*/  HMMA.16816.F32 R8, R36.reuse, R40, R8 ;  /* 0x000000282408723c */ /* 0x060fe60000001808 */
[----:B------:R-:W-:Y:S03]  /*5340*/  MUFU.EX2 R122, R122 ;  /* 0x0000007a007a7308 */ /* 0x000fe60000000800 */
[----:B------:R-:W-:Y:S01]  /*5350*/  HMMA.16816.F32 R28, R36, R42, R28 ;  /* 0x0000002a241c723c */ /* 0x000fe2000000181c */
[----:B------:R-:W2:Y:S04]  /*5360*/  LDSM.16.MT88.4 R36, [R231+0x5c00] ;  /* 0x005c0000e724783b */ /* 0x000ea80000004200 */
[----:B------:R-:W4:Y:S01]  /*5370*/  MUFU.EX2 R107, R107 ;  /* 0x0000006b006b7308 */ /* 0x000f220000000800 */
[----:B-1----:R-:W-:Y:S01]  /*5380*/  F2FP.F16.F32.PACK_AB R27, R111, R138 ;  /* 0x0000008a6f1b723e */ /* 0x002fe200000000ff */
[----:B------:R-:W-:Y:S06]  /*5390*/  LDSM.16.MT88.4 R40, [R231+0x6000] ;  /* 0x00600000e728783b */ /* 0x000fec0000004200 */
[----:B------:R-:W-:Y:S01]  /*53a0*/  MUFU.EX2 R3, R3 ;  /* 0x0000000300037308 */ /* 0x000fe20000000800 */
[C---:B------:R-:W-:Y:S06]  /*53b0*/  HMMA.16816.F32 R16, R24.reuse, R20, R16 ;  /* 0x000000141810723c */ /* 0x040fec0000001810 */
[C---:B------:R-:W-:Y:S01]  /*53c0*/  HMMA.16816.F32 R12, R24.reuse, R22, R12 ;  /* 0x00000016180c723c */ /* 0x040fe2000000180c */
[----:B------:R-:W1:Y:S01]  /*53d0*/  MUFU.EX2 R130, R130 ;  /* 0x0000008200827308 */ /* 0x000e620000000800 */
[----:B------:R-:W5:Y:S04]  /*53e0*/  LDSM.16.MT88.4 R20, [R232+0x6000] ;  /* 0x00600000e814783b */ /* 0x000f680000004200 */
[C---:B------:R-:W-:Y:S03]  /*53f0*/  HMMA.16816.F32 R8, R24.reuse, R32, R8 ;  /* 0x000000201808723c */ /* 0x040fe60000001808 */
[----:B------:R-:W-:Y:S03]  /*5400*/  MUFU.EX2 R113, R113 ;  /* 0x0000007100717308 */ /* 0x000fe60000000800 */
[----:B------:R-:W-:Y:S01]  /*5410*/  HMMA.16816.F32 R28, R24, R34, R28 ;  /* 0x00000022181c723c */ /* 0x000fe2000000181c */
[----:B------:R-:W-:-:S04]  /*5420*/  F2FP.F16.F32.PACK_AB R32, R103, R116 ;  /* 0x000000746720723e */ /* 0x000fc800000000ff */
[----:B------:R-:W2:Y:S02]  /*5430*/  MUFU.EX2 R132, R132 ;  /* 0x0000008400847308 */ /* 0x000ea40000000800 */
[----:B------:R-:W-:Y:S02]  /*5440*/  F2FP.F16.F32.PACK_AB R24, R109, R120 ;  /* 0x000000786d18723e */ /* 0x000fe400000000ff */
[----:B----4-:R-:W-:Y:S02]  /*5450*/  F2FP.F16.F32.PACK_AB R25, R107, R122 ;  /* 0x0000007a6b19723e */ /* 0x010fe400000000ff */
[----:B------:R-:W-:Y:S02]  /*5460*/  F2FP.F16.F32.PACK_AB R26, R105, R118 ;  /* 0x00000076691a723e */ /* 0x000fe400000000ff */
[----:B-1----:R-:W-:Y:S01]  /*5470*/  F2FP.F16.F32.PACK_AB R27, R130, R3 ;  /* 0x00000003821b723e */ /* 0x002fe200000000ff */
[----:B------:R-:W-:Y:S01]  /*5480*/  MUFU.EX2 R117, R117 ;  /* 0x0000007500757308 */ /* 0x000fe20000000800 */
[----:B------:R-:W-:-:S05]  /*5490*/  F2FP.F16.F32.PACK_AB R34, R101, R110 ;  /* 0x0000006e6522723e */ /* 0x000fca00000000ff */
[----:B---3--:R-:W-:Y:S02]  /*54a0*/  HMMA.16816.F32 R16, R24, R4, R16 ;  /* 0x000000041810723c */ /* 0x008fe40000001810 */
[----:B------:R-:W1:Y:S01]  /*54b0*/  MUFU.EX2 R142, R142 ;  /* 0x0000008e008e7308 */ /* 0x000e620000000800 */
[----:B--2---:R-:W-:-:S03]  /*54c0*/  F2FP.F16.F32.PACK_AB R33, R132, R113 ;  /* 0x000000718421723e */ /* 0x004fc600000000ff */
[C---:B------:R-:W-:Y:S01]  /*54d0*/  HMMA.16816.F32 R12, R24.reuse, R6, R12 ;  /* 0x00000006180c723c */ /* 0x040fe2000000180c */
[----:B------:R-:W2:Y:S03]  /*54e0*/  LDSM.16.MT88.4 R4, [R232+0x6400] ;  /* 0x00640000e804783b */ /* 0x000ea60000004200 */
[----:B------:R-:W-:Y:S02]  /*54f0*/  MUFU.EX2 R123, R123 ;  /* 0x0000007b007b7308 */ /* 0x000fe40000000800 */
[C---:B------:R-:W-:Y:S06]  /*5500*/  HMMA.16816.F32 R8, R24.reuse, R36, R8 ;  /* 0x000000241808723c */ /* 0x040fec0000001808 */
[----:B------:R-:W-:Y:S01]  /*5510*/  HMMA.16816.F32 R28, R24, R38, R28 ;  /* 0x00000026181c723c */ /* 0x000fe2000000181c */
[----:B-1----:R-:W-:Y:S01]  /*5520*/  F2FP.F16.F32.PACK_AB R35, R142, R117 ;  /* 0x000000758e23723e */ /* 0x002fe200000000ff */
[----:B------:R-:W1:Y:S01]  /*5530*/  MUFU.EX2 R146, R146 ;  /* 0x0000009200927308 */ /* 0x000e620000000800 */
[----:B------:R-:W3:Y:S04]  /*5540*/  LDSM.16.MT88.4 R36, [R231+0x6400] ;  /* 0x00640000e724783b */ /* 0x000ee80000004200 */
[----:B------:R-:W4:Y:S01]  /*5550*/  LDSM.16.MT88.4 R24, [R232+0x6800] ;  /* 0x00680000e818783b */ /* 0x000f220000004200 */
[C---:B-----5:R-:W-:Y:S02]  /*5560*/  HMMA.16816.F32 R16, R32.reuse, R20, R16 ;  /* 0x000000142010723c */ /* 0x060fe40000001810 */
[----:B------:R-:W-:Y:S04]  /*5570*/  MUFU.EX2 R160, R160 ;  /* 0x000000a000a07308 */ /* 0x000fe80000000800 */
[----:B------:R-:W-:Y:S01]  /*5580*/  HMMA.16816.F32 R12, R32, R22, R12 ;  /* 0x00000016200c723c */ /* 0x000fe2000000180c */
[----:B------:R-:W-:-:S03]  /*5590*/  F2FP.F16.F32.PACK_AB R20, R99, R108 ;  /* 0x0000006c6314723e */ /* 0x000fc600000000ff */
[----:B------:R-:W5:Y:S01]  /*55a0*/  MUFU.EX2 R131, R131 ;  /* 0x0000008300837308 */ /* 0x000f620000000800 */
[----:B-1----:R-:W-:Y:S01]  /*55b0*/  F2FP.F16.F32.PACK_AB R21, R146, R123 ;  /* 0x0000007b9215723e */ /* 0x002fe200000000ff */
[----:B------:R-:W-:Y:S01]  /*55c0*/  HMMA.16816.F32 R8, R32, R40, R8 ;  /* 0x000000282008723c */ /* 0x000fe20000001808 */
[----:B------:R-:W-:-:S05]  /*55d0*/  F2FP.F16.F32.PACK_AB R22, R97, R104 ;  /* 0x000000686116723e */ /* 0x000fca00000000ff */
[----:B------:R-:W-:Y:S01]  /*55e0*/  HMMA.16816.F32 R28, R32, R42, R28 ;  /* 0x0000002a201c723c */ /* 0x000fe2000000181c */
[----:B------:R-:W-:Y:S01]  /*55f0*/  MUFU.EX2 R133, R133 ;  /* 0x0000008500857308 */ /* 0x000fe20000000800 */
[----:B------:R-:W1:Y:S04]  /*5600*/  LDSM.16.MT88.4 R32, [R231+0x6800] ;  /* 0x00680000e720783b */ /* 0x000e680000004200 */
[----:B------:R-:W-:Y:S01]  /*5610*/  LDSM.16.MT88.4 R40, [R231+0x6c00] ;  /* 0x006c0000e728783b */ /* 0x000fe20000004200 */
[----:B-----5:R-:W-:Y:S02]  /*5620*/  F2FP.F16.F32.PACK_AB R23, R131, R160 ;  /* 0x000000a08317723e */ /* 0x020fe400000000ff */
[----:B------:R-:W5:Y:S05]  /*5630*/  MUFU.EX2 R168, R168 ;  /* 0x000000a800a87308 */ /* 0x000f6a0000000800 */
[C---:B--2---:R-:W-:Y:S03]  /*5640*/  HMMA.16816.F32 R16, R20.reuse, R4, R16 ;  /* 0x000000041410723c */ /* 0x044fe60000001810 */
[----:B------:R-:W-:Y:S03]  /*5650*/  MUFU.EX2 R145, R145 ;  /* 0x0000009100917308 */ /* 0x000fe60000000800 */
[C---:B------:R-:W-:Y:S01]  /*5660*/  HMMA.16816.F32 R12, R20.reuse, R6, R12 ;  /* 0x00000006140c723c */ /* 0x040fe2000000180c */
[----:B------:R-:W2:Y:S04]  /*5670*/  LDSM.16.MT88.4 R4, [R232+0x6c00] ;  /* 0x006c0000e804783b */ /* 0x000ea80000004200 */
[----:B------:R-:W4:Y:S01]  /*5680*/  MUFU.EX2 R198, R198 ;  /* 0x000000c600c67308 */ /* 0x000f220000000800 */
[C---:B---3--:R-:W-:Y:S06]  /*5690*/  HMMA.16816.F32 R8, R20.reuse, R36, R8 ;  /* 0x000000241408723c */ /* 0x048fec0000001808 */
[----:B------:R-:W-:Y:S01]  /*56a0*/  HMMA.16816.F32 R28, R20, R38, R28 ;  /* 0x00000026141c723c */ /* 0x000fe2000000181c */
[----:B------:R-:W-:Y:S01]  /*56b0*/  MUFU.EX2 R147, R147 ;  /* 0x0000009300937308 */ /* 0x000fe20000000800 */
[----:B------:R-:W-:-:S05]  /*56c0*/  F2FP.F16.F32.PACK_AB R36, R89, R90 ;  /* 0x0000005a5924723e */ /* 0x000fca00000000ff */
[----:B------:R-:W-:Y:S02]  /*56d0*/  F2FP.F16.F32.PACK_AB R20, R95, R98 ;  /* 0x000000625f14723e */ /* 0x000fe400000000ff */
[----:B-----5:R-:W-:Y:S01]  /*56e0*/  F2FP.F16.F32.PACK_AB R21, R168, R133 ;  /* 0x00000085a815723e */ /* 0x020fe200000000ff */
[----:B------:R-:W3:Y:S01]  /*56f0*/  MUFU.EX2 R196, R196 ;  /* 0x000000c400c47308 */ /* 0x000ee20000000800 */
[----:B------:R-:W-:Y:S02]  /*5700*/  F2FP.F16.F32.PACK_AB R22, R91, R92 ;  /* 0x0000005c5b16723e */ /* 0x000fe400000000ff */
[----:B----4-:R-:W-:Y:S02]  /*5710*/  F2FP.F16.F32.PACK_AB R23, R198, R145 ;  /* 0x00000091c617723e */ /* 0x010fe400000000ff */
[----:B------:R-:W-:-:S03]  /*5720*/  F2FP.F16.F32.PACK_AB R38, R87, R88 ;  /* 0x000000585726723e */ /* 0x000fc600000000ff */
[----:B------:R-:W-:Y:S02]  /*5730*/  MUFU.EX2 R149, R149 ;  /* 0x0000009500957308 */ /* 0x000fe40000000800 */
[C---:B------:R-:W-:Y:S06]  /*5740*/  HMMA.16816.F32 R16, R20.reuse, R24, R16 ;  /* 0x000000181410723c */ /* 0x040fec0000001810 */
[----:B------:R-:W4:Y:S01]  /*5750*/  MUFU.EX2 R192, R192 ;  /* 0x000000c000c07308 */ /* 0x000f220000000800 */
[----:B------:R-:W-:Y:S01]  /*5760*/  HMMA.16816.F32 R12, R20, R26, R12 ;  /* 0x0000001a140c723c */ /* 0x000fe2000000180c */
[----:B------:R-:W5:Y:S01]  /*5770*/  LDSM.16.MT88.4 R24, [R232+0x7000] ;  /* 0x00700000e818783b */ /* 0x000f620000004200 */
[----:B---3--:R-:W-:-:S04]  /*5780*/  F2FP.F16.F32.PACK_AB R37, R196, R147 ;  /* 0x00000093c425723e */ /* 0x008fc800000000ff */
[C---:B-1----:R-:W-:Y:S01]  /*5790*/  HMMA.16816.F32 R8, R20.reuse, R32, R8 ;  /* 0x000000201408723c */ /* 0x042fe20000001808 */
[----:B------:R-:W-:Y:S05]  /*57a0*/  MUFU.EX2 R151, R151 ;  /* 0x0000009700977308 */ /* 0x000fea0000000800 */
[----:B------:R-:W-:Y:S01]  /*57b0*/  HMMA.16816.F32 R28, R20, R34, R28 ;  /* 0x00000022141c723c */ /* 0x000fe2000000181c */
[----:B------:R-:W1:Y:S02]  /*57c0*/  LDSM.16.MT88.4 R32, [R231+0x7000] ;  /* 0x00700000e720783b */ /* 0x000e640000004200 */
[----:B------:R-:W3:Y:S01]  /*57d0*/  MUFU.EX2 R188, R188 ;  /* 0x000000bc00bc7308 */ /* 0x000ee20000000800 */
[----:B----4-:R-:W-:-:S03]  /*57e0*/  F2FP.F16.F32.PACK_AB R39, R192, R149 ;  /* 0x00000095c027723e */ /* 0x010fc600000000ff */
[----:B------:R-:W-:Y:S02]  /*57f0*/  F2FP.F16.F32.PACK_AB R20, R85, R86 ;  /* 0x000000565514723e */ /* 0x000fe400000000ff */
[----:B------:R-:W-:Y:S02]  /*5800*/  F2FP.F16.F32.PACK_AB R22, R83, R84 ;  /* 0x000000545316723e */ /* 0x000fe400000000ff */
[----:B------:R-:W-:Y:S01]  /*5810*/  MUFU.EX2 R153, R153 ;  /* 0x0000009900997308 */ /* 0x000fe20000000800 */
[C---:B--2---:R-:W-:Y:S06]  /*5820*/  HMMA.16816.F32 R16, R36.reuse, R4, R16 ;  /* 0x000000042410723c */ /* 0x044fec0000001810 */
[----:B------:R-:W-:Y:S01]  /*5830*/  HMMA.16816.F32 R12, R36, R6, R12 ;  /* 0x00000006240c723c */ /* 0x000fe2000000180c */
[----:B------:R-:W2:Y:S01]  /*5840*/  MUFU.EX2 R180, R180 ;  /* 0x000000b400b47308 */ /* 0x000ea20000000800 */
[----:B------:R-:W4:Y:S01]  /*5850*/  LDSM.16.MT88.4 R4, [R232+0x7400] ;  /* 0x00740000e804783b */ /* 0x000f220000004200 */
[----:B---3--:R-:W-:-:S03]  /*5860*/  F2FP.F16.F32.PACK_AB R21, R188, R151 ;  /* 0x00000097bc15723e */ /* 0x008fc600000000ff */
[C---:B------:R-:W-:Y:S03]  /*5870*/  HMMA.16816.F32 R8, R36.reuse, R40, R8 ;  /* 0x000000282408723c */ /* 0x040fe60000001808 */
[----:B------:R-:W-:Y:S03]  /*5880*/  MUFU.EX2 R82, R82 ;  /* 0x0000005200527308 */ /* 0x000fe60000000800 */
[----:B------:R-:W-:Y:S01]  /*5890*/  HMMA.16816.F32 R28, R36, R42, R28 ;  /* 0x0000002a241c723c */ /* 0x000fe2000000181c */
[----:B------:R-:W3:Y:S04]  /*58a0*/  LDSM.16.MT88.4 R40, [R231+0x7400] ;  /* 0x00740000e728783b */ /* 0x000ee80000004200 */
[----:B------:R-:W1:Y:S01]  /*58b0*/  MUFU.EX2 R81, R81 ;  /* 0x0000005100517308 */ /* 0x000e620000000800 */
[----:B--2---:R-:W-:Y:S01]  /*58c0*/  F2FP.F16.F32.PACK_AB R23, R180, R153 ;  /* 0x00000099b417723e */ /* 0x004fe200000000ff */
[----:B------:R-:W-:Y:S01]  /*58d0*/  FADD.FTZ R37, R139, R178 ;  /* 0x000000b28b257221 */ /* 0x000fe20000010000 */
[----:B------:R-:W-:Y:S01]  /*58e0*/  FADD.FTZ R139, R137, R176 ;  /* 0x000000b0898b7221 */ /* 0x000fe20000010000 */
[----:B------:R-:W-:-:S02]  /*58f0*/  FFMA.FTZ R137, R144, UR4, -R65 ;  /* 0x0000000490897c23 */ /* 0x000fc40008010841 */
[----:B------:R-:W-:Y:S01]  /*5900*/  FADD.FTZ R172, R172, R37 ;  /* 0x00000025acac7221 */ /* 0x000fe20000010000 */
[----:B------:R-:W-:Y:S01]  /*5910*/  FADD.FTZ R164, R164, R139 ;  /* 0x0000008ba4a47221 */ /* 0x000fe20000010000 */
[----:B------:R-:W-:Y:S01]  /*5920*/  MUFU.EX2 R80, R80 ;  /* 0x0000005000507308 */ /* 0x000fe20000000800 */
[----:B-----5:R-:W-:Y:S01]  /*5930*/  HMMA.16816.F32 R16, R20, R24, R16 ;  /* 0x000000181410723c */ /* 0x020fe20000001810 */
[----:B------:R-:W-:Y:S01]  /*5940*/  FADD.FTZ R135, R135, R172 ;  /* 0x000000ac87877221 */ /* 0x000fe20000010000 */
[----:B------:R-:W-:-:S03]  /*5950*/  FADD.FTZ R129, R129, R164 ;  /* 0x000000a481817221 */ /* 0x000fc60000010000 */
[----:B------:R-:W-:Y:S01]  /*5960*/  FADD.FTZ R154, R154, R135 ;  /* 0x000000879a9a7221 */ /* 0x000fe20000010000 */
[C---:B------:R-:W-:Y:S01]  /*5970*/  HMMA.16816.F32 R12, R20.reuse, R26, R12 ;  /* 0x0000001a140c723c */ /* 0x040fe2000000180c */
[----:B------:R-:W2:Y:S01]  /*5980*/  MUFU.EX2 R79, R79 ;  /* 0x0000004f004f7308 */ /* 0x000ea20000000800 */
[----:B------:R-:W-:Y:S01]  /*5990*/  FADD.FTZ R156, R156, R129 ;  /* 0x000000819c9c7221 */ /* 0x000fe20000010000 */
[----:B------:R-:W5:Y:S01]  /*59a0*/  LDSM.16.MT88.4 R24, [R232+0x7800] ;  /* 0x00780000e818783b */ /* 0x000f620000004200 */
[----:B------:R-:W-:Y:S01]  /*59b0*/  FADD.FTZ R125, R125, R154 ;  /* 0x0000009a7d7d7221 */ /* 0x000fe20000010000 */
[----:B-1----:R-:W-:Y:S01]  /*59c0*/  F2FP.F16.F32.PACK_AB R36, R81, R82 ;  /* 0x000000525124723e */ /* 0x002fe200000000ff */
[----:B------:R-:W-:Y:S01]  /*59d0*/  FADD.FTZ R127, R127, R156 ;  /* 0x0000009c7f7f7221 */ /* 0x000fe20000010000 */
[----:B------:R-:W-:Y:S01]  /*59e0*/  HMMA.16816.F32 R8, R20, R32, R8 ;  /* 0x000000201408723c */ /* 0x000fe20000001808 */
[----:B------:R-:W-:Y:S01]  /*59f0*/  FADD.FTZ R152, R152, R125 ;  /* 0x0000007d98987221 */ /* 0x000fe20000010000 */
[----:B------:R-:W-:Y:S01]  /*5a00*/  MUFU.EX2 R155, R155 ;  /* 0x0000009b009b7308 */ /* 0x000fe20000000800 */
[----:B------:R-:W-:-:S02]  /*5a10*/  FADD.FTZ R140, R140, R127 ;  /* 0x0000007f8c8c7221 */ /* 0x000fc40000010000 */
[----:B------:R-:W-:Y:S01]  /*5a20*/  FADD.FTZ R121, R121, R152 ;  /* 0x0000009879797221 */ /* 0x000fe20000010000 */
[----:B------:R-:W-:Y:S01]  /*5a30*/  HMMA.16816.F32 R28, R20, R34, R28 ;  /* 0x00000022141c723c */ /* 0x000fe2000000181c */
[----:B------:R-:W-:Y:S01]  /*5a40*/  FADD.FTZ R119, R119, R140 ;  /* 0x0000008c77777221 */ /* 0x000fe20000010000 */
[----:B------:R-:W1:Y:S01]  /*5a50*/  LDSM.16.MT88.4 R20, [R231+0x7800] ;  /* 0x00780000e714783b */ /* 0x000e620000004200 */
[----:B------:R-:W-:Y:S01]  /*5a60*/  FADD.FTZ R136, R136, R121 ;  /* 0x0000007988887221 */ /* 0x000fe20000010000 */
[----:B------:R-:W4:Y:S01]  /*5a70*/  MUFU.EX2 R170, R170 ;  /* 0x000000aa00aa7308 */ /* 0x000f220000000800 */
[----:B--2---:R-:W-:Y:S01]  /*5a80*/  F2FP.F16.F32.PACK_AB R38, R79, R80 ;  /* 0x000000504f26723e */ /* 0x004fe200000000ff */
[----:B------:R-:W-:Y:S01]  /*5a90*/  FADD.FTZ R138, R138, R119 ;  /* 0x000000778a8a7221 */ /* 0x000fe20000010000 */
[----:B------:R-:W-:-:S03]  /*5aa0*/  FADD.FTZ R115, R115, R136 ;  /* 0x0000008873737221 */ /* 0x000fc60000010000 */
[----:B------:R-:W-:Y:S01]  /*5ab0*/  FADD.FTZ R111, R111, R138 ;  /* 0x0000008a6f6f7221 */ /* 0x000fe20000010000 */
[----:B------:R-:W-:Y:S01]  /*5ac0*/  FADD.FTZ R120, R120, R115 ;  /* 0x0000007378787221 */ /* 0x000fe20000010000 */
[----:B------:R-:W-:Y:S02]  /*5ad0*/  MUFU.EX2 R157, R157 ;  /* 0x0000009d009d7308 */ /* 0x000fe40000000800 */
[----:B------:R-:W-:Y:S01]  /*5ae0*/  FADD.FTZ R122, R122, R111 ;  /* 0x0000006f7a7a7221 */ /* 0x000fe20000010000 */
[----:B------:R-:W-:-:S03]  /*5af0*/  FADD.FTZ R109, R109, R120 ;  /* 0x000000786d6d7221 */ /* 0x000fc60000010000 */
[----:B------:R-:W-:Y:S01]  /*5b00*/  FADD.FTZ R122, R107, R122 ;  /* 0x0000007a6b7a7221 */ /* 0x000fe20000010000 */
[----:B------:R-:W-:Y:S01]  /*5b10*/  FADD.FTZ R118, R118, R109 ;  /* 0x0000006d76767221 */ /* 0x000fe20000010000 */
[----:B------:R-:W2:Y:S01]  /*5b20*/  MUFU.EX2 R158, R162 ;  /* 0x000000a2009e7308 */ /* 0x000ea20000000800 */
[----:B----4-:R-:W-:Y:S01]  /*5b30*/  F2FP.F16.F32.PACK_AB R37, R170, R155 ;  /* 0x0000009baa25723e */ /* 0x010fe200000000ff */
[----:B------:R-:W-:Y:S01]  /*5b40*/  FADD.FTZ R3, R3, R122 ;  /* 0x0000007a03037221 */ /* 0x000fe20000010000 */
[----:B------:R-:W-:-:S03]  /*5b50*/  FADD.FTZ R105, R105, R118 ;  /* 0x0000007669697221 */ /* 0x000fc60000010000 */
[----:B------:R-:W-:Y:S01]  /*5b60*/  FADD.FTZ R130, R130, R3 ;  /* 0x0000000382827221 */ /* 0x000fe20000010000 */
[----:B------:R-:W-:Y:S01]  /*5b70*/  FADD.FTZ R116, R116, R105 ;  /* 0x0000006974747221 */ /* 0x000fe20000010000 */
[----:B------:R-:W-:Y:S01]  /*5b80*/  MUFU.EX2 R78, R78 ;  /* 0x0000004e004e7308 */ /* 0x000fe20000000800 */
[----:B------:R-:W-:Y:S01]  /*5b90*/  FFMA.FTZ R3, R102, UR4, -R93 ;  /* 0x0000000466037c23 */ /* 0x000fe2000801085d */
[----:B------:R-:W-:Y:S01]  /*5ba0*/  FADD.FTZ R113, R113, R130 ;  /* 0x0000008271717221 */ /* 0x000fe20000010000 */
[----:B------:R-:W-:-:S03]  /*5bb0*/  FADD.FTZ R103, R103, R116 ;  /* 0x0000007467677221 */ /* 0x000fc60000010000 */
[----:B------:R-:W-:Y:S01]  /*5bc0*/  FADD.FTZ R132, R132, R113 ;  /* 0x0000007184847221 */ /* 0x000fe20000010000 */
[----:B------:R-:W-:Y:S01]  /*5bd0*/  FADD.FTZ R110, R110, R103 ;  /* 0x000000676e6e7221 */ /* 0x000fe20000010000 */
[----:B------:R-:W4:Y:S01]  /*5be0*/  MUFU.EX2 R77, R77 ;  /* 0x0000004d004d7308 */ /* 0x000f220000000800 */
[----:B--2---:R-:W-:Y:S01]  /*5bf0*/  F2FP.F16.F32.PACK_AB R39, R158, R157 ;  /* 0x0000009d9e27723e */ /* 0x004fe200000000ff */
[----:B------:R-:W-:Y:S01]  /*5c00*/  FADD.FTZ R117, R117, R132 ;  /* 0x0000008475757221 */ /* 0x000fe20000010000 */
[----:B------:R-:W-:-:S03]  /*5c10*/  FADD.FTZ R101, R101, R110 ;  /* 0x0000006e65657221 */ /* 0x000fc60000010000 */
[----:B------:R-:W-:Y:S01]  /*5c20*/  FADD.FTZ R142, R142, R117 ;  /* 0x000000758e8e7221 */ /* 0x000fe20000010000 */
[----:B------:R-:W-:Y:S01]  /*5c30*/  FADD.FTZ R108, R108, R101 ;  /* 0x000000656c6c7221 */ /* 0x000fe20000010000 */
[----:B------:R-:W-:Y:S01]  /*5c40*/  MUFU.EX2 R76, R76 ;  /* 0x0000004c004c7308 */ /* 0x000fe20000000800 */
[C---:B------:R-:W-:Y:S01]  /*5c50*/  HMMA.16816.F32 R16, R36.reuse, R4, R16 ;  /* 0x000000042410723c */ /* 0x040fe20000001810 */
[----:B------:R-:W-:Y:S01]  /*5c60*/  FADD.FTZ R123, R123, R142 ;  /* 0x0000008e7b7b7221 */ /* 0x000fe20000010000 */
[----:B------:R-:W-:Y:S01]  /*5c70*/  FADD.FTZ R99, R99, R108 ;  /* 0x0000006c63637221 */ /* 0x000fe20000010000 */
[----:B------:R-:W-:Y:S02]  /*5c80*/  LDSM.16.MT88.4 R140, [R232+0x8c00] ;  /* 0x008c0000e88c783b */ /* 0x000fe40000004200 */
[----:B------:R-:W-:Y:S01]  /*5c90*/  FADD.FTZ R123, R146, R123 ;  /* 0x0000007b927b7221 */ /* 0x000fe20000010000 */
[C---:B------:R-:W-:Y:S01]  /*5ca0*/  HMMA.16816.F32 R12, R36.reuse, R6, R12 ;  /* 0x00000006240c723c */ /* 0x040fe2000000180c */
[----:B------:R-:W2:Y:S01]  /*5cb0*/  MUFU.EX2 R75, R75 ;  /* 0x0000004b004b7308 */ /* 0x000ea20000000800 */
[----:B------:R-:W1:Y:S01]  /*5cc0*/  LDSM.16.MT88.4 R4, [R232+0x7c00] ;  /* 0x007c0000e804783b */ /* 0x000e620000004200 */
[----:B----4-:R-:W-:Y:S01]  /*5cd0*/  F2FP.F16.F32.PACK_AB R32, R77, R78 ;  /* 0x0000004e4d20723e */ /* 0x010fe200000000ff */
[----:B------:R-:W-:Y:S01]  /*5ce0*/  FADD.FTZ R104, R104, R99 ;  /* 0x0000006368687221 */ /* 0x000fe20000010000 */
[----:B------:R-:W-:Y:S01]  /*5cf0*/  FADD.FTZ R160, R160, R123 ;  /* 0x0000007ba0a07221 */ /* 0x000fe20000010000 */
[----:B---3--:R-:W-:Y:S02]  /*5d00*/  HMMA.16816.F32 R8, R36, R40, R8 ;  /* 0x000000282408723c */ /* 0x008fe40000001808 */
[----:B------:R-:W-:Y:S01]  /*5d10*/  FADD.FTZ R97, R97, R104 ;  /* 0x0000006861617221 */ /* 0x000fe20000010000 */
[----:B------:R-:W-:Y:S01]  /*5d20*/  MUFU.EX2 R159, R159 ;  /* 0x0000009f009f7308 */ /* 0x000fe20000000800 */
[----:B------:R-:W-:-:S02]  /*5d30*/  FADD.FTZ R160, R131, R160 ;  /* 0x000000a083a07221 */ /* 0x000fc40000010000 */
[----:B------:R-:W-:Y:S01]  /*5d40*/  HMMA.16816.F32 R28, R36, R42, R28 ;  /* 0x0000002a241c723c */ /* 0x000fe2000000181c */
[----:B------:R-:W-:Y:S01]  /*5d50*/  FFMA.FTZ R40, R100, UR4, -R65 ;  /* 0x0000000464287c23 */ /* 0x000fe20008010841 */
[----:B------:R-:W-:Y:S01]  /*5d60*/  FADD.FTZ R98, R98, R97 ;  /* 0x0000006162627221 */ /* 0x000fe20000010000 */
[----:B------:R-:W-:Y:S02]  /*5d70*/  FADD.FTZ R133, R133, R160 ;  /* 0x000000a085857221 */ /* 0x000fe40000010000 */
[----:B------:R-:W3:Y:S01]  /*5d80*/  MUFU.EX2 R150, R150 ;  /* 0x0000009600967308 */ /* 0x000ee20000000800 */
[----:B--2---:R-:W-:Y:S01]  /*5d90*/  F2FP.F16.F32.PACK_AB R34, R75, R76 ;  /* 0x0000004c4b22723e */ /* 0x004fe200000000ff */
[--C-:B------:R-:W-:Y:S01]  /*5da0*/  FFMA.FTZ R37, R114, UR4, -R65.reuse ;  /* 0x0000000472257c23 */ /* 0x100fe20008010841 */
[--C-:B------:R-:W-:Y:S01]  /*5db0*/  FFMA.FTZ R38, R112, UR4, -R65.reuse ;  /* 0x0000000470267c23 */ /* 0x100fe20008010841 */
[--C-:B------:R-:W-:Y:S01]  /*5dc0*/  FFMA.FTZ R39, R106, UR4, -R65.reuse ;  /* 0x000000046a277c23 */ /* 0x100fe20008010841 */
[--C-:B------:R-:W-:Y:S01]  /*5dd0*/  FFMA.FTZ R42, R96, UR4, -R65.reuse ;  /* 0x00000004602a7c23 */ /* 0x100fe20008010841 */
[----:B------:R-:W-:Y:S01]  /*5de0*/  FFMA.FTZ R43, R94, UR4, -R65 ;  /* 0x000000045e2b7c23 */ /* 0x000fe20008010841 */
[----:B------:R-:W-:Y:S01]  /*5df0*/  FADD.FTZ R95, R95, R98 ;  /* 0x000000625f5f7221 */ /* 0x000fe20000010000 */
[----:B------:R-:W-:Y:S01]  /*5e00*/  MUFU.EX2 R137, R137 ;  /* 0x0000008900897308 */ /* 0x000fe20000000800 */
[----:B------:R-:W-:Y:S01]  /*5e10*/  FADD.FTZ R168, R168, R133 ;  /* 0x00000085a8a87221 */ /* 0x000fe20000010000 */
[----:B------:R-:W-:Y:S01]  /*5e20*/  FFMA.FTZ R94, R44, UR4, -R65 ;  /* 0x000000042c5e7c23 */ /* 0x000fe20008010841 */
[----:B------:R-:W-:Y:S01]  /*5e30*/  FADD.FTZ R92, R92, R95 ;  /* 0x0000005f5c5c7221 */ /* 0x000fe20000010000 */
[----:B------:R-:W-:Y:S01]  /*5e40*/  FFMA.FTZ R44, R47, UR4, -R65 ;  /* 0x000000042f2c7c23 */ /* 0x000fe20008010841 */
[----:B------:R-:W-:Y:S01]  /*5e50*/  FADD.FTZ R145, R145, R168 ;  /* 0x000000a891917221 */ /* 0x000fe20000010000 */
[----:B------:R-:W-:Y:S01]  /*5e60*/  FFMA.FTZ R36, R128, UR4, -R93 ;  /* 0x0000000480247c23 */ /* 0x000fe2000801085d */
[----:B------:R-:W-:Y:S01]  /*5e70*/  FADD.FTZ R91, R91, R92 ;  /* 0x0000005c5b5b7221 */ /* 0x000fe20000010000 */
[----:B------:R-:W2:Y:S01]  /*5e80*/  MUFU.EX2 R134, R134 ;  /* 0x0000008600867308 */ /* 0x000ea20000000800 */
[----:B---3--:R-:W-:Y:S01]  /*5e90*/  F2FP.F16.F32.PACK_AB R33, R150, R159 ;  /* 0x0000009f9621723e */ /* 0x008fe200000000ff */
        /* <DEDUP_REMOVED lines=9> */
[----:B------:R-:W3:Y:S01]  /*5f30*/  MUFU.EX2 R73, R73 ;  /* 0x0000004900497308 */ /* 0x000ee20000000800 */
[----:B--2---:R-:W-:Y:S01]  /*5f40*/  F2FP.F16.F32.PACK_AB R35, R134, R137 ;  /* 0x000000898623723e */ /* 0x004fe200000000ff */
[----:B------:R-:W-:Y:S01]  /*5f50*/  FADD.FTZ R192, R192, R149 ;  /* 0x00000095c0c07221 */ /* 0x000fe20000010000 */
[----:B------:R-:W-:-:S03]  /*5f60*/  FADD.FTZ R86, R86, R87 ;  /* 0x0000005756567221 */ /* 0x000fc60000010000 */
[----:B------:R-:W-:Y:S02]  /*5f70*/  FADD.FTZ R151, R151, R192 ;  /* 0x000000c097977221 */ /* 0x000fe40000010000 */
[----:B------:R-:W-:Y:S01]  /*5f80*/  MUFU.EX2 R72, R72 ;  /* 0x0000004800487308 */ /* 0x000fe20000000800 */
[----:B-----5:R-:W-:Y:S01]  /*5f90*/  HMMA.16816.F32 R16, R32, R24, R16 ;  /* 0x000000182010723c */ /* 0x020fe20000001810 */
[----:B------:R-:W-:-:S04]  /*5fa0*/  FADD.FTZ R188, R188, R151 ;  /* 0x00000097bcbc7221 */ /* 0x000fc80000010000 */
[----:B------:R-:W-:Y:S01]  /*5fb0*/  FADD.FTZ R153, R153, R188 ;  /* 0x000000bc99997221 */ /* 0x000fe20000010000 */
[----:B------:R-:W-:Y:S01]  /*5fc0*/  HMMA.16816.F32 R12, R32, R26, R12 ;  /* 0x0000001a200c723c */ /* 0x000fe2000000180c */
[----:B------:R-:W2:Y:S01]  /*5fd0*/  MUFU.EX2 R71, R71 ;  /* 0x0000004700477308 */ /* 0x000ea20000000800 */
[----:B------:R-:W4:Y:S01]  /*5fe0*/  LDSM.16.MT88.4 R24, [R231+0x7c00] ;  /* 0x007c0000e718783b */ /* 0x000f220000004200 */
[----:B------:R-:W-:-:S03]  /*5ff0*/  FADD.FTZ R180, R180, R153 ;  /* 0x00000099b4b47221 */ /* 0x000fc60000010000 */
[C---:B-1----:R-:W-:Y:S01]  /*6000*/  HMMA.16816.F32 R8, R32.reuse, R20, R8 ;  /* 0x000000142008723c */ /* 0x042fe20000001808 */
[----:B------:R-:W-:Y:S02]  /*6010*/  FADD.FTZ R155, R155, R180 ;  /* 0x000000b49b9b7221 */ /* 0x000fe40000010000 */
[----:B------:R-:W-:Y:S02]  /*6020*/  MUFU.EX2 R126, R126 ;  /* 0x0000007e007e7308 */ /* 0x000fe40000000800 */
[----:B------:R-:W-:Y:S01]  /*6030*/  FADD.FTZ R170, R170, R155 ;  /* 0x0000009baaaa7221 */ /* 0x000fe20000010000 */
[----:B------:R-:W-:Y:S01]  /*6040*/  HMMA.16816.F32 R28, R32, R22, R28 ;  /* 0x00000016201c723c */ /* 0x000fe2000000181c */
[----:B---3--:R-:W-:Y:S01]  /*6050*/  F2FP.F16.F32.PACK_AB R20, R73, R74 ;  /* 0x0000004a4914723e */ /* 0x008fe200000000ff */
[----:B------:R-:W1:Y:S01]  /*6060*/  LDSM.16.MT88.4 R32, [R232+0x8000] ;  /* 0x00800000e820783b */ /* 0x000e620000004200 */
[----:B------:R-:W-:Y:S02]  /*6070*/  FADD.FTZ R157, R157, R170 ;  /* 0x000000aa9d9d7221 */ /* 0x000fe40000010000 */
[----:B------:R-:W3:Y:S02]  /*6080*/  MUFU.EX2 R41, R124 ;  /* 0x0000007c00297308 */ /* 0x000ee40000000800 */
[----:B--2---:R-:W-:Y:S01]  /*6090*/  F2FP.F16.F32.PACK_AB R22, R71, R72 ;  /* 0x000000484716723e */ /* 0x004fe200000000ff */
[----:B------:R-:W-:-:S04]  /*60a0*/  FADD.FTZ R158, R158, R157 ;  /* 0x0000009d9e9e7221 */ /* 0x000fc80000010000 */
[----:B------:R-:W-:Y:S01]  /*60b0*/  FADD.FTZ R159, R159, R158 ;  /* 0x0000009e9f9f7221 */ /* 0x000fe20000010000 */
[----:B------:R-:W-:Y:S03]  /*60c0*/  MUFU.EX2 R37, R37 ;  /* 0x0000002500257308 */ /* 0x000fe60000000800 */
[----:B------:R-:W-:-:S05]  /*60d0*/  FADD.FTZ R150, R150, R159 ;  /* 0x0000009f96967221 */ /* 0x000fca0000010000 */
[----:B------:R-:W2:Y:S01]  /*60e0*/  MUFU.EX2 R38, R38 ;  /* 0x0000002600267308 */ /* 0x000ea20000000800 */
[----:B---3--:R-:W-:-:S07]  /*60f0*/  F2FP.F16.F32.PACK_AB R21, R41, R126 ;  /* 0x0000007e2915723e */ /* 0x008fce00000000ff */
[----:B------:R-:W-:Y:S08]  /*6100*/  MUFU.EX2 R70, R70 ;  /* 0x0000004600467308 */ /* 0x000ff00000000800 */
[----:B------:R-:W3:Y:S01]  /*6110*/  MUFU.EX2 R69, R69 ;  /* 0x0000004500457308 */ /* 0x000ee20000000800 */
[----:B--2---:R-:W-:-:S07]  /*6120*/  F2FP.F16.F32.PACK_AB R23, R38, R37 ;  /* 0x000000252617723e */ /* 0x004fce00000000ff */
[C---:B------:R-:W-:Y:S01]  /*6130*/  HMMA.16816.F32 R16, R20.reuse, R4, R16 ;  /* 0x000000041410723c */ /* 0x040fe20000001810 */
[----:B------:R-:W-:Y:S05]  /*6140*/  MUFU.EX2 R68, R68 ;  /* 0x0000004400447308 */ /* 0x000fea0000000800 */
[C---:B------:R-:W-:Y:S01]  /*6150*/  HMMA.16816.F32 R12, R20.reuse, R6, R12 ;  /* 0x00000006140c723c */ /* 0x040fe2000000180c */
[----:B------:R-:W2:Y:S02]  /*6160*/  LDSM.16.MT88.4 R4, [R231+0x8000] ;  /* 0x00800000e704783b */ /* 0x000ea40000004200 */
[----:B------:R-:W5:Y:S03]  /*6170*/  MUFU.EX2 R67, R67 ;  /* 0x0000004300437308 */ /* 0x000f660000000800 */
[C---:B----4-:R-:W-:Y:S05]  /*6180*/  HMMA.16816.F32 R8, R20.reuse, R24, R8 ;  /* 0x000000181408723c */ /* 0x050fea0000001808 */
[----:B------:R-:W-:Y:S01]  /*6190*/  MUFU.EX2 R39, R39 ;  /* 0x0000002700277308 */ /* 0x000fe20000000800 */
[----:B------:R-:W-:Y:S01]  /*61a0*/  HMMA.16816.F32 R28, R20, R26, R28 ;  /* 0x0000001a141c723c */ /* 0x000fe2000000181c */
[----:B------:R-:W4:Y:S01]  /*61b0*/  LDSM.16.MT88.4 R20, [R232+0x8400] ;  /* 0x00840000e814783b */ /* 0x000f220000004200 */
[----:B---3--:R-:W-:-:S05]  /*61c0*/  F2FP.F16.F32.PACK_AB R24, R69, R70 ;  /* 0x000000464518723e */ /* 0x008fca00000000ff */
[----:B------:R-:W3:Y:S01]  /*61d0*/  MUFU.EX2 R40, R40 ;  /* 0x0000002800287308 */ /* 0x000ee20000000800 */
[----:B-----5:R-:W-:-:S07]  /*61e0*/  F2FP.F16.F32.PACK_AB R26, R67, R68 ;  /* 0x00000044431a723e */ /* 0x020fce00000000ff */
[----:B------:R-:W-:Y:S08]  /*61f0*/  MUFU.EX2 R42, R42 ;  /* 0x0000002a002a7308 */ /* 0x000ff00000000800 */
[----:B------:R-:W5:Y:S01]  /*6200*/  MUFU.EX2 R43, R43 ;  /* 0x0000002b002b7308 */ /* 0x000f620000000800 */
[----:B---3--:R-:W-:-:S07]  /*6210*/  F2FP.F16.F32.PACK_AB R25, R40, R39 ;  /* 0x000000272819723e */ /* 0x008fce00000000ff */
[----:B------:R-:W-:Y:S08]  /*6220*/  MUFU.EX2 R66, R66 ;  /* 0x0000004200427308 */ /* 0x000ff00000000800 */
[----:B------:R-:W3:Y:S01]  /*6230*/  MUFU.EX2 R55, R55 ;  /* 0x0000003700377308 */ /* 0x000ee20000000800 */
[----:B-----5:R-:W-:-:S07]  /*6240*/  F2FP.F16.F32.PACK_AB R27, R43, R42 ;  /* 0x0000002a2b1b723e */ /* 0x020fce00000000ff */
[----:B------:R-:W-:Y:S01]  /*6250*/  MUFU.EX2 R54, R54 ;  /* 0x0000003600367308 */ /* 0x000fe20000000800 */
[C---:B-1----:R-:W-:Y:S06]  /*6260*/  HMMA.16816.F32 R16, R24.reuse, R32, R16 ;  /* 0x000000201810723c */ /* 0x042fec0000001810 */
[C---:B------:R-:W-:Y:S01]  /*6270*/  HMMA.16816.F32 R12, R24.reuse, R34, R12 ;  /* 0x00000022180c723c */ /* 0x040fe2000000180c */
[----:B------:R-:W1:Y:S01]  /*6280*/  MUFU.EX2 R53, R53 ;  /* 0x0000003500357308 */ /* 0x000e620000000800 */
[----:B------:R-:W5:Y:S04]  /*6290*/  LDSM.16.MT88.4 R32, [R231+0x8400] ;  /* 0x00840000e720783b */ /* 0x000f680000004200 */
[C---:B--2---:R-:W-:Y:S03]  /*62a0*/  HMMA.16816.F32 R8, R24.reuse, R4, R8 ;  /* 0x000000041808723c */ /* 0x044fe60000001808 */
[----:B------:R-:W-:Y:S03]  /*62b0*/  MUFU.EX2 R47, R94 ;  /* 0x0000005e002f7308 */ /* 0x000fe60000000800 */
[----:B------:R-:W-:Y:S01]  /*62c0*/  HMMA.16816.F32 R28, R24, R6, R28 ;  /* 0x00000006181c723c */ /* 0x000fe2000000181c */
[----:B---3--:R-:W-:-:S04]  /*62d0*/  F2FP.F16.F32.PACK_AB R4, R55, R66 ;  /* 0x000000423704723e */ /* 0x008fc800000000ff */
[----:B------:R-:W2:Y:S02]  /*62e0*/  MUFU.EX2 R44, R44 ;  /* 0x0000002c002c7308 */ /* 0x000ea40000000800 */
[----:B------:R-:W-:Y:S01]  /*62f0*/  FADD.FTZ R25, R85, R86 ;  /* 0x0000005655197221 */ /* 0x000fe20000010000 */
[----:B-1----:R-:W-:Y:S01]  /*6300*/  F2FP.F16.F32.PACK_AB R6, R53, R54 ;  /* 0x000000363506723e */ /* 0x002fe200000000ff */
[----:B------:R-:W-:Y:S02]  /*6310*/  FFMA.FTZ R85, R62, UR4, -R65 ;  /* 0x000000043e557c23 */ /* 0x000fe40008010841 */
[----:B------:R-:W-:Y:S02]  /*6320*/  FADD.FTZ R84, R84, R25 ;  /* 0x0000001954547221 */ /* 0x000fe40000010000 */
[----:B------:R-:W-:Y:S01]  /*6330*/  MUFU.EX2 R46, R46 ;  /* 0x0000002e002e7308 */ /* 0x000fe20000000800 */
[----:B------:R-:W-:Y:S01]  /*6340*/  LDSM.16.MT88.4 R24, [R232+0x8800] ;  /* 0x00880000e818783b */ /* 0x000fe20000004200 */
[----:B------:R-:W-:-:S04]  /*6350*/  FADD.FTZ R83, R83, R84 ;  /* 0x0000005453537221 */ /* 0x000fc80000010000 */
[----:B------:R-:W-:Y:S02]  /*6360*/  FADD.FTZ R82, R82, R83 ;  /* 0x0000005352527221 */ /* 0x000fe40000010000 */
[----:B------:R-:W1:Y:S01]  /*6370*/  MUFU.EX2 R51, R51 ;  /* 0x0000003300337308 */ /* 0x000e620000000800 */
[----:B--2---:R-:W-:Y:S01]  /*6380*/  F2FP.F16.F32.PACK_AB R5, R44, R47 ;  /* 0x0000002f2c05723e */ /* 0x004fe200000000ff */
[----:B------:R-:W-:-:S04]  /*6390*/  FADD.FTZ R81, R81, R82 ;  /* 0x0000005251517221 */ /* 0x000fc80000010000 */
[----:B------:R-:W-:Y:S02]  /*63a0*/  FADD.FTZ R80, R80, R81 ;  /* 0x0000005150507221 */ /* 0x000fe40000010000 */
[----:B------:R-:W-:Y:S02]  /*63b0*/  MUFU.EX2 R52, R52 ;  /* 0x0000003400347308 */ /* 0x000fe40000000800 */
[----:B------:R-:W-:-:S04]  /*63c0*/  FADD.FTZ R79, R79, R80 ;  /* 0x000000504f4f7221 */ /* 0x000fc80000010000 */
[----:B------:R-:W-:Y:S02]  /*63d0*/  FADD.FTZ R78, R78, R79 ;  /* 0x0000004f4e4e7221 */ /* 0x000fe40000010000 */
[----:B------:R-:W2:Y:S01]  /*63e0*/  MUFU.EX2 R49, R49 ;  /* 0x0000003100317308 */ /* 0x000ea20000000800 */
[----:B-1----:R-:W-:Y:S01]  /*63f0*/  F2FP.F16.F32.PACK_AB R7, R51, R46 ;  /* 0x0000002e3307723e */ /* 0x002fe200000000ff */
[----:B------:R-:W-:-:S04]  /*6400*/  FADD.FTZ R77, R77, R78 ;  /* 0x0000004e4d4d7221 */ /* 0x000fc80000010000 */
[----:B------:R-:W-:Y:S02]  /*6410*/  FADD.FTZ R76, R76, R77 ;  /* 0x0000004d4c4c7221 */ /* 0x000fe40000010000 */
[----:B----4-:R-:W-:Y:S01]  /*6420*/  HMMA.16816.F32 R16, R4, R20, R16 ;  /* 0x000000140410723c */ /* 0x010fe20000001810 */
[----:B------:R-:W-:Y:S01]  /*6430*/  MUFU.EX2 R48, R48 ;  /* 0x0000003000307308 */ /* 0x000fe20000000800 */
[----:B------:R-:W-:-:S04]  /*6440*/  FADD.FTZ R75, R75, R76 ;  /* 0x0000004c4b4b7221 */ /* 0x000fc80000010000 */
[C---:B------:R-:W-:Y:S01]  /*6450*/  HMMA.16816.F32 R12, R4.reuse, R22, R12 ;  /* 0x00000016040c723c */ /* 0x040fe2000000180c */
[----:B------:R-:W1:Y:S01]  /*6460*/  LDSM.16.MT88.4 R20, [R231+0x8800] ;  /* 0x00880000e714783b */ /* 0x000e620000004200 */
[----:B------:R-:W-:Y:S01]  /*6470*/  FADD.FTZ R74, R74, R75 ;  /* 0x0000004b4a4a7221 */ /* 0x000fe20000010000 */
[----:B------:R-:W3:Y:S03]  /*6480*/  MUFU.EX2 R45, R45 ;  /* 0x0000002d002d7308 */ /* 0x000ee60000000800 */
[----:B-----5:R-:W-:Y:S01]  /*6490*/  HMMA.16816.F32 R8, R4, R32, R8 ;  /* 0x000000200408723c */ /* 0x020fe20000001808 */
[----:B------:R-:W-:-:S04]  /*64a0*/  FADD.FTZ R73, R73, R74 ;  /* 0x0000004a49497221 */ /* 0x000fc80000010000 */
[----:B------:R-:W-:Y:S01]  /*64b0*/  MUFU.EX2 R50, R50 ;  /* 0x0000003200327308 */ /* 0x000fe20000000800 */
[----:B------:R-:W-:Y:S01]  /*64c0*/  HMMA.16816.F32 R28, R4, R34, R28 ;  /* 0x00000022041c723c */ /* 0x000fe2000000181c */
[----:B------:R-:W-:Y:S01]  /*64d0*/  FADD.FTZ R72, R72, R73 ;  /* 0x0000004948487221 */ /* 0x000fe20000010000 */
[--C-:B------:R-:W-:Y:S01]  /*64e0*/  FFMA.FTZ R32, R59, UR4, -R65.reuse ;  /* 0x000000043b207c23 */ /* 0x100fe20008010841 */
[----:B------:R-:W-:Y:S02]  /*64f0*/  FFMA.FTZ R33, R58, UR4, -R65 ;  /* 0x000000043a217c23 */ /* 0x000fe40008010841 */
[----:B------:R-:W-:Y:S02]  /*6500*/  FADD.FTZ R71, R71, R72 ;  /* 0x0000004847477221 */ /* 0x000fe40000010000 */
[----:B------:R-:W4:Y:S01]  /*6510*/  MUFU.EX2 R85, R85 ;  /* 0x0000005500557308 */ /* 0x000f220000000800 */
[----:B------:R-:W-:Y:S01]  /*6520*/  FADD.FTZ R35, R137, R150 ;  /* 0x0000009689237221 */ /* 0x000fe20000010000 */
[----:B--2---:R-:W-:Y:S01]  /*6530*/  F2FP.F16.F32.PACK_AB R4, R49, R52 ;  /* 0x000000343104723e */ /* 0x004fe200000000ff */
[----:B------:R-:W-:Y:S01]  /*6540*/  FADD.FTZ R70, R70, R71 ;  /* 0x0000004746467221 */ /* 0x000fe20000010000 */
[----:B---3--:R-:W-:Y:S01]  /*6550*/  F2FP.F16.F32.PACK_AB R6, R45, R48 ;  /* 0x000000302d06723e */ /* 0x008fe200000000ff */
[----:B------:R-:W-:-:S02]  /*6560*/  FADD.FTZ R35, R134, R35 ;  /* 0x0000002386237221 */ /* 0x000fc40000010000 */
[----:B------:R-:W-:Y:S01]  /*6570*/  FADD.FTZ R69, R69, R70 ;  /* 0x0000004645457221 */ /* 0x000fe20000010000 */
[----:B------:R-:W-:Y:S01]  /*6580*/  MUFU.EX2 R61, R61 ;  /* 0x0000003d003d7308 */ /* 0x000fe20000000800 */
[----:B------:R-:W-:Y:S01]  /*6590*/  FADD.FTZ R126, R126, R35 ;  /* 0x000000237e7e7221 */ /* 0x000fe20000010000 */
[----:B------:R-:W2:Y:S01]  /*65a0*/  LDSM.16.MT88.4 R132, [R231+0x8c00] ;  /* 0x008c0000e784783b */ /* 0x000ea20000004200 */
[----:B------:R-:W-:Y:S02]  /*65b0*/  FADD.FTZ R68, R68, R69 ;  /* 0x0000004544447221 */ /* 0x000fe40000010000 */
[----:B------:R-:W-:Y:S02]  /*65c0*/  FADD.FTZ R126, R41, R126 ;  /* 0x0000007e297e7221 */ /* 0x000fe40000010000 */
[----:B------:R-:W-:Y:S01]  /*65d0*/  FADD.FTZ R67, R67, R68 ;  /* 0x0000004443437221 */ /* 0x000fe20000010000 */
[----:B------:R-:W3:Y:S01]  /*65e0*/  MUFU.EX2 R60, R60 ;  /* 0x0000003c003c7308 */ /* 0x000ee20000000800 */
[----:B----4-:R-:W-:Y:S01]  /*65f0*/  F2FP.F16.F32.PACK_AB R5, R85, R50 ;  /* 0x000000325505723e */ /* 0x010fe200000000ff */
[----:B------:R-:W-:Y:S01]  /*6600*/  FADD.FTZ R37, R37, R126 ;  /* 0x0000007e25257221 */ /* 0x000fe20000010000 */
[----:B------:R-:W-:-:S03]  /*6610*/  FADD.FTZ R66, R66, R67 ;  /* 0x0000004342427221 */ /* 0x000fc60000010000 */
[----:B------:R-:W-:Y:S01]  /*6620*/  FADD.FTZ R38, R38, R37 ;  /* 0x0000002526267221 */ /* 0x000fe20000010000 */
[----:B------:R-:W-:Y:S01]  /*6630*/  FADD.FTZ R55, R55, R66 ;  /* 0x0000004237377221 */ /* 0x000fe20000010000 */
[----:B------:R-:W-:Y:S03]  /*6640*/  MUFU.EX2 R36, R36 ;  /* 0x0000002400247308 */ /* 0x000fe60000000800 */
[----:B------:R-:W-:-:S04]  /*6650*/  FADD.FTZ R54, R54, R55 ;  /* 0x0000003736367221 */ /* 0x000fc80000010000 */
[----:B------:R-:W-:Y:S01]  /*6660*/  FADD.FTZ R53, R53, R54 ;  /* 0x0000003635357221 */ /* 0x000fe20000010000 */
[----:B------:R-:W4:Y:S01]  /*6670*/  MUFU.EX2 R3, R3 ;  /* 0x0000000300037308 */ /* 0x000f220000000800 */
[----:B---3--:R-:W-:Y:S02]  /*6680*/  F2FP.F16.F32.PACK_AB R7, R60, R61 ;  /* 0x0000003d3c07723e */ /* 0x008fe400000000ff */
[----:B------:R-:W-:-:S04]  /*6690*/  FADD.FTZ R52, R52, R53 ;  /* 0x0000003534347221 */ /* 0x000fc80000010000 */
[----:B------:R-:W-:Y:S01]  /*66a0*/  FADD.FTZ R49, R49, R52 ;  /* 0x0000003431317221 */ /* 0x000fe20000010000 */
[----:B-1----:R-:W-:Y:S01]  /*66b0*/  HMMA.16816.F32 R8, R4, R20, R8 ;  /* 0x000000140408723c */ /* 0x002fe20000001808 */
[----:B------:R-:W-:Y:S02]  /*66c0*/  MUFU.EX2 R32, R32 ;  /* 0x0000002000207308 */ /* 0x000fe40000000800 */
[----:B------:R-:W-:-:S03]  /*66d0*/  FADD.FTZ R48, R48, R49 ;  /* 0x0000003130307221 */ /* 0x000fc60000010000 */
[C---:B------:R-:W-:Y:S01]  /*66e0*/  HMMA.16816.F32 R16, R4.reuse, R24, R16 ;  /* 0x000000180410723c */ /* 0x040fe20000001810 */
[----:B------:R-:W-:Y:S01]  /*66f0*/  FADD.FTZ R21, R39, R38 ;  /* 0x0000002627157221 */ /* 0x000fe20000010000 */
[----:B------:R-:W-:Y:S01]  /*6700*/  FADD.FTZ R45, R45, R48 ;  /* 0x000000302d2d7221 */ /* 0x000fe20000010000 */
[----:B------:R-:W1:Y:S02]  /*6710*/  MUFU.EX2 R33, R33 ;  /* 0x0000002100217308 */ /* 0x000e640000000800 */
[----:B------:R-:W-:Y:S01]  /*6720*/  FADD.FTZ R21, R40, R21 ;  /* 0x0000001528157221 */ /* 0x000fe20000010000 */
[C---:B------:R-:W-:Y:S01]  /*6730*/  HMMA.16816.F32 R12, R4.reuse, R26, R12 ;  /* 0x0000001a040c723c */ /* 0x040fe2000000180c */
[--C-:B------:R-:W-:Y:S01]  /*6740*/  FFMA.FTZ R24, R57, UR4, -R65.reuse ;  /* 0x0000000439187c23 */ /* 0x100fe20008010841 */
[----:B------:R-:W-:Y:S01]  /*6750*/  FFMA.FTZ R25, R56, UR4, -R65 ;  /* 0x0000000438197c23 */ /* 0x000fe20008010841 */
[----:B------:R-:W-:Y:S02]  /*6760*/  FADD.FTZ R42, R42, R21 ;  /* 0x000000152a2a7221 */ /* 0x000fe40000010000 */
[----:B------:R-:W-:Y:S01]  /*6770*/  MUFU.EX2 R64, R64 ;  /* 0x0000004000407308 */ /* 0x000fe20000000800 */
[----:B------:R-:W-:Y:S01]  /*6780*/  HMMA.16816.F32 R28, R4, R22, R28 ;  /* 0x00000016041c723c */ /* 0x000fe2000000181c */
[----:B------:R-:W-:-:S04]  /*6790*/  FADD.FTZ R42, R43, R42 ;  /* 0x0000002a2b2a7221 */ /* 0x000fc80000010000 */
[----:B------:R-:W-:Y:S02]  /*67a0*/  FADD.FTZ R47, R47, R42 ;  /* 0x0000002a2f2f7221 */ /* 0x000fe40000010000 */
[----:B------:R-:W3:Y:S01]  /*67b0*/  MUFU.EX2 R249, R249 ;  /* 0x000000f900f97308 */ /* 0x000ee20000000800 */
[----:B----4-:R-:W-:Y:S01]  /*67c0*/  F2FP.F16.F32.PACK_AB R4, R3, R36 ;  /* 0x000000240304723e */ /* 0x010fe200000000ff */
[----:B------:R-:W-:Y:S01]  /*67d0*/  FADD.FTZ R47, R44, R47 ;  /* 0x0000002f2c2f7221 */ /* 0x000fe20000010000 */
[----:B-1----:R-:W-:Y:S01]  /*67e0*/  F2FP.F16.F32.PACK_AB R5, R33, R32 ;  /* 0x000000202105723e */ /* 0x002fe200000000ff */
[----:B------:R-:W-:Y:S02]  /*67f0*/  FADD.FTZ R36, R36, R45 ;  /* 0x0000002d24247221 */ /* 0x000fe40000010000 */
[----:B------:R-:W-:Y:S02]  /*6800*/  FADD.FTZ R46, R46, R47 ;  /* 0x0000002f2e2e7221 */ /* 0x000fe40000010000 */
[----:B------:R-:W-:Y:S01]  /*6810*/  MUFU.EX2 R24, R24 ;  /* 0x0000001800187308 */ /* 0x000fe20000000800 */
[----:B------:R-:W-:Y:S01]  /*6820*/  FADD.FTZ R3, R3, R36 ;  /* 0x0000002403037221 */ /* 0x000fe20000010000 */
[----:B------:R-:W-:-:S04]  /*6830*/  FADD.FTZ R51, R51, R46 ;  /* 0x0000002e33337221 */ /* 0x000fc80000010000 */
[----:B------:R-:W-:Y:S02]  /*6840*/  FADD.FTZ R50, R50, R51 ;  /* 0x0000003332327221 */ /* 0x000fe40000010000 */
[----:B------:R-:W1:Y:S01]  /*6850*/  MUFU.EX2 R25, R25 ;  /* 0x0000001900197308 */ /* 0x000e620000000800 */
[----:B---3--:R-:W-:Y:S01]  /*6860*/  F2FP.F16.F32.PACK_AB R6, R249, R64 ;  /* 0x00000040f906723e */ /* 0x008fe200000000ff */
[----:B------:R-:W-:Y:S01]  /*6870*/  FADD.FTZ R50, R85, R50 ;  /* 0x0000003255327221 */ /* 0x000fe20000010000 */
[----:B------:R-:W-:-:S03]  /*6880*/  FADD.FTZ R64, R64, R3 ;  /* 0x0000000340407221 */ /* 0x000fc60000010000 */
[----:B------:R-:W-:Y:S01]  /*6890*/  FADD.FTZ R61, R61, R50 ;  /* 0x000000323d3d7221 */ /* 0x000fe20000010000 */
[----:B------:R-:W-:-:S03]  /*68a0*/  FADD.FTZ R249, R249, R64 ;  /* 0x00000040f9f97221 */ /* 0x000fc60000010000 */
[----:B------:R-:W-:-:S04]  /*68b0*/  FADD.FTZ R61, R60, R61 ;  /* 0x0000003d3c3d7221 */ /* 0x000fc80000010000 */
[----:B------:R-:W-:Y:S01]  /*68c0*/  FADD.FTZ R32, R32, R61 ;  /* 0x0000003d20207221 */ /* 0x000fe20000010000 */
[----:B-1----:R-:W-:-:S03]  /*68d0*/  F2FP.F16.F32.PACK_AB R7, R25, R24 ;  /* 0x000000181907723e */ /* 0x002fc600000000ff */
[----:B------:R-:W-:-:S04]  /*68e0*/  FADD.FTZ R33, R33, R32 ;  /* 0x0000002021217221 */ /* 0x000fc80000010000 */
[----:B------:R-:W-:Y:S01]  /*68f0*/  FADD.FTZ R24, R24, R33 ;  /* 0x0000002118187221 */ /* 0x000fe20000010000 */
[----:B------:R-:W-:Y:S03]  /*6900*/  HMMA.16816.F32 R144, R4, R140, R16 ;  /* 0x0000008c0490723c */ /* 0x000fe60000001810 */
[----:B------:R-:W-:-:S03]  /*6910*/  FADD.FTZ R250, R25, R24 ;  /* 0x0000001819fa7221 */ /* 0x000fc60000010000 */
[C---:B--2---:R-:W-:Y:S06]  /*6920*/  HMMA.16816.F32 R136, R4.reuse, R132, R8 ;  /* 0x000000840488723c */ /* 0x044fec0000001808 */
[C---:B------:R-:W-:Y:S06]  /*6930*/  HMMA.16816.F32 R140, R4.reuse, R142, R12 ;  /* 0x0000008e048c723c */ /* 0x040fec000000180c */
[----:B------:R-:W-:Y:S01]  /*6940*/  HMMA.16816.F32 R132, R4, R134, R28 ;  /* 0x000000860484723c */ /* 0x000fe2000000181c */
[----:B------:R-:W-:-:S08]  /*6950*/  NOP ;  /* 0x0000000000007918 */ /* 0x000fd00000000000 */
[----:B------:R-:W-:-:S15]  /*6960*/  @!P0 BRA `(.L_x_1523) ;  /* 0x0000003c00e88947 */ /* 0x000fde0003800000 */
[----:B------:R-:W-:Y:S01]  /*6970*/  ULEA UR10, -UR10, URZ, 0x8 ;  /* 0x0000003f0a0a7291 */ /* 0x000fe2000f8e413f */
[----:B------:R-:W-:Y:S01]  /*6980*/  IMAD.MOV.U32 R246, RZ, RZ, R244 ;  /* 0x000000fffff67224 */ /* 0x000fe200078e00f4 */
[----:B------:R-:W-:Y:S01]  /*6990*/  MOV R3, R0 ;  /* 0x0000000000037202 */ /* 0x000fe20000000f00 */
[----:B------:R-:W-:Y:S01]  /*69a0*/  VIADD R248, R148, 0xfffffffe ;  /* 0xfffffffe94f87836 */ /* 0x000fe20000000000 */
[----:B------:R-:W-:Y:S01]  /*69b0*/  USHF.R.S32.HI UR4, URZ, 0x1f, UR10 ;  /* 0x0000001f3f047899 */ /* 0x000fe2000801140a */
[----:B------:R-:W-:Y:S01]  /*69c0*/  IMAD.MOV.U32 R149, RZ, RZ, R2 ;  /* 0x000000ffff957224 */ /* 0x000fe200078e0002 */
[----:B------:R-:W-:Y:S01]  /*69d0*/  MOV R244, UR10 ;  /* 0x0000000a00f47c02 */ /* 0x000fe20008000f00 */
[----:B------:R-:W-:-:S03]  /*69e0*/  ULDC UR7, c[0x0][0x248] ;  /* 0x0000920000077ab9 */ /* 0x000fc60000000800 */
[----:B------:R-:W-:Y:S01]  /*69f0*/  MOV R240, UR4 ;  /* 0x0000000400f07c02 */ /* 0x000fe20008000f00 */
[----:B------:R-:W-:-:S06]  /*6a00*/  ULDC UR4, c[0x0][0x2ec] ;  /* 0x0000bb0000047ab9 */ /* 0x000fcc0000000800 */
.L_x_1527:
[----:B------:R-:W-:Y:S04]  /*6a10*/  DEPBAR.LE SB0, 0x0 ;  /* 0x000080000000791a */ /* 0x000fe80000000000 */
[----:B------:R-:W-:Y:S01]  /*6a20*/  BAR.SYNC.DEFER_BLOCKING 0x0 ;  /* 0x0000000000007b1d */ /* 0x000fe20000010000 */
[----:B------:R-:W-:Y:S02]  /*6a30*/  MOV R8, R244 ;  /* 0x000000f400087202 */ /* 0x000fe40000000f00 */
[----:B------:R-:W-:Y:S03]  /*6a40*/  MOV R0, R240 ;  /* 0x000000f000007202 */ /* 0x000fe60000000f00 */
[----:B------:R-:W-:Y:S05]  /*6a50*/  @P6 BRA `(.L_x_1524) ;  /* 0x0000000000f46947 */ /* 0x000fea0003800000 */
[----:B------:R-:W1:Y:S01]  /*6a60*/  LDC R0, c[0x0][0x380] ;  /* 0x0000e000ff007b82 */ /* 0x000e620000000800 */
[----:B------:R-:W-:Y:S05]  /*6a70*/  SHF.L.U32 R5, R248, 0x8, RZ ;  /* 0x00000008f8057819 */ /* 0x000fea00000006ff */
[----:B------:R-:W-:Y:S05]  /*6a80*/  VIADD R11, R5, 0x100 ;  /* 0x00000100050b7836 */ /* 0x000fea0000000000 */
[----:B------:R-:W-:Y:S02]  /*6a90*/  IABS R6, R11 ;  /* 0x0000000b00067213 */ /* 0x000fe40000000000 */
[-C--:B-1----:R-:W-:Y:S02]  /*6aa0*/  IABS R2, R0.reuse ;  /* 0x0000000000027213 */ /* 0x082fe40000000000 */
[-C--:B------:R-:W-:Y:S02]  /*6ab0*/  LOP3.LUT R11, R11, R0.reuse, RZ, 0x3c, !PT ;  /* 0x000000000b0b7212 */ /* 0x080fe400078e3cff */
[----:B------:R-:W1:Y:S02]  /*6ac0*/  I2F.RP R10, R2 ;  /* 0x00000002000a7306 */ /* 0x000e640000209400 */
[----:B------:R-:W-:Y:S02]  /*6ad0*/  ISETP.GE.AND P2, PT, R11, RZ, PT ;  /* 0x000000ff0b00720c */ /* 0x000fe40003f46270 */
[-C--:B------:R-:W-:Y:S06]  /*6ae0*/  LOP3.LUT R11, RZ, R0.reuse, RZ, 0x33, !PT ;  /* 0x00000000ff0b7212 */ /* 0x080fec00078e33ff */
[----:B-1----:R-:W1:Y:S02]  /*6af0*/  MUFU.RCP R4, R10 ;  /* 0x0000000a00047308 */ /* 0x002e640000001000 */
[----:B-1----:R-:W-:Y:S01]  /*6b00*/  VIADD R8, R4, 0xffffffe ;  /* 0x0ffffffe04087836 */ /* 0x002fe20000000000 */
[----:B------:R-:W-:Y:S02]  /*6b10*/  IABS R4, R5 ;  /* 0x0000000500047213 */ /* 0x000fe40000000000 */
[----:B------:R-:W-:Y:S05]  /*6b20*/  LOP3.LUT R5, R5, R0, RZ, 0x3c, !PT ;  /* 0x0000000005057212 */ /* 0x000fea00078e3cff */
[----:B------:R-:W1:Y:S01]  /*6b30*/  F2I.FTZ.U32.TRUNC.NTZ R9, R8 ;  /* 0x0000000800097305 */ /* 0x000e62000021f000 */
[----:B------:R-:W-:Y:S01]  /*6b40*/  ISETP.GE.AND P0, PT, R5, RZ, PT ;  /* 0x000000ff0500720c */ /* 0x000fe20003f06270 */
        /* <DEDUP_REMOVED lines=19> */
[----:B------:R-:W1:Y:S09]  /*6c80*/  LDC.64 R6, c[0x0][0x250] ;  /* 0x00009400ff067b82 */ /* 0x000e720000000a00 */
        /* <DEDUP_REMOVED lines=11> */
[----:B------:R-:W2:Y:S01]  /*6d40*/  LDG.E R2, desc[UR16][R16.64] ;  /* 0x0000001010027981 */ /* 0x000ea2000c1e1900 */
[----:B------:R-:W3:Y:S01]  /*6d50*/  LDC.64 R4, c[0x0][0x238] ;  /* 0x00008e00ff047b82 */ /* 0x000ee20000000a00 */
[----:B------:R-:W-:Y:S02]  /*6d60*/  IMAD R11, R11, R0, -0x100 ;  /* 0xffffff000b0b7424 */ /* 0x000fe400078e0200 */
[----:B------:R-:W2:Y:S03]  /*6d70*/  LDG.E R9, desc[UR16][R14.64] ;  /* 0x000000100e097981 */ /* 0x000ea6000c1e1900 */
[----:B------:R-:W-:Y:S05]  /*6d80*/  SHF.R.S32.HI R13, RZ, 0x1f, R11 ;  /* 0x0000001fff0d7819 */ /* 0x000fea000001140b */
[----:B-1----:R-:W-:Y:S04]  /*6d90*/  IMAD R0, R13, R6, RZ ;  /* 0x000000060d007224 */ /* 0x002fe800078e02ff */
[----:B------:R-:W-:Y:S01]  /*6da0*/  IMAD R0, R11, R7, R0 ;  /* 0x000000070b007224 */ /* 0x000fe200078e0200 */
[----:B--2---:R-:W-:Y:S01]  /*6db0*/  IADD3 R2, -R9, R2, RZ ;  /* 0x0000000209027210 */ /* 0x004fe20007ffe1ff */
[----:B------:R-:W-:Y:S03]  /*6dc0*/  IMAD.WIDE.U32 R8, R11, R6, RZ ;  /* 0x000000060b087225 */ /* 0x000fe600078e00ff */
[----:B------:R-:W-:Y:S01]  /*6dd0*/  SHF.R.S32.HI R7, RZ, 0x1f, R2 ;  /* 0x0000001fff077819 */ /* 0x000fe20000011402 */
[----:B------:R-:W-:Y:S04]  /*6de0*/  IMAD.IADD R9, R9, 0x1, R0 ;  /* 0x0000000109097824 */ /* 0x000fe800078e0200 */
[-C--:B---3--:R-:W-:Y:S02]  /*6df0*/  IMAD R7, R7, R4.reuse, RZ ;  /* 0x0000000407077224 */ /* 0x088fe400078e02ff */
[C---:B------:R-:W-:Y:S04]  /*6e00*/  IMAD.WIDE.U32 R8, R2.reuse, R4, R8 ;  /* 0x0000000402087225 */ /* 0x040fe800078e0008 */
[----:B------:R-:W-:Y:S05]  /*6e10*/  IMAD R7, R2, R5, R7 ;  /* 0x0000000502077224 */ /* 0x000fea00078e0207 */
[----:B------:R-:W-:Y:S07]  /*6e20*/  IADD3 R0, R9, R7, RZ ;  /* 0x0000000709007210 */ /* 0x000fee0007ffe0ff */
.L_x_1524:
[C---:B------:R-:W-:Y:S04]  /*6e30*/  LEA R246, P0, R8.reuse, R246, 0x1 ;  /* 0x000000f608f67211 */ /* 0x040fe800078008ff */
[----:B------:R-:W-:Y:S02]  /*6e40*/  LEA.HI.X R245, R8, R245, R0, 0x1, P0 ;  /* 0x000000f508f57211 */ /* 0x000fe400000f0c00 */
[----:B------:R-:W-:Y:S03]  /*6e50*/  IADD3 R124, P0, R246, UR12, RZ ;  /* 0x0000000cf67c7c10 */ /* 0x000fe6000ff1e0ff */
[----:B------:R-:W-:Y:S01]  /*6e60*/  IMAD.MOV.U32 R247, RZ, RZ, R245 ;  /* 0x000000fffff77224 */ /* 0x000fe200078e00f5 */
[----:B------:R-:W-:Y:S02]  /*6e70*/  IADD3.X R125, R245, UR11, RZ, P0, !PT ;  /* 0x0000000bf57d7c10 */ /* 0x000fe400087fe4ff */
[----:B------:R-:W-:Y:S02]  /*6e80*/  IADD3 R122, P0, R124, UR12, RZ ;  /* 0x0000000c7c7a7c10 */ /* 0x000fe4000ff1e0ff */
[----:B------:R-:W-:Y:S01]  /*6e90*/  @!PT LDS RZ, [RZ] ;  /* 0x00000000fffff984 */ /* 0x000fe20000000800 */
[----:B------:R-:W-:Y:S01]  /*6ea0*/  @!PT LDS RZ, [RZ] ;  /* 0x00000000fffff984 */ /* 0x000fe20000000800 */
[----:B------:R-:W-:Y:S01]  /*6eb0*/  @!PT LDS RZ, [RZ] ;  /* 0x00000000fffff984 */ /* 0x000fe20000000800 */
[----:B------:R-:W-:Y:S02]  /*6ec0*/  LDGSTS.E.BYPASS.LTC128B.128 [R241+0x5000], desc[UR16][R246.64] ;  /* 0x05000000f6f17fae */ /* 0x000fe4000b901d50 */
[----:B------:R-:W-:Y:S02]  /*6ed0*/  IADD3.X R123, R125, UR11, RZ, P0, !PT ;  /* 0x0000000b7d7b7c10 */ /* 0x000fe400087fe4ff */
[----:B------:R-:W-:Y:S01]  /*6ee0*/  IADD3 R120, P0, R122, UR12, RZ ;  /* 0x0000000c7a787c10 */ /* 0x000fe2000ff1e0ff */
[----:B------:R-:W-:Y:S03]  /*6ef0*/  LDGSTS.E.BYPASS.LTC128B.128 [R241+0x5800], desc[UR16][R124.64] ;  /* 0x058000007cf17fae */ /* 0x000fe6000b901d50 */
[----:B------:R-:W-:Y:S01]  /*6f00*/  IADD3.X R121, R123, UR11, RZ, P0, !PT ;  /* 0x0000000b7b797c10 */ /* 0x000fe200087fe4ff */
[----:B------:R-:W-:Y:S01]  /*6f10*/  LDGSTS.E.BYPASS.LTC128B.128 [R241+0x6000], desc[UR16][R122.64] ;  /* 0x060000007af17fae */ /* 0x000fe2000b901d50 */
[----:B------:R-:W-:Y:S03]  /*6f20*/  IADD3 R118, P0, R120, UR12, RZ ;  /* 0x0000000c78767c10 */ /* 0x000fe6000ff1e0ff */
[----:B------:R-:W-:Y:S01]  /*6f30*/  LDGSTS.E.BYPASS.LTC128B.128 [R241+0x6800], desc[UR16][R120.64] ;  /* 0x0680000078f17fae */ /* 0x000fe2000b901d50 */
[----:B------:R-:W-:Y:S02]  /*6f40*/  IADD3.X R119, R121, UR11, RZ, P0, !PT ;  /* 0x0000000b79777c10 */ /* 0x000fe400087fe4ff */
[----:B------:R-:W-:Y:S03]  /*6f50*/  IADD3 R116, P0, R118, UR12, RZ ;  /* 0x0000000c76747c10 */ /* 0x000fe6000ff1e0ff */
[----:B------:R-:W-:Y:S01]  /*6f60*/  LDGSTS.E.BYPASS.LTC128B.128 [R241+0x7000], desc[UR16][R118.64] ;  /* 0x0700000076f17fae */ /* 0x000fe2000b901d50 */
[----:B------:R-:W-:Y:S02]  /*6f70*/  IADD3.X R117, R119, UR11, RZ, P0, !PT ;  /* 0x0000000b77757c10 */ /* 0x000fe400087fe4ff */
[----:B------:R-:W-:Y:S03]  /*6f80*/  IADD3 R126, P0, R116, UR12, RZ ;  /* 0x0000000c747e7c10 */ /* 0x000fe6000ff1e0ff */
[----:B------:R1:W-:Y:S01]  /*6f90*/  LDGSTS.E.BYPASS.LTC128B.128 [R241+0x7800], desc[UR16][R116.64] ;  /* 0x0780000074f17fae */ /* 0x0003e2000b901d50 */
[----:B------:R-:W-:Y:S02]  /*6fa0*/  IADD3.X R127, R117, UR11, RZ, P0, !PT ;  /* 0x0000000b757f7c10 */ /* 0x000fe400087fe4ff */
[----:B------:R-:W-:Y:S03]  /*6fb0*/  IADD3 R128, P0, R126, UR12, RZ ;  /* 0x0000000c7e807c10 */ /* 0x000fe6000ff1e0ff */
[----:B------:R2:W-:Y:S01]  /*6fc0*/  LDGSTS.E.BYPASS.LTC128B.128 [R241+0x8000], desc[UR16][R126.64] ;  /* 0x080000007ef17fae */ /* 0x0005e2000b901d50 */
[----:B------:R-:W-:Y:S02]  /*6fd0*/  IADD3.X R129, R127, UR11, RZ, P0, !PT ;  /* 0x0000000b7f817c10 */ /* 0x000fe400087fe4ff */
[----:B------:R-:W-:Y:S03]  /*6fe0*/  ISETP.GE.AND P0, PT, R248, 0x1, PT ;  /* 0x00000001f800780c */ /* 0x000fe60003f06270 */
[----:B------:R3:W-:Y:S04]  /*6ff0*/  LDGSTS.E.BYPASS.LTC128B.128 [R241+0x8800], desc[UR16][R128.64] ;  /* 0x0880000080f17fae */ /* 0x0007e8000b901d50 */
[----:B------:R-:W-:Y:S04]  /*7000*/  LDSM.16.M88.4 R152, [R236] ;  /* 0x00000000ec98783b */ /* 0x000fe80000000200 */
[----:B------:R-:W4:Y:S04]  /*7010*/  LDSM.16.M88.4 R156, [R235] ;  /* 0x00000000eb9c783b */ /* 0x000f280000000200 */
[----:B------:R-:W5:Y:S04]  /*7020*/  LDSM.16.M88.4 R160, [R235+0x400] ;  /* 0x00040000eba0783b */ /* 0x000f680000000200 */
[----:B------:R-:W1:Y:S04]  /*7030*/  LDSM.16.M88.4 R164, [R235+0x800] ;  /* 0x00080000eba4783b */ /* 0x000e680000000200 */
[----:B------:R-:W2:Y:S04]  /*7040*/  LDSM.16.M88.4 R168, [R235+0xc00] ;  /* 0x000c0000eba8783b */ /* 0x000ea80000000200 */
[----:B------:R-:W0:Y:S04]  /*7050*/  LDGDEPBAR ;  /* 0x00000000000079af */ /* 0x000e280000000000 */
[----:B------:R-:W3:Y:S04]  /*7060*/  LDSM.16.M88.4 R172, [R235+0x1000] ;  /* 0x00100000ebac783b */ /* 0x000ee80000000200 */
[----:B------:R-:W3:Y:S04]  /*7070*/  LDSM.16.M88.4 R176, [R235+0x1400] ;  /* 0x00140000ebb0783b */ /* 0x000ee80000000200 */
[----:B------:R-:W3:Y:S04]  /*7080*/  LDSM.16.M88.4 R180, [R235+0x1800] ;  /* 0x00180000ebb4783b */ /* 0x000ee80000000200 */
[----:B------:R-:W3:Y:S04]  /*7090*/  LDSM.16.M88.4 R184, [R235+0x1c00] ;  /* 0x001c0000ebb8783b */ /* 0x000ee80000000200 */
[----:B------:R-:W-:Y:S01]  /*70a0*/  LDSM.16.M88.4 R188, [R235+0x2800] ;  /* 0x00280000ebbc783b */ /* 0x000fe20000000200 */
[C---:B----4-:R-:W-:Y:S03]  /*70b0*/  HMMA.16816.F32 R4, R152.reuse, R156, RZ ;  /* 0x0000009c9804723c */ /* 0x050fe600000018ff */
[----:B------:R-:W-:Y:S04]  /*70c0*/  LDSM.16.M88.4 R192, [R235+0x2c00] ;  /* 0x002c0000ebc0783b */ /* 0x000fe80000000200 */
[----:B------:R-:W-:Y:S01]  /*70d0*/  LDSM.16.M88.4 R196, [R225] ;  /* 0x00000000e1c4783b */ /* 0x000fe20000000200 */
[C---:B------:R-:W-:Y:S03]  /*70e0*/  HMMA.16816.F32 R8, R152.reuse, R158, RZ ;  /* 0x0000009e9808723c */ /* 0x040fe600000018ff */
[----:B------:R-:W4:Y:S03]  /*70f0*/  LDSM.16.M88.4 R156, [R235+0x2000] ;  /* 0x00200000eb9c783b */ /* 0x000f260000000200 */
[C---:B-----5:R-:W-:Y:S01]  /*7100*/  HMMA.16816.F32 R12, R152.reuse, R160, RZ ;  /* 0x000000a0980c723c */ /* 0x060fe200000018ff */
[----:B------:R-:W-:Y:S04]  /*7110*/  LDSM.16.M88.4 R200, [R220] ;  /* 0x00000000dcc8783b */ /* 0x000fe80000000200 */
[----:B------:R-:W-:Y:S01]  /*7120*/  LDSM.16.M88.4 R204, [R219] ;  /* 0x00000000dbcc783b */ /* 0x000fe20000000200 */
[C---:B------:R-:W-:Y:S03]  /*7130*/  HMMA.16816.F32 R16, R152.reuse, R162, RZ ;  /* 0x000000a29810723c */ /* 0x040fe600000018ff */
[----:B------:R-:W5:Y:S03]  /*7140*/  LDSM.16.M88.4 R160, [R235+0x2400] ;  /* 0x00240000eba0783b */ /* 0x000f660000000200 */
[C---:B-1----:R-:W-:Y:S01]  /*7150*/  HMMA.16816.F32 R20, R152.reuse, R164, RZ ;  /* 0x000000a49814723c */ /* 0x042fe200000018ff */
[----:B------:R-:W-:Y:S04]  /*7160*/  LDSM.16.M88.4 R208, [R218] ;  /* 0x00000000dad0783b */ /* 0x000fe80000000200 */
[----:B------:R-:W-:Y:S01]  /*7170*/  LDSM.16.M88.4 R212, [R217] ;  /* 0x00000000d9d4783b */ /* 0x000fe20000000200 */
[C---:B------:R-:W-:Y:S03]  /*7180*/  HMMA.16816.F32 R24, R152.reuse, R166, RZ ;  /* 0x000000a69818723c */ /* 0x040fe600000018ff */
[----:B------:R-:W1:Y:S03]  /*7190*/  LDSM.16.M88.4 R164, [R235+0x3000] ;  /* 0x00300000eba4783b */ /* 0x000e660000000200 */
[C---:B--2---:R-:W-:Y:S06]  /*71a0*/  HMMA.16816.F32 R28, R152.reuse, R168, RZ ;  /* 0x000000a8981c723c */ /* 0x044fec00000018ff */
[C---:B------:R-:W-:Y:S01]  /*71b0*/  HMMA.16816.F32 R32, R152.reuse, R170, RZ ;  /* 0x000000aa9820723c */ /* 0x040fe200000018ff */
[----:B------:R-:W2:Y:S05]  /*71c0*/  LDSM.16.M88.4 R168, [R235+0x3400] ;  /* 0x00340000eba8783b */ /* 0x000eaa0000000200 */
[C---:B---3--:R-:W-:Y:S06]  /*71d0*/  HMMA.16816.F32 R36, R152.reuse, R172, RZ ;  /* 0x000000ac9824723c */ /* 0x048fec00000018ff */
[C---:B------:R-:W-:Y:S01]  /*71e0*/  HMMA.16816.F32 R40, R152.reuse, R174, RZ ;  /* 0x000000ae9828723c */ /* 0x040fe200000018ff */
[----:B------:R-:W3:Y:S05]  /*71f0*/  LDSM.16.M88.4 R172, [R235+0x3800] ;  /* 0x00380000ebac783b */ /* 0x000eea0000000200 */
[C---:B------:R-:W-:Y:S06]  /*7200*/  HMMA.16816.F32 R44, R152.reuse, R176, RZ ;  /* 0x000000b0982c723c */ /* 0x040fec00000018ff */
[C---:B------:R-:W-:Y:S01]  /*7210*/  HMMA.16816.F32 R48, R152.reuse, R178, RZ ;  /* 0x000000b29830723c */ /* 0x040fe200000018ff */
[----:B------:R-:W3:Y:S05]  /*7220*/  LDSM.16.M88.4 R176, [R235+0x3c00] ;  /* 0x003c0000ebb0783b */ /* 0x000eea0000000200 */
[C---:B------:R-:W-:Y:S06]  /*7230*/  HMMA.16816.F32 R52, R152.reuse, R180, RZ ;  /* 0x000000b49834723c */ /* 0x040fec00000018ff */
[C---:B------:R-:W-:Y:S01]  /*7240*/  HMMA.16816.F32 R56, R152.reuse, R182, RZ ;  /* 0x000000b69838723c */ /* 0x040fe200000018ff */
[----:B------:R-:W-:Y:S05]  /*7250*/  LDSM.16.M88.4 R180, [R234] ;  /* 0x00000000eab4783b */ /* 0x000fea0000000200 */
[C---:B------:R-:W-:Y:S06]  /*7260*/  HMMA.16816.F32 R60, R152.reuse, R184, RZ ;  /* 0x000000b8983c723c */ /* 0x040fec00000018ff */
[C---:B------:R-:W-:Y:S01]  /*7270*/  HMMA.16816.F32 R64, R152.reuse, R186, RZ ;  /* 0x000000ba9840723c */ /* 0x040fe200000018ff */
[----:B------:R-:W-:Y:S05]  /*7280*/  LDSM.16.M88.4 R184, [R228] ;  /* 0x00000000e4b8783b */ /* 0x000fea0000000200 */
[C---:B----4-:R-:W-:Y:S06]  /*7290*/  HMMA.16816.F32 R68, R152.reuse, R156, RZ ;  /* 0x0000009c9844723c */ /* 0x050fec00000018ff */
[C---:B------:R-:W-:Y:S01]  /*72a0*/  HMMA.16816.F32 R72, R152.reuse, R158, RZ ;  /* 0x0000009e9848723c */ /* 0x040fe200000018ff */
[----:B------:R-:W4:Y:S05]  /*72b0*/  LDSM.16.M88.4 R156, [R233] ;  /* 0x00000000e99c783b */ /* 0x000f2a0000000200 */
[C---:B-----5:R-:W-:Y:S06]  /*72c0*/  HMMA.16816.F32 R76, R152.reuse, R160, RZ ;  /* 0x000000a0984c723c */ /* 0x060fec00000018ff */
[C---:B------:R-:W-:Y:S01]  /*72d0*/  HMMA.16816.F32 R80, R152.reuse, R162, RZ ;  /* 0x000000a29850723c */ /* 0x040fe200000018ff */
[----:B------:R-:W5:Y:S05]  /*72e0*/  LDSM.16.M88.4 R160, [R230] ;  /* 0x00000000e6a0783b */ /* 0x000f6a0000000200 */
[C---:B------:R-:W-:Y:S06]  /*72f0*/  HMMA.16816.F32 R84, R152.reuse, R188, RZ ;  /* 0x000000bc9854723c */ /* 0x040fec00000018ff */
[C---:B------:R-:W-:Y:S01]  /*7300*/  HMMA.16816.F32 R88, R152.reuse, R190, RZ ;  /* 0x000000be9858723c */ /* 0x040fe200000018ff */
[----:B------:R-:W-:Y:S05]  /*7310*/  LDSM.16.M88.4 R188, [R227] ;  /* 0x00000000e3bc783b */ /* 0x000fea0000000200 */
[C---:B------:R-:W-:Y:S06]  /*7320*/  HMMA.16816.F32 R92, R152.reuse, R192, RZ ;  /* 0x000000c0985c723c */ /* 0x040fec00000018ff */
[C---:B------:R-:W-:Y:S01]  /*7330*/  HMMA.16816.F32 R96, R152.reuse, R194, RZ ;  /* 0x000000c29860723c */ /* 0x040fe200000018ff */
[----:B------:R-:W-:Y:S05]  /*7340*/  LDSM.16.M88.4 R192, [R226] ;  /* 0x00000000e2c0783b */ /* 0x000fea0000000200 */
[C---:B-1----:R-:W-:Y:S06]  /*7350*/  HMMA.16816.F32 R100, R152.reuse, R164, RZ ;  /* 0x000000a49864723c */ /* 0x042fec00000018ff */
[C---:B------:R-:W-:Y:S01]  /*7360*/  HMMA.16816.F32 R104, R152.reuse, R166, RZ ;  /* 0x000000a69868723c */ /* 0x040fe200000018ff */
[----:B------:R-:W1:Y:S05]  /*7370*/  LDSM.16.M88.4 R164, [R229] ;  /* 0x00000000e5a4783b */ /* 0x000e6a0000000200 */
[C---:B--2---:R-:W-:Y:S06]  /*7380*/  HMMA.16816.F32 R108, R152.reuse, R168, RZ ;  /* 0x000000a8986c723c */ /* 0x044fec00000018ff */
[C---:B------:R-:W-:Y:S01]  /*7390*/  HMMA.16816.F32 R112, R152.reuse, R170, RZ ;  /* 0x000000aa9870723c */ /* 0x040fe200000018ff */
[----:B------:R-:W2:Y:S05]  /*73a0*/  LDSM.16.M88.4 R168, [R224] ;  /* 0x00000000e0a8783b */ /* 0x000eaa0000000200 */
[C---:B---3--:R-:W-:Y:S06]  /*73b0*/  HMMA.16816.F32 R116, R152.reuse, R172, RZ ;  /* 0x000000ac9874723c */ /* 0x048fec00000018ff */
[C---:B------:R-:W-:Y:S01]  /*73c0*/  HMMA.16816.F32 R120, R152.reuse, R174, RZ ;  /* 0x000000ae9878723c */ /* 0x040fe200000018ff */
[----:B------:R-:W3:Y:S05]  /*73d0*/  LDSM.16.M88.4 R172, [R223] ;  /* 0x00000000dfac783b */ /* 0x000eea0000000200 */
[C---:B------:R-:W-:Y:S06]  /*73e0*/  HMMA.16816.F32 R124, R152.reuse, R176, RZ ;  /* 0x000000b0987c723c */ /* 0x040fec00000018ff */
[----:B------:R-:W-:Y:S01]  /*73f0*/  HMMA.16816.F32 R128, R152, R178, RZ ;  /* 0x000000b29880723c */ /* 0x000fe200000018ff */
[----:B------:R-:W3:Y:S04]  /*7400*/  LDSM.16.M88.4 R152, [R222] ;  /* 0x00000000de98783b */ /* 0x000ee80000000200 */
[----:B------:R-:W3:Y:S01]  /*7410*/  LDSM.16.M88.4 R176, [R221] ;  /* 0x00000000ddb0783b */ /* 0x000ee20000000200 */
[C---:B----4-:R-:W-:Y:S06]  /*7420*/  HMMA.16816.F32 R4, R180.reuse, R156, R4 ;  /* 0x0000009cb404723c */ /* 0x050fec0000001804 */
[C---:B------:R-:W-:Y:S01]  /*7430*/  HMMA.16816.F32 R8, R180.reuse, R158, R8 ;  /* 0x0000009eb408723c */ /* 0x040fe20000001808 */
[----:B------:R-:W4:Y:S01]  /*7440*/  LDSM.16.M88.4 R156, [R216] ;  /* 0x00000000d89c783b */ /* 0x000f220000000200 */
[----:B------:R-:W-:Y:S04]  /*7450*/  DEPBAR.LE SB0, 0x0 ;  /* 0x000080000000791a */ /* 0x000fe80000000000 */
[C---:B-----5:R-:W-:Y:S01]  /*7460*/  HMMA.16816.F32 R12, R180.reuse, R160, R12 ;  /* 0x000000a0b40c723c */ /* 0x060fe2000000180c */
[----:B------:R-:W-:Y:S05]  /*7470*/  BAR.SYNC.DEFER_BLOCKING 0x0 ;  /* 0x0000000000007b1d */ /* 0x000fea0000010000 */
        /* <DEDUP_REMOVED lines=12> */
[C---:B------:R-:W-:Y:S06]  /*7540*/  HMMA.16816.F32 R64, R180.reuse, R170, R64 ;  /* 0x000000aab440723c */ /* 0x040fec0000001840 */
[C---:B---3--:R-:W-:Y:S06]  /*7550*/  HMMA.16816.F32 R68, R180.reuse, R172, R68 ;  /* 0x000000acb444723c */ /* 0x048fec0000001844 */
        /* <DEDUP_REMOVED lines=13> */
[C---:B----4-:R-:W-:Y:S06]  /*7630*/  HMMA.16816.F32 R124, R180.reuse, R156, R124 ;  /* 0x0000009cb47c723c */ /* 0x050fec000000187c */
[----:B------:R-:W-:Y:S01]  /*7640*/  HMMA.16816.F32 R128, R180, R158, R128 ;  /* 0x0000009eb480723c */ /* 0x000fe20000001880 */
[----:B------:R-:W-:Y:S11]  /*7650*/  @!UPT UIADD3 URZ, URZ, URZ, URZ ;  /* 0x0000003f3f3ff290 */ /* 0x000ff6000fffe03f */
[----:B------:R-:W-:Y:S01]  /*7660*/  @!UPT UIADD3 URZ, URZ, URZ, URZ ;  /* 0x0000003f3f3ff290 */ /* 0x000fe2000fffe03f */
[----:B------:R-:W-:Y:S11]  /*7670*/  @!P0 BRA `(.L_x_1525) ;  /* 0x00000004007c8947 */ /* 0x000ff60003800000 */
[----:B------:R-:W-:Y:S04]  /*7680*/  ULEA UR6, -UR7, URZ, 0x8 ;  /* 0x0000003f07067291 */ /* 0x000fe8000f8e413f */
[----:B------:R-:W-:Y:S02]  /*7690*/  USHF.R.S32.HI UR5, URZ, 0x1f, UR6 ;  /* 0x0000001f3f057899 */ /* 0x000fe40008011406 */
[----:B------:R-:W-:Y:S04]  /*76a0*/  MOV R156, UR6 ;  /* 0x00000006009c7c02 */ /* 0x000fe80008000f00 */
[----:B------:R-:W-:Y:S01]  /*76b0*/  MOV R153, UR5 ;  /* 0x0000000500997c02 */ /* 0x000fe20008000f00 */
[----:B------:R-:W-:Y:S06]  /*76c0*/  @P6 BRA `(.L_x_1526) ;  /* 0x0000000000f46947 */ /* 0x000fec0003800000 */
[----:B------:R-:W1:Y:S01]  /*76d0*/  LDC R0, c[0x0][0x380] ;  /* 0x0000e000ff007b82 */ /* 0x000e620000000800 */
[----:B------:R-:W-:Y:S04]  /*76e0*/  SHF.L.U32 R151, R248, 0x8, RZ ;  /* 0x00000008f8977819 */ /* 0x000fe800000006ff */
[----:B------:R-:W-:Y:S01]  /*76f0*/  IABS R150, R151 ;  /* 0x0000009700967213 */ /* 0x000fe20000000000 */
[C---:B------:R-:W-:Y:S01]  /*7700*/  VIADD R157, R151.reuse, 0xffffff00 ;  /* 0xffffff00979d7836 */ /* 0x040fe20000000000 */
[-C--:B-1----:R-:W-:Y:S02]  /*7710*/  IABS R2, R0.reuse ;  /* 0x0000000000027213 */ /* 0x082fe40000000000 */
[-C--:B------:R-:W-:Y:S02]  /*7720*/  LOP3.LUT R151, R151, R0.reuse, RZ, 0x3c, !PT ;  /* 0x0000000097977212 */ /* 0x080fe400078e3cff */
[----:B------:R-:W1:Y:S02]  /*7730*/  I2F.RP R154, R2 ;  /* 0x00000002009a7306 */ /* 0x000e640000209400 */
[----:B------:R-:W-:Y:S08]  /*7740*/  ISETP.GE.AND P2, PT, R151, RZ, PT ;  /* 0x000000ff9700720c */ /* 0x000ff00003f46270 */
        /* <DEDUP_REMOVED lines=16> */
[----:B------:R-:W-:Y:S02]  /*7850*/  LOP3.LUT R155, RZ, R0, RZ, 0x33, !PT ;  /* 0x00000000ff9b7212 */ /* 0x000fe400078e33ff */
        /* <DEDUP_REMOVED lines=9> */
[----:B------:R-:W1:Y:S09]  /*78f0*/  LDC R2, c[0x0][0x24c] ;  /* 0x00009300ff027b82 */ /* 0x000e720000000800 */
        /* <DEDUP_REMOVED lines=14> */
[----:B------:R-:W2:Y:S02]  /*79e0*/  LDG.E R153, desc[UR16][R158.64] ;  /* 0x000000109e997981 */ /* 0x000ea4000c1e1900 */
[C---:B------:R-:W-:Y:S01]  /*79f0*/  IMAD.WIDE.U32 R156, R0.reuse, UR7, RZ ;  /* 0x00000007009c7c25 */ /* 0x040fe2000f8e00ff */
[----:B------:R-:W-:Y:S05]  /*7a00*/  SHF.R.S32.HI R155, RZ, 0x1f, R0 ;  /* 0x0000001fff9b7819 */ /* 0x000fea0000011400 */
[----:B------:R-:W-:Y:S04]  /*7a10*/  IMAD R155, R155, UR7, RZ ;  /* 0x000000079b9b7c24 */ /* 0x000fe8000f8e02ff */
[----:B-1----:R-:W-:Y:S04]  /*7a20*/  IMAD R155, R0, R2, R155 ;  /* 0x00000002009b7224 */ /* 0x002fe800078e029b */
[----:B------:R-:W-:Y:S01]  /*7a30*/  IMAD.IADD R157, R157, 0x1, R155 ;  /* 0x000000019d9d7824 */ /* 0x000fe200078e029b */
[----:B--2---:R-:W-:Y:S04]  /*7a40*/  IADD3 R148, -R153, R148, RZ ;  /* 0x0000009499947210 */ /* 0x004fe80007ffe1ff */
[----:B------:R-:W-:Y:S01]  /*7a50*/  SHF.R.S32.HI R153, RZ, 0x1f, R148 ;  /* 0x0000001fff997819 */ /* 0x000fe20000011494 */
[CC--:B---3--:R-:W-:Y:S04]  /*7a60*/  IMAD.WIDE.U32 R156, R148.reuse, R150.reuse, R156 ;  /* 0x00000096949c7225 */ /* 0x0c8fe800078e009c */
[----:B------:R-:W-:Y:S04]  /*7a70*/  IMAD R153, R153, R150, RZ ;  /* 0x0000009699997224 */ /* 0x000fe800078e02ff */
[----:B------:R-:W-:Y:S05]  /*7a80*/  IMAD R153, R148, R151, R153 ;  /* 0x0000009794997224 */ /* 0x000fea00078e0299 */
[----:B------:R-:W-:Y:S07]  /*7a90*/  IADD3 R153, R157, R153, RZ ;  /* 0x000000999d997210 */ /* 0x000fee0007ffe0ff */
.L_x_1526:
        /* <DEDUP_REMOVED lines=11> */
[----:B------:R1:W-:Y:S01]  /*7b50*/  LDGSTS.E.BYPASS.LTC128B.128 [R241+0x1800], desc[UR16][R158.64] ;  /* 0x018000009ef17fae */ /* 0x0003e2000b901d50 */
[----:B------:R-:W-:Y:S03]  /*7b60*/  IADD3 R154, P0, R156, UR18, RZ ;  /* 0x000000129c9a7c10 */ /* 0x000fe6000ff1e0ff */
[----:B------:R1:W-:Y:S01]  /*7b70*/  LDGSTS.E.BYPASS.LTC128B.128 [R241+0x2000], desc[UR16][R156.64] ;  /* 0x020000009cf17fae */ /* 0x0003e2000b901d50 */
[----:B------:R-:W-:Y:S02]  /*7b80*/  IADD3.X R155, R157, UR19, RZ, P0, !PT ;  /* 0x000000139d9b7c10 */ /* 0x000fe400087fe4ff */
        /* <DEDUP_REMOVED lines=11> */
[----:B------:R-:W-:Y:S05]  /*7c40*/  IADD3.X R163, R161, UR19, RZ, P0, !PT ;  /* 0x00000013a1a37c10 */ /* 0x000fea00087fe4ff */
[----:B------:R1:W-:Y:S04]  /*7c50*/  LDGSTS.E.BYPASS.LTC128B.128 [R241+0x4800], desc[UR16][R162.64] ;  /* 0x04800000a2f17fae */ /* 0x0003e8000b901d50 */
[----:B------:R-:W0:Y:S02]  /*7c60*/  LDGDEPBAR ;  /* 0x00000000000079af */ /* 0x000e240000000000 */
.L_x_1525:
[----:B------:R-:W-:Y:S02]  /*7c70*/  FMNMX.FTZ R0, R4, R149, !PT ;  /* 0x0000009504007209 */ /* 0x000fe40007810000 */
[----:B------:R-:W-:Y:S02]  /*7c80*/  FMNMX.FTZ R2, R6, R3, !PT ;  /* 0x0000000306027209 */ /* 0x000fe40007810000 */
        /* <DEDUP_REMOVED lines=122> */
[----:B------:R-:W-:Y:S04]  /*8430*/  FMNMX.FTZ R0, R128, R151, !PT ;  /* 0x0000009780007209 */ /* 0x000fe80007810000 */
        /* <DEDUP_REMOVED lines=18> */
[----:B------:R-:W-:Y:S01]  /*8560*/  MUFU.EX2 R3, R150 ;  /* 0x0000009600037308 */ /* 0x000fe20000000800 */
[----:B------:R-:W-:Y:S01]  /*8570*/  FSETP.NEU.FTZ.AND P0, PT, R0, -INF , PT ;  /* 0xff8000000000780b */ /* 0x000fe20003f1d000 */
[----:B------:R-:W-:Y:S02]  /*8580*/  FMUL.FTZ R149, R148, UR4 ;  /* 0x0000000494957c20 */ /* 0x000fe40008410000 */
        /* <DEDUP_REMOVED lines=11> */
[----:B------:R-:W-:Y:S03]  /*8640*/  FSEL R151, R151, RZ, P0 ;  /* 0x000000ff97977208 */ /* 0x000fe60000000000 */
[----:B------:R-:W-:Y:S01]  /*8650*/  MUFU.EX2 R199, R199 ;  /* 0x000000c700c77308 */ /* 0x000fe20000000800 */
[--C-:B------:R-:W-:Y:S01]  /*8660*/  FFMA.FTZ R207, R12, UR4, -R152.reuse ;  /* 0x000000040ccf7c23 */ /* 0x100fe20008010898 */
[--C-:B------:R-:W-:Y:S01]  /*8670*/  FFMA.FTZ R206, R13, UR4, -R152.reuse ;  /* 0x000000040dce7c23 */ /* 0x100fe20008010898 */
[--C-:B------:R-:W-:Y:S01]  /*8680*/  FFMA.FTZ R197, R24, UR4, -R152.reuse ;  /* 0x0000000418c57c23 */ /* 0x100fe20008010898 */
[--C-:B------:R-:W-:Y:S01]  /*8690*/  FFMA.FTZ R201, R22, UR4, -R151.reuse ;  /* 0x0000000416c97c23 */ /* 0x100fe20008010897 */
[--C-:B------:R-:W-:Y:S01]  /*86a0*/  FFMA.FTZ R196, R23, UR4, -R151.reuse ;  /* 0x0000000417c47c23 */ /* 0x100fe20008010897 */
[--C-:B------:R-:W-:Y:S01]  /*86b0*/  FFMA.FTZ R191, R30, UR4, -R151.reuse ;  /* 0x000000041ebf7c23 */ /* 0x100fe20008010897 */
[----:B------:R-:W2:Y:S03]  /*86c0*/  LDSM.16.MT88.4 R20, [R232+0x5000] ;  /* 0x00500000e814783b */ /* 0x000ea60000004200 */
[----:B------:R-:W-:Y:S01]  /*86d0*/  MUFU.EX2 R207, R207 ;  /* 0x000000cf00cf7308 */ /* 0x000fe20000000800 */
[--C-:B------:R-:W-:Y:S01]  /*86e0*/  FFMA.FTZ R188, R31, UR4, -R151.reuse ;  /* 0x000000041fbc7c23 */ /* 0x100fe20008010897 */
[--C-:B------:R-:W-:Y:S01]  /*86f0*/  FFMA.FTZ R185, R38, UR4, -R151.reuse ;  /* 0x0000000426b97c23 */ /* 0x100fe20008010897 */
[--C-:B------:R-:W-:Y:S01]  /*8700*/  FFMA.FTZ R180, R39, UR4, -R151.reuse ;  /* 0x0000000427b47c23 */ /* 0x100fe20008010897 */
[--C-:B------:R-:W-:Y:S01]  /*8710*/  FFMA.FTZ R178, R42, UR4, -R151.reuse ;  /* 0x000000042ab27c23 */ /* 0x100fe20008010897 */
[--C-:B------:R-:W-:Y:S01]  /*8720*/  FFMA.FTZ R179, R43, UR4, -R151.reuse ;  /* 0x000000042bb37c23 */ /* 0x100fe20008010897 */
[C---:B-1----:R-:W-:Y:S01]  /*8730*/  FMUL.FTZ R12, R148.reuse, R140 ;  /* 0x0000008c940c7220 */ /* 0x042fe20000410000 */
[----:B------:R-:W1:Y:S03]  /*8740*/  LDSM.16.MT88.4 R28, [R231+0x5000] ;  /* 0x00500000e71c783b */ /* 0x000e660000004200 */
[----:B------:R-:W3:Y:S01]  /*8750*/  MUFU.EX2 R206, R206 ;  /* 0x000000ce00ce7308 */ /* 0x000ee20000000800 */
[----:B------:R-:W-:Y:S01]  /*8760*/  FMUL.FTZ R13, R148, R141 ;  /* 0x0000008d940d7220 */ /* 0x000fe20000410000 */
[--C-:B------:R-:W-:Y:S01]  /*8770*/  FFMA.FTZ R177, R46, UR4, -R151.reuse ;  /* 0x000000042eb17c23 */ /* 0x100fe20008010897 */
[--C-:B------:R-:W-:Y:S01]  /*8780*/  FFMA.FTZ R172, R47, UR4, -R151.reuse ;  /* 0x000000042fac7c23 */ /* 0x100fe20008010897 */
[--C-:B------:R-:W-:Y:S01]  /*8790*/  FFMA.FTZ R209, R14, UR4, -R151.reuse ;  /* 0x000000040ed17c23 */ /* 0x100fe20008010897 */
[----:B------:R-:W-:Y:S01]  /*87a0*/  FMUL.FTZ R14, R3, R142 ;  /* 0x0000008e030e7220 */ /* 0x000fe20000410000 */
[--C-:B------:R-:W-:Y:S01]  /*87b0*/  FFMA.FTZ R204, R15, UR4, -R151.reuse ;  /* 0x000000040fcc7c23 */ /* 0x100fe20008010897 */
[----:B------:R-:W4:Y:S03]  /*87c0*/  LDSM.16.MT88.4 R36, [R232+0x5400] ;  /* 0x00540000e824783b */ /* 0x000f260000004200 */
[----:B------:R-:W-:Y:S01]  /*87d0*/  MUFU.EX2 R198, R198 ;  /* 0x000000c600c67308 */ /* 0x000fe20000000800 */
[----:B------:R-:W-:Y:S01]  /*87e0*/  FMUL.FTZ R15, R3, R143 ;  /* 0x0000008f030f7220 */ /* 0x000fe20000410000 */
[--C-:B------:R-:W-:Y:S01]  /*87f0*/  FFMA.FTZ R192, R25, UR4, -R152.reuse ;  /* 0x0000000419c07c23 */ /* 0x100fe20008010898 */
[--C-:B------:R-:W-:Y:S01]  /*8800*/  FFMA.FTZ R194, R26, UR4, -R151.reuse ;  /* 0x000000041ac27c23 */ /* 0x100fe20008010897 */
[--C-:B------:R-:W-:Y:S01]  /*8810*/  FFMA.FTZ R195, R27, UR4, -R151.reuse ;  /* 0x000000041bc37c23 */ /* 0x100fe20008010897 */
[--C-:B------:R-:W-:Y:S01]  /*8820*/  FFMA.FTZ R203, R16, UR4, -R152.reuse ;  /* 0x0000000410cb7c23 */ /* 0x100fe20008010898 */
[C---:B------:R-:W-:Y:S01]  /*8830*/  FMUL.FTZ R16, R148.reuse, R136 ;  /* 0x0000008894107220 */ /* 0x040fe20000410000 */
[----:B------:R-:W5:Y:S03]  /*8840*/  LDSM.16.MT88.4 R40, [R231+0x5400] ;  /* 0x00540000e728783b */ /* 0x000f660000004200 */
[----:B------:R-:W-:Y:S01]  /*8850*/  MUFU.EX2 R209, R209 ;  /* 0x000000d100d17308 */ /* 0x000fe20000000800 */
[--C-:B------:R-:W-:Y:S01]  /*8860*/  FFMA.FTZ R200, R17, UR4, -R152.reuse ;  /* 0x0000000411c87c23 */ /* 0x100fe20008010898 */
[----:B------:R-:W-:Y:S01]  /*8870*/  FMUL.FTZ R17, R148, R137 ;  /* 0x0000008994117220 */ /* 0x000fe20000410000 */
[--C-:B------:R-:W-:Y:S01]  /*8880*/  FFMA.FTZ R205, R18, UR4, -R151.reuse ;  /* 0x0000000412cd7c23 */ /* 0x100fe20008010897 */
[----:B------:R-:W-:Y:S01]  /*8890*/  FMUL.FTZ R18, R3, R138 ;  /* 0x0000008a03127220 */ /* 0x000fe20000410000 */
[--C-:B------:R-:W-:Y:S01]  /*88a0*/  FFMA.FTZ R202, R19, UR4, -R151.reuse ;  /* 0x0000000413ca7c23 */ /* 0x100fe20008010897 */
[----:B------:R-:W-:Y:S01]  /*88b0*/  FMUL.FTZ R19, R3, R139 ;  /* 0x0000008b03137220 */ /* 0x000fe20000410000 */
[----:B------:R-:W5:Y:S03]  /*88c0*/  LDSM.16.MT88.4 R44, [R232+0x5800] ;  /* 0x00580000e82c783b */ /* 0x000f660000004200 */
[----:B------:R-:W2:Y:S01]  /*88d0*/  MUFU.EX2 R204, R204 ;  /* 0x000000cc00cc7308 */ /* 0x000ea20000000800 */
[--C-:B------:R-:W-:Y:S01]  /*88e0*/  FFMA.FTZ R187, R32, UR4, -R152.reuse ;  /* 0x0000000420bb7c23 */ /* 0x100fe20008010898 */
[----:B---3--:R-:W-:Y:S01]  /*88f0*/  F2FP.F16.F32.PACK_AB R32, R206, R207 ;  /* 0x000000cfce20723e */ /* 0x008fe200000000ff */
[--C-:B------:R-:W-:Y:S01]  /*8900*/  FFMA.FTZ R184, R33, UR4, -R152.reuse ;  /* 0x0000000421b87c23 */ /* 0x100fe20008010898 */
[--C-:B------:R-:W-:Y:S01]  /*8910*/  FFMA.FTZ R189, R34, UR4, -R151.reuse ;  /* 0x0000000422bd7c23 */ /* 0x100fe20008010897 */
[--C-:B------:R-:W-:Y:S01]  /*8920*/  FFMA.FTZ R186, R35, UR4, -R151.reuse ;  /* 0x0000000423ba7c23 */ /* 0x100fe20008010897 */
[--C-:B------:R-:W-:Y:S01]  /*8930*/  FFMA.FTZ R215, R4, UR4, -R152.reuse ;  /* 0x0000000404d77c23 */ /* 0x100fe20008010898 */
[----:B------:R-:W-:Y:S03]  /*8940*/  LDSM.16.MT88.4 R140, [R232+0x8c00] ;  /* 0x008c0000e88c783b */ /* 0x000fe60000004200 */
[----:B------:R-:W-:Y:S01]  /*8950*/  MUFU.EX2 R203, R203 ;  /* 0x000000cb00cb7308 */ /* 0x000fe20000000800 */
[--C-:B------:R-:W-:Y:S01]  /*8960*/  FFMA.FTZ R214, R5, UR4, -R152.reuse ;  /* 0x0000000405d67c23 */ /* 0x100fe20008010898 */
[--C-:B------:R-:W-:Y:S01]  /*8970*/  FFMA.FTZ R252, R6, UR4, -R151.reuse ;  /* 0x0000000406fc7c23 */ /* 0x100fe20008010897 */
[--C-:B------:R-:W-:Y:S01]  /*8980*/  FFMA.FTZ R212, R7, UR4, -R151.reuse ;  /* 0x0000000407d47c23 */ /* 0x100fe20008010897 */
[--C-:B------:R-:W-:Y:S01]  /*8990*/  FFMA.FTZ R213, R8, UR4, -R152.reuse ;  /* 0x0000000408d57c23 */ /* 0x100fe20008010898 */
[C---:B------:R-:W-:Y:S01]  /*89a0*/  FMUL.FTZ R8, R148.reuse, R144 ;  /* 0x0000009094087220 */ /* 0x040fe20000410000 */
[--C-:B------:R-:W-:Y:S01]  /*89b0*/  FFMA.FTZ R208, R9, UR4, -R152.reuse ;  /* 0x0000000409d07c23 */ /* 0x100fe20008010898 */
[----:B------:R-:W-:Y:S03]  /*89c0*/  FMUL.FTZ R9, R148, R145 ;  /* 0x0000009194097220 */ /* 0x000fe60000410000 */
[----:B------:R-:W-:Y:S01]  /*89d0*/  MUFU.EX2 R215, R215 ;  /* 0x000000d700d77308 */ /* 0x000fe20000000800 */
[----:B--2---:R-:W-:Y:S01]  /*89e0*/  F2FP.F16.F32.PACK_AB R33, R204, R209 ;  /* 0x000000d1cc21723e */ /* 0x004fe200000000ff */
[--C-:B------:R-:W-:Y:S01]  /*89f0*/  FFMA.FTZ R210, R10, UR4, -R151.reuse ;  /* 0x000000040ad27c23 */ /* 0x100fe20008010897 */
[----:B------:R-:W-:Y:S01]  /*8a00*/  FMUL.FTZ R10, R3, R146 ;  /* 0x00000092030a7220 */ /* 0x000fe20000410000 */
[--C-:B------:R-:W-:Y:S01]  /*8a10*/  FFMA.FTZ R211, R11, UR4, -R151.reuse ;  /* 0x000000040bd37c23 */ /* 0x100fe20008010897 */
[----:B------:R-:W-:Y:S01]  /*8a20*/  FMUL.FTZ R11, R3, R147 ;  /* 0x00000093030b7220 */ /* 0x000fe20000410000 */
[--C-:B------:R-:W-:Y:S01]  /*8a30*/  FFMA.FTZ R171, R48, UR4, -R152.reuse ;  /* 0x0000000430ab7c23 */ /* 0x100fe20008010898 */
[--C-:B------:R-:W-:Y:S03]  /*8a40*/  FFMA.FTZ R168, R49, UR4, -R152.reuse ;  /* 0x0000000431a87c23 */ /* 0x100fe60008010898 */
[----:B------:R-:W2:Y:S01]  /*8a50*/  MUFU.EX2 R214, R214 ;  /* 0x000000d600d67308 */ /* 0x000ea20000000800 */
        /* <DEDUP_REMOVED lines=16> */
[----:B--2---:R-:W-:Y:S01]  /*8b60*/  F2FP.F16.F32.PACK_AB R24, R214, R215 ;  /* 0x000000d7d618723e */ /* 0x004fe200000000ff */
        /* <DEDUP_REMOVED lines=13> */
[----:B------:R-:W-:Y:S03]  /*8c40*/  FFMA.FTZ R59, R76, UR4, -R152 ;  /* 0x000000044c3b7c23 */ /* 0x000fe60008010898 */
[----:B------:R-:W2:Y:S01]  /*8c50*/  MUFU.EX2 R208, R208 ;  /* 0x000000d000d07308 */ /* 0x000ea20000000800 */
[----:B---3--:R-:W-:Y:S01]  /*8c60*/  F2FP.F16.F32.PACK_AB R25, R212, R252 ;  /* 0x000000fcd419723e */ /* 0x008fe200000000ff */
[----:B------:R-:W-:Y:S01]  /*8c70*/  FFMA.FTZ R252, R3, R250, R252 ;  /* 0x000000fa03fc7223 */ /* 0x000fe200000100fc */
        /* <DEDUP_REMOVED lines=39> */
[----:B--2---:R-:W-:Y:S01]  /*8ef0*/  F2FP.F16.F32.PACK_AB R34, R200, R203 ;  /* 0x000000cbc822723e */ /* 0x004fe200000000ff */
[C---:B------:R-:W-:Y:S03]  /*8f00*/  HMMA.16816.F32 R12, R24.reuse, R22, R12 ;  /* 0x00000016180c723c */ /* 0x040fe6000000180c */
[----:B------:R-:W-:Y:S01]  /*8f10*/  MUFU.EX2 R201, R201 ;  /* 0x000000c900c97308 */ /* 0x000fe20000000800 */
[----:B------:R-:W-:Y:S01]  /*8f20*/  ISETP.GT.AND P0, PT, R248, RZ, PT ;  /* 0x000000fff800720c */ /* 0x000fe20003f04270 */
[----:B------:R-:W-:Y:S01]  /*8f30*/  FMUL.FTZ R20, R148, R132 ;  /* 0x0000008494147220 */ /* 0x000fe20000410000 */
[C---:B-1----:R-:W-:Y:S07]  /*8f40*/  HMMA.16816.F32 R16, R24.reuse, R28, R16 ;  /* 0x0000001c1810723c */ /* 0x042fee0000001810 */
        /* <DEDUP_REMOVED lines=13> */
[--C-:B------:R-:W-:Y:S01]  /*9020*/  FFMA.FTZ R77, R104, UR4, -R152.reuse ;  /* 0x00000004684d7c23 */ /* 0x100fe20008010898 */
[C---:B----4-:R-:W-:Y:S05]  /*9030*/  HMMA.16816.F32 R8, R32.reuse, R36, R8 ;  /* 0x000000242008723c */ /* 0x050fea0000001808 */
[----:B------:R-:W-:Y:S03]  /*9040*/  F2FP.F16.F32.PACK_AB R24, R198, R199 ;  /* 0x000000c7c618723e */ /* 0x000fe600000000ff */
[----:B------:R-:W-:Y:S01]  /*9050*/  MUFU.EX2 R194, R194 ;  /* 0x000000c200c27308 */ /* 0x000fe20000000800 */
[C---:B------:R-:W-:Y:S01]  /*9060*/  HMMA.16816.F32 R12, R32.reuse, R38, R12 ;  /* 0x00000026200c723c */ /* 0x040fe2000000180c */
[----:B------:R-:W4:Y:S02]  /*9070*/  LDSM.16.MT88.4 R36, [R232+0x5c00] ;  /* 0x005c0000e824783b */ /* 0x000f240000004200 */
[----:B-1----:R-:W-:Y:S01]  /*9080*/  F2FP.F16.F32.PACK_AB R25, R196, R201 ;  /* 0x000000c9c419723e */ /* 0x002fe200000000ff */
[----:B------:R-:W-:Y:S02]  /*9090*/  FFMA.FTZ R82, R105, UR4, -R152 ;  /* 0x0000000469527c23 */ /* 0x000fe40008010898 */
[C---:B-----5:R-:W-:Y:S03]  /*90a0*/  HMMA.16816.F32 R16, R32.reuse, R40, R16 ;  /* 0x000000282010723c */ /* 0x060fe60000001810 */
[----:B------:R-:W1:Y:S02]  /*90b0*/  MUFU.EX2 R195, R195 ;  /* 0x000000c300c37308 */ /* 0x000e640000000800 */
[----:B---3--:R-:W-:Y:S01]  /*90c0*/  F2FP.F16.F32.PACK_AB R26, R192, R197 ;  /* 0x000000c5c01a723e */ /* 0x008fe200000000ff */
[----:B------:R-:W-:Y:S01]  /*90d0*/  HMMA.16816.F32 R20, R32, R42, R20 ;  /* 0x0000002a2014723c */ /* 0x000fe20000001814 */
[----:B------:R-:W3:Y:S06]  /*90e0*/  LDSM.16.MT88.4 R40, [R231+0x5c00] ;  /* 0x005c0000e728783b */ /* 0x000eec0000004200 */
[----:B------:R-:W-:Y:S01]  /*90f0*/  MUFU.EX2 R193, R193 ;  /* 0x000000c100c17308 */ /* 0x000fe20000000800 */
[--C-:B------:R-:W-:Y:S03]  /*9100*/  FFMA.FTZ R79, R106, UR4, -R151.reuse ;  /* 0x000000046a4f7c23 */ /* 0x100fe60008010897 */
[----:B------:R-:W-:Y:S01]  /*9110*/  FFMA.FTZ R84, R107, UR4, -R151 ;  /* 0x000000046b547c23 */ /* 0x000fe20008010897 */
[----:B------:R-:W-:Y:S01]  /*9120*/  FADD.FTZ R33, R212, R252 ;  /* 0x000000fcd4217221 */ /* 0x000fe20000010000 */
[----:B------:R-:W-:Y:S04]  /*9130*/  FFMA.FTZ R215, R148, R249, R215 ;  /* 0x000000f994d77223 */ /* 0x000fe800000100d7 */
[----:B------:R-:W5:Y:S01]  /*9140*/  MUFU.EX2 R190, R190 ;  /* 0x000000be00be7308 */ /* 0x000f620000000800 */
[----:B-1----:R-:W-:Y:S01]  /*9150*/  F2FP.F16.F32.PACK_AB R27, R195, R194 ;  /* 0x000000c2c31b723e */ /* 0x002fe200000000ff */
[----:B------:R-:W-:Y:S01]  /*9160*/  FADD.FTZ R32, R210, R33 ;  /* 0x00000021d2207221 */ /* 0x000fe20000010000 */
[----:B------:R-:W-:Y:S01]  /*9170*/  FADD.FTZ R214, R214, R215 ;  /* 0x000000d7d6d67221 */ /* 0x000fe20000010000 */
[----:B------:R-:W-:Y:S01]  /*9180*/  FFMA.FTZ R89, R116, UR4, -R152 ;  /* 0x0000000474597c23 */ /* 0x000fe20008010898 */
[----:B------:R-:W-:Y:S01]  /*9190*/  MOV R149, R2 ;  /* 0x0000000200957202 */ /* 0x000fe20000000f00 */
[----:B------:R-:W-:Y:S01]  /*91a0*/  FADD.FTZ R32, R211, R32 ;  /* 0x00000020d3207221 */ /* 0x000fe20000010000 */
[----:B------:R-:W-:Y:S03]  /*91b0*/  FADD.FTZ R213, R213, R214 ;  /* 0x000000d6d5d57221 */ /* 0x000fe60000010000 */
[----:B------:R-:W-:Y:S01]  /*91c0*/  MUFU.EX2 R191, R191 ;  /* 0x000000bf00bf7308 */ /* 0x000fe20000000800 */
[C---:B------:R-:W-:Y:S05]  /*91d0*/  HMMA.16816.F32 R8, R24.reuse, R44, R8 ;  /* 0x0000002c1808723c */ /* 0x040fea0000001808 */
[----:B------:R-:W-:Y:S01]  /*91e0*/  FADD.FTZ R209, R209, R32 ;  /* 0x00000020d1d17221 */ /* 0x000fe20000010000 */
[C---:B------:R-:W-:Y:S03]  /*91f0*/  HMMA.16816.F32 R12, R24.reuse, R46, R12 ;  /* 0x0000002e180c723c */ /* 0x040fe6000000180c */
[----:B------:R-:W1:Y:S01]  /*9200*/  MUFU.EX2 R188, R188 ;  /* 0x000000bc00bc7308 */ /* 0x000e620000000800 */
[----:B------:R-:W3:Y:S01]  /*9210*/  LDSM.16.MT88.4 R44, [R232+0x6000] ;  /* 0x00600000e82c783b */ /* 0x000ee20000004200 */
[----:B-----5:R-:W-:Y:S01]  /*9220*/  F2FP.F16.F32.PACK_AB R32, R190, R193 ;  /* 0x000000c1be20723e */ /* 0x020fe200000000ff */
[C---:B--2---:R-:W-:Y:S07]  /*9230*/  HMMA.16816.F32 R16, R24.reuse, R28, R16 ;  /* 0x0000001c1810723c */ /* 0x044fee0000001810 */
[----:B------:R-:W-:Y:S01]  /*9240*/  MUFU.EX2 R187, R187 ;  /* 0x000000bb00bb7308 */ /* 0x000fe20000000800 */
[----:B------:R-:W-:Y:S01]  /*9250*/  FADD.FTZ R204, R204, R209 ;  /* 0x000000d1cccc7221 */ /* 0x000fe20000010000 */
[----:B------:R-:W-:Y:S01]  /*9260*/  HMMA.16816.F32 R20, R24, R30, R20 ;  /* 0x0000001e1814723c */ /* 0x000fe20000001814 */
[----:B------:R-:W2:Y:S07]  /*9270*/  LDSM.16.MT88.4 R28, [R231+0x6000] ;  /* 0x00600000e71c783b */ /* 0x000eae0000004200 */
[----:B------:R-:W5:Y:S03]  /*9280*/  MUFU.EX2 R184, R184 ;  /* 0x000000b800b87308 */ /* 0x000f660000000800 */
        /* <DEDUP_REMOVED lines=14> */
[----:B-----5:R-:W-:Y:S01]  /*9370*/  F2FP.F16.F32.PACK_AB R34, R184, R187 ;  /* 0x000000bbb822723e */ /* 0x020fe200000000ff */
[--C-:B------:R-:W-:Y:S01]  /*9380*/  FFMA.FTZ R120, R120, UR4, -R152.reuse ;  /* 0x0000000478787c23 */ /* 0x100fe20008010898 */
[----:B------:R-:W-:Y:S01]  /*9390*/  FADD.FTZ R200, R200, R203 ;  /* 0x000000cbc8c87221 */ /* 0x000fe20000010000 */
[--C-:B------:R-:W-:Y:S01]  /*93a0*/  FFMA.FTZ R122, R122, UR4, -R151.reuse ;  /* 0x000000047a7a7c23 */ /* 0x100fe20008010897 */
[--C-:B------:R-:W-:Y:S01]  /*93b0*/  FFMA.FTZ R123, R123, UR4, -R151.reuse ;  /* 0x000000047b7b7c23 */ /* 0x100fe20008010897 */
[----:B------:R-:W-:Y:S01]  /*93c0*/  FFMA.FTZ R124, R124, UR4, -R152 ;  /* 0x000000047c7c7c23 */ /* 0x000fe20008010898 */
[----:B------:R-:W-:Y:S03]  /*93d0*/  FADD.FTZ R199, R199, R200 ;  /* 0x000000c8c7c77221 */ /* 0x000fe60000010000 */
[----:B------:R-:W-:Y:S01]  /*93e0*/  MUFU.EX2 R183, R183 ;  /* 0x000000b700b77308 */ /* 0x000fe20000000800 */
[--C-:B------:R-:W-:Y:S01]  /*93f0*/  FFMA.FTZ R125, R125, UR4, -R152.reuse ;  /* 0x000000047d7d7c23 */ /* 0x100fe20008010898 */
[----:B------:R-:W-:Y:S01]  /*9400*/  FFMA.FTZ R126, R126, UR4, -R151 ;  /* 0x000000047e7e7c23 */ /* 0x000fe20008010897 */
[----:B------:R-:W-:Y:S01]  /*9410*/  FADD.FTZ R198, R198, R199 ;  /* 0x000000c7c6c67221 */ /* 0x000fe20000010000 */
[----:B------:R-:W-:Y:S03]  /*9420*/  FFMA.FTZ R128, R128, UR4, -R152 ;  /* 0x0000000480807c23 */ /* 0x000fe60008010898 */
[----:B------:R-:W-:Y:S03]  /*9430*/  FADD.FTZ R197, R197, R198 ;  /* 0x000000c6c5c57221 */ /* 0x000fe60000010000 */
[----:B------:R-:W5:Y:S01]  /*9440*/  MUFU.EX2 R182, R182 ;  /* 0x000000b600b67308 */ /* 0x000f620000000800 */
[----:B-1----:R-:W-:Y:S01]  /*9450*/  F2FP.F16.F32.PACK_AB R35, R186, R189 ;  /* 0x000000bdba23723e */ /* 0x002fe200000000ff */
[----:B------:R-:W-:Y:S04]  /*9460*/  FADD.FTZ R192, R192, R197 ;  /* 0x000000c5c0c07221 */ /* 0x000fe80000010000 */
[----:B------:R-:W-:Y:S04]  /*9470*/  FADD.FTZ R193, R193, R192 ;  /* 0x000000c0c1c17221 */ /* 0x000fe80000010000 */
[----:B------:R-:W-:Y:S01]  /*9480*/  MUFU.EX2 R185, R185 ;  /* 0x000000b900b97308 */ /* 0x000fe20000000800 */
[C---:B----4-:R-:W-:Y:S05]  /*9490*/  HMMA.16816.F32 R8, R32.reuse, R36, R8 ;  /* 0x000000242008723c */ /* 0x050fea0000001808 */
[----:B------:R-:W-:Y:S01]  /*94a0*/  FADD.FTZ R190, R190, R193 ;  /* 0x000000c1bebe7221 */ /* 0x000fe20000010000 */
[C---:B------:R-:W-:Y:S03]  /*94b0*/  HMMA.16816.F32 R12, R32.reuse, R38, R12 ;  /* 0x00000026200c723c */ /* 0x040fe6000000180c */
[----:B------:R-:W1:Y:S01]  /*94c0*/  MUFU.EX2 R180, R180 ;  /* 0x000000b400b47308 */ /* 0x000e620000000800 */
[----:B------:R-:W4:Y:S01]  /*94d0*/  LDSM.16.MT88.4 R36, [R232+0x6400] ;  /* 0x00640000e824783b */ /* 0x000f220000004200 */
[----:B-----5:R-:W-:Y:S01]  /*94e0*/  F2FP.F16.F32.PACK_AB R24, R182, R183 ;  /* 0x000000b7b618723e */ /* 0x020fe200000000ff */
[C---:B---3--:R-:W-:Y:S07]  /*94f0*/  HMMA.16816.F32 R16, R32.reuse, R40, R16 ;  /* 0x000000282010723c */ /* 0x048fee0000001810 */
[----:B------:R-:W-:Y:S01]  /*9500*/  MUFU.EX2 R181, R181 ;  /* 0x000000b500b57308 */ /* 0x000fe20000000800 */
[----:B------:R-:W-:Y:S01]  /*9510*/  FADD.FTZ R187, R187, R190 ;  /* 0x000000bebbbb7221 */ /* 0x000fe20000010000 */
[----:B------:R-:W-:Y:S01]  /*9520*/  HMMA.16816.F32 R20, R32, R42, R20 ;  /* 0x0000002a2014723c */ /* 0x000fe20000001814 */
[----:B------:R-:W3:Y:S07]  /*9530*/  LDSM.16.MT88.4 R40, [R231+0x6400] ;  /* 0x00640000e728783b */ /* 0x000eee0000004200 */
[----:B------:R-:W5:Y:S03]  /*9540*/  MUFU.EX2 R176, R176 ;  /* 0x000000b000b07308 */ /* 0x000f660000000800 */
        /* <DEDUP_REMOVED lines=8> */
[----:B------:R-:W-:Y:S04]  /*95d0*/  FADD.FTZ R188, R188, R191 ;  /* 0x000000bfbcbc7221 */ /* 0x000fe80000010000 */
[----:B------:R-:W1:Y:S01]  /*95e0*/  MUFU.EX2 R179, R179 ;  /* 0x000000b300b37308 */ /* 0x000e620000000800 */
[----:B-----5:R-:W-:Y:S01]  /*95f0*/  F2FP.F16.F32.PACK_AB R26, R176, R181 ;  /* 0x000000b5b01a723e */ /* 0x020fe200000000ff */
[----:B------:R-:W-:Y:S01]  /*9600*/  FADD.FTZ R189, R189, R188 ;  /* 0x000000bcbdbd7221 */ /* 0x000fe20000010000 */
[----:B------:R-:W-:Y:S03]  /*9610*/  FADD.FTZ R181, R181, R182 ;  /* 0x000000b6b5b57221 */ /* 0x000fe60000010000 */
[----:B------:R-:W-:Y:S01]  /*9620*/  FADD.FTZ R186, R186, R189 ;  /* 0x000000bdbaba7221 */ /* 0x000fe20000010000 */
[----:B------:R-:W-:Y:S03]  /*9630*/  FADD.FTZ R176, R176, R181 ;  /* 0x000000b5b0b07221 */ /* 0x000fe60000010000 */
[----:B------:R-:W-:Y:S01]  /*9640*/  MUFU.EX2 R175, R175 ;  /* 0x000000af00af7308 */ /* 0x000fe20000000800 */
[----:B------:R-:W-:Y:S04]  /*9650*/  FADD.FTZ R185, R185, R186 ;  /* 0x000000bab9b97221 */ /* 0x000fe80000010000 */
[----:B------:R-:W-:Y:S05]  /*9660*/  FADD.FTZ R185, R180, R185 ;  /* 0x000000b9b4b97221 */ /* 0x000fea0000010000 */
[----:B------:R-:W5:Y:S01]  /*9670*/  MUFU.EX2 R174, R174 ;  /* 0x000000ae00ae7308 */ /* 0x000f620000000800 */
[----:B-1----:R-:W-:Y:S09]  /*9680*/  F2FP.F16.F32.PACK_AB R27, R179, R178 ;  /* 0x000000b2b31b723e */ /* 0x002ff200000000ff */
[----:B------:R-:W-:Y:S01]  /*9690*/  MUFU.EX2 R177, R177 ;  /* 0x000000b100b17308 */ /* 0x000fe20000000800 */
[C---:B------:R-:W-:Y:S06]  /*96a0*/  HMMA.16816.F32 R8, R24.reuse, R44, R8 ;  /* 0x0000002c1808723c */ /* 0x040fec0000001808 */
        /* <DEDUP_REMOVED lines=11> */
[----:B------:R-:W-:Y:S06]  /*9760*/  FADD.FTZ R174, R174, R175 ;  /* 0x000000afaeae7221 */ /* 0x000fec0000010000 */
[----:B------:R-:W-:Y:S10]  /*9770*/  MUFU.EX2 R173, R173 ;  /* 0x000000ad00ad7308 */ /* 0x000ff40000000800 */
[----:B------:R-:W1:Y:S01]  /*9780*/  MUFU.EX2 R170, R170 ;  /* 0x000000aa00aa7308 */ /* 0x000e620000000800 */
[C---:B-----5:R-:W-:Y:S01]  /*9790*/  F2FP.F16.F32.PACK_AB R34, R168.reuse, R171 ;  /* 0x000000aba822723e */ /* 0x060fe200000000ff */
[----:B------:R-:W-:Y:S04]  /*97a0*/  FADD.FTZ R171, R171, R174 ;  /* 0x000000aeabab7221 */ /* 0x000fe80000010000 */
[----:B------:R-:W-:Y:S04]  /*97b0*/  FADD.FTZ R168, R168, R171 ;  /* 0x000000aba8a87221 */ /* 0x000fe80000010000 */
[----:B------:R-:W-:Y:S10]  /*97c0*/  MUFU.EX2 R167, R167 ;  /* 0x000000a700a77308 */ /* 0x000ff40000000800 */
[----:B------:R-:W5:Y:S01]  /*97d0*/  MUFU.EX2 R166, R166 ;  /* 0x000000a600a67308 */ /* 0x000f620000000800 */
[----:B-1----:R-:W-:Y:S09]  /*97e0*/  F2FP.F16.F32.PACK_AB R35, R170, R173 ;  /* 0x000000adaa23723e */ /* 0x002ff200000000ff */
[----:B------:R-:W-:Y:S01]  /*97f0*/  MUFU.EX2 R169, R169 ;  /* 0x000000a900a97308 */ /* 0x000fe20000000800 */
[C---:B----4-:R-:W-:Y:S06]  /*9800*/  HMMA.16816.F32 R8, R32.reuse, R36, R8 ;  /* 0x000000242008723c */ /* 0x050fec0000001808 */
        /* <DEDUP_REMOVED lines=13> */
[----:B------:R-:W-:Y:S02]  /*98e0*/  FADD.FTZ R32, R179, R32 ;  /* 0x00000020b3207221 */ /* 0x000fe40000010000 */
[----:B------:R-:W-:Y:S02]  /*98f0*/  MUFU.EX2 R162, R162 ;  /* 0x000000a200a27308 */ /* 0x000fe40000000800 */
[----:B------:R-:W-:Y:S04]  /*9900*/  FADD.FTZ R177, R177, R32 ;  /* 0x00000020b1b17221 */ /* 0x000fe80000010000 */
        /* <DEDUP_REMOVED lines=56> */
[----:B------:R-:W-:Y:S04]  /*9c90*/  FADD.FTZ R157, R157, R156 ;  /* 0x0000009c9d9d7221 */ /* 0x000fe80000010000 */
        /* <DEDUP_REMOVED lines=14> */
[----:B------:R-:W-:Y:S01]  /*9d80*/  HMMA.16816.F32 R20, R24, R30, R20 ;  /* 0x0000001e1814723c */ /* 0x000fe20000001814 */
[----:B------:R-:W2:Y:S08]  /*9d90*/  LDSM.16.MT88.4 R28, [R231+0x7800] ;  /* 0x00780000e71c783b */ /* 0x000eb00000004200 */
[----:B------:R-:W5:Y:S02]  /*9da0*/  MUFU.EX2 R51, R51 ;  /* 0x0000003300337308 */ /* 0x000f640000000800 */
[----:B-1----:R-:W-:Y:S08]  /*9db0*/  F2FP.F16.F32.PACK_AB R33, R55, R62 ;  /* 0x0000003e3721723e */ /* 0x002ff000000000ff */
[----:B------:R-:W-:Y:S10]  /*9dc0*/  MUFU.EX2 R56, R56 ;  /* 0x0000003800387308 */ /* 0x000ff40000000800 */
[----:B------:R-:W1:Y:S01]  /*9dd0*/  MUFU.EX2 R53, R53 ;  /* 0x0000003500357308 */ /* 0x000e620000000800 */
[----:B-----5:R-:W-:Y:S09]  /*9de0*/  F2FP.F16.F32.PACK_AB R34, R51, R54 ;  /* 0x000000363322723e */ /* 0x020ff200000000ff */
        /* <DEDUP_REMOVED lines=11> */
[----:B------:R-:W-:Y:S01]  /*9ea0*/  HMMA.16816.F32 R20, R32, R42, R20 ;  /* 0x0000002a2014723c */ /* 0x000fe20000001814 */
[----:B------:R-:W3:Y:S08]  /*9eb0*/  LDSM.16.MT88.4 R40, [R231+0x7c00] ;  /* 0x007c0000e728783b */ /* 0x000ef00000004200 */
[----:B------:R-:W5:Y:S02]  /*9ec0*/  MUFU.EX2 R6, R6 ;  /* 0x0000000600067308 */ /* 0x000f640000000800 */
[----:B-1----:R-:W-:Y:S01]  /*9ed0*/  F2FP.F16.F32.PACK_AB R25, R5, R52 ;  /* 0x000000340519723e */ /* 0x002fe200000000ff */
[----:B------:R-:W-:Y:S01]  /*9ee0*/  FADD.FTZ R32, R60, R67 ;  /* 0x000000433c207221 */ /* 0x000fe20000010000 */
[----:B------:R-:W-:Y:S03]  /*9ef0*/  FADD.FTZ R33, R61, R70 ;  /* 0x000000463d217221 */ /* 0x000fe60000010000 */
[----:B------:R-:W-:Y:S01]  /*9f00*/  FADD.FTZ R61, R59, R32 ;  /* 0x000000203b3d7221 */ /* 0x000fe20000010000 */
[----:B------:R-:W-:Y:S02]  /*9f10*/  FADD.FTZ R33, R64, R33 ;  /* 0x0000002140217221 */ /* 0x000fe40000010000 */
[----:B------:R-:W-:Y:S01]  /*9f20*/  MUFU.EX2 R50, R50 ;  /* 0x0000003200327308 */ /* 0x000fe20000000800 */
[--C-:B------:R-:W-:Y:S01]  /*9f30*/  FFMA.FTZ R59, R121, UR4, -R152.reuse ;  /* 0x00000004793b7c23 */ /* 0x100fe20008010898 */
[----:B------:R-:W-:Y:S01]  /*9f40*/  FADD.FTZ R61, R58, R61 ;  /* 0x0000003d3a3d7221 */ /* 0x000fe20000010000 */
[----:B------:R-:W-:Y:S01]  /*9f50*/  FADD.FTZ R62, R62, R33 ;  /* 0x000000213e3e7221 */ /* 0x000fe20000010000 */
[----:B------:R-:W-:Y:S02]  /*9f60*/  FFMA.FTZ R152, R129, UR4, -R152 ;  /* 0x0000000481987c23 */ /* 0x000fe40008010898 */
[----:B------:R-:W-:Y:S04]  /*9f70*/  FADD.FTZ R54, R54, R61 ;  /* 0x0000003d36367221 */ /* 0x000fe80000010000 */
[----:B------:R-:W1:Y:S01]  /*9f80*/  MUFU.EX2 R57, R57 ;  /* 0x0000003900397308 */ /* 0x000e620000000800 */
[----:B-----5:R-:W-:Y:S09]  /*9f90*/  F2FP.F16.F32.PACK_AB R26, R6, R7 ;  /* 0x00000007061a723e */ /* 0x020ff200000000ff */
[----:B------:R-:W-:Y:S10]  /*9fa0*/  MUFU.EX2 R63, R63 ;  /* 0x0000003f003f7308 */ /* 0x000ff40000000800 */
        /* <DEDUP_REMOVED lines=13> */
[----:B-1----:R-:W-:Y:S01]  /*a080*/  F2FP.F16.F32.PACK_AB R33, R3, R72 ;  /* 0x000000480321723e */ /* 0x002fe200000000ff */
[----:B------:R-:W-:Y:S01]  /*a090*/  FADD.FTZ R25, R55, R62 ;  /* 0x0000003e37197221 */ /* 0x000fe20000010000 */
[----:B------:R-:W-:Y:S03]  /*a0a0*/  FADD.FTZ R24, R51, R54 ;  /* 0x0000003633187221 */ /* 0x000fe60000010000 */
[----:B------:R-:W-:Y:S01]  /*a0b0*/  FADD.FTZ R56, R56, R25 ;  /* 0x0000001938387221 */ /* 0x000fe20000010000 */
[----:B------:R-:W-:Y:S02]  /*a0c0*/  FADD.FTZ R49, R49, R24 ;  /* 0x0000001831317221 */ /* 0x000fe40000010000 */
[----:B------:R-:W-:Y:S01]  /*a0d0*/  MUFU.EX2 R71, R71 ;  /* 0x0000004700477308 */ /* 0x000fe20000000800 */
[----:B------:R-:W-:Y:S01]  /*a0e0*/  FADD.FTZ R53, R53, R56 ;  /* 0x0000003835357221 */ /* 0x000fe20000010000 */
[----:B------:R-:W-:Y:S03]  /*a0f0*/  FADD.FTZ R56, R48, R49 ;  /* 0x0000003130387221 */ /* 0x000fe60000010000 */
[----:B------:R-:W-:Y:S01]  /*a100*/  FADD.FTZ R52, R52, R53 ;  /* 0x0000003534347221 */ /* 0x000fe20000010000 */
[----:B------:R-:W-:Y:S04]  /*a110*/  FADD.FTZ R7, R7, R56 ;  /* 0x0000003807077221 */ /* 0x000fe80000010000 */
        /* <DEDUP_REMOVED lines=22> */
[----:B------:R-:W-:Y:S01]  /*a280*/  FFMA.FTZ R7, R127, UR4, -R151 ;  /* 0x000000047f077c23 */ /* 0x000fe20008010897 */
[----:B------:R-:W-:Y:S01]  /*a290*/  FADD.FTZ R57, R57, R50 ;  /* 0x0000003239397221 */ /* 0x000fe20000010000 */
[----:B------:R-:W-:Y:S03]  /*a2a0*/  FADD.FTZ R66, R66, R63 ;  /* 0x0000003f42427221 */ /* 0x000fe60000010000 */
[----:B------:R-:W-:Y:S01]  /*a2b0*/  FADD.FTZ R72, R72, R57 ;  /* 0x0000003948487221 */ /* 0x000fe20000010000 */
[----:B------:R-:W-:Y:S03]  /*a2c0*/  FADD.FTZ R69, R69, R66 ;  /* 0x0000004245457221 */ /* 0x000fe60000010000 */
[----:B------:R-:W1:Y:S01]  /*a2d0*/  MUFU.EX2 R84, R84 ;  /* 0x0000005400547308 */ /* 0x000e620000000800 */
[----:B-----5:R-:W-:Y:S01]  /*a2e0*/  F2FP.F16.F32.PACK_AB R26, R82, R77 ;  /* 0x0000004d521a723e */ /* 0x020fe200000000ff */
        /* <DEDUP_REMOVED lines=9> */
[----:B------:R-:W5:Y:S01]  /*a380*/  MUFU.EX2 R86, R86 ;  /* 0x0000005600567308 */ /* 0x000f620000000800 */
[----:B-1----:R-:W-:Y:S01]  /*a390*/  F2FP.F16.F32.PACK_AB R27, R84, R79 ;  /* 0x0000004f541b723e */ /* 0x002fe200000000ff */
[----:B------:R-:W-:Y:S01]  /*a3a0*/  FADD.FTZ R80, R75, R80 ;  /* 0x000000504b507221 */ /* 0x000fe20000010000 */
[----:B------:R-:W-:Y:S03]  /*a3b0*/  FADD.FTZ R82, R82, R77 ;  /* 0x0000004d52527221 */ /* 0x000fe60000010000 */
[----:B------:R-:W-:Y:S04]  /*a3c0*/  FADD.FTZ R79, R79, R80 ;  /* 0x000000504f4f7221 */ /* 0x000fe80000010000 */
        /* <DEDUP_REMOVED lines=16> */
[----:B------:R-:W-:Y:S02]  /*a4d0*/  FADD.FTZ R88, R88, R83 ;  /* 0x0000005358587221 */ /* 0x000fe40000010000 */
        /* <DEDUP_REMOVED lines=11> */
[----:B------:R-:W1:Y:S02]  /*a590*/  MUFU.EX2 R65, R119 ;  /* 0x0000007700417308 */ /* 0x000e640000000800 */
[----:B-----5:R-:W-:Y:S01]  /*a5a0*/  F2FP.F16.F32.PACK_AB R24, R94, R89 ;  /* 0x000000595e18723e */ /* 0x020fe200000000ff */
[C---:B---3--:R-:W-:Y:S07]  /*a5b0*/  HMMA.16816.F32 R16, R32.reuse, R40, R16 ;  /* 0x000000282010723c */ /* 0x048fee0000001810 */
[----:B------:R-:W-:Y:S01]  /*a5c0*/  MUFU.EX2 R60, R120 ;  /* 0x00000078003c7308 */ /* 0x000fe20000000800 */
[--C-:B------:R-:W-:Y:S01]  /*a5d0*/  FFMA.FTZ R36, R130, UR4, -R151.reuse ;  /* 0x0000000482247c23 */ /* 0x100fe20008010897 */
[----:B------:R-:W-:Y:S01]  /*a5e0*/  HMMA.16816.F32 R20, R32, R42, R20 ;  /* 0x0000002a2014723c */ /* 0x000fe20000001814 */
[----:B------:R-:W3:Y:S07]  /*a5f0*/  LDSM.16.MT88.4 R32, [R231+0x8c00] ;  /* 0x008c0000e720783b */ /* 0x000eee0000004200 */
[----:B------:R-:W4:Y:S03]  /*a600*/  MUFU.EX2 R59, R59 ;  /* 0x0000003b003b7308 */ /* 0x000f260000000800 */
[----:B-1----:R-:W-:Y:S01]  /*a610*/  F2FP.F16.F32.PACK_AB R25, R65, R68 ;  /* 0x000000444119723e */ /* 0x002fe200000000ff */
[----:B------:R-:W-:Y:S06]  /*a620*/  FFMA.FTZ R151, R131, UR4, -R151 ;  /* 0x0000000483977c23 */ /* 0x000fec0008010897 */
[----:B------:R-:W-:Y:S10]  /*a630*/  MUFU.EX2 R55, R122 ;  /* 0x0000007a00377308 */ /* 0x000ff40000000800 */
[----:B------:R-:W1:Y:S01]  /*a640*/  MUFU.EX2 R54, R123 ;  /* 0x0000007b00367308 */ /* 0x000e620000000800 */
[----:B----4-:R-:W-:Y:S09]  /*a650*/  F2FP.F16.F32.PACK_AB R26, R59, R60 ;  /* 0x0000003c3b1a723e */ /* 0x010ff200000000ff */
[----:B------:R-:W-:Y:S10]  /*a660*/  MUFU.EX2 R48, R124 ;  /* 0x0000007c00307308 */ /* 0x000ff40000000800 */
[----:B------:R-:W4:Y:S01]  /*a670*/  MUFU.EX2 R5, R125 ;  /* 0x0000007d00057308 */ /* 0x000f220000000800 */
[----:B-1----:R-:W-:Y:S09]  /*a680*/  F2FP.F16.F32.PACK_AB R27, R54, R55 ;  /* 0x00000037361b723e */ /* 0x002ff200000000ff */
[----:B------:R-:W-:Y:S01]  /*a690*/  MUFU.EX2 R6, R126 ;  /* 0x0000007e00067308 */ /* 0x000fe20000000800 */
[C---:B------:R-:W-:Y:S06]  /*a6a0*/  HMMA.16816.F32 R8, R24.reuse, R44, R8 ;  /* 0x0000002c1808723c */ /* 0x040fec0000001808 */
[C---:B------:R-:W-:Y:S03]  /*a6b0*/  HMMA.16816.F32 R12, R24.reuse, R46, R12 ;  /* 0x0000002e180c723c */ /* 0x040fe6000000180c */
[----:B------:R-:W1:Y:S02]  /*a6c0*/  MUFU.EX2 R7, R7 ;  /* 0x0000000700077308 */ /* 0x000e640000000800 */
[----:B----4-:R-:W-:Y:S01]  /*a6d0*/  F2FP.F16.F32.PACK_AB R132, R5, R48 ;  /* 0x000000300584723e */ /* 0x010fe200000000ff */
[C---:B--2---:R-:W-:Y:S07]  /*a6e0*/  HMMA.16816.F32 R16, R24.reuse, R28, R16 ;  /* 0x0000001c1810723c */ /* 0x044fee0000001810 */
[----:B------:R-:W-:Y:S01]  /*a6f0*/  MUFU.EX2 R3, R128 ;  /* 0x0000008000037308 */ /* 0x000fe20000000800 */
[----:B------:R-:W-:Y:S09]  /*a700*/  HMMA.16816.F32 R20, R24, R30, R20 ;  /* 0x0000001e1814723c */ /* 0x000ff20000001814 */
[----:B------:R-:W2:Y:S02]  /*a710*/  MUFU.EX2 R152, R152 ;  /* 0x0000009800987308 */ /* 0x000ea40000000800 */
[----:B-1----:R-:W-:Y:S01]  /*a720*/  F2FP.F16.F32.PACK_AB R133, R7, R6 ;  /* 0x000000060785723e */ /* 0x002fe200000000ff */
[----:B------:R-:W-:Y:S04]  /*a730*/  FADD.FTZ R25, R87, R88 ;  /* 0x0000005857197221 */ /* 0x000fe80000010000 */
[----:B------:R-:W-:Y:S03]  /*a740*/  FADD.FTZ R25, R92, R25 ;  /* 0x000000195c197221 */ /* 0x000fe60000010000 */
[----:B------:R-:W-:Y:S01]  /*a750*/  MUFU.EX2 R36, R36 ;  /* 0x0000002400247308 */ /* 0x000fe20000000800 */
[----:B------:R-:W-:Y:S04]  /*a760*/  FADD.FTZ R68, R68, R25 ;  /* 0x0000001944447221 */ /* 0x000fe80000010000 */
[----:B------:R-:W-:Y:S05]  /*a770*/  FADD.FTZ R68, R65, R68 ;  /* 0x0000004441447221 */ /* 0x000fea0000010000 */
[----:B------:R-:W1:Y:S01]  /*a780*/  MUFU.EX2 R151, R151 ;  /* 0x0000009700977308 */ /* 0x000e620000000800 */
[----:B--2---:R-:W-:Y:S01]  /*a790*/  F2FP.F16.F32.PACK_AB R134, R152, R3 ;  /* 0x000000039886723e */ /* 0x004fe200000000ff */
[----:B------:R-:W-:Y:S04]  /*a7a0*/  FADD.FTZ R55, R55, R68 ;  /* 0x0000004437377221 */ /* 0x000fe80000010000 */
[----:B------:R-:W-:Y:S04]  /*a7b0*/  FADD.FTZ R55, R54, R55 ;  /* 0x0000003736377221 */ /* 0x000fe80000010000 */
[----:B------:R-:W-:Y:S04]  /*a7c0*/  FADD.FTZ R6, R6, R55 ;  /* 0x0000003706067221 */ /* 0x000fe80000010000 */
[----:B------:R-:W-:Y:S01]  /*a7d0*/  FADD.FTZ R7, R7, R6 ;  /* 0x0000000607077221 */ /* 0x000fe20000010000 */
[C---:B-1----:R-:W-:Y:S03]  /*a7e0*/  F2FP.F16.F32.PACK_AB R135, R151.reuse, R36 ;  /* 0x000000249787723e */ /* 0x042fe600000000ff */
[----:B------:R-:W-:Y:S04]  /*a7f0*/  FADD.FTZ R36, R36, R7 ;  /* 0x0000000724247221 */ /* 0x000fe80000010000 */
[----:B------:R-:W-:Y:S01]  /*a800*/  FADD.FTZ R250, R151, R36 ;  /* 0x0000002497fa7221 */ /* 0x000fe20000010000 */
[C---:B------:R-:W-:Y:S06]  /*a810*/  HMMA.16816.F32 R144, R132.reuse, R140, R8 ;  /* 0x0000008c8490723c */ /* 0x040fec0000001808 */
[C---:B------:R-:W-:Y:S05]  /*a820*/  HMMA.16816.F32 R140, R132.reuse, R142, R12 ;  /* 0x0000008e848c723c */ /* 0x040fea000000180c */
[----:B------:R-:W-:Y:S01]  /*a830*/  FADD.FTZ R9, R89, R90 ;  /* 0x0000005a59097221 */ /* 0x000fe20000010000 */
[C---:B---3--:R-:W-:Y:S05]  /*a840*/  HMMA.16816.F32 R136, R132.reuse, R32, R16 ;  /* 0x000000208488723c */ /* 0x048fea0000001810 */
[----:B------:R-:W-:Y:S01]  /*a850*/  FADD.FTZ R9, R94, R9 ;  /* 0x000000095e097221 */ /* 0x000fe20000010000 */
[----:B------:R-:W-:Y:S05]  /*a860*/  HMMA.16816.F32 R132, R132, R34, R20 ;  /* 0x000000228484723c */ /* 0x000fea0000001814 */
[----:B------:R-:W-:Y:S06]  /*a870*/  FADD.FTZ R60, R60, R9 ;  /* 0x000000093c3c7221 */ /* 0x000fec0000010000 */
[----:B------:R-:W-:Y:S04]  /*a880*/  FADD.FTZ R59, R59, R60 ;  /* 0x0000003c3b3b7221 */ /* 0x000fe80000010000 */
[----:B------:R-:W-:Y:S04]  /*a890*/  FADD.FTZ R48, R48, R59 ;  /* 0x0000003b30307221 */ /* 0x000fe80000010000 */
[----:B------:R-:W-:Y:S04]  /*a8a0*/  FADD.FTZ R48, R5, R48 ;  /* 0x0000003005307221 */ /* 0x000fe80000010000 */
[----:B------:R-:W-:Y:S01]  /*a8b0*/  FADD.FTZ R249, R3, R48 ;  /* 0x0000003003f97221 */ /* 0x000fe20000010000 */
[----:B------:R-:W-:Y:S03]  /*a8c0*/  IADD3 R3, R248, -0x1, RZ ;  /* 0xfffffffff8037810 */ /* 0x000fe60007ffe0ff */
[----:B------:R-:W-:Y:S01]  /*a8d0*/  FADD.FTZ R249, R152, R249 ;  /* 0x000000f998f97221 */ /* 0x000fe20000010000 */
[----:B------:R-:W-:Y:S02]  /*a8e0*/  MOV R248, R3 ;  /* 0x0000000300f87202 */ /* 0x000fe40000000f00 */
[----:B------:R-:W-:Y:S01]  /*a8f0*/  MOV R3, R0 ;  /* 0x0000000000037202 */ /* 0x000fe20000000f00 */
[----:B------:R-:W-:Y:S06]  /*a900*/  @P0 BRA `(.L_x_1527) ;  /* 0xffffffc000400947 */ /* 0x000fec000383ffff */
.L_x_1523:
[----:B------:R-:W1:Y:S01]  /*a910*/  SHFL.BFLY PT, R5, R250, 0x2, 0x1f ;  /* 0x0c401f00fa057f89 */ /* 0x000e6200000e0000 */
[----:B------:R-:W-:Y:S01]  /*a920*/  IMAD.MOV.U32 R15, RZ, RZ, 0x3f800000 ;  /* 0x3f800000ff0f7424 */ /* 0x000fe200078e00ff */
[----:B------:R-:W2:Y:S01]  /*a930*/  S2UR UR4, SR_CgaCtaId ;  /* 0x00000000000479c3 */ /* 0x000ea20000008800 */
[----:B------:R-:W-:Y:S01]  /*a940*/  IMAD.MOV.U32 R13, RZ, RZ, 0x3f800000 ;  /* 0x3f800000ff0d7424 */ /* 0x000fe200078e00ff */
[----:B------:R-:W3:Y:S01]  /*a950*/  SHFL.BFLY PT, R4, R249, 0x2, 0x1f ;  /* 0x0c401f00f9047f89 */ /* 0x000ee200000e0000 */
[----:B------:R-:W-:Y:S01]  /*a960*/  UMOV UR5, 0x400 ;  /* 0x0000040000057882 */ /* 0x000fe20000000000 */
        /* <DEDUP_REMOVED lines=9> */
[----:B-----5:R-:W-:-:S04]  /*aa00*/  SHF.R.S32.HI R9, RZ, 0x1f, R10 ;  /* 0x0000001fff097819 */ /* 0x020fc8000001140a */
[CC--:B------:R-:W-:Y:S02]  /*aa10*/  LEA.HI R7, R9.reuse, R10.reuse, RZ, 0x2 ;  /* 0x0000000a09077211 */ /* 0x0c0fe400078f10ff */
[----:B------:R-:W-:Y:S01]  /*aa20*/  LEA.HI R9, R9, R10, RZ, 0x5 ;  /* 0x0000000a09097211 */ /* 0x000fe200078f28ff */
[----:B-1----:R-:W-:Y:S01]  /*aa30*/  FADD.FTZ R11, R8, R11 ;  /* 0x0000000b080b7221 */ /* 0x002fe20000010000 */
[----:B------:R-:W-:Y:S02]  /*aa40*/  LOP3.LUT R7, R7, 0xfffffffc, RZ, 0xc0, !PT ;  /* 0xfffffffc07077812 */ /* 0x000fe400078ec0ff */
[----:B------:R-:W-:Y:S01]  /*aa50*/  SHF.R.S32.HI R8, RZ, 0x5, R9 ;  /* 0x00000005ff087819 */ /* 0x000fe20000011409 */
[----:B--2---:R-:W-:Y:S01]  /*aa60*/  FADD.FTZ R12, R3, R12 ;  /* 0x0000000c030c7221 */ /* 0x004fe20000010000 */
[----:B------:R-:W-:Y:S01]  /*aa70*/  FSETP.NE.FTZ.AND P2, PT, R11, RZ, PT ;  /* 0x000000ff0b00720b */ /* 0x000fe20003f55000 */
[----:B------:R-:W-:Y:S01]  /*aa80*/  IMAD.IADD R7, R10, 0x1, -R7 ;  /* 0x000000010a077824 */ /* 0x000fe200078e0a07 */
[----:B------:R-:W-:-:S02]  /*aa90*/  SHF.R.S32.HI R3, RZ, 0x2, R4 ;  /* 0x00000002ff037819 */ /* 0x000fc40000011404 */
[----:B------:R-:W-:Y:S02]  /*aaa0*/  FSETP.NE.FTZ.AND P3, PT, R12, RZ, PT ;  /* 0x000000ff0c00720b */ /* 0x000fe40003f75000 */
[----:B------:R-:W-:Y:S02]  /*aab0*/  SHF.R.S32.HI R14, RZ, 0x1f, R3 ;  /* 0x0000001fff0e7819 */ /* 0x000fe40000011403 */
[----:B------:R-:W-:Y:S02]  /*aac0*/  LEA R7, R8, R7, 0x8 ;  /* 0x0000000708077211 */ /* 0x000fe400078e40ff */
[----:B------:R-:W-:-:S03]  /*aad0*/  LEA.HI R14, R14, R3, RZ, 0x3 ;  /* 0x000000030e0e7211 */ /* 0x000fc600078f18ff */
[----:B------:R-:W1:Y:S01]  /*aae0*/  @P2 MUFU.RCP R15, R11 ;  /* 0x0000000b000f2308 */ /* 0x000e620000001000 */
[----:B------:R-:W-:Y:S01]  /*aaf0*/  LOP3.LUT R14, R14, 0xfffffff8, RZ, 0xc0, !PT ;  /* 0xfffffff80e0e7812 */ /* 0x000fe200078ec0ff */
[----:B------:R-:W2:Y:S04]  /*ab00*/  @P2 LDC R19, c[0x0][0x2e8] ;  /* 0x0000ba00ff132b82 */ /* 0x000ea80000000800 */
[----:B------:R-:W-:Y:S02]  /*ab10*/  IMAD.IADD R14, R3, 0x1, -R14 ;  /* 0x00000001030e7824 */ /* 0x000fe400078e0a0e */
[----:B------:R-:W3:Y:S02]  /*ab20*/  @P3 MUFU.RCP R13, R12 ;  /* 0x0000000c000d3308 */ /* 0x000ee40000001000 */
[----:B------:R-:W4:Y:S01]  /*ab30*/  @P3 LDC R21, c[0x0][0x2e8] ;  /* 0x0000ba00ff153b82 */ /* 0x000f220000000800 */
[----:B------:R-:W-:-:S04]  /*ab40*/  LEA.HI R8, R14, R14, RZ, 0x1 ;  /* 0x0000000e0e087211 */ /* 0x000fc800078f08ff */
[----:B------:R-:W-:Y:S01]  /*ab50*/  LOP3.LUT R17, R8, 0x3fffffe, RZ, 0xc0, !PT ;  /* 0x03fffffe08117812 */ /* 0x000fe200078ec0ff */
[----:B------:R-:W5:Y:S01]  /*ab60*/  @P3 MUFU.LG2 R12, R12 ;  /* 0x0000000c000c3308 */ /* 0x000f620000000c00 */
        /* <DEDUP_REMOVED lines=8> */
[----:B------:R-:W-:Y:S01]  /*abf0*/  SHF.R.S32.HI R15, RZ, 0x1, R8 ;  /* 0x00000001ff0f7819 */ /* 0x000fe20000011408 */
[C---:B---3--:R-:W-:Y:S01]  /*ac00*/  FMUL.FTZ R144, R13.reuse, R144 ;  /* 0x000000900d907220 */ /* 0x048fe20000410000 */
[----:B------:R-:W-:Y:S01]  /*ac10*/  IADD3 R14, R14, -R17, RZ ;  /* 0x800000110e0e7210 */ /* 0x000fe20007ffe0ff */
[----:B------:R-:W-:Y:S01]  /*ac20*/  FMUL.FTZ R145, R13, R145 ;  /* 0x000000910d917220 */ /* 0x000fe20000410000 */
[C---:B------:R-:W-:Y:S01]  /*ac30*/  LOP3.LUT P0, RZ, R15.reuse, 0x2, RZ, 0xc0, !PT ;  /* 0x000000020fff7812 */ /* 0x040fe2000780c0ff */
[C---:B------:R-:W-:Y:S01]  /*ac40*/  IMAD.SHL.U32 R8, R15.reuse, 0x40, RZ ;  /* 0x000000400f087824 */ /* 0x040fe200078e00ff */
[----:B------:R-:W-:Y:S01]  /*ac50*/  LOP3.LUT R15, R15, 0x1, RZ, 0xc0, !PT ;  /* 0x000000010f0f7812 */ /* 0x000fe200078ec0ff */
[----:B------:R-:W-:-:S02]  /*ac60*/  IMAD R7, R14, 0x10, R7 ;  /* 0x000000100e077824 */ /* 0x000fc400078e0207 */
[C---:B------:R-:W-:Y:S01]  /*ac70*/  FMUL.FTZ R140, R13.reuse, R140 ;  /* 0x0000008c0d8c7220 */ /* 0x040fe20000410000 */
[----:B------:R-:W-:Y:S01]  /*ac80*/  IMAD.MOV.U32 R14, RZ, RZ, -0x10 ;  /* 0xfffffff0ff0e7424 */ /* 0x000fe200078e00ff */
[----:B------:R-:W-:Y:S01]  /*ac90*/  LOP3.LUT R8, R8, 0xc0, RZ, 0xc0, !PT ;  /* 0x000000c008087812 */ /* 0x000fe200078ec0ff */
[----:B------:R-:W-:Y:S01]  /*aca0*/  FMUL.FTZ R141, R13, R141 ;  /* 0x0000008d0d8d7220 */ /* 0x000fe20000410000 */
[----:B------:R-:W-:Y:S01]  /*acb0*/  ISETP.NE.U32.AND P1, PT, R15, 0x1, PT ;  /* 0x000000010f00780c */ /* 0x000fe20003f25070 */
[C---:B------:R-:W-:Y:S01]  /*acc0*/  FMUL.FTZ R136, R13.reuse, R136 ;  /* 0x000000880d887220 */ /* 0x040fe20000410000 */
[----:B------:R-:W-:Y:S01]  /*acd0*/  LEA.HI R8, R8, R8, RZ, 0x1d ;  /* 0x0000000808087211 */ /* 0x000fe200078fe8ff */
[C---:B------:R-:W-:Y:S01]  /*ace0*/  FMUL.FTZ R137, R13.reuse, R137 ;  /* 0x000000890d897220 */ /* 0x040fe20000410000 */
[----:B------:R-:W-:Y:S01]  /*acf0*/  SEL R14, R14, 0x10, !P1 ;  /* 0x000000100e0e7807 */ /* 0x000fe20004800000 */
[----:B------:R-:W-:Y:S01]  /*ad00*/  FMUL.FTZ R132, R13, R132 ;  /* 0x000000840d847220 */ /* 0x000fe20000410000 */
[----:B------:R-:W-:Y:S01]  /*ad10*/  LEA R7, R7, R8, 0x1 ;  /* 0x0000000807077211 */ /* 0x000fe200078e08ff */
[----:B------:R-:W-:Y:S01]  /*ad20*/  FMUL.FTZ R13, R13, R133 ;  /* 0x000000850d0d7220 */ /* 0x000fe20000410000 */
[----:B------:R-:W-:Y:S01]  /*ad30*/  F2FP.F16.F32.PACK_AB R144, R145, R144 ;  /* 0x000000909190723e */ /* 0x000fe200000000ff */
[----:B------:R-:W1:Y:S01]  /*ad40*/  @P2 MUFU.LG2 R11, R11 ;  /* 0x0000000b000b2308 */ /* 0x000e620000000c00 */
[----:B------:R-:W-:Y:S01]  /*ad50*/  LEA R7, R7, UR4, 0x1 ;  /* 0x0000000407077c11 */ /* 0x000fe2000f8e08ff */
[----:B------:R-:W-:Y:S01]  /*ad60*/  ULDC.U8 UR4, c[0x0][0x3d8] ;  /* 0x0000f60000047ab9 */ /* 0x000fe20000000000 */
[----:B------:R-:W-:Y:S01]  /*ad70*/  F2FP.F16.F32.PACK_AB R146, R147, R146 ;  /* 0x000000929392723e */ /* 0x000fe200000000ff */
[----:B-----5:R-:W-:Y:S01]  /*ad80*/  @P3 FMUL.FTZ R23, R12, 0.69314718246459960938 ;  /* 0x3f3172180c173820 */ /* 0x020fe20000410000 */
[----:B------:R-:W-:Y:S01]  /*ad90*/  F2FP.F16.F32.PACK_AB R140, R141, R140 ;  /* 0x0000008c8d8c723e */ /* 0x000fe200000000ff */
[C---:B------:R-:W-:Y:S01]  /*ada0*/  VIADD R15, R7.reuse, 0x20 ;  /* 0x00000020070f7836 */ /* 0x040fe20000000000 */
[C---:B------:R-:W-:Y:S01]  /*adb0*/  @P0 IADD3 R15, R7.reuse, -0x20, RZ ;  /* 0xffffffe0070f0810 */ /* 0x040fe20007ffe0ff */
[----:B------:R-:W-:Y:S01]  /*adc0*/  IMAD.IADD R17, R7, 0x1, R14 ;  /* 0x0000000107117824 */ /* 0x000fe200078e020e */
[----:B------:R-:W-:Y:S01]  /*add0*/  F2FP.F16.F32.PACK_AB R142, R143, R142 ;  /* 0x0000008e8f8e723e */ /* 0x000fe200000000ff */
[----:B------:R-:W-:Y:S01]  /*ade0*/  STS [R7], R144 ;  /* 0x0000009007007388 */ /* 0x000fe20000000800 */
[----:B------:R-:W-:Y:S01]  /*adf0*/  F2FP.F16.F32.PACK_AB R136, R137, R136 ;  /* 0x000000888988723e */ /* 0x000fe200000000ff */
[----:B------:R-:W-:Y:S01]  /*ae00*/  IMAD.IADD R14, R14, 0x1, R15 ;  /* 0x000000010e0e7824 */ /* 0x000fe200078e020f */
[----:B------:R-:W-:Y:S01]  /*ae10*/  F2FP.F16.F32.PACK_AB R138, R139, R138 ;  /* 0x0000008a8b8a723e */ /* 0x000fe200000000ff */
[----:B------:R3:W-:Y:S01]  /*ae20*/  STS [R7+0x200], R146 ;  /* 0x0002009207007388 */ /* 0x0007e20000000800 */
[----:B------:R-:W-:-:S02]  /*ae30*/  F2FP.F16.F32.PACK_AB R13, R13, R132 ;  /* 0x000000840d0d723e */ /* 0x000fc400000000ff */
[----:B------:R-:W-:Y:S01]  /*ae40*/  F2FP.F16.F32.PACK_AB R134, R135, R134 ;  /* 0x000000868786723e */ /* 0x000fe200000000ff */
[----:B------:R-:W-:Y:S01]  /*ae50*/  STS [R17], R140 ;  /* 0x0000008c11007388 */ /* 0x000fe20000000800 */
[----:B------:R-:W-:Y:S02]  /*ae60*/  ISETP.NE.AND P0, PT, RZ, UR4, PT ;  /* 0x00000004ff007c0c */ /* 0x000fe4000bf05270 */
[----:B------:R-:W-:Y:S01]  /*ae70*/  MOV R8, 0x7f800000 ;  /* 0x7f80000000087802 */ /* 0x000fe20000000f00 */
[----:B------:R1:W-:Y:S04]  /*ae80*/  STS [R17+0x200], R142 ;  /* 0x0002008e11007388 */ /* 0x0003e80000000800 */
[----:B------:R2:W-:Y:S04]  /*ae90*/  STS [R15], R136 ;  /* 0x000000880f007388 */ /* 0x0005e80000000800 */
[----:B------:R2:W-:Y:S04]  /*aea0*/  STS [R15+0x200], R138 ;  /* 0x0002008a0f007388 */ /* 0x0005e80000000800 */
[----:B------:R2:W-:Y:S04]  /*aeb0*/  STS [R14], R13 ;  /* 0x0000000d0e007388 */ /* 0x0005e80000000800 */
[----:B------:R2:W-:Y:S01]  /*aec0*/  STS [R14+0x200], R134 ;  /* 0x000200860e007388 */ /* 0x0005e20000000800 */
[----:B---3--:R-:W-:-:S02]  /*aed0*/  IMAD.MOV.U32 R7, RZ, RZ, 0x7f800000 ;  /* 0x7f800000ff077424 */ /* 0x008fc400078e00ff */
[----:B----4-:R-:W-:Y:S01]  /*aee0*/  @P3 FFMA.FTZ R7, R2, R21, R23 ;  /* 0x0000001502073223 */ /* 0x010fe20000010017 */
[----:B-1----:R-:W-:-:S04]  /*aef0*/  @P2 FMUL.FTZ R17, R11, 0.69314718246459960938 ;  /* 0x3f3172180b112820 */ /* 0x002fc80000410000 */
[----:B--2---:R-:W-:Y:S01]  /*af00*/  @P2 FFMA.FTZ R8, R0, R19, R17 ;  /* 0x0000001300082223 */ /* 0x004fe20000010011 */
[----:B------:R-:W-:Y:S05]  /*af10*/  @!P0 BRA `(.L_x_1528) ;  /* 0x00000000001c8947 */ /* 0x000fea0003800000 */
[----:B------:R-:W1:Y:S01]  /*af20*/  S2UR UR8, SR_CTAID.Z ;  /* 0x00000000000879c3 */ /* 0x000e620000002700 */
[----:B------:R-:W-:Y:S01]  /*af30*/  ULDC UR9, c[0x0][0x2e4] ;  /* 0x0000b90000097ab9 */ /* 0x000fe20000000800 */
[----:B------:R-:W-:-:S06]  /*af40*/  ULDC UR6, c[0x0][0x2c4] ;  /* 0x0000b10000067ab9 */ /* 0x000fcc0000000800 */
[----:B------:R-:W2:Y:S01]  /*af50*/  S2UR UR7, SR_CTAID.Y ;  /* 0x00000000000779c3 */ /* 0x000ea20000002600 */
[----:B-1----:R-:W-:-:S04]  /*af60*/  UIMAD UR9, UR8, UR9, URZ ;  /* 0x00000009080972a4 */ /* 0x002fc8000f8e023f */
[----:B--2---:R-:W-:Y:S01]  /*af70*/  UIMAD UR9, UR7, UR6, UR9 ;  /* 0x00000006070972a4 */ /* 0x004fe2000f8e0209 */
[----:B------:R-:W-:Y:S05]  /*af80*/  BRA `(.L_x_1529) ;  /* 0x0000000000187947 */ /* 0x000fea0003800000 */
.L_x_1528:
[----:B------:R-:W-:Y:S01]  /*af90*/  S2UR UR8, SR_CTAID.Z ;  /* 0x00000000000879c3 */ /* 0x000fe20000002700 */
[----:B------:R-:W-:Y:S01]  /*afa0*/  ULDC UR9, c[0x0][0x270] ;  /* 0x00009c0000097ab9 */ /* 0x000fe20000000800 */
[----:B------:R-:W-:-:S06]  /*afb0*/  ULDC UR6, c[0x0][0x2c4] ;  /* 0x0000b10000067ab9 */ /* 0x000fcc0000000800 */
[----:B------:R-:W1:Y:S02]  /*afc0*/  S2UR UR7, SR_CTAID.Y ;  /* 0x00000000000779c3 */ /* 0x000e640000002600 */
[----:B-1----:R-:W-:-:S04]  /*afd0*/  UIMAD UR9, UR7, UR9, UR8 ;  /* 0x00000009070972a4 */ /* 0x002fc8000f8e0208 */
[----:B------:R-:W-:Y:S02]  /*afe0*/  UIMAD UR9, UR9, UR6, URZ ;  /* 0x00000006090972a4 */ /* 0x000fe4000f8e023f */
.L_x_1529:
[----:B------:R-:W-:Y:S01]  /*aff0*/  LEA.HI R0, R5, R6, RZ, 0x5 ;  /* 0x0000000605007211 */ /* 0x000fe200078f28ff */
[----:B------:R-:W-:Y:S01]  /*b000*/  BAR.SYNC.DEFER_BLOCKING 0x0 ;  /* 0x0000000000007b1d */ /* 0x000fe20000010000 */
[----:B------:R-:W-:Y:S02]  /*b010*/  LOP3.LUT R9, R9, 0xffffffe0, RZ, 0xc0, !PT ;  /* 0xffffffe009097812 */ /* 0x000fe400078ec0ff */
[----:B------:R-:W-:Y:S02]  /*b020*/  LOP3.LUT R5, R0, 0xffffffe0, RZ, 0xc0, !PT ;  /* 0xffffffe000057812 */ /* 0x000fe400078ec0ff */
[--C-:B------:R-:W-:Y:S01]  /*b030*/  SHF.R.S32.HI R2, RZ, 0x5, R0.reuse ;  /* 0x00000005ff027819 */ /* 0x100fe20000011400 */
[----:B------:R-:W-:Y:S01]  /*b040*/  IMAD.IADD R9, R10, 0x1, -R9 ;  /* 0x000000010a097824 */ /* 0x000fe200078e0a09 */
[----:B------:R-:W-:Y:S01]  /*b050*/  SHF.R.S32.HI R11, RZ, 0x1f, R0 ;  /* 0x0000001fff0b7819 */ /* 0x000fe20000011400 */
[----:B------:R-:W-:Y:S01]  /*b060*/  IMAD.IADD R5, R6, 0x1, -R5 ;  /* 0x0000000106057824 */ /* 0x000fe200078e0a05 */
[----:B------:R-:W-:Y:S02]  /*b070*/  BSSY B0, `(.L_x_1530) ;  /* 0x0000018000007945 */ /* 0x000fe40003800000 */
[----:B------:R-:W-:-:S02]  /*b080*/  LOP3.LUT P0, RZ, R9, 0x3, RZ, 0xc0, !PT ;  /* 0x0000000309ff7812 */ /* 0x000fc4000780c0ff */
[----:B------:R-:W-:Y:S02]  /*b090*/  LEA.HI R11, R11, R2, RZ, 0x2 ;  /* 0x000000020b0b7211 */ /* 0x000fe400078f10ff */
[----:B------:R-:W-:Y:S02]  /*b0a0*/  SHF.R.S32.HI R0, RZ, 0x1f, R5 ;  /* 0x0000001fff007819 */ /* 0x000fe40000011405 */
[----:B------:R-:W-:Y:S02]  /*b0b0*/  LOP3.LUT R11, R11, 0xfffffffc, RZ, 0xc0, !PT ;  /* 0xfffffffc0b0b7812 */ /* 0x000fe400078ec0ff */
[----:B------:R-:W-:-:S03]  /*b0c0*/  LEA.HI R0, R0, R5, RZ, 0x2 ;  /* 0x0000000500007211 */ /* 0x000fc600078f10ff */
[----:B------:R-:W-:Y:S01]  /*b0d0*/  IMAD.IADD R2, R2, 0x1, -R11 ;  /* 0x0000000102027824 */ /* 0x000fe200078e0a0b */
[----:B------:R-:W-:-:S05]  /*b0e0*/  SHF.R.S32.HI R5, RZ, 0x2, R0 ;  /* 0x00000002ff057819 */ /* 0x000fca0000011400 */
[----:B------:R-:W-:Y:S01]  /*b0f0*/  IMAD R2, R2, 0x10, R5 ;  /* 0x0000001002027824 */ /* 0x000fe200078e0205 */
[----:B------:R-:W-:Y:S06]  /*b100*/  @P0 BRA `(.L_x_1531) ;  /* 0x0000000000380947 */ /* 0x000fec0003800000 */
[----:B------:R-:W1:Y:S01]  /*b110*/  S2UR UR5, SR_CTAID.X ;  /* 0x00000000000579c3 */ /* 0x000e620000002500 */
[C---:B------:R-:W-:Y:S01]  /*b120*/  VIADD R0, R2.reuse, 0x8 ;  /* 0x0000000802007836 */ /* 0x040fe20000000000 */
[----:B-1----:R-:W-:Y:S02]  /*b130*/  ULEA UR4, UR5, UR9, 0x6 ;  /* 0x0000000905047291 */ /* 0x002fe4000f8e303f */
[----:B------:R-:W-:Y:S02]  /*b140*/  UIMAD UR5, UR5, -0x40, UR6 ;  /* 0xffffffc0050578a4 */ /* 0x000fe4000f8e0206 */
[----:B------:R-:W-:Y:S02]  /*b150*/  USHF.R.S32.HI UR10, URZ, 0x1f, UR4 ;  /* 0x0000001f3f0a7899 */ /* 0x000fe40008011404 */
[----:B------:R-:W-:Y:S02]  /*b160*/  IADD3 R5, P0, R2, UR4, RZ ;  /* 0x0000000402057c10 */ /* 0x000fe4000ff1e0ff */
[----:B------:R-:W-:-:S02]  /*b170*/  ISETP.GE.AND P1, PT, R0, UR5, PT ;  /* 0x0000000500007c0c */ /* 0x000fc4000bf26270 */
[C---:B------:R-:W-:Y:S01]  /*b180*/  ISETP.GE.AND P2, PT, R2.reuse, UR5, PT ;  /* 0x0000000502007c0c */ /* 0x040fe2000bf46270 */
[----:B------:R-:W-:Y:S01]  /*b190*/  ULDC.64 UR4, c[0x0][0x2b0] ;  /* 0x0000ac0000047ab9 */ /* 0x000fe20000000a00 */
[----:B------:R-:W-:Y:S02]  /*b1a0*/  LEA.HI.X.SX32 R0, R2, UR10, 0x1, P0 ;  /* 0x0000000a02007c11 */ /* 0x000fe400080f0eff */
[----:B------:R-:W-:-:S04]  /*b1b0*/  LEA R10, P0, R5, UR4, 0x2 ;  /* 0x00000004050a7c11 */ /* 0x000fc8000f8010ff */
[----:B------:R-:W-:-:S05]  /*b1c0*/  LEA.HI.X R11, R5, UR5, R0, 0x2, P0 ;  /* 0x00000005050b7c11 */ /* 0x000fca00080f1400 */
[----:B------:R1:W-:Y:S04]  /*b1d0*/  @!P2 STG.E desc[UR16][R10.64], R7 ;  /* 0x000000070a00a986 */ /* 0x0003e8000c101910 */
[----:B------:R1:W-:Y:S02]  /*b1e0*/  @!P1 STG.E desc[UR16][R10.64+0x20], R8 ;  /* 0x000020080a009986 */ /* 0x0003e4000c101910 */
.L_x_1531:
[----:B------:R-:W-:Y:S05]  /*b1f0*/  BSYNC B0 ;  /* 0x0000000000007941 */ /* 0x000fea0003800000 */
.L_x_1530:
[----:B------:R-:W2:Y:S01]  /*b200*/  S2UR UR5, SR_CTAID.X ;  /* 0x00000000000579c3 */ /* 0x000ea20000002500 */
[----:B-1----:R-:W-:Y:S01]  /*b210*/  LOP3.LUT R7, R4, 0xfffffffc, RZ, 0xc0, !PT ;  /* 0xfffffffc04077812 */ /* 0x002fe200078ec0ff */
[----:B------:R-:W1:Y:S03]  /*b220*/  LDS.128 R12, [R241] ;  /* 0x00000000f10c7984 */ /* 0x000e660000000c00 */
[----:B------:R-:W-:Y:S01]  /*b230*/  IADD3 R7, -R7, R6, RZ ;  /* 0x0000000607077210 */ /* 0x000fe20007ffe1ff */
[----:B------:R-:W3:Y:S02]  /*b240*/  LDS.128 R16, [R241+0x800] ;  /* 0x00080000f1107984 */ /* 0x000ee40000000c00 */
[----:B------:R-:W4:Y:S01]  /*b250*/  LDC.64 R8, c[0x0][0x298] ;  /* 0x0000a600ff087b82 */ /* 0x000f220000000a00 */
[----:B------:R-:W-:-:S04]  /*b260*/  SHF.L.U32 R10, R7, 0x3, RZ ;  /* 0x00000003070a7819 */ /* 0x000fc800000006ff */
[----:B------:R-:W-:-:S03]  /*b270*/  SHF.R.S32.HI R11, RZ, 0x1f, R10 ;  /* 0x0000001fff0b7819 */ /* 0x000fc6000001140a */
[----:B------:R-:W5:Y:S01]  /*b280*/  LDC.64 R4, c[0x0][0x290] ;  /* 0x0000a400ff047b82 */ /* 0x000f620000000a00 */
[----:B--2---:R-:W-:-:S07]  /*b290*/  USHF.L.U32 UR5, UR5, 0x6, URZ ;  /* 0x0000000605057899 */ /* 0x004fce000800063f */
[----:B------:R-:W2:Y:S01]  /*b2a0*/  LDC.64 R6, c[0x0][0x2a0] ;  /* 0x0000a800ff067b82 */ /* 0x000ea20000000a00 */
[----:B------:R-:W-:Y:S01]  /*b2b0*/  USHF.R.S32.HI UR4, URZ, 0x1f, UR5 ;  /* 0x0000001f3f047899 */ /* 0x000fe20008011405 */
[----:B----4-:R-:W-:-:S05]  /*b2c0*/  IMAD.WIDE.U32 R10, R8, UR5, R10 ;  /* 0x00000005080a7c25 */ /* 0x010fca000f8e000a */
[----:B------:R-:W-:Y:S01]  /*b2d0*/  IMAD R2, R8, UR4, RZ ;  /* 0x0000000408027c24 */ /* 0x000fe2000f8e02ff */
[----:B------:R-:W-:-:S03]  /*b2e0*/  USHF.R.S32.HI UR4, URZ, 0x1f, UR7 ;  /* 0x0000001f3f047899 */ /* 0x000fc60008011407 */
[----:B------:R-:W-:-:S03]  /*b2f0*/  IMAD R2, R9, UR5, R2 ;  /* 0x0000000509027c24 */ /* 0x000fc6000f8e0202 */
[----:B-----5:R-:W-:Y:S01]  /*b300*/  IMAD R0, R4, UR4, RZ ;  /* 0x0000000404007c24 */ /* 0x020fe2000f8e02ff */
[----:B------:R-:W-:Y:S01]  /*b310*/  USHF.R.S32.HI UR4, URZ, 0x1f, UR8 ;  /* 0x0000001f3f047899 */ /* 0x000fe20008011408 */
[----:B------:R-:W-:Y:S02]  /*b320*/  IADD3 R11, R2, R11, RZ ;  /* 0x0000000b020b7210 */ /* 0x000fe40007ffe0ff */
[----:B------:R-:W-:Y:S02]  /*b330*/  IMAD R5, R5, UR7, R0 ;  /* 0x0000000705057c24 */ /* 0x000fe4000f8e0200 */
[----:B------:R-:W-:-:S04]  /*b340*/  IMAD.WIDE.U32 R10, R4, UR7, R10 ;  /* 0x00000007040a7c25 */ /* 0x000fc8000f8e000a */
[C---:B--2---:R-:W-:Y:S01]  /*b350*/  IMAD R0, R6.reuse, UR4, RZ ;  /* 0x0000000406007c24 */ /* 0x044fe2000f8e02ff */
[----:B------:R-:W-:Y:S01]  /*b360*/  IADD3 R11, R5, R11, RZ ;  /* 0x0000000b050b7210 */ /* 0x000fe20007ffe0ff */
[----:B------:R-:W-:Y:S01]  /*b370*/  ULDC.64 UR4, c[0x0][0x280] ;  /* 0x0000a00000047ab9 */ /* 0x000fe20000000a00 */
[----:B------:R-:W-:Y:S01]  /*b380*/  SHF.R.S32.HI R5, RZ, 0x1f, R3 ;  /* 0x0000001fff057819 */ /* 0x000fe20000011403 */
[----:B------:R-:W-:Y:S02]  /*b390*/  IMAD R0, R7, UR8, R0 ;  /* 0x0000000807007c24 */ /* 0x000fe4000f8e0200 */
[----:B------:R-:W-:-:S05]  /*b3a0*/  IMAD.WIDE.U32 R6, R6, UR8, R10 ;  /* 0x0000000806067c25 */ /* 0x000fca000f8e000a */
[----:B------:R-:W-:Y:S01]  /*b3b0*/  IADD3 R7, R0, R7, RZ ;  /* 0x0000000700077210 */ /* 0x000fe20007ffe0ff */
[----:B------:R-:W-:-:S04]  /*b3c0*/  IMAD R0, R5, R8, RZ ;  /* 0x0000000805007224 */ /* 0x000fc800078e02ff */
[C---:B------:R-:W-:Y:S02]  /*b3d0*/  IMAD R0, R3.reuse, R9, R0 ;  /* 0x0000000903007224 */ /* 0x040fe400078e0200 */
[----:B------:R-:W-:-:S05]  /*b3e0*/  IMAD.WIDE.U32 R6, R3, R8, R6 ;  /* 0x0000000803067225 */ /* 0x000fca00078e0006 */
[----:B------:R-:W-:Y:S02]  /*b3f0*/  IADD3 R0, R0, R7, RZ ;  /* 0x0000000700007210 */ /* 0x000fe40007ffe0ff */
[----:B------:R-:W-:-:S04]  /*b400*/  LEA R2, P0, R6, UR4, 0x1 ;  /* 0x0000000406027c11 */ /* 0x000fc8000f8008ff */
[----:B------:R-:W-:Y:S02]  /*b410*/  LEA.HI.X R3, R6, UR5, R0, 0x1, P0 ;  /* 0x0000000506037c11 */ /* 0x000fe400080f0c00 */
[----:B------:R-:W-:-:S03]  /*b420*/  LEA R4, P0, R8, R2, 0x6 ;  /* 0x0000000208047211 */ /* 0x000fc600078030ff */
[----:B-1----:R-:W-:Y:S01]  /*b430*/  STG.E.128 desc[UR16][R2.64], R12 ;  /* 0x0000000c02007986 */ /* 0x002fe2000c101d10 */
[----:B------:R-:W-:-:S05]  /*b440*/  LEA.HI.X R5, R8, R3, R9, 0x6, P0 ;  /* 0x0000000308057211 */ /* 0x000fca00000f3409 */
[----:B---3--:R-:W-:Y:S01]  /*b450*/  STG.E.128 desc[UR16][R4.64], R16 ;  /* 0x0000001004007986 */ /* 0x008fe2000c101d10 */
[----:B------:R-:W-:Y:S05]  /*b460*/  EXIT ;  /* 0x000000000000794d */ /* 0x000fea0003800000 */
.L_x_1532:
        /* <DEDUP_REMOVED lines=9> */
.L_x_5326:


//--------------------- .text._ZN5flash24flash_fwd_splitkv_kernelI23Flash_fwd_kernel_traitsILi32ELi64ELi256ELi4ELb0ELb0EN7cutlass6half_tE19Flash_kernel_traitsILi32ELi64ELi256ELi4ES3_EELb1ELb0ELb0ELb1ELb1ELb1ELb0ELb0EEEvNS_16Flash_fwd_paramsE --------------------------
	.section	.text._ZN5flash24flash_fwd_splitkv_kernelI23Flash_fwd_kernel_traitsILi32ELi64ELi256ELi4ELb0ELb0EN7cutlass6half_tE19Flash_kernel_traitsILi32ELi64ELi256ELi4ES3_EELb1ELb0ELb0ELb1ELb1ELb1ELb0ELb0EEEvNS_16Flash_fwd_paramsE,"ax",@progbits
	.align	128
        .global         _ZN5flash24flash_fwd_splitkv_kernelI23Flash_fwd_kernel_traitsILi32ELi64ELi256ELi4ELb0ELb0EN7cutlass6half_tE19Flash_kernel_traitsILi32ELi64ELi256ELi4ES3_EELb1ELb0ELb0ELb1ELb1ELb1ELb0ELb0EEEvNS_16Flash_fwd_paramsE
        .type           _ZN5flash24flash_fwd_splitkv_kernelI23Flash_fwd_kernel_traitsILi32ELi64ELi256ELi4ELb0ELb0EN7cutlass6half_tE19Flash_kernel_traitsILi32ELi64ELi256ELi4ES3_EELb1ELb0ELb0ELb1ELb1ELb1ELb0ELb0EEEvNS_16Flash_fwd_paramsE,@function
        .size           _ZN5flash24flash_fwd_splitkv_kernelI23Flash_fwd_kernel_traitsILi32ELi64ELi256ELi4ELb0ELb0EN7cutlass6half_tE19Flash_kernel_traitsILi32ELi64ELi256ELi4ES3_EELb1ELb0ELb0ELb1ELb1ELb1ELb0ELb0EEEvNS_16Flash_fwd_paramsE,(.L_x_5327 - _ZN5flash24flash_fwd_splitkv_kernelI23Flash_fwd_kernel_traitsILi32ELi64ELi256ELi4ELb0ELb0EN7cutlass6half_tE19Flash_kernel_traitsILi32ELi64ELi256ELi4ES3_EELb1ELb0ELb0ELb1ELb1ELb1ELb0ELb0EEEvNS_16Flash_fwd_paramsE)
        .other          _ZN5flash24flash_fwd_splitkv_kernelI23Flash_fwd_kernel_traitsILi32ELi64ELi256ELi4ELb0ELb0EN7cutlass6half_tE19Flash_kernel_traitsILi32ELi64ELi256ELi4ES3_EELb1ELb0ELb0ELb1ELb1ELb1ELb0ELb0EEEvNS_16Flash_fwd_paramsE,@"STO_CUDA_ENTRY STV_DEFAULT"
_ZN5flash24flash_fwd_splitkv_kernelI23Flash_fwd_kernel_traitsILi32ELi64ELi256ELi4ELb0ELb0EN7cutlass6half_tE19Flash_kernel_traitsILi32ELi64ELi256ELi4ES3_EELb1ELb0ELb0ELb1ELb1ELb1ELb0ELb0EEEvNS_16Flash_fwd_paramsE:
.text._ZN5flash24flash_fwd_splitkv_kernelI23Flash_fwd_kernel_traitsILi32ELi64ELi256ELi4ELb0ELb0EN7cutlass6half_tE19Flash_kernel_traitsILi32ELi64ELi256ELi4ES3_EELb1ELb0ELb0ELb1ELb1ELb1ELb0ELb0EEEvNS_16Flash_fwd_paramsE:
        /* <DEDUP_REMOVED lines=13> */
[----:B--2---:R-:W-:-:S05]  /*00d0*/  @P0 IMAD.WIDE R4, R19, 0x4, R2 ;  /* 0x0000000413040825 */ /* 0x004fca00078e0202 */
[----:B------:R2:W3:Y:S01]  /*00e0*/  @P0 LDG.E R12, desc[UR16][R4.64] ;  /* 0x00000010040c0981 */ /* 0x0004e2000c1e1900 */
[----:B-1----:R-:W-:-:S05]  /*00f0*/  @P2 IMAD.WIDE R2, R19, 0x4, R6 ;  /* 0x0000000413022825 */ /* 0x002fca00078e0206 */
[----:B------:R-:W3:Y:S01]  /*0100*/  @P2 LDG.E R0, desc[UR16][R2.64] ;  /* 0x0000001002002981 */ /* 0x000ee2000c1e1900 */
[----:B------:R-:W1:Y:S01]  /*0110*/  S2R R27, SR_CTAID.X ;  /* 0x00000000001b7919 */ /* 0x000e620000002500 */
[----:B--2---:R-:W2:Y:S08]  /*0120*/  @!P2 LDC.64 R4, c[0x0][0x2c8] ;  /* 0x0000b200ff04ab82 */ /* 0x004eb00000000a00 */
[----:B------:R-:W4:Y:S01]  /*0130*/  @!P2 LDC.64 R2, c[0x0][0x318] ;  /* 0x0000c600ff02ab82 */ /* 0x000f220000000a00 */
[----:B-1----:R-:W-:-:S05]  /*0140*/  IMAD.SHL.U32 R62, R27, 0x40, RZ ;  /* 0x000000401b3e7824 */ /* 0x002fca00078e00ff */
[----:B------:R-:W-:Y:S02]  /*0150*/  ISETP.GE.AND P1, PT, R62, UR15, PT ;  /* 0x0000000f3e007c0c */ /* 0x000fe4000bf26270 */
[----:B----4-:R-:W-:-:S04]  /*0160*/  @!P2 ISETP.NE.U32.AND P0, PT, R2, RZ, PT ;  /* 0x000000ff0200a20c */ /* 0x010fc80003f05070 */
[----:B------:R-:W-:Y:S01]  /*0170*/  @!P2 ISETP.NE.AND.EX P0, PT, R3, RZ, PT, P0 ;  /* 0x000000ff0300a20c */ /* 0x000fe20003f05300 */
[----:B---3--:R-:W-:-:S03]  /*0180*/  @P2 IMAD.IADD R56, R0, 0x1, -R12 ;  /* 0x0000000100382824 */ /* 0x008fc600078e0a0c */
[----:B--2---:R-:W-:-:S03]  /*0190*/  @!P2 SEL R0, R5, RZ, P0 ;  /* 0x000000ff0500a207 */ /* 0x004fc60000000000 */
        /* <DEDUP_REMOVED lines=28> */
[----:B------:R-:W-:Y:S02]  /*0360*/  SHF.R.S32.HI R4, RZ, 0x1f, R19 ;  /* 0x0000001fff047819 */ /* 0x000fe40000011413 */
[----:B------:R-:W-:Y:S02]  /*0370*/  LOP3.LUT R2, R5, 0x1ffffffc, RZ, 0xc0, !PT ;  /* 0x1ffffffc05027812 */ /* 0x000fe400078ec0ff */
[----:B------:R-:W-:Y:S01]  /*0380*/  SHF.R.S32.HI R6, RZ, 0x1f, R25 ;  /* 0x0000001fff067819 */ /* 0x000fe20000011419 */
[----:B------:R-:W-:Y:S01]  /*0390*/  IMAD R4, R4, UR4, RZ ;  /* 0x0000000404047c24 */ /* 0x000fe2000f8e02ff */
[C---:B------:R-:W-:Y:S01]  /*03a0*/  LOP3.LUT P3, RZ, R60.reuse, 0x3, RZ, 0xc0, !PT ;  /* 0x000000033cff7812 */ /* 0x040fe2000786c0ff */
[----:B------:R-:W-:Y:S01]  /*03b0*/  IMAD.IADD R2, R60, 0x1, -R2 ;  /* 0x000000013c027824 */ /* 0x000fe200078e0a02 */
[----:B------:R-:W-:-:S03]  /*03c0*/  IADD3 R13, -R62, UR15, RZ ;  /* 0x0000000f3e0d7c10 */ /* 0x000fc6000fffe1ff */
[----:B------:R-:W-:-:S05]  /*03d0*/  IMAD.SHL.U32 R2, R2, 0x8, RZ ;  /* 0x0000000802027824 */ /* 0x000fca00078e00ff */
[----:B------:R-:W-:Y:S01]  /*03e0*/  SHF.R.S32.HI R3, RZ, 0x1f, R2 ;  /* 0x0000001fff037819 */ /* 0x000fe20000011402 */
[----:B-1----:R-:W-:Y:S01]  /*03f0*/  IMAD R0, R0, R10, RZ ;  /* 0x0000000a00007224 */ /* 0x002fe200078e02ff */
[----:B------:R-:W-:-:S03]  /*0400*/  SHF.L.U32 R9, R11, 0x6, RZ ;  /* 0x000000060b097819 */ /* 0x000fc600000006ff */
[C---:B------:R-:W-:Y:S02]  /*0410*/  IMAD R0, R62.reuse, R11, R0 ;  /* 0x0000000b3e007224 */ /* 0x040fe400078e0200 */
[----:B------:R-:W-:-:S04]  /*0420*/  IMAD.WIDE.U32 R2, R62, R10, R2 ;  /* 0x0000000a3e027225 */ /* 0x000fc800078e0002 */
[----:B------:R-:W-:Y:S02]  /*0430*/  IMAD.IADD R3, R3, 0x1, R0 ;  /* 0x0000000103037824 */ /* 0x000fe400078e0200 */
[C---:B------:R-:W-:Y:S02]  /*0440*/  IMAD R0, R19.reuse, UR5, R4 ;  /* 0x0000000513007c24 */ /* 0x040fe4000f8e0204 */
[----:B------:R-:W-:Y:S01]  /*0450*/  IMAD.WIDE.U32 R2, R19, UR4, R2 ;  /* 0x0000000413027c25 */ /* 0x000fe2000f8e0002 */
[----:B------:R-:W-:-:S03]  /*0460*/  ULDC.64 UR4, c[0x0][0x2a0] ;  /* 0x0000a80000047ab9 */ /* 0x000fc60000000a00 */
[----:B------:R-:W-:Y:S01]  /*0470*/  IMAD R4, R6, UR4, RZ ;  /* 0x0000000406047c24 */ /* 0x000fe2000f8e02ff */
[----:B------:R-:W-:Y:S01]  /*0480*/  IADD3 R3, R3, R0, RZ ;  /* 0x0000000003037210 */ /* 0x000fe20007ffe0ff */
[----:B------:R-:W-:Y:S01]  /*0490*/  IMAD.WIDE.U32 R6, R10, 0x40, RZ ;  /* 0x000000400a067825 */ /* 0x000fe200078e00ff */
[----:B------:R-:W-:-:S03]  /*04a0*/  SHF.R.S32.HI R0, RZ, 0x2, R5 ;  /* 0x00000002ff007819 */ /* 0x000fc60000011405 */
[C---:B------:R-:W-:Y:S01]  /*04b0*/  IMAD R4, R25.reuse, UR5, R4 ;  /* 0x0000000519047c24 */ /* 0x040fe2000f8e0204 */
[----:B------:R-:W-:Y:S01]  /*04c0*/  SHF.R.S32.HI R12, RZ, 0x1f, R0 ;  /* 0x0000001fff0c7819 */ /* 0x000fe20000011400 */
[----:B------:R-:W-:Y:S01]  /*04d0*/  IMAD.WIDE.U32 R2, R25, UR4, R2 ;  /* 0x0000000419027c25 */ /* 0x000fe2000f8e0002 */
[----:B------:R-:W-:Y:S01]  /*04e0*/  ULDC UR4, c[0x0][0x270] ;  /* 0x00009c0000047ab9 */ /* 0x000fe20000000800 */
[----:B------:R-:W-:Y:S02]  /*04f0*/  ISETP.GE.OR P2, PT, R0, R13, P3 ;  /* 0x0000000d0000720c */ /* 0x000fe40001f46670 */
[----:B------:R-:W-:Y:S02]  /*0500*/  IMAD.IADD R3, R3, 0x1, R4 ;  /* 0x0000000103037824 */ /* 0x000fe400078e0204 */
[----:B------:R-:W-:Y:S01]  /*0510*/  IMAD R5, R19, UR4, R25 ;  /* 0x0000000413057c24 */ /* 0x000fe2000f8e0219 */
[----:B------:R-:W-:Y:S01]  /*0520*/  ULDC.64 UR4, c[0x0][0x280] ;  /* 0x0000a00000047ab9 */ /* 0x000fe20000000a00 */
[----:B------:R-:W-:-:S02]  /*0530*/  IMAD R4, R12, R10, RZ ;  /* 0x0000000a0c047224 */ /* 0x000fc400078e02ff */
[----:B------:R-:W-:Y:S02]  /*0540*/  IMAD R5, R5, UR15, R62 ;  /* 0x0000000f05057c24 */ /* 0x000fe4000f8e023e */
[C---:B------:R-:W-:Y:S02]  /*0550*/  IMAD R4, R0.reuse, R11, R4 ;  /* 0x0000000b00047224 */ /* 0x040fe400078e0204 */
[C---:B------:R-:W-:Y:S01]  /*0560*/  IMAD.WIDE.U32 R2, R0.reuse, R10, R2 ;  /* 0x0000000a00027225 */ /* 0x040fe200078e0002 */
[----:B------:R-:W-:Y:S02]  /*0570*/  IADD3 R8, P0, R5, R0, RZ ;  /* 0x0000000005087210 */ /* 0x000fe40007f1e0ff */
[----:B------:R-:W-:Y:S01]  /*0580*/  IADD3 R0, R0, 0x20, RZ ;  /* 0x0000002000007810 */ /* 0x000fe20007ffe0ff */
[----:B------:R-:W-:Y:S01]  /*0590*/  IMAD.IADD R3, R3, 0x1, R4 ;  /* 0x0000000103037824 */ /* 0x000fe200078e0204 */
[----:B------:R-:W-:Y:S02]  /*05a0*/  LEA R4, P1, R2, UR4, 0x1 ;  /* 0x0000000402047c11 */ /* 0x000fe4000f8208ff */
[----:B------:R-:W-:-:S02]  /*05b0*/  LEA.HI.X.SX32 R12, R5, R12, 0x1, P0 ;  /* 0x0000000c050c7211 */ /* 0x000fc400000f0eff */
[----:B------:R-:W-:Y:S01]  /*05c0*/  LEA.HI.X R5, R2, UR5, R3, 0x1, P1 ;  /* 0x0000000502057c11 */ /* 0x000fe200088f0c03 */
[----:B------:R-:W-:Y:S01]  /*05d0*/  ULDC.64 UR4, c[0x0][0x2b0] ;  /* 0x0000ac0000047ab9 */ /* 0x000fe20000000a00 */
[----:B------:R-:W-:Y:S02]  /*05e0*/  ISETP.GE.OR P3, PT, R0, R13, P3 ;  /* 0x0000000d0000720c */ /* 0x000fe40001f66670 */
[----:B------:R-:W-:Y:S01]  /*05f0*/  LEA R2, P0, R8, UR4, 0x2 ;  /* 0x0000000408027c11 */ /* 0x000fe2000f8010ff */
[----:B------:R1:W-:Y:S01]  /*0600*/  STG.E.128 desc[UR16][R4.64], RZ ;  /* 0x000000ff04007986 */ /* 0x0003e2000c101d10 */
[----:B------:R-:W-:Y:S02]  /*0610*/  IADD3 R6, P1, R4, R6, RZ ;  /* 0x0000000604067210 */ /* 0x000fe40007f3e0ff */
[----:B------:R-:W-:Y:S01]  /*0620*/  LEA.HI.X R3, R8, UR5, R12, 0x2, P0 ;  /* 0x0000000508037c11 */ /* 0x000fe200080f140c */
[----:B------:R-:W-:Y:S01]  /*0630*/  @!P2 IMAD.MOV.U32 R8, RZ, RZ, 0x7f800000 ;  /* 0x7f800000ff08a424 */ /* 0x000fe200078e00ff */
[----:B------:R-:W-:-:S05]  /*0640*/  IADD3.X R7, R5, R7, R9, P1, !PT ;  /* 0x0000000705077210 */ /* 0x000fca0000ffe409 */
[----:B------:R1:W-:Y:S04]  /*0650*/  STG.E.128 desc[UR16][R6.64], RZ ;  /* 0x000000ff06007986 */ /* 0x0003e8000c101d10 */
[----:B------:R1:W-:Y:S01]  /*0660*/  @!P2 STG.E desc[UR16][R2.64], R8 ;  /* 0x000000080200a986 */ /* 0x0003e2000c101910 */
[----:B------:R-:W-:Y:S05]  /*0670*/  @P3 EXIT ;  /* 0x000000000000394d */ /* 0x000fea0003800000 */
[----:B------:R-:W-:-:S05]  /*0680*/  MOV R0, 0x7f800000 ;  /* 0x7f80000000007802 */ /* 0x000fca0000000f00 */
[----:B------:R-:W-:Y:S01]  /*0690*/  STG.E desc[UR16][R2.64+0x80], R0 ;  /* 0x0000800002007986 */ /* 0x000fe2000c101910 */
[----:B------:R-:W-:Y:S05]  /*06a0*/  EXIT ;  /* 0x000000000000794d */ /* 0x000fea0003800000 */
.L_x_1533:
        /* <DEDUP_REMOVED lines=23> */
.L_x_1534:
[----:B------:R-:W-:Y:S02]  /*0820*/  MOV R212, R0 ;  /* 0x0000000000d47202 */ /* 0x000fe40000000f00 */
[----:B------:R-:W-:Y:S01]  /*0830*/  MOV R213, R2 ;  /* 0x0000000200d57202 */ /* 0x000fe20000000f00 */
[----:B------:R-:W-:Y:S06]  /*0840*/  @P6 BRA `(.L_x_1535) ;  /* 0x00000004004c6947 */ /* 0x000fec0003800000 */
[----:B------:R-:W1:Y:S01]  /*0850*/  LDC R14, c[0x0][0x380] ;  /* 0x0000e000ff0e7b82 */ /* 0x000e620000000800 */
[----:B------:R-:W-:Y:S01]  /*0860*/  LEA R5, R191, 0xffffff00, 0x8 ;  /* 0xffffff00bf057811 */ /* 0x000fe200078e40ff */
[----:B------:R-:W-:-:S06]  /*0870*/  ULDC.64 UR8, c[0x0][0x230] ;  /* 0x00008c0000087ab9 */ /* 0x000fcc0000000a00 */
[----:B------:R-:W3:Y:S01]  /*0880*/  LDC R8, c[0x0][0x278] ;  /* 0x00009e00ff087b82 */ /* 0x000ee20000000800 */
[----:B------:R-:W-:Y:S01]  /*0890*/  IABS R4, R5 ;  /* 0x0000000500047213 */ /* 0x000fe20000000000 */
[----:B------:R-:W-:Y:S01]  /*08a0*/  ULDC.64 UR6, c[0x0][0x248] ;  /* 0x0000920000067ab9 */ /* 0x000fe20000000a00 */
[----:B------:R-:W-:Y:S01]  /*08b0*/  IABS R9, R25 ;  /* 0x0000001900097213 */ /* 0x000fe20000000000 */
[----:B------:R-:W-:Y:S01]  /*08c0*/  ULDC.64 UR4, c[0x0][0x238] ;  /* 0x00008e0000047ab9 */ /* 0x000fe20000000a00 */
[----:B------:R-:W-:Y:S01]  /*08d0*/  ULDC.64 UR10, c[0x0][0x260] ;  /* 0x00009800000a7ab9 */ /* 0x000fe20000000a00 */
        /* <DEDUP_REMOVED lines=25> */
[----:B------:R1:W4:Y:S01]  /*0a70*/  LDG.E R6, desc[UR16][R2.64] ;  /* 0x0000001002067981 */ /* 0x000322000c1e1900 */
[----:B---3--:R-:W-:-:S04]  /*0a80*/  IABS R7, R8 ;  /* 0x0000000800077213 */ /* 0x008fc80000000000 */
[----:B-1----:R-:W1:Y:S08]  /*0a90*/  I2F.RP R2, R7 ;  /* 0x0000000700027306 */ /* 0x002e700000209400 */
        /* <DEDUP_REMOVED lines=23> */
[----:B------:R-:W-:Y:S02]  /*0c10*/  @!P0 IMAD.MOV R0, RZ, RZ, -R0 ;  /* 0x000000ffff008224 */ /* 0x000fe400078e0a00 */
[----:B------:R-:W-:-:S08]  /*0c20*/  IMAD R5, R14, UR7, R5 ;  /* 0x000000070e057c24 */ /* 0x000fd0000f8e0205 */
[----:B------:R-:W-:-:S04]  /*0c30*/  @!P1 LOP3.LUT R0, RZ, R8, RZ, 0x33, !PT ;  /* 0x00000008ff009212 */ /* 0x000fc800078e33ff */
[----:B------:R-:W-:Y:S02]  /*0c40*/  SHF.R.S32.HI R18, RZ, 0x1f, R0 ;  /* 0x0000001fff127819 */ /* 0x000fe40000011400 */
[----:B------:R-:W-:Y:S02]  /*0c50*/  MOV R10, R0 ;  /* 0x00000000000a7202 */ /* 0x000fe40000000f00 */
[----:B----4-:R-:W-:Y:S01]  /*0c60*/  SHF.R.S32.HI R7, RZ, 0x1f, R6 ;  /* 0x0000001fff077819 */ /* 0x010fe20000011406 */
[----:B------:R-:W-:-:S04]  /*0c70*/  IMAD.WIDE.U32 R2, R6, UR8, RZ ;  /* 0x0000000806027c25 */ /* 0x000fc8000f8e00ff */
[C---:B------:R-:W-:Y:S02]  /*0c80*/  IMAD R4, R7.reuse, UR8, RZ ;  /* 0x0000000807047c24 */ /* 0x040fe4000f8e02ff */
[----:B------:R-:W-:Y:S02]  /*0c90*/  IMAD R7, R7, UR4, RZ ;  /* 0x0000000407077c24 */ /* 0x000fe4000f8e02ff */
[----:B------:R-:W-:-:S05]  /*0ca0*/  IMAD R4, R6, UR9, R4 ;  /* 0x0000000906047c24 */ /* 0x000fca000f8e0204 */
[----:B------:R-:W-:Y:S01]  /*0cb0*/  IADD3 R3, R3, R4, RZ ;  /* 0x0000000403037210 */ /* 0x000fe20007ffe0ff */
[----:B------:R-:W-:Y:S02]  /*0cc0*/  IMAD R4, R18, UR10, RZ ;  /* 0x0000000a12047c24 */ /* 0x000fe4000f8e02ff */
[----:B------:R-:W-:-:S04]  /*0cd0*/  IMAD.WIDE.U32 R2, R14, UR6, R2 ;  /* 0x000000060e027c25 */ /* 0x000fc8000f8e0002 */
[----:B------:R-:W-:Y:S02]  /*0ce0*/  IMAD.IADD R3, R3, 0x1, R5 ;  /* 0x0000000103037824 */ /* 0x000fe400078e0205 */
[C---:B------:R-:W-:Y:S02]  /*0cf0*/  IMAD R5, R6.reuse, UR5, R7 ;  /* 0x0000000506057c24 */ /* 0x040fe4000f8e0207 */
[----:B------:R-:W-:-:S04]  /*0d00*/  IMAD.WIDE.U32 R6, R6, UR4, RZ ;  /* 0x0000000406067c25 */ /* 0x000fc8000f8e00ff */
[C---:B------:R-:W-:Y:S01]  /*0d10*/  IMAD.WIDE.U32 R2, R0.reuse, UR10, R2 ;  /* 0x0000000a00027c25 */ /* 0x040fe2000f8e0002 */
[----:B------:R-:W-:Y:S02]  /*0d20*/  MOV R12, R6 ;  /* 0x00000006000c7202 */ /* 0x000fe40000000f00 */
[----:B------:R-:W-:Y:S01]  /*0d30*/  IADD3 R15, R7, R5, RZ ;  /* 0x00000005070f7210 */ /* 0x000fe20007ffe0ff */
[----:B------:R-:W-:Y:S01]  /*0d40*/  IMAD R4, R0, UR11, R4 ;  /* 0x0000000b00047c24 */ /* 0x000fe2000f8e0204 */
[----:B------:R-:W-:-:S03]  /*0d50*/  MOV R9, R2 ;  /* 0x0000000200097202 */ /* 0x000fc60000000f00 */
[----:B-----5:R-:W-:Y:S01]  /*0d60*/  IMAD.IADD R11, R3, 0x1, R4 ;  /* 0x00000001030b7824 */ /* 0x020fe200078e0204 */
[----:B------:R-:W-:Y:S06]  /*0d70*/  BRA `(.L_x_1536) ;  /* 0x0000000000f87947 */ /* 0x000fec0003800000 */
.L_x_1535:
[----:B------:R-:W1:Y:S01]  /*0d80*/  LDC R7, c[0x0][0x278] ;  /* 0x00009e00ff077b82 */ /* 0x000e620000000800 */
[----:B------:R-:W-:Y:S01]  /*0d90*/  IABS R5, R25 ;  /* 0x0000001900057213 */ /* 0x000fe20000000000 */
[----:B------:R-:W-:Y:S01]  /*0da0*/  ULDC.64 UR6, c[0x0][0x248] ;  /* 0x0000920000067ab9 */ /* 0x000fe20000000a00 */
[----:B------:R-:W-:Y:S01]  /*0db0*/  LEA R14, R191, 0xffffff00, 0x8 ;  /* 0xffffff00bf0e7811 */ /* 0x000fe200078e40ff */
[----:B------:R-:W-:Y:S01]  /*0dc0*/  ULDC.64 UR8, c[0x0][0x230] ;  /* 0x00008c0000087ab9 */ /* 0x000fe20000000a00 */
[----:B-----5:R-:W-:Y:S02]  /*0dd0*/  SHF.R.S32.HI R10, RZ, 0x1f, R11 ;  /* 0x0000001fff0a7819 */ /* 0x020fe4000001140b */
[----:B------:R-:W-:Y:S01]  /*0de0*/  SHF.R.S32.HI R22, RZ, 0x1f, R14 ;  /* 0x0000001fff167819 */ /* 0x000fe2000001140e */
[----:B------:R-:W3:Y:S02]  /*0df0*/  LDC.64 R8, c[0x0][0x250] ;  /* 0x00009400ff087b82 */ /* 0x000ee40000000a00 */
[----:B------:R-:W-:-:S06]  /*0e00*/  IMAD R6, R10, UR8, RZ ;  /* 0x000000080a067c24 */ /* 0x000fcc000f8e02ff */
[----:B------:R-:W4:Y:S01]  /*0e10*/  LDC.64 R16, c[0x0][0x238] ;  /* 0x00008e00ff107b82 */ /* 0x000f220000000a00 */
[----:B-1----:R-:W-:-:S07]  /*0e20*/  IABS R4, R7 ;  /* 0x0000000700047213 */ /* 0x002fce0000000000 */
[----:B------:R-:W1:Y:S01]  /*0e30*/  LDC.64 R20, c[0x0][0x260] ;  /* 0x00009800ff147b82 */ /* 0x000e620000000a00 */
[----:B------:R-:W2:Y:S08]  /*0e40*/  I2F.RP R2, R4 ;  /* 0x0000000400027306 */ /* 0x000eb00000209400 */
[----:B--2---:R-:W2:Y:S02]  /*0e50*/  MUFU.RCP R2, R2 ;  /* 0x0000000200027308 */ /* 0x004ea40000001000 */
[----:B--2---:R-:W-:-:S06]  /*0e60*/  IADD3 R2, R2, 0xffffffe, RZ ;  /* 0x0ffffffe02027810 */ /* 0x004fcc0007ffe0ff */
[----:B------:R-:W2:Y:S02]  /*0e70*/  F2I.FTZ.U32.TRUNC.NTZ R3, R2 ;  /* 0x0000000200037305 */ /* 0x000ea4000021f000 */
[----:B--2---:R-:W-:Y:S01]  /*0e80*/  IMAD.MOV R0, RZ, RZ, -R3 ;  /* 0x000000ffff007224 */ /* 0x004fe200078e0a03 */
[----:B------:R-:W-:-:S03]  /*0e90*/  MOV R2, RZ ;  /* 0x000000ff00027202 */ /* 0x000fc60000000f00 */
[----:B------:R-:W-:-:S04]  /*0ea0*/  IMAD R0, R0, R4, RZ ;  /* 0x0000000400007224 */ /* 0x000fc800078e02ff */
[----:B------:R-:W-:-:S04]  /*0eb0*/  IMAD.HI.U32 R0, R3, R0, R2 ;  /* 0x0000000003007227 */ /* 0x000fc800078e0002 */
[----:B------:R-:W-:Y:S01]  /*0ec0*/  IMAD.MOV.U32 R3, RZ, RZ, R5 ;  /* 0x000000ffff037224 */ /* 0x000fe200078e0005 */
[----:B------:R-:W-:-:S03]  /*0ed0*/  LOP3.LUT R5, R25, R7, RZ, 0x3c, !PT ;  /* 0x0000000719057212 */ /* 0x000fc600078e3cff */
[----:B------:R-:W-:-:S05]  /*0ee0*/  IMAD.HI.U32 R0, R0, R3, RZ ;  /* 0x0000000300007227 */ /* 0x000fca00078e00ff */
[----:B------:R-:W-:-:S05]  /*0ef0*/  IADD3 R2, -R0, RZ, RZ ;  /* 0x000000ff00027210 */ /* 0x000fca0007ffe1ff */
[----:B------:R-:W-:Y:S01]  /*0f00*/  IMAD R2, R4, R2, R3 ;  /* 0x0000000204027224 */ /* 0x000fe200078e0203 */
[----:B------:R-:W-:-:S04]  /*0f10*/  SHF.R.S32.HI R3, RZ, 0x1f, R12 ;  /* 0x0000001fff037819 */ /* 0x000fc8000001140c */
[----:B------:R-:W-:-:S13]  /*0f20*/  ISETP.GT.U32.AND P0, PT, R4, R2, PT ;  /* 0x000000020400720c */ /* 0x000fda0003f04070 */
[----:B------:R-:W-:Y:S01]  /*0f30*/  @!P0 IMAD.IADD R2, R2, 0x1, -R4 ;  /* 0x0000000102028824 */ /* 0x000fe200078e0a04 */
[----:B------:R-:W-:Y:S02]  /*0f40*/  @!P0 IADD3 R0, R0, 0x1, RZ ;  /* 0x0000000100008810 */ /* 0x000fe40007ffe0ff */
[----:B------:R-:W-:Y:S02]  /*0f50*/  ISETP.NE.AND P0, PT, R7, RZ, PT ;  /* 0x000000ff0700720c */ /* 0x000fe40003f05270 */
[----:B------:R-:W-:Y:S02]  /*0f60*/  ISETP.GE.U32.AND P2, PT, R2, R4, PT ;  /* 0x000000040200720c */ /* 0x000fe40003f46070 */
[----:B------:R-:W-:-:S04]  /*0f70*/  IADD3 R2, P1, R12, R14, RZ ;  /* 0x0000000e0c027210 */ /* 0x000fc80007f3e0ff */
[----:B------:R-:W-:Y:S02]  /*0f80*/  IADD3.X R4, R3, R22, RZ, P1, !PT ;  /* 0x0000001603047210 */ /* 0x000fe40000ffe4ff */
[----:B------:R-:W-:Y:S01]  /*0f90*/  ISETP.GE.AND P1, PT, R5, RZ, PT ;  /* 0x000000ff0500720c */ /* 0x000fe20003f26270 */
[----:B---3--:R-:W-:Y:S02]  /*0fa0*/  IMAD R5, R3, R8, RZ ;  /* 0x0000000803057224 */ /* 0x008fe400078e02ff */
[----:B------:R-:W-:Y:S02]  /*0fb0*/  IMAD R4, R4, UR6, RZ ;  /* 0x0000000604047c24 */ /* 0x000fe4000f8e02ff */
[----:B------:R-:W-:Y:S02]  /*0fc0*/  @P2 VIADD R0, R0, 0x1 ;  /* 0x0000000100002836 */ /* 0x000fe40000000000 */
[C---:B------:R-:W-:Y:S02]  /*0fd0*/  IMAD R4, R2.reuse, UR7, R4 ;  /* 0x0000000702047c24 */ /* 0x040fe4000f8e0204 */
[----:B------:R-:W-:-:S04]  /*0fe0*/  IMAD.WIDE.U32 R2, R2, UR6, RZ ;  /* 0x0000000602027c25 */ /* 0x000fc8000f8e00ff */
[----:B------:R-:W-:Y:S01]  /*0ff0*/  @!P1 IADD3 R0, -R0, RZ, RZ ;  /* 0x000000ff00009210 */ /* 0x000fe20007ffe1ff */
[C---:B------:R-:W-:Y:S01]  /*1000*/  IMAD R13, R12.reuse, R9, R5 ;  /* 0x000000090c0d7224 */ /* 0x040fe200078e0205 */
[----:B------:R-:W-:Y:S01]  /*1010*/  IADD3 R3, R3, R4, RZ ;  /* 0x0000000403037210 */ /* 0x000fe20007ffe0ff */
[----:B------:R-:W-:Y:S01]  /*1020*/  IMAD.WIDE.U32 R4, R12, R8, RZ ;  /* 0x000000080c047225 */ /* 0x000fe200078e00ff */
[----:B------:R-:W-:-:S03]  /*1030*/  @!P0 LOP3.LUT R0, RZ, R7, RZ, 0x33, !PT ;  /* 0x00000007ff008212 */ /* 0x000fc600078e33ff */
[C---:B------:R-:W-:Y:S01]  /*1040*/  IMAD R7, R11.reuse, UR9, R6 ;  /* 0x000000090b077c24 */ /* 0x040fe2000f8e0206 */
[----:B------:R-:W-:Y:S01]  /*1050*/  SHF.R.S32.HI R18, RZ, 0x1f, R0 ;  /* 0x0000001fff127819 */ /* 0x000fe20000011400 */
[----:B------:R-:W-:Y:S01]  /*1060*/  IMAD.WIDE.U32 R8, R11, UR8, R2 ;  /* 0x000000080b087c25 */ /* 0x000fe2000f8e0002 */
[----:B------:R-:W-:-:S03]  /*1070*/  MOV R2, R4 ;  /* 0x0000000400027202 */ /* 0x000fc60000000f00 */
[----:B------:R-:W-:Y:S01]  /*1080*/  IMAD.IADD R3, R5, 0x1, R13 ;  /* 0x0000000105037824 */ /* 0x000fe200078e020d */
[----:B------:R-:W-:Y:S01]  /*1090*/  IADD3 R5, R9, R7, RZ ;  /* 0x0000000709057210 */ /* 0x000fe20007ffe0ff */
[----:B----4-:R-:W-:Y:S02]  /*10a0*/  IMAD R6, R10, R16, RZ ;  /* 0x000000100a067224 */ /* 0x010fe400078e02ff */
[----:B------:R-:W-:Y:S02]  /*10b0*/  IMAD.MOV.U32 R4, RZ, RZ, R8 ;  /* 0x000000ffff047224 */ /* 0x000fe400078e0008 */
[----:B-1----:R-:W-:Y:S02]  /*10c0*/  IMAD R9, R18, R20, RZ ;  /* 0x0000001412097224 */ /* 0x002fe400078e02ff */
[C---:B------:R-:W-:Y:S02]  /*10d0*/  IMAD R10, R11.reuse, R17, R6 ;  /* 0x000000110b0a7224 */ /* 0x040fe400078e0206 */
[----:B------:R-:W-:-:S04]  /*10e0*/  IMAD.WIDE.U32 R6, R11, R16, R2 ;  /* 0x000000100b067225 */ /* 0x000fc800078e0002 */
[C---:B------:R-:W-:Y:S01]  /*10f0*/  IMAD.WIDE.U32 R2, R0.reuse, R20, R4 ;  /* 0x0000001400027225 */ /* 0x040fe200078e0004 */
[----:B------:R-:W-:Y:S02]  /*1100*/  IADD3 R15, R7, R10, RZ ;  /* 0x0000000a070f7210 */ /* 0x000fe40007ffe0ff */
[----:B------:R-:W-:Y:S01]  /*1110*/  MOV R12, R6 ;  /* 0x00000006000c7202 */ /* 0x000fe20000000f00 */
[----:B------:R-:W-:Y:S01]  /*1120*/  IMAD R4, R0, R21, R9 ;  /* 0x0000001500047224 */ /* 0x000fe200078e0209 */
[----:B------:R-:W-:Y:S01]  /*1130*/  MOV R10, R0 ;  /* 0x00000000000a7202 */ /* 0x000fe20000000f00 */
[----:B------:R-:W-:-:S03]  /*1140*/  IMAD.MOV.U32 R9, RZ, RZ, R2 ;  /* 0x000000ffff097224 */ /* 0x000fc600078e0002 */
[----:B------:R-:W-:-:S07]  /*1150*/  IADD3 R11, R3, R4, RZ ;  /* 0x00000004030b7210 */ /* 0x000fce0007ffe0ff */
.L_x_1536:
[----:B--2---:R-:W-:Y:S01]  /*1160*/  SHF.R.S32.HI R17, RZ, 0x1f, R60 ;  /* 0x0000001fff117819 */ /* 0x004fe2000001143c */
[----:B------:R-:W-:Y:S01]  /*1170*/  ULDC.64 UR4, c[0x0][0x228] ;  /* 0x00008a0000047ab9 */ /* 0x000fe20000000a00 */
[----:B------:R-:W-:Y:S01]  /*1180*/  ULDC.64 UR10, c[0x0][0x268] ;  /* 0x00009a00000a7ab9 */ /* 0x000fe20000000a00 */
[----:B------:R-:W1:Y:S01]  /*1190*/  S2UR UR19, SR_CgaCtaId ;  /* 0x00000000001379c3 */ /* 0x000e620000008800 */
[CC--:B------:R-:W-:Y:S01]  /*11a0*/  LEA.HI R16, R17.reuse, R60.reuse, RZ, 0x2 ;  /* 0x0000003c11107211 */ /* 0x0c0fe200078f10ff */
[----:B------:R-:W-:Y:S01]  /*11b0*/  ULDC.64 UR12, c[0x0][0x210] ;  /* 0x00008400000c7ab9 */ /* 0x000fe20000000a00 */
[----:B------:R-:W-:Y:S01]  /*11c0*/  LEA.HI R28, R17, R60, RZ, 0x3 ;  /* 0x0000003c111c7211 */ /* 0x000fe200078f18ff */
[----:B------:R-:W-:Y:S01]  /*11d0*/  USHF.L.U32 UR18, UR6, 0x6, URZ ;  /* 0x0000000606127899 */ /* 0x000fe2000800063f */
[----:B------:R-:W-:Y:S01]  /*11e0*/  LOP3.LUT R4, R16, 0xfffffffc, RZ, 0xc0, !PT ;  /* 0xfffffffc10047812 */ /* 0x000fe200078ec0ff */
[----:B------:R-:W-:Y:S01]  /*11f0*/  IMAD.SHL.U32 R96, R191, 0x100, RZ ;  /* 0x00000100bf607824 */ /* 0x000fe200078e00ff */
[----:B------:R-:W-:-:S02]  /*1200*/  SHF.R.S32.HI R0, RZ, 0x3, R28 ;  /* 0x00000003ff007819 */ /* 0x000fc4000001141c */
[----:B------:R-:W-:Y:S01]  /*1210*/  LOP3.LUT R5, R28, 0xfffffff8, RZ, 0xc0, !PT ;  /* 0xfffffff81c057812 */ /* 0x000fe200078ec0ff */
[----:B------:R-:W-:Y:S01]  /*1220*/  IMAD.IADD R4, R60, 0x1, -R4 ;  /* 0x000000013c047824 */ /* 0x000fe200078e0a04 */
[----:B------:R-:W-:Y:S01]  /*1230*/  LEA.HI R23, R17, R60, RZ, 0x4 ;  /* 0x0000003c11177211 */ /* 0x000fe200078f20ff */
[----:B------:R-:W-:Y:S01]  /*1240*/  IMAD.SHL.U32 R0, R0, 0x40, RZ ;  /* 0x0000004000007824 */ /* 0x000fe200078e00ff */
[----:B------:R-:W-:Y:S01]  /*1250*/  SHF.R.S32.HI R2, RZ, 0x2, R16 ;  /* 0x00000002ff027819 */ /* 0x000fe20000011410 */
[----:B------:R-:W-:Y:S01]  /*1260*/  IMAD.IADD R5, R60, 0x1, -R5 ;  /* 0x000000013c057824 */ /* 0x000fe200078e0a05 */
[----:B------:R-:W-:Y:S01]  /*1270*/  SHF.R.S32.HI R13, RZ, 0x4, R23 ;  /* 0x00000004ff0d7819 */ /* 0x000fe20000011417 */
[----:B------:R-:W-:Y:S01]  /*1280*/  IMAD.SHL.U32 R4, R4, 0x8, RZ ;  /* 0x0000000804047824 */ /* 0x000fe200078e00ff */
[----:B------:R-:W-:Y:S02]  /*1290*/  LOP3.LUT R0, R0, 0xc0, RZ, 0xc0, !PT ;  /* 0x000000c000007812 */ /* 0x000fe400078ec0ff */
[----:B------:R-:W-:-:S02]  /*12a0*/  LEA.HI R24, R5, R5, RZ, 0x1 ;  /* 0x0000000505187211 */ /* 0x000fc400078f08ff */
[----:B------:R-:W-:Y:S02]  /*12b0*/  SHF.R.S32.HI R3, RZ, 0x1f, R2 ;  /* 0x0000001fff037819 */ /* 0x000fe40000011402 */
[----:B------:R-:W-:Y:S02]  /*12c0*/  LOP3.LUT R8, R0, 0x18, R4, 0xf8, !PT ;  /* 0x0000001800087812 */ /* 0x000fe400078ef804 */
[----:B------:R-:W-:Y:S01]  /*12d0*/  SHF.R.U32.HI R6, RZ, 0x3, R0 ;  /* 0x00000003ff067819 */ /* 0x000fe20000011600 */
[----:B------:R-:W-:Y:S01]  /*12e0*/  IMAD.WIDE R20, R27, 0x40, R2 ;  /* 0x000000401b147825 */ /* 0x000fe200078e0202 */
[----:B------:R-:W-:Y:S02]  /*12f0*/  LOP3.LUT R0, R24, 0x3fffffe, RZ, 0xc0, !PT ;  /* 0x03fffffe18007812 */ /* 0x000fe400078ec0ff */
[----:B------:R-:W-:Y:S02]  /*1300*/  LEA.HI R7, R23, R13, RZ, 0x1 ;  /* 0x0000000d17077211 */ /* 0x000fe400078f08ff */
[----:B------:R-:W-:Y:S01]  /*1310*/  LEA.HI R61, R17, R60, RZ, 0x5 ;  /* 0x0000003c113d7211 */ /* 0x000fe200078f28ff */
[----:B------:R-:W-:Y:S01]  /*1320*/  IMAD.IADD R27, R5, 0x1, -R0 ;  /* 0x00000001051b7824 */ /* 0x000fe200078e0a00 */
[----:B------:R-:W-:-:S02]  /*1330*/  LOP3.LUT R7, R7, 0xfffffffe, RZ, 0xc0, !PT ;  /* 0xfffffffe07077812 */ /* 0x000fc400078ec0ff */
[----:B------:R-:W-:Y:S02]  /*1340*/  LEA.HI R0, R16, R2, RZ, 0x1 ;  /* 0x0000000210007211 */ /* 0x000fe400078f08ff */
[----:B------:R-:W-:Y:S01]  /*1350*/  SHF.R.S32.HI R5, RZ, 0x1f, R19 ;  /* 0x0000001fff057819 */ /* 0x000fe20000011413 */
[----:B------:R-:W-:Y:S01]  /*1360*/  IMAD.IADD R26, R13, 0x1, -R7 ;  /* 0x000000010d1a7824 */ /* 0x000fe200078e0a07 */
[----:B------:R-:W-:Y:S02]  /*1370*/  LOP3.LUT R0, R0, 0x7fffffe, RZ, 0xc0, !PT ;  /* 0x07fffffe00007812 */ /* 0x000fe400078ec0ff */
[----:B------:R-:W-:Y:S01]  /*1380*/  LOP3.LUT R13, R8, R6, RZ, 0x3c, !PT ;  /* 0x00000006080d7212 */ /* 0x000fe200078e3cff */
[----:B------:R-:W-:Y:S01]  /*1390*/  IMAD R17, R5, UR4, RZ ;  /* 0x0000000405117c24 */ /* 0x000fe2000f8e02ff */
[----:B------:R-:W-:Y:S01]  /*13a0*/  SHF.R.S32.HI R5, RZ, 0x1f, R4 ;  /* 0x0000001fff057819 */ /* 0x000fe20000011404 */
[----:B------:R-:W-:Y:S01]  /*13b0*/  IMAD.IADD R0, R2, 0x1, -R0 ;  /* 0x0000000102007824 */ /* 0x000fe200078e0a00 */
[----:B------:R-:W-:Y:S01]  /*13c0*/  IADD3 R8, P1, R4, R9, RZ ;  /* 0x0000000904087210 */ /* 0x000fe20007f3e0ff */
[----:B------:R-:W-:Y:S01]  /*13d0*/  IMAD R17, R19, UR5, R17 ;  /* 0x0000000513117c24 */ /* 0x000fe2000f8e0211 */
[----:B------:R-:W-:-:S02]  /*13e0*/  SHF.R.S32.HI R59, RZ, 0x5, R61 ;  /* 0x00000005ff3b7819 */ /* 0x000fc4000001143d */
[----:B------:R-:W-:Y:S01]  /*13f0*/  IADD3 R6, P0, R4, R12, RZ ;  /* 0x0000000c04067210 */ /* 0x000fe20007f1e0ff */
[----:B------:R-:W-:Y:S01]  /*1400*/  IMAD.X R9, R5, 0x1, R11, P1 ;  /* 0x0000000105097824 */ /* 0x000fe200008e060b */
[----:B------:R-:W-:Y:S01]  /*1410*/  LOP3.LUT R12, R23, 0xfffffff0, RZ, 0xc0, !PT ;  /* 0xfffffff0170c7812 */ /* 0x000fe200078ec0ff */
[----:B------:R-:W-:Y:S02]  /*1420*/  IMAD R11, R59, 0x8, R0 ;  /* 0x000000083b0b7824 */ /* 0x000fe400078e0200 */
[----:B------:R-:W-:Y:S02]  /*1430*/  IMAD.X R7, R5, 0x1, R15, P0 ;  /* 0x0000000105077824 */ /* 0x000fe400000e060f */
[----:B------:R-:W-:Y:S01]  /*1440*/  IMAD.U32 R183, R11, 0x20, R13 ;  /* 0x000000200bb77824 */ /* 0x000fe200078e000d */
[----:B------:R-:W-:Y:S01]  /*1450*/  IADD3 R13, P0, R2, R14, RZ ;  /* 0x0000000e020d7210 */ /* 0x000fe20007f1e0ff */
[----:B------:R-:W-:Y:S01]  /*1460*/  IMAD R0, R18, UR10, RZ ;  /* 0x0000000a12007c24 */ /* 0x000fe2000f8e02ff */
[----:B------:R-:W2:Y:S01]  /*1470*/  LDC.64 R14, c[0x0][0x240] ;  /* 0x00009000ff0e7b82 */ /* 0x000ea20000000a00 */
[----:B------:R-:W-:-:S02]  /*1480*/  IMAD.IADD R16, R60, 0x1, -R12 ;  /* 0x000000013c107824 */ /* 0x000fc400078e0a0c */
[----:B------:R-:W-:Y:S01]  /*1490*/  IMAD.WIDE.U32 R4, R19, UR4, R4 ;  /* 0x0000000413047c25 */ /* 0x000fe2000f8e0004 */
[----:B------:R-:W-:Y:S02]  /*14a0*/  ULDC.64 UR4, c[0x0][0x258] ;  /* 0x0000960000047ab9 */ /* 0x000fe40000000a00 */
[----:B------:R-:W-:Y:S01]  /*14b0*/  LEA.HI R18, R16, R16, RZ, 0x1 ;  /* 0x0000001010127211 */ /* 0x000fe200078f08ff */
[C---:B------:R-:W-:Y:S02]  /*14c0*/  IMAD R19, R10.reuse, UR11, R0 ;  /* 0x0000000b0a137c24 */ /* 0x040fe4000f8e0200 */
[C---:B------:R-:W-:Y:S02]  /*14d0*/  IMAD R0, R3.reuse, UR6, RZ ;  /* 0x0000000603007c24 */ /* 0x040fe4000f8e02ff */
[----:B------:R-:W-:Y:S02]  /*14e0*/  IMAD.X R22, R3, 0x1, R22, P0 ;  /* 0x0000000103167824 */ /* 0x000fe400000e0616 */
[----:B------:R-:W-:Y:S01]  /*14f0*/  IMAD.WIDE.U32 R10, R10, UR10, R6 ;  /* 0x0000000a0a0a7c25 */ /* 0x000fe2000f8e0006 */
[----:B------:R-:W-:-:S03]  /*1500*/  ULDC.64 UR10, c[0x0][0x250] ;  /* 0x00009400000a7ab9 */ /* 0x000fc60000000a00 */
[C---:B------:R-:W-:Y:S01]  /*1510*/  IMAD R12, R2.reuse, UR7, R0 ;  /* 0x00000007020c7c24 */ /* 0x040fe2000f8e0200 */
[--C-:B------:R-:W-:Y:S01]  /*1520*/  SHF.R.S32.HI R0, RZ, 0x1f, R18.reuse ;  /* 0x0000001fff007819 */ /* 0x100fe20000011412 */
[----:B------:R-:W-:Y:S01]  /*1530*/  IMAD.IADD R3, R5, 0x1, R17 ;  /* 0x0000000105037824 */ /* 0x000fe200078e0211 */
[----:B------:R-:W-:Y:S01]  /*1540*/  SHF.R.S32.HI R5, RZ, 0x1, R18 ;  /* 0x00000001ff057819 */ /* 0x000fe20000011412 */
[----:B------:R-:W-:Y:S01]  /*1550*/  IMAD.WIDE.U32 R6, R2, UR6, R8 ;  /* 0x0000000602067c25 */ /* 0x000fe2000f8e0008 */
[----:B------:R-:W-:Y:S02]  /*1560*/  SHF.R.S32.HI R8, RZ, 0x1f, R25 ;  /* 0x0000001fff087819 */ /* 0x000fe40000011419 */
[----:B------:R-:W-:Y:S01]  /*1570*/  LEA.HI R0, R0, R5, RZ, 0x2 ;  /* 0x0000000500007211 */ /* 0x000fe200078f10ff */
[----:B------:R-:W-:Y:S02]  /*1580*/  IMAD.MOV.U32 R2, RZ, RZ, R4 ;  /* 0x000000ffff027224 */ /* 0x000fe400078e0004 */
[----:B------:R-:W-:Y:S01]  /*1590*/  IMAD R8, R8, UR4, RZ ;  /* 0x0000000408087c24 */ /* 0x000fe2000f8e02ff */
[----:B------:R-:W-:Y:S01]  /*15a0*/  LOP3.LUT R0, R0, 0xfffffffc, RZ, 0xc0, !PT ;  /* 0xfffffffc00007812 */ /* 0x000fe200078ec0ff */
[----:B------:R-:W-:-:S04]  /*15b0*/  IMAD.WIDE.U32 R2, R25, UR4, R2 ;  /* 0x0000000419027c25 */ /* 0x000fc8000f8e0002 */
[----:B------:R-:W-:Y:S01]  /*15c0*/  IMAD R4, R25, UR5, R8 ;  /* 0x0000000519047c24 */ /* 0x000fe2000f8e0208 */
[----:B------:R-:W-:Y:S01]  /*15d0*/  ULDC.64 UR4, c[0x0][0x218] ;  /* 0x0000860000047ab9 */ /* 0x000fe20000000a00 */
[----:B------:R-:W-:Y:S01]  /*15e0*/  IMAD.IADD R25, R5, 0x1, -R0 ;  /* 0x0000000105197824 */ /* 0x000fe200078e0a00 */
[----:B------:R-:W-:Y:S01]  /*15f0*/  LEA R245, P0, R6, UR4, 0x1 ;  /* 0x0000000406f57c11 */ /* 0x000fe2000f8008ff */
[----:B------:R-:W-:Y:S02]  /*1600*/  IMAD.IADD R3, R3, 0x1, R4 ;  /* 0x0000000103037824 */ /* 0x000fe400078e0204 */
[----:B--2---:R-:W-:Y:S02]  /*1610*/  IMAD R0, R21, R14, RZ ;  /* 0x0000000e15007224 */ /* 0x004fe400078e02ff */
[----:B------:R-:W-:Y:S02]  /*1620*/  IMAD.IADD R7, R7, 0x1, R12 ;  /* 0x0000000107077824 */ /* 0x000fe400078e020c */
[----:B------:R-:W-:-:S02]  /*1630*/  IMAD R0, R20, R15, R0 ;  /* 0x0000000f14007224 */ /* 0x000fc400078e0200 */
[----:B------:R-:W-:Y:S01]  /*1640*/  IMAD.WIDE.U32 R2, R20, R14, R2 ;  /* 0x0000000e14027225 */ /* 0x000fe200078e0002 */
[----:B------:R-:W-:Y:S01]  /*1650*/  LEA.HI.X R244, R6, UR5, R7, 0x1, P0 ;  /* 0x0000000506f47c11 */ /* 0x000fe200080f0c07 */
[----:B------:R-:W-:Y:S02]  /*1660*/  UMOV UR5, 0x400 ;  /* 0x0000040000057882 */ /* 0x000fe40000000000 */
[----:B------:R-:W-:Y:S01]  /*1670*/  IMAD.IADD R0, R3, 0x1, R0 ;  /* 0x0000000103007824 */ /* 0x000fe200078e0200 */
[C---:B------:R-:W-:Y:S01]  /*1680*/  LEA R6, P0, R2.reuse, UR12, 0x1 ;  /* 0x0000000c02067c11 */ /* 0x040fe2000f8008ff */
[----:B-1----:R-:W-:Y:S01]  /*1690*/  ULEA UR5, UR19, UR5, 0x18 ;  /* 0x0000000513057291 */ /* 0x002fe2000f8ec03f */
[----:B------:R-:W-:Y:S01]  /*16a0*/  IMAD.MOV.U32 R8, RZ, RZ, R10 ;  /* 0x000000ffff087224 */ /* 0x000fe200078e000a */
[----:B------:R-:W-:Y:S01]  /*16b0*/  USHF.L.U64.HI UR19, UR6, 0x6, UR7 ;  /* 0x0000000606137899 */ /* 0x000fe20008010207 */
[----:B------:R-:W-:Y:S01]  /*16c0*/  LEA.HI.X R7, R2, UR13, R0, 0x1, P0 ;  /* 0x0000000d02077c11 */ /* 0x000fe200080f0c00 */
[----:B------:R-:W-:Y:S01]  /*16d0*/  IMAD R3, R22, UR10, RZ ;  /* 0x0000000a16037c24 */ /* 0x000fe2000f8e02ff */
[----:B------:R-:W-:Y:S01]  /*16e0*/  IADD3 R4, P0, R245, UR18, RZ ;  /* 0x00000012f5047c10 */ /* 0x000fe2000ff1e0ff */
[----:B------:R-:W-:Y:S01]  /*16f0*/  IMAD.IADD R9, R11, 0x1, R19 ;  /* 0x000000010b097824 */ /* 0x000fe200078e0213 */
[----:B------:R-:W-:Y:S01]  /*1700*/  LEA R10, P1, R14, R6, 0x6 ;  /* 0x000000060e0a7211 */ /* 0x000fe200078230ff */
[----:B------:R-:W-:Y:S01]  /*1710*/  IMAD R17, R13, UR11, R3 ;  /* 0x0000000b0d117c24 */ /* 0x000fe2000f8e0203 */
[----:B------:R-:W-:Y:S01]  /*1720*/  LEA R183, R183, UR5, 0x1 ;  /* 0x00000005b7b77c11 */ /* 0x000fe2000f8e08ff */
[----:B------:R-:W-:Y:S01]  /*1730*/  IMAD.WIDE.U32 R12, R13, UR10, R8 ;  /* 0x0000000a0d0c7c25 */ /* 0x000fe2000f8e0008 */
[----:B------:R-:W-:Y:S01]  /*1740*/  IADD3.X R5, R244, UR19, RZ, P0, !PT ;  /* 0x00000013f4057c10 */ /* 0x000fe200087fe4ff */
[----:B------:R-:W-:Y:S01]  /*1750*/  ULDC.64 UR12, c[0x0][0x220] ;  /* 0x00008800000c7ab9 */ /* 0x000fe20000000a00 */
[----:B------:R-:W-:Y:S01]  /*1760*/  IADD3 R2, P0, R4, UR18, RZ ;  /* 0x0000001204027c10 */ /* 0x000fe2000ff1e0ff */
[----:B------:R-:W-:Y:S01]  /*1770*/  @!PT LDS RZ, [RZ] ;  /* 0x00000000fffff984 */ /* 0x000fe20000000800 */
[----:B------:R-:W-:Y:S01]  /*1780*/  @!PT LDS RZ, [RZ] ;  /* 0x00000000fffff984 */ /* 0x000fe20000000800 */
[----:B------:R-:W-:Y:S01]  /*1790*/  @!PT LDS RZ, [RZ] ;  /* 0x00000000fffff984 */ /* 0x000fe20000000800 */
[----:B------:R1:W-:Y:S01]  /*17a0*/  LDGSTS.E.BYPASS.LTC128B.128 [R183], desc[UR16][R6.64] ;  /* 0x0000000006b77fae */ /* 0x0003e2000b901d50 */
[----:B------:R-:W-:Y:S01]  /*17b0*/  LEA.HI.X R11, R14, R7, R15, 0x6, P1 ;  /* 0x000000070e0b7211 */ /* 0x000fe200008f340f */
[----:B------:R-:W-:Y:S01]  /*17c0*/  IMAD.MOV.U32 R8, RZ, RZ, R245 ;  /* 0x000000ffff087224 */ /* 0x000fe200078e00f5 */
[----:B------:R-:W-:Y:S01]  /*17d0*/  IADD3.X R3, R5, UR19, RZ, P0, !PT ;  /* 0x0000001305037c10 */ /* 0x000fe200087fe4ff */
[----:B------:R-:W-:Y:S01]  /*17e0*/  IMAD.MOV.U32 R9, RZ, RZ, R244 ;  /* 0x000000ffff097224 */ /* 0x000fe200078e00f4 */
[----:B------:R-:W-:Y:S01]  /*17f0*/  SHF.R.S32.HI R14, RZ, 0x1, R24 ;  /* 0x00000001ff0e7819 */ /* 0x000fe20000011418 */
[----:B------:R-:W-:Y:S01]  /*1800*/  LDGSTS.E.BYPASS.LTC128B.128 [R183+0x800], desc[UR16][R10.64] ;  /* 0x008000000ab77fae */ /* 0x000fe2000b901d50 */
[----:B------:R-:W-:Y:S01]  /*1810*/  USHF.L.U64.HI UR11, UR10, 0x6, UR11 ;  /* 0x000000060a0b7899 */ /* 0x000fe2000801020b */
[----:B------:R-:W-:Y:S01]  /*1820*/  LOP3.LUT P1, RZ, R25, 0x2, RZ, 0xc0, !PT ;  /* 0x0000000219ff7812 */ /* 0x000fe2000782c0ff */
[----:B------:R-:W-:Y:S01]  /*1830*/  UIADD3 UR4, UR5, 0x1000, URZ ;  /* 0x0000100005047890 */ /* 0x000fe2000fffe03f */
[----:B------:R2:W-:Y:S01]  /*1840*/  LDGSTS.E.BYPASS.LTC128B.128 [R183+0x1000], desc[UR16][R8.64] ;  /* 0x0100000008b77fae */ /* 0x0005e2000b901d50 */
[----:B------:R-:W-:-:S03]  /*1850*/  IMAD.SHL.U32 R0, R14, 0x40, RZ ;  /* 0x000000400e007824 */ /* 0x000fc600078e00ff */
[----:B------:R3:W-:Y:S02]  /*1860*/  LDGSTS.E.BYPASS.LTC128B.128 [R183+0x1800], desc[UR16][R4.64] ;  /* 0x0180000004b77fae */ /* 0x0007e4000b901d50 */
[----:B------:R-:W-:Y:S02]  /*1870*/  LOP3.LUT R0, R0, 0xc0, RZ, 0xc0, !PT ;  /* 0x000000c000007812 */ /* 0x000fe400078ec0ff */
[----:B------:R4:W-:Y:S01]  /*1880*/  LDGSTS.E.BYPASS.LTC128B.128 [R183+0x2000], desc[UR16][R2.64] ;  /* 0x0200000002b77fae */ /* 0x0009e2000b901d50 */
[----:B-1----:R-:W-:-:S04]  /*1890*/  IADD3 R6, P0, R2, UR18, RZ ;  /* 0x0000001202067c10 */ /* 0x002fc8000ff1e0ff */
[----:B------:R-:W-:-:S05]  /*18a0*/  IADD3.X R7, R3, UR19, RZ, P0, !PT ;  /* 0x0000001303077c10 */ /* 0x000fca00087fe4ff */
[----:B------:R1:W-:Y:S01]  /*18b0*/  LDGSTS.E.BYPASS.LTC128B.128 [R183+0x2800], desc[UR16][R6.64] ;  /* 0x0280000006b77fae */ /* 0x0003e2000b901d50 */
[----:B--2---:R-:W-:-:S04]  /*18c0*/  IADD3 R8, P0, R6, UR18, RZ ;  /* 0x0000001206087c10 */ /* 0x004fc8000ff1e0ff */
[----:B------:R-:W-:Y:S02]  /*18d0*/  IADD3.X R9, R7, UR19, RZ, P0, !PT ;  /* 0x0000001307097c10 */ /* 0x000fe400087fe4ff */
[----:B---3--:R-:W-:-:S03]  /*18e0*/  IADD3 R4, P0, R8, UR18, RZ ;  /* 0x0000001208047c10 */ /* 0x008fc6000ff1e0ff */
[----:B------:R-:W-:Y:S01]  /*18f0*/  LDGSTS.E.BYPASS.LTC128B.128 [R183+0x3000], desc[UR16][R8.64] ;  /* 0x0300000008b77fae */ /* 0x000fe2000b901d50 */
[----:B------:R-:W-:Y:S02]  /*1900*/  IADD3.X R5, R9, UR19, RZ, P0, !PT ;  /* 0x0000001309057c10 */ /* 0x000fe400087fe4ff */
[----:B----4-:R-:W-:-:S03]  /*1910*/  IADD3 R2, P0, R4, UR18, RZ ;  /* 0x0000001204027c10 */ /* 0x010fc6000ff1e0ff */
[----:B------:R2:W-:Y:S01]  /*1920*/  LDGSTS.E.BYPASS.LTC128B.128 [R183+0x3800], desc[UR16][R4.64] ;  /* 0x0380000004b77fae */ /* 0x0005e2000b901d50 */
[----:B------:R-:W-:-:S05]  /*1930*/  IADD3.X R3, R5, UR19, RZ, P0, !PT ;  /* 0x0000001305037c10 */ /* 0x000fca00087fe4ff */
[----:B------:R3:W-:Y:S01]  /*1940*/  LDGSTS.E.BYPASS.LTC128B.128 [R183+0x4000], desc[UR16][R2.64] ;  /* 0x0400000002b77fae */ /* 0x0007e2000b901d50 */
[----:B-1----:R-:W-:Y:S01]  /*1950*/  IMAD R6, R26, 0x8, R27 ;  /* 0x000000081a067824 */ /* 0x002fe200078e021b */
[----:B--2---:R-:W-:-:S04]  /*1960*/  IADD3 R4, P0, R2, UR18, RZ ;  /* 0x0000001202047c10 */ /* 0x004fc8000ff1e0ff */
[----:B------:R-:W-:Y:S02]  /*1970*/  IADD3.X R5, R3, UR19, RZ, P0, !PT ;  /* 0x0000001303057c10 */ /* 0x000fe400087fe4ff */
[----:B---3--:R-:W-:Y:S02]  /*1980*/  LOP3.LUT R3, R0, 0x8, R28, 0xf8, !PT ;  /* 0x0000000800037812 */ /* 0x008fe400078ef81c */
[----:B------:R-:W-:Y:S01]  /*1990*/  SHF.R.U32.HI R2, RZ, 0x3, R0 ;  /* 0x00000003ff027819 */ /* 0x000fe20000011600 */
[----:B------:R1:W-:Y:S01]  /*19a0*/  LDGSTS.E.BYPASS.LTC128B.128 [R183+0x4800], desc[UR16][R4.64] ;  /* 0x0480000004b77fae */ /* 0x0003e2000b901d50 */
[----:B------:R-:W-:Y:S01]  /*19b0*/  IMAD.IADD R0, R13, 0x1, R17 ;  /* 0x000000010d007824 */ /* 0x000fe200078e0211 */
[----:B------:R-:W-:Y:S01]  /*19c0*/  LEA R152, P0, R12, UR12, 0x1 ;  /* 0x0000000c0c987c11 */ /* 0x000fe2000f8008ff */
[----:B------:R-:W-:Y:S01]  /*19d0*/  USHF.L.U32 UR12, UR10, 0x6, URZ ;  /* 0x000000060a0c7899 */ /* 0x000fe2000800063f */
[----:B------:R-:W0:Y:S01]  /*19e0*/  LDGDEPBAR ;  /* 0x00000000000079af */ /* 0x000e220000000000 */
[----:B------:R-:W-:Y:S01]  /*19f0*/  LOP3.LUT R7, R3, R2, RZ, 0x3c, !PT ;  /* 0x0000000203077212 */ /* 0x000fe200078e3cff */
[----:B------:R-:W-:Y:S01]  /*1a00*/  IMAD.SHL.U32 R2, R26, 0x8, RZ ;  /* 0x000000081a027824 */ /* 0x000fe200078e00ff */
[----:B------:R-:W-:Y:S01]  /*1a10*/  LEA.HI.X R153, R12, UR13, R0, 0x1, P0 ;  /* 0x0000000d0c997c11 */ /* 0x000fe200080f0c00 */
[----:B------:R-:W-:Y:S01]  /*1a20*/  IMAD.SHL.U32 R0, R25, 0x40, RZ ;  /* 0x0000004019007824 */ /* 0x000fe200078e00ff */
[----:B------:R-:W-:-:S04]  /*1a30*/  SHF.R.S32.HI R3, RZ, 0x1f, R16 ;  /* 0x0000001fff037819 */ /* 0x000fc80000011410 */
[----:B------:R-:W-:Y:S02]  /*1a40*/  LOP3.LUT R0, R0, 0xc0, RZ, 0xc0, !PT ;  /* 0x000000c000007812 */ /* 0x000fe400078ec0ff */
[----:B------:R-:W-:Y:S02]  /*1a50*/  LEA.HI R8, R3, R16, RZ, 0x3 ;  /* 0x0000001003087211 */ /* 0x000fe400078f18ff */
[----:B------:R-:W-:-:S03]  /*1a60*/  SHF.R.U32.HI R3, RZ, 0x3, R0 ;  /* 0x00000003ff037819 */ /* 0x000fc60000011600 */
[----:B------:R-:W-:-:S05]  /*1a70*/  IMAD.SHL.U32 R8, R8, 0x20, RZ ;  /* 0x0000002008087824 */ /* 0x000fca00078e00ff */
[----:B------:R-:W-:Y:S02]  /*1a80*/  LOP3.LUT R57, R8, 0xffffff00, RZ, 0xc0, !PT ;  /* 0xffffff0008397812 */ /* 0x000fe400078ec0ff */
[----:B-1----:R-:W-:Y:S01]  /*1a90*/  LOP3.LUT R4, R18, 0x7fffffe, RZ, 0xc0, !PT ;  /* 0x07fffffe12047812 */ /* 0x002fe200078ec0ff */
[----:B------:R-:W-:-:S04]  /*1aa0*/  DEPBAR.LE SB0, 0x0 ;  /* 0x000080000000791a */ /* 0x000fc80000000000 */
[----:B------:R-:W-:Y:S01]  /*1ab0*/  BAR.SYNC.DEFER_BLOCKING 0x0 ;  /* 0x0000000000007b1d */ /* 0x000fe20000010000 */
[----:B------:R-:W-:Y:S01]  /*1ac0*/  LOP3.LUT R5, R0, 0x8, R2, 0xf8, !PT ;  /* 0x0000000800057812 */ /* 0x000fe200078ef802 */
[----:B------:R-:W-:Y:S01]  /*1ad0*/  IMAD.IADD R58, R16, 0x1, -R4 ;  /* 0x00000001103a7824 */ /* 0x000fe200078e0a04 */
[----:B------:R-:W-:Y:S01]  /*1ae0*/  IADD3 R2, P0, R152, UR12, RZ ;  /* 0x0000000c98027c10 */ /* 0x000fe2000ff1e0ff */
[----:B------:R-:W-:Y:S01]  /*1af0*/  IMAD.U32 R0, R6, 0x20, R7 ;  /* 0x0000002006007824 */ /* 0x000fe200078e0007 */
[----:B------:R-:W-:Y:S01]  /*1b00*/  LOP3.LUT R134, R5, R3, RZ, 0x3c, !PT ;  /* 0x0000000305867212 */ /* 0x000fe200078e3cff */
[--C-:B------:R-:W-:Y:S01]  /*1b10*/  IMAD R9, R59, 0x200, R57.reuse ;  /* 0x000002003b097824 */ /* 0x100fe200078e0239 */
[----:B------:R-:W-:Y:S01]  /*1b20*/  IADD3.X R3, R153, UR11, RZ, P0, !PT ;  /* 0x0000000b99037c10 */ /* 0x000fe200087fe4ff */
[----:B------:R-:W-:Y:S01]  /*1b30*/  IMAD R115, R58, 0x20, R57 ;  /* 0x000000203a737824 */ /* 0x000fe200078e0239 */
[----:B------:R-:W-:Y:S01]  /*1b40*/  IADD3 R4, P0, R2, UR12, RZ ;  /* 0x0000000c02047c10 */ /* 0x000fe2000ff1e0ff */
[----:B------:R-:W-:Y:S01]  /*1b50*/  IMAD R9, R58, 0x20, R9 ;  /* 0x000000203a097824 */ /* 0x000fe200078e0209 */
[----:B------:R-:W-:-:S02]  /*1b60*/  LEA R13, R0, UR5, 0x1 ;  /* 0x00000005000d7c11 */ /* 0x000fc4000f8e08ff */
[----:B------:R-:W-:Y:S02]  /*1b70*/  IADD3.X R5, R3, UR11, RZ, P0, !PT ;  /* 0x0000000b03057c10 */ /* 0x000fe400087fe4ff */
[----:B------:R-:W-:Y:S02]  /*1b80*/  IADD3 R6, P0, R4, UR12, RZ ;  /* 0x0000000c04067c10 */ /* 0x000fe4000ff1e0ff */
[----:B------:R-:W-:Y:S01]  /*1b90*/  LEA R164, R0, UR4, 0x1 ;  /* 0x0000000400a47c11 */ /* 0x000fe2000f8e08ff */
[----:B------:R-:W-:Y:S01]  /*1ba0*/  ULDC UR4, c[0x0][0x39c] ;  /* 0x0000e70000047ab9 */ /* 0x000fe20000000800 */
[----:B------:R-:W-:-:S03]  /*1bb0*/  IADD3.X R7, R5, UR11, RZ, P0, !PT ;  /* 0x0000000b05077c10 */ /* 0x000fc600087fe4ff */
[----:B------:R-:W-:Y:S01]  /*1bc0*/  VIADD R165, R164, 0x20 ;  /* 0x00000020a4a57836 */ /* 0x000fe20000000000 */
[----:B------:R-:W-:Y:S01]  /*1bd0*/  @!PT LDS RZ, [RZ] ;  /* 0x00000000fffff984 */ /* 0x000fe20000000800 */
[----:B------:R-:W-:Y:S01]  /*1be0*/  @!PT LDS RZ, [RZ] ;  /* 0x00000000fffff984 */ /* 0x000fe20000000800 */
[----:B------:R-:W-:Y:S01]  /*1bf0*/  @!PT LDS RZ, [RZ] ;  /* 0x00000000fffff984 */ /* 0x000fe20000000800 */
[----:B------:R-:W-:Y:S04]  /*1c00*/  LDGSTS.E.BYPASS.LTC128B.128 [R183+0x5000], desc[UR16][R152.64] ;  /* 0x0500000098b77fae */ /* 0x000fe8000b901d50 */
[----:B------:R1:W-:Y:S04]  /*1c10*/  LDGSTS.E.BYPASS.LTC128B.128 [R183+0x5800], desc[UR16][R2.64] ;  /* 0x0580000002b77fae */ /* 0x0003e8000b901d50 */
[----:B------:R2:W-:Y:S04]  /*1c20*/  LDGSTS.E.BYPASS.LTC128B.128 [R183+0x6000], desc[UR16][R4.64] ;  /* 0x0600000004b77fae */ /* 0x0005e8000b901d50 */
[----:B------:R3:W-:Y:S01]  /*1c30*/  LDGSTS.E.BYPASS.LTC128B.128 [R183+0x6800], desc[UR16][R6.64] ;  /* 0x0680000006b77fae */ /* 0x0007e2000b901d50 */
[----:B-1----:R-:W-:-:S04]  /*1c40*/  IADD3 R2, P0, R6, UR12, RZ ;  /* 0x0000000c06027c10 */ /* 0x002fc8000ff1e0ff */
[----:B------:R-:W-:Y:S02]  /*1c50*/  IADD3.X R3, R7, UR11, RZ, P0, !PT ;  /* 0x0000000b07037c10 */ /* 0x000fe400087fe4ff */
[----:B--2---:R-:W-:-:S03]  /*1c60*/  IADD3 R4, P0, R2, UR12, RZ ;  /* 0x0000000c02047c10 */ /* 0x004fc6000ff1e0ff */
[----:B------:R1:W-:Y:S01]  /*1c70*/  LDGSTS.E.BYPASS.LTC128B.128 [R183+0x7000], desc[UR16][R2.64] ;  /* 0x0700000002b77fae */ /* 0x0003e2000b901d50 */
[----:B------:R-:W-:Y:S02]  /*1c80*/  IADD3.X R5, R3, UR11, RZ, P0, !PT ;  /* 0x0000000b03057c10 */ /* 0x000fe400087fe4ff */
[----:B---3--:R-:W-:-:S03]  /*1c90*/  IADD3 R6, P0, R4, UR12, RZ ;  /* 0x0000000c04067c10 */ /* 0x008fc6000ff1e0ff */
[----:B------:R-:W-:Y:S01]  /*1ca0*/  LDGSTS.E.BYPASS.LTC128B.128 [R183+0x7800], desc[UR16][R4.64] ;  /* 0x0780000004b77fae */ /* 0x000fe2000b901d50 */
[----:B------:R-:W-:Y:S02]  /*1cb0*/  IADD3.X R7, R5, UR11, RZ, P0, !PT ;  /* 0x0000000b05077c10 */ /* 0x000fe400087fe4ff */
[----:B------:R-:W-:-:S03]  /*1cc0*/  IADD3 R8, P0, R6, UR12, RZ ;  /* 0x0000000c06087c10 */ /* 0x000fc6000ff1e0ff */
[----:B------:R2:W-:Y:S01]  /*1cd0*/  LDGSTS.E.BYPASS.LTC128B.128 [R183+0x8000], desc[UR16][R6.64] ;  /* 0x0800000006b77fae */ /* 0x0005e2000b901d50 */
[----:B-1----:R-:W-:Y:S01]  /*1ce0*/  IMAD.IADD R2, R134, 0x1, R9 ;  /* 0x0000000186027824 */ /* 0x002fe200078e0209 */
[----:B------:R-:W-:Y:S02]  /*1cf0*/  IADD3.X R9, R7, UR11, RZ, P0, !PT ;  /* 0x0000000b07097c10 */ /* 0x000fe400087fe4ff */
[----:B------:R-:W-:Y:S02]  /*1d00*/  LOP3.LUT P0, RZ, R14, 0x2, RZ, 0xc0, !PT ;  /* 0x000000020eff7812 */ /* 0x000fe4000780c0ff */
[----:B------:R-:W-:Y:S01]  /*1d10*/  LEA R166, R2, UR5, 0x1 ;  /* 0x0000000502a67c11 */ /* 0x000fe2000f8e08ff */
[----:B------:R1:W-:Y:S01]  /*1d20*/  LDGSTS.E.BYPASS.LTC128B.128 [R183+0x8800], desc[UR16][R8.64] ;  /* 0x0880000008b77fae */ /* 0x0003e2000b901d50 */
[----:B------:R-:W-:-:S03]  /*1d30*/  IMAD.MOV.U32 R2, RZ, RZ, 0x20 ;  /* 0x00000020ff027424 */ /* 0x000fc600078e00ff */
[----:B------:R-:W-:Y:S02]  /*1d40*/  LDSM.16.M88.4 R20, [R13+0x1000] ;  /* 0x001000000d14783b */ /* 0x000fe40000000200 */
[----:B------:R-:W-:Y:S02]  /*1d50*/  SEL R0, R2, 0xffffffe0, !P1 ;  /* 0xffffffe002007807 */ /* 0x000fe40004800000 */
[----:B------:R-:W-:Y:S02]  /*1d60*/  LDSM.16.M88.4 R36, [R13+0x1400] ;  /* 0x001400000d24783b */ /* 0x000fe40000000200 */
[----:B------:R-:W-:Y:S02]  /*1d70*/  @P0 VIADD R165, R164, 0xffffffe0 ;  /* 0xffffffe0a4a50836 */ /* 0x000fe40000000000 */
[----:B------:R-:W-:Y:S01]  /*1d80*/  IMAD.IADD R167, R166, 0x1, R0 ;  /* 0x00000001a6a77824 */ /* 0x000fe200078e0200 */
[----:B------:R-:W-:Y:S01]  /*1d90*/  LDSM.16.M88.4 R52, [R13+0x1800] ;  /* 0x001800000d34783b */ /* 0x000fe20000000200 */
[----:B------:R-:W-:-:S02]  /*1da0*/  VIADD R182, R165, 0x400 ;  /* 0x00000400a5b67836 */ /* 0x000fc40000000000 */
[C---:B------:R-:W-:Y:S01]  /*1db0*/  VIADD R181, R165.reuse, 0x800 ;  /* 0x00000800a5b57836 */ /* 0x040fe20000000000 */
[----:B--2---:R-:W-:Y:S01]  /*1dc0*/  LDSM.16.M88.4 R4, [R167] ;  /* 0x00000000a704783b */ /* 0x004fe20000000200 */
[C---:B------:R-:W-:Y:S02]  /*1dd0*/  VIADD R180, R165.reuse, 0xc00 ;  /* 0x00000c00a5b47836 */ /* 0x040fe40000000000 */
[C---:B------:R-:W-:Y:S01]  /*1de0*/  VIADD R179, R165.reuse, 0x1000 ;  /* 0x00001000a5b37836 */ /* 0x040fe20000000000 */
[----:B------:R-:W-:Y:S01]  /*1df0*/  LDSM.16.M88.4 R28, [R165] ;  /* 0x00000000a51c783b */ /* 0x000fe20000000200 */
[C---:B------:R-:W-:Y:S02]  /*1e00*/  VIADD R178, R165.reuse, 0x1400 ;  /* 0x00001400a5b27836 */ /* 0x040fe40000000000 */
[C---:B------:R-:W-:Y:S01]  /*1e10*/  VIADD R177, R165.reuse, 0x1800 ;  /* 0x00001800a5b17836 */ /* 0x040fe20000000000 */
[----:B------:R-:W-:Y:S01]  /*1e20*/  LDSM.16.M88.4 R44, [R165+0x400] ;  /* 0x00040000a52c783b */ /* 0x000fe20000000200 */
[----:B------:R-:W-:-:S02]  /*1e30*/  VIADD R176, R165, 0x1c00 ;  /* 0x00001c00a5b07836 */ /* 0x000fc40000000000 */
[C---:B------:R-:W-:Y:S01]  /*1e40*/  VIADD R175, R165.reuse, 0x2000 ;  /* 0x00002000a5af7836 */ /* 0x040fe20000000000 */
[----:B-1----:R-:W1:Y:S01]  /*1e50*/  LDSM.16.M88.4 R8, [R166] ;  /* 0x00000000a608783b */ /* 0x002e620000000200 */
        /* <DEDUP_REMOVED lines=8> */
[----:B------:R-:W0:Y:S01]  /*1ee0*/  LDGDEPBAR ;  /* 0x00000000000079af */ /* 0x000e220000000000 */
[----:B------:R-:W-:Y:S01]  /*1ef0*/  VIADD R168, R165, 0x3c00 ;  /* 0x00003c00a5a87836 */ /* 0x000fe20000000000 */
[C---:B-1----:R-:W-:Y:S06]  /*1f00*/  HMMA.16816.F32 R16, R8.reuse, R20, RZ ;  /* 0x000000140810723c */ /* 0x042fec00000018ff */
[C---:B------:R-:W-:Y:S06]  /*1f10*/  HMMA.16816.F32 R24, R8.reuse, R22, RZ ;  /* 0x000000160818723c */ /* 0x040fec00000018ff */
[----:B------:R-:W-:-:S12]  /*1f20*/  HMMA.16816.F32 R20, R8, R36, RZ ;  /* 0x000000240814723c */ /* 0x000fd800000018ff */
[C---:B------:R-:W-:Y:S06]  /*1f30*/  HMMA.16816.F32 R16, R4.reuse, R28, R16 ;  /* 0x0000001c0410723c */ /* 0x040fec0000001810 */
[C---:B------:R-:W-:Y:S06]  /*1f40*/  HMMA.16816.F32 R24, R4.reuse, R30, R24 ;  /* 0x0000001e0418723c */ /* 0x040fec0000001818 */
[----:B------:R-:W-:Y:S06]  /*1f50*/  HMMA.16816.F32 R32, R4, R44, R20 ;  /* 0x0000002c0420723c */ /* 0x000fec0000001814 */
[----:B------:R-:W-:Y:S06]  /*1f60*/  HMMA.16816.F32 R20, R8, R52, RZ ;  /* 0x000000340814723c */ /* 0x000fec00000018ff */
[----:B------:R-:W-:-:S04]  /*1f70*/  FMUL.FTZ R2, R16, UR4 ;  /* 0x0000000410027c20 */ /* 0x000fc80008410000 */
[----:B------:R1:W-:-:S14]  /*1f80*/  MUFU.TANH R105, R2 ;  /* 0x0000000200697308 */ /* 0x0003dc0000002400 */
[----:B--2---:R-:W-:Y:S01]  /*1f90*/  HMMA.16816.F32 R28, R4, R40, R20 ;  /* 0x00000028041c723c */ /* 0x004fe20000001814 */
[----:B-1----:R-:W-:-:S05]  /*1fa0*/  FMUL.FTZ R2, R17, UR4 ;  /* 0x0000000411027c20 */ /* 0x002fca0008410000 */
[----:B------:R-:W-:Y:S01]  /*1fb0*/  HMMA.16816.F32 R20, R8, R54, RZ ;  /* 0x000000360814723c */ /* 0x000fe200000018ff */
[----:B------:R1:W2:Y:S02]  /*1fc0*/  MUFU.TANH R104, R2 ;  /* 0x0000000200687308 */ /* 0x0002a40000002400 */
[----:B-1----:R-:W-:-:S06]  /*1fd0*/  FMUL.FTZ R2, R18, UR4 ;  /* 0x0000000412027c20 */ /* 0x002fcc0008410000 */
[----:B------:R1:W-:Y:S02]  /*1fe0*/  MUFU.TANH R126, R2 ;  /* 0x00000002007e7308 */ /* 0x0003e40000002400 */
[----:B-1----:R-:W-:Y:S02]  /*1ff0*/  FMUL.FTZ R2, R19, UR4 ;  /* 0x0000000413027c20 */ /* 0x002fe40008410000 */
[----:B------:R-:W-:Y:S01]  /*2000*/  HMMA.16816.F32 R16, R8, R38, RZ ;  /* 0x000000260810723c */ /* 0x000fe200000018ff */
[----:B------:R-:W1:Y:S03]  /*2010*/  LDSM.16.M88.4 R36, [R165+0xc00] ;  /* 0x000c0000a524783b */ /* 0x000e660000000200 */
[----:B------:R4:W5:Y:S02]  /*2020*/  MUFU.TANH R121, R2 ;  /* 0x0000000200797308 */ /* 0x0009640000002400 */
[----:B----4-:R-:W-:-:S06]  /*2030*/  FMUL.FTZ R2, R24, UR4 ;  /* 0x0000000418027c20 */ /* 0x010fcc0008410000 */
[----:B------:R4:W-:-:S12]  /*2040*/  MUFU.TANH R109, R2 ;  /* 0x00000002006d7308 */ /* 0x0009d80000002400 */
[----:B------:R-:W-:Y:S01]  /*2050*/  HMMA.16816.F32 R16, R4, R46, R16 ;  /* 0x0000002e0410723c */ /* 0x000fe20000001810 */
[----:B------:R-:W2:Y:S01]  /*2060*/  LDSM.16.M88.4 R44, [R13+0x2000] ;  /* 0x002000000d2c783b */ /* 0x000ea20000000200 */
[----:B----4-:R-:W-:-:S04]  /*2070*/  FMUL.FTZ R2, R25, UR4 ;  /* 0x0000000419027c20 */ /* 0x010fc80008410000 */
[----:B------:R4:W5:-:S15]  /*2080*/  MUFU.TANH R108, R2 ;  /* 0x00000002006c7308 */ /* 0x00095e0000002400 */
[----:B------:R-:W-:-:S03]  /*2090*/  NOP ;  /* 0x0000000000007918 */ /* 0x000fc60000000000 */
[----:B------:R-:W-:-:S04]  /*20a0*/  FMUL.FTZ R19, R19, UR4 ;  /* 0x0000000413137c20 */ /* 0x000fc80008410000 */
[----:B------:R-:W-:Y:S01]  /*20b0*/  MUFU.TANH R125, R19 ;  /* 0x00000013007d7308 */ /* 0x000fe20000002400 */
[----:B----4-:R-:W-:-:S07]  /*20c0*/  FMUL.FTZ R2, R26, UR4 ;  /* 0x000000041a027c20 */ /* 0x010fce0008410000 */
[----:B------:R4:W-:Y:S02]  /*20d0*/  MUFU.TANH R132, R2 ;  /* 0x0000000200847308 */ /* 0x0009e40000002400 */
[----:B----4-:R-:W-:Y:S02]  /*20e0*/  FMUL.FTZ R2, R27, UR4 ;  /* 0x000000041b027c20 */ /* 0x010fe40008410000 */
[----:B---3--:R-:W-:Y:S04]  /*20f0*/  HMMA.16816.F32 R24, R8, R48, RZ ;  /* 0x000000300818723c */ /* 0x008fe800000018ff */
[----:B------:R3:W4:Y:S02]  /*2100*/  MUFU.TANH R130, R2 ;  /* 0x0000000200827308 */ /* 0x0007240000002400 */
[----:B---3--:R-:W-:-:S06]  /*2110*/  FMUL.FTZ R2, R32, UR4 ;  /* 0x0000000420027c20 */ /* 0x008fcc0008410000 */
[----:B------:R3:W-:Y:S02]  /*2120*/  MUFU.TANH R107, R2 ;  /* 0x00000002006b7308 */ /* 0x0007e40000002400 */
[----:B---3--:R-:W-:-:S06]  /*2130*/  FMUL.FTZ R2, R33, UR4 ;  /* 0x0000000421027c20 */ /* 0x008fcc0008410000 */
[----:B------:R3:W4:Y:S02]  /*2140*/  MUFU.TANH R103, R2 ;  /* 0x0000000200677308 */ /* 0x0007240000002400 */
[----:B---3--:R-:W-:-:S06]  /*2150*/  FMUL.FTZ R2, R34, UR4 ;  /* 0x0000000422027c20 */ /* 0x008fcc0008410000 */
[----:B------:R3:W-:Y:S02]  /*2160*/  MUFU.TANH R129, R2 ;  /* 0x0000000200817308 */ /* 0x0007e40000002400 */
[----:B---3--:R-:W-:Y:S02]  /*2170*/  FMUL.FTZ R2, R35, UR4 ;  /* 0x0000000423027c20 */ /* 0x008fe40008410000 */
[----:B-1----:R-:W-:Y:S04]  /*2180*/  HMMA.16816.F32 R32, R4, R36, R24 ;  /* 0x000000240420723c */ /* 0x002fe80000001818 */
[----:B------:R1:W3:Y:S02]  /*2190*/  MUFU.TANH R120, R2 ;  /* 0x0000000200787308 */ /* 0x0002e40000002400 */
[----:B--2---:R-:W-:Y:S01]  /*21a0*/  HMMA.16816.F32 R24, R8, R44, RZ ;  /* 0x0000002c0818723c */ /* 0x004fe200000018ff */
[----:B-1----:R-:W-:-:S05]  /*21b0*/  FMUL.FTZ R2, R16, UR4 ;  /* 0x0000000410027c20 */ /* 0x002fca0008410000 */
[----:B------:R1:W2:-:S12]  /*21c0*/  MUFU.TANH R102, R2 ;  /* 0x0000000200667308 */ /* 0x0002980000002400 */
[----:B------:R-:W-:-:S04]  /*21d0*/  FMUL.FTZ R35, R35, UR4 ;  /* 0x0000000423237c20 */ /* 0x000fc80008410000 */
[----:B------:R-:W-:Y:S01]  /*21e0*/  MUFU.TANH R128, R35 ;  /* 0x0000002300807308 */ /* 0x000fe20000002400 */
[----:B-1----:R-:W-:-:S07]  /*21f0*/  FMUL.FTZ R2, R17, UR4 ;  /* 0x0000000411027c20 */ /* 0x002fce0008410000 */
[----:B------:R1:W-:Y:S02]  /*2200*/  MUFU.TANH R101, R2 ;  /* 0x0000000200657308 */ /* 0x0003e40000002400 */
[----:B-1----:R-:W-:Y:S02]  /*2210*/  FMUL.FTZ R2, R18, UR4 ;  /* 0x0000000412027c20 */ /* 0x002fe40008410000 */
[----:B------:R-:W-:Y:S01]  /*2220*/  HMMA.16816.F32 R16, R4, R42, R20 ;  /* 0x0000002a0410723c */ /* 0x000fe20000001814 */
[----:B------:R-:W1:Y:S03]  /*2230*/  LDSM.16.M88.4 R40, [R165+0x1000] ;  /* 0x00100000a528783b */ /* 0x000e660000000200 */
[----:B------:R5:W2:Y:S02]  /*2240*/  MUFU.TANH R119, R2 ;  /* 0x0000000200777308 */ /* 0x000aa40000002400 */
[----:B------:R-:W-:Y:S01]  /*2250*/  HMMA.16816.F32 R20, R8, R50, RZ ;  /* 0x000000320814723c */ /* 0x000fe200000018ff */
[----:B-----5:R-:W-:-:S05]  /*2260*/  FMUL.FTZ R2, R28, UR4 ;  /* 0x000000041c027c20 */ /* 0x020fca0008410000 */
[----:B------:R5:W2:Y:S02]  /*2270*/  MUFU.TANH R100, R2 ;  /* 0x0000000200647308 */ /* 0x000aa40000002400 */
[----:B-----5:R-:W-:Y:S01]  /*2280*/  FMUL.FTZ R2, R29, UR4 ;  /* 0x000000041d027c20 */ /* 0x020fe20008410000 */
[----:B-1----:R-:W-:Y:S05]  /*2290*/  HMMA.16816.F32 R24, R4, R40, R24 ;  /* 0x000000280418723c */ /* 0x002fea0000001818 */
        /* <DEDUP_REMOVED lines=16> */
[----:B------:R-:W3:Y:S01]  /*23a0*/  LDSM.16.M88.4 R44, [R165+0x1400] ;  /* 0x00140000a52c783b */ /* 0x000ee20000000200 */
[----:B----4-:R-:W-:-:S04]  /*23b0*/  FMUL.FTZ R2, R32, UR4 ;  /* 0x0000000420027c20 */ /* 0x010fc80008410000 */
[----:B------:R4:W5:-:S12]  /*23c0*/  MUFU.TANH R94, R2 ;  /* 0x00000002005e7308 */ /* 0x0009580000002400 */
[----:B------:R-:W-:-:S04]  /*23d0*/  FMUL.FTZ R16, R16, UR4 ;  /* 0x0000000410107c20 */ /* 0x000fc80008410000 */
[----:B------:R-:W-:Y:S01]  /*23e0*/  MUFU.TANH R92, R16 ;  /* 0x00000010005c7308 */ /* 0x000fe20000002400 */
[----:B----4-:R-:W-:Y:S01]  /*23f0*/  FMUL.FTZ R2, R33, UR4 ;  /* 0x0000000421027c20 */ /* 0x010fe20008410000 */
[----:B-1----:R-:W-:Y:S06]  /*2400*/  HMMA.16816.F32 R28, R8, R36, RZ ;  /* 0x00000024081c723c */ /* 0x002fec00000018ff */
[----:B------:R1:W-:Y:S02]  /*2410*/  MUFU.TANH R93, R2 ;  /* 0x00000002005d7308 */ /* 0x0003e40000002400 */
[----:B-1----:R-:W-:-:S02]  /*2420*/  FMUL.FTZ R2, R34, UR4 ;  /* 0x0000000422027c20 */ /* 0x002fc40008410000 */
[----:B------:R-:W-:Y:S04]  /*2430*/  LDSM.16.M88.4 R32, [R165+0x1800] ;  /* 0x00180000a520783b */ /* 0x000fe80000000200 */
[----:B------:R1:W4:Y:S10]  /*2440*/  MUFU.TANH R124, R2 ;  /* 0x00000002007c7308 */ /* 0x0003340000002400 */
[----:B---3--:R-:W-:Y:S01]  /*2450*/  HMMA.16816.F32 R28, R4, R44, R28 ;  /* 0x0000002c041c723c */ /* 0x008fe2000000181c */
[----:B-1----:R-:W-:-:S04]  /*2460*/  FMUL.FTZ R2, R17, UR4 ;  /* 0x0000000411027c20 */ /* 0x002fc80008410000 */
[----:B------:R1:W-:-:S15]  /*2470*/  MUFU.TANH R91, R2 ;  /* 0x00000002005b7308 */ /* 0x0003de0000002400 */
[----:B------:R-:W-:-:S04]  /*2480*/  NOP ;  /* 0x0000000000007918 */ /* 0x000fc80000000000 */
[----:B------:R-:W-:Y:S01]  /*2490*/  FMUL.FTZ R28, R28, UR4 ;  /* 0x000000041c1c7c20 */ /* 0x000fe20008410000 */
[----:B------:R-:W-:Y:S01]  /*24a0*/  FMUL.FTZ R29, R29, UR4 ;  /* 0x000000041d1d7c20 */ /* 0x000fe20008410000 */
[----:B------:R-:W-:Y:S01]  /*24b0*/  FMUL.FTZ R30, R30, UR4 ;  /* 0x000000041e1e7c20 */ /* 0x000fe20008410000 */
[----:B------:R-:W-:Y:S01]  /*24c0*/  FMUL.FTZ R31, R31, UR4 ;  /* 0x000000041f1f7c20 */ /* 0x000fe20008410000 */
[----:B------:R-:W-:Y:S08]  /*24d0*/  MUFU.TANH R85, R28 ;  /* 0x0000001c00557308 */ /* 0x000ff00000002400 */
[----:B------:R-:W-:Y:S01]  /*24e0*/  MUFU.TANH R84, R29 ;  /* 0x0000001d00547308 */ /* 0x000fe20000002400 */
[----:B-1----:R-:W-:-:S07]  /*24f0*/  FMUL.FTZ R2, R18, UR4 ;  /* 0x0000000412027c20 */ /* 0x002fce0008410000 */
[----:B------:R1:W3:Y:S08]  /*2500*/  MUFU.TANH R123, R2 ;  /* 0x00000002007b7308 */ /* 0x0002f00000002400 */
[----:B------:R-:W-:Y:S08]  /*2510*/  MUFU.TANH R138, R30 ;  /* 0x0000001e008a7308 */ /* 0x000ff00000002400 */
[----:B------:R-:W-:Y:S01]  /*2520*/  MUFU.TANH R139, R31 ;  /* 0x0000001f008b7308 */ /* 0x000fe20000002400 */
[----:B-1----:R-:W-:-:S02]  /*2530*/  FMUL.FTZ R2, R19, UR4 ;  /* 0x0000000413027c20 */ /* 0x002fc40008410000 */
[----:B------:R-:W-:Y:S01]  /*2540*/  HMMA.16816.F32 R16, R4, R42, R20 ;  /* 0x0000002a0410723c */ /* 0x000fe20000001814 */
[----:B------:R-:W1:Y:S04]  /*2550*/  LDSM.16.M88.4 R40, [R13+0x2800] ;  /* 0x002800000d28783b */ /* 0x000e680000000200 */
[----:B------:R2:W3:Y:S01]  /*2560*/  MUFU.TANH R127, R2 ;  /* 0x00000002007f7308 */ /* 0x0004e20000002400 */
[----:B------:R-:W-:Y:S01]  /*2570*/  HMMA.16816.F32 R20, R8, R38, RZ ;  /* 0x000000260814723c */ /* 0x000fe200000018ff */
[----:B------:R-:W5:Y:S01]  /*2580*/  LDSM.16.M88.4 R36, [R13+0x2c00] ;  /* 0x002c00000d24783b */ /* 0x000f620000000200 */
[----:B--2---:R-:W-:-:S05]  /*2590*/  FMUL.FTZ R2, R24, UR4 ;  /* 0x0000000418027c20 */ /* 0x004fca0008410000 */
[----:B------:R2:W3:-:S15]  /*25a0*/  MUFU.TANH R89, R2 ;  /* 0x0000000200597308 */ /* 0x0004de0000002400 */
[----:B------:R-:W-:-:S02]  /*25b0*/  NOP ;  /* 0x0000000000007918 */ /* 0x000fc40000000000 */
[----:B------:R-:W-:Y:S01]  /*25c0*/  HMMA.16816.F32 R20, R4, R46, R20 ;  /* 0x0000002e0414723c */ /* 0x000fe20000001814 */
[----:B------:R-:W-:Y:S01]  /*25d0*/  LDSM.16.M88.4 R44, [R165+0x1c00] ;  /* 0x001c0000a52c783b */ /* 0x000fe20000000200 */
[----:B--2---:R-:W-:-:S04]  /*25e0*/  FMUL.FTZ R2, R25, UR4 ;  /* 0x0000000419027c20 */ /* 0x004fc80008410000 */
[----:B------:R2:W-:-:S15]  /*25f0*/  MUFU.TANH R90, R2 ;  /* 0x00000002005a7308 */ /* 0x0005de0000002400 */
[----:B------:R-:W-:-:S03]  /*2600*/  NOP ;  /* 0x0000000000007918 */ /* 0x000fc60000000000 */
[----:B------:R-:W-:-:S04]  /*2610*/  FMUL.FTZ R20, R20, UR4 ;  /* 0x0000000414147c20 */ /* 0x000fc80008410000 */
[----:B------:R-:W-:Y:S01]  /*2620*/  MUFU.TANH R86, R20 ;  /* 0x0000001400567308 */ /* 0x000fe20000002400 */
[----:B--2---:R-:W-:-:S07]  /*2630*/  FMUL.FTZ R2, R26, UR4 ;  /* 0x000000041a027c20 */ /* 0x004fce0008410000 */
[----:B------:R2:W3:Y:S02]  /*2640*/  MUFU.TANH R133, R2 ;  /* 0x0000000200857308 */ /* 0x0004e40000002400 */
[----:B--2---:R-:W-:Y:S02]  /*2650*/  FMUL.FTZ R2, R27, UR4 ;  /* 0x000000041b027c20 */ /* 0x004fe40008410000 */
[----:B-1----:R-:W-:Y:S04]  /*2660*/  HMMA.16816.F32 R24, R8, R42, RZ ;  /* 0x0000002a0818723c */ /* 0x002fe800000018ff */
[----:B------:R1:W2:Y:S02]  /*2670*/  MUFU.TANH R136, R2 ;  /* 0x0000000200887308 */ /* 0x0002a40000002400 */
[----:B-1----:R-:W-:-:S06]  /*2680*/  FMUL.FTZ R2, R16, UR4 ;  /* 0x0000000410027c20 */ /* 0x002fcc0008410000 */
[----:B------:R1:W-:Y:S02]  /*2690*/  MUFU.TANH R87, R2 ;  /* 0x0000000200577308 */ /* 0x0003e40000002400 */
[----:B-1----:R-:W-:-:S06]  /*26a0*/  FMUL.FTZ R2, R17, UR4 ;  /* 0x0000000411027c20 */ /* 0x002fcc0008410000 */
[----:B------:R1:W2:Y:S02]  /*26b0*/  MUFU.TANH R83, R2 ;  /* 0x0000000200537308 */ /* 0x0002a40000002400 */
[----:B-1----:R-:W-:-:S06]  /*26c0*/  FMUL.FTZ R2, R18, UR4 ;  /* 0x0000000412027c20 */ /* 0x002fcc0008410000 */
[----:B------:R1:W-:Y:S02]  /*26d0*/  MUFU.TANH R131, R2 ;  /* 0x0000000200837308 */ /* 0x0003e40000002400 */
[----:B-1----:R-:W-:Y:S02]  /*26e0*/  FMUL.FTZ R2, R19, UR4 ;  /* 0x0000000413027c20 */ /* 0x002fe40008410000 */
[----:B------:R-:W-:Y:S01]  /*26f0*/  HMMA.16816.F32 R16, R8, R40, RZ ;  /* 0x000000280810723c */ /* 0x000fe200000018ff */
[----:B------:R-:W1:Y:S03]  /*2700*/  LDSM.16.M88.4 R40, [R13+0x3000] ;  /* 0x003000000d28783b */ /* 0x000e660000000200 */
[----:B------:R4:W2:Y:S02]  /*2710*/  MUFU.TANH R137, R2 ;  /* 0x0000000200897308 */ /* 0x0008a40000002400 */
[----:B----4-:R-:W-:-:S06]  /*2720*/  FMUL.FTZ R2, R21, UR4 ;  /* 0x0000000415027c20 */ /* 0x010fcc0008410000 */
[----:B------:R4:W-:-:S12]  /*2730*/  MUFU.TANH R81, R2 ;  /* 0x0000000200517308 */ /* 0x0009d80000002400 */
[C---:B------:R-:W-:Y:S06]  /*2740*/  HMMA.16816.F32 R16, R4.reuse, R32, R16 ;  /* 0x000000200410723c */ /* 0x040fec0000001810 */
[----:B------:R-:W-:Y:S06]  /*2750*/  HMMA.16816.F32 R32, R4, R34, R24 ;  /* 0x000000220420723c */ /* 0x000fec0000001818 */
[----:B-----5:R-:W-:Y:S01]  /*2760*/  HMMA.16816.F32 R24, R8, R38, RZ ;  /* 0x000000260818723c */ /* 0x020fe200000018ff */
[----:B----4-:R-:W-:-:S05]  /*2770*/  FMUL.FTZ R2, R22, UR4 ;  /* 0x0000000416027c20 */ /* 0x010fca0008410000 */
[----:B-1----:R-:W-:Y:S01]  /*2780*/  HMMA.16816.F32 R28, R8, R40, RZ ;  /* 0x00000028081c723c */ /* 0x002fe200000018ff */
[----:B------:R1:W4:Y:S11]  /*2790*/  MUFU.TANH R140, R2 ;  /* 0x00000002008c7308 */ /* 0x0003360000002400 */
[----:B------:R-:W-:-:S04]  /*27a0*/  FMUL.FTZ R35, R35, UR4 ;  /* 0x0000000423237c20 */ /* 0x000fc80008410000 */
[----:B------:R-:W-:Y:S02]  /*27b0*/  MUFU.TANH R146, R35 ;  /* 0x0000002300927308 */ /* 0x000fe40000002400 */
[----:B------:R-:W-:Y:S01]  /*27c0*/  HMMA.16816.F32 R24, R4, R46, R24 ;  /* 0x0000002e0418723c */ /* 0x000fe20000001818 */
[----:B-1----:R-:W-:-:S05]  /*27d0*/  FMUL.FTZ R2, R23, UR4 ;  /* 0x0000000417027c20 */ /* 0x002fca0008410000 */
[----:B------:R-:W-:Y:S01]  /*27e0*/  HMMA.16816.F32 R20, R8, R36, RZ ;  /* 0x000000240814723c */ /* 0x000fe200000018ff */
[----:B------:R1:W-:Y:S01]  /*27f0*/  MUFU.TANH R141, R2 ;  /* 0x00000002008d7308 */ /* 0x0003e20000002400 */
[----:B------:R-:W5:Y:S01]  /*2800*/  LDSM.16.M88.4 R36, [R165+0x2000] ;  /* 0x00200000a524783b */ /* 0x000f620000000200 */
[----:B-1----:R-:W-:-:S06]  /*2810*/  FMUL.FTZ R2, R16, UR4 ;  /* 0x0000000410027c20 */ /* 0x002fcc0008410000 */
[----:B------:R1:W4:Y:S02]  /*2820*/  MUFU.TANH R80, R2 ;  /* 0x0000000200507308 */ /* 0x0003240000002400 */
[----:B-1----:R-:W-:-:S06]  /*2830*/  FMUL.FTZ R2, R17, UR4 ;  /* 0x0000000411027c20 */ /* 0x002fcc0008410000 */
[----:B------:R1:W-:Y:S02]  /*2840*/  MUFU.TANH R78, R2 ;  /* 0x00000002004e7308 */ /* 0x0003e40000002400 */
[----:B-1----:R-:W-:-:S06]  /*2850*/  FMUL.FTZ R2, R18, UR4 ;  /* 0x0000000412027c20 */ /* 0x002fcc0008410000 */
[----:B------:R1:W4:Y:S02]  /*2860*/  MUFU.TANH R142, R2 ;  /* 0x00000002008e7308 */ /* 0x0003240000002400 */
[----:B-1----:R-:W-:Y:S02]  /*2870*/  FMUL.FTZ R2, R19, UR4 ;  /* 0x0000000413027c20 */ /* 0x002fe40008410000 */
[----:B------:R-:W-:Y:S04]  /*2880*/  HMMA.16816.F32 R16, R4, R44, R20 ;  /* 0x0000002c0410723c */ /* 0x000fe80000001814 */
[----:B------:R1:W4:Y:S02]  /*2890*/  MUFU.TANH R143, R2 ;  /* 0x00000002008f7308 */ /* 0x0003240000002400 */
[----:B------:R-:W-:Y:S01]  /*28a0*/  HMMA.16816.F32 R20, R8, R42, RZ ;  /* 0x0000002a0814723c */ /* 0x000fe200000018ff */
[----:B------:R-:W-:Y:S01]  /*28b0*/  LDSM.16.M88.4 R40, [R165+0x2c00] ;  /* 0x002c0000a528783b */ /* 0x000fe20000000200 */
[----:B-1----:R-:W-:-:S04]  /*28c0*/  FMUL.FTZ R2, R32, UR4 ;  /* 0x0000000420027c20 */ /* 0x002fc80008410000 */
[----:B------:R1:W-:-:S12]  /*28d0*/  MUFU.TANH R79, R2 ;  /* 0x00000002004f7308 */ /* 0x0003d80000002400 */
[----:B------:R-:W-:Y:S01]  /*28e0*/  FMUL.FTZ R16, R16, UR4 ;  /* 0x0000000410107c20 */ /* 0x000fe20008410000 */
[----:B------:R-:W-:-:S03]  /*28f0*/  FMUL.FTZ R17, R17, UR4 ;  /* 0x0000000411117c20 */ /* 0x000fc60008410000 */
[----:B------:R-:W-:Y:S08]  /*2900*/  MUFU.TANH R73, R16 ;  /* 0x0000001000497308 */ /* 0x000ff00000002400 */
[----:B------:R-:W-:Y:S01]  /*2910*/  MUFU.TANH R75, R17 ;  /* 0x00000011004b7308 */ /* 0x000fe20000002400 */
[----:B-1----:R-:W-:-:S07]  /*2920*/  FMUL.FTZ R2, R33, UR4 ;  /* 0x0000000421027c20 */ /* 0x002fce0008410000 */
[----:B------:R1:W4:Y:S02]  /*2930*/  MUFU.TANH R77, R2 ;  /* 0x00000002004d7308 */ /* 0x0003240000002400 */
[----:B-1----:R-:W-:Y:S02]  /*2940*/  FMUL.FTZ R2, R34, UR4 ;  /* 0x0000000422027c20 */ /* 0x002fe40008410000 */
[----:B------:R-:W1:Y:S04]  /*2950*/  LDSM.16.M88.4 R32, [R13+0x3400] ;  /* 0x003400000d20783b */ /* 0x000e680000000200 */
[----:B------:R3:W4:Y:S02]  /*2960*/  MUFU.TANH R144, R2 ;  /* 0x0000000200907308 */ /* 0x0007240000002400 */
[----:B---3--:R-:W-:-:S06]  /*2970*/  FMUL.FTZ R2, R18, UR4 ;  /* 0x0000000412027c20 */ /* 0x008fcc0008410000 */
[----:B------:R3:W-:Y:S02]  /*2980*/  MUFU.TANH R145, R2 ;  /* 0x0000000200917308 */ /* 0x0007e40000002400 */
[----:B---3--:R-:W-:Y:S02]  /*2990*/  FMUL.FTZ R2, R19, UR4 ;  /* 0x0000000413027c20 */ /* 0x008fe40008410000 */
[----:B-----5:R-:W-:Y:S01]  /*29a0*/  HMMA.16816.F32 R16, R4, R36, R28 ;  /* 0x000000240410723c */ /* 0x020fe2000000181c */
[----:B------:R-:W3:Y:S03]  /*29b0*/  LDSM.16.M88.4 R28, [R165+0x2400] ;  /* 0x00240000a51c783b */ /* 0x000ee60000000200 */
[----:B------:R5:W4:Y:S02]  /*29c0*/  MUFU.TANH R147, R2 ;  /* 0x0000000200937308 */ /* 0x000b240000002400 */
[----:B-----5:R-:W-:-:S06]  /*29d0*/  FMUL.FTZ R2, R24, UR4 ;  /* 0x0000000418027c20 */ /* 0x020fcc0008410000 */
[----:B------:R5:W-:-:S12]  /*29e0*/  MUFU.TANH R74, R2 ;  /* 0x00000002004a7308 */ /* 0x000bd80000002400 */
[----:B------:R-:W-:-:S04]  /*29f0*/  FMUL.FTZ R3, R18, UR4 ;  /* 0x0000000412037c20 */ /* 0x000fc80008410000 */
[----:B------:R2:W-:Y:S01]  /*2a00*/  MUFU.TANH R148, R3 ;  /* 0x0000000300947308 */ /* 0x0005e20000002400 */
[----:B-----5:R-:W-:-:S07]  /*2a10*/  FMUL.FTZ R2, R25, UR4 ;  /* 0x0000000419027c20 */ /* 0x020fce0008410000 */
[----:B------:R5:W-:Y:S01]  /*2a20*/  MUFU.TANH R76, R2 ;  /* 0x00000002004c7308 */ /* 0x000be20000002400 */
[----:B--2---:R-:W-:-:S07]  /*2a30*/  FMUL.FTZ R3, R19, UR4 ;  /* 0x0000000413037c20 */ /* 0x004fce0008410000 */
[----:B------:R2:W-:Y:S01]  /*2a40*/  MUFU.TANH R150, R3 ;  /* 0x0000000300967308 */ /* 0x0005e20000002400 */
[----:B-----5:R-:W-:-:S07]  /*2a50*/  FMUL.FTZ R2, R26, UR4 ;  /* 0x000000041a027c20 */ /* 0x020fce0008410000 */
[----:B------:R5:W-:Y:S01]  /*2a60*/  MUFU.TANH R50, R2 ;  /* 0x0000000200327308 */ /* 0x000be20000002400 */
[----:B--2---:R-:W-:Y:S02]  /*2a70*/  IMAD R3, R59, 0x10, R62 ;  /* 0x000000103b037824 */ /* 0x004fe400078e023e */
[----:B-----5:R-:W-:Y:S02]  /*2a80*/  FMUL.FTZ R2, R27, UR4 ;  /* 0x000000041b027c20 */ /* 0x020fe40008410000 */
[----:B------:R-:W-:Y:S01]  /*2a90*/  HMMA.16816.F32 R24, R4, R38, R20 ;  /* 0x000000260418723c */ /* 0x000fe20000001814 */
[----:B------:R-:W2:Y:S02]  /*2aa0*/  LDSM.16.M88.4 R36, [R13+0x3800] ;  /* 0x003800000d24783b */ /* 0x000ea40000000200 */
[----:B------:R5:W4:Y:S03]  /*2ab0*/  MUFU.TANH R51, R2 ;  /* 0x0000000200337308 */ /* 0x000b260000002400 */
[----:B-1----:R-:W-:Y:S01]  /*2ac0*/  HMMA.16816.F32 R20, R8, R32, RZ ;  /* 0x000000200814723c */ /* 0x002fe200000018ff */
[----:B-----5:R-:W-:-:S04]  /*2ad0*/  FMUL.FTZ R2, R16, UR4 ;  /* 0x0000000410027c20 */ /* 0x020fc80008410000 */
[----:B------:R1:W-:-:S13]  /*2ae0*/  MUFU.TANH R72, R2 ;  /* 0x0000000200487308 */ /* 0x0003da0000002400 */
[----:B------:R-:W-:Y:S01]  /*2af0*/  FMUL.FTZ R27, R27, UR4 ;  /* 0x000000041b1b7c20 */ /* 0x000fe20008410000 */
[----:B------:R-:W-:-:S05]  /*2b00*/  FMUL.FTZ R15, R26, UR4 ;  /* 0x000000041a0f7c20 */ /* 0x000fca0008410000 */
[----:B---3--:R-:W-:Y:S01]  /*2b10*/  HMMA.16816.F32 R20, R4, R28, R20 ;  /* 0x0000001c0414723c */ /* 0x008fe20000001814 */
[----:B------:R-:W-:Y:S08]  /*2b20*/  MUFU.TANH R49, R27 ;  /* 0x0000001b00317308 */ /* 0x000ff00000002400 */
[----:B------:R-:W3:Y:S01]  /*2b30*/  MUFU.TANH R48, R15 ;  /* 0x0000000f00307308 */ /* 0x000ee20000002400 */
[----:B-1----:R-:W-:-:S02]  /*2b40*/  FMUL.FTZ R2, R17, UR4 ;  /* 0x0000000411027c20 */ /* 0x002fc40008410000 */
[----:B------:R-:W-:Y:S01]  /*2b50*/  HMMA.16816.F32 R16, R8, R34, RZ ;  /* 0x000000220810723c */ /* 0x000fe200000018ff */
[----:B------:R-:W1:Y:S04]  /*2b60*/  LDSM.16.M88.4 R32, [R165+0x2800] ;  /* 0x00280000a520783b */ /* 0x000e680000000200 */
[----:B------:R5:W3:Y:S07]  /*2b70*/  MUFU.TANH R70, R2 ;  /* 0x0000000200467308 */ /* 0x000aee0000002400 */
[----:B------:R-:W-:Y:S01]  /*2b80*/  FMUL.FTZ R21, R21, UR4 ;  /* 0x0000000415157c20 */ /* 0x000fe20008410000 */
[----:B------:R-:W-:Y:S01]  /*2b90*/  FMUL.FTZ R22, R22, UR4 ;  /* 0x0000000416167c20 */ /* 0x000fe20008410000 */
[----:B------:R-:W-:-:S02]  /*2ba0*/  FMUL.FTZ R23, R23, UR4 ;  /* 0x0000000417177c20 */ /* 0x000fc40008410000 */
[----:B------:R-:W-:Y:S01]  /*2bb0*/  MUFU.TANH R68, R21 ;  /* 0x0000001500447308 */ /* 0x000fe20000002400 */
[----:B-----5:R-:W-:-:S07]  /*2bc0*/  LOP3.LUT R2, R61, 0xffffffe0, RZ, 0xc0, !PT ;  /* 0xffffffe03d027812 */ /* 0x020fce00078ec0ff */
[----:B------:R-:W-:Y:S01]  /*2bd0*/  MUFU.TANH R46, R22 ;  /* 0x00000016002e7308 */ /* 0x000fe20000002400 */
[C---:B------:R-:W-:Y:S02]  /*2be0*/  IMAD.IADD R2, R60.reuse, 0x1, -R2 ;  /* 0x000000013c027824 */ /* 0x040fe400078e0a02 */
[----:B------:R-:W-:-:S03]  /*2bf0*/  IMAD.SHL.U32 R60, R60, 0x2, RZ ;  /* 0x000000023c3c7824 */ /* 0x000fc600078e00ff */
[----:B------:R-:W-:Y:S02]  /*2c00*/  SHF.R.S32.HI R12, RZ, 0x1f, R2 ;  /* 0x0000001fff0c7819 */ /* 0x000fe40000011402 */
[----:B------:R-:W-:Y:S02]  /*2c10*/  MUFU.TANH R47, R23 ;  /* 0x00000017002f7308 */ /* 0x000fe40000002400 */
[----:B------:R-:W-:Y:S01]  /*2c20*/  LEA.HI R2, R12, R2, RZ, 0x2 ;  /* 0x000000020c027211 */ /* 0x000fe200078f10ff */
[----:B------:R-:W-:-:S03]  /*2c30*/  FMUL.FTZ R12, R24, UR4 ;  /* 0x00000004180c7c20 */ /* 0x000fc60008410000 */
[----:B------:R-:W-:Y:S02]  /*2c40*/  SHF.R.S32.HI R2, RZ, 0x2, R2 ;  /* 0x00000002ff027819 */ /* 0x000fe40000011402 */
[----:B------:R5:W-:Y:S02]  /*2c50*/  MUFU.TANH R69, R12 ;  /* 0x0000000c00457308 */ /* 0x000be40000002400 */
[----:B------:R-:W-:-:S04]  /*2c60*/  IADD3 R2, R3, 0x1, R2 ;  /* 0x0000000103027810 */ /* 0x000fc80007ffe002 */
[----:B------:R-:W-:Y:S02]  /*2c70*/  IADD3 R3, R56, -UR15, R2 ;  /* 0x8000000f38037c10 */ /* 0x000fe4000fffe002 */
[----:B------:R-:W-:-:S03]  /*2c80*/  LOP3.LUT R2, R96, 0x6, R60, 0xf8, !PT ;  /* 0x0000000660027812 */ /* 0x000fc600078ef83c */
[----:B------:R-:W-:Y:S02]  /*2c90*/  VIADD R3, R3, UR14 ;  /* 0x0000000e03037c36 */ /* 0x000fe40008000000 */
[C---:B------:R-:W-:Y:S02]  /*2ca0*/  VIADD R15, R2.reuse, 0xffffff01 ;  /* 0xffffff01020f7836 */ /* 0x040fe40000000000 */
[----:B------:R-:W-:Y:S02]  /*2cb0*/  VIADD R14, R2, 0xffffff00 ;  /* 0xffffff00020e7836 */ /* 0x000fe40000000000 */
[----:B-----5:R-:W-:Y:S02]  /*2cc0*/  FMUL.FTZ R12, R25, UR4 ;  /* 0x00000004190c7c20 */ /* 0x020fe40008410000 */
[----:B------:R-:W-:Y:S01]  /*2cd0*/  HMMA.16816.F32 R24, R4, R30, R16 ;  /* 0x0000001e0418723c */ /* 0x000fe20000001810 */
[----:B------:R-:W5:Y:S01]  /*2ce0*/  LDSM.16.M88.4 R28, [R13+0x3c00] ;  /* 0x003c00000d1c783b */ /* 0x000f620000000200 */
[----:B------:R4:W3:Y:S04]  /*2cf0*/  MUFU.TANH R71, R12 ;  /* 0x0000000c00477308 */ /* 0x0008e80000002400 */
[----:B--2---:R-:W-:Y:S01]  /*2d00*/  HMMA.16816.F32 R16, R8, R36, RZ ;  /* 0x000000240810723c */ /* 0x004fe200000018ff */
[----:B----4-:R-:W-:-:S02]  /*2d10*/  VIMNMX R12, R3, R56, PT ;  /* 0x00000038030c7248 */ /* 0x010fc40003fe0100 */
[----:B------:R-:W-:Y:S02]  /*2d20*/  VIADDMNMX R3, R3, 0x8, R56, PT ;  /* 0x0000000803037846 */ /* 0x000fe40003800138 */
[----:B------:R-:W-:-:S13]  /*2d30*/  ISETP.GE.AND P0, PT, R15, R12, PT ;  /* 0x0000000c0f00720c */ /* 0x000fda0003f06270 */
[----:B------:R-:W-:Y:S01]  /*2d40*/  FMUL.FTZ R24, R24, UR4 ;  /* 0x0000000418187c20 */ /* 0x000fe20008410000 */
[-C--:B------:R-:W-:Y:S01]  /*2d50*/  ISETP.GE.AND P3, PT, R15, R3.reuse, PT ;  /* 0x000000030f00720c */ /* 0x080fe20003f66270 */
[----:B------:R-:W-:Y:S01]  /*2d60*/  FMUL.FTZ R15, R20, UR4 ;  /* 0x00000004140f7c20 */ /* 0x000fe20008410000 */
[CC--:B------:R-:W-:Y:S01]  /*2d70*/  ISETP.GE.AND P2, PT, R14.reuse, R12.reuse, PT ;  /* 0x0000000c0e00720c */ /* 0x0c0fe20003f46270 */
[----:B------:R-:W-:Y:S01]  /*2d80*/  FMUL.FTZ R25, R25, UR4 ;  /* 0x0000000419197c20 */ /* 0x000fe20008410000 */
[-C--:B------:R-:W-:Y:S01]  /*2d90*/  ISETP.GE.AND P1, PT, R14, R3.reuse, PT ;  /* 0x000000030e00720c */ /* 0x080fe20003f26270 */
[----:B-1----:R-:W-:Y:S01]  /*2da0*/  HMMA.16816.F32 R20, R4, R32, R16 ;  /* 0x000000200414723c */ /* 0x002fe20000001810 */
[----:B------:R-:W-:Y:S01]  /*2db0*/  VIADD R14, R2, 0xffffff08 ;  /* 0xffffff08020e7836 */ /* 0x000fe20000000000 */
[----:B------:R1:W-:Y:S01]  /*2dc0*/  MUFU.TANH R67, R15 ;  /* 0x0000000f00437308 */ /* 0x0003e20000002400 */
[----:B------:R-:W-:Y:S01]  /*2dd0*/  FSEL R104, R104, -INF , !P0 ;  /* 0xff80000068687808 */ /* 0x000fe20004000000 */
[----:B------:R-:W-:Y:S01]  /*2de0*/  FMUL.FTZ R26, R26, UR4 ;  /* 0x000000041a1a7c20 */ /* 0x000fe20008410000 */
[----:B------:R-:W-:Y:S01]  /*2df0*/  FSEL R121, R121, -INF , !P3 ;  /* 0xff80000079797808 */ /* 0x000fe20005800000 */
[----:B------:R-:W-:Y:S01]  /*2e00*/  HMMA.16816.F32 R16, R8, R38, RZ ;  /* 0x000000260810723c */ /* 0x000fe200000018ff */
[C---:B------:R-:W-:Y:S01]  /*2e10*/  ISETP.GE.AND P5, PT, R14.reuse, R12, PT ;  /* 0x0000000c0e00720c */ /* 0x040fe20003fa6270 */
[----:B------:R-:W-:Y:S01]  /*2e20*/  LDSM.16.M88.4 R36, [R165+0x3000] ;  /* 0x00300000a524783b */ /* 0x000fe20000000200 */
[----:B------:R-:W-:Y:S01]  /*2e30*/  ISETP.GE.AND P4, PT, R14, R3, PT ;  /* 0x000000030e00720c */ /* 0x000fe20003f86270 */
[----:B------:R-:W-:Y:S01]  /*2e40*/  VIADD R14, R2, 0xffffff09 ;  /* 0xffffff09020e7836 */ /* 0x000fe20000000000 */
[----:B------:R-:W-:Y:S01]  /*2e50*/  FSEL R105, R105, -INF , !P2 ;  /* 0xff80000069697808 */ /* 0x000fe20005000000 */
[----:B------:R-:W2:Y:S01]  /*2e60*/  MUFU.TANH R64, R24 ;  /* 0x0000001800407308 */ /* 0x000ea20000002400 */
[----:B------:R-:W-:-:S02]  /*2e70*/  FSEL R126, R126, -INF , !P1 ;  /* 0xff8000007e7e7808 */ /* 0x000fc40004800000 */
[CC--:B------:R-:W-:Y:S02]  /*2e80*/  ISETP.GE.AND P2, PT, R14.reuse, R12.reuse, PT ;  /* 0x0000000c0e00720c */ /* 0x0c0fe40003f46270 */
[-C--:B------:R-:W-:Y:S01]  /*2e90*/  ISETP.GE.AND P1, PT, R14, R3.reuse, PT ;  /* 0x000000030e00720c */ /* 0x080fe20003f26270 */
[----:B------:R-:W-:Y:S01]  /*2ea0*/  VIADD R14, R2, 0xffffff11 ;  /* 0xffffff11020e7836 */ /* 0x000fe20000000000 */
[----:B------:R-:W-:Y:S01]  /*2eb0*/  FSEL R108, R108, -INF , !P2 ;  /* 0xff8000006c6c7808 */ /* 0x000fe20005000000 */
[----:B-1----:R-:W-:Y:S01]  /*2ec0*/  VIADD R15, R2, 0xffffff10 ;  /* 0xffffff10020f7836 */ /* 0x002fe20000000000 */
[----:B------:R-:W-:Y:S01]  /*2ed0*/  FSEL R130, R130, -INF , !P1 ;  /* 0xff80000082827808 */ /* 0x000fe20004800000 */
[----:B------:R-:W-:Y:S01]  /*2ee0*/  MUFU.TANH R65, R25 ;  /* 0x0000001900417308 */ /* 0x000fe20000002400 */
[----:B------:R-:W-:Y:S01]  /*2ef0*/  FSEL R109, R109, -INF , !P5 ;  /* 0xff8000006d6d7808 */ /* 0x000fe20006800000 */
[----:B------:R-:W-:Y:S01]  /*2f00*/  FMUL.FTZ R20, R20, UR4 ;  /* 0x0000000414147c20 */ /* 0x000fe20008410000 */
[-C--:B------:R-:W-:Y:S01]  /*2f10*/  ISETP.GE.AND P0, PT, R15, R12.reuse, PT ;  /* 0x0000000c0f00720c */ /* 0x080fe20003f06270 */
[----:B------:R-:W-:Y:S01]  /*2f20*/  FMUL.FTZ R21, R21, UR4 ;  /* 0x0000000415157c20 */ /* 0x000fe20008410000 */
[-C--:B------:R-:W-:Y:S01]  /*2f30*/  ISETP.GE.AND P3, PT, R15, R3.reuse, PT ;  /* 0x000000030f00720c */ /* 0x080fe20003f66270 */
[----:B------:R-:W-:Y:S01]  /*2f40*/  VIADD R15, R2, 0xffffff18 ;  /* 0xffffff18020f7836 */ /* 0x000fe20000000000 */
[----:B------:R-:W-:Y:S01]  /*2f50*/  FSEL R132, R132, -INF , !P4 ;  /* 0xff80000084847808 */ /* 0x000fe20006000000 */
[----:B------:R1:W4:Y:S01]  /*2f60*/  MUFU.TANH R45, R26 ;  /* 0x0000001a002d7308 */ /* 0x0003220000002400 */
[-C--:B------:R-:W-:Y:S01]  /*2f70*/  ISETP.GE.AND P5, PT, R14, R12.reuse, PT ;  /* 0x0000000c0e00720c */ /* 0x080fe20003fa6270 */
[----:B------:R-:W-:Y:S01]  /*2f80*/  FMUL.FTZ R22, R22, UR4 ;  /* 0x0000000416167c20 */ /* 0x000fe20008410000 */
[----:B------:R-:W-:Y:S01]  /*2f90*/  ISETP.GE.AND P2, PT, R15, R12, PT ;  /* 0x0000000c0f00720c */ /* 0x000fe20003f46270 */
[----:B------:R-:W-:Y:S01]  /*2fa0*/  FMUL.FTZ R23, R23, UR4 ;  /* 0x0000000417177c20 */ /* 0x000fe20008410000 */
[-C--:B------:R-:W-:Y:S01]  /*2fb0*/  ISETP.GE.AND P1, PT, R15, R3.reuse, PT ;  /* 0x000000030f00720c */ /* 0x080fe20003f26270 */
[----:B------:R-:W-:Y:S01]  /*2fc0*/  VIADD R15, R2, 0xffffff20 ;  /* 0xffffff20020f7836 */ /* 0x000fe20000000000 */
[----:B------:R-:W-:Y:S01]  /*2fd0*/  ISETP.GE.AND P4, PT, R14, R3, PT ;  /* 0x000000030e00720c */ /* 0x000fe20003f86270 */
[----:B------:R-:W-:Y:S01]  /*2fe0*/  VIADD R14, R2, 0xffffff19 ;  /* 0xffffff19020e7836 */ /* 0x000fe20000000000 */
[----:B------:R-:W-:Y:S01]  /*2ff0*/  FSEL R103, R103, -INF , !P5 ;  /* 0xff80000067677808 */ /* 0x000fe20006800000 */
[----:B------:R-:W-:Y:S01]  /*3000*/  MUFU.TANH R66, R20 ;  /* 0x0000001400427308 */ /* 0x000fe20000002400 */
[----:B------:R-:W-:-:S02]  /*3010*/  FSEL R120, R120, -INF , !P4 ;  /* 0xff80000078787808 */ /* 0x000fc40006000000 */
[CC--:B------:R-:W-:Y:S02]  /*3020*/  ISETP.GE.AND P5, PT, R15.reuse, R12.reuse, PT ;  /* 0x0000000c0f00720c */ /* 0x0c0fe40003fa6270 */
[-C--:B------:R-:W-:Y:S01]  /*3030*/  ISETP.GE.AND P4, PT, R15, R3.reuse, PT ;  /* 0x000000030f00720c */ /* 0x080fe20003f86270 */
[----:B------:R-:W-:Y:S01]  /*3040*/  FMUL.FTZ R15, R27, UR4 ;  /* 0x000000041b0f7c20 */ /* 0x000fe20008410000 */
[----:B------:R-:W-:Y:S01]  /*3050*/  FSEL R107, R107, -INF , !P0 ;  /* 0xff8000006b6b7808 */ /* 0x000fe20004000000 */
[----:B-1----:R-:W-:Y:S01]  /*3060*/  HMMA.16816.F32 R24, R4, R34, R16 ;  /* 0x000000220418723c */ /* 0x002fe20000001810 */
[----:B------:R-:W-:Y:S01]  /*3070*/  FSEL R129, R129, -INF , !P3 ;  /* 0xff80000081817808 */ /* 0x000fe20005800000 */
[----:B------:R-:W1:Y:S01]  /*3080*/  LDSM.16.M88.4 R32, [R13+0x4000] ;  /* 0x004000000d20783b */ /* 0x000e620000000200 */
[C---:B------:R-:W-:Y:S01]  /*3090*/  ISETP.GE.AND P0, PT, R14.reuse, R12, PT ;  /* 0x0000000c0e00720c */ /* 0x040fe20003f06270 */
[----:B------:R-:W-:Y:S01]  /*30a0*/  MUFU.TANH R63, R21 ;  /* 0x00000015003f7308 */ /* 0x000fe20000002400 */
[----:B------:R-:W-:Y:S01]  /*30b0*/  ISETP.GE.AND P3, PT, R14, R3, PT ;  /* 0x000000030e00720c */ /* 0x000fe20003f66270 */
[----:B-----5:R-:W-:Y:S01]  /*30c0*/  HMMA.16816.F32 R16, R8, R28, RZ ;  /* 0x0000001c0810723c */ /* 0x020fe200000018ff */
[----:B------:R-:W-:Y:S01]  /*30d0*/  VIADD R14, R2, 0xffffff21 ;  /* 0xffffff21020e7836 */ /* 0x000fe20000000000 */
[----:B------:R-:W-:-:S02]  /*30e0*/  FSEL R102, R102, -INF , !P2 ;  /* 0xff80000066667808 */ /* 0x000fc40005000000 */
[----:B------:R-:W-:Y:S02]  /*30f0*/  FSEL R119, R119, -INF , !P1 ;  /* 0xff80000077777808 */ /* 0x000fe40004800000 */
[CC--:B------:R-:W-:Y:S01]  /*3100*/  ISETP.GE.AND P2, PT, R14.reuse, R12.reuse, PT ;  /* 0x0000000c0e00720c */ /* 0x0c0fe20003f46270 */
[----:B------:R-:W5:Y:S01]  /*3110*/  MUFU.TANH R44, R22 ;  /* 0x00000016002c7308 */ /* 0x000f620000002400 */
[-C--:B------:R-:W-:Y:S01]  /*3120*/  ISETP.GE.AND P1, PT, R14, R3.reuse, PT ;  /* 0x000000030e00720c */ /* 0x080fe20003f26270 */
[----:B------:R-:W-:Y:S01]  /*3130*/  VIADD R14, R2, 0xffffff28 ;  /* 0xffffff28020e7836 */ /* 0x000fe20000000000 */
[----:B------:R-:W-:Y:S02]  /*3140*/  FSEL R101, R101, -INF , !P0 ;  /* 0xff80000065657808 */ /* 0x000fe40004000000 */
[----:B------:R-:W-:Y:S02]  /*3150*/  FSEL R125, R125, -INF , !P3 ;  /* 0xff8000007d7d7808 */ /* 0x000fe40005800000 */
[CC--:B------:R-:W-:Y:S01]  /*3160*/  ISETP.GE.AND P0, PT, R14.reuse, R12.reuse, PT ;  /* 0x0000000c0e00720c */ /* 0x0c0fe20003f06270 */
[----:B------:R3:W5:Y:S01]  /*3170*/  MUFU.TANH R113, R23 ;  /* 0x0000001700717308 */ /* 0x0007620000002400 */
[-C--:B------:R-:W-:Y:S01]  /*3180*/  ISETP.GE.AND P3, PT, R14, R3.reuse, PT ;  /* 0x000000030e00720c */ /* 0x080fe20003f66270 */
[----:B------:R-:W-:Y:S01]  /*3190*/  VIADD R14, R2, 0xffffff29 ;  /* 0xffffff29020e7836 */ /* 0x000fe20000000000 */
[----:B------:R-:W-:Y:S01]  /*31a0*/  FSEL R100, R100, -INF , !P5 ;  /* 0xff80000064647808 */ /* 0x000fe20006800000 */
[----:B------:R-:W-:Y:S01]  /*31b0*/  FMUL.FTZ R25, R25, UR4 ;  /* 0x0000000419197c20 */ /* 0x000fe20008410000 */
[----:B------:R-:W-:Y:S01]  /*31c0*/  FSEL R122, R122, -INF , !P4 ;  /* 0xff8000007a7a7808 */ /* 0x000fe20006000000 */
[----:B------:R-:W-:Y:S01]  /*31d0*/  FMUL.FTZ R26, R26, UR4 ;  /* 0x000000041a1a7c20 */ /* 0x000fe20008410000 */
[C---:B------:R-:W-:Y:S01]  /*31e0*/  ISETP.GE.AND P5, PT, R14.reuse, R12, PT ;  /* 0x0000000c0e00720c */ /* 0x040fe20003fa6270 */
[----:B------:R2:W5:Y:S01]  /*31f0*/  MUFU.TANH R114, R15 ;  /* 0x0000000f00727308 */ /* 0x0005620000002400 */
[----:B------:R-:W-:Y:S01]  /*3200*/  ISETP.GE.AND P4, PT, R14, R3, PT ;  /* 0x000000030e00720c */ /* 0x000fe20003f86270 */
[----:B------:R-:W-:Y:S01]  /*3210*/  VIADD R14, R2, 0xffffff30 ;  /* 0xffffff30020e7836 */ /* 0x000fe20000000000 */
[----:B------:R-:W-:-:S02]  /*3220*/  FSEL R97, R97, -INF , !P0 ;  /* 0xff80000061617808 */ /* 0x000fc40004000000 */
[----:B------:R-:W-:Y:S02]  /*3230*/  FSEL R116, R116, -INF , !P3 ;  /* 0xff80000074747808 */ /* 0x000fe40005800000 */
[----:B------:R-:W-:Y:S01]  /*3240*/  FSEL R98, R98, -INF , !P2 ;  /* 0xff80000062627808 */ /* 0x000fe20005000000 */
[----:B------:R-:W5:Y:S01]  /*3250*/  MUFU.TANH R112, R25 ;  /* 0x0000001900707308 */ /* 0x000f620000002400 */
[----:B---3--:R-:W-:Y:S01]  /*3260*/  HMMA.16816.F32 R20, R4, R40, R16 ;  /* 0x000000280414723c */ /* 0x008fe20000001810 */
[----:B------:R-:W-:Y:S02]  /*3270*/  FSEL R118, R118, -INF , !P1 ;  /* 0xff80000076767808 */ /* 0x000fe40004800000 */
[CC--:B------:R-:W-:Y:S02]  /*3280*/  ISETP.GE.AND P2, PT, R14.reuse, R12.reuse, PT ;  /* 0x0000000c0e00720c */ /* 0x0c0fe40003f46270 */
[-C--:B------:R-:W-:Y:S01]  /*3290*/  ISETP.GE.AND P1, PT, R14, R3.reuse, PT ;  /* 0x000000030e00720c */ /* 0x080fe20003f26270 */
[----:B------:R-:W-:Y:S01]  /*32a0*/  HMMA.16816.F32 R16, R8, R30, RZ ;  /* 0x0000001e0810723c */ /* 0x000fe200000018ff */
[----:B------:R-:W-:Y:S01]  /*32b0*/  FSEL R94, R94, -INF , !P2 ;  /* 0xff8000005e5e7808 */ /* 0x000fe20005000000 */
[----:B--2---:R-:W-:Y:S01]  /*32c0*/  VIADD R15, R2, 0xffffff31 ;  /* 0xffffff31020f7836 */ /* 0x004fe20000000000 */
[----:B------:R-:W-:Y:S01]  /*32d0*/  FSEL R124, R124, -INF , !P1 ;  /* 0xff8000007c7c7808 */ /* 0x000fe20004800000 */
[C---:B------:R-:W-:Y:S01]  /*32e0*/  VIADD R14, R2.reuse, 0xffffff38 ;  /* 0xffffff38020e7836 */ /* 0x040fe20000000000 */
[----:B------:R-:W-:Y:S01]  /*32f0*/  FSEL R95, R95, -INF , !P5 ;  /* 0xff8000005f5f7808 */ /* 0x000fe20006800000 */
[----:B------:R-:W-:Y:S01]  /*3300*/  MUFU.TANH R111, R26 ;  /* 0x0000001a006f7308 */ /* 0x000fe20000002400 */
[C---:B------:R-:W-:Y:S01]  /*3310*/  ISETP.GE.AND P0, PT, R15.reuse, R12, PT ;  /* 0x0000000c0f00720c */ /* 0x040fe20003f06270 */
[----:B------:R-:W2:Y:S01]  /*3320*/  LDSM.16.M88.4 R28, [R13+0x4400] ;  /* 0x004400000d1c783b */ /* 0x000ea20000000200 */
[----:B------:R-:W-:Y:S01]  /*3330*/  ISETP.GE.AND P3, PT, R15, R3, PT ;  /* 0x000000030f00720c */ /* 0x000fe20003f66270 */
[----:B------:R-:W-:Y:S01]  /*3340*/  VIADD R15, R2, 0xffffff39 ;  /* 0xffffff39020f7836 */ /* 0x000fe20000000000 */
[----:B------:R-:W-:-:S02]  /*3350*/  FSEL R117, R117, -INF , !P4 ;  /* 0xff80000075757808 */ /* 0x000fc40006000000 */
[-C--:B------:R-:W-:Y:S02]  /*3360*/  ISETP.GE.AND P5, PT, R14, R12.reuse, PT ;  /* 0x0000000c0e00720c */ /* 0x080fe40003fa6270 */
[CC--:B------:R-:W-:Y:S02]  /*3370*/  ISETP.GE.AND P2, PT, R15.reuse, R12.reuse, PT ;  /* 0x0000000c0f00720c */ /* 0x0c0fe40003f46270 */
[-C--:B------:R-:W-:Y:S01]  /*3380*/  ISETP.GE.AND P1, PT, R15, R3.reuse, PT ;  /* 0x000000030f00720c */ /* 0x080fe20003f26270 */
[----:B------:R-:W-:Y:S01]  /*3390*/  FMUL.FTZ R15, R24, UR4 ;  /* 0x00000004180f7c20 */ /* 0x000fe20008410000 */
[-C--:B------:R-:W-:Y:S01]  /*33a0*/  ISETP.GE.AND P4, PT, R14, R3.reuse, PT ;  /* 0x000000030e00720c */ /* 0x080fe20003f86270 */
[----:B------:R-:W-:Y:S01]  /*33b0*/  VIADD R14, R2, 0xffffff40 ;  /* 0xffffff40020e7836 */ /* 0x000fe20000000000 */
[----:B------:R-:W-:Y:S01]  /*33c0*/  FSEL R92, R92, -INF , !P5 ;  /* 0xff8000005c5c7808 */ /* 0x000fe20006800000 */
[----:B------:R3:W-:Y:S01]  /*33d0*/  MUFU.TANH R62, R15 ;  /* 0x0000000f003e7308 */ /* 0x0007e20000002400 */
[----:B------:R-:W-:Y:S01]  /*33e0*/  FSEL R123, R123, -INF , !P4 ;  /* 0xff8000007b7b7808 */ /* 0x000fe20006000000 */
[----:B------:R-:W-:Y:S01]  /*33f0*/  FMUL.FTZ R20, R20, UR4 ;  /* 0x0000000414147c20 */ /* 0x000fe20008410000 */
[----:B------:R-:W-:Y:S01]  /*3400*/  FSEL R93, R93, -INF , !P0 ;  /* 0xff8000005d5d7808 */ /* 0x000fe20004000000 */
[----:B------:R-:W-:Y:S01]  /*3410*/  FMUL.FTZ R21, R21, UR4 ;  /* 0x0000000415157c20 */ /* 0x000fe20008410000 */
[----:B------:R-:W-:Y:S01]  /*3420*/  FSEL R128, R128, -INF , !P3 ;  /* 0xff80000080807808 */ /* 0x000fe20005800000 */
[----:B------:R-:W-:Y:S01]  /*3430*/  FMUL.FTZ R22, R22, UR4 ;  /* 0x0000000416167c20 */ /* 0x000fe20008410000 */
[C---:B------:R-:W-:Y:S01]  /*3440*/  ISETP.GE.AND P0, PT, R14.reuse, R12, PT ;  /* 0x0000000c0e00720c */ /* 0x040fe20003f06270 */
[----:B------:R-:W-:Y:S01]  /*3450*/  FMUL.FTZ R23, R23, UR4 ;  /* 0x0000000417177c20 */ /* 0x000fe20008410000 */
[----:B------:R-:W-:Y:S01]  /*3460*/  ISETP.GE.AND P3, PT, R14, R3, PT ;  /* 0x000000030e00720c */ /* 0x000fe20003f66270 */
[----:B------:R-:W-:Y:S01]  /*3470*/  VIADD R14, R2, 0xffffff48 ;  /* 0xffffff48020e7836 */ /* 0x000fe20000000000 */
[----:B------:R-:W-:Y:S01]  /*3480*/  FSEL R91, R91, -INF , !P2 ;  /* 0xff8000005b5b7808 */ /* 0x000fe20005000000 */
[----:B------:R-:W-:Y:S01]  /*3490*/  MUFU.TANH R106, R20 ;  /* 0x00000014006a7308 */ /* 0x000fe20000002400 */
[----:B------:R-:W-:-:S02]  /*34a0*/  FSEL R127, R127, -INF , !P1 ;  /* 0xff8000007f7f7808 */ /* 0x000fc40004800000 */
[-C--:B------:R-:W-:Y:S01]  /*34b0*/  ISETP.GE.AND P2, PT, R14, R12.reuse, PT ;  /* 0x0000000c0e00720c */ /* 0x080fe20003f46270 */
[----:B---3--:R-:W-:Y:S01]  /*34c0*/  VIADD R15, R2, 0xffffff41 ;  /* 0xffffff41020f7836 */ /* 0x008fe20000000000 */
[-C--:B------:R-:W-:Y:S01]  /*34d0*/  ISETP.GE.AND P1, PT, R14, R3.reuse, PT ;  /* 0x000000030e00720c */ /* 0x080fe20003f26270 */
[----:B------:R-:W-:Y:S02]  /*34e0*/  VIADD R14, R2, 0xffffff49 ;  /* 0xffffff49020e7836 */ /* 0x000fe40000000000 */
[----:B------:R-:W-:Y:S01]  /*34f0*/  MUFU.TANH R99, R21 ;  /* 0x0000001500637308 */ /* 0x000fe20000002400 */
[----:B------:R-:W-:Y:S02]  /*3500*/  FSEL R89, R89, -INF , !P0 ;  /* 0xff80000059597808 */ /* 0x000fe40004000000 */
[CC--:B------:R-:W-:Y:S02]  /*3510*/  ISETP.GE.AND P5, PT, R15.reuse, R12.reuse, PT ;  /* 0x0000000c0f00720c */ /* 0x0c0fe40003fa6270 */
[-C--:B------:R-:W-:Y:S01]  /*3520*/  ISETP.GE.AND P4, PT, R15, R3.reuse, PT ;  /* 0x000000030f00720c */ /* 0x080fe20003f86270 */
[----:B------:R-:W-:Y:S01]  /*3530*/  FMUL.FTZ R15, R27, UR4 ;  /* 0x000000041b0f7c20 */ /* 0x000fe20008410000 */
[----:B------:R-:W-:Y:S01]  /*3540*/  FSEL R133, R133, -INF , !P3 ;  /* 0xff80000085857808 */ /* 0x000fe20005800000 */
[----:B------:R-:W-:Y:S01]  /*3550*/  HMMA.16816.F32 R24, R4, R42, R16 ;  /* 0x0000002a0418723c */ /* 0x000fe20000001810 */
[----:B------:R-:W-:Y:S01]  /*3560*/  MUFU.TANH R61, R22 ;  /* 0x00000016003d7308 */ /* 0x000fe20000002400 */
[C---:B------:R-:W-:Y:S01]  /*3570*/  ISETP.GE.AND P0, PT, R14.reuse, R12, PT ;  /* 0x0000000c0e00720c */ /* 0x040fe20003f06270 */
[----:B------:R-:W-:Y:S01]  /*3580*/  LDSM.16.M88.4 R40, [R13+0x4800] ;  /* 0x004800000d28783b */ /* 0x000fe20000000200 */
[----:B------:R-:W-:Y:S01]  /*3590*/  ISETP.GE.AND P3, PT, R14, R3, PT ;  /* 0x000000030e00720c */ /* 0x000fe20003f66270 */
[----:B------:R-:W-:Y:S01]  /*35a0*/  VIADD R14, R2, 0xffffff50 ;  /* 0xffffff50020e7836 */ /* 0x000fe20000000000 */
[----:B-1----:R-:W-:Y:S01]  /*35b0*/  HMMA.16816.F32 R16, R8, R32, RZ ;  /* 0x000000200810723c */ /* 0x002fe200000018ff */
[----:B------:R-:W-:-:S02]  /*35c0*/  FSEL R90, R90, -INF , !P5 ;  /* 0xff8000005a5a7808 */ /* 0x000fc40006800000 */
[----:B------:R1:W-:Y:S01]  /*35d0*/  MUFU.TANH R88, R23 ;  /* 0x0000001700587308 */ /* 0x0003e20000002400 */
[----:B------:R-:W-:Y:S02]  /*35e0*/  FSEL R136, R136, -INF , !P4 ;  /* 0xff80000088887808 */ /* 0x000fe40006000000 */
[C---:B------:R-:W-:Y:S02]  /*35f0*/  ISETP.GE.AND P5, PT, R14.reuse, R12, PT ;  /* 0x0000000c0e00720c */ /* 0x040fe40003fa6270 */
[----:B------:R-:W-:Y:S01]  /*3600*/  ISETP.GE.AND P4, PT, R14, R3, PT ;  /* 0x000000030e00720c */ /* 0x000fe20003f86270 */
[----:B------:R-:W-:Y:S01]  /*3610*/  VIADD R14, R2, 0xffffff51 ;  /* 0xffffff51020e7836 */ /* 0x000fe20000000000 */
[----:B------:R-:W-:Y:S01]  /*3620*/  FSEL R83, R83, -INF , !P0 ;  /* 0xff80000053537808 */ /* 0x000fe20004000000 */
[----:B------:R3:W5:Y:S01]  /*3630*/  MUFU.TANH R110, R15 ;  /* 0x0000000f006e7308 */ /* 0x0007620000002400 */
[----:B------:R-:W-:Y:S02]  /*3640*/  FSEL R137, R137, -INF , !P3 ;  /* 0xff80000089897808 */ /* 0x000fe40005800000 */
[----:B------:R-:W-:-:S02]  /*3650*/  FSEL R87, R87, -INF , !P2 ;  /* 0xff80000057577808 */ /* 0x000fc40005000000 */
[----:B------:R-:W-:Y:S02]  /*3660*/  FSEL R131, R131, -INF , !P1 ;  /* 0xff80000083837808 */ /* 0x000fe40004800000 */
[C---:B------:R-:W-:Y:S01]  /*3670*/  ISETP.GE.AND P2, PT, R14.reuse, R12, PT ;  /* 0x0000000c0e00720c */ /* 0x040fe20003f46270 */
[----:B------:R-:W-:Y:S01]  /*3680*/  FMUL.FTZ R25, R25, UR4 ;  /* 0x0000000419197c20 */ /* 0x000fe20008410000 */
[----:B------:R-:W-:Y:S01]  /*3690*/  ISETP.GE.AND P1, PT, R14, R3, PT ;  /* 0x000000030e00720c */ /* 0x000fe20003f26270 */
[----:B------:R-:W-:Y:S01]  /*36a0*/  FMUL.FTZ R26, R26, UR4 ;  /* 0x000000041a1a7c20 */ /* 0x000fe20008410000 */
[----:B------:R-:W-:Y:S01]  /*36b0*/  FMUL.FTZ R27, R27, UR4 ;  /* 0x000000041b1b7c20 */ /* 0x000fe20008410000 */
[----:B------:R-:W-:Y:S01]  /*36c0*/  FSEL R84, R84, -INF , !P2 ;  /* 0xff80000054547808 */ /* 0x000fe20005000000 */
[----:B-1----:R-:W-:Y:S01]  /*36d0*/  HMMA.16816.F32 R20, R4, R36, R16 ;  /* 0x000000240414723c */ /* 0x002fe20000001810 */
[----:B------:R-:W-:Y:S01]  /*36e0*/  FSEL R139, R139, -INF , !P1 ;  /* 0xff8000008b8b7808 */ /* 0x000fe20004800000 */
[----:B------:R-:W1:Y:S01]  /*36f0*/  MUFU.TANH R82, R25 ;  /* 0x0000001900527308 */ /* 0x000e620000002400 */
[C---:B------:R-:W-:Y:S01]  /*3700*/  VIADD R14, R2.reuse, 0xffffff59 ;  /* 0xffffff59020e7836 */ /* 0x040fe20000000000 */
[----:B------:R-:W-:Y:S01]  /*3710*/  FSEL R85, R85, -INF , !P5 ;  /* 0xff80000055557808 */ /* 0x000fe20006800000 */
[----:B---3--:R-:W-:Y:S01]  /*3720*/  VIADD R15, R2, 0xffffff58 ;  /* 0xffffff58020f7836 */ /* 0x008fe20000000000 */
[----:B------:R-:W-:Y:S01]  /*3730*/  HMMA.16816.F32 R16, R8, R34, RZ ;  /* 0x000000220810723c */ /* 0x000fe200000018ff */
[----:B------:R-:W3:Y:S01]  /*3740*/  LDSM.16.M88.4 R32, [R165+0x3400] ;  /* 0x00340000a520783b */ /* 0x000ee20000000200 */
[----:B------:R-:W-:-:S02]  /*3750*/  FSEL R138, R138, -INF , !P4 ;  /* 0xff8000008a8a7808 */ /* 0x000fc40006000000 */
[CC--:B------:R-:W-:Y:S01]  /*3760*/  ISETP.GE.AND P0, PT, R15.reuse, R12.reuse, PT ;  /* 0x0000000c0f00720c */ /* 0x0c0fe20003f06270 */
[----:B------:R-:W-:Y:S01]  /*3770*/  MUFU.TANH R59, R26 ;  /* 0x0000001a003b7308 */ /* 0x000fe20000002400 */
[-C--:B------:R-:W-:Y:S01]  /*3780*/  ISETP.GE.AND P3, PT, R15, R3.reuse, PT ;  /* 0x000000030f00720c */ /* 0x080fe20003f66270 */
[----:B------:R-:W-:Y:S01]  /*3790*/  VIADD R15, R2, 0xffffff60 ;  /* 0xffffff60020f7836 */ /* 0x000fe20000000000 */
[CC--:B------:R-:W-:Y:S02]  /*37a0*/  ISETP.GE.AND P5, PT, R14.reuse, R12.reuse, PT ;  /* 0x0000000c0e00720c */ /* 0x0c0fe40003fa6270 */
[-C--:B------:R-:W-:Y:S01]  /*37b0*/  ISETP.GE.AND P4, PT, R14, R3.reuse, PT ;  /* 0x000000030e00720c */ /* 0x080fe20003f86270 */
[----:B------:R-:W-:Y:S01]  /*37c0*/  VIADD R14, R2, 0xffffff61 ;  /* 0xffffff61020e7836 */ /* 0x000fe20000000000 */
[C---:B------:R-:W-:Y:S01]  /*37d0*/  ISETP.GE.AND P2, PT, R15.reuse, R12, PT ;  /* 0x0000000c0f00720c */ /* 0x040fe20003f46270 */
[----:B------:R4:W1:Y:S01]  /*37e0*/  MUFU.TANH R58, R27 ;  /* 0x0000001b003a7308 */ /* 0x0008620000002400 */
[----:B------:R-:W-:Y:S01]  /*37f0*/  ISETP.GE.AND P1, PT, R15, R3, PT ;  /* 0x000000030f00720c */ /* 0x000fe20003f26270 */
[----:B------:R-:W-:Y:S01]  /*3800*/  FMUL.FTZ R15, R24, UR4 ;  /* 0x00000004180f7c20 */ /* 0x000fe20008410000 */
[----:B------:R-:W-:-:S02]  /*3810*/  FSEL R86, R86, -INF , !P0 ;  /* 0xff80000056567808 */ /* 0x000fc40004000000 */
[----:B------:R-:W-:Y:S01]  /*3820*/  FSEL R140, R140, -INF , !P3 ;  /* 0xff8000008c8c7808 */ /* 0x000fe20005800000 */
[----:B------:R-:W-:Y:S01]  /*3830*/  FMUL.FTZ R20, R20, UR4 ;  /* 0x0000000414147c20 */ /* 0x000fe20008410000 */
[CC--:B------:R-:W-:Y:S01]  /*3840*/  ISETP.GE.AND P0, PT, R14.reuse, R12.reuse, PT ;  /* 0x0000000c0e00720c */ /* 0x0c0fe20003f06270 */
[----:B------:R-:W-:Y:S01]  /*3850*/  FMUL.FTZ R21, R21, UR4 ;  /* 0x0000000415157c20 */ /* 0x000fe20008410000 */
[-C--:B------:R-:W-:Y:S01]  /*3860*/  ISETP.GE.AND P3, PT, R14, R3.reuse, PT ;  /* 0x000000030e00720c */ /* 0x080fe20003f66270 */
[----:B------:R-:W-:Y:S01]  /*3870*/  VIADD R14, R2, 0xffffff69 ;  /* 0xffffff69020e7836 */ /* 0x000fe20000000000 */
[----:B------:R-:W-:Y:S01]  /*3880*/  FSEL R80, R80, -INF , !P2 ;  /* 0xff80000050507808 */ /* 0x000fe20005000000 */
[----:B------:R-:W-:Y:S01]  /*3890*/  FMUL.FTZ R22, R22, UR4 ;  /* 0x0000000416167c20 */ /* 0x000fe20008410000 */
[----:B------:R-:W-:Y:S01]  /*38a0*/  FSEL R142, R142, -INF , !P1 ;  /* 0xff8000008e8e7808 */ /* 0x000fe20004800000 */
[----:B------:R-:W-:Y:S01]  /*38b0*/  FMUL.FTZ R23, R23, UR4 ;  /* 0x0000000417177c20 */ /* 0x000fe20008410000 */
[C---:B------:R-:W-:Y:S01]  /*38c0*/  ISETP.GE.AND P2, PT, R14.reuse, R12, PT ;  /* 0x0000000c0e00720c */ /* 0x040fe20003f46270 */
[----:B------:R5:W1:Y:S01]  /*38d0*/  MUFU.TANH R60, R15 ;  /* 0x0000000f003c7308 */ /* 0x000a620000002400 */
[----:B----4-:R-:W-:Y:S01]  /*38e0*/  HMMA.16816.F32 R24, R4, R38, R16 ;  /* 0x000000260418723c */ /* 0x010fe20000001810 */
[----:B------:R-:W-:Y:S01]  /*38f0*/  ISETP.GE.AND P1, PT, R14, R3, PT ;  /* 0x000000030e00720c */ /* 0x000fe20003f26270 */
[----:B------:R-:W-:Y:S01]  /*3900*/  VIADD R14, R2, 0xffffff70 ;  /* 0xffffff70020e7836 */ /* 0x000fe20000000000 */
[----:B------:R-:W-:Y:S01]  /*3910*/  FSEL R78, R78, -INF , !P0 ;  /* 0xff8000004e4e7808 */ /* 0x000fe20004000000 */
[----:B------:R-:W4:Y:S01]  /*3920*/  LDSM.16.M88.4 R36, [R165+0x3800] ;  /* 0x00380000a524783b */ /* 0x000f220000000200 */
[----:B------:R-:W-:Y:S01]  /*3930*/  FSEL R143, R143, -INF , !P3 ;  /* 0xff8000008f8f7808 */ /* 0x000fe20005800000 */
[----:B--2---:R-:W-:Y:S01]  /*3940*/  HMMA.16816.F32 R16, R8, R28, RZ ;  /* 0x0000001c0810723c */ /* 0x004fe200000018ff */
[----:B------:R-:W-:Y:S01]  /*3950*/  MUFU.TANH R57, R20 ;  /* 0x0000001400397308 */ /* 0x000fe20000002400 */
[----:B------:R-:W-:-:S02]  /*3960*/  FSEL R81, R81, -INF , !P5 ;  /* 0xff80000051517808 */ /* 0x000fc40006800000 */
[----:B------:R-:W-:Y:S02]  /*3970*/  FSEL R141, R141, -INF , !P4 ;  /* 0xff8000008d8d7808 */ /* 0x000fe40006000000 */
[CC--:B------:R-:W-:Y:S02]  /*3980*/  ISETP.GE.AND P0, PT, R14.reuse, R12.reuse, PT ;  /* 0x0000000c0e00720c */ /* 0x0c0fe40003f06270 */
[----:B------:R-:W-:Y:S01]  /*3990*/  ISETP.GE.AND P3, PT, R14, R3, PT ;  /* 0x000000030e00720c */ /* 0x000fe20003f66270 */
[----:B------:R-:W2:Y:S01]  /*39a0*/  MUFU.TANH R56, R21 ;  /* 0x0000001500387308 */ /* 0x000ea20000002400 */
[C---:B-----5:R-:W-:Y:S01]  /*39b0*/  VIADD R15, R2.reuse, 0xffffff68 ;  /* 0xffffff68020f7836 */ /* 0x060fe20000000000 */
[----:B------:R-:W-:Y:S01]  /*39c0*/  FSEL R77, R77, -INF , !P2 ;  /* 0xff8000004d4d7808 */ /* 0x000fe20005000000 */
[----:B------:R-:W-:Y:S01]  /*39d0*/  VIADD R14, R2, 0xffffff71 ;  /* 0xffffff71020e7836 */ /* 0x000fe20000000000 */
[----:B------:R-:W-:Y:S02]  /*39e0*/  FSEL R146, R146, -INF , !P1 ;  /* 0xff80000092927808 */ /* 0x000fe40004800000 */
[----:B------:R-:W-:-:S02]  /*39f0*/  ISETP.GE.AND P5, PT, R15, R12, PT ;  /* 0x0000000c0f00720c */ /* 0x000fc40003fa6270 */
[----:B------:R-:W-:Y:S01]  /*3a00*/  MUFU.TANH R55, R22 ;  /* 0x0000001600377308 */ /* 0x000fe20000002400 */
        /* <DEDUP_REMOVED lines=10> */
[----:B------:R-:W-:Y:S01]  /*3ab0*/  FSEL R75, R75, -INF , !P5 ;  /* 0xff8000004b4b7808 */ /* 0x000fe20006800000 */
[----:B------:R-:W-:Y:S01]  /*3ac0*/  FMUL.FTZ R27, R27, UR4 ;  /* 0x000000041b1b7c20 */ /* 0x000fe20008410000 */
[----:B------:R-:W-:-:S02]  /*3ad0*/  FSEL R147, R147, -INF , !P4 ;  /* 0xff80000093937808 */ /* 0x000fc40006000000 */
[CC--:B------:R-:W-:Y:S01]  /*3ae0*/  ISETP.GE.AND P2, PT, R14.reuse, R12.reuse, PT ;  /* 0x0000000c0e00720c */ /* 0x0c0fe20003f46270 */
[----:B------:R-:W5:Y:S01]  /*3af0*/  MUFU.TANH R52, R24 ;  /* 0x0000001800347308 */ /* 0x000f620000002400 */
[-C--:B------:R-:W-:Y:S01]  /*3b00*/  ISETP.GE.AND P1, PT, R14, R3.reuse, PT ;  /* 0x000000030e00720c */ /* 0x080fe20003f26270 */
[----:B------:R-:W-:Y:S01]  /*3b10*/  VIADD R14, R2, 0xffffff80 ;  /* 0xffffff80020e7836 */ /* 0x000fe20000000000 */
[----:B------:R-:W-:Y:S02]  /*3b20*/  FSEL R145, R145, -INF , !P3 ;  /* 0xff80000091917808 */ /* 0x000fe40005800000 */
[-C--:B------:R-:W-:Y:S02]  /*3b30*/  ISETP.GE.AND P3, PT, R15, R3.reuse, PT ;  /* 0x000000030f00720c */ /* 0x080fe40003f66270 */
[C---:B------:R-:W-:Y:S01]  /*3b40*/  ISETP.GE.AND P5, PT, R14.reuse, R12, PT ;  /* 0x0000000c0e00720c */ /* 0x040fe20003fa6270 */
[----:B------:R-:W-:Y:S01]  /*3b50*/  MUFU.TANH R53, R25 ;  /* 0x0000001900357308 */ /* 0x000fe20000002400 */
[----:B---3--:R-:W-:Y:S01]  /*3b60*/  HMMA.16816.F32 R20, R4, R32, R16 ;  /* 0x000000200414723c */ /* 0x008fe20000001810 */
[----:B------:R-:W-:Y:S01]  /*3b70*/  ISETP.GE.AND P4, PT, R14, R3, PT ;  /* 0x000000030e00720c */ /* 0x000fe20003f86270 */
[----:B------:R-:W-:Y:S01]  /*3b80*/  VIADD R14, R2, 0xffffff88 ;  /* 0xffffff88020e7836 */ /* 0x000fe20000000000 */
[----:B------:R-:W-:-:S02]  /*3b90*/  FSEL R151, R51, -INF , !P3 ;  /* 0xff80000033977808 */ /* 0x000fc40005800000 */
[----:B------:R-:W-:Y:S01]  /*3ba0*/  FSEL R73, R73, -INF , !P0 ;  /* 0xff80000049497808 */ /* 0x000fe20004000000 */
[----:B------:R-:W-:Y:S01]  /*3bb0*/  HMMA.16816.F32 R16, R8, R30, RZ ;  /* 0x0000001e0810723c */ /* 0x000fe200000018ff */
[----:B------:R-:W-:Y:S01]  /*3bc0*/  ISETP.GE.AND P3, PT, R14, R3, PT ;  /* 0x000000030e00720c */ /* 0x000fe20003f66270 */
[----:B------:R-:W-:Y:S01]  /*3bd0*/  MUFU.TANH R51, R27 ;  /* 0x0000001b00337308 */ /* 0x000fe20000002400 */
[----:B------:R-:W-:Y:S01]  /*3be0*/  ISETP.GE.AND P0, PT, R15, R12, PT ;  /* 0x0000000c0f00720c */ /* 0x000fe20003f06270 */
[----:B------:R-:W-:Y:S01]  /*3bf0*/  VIADD R15, R2, 0xffffff81 ;  /* 0xffffff81020f7836 */ /* 0x000fe20000000000 */
[----:B------:R-:W-:Y:S02]  /*3c00*/  FSEL R156, R48, -INF , !P3 ;  /* 0xff800000309c7808 */ /* 0x000fe40005800000 */
[----:B------:R-:W-:Y:S02]  /*3c10*/  FSEL R74, R74, -INF , !P2 ;  /* 0xff8000004a4a7808 */ /* 0x000fe40005000000 */
[----:B------:R-:W-:-:S02]  /*3c20*/  FSEL R149, R50, -INF , !P1 ;  /* 0xff80000032957808 */ /* 0x000fc40004800000 */
[CC--:B------:R-:W-:Y:S02]  /*3c30*/  ISETP.GE.AND P2, PT, R15.reuse, R12.reuse, PT ;  /* 0x0000000c0f00720c */ /* 0x0c0fe40003f46270 */
[-C--:B------:R-:W-:Y:S01]  /*3c40*/  ISETP.GE.AND P1, PT, R15, R3.reuse, PT ;  /* 0x000000030f00720c */ /* 0x080fe20003f26270 */
[----:B------:R-:W-:Y:S01]  /*3c50*/  VIADD R15, R2, 0xffffff89 ;  /* 0xffffff89020f7836 */ /* 0x000fe20000000000 */
[----:B------:R-:W-:Y:S02]  /*3c60*/  FSEL R76, R76, -INF , !P0 ;  /* 0xff8000004c4c7808 */ /* 0x000fe40004000000 */
[-C--:B------:R-:W-:Y:S01]  /*3c70*/  ISETP.GE.AND P0, PT, R14, R12.reuse, PT ;  /* 0x0000000c0e00720c */ /* 0x080fe20003f06270 */
[----:B------:R-:W-:Y:S01]  /*3c80*/  VIADD R14, R2, 0xffffff90 ;  /* 0xffffff90020e7836 */ /* 0x000fe20000000000 */
[----:B------:R-:W-:Y:S01]  /*3c90*/  FSEL R72, R72, -INF , !P5 ;  /* 0xff80000048487808 */ /* 0x000fe20006800000 */
[----:B------:R-:W-:Y:S01]  /*3ca0*/  FMUL.FTZ R20, R20, UR4 ;  /* 0x0000000414147c20 */ /* 0x000fe20008410000 */
[----:B------:R-:W-:Y:S01]  /*3cb0*/  FSEL R148, R148, -INF , !P4 ;  /* 0xff80000094947808 */ /* 0x000fe20006000000 */
[----:B------:R-:W-:Y:S01]  /*3cc0*/  FMUL.FTZ R23, R23, UR4 ;  /* 0x0000000417177c20 */ /* 0x000fe20008410000 */
[C---:B------:R-:W-:Y:S01]  /*3cd0*/  ISETP.GE.AND P5, PT, R15.reuse, R12, PT ;  /* 0x0000000c0f00720c */ /* 0x040fe20003fa6270 */
[----:B------:R-:W-:Y:S01]  /*3ce0*/  HMMA.16816.F32 R28, R4, R34, R16 ;  /* 0x00000022041c723c */ /* 0x000fe20000001810 */
[----:B------:R3:W1:Y:S01]  /*3cf0*/  LDSM.16.M88.4 R32, [R13+0x4c00] ;  /* 0x004c00000d20783b */ /* 0x0006620000000200 */
[----:B------:R-:W-:Y:S01]  /*3d00*/  ISETP.GE.AND P4, PT, R15, R3, PT ;  /* 0x000000030f00720c */ /* 0x000fe20003f86270 */
[----:B------:R-:W-:Y:S01]  /*3d10*/  FMUL.FTZ R15, R26, UR4 ;  /* 0x000000041a0f7c20 */ /* 0x000fe20008410000 */
[----:B------:R-:W-:-:S02]  /*3d20*/  FSEL R70, R70, -INF , !P2 ;  /* 0xff80000046467808 */ /* 0x000fc40005000000 */
[----:B------:R-:W-:Y:S01]  /*3d30*/  FSEL R150, R150, -INF , !P1 ;  /* 0xff80000096967808 */ /* 0x000fe20004800000 */
[----:B------:R-:W-:Y:S01]  /*3d40*/  FMUL.FTZ R16, R21, UR4 ;  /* 0x0000000415107c20 */ /* 0x000fe20008410000 */
[CC--:B------:R-:W-:Y:S01]  /*3d50*/  ISETP.GE.AND P2, PT, R14.reuse, R12.reuse, PT ;  /* 0x0000000c0e00720c */ /* 0x0c0fe20003f46270 */
[----:B------:R2:W5:Y:S01]  /*3d60*/  MUFU.TANH R50, R15 ;  /* 0x0000000f00327308 */ /* 0x0005620000002400 */
[-C--:B------:R-:W-:Y:S01]  /*3d70*/  ISETP.GE.AND P1, PT, R14, R3.reuse, PT ;  /* 0x000000030e00720c */ /* 0x080fe20003f26270 */
[----:B------:R-:W-:Y:S01]  /*3d80*/  VIADD R14, R2, 0xffffff98 ;  /* 0xffffff98020e7836 */ /* 0x000fe20000000000 */
        /* <DEDUP_REMOVED lines=8> */
[----:B------:R-:W-:Y:S01]  /*3e10*/  FMUL.FTZ R29, R29, UR4 ;  /* 0x000000041d1d7c20 */ /* 0x000fe20008410000 */
[----:B------:R-:W-:Y:S01]  /*3e20*/  FMUL.FTZ R30, R30, UR4 ;  /* 0x000000041e1e7c20 */ /* 0x000fe20008410000 */
[C---:B--2---:R-:W-:Y:S02]  /*3e30*/  VIADD R15, R2.reuse, 0xffffff91 ;  /* 0xffffff91020f7836 */ /* 0x044fe40000000000 */
[----:B------:R-:W-:Y:S01]  /*3e40*/  FMUL.FTZ R31, R31, UR4 ;  /* 0x000000041f1f7c20 */ /* 0x000fe20008410000 */
[----:B------:R2:W5:Y:S01]  /*3e50*/  MUFU.TANH R49, R20 ;  /* 0x0000001400317308 */ /* 0x0005620000002400 */
[----:B------:R-:W-:Y:S01]  /*3e60*/  FSEL R158, R45, -INF , !P4 ;  /* 0xff8000002d9e7808 */ /* 0x000fe20006000000 */
[----:B---3--:R-:W-:Y:S01]  /*3e70*/  VIADD R13, R2, 0xffffffb8 ;  /* 0xffffffb8020d7836 */ /* 0x008fe20000000000 */
[----:B------:R-:W-:-:S02]  /*3e80*/  ISETP.GE.AND P3, PT, R15, R3, PT ;  /* 0x000000030f00720c */ /* 0x000fc40003f66270 */
[-C--:B------:R-:W-:Y:S01]  /*3e90*/  ISETP.GE.AND P0, PT, R15, R12.reuse, PT ;  /* 0x0000000c0f00720c */ /* 0x080fe20003f06270 */
[----:B----4-:R-:W-:Y:S01]  /*3ea0*/  HMMA.16816.F32 R16, R8, R40, RZ ;  /* 0x000000280810723c */ /* 0x010fe200000018ff */
[----:B------:R-:W-:Y:S01]  /*3eb0*/  FSEL R157, R47, -INF , !P3 ;  /* 0xff8000002f9d7808 */ /* 0x000fe20005800000 */
[----:B------:R-:W-:Y:S01]  /*3ec0*/  MUFU.TANH R41, R31 ;  /* 0x0000001f00297308 */ /* 0x000fe20000002400 */
[----:B------:R-:W-:Y:S01]  /*3ed0*/  ISETP.GE.AND P3, PT, R14, R3, PT ;  /* 0x000000030e00720c */ /* 0x000fe20003f66270 */
[----:B------:R-:W-:Y:S01]  /*3ee0*/  VIADD R15, R2, 0xffffff99 ;  /* 0xffffff99020f7836 */ /* 0x000fe20000000000 */
[----:B------:R-:W-:Y:S02]  /*3ef0*/  FSEL R68, R68, -INF , !P0 ;  /* 0xff80000044447808 */ /* 0x000fe40004000000 */
[----:B------:R-:W-:Y:S02]  /*3f00*/  FSEL R159, R44, -INF , !P3 ;  /* 0xff8000002c9f7808 */ /* 0x000fe40005800000 */
[----:B------:R-:W-:Y:S01]  /*3f10*/  ISETP.GE.AND P0, PT, R14, R12, PT ;  /* 0x0000000c0e00720c */ /* 0x000fe20003f06270 */
[----:B------:R-:W-:Y:S01]  /*3f20*/  MUFU.TANH R44, R29 ;  /* 0x0000001d002c7308 */ /* 0x000fe20000002400 */
[----:B--2---:R-:W-:Y:S01]  /*3f30*/  FMUL.FTZ R20, R28, UR4 ;  /* 0x000000041c147c20 */ /* 0x004fe20008410000 */
[----:B------:R-:W-:Y:S01]  /*3f40*/  VIADD R14, R2, 0xffffffa1 ;  /* 0xffffffa1020e7836 */ /* 0x000fe20000000000 */
[----:B------:R-:W-:-:S02]  /*3f50*/  FSEL R67, R67, -INF , !P2 ;  /* 0xff80000043437808 */ /* 0x000fc40005000000 */
[----:B------:R-:W-:Y:S02]  /*3f60*/  FSEL R154, R46, -INF , !P1 ;  /* 0xff8000002e9a7808 */ /* 0x000fe40004800000 */
[CC--:B------:R-:W-:Y:S01]  /*3f70*/  ISETP.GE.AND P5, PT, R14.reuse, R12.reuse, PT ;  /* 0x0000000c0e00720c */ /* 0x0c0fe20003fa6270 */
[----:B------:R-:W-:Y:S01]  /*3f80*/  MUFU.TANH R47, R23 ;  /* 0x00000017002f7308 */ /* 0x000fe20000002400 */
[-C--:B------:R-:W-:Y:S01]  /*3f90*/  ISETP.GE.AND P4, PT, R14, R3.reuse, PT ;  /* 0x000000030e00720c */ /* 0x080fe20003f86270 */
[----:B------:R-:W-:Y:S01]  /*3fa0*/  VIADD R14, R2, 0xffffffa9 ;  /* 0xffffffa9020e7836 */ /* 0x000fe20000000000 */
[C---:B------:R-:W-:Y:S02]  /*3fb0*/  ISETP.GE.AND P2, PT, R15.reuse, R12, PT ;  /* 0x0000000c0f00720c */ /* 0x040fe40003f46270 */
[----:B------:R-:W-:Y:S01]  /*3fc0*/  ISETP.GE.AND P1, PT, R15, R3, PT ;  /* 0x000000030f00720c */ /* 0x000fe20003f26270 */
[----:B------:R-:W-:Y:S01]  /*3fd0*/  HMMA.16816.F32 R24, R4, R36, R16 ;  /* 0x000000240418723c */ /* 0x000fe20000001810 */
[----:B------:R-:W-:Y:S01]  /*3fe0*/  FMUL.FTZ R15, R22, UR4 ;  /* 0x00000004160f7c20 */ /* 0x000fe20008410000 */
[----:B------:R2:W-:Y:S01]  /*3ff0*/  MUFU.TANH R37, R30 ;  /* 0x0000001e00257308 */ /* 0x0005e20000002400 */
[----:B------:R-:W-:-:S02]  /*4000*/  FSEL R66, R66, -INF , !P0 ;  /* 0xff80000042427808 */ /* 0x000fc40004000000 */
[C---:B------:R-:W-:Y:S01]  /*4010*/  ISETP.GE.AND P0, PT, R14.reuse, R12, PT ;  /* 0x0000000c0e00720c */ /* 0x040fe20003f06270 */
[----:B------:R-:W-:Y:S01]  /*4020*/  HMMA.16816.F32 R16, R8, R42, RZ ;  /* 0x0000002a0810723c */ /* 0x000fe200000018ff */
[----:B------:R-:W-:Y:S01]  /*4030*/  ISETP.GE.AND P3, PT, R14, R3, PT ;  /* 0x000000030e00720c */ /* 0x000fe20003f66270 */
[----:B------:R-:W-:Y:S01]  /*4040*/  VIADD R14, R2, 0xffffffb0 ;  /* 0xffffffb0020e7836 */ /* 0x000fe20000000000 */
[----:B------:R-:W-:Y:S01]  /*4050*/  FSEL R63, R63, -INF , !P5 ;  /* 0xff8000003f3f7808 */ /* 0x000fe20006800000 */
[----:B------:R3:W-:Y:S01]  /*4060*/  MUFU.TANH R45, R20 ;  /* 0x00000014002d7308 */ /* 0x0007e20000002400 */
[----:B------:R-:W-:Y:S02]  /*4070*/  FSEL R113, R113, -INF , !P4 ;  /* 0xff80000071717808 */ /* 0x000fe40006000000 */
[----:B------:R-:W-:Y:S02]  /*4080*/  FSEL R65, R65, -INF , !P2 ;  /* 0xff80000041417808 */ /* 0x000fe40005000000 */
[----:B------:R-:W-:-:S02]  /*4090*/  FSEL R114, R114, -INF , !P1 ;  /* 0xff80000072727808 */ /* 0x000fc40004800000 */
[C---:B------:R-:W-:Y:S01]  /*40a0*/  ISETP.GE.AND P5, PT, R14.reuse, R12, PT ;  /* 0x0000000c0e00720c */ /* 0x040fe20003fa6270 */
[----:B------:R4:W5:Y:S01]  /*40b0*/  MUFU.TANH R46, R15 ;  /* 0x0000000f002e7308 */ /* 0x0009620000002400 */
[----:B--2---:R-:W2:Y:S01]  /*40c0*/  LDSM.16.M88.4 R28, [R165+0x3c00] ;  /* 0x003c0000a51c783b */ /* 0x004ea20000000200 */
[----:B------:R-:W-:Y:S01]  /*40d0*/  ISETP.GE.AND P4, PT, R14, R3, PT ;  /* 0x000000030e00720c */ /* 0x000fe20003f86270 */
[----:B------:R-:W-:Y:S01]  /*40e0*/  VIADD R14, R2, 0xffffffb1 ;  /* 0xffffffb1020e7836 */ /* 0x000fe20000000000 */
[----:B------:R-:W-:Y:S01]  /*40f0*/  FSEL R43, R112, -INF , !P0 ;  /* 0xff800000702b7808 */ /* 0x000fe20004000000 */
[----:B------:R-:W-:-:S04]  /*4100*/  DEPBAR.LE SB0, 0x0 ;  /* 0x000080000000791a */ /* 0x000fc80000000000 */
[----:B------:R-:W-:Y:S01]  /*4110*/  FSEL R110, R110, -INF , !P3 ;  /* 0xff8000006e6e7808 */ /* 0x000fe20005800000 */
[----:B------:R-:W-:Y:S01]  /*4120*/  FMUL.FTZ R24, R24, UR4 ;  /* 0x0000000418187c20 */ /* 0x000fe20008410000 */
[CC--:B------:R-:W-:Y:S01]  /*4130*/  ISETP.GE.AND P0, PT, R13.reuse, R12.reuse, PT ;  /* 0x0000000c0d00720c */ /* 0x0c0fe20003f06270 */
[----:B---3--:R-:W-:Y:S01]  /*4140*/  HMMA.16816.F32 R20, R4, R38, R16 ;  /* 0x000000260414723c */ /* 0x008fe20000001810 */
[----:B------:R-:W-:Y:S01]  /*4150*/  ISETP.GE.AND P3, PT, R13, R3, PT ;  /* 0x000000030d00720c */ /* 0x000fe20003f66270 */
[----:B------:R-:W-:Y:S01]  /*4160*/  VIADD R13, R2, 0xffffffc0 ;  /* 0xffffffc0020d7836 */ /* 0x000fe20000000000 */
[----:B------:R-:W-:Y:S01]  /*4170*/  FSEL R42, R106, -INF , !P5 ;  /* 0xff8000006a2a7808 */ /* 0x000fe20006800000 */
[----:B------:R-:W-:Y:S01]  /*4180*/  FMUL.FTZ R25, R25, UR4 ;  /* 0x0000000419197c20 */ /* 0x000fe20008410000 */
[----:B----4-:R-:W-:Y:S01]  /*4190*/  VIADD R15, R2, 0xffffffa8 ;  /* 0xffffffa8020f7836 */ /* 0x010fe20000000000 */
[----:B-1----:R-:W-:Y:S01]  /*41a0*/  HMMA.16816.F32 R16, R8, R32, RZ ;  /* 0x000000200810723c */ /* 0x002fe200000018ff */
[----:B------:R-:W-:Y:S01]  /*41b0*/  FSEL R106, R61, -INF , !P4 ;  /* 0xff8000003d6a7808 */ /* 0x000fe20006000000 */
[----:B------:R-:W-:Y:S01]  /*41c0*/  FMUL.FTZ R26, R26, UR4 ;  /* 0x000000041a1a7c20 */ /* 0x000fe20008410000 */
[----:B------:R-:W1:Y:S01]  /*41d0*/  MUFU.TANH R40, R24 ;  /* 0x0000001800287308 */ /* 0x000e620000002400 */
[----:B------:R-:W-:-:S02]  /*41e0*/  ISETP.GE.AND P2, PT, R15, R12, PT ;  /* 0x0000000c0f00720c */ /* 0x000fc40003f46270 */
[-C--:B------:R-:W-:Y:S01]  /*41f0*/  ISETP.GE.AND P1, PT, R15, R3.reuse, PT ;  /* 0x000000030f00720c */ /* 0x080fe20003f26270 */
[----:B------:R-:W-:Y:S01]  /*4200*/  FMUL.FTZ R15, R27, UR4 ;  /* 0x000000041b0f7c20 */ /* 0x000fe20008410000 */
[----:B------:R-:W-:Y:S02]  /*4210*/  FSEL R62, R62, -INF , !P2 ;  /* 0xff8000003e3e7808 */ /* 0x000fe40005000000 */
[----:B------:R-:W-:Y:S01]  /*4220*/  FSEL R111, R111, -INF , !P1 ;  /* 0xff8000006f6f7808 */ /* 0x000fe20004800000 */
[----:B------:R-:W-:Y:S01]  /*4230*/  MUFU.TANH R36, R25 ;  /* 0x0000001900247308 */ /* 0x000fe20000002400 */
[C---:B------:R-:W-:Y:S02]  /*4240*/  ISETP.GE.AND P2, PT, R14.reuse, R12, PT ;  /* 0x0000000c0e00720c */ /* 0x040fe40003f46270 */
[----:B------:R-:W-:Y:S01]  /*4250*/  ISETP.GE.AND P1, PT, R14, R3, PT ;  /* 0x000000030e00720c */ /* 0x000fe20003f26270 */
[----:B------:R-:W-:Y:S01]  /*4260*/  VIADD R14, R2, 0xffffffb9 ;  /* 0xffffffb9020e7836 */ /* 0x000fe20000000000 */
[----:B------:R-:W-:-:S02]  /*4270*/  FSEL R61, R99, -INF , !P2 ;  /* 0xff800000633d7808 */ /* 0x000fc40005000000 */
[----:B------:R-:W-:Y:S01]  /*4280*/  FSEL R88, R88, -INF , !P1 ;  /* 0xff80000058587808 */ /* 0x000fe20004800000 */
[----:B------:R2:W3:Y:S01]  /*4290*/  MUFU.TANH R32, R26 ;  /* 0x0000001a00207308 */ /* 0x0004e20000002400 */
        /* <DEDUP_REMOVED lines=10> */
[----:B------:R-:W-:Y:S01]  /*4340*/  FSEL R82, R58, -INF , !P4 ;  /* 0xff8000003a527808 */ /* 0x000fe20006000000 */
[----:B------:R-:W-:Y:S01]  /*4350*/  FMUL.FTZ R21, R21, UR4 ;  /* 0x0000000415157c20 */ /* 0x000fe20008410000 */
[----:B------:R-:W-:-:S02]  /*4360*/  FSEL R60, R60, -INF , !P0 ;  /* 0xff8000003c3c7808 */ /* 0x000fc40004000000 */
[----:B------:R-:W-:Y:S01]  /*4370*/  FSEL R99, R59, -INF , !P3 ;  /* 0xff8000003b637808 */ /* 0x000fe20005800000 */
[----:B--2---:R-:W-:Y:S01]  /*4380*/  HMMA.16816.F32 R24, R4, R28, R16 ;  /* 0x0000001c0418723c */ /* 0x004fe20000001810 */
[CC--:B------:R-:W-:Y:S01]  /*4390*/  ISETP.GE.AND P5, PT, R13.reuse, R12.reuse, PT ;  /* 0x0000000c0d00720c */ /* 0x0c0fe20003fa6270 */
[----:B------:R-:W-:Y:S01]  /*43a0*/  MUFU.TANH R15, R15 ;  /* 0x0000000f000f7308 */ /* 0x000fe20000002400 */
[-C--:B------:R-:W-:Y:S01]  /*43b0*/  ISETP.GE.AND P4, PT, R13, R3.reuse, PT ;  /* 0x000000030d00720c */ /* 0x080fe20003f86270 */
[----:B------:R-:W-:Y:S01]  /*43c0*/  VIADD R13, R2, 0xffffffd0 ;  /* 0xffffffd0020d7836 */ /* 0x000fe20000000000 */
[C---:B------:R-:W-:Y:S01]  /*43d0*/  ISETP.GE.AND P0, PT, R14.reuse, R12, PT ;  /* 0x0000000c0e00720c */ /* 0x040fe20003f06270 */
[----:B------:R-:W-:Y:S01]  /*43e0*/  HMMA.16816.F32 R16, R8, R34, RZ ;  /* 0x000000220810723c */ /* 0x000fe200000018ff */
[----:B------:R-:W-:Y:S01]  /*43f0*/  ISETP.GE.AND P3, PT, R14, R3, PT ;  /* 0x000000030e00720c */ /* 0x000fe20003f66270 */
[----:B------:R-:W-:Y:S01]  /*4400*/  VIADD R14, R2, 0xffffffc9 ;  /* 0xffffffc9020e7836 */ /* 0x000fe20000000000 */
[----:B------:R-:W-:Y:S01]  /*4410*/  FSEL R56, R56, -INF , !P0 ;  /* 0xff80000038387808 */ /* 0x000fe20004000000 */
[----:B------:R-:W-:Y:S01]  /*4420*/  MUFU.TANH R23, R23 ;  /* 0x0000001700177308 */ /* 0x000fe20000002400 */
[----:B-----5:R-:W-:-:S02]  /*4430*/  FSEL R160, R54, -INF , !P3 ;  /* 0xff80000036a07808 */ /* 0x020fc40005800000 */
[CC--:B------:R-:W-:Y:S01]  /*4440*/  ISETP.GE.AND P0, PT, R13.reuse, R12.reuse, PT ;  /* 0x0000000c0d00720c */ /* 0x0c0fe20003f06270 */
[C---:B------:R-:W-:Y:S01]  /*4450*/  VIADD R8, R2.reuse, 0xffffffd9 ;  /* 0xffffffd902087836 */ /* 0x040fe20000000000 */
[----:B------:R-:W-:Y:S01]  /*4460*/  ISETP.GE.AND P3, PT, R13, R3, PT ;  /* 0x000000030d00720c */ /* 0x000fe20003f66270 */
[----:B------:R-:W-:Y:S01]  /*4470*/  VIADD R13, R2, 0xffffffd1 ;  /* 0xffffffd1020d7836 */ /* 0x000fe20000000000 */
[----:B------:R-:W-:Y:S01]  /*4480*/  FSEL R52, R52, -INF , !P5 ;  /* 0xff80000034347808 */ /* 0x000fe20006800000 */
[----:B------:R-:W-:Y:S01]  /*4490*/  VIADD R9, R2, 0xffffffe0 ;  /* 0xffffffe002097836 */ /* 0x000fe20000000000 */
[----:B------:R-:W-:Y:S01]  /*44a0*/  FSEL R162, R50, -INF , !P4 ;  /* 0xff80000032a27808 */ /* 0x000fe20006000000 */
[----:B------:R-:W-:Y:S01]  /*44b0*/  MUFU.TANH R21, R21 ;  /* 0x0000001500157308 */ /* 0x000fe20000002400 */
[----:B------:R-:W-:Y:S02]  /*44c0*/  FSEL R57, R57, -INF , !P2 ;  /* 0xff80000039397808 */ /* 0x000fe40005000000 */
[----:B------:R-:W-:Y:S01]  /*44d0*/  FSEL R112, R55, -INF , !P1 ;  /* 0xff80000037707808 */ /* 0x000fe20004800000 */
[----:B------:R-:W-:Y:S01]  /*44e0*/  FMUL.FTZ R24, R24, UR4 ;  /* 0x0000000418187c20 */ /* 0x000fe20008410000 */
[----:B------:R-:W-:Y:S01]  /*44f0*/  BAR.SYNC.DEFER_BLOCKING 0x0 ;  /* 0x0000000000007b1d */ /* 0x000fe20000010000 */
[----:B------:R-:W-:-:S02]  /*4500*/  ISETP.GE.AND P5, PT, R13, R12, PT ;  /* 0x0000000c0d00720c */ /* 0x000fc40003fa6270 */
[-C--:B------:R-:W-:Y:S01]  /*4510*/  ISETP.GE.AND P4, PT, R13, R3.reuse, PT ;  /* 0x000000030d00720c */ /* 0x080fe20003f86270 */
[----:B------:R-:W-:Y:S01]  /*4520*/  VIADD R13, R2, 0xffffffd8 ;  /* 0xffffffd8020d7836 */ /* 0x000fe20000000000 */
[C---:B------:R-:W-:Y:S01]  /*4530*/  ISETP.GE.AND P2, PT, R14.reuse, R12, PT ;  /* 0x0000000c0e00720c */ /* 0x040fe20003f46270 */
[----:B------:R-:W-:Y:S01]  /*4540*/  MUFU.TANH R24, R24 ;  /* 0x0000001800187308 */ /* 0x000fe20000002400 */
[----:B------:R-:W-:Y:S01]  /*4550*/  ISETP.GE.AND P1, PT, R14, R3, PT ;  /* 0x000000030e00720c */ /* 0x000fe20003f26270 */
[----:B------:R-:W-:Y:S01]  /*4560*/  FMUL.FTZ R14, R20, UR4 ;  /* 0x00000004140e7c20 */ /* 0x000fe20008410000 */
[----:B------:R-:W-:Y:S02]  /*4570*/  FSEL R49, R49, -INF , !P0 ;  /* 0xff80000031317808 */ /* 0x000fe40004000000 */
[----:B------:R-:W-:Y:S02]  /*4580*/  FSEL R184, R46, -INF , !P3 ;  /* 0xff8000002eb87808 */ /* 0x000fe40005800000 */
[----:B------:R-:W-:Y:S01]  /*4590*/  FSEL R53, R53, -INF , !P2 ;  /* 0xff80000035357808 */ /* 0x000fe20005000000 */
[----:B------:R-:W2:Y:S01]  /*45a0*/  MUFU.TANH R14, R14 ;  /* 0x0000000e000e7308 */ /* 0x000ea20000002400 */
[----:B------:R-:W-:-:S02]  /*45b0*/  FSEL R161, R51, -INF , !P1 ;  /* 0xff80000033a17808 */ /* 0x000fc40004800000 */
[CC--:B------:R-:W-:Y:S02]  /*45c0*/  ISETP.GE.AND P0, PT, R8.reuse, R12.reuse, PT ;  /* 0x0000000c0800720c */ /* 0x0c0fe40003f06270 */
[-C--:B------:R-:W-:Y:S01]  /*45d0*/  ISETP.GE.AND P3, PT, R8, R3.reuse, PT ;  /* 0x000000030800720c */ /* 0x080fe20003f66270 */
[----:B------:R-:W-:Y:S01]  /*45e0*/  VIADD R8, R2, 0xffffffe1 ;  /* 0xffffffe102087836 */ /* 0x000fe20000000000 */
[C---:B------:R-:W-:Y:S02]  /*45f0*/  ISETP.GE.AND P2, PT, R13.reuse, R12, PT ;  /* 0x0000000c0d00720c */ /* 0x040fe40003f46270 */
[----:B------:R-:W-:Y:S02]  /*4600*/  ISETP.GE.AND P1, PT, R13, R3, PT ;  /* 0x000000030d00720c */ /* 0x000fe40003f26270 */
[----:B------:R-:W-:Y:S02]  /*4610*/  FSEL R48, R48, -INF , !P5 ;  /* 0xff80000030307808 */ /* 0x000fe40006800000 */
[----:B------:R-:W-:-:S02]  /*4620*/  FSEL R163, R47, -INF , !P4 ;  /* 0xff8000002fa37808 */ /* 0x000fc40006000000 */
[----:B------:R-:W-:Y:S02]  /*4630*/  FSEL R45, R45, -INF , !P2 ;  /* 0xff8000002d2d7808 */ /* 0x000fe40005000000 */
[----:B------:R-:W-:Y:S02]  /*4640*/  FSEL R186, R37, -INF , !P1 ;  /* 0xff80000025ba7808 */ /* 0x000fe40004800000 */
[CC--:B------:R-:W-:Y:S02]  /*4650*/  ISETP.GE.AND P5, PT, R9.reuse, R12.reuse, PT ;  /* 0x0000000c0900720c */ /* 0x0c0fe40003fa6270 */
[-C--:B------:R-:W-:Y:S02]  /*4660*/  ISETP.GE.AND P4, PT, R9, R3.reuse, PT ;  /* 0x000000030900720c */ /* 0x080fe40003f86270 */
[C---:B------:R-:W-:Y:S02]  /*4670*/  ISETP.GE.AND P2, PT, R8.reuse, R12, PT ;  /* 0x0000000c0800720c */ /* 0x040fe40003f46270 */
[----:B------:R-:W-:-:S02]  /*4680*/  ISETP.GE.AND P1, PT, R8, R3, PT ;  /* 0x000000030800720c */ /* 0x000fc40003f26270 */
[----:B------:R-:W-:Y:S01]  /*4690*/  HMMA.16816.F32 R8, R4, R30, R16 ;  /* 0x0000001e0408723c */ /* 0x000fe20000001810 */
[----:B------:R-:W-:Y:S02]  /*46a0*/  FSEL R44, R44, -INF , !P0 ;  /* 0xff8000002c2c7808 */ /* 0x000fe40004000000 */
[----:B------:R-:W-:Y:S02]  /*46b0*/  FSEL R185, R41, -INF , !P3 ;  /* 0xff80000029b97808 */ /* 0x000fe40005800000 */
[----:B-1----:R-:W-:Y:S02]  /*46c0*/  FSEL R40, R40, -INF , !P5 ;  /* 0xff80000028287808 */ /* 0x002fe40006800000 */
[----:B------:R-:W-:Y:S01]  /*46d0*/  VIADD R5, R2, 0xffffffe8 ;  /* 0xffffffe802057836 */ /* 0x000fe20000000000 */
[----:B---3--:R-:W-:Y:S01]  /*46e0*/  FSEL R187, R32, -INF , !P4 ;  /* 0xff80000020bb7808 */ /* 0x008fe20006000000 */
[----:B------:R-:W-:Y:S02]  /*46f0*/  VIADD R4, R2, 0xffffffe9 ;  /* 0xffffffe902047836 */ /* 0x000fe40000000000 */
[----:B------:R-:W-:Y:S01]  /*4700*/  FMUL.FTZ R6, R25, UR4 ;  /* 0x0000000419067c20 */ /* 0x000fe20008410000 */
[----:B------:R-:W-:-:S02]  /*4710*/  FSEL R36, R36, -INF , !P2 ;  /* 0xff80000024247808 */ /* 0x000fc40005000000 */
[CC--:B------:R-:W-:Y:S01]  /*4720*/  ISETP.GE.AND P0, PT, R5.reuse, R12.reuse, PT ;  /* 0x0000000c0500720c */ /* 0x0c0fe20003f06270 */
[----:B------:R1:W3:Y:S01]  /*4730*/  MUFU.TANH R13, R6 ;  /* 0x00000006000d7308 */ /* 0x0002e20000002400 */
[-C--:B------:R-:W-:Y:S01]  /*4740*/  ISETP.GE.AND P3, PT, R5, R3.reuse, PT ;  /* 0x000000030500720c */ /* 0x080fe20003f66270 */
[----:B------:R-:W-:Y:S01]  /*4750*/  FMUL.FTZ R5, R26, UR4 ;  /* 0x000000041a057c20 */ /* 0x000fe20008410000 */
[CC--:B------:R-:W-:Y:S02]  /*4760*/  ISETP.GE.AND P5, PT, R4.reuse, R12.reuse, PT ;  /* 0x0000000c0400720c */ /* 0x0c0fe40003fa6270 */
[-C--:B------:R-:W-:Y:S01]  /*4770*/  ISETP.GE.AND P4, PT, R4, R3.reuse, PT ;  /* 0x000000030400720c */ /* 0x080fe20003f86270 */
[----:B------:R-:W-:Y:S01]  /*4780*/  VIADD R4, R2, 0xfffffff1 ;  /* 0xfffffff102047836 */ /* 0x000fe20000000000 */
[----:B--2---:R-:W-:Y:S01]  /*4790*/  FSEL R16, R14, -INF , !P0 ;  /* 0xff8000000e107808 */ /* 0x004fe20004000000 */
[----:B------:R2:W4:Y:S01]  /*47a0*/  MUFU.TANH R7, R5 ;  /* 0x0000000500077308 */ /* 0x0005220000002400 */
[----:B------:R-:W-:Y:S01]  /*47b0*/  FSEL R190, R22, -INF , !P3 ;  /* 0xff80000016be7808 */ /* 0x000fe20005800000 */
[----:B------:R-:W-:Y:S01]  /*47c0*/  FMUL.FTZ R8, R8, UR4 ;  /* 0x0000000408087c20 */ /* 0x000fe20008410000 */
[C---:B------:R-:W-:Y:S01]  /*47d0*/  ISETP.GE.AND P0, PT, R4.reuse, R12, PT ;  /* 0x0000000c0400720c */ /* 0x040fe20003f06270 */
[----:B------:R-:W-:Y:S01]  /*47e0*/  FMUL.FTZ R9, R9, UR4 ;  /* 0x0000000409097c20 */ /* 0x000fe20008410000 */
[----:B------:R-:W-:Y:S01]  /*47f0*/  ISETP.GE.AND P3, PT, R4, R3, PT ;  /* 0x000000030400720c */ /* 0x000fe20003f66270 */
[----:B------:R-:W-:Y:S01]  /*4800*/  VIADD R4, R2, 0xfffffff8 ;  /* 0xfffffff802047836 */ /* 0x000fe20000000000 */
[----:B------:R-:W-:Y:S01]  /*4810*/  FSEL R189, R15, -INF , !P1 ;  /* 0xff8000000fbd7808 */ /* 0x000fe20004800000 */
[----:B------:R-:W-:Y:S01]  /*4820*/  FMUL.FTZ R11, R11, UR4 ;  /* 0x000000040b0b7c20 */ /* 0x000fe20008410000 */
[----:B-1----:R-:W-:Y:S01]  /*4830*/  FMUL.FTZ R6, R27, UR4 ;  /* 0x000000041b067c20 */ /* 0x002fe20008410000 */
[----:B------:R-:W-:Y:S01]  /*4840*/  MUFU.TANH R8, R8 ;  /* 0x0000000800087308 */ /* 0x000fe20000002400 */
[----:B------:R-:W-:-:S02]  /*4850*/  FSEL R192, R23, -INF , !P4 ;  /* 0xff80000017c07808 */ /* 0x000fc40006000000 */
[----:B---3--:R-:W-:Y:S02]  /*4860*/  FSEL R23, R13, -INF , !P0 ;  /* 0xff8000000d177808 */ /* 0x008fe40004000000 */
[----:B------:R-:W-:Y:S01]  /*4870*/  ISETP.GE.AND P0, PT, R191, 0x2, PT ;  /* 0x00000002bf00780c */ /* 0x000fe20003f06270 */
[C---:B--2---:R-:W-:Y:S02]  /*4880*/  VIADD R5, R2.reuse, 0xfffffff0 ;  /* 0xfffffff002057836 */ /* 0x044fe40000000000 */
[----:B------:R-:W1:Y:S01]  /*4890*/  MUFU.TANH R6, R6 ;  /* 0x0000000600067308 */ /* 0x000e620000002400 */
[----:B------:R-:W-:Y:S01]  /*48a0*/  VIADD R2, R2, 0xfffffff9 ;  /* 0xfffffff902027836 */ /* 0x000fe20000000000 */
[----:B------:R-:W-:Y:S02]  /*48b0*/  FSEL R21, R21, -INF , !P5 ;  /* 0xff80000015157808 */ /* 0x000fe40006800000 */
[C---:B------:R-:W-:Y:S02]  /*48c0*/  ISETP.GE.AND P2, PT, R5.reuse, R12, PT ;  /* 0x0000000c0500720c */ /* 0x040fe40003f46270 */
[----:B------:R-:W-:-:S02]  /*48d0*/  ISETP.GE.AND P1, PT, R5, R3, PT ;  /* 0x000000030500720c */ /* 0x000fc40003f26270 */
[----:B------:R-:W-:Y:S01]  /*48e0*/  FSEL R22, R24, -INF , !P2 ;  /* 0xff80000018167808 */ /* 0x000fe20005000000 */
[----:B------:R-:W2:Y:S01]  /*48f0*/  MUFU.TANH R9, R9 ;  /* 0x0000000900097308 */ /* 0x000ea20000002400 */
[----:B----4-:R-:W-:Y:S02]  /*4900*/  FSEL R194, R7, -INF , !P1 ;  /* 0xff80000007c27808 */ /* 0x010fe40004800000 */
[-C--:B------:R-:W-:Y:S02]  /*4910*/  ISETP.GE.AND P2, PT, R4, R3.reuse, PT ;  /* 0x000000030400720c */ /* 0x080fe40003f46270 */
[----:B------:R-:W-:Y:S01]  /*4920*/  ISETP.GE.AND P1, PT, R2, R3, PT ;  /* 0x000000030200720c */ /* 0x000fe20003f26270 */
[----:B------:R-:W-:Y:S01]  /*4930*/  FMUL.FTZ R3, R10, UR4 ;  /* 0x000000040a037c20 */ /* 0x000fe20008410000 */
[-C--:B------:R-:W-:Y:S01]  /*4940*/  ISETP.GE.AND P5, PT, R4, R12.reuse, PT ;  /* 0x0000000c0400720c */ /* 0x080fe20003fa6270 */
[----:B------:R-:W3:Y:S01]  /*4950*/  MUFU.TANH R11, R11 ;  /* 0x0000000b000b7308 */ /* 0x000ee20000002400 */
[----:B------:R-:W-:Y:S01]  /*4960*/  ISETP.GE.AND P4, PT, R2, R12, PT ;  /* 0x0000000c0200720c */ /* 0x000fe20003f86270 */
[----:B------:R-:W-:Y:S01]  /*4970*/  IMAD.IADD R2, R134, 0x1, R115 ;  /* 0x0000000186027824 */ /* 0x000fe200078e0273 */
[----:B-1----:R-:W-:-:S02]  /*4980*/  FSEL R193, R6, -INF , !P3 ;  /* 0xff80000006c17808 */ /* 0x002fc40005800000 */
[----:B------:R-:W-:-:S03]  /*4990*/  FSEL R115, R8, -INF , !P5 ;  /* 0xff80000008737808 */ /* 0x000fc60006800000 */
[----:B------:R-:W1:Y:S01]  /*49a0*/  MUFU.TANH R3, R3 ;  /* 0x0000000300037308 */ /* 0x000e620000002400 */
[----:B--2---:R-:W-:Y:S02]  /*49b0*/  FSEL R188, R9, -INF , !P4 ;  /* 0xff80000009bc7808 */ /* 0x004fe40006000000 */
[----:B---3--:R-:W-:Y:S02]  /*49c0*/  FSEL R196, R11, -INF , !P1 ;  /* 0xff8000000bc47808 */ /* 0x008fe40004800000 */
[----:B-1----:R-:W-:Y:S01]  /*49d0*/  FSEL R195, R3, -INF , !P2 ;  /* 0xff80000003c37808 */ /* 0x002fe20005000000 */
[----:B------:R-:W-:Y:S06]  /*49e0*/  @!P0 BRA `(.L_x_1537) ;  /* 0x00000004007c8947 */ /* 0x000fec0003800000 */
[----:B------:R-:W-:Y:S05]  /*49f0*/  @P6 BRA `(.L_x_1538) ;  /* 0x0000000000f06947 */ /* 0x000fea0003800000 */
[----:B------:R-:W1:Y:S01]  /*4a00*/  LDC R12, c[0x0][0x380] ;  /* 0x0000e000ff0c7b82 */ /* 0x000e620000000800 */
[C---:B------:R-:W-:Y:S01]  /*4a10*/  IADD3 R10, R96.reuse, -0x200, RZ ;  /* 0xfffffe00600a7810 */ /* 0x040fe20007ffe0ff */
[----:B------:R-:W-:-:S03]  /*4a20*/  VIADD R9, R96, 0xffffff00 ;  /* 0xffffff0060097836 */ /* 0x000fc60000000000 */
[----:B------:R-:W-:Y:S02]  /*4a30*/  IABS R7, R10 ;  /* 0x0000000a00077213 */ /* 0x000fe40000000000 */
[----:B------:R-:W-:Y:S02]  /*4a40*/  IABS R6, R9 ;  /* 0x0000000900067213 */ /* 0x000fe40000000000 */
[----:B-1----:R-:W-:-:S04]  /*4a50*/  IABS R11, R12 ;  /* 0x0000000c000b7213 */ /* 0x002fc80000000000 */
[----:B------:R-:W1:Y:S08]  /*4a60*/  I2F.RP R4, R11 ;  /* 0x0000000b00047306 */ /* 0x000e700000209400 */
[----:B-1----:R-:W1:Y:S02]  /*4a70*/  MUFU.RCP R4, R4 ;  /* 0x0000000400047308 */ /* 0x002e640000001000 */
[----:B-1----:R-:W-:-:S06]  /*4a80*/  VIADD R4, R4, 0xffffffe ;  /* 0x0ffffffe04047836 */ /* 0x002fcc0000000000 */
[----:B------:R-:W1:Y:S02]  /*4a90*/  F2I.FTZ.U32.TRUNC.NTZ R5, R4 ;  /* 0x0000000400057305 */ /* 0x000e64000021f000 */
[----:B-1----:R-:W-:Y:S01]  /*4aa0*/  IADD3 R3, RZ, -R5, RZ ;  /* 0x80000005ff037210 */ /* 0x002fe20007ffe0ff */
[----:B------:R-:W-:-:S04]  /*4ab0*/  IMAD.MOV.U32 R4, RZ, RZ, RZ ;  /* 0x000000ffff047224 */ /* 0x000fc800078e00ff */
        /* <DEDUP_REMOVED lines=35> */
[----:B------:R-:W-:Y:S02]  /*4cf0*/  SHF.R.S32.HI R4, RZ, 0x1f, R3 ;  /* 0x0000001fff047819 */ /* 0x000fe40000011403 */
[----:B--2---:R-:W-:-:S03]  /*4d00*/  IADD3 R8, -R6, R8, RZ ;  /* 0x0000000806087210 */ /* 0x004fc60007ffe1ff */
[----:B------:R-:W-:Y:S02]  /*4d10*/  IMAD R6, R4, UR6, RZ ;  /* 0x0000000604067c24 */ /* 0x000fe4000f8e02ff */
[----:B------:R-:W-:Y:S01]  /*4d20*/  IMAD.WIDE.U32 R4, R3, UR6, RZ ;  /* 0x0000000603047c25 */ /* 0x000fe2000f8e00ff */
[----:B------:R-:W-:-:S03]  /*4d30*/  SHF.R.S32.HI R7, RZ, 0x1f, R8 ;  /* 0x0000001fff077819 */ /* 0x000fc60000011408 */
[----:B------:R-:W-:Y:S02]  /*4d40*/  IMAD R3, R3, UR7, R6 ;  /* 0x0000000703037c24 */ /* 0x000fe4000f8e0206 */
[----:B------:R-:W-:Y:S02]  /*4d50*/  IMAD R6, R7, UR8, RZ ;  /* 0x0000000807067c24 */ /* 0x000fe4000f8e02ff */
[----:B------:R-:W-:Y:S02]  /*4d60*/  IMAD.IADD R5, R5, 0x1, R3 ;  /* 0x0000000105057824 */ /* 0x000fe400078e0203 */
[C---:B------:R-:W-:Y:S02]  /*4d70*/  IMAD R6, R8.reuse, UR9, R6 ;  /* 0x0000000908067c24 */ /* 0x040fe4000f8e0206 */
[----:B------:R-:W-:-:S04]  /*4d80*/  IMAD.WIDE.U32 R4, R8, UR8, R4 ;  /* 0x0000000808047c25 */ /* 0x000fc8000f8e0004 */
[----:B------:R-:W-:Y:S01]  /*4d90*/  IMAD.MOV.U32 R3, RZ, RZ, R4 ;  /* 0x000000ffff037224 */ /* 0x000fe200078e0004 */
[----:B------:R-:W-:Y:S01]  /*4da0*/  IADD3 R5, R5, R6, RZ ;  /* 0x0000000605057210 */ /* 0x000fe20007ffe0ff */
[----:B------:R-:W-:Y:S06]  /*4db0*/  BRA `(.L_x_1539) ;  /* 0x0000000000107947 */ /* 0x000fec0003800000 */
.L_x_1538:
[----:B------:R-:W-:-:S04]  /*4dc0*/  ULEA UR6, -UR6, URZ, 0x8 ;  /* 0x0000003f06067291 */ /* 0x000fc8000f8e413f */
[----:B------:R-:W-:Y:S02]  /*4dd0*/  USHF.R.S32.HI UR4, URZ, 0x1f, UR6 ;  /* 0x0000001f3f047899 */ /* 0x000fe40008011406 */
[----:B------:R-:W-:-:S04]  /*4de0*/  MOV R3, UR6 ;  /* 0x0000000600037c02 */ /* 0x000fc80008000f00 */
[----:B------:R-:W-:-:S07]  /*4df0*/  MOV R5, UR4 ;  /* 0x0000000400057c02 */ /* 0x000fce0008000f00 */
.L_x_1539:
[----:B------:R-:W-:-:S04]  /*4e00*/  LEA R245, P1, R3, R245, 0x1 ;  /* 0x000000f503f57211 */ /* 0x000fc800078208ff */
[----:B------:R-:W-:Y:S01]  /*4e10*/  LEA.HI.X R244, R3, R244, R5, 0x1, P1 ;  /* 0x000000f403f47211 */ /* 0x000fe200008f0c05 */
[----:B------:R-:W-:Y:S01]  /*4e20*/  IMAD.MOV.U32 R14, RZ, RZ, R245 ;  /* 0x000000ffff0e7224 */ /* 0x000fe200078e00f5 */
[----:B------:R-:W-:-:S03]  /*4e30*/  IADD3 R4, P1, R245, UR18, RZ ;  /* 0x00000012f5047c10 */ /* 0x000fc6000ff3e0ff */
        /* <DEDUP_REMOVED lines=17> */
[----:B------:R-:W-:-:S05]  /*4f50*/  IADD3.X R7, R9, UR19, RZ, P1, !PT ;  /* 0x0000001309077c10 */ /* 0x000fca0008ffe4ff */
[----:B------:R3:W-:Y:S01]  /*4f60*/  LDGSTS.E.BYPASS.LTC128B.128 [R183+0x3800], desc[UR16][R6.64] ;  /* 0x0380000006b77fae */ /* 0x0007e2000b901d50 */
[----:B-1----:R-:W-:-:S04]  /*4f70*/  IADD3 R4, P1, R6, UR18, RZ ;  /* 0x0000001206047c10 */ /* 0x002fc8000ff3e0ff */
[----:B------:R-:W-:Y:S02]  /*4f80*/  IADD3.X R5, R7, UR19, RZ, P1, !PT ;  /* 0x0000001307057c10 */ /* 0x000fe40008ffe4ff */
[----:B--2---:R-:W-:-:S03]  /*4f90*/  IADD3 R12, P1, R4, UR18, RZ ;  /* 0x00000012040c7c10 */ /* 0x004fc6000ff3e0ff */
[----:B------:R3:W-:Y:S01]  /*4fa0*/  LDGSTS.E.BYPASS.LTC128B.128 [R183+0x4000], desc[UR16][R4.64] ;  /* 0x0400000004b77fae */ /* 0x0007e2000b901d50 */
[----:B------:R-:W-:-:S05]  /*4fb0*/  IADD3.X R13, R5, UR19, RZ, P1, !PT ;  /* 0x00000013050d7c10 */ /* 0x000fca0008ffe4ff */
[----:B------:R3:W-:Y:S04]  /*4fc0*/  LDGSTS.E.BYPASS.LTC128B.128 [R183+0x4800], desc[UR16][R12.64] ;  /* 0x048000000cb77fae */ /* 0x0007e8000b901d50 */
[----:B------:R-:W0:Y:S02]  /*4fd0*/  LDGDEPBAR ;  /* 0x00000000000079af */ /* 0x000e240000000000 */
.L_x_1537:
[----:B------:R-:W-:Y:S01]  /*4fe0*/  FMNMX.FTZ R20, R105, R104, !PT ;  /* 0x0000006869147209 */ /* 0x000fe20007810000 */
[----:B------:R-:W-:Y:S01]  /*4ff0*/  ULDC UR4, c[0x0][0x2ec] ;  /* 0x0000bb0000047ab9 */ /* 0x000fe20000000800 */
[----:B------:R-:W-:Y:S02]  /*5000*/  LEA R134, R2, UR5, 0x1 ;  /* 0x0000000502867c11 */ /* 0x000fe4000f8e08ff */
[----:B------:R-:W-:Y:S02]  /*5010*/  FMNMX.FTZ R20, R109, R20, !PT ;  /* 0x000000146d147209 */ /* 0x000fe40007810000 */
[----:B------:R-:W-:Y:S02]  /*5020*/  IADD3 R135, R0, R134, RZ ;  /* 0x0000008600877210 */ /* 0x000fe40007ffe0ff */
        /* <DEDUP_REMOVED lines=67> */
[----:B---3--:R-:W-:-:S05]  /*5460*/  FMUL.FTZ R5, R20, UR4 ;  /* 0x0000000414057c20 */ /* 0x008fca0008410000 */
[----:B------:R-:W-:-:S05]  /*5470*/  FSEL R5, R5, RZ, P1 ;  /* 0x000000ff05057208 */ /* 0x000fca0000800000 */
[--C-:B------:R-:W-:Y:S01]  /*5480*/  FFMA.FTZ R3, R105, UR4, -R5.reuse ;  /* 0x0000000469037c23 */ /* 0x100fe20008010805 */
[--C-:B------:R-:W-:Y:S01]  /*5490*/  FFMA.FTZ R4, R91, UR4, -R5.reuse ;  /* 0x000000045b047c23 */ /* 0x100fe20008010805 */
[--C-:B------:R-:W-:Y:S02]  /*54a0*/  FFMA.FTZ R6, R53, UR4, -R5.reuse ;  /* 0x0000000435067c23 */ /* 0x100fe40008010805 */
[----:B------:R1:W-:Y:S08]  /*54b0*/  MUFU.EX2 R197, R3 ;  /* 0x0000000300c57308 */ /* 0x0003f00000000800 */
[----:B------:R2:W-:Y:S08]  /*54c0*/  MUFU.EX2 R209, R4 ;  /* 0x0000000400d17308 */ /* 0x0005f00000000800 */
[----:B------:R-:W-:Y:S01]  /*54d0*/  MUFU.EX2 R249, R6 ;  /* 0x0000000600f97308 */ /* 0x000fe20000000800 */
        /* <DEDUP_REMOVED lines=160> */
[--C-:B-1----:R-:W-:Y:S02]  /*5ee0*/  FFMA.FTZ R4, R60, UR4, -R5.reuse ;  /* 0x000000043c047c23 */ /* 0x102fe40008010805 */
[----:B------:R-:W-:Y:S05]  /*5ef0*/  LDSM.16.MT88.4 R60, [R134+0x6400] ;  /* 0x00640000863c783b */ /* 0x000fea0000004200 */
        /* <DEDUP_REMOVED lines=8> */
[----:B-1----:R-:W-:-:S02]  /*5f80*/  FFMA.FTZ R4, R52, UR4, -R5 ;  /* 0x0000000434047c23 */ /* 0x002fc40008010805 */
        /* <DEDUP_REMOVED lines=16> */
[----:B------:R1:W3:Y:S02]  /*6090*/  MUFU.EX2 R10, R4 ;  /* 0x00000004000a7308 */ /* 0x0002e40000000800 */
[----:B-1----:R-:W-:-:S05]  /*60a0*/  FMUL.FTZ R4, R3, UR4 ;  /* 0x0000000403047c20 */ /* 0x002fca0008410000 */
[----:B------:R-:W-:-:S05]  /*60b0*/  FSEL R4, R4, RZ, P1 ;  /* 0x000000ff04047208 */ /* 0x000fca0000800000 */
[--C-:B------:R-:W-:Y:S01]  /*60c0*/  FFMA.FTZ R6, R126, UR4, -R4.reuse ;  /* 0x000000047e067c23 */ /* 0x100fe20008010804 */
[----:B--2---:R-:W-:Y:S01]  /*60d0*/  MOV R126, R12 ;  /* 0x0000000c007e7202 */ /* 0x004fe20000000f00 */
[--C-:B------:R-:W-:Y:S01]  /*60e0*/  FFMA.FTZ R2, R119, UR4, -R4.reuse ;  /* 0x0000000477027c23 */ /* 0x100fe20008010804 */
[----:B------:R-:W1:Y:S01]  /*60f0*/  LDSM.16.MT88.4 R12, [R134+0x5000] ;  /* 0x00500000860c783b */ /* 0x000e620000004200 */
[----:B------:R2:W-:Y:S01]  /*6100*/  MUFU.EX2 R66, R6 ;  /* 0x0000000600427308 */ /* 0x0005e20000000800 */
[----:B------:R-:W-:-:S07]  /*6110*/  FFMA.FTZ R0, R122, UR4, -R4 ;  /* 0x000000047a007c23 */ /* 0x000fce0008010804 */
[----:B------:R4:W-:Y:S08]  /*6120*/  MUFU.EX2 R78, R2 ;  /* 0x00000002004e7308 */ /* 0x0009f00000000800 */
[----:B------:R5:W-:Y:S01]  /*6130*/  MUFU.EX2 R90, R0 ;  /* 0x00000000005a7308 */ /* 0x000be20000000800 */
[----:B--2---:R-:W-:Y:S01]  /*6140*/  FFMA.FTZ R6, R121, UR4, -R4 ;  /* 0x0000000479067c23 */ /* 0x004fe20008010804 */
[----:B------:R-:W-:-:S06]  /*6150*/  MOV R121, R11 ;  /* 0x0000000b00797202 */ /* 0x000fcc0000000f00 */
[----:B------:R2:W1:Y:S01]  /*6160*/  MUFU.EX2 R7, R6 ;  /* 0x0000000600077308 */ /* 0x0004620000000800 */
[----:B----4-:R-:W-:-:S07]  /*6170*/  FFMA.FTZ R2, R125, UR4, -R4 ;  /* 0x000000047d027c23 */ /* 0x010fce0008010804 */
[----:B------:R4:W-:Y:S01]  /*6180*/  MUFU.EX2 R83, R2 ;  /* 0x0000000200537308 */ /* 0x0009e20000000800 */
[----:B-----5:R-:W-:-:S07]  /*6190*/  FFMA.FTZ R0, R118, UR4, -R4 ;  /* 0x0000000476007c23 */ /* 0x020fce0008010804 */
[----:B------:R5:W-:Y:S01]  /*61a0*/  MUFU.EX2 R91, R0 ;  /* 0x00000000005b7308 */ /* 0x000be20000000800 */
[----:B--2---:R-:W-:Y:S01]  /*61b0*/  FFMA.FTZ R6, R132, UR4, -R4 ;  /* 0x0000000484067c23 */ /* 0x004fe20008010804 */
[----:B---3--:R-:W-:Y:S02]  /*61c0*/  MOV R132, R10 ;  /* 0x0000000a00847202 */ /* 0x008fe40000000f00 */
[----:B------:R-:W-:-:S04]  /*61d0*/  F2FP.F16.F32.PACK_AB R10, R108, R109 ;  /* 0x0000006d6c0a723e */ /* 0x000fc800000000ff */
[----:B------:R2:W-:Y:S01]  /*61e0*/  MUFU.EX2 R67, R6 ;  /* 0x0000000600437308 */ /* 0x0005e20000000800 */
[--C-:B----4-:R-:W-:Y:S01]  /*61f0*/  FFMA.FTZ R2, R159, UR4, -R4.reuse ;  /* 0x000000049f027c23 */ /* 0x110fe20008010804 */
[----:B-----5:R-:W-:-:S06]  /*6200*/  FFMA.FTZ R0, R116, UR4, -R4 ;  /* 0x0000000474007c23 */ /* 0x020fcc0008010804 */
[----:B------:R3:W-:Y:S01]  /*6210*/  MUFU.EX2 R93, R0 ;  /* 0x00000000005d7308 */ /* 0x0007e20000000800 */
[----:B--2---:R-:W-:Y:S01]  /*6220*/  FFMA.FTZ R6, R130, UR4, -R4 ;  /* 0x0000000482067c23 */ /* 0x004fe20008010804 */
[----:B------:R-:W-:Y:S02]  /*6230*/  MOV R130, R9 ;  /* 0x0000000900827202 */ /* 0x000fe40000000f00 */
[----:B-1----:R-:W-:-:S04]  /*6240*/  F2FP.F16.F32.PACK_AB R9, R7, R66 ;  /* 0x000000420709723e */ /* 0x002fc800000000ff */
[----:B------:R1:W2:Y:S01]  /*6250*/  MUFU.EX2 R70, R6 ;  /* 0x0000000600467308 */ /* 0x0002a20000000800 */
[----:B---3--:R-:W-:-:S07]  /*6260*/  FFMA.FTZ R0, R117, UR4, -R4 ;  /* 0x0000000475007c23 */ /* 0x008fce0008010804 */
[----:B------:R3:W-:Y:S01]  /*6270*/  MUFU.EX2 R96, R0 ;  /* 0x0000000000607308 */ /* 0x0007e20000000800 */
[----:B-1----:R-:W-:Y:S01]  /*6280*/  FFMA.FTZ R6, R129, UR4, -R4 ;  /* 0x0000000481067c23 */ /* 0x002fe20008010804 */
[----:B------:R-:W-:Y:S02]  /*6290*/  MOV R129, R8 ;  /* 0x0000000800817202 */ /* 0x000fe40000000f00 */
[----:B------:R-:W-:-:S04]  /*62a0*/  F2FP.F16.F32.PACK_AB R8, R105, R197 ;  /* 0x000000c56908723e */ /* 0x000fc800000000ff */
[----:B------:R1:W-:Y:S01]  /*62b0*/  MUFU.EX2 R76, R6 ;  /* 0x00000006004c7308 */ /* 0x0003e20000000800 */
[----:B--2---:R-:W-:-:S07]  /*62c0*/  F2FP.F16.F32.PACK_AB R11, R70, R67 ;  /* 0x00000043460b723e */ /* 0x004fce00000000ff */
[----:B------:R-:W-:Y:S01]  /*62d0*/  HMMA.16816.F32 R24, R8, R12, RZ ;  /* 0x0000000c0818723c */ /* 0x000fe200000018ff */
[----:B---3--:R-:W-:-:S04]  /*62e0*/  FFMA.FTZ R0, R124, UR4, -R4 ;  /* 0x000000047c007c23 */ /* 0x008fc80008010804 */
[----:B------:R2:W-:Y:S01]  /*62f0*/  MUFU.EX2 R102, R0 ;  /* 0x0000000000667308 */ /* 0x0005e20000000800 */
[----:B------:R-:W-:Y:S01]  /*6300*/  HMMA.16816.F32 R16, R8, R14, RZ ;  /* 0x0000000e0810723c */ /* 0x000fe200000018ff */
[----:B------:R-:W-:Y:S01]  /*6310*/  F2FP.F16.F32.PACK_AB R12, R198, R107 ;  /* 0x0000006bc60c723e */ /* 0x000fe200000000ff */
[----:B-1----:R-:W-:-:S04]  /*6320*/  FFMA.FTZ R6, R120, UR4, -R4 ;  /* 0x0000000478067c23 */ /* 0x002fc80008010804 */
[C---:B------:R-:W-:Y:S01]  /*6330*/  HMMA.16816.F32 R32, R8.reuse, R28, RZ ;  /* 0x0000001c0820723c */ /* 0x040fe200000018ff */
[----:B------:R1:W3:Y:S01]  /*6340*/  MUFU.EX2 R79, R6 ;  /* 0x00000006004f7308 */ /* 0x0002e20000000800 */
[----:B------:R-:W-:Y:S02]  /*6350*/  F2FP.F16.F32.PACK_AB R14, R200, R199 ;  /* 0x000000c7c80e723e */ /* 0x000fe400000000ff */
[----:B------:R-:W-:Y:S02]  /*6360*/  F2FP.F16.F32.PACK_AB R15, R83, R78 ;  /* 0x0000004e530f723e */ /* 0x000fe400000000ff */
[----:B------:R-:W-:Y:S01]  /*6370*/  HMMA.16816.F32 R28, R8, R30, RZ ;  /* 0x0000001e081c723c */ /* 0x000fe200000018ff */
[----:B--2---:R-:W-:-:S06]  /*6380*/  FFMA.FTZ R0, R128, UR4, -R4 ;  /* 0x0000000480007c23 */ /* 0x004fcc0008010804 */
[----:B------:R-:W-:Y:S01]  /*6390*/  F2FP.F16.F32.PACK_AB R8, R202, R201 ;  /* 0x000000c9ca08723e */ /* 0x000fe200000000ff */
[----:B------:R2:W4:Y:S01]  /*63a0*/  MUFU.EX2 R103, R0 ;  /* 0x0000000000677308 */ /* 0x0005220000000800 */
[----:B------:R-:W-:Y:S02]  /*63b0*/  F2FP.F16.F32.PACK_AB R9, R91, R90 ;  /* 0x0000005a5b09723e */ /* 0x000fe400000000ff */
[----:B------:R-:W-:Y:S01]  /*63c0*/  F2FP.F16.F32.PACK_AB R10, R204, R203 ;  /* 0x000000cbcc0a723e */ /* 0x000fe200000000ff */
[----:B-1----:R-:W-:Y:S01]  /*63d0*/  FADD.FTZ R6, R66, R7 ;  /* 0x0000000742067221 */ /* 0x002fe20000010000 */
[----:B---3--:R-:W-:Y:S02]  /*63e0*/  F2FP.F16.F32.PACK_AB R13, R79, R76 ;  /* 0x0000004c4f0d723e */ /* 0x008fe400000000ff */
[----:B------:R-:W-:Y:S01]  /*63f0*/  F2FP.F16.F32.PACK_AB R11, R96, R93 ;  /* 0x0000005d600b723e */ /* 0x000fe200000000ff */
[----:B------:R-:W-:-:S04]  /*6400*/  FADD.FTZ R6, R67, R6 ;  /* 0x0000000643067221 */ /* 0x000fc80000010000 */
[----:B------:R-:W-:Y:S01]  /*6410*/  HMMA.16816.F32 R36, R12, R40, R24 ;  /* 0x000000280c24723c */ /* 0x000fe20000001818 */
[----:B------:R-:W-:Y:S01]  /*6420*/  FADD.FTZ R6, R70, R6 ;  /* 0x0000000646067221 */ /* 0x000fe20000010000 */
[----:B--2---:R-:W-:-:S04]  /*6430*/  FFMA.FTZ R0, R123, UR4, -R4 ;  /* 0x000000047b007c23 */ /* 0x004fc80008010804 */
[C---:B------:R-:W-:Y:S01]  /*6440*/  HMMA.16816.F32 R24, R12.reuse, R42, R16 ;  /* 0x0000002a0c18723c */ /* 0x040fe20000001810 */
[----:B------:R-:W-:Y:S01]  /*6450*/  FADD.FTZ R6, R76, R6 ;  /* 0x000000064c067221 */ /* 0x000fe20000010000 */
[----:B------:R1:W-:Y:S04]  /*6460*/  MUFU.EX2 R104, R0 ;  /* 0x0000000000687308 */ /* 0x0003e80000000800 */
[C---:B------:R-:W-:Y:S06]  /*6470*/  HMMA.16816.F32 R16, R12.reuse, R44, R32 ;  /* 0x0000002c0c10723c */ /* 0x040fec0000001820 */
[----:B------:R-:W-:Y:S01]  /*6480*/  HMMA.16816.F32 R12, R12, R46, R28 ;  /* 0x0000002e0c0c723c */ /* 0x000fe2000000181c */
[----:B------:R-:W2:Y:S05]  /*6490*/  LDSM.16.MT88.4 R44, [R135+0x5c00] ;  /* 0x005c0000872c783b */ /* 0x000eaa0000004200 */
[----:B------:R-:W-:Y:S01]  /*64a0*/  HMMA.16816.F32 R36, R8, R48, R36 ;  /* 0x000000300824723c */ /* 0x000fe20000001824 */
[----:B-1----:R-:W-:-:S04]  /*64b0*/  FFMA.FTZ R0, R127, UR4, -R4 ;  /* 0x000000047f007c23 */ /* 0x002fc80008010804 */
[----:B------:R1:W3:Y:S01]  /*64c0*/  MUFU.EX2 R101, R0 ;  /* 0x0000000000657308 */ /* 0x0002e20000000800 */
        /* <DEDUP_REMOVED lines=8> */
[----:B----4-:R-:W-:Y:S02]  /*6550*/  F2FP.F16.F32.PACK_AB R9, R103, R102 ;  /* 0x000000666709723e */ /* 0x010fe400000000ff */
[----:B------:R-:W-:Y:S02]  /*6560*/  F2FP.F16.F32.PACK_AB R10, R209, R207 ;  /* 0x000000cfd10a723e */ /* 0x000fe400000000ff */
[----:B---3--:R-:W-:Y:S02]  /*6570*/  F2FP.F16.F32.PACK_AB R11, R101, R104 ;  /* 0x00000068650b723e */ /* 0x008fe400000000ff */
[----:B------:R-:W-:Y:S02]  /*6580*/  F2FP.F16.F32.PACK_AB R12, R210, R208 ;  /* 0x000000d0d20c723e */ /* 0x000fe400000000ff */
[----:B------:R-:W-:-:S03]  /*6590*/  F2FP.F16.F32.PACK_AB R14, R215, R211 ;  /* 0x000000d3d70e723e */ /* 0x000fc600000000ff */
[----:B------:R-:W-:Y:S01]  /*65a0*/  HMMA.16816.F32 R24, R8, R52, R36 ;  /* 0x000000340818723c */ /* 0x000fe20000001824 */
[----:B-1----:R-:W-:-:S05]  /*65b0*/  FFMA.FTZ R0, R136, UR4, -R4 ;  /* 0x0000000488007c23 */ /* 0x002fca0008010804 */
[C---:B------:R-:W-:Y:S01]  /*65c0*/  HMMA.16816.F32 R16, R8.reuse, R54, R32 ;  /* 0x000000360810723c */ /* 0x040fe20000001820 */
[----:B------:R-:W1:Y:S01]  /*65d0*/  LDSM.16.MT88.4 R52, [R135+0x6400] ;  /* 0x006400008734783b */ /* 0x000e620000004200 */
[----:B------:R3:W4:Y:S04]  /*65e0*/  MUFU.EX2 R98, R0 ;  /* 0x0000000000627308 */ /* 0x0007280000000800 */
[C---:B--2---:R-:W-:Y:S06]  /*65f0*/  HMMA.16816.F32 R28, R8.reuse, R44, R28 ;  /* 0x0000002c081c723c */ /* 0x044fec000000181c */
[----:B------:R-:W-:Y:S01]  /*6600*/  HMMA.16816.F32 R36, R8, R46, R40 ;  /* 0x0000002e0824723c */ /* 0x000fe20000001828 */
[----:B------:R-:W-:Y:S04]  /*6610*/  LDSM.16.MT88.4 R40, [R135+0x6800] ;  /* 0x006800008728783b */ /* 0x000fe80000004200 */
[----:B------:R-:W-:Y:S02]  /*6620*/  LDSM.16.MT88.4 R44, [R134+0x6c00] ;  /* 0x006c0000862c783b */ /* 0x000fe40000004200 */
[----:B------:R-:W-:Y:S01]  /*6630*/  F2FP.F16.F32.PACK_AB R8, R216, R214 ;  /* 0x000000d6d808723e */ /* 0x000fe200000000ff */
[----:B---3--:R-:W-:Y:S01]  /*6640*/  FFMA.FTZ R0, R131, UR4, -R4 ;  /* 0x0000000483007c23 */ /* 0x008fe20008010804 */
        /* <DEDUP_REMOVED lines=12> */
[----:B--2---:R-:W-:-:S02]  /*6710*/  FFMA.FTZ R0, R139, UR4, -R4 ;  /* 0x000000048b007c23 */ /* 0x004fc40008010804 */
[----:B------:R-:W-:Y:S02]  /*6720*/  LDSM.16.MT88.4 R136, [R134+0x7c00] ;  /* 0x007c00008688783b */ /* 0x000fe40000004200 */
        /* <DEDUP_REMOVED lines=13> */
[----:B------:R4:W-:Y:S05]  /*6800*/  MUFU.EX2 R63, R2 ;  /* 0x00000002003f7308 */ /* 0x0009ea0000000800 */
[----:B-1----:R-:W-:Y:S01]  /*6810*/  HMMA.16816.F32 R28, R8, R52, R16 ;  /* 0x00000034081c723c */ /* 0x002fe20000001810 */
[----:B--2---:R-:W-:-:S04]  /*6820*/  FFMA.FTZ R0, R143, UR4, -R4 ;  /* 0x000000048f007c23 */ /* 0x004fc80008010804 */
[----:B------:R1:W2:Y:S01]  /*6830*/  MUFU.EX2 R85, R0 ;  /* 0x0000000000557308 */ /* 0x0002a20000000800 */
[----:B------:R-:W-:Y:S01]  /*6840*/  HMMA.16816.F32 R24, R8, R54, R12 ;  /* 0x000000360818723c */ /* 0x000fe2000000180c */
[----:B------:R-:W5:Y:S01]  /*6850*/  LDSM.16.MT88.4 R52, [R135+0x6c00] ;  /* 0x006c00008734783b */ /* 0x000f620000004200 */
[----:B----4-:R-:W-:-:S05]  /*6860*/  FADD.FTZ R2, R197, R105 ;  /* 0x00000069c5027221 */ /* 0x010fca0000010000 */
[----:B------:R-:W-:Y:S02]  /*6870*/  F2FP.F16.F32.PACK_AB R8, R220, R219 ;  /* 0x000000dbdc08723e */ /* 0x000fe400000000ff */
[----:B------:R-:W-:Y:S01]  /*6880*/  F2FP.F16.F32.PACK_AB R10, R221, R222 ;  /* 0x000000dedd0a723e */ /* 0x000fe200000000ff */
[----:B------:R-:W-:Y:S01]  /*6890*/  FADD.FTZ R2, R109, R2 ;  /* 0x000000026d027221 */ /* 0x000fe20000010000 */
[----:B------:R-:W-:Y:S02]  /*68a0*/  F2FP.F16.F32.PACK_AB R12, R223, R224 ;  /* 0x000000e0df0c723e */ /* 0x000fe400000000ff */
[----:B------:R-:W-:Y:S01]  /*68b0*/  F2FP.F16.F32.PACK_AB R14, R226, R225 ;  /* 0x000000e1e20e723e */ /* 0x000fe200000000ff */
[----:B------:R-:W-:Y:S01]  /*68c0*/  FADD.FTZ R2, R108, R2 ;  /* 0x000000026c027221 */ /* 0x000fe20000010000 */
[----:B-1----:R-:W-:Y:S01]  /*68d0*/  FFMA.FTZ R0, R144, UR4, -R4 ;  /* 0x0000000490007c23 */ /* 0x002fe20008010804 */
[----:B--2---:R-:W-:Y:S02]  /*68e0*/  F2FP.F16.F32.PACK_AB R9, R85, R87 ;  /* 0x000000575509723e */ /* 0x004fe400000000ff */
[----:B------:R-:W-:Y:S01]  /*68f0*/  FADD.FTZ R2, R107, R2 ;  /* 0x000000026b027221 */ /* 0x000fe20000010000 */
[----:B------:R1:W-:Y:S03]  /*6900*/  MUFU.EX2 R84, R0 ;  /* 0x0000000000547308 */ /* 0x0003e60000000800 */
[----:B------:R-:W-:-:S04]  /*6910*/  FADD.FTZ R2, R198, R2 ;  /* 0x00000002c6027221 */ /* 0x000fc80000010000 */
[----:B------:R-:W-:-:S04]  /*6920*/  FADD.FTZ R2, R199, R2 ;  /* 0x00000002c7027221 */ /* 0x000fc80000010000 */
[----:B------:R-:W-:-:S04]  /*6930*/  FADD.FTZ R2, R200, R2 ;  /* 0x00000002c8027221 */ /* 0x000fc80000010000 */
[----:B------:R-:W-:Y:S01]  /*6940*/  FADD.FTZ R7, R201, R2 ;  /* 0x00000002c9077221 */ /* 0x000fe20000010000 */
[--C-:B------:R-:W-:Y:S01]  /*6950*/  FFMA.FTZ R2, R99, UR4, -R4.reuse ;  /* 0x0000000463027c23 */ /* 0x100fe20008010804 */
[----:B-1----:R-:W-:-:S04]  /*6960*/  FFMA.FTZ R0, R146, UR4, -R4 ;  /* 0x0000000492007c23 */ /* 0x002fc80008010804 */
        /* <DEDUP_REMOVED lines=25> */
[----:B-----5:R-:W-:Y:S01]  /*6b00*/  HMMA.16816.F32 R32, R12, R52, R32 ;  /* 0x000000340c20723c */ /* 0x020fe20000001820 */
        /* <DEDUP_REMOVED lines=15> */
[C---:B------:R-:W-:Y:S06]  /*6c00*/  HMMA.16816.F32 R16, R8.reuse, R48, R16 ;  /* 0x000000300810723c */ /* 0x040fec0000001810 */
[----:B----4-:R-:W-:Y:S01]  /*6c10*/  HMMA.16816.F32 R36, R8, R40, R32 ;  /* 0x000000280824723c */ /* 0x010fe20000001820 */
[----:B-1----:R-:W-:-:S04]  /*6c20*/  FFMA.FTZ R0, R157, UR4, -R4 ;  /* 0x000000049d007c23 */ /* 0x002fc80008010804 */
[----:B------:R1:W2:Y:S01]  /*6c30*/  MUFU.EX2 R65, R0 ;  /* 0x0000000000417308 */ /* 0x0002a20000000800 */
[----:B------:R-:W-:Y:S01]  /*6c40*/  HMMA.16816.F32 R32, R8, R42, R28 ;  /* 0x0000002a0820723c */ /* 0x000fe2000000181c */
[----:B------:R-:W3:Y:S06]  /*6c50*/  LDSM.16.MT88.4 R40, [R135+0x7800] ;  /* 0x007800008728783b */ /* 0x000eec0000004200 */
        /* <DEDUP_REMOVED lines=9> */
[----:B------:R1:W2:Y:S02]  /*6cf0*/  MUFU.EX2 R62, R0 ;  /* 0x00000000003e7308 */ /* 0x0002a40000000800 */
[C---:B------:R-:W-:Y:S06]  /*6d00*/  HMMA.16816.F32 R24, R12.reuse, R58, R24 ;  /* 0x0000003a0c18723c */ /* 0x040fec0000001818 */
[C---:B------:R-:W-:Y:S01]  /*6d10*/  HMMA.16816.F32 R28, R12.reuse, R56, R16 ;  /* 0x000000380c1c723c */ /* 0x040fe20000001810 */
[----:B------:R-:W-:Y:S05]  /*6d20*/  MUFU.EX2 R56, R2 ;  /* 0x0000000200387308 */ /* 0x000fea0000000800 */
[C---:B-----5:R-:W-:Y:S01]  /*6d30*/  HMMA.16816.F32 R16, R12.reuse, R52, R36 ;  /* 0x000000340c10723c */ /* 0x060fe20000001824 */
[--C-:B-1----:R-:W-:Y:S01]  /*6d40*/  FFMA.FTZ R0, R111, UR4, -R4.reuse ;  /* 0x000000046f007c23 */ /* 0x102fe20008010804 */
[----:B--2---:R-:W-:Y:S01]  /*6d50*/  F2FP.F16.F32.PACK_AB R9, R62, R63 ;  /* 0x0000003f3e09723e */ /* 0x004fe200000000ff */
[----:B------:R-:W-:Y:S02]  /*6d60*/  LDSM.16.MT88.4 R36, [R135+0x8000] ;  /* 0x008000008724783b */ /* 0x000fe40000004200 */
[----:B------:R1:W-:Y:S01]  /*6d70*/  MUFU.EX2 R61, R0 ;  /* 0x00000000003d7308 */ /* 0x0003e20000000800 */
[----:B------:R-:W-:Y:S01]  /*6d80*/  HMMA.16816.F32 R12, R12, R54, R32 ;  /* 0x000000360c0c723c */ /* 0x000fe20000001820 */
[----:B------:R-:W-:Y:S01]  /*6d90*/  LDSM.16.MT88.4 R32, [R134+0x8000] ;  /* 0x008000008620783b */ /* 0x000fe20000004200 */
[----:B-1----:R-:W-:-:S05]  /*6da0*/  FFMA.FTZ R0, R110, UR4, -R4 ;  /* 0x000000046e007c23 */ /* 0x002fca0008010804 */
[----:B------:R1:W2:Y:S02]  /*6db0*/  MUFU.EX2 R60, R0 ;  /* 0x00000000003c7308 */ /* 0x0002a40000000800 */
[----:B-1----:R-:W-:Y:S01]  /*6dc0*/  FADD.FTZ R0, R79, R6 ;  /* 0x000000064f007221 */ /* 0x002fe20000010000 */
[----:B------:R-:W-:Y:S01]  /*6dd0*/  FFMA.FTZ R6, R106, UR4, -R4 ;  /* 0x000000046a067c23 */ /* 0x000fe20008010804 */
[----:B--2---:R-:W-:Y:S02]  /*6de0*/  F2FP.F16.F32.PACK_AB R11, R60, R61 ;  /* 0x0000003d3c0b723e */ /* 0x004fe400000000ff */
[----:B------:R-:W-:Y:S02]  /*6df0*/  FADD.FTZ R0, R78, R0 ;  /* 0x000000004e007221 */ /* 0x000fe40000010000 */
[----:B------:R1:W-:Y:S03]  /*6e00*/  MUFU.EX2 R58, R6 ;  /* 0x00000006003a7308 */ /* 0x0003e60000000800 */
[C---:B------:R-:W-:Y:S06]  /*6e10*/  HMMA.16816.F32 R28, R8.reuse, R44, R28 ;  /* 0x0000002c081c723c */ /* 0x040fec000000181c */
[C---:B------:R-:W-:Y:S01]  /*6e20*/  HMMA.16816.F32 R24, R8.reuse, R46, R24 ;  /* 0x0000002e0818723c */ /* 0x040fe20000001818 */
[----:B------:R-:W2:Y:S05]  /*6e30*/  LDSM.16.MT88.4 R44, [R135+0x7c00] ;  /* 0x007c0000872c783b */ /* 0x000eaa0000004200 */
[----:B---3--:R-:W-:Y:S01]  /*6e40*/  HMMA.16816.F32 R12, R8, R42, R12 ;  /* 0x0000002a080c723c */ /* 0x008fe2000000180c */
[----:B-1----:R-:W-:Y:S01]  /*6e50*/  FADD.FTZ R6, R83, R0 ;  /* 0x0000000053067221 */ /* 0x002fe20000010000 */
[----:B------:R-:W-:-:S04]  /*6e60*/  FFMA.FTZ R0, R88, UR4, -R4 ;  /* 0x0000000458007c23 */ /* 0x000fc80008010804 */
[----:B------:R1:W3:Y:S01]  /*6e70*/  MUFU.EX2 R57, R0 ;  /* 0x0000000000397308 */ /* 0x0002e20000000800 */
[----:B------:R-:W-:Y:S01]  /*6e80*/  HMMA.16816.F32 R16, R8, R40, R16 ;  /* 0x000000280810723c */ /* 0x000fe20000001810 */
[----:B------:R-:W4:Y:S06]  /*6e90*/  LDSM.16.MT88.4 R40, [R134+0x8400] ;  /* 0x008400008628783b */ /* 0x000f2c0000004200 */
[----:B------:R-:W-:Y:S02]  /*6ea0*/  F2FP.F16.F32.PACK_AB R8, R241, R239 ;  /* 0x000000eff108723e */ /* 0x000fe400000000ff */
[----:B------:R-:W-:Y:S01]  /*6eb0*/  F2FP.F16.F32.PACK_AB R10, R242, R240 ;  /* 0x000000f0f20a723e */ /* 0x000fe200000000ff */
[----:B-1----:R-:W-:Y:S01]  /*6ec0*/  FADD.FTZ R0, R90, R6 ;  /* 0x000000065a007221 */ /* 0x002fe20000010000 */
[----:B------:R-:W-:Y:S01]  /*6ed0*/  FADD.FTZ R6, R202, R7 ;  /* 0x00000007ca067221 */ /* 0x000fe20000010000 */
[----:B------:R-:W-:Y:S01]  /*6ee0*/  FFMA.FTZ R7, R82, UR4, -R4 ;  /* 0x0000000452077c23 */ /* 0x000fe20008010804 */
[----:B---3--:R-:W-:Y:S01]  /*6ef0*/  F2FP.F16.F32.PACK_AB R9, R57, R58 ;  /* 0x0000003a3909723e */ /* 0x008fe200000000ff */
[----:B------:R-:W-:Y:S01]  /*6f00*/  FADD.FTZ R0, R91, R0 ;  /* 0x000000005b007221 */ /* 0x000fe20000010000 */
[----:B------:R-:W-:Y:S01]  /*6f10*/  FADD.FTZ R2, R203, R6 ;  /* 0x00000006cb027221 */ /* 0x000fe20000010000 */
[----:B------:R-:W-:Y:S01]  /*6f20*/  FFMA.FTZ R6, R22, UR4, -R5 ;  /* 0x0000000416067c23 */ /* 0x000fe20008010805 */
[----:B------:R-:W1:Y:S01]  /*6f30*/  MUFU.EX2 R55, R7 ;  /* 0x0000000700377308 */ /* 0x000e620000000800 */
[----:B------:R-:W-:Y:S01]  /*6f40*/  FADD.FTZ R0, R93, R0 ;  /* 0x000000005d007221 */ /* 0x000fe20000010000 */
[----:B------:R-:W-:-:S03]  /*6f50*/  FADD.FTZ R2, R204, R2 ;  /* 0x00000002cc027221 */ /* 0x000fc60000010000 */
[----:B------:R-:W-:Y:S01]  /*6f60*/  FADD.FTZ R0, R96, R0 ;  /* 0x0000000060007221 */ /* 0x000fe20000010000 */
[----:B------:R-:W-:Y:S02]  /*6f70*/  FADD.FTZ R2, R205, R2 ;  /* 0x00000002cd027221 */ /* 0x000fe40000010000 */
[----:B------:R3:W-:Y:S01]  /*6f80*/  MUFU.EX2 R59, R6 ;  /* 0x00000006003b7308 */ /* 0x0007e20000000800 */
[----:B------:R-:W-:Y:S01]  /*6f90*/  FADD.FTZ R0, R102, R0 ;  /* 0x0000000066007221 */ /* 0x000fe20000010000 */
[----:B------:R-:W-:-:S03]  /*6fa0*/  FADD.FTZ R2, R206, R2 ;  /* 0x00000002ce027221 */ /* 0x000fc60000010000 */
[----:B------:R-:W-:Y:S01]  /*6fb0*/  FADD.FTZ R0, R103, R0 ;  /* 0x0000000067007221 */ /* 0x000fe20000010000 */
[----:B------:R-:W-:-:S03]  /*6fc0*/  FADD.FTZ R2, R207, R2 ;  /* 0x00000002cf027221 */ /* 0x000fc60000010000 */
[----:B------:R-:W-:Y:S01]  /*6fd0*/  FADD.FTZ R0, R104, R0 ;  /* 0x0000000068007221 */ /* 0x000fe20000010000 */
[----:B------:R-:W-:Y:S01]  /*6fe0*/  FADD.FTZ R2, R209, R2 ;  /* 0x00000002d1027221 */ /* 0x000fe20000010000 */
[----:B-1----:R-:W-:Y:S01]  /*6ff0*/  F2FP.F16.F32.PACK_AB R11, R55, R56 ;  /* 0x00000038370b723e */ /* 0x002fe200000000ff */
[----:B------:R-:W-:Y:S01]  /*7000*/  FFMA.FTZ R7, R23, UR4, -R5 ;  /* 0x0000000417077c23 */ /* 0x000fe20008010805 */
[----:B------:R-:W-:Y:S01]  /*7010*/  FADD.FTZ R0, R101, R0 ;  /* 0x0000000065007221 */ /* 0x000fe20000010000 */
[----:B------:R-:W-:Y:S02]  /*7020*/  FADD.FTZ R2, R208, R2 ;  /* 0x00000002d0027221 */ /* 0x000fe40000010000 */
[----:B------:R1:W5:Y:S01]  /*7030*/  MUFU.EX2 R54, R7 ;  /* 0x0000000700367308 */ /* 0x0003620000000800 */
[----:B------:R-:W-:Y:S01]  /*7040*/  FADD.FTZ R0, R100, R0 ;  /* 0x0000000064007221 */ /* 0x000fe20000010000 */
[----:B---3--:R-:W-:Y:S01]  /*7050*/  FFMA.FTZ R6, R112, UR4, -R4 ;  /* 0x0000000470067c23 */ /* 0x008fe20008010804 */
[----:B------:R-:W-:Y:S01]  /*7060*/  FADD.FTZ R2, R210, R2 ;  /* 0x00000002d2027221 */ /* 0x000fe20000010000 */
[----:B--2---:R-:W-:Y:S01]  /*7070*/  HMMA.16816.F32 R12, R8, R46, R12 ;  /* 0x0000002e080c723c */ /* 0x004fe2000000180c */
        /* <DEDUP_REMOVED lines=8> */
[C---:B------:R-:W-:Y:S01]  /*7100*/  HMMA.16816.F32 R136, R8.reuse, R138, R24 ;  /* 0x0000008a0888723c */ /* 0x040fe20000001818 */
[----:B------:R-:W-:Y:S01]  /*7110*/  FADD.FTZ R0, R94, R0 ;  /* 0x000000005e007221 */ /* 0x000fe20000010000 */
[----:B-1----:R-:W-:Y:S01]  /*7120*/  FFMA.FTZ R7, R163, UR4, -R4 ;  /* 0x00000004a3077c23 */ /* 0x002fe20008010804 */
[----:B------:R-:W-:Y:S01]  /*7130*/  FADD.FTZ R2, R216, R2 ;  /* 0x00000002d8027221 */ /* 0x000fe20000010000 */
[----:B-----5:R-:W-:Y:S01]  /*7140*/  F2FP.F16.F32.PACK_AB R144, R54, R59 ;  /* 0x0000003b3690723e */ /* 0x020fe200000000ff */
[----:B------:R-:W-:Y:S01]  /*7150*/  FADD.FTZ R0, R92, R0 ;  /* 0x000000005c007221 */ /* 0x000fe20000010000 */
[----:B------:R-:W-:Y:S01]  /*7160*/  HMMA.16816.F32 R24, R8, R44, R16 ;  /* 0x0000002c0818723c */ /* 0x000fe20000001810 */
[----:B------:R-:W-:Y:S01]  /*7170*/  MUFU.EX2 R49, R7 ;  /* 0x0000000700317308 */ /* 0x000fe20000000800 */
[----:B--2---:R-:W-:-:S05]  /*7180*/  FFMA.FTZ R6, R160, UR4, -R4 ;  /* 0x00000004a0067c23 */ /* 0x004fca0008010804 */
[----:B------:R-:W-:Y:S02]  /*7190*/  F2FP.F16.F32.PACK_AB R8, R248, R246 ;  /* 0x000000f6f808723e */ /* 0x000fe400000000ff */
[----:B------:R1:W2:Y:S01]  /*71a0*/  MUFU.EX2 R52, R6 ;  /* 0x0000000600347308 */ /* 0x0002a20000000800 */
[----:B------:R-:W-:Y:S01]  /*71b0*/  F2FP.F16.F32.PACK_AB R10, R249, R247 ;  /* 0x000000f7f90a723e */ /* 0x000fe200000000ff */
[----:B-1----:R-:W-:Y:S01]  /*71c0*/  FFMA.FTZ R6, R162, UR4, -R4 ;  /* 0x00000004a2067c23 */ /* 0x002fe20008010804 */
[----:B--2---:R-:W-:-:S05]  /*71d0*/  F2FP.F16.F32.PACK_AB R9, R52, R53 ;  /* 0x000000353409723e */ /* 0x004fca00000000ff */
[----:B------:R1:W-:Y:S02]  /*71e0*/  MUFU.EX2 R51, R6 ;  /* 0x0000000600337308 */ /* 0x0003e40000000800 */
[----:B-1----:R-:W-:-:S06]  /*71f0*/  FFMA.FTZ R6, R161, UR4, -R4 ;  /* 0x00000004a1067c23 */ /* 0x002fcc0008010804 */
[----:B------:R1:W2:Y:S02]  /*7200*/  MUFU.EX2 R50, R6 ;  /* 0x0000000600327308 */ /* 0x0002a40000000800 */
[----:B-1----:R-:W-:Y:S01]  /*7210*/  FADD.FTZ R6, R218, R2 ;  /* 0x00000002da067221 */ /* 0x002fe20000010000 */
[----:B------:R-:W-:Y:S01]  /*7220*/  FADD.FTZ R2, R86, R0 ;  /* 0x0000000056027221 */ /* 0x000fe20000010000 */
[----:B------:R-:W-:Y:S01]  /*7230*/  FFMA.FTZ R0, R184, UR4, -R4 ;  /* 0x00000004b8007c23 */ /* 0x000fe20008010804 */
[----:B--2---:R-:W-:Y:S01]  /*7240*/  F2FP.F16.F32.PACK_AB R11, R50, R51 ;  /* 0x00000033320b723e */ /* 0x004fe200000000ff */
[----:B------:R-:W-:Y:S01]  /*7250*/  FADD.FTZ R6, R217, R6 ;  /* 0x00000006d9067221 */ /* 0x000fe20000010000 */
[----:B------:R-:W-:Y:S01]  /*7260*/  FADD.FTZ R2, R89, R2 ;  /* 0x0000000259027221 */ /* 0x000fe20000010000 */
[----:B------:R1:W2:Y:S02]  /*7270*/  MUFU.EX2 R47, R0 ;  /* 0x00000000002f7308 */ /* 0x0002a40000000800 */
[----:B------:R-:W-:-:S02]  /*7280*/  FADD.FTZ R6, R219, R6 ;  /* 0x00000006db067221 */ /* 0x000fc40000010000 */
[C---:B------:R-:W-:Y:S01]  /*7290*/  HMMA.16816.F32 R16, R8.reuse, R32, R28 ;  /* 0x000000200810723c */ /* 0x040fe2000000181c */
[----:B------:R-:W3:Y:S05]  /*72a0*/  LDSM.16.MT88.4 R28, [R135+0x8400] ;  /* 0x00840000871c783b */ /* 0x000eea0000004200 */
[C---:B------:R-:W-:Y:S01]  /*72b0*/  HMMA.16816.F32 R136, R8.reuse, R34, R136 ;  /* 0x000000220888723c */ /* 0x040fe20000001888 */
[----:B------:R-:W5:Y:S05]  /*72c0*/  LDSM.16.MT88.4 R32, [R134+0x8800] ;  /* 0x008800008620783b */ /* 0x000f6a0000004200 */
[----:B------:R-:W-:Y:S01]  /*72d0*/  HMMA.16816.F32 R24, R8, R36, R24 ;  /* 0x000000240818723c */ /* 0x000fe20000001818 */
        /* <DEDUP_REMOVED lines=9> */
[----:B------:R-:W5:Y:S02]  /*7370*/  LDSM.16.MT88.4 R36, [R135+0x8800] ;  /* 0x008800008724783b */ /* 0x000f640000004200 */
[----:B------:R-:W-:Y:S01]  /*7380*/  FADD.FTZ R0, R81, R0 ;  /* 0x0000000051007221 */ /* 0x000fe20000010000 */
[----:B------:R-:W-:Y:S01]  /*7390*/  FADD.FTZ R2, R224, R2 ;  /* 0x00000002e0027221 */ /* 0x000fe20000010000 */
[----:B------:R-:W-:-:S02]  /*73a0*/  F2FP.F16.F32.PACK_AB R8, R252, R250 ;  /* 0x000000fafc08723e */ /* 0x000fc400000000ff */
[----:B------:R-:W-:Y:S01]  /*73b0*/  FADD.FTZ R0, R80, R0 ;  /* 0x0000000050007221 */ /* 0x000fe20000010000 */
[----:B------:R-:W-:Y:S01]  /*73c0*/  FADD.FTZ R2, R223, R2 ;  /* 0x00000002df027221 */ /* 0x000fe20000010000 */
[----:B--2---:R-:W-:Y:S02]  /*73d0*/  F2FP.F16.F32.PACK_AB R9, R49, R47 ;  /* 0x0000002f3109723e */ /* 0x004fe400000000ff */
[----:B------:R-:W-:Y:S01]  /*73e0*/  FADD.FTZ R0, R77, R0 ;  /* 0x000000004d007221 */ /* 0x000fe20000010000 */
[----:B------:R-:W-:Y:S01]  /*73f0*/  FADD.FTZ R2, R225, R2 ;  /* 0x00000002e1027221 */ /* 0x000fe20000010000 */
[----:B------:R-:W-:Y:S01]  /*7400*/  F2FP.F16.F32.PACK_AB R10, R129, R251 ;  /* 0x000000fb810a723e */ /* 0x000fe200000000ff */
[----:B-1----:R-:W-:Y:S01]  /*7410*/  FFMA.FTZ R6, R185, UR4, -R4 ;  /* 0x00000004b9067c23 */ /* 0x002fe20008010804 */
[----:B------:R-:W-:Y:S01]  /*7420*/  FADD.FTZ R0, R75, R0 ;  /* 0x000000004b007221 */ /* 0x000fe20000010000 */
[----:B------:R-:W-:Y:S02]  /*7430*/  FADD.FTZ R2, R226, R2 ;  /* 0x00000002e2027221 */ /* 0x000fe40000010000 */
[----:B------:R1:W2:Y:S01]  /*7440*/  MUFU.EX2 R45, R6 ;  /* 0x00000006002d7308 */ /* 0x0002a20000000800 */
        /* <DEDUP_REMOVED lines=10> */
[--C-:B-1----:R-:W-:Y:S01]  /*74f0*/  FFMA.FTZ R6, R115, UR4, -R5.reuse ;  /* 0x0000000473067c23 */ /* 0x102fe20008010805 */
[----:B------:R-:W-:Y:S01]  /*7500*/  FFMA.FTZ R5, R188, UR4, -R5 ;  /* 0x00000004bc057c23 */ /* 0x000fe20008010805 */
[----:B------:R-:W-:Y:S01]  /*7510*/  FADD.FTZ R0, R68, R0 ;  /* 0x0000000044007221 */ /* 0x000fe20000010000 */
[----:B------:R-:W-:Y:S01]  /*7520*/  FADD.FTZ R2, R231, R2 ;  /* 0x00000002e7027221 */ /* 0x000fe20000010000 */
[----:B------:R1:W-:Y:S01]  /*7530*/  MUFU.EX2 R48, R6 ;  /* 0x0000000600307308 */ /* 0x0003e20000000800 */
[----:B--2---:R-:W-:Y:S01]  /*7540*/  F2FP.F16.F32.PACK_AB R11, R45, R46 ;  /* 0x0000002e2d0b723e */ /* 0x004fe200000000ff */
[----:B------:R-:W-:Y:S01]  /*7550*/  FADD.FTZ R0, R65, R0 ;  /* 0x0000000041007221 */ /* 0x000fe20000010000 */
[----:B------:R-:W-:-:S03]  /*7560*/  FADD.FTZ R2, R234, R2 ;  /* 0x00000002ea027221 */ /* 0x000fc60000010000 */
[----:B------:R-:W-:Y:S01]  /*7570*/  FADD.FTZ R0, R21, R0 ;  /* 0x0000000015007221 */ /* 0x000fe20000010000 */
[----:B------:R-:W-:Y:S01]  /*7580*/  FADD.FTZ R2, R233, R2 ;  /* 0x00000002e9027221 */ /* 0x000fe20000010000 */
[----:B------:R2:W5:Y:S01]  /*7590*/  MUFU.EX2 R243, R5 ;  /* 0x0000000500f37308 */ /* 0x0005620000000800 */
[----:B----4-:R-:W-:Y:S01]  /*75a0*/  HMMA.16816.F32 R16, R8, R40, R16 ;  /* 0x000000280810723c */ /* 0x010fe20000001810 */
[----:B------:R-:W-:Y:S01]  /*75b0*/  FADD.FTZ R0, R64, R0 ;  /* 0x0000000040007221 */ /* 0x000fe20000010000 */
[----:B------:R-:W-:-:S03]  /*75c0*/  FADD.FTZ R2, R236, R2 ;  /* 0x00000002ec027221 */ /* 0x000fc60000010000 */
[----:B------:R-:W-:Y:S01]  /*75d0*/  FADD.FTZ R0, R63, R0 ;  /* 0x000000003f007221 */ /* 0x000fe20000010000 */
[----:B------:R-:W-:Y:S01]  /*75e0*/  HMMA.16816.F32 R136, R8, R42, R136 ;  /* 0x0000002a0888723c */ /* 0x000fe20000001888 */
[----:B-1----:R-:W-:-:S04]  /*75f0*/  FFMA.FTZ R6, R187, UR4, -R4 ;  /* 0x00000004bb067c23 */ /* 0x002fc80008010804 */
[----:B------:R1:W-:Y:S01]  /*7600*/  MUFU.EX2 R44, R6 ;  /* 0x00000006002c7308 */ /* 0x0003e20000000800 */
[C---:B---3--:R-:W-:Y:S01]  /*7610*/  HMMA.16816.F32 R148, R8.reuse, R28, R24 ;  /* 0x0000001c0894723c */ /* 0x048fe20000001818 */
[----:B------:R-:W3:Y:S01]  /*7620*/  LDSM.16.MT88.4 R24, [R134+0x8c00] ;  /* 0x008c00008618783b */ /* 0x000ee20000004200 */
[----:B--2---:R-:W-:Y:S01]  /*7630*/  FADD.FTZ R5, R235, R2 ;  /* 0x00000002eb057221 */ /* 0x004fe20000010000 */
[----:B------:R-:W-:Y:S01]  /*7640*/  FADD.FTZ R2, R62, R0 ;  /* 0x000000003e027221 */ /* 0x000fe20000010000 */
[----:B------:R-:W-:Y:S02]  /*7650*/  FFMA.FTZ R0, R194, UR4, -R4 ;  /* 0x00000004c2007c23 */ /* 0x000fe40008010804 */
[----:B------:R-:W-:Y:S01]  /*7660*/  HMMA.16816.F32 R12, R8, R30, R12 ;  /* 0x0000001e080c723c */ /* 0x000fe2000000180c */
[----:B------:R-:W-:Y:S01]  /*7670*/  FADD.FTZ R5, R237, R5 ;  /* 0x00000005ed057221 */ /* 0x000fe20000010000 */
[----:B------:R-:W-:Y:S01]  /*7680*/  FADD.FTZ R2, R61, R2 ;  /* 0x000000023d027221 */ /* 0x000fe20000010000 */
[----:B------:R2:W-:Y:S01]  /*7690*/  MUFU.EX2 R7, R0 ;  /* 0x0000000000077308 */ /* 0x0005e20000000800 */
[----:B-----5:R-:W-:Y:S01]  /*76a0*/  F2FP.F16.F32.PACK_AB R146, R243, R48 ;  /* 0x00000030f392723e */ /* 0x020fe200000000ff */
[----:B------:R-:W-:-:S02]  /*76b0*/  FADD.FTZ R5, R238, R5 ;  /* 0x00000005ee057221 */ /* 0x000fc40000010000 */
[----:B------:R-:W-:Y:S02]  /*76c0*/  F2FP.F16.F32.PACK_AB R8, R132, R130 ;  /* 0x000000828408723e */ /* 0x000fe400000000ff */
[----:B------:R-:W-:Y:S01]  /*76d0*/  F2FP.F16.F32.PACK_AB R10, R126, R121 ;  /* 0x000000797e0a723e */ /* 0x000fe200000000ff */
[----:B-1----:R-:W-:-:S04]  /*76e0*/  FFMA.FTZ R6, R189, UR4, -R4 ;  /* 0x00000004bd067c23 */ /* 0x002fc80008010804 */
[----:B------:R1:W4:Y:S01]  /*76f0*/  MUFU.EX2 R23, R6 ;  /* 0x0000000600177308 */ /* 0x0003220000000800 */
[----:B--2---:R-:W-:Y:S01]  /*7700*/  FADD.FTZ R0, R60, R2 ;  /* 0x000000023c007221 */ /* 0x004fe20000010000 */
[----:B------:R-:W-:Y:S01]  /*7710*/  FADD.FTZ R2, R239, R5 ;  /* 0x00000005ef027221 */ /* 0x000fe20000010000 */
[----:B------:R-:W-:Y:S02]  /*7720*/  FFMA.FTZ R5, R195, UR4, -R4 ;  /* 0x00000004c3057c23 */ /* 0x000fe40008010804 */
[----:B------:R-:W-:Y:S01]  /*7730*/  FADD.FTZ R0, R58, R0 ;  /* 0x000000003a007221 */ /* 0x000fe20000010000 */
[----:B------:R-:W-:-:S03]  /*7740*/  FADD.FTZ R2, R241, R2 ;  /* 0x00000002f1027221 */ /* 0x000fc60000010000 */
[----:B------:R-:W-:Y:S01]  /*7750*/  FADD.FTZ R0, R57, R0 ;  /* 0x0000000039007221 */ /* 0x000fe20000010000 */
[----:B------:R-:W-:Y:S01]  /*7760*/  FADD.FTZ R2, R240, R2 ;  /* 0x00000002f0027221 */ /* 0x000fe20000010000 */
[----:B------:R-:W-:Y:S01]  /*7770*/  MUFU.EX2 R5, R5 ;  /* 0x0000000500057308 */ /* 0x000fe20000000800 */
[----:B-1----:R-:W-:Y:S01]  /*7780*/  FFMA.FTZ R6, R190, UR4, -R4 ;  /* 0x00000004be067c23 */ /* 0x002fe20008010804 */
[----:B------:R-:W-:Y:S01]  /*7790*/  FADD.FTZ R0, R56, R0 ;  /* 0x0000000038007221 */ /* 0x000fe20000010000 */
[----:B------:R-:W-:Y:S01]  /*77a0*/  FADD.FTZ R2, R242, R2 ;  /* 0x00000002f2027221 */ /* 0x000fe20000010000 */
[----:B----4-:R-:W-:Y:S02]  /*77b0*/  F2FP.F16.F32.PACK_AB R9, R23, R44 ;  /* 0x0000002c1709723e */ /* 0x010fe400000000ff */
        /* <DEDUP_REMOVED lines=23> */
[----:B-1----:R-:W-:Y:S01]  /*7930*/  F2FP.F16.F32.PACK_AB R11, R21, R22 ;  /* 0x00000016150b723e */ /* 0x002fe200000000ff */
[--C-:B------:R-:W-:Y:S01]  /*7940*/  FFMA.FTZ R6, R193, UR4, -R4.reuse ;  /* 0x00000004c1067c23 */ /* 0x100fe20008010804 */
[----:B------:R-:W-:Y:S01]  /*7950*/  FFMA.FTZ R4, R196, UR4, -R4 ;  /* 0x00000004c4047c23 */ /* 0x000fe20008010804 */
[----:B------:R-:W-:Y:S01]  /*7960*/  FADD.FTZ R0, R23, R0 ;  /* 0x0000000017007221 */ /* 0x000fe20000010000 */
[----:B------:R-:W-:-:S03]  /*7970*/  FADD.FTZ R2, R121, R2 ;  /* 0x0000000279027221 */ /* 0x000fc60000010000 */
[C---:B------:R-:W-:Y:S01]  /*7980*/  HMMA.16816.F32 R140, R8.reuse, R32, R16 ;  /* 0x00000020088c723c */ /* 0x040fe20000001810 */
[----:B------:R-:W1:Y:S01]  /*7990*/  LDSM.16.MT88.4 R16, [R135+0x8c00] ;  /* 0x008c00008710783b */ /* 0x000e620000004200 */
[----:B------:R-:W2:Y:S01]  /*79a0*/  MUFU.EX2 R6, R6 ;  /* 0x0000000600067308 */ /* 0x000ea20000000800 */
[----:B------:R-:W-:Y:S01]  /*79b0*/  FADD.FTZ R0, R22, R0 ;  /* 0x0000000016007221 */ /* 0x000fe20000010000 */
[----:B------:R-:W-:Y:S02]  /*79c0*/  FADD.FTZ R2, R126, R2 ;  /* 0x000000027e027221 */ /* 0x000fe40000010000 */
[C---:B------:R-:W-:Y:S01]  /*79d0*/  HMMA.16816.F32 R136, R8.reuse, R34, R136 ;  /* 0x000000220888723c */ /* 0x040fe20000001888 */
[----:B------:R-:W-:Y:S01]  /*79e0*/  FADD.FTZ R0, R21, R0 ;  /* 0x0000000015007221 */ /* 0x000fe20000010000 */
[----:B------:R-:W-:Y:S02]  /*79f0*/  FADD.FTZ R2, R59, R2 ;  /* 0x000000023b027221 */ /* 0x000fe40000010000 */
[----:B------:R-:W4:Y:S01]  /*7a00*/  MUFU.EX2 R4, R4 ;  /* 0x0000000400047308 */ /* 0x000f220000000800 */
[----:B------:R-:W-:Y:S01]  /*7a10*/  FADD.FTZ R0, R7, R0 ;  /* 0x0000000007007221 */ /* 0x000fe20000010000 */
[----:B------:R-:W-:Y:S01]  /*7a20*/  HMMA.16816.F32 R148, R8, R36, R148 ;  /* 0x000000240894723c */ /* 0x000fe20000001894 */
[----:B------:R-:W-:-:S04]  /*7a30*/  FADD.FTZ R2, R54, R2 ;  /* 0x0000000236027221 */ /* 0x000fc80000010000 */
[----:B------:R-:W-:Y:S01]  /*7a40*/  FADD.FTZ R2, R48, R2 ;  /* 0x0000000230027221 */ /* 0x000fe20000010000 */
[----:B------:R-:W-:Y:S01]  /*7a50*/  HMMA.16816.F32 R12, R8, R38, R12 ;  /* 0x00000026080c723c */ /* 0x000fe2000000180c */
[C---:B--2---:R-:W-:Y:S01]  /*7a60*/  F2FP.F16.F32.PACK_AB R145, R6.reuse, R7 ;  /* 0x000000070691723e */ /* 0x044fe200000000ff */
[----:B------:R-:W-:Y:S01]  /*7a70*/  FADD.FTZ R0, R6, R0 ;  /* 0x0000000006007221 */ /* 0x000fe20000010000 */
[----:B------:R-:W-:-:S03]  /*7a80*/  FADD.FTZ R243, R243, R2 ;  /* 0x00000002f3f37221 */ /* 0x000fc60000010000 */
[----:B------:R-:W-:Y:S01]  /*7a90*/  FADD.FTZ R0, R5, R0 ;  /* 0x0000000005007221 */ /* 0x000fe20000010000 */
[----:B----4-:R-:W-:-:S03]  /*7aa0*/  F2FP.F16.F32.PACK_AB R147, R4, R5 ;  /* 0x000000050493723e */ /* 0x010fc600000000ff */
[----:B------:R-:W-:-:S04]  /*7ab0*/  FADD.FTZ R242, R4, R0 ;  /* 0x0000000004f27221 */ /* 0x000fc80000010000 */
[C---:B---3--:R-:W-:Y:S06]  /*7ac0*/  HMMA.16816.F32 R140, R144.reuse, R24, R140 ;  /* 0x00000018908c723c */ /* 0x048fec000000188c */
[C---:B------:R-:W-:Y:S06]  /*7ad0*/  HMMA.16816.F32 R136, R144.reuse, R26, R136 ;  /* 0x0000001a9088723c */ /* 0x040fec0000001888 */
[C---:B-1----:R-:W-:Y:S06]  /*7ae0*/  HMMA.16816.F32 R148, R144.reuse, R16, R148 ;  /* 0x000000109094723c */ /* 0x042fec0000001894 */
[----:B------:R-:W-:Y:S01]  /*7af0*/  HMMA.16816.F32 R144, R144, R18, R12 ;  /* 0x000000129090723c */ /* 0x000fe2000000180c */
[----:B------:R-:W-:-:S08]  /*7b00*/  NOP ;  /* 0x0000000000007918 */ /* 0x000fd00000000000 */
[----:B------:R-:W-:-:S15]  /*7b10*/  @!P0 BRA `(.L_x_1540) ;  /* 0x0000004c00f48947 */ /* 0x000fde0003800000 */
[----:B------:R-:W-:Y:S01]  /*7b20*/  ULEA UR10, -UR10, URZ, 0x8 ;  /* 0x0000003f0a0a7291 */ /* 0x000fe2000f8e413f */
[----:B------:R-:W-:Y:S01]  /*7b30*/  IADD3 R191, R191, -0x2, RZ ;  /* 0xfffffffebfbf7810 */ /* 0x000fe20007ffe0ff */
[----:B------:R-:W-:Y:S01]  /*7b40*/  IMAD.MOV.U32 R217, RZ, RZ, R153 ;  /* 0x000000ffffd97224 */ /* 0x000fe200078e0099 */
[----:B------:R-:W-:Y:S01]  /*7b50*/  MOV R218, R152 ;  /* 0x0000009800da7202 */ /* 0x000fe20000000f00 */
[----:B------:R-:W-:Y:S01]  /*7b60*/  USHF.R.S32.HI UR4, URZ, 0x1f, UR10 ;  /* 0x0000001f3f047899 */ /* 0x000fe2000801140a */
[----:B------:R-:W-:Y:S01]  /*7b70*/  MOV R133, R3 ;  /* 0x0000000300857202 */ /* 0x000fe20000000f00 */
[----:B------:R-:W-:Y:S01]  /*7b80*/  IMAD.MOV.U32 R132, RZ, RZ, R20 ;  /* 0x000000ffff847224 */ /* 0x000fe200078e0014 */
[----:B------:R-:W-:Y:S01]  /*7b90*/  MOV R247, UR10 ;  /* 0x0000000a00f77c02 */ /* 0x000fe20008000f00 */
[----:B------:R-:W-:Y:S01]  /*7ba0*/  ULDC UR8, c[0x0][0x39c] ;  /* 0x0000e70000087ab9 */ /* 0x000fe20000000800 */
[----:B------:R-:W-:Y:S01]  /*7bb0*/  ULDC UR7, c[0x0][0x248] ;  /* 0x0000920000077ab9 */ /* 0x000fe20000000800 */
[----:B------:R-:W-:Y:S01]  /*7bc0*/  IMAD.U32 R246, RZ, RZ, UR4 ;  /* 0x00000004fff67e24 */ /* 0x000fe2000f8e00ff */
[----:B------:R-:W-:-:S06]  /*7bd0*/  ULDC UR4, c[0x0][0x2ec] ;  /* 0x0000bb0000047ab9 */ /* 0x000fcc0000000800 */
.L_x_1544:
[----:B------:R-:W-:Y:S04]  /*7be0*/  DEPBAR.LE SB0, 0x0 ;  /* 0x000080000000791a */ /* 0x000fe80000000000 */
[----:B------:R-:W-:Y:S01]  /*7bf0*/  BAR.SYNC.DEFER_BLOCKING 0x0 ;  /* 0x0000000000007b1d */ /* 0x000fe20000010000 */
[----:B------:R-:W-:Y:S02]  /*7c00*/  MOV R2, R247 ;  /* 0x000000f700027202 */ /* 0x000fe40000000f00 */
[----:B------:R-:W-:Y:S03]  /*7c10*/  MOV R0, R246 ;  /* 0x000000f600007202 */ /* 0x000fe60000000f00 */
[----:B------:R-:W-:Y:S05]  /*7c20*/  @P6 BRA `(.L_x_1541) ;  /* 0x0000000000f46947 */ /* 0x000fea0003800000 */
        /* <DEDUP_REMOVED lines=49> */
[----:B-1----:R-:W1:Y:S08]  /*7f40*/  LDC.64 R6, c[0x0][0x238] ;  /* 0x00008e00ff067b82 */ /* 0x002e700000000a00 */
[----:B---3--:R-:W3:Y:S02]  /*7f50*/  LDC.64 R4, c[0x0][0x250] ;  /* 0x00009400ff047b82 */ /* 0x008ee40000000a00 */
[-C--:B---3--:R-:W-:Y:S04]  /*7f60*/  IMAD R8, R2, R4.reuse, RZ ;  /* 0x0000000402087224 */ /* 0x088fe800078e02ff */
[C---:B------:R-:W-:Y:S01]  /*7f70*/  IMAD R5, R0.reuse, R5, R8 ;  /* 0x0000000500057224 */ /* 0x040fe200078e0208 */
[----:B--2---:R-:W-:Y:S01]  /*7f80*/  IADD3 R9, -R3, R9, RZ ;  /* 0x0000000903097210 */ /* 0x004fe20007ffe1ff */
[----:B------:R-:W-:Y:S03]  /*7f90*/  IMAD.WIDE.U32 R2, R0, R4, RZ ;  /* 0x0000000400027225 */ /* 0x000fe600078e00ff */
[----:B------:R-:W-:Y:S01]  /*7fa0*/  SHF.R.S32.HI R0, RZ, 0x1f, R9 ;  /* 0x0000001fff007819 */ /* 0x000fe20000011409 */
[----:B------:R-:W-:Y:S04]  /*7fb0*/  IMAD.IADD R3, R3, 0x1, R5 ;  /* 0x0000000103037824 */ /* 0x000fe800078e0205 */
[-C--:B-1----:R-:W-:Y:S02]  /*7fc0*/  IMAD R0, R0, R6.reuse, RZ ;  /* 0x0000000600007224 */ /* 0x082fe400078e02ff */
[C---:B------:R-:W-:Y:S04]  /*7fd0*/  IMAD.WIDE.U32 R2, R9.reuse, R6, R2 ;  /* 0x0000000609027225 */ /* 0x040fe800078e0002 */
[----:B------:R-:W-:Y:S05]  /*7fe0*/  IMAD R7, R9, R7, R0 ;  /* 0x0000000709077224 */ /* 0x000fea00078e0200 */
[----:B------:R-:W-:Y:S07]  /*7ff0*/  IADD3 R0, R3, R7, RZ ;  /* 0x0000000703007210 */ /* 0x000fee0007ffe0ff */
.L_x_1541:
[C---:B------:R-:W-:Y:S04]  /*8000*/  LEA R218, P0, R2.reuse, R218, 0x1 ;  /* 0x000000da02da7211 */ /* 0x040fe800078008ff */
[----:B------:R-:W-:Y:S02]  /*8010*/  MOV R12, R218 ;  /* 0x000000da000c7202 */ /* 0x000fe40000000f00 */
[----:B------:R-:W-:Y:S02]  /*8020*/  LEA.HI.X R217, R2, R217, R0, 0x1, P0 ;  /* 0x000000d902d97211 */ /* 0x000fe400000f0c00 */
[----:B------:R-:W-:Y:S02]  /*8030*/  IADD3 R2, P0, R218, UR12, RZ ;  /* 0x0000000cda027c10 */ /* 0x000fe4000ff1e0ff */
[----:B------:R-:W-:Y:S02]  /*8040*/  MOV R13, R217 ;  /* 0x000000d9000d7202 */ /* 0x000fe40000000f00 */
[----:B------:R-:W-:Y:S02]  /*8050*/  IADD3.X R3, R217, UR11, RZ, P0, !PT ;  /* 0x0000000bd9037c10 */ /* 0x000fe400087fe4ff */
[----:B------:R-:W-:Y:S01]  /*8060*/  IADD3 R10, P0, R2, UR12, RZ ;  /* 0x0000000c020a7c10 */ /* 0x000fe2000ff1e0ff */
[----:B------:R-:W-:Y:S01]  /*8070*/  @!PT LDS RZ, [RZ] ;  /* 0x00000000fffff984 */ /* 0x000fe20000000800 */
[----:B------:R-:W-:Y:S01]  /*8080*/  @!PT LDS RZ, [RZ] ;  /* 0x00000000fffff984 */ /* 0x000fe20000000800 */
[----:B------:R-:W-:Y:S01]  /*8090*/  @!PT LDS RZ, [RZ] ;  /* 0x00000000fffff984 */ /* 0x000fe20000000800 */
[----:B------:R-:W-:Y:S03]  /*80a0*/  LDGSTS.E.BYPASS.LTC128B.128 [R183+0x5000], desc[UR16][R12.64] ;  /* 0x050000000cb77fae */ /* 0x000fe6000b901d50 */
[----:B------:R-:W-:Y:S02]  /*80b0*/  IADD3.X R11, R3, UR11, RZ, P0, !PT ;  /* 0x0000000b030b7c10 */ /* 0x000fe400087fe4ff */
[----:B------:R-:W-:Y:S03]  /*80c0*/  IADD3 R8, P0, R10, UR12, RZ ;  /* 0x0000000c0a087c10 */ /* 0x000fe6000ff1e0ff */
[----:B------:R1:W-:Y:S01]  /*80d0*/  LDGSTS.E.BYPASS.LTC128B.128 [R183+0x5800], desc[UR16][R2.64] ;  /* 0x0580000002b77fae */ /* 0x0003e2000b901d50 */
[----:B------:R-:W-:Y:S02]  /*80e0*/  IADD3.X R9, R11, UR11, RZ, P0, !PT ;  /* 0x0000000b0b097c10 */ /* 0x000fe400087fe4ff */
[----:B------:R-:W-:Y:S04]  /*80f0*/  IADD3 R6, P0, R8, UR12, RZ ;  /* 0x0000000c08067c10 */ /* 0x000fe8000ff1e0ff */
[----:B------:R-:W-:Y:S01]  /*8100*/  IADD3.X R7, R9, UR11, RZ, P0, !PT ;  /* 0x0000000b09077c10 */ /* 0x000fe200087fe4ff */
[----:B------:R2:W-:Y:S01]  /*8110*/  LDGSTS.E.BYPASS.LTC128B.128 [R183+0x6000], desc[UR16][R10.64] ;  /* 0x060000000ab77fae */ /* 0x0005e2000b901d50 */
[----:B------:R-:W-:Y:S04]  /*8120*/  IADD3 R4, P0, R6, UR12, RZ ;  /* 0x0000000c06047c10 */ /* 0x000fe8000ff1e0ff */
[----:B------:R-:W-:Y:S03]  /*8130*/  IADD3.X R5, R7, UR11, RZ, P0, !PT ;  /* 0x0000000b07057c10 */ /* 0x000fe600087fe4ff */
[----:B------:R-:W-:Y:S08]  /*8140*/  LDGSTS.E.BYPASS.LTC128B.128 [R183+0x6800], desc[UR16][R8.64] ;  /* 0x0680000008b77fae */ /* 0x000ff0000b901d50 */
[----:B------:R-:W-:Y:S01]  /*8150*/  LDGSTS.E.BYPASS.LTC128B.128 [R183+0x7000], desc[UR16][R6.64] ;  /* 0x0700000006b77fae */ /* 0x000fe2000b901d50 */
[----:B-1----:R-:W-:Y:S04]  /*8160*/  IADD3 R2, P0, R4, UR12, RZ ;  /* 0x0000000c04027c10 */ /* 0x002fe8000ff1e0ff */
[----:B------:R-:W-:Y:S03]  /*8170*/  IADD3.X R3, R5, UR11, RZ, P0, !PT ;  /* 0x0000000b05037c10 */ /* 0x000fe600087fe4ff */
[----:B------:R-:W-:Y:S01]  /*8180*/  LDGSTS.E.BYPASS.LTC128B.128 [R183+0x7800], desc[UR16][R4.64] ;  /* 0x0780000004b77fae */ /* 0x000fe2000b901d50 */
[----:B--2---:R-:W-:Y:S04]  /*8190*/  IADD3 R10, P0, R2, UR12, RZ ;  /* 0x0000000c020a7c10 */ /* 0x004fe8000ff1e0ff */
[----:B------:R-:W-:Y:S03]  /*81a0*/  IADD3.X R11, R3, UR11, RZ, P0, !PT ;  /* 0x0000000b030b7c10 */ /* 0x000fe600087fe4ff */
[----:B------:R-:W-:Y:S01]  /*81b0*/  LDGSTS.E.BYPASS.LTC128B.128 [R183+0x8000], desc[UR16][R2.64] ;  /* 0x0800000002b77fae */ /* 0x000fe2000b901d50 */
[----:B------:R-:W-:Y:S07]  /*81c0*/  ISETP.GE.AND P0, PT, R191, 0x1, PT ;  /* 0x00000001bf00780c */ /* 0x000fee0003f06270 */
[----:B------:R1:W-:Y:S08]  /*81d0*/  LDGSTS.E.BYPASS.LTC128B.128 [R183+0x8800], desc[UR16][R10.64] ;  /* 0x088000000ab77fae */ /* 0x0003f0000b901d50 */
[----:B------:R-:W-:Y:S08]  /*81e0*/  LDSM.16.M88.4 R128, [R166] ;  /* 0x00000000a680783b */ /* 0x000ff00000000200 */
[----:B------:R-:W0:Y:S08]  /*81f0*/  LDGDEPBAR ;  /* 0x00000000000079af */ /* 0x000e300000000000 */
[----:B------:R-:W-:Y:S08]  /*8200*/  LDSM.16.M88.4 R16, [R164+0x400] ;  /* 0x00040000a410783b */ /* 0x000ff00000000200 */
[----:B-1----:R-:W1:Y:S08]  /*8210*/  LDSM.16.M88.4 R8, [R164] ;  /* 0x00000000a408783b */ /* 0x002e700000000200 */
[----:B------:R-:W2:Y:S08]  /*8220*/  LDSM.16.M88.4 R24, [R164+0x800] ;  /* 0x00080000a418783b */ /* 0x000eb00000000200 */
[----:B------:R-:W3:Y:S08]  /*8230*/  LDSM.16.M88.4 R32, [R164+0xc00] ;  /* 0x000c0000a420783b */ /* 0x000ef00000000200 */
[----:B------:R-:W4:Y:S08]  /*8240*/  LDSM.16.M88.4 R40, [R164+0x1000] ;  /* 0x00100000a428783b */ /* 0x000f300000000200 */
[----:B------:R-:W5:Y:S08]  /*8250*/  LDSM.16.M88.4 R48, [R164+0x1400] ;  /* 0x00140000a430783b */ /* 0x000f700000000200 */
        /* <DEDUP_REMOVED lines=10> */
[----:B------:R-:W-:Y:S08]  /*8300*/  LDSM.16.M88.4 R156, [R167] ;  /* 0x00000000a79c783b */ /* 0x000ff00000000200 */
[----:B------:R-:W5:Y:S01]  /*8310*/  LDSM.16.M88.4 R160, [R165] ;  /* 0x00000000a5a0783b */ /* 0x000f620000000200 */
[C---:B-1----:R-:W-:Y:S06]  /*8320*/  HMMA.16816.F32 R4, R128.reuse, R8, RZ ;  /* 0x000000088004723c */ /* 0x042fec00000018ff */
[C---:B------:R-:W-:Y:S06]  /*8330*/  HMMA.16816.F32 R8, R128.reuse, R10, RZ ;  /* 0x0000000a8008723c */ /* 0x040fec00000018ff */
[C---:B------:R-:W-:Y:S06]  /*8340*/  HMMA.16816.F32 R12, R128.reuse, R16, RZ ;  /* 0x00000010800c723c */ /* 0x040fec00000018ff */
[C---:B------:R-:W-:Y:S06]  /*8350*/  HMMA.16816.F32 R16, R128.reuse, R18, RZ ;  /* 0x000000128010723c */ /* 0x040fec00000018ff */
[C---:B--2---:R-:W-:Y:S06]  /*8360*/  HMMA.16816.F32 R20, R128.reuse, R24, RZ ;  /* 0x000000188014723c */ /* 0x044fec00000018ff */
[C---:B------:R-:W-:Y:S06]  /*8370*/  HMMA.16816.F32 R24, R128.reuse, R26, RZ ;  /* 0x0000001a8018723c */ /* 0x040fec00000018ff */
[C---:B---3--:R-:W-:Y:S06]  /*8380*/  HMMA.16816.F32 R28, R128.reuse, R32, RZ ;  /* 0x00000020801c723c */ /* 0x048fec00000018ff */
[C---:B------:R-:W-:Y:S06]  /*8390*/  HMMA.16816.F32 R32, R128.reuse, R34, RZ ;  /* 0x000000228020723c */ /* 0x040fec00000018ff */
[C---:B----4-:R-:W-:Y:S06]  /*83a0*/  HMMA.16816.F32 R36, R128.reuse, R40, RZ ;  /* 0x000000288024723c */ /* 0x050fec00000018ff */
        /* <DEDUP_REMOVED lines=75> */
[----:B------:R1:W1:Y:S01]  /*8860*/  MUFU.TANH R19, R22 ;  /* 0x0000001600137308 */ /* 0x0002620000002400 */
[----:B------:R-:W5:Y:S09]  /*8870*/  LDSM.16.M88.4 R8, [R178] ;  /* 0x00000000b208783b */ /* 0x000f720000000200 */
[----:B------:R1:W1:Y:S01]  /*8880*/  MUFU.TANH R189, R12 ;  /* 0x0000000c00bd7308 */ /* 0x0002620000002400 */
[C---:B--2---:R-:W-:Y:S06]  /*8890*/  HMMA.16816.F32 R36, R156.reuse, R4, R36 ;  /* 0x000000049c24723c */ /* 0x044fec0000001824 */
[C---:B------:R-:W-:Y:S03]  /*88a0*/  HMMA.16816.F32 R40, R156.reuse, R6, R40 ;  /* 0x000000069c28723c */ /* 0x040fe60000001828 */
[----:B------:R2:W1:Y:S01]  /*88b0*/  MUFU.TANH R188, R13 ;  /* 0x0000000d00bc7308 */ /* 0x0004620000002400 */
[----:B------:R-:W4:Y:S01]  /*88c0*/  LDSM.16.M88.4 R4, [R177] ;  /* 0x00000000b104783b */ /* 0x000f220000000200 */
[----:B------:R-:W-:Y:S01]  /*88d0*/  FMUL.FTZ R28, R28, UR8 ;  /* 0x000000081c1c7c20 */ /* 0x000fe20008410000 */
[----:B------:R-:W-:Y:S01]  /*88e0*/  FMUL.FTZ R29, R29, UR8 ;  /* 0x000000081d1d7c20 */ /* 0x000fe20008410000 */
[----:B------:R-:W-:Y:S01]  /*88f0*/  FMUL.FTZ R30, R30, UR8 ;  /* 0x000000081e1e7c20 */ /* 0x000fe20008410000 */
[----:B------:R-:W-:Y:S05]  /*8900*/  FMUL.FTZ R31, R31, UR8 ;  /* 0x000000081f1f7c20 */ /* 0x000fea0008410000 */
[----:B------:R2:W1:Y:S01]  /*8910*/  MUFU.TANH R153, R20 ;  /* 0x0000001400997308 */ /* 0x0004620000002400 */
[----:B------:R-:W-:Y:S01]  /*8920*/  FMUL.FTZ R32, R32, UR8 ;  /* 0x0000000820207c20 */ /* 0x000fe20008410000 */
[----:B------:R-:W-:Y:S01]  /*8930*/  FMUL.FTZ R33, R33, UR8 ;  /* 0x0000000821217c20 */ /* 0x000fe20008410000 */
[----:B------:R-:W-:Y:S01]  /*8940*/  FMUL.FTZ R34, R34, UR8 ;  /* 0x0000000822227c20 */ /* 0x000fe20008410000 */
[----:B------:R-:W-:Y:S06]  /*8950*/  FMUL.FTZ R35, R35, UR8 ;  /* 0x0000000823237c20 */ /* 0x000fec0008410000 */
[----:B------:R2:W1:Y:S01]  /*8960*/  MUFU.TANH R18, R23 ;  /* 0x0000001700127308 */ /* 0x0004620000002400 */
        /* <DEDUP_REMOVED lines=124> */
[----:B------:R-:W5:Y:S02]  /*9130*/  LDSM.16.M88.4 R8, [R168] ;  /* 0x00000000a808783b */ /* 0x000f640000000200 */
[----:B------:R-:W-:Y:S07]  /*9140*/  DEPBAR.LE SB0, 0x0 ;  /* 0x000080000000791a */ /* 0x000fee0000000000 */
[----:B------:R1:W1:Y:S01]  /*9150*/  MUFU.TANH R15, R50 ;  /* 0x00000032000f7308 */ /* 0x0002620000002400 */
[----:B------:R-:W-:Y:S01]  /*9160*/  BAR.SYNC.DEFER_BLOCKING 0x0 ;  /* 0x0000000000007b1d */ /* 0x000fe20000010000 */
[C---:B---3--:R-:W-:Y:S08]  /*9170*/  HMMA.16816.F32 R116, R156.reuse, R4, R116 ;  /* 0x000000049c74723c */ /* 0x048ff00000001874 */
[----:B------:R3:W1:Y:S01]  /*9180*/  MUFU.TANH R14, R51 ;  /* 0x00000033000e7308 */ /* 0x0006620000002400 */
        /* <DEDUP_REMOVED lines=107> */
[----:B--2-4-:R-:W-:Y:S05]  /*9840*/  @!P0 BRA `(.L_x_1542) ;  /* 0x0000000400808947 */ /* 0x014fea0003800000 */
[----:B------:R-:W-:Y:S04]  /*9850*/  ULEA UR6, -UR7, URZ, 0x8 ;  /* 0x0000003f07067291 */ /* 0x000fe8000f8e413f */
[----:B------:R-:W-:Y:S02]  /*9860*/  USHF.R.S32.HI UR5, URZ, 0x1f, UR6 ;  /* 0x0000001f3f057899 */ /* 0x000fe40008011406 */
[----:B------:R-:W-:Y:S04]  /*9870*/  MOV R2, UR6 ;  /* 0x0000000600027c02 */ /* 0x000fe80008000f00 */
[----:B---3--:R-:W-:Y:S01]  /*9880*/  MOV R0, UR5 ;  /* 0x0000000500007c02 */ /* 0x008fe20008000f00 */
[----:B------:R-:W-:Y:S06]  /*9890*/  @P6 BRA `(.L_x_1543) ;  /* 0x0000000000f46947 */ /* 0x000fec0003800000 */
[----:B------:R-:W2:Y:S01]  /*98a0*/  LDC R10, c[0x0][0x380] ;  /* 0x0000e000ff0a7b82 */ /* 0x000ea20000000800 */
[----:B------:R-:W-:Y:S04]  /*98b0*/  SHF.L.U32 R6, R191, 0x8, RZ ;  /* 0x00000008bf067819 */ /* 0x000fe800000006ff */
[----:B------:R-:W-:Y:S01]  /*98c0*/  IABS R4, R6 ;  /* 0x0000000600047213 */ /* 0x000fe20000000000 */
[----:B------:R-:W-:Y:S05]  /*98d0*/  VIADD R8, R6, 0xffffff00 ;  /* 0xffffff0006087836 */ /* 0x000fea0000000000 */
[----:B------:R-:W-:Y:S02]  /*98e0*/  IABS R5, R8 ;  /* 0x0000000800057213 */ /* 0x000fe40000000000 */
[-C--:B--2---:R-:W-:Y:S02]  /*98f0*/  IABS R9, R10.reuse ;  /* 0x0000000a00097213 */ /* 0x084fe40000000000 */
[-C--:B------:R-:W-:Y:S02]  /*9900*/  LOP3.LUT R8, R8, R10.reuse, RZ, 0x3c, !PT ;  /* 0x0000000a08087212 */ /* 0x080fe400078e3cff */
[----:B------:R-:W2:Y:S01]  /*9910*/  I2F.RP R2, R9 ;  /* 0x0000000900027306 */ /* 0x000ea20000209400 */
[----:B------:R-:W-:Y:S02]  /*9920*/  LOP3.LUT R6, R6, R10, RZ, 0x3c, !PT ;  /* 0x0000000a06067212 */ /* 0x000fe400078e3cff */
[----:B------:R-:W-:Y:S02]  /*9930*/  ISETP.GE.AND P0, PT, R8, RZ, PT ;  /* 0x000000ff0800720c */ /* 0x000fe40003f06270 */
[----:B------:R-:W-:Y:S05]  /*9940*/  ISETP.GE.AND P2, PT, R6, RZ, PT ;  /* 0x000000ff0600720c */ /* 0x000fea0003f46270 */
[----:B--2---:R-:W2:Y:S02]  /*9950*/  MUFU.RCP R2, R2 ;  /* 0x0000000200027308 */ /* 0x004ea40000001000 */
[----:B--2---:R-:W-:Y:S08]  /*9960*/  VIADD R2, R2, 0xffffffe ;  /* 0x0ffffffe02027836 */ /* 0x004ff00000000000 */
[----:B------:R-:W2:Y:S02]  /*9970*/  F2I.FTZ.U32.TRUNC.NTZ R3, R2 ;  /* 0x0000000200037305 */ /* 0x000ea4000021f000 */
[--C-:B--2---:R-:W-:Y:S02]  /*9980*/  IMAD.MOV R0, RZ, RZ, -R3.reuse ;  /* 0x000000ffff007224 */ /* 0x104fe400078e0a03 */
        /* <DEDUP_REMOVED lines=34> */
[----:B------:R-:W-:Y:S01]  /*9bb0*/  IMAD R0, R0, UR7, RZ ;  /* 0x0000000700007c24 */ /* 0x000fe2000f8e02ff */
[----:B--2---:R-:W2:Y:S08]  /*9bc0*/  LDC R7, c[0x0][0x24c] ;  /* 0x00009300ff077b82 */ /* 0x004eb00000000800 */
[----:B----4-:R-:W4:Y:S01]  /*9bd0*/  LDC.64 R4, c[0x0][0x230] ;  /* 0x00008c00ff047b82 */ /* 0x010f220000000a00 */
[C---:B--2---:R-:W-:Y:S01]  /*9be0*/  IMAD R0, R2.reuse, R7, R0 ;  /* 0x0000000702007224 */ /* 0x044fe200078e0200 */
[----:B---3--:R-:W-:Y:S01]  /*9bf0*/  IADD3 R6, -R3, R6, RZ ;  /* 0x0000000603067210 */ /* 0x008fe20007ffe1ff */
[----:B------:R-:W-:Y:S03]  /*9c00*/  IMAD.WIDE.U32 R2, R2, UR7, RZ ;  /* 0x0000000702027c25 */ /* 0x000fe6000f8e00ff */
[----:B------:R-:W-:Y:S01]  /*9c10*/  SHF.R.S32.HI R7, RZ, 0x1f, R6 ;  /* 0x0000001fff077819 */ /* 0x000fe20000011406 */
[----:B------:R-:W-:Y:S04]  /*9c20*/  IMAD.IADD R3, R3, 0x1, R0 ;  /* 0x0000000103037824 */ /* 0x000fe800078e0200 */
[-C--:B----4-:R-:W-:Y:S02]  /*9c30*/  IMAD R0, R7, R4.reuse, RZ ;  /* 0x0000000407007224 */ /* 0x090fe400078e02ff */
[C---:B------:R-:W-:Y:S04]  /*9c40*/  IMAD.WIDE.U32 R2, R6.reuse, R4, R2 ;  /* 0x0000000406027225 */ /* 0x040fe800078e0002 */
[----:B------:R-:W-:Y:S05]  /*9c50*/  IMAD R5, R6, R5, R0 ;  /* 0x0000000506057224 */ /* 0x000fea00078e0200 */
[----:B------:R-:W-:Y:S07]  /*9c60*/  IADD3 R0, R3, R5, RZ ;  /* 0x0000000503007210 */ /* 0x000fee0007ffe0ff */
.L_x_1543:
[C---:B------:R-:W-:Y:S04]  /*9c70*/  LEA R245, P0, R2.reuse, R245, 0x1 ;  /* 0x000000f502f57211 */ /* 0x040fe800078008ff */
[----:B------:R-:W-:Y:S01]  /*9c80*/  LEA.HI.X R244, R2, R244, R0, 0x1, P0 ;  /* 0x000000f402f47211 */ /* 0x000fe200000f0c00 */
[----:B-1----:R-:W-:Y:S01]  /*9c90*/  IMAD.MOV.U32 R12, RZ, RZ, R245 ;  /* 0x000000ffff0c7224 */ /* 0x002fe200078e00f5 */
        /* <DEDUP_REMOVED lines=19> */
[----:B------:R4:W-:Y:S01]  /*9dd0*/  LDGSTS.E.BYPASS.LTC128B.128 [R183+0x3800], desc[UR16][R4.64] ;  /* 0x0380000004b77fae */ /* 0x0009e2000b901d50 */
[----:B-1----:R-:W-:Y:S04]  /*9de0*/  IADD3 R2, P0, R4, UR18, RZ ;  /* 0x0000001204027c10 */ /* 0x002fe8000ff1e0ff */
[----:B------:R-:W-:Y:S02]  /*9df0*/  IADD3.X R3, R5, UR19, RZ, P0, !PT ;  /* 0x0000001305037c10 */ /* 0x000fe400087fe4ff */
[----:B--2---:R-:W-:Y:S03]  /*9e00*/  IADD3 R10, P0, R2, UR18, RZ ;  /* 0x00000012020a7c10 */ /* 0x004fe6000ff1e0ff */
[----:B------:R4:W-:Y:S01]  /*9e10*/  LDGSTS.E.BYPASS.LTC128B.128 [R183+0x4000], desc[UR16][R2.64] ;  /* 0x0400000002b77fae */ /* 0x0009e2000b901d50 */
[----:B------:R-:W-:Y:S05]  /*9e20*/  IADD3.X R11, R3, UR19, RZ, P0, !PT ;  /* 0x00000013030b7c10 */ /* 0x000fea00087fe4ff */
[----:B------:R4:W-:Y:S04]  /*9e30*/  LDGSTS.E.BYPASS.LTC128B.128 [R183+0x4800], desc[UR16][R10.64] ;  /* 0x048000000ab77fae */ /* 0x0009e8000b901d50 */
[----:B------:R-:W0:Y:S02]  /*9e40*/  LDGDEPBAR ;  /* 0x00000000000079af */ /* 0x000e240000000000 */
.L_x_1542:
[----:B---3--:R-:W-:Y:S04]  /*9e50*/  FMNMX.FTZ R0, R184, R132, !PT ;  /* 0x00000084b8007209 */ /* 0x008fe80007810000 */
[----:B-1--4-:R-:W-:Y:S02]  /*9e60*/  FMNMX.FTZ R2, R196, R0, !PT ;  /* 0x00000000c4027209 */ /* 0x012fe40007810000 */
        /* <DEDUP_REMOVED lines=153> */
[----:B------:R-:W-:Y:S07]  /*a800*/  ISETP.GT.AND P0, PT, R191, RZ, PT ;  /* 0x000000ffbf00720c */ /* 0x000fee0003f04270 */
[----:B------:R3:W-:Y:S01]  /*a810*/  MUFU.EX2 R112, R6 ;  /* 0x0000000600707308 */ /* 0x0007e20000000800 */
[----:B-1----:R-:W-:Y:S09]  /*a820*/  FMUL.FTZ R11, R0, R139 ;  /* 0x0000008b000b7220 */ /* 0x002ff20000410000 */
        /* <DEDUP_REMOVED lines=24> */
[--C-:B-1----:R-:W-:Y:S01]  /*a9b0*/  FFMA.FTZ R7, R32, UR4, -R23.reuse ;  /* 0x0000000420077c23 */ /* 0x102fe20008010817 */
[--C-:B------:R-:W-:Y:S08]  /*a9c0*/  FFMA.FTZ R32, R91, UR4, -R48.reuse ;  /* 0x000000045b207c23 */ /* 0x100ff00008010830 */
        /* <DEDUP_REMOVED lines=8> */
[----:B------:R2:W4:Y:S01]  /*aa50*/  MUFU.EX2 R111, R4 ;  /* 0x00000004006f7308 */ /* 0x0005220000000800 */
[C---:B---3--:R-:W-:Y:S09]  /*aa60*/  FMUL.FTZ R9, R2.reuse, R137 ;  /* 0x0000008902097220 */ /* 0x048ff20000410000 */
[----:B------:R3:W-:Y:S01]  /*aa70*/  MUFU.EX2 R88, R32 ;  /* 0x0000002000587308 */ /* 0x0007e20000000800 */
[--C-:B-1----:R-:W-:Y:S01]  /*aa80*/  FFMA.FTZ R7, R17, UR4, -R23.reuse ;  /* 0x0000000411077c23 */ /* 0x102fe20008010817 */
[----:B------:R-:W-:Y:S08]  /*aa90*/  FMUL.FTZ R17, R2, R145 ;  /* 0x0000009102117220 */ /* 0x000ff00000410000 */
[----:B------:R1:W-:Y:S01]  /*aaa0*/  MUFU.EX2 R194, R7 ;  /* 0x0000000700c27308 */ /* 0x0003e20000000800 */
[--C-:B--2---:R-:W-:Y:S09]  /*aab0*/  FFMA.FTZ R4, R187, UR4, -R48.reuse ;  /* 0x00000004bb047c23 */ /* 0x104ff20008010830 */
[----:B------:R2:W-:Y:S01]  /*aac0*/  MUFU.EX2 R110, R4 ;  /* 0x00000004006e7308 */ /* 0x0005e20000000800 */
[----:B---3--:R-:W-:Y:S01]  /*aad0*/  F2FP.F16.F32.PACK_AB R32, R114, R112 ;  /* 0x000000707220723e */ /* 0x008fe200000000ff */
[--C-:B-1----:R-:W-:Y:S01]  /*aae0*/  FFMA.FTZ R7, R56, UR4, -R23.reuse ;  /* 0x0000000438077c23 */ /* 0x102fe20008010817 */
[--C-:B--2---:R-:W-:Y:S07]  /*aaf0*/  FFMA.FTZ R4, R185, UR4, -R48.reuse ;  /* 0x00000004b9047c23 */ /* 0x104fee0008010830 */
[----:B------:R1:W2:Y:S02]  /*ab00*/  MUFU.EX2 R116, R4 ;  /* 0x0000000400747308 */ /* 0x0002a40000000800 */
        /* <DEDUP_REMOVED lines=10> */
[----:B------:R3:W5:Y:S10]  /*abb0*/  MUFU.EX2 R119, R4 ;  /* 0x0000000400777308 */ /* 0x0007740000000800 */
[----:B------:R4:W-:Y:S01]  /*abc0*/  MUFU.EX2 R155, R6 ;  /* 0x00000006009b7308 */ /* 0x0009e20000000800 */
[--C-:B-1----:R-:W-:Y:S01]  /*abd0*/  FFMA.FTZ R5, R61, UR4, -R23.reuse ;  /* 0x000000043d057c23 */ /* 0x102fe20008010817 */
[--C-:B---3--:R-:W-:Y:S01]  /*abe0*/  FFMA.FTZ R4, R19, UR4, -R48.reuse ;  /* 0x0000000413047c23 */ /* 0x108fe20008010830 */
[----:B------:R-:W-:Y:S07]  /*abf0*/  FMUL.FTZ R19, R0, R147 ;  /* 0x0000009300137220 */ /* 0x000fee0000410000 */
[----:B------:R1:W-:Y:S01]  /*ac00*/  MUFU.EX2 R118, R4 ;  /* 0x0000000400767308 */ /* 0x0003e20000000800 */
[--C-:B----4-:R-:W-:Y:S09]  /*ac10*/  FFMA.FTZ R6, R44, UR4, -R23.reuse ;  /* 0x000000042c067c23 */ /* 0x110ff20008010817 */
[----:B------:R3:W-:Y:S01]  /*ac20*/  MUFU.EX2 R189, R6 ;  /* 0x0000000600bd7308 */ /* 0x0007e20000000800 */
[--C-:B-1----:R-:W-:Y:S01]  /*ac30*/  FFMA.FTZ R4, R18, UR4, -R48.reuse ;  /* 0x0000000412047c23 */ /* 0x102fe20008010830 */
[----:B------:R-:W-:Y:S08]  /*ac40*/  FMUL.FTZ R18, R0, R146 ;  /* 0x0000009200127220 */ /* 0x000ff00000410000 */
[----:B------:R1:W4:Y:S01]  /*ac50*/  MUFU.EX2 R124, R4 ;  /* 0x00000004007c7308 */ /* 0x0003220000000800 */
[--C-:B---3--:R-:W-:Y:S09]  /*ac60*/  FFMA.FTZ R6, R52, UR4, -R23.reuse ;  /* 0x0000000434067c23 */ /* 0x108ff20008010817 */
[----:B------:R3:W-:Y:S01]  /*ac70*/  MUFU.EX2 R216, R6 ;  /* 0x0000000600d87308 */ /* 0x0007e20000000800 */
[----:B-1----:R-:W-:Y:S01]  /*ac80*/  FFMA.FTZ R4, R25, UR4, -R23 ;  /* 0x0000000419047c23 */ /* 0x002fe20008010817 */
[----:B------:R-:W-:Y:S01]  /*ac90*/  F2FP.F16.F32.PACK_AB R25, R106, R49 ;  /* 0x000000316a19723e */ /* 0x000fe200000000ff */
[----:B------:R-:W-:Y:S07]  /*aca0*/  FFMA.FTZ R49, R0, R242, R49 ;  /* 0x000000f200317223 */ /* 0x000fee0000010031 */
[----:B------:R1:W4:Y:S01]  /*acb0*/  MUFU.EX2 R129, R4 ;  /* 0x0000000400817308 */ /* 0x0003220000000800 */
[--C-:B---3--:R-:W-:Y:S09]  /*acc0*/  FFMA.FTZ R6, R60, UR4, -R23.reuse ;  /* 0x000000043c067c23 */ /* 0x108ff20008010817 */
[----:B------:R3:W-:Y:S01]  /*acd0*/  MUFU.EX2 R60, R5 ;  /* 0x00000005003c7308 */ /* 0x0007e20000000800 */
[--C-:B-1----:R-:W-:Y:S01]  /*ace0*/  FFMA.FTZ R4, R26, UR4, -R48.reuse ;  /* 0x000000041a047c23 */ /* 0x102fe20008010830 */
[----:B------:R-:W-:Y:S08]  /*acf0*/  F2FP.F16.F32.PACK_AB R26, R113, R107 ;  /* 0x0000006b711a723e */ /* 0x000ff000000000ff */
[----:B------:R1:W-:Y:S01]  /*ad00*/  MUFU.EX2 R125, R4 ;  /* 0x00000004007d7308 */ /* 0x0003e20000000800 */
[--C-:B---3--:R-:W-:Y:S09]  /*ad10*/  FFMA.FTZ R5, R69, UR4, -R23.reuse ;  /* 0x0000000445057c23 */ /* 0x108ff20008010817 */
[----:B------:R3:W-:Y:S01]  /*ad20*/  MUFU.EX2 R225, R5 ;  /* 0x0000000500e17308 */ /* 0x0007e20000000800 */
[--C-:B-1----:R-:W-:Y:S01]  /*ad30*/  FFMA.FTZ R4, R27, UR4, -R48.reuse ;  /* 0x000000041b047c23 */ /* 0x102fe20008010830 */
[----:B------:R-:W-:Y:S08]  /*ad40*/  F2FP.F16.F32.PACK_AB R27, R111, R109 ;  /* 0x0000006d6f1b723e */ /* 0x000ff000000000ff */
[----:B------:R1:W4:Y:S01]  /*ad50*/  MUFU.EX2 R127, R4 ;  /* 0x00000004007f7308 */ /* 0x0003220000000800 */
[--C-:B---3--:R-:W-:Y:S09]  /*ad60*/  FFMA.FTZ R5, R77, UR4, -R23.reuse ;  /* 0x000000044d057c23 */ /* 0x108ff20008010817 */
[----:B------:R3:W-:Y:S01]  /*ad70*/  MUFU.EX2 R233, R5 ;  /* 0x0000000500e97308 */ /* 0x0007e20000000800 */
[--C-:B-1----:R-:W-:Y:S09]  /*ad80*/  FFMA.FTZ R4, R30, UR4, -R48.reuse ;  /* 0x000000041e047c23 */ /* 0x102ff20008010830 */
[----:B------:R1:W-:Y:S01]  /*ad90*/  MUFU.EX2 R126, R4 ;  /* 0x00000004007e7308 */ /* 0x0003e20000000800 */
[----:B---3--:R-:W-:Y:S01]  /*ada0*/  FMUL.FTZ R5, R2, R141 ;  /* 0x0000008d02057220 */ /* 0x008fe20000410000 */
[--C-:B-1----:R-:W-:Y:S02]  /*adb0*/  FFMA.FTZ R4, R31, UR4, -R48.reuse ;  /* 0x000000041f047c23 */ /* 0x102fe40008010830 */
[----:B------:R-:W-:Y:S06]  /*adc0*/  LDSM.16.MT88.4 R28, [R135+0x5000] ;  /* 0x00500000871c783b */ /* 0x000fec0000004200 */
[----:B------:R1:W-:Y:S02]  /*add0*/  MUFU.EX2 R132, R4 ;  /* 0x0000000400847308 */ /* 0x0003e40000000800 */
[--C-:B-1----:R-:W-:Y:S01]  /*ade0*/  FFMA.FTZ R4, R33, UR4, -R23.reuse ;  /* 0x0000000421047c23 */ /* 0x102fe20008010817 */
[----:B--2---:R-:W-:Y:S07]  /*adf0*/  F2FP.F16.F32.PACK_AB R33, R116, R110 ;  /* 0x0000006e7421723e */ /* 0x004fee00000000ff */
[----:B------:R1:W2:Y:S02]  /*ae00*/  MUFU.EX2 R160, R4 ;  /* 0x0000000400a07308 */ /* 0x0002a40000000800 */
[--C-:B-1----:R-:W-:Y:S01]  /*ae10*/  FFMA.FTZ R4, R34, UR4, -R48.reuse ;  /* 0x0000000422047c23 */ /* 0x102fe20008010830 */
[----:B-----5:R-:W-:Y:S07]  /*ae20*/  F2FP.F16.F32.PACK_AB R34, R121, R117 ;  /* 0x000000757922723e */ /* 0x020fee00000000ff */
[----:B------:R1:W-:Y:S02]  /*ae30*/  MUFU.EX2 R131, R4 ;  /* 0x0000000400837308 */ /* 0x0003e40000000800 */
[--C-:B-1----:R-:W-:Y:S01]  /*ae40*/  FFMA.FTZ R4, R35, UR4, -R48.reuse ;  /* 0x0000000423047c23 */ /* 0x102fe20008010830 */
[----:B------:R-:W-:Y:S07]  /*ae50*/  F2FP.F16.F32.PACK_AB R35, R119, R115 ;  /* 0x000000737723723e */ /* 0x000fee00000000ff */
[----:B------:R1:W3:Y:S02]  /*ae60*/  MUFU.EX2 R153, R4 ;  /* 0x0000000400997308 */ /* 0x0002e40000000800 */
[--C-:B-1----:R-:W-:Y:S08]  /*ae70*/  FFMA.FTZ R4, R38, UR4, -R48.reuse ;  /* 0x0000000426047c23 */ /* 0x102ff00008010830 */
[----:B------:R1:W-:Y:S02]  /*ae80*/  MUFU.EX2 R152, R4 ;  /* 0x0000000400987308 */ /* 0x0003e40000000800 */
[--C-:B-1----:R-:W-:Y:S02]  /*ae90*/  FFMA.FTZ R4, R39, UR4, -R48.reuse ;  /* 0x0000000427047c23 */ /* 0x102fe40008010830 */
[----:B------:R-:W-:Y:S06]  /*aea0*/  LDSM.16.MT88.4 R36, [R134+0x5400] ;  /* 0x005400008624783b */ /* 0x000fec0000004200 */
[----:B------:R1:W5:Y:S02]  /*aeb0*/  MUFU.EX2 R184, R4 ;  /* 0x0000000400b87308 */ /* 0x0003640000000800 */
        /* <DEDUP_REMOVED lines=12> */
[--C-:B-1----:R-:W-:Y:S01]  /*af80*/  FFMA.FTZ R4, R16, UR4, -R23.reuse ;  /* 0x0000000410047c23 */ /* 0x102fe20008010817 */
[--C-:B------:R-:W-:Y:S07]  /*af90*/  FFMA.FTZ R16, R90, UR4, -R48.reuse ;  /* 0x000000045a107c23 */ /* 0x100fee0008010830 */
[----:B------:R1:W5:Y:S02]  /*afa0*/  MUFU.EX2 R196, R4 ;  /* 0x0000000400c47308 */ /* 0x0003640000000800 */
[--C-:B-1----:R-:W-:Y:S08]  /*afb0*/  FFMA.FTZ R4, R15, UR4, -R48.reuse ;  /* 0x000000040f047c23 */ /* 0x102ff00008010830 */
[----:B------:R1:W-:Y:S02]  /*afc0*/  MUFU.EX2 R193, R4 ;  /* 0x0000000400c17308 */ /* 0x0003e40000000800 */
[--C-:B-1----:R-:W-:Y:S02]  /*afd0*/  FFMA.FTZ R4, R14, UR4, -R48.reuse ;  /* 0x000000040e047c23 */ /* 0x102fe40008010830 */
[----:B------:R-:W1:Y:S06]  /*afe0*/  LDSM.16.MT88.4 R12, [R134+0x5000] ;  /* 0x00500000860c783b */ /* 0x000e6c0000004200 */
[----:B------:R4:W5:Y:S02]  /*aff0*/  MUFU.EX2 R195, R4 ;  /* 0x0000000400c37308 */ /* 0x0009640000000800 */
[--C-:B----4-:R-:W-:Y:S08]  /*b000*/  FFMA.FTZ R4, R54, UR4, -R48.reuse ;  /* 0x0000000436047c23 */ /* 0x110ff00008010830 */
[----:B------:R4:W-:Y:S10]  /*b010*/  MUFU.EX2 R54, R7 ;  /* 0x0000000700367308 */ /* 0x0009f40000000800 */
[----:B------:R2:W-:Y:S01]  /*b020*/  MUFU.EX2 R52, R4 ;  /* 0x0000000400347308 */ /* 0x0005e20000000800 */
[--C-:B----4-:R-:W-:Y:S09]  /*b030*/  FFMA.FTZ R7, R64, UR4, -R23.reuse ;  /* 0x0000000440077c23 */ /* 0x110ff20008010817 */
[----:B------:R4:W-:Y:S01]  /*b040*/  MUFU.EX2 R220, R7 ;  /* 0x0000000700dc7308 */ /* 0x0009e20000000800 */
[--C-:B--2---:R-:W-:Y:S09]  /*b050*/  FFMA.FTZ R4, R55, UR4, -R48.reuse ;  /* 0x0000000437047c23 */ /* 0x104ff20008010830 */
[----:B------:R2:W5:Y:S01]  /*b060*/  MUFU.EX2 R55, R4 ;  /* 0x0000000400377308 */ /* 0x0005620000000800 */
[--C-:B----4-:R-:W-:Y:S09]  /*b070*/  FFMA.FTZ R7, R72, UR4, -R23.reuse ;  /* 0x0000000448077c23 */ /* 0x110ff20008010817 */
[----:B------:R4:W-:Y:S01]  /*b080*/  MUFU.EX2 R226, R7 ;  /* 0x0000000700e27308 */ /* 0x0009e20000000800 */
[--C-:B--2---:R-:W-:Y:S09]  /*b090*/  FFMA.FTZ R4, R57, UR4, -R23.reuse ;  /* 0x0000000439047c23 */ /* 0x104ff20008010817 */
[----:B------:R2:W5:Y:S01]  /*b0a0*/  MUFU.EX2 R219, R4 ;  /* 0x0000000400db7308 */ /* 0x0005620000000800 */
[----:B----4-:R-:W-:Y:S01]  /*b0b0*/  FMUL.FTZ R7, R0, R143 ;  /* 0x0000008f00077220 */ /* 0x010fe20000410000 */
[--C-:B--2---:R-:W-:Y:S08]  /*b0c0*/  FFMA.FTZ R4, R58, UR4, -R48.reuse ;  /* 0x000000043a047c23 */ /* 0x104ff00008010830 */
[----:B------:R2:W-:Y:S02]  /*b0d0*/  MUFU.EX2 R56, R4 ;  /* 0x0000000400387308 */ /* 0x0005e40000000800 */
[--C-:B--2---:R-:W-:Y:S08]  /*b0e0*/  FFMA.FTZ R4, R59, UR4, -R48.reuse ;  /* 0x000000043b047c23 */ /* 0x104ff00008010830 */
[----:B------:R2:W-:Y:S10]  /*b0f0*/  MUFU.EX2 R59, R6 ;  /* 0x00000006003b7308 */ /* 0x0005f40000000800 */
[----:B------:R4:W5:Y:S01]  /*b100*/  MUFU.EX2 R57, R4 ;  /* 0x0000000400397308 */ /* 0x0009620000000800 */
[--C-:B--2---:R-:W-:Y:S09]  /*b110*/  FFMA.FTZ R6, R68, UR4, -R23.reuse ;  /* 0x0000000444067c23 */ /* 0x104ff20008010817 */
[----:B------:R2:W-:Y:S01]  /*b120*/  MUFU.EX2 R224, R6 ;  /* 0x0000000600e07308 */ /* 0x0005e20000000800 */
[--C-:B----4-:R-:W-:Y:S09]  /*b130*/  FFMA.FTZ R4, R62, UR4, -R48.reuse ;  /* 0x000000043e047c23 */ /* 0x110ff20008010830 */
[----:B------:R4:W-:Y:S01]  /*b140*/  MUFU.EX2 R58, R4 ;  /* 0x00000004003a7308 */ /* 0x0009e20000000800 */
[--C-:B--2---:R-:W-:Y:S09]  /*b150*/  FFMA.FTZ R6, R76, UR4, -R23.reuse ;  /* 0x000000044c067c23 */ /* 0x104ff20008010817 */
[----:B------:R2:W-:Y:S01]  /*b160*/  MUFU.EX2 R232, R6 ;  /* 0x0000000600e87308 */ /* 0x0005e20000000800 */
[--C-:B----4-:R-:W-:Y:S09]  /*b170*/  FFMA.FTZ R4, R63, UR4, -R48.reuse ;  /* 0x000000043f047c23 */ /* 0x110ff20008010830 */
[----:B------:R4:W-:Y:S01]  /*b180*/  MUFU.EX2 R61, R4 ;  /* 0x00000004003d7308 */ /* 0x0009e20000000800 */
[--C-:B--2---:R-:W-:Y:S09]  /*b190*/  FFMA.FTZ R6, R84, UR4, -R23.reuse ;  /* 0x0000000454067c23 */ /* 0x104ff20008010817 */
[----:B------:R2:W-:Y:S01]  /*b1a0*/  MUFU.EX2 R240, R6 ;  /* 0x0000000600f07308 */ /* 0x0005e20000000800 */
[--C-:B----4-:R-:W-:Y:S09]  /*b1b0*/  FFMA.FTZ R4, R65, UR4, -R23.reuse ;  /* 0x0000000441047c23 */ /* 0x110ff20008010817 */
[----:B------:R4:W5:Y:S01]  /*b1c0*/  MUFU.EX2 R223, R4 ;  /* 0x0000000400df7308 */ /* 0x0009620000000800 */
[----:B--2---:R-:W-:Y:S01]  /*b1d0*/  FMUL.FTZ R6, R0, R142 ;  /* 0x0000008e00067220 */ /* 0x004fe20000410000 */
[--C-:B----4-:R-:W-:Y:S08]  /*b1e0*/  FFMA.FTZ R4, R66, UR4, -R48.reuse ;  /* 0x0000000442047c23 */ /* 0x110ff00008010830 */
        /* <DEDUP_REMOVED lines=16> */
[----:B------:R2:W-:Y:S02]  /*b2f0*/  MUFU.EX2 R234, R4 ;  /* 0x0000000400ea7308 */ /* 0x0005e40000000800 */
        /* <DEDUP_REMOVED lines=10> */
[----:B--2---:R-:W-:Y:S08]  /*b3a0*/  FFMA.FTZ R4, R86, UR4, -R48 ;  /* 0x0000000456047c23 */ /* 0x004ff00008010830 */
[----:B------:R2:W-:Y:S02]  /*b3b0*/  MUFU.EX2 R238, R4 ;  /* 0x0000000400ee7308 */ /* 0x0005e40000000800 */
[C---:B--2---:R-:W-:Y:S08]  /*b3c0*/  FMUL.FTZ R4, R2.reuse, R140 ;  /* 0x0000008c02047220 */ /* 0x044ff00000410000 */
[----:B------:R2:W-:Y:S01]  /*b3d0*/  MUFU.EX2 R140, R8 ;  /* 0x00000008008c7308 */ /* 0x0005e20000000800 */
[C---:B-1----:R-:W-:Y:S07]  /*b3e0*/  HMMA.16816.F32 R4, R24.reuse, R12, R4 ;  /* 0x0000000c1804723c */ /* 0x042fee0000001804 */
[----:B------:R-:W-:Y:S01]  /*b3f0*/  FFMA.FTZ R12, R89, UR4, -R23 ;  /* 0x00000004590c7c23 */ /* 0x000fe20008010817 */
[C---:B------:R-:W-:Y:S01]  /*b400*/  FMUL.FTZ R13, R2.reuse, R149 ;  /* 0x00000095020d7220 */ /* 0x040fe20000410000 */
[----:B------:R1:W-:Y:S02]  /*b410*/  MUFU.EX2 R89, R16 ;  /* 0x0000001000597308 */ /* 0x0003e40000000800 */
[C---:B--2---:R-:W-:Y:S08]  /*b420*/  FMUL.FTZ R8, R2.reuse, R136 ;  /* 0x0000008802087220 */ /* 0x044ff00000410000 */
[----:B------:R2:W-:Y:S10]  /*b430*/  MUFU.EX2 R136, R10 ;  /* 0x0000000a00887308 */ /* 0x0005f40000000800 */
[----:B------:R3:W4:Y:S01]  /*b440*/  MUFU.EX2 R137, R12 ;  /* 0x0000000c00897308 */ /* 0x0007220000000800 */
[----:B-1----:R-:W-:Y:S01]  /*b450*/  FMUL.FTZ R16, R2, R144 ;  /* 0x0000009002107220 */ /* 0x002fe20000410000 */
[----:B--2---:R-:W-:Y:S07]  /*b460*/  FMUL.FTZ R10, R0, R138 ;  /* 0x0000008a000a7220 */ /* 0x004fee0000410000 */
[C---:B------:R-:W-:Y:S03]  /*b470*/  HMMA.16816.F32 R8, R24.reuse, R14, R8 ;  /* 0x0000000e1808723c */ /* 0x040fe60000001808 */
[C---:B---3--:R-:W-:Y:S01]  /*b480*/  FMUL.FTZ R12, R2.reuse, R148 ;  /* 0x00000094020c7220 */ /* 0x048fe20000410000 */
[----:B------:R-:W-:Y:S03]  /*b490*/  FFMA.FTZ R2, R2, R243, R50 ;  /* 0x000000f302027223 */ /* 0x000fe60000010032 */
[C---:B------:R-:W-:Y:S01]  /*b4a0*/  FMUL.FTZ R14, R0.reuse, R150 ;  /* 0x00000096000e7220 */ /* 0x040fe20000410000 */
[----:B------:R-:W-:Y:S03]  /*b4b0*/  FMUL.FTZ R15, R0, R151 ;  /* 0x00000097000f7220 */ /* 0x000fe60000410000 */
[----:B------:R-:W-:Y:S01]  /*b4c0*/  FFMA.FTZ R0, R94, UR4, -R48 ;  /* 0x000000045e007c23 */ /* 0x000fe20008010830 */
[----:B------:R-:W-:Y:S01]  /*b4d0*/  FADD.FTZ R50, R51, R2 ;  /* 0x0000000233327221 */ /* 0x000fe20000010000 */
[----:B------:R-:W-:Y:S01]  /*b4e0*/  FADD.FTZ R2, R106, R49 ;  /* 0x000000316a027221 */ /* 0x000fe20000010000 */
[--C-:B------:R-:W-:Y:S01]  /*b4f0*/  FFMA.FTZ R49, R98, UR4, -R48.reuse ;  /* 0x0000000462317c23 */ /* 0x100fe20008010830 */
[C---:B------:R-:W-:Y:S01]  /*b500*/  HMMA.16816.F32 R12, R24.reuse, R28, R12 ;  /* 0x0000001c180c723c */ /* 0x040fe2000000180c */
        /* <DEDUP_REMOVED lines=350> */
.L_x_1540:
        /* <DEDUP_REMOVED lines=11> */
[----:B----4-:R-:W-:Y:S02]  /*cba0*/  SHF.R.S32.HI R19, RZ, 0x1f, R23 ;  /* 0x0000001fff137819 */ /* 0x010fe40000011417 */
[----:B-----5:R-:W-:-:S04]  /*cbb0*/  SHF.R.S32.HI R21, RZ, 0x1f, R22 ;  /* 0x0000001fff157819 */ /* 0x020fc80000011416 */
[----:B------:R-:W-:-:S04]  /*cbc0*/  LEA.HI R17, R21, R22, RZ, 0x2 ;  /* 0x0000001615117211 */ /* 0x000fc800078f10ff */
[----:B------:R-:W-:Y:S01]  /*cbd0*/  SHF.R.S32.HI R18, RZ, 0x2, R17 ;  /* 0x00000002ff127819 */ /* 0x000fe20000011411 */
[----:B-1----:R-:W-:Y:S01]  /*cbe0*/  FADD.FTZ R14, R2, R5 ;  /* 0x00000005020e7221 */ /* 0x002fe20000010000 */
[----:B------:R-:W-:Y:S02]  /*cbf0*/  IMAD.MOV.U32 R2, RZ, RZ, 0x3f800000 ;  /* 0x3f800000ff027424 */ /* 0x000fe400078e00ff */
[----:B------:R-:W-:Y:S01]  /*cc00*/  SHF.R.S32.HI R6, RZ, 0x1f, R18 ;  /* 0x0000001fff067819 */ /* 0x000fe20000011412 */
[----:B--2---:R-:W-:Y:S01]  /*cc10*/  FADD.FTZ R15, R0, R4 ;  /* 0x00000004000f7221 */ /* 0x004fe20000010000 */
[----:B------:R-:W-:Y:S01]  /*cc20*/  LEA.HI R4, R19, R23, RZ, 0x2 ;  /* 0x0000001713047211 */ /* 0x000fe200078f10ff */
[----:B------:R-:W-:Y:S01]  /*cc30*/  IMAD.MOV.U32 R0, RZ, RZ, 0x3f800000 ;  /* 0x3f800000ff007424 */ /* 0x000fe200078e00ff */
[----:B------:R-:W-:Y:S02]  /*cc40*/  FSETP.NE.FTZ.AND P3, PT, R14, RZ, PT ;  /* 0x000000ff0e00720b */ /* 0x000fe40003f75000 */
[----:B------:R-:W-:-:S02]  /*cc50*/  LOP3.LUT R4, R4, 0xfffffffc, RZ, 0xc0, !PT ;  /* 0xfffffffc04047812 */ /* 0x000fc400078ec0ff */
[----:B------:R-:W-:Y:S02]  /*cc60*/  FSETP.NE.FTZ.AND P2, PT, R15, RZ, PT ;  /* 0x000000ff0f00720b */ /* 0x000fe40003f55000 */
[----:B------:R-:W-:Y:S01]  /*cc70*/  LEA.HI R19, R19, R23, RZ, 0x5 ;  /* 0x0000001713137211 */ /* 0x000fe200078f28ff */
[----:B------:R-:W-:-:S03]  /*cc80*/  IMAD.IADD R4, R23, 0x1, -R4 ;  /* 0x0000000117047824 */ /* 0x000fc600078e0a04 */
[----:B------:R-:W-:-:S03]  /*cc90*/  SHF.R.S32.HI R5, RZ, 0x5, R19 ;  /* 0x00000005ff057819 */ /* 0x000fc60000011413 */
[----:B------:R-:W1:Y:S01]  /*cca0*/  @P3 MUFU.RCP R0, R14 ;  /* 0x0000000e00003308 */ /* 0x000e620000001000 */
[----:B------:R-:W-:Y:S02]  /*ccb0*/  LEA R16, R5, R4, 0x8 ;  /* 0x0000000405107211 */ /* 0x000fe400078e40ff */
[----:B------:R-:W-:-:S04]  /*ccc0*/  LEA.HI R5, R6, R18, RZ, 0x3 ;  /* 0x0000001206057211 */ /* 0x000fc800078f18ff */
[----:B------:R-:W-:Y:S01]  /*ccd0*/  LOP3.LUT R5, R5, 0xfffffff8, RZ, 0xc0, !PT ;  /* 0xfffffff805057812 */ /* 0x000fe200078ec0ff */
[----:B------:R-:W2:Y:S04]  /*cce0*/  @P2 MUFU.RCP R2, R15 ;  /* 0x0000000f00022308 */ /* 0x000ea80000001000 */
[----:B------:R-:W-:-:S05]  /*ccf0*/  IMAD.IADD R5, R18, 0x1, -R5 ;  /* 0x0000000112057824 */ /* 0x000fca00078e0a05 */
[----:B------:R-:W-:Y:S01]  /*cd00*/  LEA.HI R4, R5, R5, RZ, 0x1 ;  /* 0x0000000505047211 */ /* 0x000fe200078f08ff */
        /* <DEDUP_REMOVED lines=17> */
[----:B------:R-:W-:Y:S01]  /*ce20*/  LOP3.LUT R2, R4, 0x3fffffe, RZ, 0xc0, !PT ;  /* 0x03fffffe04027812 */ /* 0x000fe200078ec0ff */
[C---:B------:R-:W-:Y:S01]  /*ce30*/  IMAD.SHL.U32 R4, R0.reuse, 0x40, RZ ;  /* 0x0000004000047824 */ /* 0x040fe200078e00ff */
[----:B------:R-:W-:-:S02]  /*ce40*/  LOP3.LUT P0, RZ, R0, 0x2, RZ, 0xc0, !PT ;  /* 0x0000000200ff7812 */ /* 0x000fc4000780c0ff */
[----:B------:R-:W-:Y:S02]  /*ce50*/  IADD3 R2, R5, -R2, RZ ;  /* 0x8000000205027210 */ /* 0x000fe40007ffe0ff */
[----:B------:R-:W-:Y:S02]  /*ce60*/  LOP3.LUT R5, R4, 0xc0, RZ, 0xc0, !PT ;  /* 0x000000c004057812 */ /* 0x000fe400078ec0ff */
[----:B------:R-:W-:Y:S01]  /*ce70*/  LOP3.LUT R4, R0, 0x1, RZ, 0xc0, !PT ;  /* 0x0000000100047812 */ /* 0x000fe200078ec0ff */
[----:B------:R-:W-:Y:S01]  /*ce80*/  IMAD R0, R2, 0x10, R16 ;  /* 0x0000001002007824 */ /* 0x000fe200078e0210 */
[----:B------:R-:W-:Y:S01]  /*ce90*/  LEA.HI R2, R5, R5, RZ, 0x1d ;  /* 0x0000000505027211 */ /* 0x000fe200078fe8ff */
[----:B------:R-:W-:Y:S01]  /*cea0*/  IMAD.MOV.U32 R5, RZ, RZ, -0x10 ;  /* 0xfffffff0ff057424 */ /* 0x000fe200078e00ff */
[----:B------:R-:W-:Y:S02]  /*ceb0*/  ISETP.NE.U32.AND P1, PT, R4, 0x1, PT ;  /* 0x000000010400780c */ /* 0x000fe40003f25070 */
[----:B------:R-:W-:-:S02]  /*cec0*/  LEA R0, R0, R2, 0x1 ;  /* 0x0000000200007211 */ /* 0x000fc400078e08ff */
[----:B------:R-:W-:Y:S02]  /*ced0*/  SEL R5, R5, 0x10, !P1 ;  /* 0x0000001005057807 */ /* 0x000fe40004800000 */
[----:B------:R-:W-:Y:S01]  /*cee0*/  LEA R0, R0, UR4, 0x1 ;  /* 0x0000000400007c11 */ /* 0x000fe2000f8e08ff */
[----:B------:R-:W-:Y:S01]  /*cef0*/  ULDC.U8 UR4, c[0x0][0x3d8] ;  /* 0x0000f60000047ab9 */ /* 0x000fe20000000000 */
[----:B------:R-:W-:Y:S02]  /*cf00*/  F2FP.F16.F32.PACK_AB R13, R13, R140 ;  /* 0x0000008c0d0d723e */ /* 0x000fe400000000ff */
[----:B------:R-:W-:Y:S01]  /*cf10*/  F2FP.F16.F32.PACK_AB R12, R143, R12 ;  /* 0x0000000c8f0c723e */ /* 0x000fe200000000ff */
[C---:B------:R-:W-:Y:S01]  /*cf20*/  IMAD.IADD R4, R0.reuse, 0x1, R5 ;  /* 0x0000000100047824 */ /* 0x040fe200078e0205 */
[----:B------:R-:W-:Y:S01]  /*cf30*/  F2FP.F16.F32.PACK_AB R11, R11, R136 ;  /* 0x000000880b0b723e */ /* 0x000fe200000000ff */
[----:B------:R1:W-:Y:S01]  /*cf40*/  STS [R0], R13 ;  /* 0x0000000d00007388 */ /* 0x0003e20000000800 */
[----:B------:R-:W-:Y:S01]  /*cf50*/  F2FP.F16.F32.PACK_AB R10, R139, R10 ;  /* 0x0000000a8b0a723e */ /* 0x000fe200000000ff */
[C---:B------:R-:W-:Y:S01]  /*cf60*/  VIADD R2, R0.reuse, 0x20 ;  /* 0x0000002000027836 */ /* 0x040fe20000000000 */
[----:B------:R-:W-:Y:S01]  /*cf70*/  @P0 IADD3 R2, R0, -0x20, RZ ;  /* 0xffffffe000020810 */ /* 0x000fe20007ffe0ff */
[----:B------:R2:W-:Y:S01]  /*cf80*/  STS [R0+0x200], R12 ;  /* 0x0002000c00007388 */ /* 0x0005e20000000800 */
[----:B------:R-:W-:-:S02]  /*cf90*/  ISETP.NE.AND P0, PT, RZ, UR4, PT ;  /* 0x00000004ff007c0c */ /* 0x000fc4000bf05270 */
[----:B------:R-:W-:Y:S01]  /*cfa0*/  F2FP.F16.F32.PACK_AB R9, R9, R148 ;  /* 0x000000940909723e */ /* 0x000fe200000000ff */
[----:B------:R3:W-:Y:S01]  /*cfb0*/  STS [R4], R11 ;  /* 0x0000000b04007388 */ /* 0x0007e20000000800 */
[----:B------:R-:W-:Y:S02]  /*cfc0*/  F2FP.F16.F32.PACK_AB R8, R151, R8 ;  /* 0x000000089708723e */ /* 0x000fe400000000ff */
[----:B------:R-:W-:Y:S01]  /*cfd0*/  F2FP.F16.F32.PACK_AB R7, R7, R144 ;  /* 0x000000900707723e */ /* 0x000fe200000000ff */
[----:B------:R4:W-:Y:S01]  /*cfe0*/  STS [R4+0x200], R10 ;  /* 0x0002000a04007388 */ /* 0x0009e20000000800 */
[----:B------:R-:W-:-:S03]  /*cff0*/  F2FP.F16.F32.PACK_AB R6, R147, R6 ;  /* 0x000000069306723e */ /* 0x000fc600000000ff */
[----:B------:R-:W-:Y:S04]  /*d000*/  STS [R2], R9 ;  /* 0x0000000902007388 */ /* 0x000fe80000000800 */
[----:B------:R5:W-:Y:S01]  /*d010*/  STS [R2+0x200], R8 ;  /* 0x0002000802007388 */ /* 0x000be20000000800 */
[----:B-1----:R-:W5:Y:S01]  /*d020*/  @P3 MUFU.LG2 R13, R14 ;  /* 0x0000000e000d3308 */ /* 0x002f620000000c00 */
[----:B--2---:R-:W1:Y:S01]  /*d030*/  @P3 LDC R12, c[0x0][0x2e8] ;  /* 0x0000ba00ff0c3b82 */ /* 0x004e620000000800 */
[----:B------:R-:W-:-:S05]  /*d040*/  IMAD.IADD R0, R5, 0x1, R2 ;  /* 0x0000000105007824 */ /* 0x000fca00078e0202 */
[----:B------:R2:W-:Y:S02]  /*d050*/  STS [R0], R7 ;  /* 0x0000000700007388 */ /* 0x0005e40000000800 */
[----:B---3--:R-:W3:Y:S01]  /*d060*/  @P2 LDC R11, c[0x0][0x2e8] ;  /* 0x0000ba00ff0b2b82 */ /* 0x008ee20000000800 */
[----:B----4-:R-:W4:Y:S01]  /*d070*/  @P2 MUFU.LG2 R4, R15 ;  /* 0x0000000f00042308 */ /* 0x010f220000000c00 */
[----:B------:R4:W-:Y:S01]  /*d080*/  STS [R0+0x200], R6 ;  /* 0x0002000600007388 */ /* 0x0009e20000000800 */
[----:B-----5:R-:W-:Y:S01]  /*d090*/  @P3 FMUL.FTZ R2, R13, 0.69314718246459960938 ;  /* 0x3f3172180d023820 */ /* 0x020fe20000410000 */
[----:B--2---:R-:W-:Y:S01]  /*d0a0*/  MOV R7, 0x7f800000 ;  /* 0x7f80000000077802 */ /* 0x004fe20000000f00 */
[----:B----4-:R-:W-:Y:S01]  /*d0b0*/  @P2 FMUL.FTZ R0, R4, 0.69314718246459960938 ;  /* 0x3f31721804002820 */ /* 0x010fe20000410000 */
[----:B------:R-:W-:Y:S02]  /*d0c0*/  IMAD.MOV.U32 R6, RZ, RZ, 0x7f800000 ;  /* 0x7f800000ff067424 */ /* 0x000fe400078e00ff */
[----:B-1----:R-:W-:Y:S01]  /*d0d0*/  @P3 FFMA.FTZ R6, R20, R12, R2 ;  /* 0x0000000c14063223 */ /* 0x002fe20000010002 */
[----:B---3--:R-:W-:Y:S01]  /*d0e0*/  @P2 FFMA.FTZ R7, R3, R11, R0 ;  /* 0x0000000b03072223 */ /* 0x008fe20000010000 */
        /* <DEDUP_REMOVED lines=8> */
.L_x_1545:
[----:B------:R-:W-:Y:S01]  /*d170*/  S2UR UR8, SR_CTAID.Z ;  /* 0x00000000000879c3 */ /* 0x000fe20000002700 */
[----:B------:R-:W-:Y:S01]  /*d180*/  ULDC UR9, c[0x0][0x270] ;  /* 0x00009c0000097ab9 */ /* 0x000fe20000000800 */
[----:B------:R-:W-:-:S06]  /*d190*/  ULDC UR6, c[0x0][0x2c4] ;  /* 0x0000b10000067ab9 */ /* 0x000fcc0000000800 */
[----:B------:R-:W1:Y:S02]  /*d1a0*/  S2UR UR7, SR_CTAID.Y ;  /* 0x00000000000779c3 */ /* 0x000e640000002600 */
[----:B-1----:R-:W-:-:S04]  /*d1b0*/  UIMAD UR9, UR7, UR9, UR8 ;  /* 0x00000009070972a4 */ /* 0x002fc8000f8e0208 */
[----:B------:R-:W-:Y:S02]  /*d1c0*/  UIMAD UR9, UR9, UR6, URZ ;  /* 0x00000006090972a4 */ /* 0x000fe4000f8e023f */
.L_x_1546:
        /* <DEDUP_REMOVED lines=32> */
.L_x_1548:
[----:B------:R-:W-:Y:S05]  /*d3d0*/  BSYNC B0 ;  /* 0x0000000000007941 */ /* 0x000fea0003800000 */
.L_x_1547:
[----:B------:R-:W2:Y:S01]  /*d3e0*/  S2UR UR5, SR_CTAID.X ;  /* 0x00000000000579c3 */ /* 0x000ea20000002500 */
[----:B-1----:R-:W-:Y:S01]  /*d3f0*/  LOP3.LUT R2, R17, 0xfffffffc, RZ, 0xc0, !PT ;  /* 0xfffffffc11027812 */ /* 0x002fe200078ec0ff */
[----:B------:R-:W1:Y:S03]  /*d400*/  LDS.128 R12, [R183] ;  /* 0x00000000b70c7984 */ /* 0x000e660000000c00 */
[----:B------:R-:W-:-:S03]  /*d410*/  IADD3 R2, -R2, R22, RZ ;  /* 0x0000001602027210 */ /* 0x000fc60007ffe1ff */
[----:B------:R-:W3:Y:S01]  /*d420*/  LDC.64 R6, c[0x0][0x298] ;  /* 0x0000a600ff067b82 */ /* 0x000ee20000000a00 */
[----:B------:R-:W-:-:S04]  /*d430*/  SHF.L.U32 R2, R2, 0x3, RZ ;  /* 0x0000000302027819 */ /* 0x000fc800000006ff */
[----:B------:R-:W-:-:S03]  /*d440*/  SHF.R.S32.HI R3, RZ, 0x1f, R2 ;  /* 0x0000001fff037819 */ /* 0x000fc60000011402 */
[----:B------:R-:W4:Y:S01]  /*d450*/  LDC.64 R8, c[0x0][0x290] ;  /* 0x0000a400ff087b82 */ /* 0x000f220000000a00 */
[----:B--2---:R-:W-:-:S07]  /*d460*/  USHF.L.U32 UR5, UR5, 0x6, URZ ;  /* 0x0000000605057899 */ /* 0x004fce000800063f */
[----:B------:R-:W2:Y:S01]  /*d470*/  LDC.64 R16, c[0x0][0x2a0] ;  /* 0x0000a800ff107b82 */ /* 0x000ea20000000a00 */
[----:B------:R-:W-:Y:S01]  /*d480*/  USHF.R.S32.HI UR4, URZ, 0x1f, UR5 ;  /* 0x0000001f3f047899 */ /* 0x000fe20008011405 */
[----:B---3--:R-:W-:-:S05]  /*d490*/  IMAD.WIDE.U32 R2, R6, UR5, R2 ;  /* 0x0000000506027c25 */ /* 0x008fca000f8e0002 */
[----:B------:R-:W-:Y:S01]  /*d4a0*/  IMAD R0, R6, UR4, RZ ;  /* 0x0000000406007c24 */ /* 0x000fe2000f8e02ff */
[----:B------:R-:W-:-:S03]  /*d4b0*/  USHF.R.S32.HI UR4, URZ, 0x1f, UR7 ;  /* 0x0000001f3f047899 */ /* 0x000fc60008011407 */
[----:B------:R-:W-:-:S03]  /*d4c0*/  IMAD R0, R7, UR5, R0 ;  /* 0x0000000507007c24 */ /* 0x000fc6000f8e0200 */
[----:B----4-:R-:W-:Y:S01]  /*d4d0*/  IMAD R4, R8, UR4, RZ ;  /* 0x0000000408047c24 */ /* 0x010fe2000f8e02ff */
[----:B------:R-:W-:Y:S01]  /*d4e0*/  USHF.R.S32.HI UR4, URZ, 0x1f, UR8 ;  /* 0x0000001f3f047899 */ /* 0x000fe20008011408 */
[----:B------:R-:W-:Y:S02]  /*d4f0*/  IADD3 R3, R0, R3, RZ ;  /* 0x0000000300037210 */ /* 0x000fe40007ffe0ff */
[----:B------:R-:W-:Y:S01]  /*d500*/  IMAD R0, R9, UR7, R4 ;  /* 0x0000000709007c24 */ /* 0x000fe2000f8e0204 */
[----:B------:R-:W-:Y:S01]  /*d510*/  SHF.R.S32.HI R4, RZ, 0x1f, R18 ;  /* 0x0000001fff047819 */ /* 0x000fe20000011412 */
[----:B------:R-:W-:Y:S02]  /*d520*/  IMAD.WIDE.U32 R2, R8, UR7, R2 ;  /* 0x0000000708027c25 */ /* 0x000fe4000f8e0002 */
[----:B------:R-:W3:Y:S03]  /*d530*/  LDS.128 R8, [R183+0x800] ;  /* 0x00080000b7087984 */ /* 0x000ee60000000c00 */
[----:B------:R-:W-:Y:S01]  /*d540*/  IADD3 R3, R0, R3, RZ ;  /* 0x0000000300037210 */ /* 0x000fe20007ffe0ff */
[----:B--2---:R-:W-:Y:S01]  /*d550*/  IMAD R0, R16, UR4, RZ ;  /* 0x0000000410007c24 */ /* 0x004fe2000f8e02ff */
[----:B------:R-:W-:-:S03]  /*d560*/  ULDC.64 UR4, c[0x0][0x280] ;  /* 0x0000a00000047ab9 */ /* 0x000fc60000000a00 */
        /* <DEDUP_REMOVED lines=14> */
.L_x_1549:
        /* <DEDUP_REMOVED lines=11> */
.L_x_5327:


//--------------------- .text._ZN5flash24flash_fwd_splitkv_kernelI23Flash_fwd_kernel_traitsILi32ELi64ELi256ELi4ELb0ELb0EN7cutlass6half_tE19Flash_kernel_traitsILi32ELi64ELi256ELi4ES3_EELb1ELb0ELb0ELb1ELb1ELb0ELb1ELb0EEEvNS_16Flash_fwd_paramsE --------------------------
	.section	.text._ZN5flash24flash_fwd_splitkv_kernelI23Flash_fwd_kernel_traitsILi32ELi64ELi256ELi4ELb0ELb0EN7cutlass6half_tE19Flash_kernel_traitsILi32ELi64ELi256ELi4ES3_EELb1ELb0ELb0ELb1ELb1ELb0ELb1ELb0EEEvNS_16Flash_fwd_paramsE,"ax",@progbits
	.align	128
        .global         _ZN5flash24flash_fwd_splitkv_kernelI23Flash_fwd_kernel_traitsILi32ELi64ELi256ELi4ELb0ELb0EN7cutlass6half_tE19Flash_kernel_traitsILi32ELi64ELi256ELi4ES3_EELb1ELb0ELb0ELb1ELb1ELb0ELb1ELb0EEEvNS_16Flash_fwd_paramsE
        .type           _ZN5flash24flash_fwd_splitkv_kernelI23Flash_fwd_kernel_traitsILi32ELi64ELi256ELi4ELb0ELb0EN7cutlass6half_tE19Flash_kernel_traitsILi32ELi64ELi256ELi4ES3_EELb1ELb0ELb0ELb1ELb1ELb0ELb1ELb0EEEvNS_16Flash_fwd_paramsE,@function
        .size           _ZN5flash24flash_fwd_splitkv_kernelI23Flash_fwd_kernel_traitsILi32ELi64ELi256ELi4ELb0ELb0EN7cutlass6half_tE19Flash_kernel_traitsILi32ELi64ELi256ELi4ES3_EELb1ELb0ELb0ELb1ELb1ELb0ELb1ELb0EEEvNS_16Flash_fwd_paramsE,(.L_x_5328 - _ZN5flash24flash_fwd_splitkv_kernelI23Flash_fwd_kernel_traitsILi32ELi64ELi256ELi4ELb0ELb0EN7cutlass6half_tE19Flash_kernel_traitsILi32ELi64ELi256ELi4ES3_EELb1ELb0ELb0ELb1ELb1ELb0ELb1ELb0EEEvNS_16Flash_fwd_paramsE)
        .other          _ZN5flash24flash_fwd_splitkv_kernelI23Flash_fwd_kernel_traitsILi32ELi64ELi256ELi4ELb0ELb0EN7cutlass6half_tE19Flash_kernel_traitsILi32ELi64ELi256ELi4ES3_EELb1ELb0ELb0ELb1ELb1ELb0ELb1ELb0EEEvNS_16Flash_fwd_paramsE,@"STO_CUDA_ENTRY STV_DEFAULT"
_ZN5flash24flash_fwd_splitkv_kernelI23Flash_fwd_kernel_traitsILi32ELi64ELi256ELi4ELb0ELb0EN7cutlass6half_tE19Flash_kernel_traitsILi32ELi64ELi256ELi4ES3_EELb1ELb0ELb0ELb1ELb1ELb0ELb1ELb0EEEvNS_16Flash_fwd_paramsE:
.text._ZN5flash24flash_fwd_splitkv_kernelI23Flash_fwd_kernel_traitsILi32ELi64ELi256ELi4ELb0ELb0EN7cutlass6half_tE19Flash_kernel_traitsILi32ELi64ELi256ELi4ES3_EELb1ELb0ELb0ELb1ELb1ELb0ELb1ELb0EEEvNS_16Flash_fwd_paramsE:
[----:B------:R-:W-:Y:S08]  /*0000*/  LDC R1, c[0x0][0x28] ;  /* 0x00000a00ff017b82 */ /* 0x000ff00000000800 */
[----:B------:R-:W1:Y:S01]  /*0010*/  LDC R7, c[0x0][0x270] ;  /* 0x00009c00ff077b82 */ /* 0x000e620000000800 */
[----:B------:R-:W-:-:S07]  /*0020*/  ULDC.64 UR16, c[0x0][0x208] ;  /* 0x0000820000107ab9 */ /* 0x000fce0000000a00 */
[----:B------:R-:W2:Y:S08]  /*0030*/  S2UR UR4, SR_CTAID.Z ;  /* 0x00000000000479c3 */ /* 0x000eb00000002700 */
[----:B------:R-:W3:Y:S08]  /*0040*/  LDC.64 R2, c[0x0][0x308] ;  /* 0x0000c200ff027b82 */ /* 0x000ef00000000a00 */
[----:B------:R-:W4:Y:S01]  /*0050*/  LDC.64 R4, c[0x0][0x300] ;  /* 0x0000c000ff047b82 */ /* 0x000f220000000a00 */
[----:B-1----:R-:W1:Y:S01]  /*0060*/  I2F.U32.RP R6, R7 ;  /* 0x0000000700067306 */ /* 0x002e620000209000 */
[----:B------:R-:W-:Y:S01]  /*0070*/  ISETP.NE.U32.AND P2, PT, R7, RZ, PT ;  /* 0x000000ff0700720c */ /* 0x000fe20003f45070 */
[----:B------:R-:W2:Y:S01]  /*0080*/  S2R R21, SR_CTAID.X ;  /* 0x0000000000157919 */ /* 0x000ea20000002500 */
[----:B------:R-:W-:Y:S01]  /*0090*/  IMAD.MOV.U32 R17, RZ, RZ, RZ ;  /* 0x000000ffff117224 */ /* 0x000fe200078e00ff */
[----:B------:R-:W-:-:S04]  /*00a0*/  ULDC UR15, c[0x0][0x2c4] ;  /* 0x0000b100000f7ab9 */ /* 0x000fc80000000800 */
[----:B-1----:R-:W1:Y:S01]  /*00b0*/  MUFU.RCP R8, R6 ;  /* 0x0000000600087308 */ /* 0x002e620000001000 */
[----:B---3--:R-:W-:-:S04]  /*00c0*/  ISETP.NE.U32.AND P0, PT, R2, RZ, PT ;  /* 0x000000ff0200720c */ /* 0x008fc80003f05070 */
[----:B------:R-:W-:Y:S02]  /*00d0*/  ISETP.NE.AND.EX P0, PT, R3, RZ, PT, P0 ;  /* 0x000000ff0300720c */ /* 0x000fe40003f05300 */
[----:B----4-:R-:W-:-:S04]  /*00e0*/  ISETP.NE.U32.AND P1, PT, R4, RZ, PT ;  /* 0x000000ff0400720c */ /* 0x010fc80003f25070 */
[----:B------:R-:W-:Y:S01]  /*00f0*/  ISETP.NE.AND.EX P1, PT, R5, RZ, PT, P1 ;  /* 0x000000ff0500720c */ /* 0x000fe20003f25310 */
[----:B-1----:R-:W-:-:S06]  /*0100*/  VIADD R8, R8, 0xffffffe ;  /* 0x0ffffffe08087836 */ /* 0x002fcc0000000000 */
[----:B------:R-:W1:Y:S01]  /*0110*/  @P0 LDC.64 R2, c[0x0][0x308] ;  /* 0x0000c200ff020b82 */ /* 0x000e620000000a00 */
[----:B------:R-:W3:Y:S07]  /*0120*/  F2I.FTZ.U32.TRUNC.NTZ R9, R8 ;  /* 0x0000000800097305 */ /* 0x000eee000021f000 */
[----:B------:R-:W4:Y:S01]  /*0130*/  @P1 LDC.64 R4, c[0x0][0x300] ;  /* 0x0000c000ff041b82 */ /* 0x000f220000000a00 */
[----:B---3--:R-:W-:Y:S01]  /*0140*/  IMAD.MOV R0, RZ, RZ, -R9 ;  /* 0x000000ffff007224 */ /* 0x008fe200078e0a09 */
[----:B------:R-:W-:-:S03]  /*0150*/  MOV R8, RZ ;  /* 0x000000ff00087202 */ /* 0x000fc60000000f00 */
[----:B------:R-:W-:-:S04]  /*0160*/  IMAD R11, R0, R7, RZ ;  /* 0x00000007000b7224 */ /* 0x000fc800078e02ff */
[----:B------:R-:W-:-:S06]  /*0170*/  IMAD.HI.U32 R11, R9, R11, R8 ;  /* 0x0000000b090b7227 */ /* 0x000fcc00078e0008 */
[----:B--2---:R-:W-:-:S04]  /*0180*/  IMAD.HI.U32 R245, R11, UR4, RZ ;  /* 0x000000040bf57c27 */ /* 0x004fc8000f8e00ff */
[----:B------:R-:W-:-:S04]  /*0190*/  IMAD.MOV R0, RZ, RZ, -R245 ;  /* 0x000000ffff007224 */ /* 0x000fc800078e0af5 */
[----:B------:R-:W-:-:S05]  /*01a0*/  IMAD R0, R7, R0, UR4 ;  /* 0x0000000407007e24 */ /* 0x000fca000f8e0200 */
[----:B------:R-:W-:-:S13]  /*01b0*/  ISETP.GE.U32.AND P4, PT, R0, R7, PT ;  /* 0x000000070000720c */ /* 0x000fda0003f86070 */
[----:B------:R-:W-:Y:S01]  /*01c0*/  @P4 IADD3 R0, R0, -R7, RZ ;  /* 0x8000000700004210 */ /* 0x000fe20007ffe0ff */
[----:B------:R-:W-:-:S03]  /*01d0*/  @P4 VIADD R245, R245, 0x1 ;  /* 0x00000001f5f54836 */ /* 0x000fc60000000000 */
[----:B------:R-:W-:-:S13]  /*01e0*/  ISETP.GE.U32.AND P3, PT, R0, R7, PT ;  /* 0x000000070000720c */ /* 0x000fda0003f66070 */
[----:B------:R-:W-:Y:S02]  /*01f0*/  @P3 IADD3 R245, R245, 0x1, RZ ;  /* 0x00000001f5f53810 */ /* 0x000fe40007ffe0ff */
[----:B------:R-:W-:-:S05]  /*0200*/  @!P2 LOP3.LUT R245, RZ, R7, RZ, 0x33, !PT ;  /* 0x00000007fff5a212 */ /* 0x000fca00078e33ff */
[----:B-1----:R-:W-:Y:S01]  /*0210*/  @P0 IMAD.WIDE R2, R245, 0x4, R2 ;  /* 0x00000004f5020825 */ /* 0x002fe200078e0202 */
[----:B------:R-:W-:-:S03]  /*0220*/  SHF.L.U32 R28, R21, 0x6, RZ ;  /* 0x00000006151c7819 */ /* 0x000fc600000006ff */
[----:B----4-:R-:W-:Y:S01]  /*0230*/  @P1 IMAD.WIDE R4, R245, 0x4, R4 ;  /* 0x00000004f5041825 */ /* 0x010fe200078e0204 */
[----:B------:R1:W5:Y:S04]  /*0240*/  @P0 LDG.E R12, desc[UR16][R2.64] ;  /* 0x00000010020c0981 */ /* 0x000368000c1e1900 */
[----:B------:R1:W5:Y:S01]  /*0250*/  @P1 LDG.E R17, desc[UR16][R4.64] ;  /* 0x0000001004111981 */ /* 0x000362000c1e1900 */
[----:B------:R-:W-:Y:S01]  /*0260*/  ISETP.GE.AND P1, PT, R28, UR15, PT ;  /* 0x0000000f1c007c0c */ /* 0x000fe2000bf26270 */
[----:B------:R-:W-:-:S04]  /*0270*/  IMAD.MOV R14, RZ, RZ, -R245 ;  /* 0x000000ffff0e7224 */ /* 0x000fc800078e0af5 */
[----:B------:R-:W-:-:S08]  /*0280*/  IMAD R14, R7, R14, UR4 ;  /* 0x00000004070e7e24 */ /* 0x000fd0000f8e020e */
[----:B------:R-:W-:Y:S05]  /*0290*/  @P1 EXIT ;  /* 0x000000000000194d */ /* 0x000fea0003800000 */
[----:B------:R-:W2:Y:S01]  /*02a0*/  LDC R6, c[0x0][0x10] ;  /* 0x00000400ff067b82 */ /* 0x000ea20000000800 */
[----:B-----5:R-:W-:Y:S01]  /*02b0*/  @P0 IMAD.IADD R47, R12, 0x1, -R17 ;  /* 0x000000010c2f0824 */ /* 0x020fe200078e0a11 */
[----:B------:R-:W-:-:S06]  /*02c0*/  ULDC UR14, c[0x0][0x398] ;  /* 0x0000e600000e7ab9 */ /* 0x000fcc0000000800 */
[----:B------:R-:W3:Y:S01]  /*02d0*/  LDC R0, c[0x0][0x2c8] ;  /* 0x0000b200ff007b82 */ /* 0x000ee20000000800 */
[-C--:B--2---:R-:W-:Y:S02]  /*02e0*/  IABS R9, R6.reuse ;  /* 0x0000000600097213 */ /* 0x084fe40000000000 */
[----:B-1----:R-:W-:Y:S02]  /*02f0*/  IABS R3, R6 ;  /* 0x0000000600037213 */ /* 0x002fe40000000000 */
[----:B------:R-:W1:Y:S03]  /*0300*/  I2F.RP R2, R9 ;  /* 0x0000000900027306 */ /* 0x000e660000209400 */
[----:B------:R-:W-:Y:S02]  /*0310*/  IMAD.MOV R3, RZ, RZ, -R3 ;  /* 0x000000ffff037224 */ /* 0x000fe400078e0a03 */
[----:B---3--:R-:W-:-:S05]  /*0320*/  VIADD R0, R0, 0xff ;  /* 0x000000ff00007836 */ /* 0x008fca0000000000 */
[----:B------:R-:W-:-:S04]  /*0330*/  SHF.R.S32.HI R11, RZ, 0x1f, R0 ;  /* 0x0000001fff0b7819 */ /* 0x000fc80000011400 */
[----:B------:R-:W-:Y:S01]  /*0340*/  LEA.HI R11, R11, R0, RZ, 0x8 ;  /* 0x000000000b0b7211 */ /* 0x000fe200078f40ff */
[----:B-1----:R-:W1:Y:S03]  /*0350*/  MUFU.RCP R4, R2 ;  /* 0x0000000200047308 */ /* 0x002e660000001000 */
[----:B------:R-:W-:-:S05]  /*0360*/  LEA.HI.SX32 R11, R11, R6, 0x18 ;  /* 0x000000060b0b7211 */ /* 0x000fca00078fc2ff */
[----:B------:R-:W-:-:S05]  /*0370*/  VIADD R11, R11, 0xffffffff ;  /* 0xffffffff0b0b7836 */ /* 0x000fca0000000000 */
[----:B------:R-:W-:Y:S02]  /*0380*/  IABS R10, R11 ;  /* 0x0000000b000a7213 */ /* 0x000fe40000000000 */
[----:B------:R-:W-:Y:S01]  /*0390*/  LOP3.LUT R11, R11, R6, RZ, 0x3c, !PT ;  /* 0x000000060b0b7212 */ /* 0x000fe200078e3cff */
[----:B-1----:R-:W-:-:S04]  /*03a0*/  VIADD R4, R4, 0xffffffe ;  /* 0x0ffffffe04047836 */ /* 0x002fc80000000000 */
[----:B------:R-:W1:Y:S02]  /*03b0*/  F2I.FTZ.U32.TRUNC.NTZ R5, R4 ;  /* 0x0000000400057305 */ /* 0x000e64000021f000 */
[--C-:B-1----:R-:W-:Y:S02]  /*03c0*/  IMAD.MOV R0, RZ, RZ, -R5.reuse ;  /* 0x000000ffff007224 */ /* 0x102fe400078e0a05 */
[----:B------:R-:W-:Y:S02]  /*03d0*/  IMAD.MOV.U32 R4, RZ, RZ, RZ ;  /* 0x000000ffff047224 */ /* 0x000fe400078e00ff */
[----:B------:R-:W-:Y:S02]  /*03e0*/  IMAD R13, R0, R9, RZ ;  /* 0x00000009000d7224 */ /* 0x000fe400078e02ff */
[----:B------:R-:W1:Y:S02]  /*03f0*/  S2R R0, SR_CTAID.Y ;  /* 0x0000000000007919 */ /* 0x000e640000002600 */
[----:B------:R-:W-:-:S02]  /*0400*/  IMAD.HI.U32 R13, R5, R13, R4 ;  /* 0x0000000d050d7227 */ /* 0x000fc400078e0004 */
[----:B------:R-:W2:Y:S04]  /*0410*/  @!P0 LDC.64 R4, c[0x0][0x318] ;  /* 0x0000c600ff048b82 */ /* 0x000ea80000000a00 */
[----:B------:R-:W-:-:S04]  /*0420*/  IMAD.HI.U32 R8, R13, R10, RZ ;  /* 0x0000000a0d087227 */ /* 0x000fc800078e00ff */
[----:B------:R-:W-:Y:S02]  /*0430*/  IMAD R10, R8, R3, R10 ;  /* 0x00000003080a7224 */ /* 0x000fe400078e020a */
[----:B------:R-:W3:Y:S03]  /*0440*/  @!P0 LDC.64 R2, c[0x0][0x2c8] ;  /* 0x0000b200ff028b82 */ /* 0x000ee60000000a00 */
[----:B------:R-:W-:Y:S02]  /*0450*/  ISETP.GT.U32.AND P2, PT, R9, R10, PT ;  /* 0x0000000a0900720c */ /* 0x000fe40003f44070 */
[----:B--2---:R-:W-:-:S11]  /*0460*/  @!P0 ISETP.NE.U32.AND P1, PT, R4, RZ, PT ;  /* 0x000000ff0400820c */ /* 0x004fd60003f25070 */
[----:B------:R-:W-:Y:S01]  /*0470*/  @!P2 IMAD.IADD R10, R10, 0x1, -R9 ;  /* 0x000000010a0aa824 */ /* 0x000fe200078e0a09 */
[----:B------:R-:W-:Y:S01]  /*0480*/  @!P0 ISETP.NE.AND.EX P1, PT, R5, RZ, PT, P1 ;  /* 0x000000ff0500820c */ /* 0x000fe20003f25310 */
[----:B------:R-:W-:-:S03]  /*0490*/  @!P2 VIADD R8, R8, 0x1 ;  /* 0x000000010808a836 */ /* 0x000fc60000000000 */
[----:B------:R-:W-:Y:S02]  /*04a0*/  ISETP.GE.U32.AND P3, PT, R10, R9, PT ;  /* 0x000000090a00720c */ /* 0x000fe40003f66070 */
[----:B---3--:R-:W-:Y:S02]  /*04b0*/  @!P0 SEL R3, R3, RZ, P1 ;  /* 0x000000ff03038207 */ /* 0x008fe40000800000 */
[----:B------:R-:W-:Y:S02]  /*04c0*/  ISETP.GE.AND P1, PT, R11, RZ, PT ;  /* 0x000000ff0b00720c */ /* 0x000fe40003f26270 */
[----:B------:R-:W-:Y:S01]  /*04d0*/  @!P0 IADD3 R47, R3, R2, -R17 ;  /* 0x00000002032f8210 */ /* 0x000fe20007ffe811 */
[----:B------:R-:W-:Y:S01]  /*04e0*/  VIADD R2, R28, 0x13f ;  /* 0x0000013f1c027836 */ /* 0x000fe20000000000 */
[----:B------:R-:W-:-:S03]  /*04f0*/  ISETP.NE.AND P0, PT, R6, RZ, PT ;  /* 0x000000ff0600720c */ /* 0x000fc60003f05270 */
[C---:B------:R-:W-:Y:S01]  /*0500*/  VIADD R4, R47.reuse, 0xff ;  /* 0x000000ff2f047836 */ /* 0x040fe20000000000 */
[----:B------:R-:W-:Y:S01]  /*0510*/  IADD3 R2, R47, -UR15, R2 ;  /* 0x8000000f2f027c10 */ /* 0x000fe2000fffe002 */
[----:B------:R-:W-:-:S03]  /*0520*/  @P3 VIADD R8, R8, 0x1 ;  /* 0x0000000108083836 */ /* 0x000fc60000000000 */
[----:B------:R-:W-:Y:S01]  /*0530*/  SHF.R.S32.HI R3, RZ, 0x1f, R4 ;  /* 0x0000001fff037819 */ /* 0x000fe20000011404 */
[----:B------:R-:W-:Y:S02]  /*0540*/  VIADD R2, R2, UR14 ;  /* 0x0000000e02027c36 */ /* 0x000fe40008000000 */
[----:B------:R-:W-:Y:S01]  /*0550*/  @!P1 IMAD.MOV R8, RZ, RZ, -R8 ;  /* 0x000000ffff089224 */ /* 0x000fe200078e0a08 */
[----:B------:R-:W-:Y:S02]  /*0560*/  LEA.HI R3, R3, R4, RZ, 0x8 ;  /* 0x0000000403037211 */ /* 0x000fe400078f40ff */
[----:B------:R-:W-:Y:S02]  /*0570*/  @!P0 LOP3.LUT R8, RZ, R6, RZ, 0x33, !PT ;  /* 0x00000006ff088212 */ /* 0x000fe400078e33ff */
[----:B------:R-:W-:Y:S02]  /*0580*/  SHF.R.S32.HI R5, RZ, 0x1f, R2 ;  /* 0x0000001fff057819 */ /* 0x000fe40000011402 */
[----:B------:R-:W-:Y:S01]  /*0590*/  SHF.R.S32.HI R3, RZ, 0x8, R3 ;  /* 0x00000008ff037819 */ /* 0x000fe20000011403 */
[----:B-1----:R-:W-:Y:S01]  /*05a0*/  IMAD R237, R8, R0, RZ ;  /* 0x0000000008ed7224 */ /* 0x002fe200078e02ff */
[----:B------:R-:W-:-:S02]  /*05b0*/  LEA.HI R5, R5, R2, RZ, 0x8 ;  /* 0x0000000205057211 */ /* 0x000fc400078f40ff */
[----:B------:R-:W1:Y:S02]  /*05c0*/  S2R R2, SR_TID.X ;  /* 0x0000000000027919 */ /* 0x000e640000002100 */
[----:B------:R-:W-:Y:S02]  /*05d0*/  SHF.R.S32.HI R5, RZ, 0x8, R5 ;  /* 0x00000008ff057819 */ /* 0x000fe40000011405 */
[----:B------:R-:W-:-:S04]  /*05e0*/  VIADDMNMX R44, R237, R8, R3, PT ;  /* 0x00000008ed2c7246 */ /* 0x000fc80003800103 */
[----:B------:R-:W-:-:S04]  /*05f0*/  VIMNMX R44, R44, R5, PT ;  /* 0x000000052c2c7248 */ /* 0x000fc80003fe0100 */
[----:B------:R-:W-:-:S13]  /*0600*/  ISETP.GE.AND P0, PT, R237, R44, PT ;  /* 0x0000002ced00720c */ /* 0x000fda0003f06270 */
[----:B------:R-:W-:Y:S05]  /*0610*/  @!P0 BRA `(.L_x_1550) ;  /* 0x0000000000c08947 */ /* 0x000fea0003800000 */
[----:B------:R-:W2:Y:S01]  /*0620*/  LDC R4, c[0x0][0x2c0] ;  /* 0x0000b000ff047b82 */ /* 0x000ea20000000800 */
[----:B-1----:R-:W-:Y:S01]  /*0630*/  SHF.R.S32.HI R3, RZ, 0x1f, R2 ;  /* 0x0000001fff037819 */ /* 0x002fe20000011402 */
[----:B------:R-:W-:Y:S01]  /*0640*/  ULDC UR4, c[0x0][0x2dc] ;  /* 0x0000b70000047ab9 */ /* 0x000fe20000000800 */
[----:B------:R-:W-:Y:S01]  /*0650*/  LOP3.LUT P5, RZ, R2, 0x7, RZ, 0xc0, !PT ;  /* 0x0000000702ff7812 */ /* 0x000fe200078ac0ff */
[----:B------:R-:W-:Y:S01]  /*0660*/  ULDC.64 UR6, c[0x0][0x288] ;  /* 0x0000a20000067ab9 */ /* 0x000fe20000000a00 */
[----:B------:R-:W-:-:S04]  /*0670*/  LEA.HI R3, R3, R2, RZ, 0x3 ;  /* 0x0000000203037211 */ /* 0x000fc800078f18ff */
[----:B------:R-:W-:-:S05]  /*0680*/  LOP3.LUT R5, R3, 0x3ffffff8, RZ, 0xc0, !PT ;  /* 0x3ffffff803057812 */ /* 0x000fca00078ec0ff */
[----:B------:R-:W-:-:S04]  /*0690*/  IMAD.IADD R5, R2, 0x1, -R5 ;  /* 0x0000000102057824 */ /* 0x000fc800078e0a05 */
[----:B------:R-:W-:-:S05]  /*06a0*/  IMAD.SHL.U32 R10, R5, 0x4, RZ ;  /* 0x00000004050a7824 */ /* 0x000fca00078e00ff */
[----:B------:R-:W-:Y:S01]  /*06b0*/  SHF.R.S32.HI R11, RZ, 0x1f, R10 ;  /* 0x0000001fff0b7819 */ /* 0x000fe2000001140a */
[----:B--2---:R-:W-:Y:S01]  /*06c0*/  IMAD R4, R0, R4, R245 ;  /* 0x0000000400047224 */ /* 0x004fe200078e02f5 */
[----:B------:R-:W-:-:S03]  /*06d0*/  SHF.R.S32.HI R0, RZ, 0x3, R3 ;  /* 0x00000003ff007819 */ /* 0x000fc60000011403 */
[----:B------:R-:W-:Y:S02]  /*06e0*/  IMAD R7, R4, R7, R14 ;  /* 0x0000000704077224 */ /* 0x000fe400078e020e */
[----:B------:R-:W-:Y:S02]  /*06f0*/  VIADD R4, R0, 0x20 ;  /* 0x0000002000047836 */ /* 0x000fe40000000000 */
[----:B------:R-:W-:Y:S01]  /*0700*/  IMAD R5, R7, UR15, R28 ;  /* 0x0000000f07057c24 */ /* 0x000fe2000f8e021c */
[----:B------:R-:W-:Y:S01]  /*0710*/  IADD3 R7, -R28, UR15, RZ ;  /* 0x0000000f1c077c10 */ /* 0x000fe2000fffe1ff */
[C---:B------:R-:W-:Y:S02]  /*0720*/  VIADD R6, R0.reuse, 0x10 ;  /* 0x0000001000067836 */ /* 0x040fe40000000000 */
[C---:B------:R-:W-:Y:S01]  /*0730*/  IMAD R2, R5.reuse, UR4, RZ ;  /* 0x0000000405027c24 */ /* 0x040fe2000f8e02ff */
[----:B------:R-:W-:Y:S01]  /*0740*/  SHF.R.S32.HI R9, RZ, 0x1f, R5 ;  /* 0x0000001fff097819 */ /* 0x000fe20000011405 */
[----:B------:R-:W-:Y:S01]  /*0750*/  IMAD.WIDE R10, R0, 0x20, R10 ;  /* 0x00000020000a7825 */ /* 0x000fe200078e020a */
[----:B------:R-:W-:Y:S01]  /*0760*/  IADD3 R5, P0, R5, R0, RZ ;  /* 0x0000000005057210 */ /* 0x000fe20007f1e0ff */
[----:B------:R-:W-:Y:S01]  /*0770*/  ULDC.64 UR4, c[0x0][0x2b8] ;  /* 0x0000ae0000047ab9 */ /* 0x000fe20000000a00 */
[----:B------:R-:W-:-:S02]  /*0780*/  ISETP.GE.OR P2, PT, R4, R7, P5 ;  /* 0x000000070400720c */ /* 0x000fc40002f46670 */
[-C--:B------:R-:W-:Y:S02]  /*0790*/  ISETP.GE.OR P3, PT, R6, R7.reuse, P5 ;  /* 0x000000070600720c */ /* 0x080fe40002f66670 */
[C---:B------:R-:W-:Y:S02]  /*07a0*/  ISETP.GE.OR P4, PT, R0.reuse, R7, P5 ;  /* 0x000000070000720c */ /* 0x040fe40002f86670 */
[C---:B------:R-:W-:Y:S01]  /*07b0*/  LEA.HI.X.SX32 R4, R0.reuse, R9, 0x1, P0 ;  /* 0x0000000900047211 */ /* 0x040fe200000f0eff */
[----:B------:R-:W-:Y:S01]  /*07c0*/  VIADD R0, R0, 0x30 ;  /* 0x0000003000007836 */ /* 0x000fe20000000000 */
[----:B------:R-:W-:Y:S02]  /*07d0*/  IADD3 R3, P1, R2, R10, RZ ;  /* 0x0000000a02037210 */ /* 0x000fe40007f3e0ff */
[----:B------:R-:W-:Y:S02]  /*07e0*/  LEA R8, P0, R5, UR4, 0x2 ;  /* 0x0000000405087c11 */ /* 0x000fe4000f8010ff */
[----:B------:R-:W-:-:S02]  /*07f0*/  ISETP.GE.OR P5, PT, R0, R7, P5 ;  /* 0x000000070000720c */ /* 0x000fc40002fa6670 */
[----:B------:R-:W-:Y:S02]  /*0800*/  LEA.HI.X.SX32 R2, R2, R11, 0x1, P1 ;  /* 0x0000000b02027211 */ /* 0x000fe400008f0eff */
[----:B------:R-:W-:Y:S01]  /*0810*/  LEA R10, P1, R3, UR6, 0x2 ;  /* 0x00000006030a7c11 */ /* 0x000fe2000f8210ff */
[----:B------:R-:W-:Y:S01]  /*0820*/  @!P4 IMAD.MOV.U32 R13, RZ, RZ, -0x800000 ;  /* 0xff800000ff0dc424 */ /* 0x000fe200078e00ff */
[----:B------:R-:W-:Y:S01]  /*0830*/  LEA.HI.X R9, R5, UR5, R4, 0x2, P0 ;  /* 0x0000000505097c11 */ /* 0x000fe200080f1404 */
[----:B------:R-:W-:Y:S01]  /*0840*/  @!P3 IMAD.MOV.U32 R5, RZ, RZ, -0x800000 ;  /* 0xff800000ff05b424 */ /* 0x000fe200078e00ff */
[----:B------:R-:W-:Y:S01]  /*0850*/  LEA.HI.X R11, R3, UR7, R2, 0x2, P1 ;  /* 0x00000007030b7c11 */ /* 0x000fe200088f1402 */
[----:B------:R-:W-:-:S04]  /*0860*/  @!P2 IMAD.MOV.U32 R3, RZ, RZ, -0x800000 ;  /* 0xff800000ff03a424 */ /* 0x000fc800078e00ff */
[----:B------:R1:W-:Y:S04]  /*0870*/  STG.E.128 desc[UR16][R10.64], RZ ;  /* 0x000000ff0a007986 */ /* 0x0003e8000c101d10 */
[----:B------:R1:W-:Y:S04]  /*0880*/  STG.E.128 desc[UR16][R10.64+0x800], RZ ;  /* 0x000800ff0a007986 */ /* 0x0003e8000c101d10 */
[----:B------:R1:W-:Y:S04]  /*0890*/  STG.E.128 desc[UR16][R10.64+0x1000], RZ ;  /* 0x001000ff0a007986 */ /* 0x0003e8000c101d10 */
[----:B------:R1:W-:Y:S04]  /*08a0*/  STG.E.128 desc[UR16][R10.64+0x1800], RZ ;  /* 0x001800ff0a007986 */ /* 0x0003e8000c101d10 */
[----:B------:R1:W-:Y:S04]  /*08b0*/  @!P4 STG.E desc[UR16][R8.64], R13 ;  /* 0x0000000d0800c986 */ /* 0x0003e8000c101910 */
[----:B------:R1:W-:Y:S04]  /*08c0*/  @!P3 STG.E desc[UR16][R8.64+0x40], R5 ;  /* 0x000040050800b986 */ /* 0x0003e8000c101910 */
[----:B------:R1:W-:Y:S01]  /*08d0*/  @!P2 STG.E desc[UR16][R8.64+0x80], R3 ;  /* 0x000080030800a986 */ /* 0x0003e2000c101910 */
[----:B------:R-:W-:Y:S05]  /*08e0*/  @P5 EXIT ;  /* 0x000000000000594d */ /* 0x000fea0003800000 */
[----:B-1----:R-:W-:-:S05]  /*08f0*/  MOV R3, 0xff800000 ;  /* 0xff80000000037802 */ /* 0x002fca0000000f00 */
[----:B------:R-:W-:Y:S01]  /*0900*/  STG.E desc[UR16][R8.64+0xc0], R3 ;  /* 0x0000c00308007986 */ /* 0x000fe2000c101910 */
[----:B------:R-:W-:Y:S05]  /*0910*/  EXIT ;  /* 0x000000000000794d */ /* 0x000fea0003800000 */
.L_x_1550:
[----:B------:R-:W2:Y:S01]  /*0920*/  LDC.64 R4, c[0x0][0x368] ;  /* 0x0000da00ff047b82 */ /* 0x000ea20000000a00 */
[----:B------:R-:W-:Y:S01]  /*0930*/  IMAD.MOV.U32 R0, RZ, RZ, R245 ;  /* 0x000000ffff007224 */ /* 0x000fe200078e00f5 */
[----:B------:R-:W-:Y:S01]  /*0940*/  ULDC.64 UR4, c[0x0][0x370] ;  /* 0x0000dc0000047ab9 */ /* 0x000fe20000000a00 */
[----:B--2---:R-:W-:-:S04]  /*0950*/  ISETP.NE.U32.AND P0, PT, R4, RZ, PT ;  /* 0x000000ff0400720c */ /* 0x004fc80003f05070 */
[----:B------:R-:W-:-:S13]  /*0960*/  ISETP.NE.AND.EX P0, PT, R5, RZ, PT, P0 ;  /* 0x000000ff0500720c */ /* 0x000fda0003f05300 */
[----:B------:R-:W2:Y:S02]  /*0970*/  @P0 LDC.64 R4, c[0x0][0x368] ;  /* 0x0000da00ff040b82 */ /* 0x000ea40000000a00 */
[----:B--2---:R-:W-:-:S05]  /*0980*/  @P0 IMAD.WIDE R4, R245, 0x4, R4 ;  /* 0x00000004f5040825 */ /* 0x004fca00078e0204 */
[----:B------:R2:W5:Y:S01]  /*0990*/  @P0 LDG.E R0, desc[UR16][R4.64] ;  /* 0x0000001004000981 */ /* 0x000562000c1e1900 */
[----:B------:R-:W-:Y:S02]  /*09a0*/  ISETP.NE.U32.AND P0, PT, RZ, UR4, PT ;  /* 0x00000004ff007c0c */ /* 0x000fe4000bf05070 */
[----:B------:R-:W-:Y:S02]  /*09b0*/  CS2R R246, SRZ ;  /* 0x0000000000f67805 */ /* 0x000fe4000001ff00 */
[----:B------:R-:W-:Y:S02]  /*09c0*/  PLOP3.LUT P6, PT, PT, PT, PT, 0x80, 0x0 ;  /* 0x000000000000781c */ /* 0x000fe40003fcf070 */
[----:B------:R-:W-:-:S13]  /*09d0*/  ISETP.NE.AND.EX P0, PT, RZ, UR5, PT, P0 ;  /* 0x00000005ff007c0c */ /* 0x000fda000bf05300 */
[----:B------:R-:W-:Y:S05]  /*09e0*/  @!P0 BRA `(.L_x_1551) ;  /* 0x0000000000248947 */ /* 0x000fea0003800000 */
[----:B--2---:R-:W2:Y:S01]  /*09f0*/  LDC.64 R4, c[0x0][0x378] ;  /* 0x0000de00ff047b82 */ /* 0x004ea20000000a00 */
[----:B------:R-:W-:Y:S02]  /*0a00*/  SHF.R.S32.HI R3, RZ, 0x1f, R245 ;  /* 0x0000001fff037819 */ /* 0x000fe400000114f5 */
[----:B------:R-:W-:-:S03]  /*0a10*/  PLOP3.LUT P6, PT, PT, PT, PT, 0x8, 0x0 ;  /* 0x000000000000781c */ /* 0x000fc60003fce170 */
[-C--:B--2---:R-:W-:Y:S02]  /*0a20*/  IMAD R6, R3, R4.reuse, RZ ;  /* 0x0000000403067224 */ /* 0x084fe400078e02ff */
[----:B------:R-:W-:-:S04]  /*0a30*/  IMAD.WIDE.U32 R8, R245, R4, RZ ;  /* 0x00000004f5087225 */ /* 0x000fc800078e00ff */
[----:B------:R-:W-:Y:S01]  /*0a40*/  IMAD R5, R245, R5, R6 ;  /* 0x00000005f5057224 */ /* 0x000fe200078e0206 */
[----:B------:R-:W-:-:S04]  /*0a50*/  LEA R246, P0, R8, UR4, 0x2 ;  /* 0x0000000408f67c11 */ /* 0x000fc8000f8010ff */
[----:B------:R-:W-:-:S04]  /*0a60*/  IADD3 R5, R9, R5, RZ ;  /* 0x0000000509057210 */ /* 0x000fc80007ffe0ff */
[----:B------:R-:W-:-:S07]  /*0a70*/  LEA.HI.X R247, R8, UR5, R5, 0x2, P0 ;  /* 0x0000000508f77c11 */ /* 0x000fce00080f1405 */
.L_x_1551:
[----:B------:R-:W-:Y:S05]  /*0a80*/  @P6 BRA `(.L_x_1552) ;  /* 0x0000000400346947 */ /* 0x000fea0003800000 */
[----:B------:R-:W2:Y:S01]  /*0a90*/  LDC R7, c[0x0][0x380] ;  /* 0x0000e000ff077b82 */ /* 0x000ea20000000800 */
[----:B------:R-:W-:Y:S01]  /*0aa0*/  LEA R12, R44, 0xffffff00, 0x8 ;  /* 0xffffff002c0c7811 */ /* 0x000fe200078e40ff */
[----:B------:R-:W-:Y:S01]  /*0ab0*/  ULDC.64 UR8, c[0x0][0x230] ;  /* 0x00008c0000087ab9 */ /* 0x000fe20000000a00 */
[----:B------:R-:W-:Y:S01]  /*0ac0*/  ULDC.64 UR6, c[0x0][0x248] ;  /* 0x0000920000067ab9 */ /* 0x000fe20000000a00 */
[----:B------:R-:W-:Y:S01]  /*0ad0*/  ULDC.64 UR4, c[0x0][0x238] ;  /* 0x00008e0000047ab9 */ /* 0x000fe20000000a00 */
[----:B-----5:R-:W-:Y:S01]  /*0ae0*/  IABS R0, R12 ;  /* 0x0000000c00007213 */ /* 0x020fe20000000000 */
[----:B------:R-:W-:Y:S01]  /*0af0*/  ULDC.64 UR10, c[0x0][0x260] ;  /* 0x00009800000a7ab9 */ /* 0x000fe20000000a00 */
[----:B--2---:R-:W-:-:S04]  /*0b00*/  IABS R4, R7 ;  /* 0x0000000700047213 */ /* 0x004fc80000000000 */
[----:B------:R-:W2:Y:S08]  /*0b10*/  I2F.RP R5, R4 ;  /* 0x0000000400057306 */ /* 0x000eb00000209400 */
[----:B--2---:R-:W2:Y:S02]  /*0b20*/  MUFU.RCP R8, R5 ;  /* 0x0000000500087308 */ /* 0x004ea40000001000 */
[----:B--2---:R-:W-:-:S06]  /*0b30*/  IADD3 R8, R8, 0xffffffe, RZ ;  /* 0x0ffffffe08087810 */ /* 0x004fcc0007ffe0ff */
[----:B------:R-:W2:Y:S02]  /*0b40*/  F2I.FTZ.U32.TRUNC.NTZ R9, R8 ;  /* 0x0000000800097305 */ /* 0x000ea4000021f000 */
[----:B--2---:R-:W-:Y:S01]  /*0b50*/  IMAD.MOV R3, RZ, RZ, -R9 ;  /* 0x000000ffff037224 */ /* 0x004fe200078e0a09 */
[----:B------:R-:W-:-:S03]  /*0b60*/  MOV R8, RZ ;  /* 0x000000ff00087202 */ /* 0x000fc60000000f00 */
        /* <DEDUP_REMOVED lines=11> */
[----:B------:R-:W-:Y:S02]  /*0c20*/  ISETP.GE.U32.AND P2, PT, R3, R4, PT ;  /* 0x000000040300720c */ /* 0x000fe40003f46070 */
[----:B------:R-:W2:Y:S11]  /*0c30*/  LDC R3, c[0x0][0x278] ;  /* 0x00009e00ff037b82 */ /* 0x000eb60000000800 */
[----:B------:R-:W-:-:S05]  /*0c40*/  @P2 IADD3 R5, R5, 0x1, RZ ;  /* 0x0000000105052810 */ /* 0x000fca0007ffe0ff */
[----:B------:R-:W-:Y:S01]  /*0c50*/  @!P0 IMAD.MOV R5, RZ, RZ, -R5 ;  /* 0x000000ffff058224 */ /* 0x000fe200078e0a05 */
[----:B------:R-:W-:-:S05]  /*0c60*/  @!P1 LOP3.LUT R5, RZ, R7, RZ, 0x33, !PT ;  /* 0x00000007ff059212 */ /* 0x000fca00078e33ff */
[----:B------:R-:W-:-:S06]  /*0c70*/  IMAD.WIDE R24, R5, 0x4, R246 ;  /* 0x0000000405187825 */ /* 0x000fcc00078e02f6 */
[----:B------:R-:W3:Y:S01]  /*0c80*/  LDG.E R24, desc[UR16][R24.64] ;  /* 0x0000001018187981 */ /* 0x000ee2000c1e1900 */
[----:B--2---:R-:W-:-:S04]  /*0c90*/  IABS R0, R3 ;  /* 0x0000000300007213 */ /* 0x004fc80000000000 */
[----:B------:R-:W2:Y:S08]  /*0ca0*/  I2F.RP R10, R0 ;  /* 0x00000000000a7306 */ /* 0x000eb00000209400 */
[----:B--2---:R-:W2:Y:S02]  /*0cb0*/  MUFU.RCP R8, R10 ;  /* 0x0000000a00087308 */ /* 0x004ea40000001000 */
[----:B--2---:R-:W-:-:S06]  /*0cc0*/  IADD3 R8, R8, 0xffffffe, RZ ;  /* 0x0ffffffe08087810 */ /* 0x004fcc0007ffe0ff */
[----:B------:R-:W2:Y:S02]  /*0cd0*/  F2I.FTZ.U32.TRUNC.NTZ R9, R8 ;  /* 0x0000000800097305 */ /* 0x000ea4000021f000 */
[----:B--2---:R-:W-:Y:S01]  /*0ce0*/  IMAD.MOV R4, RZ, RZ, -R9 ;  /* 0x000000ffff047224 */ /* 0x004fe200078e0a09 */
[----:B------:R-:W-:-:S03]  /*0cf0*/  MOV R8, RZ ;  /* 0x000000ff00087202 */ /* 0x000fc60000000f00 */
[----:B------:R-:W-:Y:S01]  /*0d00*/  IMAD R6, R4, R0, RZ ;  /* 0x0000000004067224 */ /* 0x000fe200078e02ff */
[----:B------:R-:W-:-:S03]  /*0d10*/  IABS R4, R14 ;  /* 0x0000000e00047213 */ /* 0x000fc60000000000 */
[----:B------:R-:W-:-:S06]  /*0d20*/  IMAD.HI.U32 R9, R9, R6, R8 ;  /* 0x0000000609097227 */ /* 0x000fcc00078e0008 */
[----:B------:R-:W-:-:S04]  /*0d30*/  IMAD.HI.U32 R16, R9, R4, RZ ;  /* 0x0000000409107227 */ /* 0x000fc800078e00ff */
[----:B------:R-:W-:-:S04]  /*0d40*/  IMAD.MOV R9, RZ, RZ, -R16 ;  /* 0x000000ffff097224 */ /* 0x000fc800078e0a10 */
[----:B------:R-:W-:Y:S01]  /*0d50*/  IMAD R9, R0, R9, R4 ;  /* 0x0000000900097224 */ /* 0x000fe200078e0204 */
[----:B------:R-:W-:-:S04]  /*0d60*/  LOP3.LUT R4, R14, R3, RZ, 0x3c, !PT ;  /* 0x000000030e047212 */ /* 0x000fc800078e3cff */
[----:B------:R-:W-:-:S13]  /*0d70*/  ISETP.GT.U32.AND P0, PT, R0, R9, PT ;  /* 0x000000090000720c */ /* 0x000fda0003f04070 */
[-C--:B------:R-:W-:Y:S02]  /*0d80*/  @!P0 IADD3 R9, R9, -R0.reuse, RZ ;  /* 0x8000000009098210 */ /* 0x080fe40007ffe0ff */
[----:B------:R-:W-:Y:S02]  /*0d90*/  @!P0 IADD3 R16, R16, 0x1, RZ ;  /* 0x0000000110108810 */ /* 0x000fe40007ffe0ff */
[----:B------:R-:W-:Y:S01]  /*0da0*/  ISETP.GE.U32.AND P1, PT, R9, R0, PT ;  /* 0x000000000900720c */ /* 0x000fe20003f26070 */
[----:B------:R-:W-:Y:S01]  /*0db0*/  IMAD.MOV R0, RZ, RZ, -R5 ;  /* 0x000000ffff007224 */ /* 0x000fe200078e0a05 */
[----:B------:R-:W-:-:S03]  /*0dc0*/  ISETP.GE.AND P0, PT, R4, RZ, PT ;  /* 0x000000ff0400720c */ /* 0x000fc60003f06270 */
[----:B------:R-:W-:-:S05]  /*0dd0*/  IMAD R12, R7, R0, R12 ;  /* 0x00000000070c7224 */ /* 0x000fca00078e020c */
[----:B------:R-:W-:-:S03]  /*0de0*/  SHF.R.S32.HI R11, RZ, 0x1f, R12 ;  /* 0x0000001fff0b7819 */ /* 0x000fc6000001140c */
[----:B------:R-:W-:Y:S01]  /*0df0*/  @P1 VIADD R16, R16, 0x1 ;  /* 0x0000000110101836 */ /* 0x000fe20000000000 */
[----:B------:R-:W-:-:S04]  /*0e00*/  ISETP.NE.AND P1, PT, R3, RZ, PT ;  /* 0x000000ff0300720c */ /* 0x000fc80003f25270 */
[----:B------:R-:W-:-:S09]  /*0e10*/  @!P0 IADD3 R16, -R16, RZ, RZ ;  /* 0x000000ff10108210 */ /* 0x000fd20007ffe1ff */
[----:B------:R-:W-:-:S04]  /*0e20*/  @!P1 LOP3.LUT R16, RZ, R3, RZ, 0x33, !PT ;  /* 0x00000003ff109212 */ /* 0x000fc800078e33ff */
[----:B------:R-:W-:Y:S02]  /*0e30*/  SHF.R.S32.HI R13, RZ, 0x1f, R16 ;  /* 0x0000001fff0d7819 */ /* 0x000fe40000011410 */
[----:B---3--:R-:W-:Y:S01]  /*0e40*/  SHF.R.S32.HI R5, RZ, 0x1f, R24 ;  /* 0x0000001fff057819 */ /* 0x008fe20000011418 */
[----:B------:R-:W-:-:S04]  /*0e50*/  IMAD.WIDE.U32 R8, R24, UR8, RZ ;  /* 0x0000000818087c25 */ /* 0x000fc8000f8e00ff */
[C---:B------:R-:W-:Y:S02]  /*0e60*/  IMAD R7, R5.reuse, UR8, RZ ;  /* 0x0000000805077c24 */ /* 0x040fe4000f8e02ff */
[----:B------:R-:W-:Y:S02]  /*0e70*/  IMAD R5, R5, UR4, RZ ;  /* 0x0000000405057c24 */ /* 0x000fe4000f8e02ff */
[C---:B------:R-:W-:Y:S02]  /*0e80*/  IMAD R0, R24.reuse, UR9, R7 ;  /* 0x0000000918007c24 */ /* 0x040fe4000f8e0207 */
[----:B------:R-:W-:Y:S02]  /*0e90*/  IMAD R7, R11, UR6, RZ ;  /* 0x000000060b077c24 */ /* 0x000fe4000f8e02ff */
[----:B------:R-:W-:Y:S01]  /*0ea0*/  IMAD R5, R24, UR5, R5 ;  /* 0x0000000518057c24 */ /* 0x000fe2000f8e0205 */
[----:B------:R-:W-:Y:S01]  /*0eb0*/  IADD3 R9, R9, R0, RZ ;  /* 0x0000000009097210 */ /* 0x000fe20007ffe0ff */
[----:B------:R-:W-:-:S02]  /*0ec0*/  IMAD R3, R12, UR7, R7 ;  /* 0x000000070c037c24 */ /* 0x000fc4000f8e0207 */
[----:B------:R-:W-:-:S04]  /*0ed0*/  IMAD.WIDE.U32 R24, R24, UR4, RZ ;  /* 0x0000000418187c25 */ /* 0x000fc8000f8e00ff */
[----:B------:R-:W-:Y:S01]  /*0ee0*/  IMAD.WIDE.U32 R6, R12, UR6, R8 ;  /* 0x000000060c067c25 */ /* 0x000fe2000f8e0008 */
[----:B------:R-:W-:-:S03]  /*0ef0*/  IADD3 R5, R25, R5, RZ ;  /* 0x0000000519057210 */ /* 0x000fc60007ffe0ff */
[----:B------:R-:W-:Y:S02]  /*0f00*/  IMAD.IADD R7, R7, 0x1, R3 ;  /* 0x0000000107077824 */ /* 0x000fe400078e0203 */
[----:B------:R-:W-:Y:S02]  /*0f10*/  IMAD R3, R13, UR10, RZ ;  /* 0x0000000a0d037c24 */ /* 0x000fe4000f8e02ff */
[----:B------:R-:W-:-:S04]  /*0f20*/  IMAD.WIDE.U32 R6, R16, UR10, R6 ;  /* 0x0000000a10067c25 */ /* 0x000fc8000f8e0006 */
[----:B------:R-:W-:-:S05]  /*0f30*/  IMAD R3, R16, UR11, R3 ;  /* 0x0000000b10037c24 */ /* 0x000fca000f8e0203 */
[----:B------:R-:W-:Y:S01]  /*0f40*/  IADD3 R3, R7, R3, RZ ;  /* 0x0000000307037210 */ /* 0x000fe20007ffe0ff */
[----:B------:R-:W-:Y:S06]  /*0f50*/  BRA `(.L_x_1553) ;  /* 0x0000000000e87947 */ /* 0x000fec0003800000 */
.L_x_1552:
[----:B------:R-:W2:Y:S01]  /*0f60*/  LDC R3, c[0x0][0x278] ;  /* 0x00009e00ff037b82 */ /* 0x000ea20000000800 */
[----:B------:R-:W-:Y:S01]  /*0f70*/  LEA R12, R44, 0xffffff00, 0x8 ;  /* 0xffffff002c0c7811 */ /* 0x000fe200078e40ff */
[----:B------:R-:W-:Y:S01]  /*0f80*/  ULDC.64 UR6, c[0x0][0x248] ;  /* 0x0000920000067ab9 */ /* 0x000fe20000000a00 */
[----:B------:R-:W-:Y:S01]  /*0f90*/  SHF.R.S32.HI R10, RZ, 0x1f, R17 ;  /* 0x0000001fff0a7819 */ /* 0x000fe20000011411 */
[----:B------:R-:W-:Y:S01]  /*0fa0*/  ULDC.64 UR8, c[0x0][0x230] ;  /* 0x00008c0000087ab9 */ /* 0x000fe20000000a00 */
[----:B------:R-:W-:Y:S02]  /*0fb0*/  SHF.R.S32.HI R11, RZ, 0x1f, R12 ;  /* 0x0000001fff0b7819 */ /* 0x000fe4000001140c */
[----:B------:R-:W-:Y:S02]  /*0fc0*/  IADD3 R18, P1, R17, R12, RZ ;  /* 0x0000000c11127210 */ /* 0x000fe40007f3e0ff */
[----:B-----5:R-:W-:Y:S02]  /*0fd0*/  SHF.R.S32.HI R13, RZ, 0x1f, R0 ;  /* 0x0000001fff0d7819 */ /* 0x020fe40000011400 */
[----:B------:R-:W-:-:S05]  /*0fe0*/  IADD3.X R15, R10, R11, RZ, P1, !PT ;  /* 0x0000000b0a0f7210 */ /* 0x000fca0000ffe4ff */
[----:B------:R-:W-:-:S04]  /*0ff0*/  IMAD R15, R15, UR6, RZ ;  /* 0x000000060f0f7c24 */ /* 0x000fc8000f8e02ff */
[C---:B------:R-:W-:Y:S02]  /*1000*/  IMAD R15, R18.reuse, UR7, R15 ;  /* 0x00000007120f7c24 */ /* 0x040fe4000f8e020f */
[----:B------:R-:W-:Y:S01]  /*1010*/  IMAD.WIDE.U32 R18, R18, UR6, RZ ;  /* 0x0000000612127c25 */ /* 0x000fe2000f8e00ff */
[----:B--2---:R-:W-:-:S04]  /*1020*/  IABS R5, R3 ;  /* 0x0000000300057213 */ /* 0x004fc80000000000 */
[----:B------:R-:W-:Y:S01]  /*1030*/  IADD3 R19, R19, R15, RZ ;  /* 0x0000000f13137210 */ /* 0x000fe20007ffe0ff */
[----:B------:R-:W2:Y:S01]  /*1040*/  I2F.RP R7, R5 ;  /* 0x0000000500077306 */ /* 0x000ea20000209400 */
[----:B------:R-:W-:Y:S02]  /*1050*/  IMAD R15, R13, UR8, RZ ;  /* 0x000000080d0f7c24 */ /* 0x000fe4000f8e02ff */
[----:B------:R-:W-:-:S04]  /*1060*/  IMAD.WIDE.U32 R18, R0, UR8, R18 ;  /* 0x0000000800127c25 */ /* 0x000fc8000f8e0012 */
[----:B------:R-:W-:-:S05]  /*1070*/  IMAD R15, R0, UR9, R15 ;  /* 0x00000009000f7c24 */ /* 0x000fca000f8e020f */
[----:B------:R-:W-:Y:S01]  /*1080*/  IADD3 R19, R19, R15, RZ ;  /* 0x0000000f13137210 */ /* 0x000fe20007ffe0ff */
[----:B--2---:R-:W2:Y:S02]  /*1090*/  MUFU.RCP R8, R7 ;  /* 0x0000000700087308 */ /* 0x004ea40000001000 */
[----:B--2---:R-:W-:-:S06]  /*10a0*/  IADD3 R8, R8, 0xffffffe, RZ ;  /* 0x0ffffffe08087810 */ /* 0x004fcc0007ffe0ff */
[----:B------:R-:W2:Y:S02]  /*10b0*/  F2I.FTZ.U32.TRUNC.NTZ R9, R8 ;  /* 0x0000000800097305 */ /* 0x000ea4000021f000 */
[----:B--2---:R-:W-:Y:S01]  /*10c0*/  IADD3 R4, RZ, -R9, RZ ;  /* 0x80000009ff047210 */ /* 0x004fe20007ffe0ff */
[----:B------:R-:W-:-:S04]  /*10d0*/  IMAD.MOV.U32 R8, RZ, RZ, RZ ;  /* 0x000000ffff087224 */ /* 0x000fc800078e00ff */
[----:B------:R-:W-:Y:S01]  /*10e0*/  IMAD R6, R4, R5, RZ ;  /* 0x0000000504067224 */ /* 0x000fe200078e02ff */
[----:B------:R-:W-:-:S03]  /*10f0*/  IABS R4, R14 ;  /* 0x0000000e00047213 */ /* 0x000fc60000000000 */
[----:B------:R-:W-:Y:S01]  /*1100*/  IMAD.HI.U32 R9, R9, R6, R8 ;  /* 0x0000000609097227 */ /* 0x000fe200078e0008 */
[----:B------:R-:W-:-:S05]  /*1110*/  MOV R6, R4 ;  /* 0x0000000400067202 */ /* 0x000fca0000000f00 */
[----:B------:R-:W-:Y:S02]  /*1120*/  IMAD.HI.U32 R16, R9, R6, RZ ;  /* 0x0000000609107227 */ /* 0x000fe400078e00ff */
[----:B------:R-:W2:Y:S02]  /*1130*/  LDC.64 R8, c[0x0][0x250] ;  /* 0x00009400ff087b82 */ /* 0x000ea40000000a00 */
[----:B------:R-:W-:-:S04]  /*1140*/  IMAD.MOV R4, RZ, RZ, -R16 ;  /* 0x000000ffff047224 */ /* 0x000fc800078e0a10 */
[C---:B------:R-:W-:Y:S02]  /*1150*/  IMAD R4, R5.reuse, R4, R6 ;  /* 0x0000000405047224 */ /* 0x040fe400078e0206 */
[----:B------:R-:W3:Y:S03]  /*1160*/  LDC.64 R6, c[0x0][0x260] ;  /* 0x00009800ff067b82 */ /* 0x000ee60000000a00 */
[----:B------:R-:W-:-:S13]  /*1170*/  ISETP.GT.U32.AND P0, PT, R5, R4, PT ;  /* 0x000000040500720c */ /* 0x000fda0003f04070 */
[-C--:B------:R-:W-:Y:S01]  /*1180*/  @!P0 IADD3 R4, R4, -R5.reuse, RZ ;  /* 0x8000000504048210 */ /* 0x080fe20007ffe0ff */
[----:B------:R-:W-:Y:S01]  /*1190*/  @!P0 VIADD R16, R16, 0x1 ;  /* 0x0000000110108836 */ /* 0x000fe20000000000 */
[----:B------:R-:W-:Y:S01]  /*11a0*/  ISETP.NE.AND P0, PT, R3, RZ, PT ;  /* 0x000000ff0300720c */ /* 0x000fe20003f05270 */
[-C--:B--2---:R-:W-:Y:S01]  /*11b0*/  IMAD R10, R10, R8.reuse, RZ ;  /* 0x000000080a0a7224 */ /* 0x084fe200078e02ff */
[----:B------:R-:W-:Y:S01]  /*11c0*/  ISETP.GE.U32.AND P2, PT, R4, R5, PT ;  /* 0x000000050400720c */ /* 0x000fe20003f46070 */
[----:B------:R-:W-:Y:S01]  /*11d0*/  IMAD.WIDE.U32 R22, R17, R8, RZ ;  /* 0x0000000811167225 */ /* 0x000fe200078e00ff */
[----:B------:R-:W-:-:S03]  /*11e0*/  LOP3.LUT R4, R14, R3, RZ, 0x3c, !PT ;  /* 0x000000030e047212 */ /* 0x000fc600078e3cff */
[----:B------:R-:W-:Y:S01]  /*11f0*/  IMAD R9, R17, R9, R10 ;  /* 0x0000000911097224 */ /* 0x000fe200078e020a */
[----:B------:R-:W-:Y:S02]  /*1200*/  ISETP.GE.AND P1, PT, R4, RZ, PT ;  /* 0x000000ff0400720c */ /* 0x000fe40003f26270 */
[----:B------:R-:W2:Y:S02]  /*1210*/  LDC.64 R4, c[0x0][0x238] ;  /* 0x00008e00ff047b82 */ /* 0x000ea40000000a00 */
[----:B------:R-:W-:-:S03]  /*1220*/  IADD3 R23, R23, R9, RZ ;  /* 0x0000000917177210 */ /* 0x000fc60007ffe0ff */
[----:B------:R-:W-:-:S06]  /*1230*/  @P2 IADD3 R16, R16, 0x1, RZ ;  /* 0x0000000110102810 */ /* 0x000fcc0007ffe0ff */
[----:B------:R-:W-:Y:S01]  /*1240*/  @!P1 IMAD.MOV R16, RZ, RZ, -R16 ;  /* 0x000000ffff109224 */ /* 0x000fe200078e0a10 */
[----:B------:R-:W-:-:S05]  /*1250*/  @!P0 LOP3.LUT R16, RZ, R3, RZ, 0x33, !PT ;  /* 0x00000003ff108212 */ /* 0x000fca00078e33ff */
[----:B---3--:R-:W-:-:S04]  /*1260*/  IMAD.WIDE.U32 R18, R16, R6, R18 ;  /* 0x0000000610127225 */ /* 0x008fc800078e0012 */
[-C--:B--2---:R-:W-:Y:S01]  /*1270*/  IMAD R3, R13, R4.reuse, RZ ;  /* 0x000000040d037224 */ /* 0x084fe200078e02ff */
[----:B------:R-:W-:Y:S01]  /*1280*/  SHF.R.S32.HI R13, RZ, 0x1f, R16 ;  /* 0x0000001fff0d7819 */ /* 0x000fe20000011410 */
[----:B------:R-:W-:-:S04]  /*1290*/  IMAD.WIDE.U32 R24, R0, R4, R22 ;  /* 0x0000000400187225 */ /* 0x000fc800078e0016 */
[----:B------:R-:W-:Y:S02]  /*12a0*/  IMAD R5, R0, R5, R3 ;  /* 0x0000000500057224 */ /* 0x000fe400078e0203 */
[----:B------:R-:W-:Y:S01]  /*12b0*/  IMAD R3, R13, R6, RZ ;  /* 0x000000060d037224 */ /* 0x000fe200078e02ff */
[----:B------:R-:W-:Y:S01]  /*12c0*/  MOV R6, R18 ;  /* 0x0000001200067202 */ /* 0x000fe20000000f00 */
[----:B------:R-:W-:Y:S02]  /*12d0*/  IMAD.IADD R5, R25, 0x1, R5 ;  /* 0x0000000119057824 */ /* 0x000fe400078e0205 */
[----:B------:R-:W-:-:S05]  /*12e0*/  IMAD R3, R16, R7, R3 ;  /* 0x0000000710037224 */ /* 0x000fca00078e0203 */
[----:B------:R-:W-:-:S07]  /*12f0*/  IADD3 R3, R19, R3, RZ ;  /* 0x0000000313037210 */ /* 0x000fce0007ffe0ff */
.L_x_1553:
[----:B-1----:R-:W-:Y:S01]  /*1300*/  SHF.R.S32.HI R19, RZ, 0x1f, R2 ;  /* 0x0000001fff137819 */ /* 0x002fe20000011402 */
[----:B------:R-:W-:Y:S01]  /*1310*/  ULDC.64 UR10, c[0x0][0x268] ;  /* 0x00009a00000a7ab9 */ /* 0x000fe20000000a00 */
[----:B------:R-:W-:Y:S01]  /*1320*/  SHF.R.S32.HI R10, RZ, 0x1f, R245 ;  /* 0x0000001fff0a7819 */ /* 0x000fe200000114f5 */
[----:B------:R-:W-:Y:S01]  /*1330*/  IMAD R13, R13, UR10, RZ ;  /* 0x0000000a0d0d7c24 */ /* 0x000fe2000f8e02ff */
[CC--:B------:R-:W-:Y:S01]  /*1340*/  LEA.HI R15, R19.reuse, R2.reuse, RZ, 0x2 ;  /* 0x00000002130f7211 */ /* 0x0c0fe200078f10ff */
[----:B------:R-:W-:Y:S01]  /*1350*/  ULDC.64 UR4, c[0x0][0x228] ;  /* 0x00008a0000047ab9 */ /* 0x000fe20000000a00 */
[CC--:B------:R-:W-:Y:S01]  /*1360*/  LEA.HI R27, R19.reuse, R2.reuse, RZ, 0x3 ;  /* 0x00000002131b7211 */ /* 0x0c0fe200078f18ff */
[----:B------:R-:W-:Y:S01]  /*1370*/  IMAD R13, R16, UR11, R13 ;  /* 0x0000000b100d7c24 */ /* 0x000fe2000f8e020d */
[----:B------:R-:W-:Y:S01]  /*1380*/  LEA.HI R29, R19, R2, RZ, 0x4 ;  /* 0x00000002131d7211 */ /* 0x000fe200078f20ff */
[----:B------:R-:W-:Y:S01]  /*1390*/  IMAD R10, R10, UR4, RZ ;  /* 0x000000040a0a7c24 */ /* 0x000fe2000f8e02ff */
[----:B------:R-:W-:Y:S01]  /*13a0*/  LOP3.LUT R9, R15, 0xfffffffc, RZ, 0xc0, !PT ;  /* 0xfffffffc0f097812 */ /* 0x000fe200078ec0ff */
[----:B------:R-:W1:Y:S01]  /*13b0*/  S2UR UR19, SR_CgaCtaId ;  /* 0x00000000001379c3 */ /* 0x000e620000008800 */
[----:B------:R-:W-:Y:S01]  /*13c0*/  SHF.R.S32.HI R8, RZ, 0x3, R27 ;  /* 0x00000003ff087819 */ /* 0x000fe2000001141b */
[----:B------:R-:W-:Y:S01]  /*13d0*/  IMAD R10, R245, UR5, R10 ;  /* 0x00000005f50a7c24 */ /* 0x000fe2000f8e020a */
[----:B------:R-:W-:Y:S01]  /*13e0*/  SHF.R.S32.HI R22, RZ, 0x2, R15 ;  /* 0x00000002ff167819 */ /* 0x000fe2000001140f */
[----:B------:R-:W-:Y:S01]  /*13f0*/  IMAD.IADD R18, R2, 0x1, -R9 ;  /* 0x0000000102127824 */ /* 0x000fe200078e0a09 */
[----:B------:R-:W-:Y:S01]  /*1400*/  SHF.R.S32.HI R0, RZ, 0x4, R29 ;  /* 0x00000004ff007819 */ /* 0x000fe2000001141d */
[----:B------:R-:W-:Y:S01]  /*1410*/  IMAD.SHL.U32 R31, R8, 0x40, RZ ;  /* 0x00000040081f7824 */ /* 0x000fe200078e00ff */
[----:B------:R-:W-:Y:S01]  /*1420*/  LOP3.LUT R17, R27, 0xfffffff8, RZ, 0xc0, !PT ;  /* 0xfffffff81b117812 */ /* 0x000fe200078ec0ff */
[----:B------:R-:W-:Y:S01]  /*1430*/  IMAD.SHL.U32 R18, R18, 0x8, RZ ;  /* 0x0000000812127824 */ /* 0x000fe200078e00ff */
[----:B------:R-:W-:Y:S01]  /*1440*/  LEA.HI R7, R29, R0, RZ, 0x1 ;  /* 0x000000001d077211 */ /* 0x000fe200078f08ff */
[----:B------:R-:W-:Y:S01]  /*1450*/  ULDC.64 UR12, c[0x0][0x210] ;  /* 0x00008400000c7ab9 */ /* 0x000fe20000000a00 */
[----:B------:R-:W-:Y:S01]  /*1460*/  LEA.HI R15, R15, R22, RZ, 0x1 ;  /* 0x000000160f0f7211 */ /* 0x000fe200078f08ff */
[----:B------:R-:W-:Y:S01]  /*1470*/  IMAD.IADD R17, R2, 0x1, -R17 ;  /* 0x0000000102117824 */ /* 0x000fe200078e0a11 */
[----:B------:R-:W-:Y:S01]  /*1480*/  LOP3.LUT R31, R31, 0xc0, RZ, 0xc0, !PT ;  /* 0x000000c01f1f7812 */ /* 0x000fe200078ec0ff */
[----:B------:R-:W-:Y:S01]  /*1490*/  USHF.L.U32 UR18, UR6, 0x6, URZ ;  /* 0x0000000606127899 */ /* 0x000fe2000800063f */
[----:B------:R-:W-:-:S02]  /*14a0*/  LOP3.LUT R7, R7, 0xfffffffe, RZ, 0xc0, !PT ;  /* 0xfffffffe07077812 */ /* 0x000fc400078ec0ff */
[----:B------:R-:W-:Y:S02]  /*14b0*/  LEA.HI R30, R19, R2, RZ, 0x5 ;  /* 0x00000002131e7211 */ /* 0x000fe400078f28ff */
[----:B------:R-:W-:Y:S01]  /*14c0*/  LOP3.LUT R15, R15, 0x7fffffe, RZ, 0xc0, !PT ;  /* 0x07fffffe0f0f7812 */ /* 0x000fe200078ec0ff */
[----:B------:R-:W-:Y:S01]  /*14d0*/  IMAD.IADD R7, R0, 0x1, -R7 ;  /* 0x0000000100077824 */ /* 0x000fe200078e0a07 */
[----:B------:R-:W-:Y:S02]  /*14e0*/  LEA.HI R9, R17, R17, RZ, 0x1 ;  /* 0x0000001111097211 */ /* 0x000fe400078f08ff */
[----:B------:R-:W-:Y:S01]  /*14f0*/  LOP3.LUT R25, R31, 0x18, R18, 0xf8, !PT ;  /* 0x000000181f197812 */ /* 0x000fe200078ef812 */
[----:B------:R-:W-:Y:S01]  /*1500*/  IMAD.IADD R26, R22, 0x1, -R15 ;  /* 0x00000001161a7824 */ /* 0x000fe200078e0a0f */
[----:B------:R-:W-:Y:S02]  /*1510*/  SHF.R.U32.HI R4, RZ, 0x3, R31 ;  /* 0x00000003ff047819 */ /* 0x000fe4000001161f */
[----:B------:R-:W-:-:S02]  /*1520*/  IADD3 R24, P0, R18, R24, RZ ;  /* 0x0000001812187210 */ /* 0x000fc40007f1e0ff */
[----:B------:R-:W-:Y:S02]  /*1530*/  SHF.R.S32.HI R19, RZ, 0x1f, R18 ;  /* 0x0000001fff137819 */ /* 0x000fe40000011412 */
[----:B------:R-:W-:Y:S02]  /*1540*/  SHF.R.S32.HI R31, RZ, 0x5, R30 ;  /* 0x00000005ff1f7819 */ /* 0x000fe4000001141e */
[----:B------:R-:W-:Y:S02]  /*1550*/  LOP3.LUT R0, R9, 0xfffffffe, RZ, 0xc0, !PT ;  /* 0xfffffffe09007812 */ /* 0x000fe400078ec0ff */
[----:B------:R-:W-:Y:S01]  /*1560*/  LOP3.LUT R4, R25, R4, RZ, 0x3c, !PT ;  /* 0x0000000419047212 */ /* 0x000fe200078e3cff */
[----:B------:R-:W-:Y:S01]  /*1570*/  IMAD.X R25, R19, 0x1, R5, P0 ;  /* 0x0000000113197824 */ /* 0x000fe200000e0605 */
[----:B------:R-:W-:Y:S01]  /*1580*/  LOP3.LUT R29, R29, 0xfffffff0, RZ, 0xc0, !PT ;  /* 0xfffffff01d1d7812 */ /* 0x000fe200078ec0ff */
[----:B------:R-:W-:Y:S01]  /*1590*/  IMAD R243, R31, 0x8, R26 ;  /* 0x000000081ff37824 */ /* 0x000fe200078e021a */
[----:B------:R-:W-:Y:S01]  /*15a0*/  SHF.R.S32.HI R23, RZ, 0x1f, R22 ;  /* 0x0000001fff177819 */ /* 0x000fe20000011416 */
[----:B------:R-:W-:Y:S01]  /*15b0*/  IMAD.IADD R0, R17, 0x1, -R0 ;  /* 0x0000000111007824 */ /* 0x000fe200078e0a00 */
[----:B------:R-:W-:Y:S01]  /*15c0*/  IADD3 R12, P0, R22, R12, RZ ;  /* 0x0000000c160c7210 */ /* 0x000fe20007f1e0ff */
[----:B------:R-:W-:Y:S01]  /*15d0*/  IMAD.WIDE.U32 R16, R16, UR10, R24 ;  /* 0x0000000a10107c25 */ /* 0x000fe2000f8e0018 */
[----:B------:R-:W-:Y:S01]  /*15e0*/  IADD3 R24, P1, R18, R6, RZ ;  /* 0x0000000612187210 */ /* 0x000fe20007f3e0ff */
[----:B------:R-:W-:Y:S01]  /*15f0*/  ULDC.64 UR10, c[0x0][0x250] ;  /* 0x00009400000a7ab9 */ /* 0x000fe20000000a00 */
[----:B------:R-:W-:Y:S01]  /*1600*/  LEA.HI R27, R27, R8, RZ, 0x1 ;  /* 0x000000081b1b7211 */ /* 0x000fe200078f08ff */
[----:B------:R-:W-:Y:S01]  /*1610*/  IMAD.U32 R243, R243, 0x20, R4 ;  /* 0x00000020f3f37824 */ /* 0x000fe200078e0004 */
[----:B------:R-:W-:Y:S01]  /*1620*/  LOP3.LUT R33, R30, 0xffffffe0, RZ, 0xc0, !PT ;  /* 0xffffffe01e217812 */ /* 0x000fe200078ec0ff */
[----:B------:R-:W2:Y:S01]  /*1630*/  LDC.64 R4, c[0x0][0x240] ;  /* 0x00009000ff047b82 */ /* 0x000ea20000000a00 */
[----:B------:R-:W-:Y:S01]  /*1640*/  IMAD.IADD R29, R2, 0x1, -R29 ;  /* 0x00000001021d7824 */ /* 0x000fe200078e0a1d */
[----:B------:R-:W-:Y:S01]  /*1650*/  LOP3.LUT R27, R27, 0xfffffffe, RZ, 0xc0, !PT ;  /* 0xfffffffe1b1b7812 */ /* 0x000fe200078ec0ff */
[----:B------:R-:W-:-:S02]  /*1660*/  IMAD R241, R23, UR6, RZ ;  /* 0x0000000617f17c24 */ /* 0x000fc4000f8e02ff */
[----:B------:R-:W-:Y:S01]  /*1670*/  IMAD.X R25, R19, 0x1, R3, P1 ;  /* 0x0000000113197824 */ /* 0x000fe200008e0603 */
[----:B------:R-:W-:Y:S01]  /*1680*/  LEA.HI R6, R29, R29, RZ, 0x1 ;  /* 0x0000001d1d067211 */ /* 0x000fe200078f08ff */
[----:B------:R-:W-:Y:S01]  /*1690*/  IMAD.WIDE.U32 R18, R245, UR4, R18 ;  /* 0x00000004f5127c25 */ /* 0x000fe2000f8e0012 */
[----:B------:R-:W-:Y:S01]  /*16a0*/  SHF.R.S32.HI R3, RZ, 0x1f, R14 ;  /* 0x0000001fff037819 */ /* 0x000fe2000001140e */
[----:B------:R-:W-:Y:S01]  /*16b0*/  ULDC.64 UR4, c[0x0][0x258] ;  /* 0x0000960000047ab9 */ /* 0x000fe20000000a00 */
[----:B------:R-:W-:Y:S01]  /*16c0*/  SHF.R.S32.HI R62, RZ, 0x1f, R29 ;  /* 0x0000001fff3e7819 */ /* 0x000fe2000001141d */
[----:B------:R-:W-:-:S03]  /*16d0*/  IMAD.WIDE R20, R21, 0x40, R22 ;  /* 0x0000004015147825 */ /* 0x000fc600078e0216 */
[----:B------:R-:W-:Y:S01]  /*16e0*/  LEA.HI R62, R62, R29, RZ, 0x3 ;  /* 0x0000001d3e3e7211 */ /* 0x000fe200078f18ff */
[----:B------:R-:W-:Y:S02]  /*16f0*/  IMAD.X R11, R23, 0x1, R11, P0 ;  /* 0x00000001170b7824 */ /* 0x000fe400000e060b */
[C---:B------:R-:W-:Y:S02]  /*1700*/  IMAD R241, R22.reuse, UR7, R241 ;  /* 0x0000000716f17c24 */ /* 0x040fe4000f8e02f1 */
[----:B------:R-:W-:-:S04]  /*1710*/  IMAD.WIDE.U32 R22, R22, UR6, R24 ;  /* 0x0000000616167c25 */ /* 0x000fc8000f8e0018 */
[----:B------:R-:W-:Y:S01]  /*1720*/  IMAD.IADD R25, R19, 0x1, R10 ;  /* 0x0000000113197824 */ /* 0x000fe200078e020a */
[--C-:B------:R-:W-:Y:S01]  /*1730*/  SHF.R.S32.HI R19, RZ, 0x1, R6.reuse ;  /* 0x00000001ff137819 */ /* 0x100fe20000011406 */
[----:B------:R-:W-:Y:S01]  /*1740*/  IMAD R3, R3, UR4, RZ ;  /* 0x0000000403037c24 */ /* 0x000fe2000f8e02ff */
[----:B------:R-:W-:Y:S01]  /*1750*/  SHF.R.S32.HI R10, RZ, 0x1f, R6 ;  /* 0x0000001fff0a7819 */ /* 0x000fe20000011406 */
[----:B------:R-:W-:Y:S02]  /*1760*/  IMAD.MOV.U32 R24, RZ, RZ, R18 ;  /* 0x000000ffff187224 */ /* 0x000fe400078e0012 */
[----:B------:R-:W-:Y:S01]  /*1770*/  IMAD R3, R14, UR5, R3 ;  /* 0x000000050e037c24 */ /* 0x000fe2000f8e0203 */
[----:B------:R-:W-:Y:S01]  /*1780*/  LEA.HI R10, R10, R19, RZ, 0x2 ;  /* 0x000000130a0a7211 */ /* 0x000fe200078f10ff */
[----:B------:R-:W-:Y:S01]  /*1790*/  IMAD.WIDE.U32 R14, R14, UR4, R24 ;  /* 0x000000040e0e7c25 */ /* 0x000fe2000f8e0018 */
[----:B------:R-:W-:Y:S02]  /*17a0*/  ULDC.64 UR4, c[0x0][0x218] ;  /* 0x0000860000047ab9 */ /* 0x000fe40000000a00 */
[----:B------:R-:W-:Y:S01]  /*17b0*/  LOP3.LUT R10, R10, 0xfffffffc, RZ, 0xc0, !PT ;  /* 0xfffffffc0a0a7812 */ /* 0x000fe200078ec0ff */
[----:B------:R-:W-:Y:S01]  /*17c0*/  IMAD.IADD R15, R15, 0x1, R3 ;  /* 0x000000010f0f7824 */ /* 0x000fe200078e0203 */
[----:B------:R-:W-:Y:S01]  /*17d0*/  LEA R240, P0, R22, UR4, 0x1 ;  /* 0x0000000416f07c11 */ /* 0x000fe2000f8008ff */
[----:B------:R-:W-:-:S02]  /*17e0*/  IMAD.IADD R241, R23, 0x1, R241 ;  /* 0x0000000117f17824 */ /* 0x000fc400078e02f1 */
[----:B------:R-:W-:Y:S02]  /*17f0*/  IMAD.IADD R3, R19, 0x1, -R10 ;  /* 0x0000000113037824 */ /* 0x000fe400078e0a0a */
[-C--:B--2---:R-:W-:Y:S01]  /*1800*/  IMAD R10, R21, R4.reuse, RZ ;  /* 0x00000004150a7224 */ /* 0x084fe200078e02ff */
[----:B------:R-:W-:Y:S01]  /*1810*/  LEA.HI.X R241, R22, UR5, R241, 0x1, P0 ;  /* 0x0000000516f17c11 */ /* 0x000fe200080f0cf1 */
[C---:B------:R-:W-:Y:S01]  /*1820*/  IMAD.WIDE.U32 R14, R20.reuse, R4, R14 ;  /* 0x00000004140e7225 */ /* 0x040fe200078e000e */
[----:B------:R-:W-:Y:S02]  /*1830*/  UMOV UR5, 0x400 ;  /* 0x0000040000057882 */ /* 0x000fe40000000000 */
[----:B-1----:R-:W-:Y:S01]  /*1840*/  ULEA UR5, UR19, UR5, 0x18 ;  /* 0x0000000513057291 */ /* 0x002fe2000f8ec03f */
[----:B------:R-:W-:Y:S01]  /*1850*/  IMAD R10, R20, R5, R10 ;  /* 0x00000005140a7224 */ /* 0x000fe200078e020a */
[----:B------:R-:W-:Y:S01]  /*1860*/  LEA R18, P0, R14, UR12, 0x1 ;  /* 0x0000000c0e127c11 */ /* 0x000fe2000f8008ff */
[----:B------:R-:W-:Y:S01]  /*1870*/  USHF.L.U64.HI UR19, UR6, 0x6, UR7 ;  /* 0x0000000606137899 */ /* 0x000fe20008010207 */
[----:B------:R-:W-:Y:S01]  /*1880*/  IMAD.IADD R8, R8, 0x1, -R27 ;  /* 0x0000000108087824 */ /* 0x000fe200078e0a1b */
[----:B------:R-:W-:Y:S01]  /*1890*/  UIADD3 UR4, UR5, 0x1000, URZ ;  /* 0x0000100005047890 */ /* 0x000fe2000fffe03f */
[----:B------:R-:W-:Y:S01]  /*18a0*/  IMAD.IADD R10, R15, 0x1, R10 ;  /* 0x000000010f0a7824 */ /* 0x000fe200078e020a */
[----:B------:R-:W-:Y:S01]  /*18b0*/  LEA R243, R243, UR5, 0x1 ;  /* 0x00000005f3f37c11 */ /* 0x000fe2000f8e08ff */
[----:B------:R-:W-:Y:S01]  /*18c0*/  IMAD R11, R11, UR10, RZ ;  /* 0x0000000a0b0b7c24 */ /* 0x000fe2000f8e02ff */
[----:B------:R-:W-:Y:S01]  /*18d0*/  LEA R20, P1, R4, R18, 0x6 ;  /* 0x0000001204147211 */ /* 0x000fe200078230ff */
[----:B------:R-:W-:Y:S01]  /*18e0*/  IMAD.IADD R17, R17, 0x1, R13 ;  /* 0x0000000111117824 */ /* 0x000fe200078e020d */
[----:B------:R-:W-:Y:S01]  /*18f0*/  LEA.HI.X R19, R14, UR13, R10, 0x1, P0 ;  /* 0x0000000d0e137c11 */ /* 0x000fe200080f0c0a */
[----:B------:R-:W-:Y:S01]  /*1900*/  IMAD R11, R12, UR11, R11 ;  /* 0x0000000b0c0b7c24 */ /* 0x000fe2000f8e020b */
[----:B------:R-:W-:Y:S01]  /*1910*/  IADD3 R14, P0, R240, UR18, RZ ;  /* 0x00000012f00e7c10 */ /* 0x000fe2000ff1e0ff */
[----:B------:R-:W-:Y:S01]  /*1920*/  IMAD.WIDE.U32 R12, R12, UR10, R16 ;  /* 0x0000000a0c0c7c25 */ /* 0x000fe2000f8e0010 */
[----:B------:R-:W-:Y:S01]  /*1930*/  LEA.HI.X R21, R4, R19, R5, 0x6, P1 ;  /* 0x0000001304157211 */ /* 0x000fe200008f3405 */
[----:B------:R-:W-:Y:S01]  /*1940*/  @!PT LDS RZ, [RZ] ;  /* 0x00000000fffff984 */ /* 0x000fe20000000800 */
[----:B------:R-:W-:Y:S01]  /*1950*/  @!PT LDS RZ, [RZ] ;  /* 0x00000000fffff984 */ /* 0x000fe20000000800 */
[----:B------:R-:W-:Y:S01]  /*1960*/  @!PT LDS RZ, [RZ] ;  /* 0x00000000fffff984 */ /* 0x000fe20000000800 */
[----:B------:R1:W-:Y:S01]  /*1970*/  LDGSTS.E.BYPASS.LTC128B.128 [R243], desc[UR16][R18.64] ;  /* 0x0000000012f37fae */ /* 0x0003e2000b901d50 */
[----:B------:R-:W-:Y:S01]  /*1980*/  IADD3.X R15, R241, UR19, RZ, P0, !PT ;  /* 0x00000013f10f7c10 */ /* 0x000fe200087fe4ff */
[----:B------:R-:W-:Y:S01]  /*1990*/  ULDC.64 UR12, c[0x0][0x220] ;  /* 0x00008800000c7ab9 */ /* 0x000fe20000000a00 */
[----:B------:R-:W-:Y:S01]  /*19a0*/  IADD3 R24, P0, R14, UR18, RZ ;  /* 0x000000120e187c10 */ /* 0x000fe2000ff1e0ff */
[----:B------:R-:W-:Y:S01]  /*19b0*/  LDGSTS.E.BYPASS.LTC128B.128 [R243+0x800], desc[UR16][R20.64] ;  /* 0x0080000014f37fae */ /* 0x000fe2000b901d50 */
[----:B------:R-:W-:Y:S01]  /*19c0*/  SHF.R.S32.HI R4, RZ, 0x1, R9 ;  /* 0x00000001ff047819 */ /* 0x000fe20000011409 */
[----:B------:R-:W-:Y:S01]  /*19d0*/  IMAD.SHL.U32 R8, R8, 0x8, RZ ;  /* 0x0000000808087824 */ /* 0x000fe200078e00ff */
[----:B------:R-:W-:Y:S01]  /*19e0*/  IADD3.X R25, R15, UR19, RZ, P0, !PT ;  /* 0x000000130f197c10 */ /* 0x000fe200087fe4ff */
[----:B------:R-:W-:Y:S01]  /*19f0*/  LDGSTS.E.BYPASS.LTC128B.128 [R243+0x1000], desc[UR16][R240.64] ;  /* 0x01000000f0f37fae */ /* 0x000fe2000b901d50 */
[----:B------:R-:W-:Y:S01]  /*1a00*/  IADD3 R26, P0, R24, UR18, RZ ;  /* 0x00000012181a7c10 */ /* 0x000fe2000ff1e0ff */
[----:B------:R-:W-:Y:S01]  /*1a10*/  IMAD.SHL.U32 R5, R4, 0x40, RZ ;  /* 0x0000004004057824 */ /* 0x000fe200078e00ff */
[----:B------:R-:W-:Y:S01]  /*1a20*/  USHF.L.U64.HI UR11, UR10, 0x6, UR11 ;  /* 0x000000060a0b7899 */ /* 0x000fe2000801020b */
[----:B------:R2:W-:Y:S01]  /*1a30*/  LDGSTS.E.BYPASS.LTC128B.128 [R243+0x1800], desc[UR16][R14.64] ;  /* 0x018000000ef37fae */ /* 0x0005e2000b901d50 */
[----:B------:R-:W-:Y:S01]  /*1a40*/  IADD3.X R27, R25, UR19, RZ, P0, !PT ;  /* 0x00000013191b7c10 */ /* 0x000fe200087fe4ff */
[----:B------:R-:W-:Y:S01]  /*1a50*/  IMAD.IADD R11, R13, 0x1, R11 ;  /* 0x000000010d0b7824 */ /* 0x000fe200078e020b */
[----:B------:R-:W-:Y:S01]  /*1a60*/  IADD3 R22, P0, R26, UR18, RZ ;  /* 0x000000121a167c10 */ /* 0x000fe2000ff1e0ff */
[----:B------:R-:W-:Y:S01]  /*1a70*/  LDGSTS.E.BYPASS.LTC128B.128 [R243+0x2000], desc[UR16][R24.64] ;  /* 0x0200000018f37fae */ /* 0x000fe2000b901d50 */
[----:B------:R-:W-:Y:S01]  /*1a80*/  LOP3.LUT R5, R5, 0xc0, RZ, 0xc0, !PT ;  /* 0x000000c005057812 */ /* 0x000fe200078ec0ff */
[----:B------:R-:W-:Y:S01]  /*1a90*/  IMAD R0, R7, 0x8, R0 ;  /* 0x0000000807007824 */ /* 0x000fe200078e0200 */
[----:B------:R-:W-:Y:S01]  /*1aa0*/  IADD3.X R23, R27, UR19, RZ, P0, !PT ;  /* 0x000000131b177c10 */ /* 0x000fe200087fe4ff */
[----:B------:R-:W-:Y:S01]  /*1ab0*/  LDGSTS.E.BYPASS.LTC128B.128 [R243+0x2800], desc[UR16][R26.64] ;  /* 0x028000001af37fae */ /* 0x000fe2000b901d50 */
[----:B------:R-:W-:Y:S01]  /*1ac0*/  LOP3.LUT R8, R5, 0x8, R8, 0xf8, !PT ;  /* 0x0000000805087812 */ /* 0x000fe200078ef808 */
[----:B------:R-:W-:Y:S01]  /*1ad0*/  IMAD.SHL.U32 R45, R3, 0x40, RZ ;  /* 0x00000040032d7824 */ /* 0x000fe200078e00ff */
[----:B------:R-:W-:Y:S01]  /*1ae0*/  SHF.R.U32.HI R5, RZ, 0x3, R5 ;  /* 0x00000003ff057819 */ /* 0x000fe20000011605 */
[----:B------:R-:W-:Y:S01]  /*1af0*/  LDGSTS.E.BYPASS.LTC128B.128 [R243+0x3000], desc[UR16][R22.64] ;  /* 0x0300000016f37fae */ /* 0x000fe2000b901d50 */
[----:B------:R-:W-:Y:S01]  /*1b00*/  LOP3.LUT R10, R6, 0x7fffffe, RZ, 0xc0, !PT ;  /* 0x07fffffe060a7812 */ /* 0x000fe200078ec0ff */
[----:B------:R-:W-:Y:S01]  /*1b10*/  IMAD.SHL.U32 R62, R62, 0x20, RZ ;  /* 0x000000203e3e7824 */ /* 0x000fe200078e00ff */
[----:B-1----:R-:W-:-:S02]  /*1b20*/  IADD3 R18, P0, R22, UR18, RZ ;  /* 0x0000001216127c10 */ /* 0x002fc4000ff1e0ff */
[----:B------:R-:W-:Y:S01]  /*1b30*/  LOP3.LUT R5, R8, R5, RZ, 0x3c, !PT ;  /* 0x0000000508057212 */ /* 0x000fe200078e3cff */
[----:B------:R-:W-:Y:S01]  /*1b40*/  IMAD.SHL.U32 R8, R7, 0x8, RZ ;  /* 0x0000000807087824 */ /* 0x000fe200078e00ff */
[----:B------:R-:W-:Y:S01]  /*1b50*/  IADD3.X R19, R23, UR19, RZ, P0, !PT ;  /* 0x0000001317137c10 */ /* 0x000fe200087fe4ff */
[----:B------:R-:W-:Y:S01]  /*1b60*/  IMAD.IADD R29, R29, 0x1, -R10 ;  /* 0x000000011d1d7824 */ /* 0x000fe200078e0a0a */
[----:B------:R-:W-:Y:S01]  /*1b70*/  IADD3 R16, P0, R18, UR18, RZ ;  /* 0x0000001212107c10 */ /* 0x000fe2000ff1e0ff */
[----:B------:R-:W-:Y:S01]  /*1b80*/  IMAD.U32 R0, R0, 0x20, R5 ;  /* 0x0000002000007824 */ /* 0x000fe200078e0005 */
[----:B------:R-:W-:Y:S01]  /*1b90*/  LOP3.LUT R45, R45, 0xc0, RZ, 0xc0, !PT ;  /* 0x000000c02d2d7812 */ /* 0x000fe200078ec0ff */
[----:B------:R-:W-:Y:S01]  /*1ba0*/  LDGSTS.E.BYPASS.LTC128B.128 [R243+0x3800], desc[UR16][R18.64] ;  /* 0x0380000012f37fae */ /* 0x000fe2000b901d50 */
[----:B------:R-:W-:Y:S02]  /*1bb0*/  IADD3.X R17, R19, UR19, RZ, P0, !PT ;  /* 0x0000001313117c10 */ /* 0x000fe400087fe4ff */
[----:B--2---:R-:W-:-:S02]  /*1bc0*/  IADD3 R14, P0, R16, UR18, RZ ;  /* 0x00000012100e7c10 */ /* 0x004fc4000ff1e0ff */
[----:B------:R-:W-:Y:S01]  /*1bd0*/  LOP3.LUT R62, R62, 0xffffff00, RZ, 0xc0, !PT ;  /* 0xffffff003e3e7812 */ /* 0x000fe200078ec0ff */
[----:B------:R1:W-:Y:S01]  /*1be0*/  LDGSTS.E.BYPASS.LTC128B.128 [R243+0x4000], desc[UR16][R16.64] ;  /* 0x0400000010f37fae */ /* 0x0003e2000b901d50 */
[----:B------:R-:W-:Y:S02]  /*1bf0*/  IADD3.X R15, R17, UR19, RZ, P0, !PT ;  /* 0x00000013110f7c10 */ /* 0x000fe400087fe4ff */
[C---:B------:R-:W-:Y:S01]  /*1c00*/  LEA R238, P0, R12.reuse, UR12, 0x1 ;  /* 0x0000000c0cee7c11 */ /* 0x040fe2000f8008ff */
[----:B------:R-:W-:Y:S01]  /*1c10*/  USHF.L.U32 UR12, UR10, 0x6, URZ ;  /* 0x000000060a0c7899 */ /* 0x000fe2000800063f */
[----:B------:R-:W-:Y:S01]  /*1c20*/  LOP3.LUT R8, R45, 0x8, R8, 0xf8, !PT ;  /* 0x000000082d087812 */ /* 0x000fe200078ef808 */
[----:B------:R2:W-:Y:S01]  /*1c30*/  LDGSTS.E.BYPASS.LTC128B.128 [R243+0x4800], desc[UR16][R14.64] ;  /* 0x048000000ef37fae */ /* 0x0005e2000b901d50 */
[----:B------:R-:W-:Y:S01]  /*1c40*/  LEA.HI.X R239, R12, UR13, R11, 0x1, P0 ;  /* 0x0000000d0cef7c11 */ /* 0x000fe200080f0c0b */
[----:B------:R-:W-:Y:S01]  /*1c50*/  IMAD R236, R31, 0x200, R62 ;  /* 0x000002001fec7824 */ /* 0x000fe200078e023e */
[----:B------:R-:W-:Y:S01]  /*1c60*/  SHF.R.U32.HI R45, RZ, 0x3, R45 ;  /* 0x00000003ff2d7819 */ /* 0x000fe2000001162d */
[----:B------:R-:W0:Y:S01]  /*1c70*/  LDGDEPBAR ;  /* 0x00000000000079af */ /* 0x000e220000000000 */
[----:B------:R-:W-:Y:S01]  /*1c80*/  IADD3 R6, P0, R238, UR12, RZ ;  /* 0x0000000cee067c10 */ /* 0x000fe2000ff1e0ff */
[C---:B------:R-:W-:Y:S01]  /*1c90*/  IMAD R236, R29.reuse, 0x20, R236 ;  /* 0x000000201dec7824 */ /* 0x040fe200078e02ec */
[----:B------:R-:W-:Y:S01]  /*1ca0*/  LOP3.LUT R45, R8, R45, RZ, 0x3c, !PT ;  /* 0x0000002d082d7212 */ /* 0x000fe200078e3cff */
[----:B------:R-:W-:Y:S01]  /*1cb0*/  IMAD R62, R29, 0x20, R62 ;  /* 0x000000201d3e7824 */ /* 0x000fe200078e023e */
[----:B------:R-:W-:-:S02]  /*1cc0*/  IADD3.X R7, R239, UR11, RZ, P0, !PT ;  /* 0x0000000bef077c10 */ /* 0x000fc400087fe4ff */
[C---:B------:R-:W-:Y:S01]  /*1cd0*/  LEA R56, R0.reuse, UR5, 0x1 ;  /* 0x0000000500387c11 */ /* 0x040fe2000f8e08ff */
[----:B------:R-:W-:Y:S01]  /*1ce0*/  IMAD.IADD R236, R45, 0x1, R236 ;  /* 0x000000012dec7824 */ /* 0x000fe200078e02ec */
[----:B------:R-:W-:Y:S01]  /*1cf0*/  LOP3.LUT P1, RZ, R3, 0x2, RZ, 0xc0, !PT ;  /* 0x0000000203ff7812 */ /* 0x000fe2000782c0ff */
[----:B------:R-:W-:Y:S01]  /*1d00*/  IMAD.MOV.U32 R3, RZ, RZ, 0x20 ;  /* 0x00000020ff037424 */ /* 0x000fe200078e00ff */
[----:B------:R-:W-:Y:S01]  /*1d10*/  LEA R235, R0, UR4, 0x1 ;  /* 0x0000000400eb7c11 */ /* 0x000fe2000f8e08ff */
[----:B------:R-:W-:Y:S01]  /*1d20*/  IMAD.IADD R0, R2, 0x1, -R33 ;  /* 0x0000000102007824 */ /* 0x000fe200078e0a21 */
[----:B------:R-:W-:Y:S02]  /*1d30*/  LEA R236, R236, UR5, 0x1 ;  /* 0x00000005ecec7c11 */ /* 0x000fe4000f8e08ff */
[----:B------:R-:W-:Y:S01]  /*1d40*/  SEL R3, R3, 0xffffffe0, !P1 ;  /* 0xffffffe003037807 */ /* 0x000fe20004800000 */
[----:B------:R-:W-:Y:S01]  /*1d50*/  VIADD R233, R235, 0x20 ;  /* 0x00000020ebe97836 */ /* 0x000fe20000000000 */
[----:B-1----:R-:W-:-:S02]  /*1d60*/  IADD3 R16, P0, R6, UR12, RZ ;  /* 0x0000000c06107c10 */ /* 0x002fc4000ff1e0ff */
[----:B------:R-:W-:Y:S01]  /*1d70*/  SHF.R.S32.HI R37, RZ, 0x1f, R0 ;  /* 0x0000001fff257819 */ /* 0x000fe20000011400 */
[----:B------:R-:W-:Y:S01]  /*1d80*/  IMAD.IADD R234, R236, 0x1, R3 ;  /* 0x00000001ecea7824 */ /* 0x000fe200078e0203 */
[----:B------:R-:W-:Y:S02]  /*1d90*/  IADD3.X R17, R7, UR11, RZ, P0, !PT ;  /* 0x0000000b07117c10 */ /* 0x000fe400087fe4ff */
[----:B--2---:R-:W-:Y:S01]  /*1da0*/  IADD3 R14, P0, R16, UR12, RZ ;  /* 0x0000000c100e7c10 */ /* 0x004fe2000ff1e0ff */
[----:B------:R-:W-:-:S04]  /*1db0*/  DEPBAR.LE SB0, 0x0 ;  /* 0x000080000000791a */ /* 0x000fc80000000000 */
[----:B------:R-:W-:Y:S01]  /*1dc0*/  BAR.SYNC.DEFER_BLOCKING 0x0 ;  /* 0x0000000000007b1d */ /* 0x000fe20000010000 */
[----:B------:R-:W-:Y:S02]  /*1dd0*/  IADD3.X R15, R17, UR11, RZ, P0, !PT ;  /* 0x0000000b110f7c10 */ /* 0x000fe400087fe4ff */
[----:B------:R-:W-:Y:S02]  /*1de0*/  IADD3 R12, P0, R14, UR12, RZ ;  /* 0x0000000c0e0c7c10 */ /* 0x000fe4000ff1e0ff */
[----:B------:R-:W-:Y:S01]  /*1df0*/  LEA.HI R37, R37, R0, RZ, 0x2 ;  /* 0x0000000025257211 */ /* 0x000fe200078f10ff */
[----:B------:R-:W-:Y:S01]  /*1e00*/  IMAD R0, R31, 0x10, R28 ;  /* 0x000000101f007824 */ /* 0x000fe200078e021c */
[----:B------:R-:W-:Y:S02]  /*1e10*/  IADD3.X R13, R15, UR11, RZ, P0, !PT ;  /* 0x0000000b0f0d7c10 */ /* 0x000fe400087fe4ff */
[----:B------:R-:W-:Y:S02]  /*1e20*/  IADD3 R10, P0, R12, UR12, RZ ;  /* 0x0000000c0c0a7c10 */ /* 0x000fe4000ff1e0ff */
[----:B------:R-:W-:-:S02]  /*1e30*/  SHF.R.S32.HI R37, RZ, 0x2, R37 ;  /* 0x00000002ff257819 */ /* 0x000fc40000011425 */
[----:B------:R-:W-:Y:S02]  /*1e40*/  IADD3.X R11, R13, UR11, RZ, P0, !PT ;  /* 0x0000000b0d0b7c10 */ /* 0x000fe400087fe4ff */
[----:B------:R-:W-:Y:S02]  /*1e50*/  IADD3 R8, P0, R10, UR12, RZ ;  /* 0x0000000c0a087c10 */ /* 0x000fe4000ff1e0ff */
[----:B------:R-:W-:Y:S02]  /*1e60*/  IADD3 R0, R0, 0x1, R37 ;  /* 0x0000000100007810 */ /* 0x000fe40007ffe025 */
[----:B------:R-:W-:Y:S02]  /*1e70*/  IADD3.X R9, R11, UR11, RZ, P0, !PT ;  /* 0x0000000b0b097c10 */ /* 0x000fe400087fe4ff */
[----:B------:R-:W-:Y:S01]  /*1e80*/  IADD3 R0, R47, -UR15, R0 ;  /* 0x8000000f2f007c10 */ /* 0x000fe2000fffe000 */
[----:B------:R-:W-:Y:S01]  /*1e90*/  @!PT LDS RZ, [RZ] ;  /* 0x00000000fffff984 */ /* 0x000fe20000000800 */
[----:B------:R-:W-:Y:S01]  /*1ea0*/  @!PT LDS RZ, [RZ] ;  /* 0x00000000fffff984 */ /* 0x000fe20000000800 */
[----:B------:R-:W-:Y:S01]  /*1eb0*/  @!PT LDS RZ, [RZ] ;  /* 0x00000000fffff984 */ /* 0x000fe20000000800 */
[----:B------:R-:W-:Y:S04]  /*1ec0*/  LDGSTS.E.BYPASS.LTC128B.128 [R243+0x5000], desc[UR16][R238.64] ;  /* 0x05000000eef37fae */ /* 0x000fe8000b901d50 */
[----:B------:R-:W-:Y:S01]  /*1ed0*/  VIADD R0, R0, UR14 ;  /* 0x0000000e00007c36 */ /* 0x000fe20008000000 */
[----:B------:R1:W-:Y:S04]  /*1ee0*/  LDGSTS.E.BYPASS.LTC128B.128 [R243+0x5800], desc[UR16][R6.64] ;  /* 0x0580000006f37fae */ /* 0x0003e8000b901d50 */
[C---:B------:R-:W-:Y:S01]  /*1ef0*/  VIMNMX R63, R0.reuse, R47, PT ;  /* 0x0000002f003f7248 */ /* 0x040fe20003fe0100 */
[----:B------:R-:W-:Y:S01]  /*1f00*/  LDGSTS.E.BYPASS.LTC128B.128 [R243+0x6000], desc[UR16][R16.64] ;  /* 0x0600000010f37fae */ /* 0x000fe2000b901d50 */
[----:B------:R-:W-:-:S03]  /*1f10*/  VIADDMNMX R47, R0, 0x8, R47, PT ;  /* 0x00000008002f7846 */ /* 0x000fc6000380012f */
[----:B------:R-:W-:Y:S04]  /*1f20*/  LDGSTS.E.BYPASS.LTC128B.128 [R243+0x6800], desc[UR16][R14.64] ;  /* 0x068000000ef37fae */ /* 0x000fe8000b901d50 */
[----:B------:R2:W-:Y:S04]  /*1f30*/  LDGSTS.E.BYPASS.LTC128B.128 [R243+0x7000], desc[UR16][R12.64] ;  /* 0x070000000cf37fae */ /* 0x0005e8000b901d50 */
[----:B------:R-:W-:Y:S04]  /*1f40*/  LDGSTS.E.BYPASS.LTC128B.128 [R243+0x7800], desc[UR16][R10.64] ;  /* 0x078000000af37fae */ /* 0x000fe8000b901d50 */
[----:B------:R3:W-:Y:S01]  /*1f50*/  LDGSTS.E.BYPASS.LTC128B.128 [R243+0x8000], desc[UR16][R8.64] ;  /* 0x0800000008f37fae */ /* 0x0007e2000b901d50 */
[----:B-1----:R-:W-:-:S04]  /*1f60*/  IADD3 R6, P0, R8, UR12, RZ ;  /* 0x0000000c08067c10 */ /* 0x002fc8000ff1e0ff */
[----:B------:R-:W-:Y:S02]  /*1f70*/  IADD3.X R7, R9, UR11, RZ, P0, !PT ;  /* 0x0000000b09077c10 */ /* 0x000fe400087fe4ff */
[----:B------:R-:W-:-:S03]  /*1f80*/  LOP3.LUT P0, RZ, R4, 0x2, RZ, 0xc0, !PT ;  /* 0x0000000204ff7812 */ /* 0x000fc6000780c0ff */
[----:B------:R1:W-:Y:S04]  /*1f90*/  LDGSTS.E.BYPASS.LTC128B.128 [R243+0x8800], desc[UR16][R6.64] ;  /* 0x0880000006f37fae */ /* 0x0003e8000b901d50 */
[----:B------:R-:W-:Y:S04]  /*1fa0*/  LDSM.16.M88.4 R24, [R236] ;  /* 0x00000000ec18783b */ /* 0x000fe80000000200 */
[----:B--2---:R-:W2:Y:S02]  /*1fb0*/  LDSM.16.M88.4 R12, [R56+0x1000] ;  /* 0x00100000380c783b */ /* 0x004ea40000000200 */
[----:B------:R-:W-:-:S02]  /*1fc0*/  @P0 VIADD R233, R235, 0xffffffe0 ;  /* 0xffffffe0ebe90836 */ /* 0x000fc40000000000 */
[----:B------:R-:W4:Y:S02]  /*1fd0*/  LDSM.16.M88.4 R228, [R56+0x1400] ;  /* 0x0014000038e4783b */ /* 0x000f240000000200 */
[C---:B------:R-:W-:Y:S02]  /*1fe0*/  VIADD R227, R233.reuse, 0x1000 ;  /* 0x00001000e9e37836 */ /* 0x040fe40000000000 */
[----:B------:R-:W-:Y:S01]  /*1ff0*/  LDSM.16.M88.4 R16, [R233] ;  /* 0x00000000e910783b */ /* 0x000fe20000000200 */
[C---:B------:R-:W-:Y:S02]  /*2000*/  VIADD R226, R233.reuse, 0x1400 ;  /* 0x00001400e9e27836 */ /* 0x040fe40000000000 */
[C---:B------:R-:W-:Y:S01]  /*2010*/  VIADD R225, R233.reuse, 0x1800 ;  /* 0x00001800e9e17836 */ /* 0x040fe20000000000 */
[----:B---3--:R-:W-:Y:S01]  /*2020*/  LDSM.16.M88.4 R8, [R233+0x400] ;  /* 0x00040000e908783b */ /* 0x008fe20000000200 */
        /* <DEDUP_REMOVED lines=8> */
[----:B------:R-:W3:Y:S01]  /*20b0*/  LDSM.16.M88.4 R208, [R56+0x1c00] ;  /* 0x001c000038d0783b */ /* 0x000ee20000000200 */
[C---:B------:R-:W-:Y:S02]  /*20c0*/  VIADD R218, R233.reuse, 0x3400 ;  /* 0x00003400e9da7836 */ /* 0x040fe40000000000 */
[C---:B------:R-:W-:Y:S01]  /*20d0*/  VIADD R217, R233.reuse, 0x3800 ;  /* 0x00003800e9d97836 */ /* 0x040fe20000000000 */
[----:B------:R-:W5:Y:S01]  /*20e0*/  LDSM.16.M88.4 R36, [R233+0x800] ;  /* 0x00080000e924783b */ /* 0x000f620000000200 */
[----:B------:R-:W-:-:S03]  /*20f0*/  VIADD R216, R233, 0x3c00 ;  /* 0x00003c00e9d87836 */ /* 0x000fc60000000000 */
[----:B------:R-:W5:Y:S04]  /*2100*/  LDSM.16.M88.4 R28, [R233+0xc00] ;  /* 0x000c0000e91c783b */ /* 0x000f680000000200 */
[----:B------:R-:W-:Y:S01]  /*2110*/  LDSM.16.M88.4 R156, [R56+0x2800] ;  /* 0x00280000389c783b */ /* 0x000fe20000000200 */
[C---:B--2---:R-:W-:Y:S03]  /*2120*/  HMMA.16816.F32 R52, R24.reuse, R12, RZ ;  /* 0x0000000c1834723c */ /* 0x044fe600000018ff */
[----:B------:R-:W-:Y:S04]  /*2130*/  LDSM.16.M88.4 R40, [R233+0x1800] ;  /* 0x00180000e928783b */ /* 0x000fe80000000200 */
[----:B------:R-:W-:Y:S01]  /*2140*/  LDSM.16.M88.4 R184, [R56+0x3000] ;  /* 0x0030000038b8783b */ /* 0x000fe20000000200 */
[C---:B------:R-:W-:Y:S03]  /*2150*/  HMMA.16816.F32 R12, R24.reuse, R14, RZ ;  /* 0x0000000e180c723c */ /* 0x040fe600000018ff */
[----:B------:R-:W-:Y:S03]  /*2160*/  LDSM.16.M88.4 R120, [R56+0x3c00] ;  /* 0x003c00003878783b */ /* 0x000fe60000000200 */
[C---:B----4-:R-:W-:Y:S01]  /*2170*/  HMMA.16816.F32 R32, R24.reuse, R228, RZ ;  /* 0x000000e41820723c */ /* 0x050fe200000018ff */
[----:B------:R-:W-:Y:S04]  /*2180*/  LDSM.16.M88.4 R48, [R233+0x3000] ;  /* 0x00300000e930783b */ /* 0x000fe80000000200 */
[----:B------:R-:W0:Y:S01]  /*2190*/  LDGDEPBAR ;  /* 0x00000000000079af */ /* 0x000e220000000000 */
[----:B------:R-:W-:Y:S06]  /*21a0*/  HMMA.16816.F32 R228, R24, R230, RZ ;  /* 0x000000e618e4723c */ /* 0x000fec00000018ff */
[C---:B-1----:R-:W-:Y:S06]  /*21b0*/  HMMA.16816.F32 R52, R4.reuse, R16, R52 ;  /* 0x000000100434723c */ /* 0x042fec0000001834 */
[----:B------:R-:W-:Y:S01]  /*21c0*/  HMMA.16816.F32 R12, R4, R18, R12 ;  /* 0x00000012040c723c */ /* 0x000fe2000000180c */
[----:B------:R-:W-:-:S02]  /*21d0*/  VIADD R16, R44, 0xffffffff ;  /* 0xffffffff2c107836 */ /* 0x000fc40000000000 */
[----:B------:R-:W-:Y:S02]  /*21e0*/  IMAD.SHL.U32 R17, R2, 0x2, RZ ;  /* 0x0000000202117824 */ /* 0x000fe400078e00ff */
[C---:B------:R-:W-:Y:S01]  /*21f0*/  IMAD.SHL.U32 R2, R16.reuse, 0x100, RZ ;  /* 0x0000010010027824 */ /* 0x040fe200078e00ff */
[----:B------:R-:W-:Y:S01]  /*2200*/  HMMA.16816.F32 R32, R4, R8, R32 ;  /* 0x000000080420723c */ /* 0x000fe20000001820 */
[----:B------:R-:W-:-:S03]  /*2210*/  ISETP.GT.AND P0, PT, R16, R237, PT ;  /* 0x000000ed1000720c */ /* 0x000fc60003f04270 */
[----:B------:R-:W-:Y:S02]  /*2220*/  LOP3.LUT R96, R2, 0x6, R17, 0xf8, !PT ;  /* 0x0000000602607812 */ /* 0x000fe400078ef811 */
[----:B------:R-:W-:Y:S01]  /*2230*/  HMMA.16816.F32 R228, R4, R10, R228 ;  /* 0x0000000a04e4723c */ /* 0x000fe200000018e4 */
[----:B------:R-:W-:Y:S01]  /*2240*/  LDSM.16.M88.4 R16, [R56+0x2400] ;  /* 0x002400003810783b */ /* 0x000fe20000000200 */
[C---:B------:R-:W-:Y:S02]  /*2250*/  LOP3.LUT R8, R96.reuse, 0x1, RZ, 0xfc, !PT ;  /* 0x0000000160087812 */ /* 0x040fe400078efcff */
[----:B------:R-:W-:Y:S02]  /*2260*/  LOP3.LUT R0, R96, 0x8, RZ, 0xfc, !PT ;  /* 0x0000000860007812 */ /* 0x000fe400078efcff */
[C---:B------:R-:W-:Y:S01]  /*2270*/  ISETP.GE.AND P3, PT, R8.reuse, R63, PT ;  /* 0x0000003f0800720c */ /* 0x040fe20003f66270 */
[----:B------:R-:W-:Y:S01]  /*2280*/  HMMA.16816.F32 R248, R24, R20, RZ ;  /* 0x0000001418f8723c */ /* 0x000fe200000018ff */
[----:B------:R-:W-:-:S02]  /*2290*/  ISETP.GE.AND P1, PT, R8, R47, PT ;  /* 0x0000002f0800720c */ /* 0x000fc40003f26270 */
[----:B------:R-:W1:Y:S01]  /*22a0*/  LDSM.16.M88.4 R8, [R56+0x2000] ;  /* 0x002000003808783b */ /* 0x000e620000000200 */
[C---:B------:R-:W-:Y:S02]  /*22b0*/  ISETP.GE.AND P4, PT, R0.reuse, R63, PT ;  /* 0x0000003f0000720c */ /* 0x040fe40003f86270 */
[C---:B------:R-:W-:Y:S01]  /*22c0*/  HMMA.16816.F32 R20, R24.reuse, R22, RZ ;  /* 0x000000161814723c */ /* 0x040fe200000018ff */
[-C--:B------:R-:W-:Y:S02]  /*22d0*/  ISETP.GE.AND P2, PT, R0, R47.reuse, PT ;  /* 0x0000002f0000720c */ /* 0x080fe40003f46270 */
[C---:B------:R-:W-:Y:S02]  /*22e0*/  ISETP.GE.AND P5, PT, R96.reuse, R47, PT ;  /* 0x0000002f6000720c */ /* 0x040fe40003fa6270 */
[----:B------:R-:W-:Y:S01]  /*22f0*/  LOP3.LUT R0, R96, 0x9, RZ, 0xfc, !PT ;  /* 0x0000000960007812 */ /* 0x000fe200078efcff */
[----:B---3--:R-:W-:Y:S01]  /*2300*/  HMMA.16816.F32 R212, R24, R208, RZ ;  /* 0x000000d018d4723c */ /* 0x008fe200000018ff */
[----:B------:R-:W-:-:S02]  /*2310*/  FSEL R169, R54, -INF , !P5 ;  /* 0xff80000036a97808 */ /* 0x000fc40006800000 */
[----:B------:R-:W-:Y:S02]  /*2320*/  FSEL R104, R12, -INF , !P4 ;  /* 0xff8000000c687808 */ /* 0x000fe40006000000 */
[----:B------:R-:W-:Y:S01]  /*2330*/  ISETP.GE.AND P5, PT, R0, R63, PT ;  /* 0x0000003f0000720c */ /* 0x000fe20003fa6270 */
[----:B------:R-:W-:Y:S01]  /*2340*/  HMMA.16816.F32 R208, R24, R210, RZ ;  /* 0x000000d218d0723c */ /* 0x000fe200000018ff */
[----:B------:R-:W-:Y:S02]  /*2350*/  FSEL R106, R53, -INF , !P3 ;  /* 0xff800000356a7808 */ /* 0x000fe40005800000 */
[----:B------:R-:W-:Y:S02]  /*2360*/  LOP3.LUT R12, R96, 0x11, RZ, 0xfc, !PT ;  /* 0x00000011600c7812 */ /* 0x000fe400078efcff */
[----:B------:R-:W-:Y:S01]  /*2370*/  ISETP.GE.AND P3, PT, R0, R47, PT ;  /* 0x0000002f0000720c */ /* 0x000fe20003f66270 */
[----:B-----5:R-:W-:Y:S01]  /*2380*/  HMMA.16816.F32 R248, R4, R36, R248 ;  /* 0x0000002404f8723c */ /* 0x020fe200000018f8 */
[----:B------:R-:W-:-:S02]  /*2390*/  LOP3.LUT R0, R96, 0x10, RZ, 0xfc, !PT ;  /* 0x0000001060007812 */ /* 0x000fc400078efcff */
[----:B------:R-:W-:Y:S02]  /*23a0*/  FSEL R163, R14, -INF , !P2 ;  /* 0xff8000000ea37808 */ /* 0x000fe40005000000 */
[----:B------:R-:W-:Y:S01]  /*23b0*/  FSEL R102, R13, -INF , !P5 ;  /* 0xff8000000d667808 */ /* 0x000fe20006800000 */
[C---:B------:R-:W-:Y:S01]  /*23c0*/  HMMA.16816.F32 R20, R4.reuse, R38, R20 ;  /* 0x000000260414723c */ /* 0x040fe20000001814 */
[C---:B------:R-:W-:Y:S02]  /*23d0*/  ISETP.GE.AND P2, PT, R12.reuse, R63, PT ;  /* 0x0000003f0c00720c */ /* 0x040fe40003f46270 */
[----:B------:R-:W-:Y:S02]  /*23e0*/  ISETP.GE.AND P5, PT, R12, R47, PT ;  /* 0x0000002f0c00720c */ /* 0x000fe40003fa6270 */
[----:B------:R-:W-:Y:S01]  /*23f0*/  FSEL R114, R15, -INF , !P3 ;  /* 0xff8000000f727808 */ /* 0x000fe20005800000 */
[----:B------:R-:W-:Y:S01]  /*2400*/  HMMA.16816.F32 R212, R4, R28, R212 ;  /* 0x0000001c04d4723c */ /* 0x000fe200000018d4 */
[----:B------:R-:W-:Y:S01]  /*2410*/  FSEL R116, R55, -INF , !P1 ;  /* 0xff80000037747808 */ /* 0x000fe20004800000 */
[----:B------:R-:W2:Y:S01]  /*2420*/  LDSM.16.M88.4 R12, [R233+0x1000] ;  /* 0x00100000e90c783b */ /* 0x000ea20000000200 */
[----:B------:R-:W-:-:S02]  /*2430*/  ISETP.GE.AND P1, PT, R0, R63, PT ;  /* 0x0000003f0000720c */ /* 0x000fc40003f26270 */
[----:B------:R-:W-:Y:S01]  /*2440*/  ISETP.GE.AND P4, PT, R0, R47, PT ;  /* 0x0000002f0000720c */ /* 0x000fe20003f86270 */
[----:B------:R-:W-:Y:S01]  /*2450*/  HMMA.16816.F32 R208, R4, R30, R208 ;  /* 0x0000001e04d0723c */ /* 0x000fe200000018d0 */
[----:B------:R-:W-:Y:S01]  /*2460*/  FSEL R100, R32, -INF , !P1 ;  /* 0xff80000020647808 */ /* 0x000fe20004800000 */
[----:B------:R-:W-:Y:S01]  /*2470*/  LDSM.16.M88.4 R28, [R233+0x1c00] ;  /* 0x001c0000e91c783b */ /* 0x000fe20000000200 */
[C---:B------:R-:W-:Y:S02]  /*2480*/  LOP3.LUT R32, R96.reuse, 0x19, RZ, 0xfc, !PT ;  /* 0x0000001960207812 */ /* 0x040fe400078efcff */
[----:B------:R-:W-:Y:S01]  /*2490*/  LOP3.LUT R0, R96, 0x18, RZ, 0xfc, !PT ;  /* 0x0000001860007812 */ /* 0x000fe200078efcff */
[----:B-1----:R-:W-:Y:S01]  /*24a0*/  HMMA.16816.F32 R204, R24, R8, RZ ;  /* 0x0000000818cc723c */ /* 0x002fe200000018ff */
[----:B------:R-:W-:Y:S02]  /*24b0*/  FSEL R151, R34, -INF , !P4 ;  /* 0xff80000022977808 */ /* 0x000fe40006000000 */
[----:B------:R-:W-:-:S02]  /*24c0*/  FSEL R90, R33, -INF , !P2 ;  /* 0xff800000215a7808 */ /* 0x000fc40005000000 */
[C---:B------:R-:W-:Y:S01]  /*24d0*/  ISETP.GE.AND P4, PT, R32.reuse, R63, PT ;  /* 0x0000003f2000720c */ /* 0x040fe20003f86270 */
[C---:B------:R-:W-:Y:S01]  /*24e0*/  HMMA.16816.F32 R8, R24.reuse, R10, RZ ;  /* 0x0000000a1808723c */ /* 0x040fe200000018ff */
[-C--:B------:R-:W-:Y:S02]  /*24f0*/  ISETP.GE.AND P2, PT, R32, R47.reuse, PT ;  /* 0x0000002f2000720c */ /* 0x080fe40003f46270 */
[----:B------:R-:W-:Y:S02]  /*2500*/  ISETP.GE.AND P1, PT, R0, R47, PT ;  /* 0x0000002f0000720c */ /* 0x000fe40003f26270 */
[----:B------:R-:W-:Y:S01]  /*2510*/  LOP3.LUT R32, R96, 0x21, RZ, 0xfc, !PT ;  /* 0x0000002160207812 */ /* 0x000fe200078efcff */
[C---:B------:R-:W-:Y:S01]  /*2520*/  HMMA.16816.F32 R36, R24.reuse, R16, RZ ;  /* 0x000000101824723c */ /* 0x040fe200000018ff */
[----:B------:R-:W-:Y:S01]  /*2530*/  FSEL R145, R230, -INF , !P1 ;  /* 0xff800000e6917808 */ /* 0x000fe20004800000 */
[----:B------:R-:W-:Y:S01]  /*2540*/  VIADD R230, R233, 0x400 ;  /* 0x00000400e9e67836 */ /* 0x000fe20000000000 */
[----:B------:R-:W-:Y:S01]  /*2550*/  FSEL R86, R229, -INF , !P4 ;  /* 0xff800000e5567808 */ /* 0x000fe20006000000 */
[----:B------:R-:W-:Y:S01]  /*2560*/  VIADD R229, R233, 0x800 ;  /* 0x00000800e9e57836 */ /* 0x000fe20000000000 */
[----:B------:R-:W-:Y:S01]  /*2570*/  FSEL R108, R35, -INF , !P5 ;  /* 0xff800000236c7808 */ /* 0x000fe20006800000 */
[----:B------:R-:W-:Y:S01]  /*2580*/  HMMA.16816.F32 R16, R24, R18, RZ ;  /* 0x000000121810723c */ /* 0x000fe200000018ff */
[----:B------:R-:W-:-:S02]  /*2590*/  ISETP.GE.AND P1, PT, R32, R63, PT ;  /* 0x0000003f2000720c */ /* 0x000fc40003f26270 */
[----:B------:R-:W-:Y:S02]  /*25a0*/  ISETP.GE.AND P4, PT, R32, R47, PT ;  /* 0x0000002f2000720c */ /* 0x000fe40003f86270 */
[----:B------:R-:W1:Y:S01]  /*25b0*/  LDSM.16.M88.4 R32, [R233+0x1400] ;  /* 0x00140000e920783b */ /* 0x000e620000000200 */
[-C--:B------:R-:W-:Y:S01]  /*25c0*/  ISETP.GE.AND P3, PT, R0, R63.reuse, PT ;  /* 0x0000003f0000720c */ /* 0x080fe20003f66270 */
[----:B------:R-:W-:Y:S01]  /*25d0*/  HMMA.16816.F32 R176, R24, R184, RZ ;  /* 0x000000b818b0723c */ /* 0x000fe200000018ff */
[----:B------:R-:W-:Y:S02]  /*25e0*/  LOP3.LUT R0, R96, 0x20, RZ, 0xfc, !PT ;  /* 0x0000002060007812 */ /* 0x000fe400078efcff */
[----:B------:R-:W-:Y:S01]  /*25f0*/  FSEL R88, R228, -INF , !P3 ;  /* 0xff800000e4587808 */ /* 0x000fe20005800000 */
[----:B------:R-:W-:Y:S01]  /*2600*/  VIADD R228, R233, 0xc00 ;  /* 0x00000c00e9e47836 */ /* 0x000fe20000000000 */
[C---:B------:R-:W-:Y:S01]  /*2610*/  ISETP.GE.AND P5, PT, R0.reuse, R63, PT ;  /* 0x0000003f0000720c */ /* 0x040fe20003fa6270 */
[----:B--2---:R-:W-:Y:S01]  /*2620*/  HMMA.16816.F32 R204, R4, R12, R204 ;  /* 0x0000000c04cc723c */ /* 0x004fe200000018cc */
[----:B------:R-:W-:-:S02]  /*2630*/  ISETP.GE.AND P3, PT, R0, R47, PT ;  /* 0x0000002f0000720c */ /* 0x000fc40003f66270 */
[----:B------:R-:W-:Y:S02]  /*2640*/  LOP3.LUT R0, R96, 0x28, RZ, 0xfc, !PT ;  /* 0x0000002860007812 */ /* 0x000fe400078efcff */
[----:B------:R-:W-:Y:S01]  /*2650*/  FSEL R231, R231, -INF , !P2 ;  /* 0xff800000e7e77808 */ /* 0x000fe20005000000 */
[----:B------:R-:W-:Y:S01]  /*2660*/  HMMA.16816.F32 R8, R4, R14, R8 ;  /* 0x0000000e0408723c */ /* 0x000fe20000001808 */
[----:B------:R-:W-:Y:S02]  /*2670*/  FSEL R84, R248, -INF , !P5 ;  /* 0xff800000f8547808 */ /* 0x000fe40006800000 */
[C---:B------:R-:W-:Y:S02]  /*2680*/  ISETP.GE.AND P2, PT, R0.reuse, R63, PT ;  /* 0x0000003f0000720c */ /* 0x040fe40003f46270 */
[----:B------:R-:W-:Y:S01]  /*2690*/  ISETP.GE.AND P5, PT, R0, R47, PT ;  /* 0x0000002f0000720c */ /* 0x000fe20003fa6270 */
[----:B------:R-:W-:Y:S01]  /*26a0*/  HMMA.16816.F32 R184, R24, R186, RZ ;  /* 0x000000ba18b8723c */ /* 0x000fe200000018ff */
[----:B------:R-:W-:-:S02]  /*26b0*/  LOP3.LUT R0, R96, 0x29, RZ, 0xfc, !PT ;  /* 0x0000002960007812 */ /* 0x000fc400078efcff */
[----:B------:R-:W-:Y:S02]  /*26c0*/  FSEL R131, R250, -INF , !P3 ;  /* 0xff800000fa837808 */ /* 0x000fe40005800000 */
[----:B------:R-:W-:Y:S02]  /*26d0*/  FSEL R80, R20, -INF , !P2 ;  /* 0xff80000014507808 */ /* 0x000fe40005000000 */
[----:B------:R-:W-:Y:S02]  /*26e0*/  ISETP.GE.AND P3, PT, R0, R63, PT ;  /* 0x0000003f0000720c */ /* 0x000fe40003f66270 */
[----:B------:R-:W-:Y:S02]  /*26f0*/  FSEL R82, R249, -INF , !P1 ;  /* 0xff800000f9527808 */ /* 0x000fe40004800000 */
[----:B------:R-:W-:Y:S02]  /*2700*/  LOP3.LUT R20, R96, 0x31, RZ, 0xfc, !PT ;  /* 0x0000003160147812 */ /* 0x000fe400078efcff */
[----:B------:R-:W-:-:S02]  /*2710*/  ISETP.GE.AND P1, PT, R0, R47, PT ;  /* 0x0000002f0000720c */ /* 0x000fc40003f26270 */
[----:B------:R-:W-:Y:S02]  /*2720*/  FSEL R127, R22, -INF , !P5 ;  /* 0xff800000167f7808 */ /* 0x000fe40006800000 */
[----:B------:R-:W-:Y:S02]  /*2730*/  FSEL R78, R21, -INF , !P3 ;  /* 0xff800000154e7808 */ /* 0x000fe40005800000 */
[C---:B------:R-:W-:Y:S01]  /*2740*/  ISETP.GE.AND P5, PT, R20.reuse, R63, PT ;  /* 0x0000003f1400720c */ /* 0x040fe20003fa6270 */
[C---:B-1----:R-:W-:Y:S01]  /*2750*/  HMMA.16816.F32 R36, R4.reuse, R32, R36 ;  /* 0x000000200424723c */ /* 0x042fe20000001824 */
[----:B------:R-:W-:Y:S02]  /*2760*/  ISETP.GE.AND P3, PT, R20, R47, PT ;  /* 0x0000002f1400720c */ /* 0x000fe40003f66270 */
[----:B------:R-:W-:Y:S02]  /*2770*/  FSEL R249, R23, -INF , !P1 ;  /* 0xff80000017f97808 */ /* 0x000fe40004800000 */
[----:B------:R-:W1:Y:S01]  /*2780*/  LDSM.16.M88.4 R20, [R56+0x2c00] ;  /* 0x002c00003814783b */ /* 0x000e620000000200 */
[----:B------:R-:W-:Y:S01]  /*2790*/  LOP3.LUT R0, R96, 0x30, RZ, 0xfc, !PT ;  /* 0x0000003060007812 */ /* 0x000fe200078efcff */
[----:B------:R-:W-:Y:S01]  /*27a0*/  HMMA.16816.F32 R16, R4, R34, R16 ;  /* 0x000000220410723c */ /* 0x000fe20000001810 */
[----:B------:R-:W-:Y:S01]  /*27b0*/  FSEL R251, R251, -INF , !P4 ;  /* 0xff800000fbfb7808 */ /* 0x000fe20006000000 */
[----:B------:R-:W2:Y:S01]  /*27c0*/  LDSM.16.M88.4 R32, [R233+0x2000] ;  /* 0x00200000e920783b */ /* 0x000ea20000000200 */
[----:B------:R-:W-:-:S02]  /*27d0*/  ISETP.GE.AND P4, PT, R0, R63, PT ;  /* 0x0000003f0000720c */ /* 0x000fc40003f86270 */
[----:B------:R-:W-:Y:S02]  /*27e0*/  ISETP.GE.AND P2, PT, R0, R47, PT ;  /* 0x0000002f0000720c */ /* 0x000fe40003f46270 */
[C---:B------:R-:W-:Y:S02]  /*27f0*/  LOP3.LUT R0, R96.reuse, 0x38, RZ, 0xfc, !PT ;  /* 0x0000003860007812 */ /* 0x040fe400078efcff */
[----:B------:R-:W-:Y:S02]  /*2800*/  LOP3.LUT R12, R96, 0x39, RZ, 0xfc, !PT ;  /* 0x00000039600c7812 */ /* 0x000fe400078efcff */
[----:B------:R-:W-:Y:S02]  /*2810*/  FSEL R76, R212, -INF , !P4 ;  /* 0xff800000d44c7808 */ /* 0x000fe40006000000 */
[----:B------:R-:W-:Y:S02]  /*2820*/  FSEL R119, R214, -INF , !P2 ;  /* 0xff800000d6777808 */ /* 0x000fe40005000000 */
[----:B------:R-:W-:-:S02]  /*2830*/  FSEL R74, R213, -INF , !P5 ;  /* 0xff800000d54a7808 */ /* 0x000fc40006800000 */
[----:B------:R-:W-:Y:S02]  /*2840*/  ISETP.GE.AND P4, PT, R0, R47, PT ;  /* 0x0000002f0000720c */ /* 0x000fe40003f86270 */
[C---:B------:R-:W-:Y:S02]  /*2850*/  ISETP.GE.AND P2, PT, R12.reuse, R63, PT ;  /* 0x0000003f0c00720c */ /* 0x040fe40003f46270 */
[----:B------:R-:W-:Y:S02]  /*2860*/  ISETP.GE.AND P5, PT, R12, R47, PT ;  /* 0x0000002f0c00720c */ /* 0x000fe40003fa6270 */
[----:B------:R-:W-:Y:S02]  /*2870*/  LOP3.LUT R12, R96, 0x41, RZ, 0xfc, !PT ;  /* 0x00000041600c7812 */ /* 0x000fe400078efcff */
[----:B------:R-:W-:Y:S02]  /*2880*/  ISETP.GE.AND P1, PT, R0, R63, PT ;  /* 0x0000003f0000720c */ /* 0x000fe40003f26270 */
[----:B------:R-:W-:-:S02]  /*2890*/  FSEL R213, R210, -INF , !P4 ;  /* 0xff800000d2d57808 */ /* 0x000fc40006000000 */
[----:B------:R-:W-:Y:S02]  /*28a0*/  FSEL R70, R209, -INF , !P2 ;  /* 0xff800000d1467808 */ /* 0x000fe40005000000 */
[----:B------:R-:W-:Y:S02]  /*28b0*/  LOP3.LUT R0, R96, 0x40, RZ, 0xfc, !PT ;  /* 0x0000004060007812 */ /* 0x000fe400078efcff */
[C---:B------:R-:W-:Y:S02]  /*28c0*/  ISETP.GE.AND P4, PT, R12.reuse, R63, PT ;  /* 0x0000003f0c00720c */ /* 0x040fe40003f86270 */
[----:B------:R-:W-:Y:S02]  /*28d0*/  ISETP.GE.AND P2, PT, R12, R47, PT ;  /* 0x0000002f0c00720c */ /* 0x000fe40003f46270 */
[----:B------:R-:W-:Y:S01]  /*28e0*/  HMMA.16816.F32 R12, R24, R156, RZ ;  /* 0x0000009c180c723c */ /* 0x000fe200000018ff */
[----:B------:R-:W-:Y:S02]  /*28f0*/  FSEL R215, R215, -INF , !P3 ;  /* 0xff800000d7d77808 */ /* 0x000fe40005800000 */
[----:B------:R-:W-:-:S02]  /*2900*/  FSEL R72, R208, -INF , !P1 ;  /* 0xff800000d0487808 */ /* 0x000fc40004800000 */
[C---:B------:R-:W-:Y:S01]  /*2910*/  ISETP.GE.AND P3, PT, R0.reuse, R63, PT ;  /* 0x0000003f0000720c */ /* 0x040fe20003f66270 */
[C---:B------:R-:W-:Y:S01]  /*2920*/  HMMA.16816.F32 R156, R24.reuse, R158, RZ ;  /* 0x0000009e189c723c */ /* 0x040fe200000018ff */
[----:B------:R-:W-:Y:S02]  /*2930*/  ISETP.GE.AND P1, PT, R0, R47, PT ;  /* 0x0000002f0000720c */ /* 0x000fe40003f26270 */
[----:B------:R-:W-:Y:S02]  /*2940*/  LOP3.LUT R0, R96, 0x48, RZ, 0xfc, !PT ;  /* 0x0000004860007812 */ /* 0x000fe400078efcff */
[----:B------:R-:W-:Y:S01]  /*2950*/  FSEL R211, R211, -INF , !P5 ;  /* 0xff800000d3d37808 */ /* 0x000fe20006800000 */
[----:B-1----:R-:W-:Y:S01]  /*2960*/  HMMA.16816.F32 R164, R24, R20, RZ ;  /* 0x0000001418a4723c */ /* 0x002fe200000018ff */
[----:B------:R-:W-:Y:S02]  /*2970*/  FSEL R68, R204, -INF , !P3 ;  /* 0xff800000cc447808 */ /* 0x000fe40005800000 */
[----:B------:R-:W-:-:S02]  /*2980*/  ISETP.GE.AND P5, PT, R0, R63, PT ;  /* 0x0000003f0000720c */ /* 0x000fc40003fa6270 */
[----:B------:R-:W-:Y:S01]  /*2990*/  ISETP.GE.AND P3, PT, R0, R47, PT ;  /* 0x0000002f0000720c */ /* 0x000fe20003f66270 */
[----:B------:R-:W-:Y:S01]  /*29a0*/  HMMA.16816.F32 R20, R24, R22, RZ ;  /* 0x000000161814723c */ /* 0x000fe200000018ff */
[----:B------:R-:W-:Y:S02]  /*29b0*/  LOP3.LUT R0, R96, 0x49, RZ, 0xfc, !PT ;  /* 0x0000004960007812 */ /* 0x000fe400078efcff */
[----:B------:R-:W-:Y:S02]  /*29c0*/  FSEL R209, R206, -INF , !P1 ;  /* 0xff800000ced17808 */ /* 0x000fe40004800000 */
[----:B------:R-:W-:Y:S01]  /*29d0*/  FSEL R66, R205, -INF , !P4 ;  /* 0xff800000cd427808 */ /* 0x000fe20006000000 */
[----:B------:R-:W-:Y:S01]  /*29e0*/  HMMA.16816.F32 R12, R4, R40, R12 ;  /* 0x00000028040c723c */ /* 0x000fe2000000180c */
[C---:B------:R-:W-:Y:S02]  /*29f0*/  ISETP.GE.AND P1, PT, R0.reuse, R63, PT ;  /* 0x0000003f0000720c */ /* 0x040fe40003f26270 */
[----:B------:R-:W-:-:S02]  /*2a00*/  ISETP.GE.AND P4, PT, R0, R47, PT ;  /* 0x0000002f0000720c */ /* 0x000fc40003f86270 */
[----:B------:R-:W-:Y:S01]  /*2a10*/  LOP3.LUT R0, R96, 0x50, RZ, 0xfc, !PT ;  /* 0x0000005060007812 */ /* 0x000fe200078efcff */
[C---:B------:R-:W-:Y:S01]  /*2a20*/  HMMA.16816.F32 R156, R4.reuse, R42, R156 ;  /* 0x0000002a049c723c */ /* 0x040fe2000000189c */
[----:B------:R-:W-:Y:S02]  /*2a30*/  FSEL R207, R207, -INF , !P2 ;  /* 0xff800000cfcf7808 */ /* 0x000fe40005000000 */
[----:B------:R-:W-:Y:S02]  /*2a40*/  FSEL R64, R8, -INF , !P5 ;  /* 0xff80000008407808 */ /* 0x000fe40006800000 */
[C---:B------:R-:W-:Y:S01]  /*2a50*/  ISETP.GE.AND P2, PT, R0.reuse, R63, PT ;  /* 0x0000003f0000720c */ /* 0x040fe20003f46270 */
[----:B------:R-:W-:Y:S01]  /*2a60*/  HMMA.16816.F32 R164, R4, R28, R164 ;  /* 0x0000001c04a4723c */ /* 0x000fe200000018a4 */
[----:B------:R-:W-:Y:S02]  /*2a70*/  ISETP.GE.AND P5, PT, R0, R47, PT ;  /* 0x0000002f0000720c */ /* 0x000fe40003fa6270 */
[----:B------:R-:W-:-:S02]  /*2a80*/  LOP3.LUT R0, R96, 0x51, RZ, 0xfc, !PT ;  /* 0x0000005160007812 */ /* 0x000fc400078efcff */
[----:B------:R-:W-:Y:S01]  /*2a90*/  LOP3.LUT R8, R96, 0x58, RZ, 0xfc, !PT ;  /* 0x0000005860087812 */ /* 0x000fe200078efcff */
[C---:B------:R-:W-:Y:S01]  /*2aa0*/  HMMA.16816.F32 R20, R4.reuse, R30, R20 ;  /* 0x0000001e0414723c */ /* 0x040fe20000001814 */
[----:B------:R-:W-:Y:S01]  /*2ab0*/  FSEL R205, R10, -INF , !P3 ;  /* 0xff8000000acd7808 */ /* 0x000fe20005800000 */
[----:B------:R-:W1:Y:S01]  /*2ac0*/  LDSM.16.M88.4 R28, [R56+0x3800] ;  /* 0x00380000381c783b */ /* 0x000e620000000200 */
[----:B------:R-:W-:Y:S02]  /*2ad0*/  FSEL R46, R9, -INF , !P1 ;  /* 0xff800000092e7808 */ /* 0x000fe40004800000 */
[C---:B------:R-:W-:Y:S01]  /*2ae0*/  ISETP.GE.AND P3, PT, R0.reuse, R63, PT ;  /* 0x0000003f0000720c */ /* 0x040fe20003f66270 */
[----:B--2---:R-:W-:Y:S01]  /*2af0*/  HMMA.16816.F32 R176, R4, R32, R176 ;  /* 0x0000002004b0723c */ /* 0x004fe200000018b0 */
[----:B------:R-:W-:Y:S02]  /*2b00*/  ISETP.GE.AND P1, PT, R0, R47, PT ;  /* 0x0000002f0000720c */ /* 0x000fe40003f26270 */
[----:B------:R-:W-:-:S02]  /*2b10*/  FSEL R133, R11, -INF , !P4 ;  /* 0xff8000000b857808 */ /* 0x000fc40006000000 */
[----:B------:R-:W-:Y:S01]  /*2b20*/  FSEL R0, R36, -INF , !P2 ;  /* 0xff80000024007808 */ /* 0x000fe20005000000 */
[----:B------:R-:W-:Y:S01]  /*2b30*/  HMMA.16816.F32 R184, R4, R34, R184 ;  /* 0x0000002204b8723c */ /* 0x000fe200000018b8 */
[C---:B------:R-:W-:Y:S02]  /*2b40*/  ISETP.GE.AND P4, PT, R8.reuse, R63, PT ;  /* 0x0000003f0800720c */ /* 0x040fe40003f86270 */
[----:B------:R-:W-:Y:S02]  /*2b50*/  ISETP.GE.AND P2, PT, R8, R47, PT ;  /* 0x0000002f0800720c */ /* 0x000fe40003f46270 */
[----:B------:R-:W2:Y:S01]  /*2b60*/  LDSM.16.M88.4 R8, [R56+0x3400] ;  /* 0x003400003808783b */ /* 0x000ea20000000200 */
[C---:B------:R-:W-:Y:S02]  /*2b70*/  LOP3.LUT R40, R96.reuse, 0x59, RZ, 0xfc, !PT ;  /* 0x0000005960287812 */ /* 0x040fe400078efcff */
[----:B------:R-:W-:Y:S02]  /*2b80*/  LOP3.LUT R36, R96, 0x60, RZ, 0xfc, !PT ;  /* 0x0000006060247812 */ /* 0x000fe400078efcff */
[----:B------:R-:W-:-:S02]  /*2b90*/  FSEL R98, R37, -INF , !P3 ;  /* 0xff80000025627808 */ /* 0x000fc40005800000 */
[----:B------:R-:W-:Y:S02]  /*2ba0*/  FSEL R135, R39, -INF , !P1 ;  /* 0xff80000027877808 */ /* 0x000fe40004800000 */
[----:B------:R-:W-:Y:S02]  /*2bb0*/  FSEL R118, R16, -INF , !P4 ;  /* 0xff80000010767808 */ /* 0x000fe40006000000 */
[----:B------:R-:W-:Y:S02]  /*2bc0*/  FSEL R203, R38, -INF , !P5 ;  /* 0xff80000026cb7808 */ /* 0x000fe40006800000 */
[----:B------:R-:W-:Y:S02]  /*2bd0*/  ISETP.GE.AND P3, PT, R40, R47, PT ;  /* 0x0000002f2800720c */ /* 0x000fe40003f66270 */
[----:B------:R-:W-:Y:S02]  /*2be0*/  ISETP.GE.AND P1, PT, R36, R63, PT ;  /* 0x0000003f2400720c */ /* 0x000fe40003f26270 */
[----:B------:R-:W-:-:S02]  /*2bf0*/  LOP3.LUT R16, R96, 0x68, RZ, 0xfc, !PT ;  /* 0x0000006860107812 */ /* 0x000fc400078efcff */
[-C--:B------:R-:W-:Y:S02]  /*2c00*/  ISETP.GE.AND P5, PT, R40, R63.reuse, PT ;  /* 0x0000003f2800720c */ /* 0x080fe40003fa6270 */
[----:B------:R-:W-:Y:S02]  /*2c10*/  FSEL R201, R19, -INF , !P3 ;  /* 0xff80000013c97808 */ /* 0x000fe40005800000 */
[----:B------:R-:W-:Y:S02]  /*2c20*/  FSEL R128, R12, -INF , !P1 ;  /* 0xff8000000c807808 */ /* 0x000fe40004800000 */
[----:B------:R-:W-:Y:S01]  /*2c30*/  FSEL R147, R18, -INF , !P2 ;  /* 0xff80000012937808 */ /* 0x000fe20005000000 */
[----:B-1----:R-:W-:Y:S01]  /*2c40*/  HMMA.16816.F32 R40, R24, R28, RZ ;  /* 0x0000001c1828723c */ /* 0x002fe200000018ff */
[----:B------:R-:W-:Y:S02]  /*2c50*/  FSEL R124, R17, -INF , !P5 ;  /* 0xff800000117c7808 */ /* 0x000fe40006800000 */
[----:B------:R-:W-:-:S02]  /*2c60*/  ISETP.GE.AND P3, PT, R16, R63, PT ;  /* 0x0000003f1000720c */ /* 0x000fc40003f66270 */
[-C--:B------:R-:W-:Y:S01]  /*2c70*/  ISETP.GE.AND P1, PT, R16, R47.reuse, PT ;  /* 0x0000002f1000720c */ /* 0x080fe20003f26270 */
[C---:B------:R-:W-:Y:S01]  /*2c80*/  HMMA.16816.F32 R28, R24.reuse, R30, RZ ;  /* 0x0000001e181c723c */ /* 0x040fe200000018ff */
[----:B------:R-:W1:Y:S01]  /*2c90*/  LDSM.16.M88.4 R16, [R233+0x2400] ;  /* 0x00240000e910783b */ /* 0x000e620000000200 */
[----:B------:R-:W-:Y:S02]  /*2ca0*/  ISETP.GE.AND P4, PT, R36, R47, PT ;  /* 0x0000002f2400720c */ /* 0x000fe40003f86270 */
[C---:B------:R-:W-:Y:S02]  /*2cb0*/  LOP3.LUT R36, R96.reuse, 0x61, RZ, 0xfc, !PT ;  /* 0x0000006160247812 */ /* 0x040fe400078efcff */
[----:B------:R-:W-:Y:S02]  /*2cc0*/  LOP3.LUT R12, R96, 0x69, RZ, 0xfc, !PT ;  /* 0x00000069600c7812 */ /* 0x000fe400078efcff */
[----:B------:R-:W-:Y:S01]  /*2cd0*/  ISETP.GE.AND P2, PT, R36, R63, PT ;  /* 0x0000003f2400720c */ /* 0x000fe20003f46270 */
[----:B--2---:R-:W-:Y:S01]  /*2ce0*/  HMMA.16816.F32 R180, R24, R8, RZ ;  /* 0x0000000818b4723c */ /* 0x004fe200000018ff */
[----:B------:R-:W-:-:S02]  /*2cf0*/  FSEL R199, R14, -INF , !P4 ;  /* 0xff8000000ec77808 */ /* 0x000fc40006000000 */
[----:B------:R-:W-:Y:S02]  /*2d00*/  FSEL R132, R13, -INF , !P2 ;  /* 0xff8000000d847808 */ /* 0x000fe40005000000 */
[----:B------:R-:W-:Y:S02]  /*2d10*/  ISETP.GE.AND P5, PT, R36, R47, PT ;  /* 0x0000002f2400720c */ /* 0x000fe40003fa6270 */
[C---:B------:R-:W-:Y:S02]  /*2d20*/  ISETP.GE.AND P4, PT, R12.reuse, R63, PT ;  /* 0x0000003f0c00720c */ /* 0x040fe40003f86270 */
[----:B------:R-:W-:Y:S02]  /*2d30*/  ISETP.GE.AND P2, PT, R12, R47, PT ;  /* 0x0000002f0c00720c */ /* 0x000fe40003f46270 */
[----:B------:R-:W-:Y:S02]  /*2d40*/  LOP3.LUT R12, R96, 0x70, RZ, 0xfc, !PT ;  /* 0x00000070600c7812 */ /* 0x000fe400078efcff */
[----:B------:R-:W-:-:S02]  /*2d50*/  FSEL R153, R15, -INF , !P5 ;  /* 0xff8000000f997808 */ /* 0x000fc40006800000 */
[----:B------:R-:W-:Y:S02]  /*2d60*/  FSEL R156, R156, -INF , !P3 ;  /* 0xff8000009c9c7808 */ /* 0x000fe40005800000 */
[C---:B------:R-:W-:Y:S02]  /*2d70*/  ISETP.GE.AND P5, PT, R12.reuse, R63, PT ;  /* 0x0000003f0c00720c */ /* 0x040fe40003fa6270 */
[----:B------:R-:W-:Y:S02]  /*2d80*/  ISETP.GE.AND P3, PT, R12, R47, PT ;  /* 0x0000002f0c00720c */ /* 0x000fe40003f66270 */
[----:B------:R-:W-:Y:S02]  /*2d90*/  LOP3.LUT R12, R96, 0x71, RZ, 0xfc, !PT ;  /* 0x00000071600c7812 */ /* 0x000fe400078efcff */
[----:B------:R-:W-:Y:S02]  /*2da0*/  FSEL R197, R158, -INF , !P1 ;  /* 0xff8000009ec57808 */ /* 0x000fe40004800000 */
[----:B------:R-:W-:-:S02]  /*2db0*/  FSEL R134, R157, -INF , !P4 ;  /* 0xff8000009d867808 */ /* 0x000fc40006000000 */
[C---:B------:R-:W-:Y:S02]  /*2dc0*/  ISETP.GE.AND P1, PT, R12.reuse, R63, PT ;  /* 0x0000003f0c00720c */ /* 0x040fe40003f26270 */
[----:B------:R-:W-:Y:S02]  /*2dd0*/  ISETP.GE.AND P4, PT, R12, R47, PT ;  /* 0x0000002f0c00720c */ /* 0x000fe40003f86270 */
[----:B------:R-:W2:Y:S01]  /*2de0*/  LDSM.16.M88.4 R12, [R233+0x2800] ;  /* 0x00280000e90c783b */ /* 0x000ea20000000200 */
[----:B------:R-:W-:Y:S01]  /*2df0*/  LOP3.LUT R8, R96, 0x78, RZ, 0xfc, !PT ;  /* 0x0000007860087812 */ /* 0x000fe200078efcff */
[----:B-1----:R-:W-:Y:S01]  /*2e00*/  HMMA.16816.F32 R180, R4, R16, R180 ;  /* 0x0000001004b4723c */ /* 0x002fe200000018b4 */
[----:B------:R-:W-:Y:S02]  /*2e10*/  FSEL R159, R159, -INF , !P2 ;  /* 0xff8000009f9f7808 */ /* 0x000fe40005000000 */
[----:B------:R-:W-:Y:S02]  /*2e20*/  FSEL R164, R164, -INF , !P5 ;  /* 0xff800000a4a47808 */ /* 0x000fe40006800000 */
[----:B------:R-:W-:-:S02]  /*2e30*/  ISETP.GE.AND P2, PT, R8, R63, PT ;  /* 0x0000003f0800720c */ /* 0x000fc40003f46270 */
[----:B------:R-:W-:Y:S02]  /*2e40*/  ISETP.GE.AND P5, PT, R8, R47, PT ;  /* 0x0000002f0800720c */ /* 0x000fe40003fa6270 */
[----:B------:R-:W-:Y:S01]  /*2e50*/  HMMA.16816.F32 R8, R24, R10, RZ ;  /* 0x0000000a1808723c */ /* 0x000fe200000018ff */
[----:B------:R-:W-:Y:S02]  /*2e60*/  LOP3.LUT R36, R96, 0x79, RZ, 0xfc, !PT ;  /* 0x0000007960247812 */ /* 0x000fe400078efcff */
[----:B------:R-:W-:Y:S02]  /*2e70*/  FSEL R195, R166, -INF , !P3 ;  /* 0xff800000a6c37808 */ /* 0x000fe40005800000 */
[----:B------:R-:W-:Y:S02]  /*2e80*/  FSEL R138, R20, -INF , !P2 ;  /* 0xff800000148a7808 */ /* 0x000fe40005000000 */
[----:B------:R-:W-:Y:S02]  /*2e90*/  LOP3.LUT R32, R96, 0x80, RZ, 0xfc, !PT ;  /* 0x0000008060207812 */ /* 0x000fe400078efcff */
[----:B------:R-:W-:-:S02]  /*2ea0*/  ISETP.GE.AND P3, PT, R36, R63, PT ;  /* 0x0000003f2400720c */ /* 0x000fc40003f66270 */
[----:B------:R-:W-:Y:S02]  /*2eb0*/  FSEL R136, R165, -INF , !P1 ;  /* 0xff800000a5887808 */ /* 0x000fe40004800000 */
[----:B------:R-:W-:Y:S02]  /*2ec0*/  LOP3.LUT R20, R96, 0x81, RZ, 0xfc, !PT ;  /* 0x0000008160147812 */ /* 0x000fe400078efcff */
[----:B------:R-:W-:Y:S02]  /*2ed0*/  ISETP.GE.AND P1, PT, R36, R47, PT ;  /* 0x0000002f2400720c */ /* 0x000fe40003f26270 */
[----:B------:R-:W-:Y:S01]  /*2ee0*/  FSEL R167, R167, -INF , !P4 ;  /* 0xff800000a7a77808 */ /* 0x000fe20006000000 */
[----:B------:R-:W-:Y:S01]  /*2ef0*/  LDSM.16.M88.4 R36, [R56+0x4000] ;  /* 0x004000003824783b */ /* 0x000fe20000000200 */
[----:B------:R-:W-:Y:S02]  /*2f00*/  ISETP.GE.AND P4, PT, R32, R63, PT ;  /* 0x0000003f2000720c */ /* 0x000fe40003f86270 */
[----:B------:R-:W-:-:S02]  /*2f10*/  FSEL R193, R22, -INF , !P5 ;  /* 0xff80000016c17808 */ /* 0x000fc40006800000 */
[----:B------:R-:W-:Y:S01]  /*2f20*/  FSEL R142, R21, -INF , !P3 ;  /* 0xff800000158e7808 */ /* 0x000fe20005800000 */
[C---:B------:R-:W-:Y:S01]  /*2f30*/  HMMA.16816.F32 R8, R4.reuse, R18, R8 ;  /* 0x000000120408723c */ /* 0x040fe20000001808 */
[----:B------:R-:W-:Y:S02]  /*2f40*/  LOP3.LUT R16, R96, 0x88, RZ, 0xfc, !PT ;  /* 0x0000008860107812 */ /* 0x000fe400078efcff */
[C---:B------:R-:W-:Y:S02]  /*2f50*/  ISETP.GE.AND P5, PT, R20.reuse, R63, PT ;  /* 0x0000003f1400720c */ /* 0x040fe40003fa6270 */
[----:B------:R-:W-:Y:S01]  /*2f60*/  ISETP.GE.AND P3, PT, R20, R47, PT ;  /* 0x0000002f1400720c */ /* 0x000fe20003f66270 */
[----:B--2---:R-:W-:Y:S01]  /*2f70*/  HMMA.16816.F32 R40, R4, R12, R40 ;  /* 0x0000000c0428723c */ /* 0x004fe20000001828 */
[----:B------:R-:W-:Y:S02]  /*2f80*/  FSEL R173, R23, -INF , !P1 ;  /* 0xff80000017ad7808 */ /* 0x000fe40004800000 */
[----:B------:R-:W1:Y:S01]  /*2f90*/  LDSM.16.M88.4 R20, [R233+0x2c00] ;  /* 0x002c0000e914783b */ /* 0x000e620000000200 */
[----:B------:R-:W-:-:S02]  /*2fa0*/  FSEL R176, R176, -INF , !P4 ;  /* 0xff800000b0b07808 */ /* 0x000fc40006000000 */
[----:B------:R-:W-:Y:S01]  /*2fb0*/  ISETP.GE.AND P2, PT, R32, R47, PT ;  /* 0x0000002f2000720c */ /* 0x000fe20003f46270 */
[----:B------:R-:W-:Y:S01]  /*2fc0*/  HMMA.16816.F32 R28, R4, R14, R28 ;  /* 0x0000000e041c723c */ /* 0x000fe2000000181c */
[C---:B------:R-:W-:Y:S02]  /*2fd0*/  ISETP.GE.AND P1, PT, R16.reuse, R63, PT ;  /* 0x0000003f1000720c */ /* 0x040fe40003f26270 */
[----:B------:R-:W-:Y:S02]  /*2fe0*/  ISETP.GE.AND P4, PT, R16, R47, PT ;  /* 0x0000002f1000720c */ /* 0x000fe40003f86270 */
[----:B------:R-:W-:Y:S01]  /*2ff0*/  LOP3.LUT R16, R96, 0x89, RZ, 0xfc, !PT ;  /* 0x0000008960107812 */ /* 0x000fe200078efcff */
[----:B------:R-:W-:Y:S01]  /*3000*/  HMMA.16816.F32 R32, R24, R120, RZ ;  /* 0x000000781820723c */ /* 0x000fe200000018ff */
[----:B------:R-:W-:Y:S02]  /*3010*/  FSEL R191, R178, -INF , !P2 ;  /* 0xff800000b2bf7808 */ /* 0x000fe40005000000 */
[----:B------:R-:W-:-:S02]  /*3020*/  FSEL R144, R177, -INF , !P5 ;  /* 0xff800000b1907808 */ /* 0x000fc40006800000 */
[C---:B------:R-:W-:Y:S01]  /*3030*/  ISETP.GE.AND P2, PT, R16.reuse, R63, PT ;  /* 0x0000003f1000720c */ /* 0x040fe20003f46270 */
[----:B------:R-:W-:Y:S01]  /*3040*/  HMMA.16816.F32 R120, R24, R122, RZ ;  /* 0x0000007a1878723c */ /* 0x000fe200000018ff */
[----:B------:R-:W-:Y:S02]  /*3050*/  ISETP.GE.AND P5, PT, R16, R47, PT ;  /* 0x0000002f1000720c */ /* 0x000fe40003fa6270 */
[----:B------:R-:W-:Y:S02]  /*3060*/  LOP3.LUT R16, R96, 0x90, RZ, 0xfc, !PT ;  /* 0x0000009060107812 */ /* 0x000fe400078efcff */
[----:B------:R-:W-:Y:S02]  /*3070*/  FSEL R179, R179, -INF , !P3 ;  /* 0xff800000b3b37808 */ /* 0x000fe40005800000 */
[----:B------:R-:W-:Y:S02]  /*3080*/  FSEL R184, R184, -INF , !P1 ;  /* 0xff800000b8b87808 */ /* 0x000fe40004800000 */
[----:B------:R-:W-:-:S02]  /*3090*/  ISETP.GE.AND P3, PT, R16, R63, PT ;  /* 0x0000003f1000720c */ /* 0x000fc40003f66270 */
[----:B------:R-:W-:Y:S02]  /*30a0*/  ISETP.GE.AND P1, PT, R16, R47, PT ;  /* 0x0000002f1000720c */ /* 0x000fe40003f26270 */
[C---:B------:R-:W-:Y:S02]  /*30b0*/  LOP3.LUT R18, R96.reuse, 0x91, RZ, 0xfc, !PT ;  /* 0x0000009160127812 */ /* 0x040fe400078efcff */
[----:B------:R-:W-:Y:S02]  /*30c0*/  LOP3.LUT R16, R96, 0x98, RZ, 0xfc, !PT ;  /* 0x0000009860107812 */ /* 0x000fe400078efcff */
        /* <DEDUP_REMOVED lines=9> */
[----:B------:R-:W-:Y:S01]  /*3160*/  ISETP.GE.AND P3, PT, R16, R47, PT ;  /* 0x0000002f1000720c */ /* 0x000fe20003f66270 */
[----:B------:R-:W-:Y:S01]  /*3170*/  LDSM.16.M88.4 R20, [R56+0x4800] ;  /* 0x004800003814783b */ /* 0x000fe20000000200 */
[----:B------:R-:W-:-:S02]  /*3180*/  LOP3.LUT R54, R96, 0x99, RZ, 0xfc, !PT ;  /* 0x0000009960367812 */ /* 0x000fc400078efcff */
[----:B------:R-:W-:Y:S01]  /*3190*/  LOP3.LUT R12, R96, 0xa0, RZ, 0xfc, !PT ;  /* 0x000000a0600c7812 */ /* 0x000fe200078efcff */
[----:B------:R-:W1:Y:S01]  /*31a0*/  LDSM.16.M88.4 R16, [R56+0x4400] ;  /* 0x004400003810783b */ /* 0x000e620000000200 */
[----:B------:R-:W-:Y:S02]  /*31b0*/  FSEL R185, R182, -INF , !P1 ;  /* 0xff800000b6b97808 */ /* 0x000fe40004800000 */
[----:B------:R-:W-:Y:S02]  /*31c0*/  FSEL R183, R183, -INF , !P2 ;  /* 0xff800000b7b77808 */ /* 0x000fe40005000000 */
[----:B------:R-:W-:Y:S02]  /*31d0*/  FSEL R154, R8, -INF , !P5 ;  /* 0xff800000089a7808 */ /* 0x000fe40006800000 */
[-C--:B------:R-:W-:Y:S02]  /*31e0*/  ISETP.GE.AND P1, PT, R54, R63.reuse, PT ;  /* 0x0000003f3600720c */ /* 0x080fe40003f26270 */
[----:B------:R-:W-:-:S02]  /*31f0*/  ISETP.GE.AND P2, PT, R12, R63, PT ;  /* 0x0000003f0c00720c */ /* 0x000fc40003f46270 */
[-C--:B------:R-:W-:Y:S02]  /*3200*/  ISETP.GE.AND P5, PT, R12, R47.reuse, PT ;  /* 0x0000002f0c00720c */ /* 0x080fe40003fa6270 */
[----:B------:R-:W-:Y:S02]  /*3210*/  LOP3.LUT R12, R96, 0xa1, RZ, 0xfc, !PT ;  /* 0x000000a1600c7812 */ /* 0x000fe400078efcff */
[----:B------:R-:W-:Y:S02]  /*3220*/  FSEL R150, R181, -INF , !P4 ;  /* 0xff800000b5967808 */ /* 0x000fe40006000000 */
[----:B------:R-:W-:Y:S02]  /*3230*/  FSEL R181, R10, -INF , !P3 ;  /* 0xff8000000ab57808 */ /* 0x000fe40005800000 */
[----:B------:R-:W-:Y:S02]  /*3240*/  FSEL R158, R9, -INF , !P1 ;  /* 0xff800000099e7808 */ /* 0x000fe40004800000 */
[----:B------:R-:W-:-:S02]  /*3250*/  ISETP.GE.AND P4, PT, R54, R47, PT ;  /* 0x0000002f3600720c */ /* 0x000fc40003f86270 */
[----:B------:R-:W-:Y:S02]  /*3260*/  LOP3.LUT R8, R96, 0xa8, RZ, 0xfc, !PT ;  /* 0x000000a860087812 */ /* 0x000fe400078efcff */
[C---:B------:R-:W-:Y:S02]  /*3270*/  ISETP.GE.AND P3, PT, R12.reuse, R63, PT ;  /* 0x0000003f0c00720c */ /* 0x040fe40003f66270 */
[----:B------:R-:W-:Y:S02]  /*3280*/  ISETP.GE.AND P1, PT, R12, R47, PT ;  /* 0x0000002f0c00720c */ /* 0x000fe40003f26270 */
[----:B------:R-:W-:Y:S01]  /*3290*/  HMMA.16816.F32 R12, R24, R36, RZ ;  /* 0x00000024180c723c */ /* 0x000fe200000018ff */
[----:B------:R-:W-:Y:S02]  /*32a0*/  FSEL R177, R11, -INF , !P4 ;  /* 0xff8000000bb17808 */ /* 0x000fe40006000000 */
[----:B------:R-:W-:Y:S02]  /*32b0*/  FSEL R160, R40, -INF , !P2 ;  /* 0xff80000028a07808 */ /* 0x000fe40005000000 */
[----:B------:R-:W-:-:S02]  /*32c0*/  ISETP.GE.AND P4, PT, R8, R63, PT ;  /* 0x0000003f0800720c */ /* 0x000fc40003f86270 */
[----:B------:R-:W-:Y:S02]  /*32d0*/  ISETP.GE.AND P2, PT, R8, R47, PT ;  /* 0x0000002f0800720c */ /* 0x000fe40003f46270 */
[----:B------:R-:W2:Y:S01]  /*32e0*/  LDSM.16.M88.4 R8, [R233+0x3400] ;  /* 0x00340000e908783b */ /* 0x000ea20000000200 */
[----:B------:R-:W-:Y:S01]  /*32f0*/  LOP3.LUT R36, R96, 0xa9, RZ, 0xfc, !PT ;  /* 0x000000a960247812 */ /* 0x000fe200078efcff */
[----:B-1----:R-:W-:Y:S01]  /*3300*/  HMMA.16816.F32 R92, R24, R16, RZ ;  /* 0x00000010185c723c */ /* 0x002fe200000018ff */
[----:B------:R-:W-:Y:S02]  /*3310*/  FSEL R175, R42, -INF , !P5 ;  /* 0xff8000002aaf7808 */ /* 0x000fe40006800000 */
[----:B------:R-:W-:Y:S02]  /*3320*/  FSEL R162, R41, -INF , !P3 ;  /* 0xff80000029a27808 */ /* 0x000fe40005800000 */
[----:B------:R-:W-:Y:S02]  /*3330*/  LOP3.LUT R40, R96, 0xb0, RZ, 0xfc, !PT ;  /* 0x000000b060287812 */ /* 0x000fe400078efcff */
[----:B------:R-:W-:-:S02]  /*3340*/  ISETP.GE.AND P5, PT, R36, R63, PT ;  /* 0x0000003f2400720c */ /* 0x000fc40003fa6270 */
[----:B------:R-:W-:Y:S02]  /*3350*/  ISETP.GE.AND P3, PT, R36, R47, PT ;  /* 0x0000002f2400720c */ /* 0x000fe40003f66270 */
[----:B------:R-:W-:Y:S01]  /*3360*/  HMMA.16816.F32 R36, R24, R38, RZ ;  /* 0x000000261824723c */ /* 0x000fe200000018ff */
[----:B------:R-:W-:Y:S02]  /*3370*/  FSEL R161, R43, -INF , !P1 ;  /* 0xff8000002ba17808 */ /* 0x000fe40004800000 */
[----:B------:R-:W-:Y:S02]  /*3380*/  ISETP.GE.AND P1, PT, R40, R63, PT ;  /* 0x0000003f2800720c */ /* 0x000fe40003f26270 */
[----:B------:R-:W-:Y:S01]  /*3390*/  LOP3.LUT R16, R96, 0xb8, RZ, 0xfc, !PT ;  /* 0x000000b860107812 */ /* 0x000fe200078efcff */
[----:B------:R-:W-:Y:S01]  /*33a0*/  HMMA.16816.F32 R12, R4, R48, R12 ;  /* 0x00000030040c723c */ /* 0x000fe2000000180c */
[----:B------:R-:W-:Y:S02]  /*33b0*/  FSEL R149, R31, -INF , !P3 ;  /* 0xff8000001f957808 */ /* 0x000fe40005800000 */
[----:B------:R-:W-:-:S02]  /*33c0*/  FSEL R166, R28, -INF , !P4 ;  /* 0xff8000001ca67808 */ /* 0x000fc40006000000 */
[----:B------:R-:W-:Y:S02]  /*33d0*/  ISETP.GE.AND P3, PT, R16, R63, PT ;  /* 0x0000003f1000720c */ /* 0x000fe40003f66270 */
[----:B------:R-:W-:Y:S02]  /*33e0*/  FSEL R48, R32, -INF , !P1 ;  /* 0xff80000020307808 */ /* 0x000fe40004800000 */
[-C--:B------:R-:W-:Y:S02]  /*33f0*/  ISETP.GE.AND P1, PT, R16, R47.reuse, PT ;  /* 0x0000002f1000720c */ /* 0x080fe40003f26270 */
[----:B------:R-:W-:Y:S01]  /*3400*/  ISETP.GE.AND P4, PT, R40, R47, PT ;  /* 0x0000002f2800720c */ /* 0x000fe20003f86270 */
[----:B------:R-:W-:Y:S01]  /*3410*/  HMMA.16816.F32 R16, R24, R18, RZ ;  /* 0x000000121810723c */ /* 0x000fe200000018ff */
[----:B------:R-:W1:Y:S01]  /*3420*/  LDSM.16.M88.4 R40, [R56+0x4c00] ;  /* 0x004c00003828783b */ /* 0x000e620000000200 */
[----:B------:R-:W-:Y:S02]  /*3430*/  LOP3.LUT R28, R96, 0xb1, RZ, 0xfc, !PT ;  /* 0x000000b1601c7812 */ /* 0x000fe400078efcff */
[----:B------:R-:W-:-:S02]  /*3440*/  FSEL R157, R30, -INF , !P2 ;  /* 0xff8000001e9d7808 */ /* 0x000fc40005000000 */
[----:B------:R-:W-:Y:S01]  /*3450*/  FSEL R168, R29, -INF , !P5 ;  /* 0xff8000001da87808 */ /* 0x000fe20006800000 */
[C---:B------:R-:W-:Y:S01]  /*3460*/  HMMA.16816.F32 R36, R4.reuse, R50, R36 ;  /* 0x000000320424723c */ /* 0x040fe20000001824 */
[C---:B------:R-:W-:Y:S02]  /*3470*/  ISETP.GE.AND P2, PT, R28.reuse, R63, PT ;  /* 0x0000003f1c00720c */ /* 0x040fe40003f46270 */
[----:B------:R-:W-:Y:S02]  /*3480*/  ISETP.GE.AND P5, PT, R28, R47, PT ;  /* 0x0000002f1c00720c */ /* 0x000fe40003fa6270 */
[C---:B------:R-:W-:Y:S01]  /*3490*/  LOP3.LUT R54, R96.reuse, 0xb9, RZ, 0xfc, !PT ;  /* 0x000000b960367812 */ /* 0x040fe200078efcff */
[----:B------:R-:W3:Y:S01]  /*34a0*/  LDSM.16.M88.4 R28, [R233+0x3800] ;  /* 0x00380000e91c783b */ /* 0x000ee20000000200 */
[----:B------:R-:W-:Y:S01]  /*34b0*/  LOP3.LUT R32, R96, 0xc0, RZ, 0xfc, !PT ;  /* 0x000000c060207812 */ /* 0x000fe200078efcff */
[----:B--2---:R-:W-:Y:S01]  /*34c0*/  HMMA.16816.F32 R92, R4, R8, R92 ;  /* 0x00000008045c723c */ /* 0x004fe2000000185c */
[----:B------:R-:W-:-:S02]  /*34d0*/  FSEL R170, R33, -INF , !P2 ;  /* 0xff80000021aa7808 */ /* 0x000fc40005000000 */
[----:B------:R-:W-:Y:S02]  /*34e0*/  FSEL R137, R35, -INF , !P5 ;  /* 0xff80000023897808 */ /* 0x000fe40006800000 */
[----:B------:R-:W-:Y:S02]  /*34f0*/  ISETP.GE.AND P2, PT, R54, R47, PT ;  /* 0x0000002f3600720c */ /* 0x000fe40003f46270 */
[----:B------:R-:W-:Y:S02]  /*3500*/  ISETP.GE.AND P5, PT, R32, R63, PT ;  /* 0x0000003f2000720c */ /* 0x000fe40003fa6270 */
[----:B------:R-:W-:Y:S01]  /*3510*/  LOP3.LUT R8, R96, 0xc8, RZ, 0xfc, !PT ;  /* 0x000000c860087812 */ /* 0x000fe200078efcff */
[----:B------:R-:W-:Y:S01]  /*3520*/  HMMA.16816.F32 R16, R4, R10, R16 ;  /* 0x0000000a0410723c */ /* 0x000fe20000001810 */
[----:B------:R-:W-:Y:S02]  /*3530*/  FSEL R123, R123, -INF , !P2 ;  /* 0xff8000007b7b7808 */ /* 0x000fe40005000000 */
[----:B------:R-:W-:-:S02]  /*3540*/  FSEL R172, R12, -INF , !P5 ;  /* 0xff8000000cac7808 */ /* 0x000fc40006800000 */
[----:B------:R-:W-:Y:S02]  /*3550*/  FSEL R141, R34, -INF , !P4 ;  /* 0xff800000228d7808 */ /* 0x000fe40006000000 */
[----:B------:R-:W-:Y:S02]  /*3560*/  FSEL R50, R120, -INF , !P3 ;  /* 0xff80000078327808 */ /* 0x000fe40005800000 */
[C---:B------:R-:W-:Y:S02]  /*3570*/  ISETP.GE.AND P2, PT, R8.reuse, R63, PT ;  /* 0x0000003f0800720c */ /* 0x040fe40003f46270 */
[----:B------:R-:W-:Y:S02]  /*3580*/  ISETP.GE.AND P5, PT, R8, R47, PT ;  /* 0x0000002f0800720c */ /* 0x000fe40003fa6270 */
[----:B------:R-:W-:Y:S01]  /*3590*/  ISETP.GE.AND P4, PT, R54, R63, PT ;  /* 0x0000003f3600720c */ /* 0x000fe20003f86270 */
[----:B------:R-:W2:Y:S01]  /*35a0*/  LDSM.16.M88.4 R8, [R233+0x3c00] ;  /* 0x003c0000e908783b */ /* 0x000ea20000000200 */
[----:B------:R-:W-:Y:S01]  /*35b0*/  ISETP.GE.AND P3, PT, R32, R47, PT ;  /* 0x0000002f2000720c */ /* 0x000fe20003f66270 */
[----:B------:R-:W-:-:S04]  /*35c0*/  DEPBAR.LE SB0, 0x0 ;  /* 0x000080000000791a */ /* 0x000fc80000000000 */
[----:B------:R-:W-:Y:S02]  /*35d0*/  LOP3.LUT R32, R96, 0xc1, RZ, 0xfc, !PT ;  /* 0x000000c160207812 */ /* 0x000fe400078efcff */
[----:B------:R-:W-:Y:S02]  /*35e0*/  FSEL R129, R122, -INF , !P1 ;  /* 0xff8000007a817808 */ /* 0x000fe40004800000 */
[----:B------:R-:W-:Y:S01]  /*35f0*/  FSEL R122, R121, -INF , !P4 ;  /* 0xff800000797a7808 */ /* 0x000fe20006000000 */
[----:B------:R-:W-:Y:S01]  /*3600*/  BAR.SYNC.DEFER_BLOCKING 0x0 ;  /* 0x0000000000007b1d */ /* 0x000fe20000010000 */
[C---:B------:R-:W-:Y:S02]  /*3610*/  ISETP.GE.AND P1, PT, R32.reuse, R63, PT ;  /* 0x0000003f2000720c */ /* 0x040fe40003f26270 */
[----:B------:R-:W-:Y:S02]  /*3620*/  ISETP.GE.AND P4, PT, R32, R47, PT ;  /* 0x0000002f2000720c */ /* 0x000fe40003f86270 */
[----:B------:R-:W-:Y:S01]  /*3630*/  HMMA.16816.F32 R32, R24, R20, RZ ;  /* 0x000000141820723c */ /* 0x000fe200000018ff */
[----:B------:R-:W-:-:S02]  /*3640*/  LOP3.LUT R12, R96, 0xc9, RZ, 0xfc, !PT ;  /* 0x000000c9600c7812 */ /* 0x000fc400078efcff */
[----:B------:R-:W-:Y:S02]  /*3650*/  FSEL R115, R14, -INF , !P3 ;  /* 0xff8000000e737808 */ /* 0x000fe40005800000 */
[----:B------:R-:W-:Y:S01]  /*3660*/  FSEL R174, R13, -INF , !P1 ;  /* 0xff8000000dae7808 */ /* 0x000fe20004800000 */
[----:B------:R-:W-:Y:S01]  /*3670*/  HMMA.16816.F32 R20, R24, R22, RZ ;  /* 0x000000161814723c */ /* 0x000fe200000018ff */
[C---:B------:R-:W-:Y:S02]  /*3680*/  ISETP.GE.AND P3, PT, R12.reuse, R63, PT ;  /* 0x0000003f0c00720c */ /* 0x040fe40003f66270 */
[----:B------:R-:W-:Y:S02]  /*3690*/  ISETP.GE.AND P1, PT, R12, R47, PT ;  /* 0x0000002f0c00720c */ /* 0x000fe40003f26270 */
[----:B------:R-:W-:Y:S02]  /*36a0*/  LOP3.LUT R12, R96, 0xd0, RZ, 0xfc, !PT ;  /* 0x000000d0600c7812 */ /* 0x000fe400078efcff */
[----:B------:R-:W-:-:S02]  /*36b0*/  FSEL R109, R15, -INF , !P4 ;  /* 0xff8000000f6d7808 */ /* 0x000fc40006000000 */
[----:B------:R-:W-:Y:S02]  /*36c0*/  FSEL R36, R36, -INF , !P2 ;  /* 0xff80000024247808 */ /* 0x000fe40005000000 */
[C---:B------:R-:W-:Y:S02]  /*36d0*/  ISETP.GE.AND P4, PT, R12.reuse, R63, PT ;  /* 0x0000003f0c00720c */ /* 0x040fe40003f86270 */
[----:B------:R-:W-:Y:S02]  /*36e0*/  ISETP.GE.AND P2, PT, R12, R47, PT ;  /* 0x0000002f0c00720c */ /* 0x000fe40003f46270 */
[C---:B-1----:R-:W-:Y:S01]  /*36f0*/  HMMA.16816.F32 R12, R24.reuse, R40, RZ ;  /* 0x00000028180c723c */ /* 0x042fe200000018ff */
[----:B------:R-:W-:Y:S02]  /*3700*/  LOP3.LUT R54, R96, 0xd1, RZ, 0xfc, !PT ;  /* 0x000000d160367812 */ /* 0x000fe400078efcff */
[----:B------:R-:W-:Y:S02]  /*3710*/  FSEL R105, R38, -INF , !P5 ;  /* 0xff80000026697808 */ /* 0x000fe40006800000 */
[----:B------:R-:W-:Y:S01]  /*3720*/  FSEL R38, R37, -INF , !P3 ;  /* 0xff80000025267808 */ /* 0x000fe20005800000 */
[----:B------:R-:W-:Y:S01]  /*3730*/  HMMA.16816.F32 R24, R24, R42, RZ ;  /* 0x0000002a1818723c */ /* 0x000fe200000018ff */
[----:B------:R-:W-:-:S02]  /*3740*/  ISETP.GE.AND P5, PT, R54, R63, PT ;  /* 0x0000003f3600720c */ /* 0x000fc40003fa6270 */
[----:B------:R-:W-:Y:S02]  /*3750*/  ISETP.GE.AND P3, PT, R54, R47, PT ;  /* 0x0000002f3600720c */ /* 0x000fe40003f66270 */
[C---:B------:R-:W-:Y:S01]  /*3760*/  LOP3.LUT R40, R96.reuse, 0xd8, RZ, 0xfc, !PT ;  /* 0x000000d860287812 */ /* 0x040fe200078efcff */
[C---:B---3--:R-:W-:Y:S01]  /*3770*/  HMMA.16816.F32 R32, R4.reuse, R28, R32 ;  /* 0x0000001c0420723c */ /* 0x048fe20000001820 */
[----:B------:R-:W-:Y:S02]  /*3780*/  LOP3.LUT R54, R96, 0xd9, RZ, 0xfc, !PT ;  /* 0x000000d960367812 */ /* 0x000fe400078efcff */
[----:B------:R-:W-:Y:S02]  /*3790*/  FSEL R97, R94, -INF , !P2 ;  /* 0xff8000005e617808 */ /* 0x000fe40005000000 */
[----:B------:R-:W-:Y:S01]  /*37a0*/  ISETP.GE.AND P2, PT, R54, R63, PT ;  /* 0x0000003f3600720c */ /* 0x000fe20003f46270 */
[----:B------:R-:W-:Y:S01]  /*37b0*/  HMMA.16816.F32 R20, R4, R30, R20 ;  /* 0x0000001e0414723c */ /* 0x000fe20000001814 */
[----:B------:R-:W-:-:S02]  /*37c0*/  FSEL R28, R92, -INF , !P4 ;  /* 0xff8000005c1c7808 */ /* 0x000fc40006000000 */
[----:B------:R-:W-:Y:S02]  /*37d0*/  ISETP.GE.AND P4, PT, R40, R47, PT ;  /* 0x0000002f2800720c */ /* 0x000fe40003f86270 */
[C---:B------:R-:W-:Y:S01]  /*37e0*/  LOP3.LUT R42, R96.reuse, 0xe0, RZ, 0xfc, !PT ;  /* 0x000000e0602a7812 */ /* 0x040fe200078efcff */
[C---:B--2---:R-:W-:Y:S01]  /*37f0*/  HMMA.16816.F32 R12, R4.reuse, R8, R12 ;  /* 0x00000008040c723c */ /* 0x044fe2000000180c */
[----:B------:R-:W-:Y:S02]  /*3800*/  LOP3.LUT R30, R96, 0xe1, RZ, 0xfc, !PT ;  /* 0x000000e1601e7812 */ /* 0x000fe400078efcff */
[----:B------:R-:W-:Y:S02]  /*3810*/  FSEL R101, R39, -INF , !P1 ;  /* 0xff80000027657808 */ /* 0x000fe40004800000 */
[----:B------:R-:W-:Y:S01]  /*3820*/  ISETP.GE.AND P1, PT, R40, R63, PT ;  /* 0x0000003f2800720c */ /* 0x000fe20003f26270 */
[----:B------:R-:W-:Y:S01]  /*3830*/  HMMA.16816.F32 R24, R4, R10, R24 ;  /* 0x0000000a0418723c */ /* 0x000fe20000001818 */
[----:B------:R-:W-:-:S02]  /*3840*/  FSEL R61, R18, -INF , !P4 ;  /* 0xff800000123d7808 */ /* 0x000fc40006000000 */
[----:B------:R-:W-:Y:S02]  /*3850*/  FSEL R40, R93, -INF , !P5 ;  /* 0xff8000005d287808 */ /* 0x000fe40006800000 */
[----:B------:R-:W-:Y:S02]  /*3860*/  FSEL R95, R95, -INF , !P3 ;  /* 0xff8000005f5f7808 */ /* 0x000fe40005800000 */
[----:B------:R-:W-:Y:S02]  /*3870*/  FSEL R18, R17, -INF , !P2 ;  /* 0xff80000011127808 */ /* 0x000fe40005000000 */
[----:B------:R-:W-:Y:S02]  /*3880*/  ISETP.GE.AND P5, PT, R54, R47, PT ;  /* 0x0000002f3600720c */ /* 0x000fe40003fa6270 */
        /* <DEDUP_REMOVED lines=8> */
[C---:B------:R-:W-:Y:S02]  /*3910*/  ISETP.GE.AND P5, PT, R30.reuse, R63, PT ;  /* 0x0000003f1e00720c */ /* 0x040fe40003fa6270 */
[----:B------:R-:W-:Y:S02]  /*3920*/  ISETP.GE.AND P3, PT, R30, R47, PT ;  /* 0x0000002f1e00720c */ /* 0x000fe40003f66270 */
[C---:B------:R-:W-:Y:S02]  /*3930*/  LOP3.LUT R42, R96.reuse, 0xe9, RZ, 0xfc, !PT ;  /* 0x000000e9602a7812 */ /* 0x040fe400078efcff */
[----:B------:R-:W-:Y:S02]  /*3940*/  LOP3.LUT R30, R96, 0xf0, RZ, 0xfc, !PT ;  /* 0x000000f0601e7812 */ /* 0x000fe400078efcff */
        /* <DEDUP_REMOVED lines=8> */
[C---:B------:R-:W-:Y:S02]  /*39d0*/  LOP3.LUT R30, R96.reuse, 0xf1, RZ, 0xfc, !PT ;  /* 0x000000f1601e7812 */ /* 0x040fe400078efcff */
[----:B------:R-:W-:Y:S02]  /*39e0*/  LOP3.LUT R4, R96, 0xf8, RZ, 0xfc, !PT ;  /* 0x000000f860047812 */ /* 0x000fe400078efcff */
        /* <DEDUP_REMOVED lines=8> */
[----:B------:R-:W-:Y:S02]  /*3a70*/  LOP3.LUT R4, R96, 0xf9, RZ, 0xfc, !PT ;  /* 0x000000f960047812 */ /* 0x000fe400078efcff */
[----:B------:R-:W-:-:S02]  /*3a80*/  FSEL R55, R14, -INF , !P5 ;  /* 0xff8000000e377808 */ /* 0x000fc40006800000 */
[-C--:B------:R-:W-:Y:S02]  /*3a90*/  ISETP.GE.AND P5, PT, R96, R63.reuse, PT ;  /* 0x0000003f6000720c */ /* 0x080fe40003fa6270 */
[----:B------:R-:W-:Y:S02]  /*3aa0*/  FSEL R96, R13, -INF , !P3 ;  /* 0xff8000000d607808 */ /* 0x000fe40005800000 */
[----:B------:R-:W-:Y:S02]  /*3ab0*/  FSEL R54, R15, -INF , !P1 ;  /* 0xff8000000f367808 */ /* 0x000fe40004800000 */
        /* <DEDUP_REMOVED lines=9> */
[----:B------:R-:W-:Y:S05]  /*3b50*/  @P6 BRA `(.L_x_1555) ;  /* 0x0000000000e46947 */ /* 0x000fea0003800000 */
[----:B------:R-:W1:Y:S01]  /*3b60*/  LDC R7, c[0x0][0x380] ;  /* 0x0000e000ff077b82 */ /* 0x000e620000000800 */
[C---:B------:R-:W-:Y:S02]  /*3b70*/  IADD3 R22, R2.reuse, -0x100, RZ ;  /* 0xffffff0002167810 */ /* 0x040fe40007ffe0ff */
[----:B------:R-:W-:Y:S02]  /*3b80*/  IABS R11, R2 ;  /* 0x00000002000b7213 */ /* 0x000fe40000000000 */
[----:B------:R-:W-:Y:S02]  /*3b90*/  IABS R9, R22 ;  /* 0x0000001600097213 */ /* 0x000fe40000000000 */
[-C--:B-1----:R-:W-:Y:S02]  /*3ba0*/  IABS R5, R7.reuse ;  /* 0x0000000700057213 */ /* 0x082fe40000000000 */
[-C--:B------:R-:W-:Y:S02]  /*3bb0*/  LOP3.LUT R2, R2, R7.reuse, RZ, 0x3c, !PT ;  /* 0x0000000702027212 */ /* 0x080fe400078e3cff */
[----:B------:R-:W1:Y:S01]  /*3bc0*/  I2F.RP R13, R5 ;  /* 0x00000005000d7306 */ /* 0x000e620000209400 */
[----:B------:R-:W-:-:S02]  /*3bd0*/  LOP3.LUT R22, R22, R7, RZ, 0x3c, !PT ;  /* 0x0000000716167212 */ /* 0x000fc400078e3cff */
[----:B------:R-:W-:Y:S02]  /*3be0*/  ISETP.GE.AND P3, PT, R2, RZ, PT ;  /* 0x000000ff0200720c */ /* 0x000fe40003f66270 */
[----:B------:R-:W-:-:S03]  /*3bf0*/  LOP3.LUT R2, RZ, R7, RZ, 0x33, !PT ;  /* 0x00000007ff027212 */ /* 0x000fc600078e33ff */
        /* <DEDUP_REMOVED lines=25> */
[----:B------:R-:W-:Y:S02]  /*3d90*/  @!P3 IADD3 R15, -R15, RZ, RZ ;  /* 0x000000ff0f0fb210 */ /* 0x000fe40007ffe1ff */
[----:B------:R-:W-:Y:S02]  /*3da0*/  @!P1 IMAD.MOV R13, RZ, RZ, -R13 ;  /* 0x000000ffff0d9224 */ /* 0x000fe400078e0a0d */
[----:B------:R-:W-:-:S03]  /*3db0*/  SEL R5, R2, R15, !P2 ;  /* 0x0000000f02057207 */ /* 0x000fc60005000000 */
[----:B------:R-:W-:Y:S02]  /*3dc0*/  SEL R2, R2, R13, !P2 ;  /* 0x0000000d02027207 */ /* 0x000fe40005000000 */
[----:B------:R-:W-:-:S04]  /*3dd0*/  IMAD.WIDE R24, R5, 0x4, R246 ;  /* 0x0000000405187825 */ /* 0x000fc800078e02f6 */
[----:B------:R-:W-:Y:S01]  /*3de0*/  IMAD.WIDE R22, R2, 0x4, R246 ;  /* 0x0000000402167825 */ /* 0x000fe200078e02f6 */
[----:B------:R-:W2:Y:S04]  /*3df0*/  LDG.E R12, desc[UR16][R24.64] ;  /* 0x00000010180c7981 */ /* 0x000ea8000c1e1900 */
[----:B------:R-:W2:Y:S01]  /*3e00*/  LDG.E R9, desc[UR16][R22.64] ;  /* 0x0000001016097981 */ /* 0x000ea2000c1e1900 */
[----:B------:R-:W-:-:S05]  /*3e10*/  IADD3 R2, R5, -R2, RZ ;  /* 0x8000000205027210 */ /* 0x000fca0007ffe0ff */
[----:B------:R-:W-:-:S05]  /*3e20*/  IMAD R7, R2, R7, -0x100 ;  /* 0xffffff0002077424 */ /* 0x000fca00078e0207 */
[----:B------:R-:W-:-:S05]  /*3e30*/  SHF.R.S32.HI R2, RZ, 0x1f, R7 ;  /* 0x0000001fff027819 */ /* 0x000fca0000011407 */
[----:B------:R-:W-:-:S04]  /*3e40*/  IMAD R2, R2, UR6, RZ ;  /* 0x0000000602027c24 */ /* 0x000fc8000f8e02ff */
[----:B------:R-:W-:Y:S02]  /*3e50*/  IMAD R2, R7, UR7, R2 ;  /* 0x0000000707027c24 */ /* 0x000fe4000f8e0202 */
[----:B--2---:R-:W-:Y:S02]  /*3e60*/  IMAD.IADD R9, R9, 0x1, -R12 ;  /* 0x0000000109097824 */ /* 0x004fe400078e0a0c */
[----:B------:R-:W-:-:S03]  /*3e70*/  IMAD.WIDE.U32 R12, R7, UR6, RZ ;  /* 0x00000006070c7c25 */ /* 0x000fc6000f8e00ff */
[----:B------:R-:W-:Y:S02]  /*3e80*/  SHF.R.S32.HI R5, RZ, 0x1f, R9 ;  /* 0x0000001fff057819 */ /* 0x000fe40000011409 */
[----:B------:R-:W-:-:S03]  /*3e90*/  IADD3 R13, R13, R2, RZ ;  /* 0x000000020d0d7210 */ /* 0x000fc60007ffe0ff */
[----:B------:R-:W-:Y:S02]  /*3ea0*/  IMAD R14, R5, UR8, RZ ;  /* 0x00000008050e7c24 */ /* 0x000fe4000f8e02ff */
[----:B------:R-:W-:-:S04]  /*3eb0*/  IMAD.WIDE.U32 R12, R9, UR8, R12 ;  /* 0x00000008090c7c25 */ /* 0x000fc8000f8e000c */
[----:B------:R-:W-:-:S04]  /*3ec0*/  IMAD R14, R9, UR9, R14 ;  /* 0x00000009090e7c24 */ /* 0x000fc8000f8e020e */
[----:B------:R-:W-:Y:S01]  /*3ed0*/  IMAD.IADD R14, R13, 0x1, R14 ;  /* 0x000000010d0e7824 */ /* 0x000fe200078e020e */
[----:B------:R-:W-:Y:S06]  /*3ee0*/  BRA `(.L_x_1556) ;  /* 0x0000000000107947 */ /* 0x000fec0003800000 */
.L_x_1555:
[----:B------:R-:W-:-:S04]  /*3ef0*/  ULEA UR6, -UR6, URZ, 0x8 ;  /* 0x0000003f06067291 */ /* 0x000fc8000f8e413f */
[----:B------:R-:W-:Y:S02]  /*3f00*/  USHF.R.S32.HI UR4, URZ, 0x1f, UR6 ;  /* 0x0000001f3f047899 */ /* 0x000fe40008011406 */
[----:B------:R-:W-:-:S04]  /*3f10*/  MOV R12, UR6 ;  /* 0x00000006000c7c02 */ /* 0x000fc80008000f00 */
[----:B------:R-:W-:-:S07]  /*3f20*/  MOV R14, UR4 ;  /* 0x00000004000e7c02 */ /* 0x000fce0008000f00 */
.L_x_1556:
[----:B------:R-:W-:-:S04]  /*3f30*/  LEA R240, P1, R12, R240, 0x1 ;  /* 0x000000f00cf07211 */ /* 0x000fc800078208ff */
[----:B------:R-:W-:Y:S02]  /*3f40*/  LEA.HI.X R241, R12, R241, R14, 0x1, P1 ;  /* 0x000000f10cf17211 */ /* 0x000fe400008f0c0e */
[----:B------:R-:W-:-:S03]  /*3f50*/  IADD3 R26, P1, R240, UR18, RZ ;  /* 0x00000012f01a7c10 */ /* 0x000fc6000ff3e0ff */
[----:B------:R-:W-:Y:S01]  /*3f60*/  @!PT LDS RZ, [RZ] ;  /* 0x00000000fffff984 */ /* 0x000fe20000000800 */
[----:B------:R-:W-:Y:S01]  /*3f70*/  @!PT LDS RZ, [RZ] ;  /* 0x00000000fffff984 */ /* 0x000fe20000000800 */
[----:B------:R-:W-:Y:S01]  /*3f80*/  @!PT LDS RZ, [RZ] ;  /* 0x00000000fffff984 */ /* 0x000fe20000000800 */
        /* <DEDUP_REMOVED lines=22> */
.L_x_1554:
[----:B------:R-:W-:Y:S01]  /*40f0*/  FMNMX.FTZ R5, R10, R106, !PT ;  /* 0x0000006a0a057209 */ /* 0x000fe20007810000 */
[----:B------:R-:W-:Y:S01]  /*4100*/  ULDC UR4, c[0x0][0x2ec] ;  /* 0x0000bb0000047ab9 */ /* 0x000fe20000000800 */
[----:B------:R-:W-:Y:S02]  /*4110*/  LEA R232, R4, UR5, 0x1 ;  /* 0x0000000504e87c11 */ /* 0x000fe4000f8e08ff */
        /* <DEDUP_REMOVED lines=61> */
[----:B-1----:R-:W-:-:S05]  /*44f0*/  FMNMX.FTZ R12, R62, R5, !PT ;  /* 0x000000053e0c7209 */ /* 0x002fca0007810000 */
[----:B------:R-:W1:Y:S02]  /*4500*/  SHFL.BFLY PT, R5, R12, 0x2, 0x1f ;  /* 0x0c401f000c057f89 */ /* 0x000e6400000e0000 */
[----:B-1----:R-:W-:Y:S02]  /*4510*/  FMNMX.FTZ R5, R12, R5, !PT ;  /* 0x000000050c057209 */ /* 0x002fe40007810000 */
[----:B------:R-:W-:Y:S04]  /*4520*/  LDSM.16.MT88.4 R12, [R232+0x5000] ;  /* 0x00500000e80c783b */ /* 0x000fe80000004200 */
[----:B------:R-:W1:Y:S02]  /*4530*/  SHFL.BFLY PT, R2, R5, 0x1, 0x1f ;  /* 0x0c201f0005027f89 */ /* 0x000e6400000e0000 */
        /* <DEDUP_REMOVED lines=99> */
[----:B------:R-:W-:Y:S01]  /*4b70*/  FADD.FTZ R152, R171, R152 ;  /* 0x00000098ab987221 */ /* 0x000fe20000010000 */
[--C-:B------:R-:W-:Y:S01]  /*4b80*/  FFMA.FTZ R76, R166, UR4, -R91.reuse ;  /* 0x00000004a64c7c23 */ /* 0x100fe2000801085b */
[----:B------:R-:W-:Y:S01]  /*4b90*/  FMNMX.FTZ R0, R153, R0, !PT ;  /* 0x0000000099007209 */ /* 0x000fe20007810000 */
[--C-:B------:R-:W-:Y:S01]  /*4ba0*/  FFMA.FTZ R73, R168, UR4, -R91.reuse ;  /* 0x00000004a8497c23 */ /* 0x100fe2000801085b */
[----:B------:R-:W-:Y:S01]  /*4bb0*/  FADD.FTZ R165, R165, R152 ;  /* 0x00000098a5a57221 */ /* 0x000fe20000010000 */
[----:B------:R-:W-:Y:S01]  /*4bc0*/  MUFU.EX2 R120, R120 ;  /* 0x0000007800787308 */ /* 0x000fe20000000800 */
[----:B------:R-:W-:Y:S01]  /*4bd0*/  FMNMX.FTZ R0, R197, R0, !PT ;  /* 0x00000000c5007209 */ /* 0x000fe20007810000 */
[--C-:B------:R-:W-:Y:S01]  /*4be0*/  FFMA.FTZ R71, R170, UR4, -R91.reuse ;  /* 0x00000004aa477c23 */ /* 0x100fe2000801085b */
[--C-:B------:R-:W-:Y:S01]  /*4bf0*/  FFMA.FTZ R70, R172, UR4, -R91.reuse ;  /* 0x00000004ac467c23 */ /* 0x100fe2000801085b */
[--C-:B------:R-:W-:Y:S01]  /*4c00*/  FFMA.FTZ R67, R174, UR4, -R91.reuse ;  /* 0x00000004ae437c23 */ /* 0x100fe2000801085b */
[----:B------:R-:W-:Y:S01]  /*4c10*/  FMNMX.FTZ R0, R159, R0, !PT ;  /* 0x000000009f007209 */ /* 0x000fe20007810000 */
[--C-:B------:R-:W-:Y:S01]  /*4c20*/  FFMA.FTZ R63, R63, UR4, -R91.reuse ;  /* 0x000000043f3f7c23 */ /* 0x100fe2000801085b */
[----:B------:R-:W-:Y:S01]  /*4c30*/  FFMA.FTZ R62, R62, UR4, -R91 ;  /* 0x000000043e3e7c23 */ /* 0x000fe2000801085b */
        /* <DEDUP_REMOVED lines=66> */
[----:B------:R-:W-:Y:S01]  /*5060*/  LDSM.16.MT88.4 R4, [R232+0x5400] ;  /* 0x00540000e804783b */ /* 0x000fe20000004200 */
[C---:B------:R-:W-:Y:S01]  /*5070*/  FSETP.NEU.FTZ.AND P1, PT, R0.reuse, -INF , PT ;  /* 0xff8000000000780b */ /* 0x040fe20003f3d000 */
[----:B------:R-:W-:-:S05]  /*5080*/  FMUL.FTZ R64, R0, UR4 ;  /* 0x0000000400407c20 */ /* 0x000fca0008410000 */
[----:B------:R-:W-:Y:S01]  /*5090*/  MUFU.EX2 R80, R80 ;  /* 0x0000005000507308 */ /* 0x000fe20000000800 */
[----:B------:R-:W-:-:S05]  /*50a0*/  FSEL R64, R64, RZ, P1 ;  /* 0x000000ff40407208 */ /* 0x000fca0000800000 */
[--C-:B------:R-:W-:Y:S01]  /*50b0*/  FFMA.FTZ R132, R231, UR4, -R64.reuse ;  /* 0x00000004e7847c23 */ /* 0x100fe20008010840 */
[--C-:B------:R-:W-:Y:S01]  /*50c0*/  FFMA.FTZ R169, R169, UR4, -R64.reuse ;  /* 0x00000004a9a97c23 */ /* 0x100fe20008010840 */
[--C-:B------:R-:W-:Y:S01]  /*50d0*/  FFMA.FTZ R150, R116, UR4, -R64.reuse ;  /* 0x0000000474967c23 */ /* 0x100fe20008010840 */
[--C-:B------:R-:W-:Y:S01]  /*50e0*/  FFMA.FTZ R163, R163, UR4, -R64.reuse ;  /* 0x00000004a3a37c23 */ /* 0x100fe20008010840 */
[--C-:B------:R-:W-:Y:S01]  /*50f0*/  FFMA.FTZ R144, R114, UR4, -R64.reuse ;  /* 0x0000000472907c23 */ /* 0x100fe20008010840 */
[----:B------:R-:W-:Y:S01]  /*5100*/  IADD3 R231, R3, R232, RZ ;  /* 0x000000e803e77210 */ /* 0x000fe20007ffe0ff */
[--C-:B------:R-:W-:Y:S01]  /*5110*/  FFMA.FTZ R151, R151, UR4, -R64.reuse ;  /* 0x0000000497977c23 */ /* 0x100fe20008010840 */
[----:B------:R-:W-:Y:S01]  /*5120*/  MUFU.EX2 R169, R169 ;  /* 0x000000a900a97308 */ /* 0x000fe20000000800 */
[--C-:B------:R-:W-:Y:S01]  /*5130*/  FFMA.FTZ R134, R108, UR4, -R64.reuse ;  /* 0x000000046c867c23 */ /* 0x100fe20008010840 */
[--C-:B------:R-:W-:Y:S01]  /*5140*/  FFMA.FTZ R145, R145, UR4, -R64.reuse ;  /* 0x0000000491917c23 */ /* 0x100fe20008010840 */
[----:B------:R-:W1:Y:S01]  /*5150*/  LDSM.16.MT88.4 R24, [R231+0x5000] ;  /* 0x00500000e718783b */ /* 0x000e620000004200 */
[--C-:B------:R-:W-:Y:S01]  /*5160*/  FFMA.FTZ R131, R131, UR4, -R64.reuse ;  /* 0x0000000483837c23 */ /* 0x100fe20008010840 */
[--C-:B------:R-:W-:Y:S01]  /*5170*/  FFMA.FTZ R124, R251, UR4, -R64.reuse ;  /* 0x00000004fb7c7c23 */ /* 0x100fe20008010840 */
[--C-:B------:R-:W-:Y:S01]  /*5180*/  FFMA.FTZ R127, R127, UR4, -R64.reuse ;  /* 0x000000047f7f7c23 */ /* 0x100fe20008010840 */
[----:B------:R-:W2:Y:S01]  /*5190*/  LDSM.16.MT88.4 R40, [R231+0x5400] ;  /* 0x00540000e728783b */ /* 0x000ea20000004200 */
[----:B------:R-:W3:Y:S01]  /*51a0*/  MUFU.EX2 R150, R150 ;  /* 0x0000009600967308 */ /* 0x000ee20000000800 */
[--C-:B------:R-:W-:Y:S01]  /*51b0*/  FFMA.FTZ R116, R249, UR4, -R64.reuse ;  /* 0x00000004f9747c23 */ /* 0x100fe20008010840 */
[--C-:B------:R-:W-:Y:S01]  /*51c0*/  FFMA.FTZ R119, R119, UR4, -R64.reuse ;  /* 0x0000000477777c23 */ /* 0x100fe20008010840 */
[----:B------:R-:W4:Y:S01]  /*51d0*/  LDSM.16.MT88.4 R32, [R231+0x5800] ;  /* 0x00580000e720783b */ /* 0x000f220000004200 */
        /* <DEDUP_REMOVED lines=29> */
[----:B-----5:R-:W-:Y:S01]  /*53b0*/  F2FP.F16.F32.PACK_AB R31, R144, R163 ;  /* 0x000000a3901f723e */ /* 0x020fe200000000ff */
[--C-:B------:R-:W-:Y:S01]  /*53c0*/  FFMA.FTZ R183, R183, UR4, -R64.reuse ;  /* 0x00000004b7b77c23 */ /* 0x100fe20008010840 */
[--C-:B------:R-:W-:Y:S01]  /*53d0*/  FFMA.FTZ R162, R181, UR4, -R64.reuse ;  /* 0x00000004b5a27c23 */ /* 0x100fe20008010840 */
[--C-:B------:R-:W-:Y:S01]  /*53e0*/  FFMA.FTZ R177, R177, UR4, -R64.reuse ;  /* 0x00000004b1b17c23 */ /* 0x100fe20008010840 */
[----:B------:R-:W-:Y:S01]  /*53f0*/  FFMA.FTZ R164, R175, UR4, -R64 ;  /* 0x00000004afa47c23 */ /* 0x000fe20008010840 */
[----:B------:R-:W-:Y:S01]  /*5400*/  FADD.FTZ R150, R169, R150 ;  /* 0x00000096a9967221 */ /* 0x000fe20000010000 */
[----:B------:R-:W-:Y:S01]  /*5410*/  FFMA.FTZ R161, R161, UR4, -R64 ;  /* 0x00000004a1a17c23 */ /* 0x000fe20008010840 */
[----:B------:R-:W-:Y:S01]  /*5420*/  MUFU.EX2 R145, R145 ;  /* 0x0000009100917308 */ /* 0x000fe20000000800 */
[C---:B------:R-:W-:Y:S01]  /*5430*/  HMMA.16816.F32 R16, R28.reuse, R12, RZ ;  /* 0x0000000c1c10723c */ /* 0x040fe200000018ff */
[----:B------:R-:W-:Y:S01]  /*5440*/  FADD.FTZ R163, R163, R150 ;  /* 0x00000096a3a37221 */ /* 0x000fe20000010000 */
[--C-:B------:R-:W-:Y:S01]  /*5450*/  FFMA.FTZ R149, R149, UR4, -R64.reuse ;  /* 0x0000000495957c23 */ /* 0x100fe20008010840 */
[--C-:B------:R-:W-:Y:S01]  /*5460*/  FFMA.FTZ R137, R137, UR4, -R64.reuse ;  /* 0x0000000489897c23 */ /* 0x100fe20008010840 */
[--C-:B------:R-:W-:Y:S01]  /*5470*/  FFMA.FTZ R61, R61, UR4, -R64.reuse ;  /* 0x000000043d3d7c23 */ /* 0x100fe20008010840 */
[--C-:B------:R-:W-:Y:S01]  /*5480*/  FFMA.FTZ R60, R60, UR4, -R64.reuse ;  /* 0x000000043c3c7c23 */ /* 0x100fe20008010840 */
[C---:B------:R-:W-:Y:S01]  /*5490*/  HMMA.16816.F32 R12, R28.reuse, R14, RZ ;  /* 0x0000000e1c0c723c */ /* 0x040fe200000018ff */
[----:B------:R-:W5:Y:S01]  /*54a0*/  MUFU.EX2 R132, R132 ;  /* 0x0000008400847308 */ /* 0x000f620000000800 */
[----:B---3--:R-:W-:Y:S01]  /*54b0*/  F2FP.F16.F32.PACK_AB R37, R134, R151 ;  /* 0x000000978625723e */ /* 0x008fe200000000ff */
[--C-:B------:R-:W-:Y:S01]  /*54c0*/  FFMA.FTZ R97, R97, UR4, -R64.reuse ;  /* 0x0000000461617c23 */ /* 0x100fe20008010840 */
[--C-:B------:R-:W-:Y:S01]  /*54d0*/  FFMA.FTZ R59, R59, UR4, -R64.reuse ;  /* 0x000000043b3b7c23 */ /* 0x100fe20008010840 */
[--C-:B------:R-:W-:Y:S01]  /*54e0*/  FFMA.FTZ R58, R58, UR4, -R64.reuse ;  /* 0x000000043a3a7c23 */ /* 0x100fe20008010840 */
[C---:B-1----:R-:W-:Y:S01]  /*54f0*/  HMMA.16816.F32 R8, R28.reuse, R24, RZ ;  /* 0x000000181c08723c */ /* 0x042fe200000018ff */
[--C-:B------:R-:W-:Y:S01]  /*5500*/  FFMA.FTZ R57, R57, UR4, -R64.reuse ;  /* 0x0000000439397c23 */ /* 0x100fe20008010840 */
[----:B------:R-:W-:Y:S01]  /*5510*/  FFMA.FTZ R56, R56, UR4, -R64 ;  /* 0x0000000438387c23 */ /* 0x000fe20008010840 */
[----:B------:R-:W-:Y:S03]  /*5520*/  MUFU.EX2 R131, R131 ;  /* 0x0000008300837308 */ /* 0x000fe60000000800 */
[----:B------:R-:W-:Y:S01]  /*5530*/  HMMA.16816.F32 R28, R28, R26, RZ ;  /* 0x0000001a1c1c723c */ /* 0x000fe200000018ff */
[----:B------:R-:W-:-:S04]  /*5540*/  F2FP.F16.F32.PACK_AB R24, R126, R139 ;  /* 0x0000008b7e18723e */ /* 0x000fc800000000ff */
[----:B------:R-:W1:Y:S01]  /*5550*/  MUFU.EX2 R124, R124 ;  /* 0x0000007c007c7308 */ /* 0x000e620000000800 */
[----:B-----5:R-:W-:Y:S02]  /*5560*/  F2FP.F16.F32.PACK_AB R39, R132, R145 ;  /* 0x000000918427723e */ /* 0x020fe400000000ff */
[----:B------:R-:W-:-:S05]  /*5570*/  F2FP.F16.F32.PACK_AB R26, R120, R125 ;  /* 0x0000007d781a723e */ /* 0x000fca00000000ff */
[----:B------:R-:W-:Y:S01]  /*5580*/  MUFU.EX2 R127, R127 ;  /* 0x0000007f007f7308 */ /* 0x000fe20000000800 */
[C---:B------:R-:W-:Y:S06]  /*5590*/  HMMA.16816.F32 R16, R36.reuse, R4, R16 ;  /* 0x000000042410723c */ /* 0x040fec0000001810 */
[----:B------:R-:W-:Y:S01]  /*55a0*/  HMMA.16816.F32 R12, R36, R6, R12 ;  /* 0x00000006240c723c */ /* 0x000fe2000000180c */
[----:B------:R-:W3:Y:S01]  /*55b0*/  MUFU.EX2 R116, R116 ;  /* 0x0000007400747308 */ /* 0x000ee20000000800 */
[----:B------:R-:W5:Y:S01]  /*55c0*/  LDSM.16.MT88.4 R4, [R232+0x5c00] ;  /* 0x005c0000e804783b */ /* 0x000f620000004200 */
[----:B-1----:R-:W-:-:S03]  /*55d0*/  F2FP.F16.F32.PACK_AB R25, R124, R131 ;  /* 0x000000837c19723e */ /* 0x002fc600000000ff */
[C---:B--2---:R-:W-:Y:S03]  /*55e0*/  HMMA.16816.F32 R8, R36.reuse, R40, R8 ;  /* 0x000000282408723c */ /* 0x044fe60000001808 */
[----:B------:R-:W-:Y:S03]  /*55f0*/  MUFU.EX2 R119, R119 ;  /* 0x0000007700777308 */ /* 0x000fe60000000800 */
[----:B------:R-:W-:Y:S01]  /*5600*/  HMMA.16816.F32 R28, R36, R42, R28 ;  /* 0x0000002a241c723c */ /* 0x000fe2000000181c */
[----:B------:R-:W1:Y:S04]  /*5610*/  LDSM.16.MT88.4 R36, [R231+0x5c00] ;  /* 0x005c0000e724783b */ /* 0x000e680000004200 */
[----:B------:R-:W2:Y:S01]  /*5620*/  MUFU.EX2 R108, R108 ;  /* 0x0000006c006c7308 */ /* 0x000ea20000000800 */
[----:B---3--:R-:W-:Y:S01]  /*5630*/  F2FP.F16.F32.PACK_AB R27, R116, R127 ;  /* 0x0000007f741b723e */ /* 0x008fe200000000ff */
[----:B------:R-:W-:Y:S06]  /*5640*/  LDSM.16.MT88.4 R40, [R231+0x6000] ;  /* 0x00600000e728783b */ /* 0x000fec0000004200 */
[----:B------:R-:W-:Y:S01]  /*5650*/  MUFU.EX2 R3, R3 ;  /* 0x0000000300037308 */ /* 0x000fe20000000800 */
[C---:B------:R-:W-:Y:S06]  /*5660*/  HMMA.16816.F32 R16, R24.reuse, R20, R16 ;  /* 0x000000141810723c */ /* 0x040fec0000001810 */
[C---:B------:R-:W-:Y:S01]  /*5670*/  HMMA.16816.F32 R12, R24.reuse, R22, R12 ;  /* 0x00000016180c723c */ /* 0x040fe2000000180c */
[----:B------:R-:W3:Y:S01]  /*5680*/  MUFU.EX2 R114, R114 ;  /* 0x0000007200727308 */ /* 0x000ee20000000800 */
[----:B------:R-:W1:Y:S04]  /*5690*/  LDSM.16.MT88.4 R20, [R232+0x6000] ;  /* 0x00600000e814783b */ /* 0x000e680000004200 */
[C---:B----4-:R-:W-:Y:S03]  /*56a0*/  HMMA.16816.F32 R8, R24.reuse, R32, R8 ;  /* 0x000000201808723c */ /* 0x050fe60000001808 */
[----:B------:R-:W-:Y:S03]  /*56b0*/  MUFU.EX2 R118, R118 ;  /* 0x0000007600767308 */ /* 0x000fe60000000800 */
[----:B------:R-:W-:Y:S01]  /*56c0*/  HMMA.16816.F32 R28, R24, R34, R28 ;  /* 0x00000022181c723c */ /* 0x000fe2000000181c */
[----:B------:R-:W-:-:S04]  /*56d0*/  F2FP.F16.F32.PACK_AB R32, R104, R111 ;  /* 0x0000006f6820723e */ /* 0x000fc800000000ff */
[----:B------:R-:W4:Y:S02]  /*56e0*/  MUFU.EX2 R121, R121 ;  /* 0x0000007900797308 */ /* 0x000f240000000800 */
[----:B------:R-:W-:Y:S02]  /*56f0*/  F2FP.F16.F32.PACK_AB R24, R110, R117 ;  /* 0x000000756e18723e */ /* 0x000fe400000000ff */
[----:B--2---:R-:W-:Y:S02]  /*5700*/  F2FP.F16.F32.PACK_AB R25, R108, R119 ;  /* 0x000000776c19723e */ /* 0x004fe400000000ff */
[----:B------:R-:W-:Y:S02]  /*5710*/  F2FP.F16.F32.PACK_AB R26, R106, R113 ;  /* 0x000000716a1a723e */ /* 0x000fe400000000ff */
[----:B---3--:R-:W-:Y:S01]  /*5720*/  F2FP.F16.F32.PACK_AB R27, R114, R3 ;  /* 0x00000003721b723e */ /* 0x008fe200000000ff */
[----:B------:R-:W-:Y:S01]  /*5730*/  MUFU.EX2 R122, R122 ;  /* 0x0000007a007a7308 */ /* 0x000fe20000000800 */
[----:B------:R-:W-:-:S05]  /*5740*/  F2FP.F16.F32.PACK_AB R34, R102, R107 ;  /* 0x0000006b6622723e */ /* 0x000fca00000000ff */
[----:B-----5:R-:W-:Y:S02]  /*5750*/  HMMA.16816.F32 R16, R24, R4, R16 ;  /* 0x000000041810723c */ /* 0x020fe40000001810 */
[----:B------:R-:W2:Y:S01]  /*5760*/  MUFU.EX2 R133, R133 ;  /* 0x0000008500857308 */ /* 0x000ea20000000800 */
[----:B----4-:R-:W-:-:S03]  /*5770*/  F2FP.F16.F32.PACK_AB R33, R121, R118 ;  /* 0x000000767921723e */ /* 0x010fc600000000ff */
[C---:B------:R-:W-:Y:S01]  /*5780*/  HMMA.16816.F32 R12, R24.reuse, R6, R12 ;  /* 0x00000006180c723c */ /* 0x040fe2000000180c */
[----:B------:R-:W3:Y:S03]  /*5790*/  LDSM.16.MT88.4 R4, [R232+0x6400] ;  /* 0x00640000e804783b */ /* 0x000ee60000004200 */
[----:B------:R-:W-:Y:S02]  /*57a0*/  MUFU.EX2 R128, R128 ;  /* 0x0000008000807308 */ /* 0x000fe40000000800 */
[C---:B-1----:R-:W-:Y:S06]  /*57b0*/  HMMA.16816.F32 R8, R24.reuse, R36, R8 ;  /* 0x000000241808723c */ /* 0x042fec0000001808 */
[----:B------:R-:W-:Y:S01]  /*57c0*/  HMMA.16816.F32 R28, R24, R38, R28 ;  /* 0x00000026181c723c */ /* 0x000fe2000000181c */
[----:B--2---:R-:W-:Y:S01]  /*57d0*/  F2FP.F16.F32.PACK_AB R35, R133, R122 ;  /* 0x0000007a8523723e */ /* 0x004fe200000000ff */
[----:B------:R-:W1:Y:S01]  /*57e0*/  MUFU.EX2 R135, R135 ;  /* 0x0000008700877308 */ /* 0x000e620000000800 */
[----:B------:R-:W2:Y:S04]  /*57f0*/  LDSM.16.MT88.4 R36, [R231+0x6400] ;  /* 0x00640000e724783b */ /* 0x000ea80000004200 */
[----:B------:R-:W4:Y:S01]  /*5800*/  LDSM.16.MT88.4 R24, [R232+0x6800] ;  /* 0x00680000e818783b */ /* 0x000f220000004200 */
[C---:B------:R-:W-:Y:S02]  /*5810*/  HMMA.16816.F32 R16, R32.reuse, R20, R16 ;  /* 0x000000142010723c */ /* 0x040fe40000001810 */
        /* <DEDUP_REMOVED lines=13> */
[C---:B---3--:R-:W-:Y:S03]  /*58f0*/  HMMA.16816.F32 R16, R20.reuse, R4, R16 ;  /* 0x000000041410723c */ /* 0x048fe60000001810 */
[----:B------:R-:W-:Y:S03]  /*5900*/  MUFU.EX2 R142, R142 ;  /* 0x0000008e008e7308 */ /* 0x000fe60000000800 */
[C---:B------:R-:W-:Y:S01]  /*5910*/  HMMA.16816.F32 R12, R20.reuse, R6, R12 ;  /* 0x00000006140c723c */ /* 0x040fe2000000180c */
[----:B------:R-:W3:Y:S04]  /*5920*/  LDSM.16.MT88.4 R4, [R232+0x6c00] ;  /* 0x006c0000e804783b */ /* 0x000ee80000004200 */
[----:B------:R-:W4:Y:S01]  /*5930*/  MUFU.EX2 R159, R159 ;  /* 0x0000009f009f7308 */ /* 0x000f220000000800 */
[C---:B--2---:R-:W-:Y:S06]  /*5940*/  HMMA.16816.F32 R8, R20.reuse, R36, R8 ;  /* 0x000000241408723c */ /* 0x044fec0000001808 */
[----:B------:R-:W-:Y:S01]  /*5950*/  HMMA.16816.F32 R28, R20, R38, R28 ;  /* 0x00000026141c723c */ /* 0x000fe2000000181c */
[----:B------:R-:W-:Y:S01]  /*5960*/  MUFU.EX2 R148, R148 ;  /* 0x0000009400947308 */ /* 0x000fe20000000800 */
[----:B------:R-:W-:-:S05]  /*5970*/  F2FP.F16.F32.PACK_AB R36, R87, R90 ;  /* 0x0000005a5724723e */ /* 0x000fca00000000ff */
[----:B------:R-:W-:Y:S02]  /*5980*/  F2FP.F16.F32.PACK_AB R20, R93, R94 ;  /* 0x0000005e5d14723e */ /* 0x000fe400000000ff */
[----:B-----5:R-:W-:Y:S01]  /*5990*/  F2FP.F16.F32.PACK_AB R21, R153, R138 ;  /* 0x0000008a9915723e */ /* 0x020fe200000000ff */
[----:B------:R-:W2:Y:S01]  /*59a0*/  MUFU.EX2 R167, R167 ;  /* 0x000000a700a77308 */ /* 0x000ea20000000800 */
        /* <DEDUP_REMOVED lines=8> */
[----:B--2---:R-:W-:-:S04]  /*5a30*/  F2FP.F16.F32.PACK_AB R37, R167, R148 ;  /* 0x00000094a725723e */ /* 0x004fc800000000ff */
[C---:B-1----:R-:W-:Y:S01]  /*5a40*/  HMMA.16816.F32 R8, R20.reuse, R32, R8 ;  /* 0x000000201408723c */ /* 0x042fe20000001808 */
[----:B------:R-:W-:Y:S05]  /*5a50*/  MUFU.EX2 R156, R156 ;  /* 0x0000009c009c7308 */ /* 0x000fea0000000800 */
[----:B------:R-:W-:Y:S01]  /*5a60*/  HMMA.16816.F32 R28, R20, R34, R28 ;  /* 0x00000022141c723c */ /* 0x000fe2000000181c */
[----:B------:R-:W1:Y:S02]  /*5a70*/  LDSM.16.MT88.4 R32, [R231+0x7000] ;  /* 0x00700000e720783b */ /* 0x000e640000004200 */
[----:B------:R-:W2:Y:S01]  /*5a80*/  MUFU.EX2 R179, R179 ;  /* 0x000000b300b37308 */ /* 0x000ea20000000800 */
[----:B----4-:R-:W-:-:S03]  /*5a90*/  F2FP.F16.F32.PACK_AB R39, R173, R154 ;  /* 0x0000009aad27723e */ /* 0x010fc600000000ff */
[----:B------:R-:W-:Y:S02]  /*5aa0*/  F2FP.F16.F32.PACK_AB R20, R83, R86 ;  /* 0x000000565314723e */ /* 0x000fe400000000ff */
[----:B------:R-:W-:Y:S02]  /*5ab0*/  F2FP.F16.F32.PACK_AB R22, R81, R84 ;  /* 0x000000545116723e */ /* 0x000fe400000000ff */
[----:B------:R-:W-:Y:S01]  /*5ac0*/  MUFU.EX2 R158, R158 ;  /* 0x0000009e009e7308 */ /* 0x000fe20000000800 */
[C---:B---3--:R-:W-:Y:S06]  /*5ad0*/  HMMA.16816.F32 R16, R36.reuse, R4, R16 ;  /* 0x000000042410723c */ /* 0x048fec0000001810 */
[----:B------:R-:W-:Y:S01]  /*5ae0*/  HMMA.16816.F32 R12, R36, R6, R12 ;  /* 0x00000006240c723c */ /* 0x000fe2000000180c */
[----:B------:R-:W3:Y:S01]  /*5af0*/  MUFU.EX2 R187, R187 ;  /* 0x000000bb00bb7308 */ /* 0x000ee20000000800 */
[----:B------:R-:W4:Y:S01]  /*5b00*/  LDSM.16.MT88.4 R4, [R232+0x7400] ;  /* 0x00740000e804783b */ /* 0x000f220000004200 */
[----:B--2---:R-:W-:-:S03]  /*5b10*/  F2FP.F16.F32.PACK_AB R21, R179, R156 ;  /* 0x0000009cb315723e */ /* 0x004fc600000000ff */
[C---:B------:R-:W-:Y:S03]  /*5b20*/  HMMA.16816.F32 R8, R36.reuse, R40, R8 ;  /* 0x000000282408723c */ /* 0x040fe60000001808 */
[----:B------:R-:W2:Y:S03]  /*5b30*/  MUFU.EX2 R77, R77 ;  /* 0x0000004d004d7308 */ /* 0x000ea60000000800 */
[----:B------:R-:W-:Y:S01]  /*5b40*/  HMMA.16816.F32 R28, R36, R42, R28 ;  /* 0x0000002a241c723c */ /* 0x000fe2000000181c */
[----:B------:R-:W4:Y:S04]  /*5b50*/  LDSM.16.MT88.4 R40, [R231+0x7400] ;  /* 0x00740000e728783b */ /* 0x000f280000004200 */
[----:B------:R-:W-:Y:S01]  /*5b60*/  MUFU.EX2 R160, R160 ;  /* 0x000000a000a07308 */ /* 0x000fe20000000800 */
[----:B---3--:R-:W-:Y:S01]  /*5b70*/  F2FP.F16.F32.PACK_AB R23, R187, R158 ;  /* 0x0000009ebb17723e */ /* 0x008fe200000000ff */
[----:B------:R-:W-:Y:S01]  /*5b80*/  FADD.FTZ R36, R146, R165 ;  /* 0x000000a592247221 */ /* 0x000fe20000010000 */
[----:B------:R-:W-:Y:S01]  /*5b90*/  FADD.FTZ R146, R144, R163 ;  /* 0x000000a390927221 */ /* 0x000fe20000010000 */
[----:B------:R-:W-:-:S02]  /*5ba0*/  FFMA.FTZ R144, R157, UR4, -R64 ;  /* 0x000000049d907c23 */ /* 0x000fc40008010840 */
[----:B------:R-:W-:Y:S01]  /*5bb0*/  FADD.FTZ R155, R155, R36 ;  /* 0x000000249b9b7221 */ /* 0x000fe20000010000 */
[----:B------:R-:W-:Y:S01]  /*5bc0*/  F2FP.F16.F32.PACK_AB R36, R79, R82 ;  /* 0x000000524f24723e */ /* 0x000fe200000000ff */
[----:B------:R-:W3:Y:S01]  /*5bd0*/  MUFU.EX2 R183, R183 ;  /* 0x000000b700b77308 */ /* 0x000ee20000000800 */
[----:B-----5:R-:W-:Y:S01]  /*5be0*/  HMMA.16816.F32 R16, R20, R24, R16 ;  /* 0x000000181410723c */ /* 0x020fe20000001810 */
[----:B--2---:R-:W-:Y:S01]  /*5bf0*/  F2FP.F16.F32.PACK_AB R38, R77, R80 ;  /* 0x000000504d26723e */ /* 0x004fe200000000ff */
[----:B------:R-:W-:Y:S01]  /*5c00*/  FADD.FTZ R151, R151, R146 ;  /* 0x0000009297977221 */ /* 0x000fe20000010000 */
[----:B------:R-:W-:-:S03]  /*5c10*/  FADD.FTZ R140, R140, R155 ;  /* 0x0000009b8c8c7221 */ /* 0x000fc60000010000 */
[----:B------:R-:W-:Y:S01]  /*5c20*/  HMMA.16816.F32 R12, R20, R26, R12 ;  /* 0x0000001a140c723c */ /* 0x000fe2000000180c */
[----:B------:R-:W-:Y:S01]  /*5c30*/  MUFU.EX2 R162, R162 ;  /* 0x000000a200a27308 */ /* 0x000fe20000000800 */
[----:B------:R-:W2:Y:S01]  /*5c40*/  LDSM.16.MT88.4 R24, [R232+0x7800] ;  /* 0x00780000e818783b */ /* 0x000ea20000004200 */
[----:B------:R-:W-:-:S03]  /*5c50*/  FADD.FTZ R143, R143, R140 ;  /* 0x0000008c8f8f7221 */ /* 0x000fc60000010000 */
[C---:B-1----:R-:W-:Y:S01]  /*5c60*/  HMMA.16816.F32 R8, R20.reuse, R32, R8 ;  /* 0x000000201408723c */ /* 0x042fe20000001808 */
[----:B------:R-:W-:Y:S02]  /*5c70*/  FADD.FTZ R130, R130, R143 ;  /* 0x0000008f82827221 */ /* 0x000fe40000010000 */
[----:B------:R-:W1:Y:S01]  /*5c80*/  MUFU.EX2 R175, R177 ;  /* 0x000000b100af7308 */ /* 0x000e620000000800 */
[----:B---3--:R-:W-:Y:S01]  /*5c90*/  F2FP.F16.F32.PACK_AB R37, R183, R160 ;  /* 0x000000a0b725723e */ /* 0x008fe200000000ff */
[----:B------:R-:W-:Y:S01]  /*5ca0*/  FADD.FTZ R139, R139, R130 ;  /* 0x000000828b8b7221 */ /* 0x000fe20000010000 */
[----:B------:R-:W-:Y:S01]  /*5cb0*/  HMMA.16816.F32 R28, R20, R34, R28 ;  /* 0x00000022141c723c */ /* 0x000fe2000000181c */
[----:B------:R-:W3:Y:S02]  /*5cc0*/  LDSM.16.MT88.4 R20, [R231+0x7800] ;  /* 0x00780000e714783b */ /* 0x000ee40000004200 */
[----:B------:R-:W-:Y:S02]  /*5cd0*/  FADD.FTZ R126, R126, R139 ;  /* 0x0000008b7e7e7221 */ /* 0x000fe40000010000 */
[----:B------:R-:W-:Y:S02]  /*5ce0*/  MUFU.EX2 R78, R78 ;  /* 0x0000004e004e7308 */ /* 0x000fe40000000800 */
[----:B------:R-:W-:-:S04]  /*5cf0*/  FADD.FTZ R125, R125, R126 ;  /* 0x0000007e7d7d7221 */ /* 0x000fc80000010000 */
[----:B------:R-:W-:Y:S02]  /*5d00*/  FADD.FTZ R120, R120, R125 ;  /* 0x0000007d78787221 */ /* 0x000fe40000010000 */
[----:B------:R-:W5:Y:S01]  /*5d10*/  MUFU.EX2 R75, R75 ;  /* 0x0000004b004b7308 */ /* 0x000f620000000800 */
[----:B-1----:R-:W-:Y:S01]  /*5d20*/  F2FP.F16.F32.PACK_AB R39, R175, R162 ;  /* 0x000000a2af27723e */ /* 0x002fe200000000ff */
[----:B------:R-:W-:-:S04]  /*5d30*/  FADD.FTZ R117, R117, R120 ;  /* 0x0000007875757221 */ /* 0x000fc80000010000 */
[----:B------:R-:W-:Y:S02]  /*5d40*/  FADD.FTZ R110, R110, R117 ;  /* 0x000000756e6e7221 */ /* 0x000fe40000010000 */
[----:B----4-:R-:W-:Y:S01]  /*5d50*/  HMMA.16816.F32 R16, R36, R4, R16 ;  /* 0x000000042410723c */ /* 0x010fe20000001810 */
[----:B------:R-:W-:Y:S01]  /*5d60*/  MUFU.EX2 R76, R76 ;  /* 0x0000004c004c7308 */ /* 0x000fe20000000800 */
[----:B------:R-:W-:-:S04]  /*5d70*/  FADD.FTZ R113, R113, R110 ;  /* 0x0000006e71717221 */ /* 0x000fc80000010000 */
[C---:B------:R-:W-:Y:S01]  /*5d80*/  HMMA.16816.F32 R12, R36.reuse, R6, R12 ;  /* 0x00000006240c723c */ /* 0x040fe2000000180c */
[----:B------:R-:W-:Y:S01]  /*5d90*/  FADD.FTZ R4, R134, R151 ;  /* 0x0000009786047221 */ /* 0x000fe20000010000 */
[----:B------:R-:W-:Y:S01]  /*5da0*/  FFMA.FTZ R134, R141, UR4, -R64 ;  /* 0x000000048d867c23 */ /* 0x000fe20008010840 */
[----:B------:R-:W1:Y:S01]  /*5db0*/  MUFU.EX2 R73, R73 ;  /* 0x0000004900497308 */ /* 0x000e620000000800 */
[----:B-----5:R-:W-:Y:S01]  /*5dc0*/  F2FP.F16.F32.PACK_AB R32, R75, R78 ;  /* 0x0000004e4b20723e */ /* 0x020fe200000000ff */
[----:B------:R-:W-:Y:S01]  /*5dd0*/  FADD.FTZ R145, R145, R4 ;  /* 0x0000000491917221 */ /* 0x000fe20000010000 */
[C---:B------:R-:W-:Y:S01]  /*5de0*/  HMMA.16816.F32 R8, R36.reuse, R40, R8 ;  /* 0x000000282408723c */ /* 0x040fe20000001808 */
[----:B------:R-:W-:Y:S01]  /*5df0*/  LDSM.16.MT88.4 R4, [R232+0x7c00] ;  /* 0x007c0000e804783b */ /* 0x000fe20000004200 */
[----:B------:R-:W-:Y:S01]  /*5e00*/  FADD.FTZ R106, R106, R113 ;  /* 0x000000716a6a7221 */ /* 0x000fe20000010000 */
[----:B------:R-:W-:Y:S02]  /*5e10*/  FADD.FTZ R132, R132, R145 ;  /* 0x0000009184847221 */ /* 0x000fe40000010000 */
[----:B------:R-:W-:Y:S01]  /*5e20*/  MUFU.EX2 R164, R164 ;  /* 0x000000a400a47308 */ /* 0x000fe20000000800 */
[----:B------:R-:W-:Y:S01]  /*5e30*/  HMMA.16816.F32 R28, R36, R42, R28 ;  /* 0x0000002a241c723c */ /* 0x000fe2000000181c */
[----:B------:R-:W-:Y:S01]  /*5e40*/  FADD.FTZ R131, R131, R132 ;  /* 0x0000008483837221 */ /* 0x000fe20000010000 */
[----:B------:R-:W-:Y:S01]  /*5e50*/  FADD.FTZ R111, R111, R106 ;  /* 0x0000006a6f6f7221 */ /* 0x000fe20000010000 */
[----:B------:R-:W-:-:S02]  /*5e60*/  FFMA.FTZ R40, R109, UR4, -R64 ;  /* 0x000000046d287c23 */ /* 0x000fc40008010840 */
[----:B------:R-:W-:Y:S01]  /*5e70*/  FADD.FTZ R124, R124, R131 ;  /* 0x000000837c7c7221 */ /* 0x000fe20000010000 */
[----:B------:R-:W-:Y:S01]  /*5e80*/  FADD.FTZ R104, R104, R111 ;  /* 0x0000006f68687221 */ /* 0x000fe20000010000 */
[----:B------:R-:W4:Y:S01]  /*5e90*/  MUFU.EX2 R161, R161 ;  /* 0x000000a100a17308 */ /* 0x000f220000000800 */
[----:B-1----:R-:W-:Y:S01]  /*5ea0*/  F2FP.F16.F32.PACK_AB R34, R73, R76 ;  /* 0x0000004c4922723e */ /* 0x002fe200000000ff */
[----:B------:R-:W-:Y:S01]  /*5eb0*/  FADD.FTZ R127, R127, R124 ;  /* 0x0000007c7f7f7221 */ /* 0x000fe20000010000 */
[--C-:B------:R-:W-:Y:S01]  /*5ec0*/  FFMA.FTZ R37, R129, UR4, -R64.reuse ;  /* 0x0000000481257c23 */ /* 0x100fe20008010840 */
[----:B------:R-:W-:Y:S01]  /*5ed0*/  FFMA.FTZ R38, R123, UR4, -R64 ;  /* 0x000000047b267c23 */ /* 0x000fe20008010840 */
[----:B------:R-:W-:Y:S01]  /*5ee0*/  FADD.FTZ R107, R107, R104 ;  /* 0x000000686b6b7221 */ /* 0x000fe20000010000 */
[----:B------:R-:W-:Y:S01]  /*5ef0*/  FADD.FTZ R116, R116, R127 ;  /* 0x0000007f74747221 */ /* 0x000fe20000010000 */
[----:B------:R-:W-:Y:S01]  /*5f00*/  FFMA.FTZ R39, R115, UR4, -R64 ;  /* 0x0000000473277c23 */ /* 0x000fe20008010840 */
[----:B------:R-:W-:Y:S01]  /*5f10*/  MUFU.EX2 R144, R144 ;  /* 0x0000009000907308 */ /* 0x000fe20000000800 */
[----:B------:R-:W-:Y:S01]  /*5f20*/  FADD.FTZ R102, R102, R107 ;  /* 0x0000006b66667221 */ /* 0x000fe20000010000 */
[----:B------:R-:W-:Y:S01]  /*5f30*/  FADD.FTZ R119, R119, R116 ;  /* 0x0000007477777221 */ /* 0x000fe20000010000 */
[--C-:B------:R-:W-:Y:S01]  /*5f40*/  FFMA.FTZ R42, R105, UR4, -R64.reuse ;  /* 0x00000004692a7c23 */ /* 0x100fe20008010840 */
[----:B------:R-:W-:Y:S01]  /*5f50*/  FFMA.FTZ R43, R101, UR4, -R64 ;  /* 0x00000004652b7c23 */ /* 0x000fe20008010840 */
[----:B------:R-:W-:Y:S01]  /*5f60*/  FADD.FTZ R103, R103, R102 ;  /* 0x0000006667677221 */ /* 0x000fe20000010000 */
[----:B------:R-:W-:Y:S01]  /*5f70*/  FADD.FTZ R108, R108, R119 ;  /* 0x000000776c6c7221 */ /* 0x000fe20000010000 */
[----:B------:R-:W-:Y:S01]  /*5f80*/  FFMA.FTZ R36, R112, UR4, -R91 ;  /* 0x0000000470247c23 */ /* 0x000fe2000801085b */
[----:B------:R-:W1:Y:S01]  /*5f90*/  MUFU.EX2 R149, R149 ;  /* 0x0000009500957308 */ /* 0x000e620000000800 */
[----:B----4-:R-:W-:Y:S01]  /*5fa0*/  F2FP.F16.F32.PACK_AB R33, R161, R164 ;  /* 0x000000a4a121723e */ /* 0x010fe200000000ff */
[----:B------:R-:W-:Y:S01]  /*5fb0*/  FADD.FTZ R3, R3, R108 ;  /* 0x0000006c03037221 */ /* 0x000fe20000010000 */
[----:B------:R-:W-:-:S03]  /*5fc0*/  FADD.FTZ R100, R100, R103 ;  /* 0x0000006764647221 */ /* 0x000fc60000010000 */
[----:B------:R-:W-:Y:S02]  /*5fd0*/  FADD.FTZ R3, R114, R3 ;  /* 0x0000000372037221 */ /* 0x000fe40000010000 */
[----:B------:R-:W-:Y:S02]  /*5fe0*/  MUFU.EX2 R74, R74 ;  /* 0x0000004a004a7308 */ /* 0x000fe40000000800 */
[----:B------:R-:W-:Y:S01]  /*5ff0*/  FADD.FTZ R118, R118, R3 ;  /* 0x0000000376767221 */ /* 0x000fe20000010000 */
[----:B------:R-:W-:Y:S01]  /*6000*/  FFMA.FTZ R3, R96, UR4, -R91 ;  /* 0x0000000460037c23 */ /* 0x000fe2000801085b */
[----:B------:R-:W-:Y:S02]  /*6010*/  FFMA.FTZ R96, R95, UR4, -R64 ;  /* 0x000000045f607c23 */ /* 0x000fe40008010840 */
[----:B------:R-:W-:Y:S02]  /*6020*/  FADD.FTZ R121, R121, R118 ;  /* 0x0000007679797221 */ /* 0x000fe40000010000 */
[----:B------:R-:W4:Y:S01]  /*6030*/  MUFU.EX2 R71, R71 ;  /* 0x0000004700477308 */ /* 0x000f220000000800 */
[----:B-1----:R-:W-:Y:S01]  /*6040*/  F2FP.F16.F32.PACK_AB R35, R149, R144 ;  /* 0x000000909523723e */ /* 0x002fe200000000ff */
[----:B------:R-:W-:-:S04]  /*6050*/  FADD.FTZ R122, R122, R121 ;  /* 0x000000797a7a7221 */ /* 0x000fc80000010000 */
[----:B------:R-:W-:Y:S02]  /*6060*/  FADD.FTZ R133, R133, R122 ;  /* 0x0000007a85857221 */ /* 0x000fe40000010000 */
[----:B--2---:R-:W-:Y:S01]  /*6070*/  HMMA.16816.F32 R16, R32, R24, R16 ;  /* 0x000000182010723c */ /* 0x004fe20000001810 */
[----:B------:R-:W-:Y:S01]  /*6080*/  MUFU.EX2 R72, R72 ;  /* 0x0000004800487308 */ /* 0x000fe20000000800 */
[----:B------:R-:W-:-:S04]  /*6090*/  FADD.FTZ R128, R128, R133 ;  /* 0x0000008580807221 */ /* 0x000fc80000010000 */
[C---:B------:R-:W-:Y:S01]  /*60a0*/  HMMA.16816.F32 R12, R32.reuse, R26, R12 ;  /* 0x0000001a200c723c */ /* 0x040fe2000000180c */
[----:B------:R-:W1:Y:S01]  /*60b0*/  LDSM.16.MT88.4 R24, [R231+0x7c00] ;  /* 0x007c0000e718783b */ /* 0x000e620000004200 */
[----:B------:R-:W-:Y:S01]  /*60c0*/  FADD.FTZ R128, R135, R128 ;  /* 0x0000008087807221 */ /* 0x000fe20000010000 */
[----:B------:R-:W2:Y:S03]  /*60d0*/  MUFU.EX2 R69, R69 ;  /* 0x0000004500457308 */ /* 0x000ea60000000800 */
[----:B---3--:R-:W-:Y:S01]  /*60e0*/  HMMA.16816.F32 R8, R32, R20, R8 ;  /* 0x000000142008723c */ /* 0x008fe20000001808 */
[----:B------:R-:W-:-:S04]  /*60f0*/  FADD.FTZ R147, R147, R128 ;  /* 0x0000008093937221 */ /* 0x000fc80000010000 */
[----:B------:R-:W-:Y:S01]  /*6100*/  MUFU.EX2 R134, R134 ;  /* 0x0000008600867308 */ /* 0x000fe20000000800 */
[----:B------:R-:W-:Y:S01]  /*6110*/  HMMA.16816.F32 R28, R32, R22, R28 ;  /* 0x00000016201c723c */ /* 0x000fe2000000181c */
[----:B----4-:R-:W-:Y:S01]  /*6120*/  F2FP.F16.F32.PACK_AB R20, R71, R74 ;  /* 0x0000004a4714723e */ /* 0x010fe200000000ff */
[----:B------:R-:W3:Y:S01]  /*6130*/  LDSM.16.MT88.4 R32, [R232+0x8000] ;  /* 0x00800000e820783b */ /* 0x000ee20000004200 */
[----:B------:R-:W-:-:S04]  /*6140*/  FADD.FTZ R147, R136, R147 ;  /* 0x0000009388937221 */ /* 0x000fc80000010000 */
[----:B------:R-:W4:Y:S01]  /*6150*/  MUFU.EX2 R41, R137 ;  /* 0x0000008900297308 */ /* 0x000f220000000800 */
[----:B--2---:R-:W-:Y:S01]  /*6160*/  F2FP.F16.F32.PACK_AB R22, R69, R72 ;  /* 0x000000484516723e */ /* 0x004fe200000000ff */
[----:B------:R-:W-:-:S04]  /*6170*/  FADD.FTZ R138, R138, R147 ;  /* 0x000000938a8a7221 */ /* 0x000fc80000010000 */
[----:B------:R-:W-:Y:S02]  /*6180*/  FADD.FTZ R153, R153, R138 ;  /* 0x0000008a99997221 */ /* 0x000fe40000010000 */
[----:B------:R-:W-:Y:S02]  /*6190*/  MUFU.EX2 R37, R37 ;  /* 0x0000002500257308 */ /* 0x000fe40000000800 */
[----:B------:R-:W-:-:S04]  /*61a0*/  FADD.FTZ R142, R142, R153 ;  /* 0x000000998e8e7221 */ /* 0x000fc80000010000 */
[----:B------:R-:W-:Y:S02]  /*61b0*/  FADD.FTZ R159, R159, R142 ;  /* 0x0000008e9f9f7221 */ /* 0x000fe40000010000 */
[----:B------:R-:W2:Y:S01]  /*61c0*/  MUFU.EX2 R38, R38 ;  /* 0x0000002600267308 */ /* 0x000ea20000000800 */
[----:B----4-:R-:W-:Y:S01]  /*61d0*/  F2FP.F16.F32.PACK_AB R21, R41, R134 ;  /* 0x000000862915723e */ /* 0x010fe200000000ff */
[----:B------:R-:W-:Y:S01]  /*61e0*/  FADD.FTZ R148, R148, R159 ;  /* 0x0000009f94947221 */ /* 0x000fe20000010000 */
[----:B------:R-:W-:Y:S03]  /*61f0*/  LDSM.16.MT88.4 R140, [R232+0x8c00] ;  /* 0x008c0000e88c783b */ /* 0x000fe60000004200 */
[----:B------:R-:W-:Y:S02]  /*6200*/  FADD.FTZ R167, R167, R148 ;  /* 0x00000094a7a77221 */ /* 0x000fe40000010000 */
[----:B------:R-:W-:Y:S02]  /*6210*/  MUFU.EX2 R70, R70 ;  /* 0x0000004600467308 */ /* 0x000fe40000000800 */
[----:B------:R-:W-:-:S04]  /*6220*/  FADD.FTZ R154, R154, R167 ;  /* 0x000000a79a9a7221 */ /* 0x000fc80000010000 */
[----:B------:R-:W-:Y:S02]  /*6230*/  FADD.FTZ R173, R173, R154 ;  /* 0x0000009aadad7221 */ /* 0x000fe40000010000 */
[----:B------:R-:W4:Y:S01]  /*6240*/  MUFU.EX2 R67, R67 ;  /* 0x0000004300437308 */ /* 0x000f220000000800 */
[----:B--2---:R-:W-:Y:S01]  /*6250*/  F2FP.F16.F32.PACK_AB R23, R38, R37 ;  /* 0x000000252617723e */ /* 0x004fe200000000ff */
[----:B------:R-:W-:-:S04]  /*6260*/  FADD.FTZ R156, R156, R173 ;  /* 0x000000ad9c9c7221 */ /* 0x000fc80000010000 */
[----:B------:R-:W-:Y:S02]  /*6270*/  FADD.FTZ R179, R179, R156 ;  /* 0x0000009cb3b37221 */ /* 0x000fe40000010000 */
[----:B-1----:R-:W-:Y:S01]  /*6280*/  HMMA.16816.F32 R8, R20, R24, R8 ;  /* 0x000000181408723c */ /* 0x002fe20000001808 */
[----:B------:R-:W-:Y:S01]  /*6290*/  MUFU.EX2 R68, R68 ;  /* 0x0000004400447308 */ /* 0x000fe20000000800 */
[----:B------:R-:W-:-:S04]  /*62a0*/  FADD.FTZ R158, R158, R179 ;  /* 0x000000b39e9e7221 */ /* 0x000fc80000010000 */
[C---:B------:R-:W-:Y:S01]  /*62b0*/  HMMA.16816.F32 R16, R20.reuse, R4, R16 ;  /* 0x000000041410723c */ /* 0x040fe20000001810 */
[----:B------:R-:W-:Y:S01]  /*62c0*/  FADD.FTZ R25, R99, R100 ;  /* 0x0000006463197221 */ /* 0x000fe20000010000 */
[----:B------:R-:W-:Y:S01]  /*62d0*/  FADD.FTZ R187, R187, R158 ;  /* 0x0000009ebbbb7221 */ /* 0x000fe20000010000 */
[----:B------:R-:W1:Y:S01]  /*62e0*/  MUFU.EX2 R65, R65 ;  /* 0x0000004100417308 */ /* 0x000e620000000800 */
[----:B----4-:R-:W-:Y:S01]  /*62f0*/  F2FP.F16.F32.PACK_AB R24, R67, R70 ;  /* 0x000000464318723e */ /* 0x010fe200000000ff */
[----:B------:R-:W-:Y:S01]  /*6300*/  FADD.FTZ R25, R98, R25 ;  /* 0x0000001962197221 */ /* 0x000fe20000010000 */
[----:B------:R-:W-:Y:S01]  /*6310*/  HMMA.16816.F32 R12, R20, R6, R12 ;  /* 0x00000006140c723c */ /* 0x000fe2000000180c */
[----:B------:R-:W2:Y:S01]  /*6320*/  LDSM.16.MT88.4 R4, [R231+0x8000] ;  /* 0x00800000e704783b */ /* 0x000ea20000004200 */
[----:B------:R-:W-:-:S03]  /*6330*/  FADD.FTZ R160, R160, R187 ;  /* 0x000000bba0a07221 */ /* 0x000fc60000010000 */
[----:B------:R-:W-:Y:S01]  /*6340*/  MUFU.EX2 R39, R39 ;  /* 0x0000002700277308 */ /* 0x000fe20000000800 */
[----:B------:R-:W-:Y:S01]  /*6350*/  HMMA.16816.F32 R28, R20, R26, R28 ;  /* 0x0000001a141c723c */ /* 0x000fe2000000181c */
[----:B------:R-:W-:-:S04]  /*6360*/  FADD.FTZ R183, R183, R160 ;  /* 0x000000a0b7b77221 */ /* 0x000fc80000010000 */
[----:B------:R-:W-:Y:S02]  /*6370*/  FADD.FTZ R162, R162, R183 ;  /* 0x000000b7a2a27221 */ /* 0x000fe40000010000 */
[----:B------:R-:W-:Y:S01]  /*6380*/  FADD.FTZ R20, R94, R25 ;  /* 0x000000195e147221 */ /* 0x000fe20000010000 */
[----:B------:R-:W4:Y:S01]  /*6390*/  MUFU.EX2 R40, R40 ;  /* 0x0000002800287308 */ /* 0x000f220000000800 */
[----:B-1----:R-:W-:Y:S01]  /*63a0*/  F2FP.F16.F32.PACK_AB R26, R65, R68 ;  /* 0x00000044411a723e */ /* 0x002fe200000000ff */
[----:B------:R-:W-:Y:S01]  /*63b0*/  FADD.FTZ R175, R175, R162 ;  /* 0x000000a2afaf7221 */ /* 0x000fe20000010000 */
[----:B------:R-:W-:Y:S02]  /*63c0*/  FADD.FTZ R95, R93, R20 ;  /* 0x000000145d5f7221 */ /* 0x000fe40000010000 */
[----:B------:R-:W1:Y:S01]  /*63d0*/  LDSM.16.MT88.4 R20, [R232+0x8400] ;  /* 0x00840000e814783b */ /* 0x000e620000004200 */
[----:B------:R-:W-:Y:S01]  /*63e0*/  FADD.FTZ R164, R164, R175 ;  /* 0x000000afa4a47221 */ /* 0x000fe20000010000 */
[----:B------:R-:W-:Y:S01]  /*63f0*/  FADD.FTZ R92, R92, R95 ;  /* 0x0000005f5c5c7221 */ /* 0x000fe20000010000 */
[----:B------:R-:W-:Y:S02]  /*6400*/  MUFU.EX2 R42, R42 ;  /* 0x0000002a002a7308 */ /* 0x000fe40000000800 */
[----:B------:R-:W-:Y:S01]  /*6410*/  FADD.FTZ R161, R161, R164 ;  /* 0x000000a4a1a17221 */ /* 0x000fe20000010000 */
[----:B------:R-:W-:-:S03]  /*6420*/  FADD.FTZ R89, R89, R92 ;  /* 0x0000005c59597221 */ /* 0x000fc60000010000 */
[----:B------:R-:W-:Y:S01]  /*6430*/  FADD.FTZ R144, R144, R161 ;  /* 0x000000a190907221 */ /* 0x000fe20000010000 */
[----:B------:R-:W-:Y:S01]  /*6440*/  FADD.FTZ R90, R90, R89 ;  /* 0x000000595a5a7221 */ /* 0x000fe20000010000 */
[----:B------:R-:W5:Y:S01]  /*6450*/  MUFU.EX2 R43, R43 ;  /* 0x0000002b002b7308 */ /* 0x000f620000000800 */
[----:B----4-:R-:W-:Y:S01]  /*6460*/  F2FP.F16.F32.PACK_AB R25, R40, R39 ;  /* 0x000000272819723e */ /* 0x010fe200000000ff */
        /* <DEDUP_REMOVED lines=9> */
[----:B------:R-:W4:Y:S01]  /*6500*/  MUFU.EX2 R51, R51 ;  /* 0x0000003300337308 */ /* 0x000f220000000800 */
[----:B-----5:R-:W-:Y:S01]  /*6510*/  F2FP.F16.F32.PACK_AB R27, R43, R42 ;  /* 0x0000002a2b1b723e */ /* 0x020fe200000000ff */
[----:B------:R-:W-:Y:S01]  /*6520*/  FADD.FTZ R38, R38, R37 ;  /* 0x0000002526267221 */ /* 0x000fe20000010000 */
[----:B------:R-:W-:Y:S01]  /*6530*/  FADD.FTZ R83, R83, R86 ;  /* 0x0000005653537221 */ /* 0x000fe20000010000 */
[----:B------:R-:W-:Y:S03]  /*6540*/  LDSM.16.MT88.4 R132, [R231+0x8c00] ;  /* 0x008c0000e784783b */ /* 0x000fe60000004200 */
[----:B------:R-:W-:Y:S01]  /*6550*/  FADD.FTZ R84, R84, R83 ;  /* 0x0000005354547221 */ /* 0x000fe20000010000 */
[----:B------:R-:W-:Y:S01]  /*6560*/  MUFU.EX2 R50, R50 ;  /* 0x0000003200327308 */ /* 0x000fe20000000800 */
[----:B---3--:R-:W-:Y:S02]  /*6570*/  HMMA.16816.F32 R16, R24, R32, R16 ;  /* 0x000000201810723c */ /* 0x008fe40000001810 */
[----:B------:R-:W-:-:S04]  /*6580*/  FADD.FTZ R81, R81, R84 ;  /* 0x0000005451517221 */ /* 0x000fc80000010000 */
[----:B------:R-:W-:Y:S01]  /*6590*/  HMMA.16816.F32 R12, R24, R34, R12 ;  /* 0x00000022180c723c */ /* 0x000fe2000000180c */
[----:B------:R-:W3:Y:S01]  /*65a0*/  MUFU.EX2 R49, R49 ;  /* 0x0000003100317308 */ /* 0x000ee20000000800 */
[----:B------:R-:W5:Y:S01]  /*65b0*/  LDSM.16.MT88.4 R32, [R231+0x8400] ;  /* 0x00840000e720783b */ /* 0x000f620000004200 */
[----:B------:R-:W-:-:S03]  /*65c0*/  FADD.FTZ R82, R82, R81 ;  /* 0x0000005152527221 */ /* 0x000fc60000010000 */
[C---:B--2---:R-:W-:Y:S01]  /*65d0*/  HMMA.16816.F32 R8, R24.reuse, R4, R8 ;  /* 0x000000041808723c */ /* 0x044fe20000001808 */
[----:B------:R-:W-:Y:S02]  /*65e0*/  FADD.FTZ R79, R79, R82 ;  /* 0x000000524f4f7221 */ /* 0x000fe40000010000 */
[----:B------:R-:W-:Y:S02]  /*65f0*/  MUFU.EX2 R94, R97 ;  /* 0x00000061005e7308 */ /* 0x000fe40000000800 */
[----:B------:R-:W-:Y:S01]  /*6600*/  FADD.FTZ R80, R80, R79 ;  /* 0x0000004f50507221 */ /* 0x000fe20000010000 */
[----:B------:R-:W-:Y:S01]  /*6610*/  HMMA.16816.F32 R28, R24, R6, R28 ;  /* 0x00000006181c723c */ /* 0x000fe2000000181c */
[----:B----4-:R-:W-:Y:S01]  /*6620*/  F2FP.F16.F32.PACK_AB R4, R51, R66 ;  /* 0x000000423304723e */ /* 0x010fe200000000ff */
[----:B------:R-:W-:Y:S01]  /*6630*/  LDSM.16.MT88.4 R24, [R232+0x8800] ;  /* 0x00880000e818783b */ /* 0x000fe20000004200 */
[----:B------:R-:W-:Y:S02]  /*6640*/  FADD.FTZ R77, R77, R80 ;  /* 0x000000504d4d7221 */ /* 0x000fe40000010000 */
[----:B------:R-:W2:Y:S02]  /*6650*/  MUFU.EX2 R93, R96 ;  /* 0x00000060005d7308 */ /* 0x000ea40000000800 */
[----:B---3--:R-:W-:Y:S01]  /*6660*/  F2FP.F16.F32.PACK_AB R6, R49, R50 ;  /* 0x000000323106723e */ /* 0x008fe200000000ff */
[----:B------:R-:W-:-:S04]  /*6670*/  FADD.FTZ R78, R78, R77 ;  /* 0x0000004d4e4e7221 */ /* 0x000fc80000010000 */
[----:B------:R-:W-:Y:S01]  /*6680*/  FADD.FTZ R75, R75, R78 ;  /* 0x0000004e4b4b7221 */ /* 0x000fe20000010000 */
[----:B------:R-:W-:Y:S03]  /*6690*/  MUFU.EX2 R61, R61 ;  /* 0x0000003d003d7308 */ /* 0x000fe60000000800 */
[----:B------:R-:W-:-:S04]  /*66a0*/  FADD.FTZ R76, R76, R75 ;  /* 0x0000004b4c4c7221 */ /* 0x000fc80000010000 */
[----:B------:R-:W-:Y:S01]  /*66b0*/  FADD.FTZ R73, R73, R76 ;  /* 0x0000004c49497221 */ /* 0x000fe20000010000 */
[----:B------:R-:W3:Y:S01]  /*66c0*/  MUFU.EX2 R60, R60 ;  /* 0x0000003c003c7308 */ /* 0x000ee20000000800 */
[----:B--2---:R-:W-:Y:S02]  /*66d0*/  F2FP.F16.F32.PACK_AB R5, R93, R94 ;  /* 0x0000005e5d05723e */ /* 0x004fe400000000ff */
[----:B------:R-:W-:-:S04]  /*66e0*/  FADD.FTZ R74, R74, R73 ;  /* 0x000000494a4a7221 */ /* 0x000fc80000010000 */
[----:B------:R-:W-:Y:S01]  /*66f0*/  FADD.FTZ R71, R71, R74 ;  /* 0x0000004a47477221 */ /* 0x000fe20000010000 */
[----:B------:R-:W-:Y:S03]  /*6700*/  MUFU.EX2 R48, R48 ;  /* 0x0000003000307308 */ /* 0x000fe60000000800 */
[----:B------:R-:W-:-:S04]  /*6710*/  FADD.FTZ R72, R72, R71 ;  /* 0x0000004748487221 */ /* 0x000fc80000010000 */
[----:B------:R-:W-:Y:S01]  /*6720*/  FADD.FTZ R69, R69, R72 ;  /* 0x0000004845457221 */ /* 0x000fe20000010000 */
[----:B------:R-:W2:Y:S01]  /*6730*/  MUFU.EX2 R47, R47 ;  /* 0x0000002f002f7308 */ /* 0x000ea20000000800 */
[----:B---3--:R-:W-:Y:S02]  /*6740*/  F2FP.F16.F32.PACK_AB R7, R60, R61 ;  /* 0x0000003d3c07723e */ /* 0x008fe400000000ff */
[----:B------:R-:W-:-:S04]  /*6750*/  FADD.FTZ R70, R70, R69 ;  /* 0x0000004546467221 */ /* 0x000fc80000010000 */
[----:B------:R-:W-:Y:S01]  /*6760*/  FADD.FTZ R67, R67, R70 ;  /* 0x0000004643437221 */ /* 0x000fe20000010000 */
[----:B-1----:R-:W-:Y:S01]  /*6770*/  HMMA.16816.F32 R16, R4, R20, R16 ;  /* 0x000000140410723c */ /* 0x002fe20000001810 */
[----:B------:R-:W-:Y:S02]  /*6780*/  MUFU.EX2 R46, R46 ;  /* 0x0000002e002e7308 */ /* 0x000fe40000000800 */
[----:B------:R-:W-:-:S03]  /*6790*/  FADD.FTZ R68, R68, R67 ;  /* 0x0000004344447221 */ /* 0x000fc60000010000 */
        /* <DEDUP_REMOVED lines=9> */
[----:B------:R-:W-:-:S03]  /*6830*/  FFMA.FTZ R33, R55, UR4, -R64 ;  /* 0x0000000437217c23 */ /* 0x000fc60008010840 */
[----:B------:R-:W-:Y:S02]  /*6840*/  FADD.FTZ R50, R50, R51 ;  /* 0x0000003332327221 */ /* 0x000fe40000010000 */
[----:B------:R-:W4:Y:S01]  /*6850*/  MUFU.EX2 R58, R58 ;  /* 0x0000003a003a7308 */ /* 0x000f220000000800 */
[----:B--2---:R-:W-:Y:S01]  /*6860*/  F2FP.F16.F32.PACK_AB R4, R47, R48 ;  /* 0x000000302f04723e */ /* 0x004fe200000000ff */
[----:B------:R-:W-:Y:S01]  /*6870*/  FFMA.FTZ R34, R54, UR4, -R64 ;  /* 0x0000000436227c23 */ /* 0x000fe20008010840 */
[----:B---3--:R-:W-:Y:S01]  /*6880*/  F2FP.F16.F32.PACK_AB R6, R45, R46 ;  /* 0x0000002e2d06723e */ /* 0x008fe200000000ff */
[----:B------:R-:W-:-:S04]  /*6890*/  FADD.FTZ R49, R49, R50 ;  /* 0x0000003231317221 */ /* 0x000fc80000010000 */
[----:B------:R-:W-:Y:S01]  /*68a0*/  MUFU.EX2 R57, R57 ;  /* 0x0000003900397308 */ /* 0x000fe20000000800 */
[----:B------:R-:W-:-:S04]  /*68b0*/  FADD.FTZ R48, R48, R49 ;  /* 0x0000003130307221 */ /* 0x000fc80000010000 */
[----:B------:R-:W-:-:S03]  /*68c0*/  FADD.FTZ R47, R47, R48 ;  /* 0x000000302f2f7221 */ /* 0x000fc60000010000 */
[----:B------:R-:W2:Y:S01]  /*68d0*/  MUFU.EX2 R56, R56 ;  /* 0x0000003800387308 */ /* 0x000ea20000000800 */
[----:B----4-:R-:W-:Y:S01]  /*68e0*/  F2FP.F16.F32.PACK_AB R5, R58, R59 ;  /* 0x0000003b3a05723e */ /* 0x010fe200000000ff */
[----:B------:R-:W-:-:S04]  /*68f0*/  FADD.FTZ R46, R46, R47 ;  /* 0x0000002f2e2e7221 */ /* 0x000fc80000010000 */
[----:B------:R-:W-:Y:S02]  /*6900*/  FADD.FTZ R45, R45, R46 ;  /* 0x0000002e2d2d7221 */ /* 0x000fe40000010000 */
[----:B------:R-:W-:Y:S08]  /*6910*/  MUFU.EX2 R36, R36 ;  /* 0x0000002400247308 */ /* 0x000ff00000000800 */
[----:B------:R-:W3:Y:S01]  /*6920*/  MUFU.EX2 R3, R3 ;  /* 0x0000000300037308 */ /* 0x000ee20000000800 */
[----:B--2---:R-:W-:-:S07]  /*6930*/  F2FP.F16.F32.PACK_AB R7, R56, R57 ;  /* 0x000000393807723e */ /* 0x004fce00000000ff */
[C---:B-1----:R-:W-:Y:S01]  /*6940*/  HMMA.16816.F32 R8, R4.reuse, R20, R8 ;  /* 0x000000140408723c */ /* 0x042fe20000001808 */
[----:B------:R-:W-:Y:S05]  /*6950*/  MUFU.EX2 R33, R33 ;  /* 0x0000002100217308 */ /* 0x000fea0000000800 */
[C---:B------:R-:W-:Y:S01]  /*6960*/  HMMA.16816.F32 R16, R4.reuse, R24, R16 ;  /* 0x000000180410723c */ /* 0x040fe20000001810 */
[----:B------:R-:W-:Y:S02]  /*6970*/  FADD.FTZ R21, R39, R38 ;  /* 0x0000002627157221 */ /* 0x000fe40000010000 */
[----:B------:R-:W1:Y:S02]  /*6980*/  MUFU.EX2 R34, R34 ;  /* 0x0000002200227308 */ /* 0x000e640000000800 */
[----:B------:R-:W-:Y:S01]  /*6990*/  FADD.FTZ R21, R40, R21 ;  /* 0x0000001528157221 */ /* 0x000fe20000010000 */
[----:B------:R-:W-:Y:S01]  /*69a0*/  HMMA.16816.F32 R12, R4, R26, R12 ;  /* 0x0000001a040c723c */ /* 0x000fe2000000180c */
[--C-:B------:R-:W-:Y:S01]  /*69b0*/  FFMA.FTZ R24, R53, UR4, -R64.reuse ;  /* 0x0000000435187c23 */ /* 0x100fe20008010840 */
[----:B------:R-:W-:Y:S01]  /*69c0*/  FFMA.FTZ R25, R52, UR4, -R64 ;  /* 0x0000000434197c23 */ /* 0x000fe20008010840 */
[----:B------:R-:W-:-:S02]  /*69d0*/  FADD.FTZ R42, R42, R21 ;  /* 0x000000152a2a7221 */ /* 0x000fc40000010000 */
[----:B------:R-:W-:Y:S01]  /*69e0*/  MUFU.EX2 R63, R63 ;  /* 0x0000003f003f7308 */ /* 0x000fe20000000800 */
[----:B------:R-:W-:Y:S01]  /*69f0*/  HMMA.16816.F32 R28, R4, R22, R28 ;  /* 0x00000016041c723c */ /* 0x000fe2000000181c */
[----:B------:R-:W-:-:S04]  /*6a00*/  FADD.FTZ R43, R43, R42 ;  /* 0x0000002a2b2b7221 */ /* 0x000fc80000010000 */
[----:B------:R-:W-:Y:S02]  /*6a10*/  FADD.FTZ R94, R94, R43 ;  /* 0x0000002b5e5e7221 */ /* 0x000fe40000010000 */
[----:B------:R-:W2:Y:S01]  /*6a20*/  MUFU.EX2 R32, R62 ;  /* 0x0000003e00207308 */ /* 0x000ea20000000800 */
[----:B---3--:R-:W-:Y:S01]  /*6a30*/  F2FP.F16.F32.PACK_AB R4, R3, R36 ;  /* 0x000000240304723e */ /* 0x008fe200000000ff */
        /* <DEDUP_REMOVED lines=9> */
[----:B--2---:R-:W-:Y:S01]  /*6ad0*/  F2FP.F16.F32.PACK_AB R6, R32, R63 ;  /* 0x0000003f2006723e */ /* 0x004fe200000000ff */
        /* <DEDUP_REMOVED lines=11> */
[C---:B------:R-:W-:Y:S06]  /*6b90*/  HMMA.16816.F32 R136, R4.reuse, R132, R8 ;  /* 0x000000840488723c */ /* 0x040fec0000001808 */
[C---:B------:R-:W-:Y:S06]  /*6ba0*/  HMMA.16816.F32 R140, R4.reuse, R142, R12 ;  /* 0x0000008e048c723c */ /* 0x040fec000000180c */
[----:B------:R-:W-:Y:S01]  /*6bb0*/  HMMA.16816.F32 R132, R4, R134, R28 ;  /* 0x000000860484723c */ /* 0x000fe2000000181c */
[----:B------:R-:W-:-:S08]  /*6bc0*/  NOP ;  /* 0x0000000000007918 */ /* 0x000fd00000000000 */
[----:B------:R-:W-:-:S15]  /*6bd0*/  @!P0 BRA `(.L_x_1557) ;  /* 0x0000003c00dc8947 */ /* 0x000fde0003800000 */
[----:B------:R-:W-:Y:S01]  /*6be0*/  ULEA UR10, -UR10, URZ, 0x8 ;  /* 0x0000003f0a0a7291 */ /* 0x000fe2000f8e413f */
[----:B------:R-:W-:Y:S01]  /*6bf0*/  IADD3 R248, R44, -0x2, RZ ;  /* 0xfffffffe2cf87810 */ /* 0x000fe20007ffe0ff */
[----:B------:R-:W-:Y:S01]  /*6c00*/  IMAD.MOV.U32 R149, RZ, RZ, R2 ;  /* 0x000000ffff957224 */ /* 0x000fe200078e0002 */
[----:B------:R-:W-:Y:S01]  /*6c10*/  MOV R3, R0 ;  /* 0x0000000000037202 */ /* 0x000fe20000000f00 */
[----:B------:R-:W-:Y:S02]  /*6c20*/  USHF.R.S32.HI UR4, URZ, 0x1f, UR10 ;  /* 0x0000001f3f047899 */ /* 0x000fe4000801140a */
[----:B------:R-:W-:Y:S01]  /*6c30*/  MOV R244, UR10 ;  /* 0x0000000a00f47c02 */ /* 0x000fe20008000f00 */
[----:B------:R-:W-:-:S03]  /*6c40*/  ULDC UR7, c[0x0][0x248] ;  /* 0x0000920000077ab9 */ /* 0x000fc60000000800 */
[----:B------:R-:W-:Y:S01]  /*6c50*/  IMAD.U32 R242, RZ, RZ, UR4 ;  /* 0x00000004fff27e24 */ /* 0x000fe2000f8e00ff */
[----:B------:R-:W-:-:S06]  /*6c60*/  ULDC UR4, c[0x0][0x2ec] ;  /* 0x0000bb0000047ab9 */ /* 0x000fcc0000000800 */
.L_x_1561:
        /* <DEDUP_REMOVED lines=66> */
.L_x_1558:
[C---:B------:R-:W-:Y:S04]  /*7090*/  LEA R238, P0, R8.reuse, R238, 0x1 ;  /* 0x000000ee08ee7211 */ /* 0x040fe800078008ff */
[----:B------:R-:W-:Y:S02]  /*70a0*/  LEA.HI.X R239, R8, R239, R0, 0x1, P0 ;  /* 0x000000ef08ef7211 */ /* 0x000fe400000f0c00 */
[----:B------:R-:W-:Y:S03]  /*70b0*/  IADD3 R124, P0, R238, UR12, RZ ;  /* 0x0000000cee7c7c10 */ /* 0x000fe6000ff1e0ff */
[----:B------:R-:W-:Y:S01]  /*70c0*/  @!PT LDS RZ, [RZ] ;  /* 0x00000000fffff984 */ /* 0x000fe20000000800 */
[----:B------:R-:W-:Y:S01]  /*70d0*/  @!PT LDS RZ, [RZ] ;  /* 0x00000000fffff984 */ /* 0x000fe20000000800 */
[----:B------:R-:W-:Y:S01]  /*70e0*/  @!PT LDS RZ, [RZ] ;  /* 0x00000000fffff984 */ /* 0x000fe20000000800 */
[----:B------:R-:W-:Y:S01]  /*70f0*/  LDGSTS.E.BYPASS.LTC128B.128 [R243+0x5000], desc[UR16][R238.64] ;  /* 0x05000000eef37fae */ /* 0x000fe2000b901d50 */
[----:B------:R-:W-:Y:S02]  /*7100*/  IADD3.X R125, R239, UR11, RZ, P0, !PT ;  /* 0x0000000bef7d7c10 */ /* 0x000fe400087fe4ff */
[----:B------:R-:W-:Y:S03]  /*7110*/  IADD3 R122, P0, R124, UR12, RZ ;  /* 0x0000000c7c7a7c10 */ /* 0x000fe6000ff1e0ff */
        /* <DEDUP_REMOVED lines=17> */
[----:B------:R-:W-:Y:S03]  /*7230*/  ISETP.GT.AND P0, PT, R248, R237, PT ;  /* 0x000000edf800720c */ /* 0x000fe60003f04270 */
        /* <DEDUP_REMOVED lines=171> */
.L_x_1560:
[C---:B------:R-:W-:Y:S04]  /*7cf0*/  LEA R240, P0, R156.reuse, R240, 0x1 ;  /* 0x000000f09cf07211 */ /* 0x040fe800078008ff */
[----:B------:R-:W-:Y:S02]  /*7d00*/  LEA.HI.X R241, R156, R241, R153, 0x1, P0 ;  /* 0x000000f19cf17211 */ /* 0x000fe400000f0c99 */
[----:B------:R-:W-:Y:S03]  /*7d10*/  IADD3 R158, P0, R240, UR18, RZ ;  /* 0x00000012f09e7c10 */ /* 0x000fe6000ff1e0ff */
[----:B------:R-:W-:Y:S01]  /*7d20*/  @!PT LDS RZ, [RZ] ;  /* 0x00000000fffff984 */ /* 0x000fe20000000800 */
[----:B------:R-:W-:Y:S01]  /*7d30*/  @!PT LDS RZ, [RZ] ;  /* 0x00000000fffff984 */ /* 0x000fe20000000800 */
[----:B------:R-:W-:Y:S01]  /*7d40*/  @!PT LDS RZ, [RZ] ;  /* 0x00000000fffff984 */ /* 0x000fe20000000800 */
        /* <DEDUP_REMOVED lines=22> */
.L_x_1559:
        /* <DEDUP_REMOVED lines=299> */
[----:B------:R-:W-:Y:S01]  /*9160*/  ISETP.GT.AND P0, PT, R248, R237, PT ;  /* 0x000000edf800720c */ /* 0x000fe20003f04270 */
        /* <DEDUP_REMOVED lines=414> */
.L_x_1557:
[----:B------:R-:W1:Y:S01]  /*ab50*/  SHFL.BFLY PT, R4, R249, 0x2, 0x1f ;  /* 0x0c401f00f9047f89 */ /* 0x000e6200000e0000 */
[----:B------:R-:W2:Y:S01]  /*ab60*/  S2UR UR5, SR_CgaCtaId ;  /* 0x00000000000579c3 */ /* 0x000ea20000008800 */
[----:B------:R-:W-:Y:S01]  /*ab70*/  IMAD.MOV.U32 R11, RZ, RZ, 0x3f800000 ;  /* 0x3f800000ff0b7424 */ /* 0x000fe200078e00ff */
[----:B------:R-:W-:Y:S01]  /*ab80*/  UMOV UR4, 0x400 ;  /* 0x0000040000047882 */ /* 0x000fe20000000000 */
[----:B------:R-:W3:Y:S01]  /*ab90*/  S2R R18, SR_TID.X ;  /* 0x0000000000127919 */ /* 0x000ee20000002100 */
[----:B------:R-:W-:Y:S01]  /*aba0*/  IMAD.MOV.U32 R10, RZ, RZ, 0x3f800000 ;  /* 0x3f800000ff0a7424 */ /* 0x000fe200078e00ff */
[----:B------:R-:W-:Y:S01]  /*abb0*/  BSSY B0, `(.L_x_1562) ;  /* 0x000009d000007945 */ /* 0x000fe20003800000 */
[----:B------:R-:W4:Y:S01]  /*abc0*/  S2R R7, SR_TID.X ;  /* 0x0000000000077919 */ /* 0x000f220000002100 */
[----:B------:R-:W5:Y:S01]  /*abd0*/  SHFL.BFLY PT, R5, R250, 0x2, 0x1f ;  /* 0x0c401f00fa057f89 */ /* 0x000f6200000e0000 */
[----:B------:R-:W-:Y:S01]  /*abe0*/  BAR.SYNC.DEFER_BLOCKING 0x0 ;  /* 0x0000000000007b1d */ /* 0x000fe20000010000 */
[----:B-1----:R-:W-:Y:S01]  /*abf0*/  FADD.FTZ R4, R4, R249 ;  /* 0x000000f904047221 */ /* 0x002fe20000010000 */
[----:B--2---:R-:W-:-:S04]  /*ac00*/  ULEA UR5, UR5, UR4, 0x18 ;  /* 0x0000000405057291 */ /* 0x004fc8000f8ec03f */
[----:B------:R-:W1:Y:S02]  /*ac10*/  S2R R28, SR_CTAID.Y ;  /* 0x00000000001c7919 */ /* 0x000e640000002600 */
[----:B------:R-:W2:Y:S01]  /*ac20*/  S2UR UR4, SR_CTAID.Z ;  /* 0x00000000000479c3 */ /* 0x000ea20000002700 */
[----:B------:R-:W2:Y:S01]  /*ac30*/  SHFL.BFLY PT, R9, R4, 0x1, 0x1f ;  /* 0x0c201f0004097f89 */ /* 0x000ea200000e0000 */
[----:B------:R-:W1:Y:S01]  /*ac40*/  S2R R30, SR_CTAID.X ;  /* 0x00000000001e7919 */ /* 0x000e620000002500 */
[----:B-----5:R-:W-:Y:S01]  /*ac50*/  FADD.FTZ R5, R5, R250 ;  /* 0x000000fa05057221 */ /* 0x020fe20000010000 */
[----:B---3--:R-:W-:Y:S02]  /*ac60*/  SHF.R.S32.HI R3, RZ, 0x1f, R18 ;  /* 0x0000001fff037819 */ /* 0x008fe40000011412 */
[----:B----4-:R-:W-:Y:S02]  /*ac70*/  SHF.R.S32.HI R6, RZ, 0x1f, R7 ;  /* 0x0000001fff067819 */ /* 0x010fe40000011407 */
[----:B------:R-:W3:Y:S01]  /*ac80*/  SHFL.BFLY PT, R8, R5, 0x1, 0x1f ;  /* 0x0c201f0005087f89 */ /* 0x000ee200000e0000 */
[----:B------:R-:W-:-:S02]  /*ac90*/  LEA.HI R13, R3, R18, RZ, 0x3 ;  /* 0x00000012030d7211 */ /* 0x000fc400078f18ff */
[----:B------:R-:W-:Y:S02]  /*aca0*/  LEA.HI R15, R6, R7, RZ, 0x2 ;  /* 0x00000007060f7211 */ /* 0x000fe400078f10ff */
[----:B------:R-:W-:Y:S02]  /*acb0*/  SHF.R.S32.HI R16, RZ, 0x3, R13 ;  /* 0x00000003ff107819 */ /* 0x000fe4000001140d */
[----:B------:R-:W-:Y:S02]  /*acc0*/  LOP3.LUT R19, R13, 0xfffffff8, RZ, 0xc0, !PT ;  /* 0xfffffff80d137812 */ /* 0x000fe400078ec0ff */
[----:B------:R-:W-:Y:S02]  /*acd0*/  LOP3.LUT R14, R15, 0xfffffffc, RZ, 0xc0, !PT ;  /* 0xfffffffc0f0e7812 */ /* 0x000fe400078ec0ff */
[----:B------:R-:W-:Y:S01]  /*ace0*/  SHF.R.S32.HI R15, RZ, 0x2, R15 ;  /* 0x00000002ff0f7819 */ /* 0x000fe2000001140f */
[----:B------:R-:W-:Y:S02]  /*acf0*/  IMAD.IADD R12, R18, 0x1, -R19 ;  /* 0x00000001120c7824 */ /* 0x000fe400078e0a13 */
[----:B--2---:R-:W-:Y:S01]  /*ad00*/  FADD.FTZ R9, R4, R9 ;  /* 0x0000000904097221 */ /* 0x004fe20000010000 */
[----:B------:R-:W-:Y:S01]  /*ad10*/  LEA.HI R4, R3, R18, RZ, 0x5 ;  /* 0x0000001203047211 */ /* 0x000fe200078f28ff */
[----:B------:R-:W-:Y:S01]  /*ad20*/  IMAD.IADD R14, R7, 0x1, -R14 ;  /* 0x00000001070e7824 */ /* 0x000fe200078e0a0e */
[----:B------:R-:W-:-:S02]  /*ad30*/  LEA.HI R13, R13, R16, RZ, 0x1 ;  /* 0x000000100d0d7211 */ /* 0x000fc400078f08ff */
[----:B------:R-:W-:Y:S02]  /*ad40*/  LOP3.LUT R3, R4, 0xffffffe0, RZ, 0xc0, !PT ;  /* 0xffffffe004037812 */ /* 0x000fe400078ec0ff */
[----:B------:R-:W-:Y:S02]  /*ad50*/  LOP3.LUT R13, R13, 0xfffffffe, RZ, 0xc0, !PT ;  /* 0xfffffffe0d0d7812 */ /* 0x000fe400078ec0ff */
[----:B------:R-:W-:Y:S01]  /*ad60*/  FSETP.NE.FTZ.AND P3, PT, R9, RZ, PT ;  /* 0x000000ff0900720b */ /* 0x000fe20003f75000 */
[----:B------:R-:W-:Y:S01]  /*ad70*/  IMAD.IADD R3, R18, 0x1, -R3 ;  /* 0x0000000112037824 */ /* 0x000fe200078e0a03 */
[----:B------:R-:W-:Y:S01]  /*ad80*/  SHF.R.S32.HI R18, RZ, 0x1f, R15 ;  /* 0x0000001fff127819 */ /* 0x000fe2000001140f */
[----:B---3--:R-:W-:Y:S01]  /*ad90*/  FADD.FTZ R8, R5, R8 ;  /* 0x0000000805087221 */ /* 0x008fe20000010000 */
[----:B------:R-:W-:Y:S02]  /*ada0*/  IADD3 R13, R16, -R13, RZ ;  /* 0x8000000d100d7210 */ /* 0x000fe40007ffe0ff */
[----:B------:R-:W-:-:S02]  /*adb0*/  LEA.HI R20, R18, R15, RZ, 0x3 ;  /* 0x0000000f12147211 */ /* 0x000fc400078f18ff */
[-C--:B------:R-:W-:Y:S02]  /*adc0*/  LEA.HI R16, R6, R7.reuse, RZ, 0x6 ;  /* 0x0000000706107211 */ /* 0x080fe400078f30ff */
[----:B------:R-:W-:Y:S02]  /*add0*/  LOP3.LUT R20, R20, 0xfffffff8, RZ, 0xc0, !PT ;  /* 0xfffffff814147812 */ /* 0x000fe400078ec0ff */
[----:B------:R-:W-:Y:S01]  /*ade0*/  LEA.HI R5, R6, R7, RZ, 0x5 ;  /* 0x0000000706057211 */ /* 0x000fe200078f28ff */
[----:B------:R-:W-:Y:S01]  /*adf0*/  IMAD.SHL.U32 R18, R16, 0x4, RZ ;  /* 0x0000000410127824 */ /* 0x000fe200078e00ff */
[----:B------:R-:W-:Y:S01]  /*ae00*/  LEA.HI R21, R12, R12, RZ, 0x1 ;  /* 0x0000000c0c157211 */ /* 0x000fe200078f08ff */
[----:B------:R-:W-:Y:S01]  /*ae10*/  IMAD.IADD R15, R15, 0x1, -R20 ;  /* 0x000000010f0f7824 */ /* 0x000fe200078e0a14 */
[----:B------:R-:W-:Y:S01]  /*ae20*/  SHF.R.S32.HI R17, RZ, 0x5, R5 ;  /* 0x00000005ff117819 */ /* 0x000fe20000011405 */
[----:B------:R-:W2:Y:S01]  /*ae30*/  @P3 MUFU.RCP R11, R9 ;  /* 0x00000009000b3308 */ /* 0x000ea20000001000 */
[----:B------:R-:W-:Y:S01]  /*ae40*/  LOP3.LUT R18, R18, 0x3fffff00, RZ, 0xc0, !PT ;  /* 0x3fffff0012127812 */ /* 0x000fe200078ec0ff */
[----:B------:R-:W3:Y:S01]  /*ae50*/  @P3 LDC R31, c[0x0][0x2e8] ;  /* 0x0000ba00ff1f3b82 */ /* 0x000ee20000000800 */
[----:B------:R-:W-:Y:S01]  /*ae60*/  LEA.HI R20, R15, R15, RZ, 0x1 ;  /* 0x0000000f0f147211 */ /* 0x000fe200078f08ff */
[----:B------:R-:W-:Y:S01]  /*ae70*/  IMAD R14, R17, 0x100, R14 ;  /* 0x00000100110e7824 */ /* 0x000fe200078e020e */
[----:B------:R-:W-:Y:S01]  /*ae80*/  FSETP.NE.FTZ.AND P2, PT, R8, RZ, PT ;  /* 0x000000ff0800720b */ /* 0x000fe20003f55000 */
[----:B------:R-:W-:Y:S01]  /*ae90*/  IMAD R17, R13, 0x20, R18 ;  /* 0x000000200d117824 */ /* 0x000fe200078e0212 */
[----:B------:R-:W-:Y:S01]  /*aea0*/  SHF.R.S32.HI R13, RZ, 0x1, R20 ;  /* 0x00000001ff0d7819 */ /* 0x000fe20000011414 */
[----:B------:R-:W-:Y:S01]  /*aeb0*/  @P3 MUFU.LG2 R9, R9 ;  /* 0x0000000900093308 */ /* 0x000fe20000000c00 */
[----:B------:R-:W-:-:S02]  /*aec0*/  SHF.R.S32.HI R19, RZ, 0x1, R21 ;  /* 0x00000001ff137819 */ /* 0x000fc40000011415 */
[----:B------:R-:W-:Y:S01]  /*aed0*/  LOP3.LUT R21, R21, 0xfffffffe, RZ, 0xc0, !PT ;  /* 0xfffffffe15157812 */ /* 0x000fe200078ec0ff */
[----:B------:R-:W-:Y:S01]  /*aee0*/  IMAD.SHL.U32 R18, R13, 0x40, RZ ;  /* 0x000000400d127824 */ /* 0x000fe200078e00ff */
[----:B------:R-:W-:Y:S01]  /*aef0*/  LOP3.LUT R20, R20, 0x1fffffe, RZ, 0xc0, !PT ;  /* 0x01fffffe14147812 */ /* 0x000fe200078ec0ff */
[----:B------:R-:W-:Y:S01]  /*af00*/  IMAD.SHL.U32 R19, R19, 0x8, RZ ;  /* 0x0000000813137824 */ /* 0x000fe200078e00ff */
[----:B------:R-:W-:Y:S02]  /*af10*/  IADD3 R12, R12, -R21, RZ ;  /* 0x800000150c0c7210 */ /* 0x000fe40007ffe0ff */
[----:B------:R-:W-:Y:S01]  /*af20*/  LOP3.LUT R18, R18, 0xc0, RZ, 0xc0, !PT ;  /* 0x000000c012127812 */ /* 0x000fe200078ec0ff */
[----:B------:R-:W-:Y:S01]  /*af30*/  IMAD.IADD R15, R15, 0x1, -R20 ;  /* 0x000000010f0f7824 */ /* 0x000fe200078e0a14 */
[----:B------:R-:W4:Y:S01]  /*af40*/  @P2 MUFU.RCP R10, R8 ;  /* 0x00000008000a2308 */ /* 0x000f220000001000 */
[----:B------:R-:W-:Y:S01]  /*af50*/  IMAD R12, R12, 0x4, R17 ;  /* 0x000000040c0c7824 */ /* 0x000fe200078e0211 */
[----:B------:R-:W-:Y:S01]  /*af60*/  LEA.HI R17, R18, R18, RZ, 0x1d ;  /* 0x0000001212117211 */ /* 0x000fe200078fe8ff */
[----:B------:R-:W-:Y:S01]  /*af70*/  IMAD R14, R15, 0x10, R14 ;  /* 0x000000100f0e7824 */ /* 0x000fe200078e020e */
[----:B------:R-:W-:Y:S01]  /*af80*/  LOP3.LUT P0, RZ, R13, 0x2, RZ, 0xc0, !PT ;  /* 0x000000020dff7812 */ /* 0x000fe2000780c0ff */
[----:B--2---:R-:W-:Y:S01]  /*af90*/  FMUL.FTZ R144, R11, R144 ;  /* 0x000000900b907220 */ /* 0x004fe20000410000 */
[----:B------:R-:W-:Y:S01]  /*afa0*/  LOP3.LUT R15, R13, 0x1, RZ, 0xc0, !PT ;  /* 0x000000010d0f7812 */ /* 0x000fe200078ec0ff */
[----:B------:R-:W-:Y:S01]  /*afb0*/  IMAD.U32 R14, R14, 0x2, R17 ;  /* 0x000000020e0e7824 */ /* 0x000fe200078e0011 */
[----:B------:R-:W-:Y:S01]  /*afc0*/  MOV R13, 0x20 ;  /* 0x00000020000d7802 */ /* 0x000fe20000000f00 */
[----:B------:R-:W-:Y:S01]  /*afd0*/  FMUL.FTZ R145, R11, R145 ;  /* 0x000000910b917220 */ /* 0x000fe20000410000 */
[----:B------:R-:W-:Y:S01]  /*afe0*/  ISETP.NE.U32.AND P1, PT, R15, 0x1, PT ;  /* 0x000000010f00780c */ /* 0x000fe20003f25070 */
[C---:B------:R-:W-:Y:S01]  /*aff0*/  FMUL.FTZ R140, R11.reuse, R140 ;  /* 0x0000008c0b8c7220 */ /* 0x040fe20000410000 */
[----:B------:R-:W-:Y:S01]  /*b000*/  LEA R14, R14, UR5, 0x2 ;  /* 0x000000050e0e7c11 */ /* 0x000fe2000f8e10ff */
[C---:B------:R-:W-:Y:S01]  /*b010*/  FMUL.FTZ R141, R11.reuse, R141 ;  /* 0x0000008d0b8d7220 */ /* 0x040fe20000410000 */
[C---:B------:R-:W-:Y:S01]  /*b020*/  FMUL.FTZ R136, R11.reuse, R136 ;  /* 0x000000880b887220 */ /* 0x040fe20000410000 */
[C---:B------:R-:W-:Y:S01]  /*b030*/  FMUL.FTZ R137, R11.reuse, R137 ;  /* 0x000000890b897220 */ /* 0x040fe20000410000 */
[----:B------:R-:W-:Y:S01]  /*b040*/  LEA.HI R16, R6, R7, RZ, 0x4 ;  /* 0x0000000706107211 */ /* 0x000fe200078f20ff */
[C---:B------:R-:W-:Y:S01]  /*b050*/  FMUL.FTZ R132, R11.reuse, R132 ;  /* 0x000000840b847220 */ /* 0x040fe20000410000 */
[----:B------:R-:W-:Y:S01]  /*b060*/  FMUL.FTZ R133, R11, R133 ;  /* 0x000000850b857220 */ /* 0x000fe20000410000 */
[----:B------:R-:W-:Y:S01]  /*b070*/  SEL R11, R13, 0xffffffe0, P1 ;  /* 0xffffffe00d0b7807 */ /* 0x000fe20000800000 */
[C---:B------:R-:W-:Y:S01]  /*b080*/  VIADD R13, R14.reuse, 0x40 ;  /* 0x000000400e0d7836 */ /* 0x040fe20000000000 */
[----:B------:R-:W-:Y:S01]  /*b090*/  SHF.R.S32.HI R16, RZ, 0x4, R16 ;  /* 0x00000004ff107819 */ /* 0x000fe20000011410 */
[----:B------:R-:W-:-:S02]  /*b0a0*/  @P0 VIADD R13, R14, 0xffffffc0 ;  /* 0xffffffc00e0d0836 */ /* 0x000fc40000000000 */
[C---:B----4-:R-:W-:Y:S01]  /*b0b0*/  FMUL.FTZ R147, R10.reuse, R147 ;  /* 0x000000930a937220 */ /* 0x050fe20000410000 */
[C---:B------:R-:W-:Y:S01]  /*b0c0*/  FMUL.FTZ R146, R10.reuse, R146 ;  /* 0x000000920a927220 */ /* 0x040fe20000410000 */
[C---:B------:R-:W-:Y:S01]  /*b0d0*/  FMUL.FTZ R143, R10.reuse, R143 ;  /* 0x0000008f0a8f7220 */ /* 0x040fe20000410000 */
[----:B------:R-:W-:Y:S01]  /*b0e0*/  FMUL.FTZ R142, R10, R142 ;  /* 0x0000008e0a8e7220 */ /* 0x000fe20000410000 */
[----:B------:R-:W-:Y:S02]  /*b0f0*/  IMAD.IADD R15, R14, 0x1, R11 ;  /* 0x000000010e0f7824 */ /* 0x000fe400078e020b */
[C---:B------:R-:W-:Y:S01]  /*b100*/  FMUL.FTZ R139, R10.reuse, R139 ;  /* 0x0000008b0a8b7220 */ /* 0x040fe20000410000 */
[C---:B------:R-:W-:Y:S01]  /*b110*/  FMUL.FTZ R138, R10.reuse, R138 ;  /* 0x0000008a0a8a7220 */ /* 0x040fe20000410000 */
[C---:B------:R-:W-:Y:S01]  /*b120*/  FMUL.FTZ R135, R10.reuse, R135 ;  /* 0x000000870a877220 */ /* 0x040fe20000410000 */
[----:B------:R-:W-:Y:S01]  /*b130*/  FMUL.FTZ R134, R10, R134 ;  /* 0x000000860a867220 */ /* 0x000fe20000410000 */
[----:B------:R-:W-:Y:S01]  /*b140*/  IMAD.IADD R29, R11, 0x1, R13 ;  /* 0x000000010b1d7824 */ /* 0x000fe200078e020d */
[----:B------:R-:W-:Y:S01]  /*b150*/  STS.64 [R14], R144 ;  /* 0x000000900e007388 */ /* 0x000fe20000000a00 */
[----:B------:R-:W-:Y:S01]  /*b160*/  IMAD.SHL.U32 R16, R16, 0x40, RZ ;  /* 0x0000004010107824 */ /* 0x000fe200078e00ff */
[----:B------:R-:W1:Y:S01]  /*b170*/  LDC.64 R10, c[0x0][0x2c0] ;  /* 0x0000b000ff0a7b82 */ /* 0x000e620000000a00 */
[--C-:B------:R-:W-:Y:S01]  /*b180*/  SHF.R.S32.HI R32, RZ, 0x5, R4.reuse ;  /* 0x00000005ff207819 */ /* 0x100fe20000011404 */
[----:B------:R-:W-:Y:S01]  /*b190*/  STS.64 [R14+0x400], R146 ;  /* 0x000400920e007388 */ /* 0x000fe20000000a00 */
[----:B------:R-:W-:Y:S01]  /*b1a0*/  SHF.R.S32.HI R35, RZ, 0x1f, R4 ;  /* 0x0000001fff237819 */ /* 0x000fe20000011404 */
[----:B------:R-:W2:Y:S01]  /*b1b0*/  @P2 MUFU.LG2 R8, R8 ;  /* 0x0000000800082308 */ /* 0x000ea20000000c00 */
[----:B------:R-:W-:Y:S01]  /*b1c0*/  LOP3.LUT R16, R16, 0xc0, RZ, 0xc0, !PT ;  /* 0x000000c010107812 */ /* 0x000fe200078ec0ff */
[----:B------:R-:W-:Y:S01]  /*b1d0*/  STS.64 [R15], R140 ;  /* 0x0000008c0f007388 */ /* 0x000fe20000000a00 */
[----:B------:R-:W-:Y:S01]  /*b1e0*/  LOP3.LUT R34, R5, 0xffffffe0, RZ, 0xc0, !PT ;  /* 0xffffffe005227812 */ /* 0x000fe200078ec0ff */
[----:B------:R-:W4:Y:S01]  /*b1f0*/  @P2 LDC R33, c[0x0][0x2e8] ;  /* 0x0000ba00ff212b82 */ /* 0x000f220000000800 */
[----:B------:R-:W-:Y:S01]  /*b200*/  LOP3.LUT R19, R16, 0x18, R19, 0xf8, !PT ;  /* 0x0000001810137812 */ /* 0x000fe200078ef813 */
[----:B------:R-:W-:Y:S01]  /*b210*/  STS.64 [R15+0x400], R142 ;  /* 0x0004008e0f007388 */ /* 0x000fe20000000a00 */
[----:B------:R-:W-:Y:S01]  /*b220*/  SHF.R.U32.HI R16, RZ, 0x3, R16 ;  /* 0x00000003ff107819 */ /* 0x000fe20000011610 */
[----:B------:R-:W-:Y:S01]  /*b230*/  @P3 FMUL.FTZ R9, R9, 0.69314718246459960938 ;  /* 0x3f31721809093820 */ /* 0x000fe20000410000 */
[----:B------:R-:W-:Y:S01]  /*b240*/  LEA.HI R5, R35, R32, RZ, 0x2 ;  /* 0x0000002023057211 */ /* 0x000fe200078f10ff */
[----:B------:R-:W-:Y:S01]  /*b250*/  STS.64 [R13], R136 ;  /* 0x000000880d007388 */ /* 0x000fe20000000a00 */
[----:B------:R-:W-:-:S02]  /*b260*/  LOP3.LUT R19, R19, R16, RZ, 0x3c, !PT ;  /* 0x0000001013137212 */ /* 0x000fc400078e3cff */
[-C--:B------:R-:W-:Y:S01]  /*b270*/  IADD3 R34, -R34, R7.reuse, RZ ;  /* 0x0000000722227210 */ /* 0x080fe20007ffe1ff */
[----:B------:R-:W-:Y:S01]  /*b280*/  STS.64 [R13+0x400], R138 ;  /* 0x0004008a0d007388 */ /* 0x000fe20000000a00 */
[----:B------:R-:W-:Y:S01]  /*b290*/  LEA.HI R6, R6, R7, RZ, 0x3 ;  /* 0x0000000706067211 */ /* 0x000fe200078f18ff */
[----:B------:R-:W-:Y:S01]  /*b2a0*/  IMAD.IADD R12, R12, 0x1, R19 ;  /* 0x000000010c0c7824 */ /* 0x000fe200078e0213 */
[----:B------:R-:W-:Y:S01]  /*b2b0*/  SHF.R.S32.HI R4, RZ, 0x1f, R3 ;  /* 0x0000001fff047819 */ /* 0x000fe20000011403 */
[----:B------:R-:W-:Y:S01]  /*b2c0*/  STS.64 [R29], R132 ;  /* 0x000000841d007388 */ /* 0x000fe20000000a00 */
[----:B------:R-:W-:Y:S01]  /*b2d0*/  LOP3.LUT R5, R5, 0xfffffffc, RZ, 0xc0, !PT ;  /* 0xfffffffc05057812 */ /* 0x000fe200078ec0ff */
[----:B-1----:R-:W-:Y:S01]  /*b2e0*/  IMAD R10, R28, R10, R245 ;  /* 0x0000000a1c0a7224 */ /* 0x002fe200078e02f5 */
[----:B------:R-:W-:Y:S01]  /*b2f0*/  LEA R36, R12, UR5, 0x2 ;  /* 0x000000050c247c11 */ /* 0x000fe2000f8e10ff */
[----:B------:R1:W-:Y:S01]  /*b300*/  STS.64 [R29+0x400], R134 ;  /* 0x000400861d007388 */ /* 0x0003e20000000a00 */
[----:B------:R-:W-:Y:S01]  /*b310*/  BAR.SYNC.DEFER_BLOCKING 0x0 ;  /* 0x0000000000007b1d */ /* 0x000fe20000010000 */
[----:B------:R-:W-:Y:S01]  /*b320*/  LOP3.LUT P0, RZ, R34, 0x3, RZ, 0xc0, !PT ;  /* 0x0000000322ff7812 */ /* 0x000fe2000780c0ff */
[----:B------:R-:W-:Y:S01]  /*b330*/  IMAD.IADD R5, R32, 0x1, -R5 ;  /* 0x0000000120057824 */ /* 0x000fe200078e0a05 */
[----:B------:R-:W-:Y:S01]  /*b340*/  LEA.HI R4, R4, R3, RZ, 0x2 ;  /* 0x0000000304047211 */ /* 0x000fe200078f10ff */
[----:B------:R-:W-:-:S02]  /*b350*/  IMAD.MOV R32, RZ, RZ, -R245 ;  /* 0x000000ffff207224 */ /* 0x000fc400078e0af5 */
[----:B------:R-:W-:Y:S01]  /*b360*/  IMAD.MOV.U32 R3, RZ, RZ, -0x800000 ;  /* 0xff800000ff037424 */ /* 0x000fe200078e00ff */
[----:B------:R-:W-:Y:S01]  /*b370*/  SHF.R.S32.HI R4, RZ, 0x2, R4 ;  /* 0x00000002ff047819 */ /* 0x000fe20000011404 */
[----:B---3--:R-:W-:Y:S01]  /*b380*/  @P3 FFMA.FTZ R3, R2, R31, R9 ;  /* 0x0000001f02033223 */ /* 0x008fe20000010009 */
[----:B------:R-:W-:Y:S02]  /*b390*/  IMAD.MOV.U32 R2, RZ, RZ, -0x800000 ;  /* 0xff800000ff027424 */ /* 0x000fe400078e00ff */
[----:B------:R-:W-:Y:S01]  /*b3a0*/  LEA R4, R5, R4, 0x4 ;  /* 0x0000000405047211 */ /* 0x000fe200078e20ff */
[----:B--2---:R-:W-:Y:S01]  /*b3b0*/  @P2 FMUL.FTZ R5, R8, 0.69314718246459960938 ;  /* 0x3f31721808052820 */ /* 0x004fe20000410000 */
[----:B------:R-:W-:-:S03]  /*b3c0*/  IMAD.SHL.U32 R8, R30, 0x40, RZ ;  /* 0x000000401e087824 */ /* 0x000fc600078e00ff */
[----:B----4-:R-:W-:Y:S01]  /*b3d0*/  @P2 FFMA.FTZ R2, R0, R33, R5 ;  /* 0x0000002100022223 */ /* 0x010fe20000010005 */
[----:B-1----:R-:W1:Y:S01]  /*b3e0*/  LDC R29, c[0x0][0x270] ;  /* 0x00009c00ff1d7b82 */ /* 0x002e620000000800 */
[----:B------:R-:W2:Y:S04]  /*b3f0*/  LDS.128 R24, [R36] ;  /* 0x0000000024187984 */ /* 0x000ea80000000c00 */
[----:B------:R-:W3:Y:S04]  /*b400*/  LDS.128 R20, [R36+0x800] ;  /* 0x0008000024147984 */ /* 0x000ee80000000c00 */
[----:B------:R-:W4:Y:S04]  /*b410*/  LDS.128 R16, [R36+0x1000] ;  /* 0x0010000024107984 */ /* 0x000f280000000c00 */
[----:B------:R5:W2:Y:S01]  /*b420*/  LDS.128 R12, [R36+0x1800] ;  /* 0x00180000240c7984 */ /* 0x000aa20000000c00 */
[----:B-1----:R-:W-:-:S04]  /*b430*/  IMAD R32, R29, R32, UR4 ;  /* 0x000000041d207e24 */ /* 0x002fc8000f8e0220 */
[----:B------:R-:W-:-:S04]  /*b440*/  IMAD R10, R10, R29, R32 ;  /* 0x0000001d0a0a7224 */ /* 0x000fc800078e0220 */
[----:B------:R-:W-:Y:S01]  /*b450*/  IMAD R5, R10, R11, R8 ;  /* 0x0000000b0a057224 */ /* 0x000fe200078e0208 */
[----:B-----5:R-:W-:Y:S02]  /*b460*/  LOP3.LUT R36, R6, 0xfffffff8, RZ, 0xc0, !PT ;  /* 0xfffffff806247812 */ /* 0x020fe400078ec0ff */
[----:B------:R-:W-:-:S03]  /*b470*/  SHF.R.S32.HI R6, RZ, 0x3, R6 ;  /* 0x00000003ff067819 */ /* 0x000fc60000011406 */
[----:B------:R-:W-:-:S04]  /*b480*/  IMAD.IADD R36, R7, 0x1, -R36 ;  /* 0x0000000107247824 */ /* 0x000fc800078e0a24 */
[----:B------:R-:W-:-:S05]  /*b490*/  IMAD.SHL.U32 R36, R36, 0x4, RZ ;  /* 0x0000000424247824 */ /* 0x000fca00078e00ff */
[----:B------:R-:W-:Y:S01]  /*b4a0*/  SHF.R.S32.HI R37, RZ, 0x1f, R36 ;  /* 0x0000001fff257819 */ /* 0x000fe20000011424 */
[----:B--234-:R-:W-:Y:S06]  /*b4b0*/  @P0 BRA `(.L_x_1563) ;  /* 0x0000000000300947 */ /* 0x01cfec0003800000 */
[----:B------:R-:W-:Y:S01]  /*b4c0*/  IMAD R11, R30, -0x40, R11 ;  /* 0xffffffc01e0b7824 */ /* 0x000fe200078e020b */
[----:B------:R-:W-:Y:S01]  /*b4d0*/  SHF.R.S32.HI R8, RZ, 0x1f, R4 ;  /* 0x0000001fff087819 */ /* 0x000fe20000011404 */
[C---:B------:R-:W-:Y:S01]  /*b4e0*/  VIADD R7, R4.reuse, 0x8 ;  /* 0x0000000804077836 */ /* 0x040fe20000000000 */
        /* <DEDUP_REMOVED lines=9> */
.L_x_1563:
[----:B------:R-:W-:Y:S05]  /*b580*/  BSYNC B0 ;  /* 0x0000000000007941 */ /* 0x000fea0003800000 */
.L_x_1562:
[----:B------:R-:W-:Y:S01]  /*b590*/  ULDC UR4, c[0x0][0x2dc] ;  /* 0x0000b70000047ab9 */ /* 0x000fe20000000800 */
[----:B------:R-:W-:-:S04]  /*b5a0*/  IMAD.WIDE R6, R6, 0x20, R36 ;  /* 0x0000002006067825 */ /* 0x000fc800078e0224 */
[----:B------:R-:W-:Y:S01]  /*b5b0*/  IMAD R5, R5, UR4, RZ ;  /* 0x0000000405057c24 */ /* 0x000fe2000f8e02ff */
[----:B------:R-:W-:-:S04]  /*b5c0*/  ULDC.64 UR4, c[0x0][0x288] ;  /* 0x0000a20000047ab9 */ /* 0x000fc80000000a00 */
[----:B------:R-:W-:-:S04]  /*b5d0*/  IADD3 R0, P0, R5, R6, RZ ;  /* 0x0000000605007210 */ /* 0x000fc80007f1e0ff */
[----:B------:R-:W-:Y:S02]  /*b5e0*/  LEA.HI.X.SX32 R5, R5, R7, 0x1, P0 ;  /* 0x0000000705057211 */ /* 0x000fe400000f0eff */
[----:B-1----:R-:W-:-:S04]  /*b5f0*/  LEA R2, P0, R0, UR4, 0x2 ;  /* 0x0000000400027c11 */ /* 0x002fc8000f8010ff */
[----:B------:R-:W-:-:S05]  /*b600*/  LEA.HI.X R3, R0, UR5, R5, 0x2, P0 ;  /* 0x0000000500037c11 */ /* 0x000fca00080f1405 */
[----:B------:R-:W-:Y:S04]  /*b610*/  STG.E.128 desc[UR16][R2.64], R24 ;  /* 0x0000001802007986 */ /* 0x000fe8000c101d10 */
[----:B------:R-:W-:Y:S04]  /*b620*/  STG.E.128 desc[UR16][R2.64+0x800], R20 ;  /* 0x0008001402007986 */ /* 0x000fe8000c101d10 */
[----:B------:R-:W-:Y:S04]  /*b630*/  STG.E.128 desc[UR16][R2.64+0x1000], R16 ;  /* 0x0010001002007986 */ /* 0x000fe8000c101d10 */
[----:B------:R-:W-:Y:S01]  /*b640*/  STG.E.128 desc[UR16][R2.64+0x1800], R12 ;  /* 0x0018000c02007986 */ /* 0x000fe2000c101d10 */
[----:B------:R-:W-:Y:S05]  /*b650*/  EXIT ;  /* 0x000000000000794d */ /* 0x000fea0003800000 */
.L_x_1564:
        /* <DEDUP_REMOVED lines=10> */
.L_x_5328:


//--------------------- .text._ZN5flash24flash_fwd_splitkv_kernelI23Flash_fwd_kernel_traitsILi32ELi64ELi256ELi4ELb0ELb0EN7cutlass6half_tE19Flash_kernel_traitsILi32ELi64ELi256ELi4ES3_EELb1ELb0ELb0ELb1ELb1ELb1ELb1ELb0EEEvNS_16Flash_fwd_paramsE --------------------------
	.section	.text._ZN5flash24flash_fwd_splitkv_kernelI23Flash_fwd_kernel_traitsILi32ELi64ELi256ELi4ELb0ELb0EN7cutlass6half_tE19Flash_kernel_traitsILi32ELi64ELi256ELi4ES3_EELb1ELb0ELb0ELb1ELb1ELb1ELb1ELb0EEEvNS_16Flash_fwd_paramsE,"ax",@progbits
	.align	128
        .global         _ZN5flash24flash_fwd_splitkv_kernelI23Flash_fwd_kernel_traitsILi32ELi64ELi256ELi4ELb0ELb0EN7cutlass6half_tE19Flash_kernel_traitsILi32ELi64ELi256ELi4ES3_EELb1ELb0ELb0ELb1ELb1ELb1ELb1ELb0EEEvNS_16Flash_fwd_paramsE
        .type           _ZN5flash24flash_fwd_splitkv_kernelI23Flash_fwd_kernel_traitsILi32ELi64ELi256ELi4ELb0ELb0EN7cutlass6half_tE19Flash_kernel_traitsILi32ELi64ELi256ELi4ES3_EELb1ELb0ELb0ELb1ELb1ELb1ELb1ELb0EEEvNS_16Flash_fwd_paramsE,@function
        .size           _ZN5flash24flash_fwd_splitkv_kernelI23Flash_fwd_kernel_traitsILi32ELi64ELi256ELi4ELb0ELb0EN7cutlass6half_tE19Flash_kernel_traitsILi32ELi64ELi256ELi4ES3_EELb1ELb0ELb0ELb1ELb1ELb1ELb1ELb0EEEvNS_16Flash_fwd_paramsE,(.L_x_5329 - _ZN5flash24flash_fwd_splitkv_kernelI23Flash_fwd_kernel_traitsILi32ELi64ELi256ELi4ELb0ELb0EN7cutlass6half_tE19Flash_kernel_traitsILi32ELi64ELi256ELi4ES3_EELb1ELb0ELb0ELb1ELb1ELb1ELb1ELb0EEEvNS_16Flash_fwd_paramsE)
        .other          _ZN5flash24flash_fwd_splitkv_kernelI23Flash_fwd_kernel_traitsILi32ELi64ELi256ELi4ELb0ELb0EN7cutlass6half_tE19Flash_kernel_traitsILi32ELi64ELi256ELi4ES3_EELb1ELb0ELb0ELb1ELb1ELb1ELb1ELb0EEEvNS_16Flash_fwd_paramsE,@"STO_CUDA_ENTRY STV_DEFAULT"
_ZN5flash24flash_fwd_splitkv_kernelI23Flash_fwd_kernel_traitsILi32ELi64ELi256ELi4ELb0ELb0EN7cutlass6half_tE19Flash_kernel_traitsILi32ELi64ELi256ELi4ES3_EELb1ELb0ELb0ELb1ELb1ELb1ELb1ELb0EEEvNS_16Flash_fwd_paramsE:
.text._ZN5flash24flash_fwd_splitkv_kernelI23Flash_fwd_kernel_traitsILi32ELi64ELi256ELi4ELb0ELb0EN7cutlass6half_tE19Flash_kernel_traitsILi32ELi64ELi256ELi4ES3_EELb1ELb0ELb0ELb1ELb1ELb1ELb1ELb0EEEvNS_16Flash_fwd_paramsE:
        /* <DEDUP_REMOVED lines=16> */
[----:B-1----:R-:W-:-:S04]  /*0100*/  VIADD R2, R2, 0xffffffe ;  /* 0x0ffffffe02027836 */ /* 0x002fc80000000000 */
[----:B------:R-:W1:Y:S08]  /*0110*/  F2I.FTZ.U32.TRUNC.NTZ R3, R2 ;  /* 0x0000000200037305 */ /* 0x000e70000021f000 */
[----:B------:R-:W3:Y:S01]  /*0120*/  @P1 LDC.64 R4, c[0x0][0x300] ;  /* 0x0000c000ff041b82 */ /* 0x000ee20000000a00 */
[----:B-1----:R-:W-:Y:S01]  /*0130*/  IMAD.MOV R0, RZ, RZ, -R3 ;  /* 0x000000ffff007224 */ /* 0x002fe200078e0a03 */
[----:B------:R-:W-:-:S03]  /*0140*/  MOV R2, RZ ;  /* 0x000000ff00027202 */ /* 0x000fc60000000f00 */
[----:B------:R-:W-:-:S04]  /*0150*/  IMAD R0, R0, R13, RZ ;  /* 0x0000000d00007224 */ /* 0x000fc800078e02ff */
[----:B------:R-:W-:-:S06]  /*0160*/  IMAD.HI.U32 R2, R3, R0, R2 ;  /* 0x0000000003027227 */ /* 0x000fcc00078e0002 */
[----:B--2---:R-:W-:Y:S02]  /*0170*/  IMAD.HI.U32 R249, R2, UR4, RZ ;  /* 0x0000000402f97c27 */ /* 0x004fe4000f8e00ff */
[----:B------:R-:W1:Y:S02]  /*0180*/  @P0 LDC.64 R2, c[0x0][0x308] ;  /* 0x0000c200ff020b82 */ /* 0x000e640000000a00 */
        /* <DEDUP_REMOVED lines=10> */
[----:B---3--:R-:W-:Y:S01]  /*0230*/  @P1 IMAD.WIDE R4, R249, 0x4, R4 ;  /* 0x00000004f9041825 */ /* 0x008fe200078e0204 */
        /* <DEDUP_REMOVED lines=8> */
[----:B------:R-:W-:Y:S01]  /*02c0*/  ULDC UR14, c[0x0][0x398] ;  /* 0x0000e600000e7ab9 */ /* 0x000fe20000000800 */
[----:B------:R-:W3:Y:S05]  /*02d0*/  S2R R63, SR_TID.X ;  /* 0x00000000003f7919 */ /* 0x000eea0000002100 */
[----:B------:R-:W4:Y:S01]  /*02e0*/  @!P0 LDC.64 R10, c[0x0][0x318] ;  /* 0x0000c600ff0a8b82 */ /* 0x000f220000000a00 */
[-C--:B--2---:R-:W-:Y:S02]  /*02f0*/  IABS R0, R6.reuse ;  /* 0x0000000600007213 */ /* 0x084fe40000000000 */
[----:B------:R-:W-:-:S03]  /*0300*/  IABS R8, R6 ;  /* 0x0000000600087213 */ /* 0x000fc60000000000 */
[----:B-1----:R-:W-:Y:S02]  /*0310*/  IMAD.MOV.U32 R4, RZ, RZ, R0 ;  /* 0x000000ffff047224 */ /* 0x002fe400078e0000 */
[----:B------:R-:W1:Y:S01]  /*0320*/  LDC R0, c[0x0][0x2c8] ;  /* 0x0000b200ff007b82 */ /* 0x000e620000000800 */
[----:B----4-:R-:W-:Y:S01]  /*0330*/  @!P0 ISETP.NE.U32.AND P1, PT, R10, RZ, PT ;  /* 0x000000ff0a00820c */ /* 0x010fe20003f25070 */
[----:B------:R-:W2:Y:S01]  /*0340*/  I2F.RP R2, R4 ;  /* 0x0000000400027306 */ /* 0x000ea20000209400 */
[----:B------:R-:W4:Y:S02]  /*0350*/  S2R R10, SR_CTAID.Y ;  /* 0x00000000000a7919 */ /* 0x000f240000002600 */
[----:B------:R-:W-:-:S05]  /*0360*/  @!P0 ISETP.NE.AND.EX P1, PT, R11, RZ, PT, P1 ;  /* 0x000000ff0b00820c */ /* 0x000fca0003f25310 */
[----:B--2---:R-:W2:Y:S01]  /*0370*/  MUFU.RCP R2, R2 ;  /* 0x0000000200027308 */ /* 0x004ea20000001000 */
[----:B-1----:R-:W-:Y:S02]  /*0380*/  VIADD R0, R0, 0xff ;  /* 0x000000ff00007836 */ /* 0x002fe40000000000 */
        /* <DEDUP_REMOVED lines=16> */
[----:B------:R-:W-:-:S05]  /*0490*/  IMAD R2, R0, R3, R2 ;  /* 0x0000000300027224 */ /* 0x000fca00078e0202 */
[----:B------:R-:W-:-:S13]  /*04a0*/  ISETP.GT.U32.AND P2, PT, R4, R2, PT ;  /* 0x000000020400720c */ /* 0x000fda0003f44070 */
[----:B------:R-:W-:Y:S01]  /*04b0*/  @!P2 IMAD.IADD R2, R2, 0x1, -R4 ;  /* 0x000000010202a824 */ /* 0x000fe200078e0a04 */
[----:B-1----:R-:W-:Y:S01]  /*04c0*/  @!P0 SEL R3, R9, RZ, P1 ;  /* 0x000000ff09038207 */ /* 0x002fe20000800000 */
[----:B------:R-:W-:-:S03]  /*04d0*/  @!P2 VIADD R0, R0, 0x1 ;  /* 0x000000010000a836 */ /* 0x000fc60000000000 */
[----:B------:R-:W-:Y:S02]  /*04e0*/  ISETP.GE.U32.AND P3, PT, R2, R4, PT ;  /* 0x000000040200720c */ /* 0x000fe40003f66070 */
[----:B------:R-:W-:Y:S02]  /*04f0*/  LOP3.LUT R2, R7, R6, RZ, 0x3c, !PT ;  /* 0x0000000607027212 */ /* 0x000fe400078e3cff */
[----:B------:R-:W-:Y:S01]  /*0500*/  @!P0 IADD3 R60, R3, R8, -R14 ;  /* 0x00000008033c8210 */ /* 0x000fe20007ffe80e */
[----:B------:R-:W-:Y:S01]  /*0510*/  VIADD R3, R65, 0x13f ;  /* 0x0000013f41037836 */ /* 0x000fe20000000000 */
[----:B------:R-:W-:Y:S02]  /*0520*/  ISETP.GE.AND P1, PT, R2, RZ, PT ;  /* 0x000000ff0200720c */ /* 0x000fe40003f26270 */
[----:B------:R-:W-:Y:S01]  /*0530*/  ISETP.NE.AND P0, PT, R6, RZ, PT ;  /* 0x000000ff0600720c */ /* 0x000fe20003f05270 */
[C---:B------:R-:W-:Y:S01]  /*0540*/  VIADD R2, R60.reuse, 0xff ;  /* 0x000000ff3c027836 */ /* 0x040fe20000000000 */
[----:B------:R-:W-:-:S03]  /*0550*/  IADD3 R3, R60, -UR15, R3 ;  /* 0x8000000f3c037c10 */ /* 0x000fc6000fffe003 */
[----:B------:R-:W-:Y:S02]  /*0560*/  @P3 VIADD R0, R0, 0x1 ;  /* 0x0000000100003836 */ /* 0x000fe40000000000 */
[----:B------:R-:W-:Y:S01]  /*0570*/  VIADD R5, R3, UR14 ;  /* 0x0000000e03057c36 */ /* 0x000fe20008000000 */
[----:B------:R-:W-:-:S03]  /*0580*/  SHF.R.S32.HI R3, RZ, 0x1f, R2 ;  /* 0x0000001fff037819 */ /* 0x000fc60000011402 */
[----:B------:R-:W-:Y:S01]  /*0590*/  @!P1 IMAD.MOV R0, RZ, RZ, -R0 ;  /* 0x000000ffff009224 */ /* 0x000fe200078e0a00 */
[----:B------:R-:W-:Y:S02]  /*05a0*/  SHF.R.S32.HI R4, RZ, 0x1f, R5 ;  /* 0x0000001fff047819 */ /* 0x000fe40000011405 */
[----:B------:R-:W-:Y:S02]  /*05b0*/  @!P0 LOP3.LUT R0, RZ, R6, RZ, 0x33, !PT ;  /* 0x00000006ff008212 */ /* 0x000fe400078e33ff */
[----:B------:R-:W-:Y:S02]  /*05c0*/  LEA.HI R2, R3, R2, RZ, 0x8 ;  /* 0x0000000203027211 */ /* 0x000fe400078f40ff */
[----:B------:R-:W-:Y:S01]  /*05d0*/  LEA.HI R3, R4, R5, RZ, 0x8 ;  /* 0x0000000504037211 */ /* 0x000fe200078f40ff */
[----:B----4-:R-:W-:Y:S01]  /*05e0*/  IMAD R246, R0, R10, RZ ;  /* 0x0000000a00f67224 */ /* 0x010fe200078e02ff */
[----:B------:R-:W-:Y:S02]  /*05f0*/  SHF.R.S32.HI R2, RZ, 0x8, R2 ;  /* 0x00000008ff027819 */ /* 0x000fe40000011402 */
[----:B------:R-:W-:-:S02]  /*0600*/  SHF.R.S32.HI R3, RZ, 0x8, R3 ;  /* 0x00000008ff037819 */ /* 0x000fc40000011403 */
[----:B------:R-:W-:-:S04]  /*0610*/  VIADDMNMX R0, R246, R0, R2, PT ;  /* 0x00000000f6007246 */ /* 0x000fc80003800102 */
[----:B------:R-:W-:-:S04]  /*0620*/  VIMNMX R191, R0, R3, PT ;  /* 0x0000000300bf7248 */ /* 0x000fc80003fe0100 */
[----:B------:R-:W-:-:S13]  /*0630*/  ISETP.GE.AND P0, PT, R246, R191, PT ;  /* 0x000000bff600720c */ /* 0x000fda0003f06270 */
[----:B---3--:R-:W-:Y:S05]  /*0640*/  @!P0 BRA `(.L_x_1565) ;  /* 0x0000000000c08947 */ /* 0x008fea0003800000 */
[----:B------:R-:W1:Y:S01]  /*0650*/  LDC R0, c[0x0][0x2c0] ;  /* 0x0000b000ff007b82 */ /* 0x000e620000000800 */
[----:B------:R-:W-:Y:S01]  /*0660*/  SHF.R.S32.HI R3, RZ, 0x1f, R63 ;  /* 0x0000001fff037819 */ /* 0x000fe2000001143f */
[----:B------:R-:W-:Y:S01]  /*0670*/  ULDC UR4, c[0x0][0x2dc] ;  /* 0x0000b70000047ab9 */ /* 0x000fe20000000800 */
[----:B------:R-:W-:Y:S01]  /*0680*/  LOP3.LUT P5, RZ, R63, 0x7, RZ, 0xc0, !PT ;  /* 0x000000073fff7812 */ /* 0x000fe200078ac0ff */
[----:B------:R-:W-:Y:S01]  /*0690*/  ULDC.64 UR6, c[0x0][0x288] ;  /* 0x0000a20000067ab9 */ /* 0x000fe20000000a00 */
[----:B------:R-:W-:Y:S02]  /*06a0*/  LEA.HI R3, R3, R63, RZ, 0x3 ;  /* 0x0000003f03037211 */ /* 0x000fe400078f18ff */
[----:B------:R-:W-:Y:S02]  /*06b0*/  IADD3 R9, -R65, UR15, RZ ;  /* 0x0000000f41097c10 */ /* 0x000fe4000fffe1ff */
[----:B------:R-:W-:-:S05]  /*06c0*/  LOP3.LUT R2, R3, 0x3ffffff8, RZ, 0xc0, !PT ;  /* 0x3ffffff803027812 */ /* 0x000fca00078ec0ff */
[----:B------:R-:W-:-:S04]  /*06d0*/  IMAD.IADD R2, R63, 0x1, -R2 ;  /* 0x000000013f027824 */ /* 0x000fc800078e0a02 */
[----:B------:R-:W-:Y:S02]  /*06e0*/  IMAD.SHL.U32 R2, R2, 0x4, RZ ;  /* 0x0000000402027824 */ /* 0x000fe400078e00ff */
[----:B-1----:R-:W-:-:S04]  /*06f0*/  IMAD R0, R10, R0, R249 ;  /* 0x000000000a007224 */ /* 0x002fc800078e02f9 */
[----:B------:R-:W-:Y:S01]  /*0700*/  IMAD R4, R0, R13, R22 ;  /* 0x0000000d00047224 */ /* 0x000fe200078e0216 */
[----:B------:R-:W-:Y:S02]  /*0710*/  SHF.R.S32.HI R0, RZ, 0x3, R3 ;  /* 0x00000003ff007819 */ /* 0x000fe40000011403 */
[----:B------:R-:W-:Y:S01]  /*0720*/  SHF.R.S32.HI R3, RZ, 0x1f, R2 ;  /* 0x0000001fff037819 */ /* 0x000fe20000011402 */
[----:B------:R-:W-:Y:S01]  /*0730*/  IMAD R4, R4, UR15, R65 ;  /* 0x0000000f04047c24 */ /* 0x000fe2000f8e0241 */
[CC--:B------:R-:W-:Y:S01]  /*0740*/  ISETP.GE.OR P4, PT, R0.reuse, R9.reuse, P5 ;  /* 0x000000090000720c */ /* 0x0c0fe20002f86670 */
[C---:B------:R-:W-:Y:S02]  /*0750*/  VIADD R6, R0.reuse, 0x20 ;  /* 0x0000002000067836 */ /* 0x040fe40000000000 */
[----:B------:R-:W-:Y:S01]  /*0760*/  VIADD R7, R0, 0x10 ;  /* 0x0000001000077836 */ /* 0x000fe20000000000 */
[----:B------:R-:W-:Y:S01]  /*0770*/  SHF.R.S32.HI R8, RZ, 0x1f, R4 ;  /* 0x0000001fff087819 */ /* 0x000fe20000011404 */
[----:B------:R-:W-:Y:S01]  /*0780*/  IMAD R5, R4, UR4, RZ ;  /* 0x0000000404057c24 */ /* 0x000fe2000f8e02ff */
[-C--:B------:R-:W-:Y:S01]  /*0790*/  ISETP.GE.OR P2, PT, R6, R9.reuse, P5 ;  /* 0x000000090600720c */ /* 0x080fe20002f46670 */
[----:B------:R-:W-:Y:S01]  /*07a0*/  IMAD.WIDE R2, R0, 0x20, R2 ;  /* 0x0000002000027825 */ /* 0x000fe200078e0202 */
[----:B------:R-:W-:Y:S01]  /*07b0*/  IADD3 R6, P0, R4, R0, RZ ;  /* 0x0000000004067210 */ /* 0x000fe20007f1e0ff */
[----:B------:R-:W-:Y:S01]  /*07c0*/  ULDC.64 UR4, c[0x0][0x2b8] ;  /* 0x0000ae0000047ab9 */ /* 0x000fe20000000a00 */
[----:B------:R-:W-:-:S02]  /*07d0*/  ISETP.GE.OR P3, PT, R7, R9, P5 ;  /* 0x000000090700720c */ /* 0x000fc40002f66670 */
[C---:B------:R-:W-:Y:S01]  /*07e0*/  LEA.HI.X.SX32 R8, R0.reuse, R8, 0x1, P0 ;  /* 0x0000000800087211 */ /* 0x040fe200000f0eff */
[----:B------:R-:W-:Y:S01]  /*07f0*/  VIADD R0, R0, 0x30 ;  /* 0x0000003000007836 */ /* 0x000fe20000000000 */
[C---:B------:R-:W-:Y:S02]  /*0800*/  IADD3 R7, P1, R5.reuse, R2, RZ ;  /* 0x0000000205077210 */ /* 0x040fe40007f3e0ff */
[----:B------:R-:W-:Y:S02]  /*0810*/  LEA R2, P0, R6, UR4, 0x2 ;  /* 0x0000000406027c11 */ /* 0x000fe4000f8010ff */
[----:B------:R-:W-:Y:S02]  /*0820*/  LEA.HI.X.SX32 R3, R5, R3, 0x1, P1 ;  /* 0x0000000305037211 */ /* 0x000fe400008f0eff */
[----:B------:R-:W-:Y:S02]  /*0830*/  ISETP.GE.OR P5, PT, R0, R9, P5 ;  /* 0x000000090000720c */ /* 0x000fe40002fa6670 */
[----:B------:R-:W-:-:S04]  /*0840*/  LEA R4, P1, R7, UR6, 0x2 ;  /* 0x0000000607047c11 */ /* 0x000fc8000f8210ff */
[----:B------:R-:W-:Y:S01]  /*0850*/  LEA.HI.X R5, R7, UR7, R3, 0x2, P1 ;  /* 0x0000000707057c11 */ /* 0x000fe200088f1403 */
[----:B------:R-:W-:Y:S01]  /*0860*/  @!P3 IMAD.MOV.U32 R7, RZ, RZ, -0x800000 ;  /* 0xff800000ff07b424 */ /* 0x000fe200078e00ff */
[----:B------:R-:W-:Y:S01]  /*0870*/  LEA.HI.X R3, R6, UR5, R8, 0x2, P0 ;  /* 0x0000000506037c11 */ /* 0x000fe200080f1408 */
[----:B------:R-:W-:Y:S02]  /*0880*/  @!P4 IMAD.MOV.U32 R8, RZ, RZ, -0x800000 ;  /* 0xff800000ff08c424 */ /* 0x000fe400078e00ff */
[----:B------:R-:W-:Y:S01]  /*0890*/  @!P2 IMAD.MOV.U32 R6, RZ, RZ, -0x800000 ;  /* 0xff800000ff06a424 */ /* 0x000fe200078e00ff */
        /* <DEDUP_REMOVED lines=8> */
[----:B------:R-:W-:-:S05]  /*0920*/  MOV R0, 0xff800000 ;  /* 0xff80000000007802 */ /* 0x000fca0000000f00 */
[----:B------:R-:W-:Y:S01]  /*0930*/  STG.E desc[UR16][R2.64+0xc0], R0 ;  /* 0x0000c00002007986 */ /* 0x000fe2000c101910 */
[----:B------:R-:W-:Y:S05]  /*0940*/  EXIT ;  /* 0x000000000000794d */ /* 0x000fea0003800000 */
.L_x_1565:
        /* <DEDUP_REMOVED lines=10> */
[----:B------:R-:W-:Y:S01]  /*09f0*/  PLOP3.LUT P6, PT, PT, PT, PT, 0x80, 0x0 ;  /* 0x000000000000781c */ /* 0x000fe20003fcf070 */
[----:B------:R-:W-:Y:S01]  /*0a00*/  IMAD.MOV.U32 R0, RZ, RZ, RZ ;  /* 0x000000ffff007224 */ /* 0x000fe200078e00ff */
[----:B------:R-:W-:-:S13]  /*0a10*/  ISETP.NE.AND.EX P0, PT, RZ, UR5, PT, P0 ;  /* 0x00000005ff007c0c */ /* 0x000fda000bf05300 */
[----:B------:R-:W-:Y:S05]  /*0a20*/  @!P0 BRA `(.L_x_1566) ;  /* 0x0000000000248947 */ /* 0x000fea0003800000 */
[----:B------:R-:W2:Y:S01]  /*0a30*/  LDC.64 R4, c[0x0][0x378] ;  /* 0x0000de00ff047b82 */ /* 0x000ea20000000a00 */
[----:B------:R-:W-:Y:S02]  /*0a40*/  SHF.R.S32.HI R0, RZ, 0x1f, R249 ;  /* 0x0000001fff007819 */ /* 0x000fe400000114f9 */
[----:B------:R-:W-:-:S03]  /*0a50*/  PLOP3.LUT P6, PT, PT, PT, PT, 0x8, 0x0 ;  /* 0x000000000000781c */ /* 0x000fc60003fce170 */
[-C--:B--2---:R-:W-:Y:S02]  /*0a60*/  IMAD R0, R0, R4.reuse, RZ ;  /* 0x0000000400007224 */ /* 0x084fe400078e02ff */
[----:B-1----:R-:W-:-:S04]  /*0a70*/  IMAD.WIDE.U32 R2, R249, R4, RZ ;  /* 0x00000004f9027225 */ /* 0x002fc800078e00ff */
[----:B------:R-:W-:Y:S01]  /*0a80*/  IMAD R5, R249, R5, R0 ;  /* 0x00000005f9057224 */ /* 0x000fe200078e0200 */
[----:B------:R-:W-:-:S04]  /*0a90*/  LEA R4, P0, R2, UR4, 0x2 ;  /* 0x0000000402047c11 */ /* 0x000fc8000f8010ff */
[----:B------:R-:W-:-:S04]  /*0aa0*/  IADD3 R5, R3, R5, RZ ;  /* 0x0000000503057210 */ /* 0x000fc80007ffe0ff */
[----:B------:R-:W-:-:S07]  /*0ab0*/  LEA.HI.X R0, R2, UR5, R5, 0x2, P0 ;  /* 0x0000000502007c11 */ /* 0x000fce00080f1405 */
.L_x_1566:
[----:B------:R-:W-:Y:S02]  /*0ac0*/  MOV R212, R4 ;  /* 0x0000000400d47202 */ /* 0x000fe40000000f00 */
[----:B------:R-:W-:Y:S01]  /*0ad0*/  MOV R213, R0 ;  /* 0x0000000000d57202 */ /* 0x000fe20000000f00 */
[----:B------:R-:W-:Y:S06]  /*0ae0*/  @P6 BRA `(.L_x_1567) ;  /* 0x00000004004c6947 */ /* 0x000fec0003800000 */
[----:B------:R-:W2:Y:S01]  /*0af0*/  LDC R8, c[0x0][0x380] ;  /* 0x0000e000ff087b82 */ /* 0x000ea20000000800 */
[----:B------:R-:W-:Y:S01]  /*0b00*/  LEA R13, R191, 0xffffff00, 0x8 ;  /* 0xffffff00bf0d7811 */ /* 0x000fe200078e40ff */
[----:B------:R-:W-:Y:S01]  /*0b10*/  ULDC.64 UR8, c[0x0][0x230] ;  /* 0x00008c0000087ab9 */ /* 0x000fe20000000a00 */
[----:B------:R-:W-:Y:S01]  /*0b20*/  ULDC.64 UR6, c[0x0][0x248] ;  /* 0x0000920000067ab9 */ /* 0x000fe20000000a00 */
[----:B------:R-:W-:Y:S01]  /*0b30*/  ULDC.64 UR4, c[0x0][0x238] ;  /* 0x00008e0000047ab9 */ /* 0x000fe20000000a00 */
[----:B------:R-:W-:Y:S01]  /*0b40*/  IABS R4, R13 ;  /* 0x0000000d00047213 */ /* 0x000fe20000000000 */
[----:B------:R-:W-:Y:S02]  /*0b50*/  ULDC.64 UR10, c[0x0][0x260] ;  /* 0x00009800000a7ab9 */ /* 0x000fe40000000a00 */
[----:B------:R-:W3:Y:S01]  /*0b60*/  LDC R9, c[0x0][0x278] ;  /* 0x00009e00ff097b82 */ /* 0x000ee20000000800 */
[----:B--2---:R-:W-:-:S04]  /*0b70*/  IABS R5, R8 ;  /* 0x0000000800057213 */ /* 0x004fc80000000000 */
        /* <DEDUP_REMOVED lines=25> */
[----:B---3--:R-:W-:Y:S02]  /*0d10*/  IABS R7, R9 ;  /* 0x0000000900077213 */ /* 0x008fe40000000000 */
[----:B------:R-:W-:Y:S02]  /*0d20*/  IABS R5, R22 ;  /* 0x0000001600057213 */ /* 0x000fe40000000000 */
        /* <DEDUP_REMOVED lines=29> */
[----:B--2---:R-:W-:Y:S01]  /*0f00*/  SHF.R.S32.HI R7, RZ, 0x1f, R6 ;  /* 0x0000001fff077819 */ /* 0x004fe20000011406 */
        /* <DEDUP_REMOVED lines=11> */
[----:B-----5:R-:W-:Y:S02]  /*0fc0*/  MOV R12, R6 ;  /* 0x00000006000c7202 */ /* 0x020fe40000000f00 */
[----:B------:R-:W-:Y:S01]  /*0fd0*/  IADD3 R15, R7, R5, RZ ;  /* 0x00000005070f7210 */ /* 0x000fe20007ffe0ff */
[----:B------:R-:W-:Y:S01]  /*0fe0*/  IMAD R4, R0, UR11, R4 ;  /* 0x0000000b00047c24 */ /* 0x000fe2000f8e0204 */
[----:B------:R-:W-:-:S03]  /*0ff0*/  MOV R16, R2 ;  /* 0x0000000200107202 */ /* 0x000fc60000000f00 */
[----:B------:R-:W-:Y:S01]  /*1000*/  IMAD.IADD R17, R3, 0x1, R4 ;  /* 0x0000000103117824 */ /* 0x000fe200078e0204 */
[----:B------:R-:W-:Y:S06]  /*1010*/  BRA `(.L_x_1568) ;  /* 0x0000000000f87947 */ /* 0x000fec0003800000 */
.L_x_1567:
[----:B------:R-:W2:Y:S01]  /*1020*/  LDC R10, c[0x0][0x278] ;  /* 0x00009e00ff0a7b82 */ /* 0x000ea20000000800 */
        /* <DEDUP_REMOVED lines=9> */
[----:B--2---:R-:W-:-:S07]  /*10c0*/  IABS R5, R10 ;  /* 0x0000000a00057213 */ /* 0x004fce0000000000 */
[----:B------:R-:W2:Y:S01]  /*10d0*/  LDC.64 R18, c[0x0][0x260] ;  /* 0x00009800ff127b82 */ /* 0x000ea20000000a00 */
        /* <DEDUP_REMOVED lines=21> */
[----:B------:R-:W-:-:S03]  /*1230*/  ISETP.GE.AND P1, PT, R4, RZ, PT ;  /* 0x000000ff0400720c */ /* 0x000fc60003f26270 */
[----:B------:R-:W-:Y:S02]  /*1240*/  IMAD R4, R5, UR6, RZ ;  /* 0x0000000605047c24 */ /* 0x000fe4000f8e02ff */
[----:B---3--:R-:W-:Y:S02]  /*1250*/  IMAD R5, R3, R8, RZ ;  /* 0x0000000803057224 */ /* 0x008fe400078e02ff */
[C---:B------:R-:W-:Y:S02]  /*1260*/  IMAD R4, R2.reuse, UR7, R4 ;  /* 0x0000000702047c24 */ /* 0x040fe4000f8e0204 */
[----:B------:R-:W-:-:S04]  /*1270*/  IMAD.WIDE.U32 R2, R2, UR6, RZ ;  /* 0x0000000602027c25 */ /* 0x000fc8000f8e00ff */
[----:B------:R-:W-:Y:S01]  /*1280*/  @P2 VIADD R0, R0, 0x1 ;  /* 0x0000000100002836 */ /* 0x000fe20000000000 */
[----:B------:R-:W-:Y:S01]  /*1290*/  IADD3 R3, R3, R4, RZ ;  /* 0x0000000403037210 */ /* 0x000fe20007ffe0ff */
[C---:B------:R-:W-:Y:S02]  /*12a0*/  IMAD R11, R14.reuse, R9, R5 ;  /* 0x000000090e0b7224 */ /* 0x040fe400078e0205 */
[----:B------:R-:W-:Y:S01]  /*12b0*/  IMAD.WIDE.U32 R4, R14, R8, RZ ;  /* 0x000000080e047225 */ /* 0x000fe200078e00ff */
[----:B------:R-:W-:Y:S02]  /*12c0*/  @!P1 IADD3 R0, -R0, RZ, RZ ;  /* 0x000000ff00009210 */ /* 0x000fe40007ffe1ff */
[----:B------:R-:W-:Y:S01]  /*12d0*/  @!P0 LOP3.LUT R0, RZ, R10, RZ, 0x33, !PT ;  /* 0x0000000aff008212 */ /* 0x000fe200078e33ff */
[C---:B------:R-:W-:Y:S02]  /*12e0*/  IMAD R10, R12.reuse, UR9, R6 ;  /* 0x000000090c0a7c24 */ /* 0x040fe4000f8e0206 */
[----:B------:R-:W-:Y:S01]  /*12f0*/  IMAD.WIDE.U32 R8, R12, UR8, R2 ;  /* 0x000000080c087c25 */ /* 0x000fe2000f8e0002 */
[----:B------:R-:W-:-:S02]  /*1300*/  SHF.R.S32.HI R14, RZ, 0x1f, R0 ;  /* 0x0000001fff0e7819 */ /* 0x000fc40000011400 */
[----:B------:R-:W-:Y:S01]  /*1310*/  MOV R2, R4 ;  /* 0x0000000400027202 */ /* 0x000fe20000000f00 */
[----:B------:R-:W-:Y:S01]  /*1320*/  IMAD.IADD R3, R5, 0x1, R11 ;  /* 0x0000000105037824 */ /* 0x000fe200078e020b */
[----:B------:R-:W-:Y:S01]  /*1330*/  IADD3 R5, R9, R10, RZ ;  /* 0x0000000a09057210 */ /* 0x000fe20007ffe0ff */
[----:B----4-:R-:W-:Y:S02]  /*1340*/  IMAD R6, R7, R16, RZ ;  /* 0x0000001007067224 */ /* 0x010fe400078e02ff */
[----:B------:R-:W-:Y:S01]  /*1350*/  IMAD.MOV.U32 R4, RZ, RZ, R8 ;  /* 0x000000ffff047224 */ /* 0x000fe200078e0008 */
[----:B------:R-:W-:Y:S01]  /*1360*/  MOV R8, R0 ;  /* 0x0000000000087202 */ /* 0x000fe20000000f00 */
[----:B--2---:R-:W-:Y:S02]  /*1370*/  IMAD R9, R14, R18, RZ ;  /* 0x000000120e097224 */ /* 0x004fe400078e02ff */
[C---:B------:R-:W-:Y:S02]  /*1380*/  IMAD R10, R12.reuse, R17, R6 ;  /* 0x000000110c0a7224 */ /* 0x040fe400078e0206 */
[----:B------:R-:W-:-:S04]  /*1390*/  IMAD.WIDE.U32 R6, R12, R16, R2 ;  /* 0x000000100c067225 */ /* 0x000fc800078e0002 */
[C---:B------:R-:W-:Y:S01]  /*13a0*/  IMAD.WIDE.U32 R2, R0.reuse, R18, R4 ;  /* 0x0000001200027225 */ /* 0x040fe200078e0004 */
[----:B------:R-:W-:Y:S02]  /*13b0*/  IADD3 R15, R7, R10, RZ ;  /* 0x0000000a070f7210 */ /* 0x000fe40007ffe0ff */
[----:B------:R-:W-:Y:S01]  /*13c0*/  MOV R12, R6 ;  /* 0x00000006000c7202 */ /* 0x000fe20000000f00 */
[----:B------:R-:W-:Y:S02]  /*13d0*/  IMAD R4, R0, R19, R9 ;  /* 0x0000001300047224 */ /* 0x000fe400078e0209 */
[----:B------:R-:W-:-:S03]  /*13e0*/  IMAD.MOV.U32 R16, RZ, RZ, R2 ;  /* 0x000000ffff107224 */ /* 0x000fc600078e0002 */
[----:B------:R-:W-:-:S07]  /*13f0*/  IADD3 R17, R3, R4, RZ ;  /* 0x0000000403117210 */ /* 0x000fce0007ffe0ff */
.L_x_1568:
[----:B------:R-:W-:Y:S01]  /*1400*/  SHF.R.S32.HI R21, RZ, 0x1f, R63 ;  /* 0x0000001fff157819 */ /* 0x000fe2000001143f */
[----:B------:R-:W-:Y:S01]  /*1410*/  ULDC.64 UR10, c[0x0][0x268] ;  /* 0x00009a00000a7ab9 */ /* 0x000fe20000000a00 */
[----:B------:R-:W-:Y:S01]  /*1420*/  ULDC.64 UR4, c[0x0][0x228] ;  /* 0x00008a0000047ab9 */ /* 0x000fe20000000a00 */
[----:B------:R-:W1:Y:S01]  /*1430*/  S2UR UR19, SR_CgaCtaId ;  /* 0x00000000001379c3 */ /* 0x000e620000008800 */
[CC--:B------:R-:W-:Y:S01]  /*1440*/  LEA.HI R11, R21.reuse, R63.reuse, RZ, 0x2 ;  /* 0x0000003f150b7211 */ /* 0x0c0fe200078f10ff */
[----:B------:R-:W-:Y:S01]  /*1450*/  ULDC.64 UR12, c[0x0][0x210] ;  /* 0x00008400000c7ab9 */ /* 0x000fe20000000a00 */
[CC--:B------:R-:W-:Y:S01]  /*1460*/  LEA.HI R23, R21.reuse, R63.reuse, RZ, 0x4 ;  /* 0x0000003f15177211 */ /* 0x0c0fe200078f20ff */
[----:B------:R-:W-:Y:S01]  /*1470*/  USHF.L.U32 UR18, UR6, 0x6, URZ ;  /* 0x0000000606127899 */ /* 0x000fe2000800063f */
[----:B------:R-:W-:Y:S02]  /*1480*/  LEA.HI R7, R21, R63, RZ, 0x3 ;  /* 0x0000003f15077211 */ /* 0x000fe400078f18ff */
[----:B------:R-:W-:-:S02]  /*1490*/  SHF.R.S32.HI R10, RZ, 0x4, R23 ;  /* 0x00000004ff0a7819 */ /* 0x000fc40000011417 */
[----:B------:R-:W-:Y:S02]  /*14a0*/  LOP3.LUT R4, R11, 0xfffffffc, RZ, 0xc0, !PT ;  /* 0xfffffffc0b047812 */ /* 0x000fe400078ec0ff */
[----:B------:R-:W-:Y:S02]  /*14b0*/  SHF.R.S32.HI R0, RZ, 0x3, R7 ;  /* 0x00000003ff007819 */ /* 0x000fe40000011407 */
[----:B------:R-:W-:Y:S01]  /*14c0*/  LEA.HI R9, R23, R10, RZ, 0x1 ;  /* 0x0000000a17097211 */ /* 0x000fe200078f08ff */
[----:B------:R-:W-:Y:S01]  /*14d0*/  IMAD.IADD R4, R63, 0x1, -R4 ;  /* 0x000000013f047824 */ /* 0x000fe200078e0a04 */
[----:B------:R-:W-:Y:S01]  /*14e0*/  LOP3.LUT R5, R7, 0xfffffff8, RZ, 0xc0, !PT ;  /* 0xfffffff807057812 */ /* 0x000fe200078ec0ff */
[----:B------:R-:W-:Y:S01]  /*14f0*/  IMAD.SHL.U32 R6, R0, 0x40, RZ ;  /* 0x0000004000067824 */ /* 0x000fe200078e00ff */
[----:B------:R-:W-:Y:S01]  /*1500*/  LOP3.LUT R9, R9, 0xfffffffe, RZ, 0xc0, !PT ;  /* 0xfffffffe09097812 */ /* 0x000fe200078ec0ff */
[----:B------:R-:W-:Y:S01]  /*1510*/  IMAD.SHL.U32 R4, R4, 0x8, RZ ;  /* 0x0000000804047824 */ /* 0x000fe200078e00ff */
[----:B------:R-:W-:Y:S01]  /*1520*/  LEA.HI R7, R7, R0, RZ, 0x1 ;  /* 0x0000000007077211 */ /* 0x000fe200078f08ff */
[----:B------:R-:W-:Y:S01]  /*1530*/  IMAD.IADD R5, R63, 0x1, -R5 ;  /* 0x000000013f057824 */ /* 0x000fe200078e0a05 */
[----:B------:R-:W-:Y:S01]  /*1540*/  LOP3.LUT R6, R6, 0xc0, RZ, 0xc0, !PT ;  /* 0x000000c006067812 */ /* 0x000fe200078ec0ff */
[----:B------:R-:W-:Y:S01]  /*1550*/  IMAD.IADD R26, R10, 0x1, -R9 ;  /* 0x000000010a1a7824 */ /* 0x000fe200078e0a09 */
[----:B------:R-:W-:-:S02]  /*1560*/  SHF.R.S32.HI R2, RZ, 0x2, R11 ;  /* 0x00000002ff027819 */ /* 0x000fc4000001140b */
[----:B------:R-:W-:Y:S02]  /*1570*/  LOP3.LUT R7, R7, 0xfffffffe, RZ, 0xc0, !PT ;  /* 0xfffffffe07077812 */ /* 0x000fe400078ec0ff */
[----:B------:R-:W-:Y:S02]  /*1580*/  LOP3.LUT R10, R6, 0x18, R4, 0xf8, !PT ;  /* 0x00000018060a7812 */ /* 0x000fe400078ef804 */
[----:B------:R-:W-:Y:S01]  /*1590*/  SHF.R.U32.HI R9, RZ, 0x3, R6 ;  /* 0x00000003ff097819 */ /* 0x000fe20000011606 */
[----:B------:R-:W-:Y:S01]  /*15a0*/  IMAD.IADD R27, R0, 0x1, -R7 ;  /* 0x00000001001b7824 */ /* 0x000fe200078e0a07 */
[----:B------:R-:W-:Y:S02]  /*15b0*/  LEA.HI R24, R5, R5, RZ, 0x1 ;  /* 0x0000000505187211 */ /* 0x000fe400078f08ff */
[----:B------:R-:W-:Y:S02]  /*15c0*/  LEA.HI R6, R11, R2, RZ, 0x1 ;  /* 0x000000020b067211 */ /* 0x000fe400078f08ff */
[----:B------:R-:W-:-:S02]  /*15d0*/  LOP3.LUT R0, R24, 0xfffffffe, RZ, 0xc0, !PT ;  /* 0xfffffffe18007812 */ /* 0x000fc400078ec0ff */
[----:B------:R-:W-:Y:S02]  /*15e0*/  LOP3.LUT R6, R6, 0x7fffffe, RZ, 0xc0, !PT ;  /* 0x07fffffe06067812 */ /* 0x000fe400078ec0ff */
[----:B------:R-:W-:Y:S01]  /*15f0*/  LEA.HI R64, R21, R63, RZ, 0x5 ;  /* 0x0000003f15407211 */ /* 0x000fe200078f28ff */
[----:B------:R-:W-:Y:S01]  /*1600*/  IMAD.IADD R28, R5, 0x1, -R0 ;  /* 0x00000001051c7824 */ /* 0x000fe200078e0a00 */
[----:B------:R-:W-:Y:S01]  /*1610*/  SHF.R.S32.HI R5, RZ, 0x1f, R4 ;  /* 0x0000001fff057819 */ /* 0x000fe20000011404 */
[----:B------:R-:W-:Y:S01]  /*1620*/  IMAD.IADD R7, R2, 0x1, -R6 ;  /* 0x0000000102077824 */ /* 0x000fe200078e0a06 */
[----:B------:R-:W-:Y:S02]  /*1630*/  SHF.R.S32.HI R62, RZ, 0x5, R64 ;  /* 0x00000005ff3e7819 */ /* 0x000fe40000011440 */
[----:B------:R-:W-:Y:S02]  /*1640*/  IADD3 R6, P0, R4, R12, RZ ;  /* 0x0000000c04067210 */ /* 0x000fe40007f1e0ff */
[----:B------:R-:W-:-:S02]  /*1650*/  SHF.R.S32.HI R0, RZ, 0x1f, R249 ;  /* 0x0000001fff007819 */ /* 0x000fc400000114f9 */
[----:B------:R-:W-:Y:S01]  /*1660*/  LOP3.LUT R11, R10, R9, RZ, 0x3c, !PT ;  /* 0x000000090a0b7212 */ /* 0x000fe200078e3cff */
[----:B------:R-:W-:Y:S01]  /*1670*/  IMAD R10, R62, 0x8, R7 ;  /* 0x000000083e0a7824 */ /* 0x000fe200078e0207 */
[----:B------:R-:W-:Y:S01]  /*1680*/  SHF.R.S32.HI R3, RZ, 0x1f, R2 ;  /* 0x0000001fff037819 */ /* 0x000fe20000011402 */
[----:B------:R-:W-:Y:S02]  /*1690*/  IMAD R9, R14, UR10, RZ ;  /* 0x0000000a0e097c24 */ /* 0x000fe4000f8e02ff */
[----:B------:R-:W-:Y:S01]  /*16a0*/  IMAD.X R7, R5, 0x1, R15, P0 ;  /* 0x0000000105077824 */ /* 0x000fe200000e060f */
[----:B------:R-:W-:Y:S01]  /*16b0*/  IADD3 R13, P0, R2, R13, RZ ;  /* 0x0000000d020d7210 */ /* 0x000fe20007f1e0ff */
[----:B------:R-:W-:Y:S01]  /*16c0*/  IMAD R0, R0, UR4, RZ ;  /* 0x0000000400007c24 */ /* 0x000fe2000f8e02ff */
[----:B------:R-:W2:Y:S01]  /*16d0*/  LDC.64 R14, c[0x0][0x240] ;  /* 0x00009000ff0e7b82 */ /* 0x000ea20000000a00 */
[----:B------:R-:W-:Y:S02]  /*16e0*/  IMAD.U32 R183, R10, 0x20, R11 ;  /* 0x000000200ab77824 */ /* 0x000fe400078e000b */
[----:B------:R-:W-:-:S02]  /*16f0*/  IMAD R21, R8, UR11, R9 ;  /* 0x0000000b08157c24 */ /* 0x000fc4000f8e0209 */
[----:B------:R-:W-:Y:S01]  /*1700*/  IMAD.WIDE.U32 R10, R8, UR10, R6 ;  /* 0x0000000a080a7c25 */ /* 0x000fe2000f8e0006 */
[----:B------:R-:W-:Y:S01]  /*1710*/  IADD3 R6, P1, R4, R16, RZ ;  /* 0x0000001004067210 */ /* 0x000fe20007f3e0ff */
[----:B------:R-:W-:Y:S01]  /*1720*/  ULDC.64 UR10, c[0x0][0x250] ;  /* 0x00009400000a7ab9 */ /* 0x000fe20000000a00 */
[----:B------:R-:W-:Y:S01]  /*1730*/  LOP3.LUT R8, R23, 0xfffffff0, RZ, 0xc0, !PT ;  /* 0xfffffff017087812 */ /* 0x000fe200078ec0ff */
[----:B------:R-:W-:Y:S02]  /*1740*/  IMAD R9, R249, UR5, R0 ;  /* 0x00000005f9097c24 */ /* 0x000fe4000f8e0200 */
[----:B------:R-:W-:Y:S02]  /*1750*/  IMAD R0, R3, UR6, RZ ;  /* 0x0000000603007c24 */ /* 0x000fe4000f8e02ff */
[----:B------:R-:W-:Y:S02]  /*1760*/  IMAD.X R7, R5, 0x1, R17, P1 ;  /* 0x0000000105077824 */ /* 0x000fe400008e0611 */
[----:B------:R-:W-:Y:S01]  /*1770*/  IMAD R12, R2, UR7, R0 ;  /* 0x00000007020c7c24 */ /* 0x000fe2000f8e0200 */
[----:B------:R-:W-:Y:S01]  /*1780*/  SHF.R.S32.HI R0, RZ, 0x1f, R22 ;  /* 0x0000001fff007819 */ /* 0x000fe20000011416 */
[----:B------:R-:W-:Y:S01]  /*1790*/  IMAD.WIDE.U32 R4, R249, UR4, R4 ;  /* 0x00000004f9047c25 */ /* 0x000fe2000f8e0004 */
[----:B------:R-:W-:-:S03]  /*17a0*/  ULDC.64 UR4, c[0x0][0x258] ;  /* 0x0000960000047ab9 */ /* 0x000fc60000000a00 */
[----:B------:R-:W-:Y:S02]  /*17b0*/  IMAD.IADD R16, R63, 0x1, -R8 ;  /* 0x000000013f107824 */ /* 0x000fe400078e0a08 */
[----:B------:R-:W-:-:S03]  /*17c0*/  IMAD.WIDE R18, R25, 0x40, R2 ;  /* 0x0000004019127825 */ /* 0x000fc600078e0202 */
[----:B------:R-:W-:Y:S01]  /*17d0*/  LEA.HI R17, R16, R16, RZ, 0x1 ;  /* 0x0000001010117211 */ /* 0x000fe200078f08ff */
[----:B------:R-:W-:Y:S02]  /*17e0*/  IMAD.X R20, R3, 0x1, R20, P0 ;  /* 0x0000000103147824 */ /* 0x000fe400000e0614 */
[----:B------:R-:W-:Y:S01]  /*17f0*/  IMAD.WIDE.U32 R6, R2, UR6, R6 ;  /* 0x0000000602067c25 */ /* 0x000fe2000f8e0006 */
[----:B------:R-:W-:-:S03]  /*1800*/  SHF.R.S32.HI R8, RZ, 0x1, R17 ;  /* 0x00000001ff087819 */ /* 0x000fc60000011411 */
[----:B------:R-:W-:Y:S01]  /*1810*/  IMAD.IADD R3, R5, 0x1, R9 ;  /* 0x0000000105037824 */ /* 0x000fe200078e0209 */
[----:B------:R-:W-:Y:S01]  /*1820*/  SHF.R.S32.HI R5, RZ, 0x1f, R17 ;  /* 0x0000001fff057819 */ /* 0x000fe20000011411 */
[----:B------:R-:W-:Y:S02]  /*1830*/  IMAD R0, R0, UR4, RZ ;  /* 0x0000000400007c24 */ /* 0x000fe4000f8e02ff */
[----:B------:R-:W-:Y:S01]  /*1840*/  IMAD.MOV.U32 R2, RZ, RZ, R4 ;  /* 0x000000ffff027224 */ /* 0x000fe200078e0004 */
[----:B------:R-:W-:Y:S01]  /*1850*/  LEA.HI R4, R5, R8, RZ, 0x2 ;  /* 0x0000000805047211 */ /* 0x000fe200078f10ff */
[C---:B------:R-:W-:Y:S02]  /*1860*/  IMAD R0, R22.reuse, UR5, R0 ;  /* 0x0000000516007c24 */ /* 0x040fe4000f8e0200 */
[----:B------:R-:W-:Y:S01]  /*1870*/  IMAD.WIDE.U32 R2, R22, UR4, R2 ;  /* 0x0000000416027c25 */ /* 0x000fe2000f8e0002 */
[----:B------:R-:W-:Y:S01]  /*1880*/  ULDC.64 UR4, c[0x0][0x218] ;  /* 0x0000860000047ab9 */ /* 0x000fe20000000a00 */
[----:B------:R-:W-:-:S02]  /*1890*/  LOP3.LUT R4, R4, 0xfffffffc, RZ, 0xc0, !PT ;  /* 0xfffffffc04047812 */ /* 0x000fc400078ec0ff */
[----:B------:R-:W-:Y:S01]  /*18a0*/  IMAD.IADD R3, R3, 0x1, R0 ;  /* 0x0000000103037824 */ /* 0x000fe200078e0200 */
[----:B------:R-:W-:Y:S01]  /*18b0*/  LEA R243, P0, R6, UR4, 0x1 ;  /* 0x0000000406f37c11 */ /* 0x000fe2000f8008ff */
[-C--:B--2---:R-:W-:Y:S02]  /*18c0*/  IMAD R0, R19, R14.reuse, RZ ;  /* 0x0000000e13007224 */ /* 0x084fe400078e02ff */
[----:B------:R-:W-:Y:S02]  /*18d0*/  IMAD.IADD R5, R7, 0x1, R12 ;  /* 0x0000000107057824 */ /* 0x000fe400078e020c */
[C---:B------:R-:W-:Y:S02]  /*18e0*/  IMAD R0, R18.reuse, R15, R0 ;  /* 0x0000000f12007224 */ /* 0x040fe400078e0200 */
[----:B------:R-:W-:Y:S01]  /*18f0*/  IMAD.WIDE.U32 R2, R18, R14, R2 ;  /* 0x0000000e12027225 */ /* 0x000fe200078e0002 */
[----:B------:R-:W-:Y:S01]  /*1900*/  LEA.HI.X R242, R6, UR5, R5, 0x1, P0 ;  /* 0x0000000506f27c11 */ /* 0x000fe200080f0c05 */
[----:B------:R-:W-:-:S02]  /*1910*/  UMOV UR5, 0x400 ;  /* 0x0000040000057882 */ /* 0x000fc40000000000 */
[----:B------:R-:W-:Y:S01]  /*1920*/  IMAD.IADD R0, R3, 0x1, R0 ;  /* 0x0000000103007824 */ /* 0x000fe200078e0200 */
[----:B------:R-:W-:Y:S01]  /*1930*/  LEA R6, P0, R2, UR12, 0x1 ;  /* 0x0000000c02067c11 */ /* 0x000fe2000f8008ff */
[----:B-1----:R-:W-:Y:S01]  /*1940*/  ULEA UR5, UR19, UR5, 0x18 ;  /* 0x0000000513057291 */ /* 0x002fe2000f8ec03f */
[----:B------:R-:W-:Y:S01]  /*1950*/  IMAD.IADD R25, R8, 0x1, -R4 ;  /* 0x0000000108197824 */ /* 0x000fe200078e0a04 */
[----:B------:R-:W-:Y:S01]  /*1960*/  USHF.L.U64.HI UR19, UR6, 0x6, UR7 ;  /* 0x0000000606137899 */ /* 0x000fe20008010207 */
[----:B------:R-:W-:Y:S01]  /*1970*/  LEA.HI.X R7, R2, UR13, R0, 0x1, P0 ;  /* 0x0000000d02077c11 */ /* 0x000fe200080f0c00 */
[----:B------:R-:W-:Y:S01]  /*1980*/  IMAD.MOV.U32 R8, RZ, RZ, R10 ;  /* 0x000000ffff087224 */ /* 0x000fe200078e000a */
[----:B------:R-:W-:Y:S01]  /*1990*/  IADD3 R4, P0, R243, UR18, RZ ;  /* 0x00000012f3047c10 */ /* 0x000fe2000ff1e0ff */
[----:B------:R-:W-:Y:S01]  /*19a0*/  IMAD R3, R20, UR10, RZ ;  /* 0x0000000a14037c24 */ /* 0x000fe2000f8e02ff */
[----:B------:R-:W-:Y:S01]  /*19b0*/  LEA R10, P1, R14, R6, 0x6 ;  /* 0x000000060e0a7211 */ /* 0x000fe200078230ff */
[----:B------:R-:W-:Y:S01]  /*19c0*/  IMAD.IADD R9, R11, 0x1, R21 ;  /* 0x000000010b097824 */ /* 0x000fe200078e0215 */
[----:B------:R-:W-:Y:S01]  /*19d0*/  LEA R183, R183, UR5, 0x1 ;  /* 0x00000005b7b77c11 */ /* 0x000fe2000f8e08ff */
[C---:B------:R-:W-:Y:S01]  /*19e0*/  IMAD R18, R13.reuse, UR11, R3 ;  /* 0x0000000b0d127c24 */ /* 0x040fe2000f8e0203 */
[----:B------:R-:W-:Y:S01]  /*19f0*/  IADD3.X R5, R242, UR19, RZ, P0, !PT ;  /* 0x00000013f2057c10 */ /* 0x000fe200087fe4ff */
[----:B------:R-:W-:Y:S01]  /*1a00*/  IMAD.WIDE.U32 R12, R13, UR10, R8 ;  /* 0x0000000a0d0c7c25 */ /* 0x000fe2000f8e0008 */
        /* <DEDUP_REMOVED lines=11> */
[----:B------:R-:W-:Y:S01]  /*1ac0*/  ULDC.64 UR12, c[0x0][0x220] ;  /* 0x00008800000c7ab9 */ /* 0x000fe20000000a00 */
[----:B------:R-:W-:Y:S01]  /*1ad0*/  USHF.L.U64.HI UR11, UR10, 0x6, UR11 ;  /* 0x000000060a0b7899 */ /* 0x000fe2000801020b */
[----:B------:R-:W-:Y:S01]  /*1ae0*/  LOP3.LUT P1, RZ, R25, 0x2, RZ, 0xc0, !PT ;  /* 0x0000000219ff7812 */ /* 0x000fe2000782c0ff */
[----:B------:R2:W-:Y:S01]  /*1af0*/  LDGSTS.E.BYPASS.LTC128B.128 [R183+0x1000], desc[UR16][R8.64] ;  /* 0x0100000008b77fae */ /* 0x0005e2000b901d50 */
[----:B------:R-:W-:Y:S01]  /*1b00*/  IMAD.SHL.U32 R0, R14, 0x40, RZ ;  /* 0x000000400e007824 */ /* 0x000fe200078e00ff */
[----:B------:R-:W-:-:S02]  /*1b10*/  UIADD3 UR4, UR5, 0x1000, URZ ;  /* 0x0000100005047890 */ /* 0x000fc4000fffe03f */
        /* <DEDUP_REMOVED lines=15> */
[----:B-1----:R-:W-:Y:S01]  /*1c10*/  IMAD.SHL.U32 R6, R27, 0x8, RZ ;  /* 0x000000081b067824 */ /* 0x002fe200078e00ff */
[----:B--2---:R-:W-:-:S04]  /*1c20*/  IADD3 R4, P0, R2, UR18, RZ ;  /* 0x0000001202047c10 */ /* 0x004fc8000ff1e0ff */
[----:B------:R-:W-:Y:S02]  /*1c30*/  IADD3.X R5, R3, UR19, RZ, P0, !PT ;  /* 0x0000001303057c10 */ /* 0x000fe400087fe4ff */
[----:B---3--:R-:W-:Y:S01]  /*1c40*/  LOP3.LUT R3, R0, 0x8, R6, 0xf8, !PT ;  /* 0x0000000800037812 */ /* 0x008fe200078ef806 */
[----:B------:R-:W-:Y:S01]  /*1c50*/  IMAD R6, R26, 0x8, R28 ;  /* 0x000000081a067824 */ /* 0x000fe200078e021c */
        /* <DEDUP_REMOVED lines=18> */
[----:B------:R-:W-:Y:S01]  /*1d80*/  LOP3.LUT R5, R0, 0x8, R2, 0xf8, !PT ;  /* 0x0000000800057812 */ /* 0x000fe200078ef802 */
[----:B------:R-:W-:Y:S01]  /*1d90*/  IMAD.U32 R0, R6, 0x20, R7 ;  /* 0x0000002006007824 */ /* 0x000fe200078e0007 */
[----:B------:R-:W-:Y:S01]  /*1da0*/  IADD3 R2, P0, R245, UR12, RZ ;  /* 0x0000000cf5027c10 */ /* 0x000fe2000ff1e0ff */
[----:B------:R-:W-:Y:S01]  /*1db0*/  IMAD.IADD R61, R16, 0x1, -R4 ;  /* 0x00000001103d7824 */ /* 0x000fe200078e0a04 */
[----:B------:R-:W-:Y:S01]  /*1dc0*/  LOP3.LUT R134, R5, R3, RZ, 0x3c, !PT ;  /* 0x0000000305867212 */ /* 0x000fe200078e3cff */
[----:B------:R-:W-:Y:S01]  /*1dd0*/  IMAD.MOV.U32 R6, RZ, RZ, R245 ;  /* 0x000000ffff067224 */ /* 0x000fe200078e00f5 */
[----:B------:R-:W-:Y:S01]  /*1de0*/  IADD3.X R3, R244, UR11, RZ, P0, !PT ;  /* 0x0000000bf4037c10 */ /* 0x000fe200087fe4ff */
[----:B------:R-:W-:Y:S01]  /*1df0*/  IMAD.MOV.U32 R7, RZ, RZ, R244 ;  /* 0x000000ffff077224 */ /* 0x000fe200078e00f4 */
[----:B------:R-:W-:Y:S01]  /*1e00*/  BAR.SYNC.DEFER_BLOCKING 0x0 ;  /* 0x0000000000007b1d */ /* 0x000fe20000010000 */
[----:B------:R-:W-:Y:S01]  /*1e10*/  IADD3 R4, P0, R2, UR12, RZ ;  /* 0x0000000c02047c10 */ /* 0x000fe2000ff1e0ff */
[--C-:B------:R-:W-:Y:S01]  /*1e20*/  IMAD R9, R62, 0x200, R15.reuse ;  /* 0x000002003e097824 */ /* 0x100fe200078e020f */
[C---:B------:R-:W-:Y:S01]  /*1e30*/  LEA R13, R0.reuse, UR5, 0x1 ;  /* 0x00000005000d7c11 */ /* 0x040fe2000f8e08ff */
[----:B------:R-:W-:Y:S01]  /*1e40*/  IMAD R114, R61, 0x20, R15 ;  /* 0x000000203d727824 */ /* 0x000fe200078e020f */
[----:B------:R-:W-:Y:S01]  /*1e50*/  IADD3.X R5, R3, UR11, RZ, P0, !PT ;  /* 0x0000000b03057c10 */ /* 0x000fe200087fe4ff */
[----:B------:R-:W-:Y:S01]  /*1e60*/  IMAD R9, R61, 0x20, R9 ;  /* 0x000000203d097824 */ /* 0x000fe200078e0209 */
[----:B------:R-:W-:Y:S01]  /*1e70*/  LEA R164, R0, UR4, 0x1 ;  /* 0x0000000400a47c11 */ /* 0x000fe2000f8e08ff */
[----:B------:R-:W-:-:S04]  /*1e80*/  ULDC UR4, c[0x0][0x39c] ;  /* 0x0000e70000047ab9 */ /* 0x000fc80000000800 */
[----:B------:R-:W-:Y:S01]  /*1e90*/  VIADD R165, R164, 0x20 ;  /* 0x00000020a4a57836 */ /* 0x000fe20000000000 */
[----:B------:R-:W-:Y:S01]  /*1ea0*/  @!PT LDS RZ, [RZ] ;  /* 0x00000000fffff984 */ /* 0x000fe20000000800 */
[----:B------:R-:W-:Y:S01]  /*1eb0*/  @!PT LDS RZ, [RZ] ;  /* 0x00000000fffff984 */ /* 0x000fe20000000800 */
[----:B------:R-:W-:Y:S01]  /*1ec0*/  @!PT LDS RZ, [RZ] ;  /* 0x00000000fffff984 */ /* 0x000fe20000000800 */
        /* <DEDUP_REMOVED lines=9> */
[----:B------:R2:W-:Y:S01]  /*1f60*/  LDGSTS.E.BYPASS.LTC128B.128 [R183+0x7000], desc[UR16][R2.64] ;  /* 0x0700000002b77fae */ /* 0x0005e2000b901d50 */
[----:B------:R-:W-:-:S05]  /*1f70*/  IADD3.X R5, R3, UR11, RZ, P0, !PT ;  /* 0x0000000b03057c10 */ /* 0x000fca00087fe4ff */
[----:B------:R-:W-:Y:S01]  /*1f80*/  LDGSTS.E.BYPASS.LTC128B.128 [R183+0x7800], desc[UR16][R4.64] ;  /* 0x0780000004b77fae */ /* 0x000fe2000b901d50 */
[----:B-1----:R-:W-:-:S04]  /*1f90*/  IADD3 R6, P0, R4, UR12, RZ ;  /* 0x0000000c04067c10 */ /* 0x002fc8000ff1e0ff */
[----:B------:R-:W-:Y:S02]  /*1fa0*/  IADD3.X R7, R5, UR11, RZ, P0, !PT ;  /* 0x0000000b05077c10 */ /* 0x000fe400087fe4ff */
[----:B------:R-:W-:Y:S01]  /*1fb0*/  IADD3 R8, P0, R6, UR12, RZ ;  /* 0x0000000c06087c10 */ /* 0x000fe2000ff1e0ff */
[----:B--2---:R-:W-:Y:S02]  /*1fc0*/  IMAD.IADD R2, R134, 0x1, R9 ;  /* 0x0000000186027824 */ /* 0x004fe400078e0209 */
[----:B------:R1:W-:Y:S01]  /*1fd0*/  LDGSTS.E.BYPASS.LTC128B.128 [R183+0x8000], desc[UR16][R6.64] ;  /* 0x0800000006b77fae */ /* 0x0003e2000b901d50 */
[----:B------:R-:W-:Y:S02]  /*1fe0*/  IADD3.X R9, R7, UR11, RZ, P0, !PT ;  /* 0x0000000b07097c10 */ /* 0x000fe400087fe4ff */
[----:B------:R-:W-:Y:S01]  /*1ff0*/  LEA R166, R2, UR5, 0x1 ;  /* 0x0000000502a67c11 */ /* 0x000fe2000f8e08ff */
[----:B------:R-:W-:Y:S01]  /*2000*/  IMAD.MOV.U32 R2, RZ, RZ, 0x20 ;  /* 0x00000020ff027424 */ /* 0x000fe200078e00ff */
[----:B------:R-:W-:Y:S01]  /*2010*/  LOP3.LUT P0, RZ, R14, 0x2, RZ, 0xc0, !PT ;  /* 0x000000020eff7812 */ /* 0x000fe2000780c0ff */
[----:B------:R2:W-:Y:S03]  /*2020*/  LDGSTS.E.BYPASS.LTC128B.128 [R183+0x8800], desc[UR16][R8.64] ;  /* 0x0880000008b77fae */ /* 0x0005e6000b901d50 */
[----:B------:R-:W-:Y:S01]  /*2030*/  SEL R0, R2, 0xffffffe0, !P1 ;  /* 0xffffffe002007807 */ /* 0x000fe20004800000 */
[----:B------:R-:W-:Y:S04]  /*2040*/  LDSM.16.M88.4 R20, [R13+0x1000] ;  /* 0x001000000d14783b */ /* 0x000fe80000000200 */
[----:B------:R-:W-:Y:S01]  /*2050*/  IMAD.IADD R167, R166, 0x1, R0 ;  /* 0x00000001a6a77824 */ /* 0x000fe200078e0200 */
[----:B------:R-:W-:Y:S03]  /*2060*/  LDSM.16.M88.4 R36, [R13+0x1400] ;  /* 0x001400000d24783b */ /* 0x000fe60000000200 */
[----:B------:R-:W-:Y:S01]  /*2070*/  @P0 VIADD R165, R164, 0xffffffe0 ;  /* 0xffffffe0a4a50836 */ /* 0x000fe20000000000 */
[----:B------:R-:W-:Y:S03]  /*2080*/  LDSM.16.M88.4 R52, [R13+0x1800] ;  /* 0x001800000d34783b */ /* 0x000fe60000000200 */
[C---:B------:R-:W-:Y:S01]  /*2090*/  VIADD R182, R165.reuse, 0x400 ;  /* 0x00000400a5b67836 */ /* 0x040fe20000000000 */
[----:B------:R-:W-:Y:S01]  /*20a0*/  LDSM.16.M88.4 R28, [R165] ;  /* 0x00000000a51c783b */ /* 0x000fe20000000200 */
[----:B------:R-:W-:-:S02]  /*20b0*/  VIADD R181, R165, 0x800 ;  /* 0x00000800a5b57836 */ /* 0x000fc40000000000 */
[C---:B------:R-:W-:Y:S01]  /*20c0*/  VIADD R180, R165.reuse, 0xc00 ;  /* 0x00000c00a5b47836 */ /* 0x040fe20000000000 */
[----:B-1----:R-:W-:Y:S01]  /*20d0*/  LDSM.16.M88.4 R4, [R167] ;  /* 0x00000000a704783b */ /* 0x002fe20000000200 */
[C---:B------:R-:W-:Y:S02]  /*20e0*/  VIADD R179, R165.reuse, 0x1000 ;  /* 0x00001000a5b37836 */ /* 0x040fe40000000000 */
[C---:B------:R-:W-:Y:S01]  /*20f0*/  VIADD R178, R165.reuse, 0x1400 ;  /* 0x00001400a5b27836 */ /* 0x040fe20000000000 */
[----:B------:R-:W-:Y:S01]  /*2100*/  LDSM.16.M88.4 R44, [R165+0x400] ;  /* 0x00040000a52c783b */ /* 0x000fe20000000200 */
[C---:B------:R-:W-:Y:S02]  /*2110*/  VIADD R177, R165.reuse, 0x1800 ;  /* 0x00001800a5b17836 */ /* 0x040fe40000000000 */
[C---:B------:R-:W-:Y:S01]  /*2120*/  VIADD R176, R165.reuse, 0x1c00 ;  /* 0x00001c00a5b07836 */ /* 0x040fe20000000000 */
[----:B--2---:R-:W1:Y:S01]  /*2130*/  LDSM.16.M88.4 R8, [R166] ;  /* 0x00000000a608783b */ /* 0x004e620000000200 */
[----:B------:R-:W-:-:S02]  /*2140*/  VIADD R175, R165, 0x2000 ;  /* 0x00002000a5af7836 */ /* 0x000fc40000000000 */
[C---:B------:R-:W-:Y:S01]  /*2150*/  VIADD R174, R165.reuse, 0x2400 ;  /* 0x00002400a5ae7836 */ /* 0x040fe20000000000 */
[----:B------:R-:W2:Y:S01]  /*2160*/  LDSM.16.M88.4 R40, [R165+0x800] ;  /* 0x00080000a528783b */ /* 0x000ea20000000200 */
[C---:B------:R-:W-:Y:S02]  /*2170*/  VIADD R173, R165.reuse, 0x2800 ;  /* 0x00002800a5ad7836 */ /* 0x040fe40000000000 */
[C---:B------:R-:W-:Y:S01]  /*2180*/  VIADD R172, R165.reuse, 0x2c00 ;  /* 0x00002c00a5ac7836 */ /* 0x040fe20000000000 */
[----:B------:R-:W3:Y:S01]  /*2190*/  LDSM.16.M88.4 R48, [R13+0x1c00] ;  /* 0x001c00000d30783b */ /* 0x000ee20000000200 */
[C---:B------:R-:W-:Y:S02]  /*21a0*/  VIADD R171, R165.reuse, 0x3000 ;  /* 0x00003000a5ab7836 */ /* 0x040fe40000000000 */
[C---:B------:R-:W-:Y:S01]  /*21b0*/  VIADD R170, R165.reuse, 0x3400 ;  /* 0x00003400a5aa7836 */ /* 0x040fe20000000000 */
[----:B------:R-:W-:Y:S01]  /*21c0*/  LDSM.16.M88.4 R56, [R13+0x2000] ;  /* 0x002000000d38783b */ /* 0x000fe20000000200 */
[----:B------:R-:W-:-:S02]  /*21d0*/  VIADD R169, R165, 0x3800 ;  /* 0x00003800a5a97836 */ /* 0x000fc40000000000 */
[----:B------:R-:W-:Y:S01]  /*21e0*/  VIADD R168, R165, 0x3c00 ;  /* 0x00003c00a5a87836 */ /* 0x000fe20000000000 */
[----:B------:R-:W0:Y:S01]  /*21f0*/  LDGDEPBAR ;  /* 0x00000000000079af */ /* 0x000e220000000000 */
        /* <DEDUP_REMOVED lines=12> */
[----:B------:R1:W-:Y:S01]  /*22c0*/  MUFU.TANH R105, R2 ;  /* 0x0000000200697308 */ /* 0x0003e20000002400 */
[----:B------:R-:W-:Y:S01]  /*22d0*/  LDSM.16.M88.4 R52, [R13+0x2400] ;  /* 0x002400000d34783b */ /* 0x000fe20000000200 */
[----:B-1----:R-:W-:-:S06]  /*22e0*/  FMUL.FTZ R2, R18, UR4 ;  /* 0x0000000412027c20 */ /* 0x002fcc0008410000 */
[----:B------:R1:W2:Y:S02]  /*22f0*/  MUFU.TANH R125, R2 ;  /* 0x00000002007d7308 */ /* 0x0002a40000002400 */
[----:B-1----:R-:W-:Y:S02]  /*2300*/  FMUL.FTZ R2, R19, UR4 ;  /* 0x0000000413027c20 */ /* 0x002fe40008410000 */
[----:B------:R-:W-:Y:S01]  /*2310*/  HMMA.16816.F32 R16, R8, R38, RZ ;  /* 0x000000260810723c */ /* 0x000fe200000018ff */
[----:B------:R-:W1:Y:S03]  /*2320*/  LDSM.16.M88.4 R36, [R165+0xc00] ;  /* 0x000c0000a524783b */ /* 0x000e660000000200 */
[----:B------:R4:W5:Y:S02]  /*2330*/  MUFU.TANH R119, R2 ;  /* 0x0000000200777308 */ /* 0x0009640000002400 */
[----:B----4-:R-:W-:-:S06]  /*2340*/  FMUL.FTZ R2, R24, UR4 ;  /* 0x0000000418027c20 */ /* 0x010fcc0008410000 */
[----:B------:R4:W5:-:S12]  /*2350*/  MUFU.TANH R109, R2 ;  /* 0x00000002006d7308 */ /* 0x0009580000002400 */
        /* <DEDUP_REMOVED lines=13> */
[----:B------:R3:W4:Y:S02]  /*2430*/  MUFU.TANH R107, R2 ;  /* 0x00000002006b7308 */ /* 0x0007240000002400 */
[----:B---3--:R-:W-:-:S06]  /*2440*/  FMUL.FTZ R2, R33, UR4 ;  /* 0x0000000421027c20 */ /* 0x008fcc0008410000 */
[----:B------:R3:W-:Y:S02]  /*2450*/  MUFU.TANH R106, R2 ;  /* 0x00000002006a7308 */ /* 0x0007e40000002400 */
[----:B---3--:R-:W-:-:S06]  /*2460*/  FMUL.FTZ R2, R34, UR4 ;  /* 0x0000000422027c20 */ /* 0x008fcc0008410000 */
[----:B------:R3:W-:Y:S02]  /*2470*/  MUFU.TANH R129, R2 ;  /* 0x0000000200817308 */ /* 0x0007e40000002400 */
[----:B---3--:R-:W-:Y:S02]  /*2480*/  FMUL.FTZ R2, R35, UR4 ;  /* 0x0000000423027c20 */ /* 0x008fe40008410000 */
[----:B-1----:R-:W-:Y:S04]  /*2490*/  HMMA.16816.F32 R32, R4, R36, R24 ;  /* 0x000000240420723c */ /* 0x002fe80000001818 */
[----:B------:R1:W3:Y:S02]  /*24a0*/  MUFU.TANH R124, R2 ;  /* 0x00000002007c7308 */ /* 0x0002e40000002400 */
[----:B------:R-:W-:Y:S01]  /*24b0*/  HMMA.16816.F32 R24, R8, R56, RZ ;  /* 0x000000380818723c */ /* 0x000fe200000018ff */
[----:B-1----:R-:W-:-:S05]  /*24c0*/  FMUL.FTZ R2, R16, UR4 ;  /* 0x0000000410027c20 */ /* 0x002fca0008410000 */
[----:B------:R1:W3:Y:S02]  /*24d0*/  MUFU.TANH R103, R2 ;  /* 0x0000000200677308 */ /* 0x0002e40000002400 */
[----:B-1----:R-:W-:-:S06]  /*24e0*/  FMUL.FTZ R2, R17, UR4 ;  /* 0x0000000411027c20 */ /* 0x002fcc0008410000 */
[----:B------:R1:W-:Y:S02]  /*24f0*/  MUFU.TANH R102, R2 ;  /* 0x0000000200667308 */ /* 0x0003e40000002400 */
[----:B-1----:R-:W-:Y:S02]  /*2500*/  FMUL.FTZ R2, R18, UR4 ;  /* 0x0000000412027c20 */ /* 0x002fe40008410000 */
[----:B------:R-:W-:Y:S01]  /*2510*/  HMMA.16816.F32 R16, R4, R42, R20 ;  /* 0x0000002a0410723c */ /* 0x000fe20000001814 */
[----:B------:R-:W1:Y:S03]  /*2520*/  LDSM.16.M88.4 R40, [R165+0x1400] ;  /* 0x00140000a528783b */ /* 0x000e660000000200 */
[----:B------:R5:W3:Y:S02]  /*2530*/  MUFU.TANH R120, R2 ;  /* 0x0000000200787308 */ /* 0x000ae40000002400 */
[----:B------:R-:W-:Y:S01]  /*2540*/  HMMA.16816.F32 R20, R8, R50, RZ ;  /* 0x000000320814723c */ /* 0x000fe200000018ff */
[----:B------:R-:W4:Y:S01]  /*2550*/  LDSM.16.M88.4 R48, [R13+0x2800] ;  /* 0x002800000d30783b */ /* 0x000f220000000200 */
[----:B-----5:R-:W-:-:S04]  /*2560*/  FMUL.FTZ R2, R28, UR4 ;  /* 0x000000041c027c20 */ /* 0x020fc80008410000 */
[----:B------:R5:W3:Y:S02]  /*2570*/  MUFU.TANH R101, R2 ;  /* 0x0000000200657308 */ /* 0x000ae40000002400 */
[----:B-----5:R-:W-:-:S06]  /*2580*/  FMUL.FTZ R2, R29, UR4 ;  /* 0x000000041d027c20 */ /* 0x020fcc0008410000 */
[----:B------:R5:W-:Y:S02]  /*2590*/  MUFU.TANH R100, R2 ;  /* 0x0000000200647308 */ /* 0x000be40000002400 */
[----:B-----5:R-:W-:-:S06]  /*25a0*/  FMUL.FTZ R2, R30, UR4 ;  /* 0x000000041e027c20 */ /* 0x020fcc0008410000 */
[----:B------:R5:W3:Y:S02]  /*25b0*/  MUFU.TANH R121, R2 ;  /* 0x0000000200797308 */ /* 0x000ae40000002400 */
[----:B-----5:R-:W-:Y:S02]  /*25c0*/  FMUL.FTZ R2, R31, UR4 ;  /* 0x000000041f027c20 */ /* 0x020fe40008410000 */
[----:B--2---:R-:W-:Y:S04]  /*25d0*/  HMMA.16816.F32 R28, R4, R44, R24 ;  /* 0x0000002c041c723c */ /* 0x004fe80000001818 */
[----:B------:R2:W-:Y:S02]  /*25e0*/  MUFU.TANH R118, R2 ;  /* 0x0000000200767308 */ /* 0x0005e40000002400 */
[----:B------:R-:W-:Y:S01]  /*25f0*/  HMMA.16816.F32 R24, R8, R52, RZ ;  /* 0x000000340818723c */ /* 0x000fe200000018ff */
[----:B--2---:R-:W-:-:S05]  /*2600*/  FMUL.FTZ R2, R16, UR4 ;  /* 0x0000000410027c20 */ /* 0x004fca0008410000 */
[----:B------:R2:W5:Y:S02]  /*2610*/  MUFU.TANH R98, R2 ;  /* 0x0000000200627308 */ /* 0x0005640000002400 */
[----:B--2---:R-:W-:-:S06]  /*2620*/  FMUL.FTZ R2, R17, UR4 ;  /* 0x0000000411027c20 */ /* 0x004fcc0008410000 */
[----:B------:R2:W-:Y:S02]  /*2630*/  MUFU.TANH R96, R2 ;  /* 0x0000000200607308 */ /* 0x0005e40000002400 */
[----:B--2---:R-:W-:-:S06]  /*2640*/  FMUL.FTZ R2, R18, UR4 ;  /* 0x0000000412027c20 */ /* 0x004fcc0008410000 */
[----:B------:R2:W5:Y:S02]  /*2650*/  MUFU.TANH R116, R2 ;  /* 0x0000000200747308 */ /* 0x0005640000002400 */
[----:B--2---:R-:W-:Y:S02]  /*2660*/  FMUL.FTZ R2, R19, UR4 ;  /* 0x0000000413027c20 */ /* 0x004fe40008410000 */
[----:B------:R-:W-:Y:S01]  /*2670*/  HMMA.16816.F32 R16, R4, R38, R20 ;  /* 0x000000260410723c */ /* 0x000fe20000001814 */
[----:B------:R-:W2:Y:S03]  /*2680*/  LDSM.16.M88.4 R36, [R165+0x1800] ;  /* 0x00180000a524783b */ /* 0x000ea60000000200 */
[----:B------:R1:W-:Y:S02]  /*2690*/  MUFU.TANH R117, R2 ;  /* 0x0000000200757308 */ /* 0x0003e40000002400 */
[----:B------:R-:W-:Y:S01]  /*26a0*/  HMMA.16816.F32 R20, R8, R58, RZ ;  /* 0x0000003a0814723c */ /* 0x000fe200000018ff */
[----:B-1----:R-:W-:-:S05]  /*26b0*/  FMUL.FTZ R2, R32, UR4 ;  /* 0x0000000420027c20 */ /* 0x002fca0008410000 */
[----:B------:R1:W-:Y:S02]  /*26c0*/  MUFU.TANH R95, R2 ;  /* 0x00000002005f7308 */ /* 0x0003e40000002400 */
[----:B-1----:R-:W-:-:S06]  /*26d0*/  FMUL.FTZ R2, R33, UR4 ;  /* 0x0000000421027c20 */ /* 0x002fcc0008410000 */
[----:B------:R1:W-:Y:S02]  /*26e0*/  MUFU.TANH R94, R2 ;  /* 0x00000002005e7308 */ /* 0x0003e40000002400 */
[----:B-1----:R-:W-:-:S06]  /*26f0*/  FMUL.FTZ R2, R34, UR4 ;  /* 0x0000000422027c20 */ /* 0x002fcc0008410000 */
[----:B------:R1:W5:Y:S02]  /*2700*/  MUFU.TANH R123, R2 ;  /* 0x00000002007b7308 */ /* 0x0003640000002400 */
[----:B-1----:R-:W-:Y:S02]  /*2710*/  FMUL.FTZ R2, R35, UR4 ;  /* 0x0000000423027c20 */ /* 0x002fe40008410000 */
[----:B------:R-:W-:Y:S04]  /*2720*/  HMMA.16816.F32 R32, R4, R40, R24 ;  /* 0x000000280420723c */ /* 0x000fe80000001818 */
[----:B------:R1:W-:Y:S02]  /*2730*/  MUFU.TANH R128, R2 ;  /* 0x0000000200807308 */ /* 0x0003e40000002400 */
[----:B----4-:R-:W-:Y:S01]  /*2740*/  HMMA.16816.F32 R24, R8, R48, RZ ;  /* 0x000000300818723c */ /* 0x010fe200000018ff */
[----:B-1----:R-:W-:-:S05]  /*2750*/  FMUL.FTZ R2, R16, UR4 ;  /* 0x0000000410027c20 */ /* 0x002fca0008410000 */
[----:B------:R1:W-:Y:S02]  /*2760*/  MUFU.TANH R93, R2 ;  /* 0x00000002005d7308 */ /* 0x0003e40000002400 */
[----:B-1----:R-:W-:-:S06]  /*2770*/  FMUL.FTZ R2, R17, UR4 ;  /* 0x0000000411027c20 */ /* 0x002fcc0008410000 */
[----:B------:R1:W4:Y:S02]  /*2780*/  MUFU.TANH R87, R2 ;  /* 0x0000000200577308 */ /* 0x0003240000002400 */
[----:B-1----:R-:W-:-:S06]  /*2790*/  FMUL.FTZ R2, R18, UR4 ;  /* 0x0000000412027c20 */ /* 0x002fcc0008410000 */
[----:B------:R1:W4:Y:S02]  /*27a0*/  MUFU.TANH R126, R2 ;  /* 0x00000002007e7308 */ /* 0x0003240000002400 */
[----:B-1----:R-:W-:Y:S02]  /*27b0*/  FMUL.FTZ R2, R19, UR4 ;  /* 0x0000000413027c20 */ /* 0x002fe40008410000 */
[----:B------:R-:W-:Y:S01]  /*27c0*/  HMMA.16816.F32 R16, R4, R46, R20 ;  /* 0x0000002e0410723c */ /* 0x000fe20000001814 */
[----:B------:R-:W1:Y:S03]  /*27d0*/  LDSM.16.M88.4 R44, [R13+0x2c00] ;  /* 0x002c00000d2c783b */ /* 0x000e660000000200 */
[----:B------:R3:W4:Y:S02]  /*27e0*/  MUFU.TANH R127, R2 ;  /* 0x00000002007f7308 */ /* 0x0007240000002400 */
[----:B------:R-:W-:Y:S01]  /*27f0*/  HMMA.16816.F32 R20, R8, R54, RZ ;  /* 0x000000360814723c */ /* 0x000fe200000018ff */
[----:B---3--:R-:W-:-:S05]  /*2800*/  FMUL.FTZ R2, R28, UR4 ;  /* 0x000000041c027c20 */ /* 0x008fca0008410000 */
[----:B------:R3:W4:-:S12]  /*2810*/  MUFU.TANH R90, R2 ;  /* 0x00000002005a7308 */ /* 0x0007180000002400 */
[----:B------:R-:W-:-:S04]  /*2820*/  FMUL.FTZ R19, R19, UR4 ;  /* 0x0000000413137c20 */ /* 0x000fc80008410000 */
[----:B------:R-:W-:Y:S01]  /*2830*/  MUFU.TANH R137, R19 ;  /* 0x0000001300897308 */ /* 0x000fe20000002400 */
[----:B---3--:R-:W-:-:S07]  /*2840*/  FMUL.FTZ R2, R29, UR4 ;  /* 0x000000041d027c20 */ /* 0x008fce0008410000 */
[----:B------:R3:W-:Y:S02]  /*2850*/  MUFU.TANH R89, R2 ;  /* 0x0000000200597308 */ /* 0x0007e40000002400 */
[----:B---3--:R-:W-:-:S06]  /*2860*/  FMUL.FTZ R2, R30, UR4 ;  /* 0x000000041e027c20 */ /* 0x008fcc0008410000 */
[----:B------:R3:W4:Y:S02]  /*2870*/  MUFU.TANH R132, R2 ;  /* 0x0000000200847308 */ /* 0x0007240000002400 */
[----:B---3--:R-:W-:Y:S02]  /*2880*/  FMUL.FTZ R2, R31, UR4 ;  /* 0x000000041f027c20 */ /* 0x008fe40008410000 */
[----:B--2---:R-:W-:Y:S04]  /*2890*/  HMMA.16816.F32 R28, R4, R36, R24 ;  /* 0x00000024041c723c */ /* 0x004fe80000001818 */
[----:B------:R2:W3:Y:S02]  /*28a0*/  MUFU.TANH R136, R2 ;  /* 0x0000000200887308 */ /* 0x0004e40000002400 */
[----:B-1----:R-:W-:Y:S01]  /*28b0*/  HMMA.16816.F32 R24, R8, R44, RZ ;  /* 0x0000002c0818723c */ /* 0x002fe200000018ff */
[----:B--2---:R-:W-:-:S05]  /*28c0*/  FMUL.FTZ R2, R16, UR4 ;  /* 0x0000000410027c20 */ /* 0x004fca0008410000 */
[----:B------:R1:W2:-:S12]  /*28d0*/  MUFU.TANH R88, R2 ;  /* 0x0000000200587308 */ /* 0x0002980000002400 */
[----:B------:R-:W-:-:S04]  /*28e0*/  FMUL.FTZ R31, R31, UR4 ;  /* 0x000000041f1f7c20 */ /* 0x000fc80008410000 */
[----:B------:R-:W-:Y:S01]  /*28f0*/  MUFU.TANH R143, R31 ;  /* 0x0000001f008f7308 */ /* 0x000fe20000002400 */
[----:B-1----:R-:W-:-:S07]  /*2900*/  FMUL.FTZ R2, R17, UR4 ;  /* 0x0000000411027c20 */ /* 0x002fce0008410000 */
[----:B------:R1:W2:Y:S02]  /*2910*/  MUFU.TANH R86, R2 ;  /* 0x0000000200567308 */ /* 0x0002a40000002400 */
[----:B-1----:R-:W-:Y:S02]  /*2920*/  FMUL.FTZ R2, R18, UR4 ;  /* 0x0000000412027c20 */ /* 0x002fe40008410000 */
[----:B------:R-:W-:Y:S01]  /*2930*/  HMMA.16816.F32 R16, R4, R42, R20 ;  /* 0x0000002a0410723c */ /* 0x000fe20000001814 */
[----:B------:R-:W1:Y:S03]  /*2940*/  LDSM.16.M88.4 R40, [R165+0x1c00] ;  /* 0x001c0000a528783b */ /* 0x000e660000000200 */
[----:B------:R5:W-:Y:S02]  /*2950*/  MUFU.TANH R131, R2 ;  /* 0x0000000200837308 */ /* 0x000be40000002400 */
[----:B------:R-:W-:Y:S01]  /*2960*/  HMMA.16816.F32 R20, R8, R50, RZ ;  /* 0x000000320814723c */ /* 0x000fe200000018ff */
[----:B-----5:R-:W-:-:S05]  /*2970*/  FMUL.FTZ R2, R32, UR4 ;  /* 0x0000000420027c20 */ /* 0x020fca0008410000 */
[----:B------:R5:W2:Y:S02]  /*2980*/  MUFU.TANH R82, R2 ;  /* 0x0000000200527308 */ /* 0x000aa40000002400 */
[----:B-----5:R-:W-:-:S06]  /*2990*/  FMUL.FTZ R2, R33, UR4 ;  /* 0x0000000421027c20 */ /* 0x020fcc0008410000 */
[----:B------:R5:W-:Y:S02]  /*29a0*/  MUFU.TANH R84, R2 ;  /* 0x0000000200547308 */ /* 0x000be40000002400 */
[----:B-----5:R-:W-:-:S06]  /*29b0*/  FMUL.FTZ R2, R34, UR4 ;  /* 0x0000000422027c20 */ /* 0x020fcc0008410000 */
[----:B------:R5:W-:Y:S02]  /*29c0*/  MUFU.TANH R138, R2 ;  /* 0x00000002008a7308 */ /* 0x000be40000002400 */
[----:B-----5:R-:W-:Y:S02]  /*29d0*/  FMUL.FTZ R2, R35, UR4 ;  /* 0x0000000423027c20 */ /* 0x020fe40008410000 */
[----:B-1----:R-:W-:Y:S04]  /*29e0*/  HMMA.16816.F32 R32, R4, R40, R24 ;  /* 0x000000280420723c */ /* 0x002fe80000001818 */
[----:B------:R1:W5:Y:S02]  /*29f0*/  MUFU.TANH R139, R2 ;  /* 0x00000002008b7308 */ /* 0x0003640000002400 */
[----:B-1----:R-:W-:-:S06]  /*2a00*/  FMUL.FTZ R2, R16, UR4 ;  /* 0x0000000410027c20 */ /* 0x002fcc0008410000 */
[----:B------:R1:W5:-:S12]  /*2a10*/  MUFU.TANH R83, R2 ;  /* 0x0000000200537308 */ /* 0x0003580000002400 */
[----:B------:R-:W-:Y:S01]  /*2a20*/  FMUL.FTZ R32, R32, UR4 ;  /* 0x0000000420207c20 */ /* 0x000fe20008410000 */
[----:B------:R-:W-:-:S03]  /*2a30*/  FMUL.FTZ R33, R33, UR4 ;  /* 0x0000000421217c20 */ /* 0x000fc60008410000 */
[----:B------:R-:W-:Y:S08]  /*2a40*/  MUFU.TANH R77, R32 ;  /* 0x00000020004d7308 */ /* 0x000ff00000002400 */
        /* <DEDUP_REMOVED lines=9> */
[----:B------:R-:W-:Y:S01]  /*2ae0*/  HMMA.16816.F32 R20, R8, R46, RZ ;  /* 0x0000002e0814723c */ /* 0x000fe200000018ff */
[----:B------:R-:W-:Y:S01]  /*2af0*/  LDSM.16.M88.4 R44, [R13+0x3800] ;  /* 0x003800000d2c783b */ /* 0x000fe20000000200 */
[----:B----4-:R-:W-:-:S04]  /*2b00*/  FMUL.FTZ R2, R28, UR4 ;  /* 0x000000041c027c20 */ /* 0x010fc80008410000 */
[----:B------:R4:W-:-:S12]  /*2b10*/  MUFU.TANH R78, R2 ;  /* 0x00000002004e7308 */ /* 0x0009d80000002400 */
[----:B------:R-:W-:Y:S01]  /*2b20*/  FMUL.FTZ R16, R16, UR4 ;  /* 0x0000000410107c20 */ /* 0x000fe20008410000 */
[----:B------:R-:W-:Y:S01]  /*2b30*/  FMUL.FTZ R17, R17, UR4 ;  /* 0x0000000411117c20 */ /* 0x000fe20008410000 */
[----:B------:R-:W-:Y:S01]  /*2b40*/  FMUL.FTZ R18, R18, UR4 ;  /* 0x0000000412127c20 */ /* 0x000fe20008410000 */
[----:B------:R-:W-:Y:S01]  /*2b50*/  FMUL.FTZ R19, R19, UR4 ;  /* 0x0000000413137c20 */ /* 0x000fe20008410000 */
[----:B------:R-:W-:Y:S08]  /*2b60*/  MUFU.TANH R80, R16 ;  /* 0x0000001000507308 */ /* 0x000ff00000002400 */
[----:B------:R-:W-:Y:S01]  /*2b70*/  MUFU.TANH R79, R17 ;  /* 0x00000011004f7308 */ /* 0x000fe20000002400 */
[----:B----4-:R-:W-:Y:S01]  /*2b80*/  FMUL.FTZ R2, R29, UR4 ;  /* 0x000000041d027c20 */ /* 0x010fe20008410000 */
[----:B-1----:R-:W-:Y:S06]  /*2b90*/  HMMA.16816.F32 R24, R8, R36, RZ ;  /* 0x000000240818723c */ /* 0x002fec00000018ff */
[----:B------:R1:W-:Y:S08]  /*2ba0*/  MUFU.TANH R81, R2 ;  /* 0x0000000200517308 */ /* 0x0003f00000002400 */
[----:B------:R-:W-:Y:S08]  /*2bb0*/  MUFU.TANH R144, R18 ;  /* 0x0000001200907308 */ /* 0x000ff00000002400 */
[----:B------:R4:W-:Y:S01]  /*2bc0*/  MUFU.TANH R146, R19 ;  /* 0x0000001300927308 */ /* 0x0009e20000002400 */
[----:B-1----:R-:W-:-:S02]  /*2bd0*/  FMUL.FTZ R2, R30, UR4 ;  /* 0x000000041e027c20 */ /* 0x002fc40008410000 */
[----:B------:R-:W1:Y:S05]  /*2be0*/  LDSM.16.M88.4 R28, [R165+0x2000] ;  /* 0x00200000a51c783b */ /* 0x000e6a0000000200 */
[----:B------:R3:W5:Y:S01]  /*2bf0*/  MUFU.TANH R142, R2 ;  /* 0x00000002008e7308 */ /* 0x0007620000002400 */
[----:B----4-:R-:W-:Y:S01]  /*2c00*/  HMMA.16816.F32 R16, R4, R42, R20 ;  /* 0x0000002a0410723c */ /* 0x010fe20000001814 */
[----:B------:R-:W4:Y:S05]  /*2c10*/  LDSM.16.M88.4 R40, [R13+0x3400] ;  /* 0x003400000d28783b */ /* 0x000f2a0000000200 */
[----:B------:R-:W-:Y:S01]  /*2c20*/  HMMA.16816.F32 R20, R8, R38, RZ ;  /* 0x000000260814723c */ /* 0x000fe200000018ff */
[----:B------:R-:W2:Y:S01]  /*2c30*/  LDSM.16.M88.4 R36, [R165+0x2400] ;  /* 0x00240000a524783b */ /* 0x000ea20000000200 */
[----:B---3--:R-:W-:-:S04]  /*2c40*/  FMUL.FTZ R2, R34, UR4 ;  /* 0x0000000422027c20 */ /* 0x008fc80008410000 */
[----:B------:R3:W-:Y:S01]  /*2c50*/  MUFU.TANH R145, R2 ;  /* 0x0000000200917308 */ /* 0x0007e20000002400 */
[----:B-1----:R-:W-:Y:S01]  /*2c60*/  HMMA.16816.F32 R24, R4, R28, R24 ;  /* 0x0000001c0418723c */ /* 0x002fe20000001818 */
[----:B---3--:R-:W-:Y:S02]  /*2c70*/  FMUL.FTZ R2, R35, UR4 ;  /* 0x0000000423027c20 */ /* 0x008fe40008410000 */
[----:B------:R-:W1:-:S14]  /*2c80*/  LDSM.16.M88.4 R32, [R165+0x2800] ;  /* 0x00280000a520783b */ /* 0x000e5c0000000200 */
[----:B------:R-:W-:Y:S01]  /*2c90*/  HMMA.16816.F32 R20, R4, R30, R20 ;  /* 0x0000001e0414723c */ /* 0x000fe20000001814 */
[----:B------:R3:W5:Y:S02]  /*2ca0*/  MUFU.TANH R147, R2 ;  /* 0x0000000200937308 */ /* 0x0007640000002400 */
[----:B---3--:R-:W-:-:S04]  /*2cb0*/  FMUL.FTZ R2, R16, UR4 ;  /* 0x0000000410027c20 */ /* 0x008fc80008410000 */
[----:B------:R-:W-:Y:S02]  /*2cc0*/  FMUL.FTZ R3, R26, UR4 ;  /* 0x000000041a037c20 */ /* 0x000fe40008410000 */
[----:B------:R3:W5:-:S15]  /*2cd0*/  MUFU.TANH R75, R2 ;  /* 0x00000002004b7308 */ /* 0x00075e0000002400 */
[----:B------:R-:W-:Y:S01]  /*2ce0*/  FMUL.FTZ R23, R23, UR4 ;  /* 0x0000000417177c20 */ /* 0x000fe20008410000 */
[----:B------:R4:W-:Y:S08]  /*2cf0*/  MUFU.TANH R149, R3 ;  /* 0x0000000300957308 */ /* 0x0009f00000002400 */
[----:B------:R-:W-:Y:S01]  /*2d00*/  MUFU.TANH R50, R23 ;  /* 0x0000001700327308 */ /* 0x000fe20000002400 */
[----:B---3--:R-:W-:-:S07]  /*2d10*/  FMUL.FTZ R2, R17, UR4 ;  /* 0x0000000411027c20 */ /* 0x008fce0008410000 */
[----:B------:R3:W-:Y:S01]  /*2d20*/  MUFU.TANH R74, R2 ;  /* 0x00000002004a7308 */ /* 0x0007e20000002400 */
[----:B----4-:R-:W-:-:S07]  /*2d30*/  FMUL.FTZ R3, R27, UR4 ;  /* 0x000000041b037c20 */ /* 0x010fce0008410000 */
[----:B------:R4:W-:Y:S01]  /*2d40*/  MUFU.TANH R150, R3 ;  /* 0x0000000300967308 */ /* 0x0009e20000002400 */
[----:B---3--:R-:W-:-:S07]  /*2d50*/  FMUL.FTZ R2, R18, UR4 ;  /* 0x0000000412027c20 */ /* 0x008fce0008410000 */
[----:B------:R3:W-:Y:S01]  /*2d60*/  MUFU.TANH R51, R2 ;  /* 0x0000000200337308 */ /* 0x0007e20000002400 */
[----:B----4-:R-:W-:Y:S02]  /*2d70*/  IMAD R3, R62, 0x10, R65 ;  /* 0x000000103e037824 */ /* 0x010fe400078e0241 */
[----:B---3--:R-:W-:Y:S02]  /*2d80*/  FMUL.FTZ R2, R19, UR4 ;  /* 0x0000000413027c20 */ /* 0x008fe40008410000 */
[----:B------:R-:W-:Y:S03]  /*2d90*/  HMMA.16816.F32 R16, R8, R40, RZ ;  /* 0x000000280810723c */ /* 0x000fe600000018ff */
[----:B------:R3:W4:Y:S02]  /*2da0*/  MUFU.TANH R52, R2 ;  /* 0x0000000200347308 */ /* 0x0007240000002400 */
[----:B---3--:R-:W-:-:S06]  /*2db0*/  FMUL.FTZ R2, R24, UR4 ;  /* 0x0000000418027c20 */ /* 0x008fcc0008410000 */
[----:B------:R3:W4:-:S13]  /*2dc0*/  MUFU.TANH R76, R2 ;  /* 0x00000002004c7308 */ /* 0x00071a0000002400 */
[----:B--2---:R-:W-:Y:S06]  /*2dd0*/  HMMA.16816.F32 R28, R4, R36, R16 ;  /* 0x00000024041c723c */ /* 0x004fec0000001810 */
[----:B------:R-:W-:Y:S01]  /*2de0*/  HMMA.16816.F32 R16, R8, R42, RZ ;  /* 0x0000002a0810723c */ /* 0x000fe200000018ff */
[----:B------:R-:W-:Y:S01]  /*2df0*/  LDSM.16.M88.4 R40, [R165+0x2c00] ;  /* 0x002c0000a528783b */ /* 0x000fe20000000200 */
[----:B---3--:R-:W-:-:S04]  /*2e00*/  FMUL.FTZ R2, R25, UR4 ;  /* 0x0000000419027c20 */ /* 0x008fc80008410000 */
[----:B------:R2:W-:-:S12]  /*2e10*/  MUFU.TANH R69, R2 ;  /* 0x0000000200457308 */ /* 0x0005d80000002400 */
[----:B------:R-:W-:Y:S01]  /*2e20*/  FMUL.FTZ R30, R30, UR4 ;  /* 0x000000041e1e7c20 */ /* 0x000fe20008410000 */
[----:B------:R-:W-:-:S03]  /*2e30*/  FMUL.FTZ R31, R31, UR4 ;  /* 0x000000041f1f7c20 */ /* 0x000fc60008410000 */
[----:B------:R-:W-:Y:S02]  /*2e40*/  MUFU.TANH R49, R30 ;  /* 0x0000001e00317308 */ /* 0x000fe40000002400 */
[----:B------:R-:W-:Y:S01]  /*2e50*/  HMMA.16816.F32 R24, R4, R38, R16 ;  /* 0x000000260418723c */ /* 0x000fe20000001810 */
[----:B------:R-:W-:Y:S05]  /*2e60*/  LDSM.16.M88.4 R36, [R165+0x3000] ;  /* 0x00300000a524783b */ /* 0x000fea0000000200 */
[----:B------:R-:W-:Y:S01]  /*2e70*/  HMMA.16816.F32 R16, R8, R44, RZ ;  /* 0x0000002c0810723c */ /* 0x000fe200000018ff */
[----:B--2---:R-:W-:Y:S01]  /*2e80*/  LOP3.LUT R2, R64, 0xffffffe0, RZ, 0xc0, !PT ;  /* 0xffffffe040027812 */ /* 0x004fe200078ec0ff */
[----:B------:R-:W-:Y:S04]  /*2e90*/  MUFU.TANH R115, R31 ;  /* 0x0000001f00737308 */ /* 0x000fe80000002400 */
[----:B------:R-:W-:-:S02]  /*2ea0*/  IMAD.IADD R2, R63, 0x1, -R2 ;  /* 0x000000013f027824 */ /* 0x000fc400078e0a02 */
[----:B------:R-:W-:-:S03]  /*2eb0*/  IMAD.SHL.U32 R63, R63, 0x2, RZ ;  /* 0x000000023f3f7824 */ /* 0x000fc600078e00ff */
[----:B------:R-:W-:-:S04]  /*2ec0*/  SHF.R.S32.HI R12, RZ, 0x1f, R2 ;  /* 0x0000001fff0c7819 */ /* 0x000fc80000011402 */
[----:B------:R-:W-:Y:S01]  /*2ed0*/  LEA.HI R2, R12, R2, RZ, 0x2 ;  /* 0x000000020c027211 */ /* 0x000fe200078f10ff */
[----:B------:R-:W-:Y:S01]  /*2ee0*/  FMUL.FTZ R12, R20, UR4 ;  /* 0x00000004140c7c20 */ /* 0x000fe20008410000 */
[----:B------:R-:W-:Y:S01]  /*2ef0*/  FMUL.FTZ R20, R29, UR4 ;  /* 0x000000041d147c20 */ /* 0x000fe20008410000 */
[----:B------:R-:W-:Y:S01]  /*2f00*/  FMUL.FTZ R24, R24, UR4 ;  /* 0x0000000418187c20 */ /* 0x000fe20008410000 */
[----:B------:R-:W-:Y:S01]  /*2f10*/  SHF.R.S32.HI R2, RZ, 0x2, R2 ;  /* 0x00000002ff027819 */ /* 0x000fe20000011402 */
[----:B------:R2:W3:Y:S01]  /*2f20*/  MUFU.TANH R72, R12 ;  /* 0x0000000c00487308 */ /* 0x0004e20000002400 */
[----:B------:R-:W-:Y:S01]  /*2f30*/  FMUL.FTZ R25, R25, UR4 ;  /* 0x0000000419197c20 */ /* 0x000fe20008410000 */
[----:B------:R-:W-:Y:S01]  /*2f40*/  FMUL.FTZ R26, R26, UR4 ;  /* 0x000000041a1a7c20 */ /* 0x000fe20008410000 */
[----:B------:R-:W-:Y:S01]  /*2f50*/  IADD3 R3, R3, 0x1, R2 ;  /* 0x0000000103037810 */ /* 0x000fe20007ffe002 */
[----:B------:R-:W-:-:S03]  /*2f60*/  VIADD R2, R191, 0xffffffff ;  /* 0xffffffffbf027836 */ /* 0x000fc60000000000 */
[----:B------:R-:W-:Y:S01]  /*2f70*/  IADD3 R3, R60, -UR15, R3 ;  /* 0x8000000f3c037c10 */ /* 0x000fe2000fffe003 */
[C---:B------:R-:W-:Y:S01]  /*2f80*/  IMAD.SHL.U32 R48, R2.reuse, 0x100, RZ ;  /* 0x0000010002307824 */ /* 0x040fe200078e00ff */
[----:B------:R-:W-:Y:S01]  /*2f90*/  ISETP.GT.AND P0, PT, R2, R246, PT ;  /* 0x000000f60200720c */ /* 0x000fe20003f04270 */
[----:B------:R-:W-:Y:S02]  /*2fa0*/  MUFU.TANH R68, R20 ;  /* 0x0000001400447308 */ /* 0x000fe40000002400 */
[----:B------:R-:W-:Y:S01]  /*2fb0*/  VIADD R3, R3, UR14 ;  /* 0x0000000e03037c36 */ /* 0x000fe20008000000 */
[----:B------:R-:W-:Y:S01]  /*2fc0*/  LOP3.LUT R2, R48, 0x6, R63, 0xf8, !PT ;  /* 0x0000000630027812 */ /* 0x000fe200078ef83f */
[----:B--2---:R-:W-:-:S03]  /*2fd0*/  FMUL.FTZ R12, R21, UR4 ;  /* 0x00000004150c7c20 */ /* 0x004fc60008410000 */
[C---:B------:R-:W-:Y:S01]  /*2fe0*/  LOP3.LUT R15, R2.reuse, 0x1, RZ, 0xfc, !PT ;  /* 0x00000001020f7812 */ /* 0x040fe200078efcff */
[----:B------:R-:W-:Y:S01]  /*2ff0*/  MUFU.TANH R66, R24 ;  /* 0x0000001800427308 */ /* 0x000fe20000002400 */
[----:B------:R-:W-:-:S07]  /*3000*/  LOP3.LUT R14, R2, 0x8, RZ, 0xfc, !PT ;  /* 0x00000008020e7812 */ /* 0x000fce00078efcff */
[----:B------:R2:W-:Y:S08]  /*3010*/  MUFU.TANH R71, R12 ;  /* 0x0000000c00477308 */ /* 0x0005f00000002400 */
[----:B------:R-:W-:Y:S08]  /*3020*/  MUFU.TANH R65, R25 ;  /* 0x0000001900417308 */ /* 0x000ff00000002400 */
[----:B------:R-:W-:Y:S01]  /*3030*/  MUFU.TANH R45, R26 ;  /* 0x0000001a002d7308 */ /* 0x000fe20000002400 */
[----:B--2---:R-:W-:-:S02]  /*3040*/  FMUL.FTZ R12, R22, UR4 ;  /* 0x00000004160c7c20 */ /* 0x004fc40008410000 */
[----:B-1----:R-:W-:Y:S05]  /*3050*/  HMMA.16816.F32 R20, R4, R32, R16 ;  /* 0x000000200414723c */ /* 0x002fea0000001810 */
[----:B------:R1:W2:Y:S01]  /*3060*/  MUFU.TANH R53, R12 ;  /* 0x0000000c00357308 */ /* 0x0002a20000002400 */
[----:B------:R-:W-:Y:S01]  /*3070*/  HMMA.16816.F32 R16, R8, R46, RZ ;  /* 0x0000002e0810723c */ /* 0x000fe200000018ff */
[C---:B-1----:R-:W-:Y:S02]  /*3080*/  VIMNMX R12, R3.reuse, R60, PT ;  /* 0x0000003c030c7248 */ /* 0x042fe40003fe0100 */
[----:B------:R-:W-:-:S15]  /*3090*/  VIADDMNMX R3, R3, 0x8, R60, PT ;  /* 0x0000000803037846 */ /* 0x000fde000380013c */
[----:B------:R-:W-:Y:S01]  /*30a0*/  FMUL.FTZ R20, R20, UR4 ;  /* 0x0000000414147c20 */ /* 0x000fe20008410000 */
[-C--:B------:R-:W-:Y:S01]  /*30b0*/  ISETP.GE.AND P3, PT, R15, R12.reuse, PT ;  /* 0x0000000c0f00720c */ /* 0x080fe20003f66270 */
[----:B------:R-:W-:Y:S01]  /*30c0*/  FMUL.FTZ R21, R21, UR4 ;  /* 0x0000000415157c20 */ /* 0x000fe20008410000 */
[-C--:B------:R-:W-:Y:S01]  /*30d0*/  ISETP.GE.AND P1, PT, R15, R3.reuse, PT ;  /* 0x000000030f00720c */ /* 0x080fe20003f26270 */
[----:B------:R-:W-:Y:S01]  /*30e0*/  FMUL.FTZ R15, R28, UR4 ;  /* 0x000000041c0f7c20 */ /* 0x000fe20008410000 */
[C---:B------:R-:W-:Y:S01]  /*30f0*/  ISETP.GE.AND P4, PT, R14.reuse, R12, PT ;  /* 0x0000000c0e00720c */ /* 0x040fe20003f86270 */
[----:B------:R-:W1:Y:S01]  /*3100*/  LDSM.16.M88.4 R28, [R13+0x3c00] ;  /* 0x003c00000d1c783b */ /* 0x000e620000000200 */
[-C--:B------:R-:W-:Y:S01]  /*3110*/  ISETP.GE.AND P2, PT, R14, R3.reuse, PT ;  /* 0x000000030e00720c */ /* 0x080fe20003f46270 */
[----:B------:R5:W2:Y:S01]  /*3120*/  MUFU.TANH R70, R15 ;  /* 0x0000000f00467308 */ /* 0x000aa20000002400 */
[----:B------:R-:W-:Y:S01]  /*3130*/  ISETP.GE.AND P5, PT, R2, R3, PT ;  /* 0x000000030200720c */ /* 0x000fe20003fa6270 */
[----:B------:R-:W-:Y:S01]  /*3140*/  FMUL.FTZ R22, R22, UR4 ;  /* 0x0000000416167c20 */ /* 0x000fe20008410000 */
[----:B------:R-:W-:Y:S01]  /*3150*/  LOP3.LUT R14, R2, 0x9, RZ, 0xfc, !PT ;  /* 0x00000009020e7812 */ /* 0x000fe200078efcff */
[----:B------:R-:W-:Y:S01]  /*3160*/  FMUL.FTZ R23, R23, UR4 ;  /* 0x0000000417177c20 */ /* 0x000fe20008410000 */
[----:B------:R-:W-:-:S02]  /*3170*/  FSEL R125, R125, -INF , !P5 ;  /* 0xff8000007d7d7808 */ /* 0x000fc40006800000 */
[----:B------:R-:W-:Y:S01]  /*3180*/  FSEL R105, R105, -INF , !P3 ;  /* 0xff80000069697808 */ /* 0x000fe20005800000 */
[----:B------:R-:W-:Y:S01]  /*3190*/  MUFU.TANH R64, R20 ;  /* 0x0000001400407308 */ /* 0x000fe20000002400 */
[----:B------:R-:W-:Y:S02]  /*31a0*/  FSEL R119, R119, -INF , !P1 ;  /* 0xff80000077777808 */ /* 0x000fe40004800000 */
[----:B------:R-:W-:Y:S02]  /*31b0*/  FSEL R109, R109, -INF , !P4 ;  /* 0xff8000006d6d7808 */ /* 0x000fe40006000000 */
[C---:B------:R-:W-:Y:S02]  /*31c0*/  ISETP.GE.AND P5, PT, R14.reuse, R12, PT ;  /* 0x0000000c0e00720c */ /* 0x040fe40003fa6270 */
[----:B------:R-:W-:Y:S01]  /*31d0*/  ISETP.GE.AND P3, PT, R14, R3, PT ;  /* 0x000000030e00720c */ /* 0x000fe20003f66270 */
[----:B------:R-:W-:Y:S01]  /*31e0*/  MUFU.TANH R67, R21 ;  /* 0x0000001500437308 */ /* 0x000fe20000002400 */
[----:B-----5:R-:W-:-:S02]  /*31f0*/  LOP3.LUT R15, R2, 0x10, RZ, 0xfc, !PT ;  /* 0x00000010020f7812 */ /* 0x020fc400078efcff */
[C---:B------:R-:W-:Y:S02]  /*3200*/  LOP3.LUT R14, R2.reuse, 0x11, RZ, 0xfc, !PT ;  /* 0x00000011020e7812 */ /* 0x040fe400078efcff */
[C---:B------:R-:W-:Y:S02]  /*3210*/  ISETP.GE.AND P1, PT, R15.reuse, R12, PT ;  /* 0x0000000c0f00720c */ /* 0x040fe40003f26270 */
[----:B------:R-:W-:Y:S01]  /*3220*/  ISETP.GE.AND P4, PT, R15, R3, PT ;  /* 0x000000030f00720c */ /* 0x000fe20003f86270 */
[----:B------:R-:W5:Y:S01]  /*3230*/  MUFU.TANH R44, R22 ;  /* 0x00000016002c7308 */ /* 0x000f620000002400 */
[----:B------:R-:W-:Y:S02]  /*3240*/  LOP3.LUT R15, R2, 0x18, RZ, 0xfc, !PT ;  /* 0x00000018020f7812 */ /* 0x000fe400078efcff */
[----:B------:R-:W-:Y:S02]  /*3250*/  FSEL R108, R108, -INF , !P5 ;  /* 0xff8000006c6c7808 */ /* 0x000fe40006800000 */
[----:B------:R-:W-:-:S02]  /*3260*/  FSEL R130, R130, -INF , !P3 ;  /* 0xff80000082827808 */ /* 0x000fc40005800000 */
[----:B------:R-:W-:Y:S01]  /*3270*/  FSEL R107, R107, -INF , !P1 ;  /* 0xff8000006b6b7808 */ /* 0x000fe20004800000 */
[----:B------:R4:W-:Y:S01]  /*3280*/  MUFU.TANH R112, R23 ;  /* 0x0000001700707308 */ /* 0x0009e20000002400 */
[-C--:B------:R-:W-:Y:S02]  /*3290*/  ISETP.GE.AND P5, PT, R14, R3.reuse, PT ;  /* 0x000000030e00720c */ /* 0x080fe40003fa6270 */
[C---:B------:R-:W-:Y:S02]  /*32a0*/  ISETP.GE.AND P3, PT, R15.reuse, R12, PT ;  /* 0x0000000c0f00720c */ /* 0x040fe40003f66270 */
[----:B------:R-:W-:Y:S02]  /*32b0*/  ISETP.GE.AND P1, PT, R15, R3, PT ;  /* 0x000000030f00720c */ /* 0x000fe40003f26270 */
[----:B------:R-:W-:Y:S02]  /*32c0*/  LOP3.LUT R15, R2, 0x20, RZ, 0xfc, !PT ;  /* 0x00000020020f7812 */ /* 0x000fe400078efcff */
[----:B------:R-:W-:-:S02]  /*32d0*/  FSEL R124, R124, -INF , !P5 ;  /* 0xff8000007c7c7808 */ /* 0x000fc40006800000 */
[----:B------:R-:W-:Y:S02]  /*32e0*/  FSEL R103, R103, -INF , !P3 ;  /* 0xff80000067677808 */ /* 0x000fe40005800000 */
[CC--:B------:R-:W-:Y:S02]  /*32f0*/  ISETP.GE.AND P5, PT, R15.reuse, R12.reuse, PT ;  /* 0x0000000c0f00720c */ /* 0x0c0fe40003fa6270 */
[----:B------:R-:W-:Y:S01]  /*3300*/  ISETP.GE.AND P3, PT, R15, R3, PT ;  /* 0x000000030f00720c */ /* 0x000fe20003f66270 */
[----:B------:R-:W-:Y:S01]  /*3310*/  FMUL.FTZ R15, R27, UR4 ;  /* 0x000000041b0f7c20 */ /* 0x000fe20008410000 */
[----:B------:R-:W-:Y:S01]  /*3320*/  FSEL R133, R133, -INF , !P2 ;  /* 0xff80000085857808 */ /* 0x000fe20005000000 */
[----:B------:R-:W-:Y:S01]  /*3330*/  HMMA.16816.F32 R24, R4, R34, R16 ;  /* 0x000000220418723c */ /* 0x000fe20000001810 */
[----:B------:R-:W-:Y:S01]  /*3340*/  ISETP.GE.AND P2, PT, R14, R12, PT ;  /* 0x0000000c0e00720c */ /* 0x000fe20003f46270 */
[----:B------:R-:W3:Y:S01]  /*3350*/  LDSM.16.M88.4 R32, [R13+0x4000] ;  /* 0x004000000d20783b */ /* 0x000ee20000000200 */
[----:B------:R-:W-:Y:S01]  /*3360*/  LOP3.LUT R14, R2, 0x19, RZ, 0xfc, !PT ;  /* 0x00000019020e7812 */ /* 0x000fe200078efcff */
[----:B------:R2:W5:Y:S01]  /*3370*/  MUFU.TANH R113, R15 ;  /* 0x0000000f00717308 */ /* 0x0005620000002400 */
[----:B------:R-:W-:Y:S01]  /*3380*/  FSEL R129, R129, -INF , !P4 ;  /* 0xff80000081817808 */ /* 0x000fe20006000000 */
[----:B-1----:R-:W-:Y:S01]  /*3390*/  HMMA.16816.F32 R16, R8, R28, RZ ;  /* 0x0000001c0810723c */ /* 0x002fe200000018ff */
[----:B------:R-:W-:-:S02]  /*33a0*/  FSEL R106, R106, -INF , !P2 ;  /* 0xff8000006a6a7808 */ /* 0x000fc40005000000 */
[CC--:B------:R-:W-:Y:S02]  /*33b0*/  ISETP.GE.AND P4, PT, R14.reuse, R12.reuse, PT ;  /* 0x0000000c0e00720c */ /* 0x0c0fe40003f86270 */
[----:B------:R-:W-:Y:S02]  /*33c0*/  ISETP.GE.AND P2, PT, R14, R3, PT ;  /* 0x000000030e00720c */ /* 0x000fe40003f46270 */
[----:B------:R-:W-:Y:S02]  /*33d0*/  LOP3.LUT R14, R2, 0x21, RZ, 0xfc, !PT ;  /* 0x00000021020e7812 */ /* 0x000fe400078efcff */
[----:B------:R-:W-:Y:S02]  /*33e0*/  FSEL R120, R120, -INF , !P1 ;  /* 0xff80000078787808 */ /* 0x000fe40004800000 */
[----:B------:R-:W-:Y:S02]  /*33f0*/  FSEL R102, R102, -INF , !P4 ;  /* 0xff80000066667808 */ /* 0x000fe40006000000 */
[----:B------:R-:W-:-:S02]  /*3400*/  ISETP.GE.AND P1, PT, R14, R12, PT ;  /* 0x0000000c0e00720c */ /* 0x000fc40003f26270 */
[-C--:B------:R-:W-:Y:S02]  /*3410*/  ISETP.GE.AND P4, PT, R14, R3.reuse, PT ;  /* 0x000000030e00720c */ /* 0x080fe40003f86270 */
[----:B------:R-:W-:Y:S01]  /*3420*/  LOP3.LUT R14, R2, 0x28, RZ, 0xfc, !PT ;  /* 0x00000028020e7812 */ /* 0x000fe200078efcff */
[----:B------:R-:W-:Y:S01]  /*3430*/  FMUL.FTZ R25, R25, UR4 ;  /* 0x0000000419197c20 */ /* 0x000fe20008410000 */
[----:B------:R-:W-:Y:S01]  /*3440*/  FSEL R122, R122, -INF , !P2 ;  /* 0xff8000007a7a7808 */ /* 0x000fe20005000000 */
[----:B------:R-:W-:Y:S01]  /*3450*/  FMUL.FTZ R26, R26, UR4 ;  /* 0x000000041a1a7c20 */ /* 0x000fe20008410000 */
[----:B------:R-:W-:Y:S01]  /*3460*/  FSEL R101, R101, -INF , !P5 ;  /* 0xff80000065657808 */ /* 0x000fe20006800000 */
[----:B------:R-:W-:Y:S01]  /*3470*/  MUFU.TANH R111, R25 ;  /* 0x00000019006f7308 */ /* 0x000fe20000002400 */
[C---:B------:R-:W-:Y:S01]  /*3480*/  ISETP.GE.AND P2, PT, R14.reuse, R12, PT ;  /* 0x0000000c0e00720c */ /* 0x040fe20003f46270 */
[----:B----4-:R-:W-:Y:S01]  /*3490*/  HMMA.16816.F32 R20, R4, R40, R16 ;  /* 0x000000280414723c */ /* 0x010fe20000001810 */
[----:B------:R-:W-:-:S02]  /*34a0*/  ISETP.GE.AND P5, PT, R14, R3, PT ;  /* 0x000000030e00720c */ /* 0x000fc40003fa6270 */
[----:B------:R-:W-:Y:S02]  /*34b0*/  LOP3.LUT R14, R2, 0x29, RZ, 0xfc, !PT ;  /* 0x00000029020e7812 */ /* 0x000fe400078efcff */
[----:B------:R-:W-:Y:S01]  /*34c0*/  FSEL R121, R121, -INF , !P3 ;  /* 0xff80000079797808 */ /* 0x000fe20005800000 */
[----:B------:R-:W-:Y:S01]  /*34d0*/  HMMA.16816.F32 R16, R8, R30, RZ ;  /* 0x0000001e0810723c */ /* 0x000fe200000018ff */
[----:B------:R-:W-:Y:S01]  /*34e0*/  FSEL R100, R100, -INF , !P1 ;  /* 0xff80000064647808 */ /* 0x000fe20004800000 */
[----:B------:R-:W-:Y:S01]  /*34f0*/  MUFU.TANH R104, R26 ;  /* 0x0000001a00687308 */ /* 0x000fe20000002400 */
[C---:B------:R-:W-:Y:S01]  /*3500*/  ISETP.GE.AND P3, PT, R14.reuse, R12, PT ;  /* 0x0000000c0e00720c */ /* 0x040fe20003f66270 */
[----:B------:R-:W1:Y:S01]  /*3510*/  LDSM.16.M88.4 R28, [R13+0x4400] ;  /* 0x004400000d1c783b */ /* 0x000e620000000200 */
[----:B------:R-:W-:Y:S02]  /*3520*/  ISETP.GE.AND P1, PT, R14, R3, PT ;  /* 0x000000030e00720c */ /* 0x000fe40003f26270 */
[----:B------:R-:W-:-:S02]  /*3530*/  LOP3.LUT R14, R2, 0x30, RZ, 0xfc, !PT ;  /* 0x00000030020e7812 */ /* 0x000fc400078efcff */
[----:B--2---:R-:W-:Y:S02]  /*3540*/  LOP3.LUT R15, R2, 0x31, RZ, 0xfc, !PT ;  /* 0x00000031020f7812 */ /* 0x004fe400078efcff */
[----:B------:R-:W-:Y:S02]  /*3550*/  FSEL R98, R98, -INF , !P2 ;  /* 0xff80000062627808 */ /* 0x000fe40005000000 */
[----:B------:R-:W-:Y:S02]  /*3560*/  FSEL R116, R116, -INF , !P5 ;  /* 0xff80000074747808 */ /* 0x000fe40006800000 */
[----:B------:R-:W-:Y:S02]  /*3570*/  FSEL R96, R96, -INF , !P3 ;  /* 0xff80000060607808 */ /* 0x000fe40005800000 */
[-C--:B------:R-:W-:Y:S01]  /*3580*/  ISETP.GE.AND P2, PT, R14, R3.reuse, PT ;  /* 0x000000030e00720c */ /* 0x080fe20003f46270 */
[----:B------:R-:W-:Y:S01]  /*3590*/  FMUL.FTZ R20, R20, UR4 ;  /* 0x0000000414147c20 */ /* 0x000fe20008410000 */
[----:B------:R-:W-:Y:S01]  /*35a0*/  ISETP.GE.AND P5, PT, R15, R12, PT ;  /* 0x0000000c0f00720c */ /* 0x000fe20003fa6270 */
[----:B------:R-:W-:Y:S01]  /*35b0*/  FMUL.FTZ R21, R21, UR4 ;  /* 0x0000000415157c20 */ /* 0x000fe20008410000 */
[----:B------:R-:W-:Y:S01]  /*35c0*/  ISETP.GE.AND P3, PT, R15, R3, PT ;  /* 0x000000030f00720c */ /* 0x000fe20003f66270 */
[----:B------:R-:W-:Y:S01]  /*35d0*/  FMUL.FTZ R22, R22, UR4 ;  /* 0x0000000416167c20 */ /* 0x000fe20008410000 */
[----:B------:R-:W-:Y:S01]  /*35e0*/  LOP3.LUT R15, R2, 0x39, RZ, 0xfc, !PT ;  /* 0x00000039020f7812 */ /* 0x000fe200078efcff */
[----:B------:R-:W-:Y:S01]  /*35f0*/  FMUL.FTZ R23, R23, UR4 ;  /* 0x0000000417177c20 */ /* 0x000fe20008410000 */
[----:B------:R-:W-:Y:S01]  /*3600*/  FSEL R118, R118, -INF , !P4 ;  /* 0xff80000076767808 */ /* 0x000fe20006000000 */
[----:B------:R-:W-:Y:S01]  /*3610*/  MUFU.TANH R62, R20 ;  /* 0x00000014003e7308 */ /* 0x000fe20000002400 */
[----:B------:R-:W-:-:S02]  /*3620*/  FSEL R123, R123, -INF , !P2 ;  /* 0xff8000007b7b7808 */ /* 0x000fc40005000000 */
[----:B------:R-:W-:Y:S02]  /*3630*/  FSEL R94, R94, -INF , !P5 ;  /* 0xff8000005e5e7808 */ /* 0x000fe40006800000 */
[-C--:B------:R-:W-:Y:S02]  /*3640*/  ISETP.GE.AND P4, PT, R14, R12.reuse, PT ;  /* 0x0000000c0e00720c */ /* 0x080fe40003f86270 */
[C---:B------:R-:W-:Y:S01]  /*3650*/  ISETP.GE.AND P2, PT, R15.reuse, R12, PT ;  /* 0x0000000c0f00720c */ /* 0x040fe20003f46270 */
[----:B------:R-:W-:Y:S01]  /*3660*/  MUFU.TANH R99, R21 ;  /* 0x0000001500637308 */ /* 0x000fe20000002400 */
[----:B------:R-:W-:Y:S01]  /*3670*/  ISETP.GE.AND P5, PT, R15, R3, PT ;  /* 0x000000030f00720c */ /* 0x000fe20003fa6270 */
[----:B------:R-:W-:Y:S01]  /*3680*/  FMUL.FTZ R15, R24, UR4 ;  /* 0x00000004180f7c20 */ /* 0x000fe20008410000 */
[----:B------:R-:W-:Y:S02]  /*3690*/  LOP3.LUT R14, R2, 0x38, RZ, 0xfc, !PT ;  /* 0x00000038020e7812 */ /* 0x000fe400078efcff */
[----:B------:R-:W-:-:S02]  /*36a0*/  FSEL R95, R95, -INF , !P4 ;  /* 0xff8000005f5f7808 */ /* 0x000fc40006000000 */
[----:B------:R-:W-:Y:S01]  /*36b0*/  ISETP.GE.AND P4, PT, R14, R3, PT ;  /* 0x000000030e00720c */ /* 0x000fe20003f86270 */
[----:B------:R2:W4:Y:S01]  /*36c0*/  MUFU.TANH R63, R15 ;  /* 0x0000000f003f7308 */ /* 0x0005220000002400 */
[----:B------:R-:W-:Y:S02]  /*36d0*/  FSEL R87, R87, -INF , !P2 ;  /* 0xff80000057577808 */ /* 0x000fe40005000000 */
[----:B------:R-:W-:Y:S02]  /*36e0*/  FSEL R126, R126, -INF , !P4 ;  /* 0xff8000007e7e7808 */ /* 0x000fe40006000000 */
[----:B------:R-:W-:Y:S02]  /*36f0*/  FSEL R117, R117, -INF , !P1 ;  /* 0xff80000075757808 */ /* 0x000fe40004800000 */
[----:B------:R-:W-:Y:S01]  /*3700*/  ISETP.GE.AND P1, PT, R14, R12, PT ;  /* 0x0000000c0e00720c */ /* 0x000fe20003f26270 */
[----:B------:R-:W-:Y:S01]  /*3710*/  MUFU.TANH R97, R22 ;  /* 0x0000001600617308 */ /* 0x000fe20000002400 */
[----:B------:R-:W-:-:S02]  /*3720*/  LOP3.LUT R14, R2, 0x40, RZ, 0xfc, !PT ;  /* 0x00000040020e7812 */ /* 0x000fc400078efcff */
[----:B------:R-:W-:Y:S02]  /*3730*/  FSEL R128, R128, -INF , !P3 ;  /* 0xff80000080807808 */ /* 0x000fe40005800000 */
[----:B------:R-:W-:Y:S02]  /*3740*/  FSEL R93, R93, -INF , !P1 ;  /* 0xff8000005d5d7808 */ /* 0x000fe40004800000 */
[-C--:B------:R-:W-:Y:S01]  /*3750*/  ISETP.GE.AND P3, PT, R14, R12.reuse, PT ;  /* 0x0000000c0e00720c */ /* 0x080fe20003f66270 */
[----:B------:R5:W-:Y:S01]  /*3760*/  MUFU.TANH R92, R23 ;  /* 0x00000017005c7308 */ /* 0x000be20000002400 */
[----:B--2---:R-:W-:Y:S02]  /*3770*/  LOP3.LUT R15, R2, 0x41, RZ, 0xfc, !PT ;  /* 0x00000041020f7812 */ /* 0x004fe400078efcff */
[----:B------:R-:W-:Y:S02]  /*3780*/  ISETP.GE.AND P1, PT, R14, R3, PT ;  /* 0x000000030e00720c */ /* 0x000fe40003f26270 */
[----:B------:R-:W-:-:S02]  /*3790*/  ISETP.GE.AND P4, PT, R15, R12, PT ;  /* 0x0000000c0f00720c */ /* 0x000fc40003f86270 */
[-C--:B------:R-:W-:Y:S01]  /*37a0*/  ISETP.GE.AND P2, PT, R15, R3.reuse, PT ;  /* 0x000000030f00720c */ /* 0x080fe20003f46270 */
[----:B------:R-:W-:Y:S01]  /*37b0*/  FMUL.FTZ R15, R27, UR4 ;  /* 0x000000041b0f7c20 */ /* 0x000fe20008410000 */
[----:B------:R-:W-:Y:S01]  /*37c0*/  LOP3.LUT R14, R2, 0x48, RZ, 0xfc, !PT ;  /* 0x00000048020e7812 */ /* 0x000fe200078efcff */
[----:B------:R-:W-:Y:S01]  /*37d0*/  HMMA.16816.F32 R24, R4, R42, R16 ;  /* 0x0000002a0418723c */ /* 0x000fe20000001810 */
[----:B------:R-:W-:Y:S01]  /*37e0*/  FSEL R127, R127, -INF , !P5 ;  /* 0xff8000007f7f7808 */ /* 0x000fe20006800000 */
[----:B------:R2:W4:Y:S01]  /*37f0*/  MUFU.TANH R110, R15 ;  /* 0x0000000f006e7308 */ /* 0x0005220000002400 */
[----:B------:R-:W-:Y:S01]  /*3800*/  FSEL R90, R90, -INF , !P3 ;  /* 0xff8000005a5a7808 */ /* 0x000fe20005800000 */
[----:B------:R-:W-:Y:S01]  /*3810*/  LDSM.16.M88.4 R40, [R13+0x4800] ;  /* 0x004800000d28783b */ /* 0x000fe20000000200 */
[C---:B------:R-:W-:Y:S01]  /*3820*/  ISETP.GE.AND P5, PT, R14.reuse, R12, PT ;  /* 0x0000000c0e00720c */ /* 0x040fe20003fa6270 */
[----:B---3--:R-:W-:Y:S01]  /*3830*/  HMMA.16816.F32 R16, R8, R32, RZ ;  /* 0x000000200810723c */ /* 0x008fe200000018ff */
[----:B------:R-:W-:-:S02]  /*3840*/  ISETP.GE.AND P3, PT, R14, R3, PT ;  /* 0x000000030e00720c */ /* 0x000fc40003f66270 */
[----:B------:R-:W-:Y:S02]  /*3850*/  LOP3.LUT R14, R2, 0x49, RZ, 0xfc, !PT ;  /* 0x00000049020e7812 */ /* 0x000fe400078efcff */
[----:B------:R-:W-:Y:S02]  /*3860*/  FSEL R132, R132, -INF , !P1 ;  /* 0xff80000084847808 */ /* 0x000fe40004800000 */
[----:B------:R-:W-:Y:S02]  /*3870*/  FSEL R89, R89, -INF , !P4 ;  /* 0xff80000059597808 */ /* 0x000fe40006000000 */
[C---:B------:R-:W-:Y:S02]  /*3880*/  ISETP.GE.AND P1, PT, R14.reuse, R12, PT ;  /* 0x0000000c0e00720c */ /* 0x040fe40003f26270 */
[----:B------:R-:W-:Y:S02]  /*3890*/  ISETP.GE.AND P4, PT, R14, R3, PT ;  /* 0x000000030e00720c */ /* 0x000fe40003f86270 */
[----:B------:R-:W-:-:S02]  /*38a0*/  LOP3.LUT R14, R2, 0x50, RZ, 0xfc, !PT ;  /* 0x00000050020e7812 */ /* 0x000fc400078efcff */
[----:B------:R-:W-:Y:S02]  /*38b0*/  FSEL R136, R136, -INF , !P2 ;  /* 0xff80000088887808 */ /* 0x000fe40005000000 */
[----:B------:R-:W-:Y:S01]  /*38c0*/  FSEL R88, R88, -INF , !P5 ;  /* 0xff80000058587808 */ /* 0x000fe20006800000 */
[----:B------:R-:W-:Y:S01]  /*38d0*/  FMUL.FTZ R25, R25, UR4 ;  /* 0x0000000419197c20 */ /* 0x000fe20008410000 */
[----:B------:R-:W-:Y:S01]  /*38e0*/  ISETP.GE.AND P2, PT, R14, R12, PT ;  /* 0x0000000c0e00720c */ /* 0x000fe20003f46270 */
[----:B------:R-:W-:Y:S01]  /*38f0*/  FMUL.FTZ R26, R26, UR4 ;  /* 0x000000041a1a7c20 */ /* 0x000fe20008410000 */
[----:B------:R-:W-:Y:S01]  /*3900*/  ISETP.GE.AND P5, PT, R14, R3, PT ;  /* 0x000000030e00720c */ /* 0x000fe20003fa6270 */
[----:B------:R-:W-:Y:S01]  /*3910*/  FMUL.FTZ R27, R27, UR4 ;  /* 0x000000041b1b7c20 */ /* 0x000fe20008410000 */
[C---:B------:R-:W-:Y:S01]  /*3920*/  LOP3.LUT R14, R2.reuse, 0x51, RZ, 0xfc, !PT ;  /* 0x00000051020e7812 */ /* 0x040fe200078efcff */
[----:B-----5:R-:W-:Y:S01]  /*3930*/  HMMA.16816.F32 R20, R4, R36, R16 ;  /* 0x000000240414723c */ /* 0x020fe20000001810 */
[----:B--2---:R-:W-:Y:S01]  /*3940*/  LOP3.LUT R15, R2, 0x58, RZ, 0xfc, !PT ;  /* 0x00000058020f7812 */ /* 0x004fe200078efcff */
[----:B------:R-:W-:Y:S01]  /*3950*/  MUFU.TANH R91, R25 ;  /* 0x00000019005b7308 */ /* 0x000fe20000002400 */
[----:B------:R-:W-:-:S02]  /*3960*/  FSEL R86, R86, -INF , !P1 ;  /* 0xff80000056567808 */ /* 0x000fc40004800000 */
[----:B------:R-:W-:Y:S01]  /*3970*/  FSEL R137, R137, -INF , !P4 ;  /* 0xff80000089897808 */ /* 0x000fe20006000000 */
[----:B------:R-:W-:Y:S01]  /*3980*/  HMMA.16816.F32 R16, R8, R34, RZ ;  /* 0x000000220810723c */ /* 0x000fe200000018ff */
[----:B------:R-:W2:Y:S01]  /*3990*/  LDSM.16.M88.4 R32, [R165+0x3400] ;  /* 0x00340000a520783b */ /* 0x000ea20000000200 */
[----:B------:R-:W-:Y:S02]  /*39a0*/  FSEL R82, R82, -INF , !P2 ;  /* 0xff80000052527808 */ /* 0x000fe40005000000 */
[-C--:B------:R-:W-:Y:S01]  /*39b0*/  ISETP.GE.AND P1, PT, R14, R3.reuse, PT ;  /* 0x000000030e00720c */ /* 0x080fe20003f26270 */
[----:B------:R-:W-:Y:S01]  /*39c0*/  MUFU.TANH R59, R26 ;  /* 0x0000001a003b7308 */ /* 0x000fe20000002400 */
[C---:B------:R-:W-:Y:S02]  /*39d0*/  ISETP.GE.AND P4, PT, R15.reuse, R12, PT ;  /* 0x0000000c0f00720c */ /* 0x040fe40003f86270 */
[----:B------:R-:W-:Y:S02]  /*39e0*/  ISETP.GE.AND P2, PT, R15, R3, PT ;  /* 0x000000030f00720c */ /* 0x000fe40003f46270 */
[----:B------:R-:W-:-:S02]  /*39f0*/  LOP3.LUT R15, R2, 0x60, RZ, 0xfc, !PT ;  /* 0x00000060020f7812 */ /* 0x000fc400078efcff */
[----:B------:R-:W-:Y:S01]  /*3a00*/  FSEL R139, R139, -INF , !P1 ;  /* 0xff8000008b8b7808 */ /* 0x000fe20004800000 */
[----:B------:R3:W-:Y:S01]  /*3a10*/  MUFU.TANH R61, R27 ;  /* 0x0000001b003d7308 */ /* 0x0007e20000002400 */
[----:B------:R-:W-:Y:S02]  /*3a20*/  FSEL R83, R83, -INF , !P4 ;  /* 0xff80000053537808 */ /* 0x000fe40006000000 */
[CC--:B------:R-:W-:Y:S02]  /*3a30*/  ISETP.GE.AND P1, PT, R15.reuse, R12.reuse, PT ;  /* 0x0000000c0f00720c */ /* 0x0c0fe40003f26270 */
[-C--:B------:R-:W-:Y:S01]  /*3a40*/  ISETP.GE.AND P4, PT, R15, R3.reuse, PT ;  /* 0x000000030f00720c */ /* 0x080fe20003f86270 */
[----:B------:R-:W-:Y:S01]  /*3a50*/  FMUL.FTZ R15, R24, UR4 ;  /* 0x00000004180f7c20 */ /* 0x000fe20008410000 */
[----:B------:R-:W-:Y:S01]  /*3a60*/  FSEL R131, R131, -INF , !P3 ;  /* 0xff80000083837808 */ /* 0x000fe20005800000 */
[----:B------:R-:W-:Y:S01]  /*3a70*/  FMUL.FTZ R20, R20, UR4 ;  /* 0x0000000414147c20 */ /* 0x000fe20008410000 */
[-C--:B------:R-:W-:Y:S01]  /*3a80*/  ISETP.GE.AND P3, PT, R14, R12.reuse, PT ;  /* 0x0000000c0e00720c */ /* 0x080fe20003f66270 */
[----:B------:R5:W4:Y:S01]  /*3a90*/  MUFU.TANH R60, R15 ;  /* 0x0000000f003c7308 */ /* 0x000b220000002400 */
[----:B------:R-:W-:Y:S01]  /*3aa0*/  LOP3.LUT R14, R2, 0x59, RZ, 0xfc, !PT ;  /* 0x00000059020e7812 */ /* 0x000fe200078efcff */
[----:B------:R-:W-:Y:S01]  /*3ab0*/  FMUL.FTZ R21, R21, UR4 ;  /* 0x0000000415157c20 */ /* 0x000fe20008410000 */
[----:B------:R-:W-:Y:S01]  /*3ac0*/  FSEL R138, R138, -INF , !P5 ;  /* 0xff8000008a8a7808 */ /* 0x000fe20006800000 */
[----:B------:R-:W-:Y:S01]  /*3ad0*/  FMUL.FTZ R22, R22, UR4 ;  /* 0x0000000416167c20 */ /* 0x000fe20008410000 */
[----:B------:R-:W-:Y:S01]  /*3ae0*/  FSEL R84, R84, -INF , !P3 ;  /* 0xff80000054547808 */ /* 0x000fe20005800000 */
[----:B------:R-:W-:Y:S01]  /*3af0*/  FMUL.FTZ R23, R23, UR4 ;  /* 0x0000000417177c20 */ /* 0x000fe20008410000 */
[----:B---3--:R-:W-:Y:S01]  /*3b00*/  HMMA.16816.F32 R24, R4, R38, R16 ;  /* 0x000000260418723c */ /* 0x008fe20000001810 */
[C---:B------:R-:W-:Y:S01]  /*3b10*/  ISETP.GE.AND P5, PT, R14.reuse, R12, PT ;  /* 0x0000000c0e00720c */ /* 0x040fe20003fa6270 */
[----:B------:R-:W3:Y:S01]  /*3b20*/  MUFU.TANH R58, R20 ;  /* 0x00000014003a7308 */ /* 0x000ee20000002400 */
[----:B------:R-:W-:Y:S01]  /*3b30*/  ISETP.GE.AND P3, PT, R14, R3, PT ;  /* 0x000000030e00720c */ /* 0x000fe20003f66270 */
[----:B------:R-:W4:Y:S01]  /*3b40*/  LDSM.16.M88.4 R36, [R165+0x3800] ;  /* 0x00380000a524783b */ /* 0x000f220000000200 */
[----:B------:R-:W-:Y:S01]  /*3b50*/  LOP3.LUT R14, R2, 0x61, RZ, 0xfc, !PT ;  /* 0x00000061020e7812 */ /* 0x000fe200078efcff */
[----:B-1----:R-:W-:Y:S01]  /*3b60*/  HMMA.16816.F32 R16, R8, R28, RZ ;  /* 0x0000001c0810723c */ /* 0x002fe200000018ff */
[----:B------:R-:W-:-:S02]  /*3b70*/  FSEL R140, R140, -INF , !P2 ;  /* 0xff8000008c8c7808 */ /* 0x000fc40005000000 */
[----:B------:R-:W-:Y:S01]  /*3b80*/  FSEL R85, R85, -INF , !P5 ;  /* 0xff80000055557808 */ /* 0x000fe20006800000 */
[----:B------:R-:W-:Y:S01]  /*3b90*/  MUFU.TANH R57, R21 ;  /* 0x0000001500397308 */ /* 0x000fe20000002400 */
[C---:B------:R-:W-:Y:S02]  /*3ba0*/  ISETP.GE.AND P2, PT, R14.reuse, R12, PT ;  /* 0x0000000c0e00720c */ /* 0x040fe40003f46270 */
[----:B------:R-:W-:Y:S02]  /*3bb0*/  ISETP.GE.AND P5, PT, R14, R3, PT ;  /* 0x000000030e00720c */ /* 0x000fe40003fa6270 */
[C---:B-----5:R-:W-:Y:S02]  /*3bc0*/  LOP3.LUT R15, R2.reuse, 0x68, RZ, 0xfc, !PT ;  /* 0x00000068020f7812 */ /* 0x060fe400078efcff */
[----:B------:R-:W-:Y:S01]  /*3bd0*/  LOP3.LUT R14, R2, 0x69, RZ, 0xfc, !PT ;  /* 0x00000069020e7812 */ /* 0x000fe200078efcff */
[----:B------:R-:W1:Y:S01]  /*3be0*/  MUFU.TANH R56, R22 ;  /* 0x0000001600387308 */ /* 0x000e620000002400 */
[----:B------:R-:W-:-:S02]  /*3bf0*/  FSEL R141, R141, -INF , !P3 ;  /* 0xff8000008d8d7808 */ /* 0x000fc40005800000 */
[----:B------:R-:W-:Y:S02]  /*3c00*/  FSEL R142, R142, -INF , !P4 ;  /* 0xff8000008e8e7808 */ /* 0x000fe40006000000 */
[----:B------:R-:W-:Y:S01]  /*3c10*/  FSEL R81, R81, -INF , !P2 ;  /* 0xff80000051517808 */ /* 0x000fe20005000000 */
[----:B------:R-:W-:Y:S01]  /*3c20*/  FMUL.FTZ R24, R24, UR4 ;  /* 0x0000000418187c20 */ /* 0x000fe20008410000 */
[-C--:B------:R-:W-:Y:S01]  /*3c30*/  ISETP.GE.AND P3, PT, R15, R12.reuse, PT ;  /* 0x0000000c0f00720c */ /* 0x080fe20003f66270 */
[----:B------:R2:W5:Y:S01]  /*3c40*/  MUFU.TANH R55, R23 ;  /* 0x0000001700377308 */ /* 0x0005620000002400 */
[C---:B------:R-:W-:Y:S01]  /*3c50*/  ISETP.GE.AND P4, PT, R14.reuse, R12, PT ;  /* 0x0000000c0e00720c */ /* 0x040fe20003f86270 */
[----:B------:R-:W-:Y:S01]  /*3c60*/  FMUL.FTZ R25, R25, UR4 ;  /* 0x0000000419197c20 */ /* 0x000fe20008410000 */
[----:B------:R-:W-:Y:S01]  /*3c70*/  ISETP.GE.AND P2, PT, R14, R3, PT ;  /* 0x000000030e00720c */ /* 0x000fe20003f46270 */
[----:B------:R-:W-:Y:S01]  /*3c80*/  FMUL.FTZ R27, R27, UR4 ;  /* 0x000000041b1b7c20 */ /* 0x000fe20008410000 */
[----:B------:R-:W-:-:S02]  /*3c90*/  LOP3.LUT R14, R2, 0x70, RZ, 0xfc, !PT ;  /* 0x00000070020e7812 */ /* 0x000fc400078efcff */
[----:B------:R-:W-:Y:S01]  /*3ca0*/  FSEL R78, R78, -INF , !P1 ;  /* 0xff8000004e4e7808 */ /* 0x000fe20004800000 */
[----:B------:R-:W-:Y:S01]  /*3cb0*/  MUFU.TANH R54, R25 ;  /* 0x0000001900367308 */ /* 0x000fe20000002400 */
[----:B------:R-:W-:Y:S02]  /*3cc0*/  FSEL R143, R143, -INF , !P5 ;  /* 0xff8000008f8f7808 */ /* 0x000fe40006800000 */
[----:B------:R-:W-:Y:S02]  /*3cd0*/  FSEL R80, R80, -INF , !P3 ;  /* 0xff80000050507808 */ /* 0x000fe40005800000 */
[-C--:B------:R-:W-:Y:S02]  /*3ce0*/  ISETP.GE.AND P1, PT, R15, R3.reuse, PT ;  /* 0x000000030f00720c */ /* 0x080fe40003f26270 */
[C---:B------:R-:W-:Y:S02]  /*3cf0*/  ISETP.GE.AND P5, PT, R14.reuse, R12, PT ;  /* 0x0000000c0e00720c */ /* 0x040fe40003fa6270 */
[----:B------:R-:W-:Y:S01]  /*3d00*/  ISETP.GE.AND P3, PT, R14, R3, PT ;  /* 0x000000030e00720c */ /* 0x000fe20003f66270 */
[----:B--2---:R-:W-:Y:S01]  /*3d10*/  HMMA.16816.F32 R20, R4, R32, R16 ;  /* 0x000000200414723c */ /* 0x004fe20000001810 */
        /* <DEDUP_REMOVED lines=11> */
[C---:B------:R-:W-:Y:S02]  /*3dd0*/  LOP3.LUT R15, R2.reuse, 0x79, RZ, 0xfc, !PT ;  /* 0x00000079020f7812 */ /* 0x040fe400078efcff */
[----:B------:R-:W-:Y:S01]  /*3de0*/  LOP3.LUT R14, R2, 0x80, RZ, 0xfc, !PT ;  /* 0x00000080020e7812 */ /* 0x000fe200078efcff */
[----:B------:R-:W-:Y:S01]  /*3df0*/  FMUL.FTZ R20, R20, UR4 ;  /* 0x0000000414147c20 */ /* 0x000fe20008410000 */
[----:B------:R-:W-:Y:S01]  /*3e00*/  FSEL R73, R73, -INF , !P1 ;  /* 0xff80000049497808 */ /* 0x000fe20004800000 */
[----:B------:R-:W-:Y:S01]  /*3e10*/  FMUL.FTZ R23, R23, UR4 ;  /* 0x0000000417177c20 */ /* 0x000fe20008410000 */
[----:B------:R-:W-:-:S02]  /*3e20*/  FSEL R147, R147, -INF , !P4 ;  /* 0xff80000093937808 */ /* 0x000fc40006000000 */
[----:B------:R-:W-:Y:S01]  /*3e30*/  FSEL R75, R75, -INF , !P2 ;  /* 0xff8000004b4b7808 */ /* 0x000fe20005000000 */
[----:B------:R-:W-:Y:S01]  /*3e40*/  HMMA.16816.F32 R28, R4, R34, R16 ;  /* 0x00000022041c723c */ /* 0x000fe20000001810 */
[-C--:B------:R-:W-:Y:S01]  /*3e50*/  ISETP.GE.AND P1, PT, R15, R3.reuse, PT ;  /* 0x000000030f00720c */ /* 0x080fe20003f26270 */
[----:B------:R2:W3:Y:S01]  /*3e60*/  LDSM.16.M88.4 R32, [R13+0x4c00] ;  /* 0x004c00000d20783b */ /* 0x0004e20000000200 */
[C---:B------:R-:W-:Y:S01]  /*3e70*/  ISETP.GE.AND P4, PT, R14.reuse, R12, PT ;  /* 0x0000000c0e00720c */ /* 0x040fe20003f86270 */
[----:B------:R-:W-:Y:S01]  /*3e80*/  MUFU.TANH R46, R23 ;  /* 0x00000017002e7308 */ /* 0x000fe20000002400 */
[----:B------:R-:W-:Y:S02]  /*3e90*/  ISETP.GE.AND P2, PT, R14, R3, PT ;  /* 0x000000030e00720c */ /* 0x000fe40003f46270 */
[----:B------:R-:W-:Y:S01]  /*3ea0*/  LOP3.LUT R14, R2, 0x88, RZ, 0xfc, !PT ;  /* 0x00000088020e7812 */ /* 0x000fe200078efcff */
[----:B------:R-:W-:Y:S01]  /*3eb0*/  FMUL.FTZ R16, R21, UR4 ;  /* 0x0000000415107c20 */ /* 0x000fe20008410000 */
[----:B------:R-:W-:-:S02]  /*3ec0*/  FSEL R151, R52, -INF , !P1 ;  /* 0xff80000034977808 */ /* 0x000fc40004800000 */
[----:B------:R-:W-:Y:S01]  /*3ed0*/  FSEL R76, R76, -INF , !P4 ;  /* 0xff8000004c4c7808 */ /* 0x000fe20006000000 */
[----:B------:R-:W5:Y:S01]  /*3ee0*/  MUFU.TANH R52, R24 ;  /* 0x0000001800347308 */ /* 0x000f620000002400 */
[C---:B------:R-:W-:Y:S02]  /*3ef0*/  ISETP.GE.AND P1, PT, R14.reuse, R12, PT ;  /* 0x0000000c0e00720c */ /* 0x040fe40003f26270 */
[-C--:B------:R-:W-:Y:S02]  /*3f00*/  ISETP.GE.AND P4, PT, R14, R3.reuse, PT ;  /* 0x000000030e00720c */ /* 0x080fe40003f86270 */
[----:B------:R-:W-:Y:S02]  /*3f10*/  LOP3.LUT R14, R2, 0x90, RZ, 0xfc, !PT ;  /* 0x00000090020e7812 */ /* 0x000fe400078efcff */
[----:B------:R-:W-:Y:S02]  /*3f20*/  FSEL R72, R72, -INF , !P1 ;  /* 0xff80000048487808 */ /* 0x000fe40004800000 */
[----:B------:R-:W-:-:S02]  /*3f30*/  ISETP.GE.AND P1, PT, R14, R3, PT ;  /* 0x000000030e00720c */ /* 0x000fc40003f26270 */
[----:B------:R-:W-:Y:S01]  /*3f40*/  FSEL R145, R145, -INF , !P3 ;  /* 0xff80000091917808 */ /* 0x000fe20005800000 */
[----:B------:R-:W-:Y:S01]  /*3f50*/  FMUL.FTZ R29, R29, UR4 ;  /* 0x000000041d1d7c20 */ /* 0x000fe20008410000 */
[----:B------:R-:W-:Y:S01]  /*3f60*/  FSEL R152, R49, -INF , !P1 ;  /* 0xff80000031987808 */ /* 0x000fe20004800000 */
[----:B------:R-:W-:Y:S01]  /*3f70*/  FMUL.FTZ R30, R30, UR4 ;  /* 0x000000041e1e7c20 */ /* 0x000fe20008410000 */
[----:B------:R1:W-:Y:S01]  /*3f80*/  MUFU.TANH R49, R16 ;  /* 0x0000001000317308 */ /* 0x0003e20000002400 */
[----:B------:R-:W-:Y:S01]  /*3f90*/  ISETP.GE.AND P3, PT, R15, R12, PT ;  /* 0x0000000c0f00720c */ /* 0x000fe20003f66270 */
[----:B------:R-:W-:Y:S01]  /*3fa0*/  FMUL.FTZ R31, R31, UR4 ;  /* 0x000000041f1f7c20 */ /* 0x000fe20008410000 */
[----:B------:R-:W-:Y:S02]  /*3fb0*/  LOP3.LUT R15, R2, 0x81, RZ, 0xfc, !PT ;  /* 0x00000081020f7812 */ /* 0x000fe400078efcff */
[----:B------:R-:W-:Y:S02]  /*3fc0*/  FSEL R148, R51, -INF , !P5 ;  /* 0xff80000033947808 */ /* 0x000fe40006800000 */
[----:B------:R-:W-:-:S02]  /*3fd0*/  FSEL R74, R74, -INF , !P3 ;  /* 0xff8000004a4a7808 */ /* 0x000fc40005800000 */
[C---:B------:R-:W-:Y:S02]  /*3fe0*/  ISETP.GE.AND P5, PT, R15.reuse, R12, PT ;  /* 0x0000000c0f00720c */ /* 0x040fe40003fa6270 */
[-C--:B------:R-:W-:Y:S02]  /*3ff0*/  ISETP.GE.AND P3, PT, R15, R3.reuse, PT ;  /* 0x000000030f00720c */ /* 0x080fe40003f66270 */
[----:B------:R-:W-:Y:S02]  /*4000*/  LOP3.LUT R15, R2, 0x89, RZ, 0xfc, !PT ;  /* 0x00000089020f7812 */ /* 0x000fe400078efcff */
[----:B------:R-:W-:Y:S01]  /*4010*/  FSEL R69, R69, -INF , !P5 ;  /* 0xff80000045457808 */ /* 0x000fe20006800000 */
[----:B-1----:R-:W-:Y:S01]  /*4020*/  HMMA.16816.F32 R16, R8, R40, RZ ;  /* 0x000000280810723c */ /* 0x002fe200000018ff */
[----:B------:R-:W-:Y:S01]  /*4030*/  FSEL R150, R150, -INF , !P3 ;  /* 0xff80000096967808 */ /* 0x000fe20005800000 */
[----:B------:R-:W-:Y:S01]  /*4040*/  MUFU.TANH R41, R31 ;  /* 0x0000001f00297308 */ /* 0x000fe20000002400 */
[----:B------:R-:W-:-:S02]  /*4050*/  ISETP.GE.AND P5, PT, R15, R3, PT ;  /* 0x000000030f00720c */ /* 0x000fc40003fa6270 */
[-C--:B------:R-:W-:Y:S02]  /*4060*/  ISETP.GE.AND P3, PT, R14, R12.reuse, PT ;  /* 0x0000000c0e00720c */ /* 0x080fe40003f66270 */
[----:B------:R-:W-:Y:S02]  /*4070*/  LOP3.LUT R14, R2, 0x98, RZ, 0xfc, !PT ;  /* 0x00000098020e7812 */ /* 0x000fe400078efcff */
[----:B------:R-:W-:Y:S02]  /*4080*/  FSEL R149, R149, -INF , !P2 ;  /* 0xff80000095957808 */ /* 0x000fe40005000000 */
[----:B------:R-:W-:Y:S01]  /*4090*/  ISETP.GE.AND P2, PT, R15, R12, PT ;  /* 0x0000000c0f00720c */ /* 0x000fe20003f46270 */
[----:B------:R-:W-:Y:S01]  /*40a0*/  FMUL.FTZ R15, R26, UR4 ;  /* 0x000000041a0f7c20 */ /* 0x000fe20008410000 */
[----:B------:R-:W-:Y:S02]  /*40b0*/  FSEL R153, R53, -INF , !P4 ;  /* 0xff80000035997808 */ /* 0x000fe40006000000 */
[----:B------:R-:W-:Y:S01]  /*40c0*/  FSEL R154, R50, -INF , !P5 ;  /* 0xff800000329a7808 */ /* 0x000fe20006800000 */
[----:B------:R4:W-:Y:S01]  /*40d0*/  MUFU.TANH R53, R27 ;  /* 0x0000001b00357308 */ /* 0x0009e20000002400 */
[----:B------:R-:W-:-:S02]  /*40e0*/  FSEL R70, R70, -INF , !P3 ;  /* 0xff80000046467808 */ /* 0x000fc40005800000 */
[C---:B------:R-:W-:Y:S02]  /*40f0*/  ISETP.GE.AND P5, PT, R14.reuse, R12, PT ;  /* 0x0000000c0e00720c */ /* 0x040fe40003fa6270 */
[-C--:B------:R-:W-:Y:S02]  /*4100*/  ISETP.GE.AND P3, PT, R14, R3.reuse, PT ;  /* 0x000000030e00720c */ /* 0x080fe40003f66270 */
[----:B------:R-:W-:Y:S01]  /*4110*/  LOP3.LUT R14, R2, 0xa0, RZ, 0xfc, !PT ;  /* 0x000000a0020e7812 */ /* 0x000fe200078efcff */
[----:B------:R1:W-:Y:S01]  /*4120*/  MUFU.TANH R50, R20 ;  /* 0x0000001400327308 */ /* 0x0003e20000002400 */
[----:B------:R-:W-:Y:S02]  /*4130*/  FSEL R66, R66, -INF , !P5 ;  /* 0xff80000042427808 */ /* 0x000fe40006800000 */
[----:B------:R-:W-:Y:S02]  /*4140*/  ISETP.GE.AND P5, PT, R14, R3, PT ;  /* 0x000000030e00720c */ /* 0x000fe40003fa6270 */
[----:B------:R-:W-:-:S02]  /*4150*/  FSEL R71, R71, -INF , !P2 ;  /* 0xff80000047477808 */ /* 0x000fc40005000000 */
[----:B------:R-:W-:Y:S01]  /*4160*/  FSEL R156, R44, -INF , !P5 ;  /* 0xff8000002c9c7808 */ /* 0x000fe20006800000 */
[----:B------:R5:W3:Y:S01]  /*4170*/  MUFU.TANH R51, R15 ;  /* 0x0000000f00337308 */ /* 0x000ae20000002400 */
[----:B----4-:R-:W-:Y:S01]  /*4180*/  HMMA.16816.F32 R24, R4, R36, R16 ;  /* 0x000000240418723c */ /* 0x010fe20000001810 */
[----:B------:R-:W-:Y:S02]  /*4190*/  FSEL R155, R45, -INF , !P3 ;  /* 0xff8000002d9b7808 */ /* 0x000fe40005800000 */
[----:B--2---:R-:W-:-:S03]  /*41a0*/  LOP3.LUT R13, R2, 0xb8, RZ, 0xfc, !PT ;  /* 0x000000b8020d7812 */ /* 0x004fc600078efcff */
[----:B------:R-:W-:Y:S01]  /*41b0*/  HMMA.16816.F32 R16, R8, R42, RZ ;  /* 0x0000002a0810723c */ /* 0x000fe200000018ff */
[----:B------:R-:W-:Y:S01]  /*41c0*/  MUFU.TANH R44, R29 ;  /* 0x0000001d002c7308 */ /* 0x000fe20000002400 */
[----:B-1----:R-:W-:-:S07]  /*41d0*/  FMUL.FTZ R20, R28, UR4 ;  /* 0x000000041c147c20 */ /* 0x002fce0008410000 */
[----:B------:R1:W-:Y:S01]  /*41e0*/  MUFU.TANH R37, R30 ;  /* 0x0000001e00257308 */ /* 0x0003e20000002400 */
[----:B-----5:R-:W-:-:S04]  /*41f0*/  LOP3.LUT R15, R2, 0x91, RZ, 0xfc, !PT ;  /* 0x00000091020f7812 */ /* 0x020fc800078efcff */
[CC--:B------:R-:W-:Y:S02]  /*4200*/  ISETP.GE.AND P4, PT, R15.reuse, R12.reuse, PT ;  /* 0x0000000c0f00720c */ /* 0x0c0fe40003f86270 */
[-C--:B------:R-:W-:Y:S01]  /*4210*/  ISETP.GE.AND P2, PT, R15, R3.reuse, PT ;  /* 0x000000030f00720c */ /* 0x080fe20003f46270 */
[----:B------:R2:W-:Y:S01]  /*4220*/  MUFU.TANH R45, R20 ;  /* 0x00000014002d7308 */ /* 0x0005e20000002400 */
[----:B------:R-:W-:Y:S01]  /*4230*/  LOP3.LUT R15, R2, 0x99, RZ, 0xfc, !PT ;  /* 0x00000099020f7812 */ /* 0x000fe200078efcff */
[----:B------:R-:W-:Y:S01]  /*4240*/  FMUL.FTZ R24, R24, UR4 ;  /* 0x0000000418187c20 */ /* 0x000fe20008410000 */
[----:B------:R-:W-:Y:S01]  /*4250*/  FSEL R68, R68, -INF , !P4 ;  /* 0xff80000044447808 */ /* 0x000fe20006000000 */
[----:B------:R-:W-:Y:S01]  /*4260*/  FMUL.FTZ R25, R25, UR4 ;  /* 0x0000000419197c20 */ /* 0x000fe20008410000 */
[----:B------:R-:W-:Y:S01]  /*4270*/  FSEL R115, R115, -INF , !P2 ;  /* 0xff80000073737808 */ /* 0x000fe20005000000 */
[----:B------:R-:W-:Y:S01]  /*4280*/  FMUL.FTZ R26, R26, UR4 ;  /* 0x000000041a1a7c20 */ /* 0x000fe20008410000 */
[CC--:B------:R-:W-:Y:S01]  /*4290*/  ISETP.GE.AND P1, PT, R15.reuse, R12.reuse, PT ;  /* 0x0000000c0f00720c */ /* 0x0c0fe20003f26270 */
[----:B------:R-:W-:Y:S01]  /*42a0*/  MUFU.TANH R40, R24 ;  /* 0x0000001800287308 */ /* 0x000fe20000002400 */
[----:B-1----:R-:W1:Y:S01]  /*42b0*/  LDSM.16.M88.4 R28, [R165+0x3c00] ;  /* 0x003c0000a51c783b */ /* 0x002e620000000200 */
[----:B------:R-:W-:Y:S01]  /*42c0*/  ISETP.GE.AND P4, PT, R15, R3, PT ;  /* 0x000000030f00720c */ /* 0x000fe20003f86270 */
[----:B------:R-:W-:Y:S01]  /*42d0*/  FMUL.FTZ R15, R22, UR4 ;  /* 0x00000004160f7c20 */ /* 0x000fe20008410000 */
[----:B------:R-:W-:Y:S01]  /*42e0*/  ISETP.GE.AND P2, PT, R14, R12, PT ;  /* 0x0000000c0e00720c */ /* 0x000fe20003f46270 */
[----:B------:R-:W-:-:S04]  /*42f0*/  DEPBAR.LE SB0, 0x0 ;  /* 0x000080000000791a */ /* 0x000fc80000000000 */
[----:B------:R-:W-:Y:S01]  /*4300*/  LOP3.LUT R14, R2, 0xa1, RZ, 0xfc, !PT ;  /* 0x000000a1020e7812 */ /* 0x000fe200078efcff */
[----:B--2---:R-:W-:Y:S01]  /*4310*/  HMMA.16816.F32 R20, R4, R38, R16 ;  /* 0x000000260414723c */ /* 0x004fe20000001810 */
[----:B------:R-:W-:Y:S01]  /*4320*/  FSEL R65, R65, -INF , !P1 ;  /* 0xff80000041417808 */ /* 0x000fe20004800000 */
[----:B------:R2:W4:Y:S01]  /*4330*/  MUFU.TANH R47, R15 ;  /* 0x0000000f002f7308 */ /* 0x0005220000002400 */
[C---:B------:R-:W-:Y:S02]  /*4340*/  ISETP.GE.AND P3, PT, R14.reuse, R12, PT ;  /* 0x0000000c0e00720c */ /* 0x040fe40003f66270 */
[----:B------:R-:W-:Y:S01]  /*4350*/  ISETP.GE.AND P1, PT, R14, R3, PT ;  /* 0x000000030e00720c */ /* 0x000fe20003f26270 */
[----:B---3--:R-:W-:Y:S01]  /*4360*/  HMMA.16816.F32 R16, R8, R32, RZ ;  /* 0x000000200810723c */ /* 0x008fe200000018ff */
[----:B------:R-:W-:Y:S02]  /*4370*/  LOP3.LUT R14, R2, 0xa9, RZ, 0xfc, !PT ;  /* 0x000000a9020e7812 */ /* 0x000fe400078efcff */
[----:B------:R-:W-:Y:S01]  /*4380*/  FSEL R113, R113, -INF , !P4 ;  /* 0xff80000071717808 */ /* 0x000fe20006000000 */
[----:B------:R-:W-:Y:S01]  /*4390*/  MUFU.TANH R36, R25 ;  /* 0x0000001900247308 */ /* 0x000fe20000002400 */
[----:B------:R-:W-:-:S02]  /*43a0*/  FSEL R67, R67, -INF , !P3 ;  /* 0xff80000043437808 */ /* 0x000fc40005800000 */
[CC--:B------:R-:W-:Y:S02]  /*43b0*/  ISETP.GE.AND P5, PT, R14.reuse, R12.reuse, PT ;  /* 0x0000000c0e00720c */ /* 0x0c0fe40003fa6270 */
[-C--:B------:R-:W-:Y:S02]  /*43c0*/  ISETP.GE.AND P3, PT, R14, R3.reuse, PT ;  /* 0x000000030e00720c */ /* 0x080fe40003f66270 */
[C---:B------:R-:W-:Y:S01]  /*43d0*/  LOP3.LUT R14, R2.reuse, 0xb0, RZ, 0xfc, !PT ;  /* 0x000000b0020e7812 */ /* 0x040fe200078efcff */
[----:B------:R1:W3:Y:S01]  /*43e0*/  MUFU.TANH R32, R26 ;  /* 0x0000001a00207308 */ /* 0x0002e20000002400 */
[----:B--2---:R-:W-:Y:S02]  /*43f0*/  LOP3.LUT R15, R2, 0xa8, RZ, 0xfc, !PT ;  /* 0x000000a8020f7812 */ /* 0x004fe400078efcff */
[----:B------:R-:W-:Y:S02]  /*4400*/  FSEL R64, R64, -INF , !P2 ;  /* 0xff80000040407808 */ /* 0x000fe40005000000 */
[-C--:B------:R-:W-:Y:S01]  /*4410*/  ISETP.GE.AND P4, PT, R15, R12.reuse, PT ;  /* 0x0000000c0f00720c */ /* 0x080fe20003f86270 */
[----:B------:R-:W-:Y:S01]  /*4420*/  FMUL.FTZ R21, R21, UR4 ;  /* 0x0000000415157c20 */ /* 0x000fe20008410000 */
[----:B------:R-:W-:Y:S01]  /*4430*/  FSEL R112, R112, -INF , !P1 ;  /* 0xff80000070707808 */ /* 0x000fe20004800000 */
[----:B------:R-:W-:Y:S01]  /*4440*/  FMUL.FTZ R22, R22, UR4 ;  /* 0x0000000416167c20 */ /* 0x000fe20008410000 */
[----:B------:R-:W-:Y:S01]  /*4450*/  FSEL R63, R63, -INF , !P4 ;  /* 0xff8000003f3f7808 */ /* 0x000fe20006000000 */
[----:B------:R-:W-:Y:S01]  /*4460*/  FMUL.FTZ R23, R23, UR4 ;  /* 0x0000000417177c20 */ /* 0x000fe20008410000 */
[-C--:B------:R-:W-:Y:S01]  /*4470*/  ISETP.GE.AND P2, PT, R15, R3.reuse, PT ;  /* 0x000000030f00720c */ /* 0x080fe20003f46270 */
[----:B------:R-:W-:Y:S01]  /*4480*/  FMUL.FTZ R15, R27, UR4 ;  /* 0x000000041b0f7c20 */ /* 0x000fe20008410000 */
[C---:B------:R-:W-:Y:S01]  /*4490*/  ISETP.GE.AND P1, PT, R14.reuse, R12, PT ;  /* 0x0000000c0e00720c */ /* 0x040fe20003f26270 */
[----:B------:R-:W-:Y:S01]  /*44a0*/  MUFU.TANH R21, R21 ;  /* 0x0000001500157308 */ /* 0x000fe20000002400 */
[----:B------:R-:W-:-:S02]  /*44b0*/  ISETP.GE.AND P4, PT, R14, R3, PT ;  /* 0x000000030e00720c */ /* 0x000fc40003f86270 */
[----:B------:R-:W-:Y:S01]  /*44c0*/  LOP3.LUT R14, R2, 0xb1, RZ, 0xfc, !PT ;  /* 0x000000b1020e7812 */ /* 0x000fe200078efcff */
[----:B-1----:R-:W-:Y:S01]  /*44d0*/  HMMA.16816.F32 R24, R4, R28, R16 ;  /* 0x0000001c0418723c */ /* 0x002fe20000001810 */
[----:B------:R-:W-:Y:S02]  /*44e0*/  FSEL R104, R104, -INF , !P2 ;  /* 0xff80000068687808 */ /* 0x000fe40005000000 */
[----:B------:R-:W-:Y:S01]  /*44f0*/  FSEL R42, R111, -INF , !P5 ;  /* 0xff8000006f2a7808 */ /* 0x000fe20006800000 */
[----:B------:R-:W1:Y:S01]  /*4500*/  MUFU.TANH R15, R15 ;  /* 0x0000000f000f7308 */ /* 0x000e620000002400 */
[C---:B------:R-:W-:Y:S01]  /*4510*/  ISETP.GE.AND P2, PT, R14.reuse, R12, PT ;  /* 0x0000000c0e00720c */ /* 0x040fe20003f46270 */
[----:B------:R-:W-:Y:S01]  /*4520*/  HMMA.16816.F32 R16, R8, R34, RZ ;  /* 0x000000220810723c */ /* 0x000fe200000018ff */
[----:B------:R-:W-:Y:S02]  /*4530*/  ISETP.GE.AND P5, PT, R14, R3, PT ;  /* 0x000000030e00720c */ /* 0x000fe40003fa6270 */
[----:B------:R-:W-:-:S02]  /*4540*/  FSEL R110, R110, -INF , !P3 ;  /* 0xff8000006e6e7808 */ /* 0x000fc40005800000 */
[----:B------:R-:W-:Y:S01]  /*4550*/  FSEL R62, R62, -INF , !P1 ;  /* 0xff8000003e3e7808 */ /* 0x000fe20004800000 */
[----:B------:R-:W2:Y:S01]  /*4560*/  MUFU.TANH R22, R22 ;  /* 0x0000001600167308 */ /* 0x000ea20000002400 */
[CC--:B------:R-:W-:Y:S02]  /*4570*/  ISETP.GE.AND P3, PT, R13.reuse, R12.reuse, PT ;  /* 0x0000000c0d00720c */ /* 0x0c0fe40003f66270 */
[----:B------:R-:W-:Y:S02]  /*4580*/  ISETP.GE.AND P1, PT, R13, R3, PT ;  /* 0x000000030d00720c */ /* 0x000fe40003f26270 */
[C---:B------:R-:W-:Y:S02]  /*4590*/  LOP3.LUT R14, R2.reuse, 0xb9, RZ, 0xfc, !PT ;  /* 0x000000b9020e7812 */ /* 0x040fe400078efcff */
[----:B------:R-:W-:Y:S01]  /*45a0*/  LOP3.LUT R13, R2, 0xc0, RZ, 0xfc, !PT ;  /* 0x000000c0020d7812 */ /* 0x000fe200078efcff */
[----:B------:R-:W5:Y:S01]  /*45b0*/  MUFU.TANH R23, R23 ;  /* 0x0000001700177308 */ /* 0x000f620000002400 */
[----:B------:R-:W-:Y:S01]  /*45c0*/  FSEL R97, R97, -INF , !P4 ;  /* 0xff80000061617808 */ /* 0x000fe20006000000 */
[----:B------:R-:W-:Y:S01]  /*45d0*/  BAR.SYNC.DEFER_BLOCKING 0x0 ;  /* 0x0000000000007b1d */ /* 0x000fe20000010000 */
[----:B------:R-:W-:Y:S01]  /*45e0*/  ISETP.GE.AND P4, PT, R14, R12, PT ;  /* 0x0000000c0e00720c */ /* 0x000fe20003f86270 */
[----:B------:R-:W-:Y:S01]  /*45f0*/  FMUL.FTZ R24, R24, UR4 ;  /* 0x0000000418187c20 */ /* 0x000fe20008410000 */
[----:B------:R-:W-:-:S02]  /*4600*/  FSEL R43, R99, -INF , !P2 ;  /* 0xff800000632b7808 */ /* 0x000fc40005000000 */
[----:B------:R-:W-:Y:S02]  /*4610*/  FSEL R92, R92, -INF , !P5 ;  /* 0xff8000005c5c7808 */ /* 0x000fe40006800000 */
[----:B------:R-:W-:Y:S01]  /*4620*/  FSEL R60, R60, -INF , !P3 ;  /* 0xff8000003c3c7808 */ /* 0x000fe20005800000 */
[----:B------:R-:W5:Y:S01]  /*4630*/  MUFU.TANH R24, R24 ;  /* 0x0000001800187308 */ /* 0x000f620000002400 */
[-C--:B------:R-:W-:Y:S02]  /*4640*/  ISETP.GE.AND P2, PT, R14, R3.reuse, PT ;  /* 0x000000030e00720c */ /* 0x080fe40003f46270 */
[C---:B------:R-:W-:Y:S02]  /*4650*/  ISETP.GE.AND P5, PT, R13.reuse, R12, PT ;  /* 0x0000000c0d00720c */ /* 0x040fe40003fa6270 */
[----:B------:R-:W-:Y:S02]  /*4660*/  ISETP.GE.AND P3, PT, R13, R3, PT ;  /* 0x000000030d00720c */ /* 0x000fe40003f66270 */
[----:B------:R-:W-:-:S02]  /*4670*/  LOP3.LUT R14, R2, 0xc1, RZ, 0xfc, !PT ;  /* 0x000000c1020e7812 */ /* 0x000fc400078efcff */
[----:B------:R-:W-:Y:S02]  /*4680*/  LOP3.LUT R13, R2, 0xc8, RZ, 0xfc, !PT ;  /* 0x000000c8020d7812 */ /* 0x000fe400078efcff */
[----:B------:R-:W-:Y:S02]  /*4690*/  FSEL R33, R91, -INF , !P4 ;  /* 0xff8000005b217808 */ /* 0x000fe40006000000 */
[----:B------:R-:W-:Y:S02]  /*46a0*/  FSEL R99, R59, -INF , !P1 ;  /* 0xff8000003b637808 */ /* 0x000fe40004800000 */
[----:B------:R-:W-:Y:S02]  /*46b0*/  FSEL R91, R61, -INF , !P2 ;  /* 0xff8000003d5b7808 */ /* 0x000fe40005000000 */
[----:B------:R-:W-:Y:S02]  /*46c0*/  FSEL R58, R58, -INF , !P5 ;  /* 0xff8000003a3a7808 */ /* 0x000fe40006800000 */
[----:B------:R-:W-:-:S02]  /*46d0*/  ISETP.GE.AND P1, PT, R14, R12, PT ;  /* 0x0000000c0e00720c */ /* 0x000fc40003f26270 */
[-C--:B------:R-:W-:Y:S02]  /*46e0*/  ISETP.GE.AND P4, PT, R14, R3.reuse, PT ;  /* 0x000000030e00720c */ /* 0x080fe40003f86270 */
[C---:B------:R-:W-:Y:S02]  /*46f0*/  ISETP.GE.AND P2, PT, R13.reuse, R12, PT ;  /* 0x0000000c0d00720c */ /* 0x040fe40003f46270 */
[----:B------:R-:W-:Y:S02]  /*4700*/  ISETP.GE.AND P5, PT, R13, R3, PT ;  /* 0x000000030d00720c */ /* 0x000fe40003fa6270 */
[C---:B------:R-:W-:Y:S02]  /*4710*/  LOP3.LUT R14, R2.reuse, 0xc9, RZ, 0xfc, !PT ;  /* 0x000000c9020e7812 */ /* 0x040fe400078efcff */
[----:B------:R-:W-:Y:S02]  /*4720*/  LOP3.LUT R13, R2, 0xd0, RZ, 0xfc, !PT ;  /* 0x000000d0020d7812 */ /* 0x000fe400078efcff */
[----:B------:R-:W-:-:S02]  /*4730*/  FSEL R111, R56, -INF , !P3 ;  /* 0xff800000386f7808 */ /* 0x000fc40005800000 */
[----:B------:R-:W-:Y:S02]  /*4740*/  FSEL R157, R55, -INF , !P4 ;  /* 0xff800000379d7808 */ /* 0x000fe40006000000 */
[----:B------:R-:W-:Y:S02]  /*4750*/  FSEL R52, R52, -INF , !P2 ;  /* 0xff80000034347808 */ /* 0x000fe40005000000 */
[-C--:B------:R-:W-:Y:S02]  /*4760*/  ISETP.GE.AND P3, PT, R14, R12.reuse, PT ;  /* 0x0000000c0e00720c */ /* 0x080fe40003f66270 */
[C---:B------:R-:W-:Y:S02]  /*4770*/  ISETP.GE.AND P4, PT, R13.reuse, R12, PT ;  /* 0x0000000c0d00720c */ /* 0x040fe40003f86270 */
[----:B------:R-:W-:Y:S02]  /*4780*/  ISETP.GE.AND P2, PT, R13, R3, PT ;  /* 0x000000030d00720c */ /* 0x000fe40003f46270 */
[----:B------:R-:W-:-:S02]  /*4790*/  LOP3.LUT R13, R2, 0xd1, RZ, 0xfc, !PT ;  /* 0x000000d1020d7812 */ /* 0x000fc400078efcff */
[----:B------:R-:W-:Y:S02]  /*47a0*/  FSEL R57, R57, -INF , !P1 ;  /* 0xff80000039397808 */ /* 0x000fe40004800000 */
[----:B------:R-:W-:Y:S02]  /*47b0*/  FSEL R159, R51, -INF , !P5 ;  /* 0xff800000339f7808 */ /* 0x000fe40006800000 */
[----:B------:R-:W-:Y:S02]  /*47c0*/  FSEL R54, R54, -INF , !P3 ;  /* 0xff80000036367808 */ /* 0x000fe40005800000 */
[-C--:B------:R-:W-:Y:S01]  /*47d0*/  ISETP.GE.AND P1, PT, R14, R3.reuse, PT ;  /* 0x000000030e00720c */ /* 0x080fe20003f26270 */
[----:B------:R-:W-:Y:S01]  /*47e0*/  FMUL.FTZ R14, R20, UR4 ;  /* 0x00000004140e7c20 */ /* 0x000fe20008410000 */
[C---:B------:R-:W-:Y:S02]  /*47f0*/  ISETP.GE.AND P5, PT, R13.reuse, R12, PT ;  /* 0x0000000c0d00720c */ /* 0x040fe40003fa6270 */
[----:B------:R-:W-:-:S02]  /*4800*/  ISETP.GE.AND P3, PT, R13, R3, PT ;  /* 0x000000030d00720c */ /* 0x000fc40003f66270 */
[C---:B------:R-:W-:Y:S01]  /*4810*/  LOP3.LUT R13, R2.reuse, 0xd8, RZ, 0xfc, !PT ;  /* 0x000000d8020d7812 */ /* 0x040fe200078efcff */
[----:B------:R-:W5:Y:S01]  /*4820*/  MUFU.TANH R14, R14 ;  /* 0x0000000e000e7308 */ /* 0x000f620000002400 */
[----:B------:R-:W-:Y:S02]  /*4830*/  LOP3.LUT R8, R2, 0xd9, RZ, 0xfc, !PT ;  /* 0x000000d902087812 */ /* 0x000fe400078efcff */
[----:B------:R-:W-:Y:S02]  /*4840*/  FSEL R158, R53, -INF , !P1 ;  /* 0xff800000359e7808 */ /* 0x000fe40004800000 */
[----:B------:R-:W-:Y:S02]  /*4850*/  FSEL R50, R50, -INF , !P4 ;  /* 0xff80000032327808 */ /* 0x000fe40006000000 */
[----:B----4-:R-:W-:Y:S02]  /*4860*/  FSEL R161, R47, -INF , !P2 ;  /* 0xff8000002fa17808 */ /* 0x010fe40005000000 */
[----:B------:R-:W-:-:S02]  /*4870*/  FSEL R49, R49, -INF , !P5 ;  /* 0xff80000031317808 */ /* 0x000fc40006800000 */
[CC--:B------:R-:W-:Y:S02]  /*4880*/  ISETP.GE.AND P1, PT, R13.reuse, R12.reuse, PT ;  /* 0x0000000c0d00720c */ /* 0x0c0fe40003f26270 */
[-C--:B------:R-:W-:Y:S02]  /*4890*/  ISETP.GE.AND P4, PT, R13, R3.reuse, PT ;  /* 0x000000030d00720c */ /* 0x080fe40003f86270 */
[C---:B------:R-:W-:Y:S02]  /*48a0*/  ISETP.GE.AND P2, PT, R8.reuse, R12, PT ;  /* 0x0000000c0800720c */ /* 0x040fe40003f46270 */
[----:B------:R-:W-:Y:S02]  /*48b0*/  ISETP.GE.AND P5, PT, R8, R3, PT ;  /* 0x000000030800720c */ /* 0x000fe40003fa6270 */
[C---:B------:R-:W-:Y:S02]  /*48c0*/  LOP3.LUT R9, R2.reuse, 0xe0, RZ, 0xfc, !PT ;  /* 0x000000e002097812 */ /* 0x040fe400078efcff */
[----:B------:R-:W-:-:S02]  /*48d0*/  LOP3.LUT R8, R2, 0xe1, RZ, 0xfc, !PT ;  /* 0x000000e102087812 */ /* 0x000fc400078efcff */
        /* <DEDUP_REMOVED lines=8> */
[----:B------:R-:W-:Y:S01]  /*4960*/  HMMA.16816.F32 R8, R4, R30, R16 ;  /* 0x0000001e0408723c */ /* 0x000fe20000001810 */
[----:B------:R-:W-:Y:S02]  /*4970*/  FSEL R162, R41, -INF , !P5 ;  /* 0xff80000029a27808 */ /* 0x000fe40006800000 */
[----:B------:R-:W-:Y:S02]  /*4980*/  FSEL R40, R40, -INF , !P3 ;  /* 0xff80000028287808 */ /* 0x000fe40005800000 */
[----:B---3--:R-:W-:Y:S02]  /*4990*/  FSEL R184, R32, -INF , !P1 ;  /* 0xff80000020b87808 */ /* 0x008fe40004800000 */
[----:B------:R-:W-:Y:S01]  /*49a0*/  FMUL.FTZ R6, R25, UR4 ;  /* 0x0000000419067c20 */ /* 0x000fe20008410000 */
[----:B------:R-:W-:-:S02]  /*49b0*/  LOP3.LUT R5, R2, 0xe8, RZ, 0xfc, !PT ;  /* 0x000000e802057812 */ /* 0x000fc400078efcff */
[----:B------:R-:W-:Y:S01]  /*49c0*/  LOP3.LUT R4, R2, 0xe9, RZ, 0xfc, !PT ;  /* 0x000000e902047812 */ /* 0x000fe200078efcff */
[----:B------:R3:W4:Y:S01]  /*49d0*/  MUFU.TANH R13, R6 ;  /* 0x00000006000d7308 */ /* 0x0007220000002400 */
[CC--:B------:R-:W-:Y:S02]  /*49e0*/  ISETP.GE.AND P5, PT, R5.reuse, R12.reuse, PT ;  /* 0x0000000c0500720c */ /* 0x0c0fe40003fa6270 */
[-C--:B------:R-:W-:Y:S01]  /*49f0*/  ISETP.GE.AND P3, PT, R5, R3.reuse, PT ;  /* 0x000000030500720c */ /* 0x080fe20003f66270 */
[----:B------:R-:W-:Y:S01]  /*4a00*/  FMUL.FTZ R5, R26, UR4 ;  /* 0x000000041a057c20 */ /* 0x000fe20008410000 */
[----:B------:R-:W-:Y:S02]  /*4a10*/  FSEL R36, R36, -INF , !P4 ;  /* 0xff80000024247808 */ /* 0x000fe40006000000 */
[C---:B------:R-:W-:Y:S01]  /*4a20*/  ISETP.GE.AND P1, PT, R4.reuse, R12, PT ;  /* 0x0000000c0400720c */ /* 0x040fe20003f26270 */
[----:B------:R5:W-:Y:S01]  /*4a30*/  MUFU.TANH R7, R5 ;  /* 0x0000000500077308 */ /* 0x000be20000002400 */
[----:B------:R-:W-:-:S02]  /*4a40*/  ISETP.GE.AND P4, PT, R4, R3, PT ;  /* 0x000000030400720c */ /* 0x000fc40003f86270 */
[----:B------:R-:W-:Y:S02]  /*4a50*/  LOP3.LUT R4, R2, 0xf1, RZ, 0xfc, !PT ;  /* 0x000000f102047812 */ /* 0x000fe400078efcff */
[----:B-1----:R-:W-:Y:S01]  /*4a60*/  FSEL R186, R15, -INF , !P2 ;  /* 0xff8000000fba7808 */ /* 0x002fe20005000000 */
[----:B------:R-:W-:Y:S01]  /*4a70*/  FMUL.FTZ R8, R8, UR4 ;  /* 0x0000000408087c20 */ /* 0x000fe20008410000 */
[----:B--2---:R-:W-:Y:S01]  /*4a80*/  FSEL R187, R22, -INF , !P3 ;  /* 0xff80000016bb7808 */ /* 0x004fe20005800000 */
[----:B------:R-:W-:Y:S01]  /*4a90*/  FMUL.FTZ R9, R9, UR4 ;  /* 0x0000000409097c20 */ /* 0x000fe20008410000 */
[----:B---3--:R-:W-:Y:S01]  /*4aa0*/  FMUL.FTZ R6, R27, UR4 ;  /* 0x000000041b067c20 */ /* 0x008fe20008410000 */
[----:B------:R-:W-:Y:S01]  /*4ab0*/  FSEL R21, R21, -INF , !P1 ;  /* 0xff80000015157808 */ /* 0x000fe20004800000 */
[----:B------:R-:W-:Y:S01]  /*4ac0*/  FMUL.FTZ R11, R11, UR4 ;  /* 0x000000040b0b7c20 */ /* 0x000fe20008410000 */
[C---:B------:R-:W-:Y:S01]  /*4ad0*/  ISETP.GE.AND P3, PT, R4.reuse, R12, PT ;  /* 0x0000000c0400720c */ /* 0x040fe20003f66270 */
[----:B------:R-:W-:Y:S01]  /*4ae0*/  MUFU.TANH R8, R8 ;  /* 0x0000000800087308 */ /* 0x000fe20000002400 */
[----:B------:R-:W-:-:S02]  /*4af0*/  ISETP.GE.AND P1, PT, R4, R3, PT ;  /* 0x000000030400720c */ /* 0x000fc40003f26270 */
[C---:B------:R-:W-:Y:S02]  /*4b00*/  LOP3.LUT R4, R2.reuse, 0xf8, RZ, 0xfc, !PT ;  /* 0x000000f802047812 */ /* 0x040fe400078efcff */
[----:B-----5:R-:W-:Y:S02]  /*4b10*/  LOP3.LUT R5, R2, 0xf0, RZ, 0xfc, !PT ;  /* 0x000000f002057812 */ /* 0x020fe400078efcff */
[----:B------:R-:W-:Y:S01]  /*4b20*/  FSEL R188, R23, -INF , !P4 ;  /* 0xff80000017bc7808 */ /* 0x000fe20006000000 */
[----:B------:R-:W1:Y:S01]  /*4b30*/  MUFU.TANH R6, R6 ;  /* 0x0000000600067308 */ /* 0x000e620000002400 */
[-C--:B------:R-:W-:Y:S02]  /*4b40*/  ISETP.GE.AND P2, PT, R5, R12.reuse, PT ;  /* 0x0000000c0500720c */ /* 0x080fe40003f46270 */
[----:B------:R-:W-:Y:S02]  /*4b50*/  ISETP.GE.AND P4, PT, R4, R12, PT ;  /* 0x0000000c0400720c */ /* 0x000fe40003f86270 */
[----:B------:R-:W-:-:S02]  /*4b60*/  FSEL R22, R24, -INF , !P2 ;  /* 0xff80000018167808 */ /* 0x000fc40005000000 */
[-C--:B------:R-:W-:Y:S01]  /*4b70*/  ISETP.GE.AND P2, PT, R4, R3.reuse, PT ;  /* 0x000000030400720c */ /* 0x080fe20003f46270 */
[----:B------:R-:W2:Y:S01]  /*4b80*/  MUFU.TANH R9, R9 ;  /* 0x0000000900097308 */ /* 0x000ea20000002400 */
[----:B------:R-:W-:Y:S02]  /*4b90*/  LOP3.LUT R4, R2, 0xf9, RZ, 0xfc, !PT ;  /* 0x000000f902047812 */ /* 0x000fe400078efcff */
[----:B------:R-:W-:Y:S02]  /*4ba0*/  FSEL R17, R14, -INF , !P5 ;  /* 0xff8000000e117808 */ /* 0x000fe40006800000 */
[----:B------:R-:W-:Y:S02]  /*4bb0*/  ISETP.GE.AND P5, PT, R5, R3, PT ;  /* 0x000000030500720c */ /* 0x000fe40003fa6270 */
[----:B----4-:R-:W-:Y:S01]  /*4bc0*/  FSEL R23, R13, -INF , !P3 ;  /* 0xff8000000d177808 */ /* 0x010fe20005800000 */
[----:B------:R-:W3:Y:S01]  /*4bd0*/  MUFU.TANH R11, R11 ;  /* 0x0000000b000b7308 */ /* 0x000ee20000002400 */
[----:B-1----:R-:W-:-:S02]  /*4be0*/  FSEL R189, R6, -INF , !P1 ;  /* 0xff80000006bd7808 */ /* 0x002fc40004800000 */
[----:B------:R-:W-:Y:S01]  /*4bf0*/  ISETP.GE.AND P1, PT, R4, R3, PT ;  /* 0x000000030400720c */ /* 0x000fe20003f26270 */
[----:B------:R-:W-:Y:S01]  /*4c00*/  FMUL.FTZ R3, R10, UR4 ;  /* 0x000000040a037c20 */ /* 0x000fe20008410000 */
[----:B------:R-:W-:Y:S02]  /*4c10*/  FSEL R190, R7, -INF , !P5 ;  /* 0xff80000007be7808 */ /* 0x000fe40006800000 */
[-C--:B------:R-:W-:Y:S01]  /*4c20*/  ISETP.GE.AND P5, PT, R2, R12.reuse, PT ;  /* 0x0000000c0200720c */ /* 0x080fe20003fa6270 */
[----:B------:R-:W-:Y:S01]  /*4c30*/  IMAD.IADD R2, R134, 0x1, R114 ;  /* 0x0000000186027824 */ /* 0x000fe200078e0272 */
[----:B------:R-:W-:Y:S01]  /*4c40*/  ISETP.GE.AND P3, PT, R4, R12, PT ;  /* 0x0000000c0400720c */ /* 0x000fe20003f66270 */
[----:B------:R-:W1:Y:S01]  /*4c50*/  MUFU.TANH R3, R3 ;  /* 0x0000000300037308 */ /* 0x000e620000002400 */
[----:B------:R-:W-:Y:S02]  /*4c60*/  FSEL R114, R8, -INF , !P4 ;  /* 0xff80000008727808 */ /* 0x000fe40006000000 */
[----:B------:R-:W-:-:S02]  /*4c70*/  FSEL R16, R135, -INF , !P5 ;  /* 0xff80000087107808 */ /* 0x000fc40006800000 */
[----:B--2---:R-:W-:Y:S02]  /*4c80*/  FSEL R185, R9, -INF , !P3 ;  /* 0xff80000009b97808 */ /* 0x004fe40005800000 */
[----:B---3--:R-:W-:Y:S02]  /*4c90*/  FSEL R193, R11, -INF , !P1 ;  /* 0xff8000000bc17808 */ /* 0x008fe40004800000 */
[----:B-1----:R-:W-:Y:S01]  /*4ca0*/  FSEL R192, R3, -INF , !P2 ;  /* 0xff80000003c07808 */ /* 0x002fe20005000000 */
[----:B------:R-:W-:Y:S06]  /*4cb0*/  @!P0 BRA `(.L_x_1569) ;  /* 0x0000000400788947 */ /* 0x000fec0003800000 */
[----:B------:R-:W-:Y:S05]  /*4cc0*/  @P6 BRA `(.L_x_1570) ;  /* 0x0000000000ec6947 */ /* 0x000fea0003800000 */
[----:B------:R-:W1:Y:S01]  /*4cd0*/  LDC R11, c[0x0][0x380] ;  /* 0x0000e000ff0b7b82 */ /* 0x000e620000000800 */
[----:B------:R-:W-:Y:S02]  /*4ce0*/  IADD3 R7, R48, -0x100, RZ ;  /* 0xffffff0030077810 */ /* 0x000fe40007ffe0ff */
        /* <DEDUP_REMOVED lines=57> */
.L_x_1570:
[----:B------:R-:W-:-:S04]  /*5080*/  ULEA UR6, -UR6, URZ, 0x8 ;  /* 0x0000003f06067291 */ /* 0x000fc8000f8e413f */
[----:B------:R-:W-:Y:S02]  /*5090*/  USHF.R.S32.HI UR4, URZ, 0x1f, UR6 ;  /* 0x0000001f3f047899 */ /* 0x000fe40008011406 */
[----:B------:R-:W-:-:S04]  /*50a0*/  MOV R3, UR6 ;  /* 0x0000000600037c02 */ /* 0x000fc80008000f00 */
[----:B------:R-:W-:-:S07]  /*50b0*/  MOV R5, UR4 ;  /* 0x0000000400057c02 */ /* 0x000fce0008000f00 */
.L_x_1571:
        /* <DEDUP_REMOVED lines=30> */
.L_x_1569:
        /* <DEDUP_REMOVED lines=257> */
[----:B------:R1:W3:Y:S02]  /*62b0*/  MUFU.EX2 R8, R4 ;  /* 0x0000000400087308 */ /* 0x0002e40000000800 */
        /* <DEDUP_REMOVED lines=9> */
[----:B------:R1:W4:Y:S02]  /*6350*/  MUFU.EX2 R12, R4 ;  /* 0x00000004000c7308 */ /* 0x0003240000000800 */
[----:B-1----:R-:W-:-:S05]  /*6360*/  FMUL.FTZ R4, R3, UR4 ;  /* 0x0000000403047c20 */ /* 0x002fca0008410000 */
[----:B------:R-:W-:-:S05]  /*6370*/  FSEL R4, R4, RZ, P1 ;  /* 0x000000ff04047208 */ /* 0x000fca0000800000 */
[--C-:B------:R-:W-:Y:S01]  /*6380*/  FFMA.FTZ R6, R125, UR4, -R4.reuse ;  /* 0x000000047d067c23 */ /* 0x100fe20008010804 */
[----:B--2---:R-:W-:Y:S01]  /*6390*/  MOV R125, R14 ;  /* 0x0000000e007d7202 */ /* 0x004fe20000000f00 */
[--C-:B------:R-:W-:Y:S01]  /*63a0*/  FFMA.FTZ R2, R120, UR4, -R4.reuse ;  /* 0x0000000478027c23 */ /* 0x100fe20008010804 */
[----:B---3--:R-:W-:Y:S01]  /*63b0*/  MOV R120, R8 ;  /* 0x0000000800787202 */ /* 0x008fe20000000f00 */
[----:B------:R1:W-:Y:S01]  /*63c0*/  MUFU.EX2 R66, R6 ;  /* 0x0000000600427308 */ /* 0x0003e20000000800 */
[----:B------:R-:W-:Y:S01]  /*63d0*/  F2FP.F16.F32.PACK_AB R8, R194, R195 ;  /* 0x000000c3c208723e */ /* 0x000fe200000000ff */
[----:B------:R-:W-:-:S06]  /*63e0*/  FFMA.FTZ R0, R121, UR4, -R4 ;  /* 0x0000000479007c23 */ /* 0x000fcc0008010804 */
[----:B------:R2:W-:Y:S08]  /*63f0*/  MUFU.EX2 R78, R2 ;  /* 0x00000002004e7308 */ /* 0x0005f00000000800 */
[----:B------:R3:W-:Y:S01]  /*6400*/  MUFU.EX2 R88, R0 ;  /* 0x0000000000587308 */ /* 0x0007e20000000800 */
[----:B-1----:R-:W-:Y:S01]  /*6410*/  FFMA.FTZ R6, R119, UR4, -R4 ;  /* 0x0000000477067c23 */ /* 0x002fe20008010804 */
[----:B------:R-:W-:-:S06]  /*6420*/  MOV R119, R13 ;  /* 0x0000000d00777202 */ /* 0x000fcc0000000f00 */
[----:B------:R1:W-:Y:S01]  /*6430*/  MUFU.EX2 R7, R6 ;  /* 0x0000000600077308 */ /* 0x0003e20000000800 */
[----:B--2---:R-:W-:-:S07]  /*6440*/  FFMA.FTZ R2, R122, UR4, -R4 ;  /* 0x000000047a027c23 */ /* 0x004fce0008010804 */
[----:B------:R2:W-:Y:S01]  /*6450*/  MUFU.EX2 R82, R2 ;  /* 0x0000000200527308 */ /* 0x0005e20000000800 */
[----:B---3--:R-:W-:-:S07]  /*6460*/  FFMA.FTZ R0, R118, UR4, -R4 ;  /* 0x0000000476007c23 */ /* 0x008fce0008010804 */
[----:B------:R3:W-:Y:S01]  /*6470*/  MUFU.EX2 R89, R0 ;  /* 0x0000000000597308 */ /* 0x0007e20000000800 */
[--C-:B-1----:R-:W-:Y:S01]  /*6480*/  FFMA.FTZ R6, R133, UR4, -R4.reuse ;  /* 0x0000000485067c23 */ /* 0x102fe20008010804 */
[----:B----4-:R-:W-:Y:S02]  /*6490*/  MOV R133, R12 ;  /* 0x0000000c00857202 */ /* 0x010fe40000000f00 */
[----:B------:R-:W1:Y:S04]  /*64a0*/  LDSM.16.MT88.4 R12, [R134+0x5000] ;  /* 0x00500000860c783b */ /* 0x000e680000004200 */
[----:B------:R4:W-:Y:S01]  /*64b0*/  MUFU.EX2 R67, R6 ;  /* 0x0000000600437308 */ /* 0x0009e20000000800 */
[--C-:B--2---:R-:W-:Y:S01]  /*64c0*/  FFMA.FTZ R2, R156, UR4, -R4.reuse ;  /* 0x000000049c027c23 */ /* 0x104fe20008010804 */
[----:B---3--:R-:W-:-:S06]  /*64d0*/  FFMA.FTZ R0, R116, UR4, -R4 ;  /* 0x0000000474007c23 */ /* 0x008fcc0008010804 */
[----:B------:R2:W-:Y:S01]  /*64e0*/  MUFU.EX2 R93, R0 ;  /* 0x00000000005d7308 */ /* 0x0005e20000000800 */
[----:B----4-:R-:W-:Y:S01]  /*64f0*/  FFMA.FTZ R6, R130, UR4, -R4 ;  /* 0x0000000482067c23 */ /* 0x010fe20008010804 */
[----:B------:R-:W-:-:S06]  /*6500*/  MOV R130, R11 ;  /* 0x0000000b00827202 */ /* 0x000fcc0000000f00 */
[----:B------:R3:W4:Y:S01]  /*6510*/  MUFU.EX2 R70, R6 ;  /* 0x0000000600467308 */ /* 0x0007220000000800 */
[----:B--2---:R-:W-:-:S07]  /*6520*/  FFMA.FTZ R0, R117, UR4, -R4 ;  /* 0x0000000475007c23 */ /* 0x004fce0008010804 */
[----:B------:R2:W-:Y:S01]  /*6530*/  MUFU.EX2 R96, R0 ;  /* 0x0000000000607308 */ /* 0x0005e20000000800 */
[----:B---3--:R-:W-:Y:S01]  /*6540*/  FFMA.FTZ R6, R129, UR4, -R4 ;  /* 0x0000000481067c23 */ /* 0x008fe20008010804 */
[----:B------:R-:W-:Y:S02]  /*6550*/  MOV R129, R10 ;  /* 0x0000000a00817202 */ /* 0x000fe40000000f00 */
[----:B------:R-:W-:-:S04]  /*6560*/  F2FP.F16.F32.PACK_AB R10, R108, R109 ;  /* 0x0000006d6c0a723e */ /* 0x000fc800000000ff */
[----:B------:R3:W-:Y:S01]  /*6570*/  MUFU.EX2 R76, R6 ;  /* 0x00000006004c7308 */ /* 0x0007e20000000800 */
[----:B----4-:R-:W-:Y:S01]  /*6580*/  F2FP.F16.F32.PACK_AB R11, R70, R67 ;  /* 0x00000043460b723e */ /* 0x010fe200000000ff */
[----:B--2---:R-:W-:-:S06]  /*6590*/  FFMA.FTZ R0, R123, UR4, -R4 ;  /* 0x000000047b007c23 */ /* 0x004fcc0008010804 */
[----:B------:R2:W-:Y:S01]  /*65a0*/  MUFU.EX2 R103, R0 ;  /* 0x0000000000677308 */ /* 0x0005e20000000800 */
[----:B---3--:R-:W-:Y:S01]  /*65b0*/  FFMA.FTZ R6, R124, UR4, -R4 ;  /* 0x000000047c067c23 */ /* 0x008fe20008010804 */
[----:B------:R-:W-:Y:S02]  /*65c0*/  MOV R124, R9 ;  /* 0x00000009007c7202 */ /* 0x000fe40000000f00 */
[----:B------:R-:W-:-:S04]  /*65d0*/  F2FP.F16.F32.PACK_AB R9, R7, R66 ;  /* 0x000000420709723e */ /* 0x000fc800000000ff */
[----:B------:R-:W3:Y:S03]  /*65e0*/  MUFU.EX2 R79, R6 ;  /* 0x00000006004f7308 */ /* 0x000ee60000000800 */
[----:B-1----:R-:W-:Y:S01]  /*65f0*/  HMMA.16816.F32 R24, R8, R12, RZ ;  /* 0x0000000c0818723c */ /* 0x002fe200000018ff */
[----:B--2---:R-:W-:-:S05]  /*6600*/  FFMA.FTZ R0, R128, UR4, -R4 ;  /* 0x0000000480007c23 */ /* 0x004fca0008010804 */
[----:B------:R-:W-:Y:S01]  /*6610*/  HMMA.16816.F32 R16, R8, R14, RZ ;  /* 0x0000000e0810723c */ /* 0x000fe200000018ff */
[----:B------:R-:W-:Y:S01]  /*6620*/  F2FP.F16.F32.PACK_AB R12, R196, R107 ;  /* 0x0000006bc40c723e */ /* 0x000fe200000000ff */
[----:B------:R1:W2:Y:S01]  /*6630*/  MUFU.EX2 R105, R0 ;  /* 0x0000000000697308 */ /* 0x0002a20000000800 */
[----:B---3--:R-:W-:-:S03]  /*6640*/  F2FP.F16.F32.PACK_AB R13, R79, R76 ;  /* 0x0000004c4f0d723e */ /* 0x008fc600000000ff */
[----:B------:R-:W-:Y:S01]  /*6650*/  HMMA.16816.F32 R32, R8, R28, RZ ;  /* 0x0000001c0820723c */ /* 0x000fe200000018ff */
[----:B------:R-:W-:Y:S01]  /*6660*/  F2FP.F16.F32.PACK_AB R14, R198, R197 ;  /* 0x000000c5c60e723e */ /* 0x000fe200000000ff */
[----:B------:R-:W-:Y:S01]  /*6670*/  FADD.FTZ R6, R66, R7 ;  /* 0x0000000742067221 */ /* 0x000fe20000010000 */
[----:B------:R-:W-:-:S03]  /*6680*/  F2FP.F16.F32.PACK_AB R15, R82, R78 ;  /* 0x0000004e520f723e */ /* 0x000fc600000000ff */
[----:B------:R-:W-:Y:S01]  /*6690*/  HMMA.16816.F32 R28, R8, R30, RZ ;  /* 0x0000001e081c723c */ /* 0x000fe200000018ff */
[----:B------:R-:W-:-:S04]  /*66a0*/  FADD.FTZ R6, R67, R6 ;  /* 0x0000000643067221 */ /* 0x000fc80000010000 */
[----:B------:R-:W-:Y:S01]  /*66b0*/  FADD.FTZ R6, R70, R6 ;  /* 0x0000000646067221 */ /* 0x000fe20000010000 */
[C---:B------:R-:W-:Y:S01]  /*66c0*/  HMMA.16816.F32 R36, R12.reuse, R40, R24 ;  /* 0x000000280c24723c */ /* 0x040fe20000001818 */
[----:B-1----:R-:W-:Y:S01]  /*66d0*/  FFMA.FTZ R0, R126, UR4, -R4 ;  /* 0x000000047e007c23 */ /* 0x002fe20008010804 */
[----:B------:R-:W-:Y:S01]  /*66e0*/  F2FP.F16.F32.PACK_AB R8, R200, R199 ;  /* 0x000000c7c808723e */ /* 0x000fe200000000ff */
[----:B------:R-:W-:Y:S01]  /*66f0*/  FADD.FTZ R6, R76, R6 ;  /* 0x000000064c067221 */ /* 0x000fe20000010000 */
[----:B------:R-:W-:Y:S01]  /*6700*/  F2FP.F16.F32.PACK_AB R9, R89, R88 ;  /* 0x000000585909723e */ /* 0x000fe200000000ff */
[----:B------:R1:W-:Y:S01]  /*6710*/  MUFU.EX2 R106, R0 ;  /* 0x00000000006a7308 */ /* 0x0003e20000000800 */
[----:B------:R-:W-:Y:S01]  /*6720*/  HMMA.16816.F32 R24, R12, R42, R16 ;  /* 0x0000002a0c18723c */ /* 0x000fe20000001810 */
[----:B------:R-:W-:Y:S02]  /*6730*/  F2FP.F16.F32.PACK_AB R10, R202, R201 ;  /* 0x000000c9ca0a723e */ /* 0x000fe400000000ff */
[----:B------:R-:W-:-:S03]  /*6740*/  F2FP.F16.F32.PACK_AB R11, R96, R93 ;  /* 0x0000005d600b723e */ /* 0x000fc600000000ff */
        /* <DEDUP_REMOVED lines=8> */
[C---:B------:R-:W-:Y:S06]  /*67d0*/  HMMA.16816.F32 R28, R8.reuse, R56, R16 ;  /* 0x00000038081c723c */ /* 0x040fec0000001810 */
[----:B------:R-:W-:Y:S01]  /*67e0*/  HMMA.16816.F32 R40, R8, R58, R12 ;  /* 0x0000003a0828723c */ /* 0x000fe2000000180c */
[----:B-1----:R-:W-:Y:S01]  /*67f0*/  FFMA.FTZ R0, R132, UR4, -R4 ;  /* 0x0000000484007c23 */ /* 0x002fe20008010804 */
[----:B------:R-:W1:Y:S03]  /*6800*/  LDSM.16.MT88.4 R56, [R135+0x6000] ;  /* 0x006000008738783b */ /* 0x000e660000004200 */
[----:B------:R3:W-:Y:S02]  /*6810*/  MUFU.EX2 R101, R0 ;  /* 0x0000000000657308 */ /* 0x0007e40000000800 */
[----:B------:R-:W-:-:S02]  /*6820*/  F2FP.F16.F32.PACK_AB R8, R204, R203 ;  /* 0x000000cbcc08723e */ /* 0x000fc400000000ff */
[----:B--2---:R-:W-:Y:S02]  /*6830*/  F2FP.F16.F32.PACK_AB R9, R105, R103 ;  /* 0x000000676909723e */ /* 0x004fe400000000ff */
[----:B------:R-:W-:Y:S02]  /*6840*/  F2FP.F16.F32.PACK_AB R10, R207, R205 ;  /* 0x000000cdcf0a723e */ /* 0x000fe400000000ff */
[----:B----4-:R-:W-:Y:S02]  /*6850*/  F2FP.F16.F32.PACK_AB R11, R102, R106 ;  /* 0x0000006a660b723e */ /* 0x010fe400000000ff */
[----:B------:R-:W-:Y:S02]  /*6860*/  F2FP.F16.F32.PACK_AB R12, R208, R206 ;  /* 0x000000ced00c723e */ /* 0x000fe400000000ff */
[----:B------:R-:W-:-:S03]  /*6870*/  F2FP.F16.F32.PACK_AB R14, R211, R209 ;  /* 0x000000d1d30e723e */ /* 0x000fc600000000ff */
[----:B------:R-:W-:Y:S01]  /*6880*/  HMMA.16816.F32 R24, R8, R52, R36 ;  /* 0x000000340818723c */ /* 0x000fe20000001824 */
[----:B---3--:R-:W-:-:S04]  /*6890*/  FFMA.FTZ R0, R136, UR4, -R4 ;  /* 0x0000000488007c23 */ /* 0x008fc80008010804 */
[----:B------:R2:W3:Y:S01]  /*68a0*/  MUFU.EX2 R100, R0 ;  /* 0x0000000000647308 */ /* 0x0004e20000000800 */
[C---:B------:R-:W-:Y:S01]  /*68b0*/  HMMA.16816.F32 R16, R8.reuse, R54, R32 ;  /* 0x000000360810723c */ /* 0x040fe20000001820 */
[----:B------:R-:W4:Y:S05]  /*68c0*/  LDSM.16.MT88.4 R52, [R135+0x6400] ;  /* 0x006400008734783b */ /* 0x000f2a0000004200 */
[C---:B------:R-:W-:Y:S06]  /*68d0*/  HMMA.16816.F32 R28, R8.reuse, R44, R28 ;  /* 0x0000002c081c723c */ /* 0x040fec000000181c */
[----:B------:R-:W-:Y:S01]  /*68e0*/  HMMA.16816.F32 R36, R8, R46, R40 ;  /* 0x0000002e0824723c */ /* 0x000fe20000001828 */
[----:B------:R-:W-:Y:S01]  /*68f0*/  LDSM.16.MT88.4 R40, [R135+0x6800] ;  /* 0x006800008728783b */ /* 0x000fe20000004200 */
[----:B--2---:R-:W-:Y:S01]  /*6900*/  FFMA.FTZ R0, R131, UR4, -R4 ;  /* 0x0000000483007c23 */ /* 0x004fe20008010804 */
[----:B---3--:R-:W-:-:S02]  /*6910*/  F2FP.F16.F32.PACK_AB R13, R100, R101 ;  /* 0x00000065640d723e */ /* 0x008fc400000000ff */
[----:B------:R-:W-:Y:S02]  /*6920*/  LDSM.16.MT88.4 R44, [R134+0x6c00] ;  /* 0x006c0000862c783b */ /* 0x000fe40000004200 */
[----:B------:R-:W-:Y:S01]  /*6930*/  F2FP.F16.F32.PACK_AB R8, R214, R210 ;  /* 0x000000d2d608723e */ /* 0x000fe200000000ff */
[----:B------:R2:W-:Y:S01]  /*6940*/  MUFU.EX2 R98, R0 ;  /* 0x0000000000627308 */ /* 0x0005e20000000800 */
[----:B------:R-:W-:Y:S01]  /*6950*/  F2FP.F16.F32.PACK_AB R10, R215, R216 ;  /* 0x000000d8d70a723e */ /* 0x000fe200000000ff */
        /* <DEDUP_REMOVED lines=9> */
[----:B--2---:R-:W-:-:S02]  /*69f0*/  FFMA.FTZ R0, R139, UR4, -R4 ;  /* 0x000000048b007c23 */ /* 0x004fc40008010804 */
[----:B------:R-:W-:Y:S02]  /*6a00*/  LDSM.16.MT88.4 R136, [R134+0x7c00] ;  /* 0x007c00008688783b */ /* 0x000fe40000004200 */
        /* <DEDUP_REMOVED lines=13> */
[----:B------:R2:W-:Y:S05]  /*6ae0*/  MUFU.EX2 R63, R2 ;  /* 0x00000002003f7308 */ /* 0x0005ea0000000800 */
[----:B----4-:R-:W-:Y:S01]  /*6af0*/  HMMA.16816.F32 R28, R8, R52, R16 ;  /* 0x00000034081c723c */ /* 0x010fe20000001810 */
[----:B-1----:R-:W-:-:S04]  /*6b00*/  FFMA.FTZ R0, R143, UR4, -R4 ;  /* 0x000000048f007c23 */ /* 0x002fc80008010804 */
[----:B------:R1:W4:Y:S01]  /*6b10*/  MUFU.EX2 R84, R0 ;  /* 0x0000000000547308 */ /* 0x0003220000000800 */
[----:B------:R-:W-:Y:S01]  /*6b20*/  HMMA.16816.F32 R24, R8, R54, R12 ;  /* 0x000000360818723c */ /* 0x000fe2000000180c */
[----:B------:R-:W5:Y:S01]  /*6b30*/  LDSM.16.MT88.4 R52, [R135+0x6c00] ;  /* 0x006c00008734783b */ /* 0x000f620000004200 */
[----:B--2---:R-:W-:-:S05]  /*6b40*/  FADD.FTZ R2, R195, R194 ;  /* 0x000000c2c3027221 */ /* 0x004fca0000010000 */
[----:B------:R-:W-:Y:S02]  /*6b50*/  F2FP.F16.F32.PACK_AB R8, R218, R217 ;  /* 0x000000d9da08723e */ /* 0x000fe400000000ff */
[----:B------:R-:W-:Y:S01]  /*6b60*/  F2FP.F16.F32.PACK_AB R10, R219, R220 ;  /* 0x000000dcdb0a723e */ /* 0x000fe200000000ff */
[----:B------:R-:W-:Y:S01]  /*6b70*/  FADD.FTZ R2, R109, R2 ;  /* 0x000000026d027221 */ /* 0x000fe20000010000 */
[----:B------:R-:W-:Y:S02]  /*6b80*/  F2FP.F16.F32.PACK_AB R12, R221, R222 ;  /* 0x000000dedd0c723e */ /* 0x000fe400000000ff */
[----:B------:R-:W-:Y:S01]  /*6b90*/  F2FP.F16.F32.PACK_AB R14, R224, R223 ;  /* 0x000000dfe00e723e */ /* 0x000fe200000000ff */
        /* <DEDUP_REMOVED lines=300> */
[----:B------:R-:W-:Y:S01]  /*7e60*/  ULDC UR8, c[0x0][0x39c] ;  /* 0x0000e70000087ab9 */ /* 0x000fe20000000800 */
[----:B------:R-:W-:Y:S02]  /*7e70*/  ULDC UR7, c[0x0][0x248] ;  /* 0x0000920000077ab9 */ /* 0x000fe40000000800 */
[----:B------:R-:W-:Y:S01]  /*7e80*/  IMAD.U32 R247, RZ, RZ, UR4 ;  /* 0x00000004fff77e24 */ /* 0x000fe2000f8e00ff */
[----:B------:R-:W-:-:S06]  /*7e90*/  ULDC UR4, c[0x0][0x2ec] ;  /* 0x0000bb0000047ab9 */ /* 0x000fcc0000000800 */
.L_x_1576:
        /* <DEDUP_REMOVED lines=66> */
.L_x_1573:
        /* <DEDUP_REMOVED lines=28> */
[----:B------:R-:W-:Y:S07]  /*8480*/  ISETP.GT.AND P0, PT, R191, R246, PT ;  /* 0x000000f6bf00720c */ /* 0x000fee0003f04270 */
        /* <DEDUP_REMOVED lines=426> */
.L_x_1575:
        /* <DEDUP_REMOVED lines=30> */
.L_x_1574:
        /* <DEDUP_REMOVED lines=714> */
.L_x_1572:
[----:B------:R-:W1:Y:S01]  /*cdb0*/  SHFL.BFLY PT, R2, R241, 0x2, 0x1f ;  /* 0x0c401f00f1027f89 */ /* 0x000e6200000e0000 */
[----:B------:R-:W2:Y:S01]  /*cdc0*/  S2UR UR5, SR_CgaCtaId ;  /* 0x00000000000579c3 */ /* 0x000ea20000008800 */
[----:B------:R-:W-:Y:S01]  /*cdd0*/  UMOV UR4, 0x400 ;  /* 0x0000040000047882 */ /* 0x000fe20000000000 */
[----:B------:R-:W-:Y:S01]  /*cde0*/  BSSY B0, `(.L_x_1577) ;  /* 0x00000a0000007945 */ /* 0x000fe20003800000 */
[----:B------:R-:W3:Y:S01]  /*cdf0*/  SHFL.BFLY PT, R0, R240, 0x2, 0x1f ;  /* 0x0c401f00f0007f89 */ /* 0x000ee200000e0000 */
[----:B------:R-:W4:Y:S04]  /*ce00*/  S2R R36, SR_TID.X ;  /* 0x0000000000247919 */ /* 0x000f280000002100 */
[----:B------:R-:W5:Y:S01]  /*ce10*/  LDC R39, c[0x0][0x270] ;  /* 0x00009c00ff277b82 */ /* 0x000f620000000800 */
[----:B------:R-:W4:Y:S01]  /*ce20*/  S2R R22, SR_TID.X ;  /* 0x0000000000167919 */ /* 0x000f220000002100 */
[----:B------:R-:W5:Y:S01]  /*ce30*/  S2R R40, SR_CTAID.Y ;  /* 0x0000000000287919 */ /* 0x000f620000002600 */
[----:B------:R-:W5:Y:S01]  /*ce40*/  S2R R38, SR_CTAID.X ;  /* 0x0000000000267919 */ /* 0x000f620000002500 */
[----:B-1----:R-:W-:Y:S01]  /*ce50*/  FADD.FTZ R2, R2, R241 ;  /* 0x000000f102027221 */ /* 0x002fe20000010000 */
[----:B--2---:R-:W-:-:S03]  /*ce60*/  ULEA UR5, UR5, UR4, 0x18 ;  /* 0x0000000405057291 */ /* 0x004fc6000f8ec03f */
[----:B------:R-:W5:Y:S01]  /*ce70*/  S2UR UR4, SR_CTAID.Z ;  /* 0x00000000000479c3 */ /* 0x000f620000002700 */
[----:B---3--:R-:W-:Y:S01]  /*ce80*/  FADD.FTZ R0, R0, R240 ;  /* 0x000000f000007221 */ /* 0x008fe20000010000 */
[----:B------:R-:W1:Y:S04]  /*ce90*/  SHFL.BFLY PT, R5, R2, 0x1, 0x1f ;  /* 0x0c201f0002057f89 */ /* 0x000e6800000e0000 */
[----:B------:R-:W2:Y:S01]  /*cea0*/  SHFL.BFLY PT, R4, R0, 0x1, 0x1f ;  /* 0x0c201f0000047f89 */ /* 0x000ea200000e0000 */
[----:B----4-:R-:W-:Y:S02]  /*ceb0*/  SHF.R.S32.HI R37, RZ, 0x1f, R36 ;  /* 0x0000001fff257819 */ /* 0x010fe40000011424 */
[----:B------:R-:W-:Y:S02]  /*cec0*/  SHF.R.S32.HI R21, RZ, 0x1f, R22 ;  /* 0x0000001fff157819 */ /* 0x000fe40000011416 */
[----:B------:R-:W-:-:S02]  /*ced0*/  LEA.HI R8, R37, R36, RZ, 0x2 ;  /* 0x0000002425087211 */ /* 0x000fc400078f10ff */
[----:B------:R-:W-:Y:S02]  /*cee0*/  LEA.HI R23, R37, R36, RZ, 0x5 ;  /* 0x0000002425177211 */ /* 0x000fe400078f28ff */
[----:B------:R-:W-:Y:S02]  /*cef0*/  LOP3.LUT R7, R8, 0xfffffffc, RZ, 0xc0, !PT ;  /* 0xfffffffc08077812 */ /* 0x000fe400078ec0ff */
[----:B------:R-:W-:Y:S01]  /*cf00*/  SHF.R.S32.HI R14, RZ, 0x5, R23 ;  /* 0x00000005ff0e7819 */ /* 0x000fe20000011417 */
[----:B-1----:R-:W-:Y:S01]  /*cf10*/  FADD.FTZ R13, R2, R5 ;  /* 0x00000005020d7221 */ /* 0x002fe20000010000 */
[CC--:B------:R-:W-:Y:S01]  /*cf20*/  LEA.HI R2, R21.reuse, R22.reuse, RZ, 0x3 ;  /* 0x0000001615027211 */ /* 0x0c0fe200078f18ff */
[----:B------:R-:W-:Y:S01]  /*cf30*/  IMAD.IADD R7, R36, 0x1, -R7 ;  /* 0x0000000124077824 */ /* 0x000fe200078e0a07 */
[----:B------:R-:W-:Y:S01]  /*cf40*/  LEA.HI R21, R21, R22, RZ, 0x5 ;  /* 0x0000001615157211 */ /* 0x000fe200078f28ff */
[----:B--2---:R-:W-:Y:S01]  /*cf50*/  FADD.FTZ R15, R0, R4 ;  /* 0x00000004000f7221 */ /* 0x004fe20000010000 */
[----:B------:R-:W-:Y:S01]  /*cf60*/  SHF.R.S32.HI R0, RZ, 0x3, R2 ;  /* 0x00000003ff007819 */ /* 0x000fe20000011402 */
[----:B------:R-:W-:Y:S01]  /*cf70*/  IMAD R14, R14, 0x100, R7 ;  /* 0x000001000e0e7824 */ /* 0x000fe200078e0207 */
[C---:B------:R-:W-:Y:S01]  /*cf80*/  LOP3.LUT R6, R2.reuse, 0xfffffff8, RZ, 0xc0, !PT ;  /* 0xfffffff802067812 */ /* 0x040fe200078ec0ff */
[----:B------:R-:W-:Y:S01]  /*cf90*/  IMAD.MOV.U32 R4, RZ, RZ, 0x3f800000 ;  /* 0x3f800000ff047424 */ /* 0x000fe200078e00ff */
[----:B------:R-:W-:Y:S01]  /*cfa0*/  LEA.HI R2, R2, R0, RZ, 0x1 ;  /* 0x0000000002027211 */ /* 0x000fe200078f08ff */
[----:B------:R-:W-:Y:S01]  /*cfb0*/  IMAD.MOV.U32 R5, RZ, RZ, 0x3f800000 ;  /* 0x3f800000ff057424 */ /* 0x000fe200078e00ff */
[----:B------:R-:W-:Y:S01]  /*cfc0*/  SHF.R.S32.HI R7, RZ, 0x2, R8 ;  /* 0x00000002ff077819 */ /* 0x000fe20000011408 */
[----:B------:R-:W-:Y:S01]  /*cfd0*/  IMAD.IADD R11, R22, 0x1, -R6 ;  /* 0x00000001160b7824 */ /* 0x000fe200078e0a06 */
[----:B------:R-:W-:-:S02]  /*cfe0*/  LOP3.LUT R2, R2, 0xfffffffe, RZ, 0xc0, !PT ;  /* 0xfffffffe02027812 */ /* 0x000fc400078ec0ff */
[----:B------:R-:W-:Y:S02]  /*cff0*/  LOP3.LUT R9, R21, 0xffffffe0, RZ, 0xc0, !PT ;  /* 0xffffffe015097812 */ /* 0x000fe400078ec0ff */
[----:B------:R-:W-:Y:S02]  /*d000*/  IADD3 R12, R0, -R2, RZ ;  /* 0x80000002000c7210 */ /* 0x000fe40007ffe0ff */
[----:B------:R-:W-:Y:S01]  /*d010*/  SHF.R.S32.HI R2, RZ, 0x1f, R7 ;  /* 0x0000001fff027819 */ /* 0x000fe20000011407 */
[----:B------:R-:W-:Y:S01]  /*d020*/  IMAD.IADD R22, R22, 0x1, -R9 ;  /* 0x0000000116167824 */ /* 0x000fe200078e0a09 */
[CC--:B------:R-:W-:Y:S02]  /*d030*/  LEA.HI R0, R37.reuse, R36.reuse, RZ, 0x6 ;  /* 0x0000002425007211 */ /* 0x0c0fe400078f30ff */
[----:B------:R-:W-:Y:S02]  /*d040*/  LEA.HI R2, R2, R7, RZ, 0x3 ;  /* 0x0000000702027211 */ /* 0x000fe400078f18ff */
[----:B------:R-:W-:Y:S01]  /*d050*/  LEA.HI R9, R37, R36, RZ, 0x4 ;  /* 0x0000002425097211 */ /* 0x000fe200078f20ff */
[----:B------:R-:W-:Y:S01]  /*d060*/  IMAD.SHL.U32 R0, R0, 0x4, RZ ;  /* 0x0000000400007824 */ /* 0x000fe200078e00ff */
[----:B------:R-:W-:-:S02]  /*d070*/  LOP3.LUT R8, R2, 0xfffffff8, RZ, 0xc0, !PT ;  /* 0xfffffff802087812 */ /* 0x000fc400078ec0ff */
[----:B------:R-:W-:Y:S02]  /*d080*/  SHF.R.S32.HI R2, RZ, 0x4, R9 ;  /* 0x00000004ff027819 */ /* 0x000fe40000011409 */
[----:B------:R-:W-:Y:S01]  /*d090*/  LOP3.LUT R6, R0, 0x3fffff00, RZ, 0xc0, !PT ;  /* 0x3fffff0000067812 */ /* 0x000fe200078ec0ff */
[----:B------:R-:W-:Y:S01]  /*d0a0*/  IMAD.IADD R7, R7, 0x1, -R8 ;  /* 0x0000000107077824 */ /* 0x000fe200078e0a08 */
[----:B------:R-:W-:Y:S01]  /*d0b0*/  LEA.HI R0, R11, R11, RZ, 0x1 ;  /* 0x0000000b0b007211 */ /* 0x000fe200078f08ff */
[----:B------:R-:W-:Y:S01]  /*d0c0*/  IMAD.SHL.U32 R2, R2, 0x40, RZ ;  /* 0x0000004002027824 */ /* 0x000fe200078e00ff */
[----:B------:R-:W-:Y:S01]  /*d0d0*/  BAR.SYNC.DEFER_BLOCKING 0x0 ;  /* 0x0000000000007b1d */ /* 0x000fe20000010000 */
[----:B------:R-:W-:Y:S01]  /*d0e0*/  IMAD R12, R12, 0x20, R6 ;  /* 0x000000200c0c7824 */ /* 0x000fe200078e0206 */
[----:B------:R-:W-:Y:S02]  /*d0f0*/  SHF.R.S32.HI R8, RZ, 0x1, R0 ;  /* 0x00000001ff087819 */ /* 0x000fe40000011400 */
[----:B------:R-:W-:-:S02]  /*d100*/  LEA.HI R6, R7, R7, RZ, 0x1 ;  /* 0x0000000707067211 */ /* 0x000fc400078f08ff */
[----:B------:R-:W-:Y:S01]  /*d110*/  FSETP.NE.FTZ.AND P3, PT, R13, RZ, PT ;  /* 0x000000ff0d00720b */ /* 0x000fe20003f75000 */
[----:B------:R-:W-:Y:S01]  /*d120*/  IMAD.SHL.U32 R8, R8, 0x8, RZ ;  /* 0x0000000808087824 */ /* 0x000fe200078e00ff */
[----:B------:R-:W-:Y:S02]  /*d130*/  FSETP.NE.FTZ.AND P2, PT, R15, RZ, PT ;  /* 0x000000ff0f00720b */ /* 0x000fe40003f55000 */
[----:B------:R-:W-:Y:S02]  /*d140*/  LOP3.LUT R9, R0, 0xfffffffe, RZ, 0xc0, !PT ;  /* 0xfffffffe00097812 */ /* 0x000fe400078ec0ff */
[----:B------:R-:W-:Y:S02]  /*d150*/  LOP3.LUT R2, R2, 0xc0, RZ, 0xc0, !PT ;  /* 0x000000c002027812 */ /* 0x000fe400078ec0ff */
[----:B------:R-:W-:Y:S02]  /*d160*/  SHF.R.S32.HI R0, RZ, 0x1, R6 ;  /* 0x00000001ff007819 */ /* 0x000fe40000011406 */
[----:B------:R-:W-:-:S02]  /*d170*/  IADD3 R11, R11, -R9, RZ ;  /* 0x800000090b0b7210 */ /* 0x000fc40007ffe0ff */
[----:B------:R-:W-:Y:S01]  /*d180*/  LOP3.LUT R9, R6, 0x1fffffe, RZ, 0xc0, !PT ;  /* 0x01fffffe06097812 */ /* 0x000fe200078ec0ff */
[----:B------:R-:W1:Y:S01]  /*d190*/  @P3 MUFU.RCP R4, R13 ;  /* 0x0000000d00043308 */ /* 0x000e620000001000 */
[----:B------:R-:W-:Y:S01]  /*d1a0*/  LOP3.LUT R10, R2, 0x18, R8, 0xf8, !PT ;  /* 0x00000018020a7812 */ /* 0x000fe200078ef808 */
[C---:B------:R-:W-:Y:S01]  /*d1b0*/  IMAD.SHL.U32 R8, R0.reuse, 0x40, RZ ;  /* 0x0000004000087824 */ /* 0x040fe200078e00ff */
[----:B------:R-:W-:Y:S01]  /*d1c0*/  SHF.R.U32.HI R6, RZ, 0x3, R2 ;  /* 0x00000003ff067819 */ /* 0x000fe20000011602 */
[----:B------:R-:W-:Y:S01]  /*d1d0*/  IMAD.IADD R2, R7, 0x1, -R9 ;  /* 0x0000000107027824 */ /* 0x000fe200078e0a09 */
[----:B------:R-:W-:Y:S01]  /*d1e0*/  LOP3.LUT P0, RZ, R0, 0x2, RZ, 0xc0, !PT ;  /* 0x0000000200ff7812 */ /* 0x000fe2000780c0ff */
[----:B------:R-:W-:Y:S01]  /*d1f0*/  IMAD R11, R11, 0x4, R12 ;  /* 0x000000040b0b7824 */ /* 0x000fe200078e020c */
[----:B------:R-:W-:Y:S01]  /*d200*/  LOP3.LUT R7, R8, 0xc0, RZ, 0xc0, !PT ;  /* 0x000000c008077812 */ /* 0x000fe200078ec0ff */
[----:B------:R-:W2:Y:S01]  /*d210*/  @P2 MUFU.RCP R5, R15 ;  /* 0x0000000f00052308 */ /* 0x000ea20000001000 */
[----:B------:R-:W-:Y:S01]  /*d220*/  LOP3.LUT R10, R10, R6, RZ, 0x3c, !PT ;  /* 0x000000060a0a7212 */ /* 0x000fe200078e3cff */
[----:B------:R-:W-:Y:S01]  /*d230*/  IMAD R2, R2, 0x10, R14 ;  /* 0x0000001002027824 */ /* 0x000fe200078e020e */
[----:B------:R-:W-:Y:S01]  /*d240*/  LEA.HI R6, R7, R7, RZ, 0x1d ;  /* 0x0000000707067211 */ /* 0x000fe200078fe8ff */
[----:B------:R-:W3:Y:S01]  /*d250*/  @P3 LDC R8, c[0x0][0x2e8] ;  /* 0x0000ba00ff083b82 */ /* 0x000ee20000000800 */
[----:B------:R-:W-:Y:S01]  /*d260*/  LOP3.LUT R7, R0, 0x1, RZ, 0xc0, !PT ;  /* 0x0000000100077812 */ /* 0x000fe200078ec0ff */
[----:B------:R-:W-:-:S02]  /*d270*/  IMAD.MOV.U32 R12, RZ, RZ, -0x800000 ;  /* 0xff800000ff0c7424 */ /* 0x000fc400078e00ff */
[----:B------:R-:W-:Y:S01]  /*d280*/  IMAD.U32 R2, R2, 0x2, R6 ;  /* 0x0000000202027824 */ /* 0x000fe200078e0006 */
[----:B------:R-:W-:Y:S01]  /*d290*/  ISETP.NE.U32.AND P1, PT, R7, 0x1, PT ;  /* 0x000000010700780c */ /* 0x000fe20003f25070 */
[C---:B-1----:R-:W-:Y:S01]  /*d2a0*/  FMUL.FTZ R140, R4.reuse, R140 ;  /* 0x0000008c048c7220 */ /* 0x042fe20000410000 */
[----:B------:R-:W-:Y:S01]  /*d2b0*/  MOV R6, 0x20 ;  /* 0x0000002000067802 */ /* 0x000fe20000000f00 */
[----:B------:R-:W-:Y:S01]  /*d2c0*/  FMUL.FTZ R141, R4, R141 ;  /* 0x0000008d048d7220 */ /* 0x000fe20000410000 */
[----:B------:R-:W-:Y:S01]  /*d2d0*/  LEA R2, R2, UR5, 0x2 ;  /* 0x0000000502027c11 */ /* 0x000fe2000f8e10ff */
[----:B------:R-:W-:Y:S01]  /*d2e0*/  FMUL.FTZ R136, R4, R136 ;  /* 0x0000008804887220 */ /* 0x000fe20000410000 */
[----:B------:R-:W-:Y:S01]  /*d2f0*/  SEL R6, R6, 0xffffffe0, P1 ;  /* 0xffffffe006067807 */ /* 0x000fe20000800000 */
[----:B------:R-:W-:Y:S01]  /*d300*/  FMUL.FTZ R137, R4, R137 ;  /* 0x0000008904897220 */ /* 0x000fe20000410000 */
[C---:B--2---:R-:W-:Y:S01]  /*d310*/  FMUL.FTZ R143, R5.reuse, R143 ;  /* 0x0000008f058f7220 */ /* 0x044fe20000410000 */
[----:B------:R-:W-:Y:S01]  /*d320*/  FMUL.FTZ R142, R5, R142 ;  /* 0x0000008e058e7220 */ /* 0x000fe20000410000 */
[----:B------:R-:W-:-:S02]  /*d330*/  VIADD R0, R2, 0x40 ;  /* 0x0000004002007836 */ /* 0x000fc40000000000 */
[----:B------:R-:W-:Y:S01]  /*d340*/  FMUL.FTZ R148, R4, R148 ;  /* 0x0000009404947220 */ /* 0x000fe20000410000 */
[----:B------:R-:W-:Y:S02]  /*d350*/  @P0 VIADD R0, R2, 0xffffffc0 ;  /* 0xffffffc002000836 */ /* 0x000fe40000000000 */
[C---:B------:R-:W-:Y:S01]  /*d360*/  FMUL.FTZ R149, R4.reuse, R149 ;  /* 0x0000009504957220 */ /* 0x040fe20000410000 */
[C---:B------:R-:W-:Y:S01]  /*d370*/  FMUL.FTZ R144, R4.reuse, R144 ;  /* 0x0000009004907220 */ /* 0x040fe20000410000 */
[----:B------:R-:W-:Y:S01]  /*d380*/  FMUL.FTZ R145, R4, R145 ;  /* 0x0000009104917220 */ /* 0x000fe20000410000 */
[C---:B------:R-:W-:Y:S01]  /*d390*/  FMUL.FTZ R139, R5.reuse, R139 ;  /* 0x0000008b058b7220 */ /* 0x040fe20000410000 */
[C---:B------:R-:W-:Y:S01]  /*d3a0*/  FMUL.FTZ R138, R5.reuse, R138 ;  /* 0x0000008a058a7220 */ /* 0x040fe20000410000 */
[----:B------:R-:W-:Y:S02]  /*d3b0*/  IMAD.IADD R4, R2, 0x1, R6 ;  /* 0x0000000102047824 */ /* 0x000fe400078e0206 */
[C---:B------:R-:W-:Y:S01]  /*d3c0*/  FMUL.FTZ R151, R5.reuse, R151 ;  /* 0x0000009705977220 */ /* 0x040fe20000410000 */
[C---:B------:R-:W-:Y:S01]  /*d3d0*/  FMUL.FTZ R150, R5.reuse, R150 ;  /* 0x0000009605967220 */ /* 0x040fe20000410000 */
[----:B------:R-:W-:Y:S01]  /*d3e0*/  STS.64 [R2], R140 ;  /* 0x0000008c02007388 */ /* 0x000fe20000000a00 */
[C---:B------:R-:W-:Y:S01]  /*d3f0*/  FMUL.FTZ R147, R5.reuse, R147 ;  /* 0x0000009305937220 */ /* 0x040fe20000410000 */
[----:B------:R-:W-:Y:S01]  /*d400*/  FMUL.FTZ R146, R5, R146 ;  /* 0x0000009205927220 */ /* 0x000fe20000410000 */
[----:B------:R-:W-:Y:S01]  /*d410*/  IMAD.IADD R5, R11, 0x1, R10 ;  /* 0x000000010b057824 */ /* 0x000fe200078e020a */
[----:B------:R1:W-:Y:S01]  /*d420*/  STS.64 [R2+0x400], R142 ;  /* 0x0004008e02007388 */ /* 0x0003e20000000a00 */
[----:B------:R-:W2:Y:S01]  /*d430*/  LDC.64 R10, c[0x0][0x2c0] ;  /* 0x0000b000ff0a7b82 */ /* 0x000ea20000000a00 */
[----:B------:R-:W-:Y:S02]  /*d440*/  @P2 MUFU.LG2 R9, R15 ;  /* 0x0000000f00092308 */ /* 0x000fe40000000c00 */
[----:B------:R-:W-:Y:S04]  /*d450*/  STS.64 [R4], R136 ;  /* 0x0000008804007388 */ /* 0x000fe80000000a00 */
[----:B------:R4:W-:Y:S01]  /*d460*/  STS.64 [R4+0x400], R138 ;  /* 0x0004008a04007388 */ /* 0x0009e20000000a00 */
[----:B------:R-:W3:Y:S03]  /*d470*/  @P2 LDC R14, c[0x0][0x2e8] ;  /* 0x0000ba00ff0e2b82 */ /* 0x000ee60000000800 */
[----:B------:R-:W-:Y:S04]  /*d480*/  STS.64 [R0], R148 ;  /* 0x0000009400007388 */ /* 0x000fe80000000a00 */
[----:B------:R5:W-:Y:S01]  /*d490*/  STS.64 [R0+0x400], R150 ;  /* 0x0004009600007388 */ /* 0x000be20000000a00 */
[----:B-1----:R-:W-:-:S02]  /*d4a0*/  IMAD.IADD R2, R6, 0x1, R0 ;  /* 0x0000000106027824 */ /* 0x002fc400078e0200 */
[----:B------:R1:W2:Y:S03]  /*d4b0*/  @P3 MUFU.LG2 R6, R13 ;  /* 0x0000000d00063308 */ /* 0x0002a60000000c00 */
[----:B------:R-:W-:Y:S01]  /*d4c0*/  STS.64 [R2], R144 ;  /* 0x0000009002007388 */ /* 0x000fe20000000a00 */
[----:B----4-:R-:W-:-:S03]  /*d4d0*/  SHF.R.S32.HI R4, RZ, 0x1f, R22 ;  /* 0x0000001fff047819 */ /* 0x010fc60000011416 */
[----:B------:R4:W-:Y:S01]  /*d4e0*/  STS.64 [R2+0x400], R146 ;  /* 0x0004009202007388 */ /* 0x0009e20000000a00 */
[----:B------:R-:W-:Y:S02]  /*d4f0*/  LEA.HI R4, R4, R22, RZ, 0x2 ;  /* 0x0000001604047211 */ /* 0x000fe400078f10ff */
[----:B-----5:R-:W-:Y:S01]  /*d500*/  LEA R0, R5, UR5, 0x2 ;  /* 0x0000000505007c11 */ /* 0x020fe2000f8e10ff */
[----:B------:R-:W-:Y:S01]  /*d510*/  BAR.SYNC.DEFER_BLOCKING 0x0 ;  /* 0x0000000000007b1d */ /* 0x000fe20000010000 */
[----:B------:R-:W-:Y:S02]  /*d520*/  LOP3.LUT R5, R23, 0xffffffe0, RZ, 0xc0, !PT ;  /* 0xffffffe017057812 */ /* 0x000fe400078ec0ff */
[-C--:B-1----:R-:W-:Y:S02]  /*d530*/  LEA.HI R13, R37, R36.reuse, RZ, 0x3 ;  /* 0x00000024250d7211 */ /* 0x082fe400078f18ff */
[----:B------:R-:W-:Y:S02]  /*d540*/  IADD3 R5, -R5, R36, RZ ;  /* 0x0000002405057210 */ /* 0x000fe40007ffe1ff */
[----:B------:R-:W-:-:S02]  /*d550*/  LOP3.LUT R7, R13, 0xfffffff8, RZ, 0xc0, !PT ;  /* 0xfffffff80d077812 */ /* 0x000fc400078ec0ff */
[----:B------:R-:W-:Y:S01]  /*d560*/  LOP3.LUT P0, RZ, R5, 0x3, RZ, 0xc0, !PT ;  /* 0x0000000305ff7812 */ /* 0x000fe2000780c0ff */
[----:B------:R-:W-:Y:S02]  /*d570*/  IMAD.MOV R5, RZ, RZ, -R249 ;  /* 0x000000ffff057224 */ /* 0x000fe400078e0af9 */
[----:B------:R-:W-:Y:S01]  /*d580*/  IMAD.IADD R7, R36, 0x1, -R7 ;  /* 0x0000000124077824 */ /* 0x000fe200078e0a07 */
[--C-:B----4-:R-:W-:Y:S01]  /*d590*/  SHF.R.S32.HI R2, RZ, 0x5, R21.reuse ;  /* 0x00000005ff027819 */ /* 0x110fe20000011415 */
[----:B------:R-:W1:Y:S04]  /*d5a0*/  LDS.128 R32, [R0] ;  /* 0x0000000000207984 */ /* 0x000e680000000c00 */
[----:B------:R-:W4:Y:S04]  /*d5b0*/  LDS.128 R28, [R0+0x800] ;  /* 0x00080000001c7984 */ /* 0x000f280000000c00 */
[----:B------:R-:W1:Y:S04]  /*d5c0*/  LDS.128 R24, [R0+0x1000] ;  /* 0x0010000000187984 */ /* 0x000e680000000c00 */
[----:B------:R5:W1:Y:S02]  /*d5d0*/  LDS.128 R16, [R0+0x1800] ;  /* 0x0018000000107984 */ /* 0x000a640000000c00 */
[----:B-----5:R-:W-:-:S04]  /*d5e0*/  SHF.R.S32.HI R0, RZ, 0x1f, R21 ;  /* 0x0000001fff007819 */ /* 0x020fc80000011415 */
[----:B------:R-:W-:-:S04]  /*d5f0*/  LEA.HI R0, R0, R2, RZ, 0x2 ;  /* 0x0000000200007211 */ /* 0x000fc800078f10ff */
[----:B------:R-:W-:-:S05]  /*d600*/  LOP3.LUT R0, R0, 0xfffffffc, RZ, 0xc0, !PT ;  /* 0xfffffffc00007812 */ /* 0x000fca00078ec0ff */
[----:B------:R-:W-:Y:S01]  /*d610*/  IMAD.IADD R2, R2, 0x1, -R0 ;  /* 0x0000000102027824 */ /* 0x000fe200078e0a00 */
[----:B------:R-:W-:Y:S01]  /*d620*/  SHF.R.S32.HI R0, RZ, 0x2, R4 ;  /* 0x00000002ff007819 */ /* 0x000fe20000011404 */
[----:B--2---:R-:W-:Y:S01]  /*d630*/  @P3 FMUL.FTZ R4, R6, 0.69314718246459960938 ;  /* 0x3f31721806043820 */ /* 0x004fe20000410000 */
[----:B------:R-:W-:Y:S02]  /*d640*/  IMAD R6, R39, R5, UR4 ;  /* 0x0000000427067e24 */ /* 0x000fe4000f8e0205 */
[----:B------:R-:W-:Y:S01]  /*d650*/  @P2 FMUL.FTZ R5, R9, 0.69314718246459960938 ;  /* 0x3f31721809052820 */ /* 0x000fe20000410000 */
[----:B------:R-:W-:Y:S01]  /*d660*/  LEA R0, R2, R0, 0x4 ;  /* 0x0000000002007211 */ /* 0x000fe200078e20ff */
[----:B------:R-:W-:Y:S02]  /*d670*/  IMAD R2, R40, R10, R249 ;  /* 0x0000000a28027224 */ /* 0x000fe400078e02f9 */
[----:B---3--:R-:W-:Y:S01]  /*d680*/  @P3 FFMA.FTZ R12, R20, R8, R4 ;  /* 0x00000008140c3223 */ /* 0x008fe20000010004 */
[----:B------:R-:W-:Y:S01]  /*d690*/  IMAD.SHL.U32 R4, R7, 0x4, RZ ;  /* 0x0000000407047824 */ /* 0x000fe200078e00ff */
[----:B------:R-:W-:Y:S01]  /*d6a0*/  SHF.R.S32.HI R9, RZ, 0x3, R13 ;  /* 0x00000003ff097819 */ /* 0x000fe2000001140d */
[----:B------:R-:W-:-:S02]  /*d6b0*/  IMAD.SHL.U32 R10, R38, 0x40, RZ ;  /* 0x00000040260a7824 */ /* 0x000fc400078e00ff */
[----:B------:R-:W-:Y:S02]  /*d6c0*/  IMAD R2, R2, R39, R6 ;  /* 0x0000002702027224 */ /* 0x000fe400078e0206 */
[----:B------:R-:W-:Y:S02]  /*d6d0*/  IMAD.MOV.U32 R8, RZ, RZ, -0x800000 ;  /* 0xff800000ff087424 */ /* 0x000fe400078e00ff */
[----:B------:R-:W-:Y:S01]  /*d6e0*/  @P2 FFMA.FTZ R8, R3, R14, R5 ;  /* 0x0000000e03082223 */ /* 0x000fe20000010005 */
[----:B------:R-:W-:Y:S01]  /*d6f0*/  SHF.R.S32.HI R5, RZ, 0x1f, R4 ;  /* 0x0000001fff057819 */ /* 0x000fe20000011404 */
[----:B------:R-:W-:Y:S01]  /*d700*/  IMAD R6, R2, R11, R10 ;  /* 0x0000000b02067224 */ /* 0x000fe200078e020a */
[----:B-1--4-:R-:W-:Y:S06]  /*d710*/  @P0 BRA `(.L_x_1578) ;  /* 0x0000000000300947 */ /* 0x012fec0003800000 */
        /* <DEDUP_REMOVED lines=12> */
.L_x_1578:
[----:B------:R-:W-:Y:S05]  /*d7e0*/  BSYNC B0 ;  /* 0x0000000000007941 */ /* 0x000fea0003800000 */
.L_x_1577:
[----:B------:R-:W-:Y:S01]  /*d7f0*/  ULDC UR4, c[0x0][0x2dc] ;  /* 0x0000b70000047ab9 */ /* 0x000fe20000000800 */
[----:B-1----:R-:W-:-:S04]  /*d800*/  IMAD.WIDE R2, R9, 0x20, R4 ;  /* 0x0000002009027825 */ /* 0x002fc800078e0204 */
[----:B------:R-:W-:Y:S01]  /*d810*/  IMAD R0, R6, UR4, RZ ;  /* 0x0000000406007c24 */ /* 0x000fe2000f8e02ff */
[----:B------:R-:W-:-:S04]  /*d820*/  ULDC.64 UR4, c[0x0][0x288] ;  /* 0x0000a20000047ab9 */ /* 0x000fc80000000a00 */
[----:B------:R-:W-:-:S04]  /*d830*/  IADD3 R4, P0, R0, R2, RZ ;  /* 0x0000000200047210 */ /* 0x000fc80007f1e0ff */
[----:B------:R-:W-:Y:S02]  /*d840*/  LEA.HI.X.SX32 R0, R0, R3, 0x1, P0 ;  /* 0x0000000300007211 */ /* 0x000fe400000f0eff */
[----:B------:R-:W-:-:S04]  /*d850*/  LEA R2, P0, R4, UR4, 0x2 ;  /* 0x0000000404027c11 */ /* 0x000fc8000f8010ff */
[----:B------:R-:W-:-:S05]  /*d860*/  LEA.HI.X R3, R4, UR5, R0, 0x2, P0 ;  /* 0x0000000504037c11 */ /* 0x000fca00080f1400 */
[----:B------:R-:W-:Y:S04]  /*d870*/  STG.E.128 desc[UR16][R2.64], R32 ;  /* 0x0000002002007986 */ /* 0x000fe8000c101d10 */
[----:B------:R-:W-:Y:S04]  /*d880*/  STG.E.128 desc[UR16][R2.64+0x800], R28 ;  /* 0x0008001c02007986 */ /* 0x000fe8000c101d10 */
[----:B------:R-:W-:Y:S04]  /*d890*/  STG.E.128 desc[UR16][R2.64+0x1000], R24 ;  /* 0x0010001802007986 */ /* 0x000fe8000c101d10 */
[----:B------:R-:W-:Y:S01]  /*d8a0*/  STG.E.128 desc[UR16][R2.64+0x1800], R16 ;  /* 0x0018001002007986 */ /* 0x000fe2000c101d10 */
[----:B------:R-:W-:Y:S05]  /*d8b0*/  EXIT ;  /* 0x000000000000794d */ /* 0x000fea0003800000 */
.L_x_1579:
        /* <DEDUP_REMOVED lines=12> */
.L_x_5329:


//--------------------- .text._ZN5flash24flash_fwd_splitkv_kernelI23Flash_fwd_kernel_traitsILi32ELi64ELi256ELi4ELb0ELb0EN7cutlass6half_tE19Flash_kernel_traitsILi32ELi64ELi256ELi4ES3_EELb1ELb0ELb0ELb0ELb1ELb0ELb0ELb0EEEvNS_16Flash_fwd_paramsE --------------------------
	.section	.text._ZN5flash24flash_fwd_splitkv_kernelI23Flash_fwd_kernel_traitsILi32ELi64ELi256ELi4ELb0ELb0EN7cutlass6half_tE19Flash_kernel_traitsILi32ELi64ELi256ELi4ES3_EELb1ELb0ELb0ELb0ELb1ELb0ELb0ELb0EEEvNS_16Flash_fwd_paramsE,"ax",@progbits
	.align	128
        .global         _ZN5flash24flash_fwd_splitkv_kernelI23Flash_fwd_kernel_traitsILi32ELi64ELi256ELi4ELb0ELb0EN7cutlass6half_tE19Flash_kernel_traitsILi32ELi64ELi256ELi4ES3_EELb1ELb0ELb0ELb0ELb1ELb0ELb0ELb0EEEvNS_16Flash_fwd_paramsE
        .type           _ZN5flash24flash_fwd_splitkv_kernelI23Flash_fwd_kernel_traitsILi32ELi64ELi256ELi4ELb0ELb0EN7cutlass6half_tE19Flash_kernel_traitsILi32ELi64ELi256ELi4ES3_EELb1ELb0ELb0ELb0ELb1ELb0ELb0ELb0EEEvNS_16Flash_fwd_paramsE,@function
        .size           _ZN5flash24flash_fwd_splitkv_kernelI23Flash_fwd_kernel_traitsILi32ELi64ELi256ELi4ELb0ELb0EN7cutlass6half_tE19Flash_kernel_traitsILi32ELi64ELi256ELi4ES3_EELb1ELb0ELb0ELb0ELb1ELb0ELb0ELb0EEEvNS_16Flash_fwd_paramsE,(.L_x_5330 - _ZN5flash24flash_fwd_splitkv_kernelI23Flash_fwd_kernel_traitsILi32ELi64ELi256ELi4ELb0ELb0EN7cutlass6half_tE19Flash_kernel_traitsILi32ELi64ELi256ELi4ES3_EELb1ELb0ELb0ELb0ELb1ELb0ELb0ELb0EEEvNS_16Flash_fwd_paramsE)
        .other          _ZN5flash24flash_fwd_splitkv_kernelI23Flash_fwd_kernel_traitsILi32ELi64ELi256ELi4ELb0ELb0EN7cutlass6half_tE19Flash_kernel_traitsILi32ELi64ELi256ELi4ES3_EELb1ELb0ELb0ELb0ELb1ELb0ELb0ELb0EEEvNS_16Flash_fwd_paramsE,@"STO_CUDA_ENTRY STV_DEFAULT"
_ZN5flash24flash_fwd_splitkv_kernelI23Flash_fwd_kernel_traitsILi32ELi64ELi256ELi4ELb0ELb0EN7cutlass6half_tE19Flash_kernel_traitsILi32ELi64ELi256ELi4ES3_EELb1ELb0ELb0ELb0ELb1ELb0ELb0ELb0EEEvNS_16Flash_fwd_paramsE:
.text._ZN5flash24flash_fwd_splitkv_kernelI23Flash_fwd_kernel_traitsILi32ELi64ELi256ELi4ELb0ELb0EN7cutlass6half_tE19Flash_kernel_traitsILi32ELi64ELi256ELi4ES3_EELb1ELb0ELb0ELb0ELb1ELb0ELb0ELb0EEEvNS_16Flash_fwd_paramsE:
        /* <DEDUP_REMOVED lines=10> */
[----:B---3--:R-:W-:-:S05]  /*00a0*/  ISETP.NE.U32.AND P1, PT, R2, RZ, PT ;  /* 0x000000ff0200720c */ /* 0x008fca0003f25070 */
[----:B------:R-:W3:Y:S01]  /*00b0*/  LDC.64 R10, c[0x0][0x2f8] ;  /* 0x0000be00ff0a7b82 */ /* 0x000ee20000000a00 */
[----:B------:R-:W-:Y:S01]  /*00c0*/  ISETP.NE.AND.EX P1, PT, R3, RZ, PT, P1 ;  /* 0x000000ff0300720c */ /* 0x000fe20003f25310 */
[----:B--2---:R-:W-:-:S06]  /*00d0*/  IMAD.WIDE R16, R9, 0x4, R6 ;  /* 0x0000000409107825 */ /* 0x004fcc00078e0206 */
[----:B------:R-:W2:Y:S01]  /*00e0*/  LDC.64 R2, c[0x0][0x2f8] ;  /* 0x0000be00ff027b82 */ /* 0x000ea20000000a00 */
[----:B------:R-:W4:Y:S04]  /*00f0*/  @P2 LDG.E R226, desc[UR8][R16.64] ;  /* 0x0000000810e22981 */ /* 0x000f28000c1e1900 */
[----:B------:R-:W4:Y:S03]  /*0100*/  @P2 LDG.E R5, desc[UR8][R16.64+0x4] ;  /* 0x0000040810052981 */ /* 0x000f26000c1e1900 */
[----:B------:R-:W1:Y:S01]  /*0110*/  @P1 LDC.64 R6, c[0x0][0x300] ;  /* 0x0000c000ff061b82 */ /* 0x000e620000000a00 */
[----:B------:R-:W-:Y:S02]  /*0120*/  IMAD.MOV.U32 R12, RZ, RZ, RZ ;  /* 0x000000ffff0c7224 */ /* 0x000fe400078e00ff */
[----:B-1----:R-:W-:-:S05]  /*0130*/  @P1 IMAD.WIDE R14, R9, 0x4, R6 ;  /* 0x00000004090e1825 */ /* 0x002fca00078e0206 */
[----:B------:R1:W5:Y:S01]  /*0140*/  @P1 LDG.E R12, desc[UR8][R14.64] ;  /* 0x000000080e0c1981 */ /* 0x000362000c1e1900 */
[----:B------:R-:W-:Y:S02]  /*0150*/  ISETP.NE.AND P3, PT, R0, RZ, PT ;  /* 0x000000ff0000720c */ /* 0x000fe40003f65270 */
[----:B--2---:R-:W-:-:S04]  /*0160*/  ISETP.EQ.U32.AND P0, PT, R2, RZ, PT ;  /* 0x000000ff0200720c */ /* 0x004fc80003f02070 */
[----:B------:R-:W-:Y:S01]  /*0170*/  ISETP.EQ.OR.EX P0, PT, R3, RZ, !P3, P0 ;  /* 0x000000ff0300720c */ /* 0x000fe20005f02700 */
[----:B------:R-:W-:Y:S02]  /*0180*/  IMAD.MOV.U32 R13, RZ, RZ, -0x1 ;  /* 0xffffffffff0d7424 */ /* 0x000fe400078e00ff */
[----:B---3--:R-:W-:Y:S01]  /*0190*/  IMAD.WIDE R10, R9, 0x4, R10 ;  /* 0x00000004090a7825 */ /* 0x008fe200078e020a */
        /* <DEDUP_REMOVED lines=12> */
.L_x_1580:
[----:B------:R-:W1:Y:S02]  /*0260*/  LDC R5, c[0x0][0x2c8] ;  /* 0x0000b200ff057b82 */ /* 0x000e640000000800 */
.L_x_1581:
[----:B------:R-:W3:Y:S02]  /*0270*/  LDC.64 R2, c[0x0][0x308] ;  /* 0x0000c200ff027b82 */ /* 0x000ee40000000a00 */
[----:B---3--:R-:W-:-:S04]  /*0280*/  ISETP.NE.U32.AND P1, PT, R2, RZ, PT ;  /* 0x000000ff0200720c */ /* 0x008fc80003f25070 */
[----:B------:R-:W-:-:S13]  /*0290*/  ISETP.NE.AND.EX P1, PT, R3, RZ, PT, P1 ;  /* 0x000000ff0300720c */ /* 0x000fda0003f25310 */
[----:B------:R-:W2:Y:S01]  /*02a0*/  @P1 LDC.64 R2, c[0x0][0x308] ;  /* 0x0000c200ff021b82 */ /* 0x000ea20000000a00 */
[----:B------:R-:W-:-:S07]  /*02b0*/  IMAD.SHL.U32 R201, R35, 0x40, RZ ;  /* 0x0000004023c97824 */ /* 0x000fce00078e00ff */
[----:B------:R-:W3:Y:S01]  /*02c0*/  @!P1 LDC R4, c[0x0][0x2cc] ;  /* 0x0000b300ff049b82 */ /* 0x000ee20000000800 */
[----:B--2---:R-:W-:-:S07]  /*02d0*/  @P1 IMAD.WIDE R10, R9, 0x4, R2 ;  /* 0x00000004090a1825 */ /* 0x004fce00078e0202 */
[----:B------:R-:W2:Y:S01]  /*02e0*/  @!P1 LDC.64 R2, c[0x0][0x318] ;  /* 0x0000c600ff029b82 */ /* 0x000ea20000000a00 */
[----:B------:R1:W5:Y:S01]  /*02f0*/  @P1 LDG.E R197, desc[UR8][R10.64] ;  /* 0x000000080ac51981 */ /* 0x000362000c1e1900 */
[----:B----4-:R-:W-:-:S13]  /*0300*/  ISETP.GT.AND P0, PT, R228, R201, PT ;  /* 0x000000c9e400720c */ /* 0x010fda0003f04270 */
[----:B---3--:R-:W-:Y:S05]  /*0310*/  @!P0 EXIT ;  /* 0x000000000000894d */ /* 0x008fea0003800000 */
[----:B------:R-:W3:Y:S01]  /*0320*/  LDC R0, c[0x0][0x398] ;  /* 0x0000e600ff007b82 */ /* 0x000ee20000000800 */
[----:B--2---:R-:W-:Y:S01]  /*0330*/  @!P1 ISETP.NE.U32.AND P0, PT, R2, RZ, PT ;  /* 0x000000ff0200920c */ /* 0x004fe20003f05070 */
        /* <DEDUP_REMOVED lines=8> */
[----:B-1----:R-:W-:Y:S01]  /*03c0*/  @!P1 IADD3 R197, R4, R5, -R12 ;  /* 0x0000000504c59210 */ /* 0x002fe20007ffe80c */
[----:B------:R-:W-:-:S04]  /*03d0*/  ULEA.HI UR4, UR4, UR5, URZ, 0x8 ;  /* 0x0000000504047291 */ /* 0x000fc8000f8f403f */
[----:B------:R-:W-:Y:S01]  /*03e0*/  VIADD R5, R197, 0xff ;  /* 0x000000ffc5057836 */ /* 0x000fe20000000000 */
[----:B------:R-:W-:-:S04]  /*03f0*/  USHF.R.S32.HI UR4, URZ, 0x8, UR4 ;  /* 0x000000083f047899 */ /* 0x000fc80008011404 */
[----:B------:R-:W-:Y:S02]  /*0400*/  SHF.R.S32.HI R4, RZ, 0x1f, R5 ;  /* 0x0000001fff047819 */ /* 0x000fe40000011405 */
[----:B---3--:R-:W-:Y:S02]  /*0410*/  IADD3 R3, R3, R0, R197 ;  /* 0x0000000003037210 */ /* 0x008fe40007ffe0c5 */
        /* <DEDUP_REMOVED lines=12> */
[----:B------:R-:W-:Y:S01]  /*04e0*/  IADD3 R228, -R201, R228, RZ ;  /* 0x000000e4c9e47210 */ /* 0x000fe20007ffe1ff */
[----:B------:R-:W-:Y:S01]  /*04f0*/  ULDC.64 UR4, c[0x0][0x2a0] ;  /* 0x0000a80000047ab9 */ /* 0x000fe20000000a00 */
[----:B------:R-:W-:Y:S01]  /*0500*/  LEA.HI R8, R11, R198, RZ, 0x2 ;  /* 0x000000c60b087211 */ /* 0x000fe200078f10ff */
[----:B------:R-:W-:Y:S01]  /*0510*/  ULDC UR6, c[0x0][0x2c4] ;  /* 0x0000b10000067ab9 */ /* 0x000fe20000000800 */
[----:B------:R-:W-:Y:S01]  /*0520*/  LOP3.LUT P4, RZ, R198, 0x3, RZ, 0xc0, !PT ;  /* 0x00000003c6ff7812 */ /* 0x000fe2000788c0ff */
[----:B------:R-:W-:Y:S04]  /*0530*/  BSSY B0, `(.L_x_1583) ;  /* 0x000002c000007945 */ /* 0x000fe80003800000 */
[----:B------:R-:W2:Y:S01]  /*0540*/  @!P0 LDC.64 R2, c[0x0][0x290] ;  /* 0x0000a400ff028b82 */ /* 0x000ea20000000a00 */
[----:B------:R-:W-:Y:S01]  /*0550*/  @!P0 SHF.R.S32.HI R7, RZ, 0x1f, R9 ;  /* 0x0000001fff078819 */ /* 0x000fe20000011409 */
[----:B-1----:R-:W-:-:S04]  /*0560*/  @P0 IMAD.WIDE.U32 R10, R226, R4, RZ ;  /* 0x00000004e20a0225 */ /* 0x002fc800078e00ff */
[----:B------:R-:W-:Y:S02]  /*0570*/  @P0 IMAD R226, R226, R5, R11 ;  /* 0x00000005e2e20224 */ /* 0x000fe400078e020b */
[----:B--2---:R-:W-:Y:S01]  /*0580*/  @!P0 IMAD R0, R7, R2, RZ ;  /* 0x0000000207008224 */ /* 0x004fe200078e02ff */
[----:B------:R-:W-:-:S03]  /*0590*/  LOP3.LUT R7, R8, 0x1ffffffc, RZ, 0xc0, !PT ;  /* 0x1ffffffc08077812 */ /* 0x000fc600078ec0ff */
[C---:B------:R-:W-:Y:S02]  /*05a0*/  @!P0 IMAD R0, R9.reuse, R3, R0 ;  /* 0x0000000309008224 */ /* 0x040fe400078e0200 */
[----:B------:R-:W-:Y:S02]  /*05b0*/  IMAD.IADD R7, R198, 0x1, -R7 ;  /* 0x00000001c6077824 */ /* 0x000fe400078e0a07 */
[----:B------:R-:W-:-:S04]  /*05c0*/  @!P0 IMAD.WIDE.U32 R2, R9, R2, RZ ;  /* 0x0000000209028225 */ /* 0x000fc800078e00ff */
[----:B------:R-:W-:Y:S01]  /*05d0*/  IMAD.SHL.U32 R12, R7, 0x8, RZ ;  /* 0x00000008070c7824 */ /* 0x000fe200078e00ff */
[----:B------:R-:W-:Y:S01]  /*05e0*/  @!P0 MOV R10, R2 ;  /* 0x00000002000a8202 */ /* 0x000fe20000000f00 */
[----:B------:R-:W-:Y:S01]  /*05f0*/  @!P0 IMAD.IADD R226, R3, 0x1, R0 ;  /* 0x0000000103e28824 */ /* 0x000fe200078e0200 */
[----:B------:R-:W-:Y:S01]  /*0600*/  SHF.R.S32.HI R3, RZ, 0x1f, R201 ;  /* 0x0000001fff037819 */ /* 0x000fe200000114c9 */
[----:B------:R-:W-:Y:S01]  /*0610*/  IMAD R2, R9, UR7, R6 ;  /* 0x0000000709027c24 */ /* 0x000fe2000f8e0206 */
[----:B------:R-:W-:Y:S02]  /*0620*/  SHF.R.S32.HI R13, RZ, 0x1f, R12 ;  /* 0x0000001fff0d7819 */ /* 0x000fe4000001140c */
[----:B------:R-:W-:Y:S01]  /*0630*/  SHF.R.S32.HI R9, RZ, 0x2, R8 ;  /* 0x00000002ff097819 */ /* 0x000fe20000011408 */
[-C--:B------:R-:W-:Y:S01]  /*0640*/  IMAD R14, R3, R4.reuse, RZ ;  /* 0x00000004030e7224 */ /* 0x080fe200078e02ff */
[----:B------:R-:W-:Y:S01]  /*0650*/  SHF.R.S32.HI R0, RZ, 0x1f, R6 ;  /* 0x0000001fff007819 */ /* 0x000fe20000011406 */
[----:B------:R-:W-:Y:S01]  /*0660*/  IMAD.WIDE.U32 R12, R201, R4, R12 ;  /* 0x00000004c90c7225 */ /* 0x000fe200078e000c */
[----:B------:R-:W-:-:S02]  /*0670*/  ISETP.GE.AND P1, PT, R9, R228, PT ;  /* 0x000000e40900720c */ /* 0x000fc40003f26270 */
[----:B------:R-:W-:Y:S01]  /*0680*/  ISETP.GE.OR P3, PT, R9, R228, P4 ;  /* 0x000000e40900720c */ /* 0x000fe20002766670 */
[----:B------:R-:W-:Y:S01]  /*0690*/  IMAD R3, R201, R5, R14 ;  /* 0x00000005c9037224 */ /* 0x000fe200078e020e */
[----:B------:R-:W-:Y:S01]  /*06a0*/  IADD3 R10, P0, R10, R12, RZ ;  /* 0x0000000c0a0a7210 */ /* 0x000fe20007f1e0ff */
[----:B------:R-:W-:Y:S02]  /*06b0*/  IMAD R7, R0, UR4, RZ ;  /* 0x0000000400077c24 */ /* 0x000fe4000f8e02ff */
[----:B------:R-:W-:Y:S01]  /*06c0*/  IMAD R2, R2, UR6, R201 ;  /* 0x0000000602027c24 */ /* 0x000fe2000f8e02c9 */
[----:B------:R-:W-:Y:S01]  /*06d0*/  IADD3.X R11, R226, R13, R3, P0, !PT ;  /* 0x0000000de20b7210 */ /* 0x000fe200007fe403 */
[----:B------:R-:W-:Y:S01]  /*06e0*/  IMAD R13, R6, UR5, R7 ;  /* 0x00000005060d7c24 */ /* 0x000fe2000f8e0207 */
[----:B------:R-:W-:Y:S01]  /*06f0*/  SHF.R.S32.HI R7, RZ, 0x1f, R9 ;  /* 0x0000001fff077819 */ /* 0x000fe20000011409 */
[----:B------:R-:W-:Y:S01]  /*0700*/  VIADD R3, R9, 0x20 ;  /* 0x0000002009037836 */ /* 0x000fe20000000000 */
[----:B------:R-:W-:Y:S01]  /*0710*/  IADD3 R0, P0, R2, R9, RZ ;  /* 0x0000000902007210 */ /* 0x000fe20007f1e0ff */
[----:B------:R-:W-:-:S03]  /*0720*/  IMAD.WIDE.U32 R10, R6, UR4, R10 ;  /* 0x00000004060a7c25 */ /* 0x000fc6000f8e000a */
[----:B------:R-:W-:Y:S02]  /*0730*/  ISETP.GE.AND P2, PT, R3, R228, PT ;  /* 0x000000e40300720c */ /* 0x000fe40003f46270 */
[----:B------:R-:W-:Y:S01]  /*0740*/  IADD3 R13, R11, R13, RZ ;  /* 0x0000000d0b0d7210 */ /* 0x000fe20007ffe0ff */
[----:B------:R-:W-:Y:S10]  /*0750*/  @P1 BRA `(.L_x_1584) ;  /* 0x0000000000241947 */ /* 0x000ff40003800000 */
        /* <DEDUP_REMOVED lines=9> */
.L_x_1584:
[----:B------:R-:W-:Y:S05]  /*07f0*/  BSYNC B0 ;  /* 0x0000000000007941 */ /* 0x000fea0003800000 */
.L_x_1583:
[----:B------:R-:W-:Y:S04]  /*0800*/  BSSY B0, `(.L_x_1585) ;  /* 0x000000d000007945 */ /* 0x000fe80003800000 */
[----:B------:R-:W-:Y:S05]  /*0810*/  @P2 BRA `(.L_x_1586) ;  /* 0x00000000002c2947 */ /* 0x000fea0003800000 */
[----:B------:R-:W-:Y:S01]  /*0820*/  IADD3 R9, P1, R9, 0x20, RZ ;  /* 0x0000002009097810 */ /* 0x000fe20007f3e0ff */
[----:B------:R-:W-:-:S03]  /*0830*/  ULDC.64 UR4, c[0x0][0x280] ;  /* 0x0000a00000047ab9 */ /* 0x000fc60000000a00 */
[----:B------:R-:W-:-:S05]  /*0840*/  IADD3.X R11, RZ, R7, RZ, P1, !PT ;  /* 0x00000007ff0b7210 */ /* 0x000fca0000ffe4ff */
[----:B------:R-:W-:Y:S01]  /*0850*/  IMAD R6, R11, R4, RZ ;  /* 0x000000040b067224 */ /* 0x000fe200078e02ff */
[----:B------:R-:W-:-:S03]  /*0860*/  MOV R11, R13 ;  /* 0x0000000d000b7202 */ /* 0x000fc60000000f00 */
[C---:B------:R-:W-:Y:S02]  /*0870*/  IMAD R5, R9.reuse, R5, R6 ;  /* 0x0000000509057224 */ /* 0x040fe400078e0206 */
[----:B------:R-:W-:-:S03]  /*0880*/  IMAD.WIDE.U32 R10, R9, R4, R10 ;  /* 0x00000004090a7225 */ /* 0x000fc600078e000a */
[----:B------:R-:W-:Y:S02]  /*0890*/  LEA R4, P1, R10, UR4, 0x1 ;  /* 0x000000040a047c11 */ /* 0x000fe4000f8208ff */
[----:B------:R-:W-:-:S04]  /*08a0*/  IADD3 R5, R11, R5, RZ ;  /* 0x000000050b057210 */ /* 0x000fc80007ffe0ff */
[----:B------:R-:W-:-:S05]  /*08b0*/  LEA.HI.X R5, R10, UR5, R5, 0x1, P1 ;  /* 0x000000050a057c11 */ /* 0x000fca00088f0c05 */
[----:B------:R2:W-:Y:S02]  /*08c0*/  STG.E.128 desc[UR8][R4.64], RZ ;  /* 0x000000ff04007986 */ /* 0x0005e4000c101d08 */
.L_x_1586:
[----:B------:R-:W-:Y:S05]  /*08d0*/  BSYNC B0 ;  /* 0x0000000000007941 */ /* 0x000fea0003800000 */
.L_x_1585:
[----:B------:R-:W-:Y:S01]  /*08e0*/  ISETP.GE.OR P4, PT, R3, R228, P4 ;  /* 0x000000e40300720c */ /* 0x000fe20002786670 */
[----:B------:R-:W-:Y:S01]  /*08f0*/  ULDC.64 UR4, c[0x0][0x2b0] ;  /* 0x0000ac0000047ab9 */ /* 0x000fe20000000a00 */
[----:B------:R-:W-:Y:S01]  /*0900*/  LEA.HI.X.SX32 R7, R2, R7, 0x1, P0 ;  /* 0x0000000702077211 */ /* 0x000fe200000f0eff */
[----:B--2---:R-:W-:Y:S01]  /*0910*/  @!P3 IMAD.MOV.U32 R5, RZ, RZ, 0x7f800000 ;  /* 0x7f800000ff05b424 */ /* 0x004fe200078e00ff */
[----:B------:R-:W-:-:S04]  /*0920*/  LEA R2, P0, R0, UR4, 0x2 ;  /* 0x0000000400027c11 */ /* 0x000fc8000f8010ff */
[----:B------:R-:W-:-:S05]  /*0930*/  LEA.HI.X R3, R0, UR5, R7, 0x2, P0 ;  /* 0x0000000500037c11 */ /* 0x000fca00080f1407 */
[----:B------:R2:W-:Y:S01]  /*0940*/  @!P3 STG.E desc[UR8][R2.64], R5 ;  /* 0x000000050200b986 */ /* 0x0005e2000c101908 */
[----:B------:R-:W-:Y:S05]  /*0950*/  @P4 EXIT ;  /* 0x000000000000494d */ /* 0x000fea0003800000 */
[----:B--2---:R-:W-:-:S05]  /*0960*/  MOV R5, 0x7f800000 ;  /* 0x7f80000000057802 */ /* 0x004fca0000000f00 */
[----:B------:R-:W-:Y:S01]  /*0970*/  STG.E desc[UR8][R2.64+0x80], R5 ;  /* 0x0000800502007986 */ /* 0x000fe2000c101908 */
[----:B------:R-:W-:Y:S05]  /*0980*/  EXIT ;  /* 0x000000000000794d */ /* 0x000fea0003800000 */
.L_x_1582:
        /* <DEDUP_REMOVED lines=24> */
.L_x_1587:
[----:B------:R-:W-:Y:S05]  /*0b10*/  @!P6 BRA `(.L_x_1588) ;  /* 0x000000040034e947 */ /* 0x000fea0003800000 */
[----:B------:R-:W2:Y:S01]  /*0b20*/  LDC R10, c[0x0][0x380] ;  /* 0x0000e000ff0a7b82 */ /* 0x000ea20000000800 */
[----:B------:R-:W-:Y:S01]  /*0b30*/  LEA R19, R195, 0xffffff00, 0x8 ;  /* 0xffffff00c3137811 */ /* 0x000fe200078e40ff */
[----:B------:R-:W-:-:S03]  /*0b40*/  ULDC.64 UR4, c[0x0][0x230] ;  /* 0x00008c0000047ab9 */ /* 0x000fc60000000a00 */
[----:B-1----:R-:W-:-:S03]  /*0b50*/  IABS R2, R19 ;  /* 0x0000001300027213 */ /* 0x002fc60000000000 */
[----:B-----5:R-:W1:Y:S08]  /*0b60*/  LDC R7, c[0x0][0x278] ;  /* 0x00009e00ff077b82 */ /* 0x020e700000000800 */
[----:B------:R-:W3:Y:S01]  /*0b70*/  LDC.64 R192, c[0x0][0x248] ;  /* 0x00009200ffc07b82 */ /* 0x000ee20000000a00 */
        /* <DEDUP_REMOVED lines=22> */
[----:B------:R-:W-:-:S05]  /*0ce0*/  IMAD.WIDE R14, R11, 0x4, R238 ;  /* 0x000000040b0e7825 */ /* 0x000fca00078e02ee */
[----:B------:R-:W2:Y:S01]  /*0cf0*/  LDG.E R4, desc[UR8][R14.64] ;  /* 0x000000080e047981 */ /* 0x000ea2000c1e1900 */
[----:B-1----:R-:W-:-:S04]  /*0d00*/  IABS R2, R7 ;  /* 0x0000000700027213 */ /* 0x002fc80000000000 */
[----:B------:R-:W1:Y:S08]  /*0d10*/  I2F.RP R8, R2 ;  /* 0x0000000200087306 */ /* 0x000e700000209400 */
[----:B-1----:R-:W1:Y:S02]  /*0d20*/  MUFU.RCP R13, R8 ;  /* 0x00000008000d7308 */ /* 0x002e640000001000 */
[----:B-1----:R-:W-:-:S02]  /*0d30*/  IADD3 R13, R13, 0xffffffe, RZ ;  /* 0x0ffffffe0d0d7810 */ /* 0x002fc40007ffe0ff */
[----:B------:R-:W-:-:S04]  /*0d40*/  IADD3 R8, -R11, RZ, RZ ;  /* 0x000000ff0b087210 */ /* 0x000fc80007ffe1ff */
[----:B------:R-:W1:Y:S01]  /*0d50*/  F2I.FTZ.U32.TRUNC.NTZ R13, R13 ;  /* 0x0000000d000d7305 */ /* 0x000e62000021f000 */
[----:B------:R-:W-:-:S05]  /*0d60*/  IMAD R19, R10, R8, R19 ;  /* 0x000000080a137224 */ /* 0x000fca00078e0213 */
[----:B------:R-:W-:Y:S01]  /*0d70*/  SHF.R.S32.HI R17, RZ, 0x1f, R19 ;  /* 0x0000001fff117819 */ /* 0x000fe20000011413 */
[----:B-1----:R-:W-:-:S04]  /*0d80*/  IMAD.MOV R3, RZ, RZ, -R13 ;  /* 0x000000ffff037224 */ /* 0x002fc800078e0a0d */
        /* <DEDUP_REMOVED lines=14> */
[----:B------:R-:W1:Y:S05]  /*0e70*/  LDC.64 R2, c[0x0][0x238] ;  /* 0x00008e00ff027b82 */ /* 0x000e6a0000000a00 */
[----:B------:R-:W-:-:S06]  /*0e80*/  @P2 VIADD R20, R20, 0x1 ;  /* 0x0000000114142836 */ /* 0x000fcc0000000000 */
[----:B------:R-:W-:Y:S02]  /*0e90*/  @!P0 IADD3 R20, -R20, RZ, RZ ;  /* 0x000000ff14148210 */ /* 0x000fe40007ffe1ff */
[----:B------:R-:W-:-:S04]  /*0ea0*/  @!P1 LOP3.LUT R20, RZ, R7, RZ, 0x33, !PT ;  /* 0x00000007ff149212 */ /* 0x000fc800078e33ff */
[----:B------:R-:W-:Y:S02]  /*0eb0*/  SHF.R.S32.HI R21, RZ, 0x1f, R20 ;  /* 0x0000001fff157819 */ /* 0x000fe40000011414 */
[----:B--2---:R-:W-:Y:S01]  /*0ec0*/  SHF.R.S32.HI R5, RZ, 0x1f, R4 ;  /* 0x0000001fff057819 */ /* 0x004fe20000011404 */
        /* <DEDUP_REMOVED lines=8> */
[-C--:B---3--:R-:W-:Y:S02]  /*0f50*/  IMAD R8, R17, R192.reuse, RZ ;  /* 0x000000c011087224 */ /* 0x088fe400078e02ff */
[----:B------:R-:W-:-:S04]  /*0f60*/  IMAD.WIDE.U32 R10, R19, R192, R10 ;  /* 0x000000c0130a7225 */ /* 0x000fc800078e000a */
[----:B------:R-:W-:-:S04]  /*0f70*/  IMAD R7, R19, R193, R8 ;  /* 0x000000c113077224 */ /* 0x000fc800078e0208 */
[----:B------:R-:W-:Y:S02]  /*0f80*/  IMAD.IADD R11, R11, 0x1, R7 ;  /* 0x000000010b0b7824 */ /* 0x000fe400078e0207 */
[----:B------:R-:W-:Y:S02]  /*0f90*/  IMAD R7, R21, UR4, RZ ;  /* 0x0000000415077c24 */ /* 0x000fe4000f8e02ff */
[----:B------:R-:W-:Y:S01]  /*0fa0*/  IMAD.WIDE.U32 R30, R20, UR4, R10 ;  /* 0x00000004141e7c25 */ /* 0x000fe2000f8e000a */
[----:B------:R-:W-:-:S03]  /*0fb0*/  IADD3 R10, R25, R3, RZ ;  /* 0x00000003190a7210 */ /* 0x000fc60007ffe0ff */
[----:B------:R-:W-:-:S05]  /*0fc0*/  IMAD R7, R20, UR5, R7 ;  /* 0x0000000514077c24 */ /* 0x000fca000f8e0207 */
[----:B------:R-:W-:Y:S01]  /*0fd0*/  IADD3 R8, R31, R7, RZ ;  /* 0x000000071f087210 */ /* 0x000fe20007ffe0ff */
[----:B------:R-:W-:Y:S06]  /*0fe0*/  BRA `(.L_x_1589) ;  /* 0x0000000400287947 */ /* 0x000fec0003800000 */
.L_x_1588:
[----:B------:R-:W1:Y:S01]  /*0ff0*/  LDC R15, c[0x0][0x278] ;  /* 0x00009e00ff0f7b82 */ /* 0x000e620000000800 */
[----:B------:R-:W-:Y:S02]  /*1000*/  ISETP.NE.AND P3, PT, R13, -0x1, PT ;  /* 0xffffffff0d00780c */ /* 0x000fe40003f65270 */
[----:B------:R-:W-:-:S04]  /*1010*/  LEA R19, R195, 0xffffff00, 0x8 ;  /* 0xffffff00c3137811 */ /* 0x000fc800078e40ff */
[----:B------:R-:W-:-:S07]  /*1020*/  SHF.R.S32.HI R17, RZ, 0x1f, R19 ;  /* 0x0000001fff117819 */ /* 0x000fce0000011413 */
[----:B------:R-:W2:Y:S01]  /*1030*/  @P3 LDC.64 R192, c[0x0][0x248] ;  /* 0x00009200ffc03b82 */ /* 0x000ea20000000a00 */
[----:B------:R-:W-:Y:S01]  /*1040*/  @P3 IMAD.IADD R22, R12, 0x1, R13 ;  /* 0x000000010c163824 */ /* 0x000fe200078e020d */
        /* <DEDUP_REMOVED lines=9> */
[----:B------:R-:W-:Y:S01]  /*10e0*/  IMAD R4, R2, R3, RZ ;  /* 0x0000000302047224 */ /* 0x000fe200078e02ff */
[----:B------:R-:W-:-:S03]  /*10f0*/  IABS R2, R6 ;  /* 0x0000000600027213 */ /* 0x000fc60000000000 */
[----:B------:R-:W-:-:S04]  /*1100*/  IMAD.HI.U32 R11, R11, R4, R10 ;  /* 0x000000040b0b7227 */ /* 0x000fc800078e000a */
[----:B------:R-:W-:-:S04]  /*1110*/  IMAD.MOV.U32 R4, RZ, RZ, R2 ;  /* 0x000000ffff047224 */ /* 0x000fc800078e0002 */
[----:B------:R-:W-:-:S04]  /*1120*/  IMAD.HI.U32 R20, R11, R4, RZ ;  /* 0x000000040b147227 */ /* 0x000fc800078e00ff */
[----:B------:R-:W-:Y:S02]  /*1130*/  IMAD.MOV R2, RZ, RZ, -R20 ;  /* 0x000000ffff027224 */ /* 0x000fe400078e0a14 */
[C---:B--2---:R-:W-:Y:S02]  /*1140*/  @P3 IMAD R11, R22.reuse, R193, RZ ;  /* 0x000000c1160b3224 */ /* 0x044fe400078e02ff */
[C---:B------:R-:W-:Y:S02]  /*1150*/  IMAD R2, R3.reuse, R2, R4 ;  /* 0x0000000203027224 */ /* 0x040fe400078e0204 */
[----:B------:R-:W1:Y:S01]  /*1160*/  @P3 LDC.64 R4, c[0x0][0x250] ;  /* 0x00009400ff043b82 */ /* 0x000e620000000a00 */
[----:B------:R-:W-:Y:S02]  /*1170*/  @P3 IMAD.WIDE.U32 R22, R22, R192, RZ ;  /* 0x000000c016163225 */ /* 0x000fe400078e00ff */
[----:B------:R-:W-:-:S03]  /*1180*/  ISETP.GT.U32.AND P0, PT, R3, R2, PT ;  /* 0x000000020300720c */ /* 0x000fc60003f04070 */
[----:B------:R-:W-:Y:S02]  /*1190*/  @P3 IADD3 R11, R23, R11, RZ ;  /* 0x0000000b170b3210 */ /* 0x000fe40007ffe0ff */
[----:B------:R-:W-:-:S08]  /*11a0*/  @P3 MOV R10, R22 ;  /* 0x00000016000a3202 */ /* 0x000fd00000000f00 */
        /* <DEDUP_REMOVED lines=9> */
[----:B------:R-:W-:-:S07]  /*1240*/  SHF.R.S32.HI R21, RZ, 0x1f, R12 ;  /* 0x0000001fff157819 */ /* 0x000fce000001140c */
[----:B------:R-:W4:Y:S01]  /*1250*/  LDC.64 R10, c[0x0][0x230] ;  /* 0x00008c00ff0a7b82 */ /* 0x000f220000000a00 */
[-C--:B---3--:R-:W-:Y:S01]  /*1260*/  IMAD R14, R21, R192.reuse, RZ ;  /* 0x000000c0150e7224 */ /* 0x088fe200078e02ff */
[----:B-----5:R-:W-:Y:S01]  /*1270*/  SHF.R.S32.HI R21, RZ, 0x1f, R7 ;  /* 0x0000001fff157819 */ /* 0x020fe20000011407 */
[----:B------:R-:W-:-:S04]  /*1280*/  IMAD.WIDE.U32 R22, R12, R192, RZ ;  /* 0x000000c00c167225 */ /* 0x000fc800078e00ff */
[----:B------:R-:W-:Y:S02]  /*1290*/  IMAD R14, R12, R193, R14 ;  /* 0x000000c10c0e7224 */ /* 0x000fe400078e020e */
[----:B----4-:R-:W-:-:S03]  /*12a0*/  IMAD R8, R21, R10, RZ ;  /* 0x0000000a15087224 */ /* 0x010fc600078e02ff */
[----:B------:R-:W-:Y:S01]  /*12b0*/  IADD3 R23, R23, R14, RZ ;  /* 0x0000000e17177210 */ /* 0x000fe20007ffe0ff */
[C---:B------:R-:W-:Y:S02]  /*12c0*/  IMAD R8, R7.reuse, R11, R8 ;  /* 0x0000000b07087224 */ /* 0x040fe400078e0208 */
[----:B------:R-:W-:-:S05]  /*12d0*/  IMAD.WIDE.U32 R10, R7, R10, R22 ;  /* 0x0000000a070a7225 */ /* 0x000fca00078e0016 */
[----:B------:R-:W-:-:S07]  /*12e0*/  IADD3 R11, R11, R8, RZ ;  /* 0x000000080b0b7210 */ /* 0x000fce0007ffe0ff */
.L_x_1590:
[----:B------:R-:W-:Y:S01]  /*12f0*/  IMAD R8, R17, R192, RZ ;  /* 0x000000c011087224 */ /* 0x000fe200078e02ff */
[----:B------:R-:W-:Y:S01]  /*1300*/  @!P0 LOP3.LUT R20, RZ, R15, RZ, 0x33, !PT ;  /* 0x0000000fff148212 */ /* 0x000fe200078e33ff */
[----:B------:R-:W-:Y:S01]  /*1310*/  IMAD.WIDE.U32 R14, R192, R19, R10 ;  /* 0x00000013c00e7225 */ /* 0x000fe200078e000a */
[----:B------:R-:W-:Y:S02]  /*1320*/  @P3 IADD3 R10, R12, R13, RZ ;  /* 0x0000000d0c0a3210 */ /* 0x000fe40007ffe0ff */
[----:B------:R-:W-:Y:S01]  /*1330*/  SHF.R.S32.HI R21, RZ, 0x1f, R20 ;  /* 0x0000001fff157819 */ /* 0x000fe20000011414 */
[----:B------:R-:W-:Y:S02]  /*1340*/  IMAD R11, R193, R19, R8 ;  /* 0x00000013c10b7224 */ /* 0x000fe400078e0208 */
[----:B-1----:R-:W-:-:S03]  /*1350*/  @P3 IMAD.WIDE.U32 R24, R10, R4, RZ ;  /* 0x000000040a183225 */ /* 0x002fc600078e00ff */
[----:B------:R-:W-:Y:S01]  /*1360*/  IADD3 R15, R15, R11, RZ ;  /* 0x0000000b0f0f7210 */ /* 0x000fe20007ffe0ff */
[-C--:B--2---:R-:W-:Y:S02]  /*1370*/  IMAD R8, R21, R2.reuse, RZ ;  /* 0x0000000215087224 */ /* 0x084fe400078e02ff */
[----:B------:R-:W-:Y:S02]  /*1380*/  @P3 IMAD R10, R10, R5, R25 ;  /* 0x000000050a0a3224 */ /* 0x000fe400078e0219 */
[----:B------:R-:W-:-:S04]  /*1390*/  IMAD.WIDE.U32 R30, R20, R2, R14 ;  /* 0x00000002141e7225 */ /* 0x000fc800078e000e */
[----:B------:R-:W-:-:S05]  /*13a0*/  IMAD R8, R20, R3, R8 ;  /* 0x0000000314087224 */ /* 0x000fca00078e0208 */
[----:B------:R-:W-:Y:S01]  /*13b0*/  IADD3 R8, R31, R8, RZ ;  /* 0x000000081f087210 */ /* 0x000fe20007ffe0ff */
[----:B------:R-:W-:Y:S06]  /*13c0*/  @P3 BRA `(.L_x_1589) ;  /* 0x0000000000303947 */ /* 0x000fec0003800000 */
[----:B------:R-:W1:Y:S01]  /*13d0*/  LDC.64 R4, c[0x0][0x250] ;  /* 0x00009400ff047b82 */ /* 0x000e620000000a00 */
[----:B------:R-:W-:-:S07]  /*13e0*/  SHF.R.S32.HI R11, RZ, 0x1f, R12 ;  /* 0x0000001fff0b7819 */ /* 0x000fce000001140c */
[----:B------:R-:W2:Y:S01]  /*13f0*/  LDC.64 R2, c[0x0][0x238] ;  /* 0x00008e00ff027b82 */ /* 0x000ea20000000a00 */
[----:B-1----:R-:W-:Y:S01]  /*1400*/  IMAD R10, R11, R4, RZ ;  /* 0x000000040b0a7224 */ /* 0x002fe200078e02ff */
[----:B-----5:R-:W-:-:S03]  /*1410*/  SHF.R.S32.HI R11, RZ, 0x1f, R7 ;  /* 0x0000001fff0b7819 */ /* 0x020fc60000011407 */
[C---:B------:R-:W-:Y:S02]  /*1420*/  IMAD R5, R12.reuse, R5, R10 ;  /* 0x000000050c057224 */ /* 0x040fe400078e020a */
[----:B------:R-:W-:-:S04]  /*1430*/  IMAD.WIDE.U32 R12, R12, R4, RZ ;  /* 0x000000040c0c7225 */ /* 0x000fc800078e00ff */
[----:B--2---:R-:W-:Y:S01]  /*1440*/  IMAD R4, R11, R2, RZ ;  /* 0x000000020b047224 */ /* 0x004fe200078e02ff */
[----:B------:R-:W-:-:S03]  /*1450*/  IADD3 R13, R13, R5, RZ ;  /* 0x000000050d0d7210 */ /* 0x000fc60007ffe0ff */
[C---:B------:R-:W-:Y:S02]  /*1460*/  IMAD R3, R7.reuse, R3, R4 ;  /* 0x0000000307037224 */ /* 0x040fe400078e0204 */
[----:B------:R-:W-:-:S05]  /*1470*/  IMAD.WIDE.U32 R24, R7, R2, R12 ;  /* 0x0000000207187225 */ /* 0x000fca00078e000c */
[----:B------:R-:W-:-:S07]  /*1480*/  IADD3 R10, R25, R3, RZ ;  /* 0x00000003190a7210 */ /* 0x000fce0007ffe0ff */
.L_x_1589:
[----:B------:R-:W-:Y:S01]  /*1490*/  ISETP.NE.AND P1, PT, R226, -0x1, PT ;  /* 0xffffffffe200780c */ /* 0x000fe20003f25270 */
[----:B------:R-:W-:Y:S01]  /*14a0*/  VIADD R227, R195, 0xffffffff ;  /* 0xffffffffc3e37836 */ /* 0x000fe20000000000 */
[----:B------:R-:W-:Y:S01]  /*14b0*/  SHF.R.S32.HI R15, RZ, 0x1f, R198 ;  /* 0x0000001fff0f7819 */ /* 0x000fe200000114c6 */
[----:B------:R-:W-:Y:S01]  /*14c0*/  IMAD.IADD R222, R228, 0x1, -R201 ;  /* 0x00000001e4de7824 */ /* 0x000fe200078e0ac9 */
[----:B------:R-:W-:Y:S01]  /*14d0*/  ULDC.64 UR4, c[0x0][0x258] ;  /* 0x0000960000047ab9 */ /* 0x000fe20000000a00 */
[----:B------:R-:W-:Y:S01]  /*14e0*/  IMAD.SHL.U32 R196, R227, 0x100, RZ ;  /* 0x00000100e3c47824 */ /* 0x000fe200078e00ff */
[CC--:B-----5:R-:W-:Y:S01]  /*14f0*/  LEA.HI R7, R15.reuse, R198.reuse, RZ, 0x2 ;  /* 0x000000c60f077211 */ /* 0x0e0fe200078f10ff */
[----:B------:R-:W-:Y:S01]  /*1500*/  ULDC.64 UR6, c[0x0][0x268] ;  /* 0x00009a0000067ab9 */ /* 0x000fe20000000a00 */
[----:B------:R-:W-:Y:S01]  /*1510*/  LEA.HI R14, R15, R198, RZ, 0x3 ;  /* 0x000000c60f0e7211 */ /* 0x000fe200078f18ff */
[----:B------:R-:W-:Y:S01]  /*1520*/  IMAD.IADD R13, R197, 0x1, -R196 ;  /* 0x00000001c50d7824 */ /* 0x000fe200078e0ac4 */
[----:B------:R-:W-:Y:S01]  /*1530*/  SHF.R.S32.HI R232, RZ, 0x2, R7 ;  /* 0x00000002ffe87819 */ /* 0x000fe20000011407 */
[----:B------:R-:W-:Y:S01]  /*1540*/  IMAD.MOV.U32 R56, RZ, RZ, 0x10 ;  /* 0x00000010ff387424 */ /* 0x000fe200078e00ff */
[----:B------:R-:W-:Y:S01]  /*1550*/  SHF.R.S32.HI R12, RZ, 0x3, R14 ;  /* 0x00000003ff0c7819 */ /* 0x000fe2000001140e */
[----:B------:R-:W1:Y:S01]  /*1560*/  @P1 LDC.64 R4, c[0x0][0x240] ;  /* 0x00009000ff041b82 */ /* 0x000e620000000a00 */
[C---:B------:R-:W-:Y:S01]  /*1570*/  ISETP.GE.AND P4, PT, R232.reuse, R13, PT ;  /* 0x0000000de800720c */ /* 0x040fe20003f86270 */
[----:B------:R-:W-:Y:S01]  /*1580*/  VIADD R22, R232, 0x20 ;  /* 0x00000020e8167836 */ /* 0x000fe20000000000 */
[----:B------:R-:W-:-:S02]  /*1590*/  @!P1 SHF.R.S32.HI R11, RZ, 0x1f, R9 ;  /* 0x0000001fff0b9819 */ /* 0x000fc40000011409 */
[-C--:B------:R-:W-:Y:S02]  /*15a0*/  ISETP.GE.AND P0, PT, R232, R222.reuse, PT ;  /* 0x000000dee800720c */ /* 0x080fe40003f06270 */
[----:B------:R-:W-:Y:S01]  /*15b0*/  ISETP.GE.AND P5, PT, R22, R222, PT ;  /* 0x000000de1600720c */ /* 0x000fe20003fa6270 */
[----:B------:R-:W2:Y:S01]  /*15c0*/  @!P1 LDC.64 R2, c[0x0][0x228] ;  /* 0x00008a00ff029b82 */ /* 0x000ea20000000a00 */
[----:B------:R-:W-:Y:S02]  /*15d0*/  LEA.HI R29, R7, R232, RZ, 0x1 ;  /* 0x000000e8071d7211 */ /* 0x000fe400078f08ff */
[----:B------:R-:W-:Y:S02]  /*15e0*/  LEA.HI R203, R15, R198, RZ, 0x5 ;  /* 0x000000c60fcb7211 */ /* 0x000fe400078f28ff */
[----:B------:R-:W-:Y:S01]  /*15f0*/  LOP3.LUT R29, R29, 0x7fffffe, RZ, 0xc0, !PT ;  /* 0x07fffffe1d1d7812 */ /* 0x000fe200078ec0ff */
[----:B------:R-:W3:Y:S01]  /*1600*/  @!P4 S2R R23, SR_CgaCtaId ;  /* 0x000000000017c919 */ /* 0x000ee20000008800 */
[----:B------:R-:W-:-:S02]  /*1610*/  SHF.R.S32.HI R202, RZ, 0x5, R203 ;  /* 0x00000005ffca7819 */ /* 0x000fc400000114cb */
[----:B------:R-:W-:Y:S01]  /*1620*/  SHF.R.S32.HI R233, RZ, 0x1f, R232 ;  /* 0x0000001fffe97819 */ /* 0x000fe200000114e8 */
[----:B------:R-:W-:Y:S01]  /*1630*/  IMAD.IADD R29, R232, 0x1, -R29 ;  /* 0x00000001e81d7824 */ /* 0x000fe200078e0a1d */
[----:B------:R-:W-:Y:S01]  /*1640*/  LEA.HI R15, R15, R198, RZ, 0x4 ;  /* 0x000000c60f0f7211 */ /* 0x000fe200078f20ff */
[C---:B------:R-:W-:Y:S01]  /*1650*/  IMAD R201, R202.reuse, 0x10, R201 ;  /* 0x00000010cac97824 */ /* 0x040fe200078e02c9 */
[----:B------:R-:W-:Y:S01]  /*1660*/  LOP3.LUT R203, R203, 0xffffffe0, RZ, 0xc0, !PT ;  /* 0xffffffe0cbcb7812 */ /* 0x000fe200078ec0ff */
[----:B------:R-:W-:Y:S02]  /*1670*/  IMAD R16, R202, 0x8, R29 ;  /* 0x00000008ca107824 */ /* 0x000fe400078e021d */
[----:B-1----:R-:W-:-:S04]  /*1680*/  @P1 IMAD.WIDE.U32 R36, R226, R4, RZ ;  /* 0x00000004e2241225 */ /* 0x002fc800078e00ff */
[----:B------:R-:W-:Y:S02]  /*1690*/  @P1 IMAD R5, R226, R5, R37 ;  /* 0x00000005e2051224 */ /* 0x000fe400078e0225 */
[----:B------:R-:W-:-:S04]  /*16a0*/  IMAD.WIDE R34, R35, 0x40, R232 ;  /* 0x0000004023227825 */ /* 0x000fc800078e02e8 */
[-C--:B--2---:R-:W-:Y:S02]  /*16b0*/  @!P1 IMAD R4, R11, R2.reuse, RZ ;  /* 0x000000020b049224 */ /* 0x084fe400078e02ff */
[----:B------:R-:W-:-:S04]  /*16c0*/  @!P1 IMAD.WIDE.U32 R26, R9, R2, RZ ;  /* 0x00000002091a9225 */ /* 0x000fc800078e00ff */
[----:B------:R-:W-:Y:S01]  /*16d0*/  @!P1 IMAD R3, R9, R3, R4 ;  /* 0x0000000309039224 */ /* 0x000fe200078e0204 */
[----:B------:R-:W-:Y:S01]  /*16e0*/  LOP3.LUT R9, R7, 0xfffffffc, RZ, 0xc0, !PT ;  /* 0xfffffffc07097812 */ /* 0x000fe200078ec0ff */
[----:B------:R-:W-:Y:S01]  /*16f0*/  @!P1 IMAD.MOV.U32 R36, RZ, RZ, R26 ;  /* 0x000000ffff249224 */ /* 0x000fe200078e001a */
[----:B------:R-:W-:Y:S01]  /*1700*/  @!P4 MOV R4, 0x400 ;  /* 0x000004000004c802 */ /* 0x000fe20000000f00 */
[----:B------:R-:W-:Y:S02]  /*1710*/  @!P1 IMAD.IADD R5, R27, 0x1, R3 ;  /* 0x000000011b059824 */ /* 0x000fe400078e0203 */
[----:B------:R-:W-:Y:S01]  /*1720*/  IMAD.IADD R230, R198, 0x1, -R9 ;  /* 0x00000001c6e67824 */ /* 0x000fe200078e0a09 */
[----:B------:R-:W1:Y:S01]  /*1730*/  @!P5 S2R R27, SR_CgaCtaId ;  /* 0x00000000001bd919 */ /* 0x000e620000008800 */
[----:B------:R-:W-:Y:S01]  /*1740*/  IMAD.SHL.U32 R9, R12, 0x40, RZ ;  /* 0x000000400c097824 */ /* 0x000fe200078e00ff */
[----:B---3--:R-:W-:Y:S01]  /*1750*/  @!P4 LEA R23, R23, R4, 0x18 ;  /* 0x000000041717c211 */ /* 0x008fe200078ec0ff */
[----:B------:R-:W-:Y:S01]  /*1760*/  IMAD.SHL.U32 R230, R230, 0x8, RZ ;  /* 0x00000008e6e67824 */ /* 0x000fe200078e00ff */
[----:B------:R-:W-:Y:S01]  /*1770*/  SHF.R.S32.HI R4, RZ, 0x1f, R6 ;  /* 0x0000001fff047819 */ /* 0x000fe20000011406 */
[----:B------:R-:W-:Y:S01]  /*1780*/  IMAD.SHL.U32 R12, R12, 0x8, RZ ;  /* 0x000000080c0c7824 */ /* 0x000fe200078e00ff */
[----:B------:R-:W-:-:S02]  /*1790*/  LOP3.LUT R9, R9, 0xc0, RZ, 0xc0, !PT ;  /* 0x000000c009097812 */ /* 0x000fc400078ec0ff */
[----:B------:R-:W-:Y:S01]  /*17a0*/  IADD3 R24, P2, R230, R24, RZ ;  /* 0x00000018e6187210 */ /* 0x000fe20007f5e0ff */
[----:B------:R-:W-:Y:S01]  /*17b0*/  IMAD R7, R4, UR4, RZ ;  /* 0x0000000404077c24 */ /* 0x000fe2000f8e02ff */
[--C-:B------:R-:W-:Y:S02]  /*17c0*/  SHF.R.S32.HI R3, RZ, 0x1f, R230.reuse ;  /* 0x0000001fff037819 */ /* 0x100fe400000114e6 */
[----:B------:R-:W-:Y:S01]  /*17d0*/  LOP3.LUT R2, R9, 0x18, R230, 0xf8, !PT ;  /* 0x0000001809027812 */ /* 0x000fe200078ef8e6 */
[----:B------:R-:W-:Y:S01]  /*17e0*/  IMAD R7, R6, UR5, R7 ;  /* 0x0000000506077c24 */ /* 0x000fe2000f8e0207 */
[C---:B------:R-:W-:Y:S01]  /*17f0*/  IADD3 R30, P3, R230.reuse, R30, RZ ;  /* 0x0000001ee61e7210 */ /* 0x040fe20007f7e0ff */
[C---:B------:R-:W-:Y:S01]  /*1800*/  IMAD.X R25, R3.reuse, 0x1, R10, P2 ;  /* 0x0000000103197824 */ /* 0x040fe200010e060a */
[----:B------:R-:W-:Y:S01]  /*1810*/  IADD3 R36, P1, R230, R36, RZ ;  /* 0x00000024e6247210 */ /* 0x000fe20007f3e0ff */
[----:B------:R-:W2:Y:S01]  /*1820*/  @!P0 LDC.64 R10, c[0x0][0x240] ;  /* 0x00009000ff0a8b82 */ /* 0x000ea20000000a00 */
[----:B------:R-:W-:Y:S01]  /*1830*/  SHF.R.U32.HI R9, RZ, 0x3, R9 ;  /* 0x00000003ff097819 */ /* 0x000fe20000011609 */
[C---:B------:R-:W-:Y:S01]  /*1840*/  IMAD.X R31, R3.reuse, 0x1, R8, P3 ;  /* 0x00000001031f7824 */ /* 0x040fe200018e0608 */
[----:B------:R-:W-:Y:S01]  /*1850*/  @!P5 MOV R8, 0x400 ;  /* 0x000004000008d802 */ /* 0x000fe20000000f00 */
[----:B------:R-:W-:Y:S01]  /*1860*/  IMAD.X R37, R3, 0x1, R5, P1 ;  /* 0x0000000103257824 */ /* 0x000fe200008e0605 */
[----:B------:R-:W-:Y:S01]  /*1870*/  LOP3.LUT R9, R2, R9, RZ, 0x3c, !PT ;  /* 0x0000000902097212 */ /* 0x000fe200078e3cff */
[----:B------:R-:W-:Y:S01]  /*1880*/  IMAD.WIDE.U32 R30, R232, R192, R30 ;  /* 0x000000c0e81e7225 */ /* 0x000fe200078e001e */
[----:B------:R-:W-:Y:S01]  /*1890*/  ISETP.GE.AND P3, PT, R22, R13, PT ;  /* 0x0000000d1600720c */ /* 0x000fe20003f66270 */
[----:B------:R-:W3:Y:S01]  /*18a0*/  @!P5 LDC.64 R2, c[0x0][0x240] ;  /* 0x00009000ff02db82 */ /* 0x000ee20000000a00 */
[----:B------:R-:W-:Y:S01]  /*18b0*/  @!P5 IADD3 R18, P1, R34, 0x20, RZ ;  /* 0x000000202212d810 */ /* 0x000fe20007f3e0ff */
[----:B------:R-:W-:Y:S01]  /*18c0*/  IMAD.U32 R16, R16, 0x20, R9 ;  /* 0x0000002010107824 */ /* 0x000fe200078e0009 */
[----:B------:R-:W-:Y:S01]  /*18d0*/  UMOV UR5, 0x400 ;  /* 0x0000040000057882 */ /* 0x000fe20000000000 */
[----:B------:R-:W-:Y:S01]  /*18e0*/  IMAD.WIDE.U32 R36, R6, UR4, R36 ;  /* 0x0000000406247c25 */ /* 0x000fe2000f8e0024 */
[----:B-1----:R-:W-:-:S03]  /*18f0*/  @!P5 LEA R27, R27, R8, 0x18 ;  /* 0x000000081b1bd211 */ /* 0x002fc600078ec0ff */
[----:B------:R-:W1:Y:S01]  /*1900*/  @!P0 LDC.64 R4, c[0x0][0x210] ;  /* 0x00008400ff048b82 */ /* 0x000e620000000a00 */
[----:B------:R-:W-:Y:S02]  /*1910*/  IMAD.IADD R39, R37, 0x1, R7 ;  /* 0x0000000125277824 */ /* 0x000fe400078e0207 */
[----:B------:R-:W-:Y:S01]  /*1920*/  @!P5 IMAD.X R29, RZ, RZ, R35, P1 ;  /* 0x000000ffff1dd224 */ /* 0x000fe200008e0623 */
[----:B------:R-:W4:Y:S01]  /*1930*/  @!P3 S2R R26, SR_CgaCtaId ;  /* 0x00000000001ab919 */ /* 0x000f220000008800 */
[----:B------:R-:W-:Y:S02]  /*1940*/  @!P0 IMAD.MOV.U32 R38, RZ, RZ, R36 ;  /* 0x000000ffff268224 */ /* 0x000fe400078e0024 */
[----:B------:R-:W-:Y:S01]  /*1950*/  @!P5 IMAD.MOV.U32 R37, RZ, RZ, R39 ;  /* 0x000000ffff25d224 */ /* 0x000fe200078e0027 */
[----:B------:R-:W4:Y:S01]  /*1960*/  @!P5 LDC.64 R8, c[0x0][0x210] ;  /* 0x00008400ff08db82 */ /* 0x000f220000000a00 */
[----:B--2---:R-:W-:Y:S02]  /*1970*/  @!P0 IMAD R32, R35, R10, RZ ;  /* 0x0000000a23208224 */ /* 0x004fe400078e02ff */
[----:B------:R-:W-:-:S02]  /*1980*/  IMAD.MOV.U32 R194, RZ, RZ, R30 ;  /* 0x000000ffffc27224 */ /* 0x000fc400078e001e */
[C---:B------:R-:W-:Y:S02]  /*1990*/  @!P0 IMAD R11, R34.reuse, R11, R32 ;  /* 0x0000000b220b8224 */ /* 0x040fe400078e0220 */
[----:B------:R-:W-:Y:S01]  /*19a0*/  @!P0 IMAD.WIDE.U32 R34, R34, R10, R38 ;  /* 0x0000000a22228225 */ /* 0x000fe200078e0026 */
[----:B------:R-:W2:Y:S03]  /*19b0*/  S2UR UR4, SR_CgaCtaId ;  /* 0x00000000000479c3 */ /* 0x000ea60000008800 */
[-C--:B---3--:R-:W-:Y:S02]  /*19c0*/  @!P5 IMAD R28, R29, R2.reuse, RZ ;  /* 0x000000021d1cd224 */ /* 0x088fe400078e02ff */
[----:B------:R-:W-:-:S03]  /*19d0*/  @!P5 IMAD.WIDE.U32 R36, R18, R2, R36 ;  /* 0x000000021224d225 */ /* 0x000fc600078e0024 */
[----:B------:R-:W3:Y:S01]  /*19e0*/  @!P4 LDC.64 R6, c[0x0][0x218] ;  /* 0x00008600ff06cb82 */ /* 0x000ee20000000a00 */
[----:B------:R-:W-:Y:S01]  /*19f0*/  @!P5 IMAD R10, R18, R3, R28 ;  /* 0x00000003120ad224 */ /* 0x000fe200078e021c */
[----:B-1----:R-:W-:Y:S01]  /*1a00*/  @!P0 LEA R32, P1, R34, R4, 0x1 ;  /* 0x0000000422208211 */ /* 0x002fe200078208ff */
[----:B------:R-:W-:Y:S02]  /*1a10*/  @!P0 IMAD.IADD R11, R35, 0x1, R11 ;  /* 0x00000001230b8824 */ /* 0x000fe400078e020b */
[----:B------:R-:W-:Y:S02]  /*1a20*/  VIADD R18, R232, 0x40 ;  /* 0x00000040e8127836 */ /* 0x000fe40000000000 */
[----:B------:R-:W-:Y:S01]  /*1a30*/  IMAD R29, R233, R192, RZ ;  /* 0x000000c0e91d7224 */ /* 0x000fe200078e02ff */
[----:B------:R-:W-:Y:S01]  /*1a40*/  @!P0 LEA.HI.X R33, R34, R5, R11, 0x1, P1 ;  /* 0x0000000522218211 */ /* 0x000fe200008f0c0b */
[----:B------:R-:W1:Y:S01]  /*1a50*/  @!P3 LDC.64 R2, c[0x0][0x218] ;  /* 0x00008600ff02bb82 */ /* 0x000e620000000a00 */
[----:B------:R-:W-:Y:S01]  /*1a60*/  ISETP.GE.AND P1, PT, R18, R13, PT ;  /* 0x0000000d1200720c */ /* 0x000fe20003f26270 */
[----:B------:R-:W-:Y:S01]  /*1a70*/  @!P5 IMAD.IADD R10, R37, 0x1, R10 ;  /* 0x00000001250ad824 */ /* 0x000fe200078e020a */
[----:B----4-:R-:W-:Y:S01]  /*1a80*/  @!P5 LEA R34, P2, R36, R8, 0x1 ;  /* 0x000000082422d211 */ /* 0x010fe200078408ff */
[----:B------:R-:W-:Y:S01]  /*1a90*/  IMAD R29, R232, R193, R29 ;  /* 0x000000c1e81d7224 */ /* 0x000fe200078e021d */
[----:B------:R-:W-:Y:S01]  /*1aa0*/  @!P3 MOV R11, 0x400 ;  /* 0x00000400000bb802 */ /* 0x000fe20000000f00 */
[----:B------:R-:W-:Y:S01]  /*1ab0*/  IMAD.WIDE.U32 R38, R192, 0x40, RZ ;  /* 0x00000040c0267825 */ /* 0x000fe200078e00ff */
[----:B--2---:R-:W-:Y:S01]  /*1ac0*/  ULEA UR4, UR4, UR5, 0x18 ;  /* 0x0000000504047291 */ /* 0x004fe2000f8ec03f */
[----:B------:R-:W-:-:S02]  /*1ad0*/  @!P5 LEA.HI.X R35, R36, R9, R10, 0x1, P2 ;  /* 0x000000092423d211 */ /* 0x000fc400010f0c0a */
[----:B------:R-:W-:Y:S01]  /*1ae0*/  IMAD.IADD R5, R31, 0x1, R29 ;  /* 0x000000011f057824 */ /* 0x000fe200078e021d */
[----:B------:R-:W-:Y:S01]  /*1af0*/  @!P3 LEA R9, R26, R11, 0x18 ;  /* 0x0000000b1a09b211 */ /* 0x000fe200078ec0ff */
[C---:B------:R-:W-:Y:S01]  /*1b00*/  @!P5 IMAD R27, R16.reuse, 0x2, R27 ;  /* 0x00000002101bd824 */ /* 0x040fe200078e021b */
[----:B------:R-:W-:Y:S01]  /*1b10*/  LEA R229, R16, UR4, 0x1 ;  /* 0x0000000410e57c11 */ /* 0x000fe2000f8e08ff */
[----:B------:R-:W2:Y:S01]  /*1b20*/  @!P1 S2R R11, SR_CgaCtaId ;  /* 0x00000000000b9919 */ /* 0x000ea20000008800 */
[----:B---3--:R-:W-:Y:S01]  /*1b30*/  @!P4 LEA R36, P2, R194, R6, 0x1 ;  /* 0x00000006c224c211 */ /* 0x008fe200078408ff */
[----:B------:R-:W-:Y:S02]  /*1b40*/  @!P4 IMAD R23, R16, 0x2, R23 ;  /* 0x000000021017c824 */ /* 0x000fe400078e0217 */
[----:B------:R-:W-:Y:S01]  /*1b50*/  @!PT LDS RZ, [RZ] ;  /* 0x00000000fffff984 */ /* 0x000fe20000000800 */
[----:B------:R-:W-:Y:S01]  /*1b60*/  @!PT LDS RZ, [RZ] ;  /* 0x00000000fffff984 */ /* 0x000fe20000000800 */
[----:B------:R-:W-:Y:S01]  /*1b70*/  @!PT LDS RZ, [RZ] ;  /* 0x00000000fffff984 */ /* 0x000fe20000000800 */
[----:B------:R3:W-:Y:S01]  /*1b80*/  @!P0 LDGSTS.E.BYPASS.LTC128B.128 [R229], desc[UR8][R32.64] ;  /* 0x0000000020e58fae */ /* 0x0007e2000b901d48 */
[----:B------:R-:W-:Y:S01]  /*1b90*/  @!P4 LEA.HI.X R37, R194, R7, R5, 0x1, P2 ;  /* 0x00000007c225c211 */ /* 0x000fe200010f0c05 */
[----:B------:R-:W-:Y:S01]  /*1ba0*/  VIADD R28, R232, 0xa0 ;  /* 0x000000a0e81c7836 */ /* 0x000fe20000000000 */
[----:B------:R-:W4:Y:S01]  /*1bb0*/  @!P1 LDC.64 R6, c[0x0][0x218] ;  /* 0x00008600ff069b82 */ /* 0x000f220000000a00 */
[----:B------:R-:W-:Y:S01]  /*1bc0*/  @!P3 LEA R4, P0, R192, R194, 0x5 ;  /* 0x000000c2c004b211 */ /* 0x000fe200078028ff */
[----:B------:R2:W-:Y:S01]  /*1bd0*/  @!P5 LDGSTS.E.BYPASS.LTC128B.128 [R27+0x800], desc[UR8][R34.64] ;  /* 0x00800000221bdfae */ /* 0x0005e2000b901d48 */
[----:B------:R-:W-:-:S02]  /*1be0*/  @!P3 IMAD R29, R16, 0x2, R9 ;  /* 0x00000002101db824 */ /* 0x000fc400078e0209 */
[----:B------:R-:W-:Y:S01]  /*1bf0*/  @!P3 LEA.HI.X R8, R192, R5, R193, 0x5, P0 ;  /* 0x00000005c008b211 */ /* 0x000fe200000f2cc1 */
[----:B------:R4:W-:Y:S01]  /*1c00*/  @!P4 LDGSTS.E.BYPASS.LTC128B.128 [R23+0x1000], desc[UR8][R36.64] ;  /* 0x010000002417cfae */ /* 0x0009e2000b901d48 */
[----:B-1----:R-:W-:Y:S01]  /*1c10*/  @!P3 LEA R2, P0, R4, R2, 0x1 ;  /* 0x000000020402b211 */ /* 0x002fe200078008ff */
[----:B------:R-:W-:Y:S01]  /*1c20*/  VIADD R26, R232, 0xc0 ;  /* 0x000000c0e81a7836 */ /* 0x000fe20000000000 */
[----:B------:R-:W-:Y:S01]  /*1c30*/  ISETP.GE.AND P4, PT, R28, R13, PT ;  /* 0x0000000d1c00720c */ /* 0x000fe20003f86270 */
[----:B------:R-:W-:Y:S01]  /*1c40*/  VIADD R30, R232, 0x80 ;  /* 0x00000080e81e7836 */ /* 0x000fe20000000000 */
[----:B------:R-:W-:Y:S01]  /*1c50*/  @!P3 LEA.HI.X R3, R4, R3, R8, 0x1, P0 ;  /* 0x000000030403b211 */ /* 0x000fe200000f0c08 */
[----:B------:R-:W-:Y:S01]  /*1c60*/  IMAD.SHL.U32 R4, R193, 0x40, RZ ;  /* 0x00000040c1047824 */ /* 0x000fe200078e00ff */
[----:B------:R-:W-:Y:S01]  /*1c70*/  @!P1 IADD3 R8, P2, R194, R38, RZ ;  /* 0x00000026c2089210 */ /* 0x000fe20007f5e0ff */
[----:B------:R-:W-:Y:S01]  /*1c80*/  IMAD R31, R21, UR6, RZ ;  /* 0x00000006151f7c24 */ /* 0x000fe2000f8e02ff */
[----:B------:R-:W-:Y:S01]  /*1c90*/  ISETP.GE.AND P5, PT, R30, R13, PT ;  /* 0x0000000d1e00720c */ /* 0x000fe20003fa6270 */
[----:B------:R1:W-:Y:S01]  /*1ca0*/  @!P3 LDGSTS.E.BYPASS.LTC128B.128 [R29+0x1800], desc[UR8][R2.64] ;  /* 0x01800000021dbfae */ /* 0x0003e2000b901d48 */
[----:B------:R-:W-:Y:S01]  /*1cb0*/  @!P1 IADD3.X R9, R5, R39, R4, P2, !PT ;  /* 0x0000002705099210 */ /* 0x000fe200017fe404 */
[----:B------:R-:W-:Y:S01]  /*1cc0*/  VIADD R4, R232, 0xe0 ;  /* 0x000000e0e8047836 */ /* 0x000fe20000000000 */
[----:B------:R-:W-:Y:S01]  /*1cd0*/  ISETP.GE.AND P3, PT, R26, R13, PT ;  /* 0x0000000d1a00720c */ /* 0x000fe20003f66270 */
[----:B---3--:R-:W-:-:S05]  /*1ce0*/  VIADD R32, R232, 0x60 ;  /* 0x00000060e8207836 */ /* 0x008fca0000000000 */
[----:B------:R-:W-:Y:S01]  /*1cf0*/  ISETP.GE.AND P0, PT, R32, R13, PT ;  /* 0x0000000d2000720c */ /* 0x000fe20003f06270 */
[----:B--2---:R-:W2:Y:S01]  /*1d00*/  @!P4 S2R R27, SR_CgaCtaId ;  /* 0x00000000001bc919 */ /* 0x004ea20000008800 */
[----:B----4-:R-:W-:-:S05]  /*1d10*/  @!P1 LEA R36, P2, R8, R6, 0x1 ;  /* 0x0000000608249211 */ /* 0x010fca00078408ff */
[----:B------:R-:W3:Y:S01]  /*1d20*/  @!P3 S2R R23, SR_CgaCtaId ;  /* 0x000000000017b919 */ /* 0x000ee20000008800 */
[----:B------:R-:W-:Y:S02]  /*1d30*/  @!P1 LEA.HI.X R37, R8, R7, R9, 0x1, P2 ;  /* 0x0000000708259211 */ /* 0x000fe400010f0c09 */
[----:B------:R-:W-:Y:S01]  /*1d40*/  ISETP.GE.AND P2, PT, R4, R13, PT ;  /* 0x0000000d0400720c */ /* 0x000fe20003f46270 */
[----:B------:R-:W4:Y:S02]  /*1d50*/  @!P5 S2R R8, SR_CgaCtaId ;  /* 0x000000000008d919 */ /* 0x000f240000008800 */
[----:B------:R-:W2:Y:S01]  /*1d60*/  @!P0 LDC.64 R6, c[0x0][0x218] ;  /* 0x00008600ff068b82 */ /* 0x000ea20000000a00 */
[----:B-1----:R-:W-:Y:S01]  /*1d70*/  @!P1 MOV R2, 0x400 ;  /* 0x0000040000029802 */ /* 0x002fe20000000f00 */
[----:B------:R-:W1:Y:S01]  /*1d80*/  @!P0 S2R R9, SR_CgaCtaId ;  /* 0x0000000000098919 */ /* 0x000e620000008800 */
[----:B------:R-:W-:Y:S02]  /*1d90*/  @!P0 IMAD.MOV.U32 R3, RZ, RZ, R5 ;  /* 0x000000ffff038224 */ /* 0x000fe400078e0005 */
[----:B------:R-:W-:Y:S01]  /*1da0*/  @!P1 LEA R11, R11, R2, 0x18 ;  /* 0x000000020b0b9211 */ /* 0x000fe200078ec0ff */
[----:B------:R-:W-:-:S02]  /*1db0*/  @!P0 IMAD.MOV.U32 R2, RZ, RZ, R194 ;  /* 0x000000ffff028224 */ /* 0x000fc400078e00c2 */
[----:B------:R-:W-:Y:S02]  /*1dc0*/  @!P0 IMAD R10, R193, 0x60, RZ ;  /* 0x00000060c10a8824 */ /* 0x000fe400078e02ff */
[----:B------:R-:W4:Y:S01]  /*1dd0*/  @!P2 S2R R29, SR_CgaCtaId ;  /* 0x00000000001da919 */ /* 0x000f220000008800 */
[----:B------:R-:W-:Y:S02]  /*1de0*/  @!P1 IMAD R11, R16, 0x2, R11 ;  /* 0x00000002100b9824 */ /* 0x000fe400078e020b */
[----:B------:R-:W-:Y:S02]  /*1df0*/  @!P0 IMAD.WIDE.U32 R34, R192, 0x60, R2 ;  /* 0x00000060c0228825 */ /* 0x000fe400078e0002 */
[----:B------:R-:W4:Y:S01]  /*1e00*/  @!P5 LDC.64 R2, c[0x0][0x218] ;  /* 0x00008600ff02db82 */ /* 0x000f220000000a00 */
[----:B------:R3:W-:Y:S01]  /*1e10*/  @!P1 LDGSTS.E.BYPASS.LTC128B.128 [R11+0x2000], desc[UR8][R36.64] ;  /* 0x02000000240b9fae */ /* 0x0007e2000b901d48 */
[----:B------:R-:W-:Y:S01]  /*1e20*/  @!P0 IMAD.IADD R10, R35, 0x1, R10 ;  /* 0x00000001230a8824 */ /* 0x000fe200078e020a */
[----:B--2---:R-:W-:-:S02]  /*1e30*/  @!P0 LEA R38, P1, R34, R6, 0x1 ;  /* 0x0000000622268211 */ /* 0x004fc400078208ff */
[----:B------:R-:W-:Y:S02]  /*1e40*/  @!P0 MOV R6, 0x400 ;  /* 0x0000040000068802 */ /* 0x000fe40000000f00 */
[----:B------:R-:W-:Y:S02]  /*1e50*/  @!P0 LEA.HI.X R39, R34, R7, R10, 0x1, P1 ;  /* 0x0000000722278211 */ /* 0x000fe400008f0c0a */
[----:B------:R-:W-:Y:S02]  /*1e60*/  @!P4 MOV R10, 0x400 ;  /* 0x00000400000ac802 */ /* 0x000fe40000000f00 */
[----:B------:R-:W-:Y:S02]  /*1e70*/  ISETP.GE.AND P1, PT, R22, R13, PT ;  /* 0x0000000d1600720c */ /* 0x000fe40003f26270 */
[----:B-1----:R-:W-:Y:S02]  /*1e80*/  @!P0 LEA R9, R9, R6, 0x18 ;  /* 0x0000000609098211 */ /* 0x002fe400078ec0ff */
[----:B------:R-:W-:-:S02]  /*1e90*/  @!P3 MOV R6, 0x400 ;  /* 0x000004000006b802 */ /* 0x000fc40000000f00 */
[----:B------:R-:W-:Y:S01]  /*1ea0*/  @!P4 LEA R27, R27, R10, 0x18 ;  /* 0x0000000a1b1bc211 */ /* 0x000fe200078ec0ff */
[----:B------:R-:W-:Y:S01]  /*1eb0*/  @!P0 IMAD R33, R16, 0x2, R9 ;  /* 0x0000000210218824 */ /* 0x000fe200078e0209 */
[----:B------:R-:W-:Y:S02]  /*1ec0*/  @!P5 MOV R7, 0x400 ;  /* 0x000004000007d802 */ /* 0x000fe40000000f00 */
[----:B---3--:R-:W-:Y:S01]  /*1ed0*/  @!P3 LEA R23, R23, R6, 0x18 ;  /* 0x000000061717b211 */ /* 0x008fe200078ec0ff */
[----:B------:R-:W1:Y:S01]  /*1ee0*/  @!P4 LDC.64 R10, c[0x0][0x218] ;  /* 0x00008600ff0acb82 */ /* 0x000e620000000a00 */
[----:B------:R2:W-:Y:S01]  /*1ef0*/  @!P0 LDGSTS.E.BYPASS.LTC128B.128 [R33+0x2800], desc[UR8][R38.64] ;  /* 0x0280000026218fae */ /* 0x0005e2000b901d48 */
[----:B------:R-:W-:Y:S01]  /*1f00*/  @!P2 MOV R22, 0x400 ;  /* 0x000004000016a802 */ /* 0x000fe20000000f00 */
[----:B------:R-:W-:Y:S01]  /*1f10*/  IMAD.WIDE.U32 R36, R20, UR6, R24 ;  /* 0x0000000614247c25 */ /* 0x000fe2000f8e0018 */
[----:B------:R-:W-:Y:S02]  /*1f20*/  @!P5 LEA R6, P0, R192, R194, 0x7 ;  /* 0x000000c2c006d211 */ /* 0x000fe400078038ff */
[----:B----4-:R-:W-:Y:S01]  /*1f30*/  @!P5 LEA R7, R8, R7, 0x18 ;  /* 0x000000070807d211 */ /* 0x010fe200078ec0ff */
[----:B------:R-:W-:Y:S01]  /*1f40*/  @!P4 IMAD R24, R193, 0xa0, RZ ;  /* 0x000000a0c118c824 */ /* 0x000fe200078e02ff */
[----:B------:R-:W-:Y:S01]  /*1f50*/  @!P2 LEA R21, R29, R22, 0x18 ;  /* 0x000000161d15a211 */ /* 0x000fe200078ec0ff */
[----:B------:R-:W3:Y:S01]  /*1f60*/  @!P3 LDC.64 R8, c[0x0][0x218] ;  /* 0x00008600ff08bb82 */ /* 0x000ee20000000a00 */
[----:B------:R-:W-:Y:S01]  /*1f70*/  @!P5 LEA.HI.X R29, R192, R5, R193, 0x7, P0 ;  /* 0x00000005c01dd211 */ /* 0x000fe200000f3cc1 */
[----:B------:R-:W-:Y:S01]  /*1f80*/  @!P5 IMAD R25, R16, 0x2, R7 ;  /* 0x000000021019d824 */ /* 0x000fe200078e0207 */
[----:B------:R-:W-:Y:S01]  /*1f90*/  @!P5 LEA R34, P0, R6, R2, 0x1 ;  /* 0x000000020622d211 */ /* 0x000fe200078008ff */
[----:B------:R-:W-:-:S02]  /*1fa0*/  @!P3 IMAD.MOV.U32 R7, RZ, RZ, R5 ;  /* 0x000000ffff07b224 */ /* 0x000fc400078e0005 */
[----:B------:R-:W-:Y:S01]  /*1fb0*/  IMAD R22, R20, UR7, R31 ;  /* 0x0000000714167c24 */ /* 0x000fe2000f8e021f */
[----:B------:R-:W-:Y:S01]  /*1fc0*/  @!P5 LEA.HI.X R35, R6, R3, R29, 0x1, P0 ;  /* 0x000000030623d211 */ /* 0x000fe200000f0c1d */
[----:B------:R-:W-:Y:S01]  /*1fd0*/  @!P3 IMAD.MOV.U32 R6, RZ, RZ, R194 ;  /* 0x000000ffff06b224 */ /* 0x000fe200078e00c2 */
[----:B------:R-:W4:Y:S01]  /*1fe0*/  @!P2 LDC.64 R2, c[0x0][0x218] ;  /* 0x00008600ff02ab82 */ /* 0x000f220000000a00 */
[----:B------:R-:W-:Y:S01]  /*1ff0*/  @!P3 IMAD R20, R193, 0xc0, RZ ;  /* 0x000000c0c114b824 */ /* 0x000fe200078e02ff */
[----:B------:R-:W-:Y:S01]  /*2000*/  ULDC.64 UR6, c[0x0][0x220] ;  /* 0x0000880000067ab9 */ /* 0x000fe20000000a00 */
[----:B------:R-:W-:Y:S01]  /*2010*/  @!P3 IMAD.WIDE.U32 R40, R192, 0xc0, R6 ;  /* 0x000000c0c028b825 */ /* 0x000fe200078e0006 */
[----:B------:R3:W-:Y:S01]  /*2020*/  @!P5 LDGSTS.E.BYPASS.LTC128B.128 [R25+0x3000], desc[UR8][R34.64] ;  /* 0x030000002219dfae */ /* 0x0007e2000b901d48 */
[----:B------:R-:W-:Y:S02]  /*2030*/  IADD3 R19, P5, R232, R19, RZ ;  /* 0x00000013e8137210 */ /* 0x000fe40007fbe0ff */
[----:B------:R-:W-:Y:S01]  /*2040*/  @!P3 IMAD.IADD R20, R41, 0x1, R20 ;  /* 0x000000012914b824 */ /* 0x000fe200078e0214 */
[----:B------:R-:W4:Y:S01]  /*2050*/  LDC.64 R6, c[0x0][0x250] ;  /* 0x00009400ff067b82 */ /* 0x000f220000000a00 */
[----:B------:R-:W-:-:S02]  /*2060*/  @!P4 IMAD R27, R16, 0x2, R27 ;  /* 0x00000002101bc824 */ /* 0x000fc400078e021b */
[----:B--2---:R-:W-:Y:S02]  /*2070*/  @!P4 IMAD.MOV.U32 R38, RZ, RZ, R194 ;  /* 0x000000ffff26c224 */ /* 0x004fe400078e00c2 */
[----:B------:R-:W-:Y:S02]  /*2080*/  @!P4 IMAD.MOV.U32 R39, RZ, RZ, R5 ;  /* 0x000000ffff27c224 */ /* 0x000fe400078e0005 */
[----:B------:R-:W-:Y:S02]  /*2090*/  @!P3 IMAD R23, R16, 0x2, R23 ;  /* 0x000000021017b824 */ /* 0x000fe400078e0217 */
[----:B------:R-:W-:-:S04]  /*20a0*/  @!P4 IMAD.WIDE.U32 R38, R192, 0xa0, R38 ;  /* 0x000000a0c026c825 */ /* 0x000fc800078e0026 */
[----:B------:R-:W-:Y:S01]  /*20b0*/  @!P4 IMAD.IADD R24, R39, 0x1, R24 ;  /* 0x000000012718c824 */ /* 0x000fe200078e0218 */
[----:B-1----:R-:W-:Y:S01]  /*20c0*/  @!P4 LEA R10, P0, R38, R10, 0x1 ;  /* 0x0000000a260ac211 */ /* 0x002fe200078008ff */
[----:B------:R-:W-:Y:S02]  /*20d0*/  @!P2 IMAD R21, R16, 0x2, R21 ;  /* 0x000000021015a824 */ /* 0x000fe400078e0215 */
[----:B------:R-:W-:Y:S01]  /*20e0*/  IMAD.X R17, R233, 0x1, R17, P5 ;  /* 0x00000001e9117824 */ /* 0x000fe200028e0611 */
[----:B------:R-:W-:Y:S01]  /*20f0*/  @!P4 LEA.HI.X R11, R38, R11, R24, 0x1, P0 ;  /* 0x0000000b260bc211 */ /* 0x000fe200000f0c18 */
[----:B------:R-:W-:Y:S01]  /*2100*/  @!P2 IMAD.MOV.U32 R24, RZ, RZ, R194 ;  /* 0x000000ffff18a224 */ /* 0x000fe200078e00c2 */
[----:B---3--:R-:W-:Y:S01]  /*2110*/  @!P3 LEA R42, P0, R40, R8, 0x1 ;  /* 0x00000008282ab211 */ /* 0x008fe200078008ff */
[----:B------:R-:W-:Y:S01]  /*2120*/  @!P2 IMAD R8, R193, 0xe0, RZ ;  /* 0x000000e0c108a824 */ /* 0x000fe200078e02ff */
[----:B------:R-:W-:Y:S01]  /*2130*/  ISETP.GE.AND P5, PT, R32, R13, PT ;  /* 0x0000000d2000720c */ /* 0x000fe20003fa6270 */
[----:B------:R-:W-:Y:S01]  /*2140*/  @!P2 IMAD.MOV.U32 R25, RZ, RZ, R5 ;  /* 0x000000ffff19a224 */ /* 0x000fe200078e0005 */
[----:B------:R-:W-:Y:S01]  /*2150*/  @!P3 LEA.HI.X R43, R40, R9, R20, 0x1, P0 ;  /* 0x00000009282bb211 */ /* 0x000fe200000f0c14 */
[----:B------:R-:W-:Y:S01]  /*2160*/  @!P4 LDGSTS.E.BYPASS.LTC128B.128 [R27+0x3800], desc[UR8][R10.64] ;  /* 0x038000000a1bcfae */ /* 0x000fe2000b901d48 */
[----:B------:R-:W-:Y:S01]  /*2170*/  IMAD.IADD R37, R37, 0x1, R22 ;  /* 0x0000000125257824 */ /* 0x000fe200078e0216 */
[-C--:B------:R-:W-:Y:S01]  /*2180*/  ISETP.GE.AND P4, PT, R30, R13.reuse, PT ;  /* 0x0000000d1e00720c */ /* 0x080fe20003f86270 */
[----:B------:R-:W-:Y:S01]  /*2190*/  @!P2 IMAD.WIDE.U32 R38, R192, 0xe0, R24 ;  /* 0x000000e0c026a825 */ /* 0x000fe200078e0018 */
[----:B------:R-:W-:Y:S01]  /*21a0*/  @!P3 LDGSTS.E.BYPASS.LTC128B.128 [R23+0x4000], desc[UR8][R42.64] ;  /* 0x040000002a17bfae */ /* 0x000fe2000b901d48 */
[----:B------:R-:W-:-:S02]  /*21b0*/  ISETP.GE.AND P3, PT, R232, R13, PT ;  /* 0x0000000de800720c */ /* 0x000fc40003f66270 */
[----:B------:R-:W-:Y:S01]  /*21c0*/  @!P2 IMAD.IADD R8, R39, 0x1, R8 ;  /* 0x000000012708a824 */ /* 0x000fe200078e0208 */
[----:B----4-:R-:W-:Y:S01]  /*21d0*/  @!P2 LEA R2, P0, R38, R2, 0x1 ;  /* 0x000000022602a211 */ /* 0x010fe200078008ff */
[----:B------:R-:W-:-:S03]  /*21e0*/  IMAD.WIDE.U32 R36, R19, R6, R36 ;  /* 0x0000000613247225 */ /* 0x000fc600078e0024 */
[----:B------:R-:W-:Y:S01]  /*21f0*/  @!P2 LEA.HI.X R3, R38, R3, R8, 0x1, P0 ;  /* 0x000000032603a211 */ /* 0x000fe200000f0c08 */
[----:B------:R-:W-:Y:S01]  /*2200*/  IMAD R8, R17, R6, RZ ;  /* 0x0000000611087224 */ /* 0x000fe200078e02ff */
[----:B------:R-:W-:Y:S01]  /*2210*/  LEA R224, P0, R36, UR6, 0x1 ;  /* 0x0000000624e07c11 */ /* 0x000fe2000f8008ff */
[----:B------:R-:W-:Y:S02]  /*2220*/  IMAD.SHL.U32 R9, R6, 0x20, RZ ;  /* 0x0000002006097824 */ /* 0x000fe400078e00ff */
[----:B------:R1:W-:Y:S01]  /*2230*/  @!P2 LDGSTS.E.BYPASS.LTC128B.128 [R21+0x4800], desc[UR8][R2.64] ;  /* 0x048000000215afae */ /* 0x0003e2000b901d48 */
[----:B------:R-:W-:Y:S02]  /*2240*/  IMAD R8, R19, R7, R8 ;  /* 0x0000000713087224 */ /* 0x000fe400078e0208 */
[----:B------:R-:W-:Y:S01]  /*2250*/  @!P1 LEA R20, P2, R9, R224, 0x1 ;  /* 0x000000e009149211 */ /* 0x000fe200078408ff */
[----:B------:R-:W0:Y:S01]  /*2260*/  LDGDEPBAR ;  /* 0x00000000000079af */ /* 0x000e220000000000 */
[----:B------:R-:W-:-:S05]  /*2270*/  IMAD.IADD R8, R37, 0x1, R8 ;  /* 0x0000000125087824 */ /* 0x000fca00078e0208 */
[----:B------:R-:W-:Y:S02]  /*2280*/  LEA.HI.X R223, R36, UR7, R8, 0x1, P0 ;  /* 0x0000000724df7c11 */ /* 0x000fe400080f0c08 */
[----:B------:R-:W-:Y:S02]  /*2290*/  SHF.L.U64.HI R8, R6, 0x5, R7 ;  /* 0x0000000506087819 */ /* 0x000fe40000010207 */
[----:B------:R-:W-:Y:S01]  /*22a0*/  ISETP.GE.AND P0, PT, R18, R13, PT ;  /* 0x0000000d1200720c */ /* 0x000fe20003f06270 */
[----:B------:R-:W-:Y:S01]  /*22b0*/  @!P3 IMAD.MOV.U32 R225, RZ, RZ, R223 ;  /* 0x000000ffffe1b224 */ /* 0x000fe200078e00df */
[----:B-1----:R-:W-:Y:S01]  /*22c0*/  LOP3.LUT R3, R14, 0xfffffff8, RZ, 0xc0, !PT ;  /* 0xfffffff80e037812 */ /* 0x002fe200078ec0ff */
[----:B------:R-:W-:-:S04]  /*22d0*/  DEPBAR.LE SB0, 0x0 ;  /* 0x000080000000791a */ /* 0x000fc80000000000 */
[----:B------:R-:W-:Y:S01]  /*22e0*/  BAR.SYNC.DEFER_BLOCKING 0x0 ;  /* 0x0000000000007b1d */ /* 0x000fe20000010000 */
[----:B------:R-:W-:Y:S01]  /*22f0*/  @!P1 LEA.HI.X R21, R9, R223, R8, 0x1, P2 ;  /* 0x000000df09159211 */ /* 0x000fe200010f0c08 */
[C---:B------:R-:W-:Y:S01]  /*2300*/  IMAD.IADD R3, R198.reuse, 0x1, -R3 ;  /* 0x00000001c6037824 */ /* 0x040fe200078e0a03 */
[----:B------:R-:W-:Y:S02]  /*2310*/  LOP3.LUT R9, R15, 0xfffffff0, RZ, 0xc0, !PT ;  /* 0xfffffff00f097812 */ /* 0x000fe400078ec0ff */
[----:B------:R-:W-:Y:S02]  /*2320*/  SHF.R.S32.HI R8, RZ, 0x4, R15 ;  /* 0x00000004ff087819 */ /* 0x000fe4000001140f */
[----:B------:R-:W-:Y:S01]  /*2330*/  LEA.HI R14, R3, R3, RZ, 0x1 ;  /* 0x00000003030e7211 */ /* 0x000fe200078f08ff */
[----:B------:R-:W-:Y:S01]  /*2340*/  IMAD.IADD R200, R198, 0x1, -R9 ;  /* 0x00000001c6c87824 */ /* 0x000fe200078e0a09 */
[----:B------:R-:W-:Y:S02]  /*2350*/  LEA.HI R15, R15, R8, RZ, 0x1 ;  /* 0x000000080f0f7211 */ /* 0x000fe400078f08ff */
[----:B------:R-:W-:-:S02]  /*2360*/  SHF.R.S32.HI R2, RZ, 0x1, R14 ;  /* 0x00000001ff027819 */ /* 0x000fc4000001140e */
[----:B------:R-:W-:Y:S02]  /*2370*/  LEA.HI R9, R200, R200, RZ, 0x1 ;  /* 0x000000c8c8097211 */ /* 0x000fe400078f08ff */
[----:B------:R-:W-:Y:S02]  /*2380*/  ISETP.GE.AND P2, PT, R26, R13, PT ;  /* 0x0000000d1a00720c */ /* 0x000fe40003f46270 */
[--C-:B------:R-:W-:Y:S02]  /*2390*/  SHF.R.S32.HI R17, RZ, 0x1, R9.reuse ;  /* 0x00000001ff117819 */ /* 0x100fe40000011409 */
[----:B------:R-:W-:Y:S02]  /*23a0*/  SHF.R.S32.HI R16, RZ, 0x1f, R9 ;  /* 0x0000001fff107819 */ /* 0x000fe40000011409 */
[----:B------:R-:W-:Y:S02]  /*23b0*/  LOP3.LUT R15, R15, 0xfffffffe, RZ, 0xc0, !PT ;  /* 0xfffffffe0f0f7812 */ /* 0x000fe400078ec0ff */
[----:B------:R-:W-:Y:S01]  /*23c0*/  LEA.HI R16, R16, R17, RZ, 0x2 ;  /* 0x0000001110107211 */ /* 0x000fe200078f10ff */
[----:B------:R-:W-:Y:S01]  /*23d0*/  @P3 STS [R229+0x5000], RZ ;  /* 0x005000ffe5003388 */ /* 0x000fe20000000800 */
[----:B------:R-:W-:Y:S01]  /*23e0*/  LOP3.LUT R14, R14, 0x7fffffe, RZ, 0xc0, !PT ;  /* 0x07fffffe0e0e7812 */ /* 0x000fe200078ec0ff */
[----:B------:R-:W-:Y:S01]  /*23f0*/  IMAD.IADD R15, R8, 0x1, -R15 ;  /* 0x00000001080f7824 */ /* 0x000fe200078e0a0f */
[----:B------:R-:W-:Y:S01]  /*2400*/  LOP3.LUT R9, R9, 0x7fffffe, RZ, 0xc0, !PT ;  /* 0x07fffffe09097812 */ /* 0x000fe200078ec0ff */
[----:B------:R-:W-:Y:S01]  /*2410*/  @P3 STS [R229+0x5004], RZ ;  /* 0x005004ffe5003388 */ /* 0x000fe20000000800 */
[----:B------:R-:W-:-:S03]  /*2420*/  @!P5 IMAD R8, R7, 0xc0, RZ ;  /* 0x000000c00708d824 */ /* 0x000fc600078e02ff */
[----:B------:R-:W-:Y:S04]  /*2430*/  @P3 STS.64 [R229+0x5008], RZ ;  /* 0x005008ffe5003388 */ /* 0x000fe80000000a00 */
[----:B------:R-:W-:Y:S01]  /*2440*/  @!PT LDS RZ, [RZ] ;  /* 0x00000000fffff984 */ /* 0x000fe20000000800 */
[----:B------:R-:W-:Y:S01]  /*2450*/  @!PT LDS RZ, [RZ] ;  /* 0x00000000fffff984 */ /* 0x000fe20000000800 */
[----:B------:R-:W-:Y:S01]  /*2460*/  @!PT LDS RZ, [RZ] ;  /* 0x00000000fffff984 */ /* 0x000fe20000000800 */
[----:B------:R1:W-:Y:S01]  /*2470*/  @!P3 LDGSTS.E.BYPASS.LTC128B.128 [R229+0x5000], desc[UR8][R224.64] ;  /* 0x05000000e0e5bfae */ /* 0x0003e2000b901d48 */
[----:B------:R-:W-:-:S03]  /*2480*/  ISETP.GE.AND P3, PT, R28, R13, PT ;  /* 0x0000000d1c00720c */ /* 0x000fc60003f66270 */
[----:B------:R-:W-:Y:S04]  /*2490*/  @P1 STS.128 [R229+0x5800], RZ ;  /* 0x005800ffe5001388 */ /* 0x000fe80000000c00 */
[----:B------:R-:W-:Y:S01]  /*24a0*/  @!PT LDS RZ, [RZ] ;  /* 0x00000000fffff984 */ /* 0x000fe20000000800 */
[----:B------:R-:W-:Y:S01]  /*24b0*/  @!PT LDS RZ, [RZ] ;  /* 0x00000000fffff984 */ /* 0x000fe20000000800 */
[----:B------:R-:W-:Y:S01]  /*24c0*/  @!PT LDS RZ, [RZ] ;  /* 0x00000000fffff984 */ /* 0x000fe20000000800 */
[----:B------:R2:W-:Y:S01]  /*24d0*/  @!P1 LDGSTS.E.BYPASS.LTC128B.128 [R229+0x5800], desc[UR8][R20.64] ;  /* 0x0580000014e59fae */ /* 0x0005e2000b901d48 */
[----:B------:R-:W-:-:S03]  /*24e0*/  @!P0 LEA R10, P1, R6, R224, 0x7 ;  /* 0x000000e0060a8211 */ /* 0x000fc600078238ff */
[----:B------:R-:W-:Y:S01]  /*24f0*/  @P0 STS.128 [R229+0x6000], RZ ;  /* 0x006000ffe5000388 */ /* 0x000fe20000000c00 */
[----:B------:R-:W-:Y:S02]  /*2500*/  @!P0 LEA.HI.X R11, R6, R223, R7, 0x7, P1 ;  /* 0x000000df060b8211 */ /* 0x000fe400008f3c07 */
[----:B------:R-:W-:Y:S01]  /*2510*/  ISETP.GE.AND P1, PT, R4, R13, PT ;  /* 0x0000000d0400720c */ /* 0x000fe20003f26270 */
[----:B------:R-:W-:Y:S02]  /*2520*/  IMAD.SHL.U32 R4, R2, 0x40, RZ ;  /* 0x0000004002047824 */ /* 0x000fe400078e00ff */
[----:B------:R-:W-:Y:S01]  /*2530*/  @!PT LDS RZ, [RZ] ;  /* 0x00000000fffff984 */ /* 0x000fe20000000800 */
[----:B------:R-:W-:Y:S01]  /*2540*/  @!PT LDS RZ, [RZ] ;  /* 0x00000000fffff984 */ /* 0x000fe20000000800 */
[----:B------:R-:W-:Y:S01]  /*2550*/  @!PT LDS RZ, [RZ] ;  /* 0x00000000fffff984 */ /* 0x000fe20000000800 */
[----:B------:R3:W-:Y:S03]  /*2560*/  @!P0 LDGSTS.E.BYPASS.LTC128B.128 [R229+0x6000], desc[UR8][R10.64] ;  /* 0x060000000ae58fae */ /* 0x0007e6000b901d48 */
[----:B------:R-:W-:Y:S01]  /*2570*/  LOP3.LUT R13, R4, 0xc0, RZ, 0xc0, !PT ;  /* 0x000000c0040d7812 */ /* 0x000fe200078ec0ff */
[----:B------:R-:W-:Y:S01]  /*2580*/  @P5 STS.128 [R229+0x6800], RZ ;  /* 0x006800ffe5005388 */ /* 0x000fe20000000c00 */
[----:B------:R-:W-:Y:S01]  /*2590*/  LOP3.LUT R4, R16, 0xfffffffc, RZ, 0xc0, !PT ;  /* 0xfffffffc10047812 */ /* 0x000fe200078ec0ff */
[----:B------:R-:W-:Y:S01]  /*25a0*/  IMAD.IADD R16, R3, 0x1, -R14 ;  /* 0x0000000103107824 */ /* 0x000fe200078e0a0e */
[----:B------:R-:W-:-:S02]  /*25b0*/  LOP3.LUT R12, R13, 0x8, R12, 0xf8, !PT ;  /* 0x000000080d0c7812 */ /* 0x000fc400078ef80c */
[----:B------:R-:W-:Y:S01]  /*25c0*/  SHF.R.U32.HI R13, RZ, 0x3, R13 ;  /* 0x00000003ff0d7819 */ /* 0x000fe2000001160d */
[----:B-1----:R-:W-:Y:S02]  /*25d0*/  @!P5 IMAD.MOV.U32 R225, RZ, RZ, R223 ;  /* 0x000000ffffe1d224 */ /* 0x002fe400078e00df */
[----:B------:R-:W-:Y:S01]  /*25e0*/  IMAD.IADD R4, R17, 0x1, -R4 ;  /* 0x0000000111047824 */ /* 0x000fe200078e0a04 */
[----:B------:R-:W-:Y:S01]  /*25f0*/  LOP3.LUT R14, R12, R13, RZ, 0x3c, !PT ;  /* 0x0000000d0c0e7212 */ /* 0x000fe200078e3cff */
[----:B------:R-:W-:Y:S01]  /*2600*/  IMAD R219, R15, 0x8, R16 ;  /* 0x000000080fdb7824 */ /* 0x000fe200078e0210 */
[----:B------:R-:W-:Y:S01]  /*2610*/  SHF.R.S32.HI R13, RZ, 0x1f, R200 ;  /* 0x0000001fff0d7819 */ /* 0x000fe200000114c8 */
[C---:B------:R-:W-:Y:S01]  /*2620*/  @!P5 IMAD.WIDE.U32 R16, R6.reuse, 0xc0, R224 ;  /* 0x000000c00610d825 */ /* 0x040fe200078e00e0 */
[----:B--2---:R-:W-:-:S03]  /*2630*/  @!P4 LEA R20, P0, R6, R224, 0x8 ;  /* 0x000000e00614c211 */ /* 0x004fc600078040ff */
[----:B------:R-:W-:Y:S01]  /*2640*/  @!P5 IMAD.IADD R17, R17, 0x1, R8 ;  /* 0x000000011111d824 */ /* 0x000fe200078e0208 */
[----:B------:R-:W-:Y:S01]  /*2650*/  LEA.HI R8, R13, R200, RZ, 0x3 ;  /* 0x000000c80d087211 */ /* 0x000fe200078f18ff */
[----:B------:R-:W-:Y:S01]  /*2660*/  @!P2 IMAD.MOV.U32 R225, RZ, RZ, R223 ;  /* 0x000000ffffe1a224 */ /* 0x000fe200078e00df */
[----:B------:R-:W-:Y:S01]  /*2670*/  @!P4 LEA.HI.X R21, R6, R223, R7, 0x8, P0 ;  /* 0x000000df0615c211 */ /* 0x000fe200000f4407 */
[----:B------:R-:W-:Y:S01]  /*2680*/  IMAD.SHL.U32 R3, R4, 0x40, RZ ;  /* 0x0000004004037824 */ /* 0x000fe200078e00ff */
[----:B------:R-:W-:Y:S01]  /*2690*/  @!PT LDS RZ, [RZ] ;  /* 0x00000000fffff984 */ /* 0x000fe20000000800 */
[----:B------:R-:W-:Y:S01]  /*26a0*/  @!PT LDS RZ, [RZ] ;  /* 0x00000000fffff984 */ /* 0x000fe20000000800 */
[----:B------:R-:W-:Y:S01]  /*26b0*/  @!PT LDS RZ, [RZ] ;  /* 0x00000000fffff984 */ /* 0x000fe20000000800 */
[----:B------:R-:W-:Y:S01]  /*26c0*/  @!P5 LDGSTS.E.BYPASS.LTC128B.128 [R229+0x6800], desc[UR8][R16.64] ;  /* 0x0680000010e5dfae */ /* 0x000fe2000b901d48 */
[----:B------:R-:W-:Y:S01]  /*26d0*/  IMAD.SHL.U32 R12, R15, 0x8, RZ ;  /* 0x000000080f0c7824 */ /* 0x000fe200078e00ff */
[----:B------:R-:W-:Y:S01]  /*26e0*/  LOP3.LUT P0, RZ, R2, 0x2, RZ, 0xc0, !PT ;  /* 0x0000000202ff7812 */ /* 0x000fe2000780c0ff */
[----:B------:R-:W-:Y:S01]  /*26f0*/  IMAD.U32 R219, R219, 0x20, R14 ;  /* 0x00000020dbdb7824 */ /* 0x000fe200078e000e */
[----:B------:R-:W-:Y:S01]  /*2700*/  LOP3.LUT R3, R3, 0xc0, RZ, 0xc0, !PT ;  /* 0x000000c003037812 */ /* 0x000fe200078ec0ff */
[----:B------:R-:W-:Y:S01]  /*2710*/  @!P2 IMAD.WIDE.U32 R14, R6, 0x180, R224 ;  /* 0x00000180060ea825 */ /* 0x000fe200078e00e0 */
[----:B------:R-:W-:Y:S01]  /*2720*/  @P4 STS.128 [R229+0x7000], RZ ;  /* 0x007000ffe5004388 */ /* 0x000fe20000000c00 */
[----:B------:R-:W-:-:S02]  /*2730*/  SEL R2, R56, 0xfffffff0, !P0 ;  /* 0xfffffff038027807 */ /* 0x000fc40004000000 */
[----:B------:R-:W-:Y:S01]  /*2740*/  IMAD.SHL.U32 R8, R8, 0x20, RZ ;  /* 0x0000002008087824 */ /* 0x000fe200078e00ff */
[----:B------:R-:W-:Y:S01]  /*2750*/  LOP3.LUT R12, R3, 0x8, R12, 0xf8, !PT ;  /* 0x00000008030c7812 */ /* 0x000fe200078ef80c */
[----:B------:R-:W-:Y:S01]  /*2760*/  @!P1 IMAD.MOV.U32 R225, RZ, RZ, R223 ;  /* 0x000000ffffe19224 */ /* 0x000fe200078e00df */
[----:B------:R-:W-:Y:S01]  /*2770*/  SHF.R.U32.HI R3, RZ, 0x3, R3 ;  /* 0x00000003ff037819 */ /* 0x000fe20000011603 */
[----:B------:R-:W-:Y:S01]  /*2780*/  IMAD.IADD R200, R200, 0x1, -R9 ;  /* 0x00000001c8c87824 */ /* 0x000fe200078e0a09 */
[----:B------:R-:W-:Y:S01]  /*2790*/  LOP3.LUT R199, R8, 0xffffff00, RZ, 0xc0, !PT ;  /* 0xffffff0008c77812 */ /* 0x000fe200078ec0ff */
[----:B------:R-:W-:Y:S01]  /*27a0*/  @!P1 IMAD R9, R7, 0x1c0, RZ ;  /* 0x000001c007099824 */ /* 0x000fe200078e02ff */
[----:B------:R-:W-:Y:S01]  /*27b0*/  LOP3.LUT R3, R12, R3, RZ, 0x3c, !PT ;  /* 0x000000030c037212 */ /* 0x000fe200078e3cff */
[----:B------:R-:W-:Y:S01]  /*27c0*/  @!P1 IMAD.WIDE.U32 R18, R6, 0x1c0, R224 ;  /* 0x000001c006129825 */ /* 0x000fe200078e00e0 */
[----:B------:R-:W-:Y:S01]  /*27d0*/  @!PT LDS RZ, [RZ] ;  /* 0x00000000fffff984 */ /* 0x000fe20000000800 */
[----:B------:R-:W-:Y:S01]  /*27e0*/  @!PT LDS RZ, [RZ] ;  /* 0x00000000fffff984 */ /* 0x000fe20000000800 */
[----:B------:R-:W-:Y:S01]  /*27f0*/  @!PT LDS RZ, [RZ] ;  /* 0x00000000fffff984 */ /* 0x000fe20000000800 */
[----:B------:R-:W-:Y:S01]  /*2800*/  @!P4 LDGSTS.E.BYPASS.LTC128B.128 [R229+0x7000], desc[UR8][R20.64] ;  /* 0x0700000014e5cfae */ /* 0x000fe2000b901d48 */
[----:B------:R-:W-:-:S02]  /*2810*/  LEA R219, R219, UR4, 0x1 ;  /* 0x00000004dbdb7c11 */ /* 0x000fc4000f8e08ff */
[----:B------:R-:W-:Y:S01]  /*2820*/  @!P1 IMAD.IADD R19, R19, 0x1, R9 ;  /* 0x0000000113139824 */ /* 0x000fe200078e0209 */
[----:B------:R-:W-:Y:S01]  /*2830*/  @P3 STS.128 [R229+0x7800], RZ ;  /* 0x007800ffe5003388 */ /* 0x000fe20000000c00 */
[----:B---3--:R-:W-:Y:S02]  /*2840*/  @!P3 IMAD.MOV.U32 R10, RZ, RZ, R224 ;  /* 0x000000ffff0ab224 */ /* 0x008fe400078e00e0 */
[----:B------:R-:W-:Y:S02]  /*2850*/  @!P3 IMAD.MOV.U32 R11, RZ, RZ, R223 ;  /* 0x000000ffff0bb224 */ /* 0x000fe400078e00df */
[----:B------:R-:W-:Y:S02]  /*2860*/  IMAD R9, R202, 0x200, R199 ;  /* 0x00000200ca097824 */ /* 0x000fe400078e02c7 */
[C---:B------:R-:W-:Y:S02]  /*2870*/  @!P2 IMAD R12, R7.reuse, 0x180, RZ ;  /* 0x00000180070ca824 */ /* 0x040fe400078e02ff */
[----:B------:R-:W-:-:S02]  /*2880*/  @!P3 IMAD R13, R7, 0x140, RZ ;  /* 0x00000140070db824 */ /* 0x000fc400078e02ff */
[----:B------:R-:W-:-:S04]  /*2890*/  @!P3 IMAD.WIDE.U32 R22, R6, 0x140, R10 ;  /* 0x000001400616b825 */ /* 0x000fc800078e000a */
[----:B------:R-:W-:Y:S02]  /*28a0*/  IMAD R8, R200, 0x20, R9 ;  /* 0x00000020c8087824 */ /* 0x000fe400078e0209 */
[----:B------:R-:W-:Y:S02]  /*28b0*/  @!P2 IMAD.IADD R11, R15, 0x1, R12 ;  /* 0x000000010f0ba824 */ /* 0x000fe400078e020c */
[----:B------:R-:W-:Y:S02]  /*28c0*/  @!P3 IMAD.IADD R13, R23, 0x1, R13 ;  /* 0x00000001170db824 */ /* 0x000fe400078e020d */
[----:B------:R-:W-:Y:S02]  /*28d0*/  @!P3 IMAD.MOV.U32 R12, RZ, RZ, R22 ;  /* 0x000000ffff0cb224 */ /* 0x000fe400078e0016 */
[----:B------:R-:W-:Y:S02]  /*28e0*/  IMAD.IADD R221, R3, 0x1, R8 ;  /* 0x0000000103dd7824 */ /* 0x000fe400078e0208 */
[----:B------:R-:W-:Y:S01]  /*28f0*/  @!P2 IMAD.MOV.U32 R10, RZ, RZ, R14 ;  /* 0x000000ffff0aa224 */ /* 0x000fe200078e000e */
[----:B------:R-:W-:Y:S01]  /*2900*/  @!PT LDS RZ, [RZ] ;  /* 0x00000000fffff984 */ /* 0x000fe20000000800 */
[----:B------:R-:W-:Y:S01]  /*2910*/  @!PT LDS RZ, [RZ] ;  /* 0x00000000fffff984 */ /* 0x000fe20000000800 */
[----:B------:R-:W-:Y:S01]  /*2920*/  @!PT LDS RZ, [RZ] ;  /* 0x00000000fffff984 */ /* 0x000fe20000000800 */
[----:B------:R1:W-:Y:S01]  /*2930*/  @!P3 LDGSTS.E.BYPASS.LTC128B.128 [R229+0x7800], desc[UR8][R12.64] ;  /* 0x078000000ce5bfae */ /* 0x0003e2000b901d48 */
[----:B------:R-:W-:Y:S01]  /*2940*/  IMAD R204, R2, 0x2, R219 ;  /* 0x0000000202cc7824 */ /* 0x000fe200078e02db */
[----:B------:R-:W-:Y:S01]  /*2950*/  LEA R221, R221, UR4, 0x1 ;  /* 0x00000004dddd7c11 */ /* 0x000fe2000f8e08ff */
[----:B------:R-:W-:Y:S01]  /*2960*/  IMAD R200, R200, 0x20, R199 ;  /* 0x00000020c8c87824 */ /* 0x000fe200078e02c7 */
[----:B------:R-:W-:Y:S03]  /*2970*/  @P2 STS.128 [R229+0x8000], RZ ;  /* 0x008000ffe5002388 */ /* 0x000fe60000000c00 */
[----:B------:R-:W-:Y:S01]  /*2980*/  IMAD.IADD R3, R3, 0x1, R200 ;  /* 0x0000000103037824 */ /* 0x000fe200078e02c8 */
        /* <DEDUP_REMOVED lines=8> */
[----:B------:R2:W-:Y:S01]  /*2a10*/  @!P1 LDGSTS.E.BYPASS.LTC128B.128 [R229+0x8800], desc[UR8][R18.64] ;  /* 0x0880000012e59fae */ /* 0x0005e2000b901d48 */
[----:B------:R-:W-:-:S03]  /*2a20*/  LOP3.LUT P1, RZ, R4, 0x2, RZ, 0xc0, !PT ;  /* 0x0000000204ff7812 */ /* 0x000fc6000782c0ff */
[----:B------:R-:W-:Y:S01]  /*2a30*/  LDSM.16.M88.4 R52, [R221] ;  /* 0x00000000dd34783b */ /* 0x000fe20000000200 */
[----:B------:R-:W-:Y:S02]  /*2a40*/  SEL R4, R56, 0xfffffff0, !P1 ;  /* 0xfffffff038047807 */ /* 0x000fe40004800000 */
[----:B------:R-:W-:Y:S01]  /*2a50*/  ISETP.GT.AND P1, PT, R195, 0x1, PT ;  /* 0x00000001c300780c */ /* 0x000fe20003f24270 */
[----:B------:R-:W3:Y:S02]  /*2a60*/  LDSM.16.M88.4 R36, [R219+0x1400] ;  /* 0x00140000db24783b */ /* 0x000ee40000000200 */
[----:B------:R-:W-:Y:S02]  /*2a70*/  IMAD R220, R4, 0x2, R221 ;  /* 0x0000000204dc7824 */ /* 0x000fe400078e02dd */
[----:B------:R-:W4:Y:S04]  /*2a80*/  LDSM.16.M88.4 R44, [R219+0x1000] ;  /* 0x00100000db2c783b */ /* 0x000f280000000200 */
[----:B-1----:R-:W2:Y:S04]  /*2a90*/  LDSM.16.M88.4 R12, [R219+0x2000] ;  /* 0x00200000db0c783b */ /* 0x002ea80000000200 */
[----:B------:R-:W-:Y:S04]  /*2aa0*/  LDSM.16.M88.4 R56, [R220] ;  /* 0x00000000dc38783b */ /* 0x000fe80000000200 */
[----:B------:R-:W1:Y:S04]  /*2ab0*/  LDSM.16.M88.4 R144, [R204+0x1400] ;  /* 0x00140000cc90783b */ /* 0x000e680000000200 */
        /* <DEDUP_REMOVED lines=15> */
[C---:B--2---:R-:W-:Y:S01]  /*2bb0*/  HMMA.16816.F32 R16, R52.reuse, R12, RZ ;  /* 0x0000000c3410723c */ /* 0x044fe200000018ff */
[----:B------:R-:W2:Y:S04]  /*2bc0*/  LDSM.16.M88.4 R76, [R219+0x4400] ;  /* 0x00440000db4c783b */ /* 0x000ea80000000200 */
[----:B------:R-:W2:Y:S01]  /*2bd0*/  LDSM.16.M88.4 R68, [R219+0x4800] ;  /* 0x00480000db44783b */ /* 0x000ea20000000200 */
[----:B------:R-:W-:Y:S03]  /*2be0*/  HMMA.16816.F32 R12, R52, R14, RZ ;  /* 0x0000000e340c723c */ /* 0x000fe600000018ff */
[----:B------:R-:W2:Y:S03]  /*2bf0*/  LDSM.16.M88.4 R152, [R219+0x4c00] ;  /* 0x004c0000db98783b */ /* 0x000ea60000000200 */
[C---:B-1----:R-:W-:Y:S01]  /*2c00*/  HMMA.16816.F32 R40, R56.reuse, R144, R40 ;  /* 0x000000903828723c */ /* 0x042fe20000001828 */
[----:B------:R-:W1:Y:S04]  /*2c10*/  LDSM.16.M88.4 R60, [R204+0x2000] ;  /* 0x00200000cc3c783b */ /* 0x000e680000000200 */
[----:B------:R-:W-:Y:S01]  /*2c20*/  LDSM.16.M88.4 R188, [R204+0x1800] ;  /* 0x00180000ccbc783b */ /* 0x000fe20000000200 */
[C---:B------:R-:W-:Y:S03]  /*2c30*/  HMMA.16816.F32 R36, R56.reuse, R146, R36 ;  /* 0x000000923824723c */ /* 0x040fe60000001824 */
[----:B------:R-:W1:Y:S03]  /*2c40*/  LDSM.16.M88.4 R144, [R204+0x4800] ;  /* 0x00480000cc90783b */ /* 0x000e660000000200 */
[C---:B------:R-:W-:Y:S01]  /*2c50*/  HMMA.16816.F32 R48, R56.reuse, R148, R48 ;  /* 0x000000943830723c */ /* 0x040fe20000001830 */
[----:B------:R-:W-:Y:S04]  /*2c60*/  LDSM.16.M88.4 R184, [R204+0x1c00] ;  /* 0x001c0000ccb8783b */ /* 0x000fe80000000200 */
[----:B------:R-:W-:Y:S01]  /*2c70*/  LDSM.16.M88.4 R180, [R204+0x2400] ;  /* 0x00240000ccb4783b */ /* 0x000fe20000000200 */
[----:B------:R-:W-:Y:S03]  /*2c80*/  HMMA.16816.F32 R44, R56, R150, R44 ;  /* 0x00000096382c723c */ /* 0x000fe6000000182c */
[----:B------:R-:W1:Y:S03]  /*2c90*/  LDSM.16.M88.4 R148, [R204+0x4400] ;  /* 0x00440000cc94783b */ /* 0x000e660000000200 */
[C---:B------:R-:W-:Y:S01]  /*2ca0*/  HMMA.16816.F32 R32, R52.reuse, R28, RZ ;  /* 0x0000001c3420723c */ /* 0x040fe200000018ff */
[----:B------:R-:W1:Y:S04]  /*2cb0*/  LDSM.16.M88.4 R176, [R204+0x2800] ;  /* 0x00280000ccb0783b */ /* 0x000e680000000200 */
[----:B------:R-:W1:Y:S01]  /*2cc0*/  LDSM.16.M88.4 R172, [R204+0x2c00] ;  /* 0x002c0000ccac783b */ /* 0x000e620000000200 */
[C---:B------:R-:W-:Y:S03]  /*2cd0*/  HMMA.16816.F32 R24, R52.reuse, R20, RZ ;  /* 0x000000143418723c */ /* 0x040fe600000018ff */
[----:B------:R-:W1:Y:S03]  /*2ce0*/  LDSM.16.M88.4 R168, [R204+0x3000] ;  /* 0x00300000cca8783b */ /* 0x000e660000000200 */
[C---:B------:R-:W-:Y:S01]  /*2cf0*/  HMMA.16816.F32 R8, R52.reuse, R140, RZ ;  /* 0x0000008c3408723c */ /* 0x040fe200000018ff */
[----:B------:R-:W1:Y:S04]  /*2d00*/  LDSM.16.M88.4 R164, [R204+0x3400] ;  /* 0x00340000cca4783b */ /* 0x000e680000000200 */
[----:B------:R-:W1:Y:S01]  /*2d10*/  LDSM.16.M88.4 R160, [R204+0x3800] ;  /* 0x00380000cca0783b */ /* 0x000e620000000200 */
[C---:B------:R-:W-:Y:S03]  /*2d20*/  HMMA.16816.F32 R136, R52.reuse, R132, RZ ;  /* 0x000000843488723c */ /* 0x040fe600000018ff */
[----:B------:R-:W1:Y:S03]  /*2d30*/  LDSM.16.M88.4 R156, [R204+0x3c00] ;  /* 0x003c0000cc9c783b */ /* 0x000e660000000200 */
[C---:B---3--:R-:W-:Y:S01]  /*2d40*/  HMMA.16816.F32 R128, R52.reuse, R124, RZ ;  /* 0x0000007c3480723c */ /* 0x048fe200000018ff */
[----:B------:R-:W0:Y:S05]  /*2d50*/  LDGDEPBAR ;  /* 0x00000000000079af */ /* 0x000e2a0000000000 */
[C---:B------:R-:W-:Y:S06]  /*2d60*/  HMMA.16816.F32 R120, R52.reuse, R116, RZ ;  /* 0x000000743478723c */ /* 0x040fec00000018ff */
[C---:B------:R-:W-:Y:S06]  /*2d70*/  HMMA.16816.F32 R112, R52.reuse, R108, RZ ;  /* 0x0000006c3470723c */ /* 0x040fec00000018ff */
[C---:B----4-:R-:W-:Y:S06]  /*2d80*/  HMMA.16816.F32 R104, R52.reuse, R100, RZ ;  /* 0x000000643468723c */ /* 0x050fec00000018ff */
        /* <DEDUP_REMOVED lines=20> */
[----:B------:R-:W-:Y:S01]  /*2ed0*/  HMMA.16816.F32 R12, R56, R62, R12 ;  /* 0x0000003e380c723c */ /* 0x000fe2000000180c */
[----:B------:R-:W1:Y:S01]  /*2ee0*/  LDSM.16.M88.4 R60, [R204+0x4c00] ;  /* 0x004c0000cc3c783b */ /* 0x000e620000000200 */
[----:B------:R-:W-:-:S04]  /*2ef0*/  DEPBAR.LE SB0, 0x0 ;  /* 0x000080000000791a */ /* 0x000fc80000000000 */
[C---:B------:R-:W-:Y:S06]  /*2f00*/  HMMA.16816.F32 R72, R56.reuse, R144, R72 ;  /* 0x000000903848723c */ /* 0x040fec0000001848 */
[C---:B------:R-:W-:Y:S01]  /*2f10*/  HMMA.16816.F32 R80, R56.reuse, R148, R80 ;  /* 0x000000943850723c */ /* 0x040fe20000001850 */
[----:B------:R-:W-:Y:S01]  /*2f20*/  IMAD.IADD R144, R198, 0x1, -R203 ;  /* 0x00000001c6907824 */ /* 0x000fe200078e0acb */
[----:B------:R-:W3:Y:S04]  /*2f30*/  @!P1 LDC.64 R148, c[0x0][0x218] ;  /* 0x00008600ff949b82 */ /* 0x000ee80000000a00 */
[----:B------:R-:W-:Y:S01]  /*2f40*/  SHF.R.S32.HI R145, RZ, 0x1f, R144 ;  /* 0x0000001fff917819 */ /* 0x000fe20000011490 */
[----:B------:R-:W-:Y:S03]  /*2f50*/  HMMA.16816.F32 R32, R56, R188, R32 ;  /* 0x000000bc3820723c */ /* 0x000fe60000001820 */
[----:B------:R-:W-:-:S03]  /*2f60*/  LEA.HI R236, R145, R144, RZ, 0x2 ;  /* 0x0000009091ec7211 */ /* 0x000fc600078f10ff */
[----:B------:R-:W-:Y:S01]  /*2f70*/  HMMA.16816.F32 R28, R56, R190, R28 ;  /* 0x000000be381c723c */ /* 0x000fe2000000181c */
[----:B------:R-:W-:-:S05]  /*2f80*/  SHF.R.S32.HI R236, RZ, 0x2, R236 ;  /* 0x00000002ffec7819 */ /* 0x000fca00000114ec */
[C---:B------:R-:W-:Y:S06]  /*2f90*/  HMMA.16816.F32 R24, R56.reuse, R184, R24 ;  /* 0x000000b83818723c */ /* 0x040fec0000001818 */
[----:B------:R-:W-:Y:S01]  /*2fa0*/  HMMA.16816.F32 R20, R56, R186, R20 ;  /* 0x000000ba3814723c */ /* 0x000fe20000001814 */
[----:B---3--:R-:W-:-:S04]  /*2fb0*/  @!P1 LEA R234, P0, R194, R148, 0x1 ;  /* 0x00000094c2ea9211 */ /* 0x008fc800078008ff */
[----:B------:R-:W-:Y:S01]  /*2fc0*/  @!P1 LEA.HI.X R235, R194, R149, R5, 0x1, P0 ;  /* 0x00000095c2eb9211 */ /* 0x000fe200000f0c05 */
        /* <DEDUP_REMOVED lines=16> */
[C---:B------:R-:W-:Y:S06]  /*30d0*/  HMMA.16816.F32 R76, R56.reuse, R150, R76 ;  /* 0x00000096384c723c */ /* 0x040fec000000184c */
[C---:B------:R-:W-:Y:S06]  /*30e0*/  HMMA.16816.F32 R68, R56.reuse, R146, R68 ;  /* 0x000000923844723c */ /* 0x040fec0000001844 */
[C---:B-1----:R-:W-:Y:S06]  /*30f0*/  HMMA.16816.F32 R64, R56.reuse, R60, R64 ;  /* 0x0000003c3840723c */ /* 0x042fec0000001840 */
[----:B------:R-:W-:Y:S07]  /*3100*/  HMMA.16816.F32 R52, R56, R62, R52 ;  /* 0x0000003e3834723c */ /* 0x000fee0000001834 */
[----:B------:R-:W-:-:S04]  /*3110*/  IADD3 R57, R201, 0x1, R236 ;  /* 0x00000001c9397810 */ /* 0x000fc80007ffe0ec */
[----:B------:R-:W-:-:S05]  /*3120*/  IADD3 R57, R197, R57, -R228 ;  /* 0x00000039c5397210 */ /* 0x000fca0007ffe8e4 */
[----:B------:R-:W-:Y:S02]  /*3130*/  IMAD.IADD R150, R57, 0x1, R0 ;  /* 0x0000000139967824 */ /* 0x000fe400078e0200 */
[----:B------:R-:W-:Y:S02]  /*3140*/  IMAD.SHL.U32 R57, R198, 0x2, RZ ;  /* 0x00000002c6397824 */ /* 0x000fe400078e00ff */
[----:B------:R-:W-:Y:S01]  /*3150*/  VIADD R0, R219, 0x1000 ;  /* 0x00001000db007836 */ /* 0x000fe20000000000 */
[C---:B------:R-:W-:Y:S02]  /*3160*/  VIMNMX R151, R150.reuse, R197, PT ;  /* 0x000000c596977248 */ /* 0x040fe40003fe0100 */
[----:B------:R-:W-:Y:S01]  /*3170*/  VIADDMNMX R150, R150, 0x8, R197, PT ;  /* 0x0000000896967846 */ /* 0x000fe200038001c5 */
[----:B------:R-:W-:Y:S01]  /*3180*/  IMAD R218, R2, 0x2, R0 ;  /* 0x0000000202da7824 */ /* 0x000fe200078e0200 */
[----:B------:R-:W-:Y:S01]  /*3190*/  LOP3.LUT R57, R57, 0x6, RZ, 0xc0, !PT ;  /* 0x0000000639397812 */ /* 0x000fe200078ec0ff */
[----:B------:R-:W-:Y:S06]  /*31a0*/  BAR.SYNC.DEFER_BLOCKING 0x0 ;  /* 0x0000000000007b1d */ /* 0x000fec0000010000 */
[----:B------:R-:W-:Y:S05]  /*31b0*/  @!P1 BRA `(.L_x_1591) ;  /* 0x00000004007c9947 */ /* 0x000fea0003800000 */
        /* <DEDUP_REMOVED lines=18> */
[----:B------:R-:W-:Y:S01]  /*32e0*/  IMAD.HI.U32 R62, R61, R56, RZ ;  /* 0x000000383d3e7227 */ /* 0x000fe200078e00ff */
[----:B------:R-:W-:-:S03]  /*32f0*/  IADD3 R61, -R58, RZ, RZ ;  /* 0x000000ff3a3d7210 */ /* 0x000fc60007ffe1ff */
[----:B------:R-:W-:Y:S02]  /*3300*/  IMAD.MOV R63, RZ, RZ, -R62 ;  /* 0x000000ffff3f7224 */ /* 0x000fe400078e0a3e */
[C---:B------:R-:W-:Y:S01]  /*3310*/  IMAD R61, R0.reuse, R61, R2 ;  /* 0x0000003d003d7224 */ /* 0x040fe200078e0202 */
[----:B------:R-:W-:Y:S01]  /*3320*/  LOP3.LUT R2, RZ, R59, RZ, 0x33, !PT ;  /* 0x0000003bff027212 */ /* 0x000fe200078e33ff */
        /* <DEDUP_REMOVED lines=11> */
[----:B------:R-:W-:-:S05]  /*33e0*/  ISETP.GE.AND P2, PT, R0, RZ, PT ;  /* 0x000000ff0000720c */ /* 0x000fca0003f46270 */
[----:B------:R-:W-:Y:S02]  /*33f0*/  @P4 IADD3 R58, R58, 0x1, RZ ;  /* 0x000000013a3a4810 */ /* 0x000fe40007ffe0ff */
[----:B------:R-:W-:Y:S02]  /*3400*/  @P5 VIADD R62, R62, 0x1 ;  /* 0x000000013e3e5836 */ /* 0x000fe40000000000 */
[----:B------:R-:W-:-:S04]  /*3410*/  @!P0 IADD3 R58, -R58, RZ, RZ ;  /* 0x000000ff3a3a8210 */ /* 0x000fc80007ffe1ff */
[----:B------:R-:W-:-:S05]  /*3420*/  @!P2 IMAD.MOV R62, RZ, RZ, -R62 ;  /* 0x000000ffff3ea224 */ /* 0x000fca00078e0a3e */
[C---:B------:R-:W-:Y:S02]  /*3430*/  SEL R61, R2.reuse, R62, !P1 ;  /* 0x0000003e023d7207 */ /* 0x040fe40004800000 */
[----:B------:R-:W-:-:S03]  /*3440*/  SEL R2, R2, R58, !P1 ;  /* 0x0000003a02027207 */ /* 0x000fc60004800000 */
[----:B------:R-:W-:-:S04]  /*3450*/  IMAD.WIDE R146, R61, 0x4, R238 ;  /* 0x000000043d927825 */ /* 0x000fc800078e02ee */
[----:B------:R-:W-:Y:S01]  /*3460*/  IMAD.WIDE R144, R2, 0x4, R238 ;  /* 0x0000000402907825 */ /* 0x000fe200078e02ee */
[----:B------:R-:W2:Y:S04]  /*3470*/  LDG.E R63, desc[UR8][R146.64] ;  /* 0x00000008923f7981 */ /* 0x000ea8000c1e1900 */
[----:B------:R-:W2:Y:S01]  /*3480*/  LDG.E R0, desc[UR8][R144.64] ;  /* 0x0000000890007981 */ /* 0x000ea2000c1e1900 */
[----:B------:R-:W-:-:S04]  /*3490*/  IMAD.IADD R2, R61, 0x1, -R2 ;  /* 0x000000013d027824 */ /* 0x000fc800078e0a02 */
[----:B------:R-:W-:-:S05]  /*34a0*/  IMAD R2, R2, R59, -0x100 ;  /* 0xffffff0002027424 */ /* 0x000fca00078e023b */
[----:B------:R-:W-:-:S05]  /*34b0*/  SHF.R.S32.HI R59, RZ, 0x1f, R2 ;  /* 0x0000001fff3b7819 */ /* 0x000fca0000011402 */
[----:B------:R-:W-:-:S04]  /*34c0*/  IMAD R59, R59, R192, RZ ;  /* 0x000000c03b3b7224 */ /* 0x000fc800078e02ff */
[C---:B------:R-:W-:Y:S01]  /*34d0*/  IMAD R59, R2.reuse, R193, R59 ;  /* 0x000000c1023b7224 */ /* 0x040fe200078e023b */
[----:B--2---:R-:W-:Y:S01]  /*34e0*/  IADD3 R0, -R63, R0, RZ ;  /* 0x000000003f007210 */ /* 0x004fe20007ffe1ff */
[----:B------:R-:W-:-:S03]  /*34f0*/  IMAD.WIDE.U32 R62, R2, R192, RZ ;  /* 0x000000c0023e7225 */ /* 0x000fc600078e00ff */
[----:B------:R-:W-:Y:S01]  /*3500*/  SHF.R.S32.HI R56, RZ, 0x1f, R0 ;  /* 0x0000001fff387819 */ /* 0x000fe20000011400 */
[----:B------:R-:W-:-:S04]  /*3510*/  IMAD.IADD R63, R63, 0x1, R59 ;  /* 0x000000013f3f7824 */ /* 0x000fc800078e023b */
[----:B------:R-:W-:Y:S02]  /*3520*/  IMAD R61, R56, UR6, RZ ;  /* 0x00000006383d7c24 */ /* 0x000fe4000f8e02ff */
[----:B------:R-:W-:-:S04]  /*3530*/  IMAD.WIDE.U32 R62, R0, UR6, R62 ;  /* 0x00000006003e7c25 */ /* 0x000fc8000f8e003e */
[----:B------:R-:W-:Y:S02]  /*3540*/  IMAD R61, R0, UR7, R61 ;  /* 0x00000007003d7c24 */ /* 0x000fe4000f8e023d */
[----:B------:R-:W-:-:S03]  /*3550*/  IMAD.MOV.U32 R2, RZ, RZ, R62 ;  /* 0x000000ffff027224 */ /* 0x000fc600078e003e */
[----:B------:R-:W-:Y:S01]  /*3560*/  IADD3 R0, R63, R61, RZ ;  /* 0x0000003d3f007210 */ /* 0x000fe20007ffe0ff */
[----:B------:R-:W-:Y:S06]  /*3570*/  BRA `(.L_x_1593) ;  /* 0x0000000000087947 */ /* 0x000fec0003800000 */
.L_x_1592:
[----:B------:R-:W-:-:S04]  /*3580*/  LEA R2, -R192, RZ, 0x8 ;  /* 0x000000ffc0027211 */ /* 0x000fc800078e41ff */
[----:B------:R-:W-:-:S07]  /*3590*/  SHF.R.S32.HI R0, RZ, 0x1f, R2 ;  /* 0x0000001fff007819 */ /* 0x000fce0000011402 */
.L_x_1593:
[----:B------:R-:W1:Y:S01]  /*35a0*/  LDC.64 R148, c[0x0][0x218] ;  /* 0x00008600ff947b82 */ /* 0x000e620000000a00 */
[----:B------:R-:W-:Y:S01]  /*35b0*/  IADD3 R194, P0, R2, R194, RZ ;  /* 0x000000c202c27210 */ /* 0x000fe20007f1e0ff */
[----:B------:R-:W-:-:S04]  /*35c0*/  IMAD.SHL.U32 R59, R192, 0x40, RZ ;  /* 0x00000040c03b7824 */ /* 0x000fc800078e00ff */
[----:B------:R-:W-:Y:S01]  /*35d0*/  IMAD.X R5, R0, 0x1, R5, P0 ;  /* 0x0000000100057824 */ /* 0x000fe200000e0605 */
[----:B------:R-:W-:Y:S02]  /*35e0*/  SHF.L.U64.HI R0, R192, 0x6, R193 ;  /* 0x00000006c0007819 */ /* 0x000fe400000102c1 */
[----:B-1----:R-:W-:-:S04]  /*35f0*/  LEA R234, P1, R194, R148, 0x1 ;  /* 0x00000094c2ea7211 */ /* 0x002fc800078208ff */
[----:B------:R-:W-:Y:S02]  /*3600*/  IADD3 R152, P0, R59, R234, RZ ;  /* 0x000000ea3b987210 */ /* 0x000fe40007f1e0ff */
[----:B------:R-:W-:Y:S02]  /*3610*/  LEA.HI.X R235, R194, R149, R5, 0x1, P1 ;  /* 0x00000095c2eb7211 */ /* 0x000fe400008f0c05 */
[----:B------:R-:W-:-:S03]  /*3620*/  IADD3 R146, P1, R152, R59, RZ ;  /* 0x0000003b98927210 */ /* 0x000fc60007f3e0ff */
[----:B------:R-:W-:Y:S01]  /*3630*/  IMAD.X R153, R0, 0x1, R235, P0 ;  /* 0x0000000100997824 */ /* 0x000fe200000e06eb */
[-C--:B------:R-:W-:Y:S01]  /*3640*/  IADD3 R144, P0, R146, R59.reuse, RZ ;  /* 0x0000003b92907210 */ /* 0x080fe20007f1e0ff */
[----:B------:R-:W-:Y:S01]  /*3650*/  @!PT LDS RZ, [RZ] ;  /* 0x00000000fffff984 */ /* 0x000fe20000000800 */
[----:B------:R-:W-:Y:S01]  /*3660*/  @!PT LDS RZ, [RZ] ;  /* 0x00000000fffff984 */ /* 0x000fe20000000800 */
[----:B------:R-:W-:Y:S01]  /*3670*/  @!PT LDS RZ, [RZ] ;  /* 0x00000000fffff984 */ /* 0x000fe20000000800 */
[----:B------:R1:W-:Y:S02]  /*3680*/  LDGSTS.E.BYPASS.LTC128B.128 [R229+0x1000], desc[UR8][R234.64] ;  /* 0x01000000eae57fae */ /* 0x0003e4000b901d48 */
[--C-:B------:R-:W-:Y:S01]  /*3690*/  IMAD.X R147, R153, 0x1, R0.reuse, P1 ;  /* 0x0000000199937824 */ /* 0x100fe200008e0600 */
[-C--:B------:R-:W-:Y:S01]  /*36a0*/  IADD3 R62, P1, R144, R59.reuse, RZ ;  /* 0x0000003b903e7210 */ /* 0x080fe20007f3e0ff */
        /* <DEDUP_REMOVED lines=8> */
[----:B------:R-:W-:Y:S01]  /*3730*/  IADD3 R154, P0, R58, R59, RZ ;  /* 0x0000003b3a9a7210 */ /* 0x000fe20007f1e0ff */
[----:B------:R1:W-:Y:S02]  /*3740*/  LDGSTS.E.BYPASS.LTC128B.128 [R229+0x3000], desc[UR8][R62.64] ;  /* 0x030000003ee57fae */ /* 0x0003e4000b901d48 */
[----:B------:R-:W-:-:S02]  /*3750*/  IMAD.X R59, R61, 0x1, R0, P1 ;  /* 0x000000013d3b7824 */ /* 0x000fc400008e0600 */
[----:B------:R1:W-:Y:S02]  /*3760*/  LDGSTS.E.BYPASS.LTC128B.128 [R229+0x3800], desc[UR8][R60.64] ;  /* 0x038000003ce57fae */ /* 0x0003e4000b901d48 */
[----:B------:R-:W-:Y:S02]  /*3770*/  IMAD.X R155, R59, 0x1, R0, P0 ;  /* 0x000000013b9b7824 */ /* 0x000fe400000e0600 */
[----:B------:R1:W-:Y:S04]  /*3780*/  LDGSTS.E.BYPASS.LTC128B.128 [R229+0x4000], desc[UR8][R58.64] ;  /* 0x040000003ae57fae */ /* 0x0003e8000b901d48 */
[----:B------:R1:W-:Y:S04]  /*3790*/  LDGSTS.E.BYPASS.LTC128B.128 [R229+0x4800], desc[UR8][R154.64] ;  /* 0x048000009ae57fae */ /* 0x0003e8000b901d48 */
[----:B------:R-:W0:Y:S02]  /*37a0*/  LDGDEPBAR ;  /* 0x00000000000079af */ /* 0x000e240000000000 */
.L_x_1591:
[----:B------:R-:W-:Y:S01]  /*37b0*/  IMAD.IADD R246, R196, 0x1, R57 ;  /* 0x00000001c4f67824 */ /* 0x000fe200078e0239 */
[----:B------:R-:W-:-:S03]  /*37c0*/  ULDC UR6, c[0x0][0x2ec] ;  /* 0x0000bb0000067ab9 */ /* 0x000fc60000000800 */
[C---:B------:R-:W-:Y:S01]  /*37d0*/  VIADD R245, R246.reuse, 0x1 ;  /* 0x00000001f6f57836 */ /* 0x040fe20000000000 */
[CC--:B------:R-:W-:Y:S01]  /*37e0*/  ISETP.GE.AND P1, PT, R246.reuse, R150.reuse, PT ;  /* 0x00000096f600720c */ /* 0x0c0fe20003f26270 */
[C---:B------:R-:W-:Y:S01]  /*37f0*/  VIADD R243, R246.reuse, 0x8 ;  /* 0x00000008f6f37836 */ /* 0x040fe20000000000 */
[C---:B------:R-:W-:Y:S01]  /*3800*/  ISETP.GE.AND P2, PT, R246.reuse, R151, PT ;  /* 0x00000097f600720c */ /* 0x040fe20003f46270 */
[C---:B------:R-:W-:Y:S01]  /*3810*/  VIADD R242, R246.reuse, 0x9 ;  /* 0x00000009f6f27836 */ /* 0x040fe20000000000 */
[-C--:B------:R-:W-:Y:S01]  /*3820*/  ISETP.GE.AND P0, PT, R245, R150.reuse, PT ;  /* 0x00000096f500720c */ /* 0x080fe20003f06270 */
[----:B------:R-:W-:Y:S01]  /*3830*/  VIADD R241, R246, 0x10 ;  /* 0x00000010f6f17836 */ /* 0x000fe20000000000 */
[----:B------:R-:W-:Y:S01]  /*3840*/  FSEL R2, R50, -INF , !P1 ;  /* 0xff80000032027808 */ /* 0x000fe20004800000 */
[C---:B------:R-:W-:Y:S01]  /*3850*/  VIADD R237, R246.reuse, 0x11 ;  /* 0x00000011f6ed7836 */ /* 0x040fe20000000000 */
[-C--:B------:R-:W-:Y:S01]  /*3860*/  ISETP.GE.AND P1, PT, R243, R150.reuse, PT ;  /* 0x00000096f300720c */ /* 0x080fe20003f26270 */
[C---:B------:R-:W-:Y:S01]  /*3870*/  VIADD R225, R246.reuse, 0x18 ;  /* 0x00000018f6e17836 */ /* 0x040fe20000000000 */
[----:B------:R-:W-:Y:S01]  /*3880*/  FSEL R51, R51, -INF , !P0 ;  /* 0xff80000033337808 */ /* 0x000fe20004000000 */
[----:B-1----:R-:W-:Y:S01]  /*3890*/  VIADD R62, R246, 0x19 ;  /* 0x00000019f63e7836 */ /* 0x002fe20000000000 */
[-C--:B------:R-:W-:Y:S01]  /*38a0*/  ISETP.GE.AND P0, PT, R242, R150.reuse, PT ;  /* 0x00000096f200720c */ /* 0x080fe20003f06270 */
[----:B------:R-:W-:Y:S01]  /*38b0*/  VIADD R217, R246, 0x20 ;  /* 0x00000020f6d97836 */ /* 0x000fe20000000000 */
[----:B------:R-:W-:Y:S01]  /*38c0*/  FSEL R46, R46, -INF , !P1 ;  /* 0xff8000002e2e7808 */ /* 0x000fe20004800000 */
[----:B------:R-:W-:Y:S01]  /*38d0*/  VIADD R63, R246, 0x21 ;  /* 0x00000021f63f7836 */ /* 0x000fe20000000000 */
[----:B------:R-:W-:Y:S01]  /*38e0*/  FMNMX.FTZ R0, R2, R51, !PT ;  /* 0x0000003302007209 */ /* 0x000fe20007810000 */
[C---:B------:R-:W-:Y:S01]  /*38f0*/  VIADD R215, R246.reuse, 0x28 ;  /* 0x00000028f6d77836 */ /* 0x040fe20000000000 */
[----:B------:R-:W-:Y:S01]  /*3900*/  ISETP.GE.AND P1, PT, R241, R150, PT ;  /* 0x00000096f100720c */ /* 0x000fe20003f26270 */
[C---:B------:R-:W-:Y:S01]  /*3910*/  VIADD R213, R246.reuse, 0x29 ;  /* 0x00000029f6d57836 */ /* 0x040fe20000000000 */
        /* <DEDUP_REMOVED lines=70> */
[----:B------:R-:W-:Y:S01]  /*3d80*/  FSEL R250, R23, -INF , !P0 ;  /* 0xff80000017fa7808 */ /* 0x000fe20004000000 */
[C---:B------:R-:W-:Y:S01]  /*3d90*/  VIADD R163, R246.reuse, 0xb9 ;  /* 0x000000b9f6a37836 */ /* 0x040fe20000000000 */
[-C--:B------:R-:W-:Y:S01]  /*3da0*/  ISETP.GE.AND P1, PT, R207, R150.reuse, PT ;  /* 0x00000096cf00720c */ /* 0x080fe20003f26270 */
        /* <DEDUP_REMOVED lines=9> */
[----:B------:R-:W-:Y:S01]  /*3e40*/  FSEL R30, R19, -INF , !P0 ;  /* 0xff800000131e7808 */ /* 0x000fe20004000000 */
[C---:B------:R-:W-:Y:S01]  /*3e50*/  VIADD R147, R246.reuse, 0xd1 ;  /* 0x000000d1f6937836 */ /* 0x040fe20000000000 */
[-C--:B------:R-:W-:Y:S01]  /*3e60*/  ISETP.GE.AND P1, PT, R205, R150.reuse, PT ;  /* 0x00000096cd00720c */ /* 0x080fe20003f26270 */
[----:B------:R-:W-:Y:S01]  /*3e70*/  VIADD R145, R246, 0xd8 ;  /* 0x000000d8f6917836 */ /* 0x000fe20000000000 */
[----:B------:R-:W-:Y:S01]  /*3e80*/  FMNMX.FTZ R19, R34, R23, !PT ;  /* 0x0000001722137209 */ /* 0x000fe20007810000 */
[C---:B------:R-:W-:Y:S01]  /*3e90*/  VIADD R39, R246.reuse, 0xf1 ;  /* 0x000000f1f6277836 */ /* 0x040fe20000000000 */
[----:B------:R-:W-:Y:S01]  /*3ea0*/  ISETP.GE.AND P0, PT, R203, R150, PT ;  /* 0x00000096cb00720c */ /* 0x000fe20003f06270 */
[----:B------:R-:W-:Y:S01]  /*3eb0*/  VIADD R35, R246, 0xf8 ;  /* 0x000000f8f6237836 */ /* 0x000fe20000000000 */
[----:B------:R-:W-:Y:S01]  /*3ec0*/  FSEL R26, R14, -INF , !P1 ;  /* 0xff8000000e1a7808 */ /* 0x000fe20004800000 */
[----:B------:R-:W-:Y:S01]  /*3ed0*/  VIADD R31, R246, 0xf9 ;  /* 0x000000f9f61f7836 */ /* 0x000fe20000000000 */
[----:B------:R-:W-:-:S02]  /*3ee0*/  FMNMX.FTZ R19, R30, R19, !PT ;  /* 0x000000131e137209 */ /* 0x000fc40007810000 */
[----:B------:R-:W-:Y:S02]  /*3ef0*/  FSEL R22, R15, -INF , !P0 ;  /* 0xff8000000f167808 */ /* 0x000fe40004000000 */
[-C--:B------:R-:W-:Y:S02]  /*3f00*/  ISETP.GE.AND P1, PT, R156, R150.reuse, PT ;  /* 0x000000969c00720c */ /* 0x080fe40003f26270 */
[----:B------:R-:W-:Y:S01]  /*3f10*/  FMNMX.FTZ R15, R26, R19, !PT ;  /* 0x000000131a0f7209 */ /* 0x000fe20007810000 */
[----:B------:R-:W-:Y:S01]  /*3f20*/  IMAD.MOV.U32 R19, RZ, RZ, R38 ;  /* 0x000000ffff137224 */ /* 0x000fe200078e0026 */
[----:B------:R-:W-:Y:S02]  /*3f30*/  ISETP.GE.AND P0, PT, R201, R150, PT ;  /* 0x00000096c900720c */ /* 0x000fe40003f06270 */
[----:B------:R-:W-:Y:S02]  /*3f40*/  FSEL R14, R10, -INF , !P1 ;  /* 0xff8000000a0e7808 */ /* 0x000fe40004800000 */
[----:B------:R-:W-:-:S02]  /*3f50*/  FMNMX.FTZ R15, R22, R15, !PT ;  /* 0x0000000f160f7209 */ /* 0x000fc40007810000 */
[----:B------:R-:W-:Y:S02]  /*3f60*/  FSEL R244, R11, -INF , !P0 ;  /* 0xff8000000bf47808 */ /* 0x000fe40004000000 */
[-C--:B------:R-:W-:Y:S02]  /*3f70*/  ISETP.GE.AND P1, PT, R160, R150.reuse, PT ;  /* 0x00000096a000720c */ /* 0x080fe40003f26270 */
[----:B------:R-:W-:Y:S01]  /*3f80*/  FMNMX.FTZ R11, R14, R15, !PT ;  /* 0x0000000f0e0b7209 */ /* 0x000fe20007810000 */
[----:B------:R-:W-:Y:S01]  /*3f90*/  IMAD.MOV.U32 R15, RZ, RZ, R43 ;  /* 0x000000ffff0f7224 */ /* 0x000fe200078e002b */
[----:B------:R-:W-:Y:S01]  /*3fa0*/  ISETP.GE.AND P0, PT, R166, R150, PT ;  /* 0x00000096a600720c */ /* 0x000fe20003f06270 */
[----:B------:R-:W-:Y:S01]  /*3fb0*/  VIADD R43, R246, 0xf0 ;  /* 0x000000f0f62b7836 */ /* 0x000fe20000000000 */
[----:B------:R-:W-:Y:S01]  /*3fc0*/  FSEL R240, R142, -INF , !P1 ;  /* 0xff8000008ef07808 */ /* 0x000fe20004800000 */
[----:B------:R-:W-:Y:S01]  /*3fd0*/  IMAD.MOV.U32 R142, RZ, RZ, R2 ;  /* 0x000000ffff8e7224 */ /* 0x000fe200078e0002 */
[----:B------:R-:W-:-:S02]  /*3fe0*/  FMNMX.FTZ R11, R244, R11, !PT ;  /* 0x0000000bf40b7209 */ /* 0x000fc40007810000 */
[-C--:B------:R-:W-:Y:S02]  /*3ff0*/  ISETP.GE.AND P1, PT, R200, R150.reuse, PT ;  /* 0x00000096c800720c */ /* 0x080fe40003f26270 */
[----:B------:R-:W-:Y:S01]  /*4000*/  FSEL R214, R143, -INF , !P0 ;  /* 0xff8000008fd67808 */ /* 0x000fe20004000000 */
[----:B------:R-:W-:Y:S01]  /*4010*/  VIADD R143, R246, 0xd9 ;  /* 0x000000d9f68f7836 */ /* 0x000fe20000000000 */
[----:B------:R-:W-:Y:S02]  /*4020*/  FMNMX.FTZ R11, R240, R11, !PT ;  /* 0x0000000bf00b7209 */ /* 0x000fe40007810000 */
[----:B------:R-:W-:Y:S02]  /*4030*/  ISETP.GE.AND P0, PT, R199, R150, PT ;  /* 0x00000096c700720c */ /* 0x000fe40003f06270 */
        /* <DEDUP_REMOVED lines=8> */
[----:B------:R-:W-:Y:S02]  /*40c0*/  FSEL R202, R134, -INF , !P1 ;  /* 0xff80000086ca7808 */ /* 0x000fe40004800000 */
        /* <DEDUP_REMOVED lines=11> */
[----:B------:R-:W-:Y:S01]  /*4180*/  IMAD.MOV.U32 R131, RZ, RZ, R51 ;  /* 0x000000ffff837224 */ /* 0x000fe200078e0033 */
[----:B------:R-:W-:Y:S02]  /*4190*/  FMNMX.FTZ R11, R190, R11, !PT ;  /* 0x0000000bbe0b7209 */ /* 0x000fe40007810000 */
[-C--:B------:R-:W-:Y:S02]  /*41a0*/  ISETP.GE.AND P0, PT, R191, R150.reuse, PT ;  /* 0x00000096bf00720c */ /* 0x080fe40003f06270 */
[----:B------:R-:W-:Y:S01]  /*41b0*/  FSEL R178, R126, -INF , !P1 ;  /* 0xff8000007eb27808 */ /* 0x000fe20004800000 */
[----:B------:R-:W-:Y:S01]  /*41c0*/  IMAD.MOV.U32 R126, RZ, RZ, R47 ;  /* 0x000000ffff7e7224 */ /* 0x000fe200078e002f */
[----:B------:R-:W-:Y:S01]  /*41d0*/  FMNMX.FTZ R11, R188, R11, !PT ;  /* 0x0000000bbc0b7209 */ /* 0x000fe20007810000 */
[----:B------:R-:W-:Y:S01]  /*41e0*/  VIADD R47, R246, 0xe9 ;  /* 0x000000e9f62f7836 */ /* 0x000fe20000000000 */
        /* <DEDUP_REMOVED lines=37> */
[----:B------:R-:W-:Y:S01]  /*4440*/  FSEL R102, R103, -INF , !P0 ;  /* 0xff80000067667808 */ /* 0x000fe20004000000 */
[----:B------:R-:W-:Y:S01]  /*4450*/  VIADD R103, R246, 0xe8 ;  /* 0x000000e8f6677836 */ /* 0x000fe20000000000 */
        /* <DEDUP_REMOVED lines=58> */
[----:B------:R-:W-:-:S02]  /*4800*/  FSEL R60, R55, -INF , !P0 ;  /* 0xff800000373c7808 */ /* 0x000fc40004000000 */
        /* <DEDUP_REMOVED lines=12> */
[--C-:B------:R-:W-:Y:S01]  /*48d0*/  FFMA.FTZ R123, R15, UR6, -R61.reuse ;  /* 0x000000060f7b7c23 */ /* 0x100fe2000801083d */
        /* <DEDUP_REMOVED lines=11> */
[----:B------:R-:W-:Y:S01]  /*4990*/  FSEL R252, R45, -INF , !P1 ;  /* 0xff8000002dfc7808 */ /* 0x000fe20004800000 */
[--C-:B------:R-:W-:Y:S01]  /*49a0*/  FFMA.FTZ R71, R244, UR6, -R61.reuse ;  /* 0x00000006f4477c23 */ /* 0x100fe2000801083d */
[-C--:B------:R-:W-:Y:S01]  /*49b0*/  ISETP.GE.AND P0, PT, R241, R151.reuse, PT ;  /* 0x00000097f100720c */ /* 0x080fe20003f06270 */
        /* <DEDUP_REMOVED lines=20> */
[----:B------:R1:W-:Y:S01]  /*4b00*/  MUFU.EX2 R62, R10 ;  /* 0x0000000a003e7308 */ /* 0x0003e20000000800 */
        /* <DEDUP_REMOVED lines=9> */
[----:B------:R2:W-:Y:S01]  /*4ba0*/  MUFU.EX2 R63, R36 ;  /* 0x00000024003f7308 */ /* 0x0005e20000000800 */
        /* <DEDUP_REMOVED lines=10> */
[----:B-1----:R-:W-:Y:S01]  /*4c50*/  FSEL R10, R28, -INF , !P0 ;  /* 0xff8000001c0a7808 */ /* 0x002fe20004000000 */
        /* <DEDUP_REMOVED lines=8> */
[----:B------:R-:W1:Y:S01]  /*4ce0*/  MUFU.EX2 R131, R131 ;  /* 0x0000008300837308 */ /* 0x000e620000000800 */
        /* <DEDUP_REMOVED lines=15> */
[----:B------:R-:W3:Y:S01]  /*4de0*/  MUFU.EX2 R127, R127 ;  /* 0x0000007f007f7308 */ /* 0x000ee20000000800 */
[----:B------:R-:W-:Y:S01]  /*4df0*/  FMNMX.FTZ R45, R24, R45, !PT ;  /* 0x0000002d182d7209 */ /* 0x000fe20007810000 */
[--C-:B------:R-:W-:Y:S01]  /*4e00*/  FFMA.FTZ R114, R114, UR6, -R61.reuse ;  /* 0x0000000672727c23 */ /* 0x100fe2000801083d */
[----:B------:R-:W-:Y:S01]  /*4e10*/  ISETP.GE.AND P0, PT, R207, R151, PT ;  /* 0x00000097cf00720c */ /* 0x000fe20003f06270 */
[----:B------:R-:W-:Y:S01]  /*4e20*/  FFMA.FTZ R110, R110, UR6, -R61 ;  /* 0x000000066e6e7c23 */ /* 0x000fe2000801083d */
[----:B--2---:R-:W-:-:S02]  /*4e30*/  FSEL R36, R21, -INF , !P1 ;  /* 0xff80000015247808 */ /* 0x004fc40004800000 */
[----:B------:R-:W-:Y:S01]  /*4e40*/  FMNMX.FTZ R45, R14, R45, !PT ;  /* 0x0000002d0e2d7209 */ /* 0x000fe20007810000 */
[----:B------:R-:W-:Y:S01]  /*4e50*/  MUFU.EX2 R130, R130 ;  /* 0x0000008200827308 */ /* 0x000fe20000000800 */
[----:B------:R-:W-:Y:S02]  /*4e60*/  ISETP.GE.AND P1, PT, R206, R151, PT ;  /* 0x00000097ce00720c */ /* 0x000fe40003f26270 */
[----:B------:R-:W-:Y:S02]  /*4e70*/  FSEL R246, R16, -INF , !P0 ;  /* 0xff80000010f67808 */ /* 0x000fe40004000000 */
[----:B------:R-:W-:Y:S02]  /*4e80*/  FMNMX.FTZ R45, R36, R45, !PT ;  /* 0x0000002d242d7209 */ /* 0x000fe40007810000 */
[----:B------:R-:W-:Y:S01]  /*4e90*/  ISETP.GE.AND P0, PT, R205, R151, PT ;  /* 0x00000097cd00720c */ /* 0x000fe20003f06270 */
[----:B------:R-:W2:Y:S01]  /*4ea0*/  MUFU.EX2 R123, R123 ;  /* 0x0000007b007b7308 */ /* 0x000ea20000000800 */
        /* <DEDUP_REMOVED lines=9> */
[----:B------:R-:W4:Y:S01]  /*4f40*/  MUFU.EX2 R119, R119 ;  /* 0x0000007700777308 */ /* 0x000f220000000800 */
[----:B------:R-:W-:Y:S02]  /*4f50*/  ISETP.GE.AND P1, PT, R201, R151, PT ;  /* 0x00000097c900720c */ /* 0x000fe40003f26270 */
[----:B------:R-:W-:Y:S01]  /*4f60*/  FSEL R240, R8, -INF , !P0 ;  /* 0xff80000008f07808 */ /* 0x000fe20004000000 */
[----:B------:R-:W-:Y:S01]  /*4f70*/  FFMA.FTZ R8, R134, UR6, -R61 ;  /* 0x0000000686087c23 */ /* 0x000fe2000801083d */
        /* <DEDUP_REMOVED lines=59> */
[----:B------:R-:W-:Y:S01]  /*5330*/  FSEL R196, R112, -INF , !P0 ;  /* 0xff80000070c47808 */ /* 0x000fe20004000000 */
[--C-:B------:R-:W-:Y:S01]  /*5340*/  FFMA.FTZ R112, R216, UR6, -R61.reuse ;  /* 0x00000006d8707c23 */ /* 0x100fe2000801083d */
[----:B------:R-:W-:Y:S02]  /*5350*/  FMNMX.FTZ R45, R200, R45, !PT ;  /* 0x0000002dc82d7209 */ /* 0x000fe40007810000 */
[----:B------:R-:W-:Y:S01]  /*5360*/  ISETP.GE.AND P0, PT, R179, R151, PT ;  /* 0x00000097b300720c */ /* 0x000fe20003f06270 */
[----:B------:R-:W-:Y:S01]  /*5370*/  MUFU.EX2 R74, R74 ;  /* 0x0000004a004a7308 */ /* 0x000fe20000000800 */
[----:B------:R-:W-:Y:S01]  /*5380*/  FSEL R188, R113, -INF , !P1 ;  /* 0xff80000071bc7808 */ /* 0x000fe20004800000 */
[----:B------:R-:W-:Y:S01]  /*5390*/  FFMA.FTZ R113, R248, UR6, -R61 ;  /* 0x00000006f8717c23 */ /* 0x000fe2000801083d */
[----:B------:R-:W-:-:S02]  /*53a0*/  FMNMX.FTZ R45, R196, R45, !PT ;  /* 0x0000002dc42d7209 */ /* 0x000fc40007810000 */
[----:B------:R-:W-:Y:S02]  /*53b0*/  ISETP.GE.AND P1, PT, R177, R151, PT ;  /* 0x00000097b100720c */ /* 0x000fe40003f26270 */
[----:B------:R-:W-:Y:S01]  /*53c0*/  FSEL R182, R108, -INF , !P0 ;  /* 0xff8000006cb67808 */ /* 0x000fe20004000000 */
[--C-:B------:R-:W-:Y:S01]  /*53d0*/  FFMA.FTZ R108, R170, UR6, -R61.reuse ;  /* 0x00000006aa6c7c23 */ /* 0x100fe2000801083d */
        /* <DEDUP_REMOVED lines=17> */
[----:B------:R-:W-:Y:S01]  /*54f0*/  FFMA.FTZ R100, R154, UR6, -R61 ;  /* 0x000000069a647c23 */ /* 0x000fe2000801083d */
[----:B------:R-:W-:Y:S02]  /*5500*/  FMNMX.FTZ R45, R168, R45, !PT ;  /* 0x0000002da82d7209 */ /* 0x000fe40007810000 */
[----:B------:R-:W-:Y:S01]  /*5510*/  ISETP.GE.AND P0, PT, R169, R151, PT ;  /* 0x00000097a900720c */ /* 0x000fe20003f06270 */
[----:B------:R-:W-:Y:S01]  /*5520*/  MUFU.EX2 R82, R82 ;  /* 0x0000005200527308 */ /* 0x000fe20000000800 */
[----:B------:R-:W-:Y:S02]  /*5530*/  FSEL R158, R101, -INF , !P1 ;  /* 0xff800000659e7808 */ /* 0x000fe40004800000 */
        /* <DEDUP_REMOVED lines=15> */
[----:B------:R5:W-:Y:S01]  /*5630*/  MUFU.EX2 R92, R8 ;  /* 0x00000008005c7308 */ /* 0x000be20000000800 */
[----:B------:R-:W-:Y:S01]  /*5640*/  FMNMX.FTZ R45, R134, R45, !PT ;  /* 0x0000002d862d7209 */ /* 0x000fe20007810000 */
[----:B------:R-:W-:Y:S01]  /*5650*/  FFMA.FTZ R93, R115, UR6, -R61 ;  /* 0x00000006735d7c23 */ /* 0x000fe2000801083d */
[----:B------:R-:W-:Y:S02]  /*5660*/  ISETP.GE.AND P1, PT, R159, R151, PT ;  /* 0x000000979f00720c */ /* 0x000fe40003f26270 */
[----:B------:R-:W-:-:S02]  /*5670*/  FSEL R128, R88, -INF , !P0 ;  /* 0xff80000058807808 */ /* 0x000fc40004000000 */
[----:B------:R-:W-:Y:S01]  /*5680*/  FMNMX.FTZ R45, R132, R45, !PT ;  /* 0x0000002d842d7209 */ /* 0x000fe20007810000 */
[----:B------:R-:W-:Y:S01]  /*5690*/  MUFU.EX2 R87, R87 ;  /* 0x0000005700577308 */ /* 0x000fe20000000800 */
[----:B------:R-:W-:Y:S02]  /*56a0*/  ISETP.GE.AND P0, PT, R157, R151, PT ;  /* 0x000000979d00720c */ /* 0x000fe40003f06270 */
[----:B------:R-:W-:Y:S01]  /*56b0*/  FSEL R124, R89, -INF , !P1 ;  /* 0xff800000597c7808 */ /* 0x000fe20004800000 */
[--C-:B------:R-:W-:Y:S01]  /*56c0*/  FFMA.FTZ R89, R107, UR6, -R61.reuse ;  /* 0x000000066b597c23 */ /* 0x100fe2000801083d */
[----:B------:R-:W-:Y:S01]  /*56d0*/  FMNMX.FTZ R45, R128, R45, !PT ;  /* 0x0000002d802d7209 */ /* 0x000fe20007810000 */
[--C-:B------:R-:W-:Y:S01]  /*56e0*/  FFMA.FTZ R107, R162, UR6, -R61.reuse ;  /* 0x00000006a26b7c23 */ /* 0x100fe2000801083d */
[----:B------:R-:W-:Y:S01]  /*56f0*/  ISETP.GE.AND P1, PT, R155, R151, PT ;  /* 0x000000979b00720c */ /* 0x000fe20003f26270 */
[----:B------:R-:W-:Y:S01]  /*5700*/  MUFU.EX2 R90, R90 ;  /* 0x0000005a005a7308 */ /* 0x000fe20000000800 */
[----:B-----5:R-:W-:Y:S01]  /*5710*/  FFMA.FTZ R8, R122, UR6, -R61 ;  /* 0x000000067a087c23 */ /* 0x020fe2000801083d */
[----:B------:R-:W-:-:S02]  /*5720*/  FSEL R122, R84, -INF , !P0 ;  /* 0xff800000547a7808 */ /* 0x000fc40004000000 */
[----:B------:R-:W-:Y:S02]  /*5730*/  FMNMX.FTZ R45, R124, R45, !PT ;  /* 0x0000002d7c2d7209 */ /* 0x000fe40007810000 */
[----:B------:R-:W-:Y:S02]  /*5740*/  ISETP.GE.AND P0, PT, R153, R151, PT ;  /* 0x000000979900720c */ /* 0x000fe40003f06270 */
[----:B------:R-:W-:Y:S01]  /*5750*/  FSEL R120, R85, -INF , !P1 ;  /* 0xff80000055787808 */ /* 0x000fe20004800000 */
[----:B------:R5:W-:Y:S01]  /*5760*/  MUFU.EX2 R84, R8 ;  /* 0x0000000800547308 */ /* 0x000be20000000800 */
[----:B------:R-:W-:Y:S01]  /*5770*/  FMNMX.FTZ R45, R122, R45, !PT ;  /* 0x0000002d7a2d7209 */ /* 0x000fe20007810000 */
[--C-:B------:R-:W-:Y:S01]  /*5780*/  FFMA.FTZ R85, R111, UR6, -R61.reuse ;  /* 0x000000066f557c23 */ /* 0x100fe2000801083d */
[----:B------:R-:W-:Y:S01]  /*5790*/  ISETP.GE.AND P1, PT, R147, R151, PT ;  /* 0x000000979300720c */ /* 0x000fe20003f26270 */
[----:B------:R-:W-:Y:S01]  /*57a0*/  FFMA.FTZ R111, R186, UR6, -R61 ;  /* 0x00000006ba6f7c23 */ /* 0x000fe2000801083d */
[----:B------:R-:W-:-:S02]  /*57b0*/  FSEL R80, R80, -INF , !P0 ;  /* 0xff80000050507808 */ /* 0x000fc40004000000 */
[----:B------:R-:W-:Y:S01]  /*57c0*/  FMNMX.FTZ R45, R120, R45, !PT ;  /* 0x0000002d782d7209 */ /* 0x000fe20007810000 */
[----:B------:R-:W-:Y:S01]  /*57d0*/  MUFU.EX2 R91, R91 ;  /* 0x0000005b005b7308 */ /* 0x000fe20000000800 */
[-C--:B------:R-:W-:Y:S02]  /*57e0*/  ISETP.GE.AND P0, PT, R145, R151.reuse, PT ;  /* 0x000000979100720c */ /* 0x080fe40003f06270 */
[----:B------:R-:W-:Y:S02]  /*57f0*/  FSEL R81, R81, -INF , !P1 ;  /* 0xff80000051517808 */ /* 0x000fe40004800000 */
[----:B------:R-:W-:Y:S02]  /*5800*/  ISETP.GE.AND P1, PT, R143, R151, PT ;  /* 0x000000978f00720c */ /* 0x000fe40003f26270 */
[----:B------:R-:W-:Y:S01]  /*5810*/  FSEL R88, R76, -INF , !P0 ;  /* 0xff8000004c587808 */ /* 0x000fe20004000000 */
[----:B------:R-:W-:Y:S01]  /*5820*/  MUFU.EX2 R94, R94 ;  /* 0x0000005e005e7308 */ /* 0x000fe20000000800 */
[----:B-----5:R-:W-:-:S02]  /*5830*/  FMNMX.FTZ R8, R80, R45, !PT ;  /* 0x0000002d50087209 */ /* 0x020fc40007810000 */
[----:B------:R-:W-:Y:S02]  /*5840*/  ISETP.GE.AND P0, PT, R139, R151, PT ;  /* 0x000000978b00720c */ /* 0x000fe40003f06270 */
[----:B------:R-:W-:Y:S02]  /*5850*/  FMNMX.FTZ R9, R81, R8, !PT ;  /* 0x0000000851097209 */ /* 0x000fe40007810000 */
[----:B------:R-:W-:Y:S01]  /*5860*/  FSEL R77, R77, -INF , !P1 ;  /* 0xff8000004d4d7808 */ /* 0x000fe20004800000 */
[----:B------:R5:W-:Y:S01]  /*5870*/  MUFU.EX2 R76, R27 ;  /* 0x0000001b004c7308 */ /* 0x000be20000000800 */
[----:B------:R-:W-:Y:S02]  /*5880*/  FMNMX.FTZ R8, R88, R9, !PT ;  /* 0x0000000958087209 */ /* 0x000fe40007810000 */
[----:B------:R-:W-:Y:S02]  /*5890*/  ISETP.GE.AND P1, PT, R135, R151, PT ;  /* 0x000000978700720c */ /* 0x000fe40003f26270 */
[----:B------:R-:W-:-:S02]  /*58a0*/  FSEL R72, R72, -INF , !P0 ;  /* 0xff80000048487808 */ /* 0x000fc40004000000 */
[----:B------:R-:W-:Y:S01]  /*58b0*/  FMNMX.FTZ R9, R77, R8, !PT ;  /* 0x000000084d097209 */ /* 0x000fe20007810000 */
[----:B------:R-:W-:Y:S01]  /*58c0*/  MUFU.EX2 R95, R95 ;  /* 0x0000005f005f7308 */ /* 0x000fe20000000800 */
[----:B------:R-:W-:Y:S01]  /*58d0*/  ISETP.GE.AND P0, PT, R103, R151, PT ;  /* 0x000000976700720c */ /* 0x000fe20003f06270 */
[--C-:B------:R-:W-:Y:S01]  /*58e0*/  FFMA.FTZ R103, R102, UR6, -R61.reuse ;  /* 0x0000000666677c23 */ /* 0x100fe2000801083d */
[----:B------:R-:W-:Y:S02]  /*58f0*/  FSEL R73, R73, -INF , !P1 ;  /* 0xff80000049497808 */ /* 0x000fe40004800000 */
[----:B------:R-:W-:Y:S02]  /*5900*/  FMNMX.FTZ R8, R72, R9, !PT ;  /* 0x0000000948087209 */ /* 0x000fe40007810000 */
[----:B------:R-:W-:Y:S01]  /*5910*/  ISETP.GE.AND P1, PT, R47, R151, PT ;  /* 0x000000972f00720c */ /* 0x000fe20003f26270 */
[----:B------:R-:W-:Y:S01]  /*5920*/  MUFU.EX2 R98, R98 ;  /* 0x0000006200627308 */ /* 0x000fe20000000800 */
[----:B------:R-:W-:Y:S01]  /*5930*/  FSEL R97, R68, -INF , !P0 ;  /* 0xff80000044617808 */ /* 0x000fe20004000000 */
[----:B------:R-:W-:Y:S01]  /*5940*/  FFMA.FTZ R68, R46, UR6, -R61 ;  /* 0x000000062e447c23 */ /* 0x000fe2000801083d */
[----:B------:R-:W-:-:S02]  /*5950*/  FMNMX.FTZ R8, R73, R8, !PT ;  /* 0x0000000849087209 */ /* 0x000fc40007810000 */
[-C--:B------:R-:W-:Y:S02]  /*5960*/  ISETP.GE.AND P0, PT, R43, R151.reuse, PT ;  /* 0x000000972b00720c */ /* 0x080fe40003f06270 */
        /* <DEDUP_REMOVED lines=15> */
[--C-:B------:R-:W-:Y:S01]  /*5a60*/  FFMA.FTZ R52, R18, UR6, -R61.reuse ;  /* 0x0000000612347c23 */ /* 0x100fe2000801083d */
[----:B------:R-:W-:Y:S01]  /*5a70*/  FMNMX.FTZ R9, R104, R9, !PT ;  /* 0x0000000968097209 */ /* 0x000fe20007810000 */
[----:B------:R-:W-:Y:S01]  /*5a80*/  MUFU.EX2 R85, R85 ;  /* 0x0000005500557308 */ /* 0x000fe20000000800 */
[----:B------:R-:W-:Y:S01]  /*5a90*/  FSEL R116, R53, -INF , !P1 ;  /* 0xff80000035747808 */ /* 0x000fe20004800000 */
[----:B------:R-:W-:Y:S01]  /*5aa0*/  FFMA.FTZ R53, R38, UR6, -R61 ;  /* 0x0000000626357c23 */ /* 0x000fe2000801083d */
[----:B------:R-:W-:-:S02]  /*5ab0*/  FMNMX.FTZ R9, R106, R9, !PT ;  /* 0x000000096a097209 */ /* 0x000fc40007810000 */
[----:B------:R-:W-:Y:S02]  /*5ac0*/  LEA R217, R3, UR4, 0x1 ;  /* 0x0000000403d97c11 */ /* 0x000fe4000f8e08ff */
[----:B------:R-:W-:Y:S01]  /*5ad0*/  FMNMX.FTZ R9, R116, R9, !PT ;  /* 0x0000000974097209 */ /* 0x000fe20007810000 */
[----:B------:R-:W-:Y:S01]  /*5ae0*/  MUFU.EX2 R89, R89 ;  /* 0x0000005900597308 */ /* 0x000fe20000000800 */
[----:B-1----:R-:W-:Y:S01]  /*5af0*/  F2FP.F16.F32.PACK_AB R33, R131, R142 ;  /* 0x0000008e8321723e */ /* 0x002fe200000000ff */
[----:B------:R-:W-:Y:S01]  /*5b00*/  IMAD R216, R4, 0x2, R217 ;  /* 0x0000000204d87824 */ /* 0x000fe200078e02d9 */
[----:B---3--:R-:W-:Y:S01]  /*5b10*/  F2FP.F16.F32.PACK_AB R35, R127, R138 ;  /* 0x0000008a7f23723e */ /* 0x008fe200000000ff */
[----:B------:R-:W1:Y:S01]  /*5b20*/  SHFL.BFLY PT, R8, R9, 0x2, 0x1f ;  /* 0x0c401f0009087f89 */ /* 0x000e6200000e0000 */
[----:B--2---:R-:W-:Y:S01]  /*5b30*/  F2FP.F16.F32.PACK_AB R41, R123, R130 ;  /* 0x000000827b29723e */ /* 0x004fe200000000ff */
[----:B------:R-:W-:Y:S01]  /*5b40*/  FADD.FTZ R131, R142, R131 ;  /* 0x000000838e837221 */ /* 0x000fe20000010000 */
[----:B----4-:R-:W-:Y:S01]  /*5b50*/  F2FP.F16.F32.PACK_AB R43, R119, R126 ;  /* 0x0000007e772b723e */ /* 0x010fe200000000ff */
        /* <DEDUP_REMOVED lines=13> */
[----:B------:R-:W-:Y:S02]  /*5c30*/  FSEL R115, R115, RZ, P0 ;  /* 0x000000ff73737208 */ /* 0x000fe40000000000 */
[----:B------:R-:W-:-:S03]  /*5c40*/  ISETP.GE.AND P0, PT, R195, 0x2, PT ;  /* 0x00000002c300780c */ /* 0x000fc60003f06270 */
[--C-:B------:R-:W-:Y:S01]  /*5c50*/  FFMA.FTZ R186, R19, UR6, -R115.reuse ;  /* 0x0000000613ba7c23 */ /* 0x100fe20008010873 */
[--C-:B------:R-:W-:Y:S01]  /*5c60*/  FFMA.FTZ R154, R30, UR6, -R115.reuse ;  /* 0x000000061e9a7c23 */ /* 0x100fe20008010873 */
[----:B------:R-:W1:Y:S01]  /*5c70*/  LDSM.16.MT88.4 R16, [R217+0x5000] ;  /* 0x00500000d910783b */ /* 0x000e620000004200 */
[--C-:B------:R-:W-:Y:S01]  /*5c80*/  FFMA.FTZ R155, R15, UR6, -R115.reuse ;  /* 0x000000060f9b7c23 */ /* 0x100fe20008010873 */
[--C-:B------:R-:W-:Y:S01]  /*5c90*/  FFMA.FTZ R180, R11, UR6, -R115.reuse ;  /* 0x000000060bb47c23 */ /* 0x100fe20008010873 */
[--C-:B------:R-:W-:Y:S01]  /*5ca0*/  FFMA.FTZ R147, R252, UR6, -R115.reuse ;  /* 0x00000006fc937c23 */ /* 0x100fe20008010873 */
[----:B------:R-:W2:Y:S01]  /*5cb0*/  LDSM.16.MT88.4 R28, [R216+0x5000] ;  /* 0x00500000d81c783b */ /* 0x000ea20000004200 */
[----:B------:R-:W-:Y:S01]  /*5cc0*/  MUFU.EX2 R186, R186 ;  /* 0x000000ba00ba7308 */ /* 0x000fe20000000800 */
[--C-:B------:R-:W-:Y:S01]  /*5cd0*/  FFMA.FTZ R139, R44, UR6, -R115.reuse ;  /* 0x000000062c8b7c23 */ /* 0x100fe20008010873 */
[--C-:B------:R-:W-:Y:S01]  /*5ce0*/  FFMA.FTZ R144, R10, UR6, -R115.reuse ;  /* 0x000000060a907c23 */ /* 0x100fe20008010873 */
[----:B------:R-:W-:Y:S01]  /*5cf0*/  LDSM.16.MT88.4 R44, [R216+0x5400] ;  /* 0x00540000d82c783b */ /* 0x000fe20000004200 */
[--C-:B------:R-:W-:Y:S01]  /*5d00*/  FFMA.FTZ R137, R34, UR6, -R115.reuse ;  /* 0x0000000622897c23 */ /* 0x100fe20008010873 */
[--C-:B------:R-:W-:Y:S01]  /*5d10*/  FFMA.FTZ R133, R32, UR6, -R115.reuse ;  /* 0x0000000620857c23 */ /* 0x100fe20008010873 */
[--C-:B------:R-:W-:Y:S01]  /*5d20*/  FFMA.FTZ R170, R250, UR6, -R115.reuse ;  /* 0x00000006faaa7c23 */ /* 0x100fe20008010873 */
[----:B------:R-:W3:Y:S01]  /*5d30*/  LDSM.16.MT88.4 R8, [R217+0x5400] ;  /* 0x00540000d908783b */ /* 0x000ee20000004200 */
[----:B------:R-:W4:Y:S01]  /*5d40*/  MUFU.EX2 R155, R155 ;  /* 0x0000009b009b7308 */ /* 0x000f220000000800 */
[--C-:B------:R-:W-:Y:S01]  /*5d50*/  FFMA.FTZ R162, R40, UR6, -R115.reuse ;  /* 0x0000000628a27c23 */ /* 0x100fe20008010873 */
[--C-:B------:R-:W-:Y:S01]  /*5d60*/  FFMA.FTZ R117, R22, UR6, -R115.reuse ;  /* 0x0000000616757c23 */ /* 0x100fe20008010873 */
[--C-:B------:R-:W-:Y:S01]  /*5d70*/  FFMA.FTZ R3, R14, UR6, -R115.reuse ;  /* 0x000000060e037c23 */ /* 0x100fe20008010873 */
[--C-:B------:R-:W-:Y:S01]  /*5d80*/  FFMA.FTZ R121, R26, UR6, -R115.reuse ;  /* 0x000000061a797c23 */ /* 0x100fe20008010873 */
[--C-:B------:R-:W-:Y:S01]  /*5d90*/  FFMA.FTZ R4, R24, UR6, -R115.reuse ;  /* 0x0000000618047c23 */ /* 0x100fe20008010873 */
[--C-:B------:R-:W-:Y:S01]  /*5da0*/  FFMA.FTZ R136, R36, UR6, -R115.reuse ;  /* 0x0000000624887c23 */ /* 0x100fe20008010873 */
[----:B-----5:R-:W5:Y:S01]  /*5db0*/  LDSM.16.MT88.4 R24, [R217+0x5800] ;  /* 0x00580000d918783b */ /* 0x020f620000004200 */
        /* <DEDUP_REMOVED lines=27> */
[--C-:B------:R-:W-:Y:S01]  /*5f70*/  FFMA.FTZ R163, R196, UR6, -R115.reuse ;  /* 0x00000006c4a37c23 */ /* 0x100fe20008010873 */
[--C-:B------:R-:W-:Y:S01]  /*5f80*/  FFMA.FTZ R188, R188, UR6, -R115.reuse ;  /* 0x00000006bcbc7c23 */ /* 0x100fe20008010873 */
        /* <DEDUP_REMOVED lines=8> */
[----:B------:R-:W-:Y:S01]  /*6010*/  FFMA.FTZ R152, R152, UR6, -R115 ;  /* 0x0000000698987c23 */ /* 0x000fe20008010873 */
[C---:B------:R-:W-:Y:S01]  /*6020*/  HMMA.16816.F32 R16, R32.reuse, R18, RZ ;  /* 0x000000122010723c */ /* 0x040fe200000018ff */
[----:B------:R-:W-:Y:S01]  /*6030*/  FADD.FTZ R180, R180, R155 ;  /* 0x0000009bb4b47221 */ /* 0x000fe20000010000 */
[--C-:B------:R-:W-:Y:S01]  /*6040*/  FFMA.FTZ R146, R146, UR6, -R115.reuse ;  /* 0x0000000692927c23 */ /* 0x100fe20008010873 */
[----:B------:R-:W1:Y:S01]  /*6050*/  MUFU.EX2 R137, R137 ;  /* 0x0000008900897308 */ /* 0x000e620000000800 */
[----:B----4-:R-:W-:Y:S01]  /*6060*/  F2FP.F16.F32.PACK_AB R40, R139, R170 ;  /* 0x000000aa8b28723e */ /* 0x010fe200000000ff */
[----:B------:R-:W-:Y:S01]  /*6070*/  FADD.FTZ R147, R147, R180 ;  /* 0x000000b493937221 */ /* 0x000fe20000010000 */
[C---:B--2---:R-:W-:Y:S01]  /*6080*/  HMMA.16816.F32 R12, R32.reuse, R28, RZ ;  /* 0x0000001c200c723c */ /* 0x044fe200000018ff */
[----:B------:R-:W-:Y:S01]  /*6090*/  FFMA.FTZ R128, R128, UR6, -R115 ;  /* 0x0000000680807c23 */ /* 0x000fe20008010873 */
[----:B------:R-:W-:Y:S01]  /*60a0*/  FFMA.FTZ R242, R60, UR6, -R61 ;  /* 0x000000063cf27c23 */ /* 0x000fe2000801083d */
[----:B------:R-:W-:Y:S01]  /*60b0*/  FADD.FTZ R170, R170, R147 ;  /* 0x00000093aaaa7221 */ /* 0x000fe20000010000 */
[----:B------:R-:W-:Y:S01]  /*60c0*/  FFMA.FTZ R241, R116, UR6, -R115 ;  /* 0x0000000674f17c23 */ /* 0x000fe20008010873 */
[----:B------:R-:W-:Y:S01]  /*60d0*/  MUFU.EX2 R154, R154 ;  /* 0x0000009a009a7308 */ /* 0x000fe20000000800 */
[----:B------:R-:W-:Y:S01]  /*60e0*/  HMMA.16816.F32 R32, R32, R30, RZ ;  /* 0x0000001e2020723c */ /* 0x000fe200000018ff */
[----:B------:R-:W-:Y:S01]  /*60f0*/  F2FP.F16.F32.PACK_AB R29, R59, R118 ;  /* 0x000000763b1d723e */ /* 0x000fe200000000ff */
[----:B------:R-:W-:-:S05]  /*6100*/  FADD.FTZ R139, R139, R170 ;  /* 0x000000aa8b8b7221 */ /* 0x000fca0000010000 */
[----:B------:R-:W2:Y:S01]  /*6110*/  MUFU.EX2 R133, R133 ;  /* 0x0000008500857308 */ /* 0x000ea20000000800 */
[----:B-1----:R-:W-:Y:S01]  /*6120*/  F2FP.F16.F32.PACK_AB R42, R137, R162 ;  /* 0x000000a2892a723e */ /* 0x002fe200000000ff */
[----:B------:R-:W-:Y:S01]  /*6130*/  FADD.FTZ R162, R162, R139 ;  /* 0x0000008ba2a27221 */ /* 0x000fe20000010000 */
[----:B------:R-:W-:-:S03]  /*6140*/  F2FP.F16.F32.PACK_AB R31, R57, R58 ;  /* 0x0000003a391f723e */ /* 0x000fc600000000ff */
[----:B------:R-:W-:Y:S02]  /*6150*/  FADD.FTZ R137, R137, R162 ;  /* 0x000000a289897221 */ /* 0x000fe40000010000 */
[----:B------:R-:W-:Y:S01]  /*6160*/  MUFU.EX2 R144, R144 ;  /* 0x0000009000907308 */ /* 0x000fe20000000800 */
[C---:B---3--:R-:W-:Y:S06]  /*6170*/  HMMA.16816.F32 R20, R40.reuse, R8, R20 ;  /* 0x000000082814723c */ /* 0x048fec0000001814 */
[----:B------:R-:W-:Y:S01]  /*6180*/  HMMA.16816.F32 R16, R40, R10, R16 ;  /* 0x0000000a2810723c */ /* 0x000fe20000001810 */
[----:B------:R-:W1:Y:S01]  /*6190*/  MUFU.EX2 R121, R121 ;  /* 0x0000007900797308 */ /* 0x000e620000000800 */
[----:B------:R-:W3:Y:S01]  /*61a0*/  LDSM.16.MT88.4 R8, [R217+0x5c00] ;  /* 0x005c0000d908783b */ /* 0x000ee20000004200 */
[----:B--2---:R-:W-:Y:S01]  /*61b0*/  F2FP.F16.F32.PACK_AB R28, R133, R154 ;  /* 0x0000009a851c723e */ /* 0x004fe200000000ff */
[----:B------:R-:W-:-:S02]  /*61c0*/  FADD.FTZ R154, R154, R137 ;  /* 0x000000899a9a7221 */ /* 0x000fc40000010000 */
[C---:B------:R-:W-:Y:S02]  /*61d0*/  HMMA.16816.F32 R12, R40.reuse, R44, R12 ;  /* 0x0000002c280c723c */ /* 0x040fe4000000180c */
[----:B------:R-:W-:Y:S01]  /*61e0*/  FADD.FTZ R133, R133, R154 ;  /* 0x0000009a85857221 */ /* 0x000fe20000010000 */
[----:B------:R-:W-:Y:S03]  /*61f0*/  MUFU.EX2 R117, R117 ;  /* 0x0000007500757308 */ /* 0x000fe60000000800 */
[----:B------:R-:W-:Y:S01]  /*6200*/  HMMA.16816.F32 R32, R40, R46, R32 ;  /* 0x0000002e2820723c */ /* 0x000fe20000001820 */
[----:B------:R-:W2:Y:S04]  /*6210*/  LDSM.16.MT88.4 R40, [R216+0x5c00] ;  /* 0x005c0000d828783b */ /* 0x000ea80000004200 */
[----:B------:R-:W4:Y:S01]  /*6220*/  MUFU.EX2 R4, R4 ;  /* 0x0000000400047308 */ /* 0x000f220000000800 */
[----:B-1----:R-:W-:Y:S01]  /*6230*/  F2FP.F16.F32.PACK_AB R30, R121, R144 ;  /* 0x00000090791e723e */ /* 0x002fe200000000ff */
[----:B------:R-:W-:Y:S01]  /*6240*/  LDSM.16.MT88.4 R44, [R216+0x6000] ;  /* 0x00600000d82c783b */ /* 0x000fe20000004200 */
[----:B------:R-:W-:-:S04]  /*6250*/  FADD.FTZ R144, R144, R133 ;  /* 0x0000008590907221 */ /* 0x000fc80000010000 */
[----:B------:R-:W-:Y:S01]  /*6260*/  FADD.FTZ R144, R121, R144 ;  /* 0x0000009079907221 */ /* 0x000fe20000010000 */
[----:B------:R-:W-:Y:S01]  /*6270*/  MUFU.EX2 R3, R3 ;  /* 0x0000000300037308 */ /* 0x000fe20000000800 */
[C---:B-----5:R-:W-:Y:S06]  /*6280*/  HMMA.16816.F32 R20, R28.reuse, R24, R20 ;  /* 0x000000181c14723c */ /* 0x060fec0000001814 */
        /* <DEDUP_REMOVED lines=9> */
[----:B------:R-:W-:Y:S02]  /*6320*/  F2FP.F16.F32.PACK_AB R31, R49, R48 ;  /* 0x00000030311f723e */ /* 0x000fe400000000ff */
[----:B----4-:R-:W-:Y:S01]  /*6330*/  F2FP.F16.F32.PACK_AB R28, R4, R117 ;  /* 0x00000075041c723e */ /* 0x010fe200000000ff */
[----:B------:R-:W-:Y:S01]  /*6340*/  FADD.FTZ R117, R117, R144 ;  /* 0x0000009075757221 */ /* 0x000fe20000010000 */
        /* <DEDUP_REMOVED lines=11> */
[----:B------:R-:W3:Y:S01]  /*6400*/  LDSM.16.MT88.4 R40, [R216+0x6400] ;  /* 0x00640000d828783b */ /* 0x000ee20000004200 */
[----:B-1----:R-:W-:Y:S01]  /*6410*/  F2FP.F16.F32.PACK_AB R38, R156, R129 ;  /* 0x000000819c26723e */ /* 0x002fe200000000ff */
[----:B------:R-:W1:Y:S02]  /*6420*/  MUFU.EX2 R160, R160 ;  /* 0x000000a000a07308 */ /* 0x000e640000000800 */
[----:B------:R-:W4:Y:S04]  /*6430*/  LDSM.16.MT88.4 R28, [R217+0x6800] ;  /* 0x00680000d91c783b */ /* 0x000f280000004200 */
        /* <DEDUP_REMOVED lines=9> */
[----:B------:R-:W1:Y:S01]  /*64d0*/  LDSM.16.MT88.4 R36, [R216+0x6800] ;  /* 0x00680000d824783b */ /* 0x000e620000004200 */
[----:B------:R-:W-:Y:S03]  /*64e0*/  MUFU.EX2 R143, R143 ;  /* 0x0000008f008f7308 */ /* 0x000fe60000000800 */
[----:B------:R-:W-:Y:S01]  /*64f0*/  LDSM.16.MT88.4 R44, [R216+0x6c00] ;  /* 0x006c0000d82c783b */ /* 0x000fe20000004200 */
[----:B-----5:R-:W-:-:S04]  /*6500*/  F2FP.F16.F32.PACK_AB R26, R141, R166 ;  /* 0x000000a68d1a723e */ /* 0x020fc800000000ff */
[----:B------:R-:W5:Y:S03]  /*6510*/  MUFU.EX2 R172, R172 ;  /* 0x000000ac00ac7308 */ /* 0x000f660000000800 */
[C---:B--2---:R-:W-:Y:S05]  /*6520*/  HMMA.16816.F32 R20, R24.reuse, R8, R20 ;  /* 0x000000081814723c */ /* 0x044fea0000001814 */
[----:B------:R-:W-:Y:S01]  /*6530*/  MUFU.EX2 R145, R145 ;  /* 0x0000009100917308 */ /* 0x000fe20000000800 */
[C---:B------:R-:W-:Y:S01]  /*6540*/  HMMA.16816.F32 R16, R24.reuse, R10, R16 ;  /* 0x0000000a1810723c */ /* 0x040fe20000001810 */
[----:B------:R-:W2:Y:S06]  /*6550*/  LDSM.16.MT88.4 R8, [R217+0x6c00] ;  /* 0x006c0000d908783b */ /* 0x000eac0000004200 */
[----:B------:R-:W4:Y:S01]  /*6560*/  MUFU.EX2 R176, R176 ;  /* 0x000000b000b07308 */ /* 0x000f220000000800 */
[C---:B---3--:R-:W-:Y:S06]  /*6570*/  HMMA.16816.F32 R12, R24.reuse, R40, R12 ;  /* 0x00000028180c723c */ /* 0x048fec000000180c */
[----:B------:R-:W-:Y:S01]  /*6580*/  HMMA.16816.F32 R32, R24, R42, R32 ;  /* 0x0000002a1820723c */ /* 0x000fe20000001820 */
[----:B------:R-:W-:Y:S01]  /*6590*/  MUFU.EX2 R153, R153 ;  /* 0x0000009900997308 */ /* 0x000fe20000000800 */
[----:B------:R-:W-:-:S05]  /*65a0*/  F2FP.F16.F32.PACK_AB R41, R87, R86 ;  /* 0x000000565729723e */ /* 0x000fca00000000ff */
[----:B------:R-:W-:Y:S02]  /*65b0*/  F2FP.F16.F32.PACK_AB R25, R79, R78 ;  /* 0x0000004e4f19723e */ /* 0x000fe400000000ff */
[----:B------:R-:W-:Y:S01]  /*65c0*/  F2FP.F16.F32.PACK_AB R27, R83, R82 ;  /* 0x00000052531b723e */ /* 0x000fe200000000ff */
[----:B------:R-:W3:Y:S01]  /*65d0*/  MUFU.EX2 R184, R184 ;  /* 0x000000b800b87308 */ /* 0x000ee20000000800 */
[----:B-----5:R-:W-:Y:S02]  /*65e0*/  F2FP.F16.F32.PACK_AB R24, R172, R143 ;  /* 0x0000008fac18723e */ /* 0x020fe400000000ff */
        /* <DEDUP_REMOVED lines=27> */
[----:B--2---:R-:W-:-:S02]  /*67a0*/  F2FP.F16.F32.PACK_AB R26, R200, R161 ;  /* 0x000000a1c81a723e */ /* 0x004fc400000000ff */
[----:B------:R-:W-:-:S05]  /*67b0*/  F2FP.F16.F32.PACK_AB R43, R85, R84 ;  /* 0x00000054552b723e */ /* 0x000fca00000000ff */
[----:B------:R-:W-:Y:S01]  /*67c0*/  MUFU.EX2 R165, R165 ;  /* 0x000000a500a57308 */ /* 0x000fe20000000800 */
[C---:B-----5:R-:W-:Y:S06]  /*67d0*/  HMMA.16816.F32 R20, R24.reuse, R28, R20 ;  /* 0x0000001c1814723c */ /* 0x060fec0000001814 */
[----:B------:R-:W-:Y:S01]  /*67e0*/  HMMA.16816.F32 R16, R24, R30, R16 ;  /* 0x0000001e1810723c */ /* 0x000fe20000001810 */
[----:B------:R-:W2:Y:S01]  /*67f0*/  MUFU.EX2 R174, R178 ;  /* 0x000000b200ae7308 */ /* 0x000ea20000000800 */
[----:B------:R-:W-:Y:S01]  /*6800*/  FADD.FTZ R28, R138, R131 ;  /* 0x000000838a1c7221 */ /* 0x000fe20000010000 */
[----:B-1----:R-:W-:-:S03]  /*6810*/  F2FP.F16.F32.PACK_AB R40, R188, R163 ;  /* 0x000000a3bc28723e */ /* 0x002fc600000000ff */
[C---:B------:R-:W-:Y:S01]  /*6820*/  HMMA.16816.F32 R12, R24.reuse, R36, R12 ;  /* 0x00000024180c723c */ /* 0x040fe2000000180c */
[----:B------:R-:W-:Y:S01]  /*6830*/  FADD.FTZ R41, R127, R28 ;  /* 0x0000001c7f297221 */ /* 0x000fe20000010000 */
[----:B------:R-:W-:Y:S01]  /*6840*/  FFMA.FTZ R127, R164, UR6, -R115 ;  /* 0x00000006a47f7c23 */ /* 0x000fe20008010873 */
[----:B------:R-:W1:Y:S01]  /*6850*/  LDSM.16.MT88.4 R28, [R217+0x7800] ;  /* 0x00780000d91c783b */ /* 0x000e620000004200 */
[----:B------:R-:W-:Y:S01]  /*6860*/  MUFU.EX2 R167, R167 ;  /* 0x000000a700a77308 */ /* 0x000fe20000000800 */
[----:B------:R-:W-:Y:S01]  /*6870*/  FADD.FTZ R130, R130, R41 ;  /* 0x0000002982827221 */ /* 0x000fe20000010000 */
[----:B------:R-:W-:Y:S01]  /*6880*/  HMMA.16816.F32 R32, R24, R38, R32 ;  /* 0x000000261820723c */ /* 0x000fe20000001820 */
[----:B------:R-:W5:Y:S01]  /*6890*/  LDSM.16.MT88.4 R24, [R216+0x7800] ;  /* 0x00780000d818783b */ /* 0x000f620000004200 */
[----:B------:R-:W-:Y:S01]  /*68a0*/  F2FP.F16.F32.PACK_AB R41, R93, R92 ;  /* 0x0000005c5d29723e */ /* 0x000fe200000000ff */
[----:B------:R-:W-:Y:S01]  /*68b0*/  FADD.FTZ R123, R123, R130 ;  /* 0x000000827b7b7221 */ /* 0x000fe20000010000 */
[----:B------:R-:W-:-:S02]  /*68c0*/  F2FP.F16.F32.PACK_AB R37, R89, R76 ;  /* 0x0000004c5925723e */ /* 0x000fc400000000ff */
[----:B--2---:R-:W-:Y:S01]  /*68d0*/  F2FP.F16.F32.PACK_AB R42, R174, R165 ;  /* 0x000000a5ae2a723e */ /* 0x004fe200000000ff */
[----:B------:R-:W-:Y:S01]  /*68e0*/  FADD.FTZ R126, R126, R123 ;  /* 0x0000007b7e7e7221 */ /* 0x000fe20000010000 */
[----:B------:R-:W2:Y:S01]  /*68f0*/  MUFU.EX2 R138, R168 ;  /* 0x000000a8008a7308 */ /* 0x000ea20000000800 */
[----:B------:R-:W-:Y:S02]  /*6900*/  F2FP.F16.F32.PACK_AB R39, R103, R96 ;  /* 0x000000606727723e */ /* 0x000fe400000000ff */
[----:B------:R-:W-:Y:S02]  /*6910*/  FADD.FTZ R119, R119, R126 ;  /* 0x0000007e77777221 */ /* 0x000fe40000010000 */
[C---:B----4-:R-:W-:Y:S02]  /*6920*/  HMMA.16816.F32 R20, R40.reuse, R8, R20 ;  /* 0x000000082814723c */ /* 0x050fe40000001814 */
[----:B------:R-:W-:Y:S01]  /*6930*/  FADD.FTZ R118, R118, R119 ;  /* 0x0000007776767221 */ /* 0x000fe20000010000 */
[----:B------:R-:W-:Y:S03]  /*6940*/  MUFU.EX2 R127, R127 ;  /* 0x0000007f007f7308 */ /* 0x000fe60000000800 */
[C---:B------:R-:W-:Y:S01]  /*6950*/  HMMA.16816.F32 R16, R40.reuse, R10, R16 ;  /* 0x0000000a2810723c */ /* 0x040fe20000001810 */
[----:B------:R-:W-:Y:S01]  /*6960*/  FADD.FTZ R59, R59, R118 ;  /* 0x000000763b3b7221 */ /* 0x000fe20000010000 */
[----:B------:R-:W4:Y:S03]  /*6970*/  LDSM.16.MT88.4 R8, [R217+0x7c00] ;  /* 0x007c0000d908783b */ /* 0x000f260000004200 */
[----:B------:R-:W1:Y:S01]  /*6980*/  MUFU.EX2 R130, R158 ;  /* 0x0000009e00827308 */ /* 0x000e620000000800 */
[----:B---3--:R-:W-:Y:S01]  /*6990*/  HMMA.16816.F32 R12, R40, R44, R12 ;  /* 0x0000002c280c723c */ /* 0x008fe2000000180c */
[----:B------:R-:W-:Y:S01]  /*69a0*/  FADD.FTZ R58, R58, R59 ;  /* 0x0000003b3a3a7221 */ /* 0x000fe20000010000 */
[----:B--2---:R-:W-:-:S03]  /*69b0*/  F2FP.F16.F32.PACK_AB R36, R138, R167 ;  /* 0x000000a78a24723e */ /* 0x004fc600000000ff */
[----:B------:R-:W-:Y:S01]  /*69c0*/  FADD.FTZ R57, R57, R58 ;  /* 0x0000003a39397221 */ /* 0x000fe20000010000 */
[----:B------:R-:W-:Y:S01]  /*69d0*/  HMMA.16816.F32 R32, R40, R46, R32 ;  /* 0x0000002e2820723c */ /* 0x000fe20000001820 */
[----:B------:R-:W-:Y:S01]  /*69e0*/  MUFU.EX2 R123, R152 ;  /* 0x00000098007b7308 */ /* 0x000fe20000000800 */
[----:B------:R-:W-:Y:S01]  /*69f0*/  FFMA.FTZ R45, R122, UR6, -R115 ;  /* 0x000000067a2d7c23 */ /* 0x000fe20008010873 */
[----:B------:R-:W-:Y:S01]  /*6a00*/  FADD.FTZ R56, R56, R57 ;  /* 0x0000003938387221 */ /* 0x000fe20000010000 */
[----:B------:R-:W-:-:S03]  /*6a10*/  FFMA.FTZ R57, R101, UR6, -R115 ;  /* 0x0000000665397c23 */ /* 0x000fc60008010873 */
[----:B------:R-:W-:Y:S01]  /*6a20*/  FADD.FTZ R55, R55, R56 ;  /* 0x0000003837377221 */ /* 0x000fe20000010000 */
[--C-:B------:R-:W-:Y:S01]  /*6a30*/  FFMA.FTZ R41, R134, UR6, -R115.reuse ;  /* 0x0000000686297c23 */ /* 0x100fe20008010873 */
[----:B------:R-:W-:Y:S01]  /*6a40*/  FFMA.FTZ R42, R132, UR6, -R115 ;  /* 0x00000006842a7c23 */ /* 0x000fe20008010873 */
[----:B-1----:R-:W-:Y:S01]  /*6a50*/  F2FP.F16.F32.PACK_AB R38, R130, R127 ;  /* 0x0000007f8226723e */ /* 0x002fe200000000ff */
[----:B------:R-:W-:Y:S01]  /*6a60*/  FADD.FTZ R48, R48, R55 ;  /* 0x0000003730307221 */ /* 0x000fe20000010000 */
[----:B------:R-:W1:Y:S01]  /*6a70*/  MUFU.EX2 R44, R146 ;  /* 0x00000092002c7308 */ /* 0x000e620000000800 */
[----:B------:R-:W-:Y:S01]  /*6a80*/  FFMA.FTZ R46, R120, UR6, -R115 ;  /* 0x00000006782e7c23 */ /* 0x000fe20008010873 */
        /* <DEDUP_REMOVED lines=8> */
[----:B------:R-:W-:Y:S01]  /*6b10*/  FFMA.FTZ R50, R77, UR6, -R115 ;  /* 0x000000064d327c23 */ /* 0x000fe20008010873 */
[C---:B------:R-:W-:Y:S01]  /*6b20*/  HMMA.16816.F32 R16, R36.reuse, R30, R16 ;  /* 0x0000001e2410723c */ /* 0x040fe20000001810 */
[----:B------:R-:W-:Y:S01]  /*6b30*/  FADD.FTZ R63, R63, R62 ;  /* 0x0000003e3f3f7221 */ /* 0x000fe20000010000 */
[----:B------:R-:W2:Y:S01]  /*6b40*/  LDSM.16.MT88.4 R28, [R216+0x7c00] ;  /* 0x007c0000d81c783b */ /* 0x000ea20000004200 */
[--C-:B------:R-:W-:Y:S01]  /*6b50*/  FFMA.FTZ R43, R51, UR6, -R61.reuse ;  /* 0x00000006332b7c23 */ /* 0x100fe2000801083d */
[----:B------:R-:W-:Y:S01]  /*6b60*/  FFMA.FTZ R51, R54, UR6, -R61 ;  /* 0x0000000636337c23 */ /* 0x000fe2000801083d */
[----:B------:R-:W-:Y:S01]  /*6b70*/  FADD.FTZ R66, R66, R63 ;  /* 0x0000003f42427221 */ /* 0x000fe20000010000 */
[C---:B-----5:R-:W-:Y:S01]  /*6b80*/  HMMA.16816.F32 R12, R36.reuse, R24, R12 ;  /* 0x00000018240c723c */ /* 0x060fe2000000180c */
[----:B------:R-:W3:Y:S01]  /*6b90*/  MUFU.EX2 R42, R42 ;  /* 0x0000002a002a7308 */ /* 0x000ee20000000800 */
[--C-:B------:R-:W-:Y:S01]  /*6ba0*/  FFMA.FTZ R54, R72, UR6, -R115.reuse ;  /* 0x0000000648367c23 */ /* 0x100fe20008010873 */
[----:B------:R-:W-:Y:S01]  /*6bb0*/  FADD.FTZ R67, R67, R66 ;  /* 0x0000004243437221 */ /* 0x000fe20000010000 */
[--C-:B------:R-:W-:Y:S01]  /*6bc0*/  FFMA.FTZ R55, R73, UR6, -R115.reuse ;  /* 0x0000000649377c23 */ /* 0x100fe20008010873 */
[----:B------:R-:W-:Y:S01]  /*6bd0*/  FFMA.FTZ R56, R97, UR6, -R115 ;  /* 0x0000000661387c23 */ /* 0x000fe20008010873 */
[----:B------:R-:W-:Y:S01]  /*6be0*/  HMMA.16816.F32 R32, R36, R26, R32 ;  /* 0x0000001a2420723c */ /* 0x000fe20000001820 */
[----:B------:R-:W-:Y:S01]  /*6bf0*/  FADD.FTZ R70, R70, R67 ;  /* 0x0000004346467221 */ /* 0x000fe20000010000 */
[----:B------:R-:W-:Y:S01]  /*6c00*/  F2FP.F16.F32.PACK_AB R25, R114, R105 ;  /* 0x000000697219723e */ /* 0x000fe200000000ff */
[----:B------:R-:W-:Y:S01]  /*6c10*/  MUFU.EX2 R109, R109 ;  /* 0x0000006d006d7308 */ /* 0x000fe20000000800 */
[----:B-1----:R-:W-:Y:S01]  /*6c20*/  F2FP.F16.F32.PACK_AB R24, R44, R123 ;  /* 0x0000007b2c18723e */ /* 0x002fe200000000ff */
[----:B------:R-:W-:-:S02]  /*6c30*/  FADD.FTZ R71, R71, R70 ;  /* 0x0000004647477221 */ /* 0x000fc40000010000 */
[----:B------:R-:W-:Y:S01]  /*6c40*/  FADD.FTZ R36, R4, R117 ;  /* 0x0000007504247221 */ /* 0x000fe20000010000 */
[----:B------:R-:W-:Y:S01]  /*6c50*/  F2FP.F16.F32.PACK_AB R27, R112, R113 ;  /* 0x00000071701b723e */ /* 0x000fe200000000ff */
[----:B------:R-:W-:Y:S02]  /*6c60*/  FADD.FTZ R74, R74, R71 ;  /* 0x000000474a4a7221 */ /* 0x000fe40000010000 */
[----:B------:R-:W-:Y:S01]  /*6c70*/  FADD.FTZ R37, R3, R36 ;  /* 0x0000002403257221 */ /* 0x000fe20000010000 */
[----:B---3--:R-:W-:Y:S01]  /*6c80*/  F2FP.F16.F32.PACK_AB R26, R42, R41 ;  /* 0x000000292a1a723e */ /* 0x008fe200000000ff */
[----:B------:R-:W-:Y:S01]  /*6c90*/  FADD.FTZ R75, R75, R74 ;  /* 0x0000004a4b4b7221 */ /* 0x000fe20000010000 */
[----:B------:R-:W-:Y:S01]  /*6ca0*/  FFMA.FTZ R3, R124, UR6, -R115 ;  /* 0x000000067c037c23 */ /* 0x000fe20008010873 */
[----:B------:R-:W-:Y:S01]  /*6cb0*/  FADD.FTZ R136, R136, R37 ;  /* 0x0000002588887221 */ /* 0x000fe20000010000 */
[----:B------:R-:W1:Y:S01]  /*6cc0*/  MUFU.EX2 R108, R108 ;  /* 0x0000006c006c7308 */ /* 0x000e620000000800 */
[----:B------:R-:W3:Y:S01]  /*6cd0*/  LDSM.16.MT88.4 R36, [R217+0x8000] ;  /* 0x00800000d924783b */ /* 0x000ee20000004200 */
[----:B------:R-:W-:Y:S01]  /*6ce0*/  FADD.FTZ R78, R78, R75 ;  /* 0x0000004b4e4e7221 */ /* 0x000fe20000010000 */
[----:B------:R-:W-:Y:S01]  /*6cf0*/  FADD.FTZ R125, R125, R136 ;  /* 0x000000887d7d7221 */ /* 0x000fe20000010000 */
[C---:B----4-:R-:W-:Y:S02]  /*6d00*/  HMMA.16816.F32 R20, R24.reuse, R8, R20 ;  /* 0x000000081814723c */ /* 0x050fe40000001814 */
[----:B------:R-:W-:Y:S01]  /*6d10*/  FADD.FTZ R79, R79, R78 ;  /* 0x0000004e4f4f7221 */ /* 0x000fe20000010000 */
[----:B------:R-:W-:Y:S01]  /*6d20*/  FADD.FTZ R140, R140, R125 ;  /* 0x0000007d8c8c7221 */ /* 0x000fe20000010000 */
[----:B------:R-:W-:Y:S02]  /*6d30*/  MUFU.EX2 R4, R128 ;  /* 0x0000008000047308 */ /* 0x000fe40000000800 */
[----:B------:R-:W-:Y:S01]  /*6d40*/  HMMA.16816.F32 R16, R24, R10, R16 ;  /* 0x0000000a1810723c */ /* 0x000fe20000001810 */
[----:B------:R-:W-:Y:S01]  /*6d50*/  FADD.FTZ R129, R129, R140 ;  /* 0x0000008c81817221 */ /* 0x000fe20000010000 */
[----:B------:R-:W4:Y:S01]  /*6d60*/  LDSM.16.MT88.4 R8, [R216+0x8000] ;  /* 0x00800000d808783b */ /* 0x000f220000004200 */
[----:B------:R-:W-:-:S02]  /*6d70*/  FADD.FTZ R82, R82, R79 ;  /* 0x0000004f52527221 */ /* 0x000fc40000010000 */
[----:B------:R-:W-:Y:S01]  /*6d80*/  FADD.FTZ R156, R156, R129 ;  /* 0x000000819c9c7221 */ /* 0x000fe20000010000 */
[----:B------:R-:W5:Y:S01]  /*6d90*/  MUFU.EX2 R3, R3 ;  /* 0x0000000300037308 */ /* 0x000f620000000800 */
[----:B------:R-:W-:Y:S01]  /*6da0*/  FADD.FTZ R83, R83, R82 ;  /* 0x0000005253537221 */ /* 0x000fe20000010000 */
[C---:B--2---:R-:W-:Y:S01]  /*6db0*/  HMMA.16816.F32 R12, R24.reuse, R28, R12 ;  /* 0x0000001c180c723c */ /* 0x044fe2000000180c */
[----:B------:R-:W-:Y:S02]  /*6dc0*/  FADD.FTZ R135, R135, R156 ;  /* 0x0000009c87877221 */ /* 0x000fe40000010000 */
[----:B------:R-:W-:Y:S02]  /*6dd0*/  FADD.FTZ R86, R86, R83 ;  /* 0x0000005356567221 */ /* 0x000fe40000010000 */
[----:B------:R-:W-:Y:S01]  /*6de0*/  FADD.FTZ R135, R160, R135 ;  /* 0x00000087a0877221 */ /* 0x000fe20000010000 */
[----:B------:R-:W-:Y:S01]  /*6df0*/  MUFU.EX2 R45, R45 ;  /* 0x0000002d002d7308 */ /* 0x000fe20000000800 */
[----:B------:R-:W-:Y:S01]  /*6e00*/  FADD.FTZ R87, R87, R86 ;  /* 0x0000005657577221 */ /* 0x000fe20000010000 */
[----:B------:R-:W-:Y:S01]  /*6e10*/  HMMA.16816.F32 R32, R24, R30, R32 ;  /* 0x0000001e1820723c */ /* 0x000fe20000001820 */
[----:B------:R-:W-:Y:S01]  /*6e20*/  FADD.FTZ R166, R166, R135 ;  /* 0x00000087a6a67221 */ /* 0x000fe20000010000 */
[----:B------:R-:W-:Y:S01]  /*6e30*/  LDSM.16.MT88.4 R28, [R217+0x8400] ;  /* 0x00840000d91c783b */ /* 0x000fe20000004200 */
[----:B------:R-:W-:-:S02]  /*6e40*/  FADD.FTZ R90, R90, R87 ;  /* 0x000000575a5a7221 */ /* 0x000fc40000010000 */
[----:B------:R-:W-:Y:S01]  /*6e50*/  FADD.FTZ R166, R141, R166 ;  /* 0x000000a68da67221 */ /* 0x000fe20000010000 */
[----:B------:R-:W2:Y:S01]  /*6e60*/  MUFU.EX2 R46, R46 ;  /* 0x0000002e002e7308 */ /* 0x000ea20000000800 */
[----:B------:R-:W-:Y:S01]  /*6e70*/  F2FP.F16.F32.PACK_AB R25, R110, R111 ;  /* 0x0000006f6e19723e */ /* 0x000fe200000000ff */
[----:B------:R-:W-:Y:S01]  /*6e80*/  FADD.FTZ R91, R91, R90 ;  /* 0x0000005a5b5b7221 */ /* 0x000fe20000010000 */
[----:B------:R-:W-:Y:S01]  /*6e90*/  FADD.FTZ R143, R143, R166 ;  /* 0x000000a68f8f7221 */ /* 0x000fe20000010000 */
[----:B-1----:R-:W-:Y:S01]  /*6ea0*/  F2FP.F16.F32.PACK_AB R27, R108, R109 ;  /* 0x0000006d6c1b723e */ /* 0x002fe200000000ff */
[----:B------:R-:W-:Y:S01]  /*6eb0*/  LDSM.16.MT88.4 R132, [R216+0x8c00] ;  /* 0x008c0000d884783b */ /* 0x000fe20000004200 */
[----:B-----5:R-:W-:Y:S01]  /*6ec0*/  F2FP.F16.F32.PACK_AB R24, R3, R4 ;  /* 0x000000040318723e */ /* 0x020fe200000000ff */
[----:B------:R-:W-:Y:S01]  /*6ed0*/  FADD.FTZ R172, R172, R143 ;  /* 0x0000008facac7221 */ /* 0x000fe20000010000 */
[----:B------:R-:W-:Y:S01]  /*6ee0*/  FADD.FTZ R94, R94, R91 ;  /* 0x0000005b5e5e7221 */ /* 0x000fe20000010000 */
[----:B------:R-:W-:Y:S01]  /*6ef0*/  MUFU.EX2 R107, R107 ;  /* 0x0000006b006b7308 */ /* 0x000fe20000000800 */
[----:B------:R-:W-:Y:S01]  /*6f00*/  LDSM.16.MT88.4 R140, [R217+0x8c00] ;  /* 0x008c0000d98c783b */ /* 0x000fe20000004200 */
[----:B------:R-:W-:Y:S01]  /*6f10*/  FADD.FTZ R145, R145, R172 ;  /* 0x000000ac91917221 */ /* 0x000fe20000010000 */
[----:B------:R-:W-:-:S03]  /*6f20*/  FADD.FTZ R95, R95, R94 ;  /* 0x0000005e5f5f7221 */ /* 0x000fc60000010000 */
[----:B------:R-:W-:Y:S01]  /*6f30*/  FADD.FTZ R176, R176, R145 ;  /* 0x00000091b0b07221 */ /* 0x000fe20000010000 */
[----:B------:R-:W-:Y:S01]  /*6f40*/  FADD.FTZ R98, R98, R95 ;  /* 0x0000005f62627221 */ /* 0x000fe20000010000 */
[----:B--2---:R-:W-:Y:S01]  /*6f50*/  F2FP.F16.F32.PACK_AB R26, R46, R45 ;  /* 0x0000002d2e1a723e */ /* 0x004fe200000000ff */
[----:B------:R-:W1:Y:S01]  /*6f60*/  MUFU.EX2 R100, R100 ;  /* 0x0000006400647308 */ /* 0x000e620000000800 */
[----:B------:R-:W-:Y:S01]  /*6f70*/  FADD.FTZ R153, R153, R176 ;  /* 0x000000b099997221 */ /* 0x000fe20000010000 */
[----:B------:R-:W-:-:S03]  /*6f80*/  FADD.FTZ R99, R99, R98 ;  /* 0x0000006263637221 */ /* 0x000fc60000010000 */
[----:B------:R-:W-:Y:S01]  /*6f90*/  FADD.FTZ R184, R184, R153 ;  /* 0x00000099b8b87221 */ /* 0x000fe20000010000 */
[C---:B---3--:R-:W-:Y:S01]  /*6fa0*/  HMMA.16816.F32 R20, R24.reuse, R36, R20 ;  /* 0x000000241814723c */ /* 0x048fe20000001814 */
[----:B------:R-:W-:Y:S01]  /*6fb0*/  FADD.FTZ R92, R92, R99 ;  /* 0x000000635c5c7221 */ /* 0x000fe20000010000 */
[----:B------:R-:W-:Y:S01]  /*6fc0*/  MUFU.EX2 R69, R69 ;  /* 0x0000004500457308 */ /* 0x000fe20000000800 */
[----:B------:R-:W-:Y:S02]  /*6fd0*/  FADD.FTZ R157, R157, R184 ;  /* 0x000000b89d9d7221 */ /* 0x000fe40000010000 */
[----:B------:R-:W-:Y:S01]  /*6fe0*/  FADD.FTZ R93, R93, R92 ;  /* 0x0000005c5d5d7221 */ /* 0x000fe20000010000 */
[C---:B------:R-:W-:Y:S01]  /*6ff0*/  HMMA.16816.F32 R16, R24.reuse, R38, R16 ;  /* 0x000000261810723c */ /* 0x040fe20000001810 */
[----:B------:R-:W-:Y:S01]  /*7000*/  FADD.FTZ R190, R190, R157 ;  /* 0x0000009dbebe7221 */ /* 0x000fe20000010000 */
[----:B------:R-:W2:Y:S01]  /*7010*/  LDSM.16.MT88.4 R36, [R216+0x8400] ;  /* 0x00840000d824783b */ /* 0x000ea20000004200 */
[----:B------:R-:W-:Y:S01]  /*7020*/  FADD.FTZ R84, R84, R93 ;  /* 0x0000005d54547221 */ /* 0x000fe20000010000 */
[----:B------:R-:W3:Y:S01]  /*7030*/  MUFU.EX2 R68, R68 ;  /* 0x0000004400447308 */ /* 0x000ee20000000800 */
[----:B------:R-:W-:Y:S01]  /*7040*/  FADD.FTZ R159, R159, R190 ;  /* 0x000000be9f9f7221 */ /* 0x000fe20000010000 */
[----:B----4-:R-:W-:Y:S01]  /*7050*/  HMMA.16816.F32 R32, R24, R10, R32 ;  /* 0x0000000a1820723c */ /* 0x010fe20000001820 */
[----:B------:R-:W-:-:S02]  /*7060*/  FADD.FTZ R85, R85, R84 ;  /* 0x0000005455557221 */ /* 0x000fc40000010000 */
[----:B------:R-:W-:Y:S02]  /*7070*/  FADD.FTZ R198, R198, R159 ;  /* 0x0000009fc6c67221 */ /* 0x000fe40000010000 */
[----:B------:R-:W-:Y:S01]  /*7080*/  FADD.FTZ R76, R76, R85 ;  /* 0x000000554c4c7221 */ /* 0x000fe20000010000 */
[----:B------:R-:W-:Y:S01]  /*7090*/  MUFU.EX2 R48, R48 ;  /* 0x0000003000307308 */ /* 0x000fe20000000800 */
[----:B------:R-:W-:Y:S01]  /*70a0*/  FADD.FTZ R161, R161, R198 ;  /* 0x000000c6a1a17221 */ /* 0x000fe20000010000 */
[----:B------:R-:W-:Y:S01]  /*70b0*/  HMMA.16816.F32 R12, R24, R8, R12 ;  /* 0x00000008180c723c */ /* 0x000fe2000000180c */
[----:B------:R-:W-:Y:S01]  /*70c0*/  FADD.FTZ R89, R89, R76 ;  /* 0x0000004c59597221 */ /* 0x000fe20000010000 */
[----:B------:R-:W4:Y:S01]  /*70d0*/  LDSM.16.MT88.4 R24, [R217+0x8800] ;  /* 0x00880000d918783b */ /* 0x000f220000004200 */
[----:B------:R-:W-:-:S03]  /*70e0*/  FADD.FTZ R200, R200, R161 ;  /* 0x000000a1c8c87221 */ /* 0x000fc60000010000 */
[----:B------:R-:W5:Y:S01]  /*70f0*/  MUFU.EX2 R47, R47 ;  /* 0x0000002f002f7308 */ /* 0x000f620000000800 */
[----:B------:R-:W-:Y:S01]  /*7100*/  FADD.FTZ R163, R163, R200 ;  /* 0x000000c8a3a37221 */ /* 0x000fe20000010000 */
[----:B-1----:R-:W-:Y:S02]  /*7110*/  F2FP.F16.F32.PACK_AB R9, R100, R107 ;  /* 0x0000006b6409723e */ /* 0x002fe400000000ff */
[----:B---3--:R-:W-:Y:S01]  /*7120*/  F2FP.F16.F32.PACK_AB R11, R68, R69 ;  /* 0x00000045440b723e */ /* 0x008fe200000000ff */
[----:B------:R-:W-:-:S03]  /*7130*/  FADD.FTZ R188, R188, R163 ;  /* 0x000000a3bcbc7221 */ /* 0x000fc60000010000 */
[----:B------:R-:W-:Y:S01]  /*7140*/  MUFU.EX2 R49, R49 ;  /* 0x0000003100317308 */ /* 0x000fe20000000800 */
[----:B------:R-:W-:-:S04]  /*7150*/  FADD.FTZ R165, R165, R188 ;  /* 0x000000bca5a57221 */ /* 0x000fc80000010000 */
[----:B------:R-:W-:-:S03]  /*7160*/  FADD.FTZ R174, R174, R165 ;  /* 0x000000a5aeae7221 */ /* 0x000fc60000010000 */
[----:B------:R-:W1:Y:S01]  /*7170*/  MUFU.EX2 R50, R50 ;  /* 0x0000003200327308 */ /* 0x000e620000000800 */
[----:B-----5:R-:W-:Y:S01]  /*7180*/  F2FP.F16.F32.PACK_AB R8, R47, R48 ;  /* 0x000000302f08723e */ /* 0x020fe200000000ff */
[----:B------:R-:W-:-:S04]  /*7190*/  FADD.FTZ R167, R167, R174 ;  /* 0x000000aea7a77221 */ /* 0x000fc80000010000 */
[----:B------:R-:W-:Y:S02]  /*71a0*/  FADD.FTZ R138, R138, R167 ;  /* 0x000000a78a8a7221 */ /* 0x000fe40000010000 */
[----:B------:R-:W-:Y:S02]  /*71b0*/  MUFU.EX2 R65, R65 ;  /* 0x0000004100417308 */ /* 0x000fe40000000800 */
[----:B------:R-:W-:-:S04]  /*71c0*/  FADD.FTZ R127, R127, R138 ;  /* 0x0000008a7f7f7221 */ /* 0x000fc80000010000 */
[----:B------:R-:W-:Y:S02]  /*71d0*/  FADD.FTZ R130, R130, R127 ;  /* 0x0000007f82827221 */ /* 0x000fe40000010000 */
[----:B------:R-:W3:Y:S01]  /*71e0*/  MUFU.EX2 R64, R64 ;  /* 0x0000004000407308 */ /* 0x000ee20000000800 */
[----:B-1----:R-:W-:Y:S01]  /*71f0*/  F2FP.F16.F32.PACK_AB R10, R50, R49 ;  /* 0x00000031320a723e */ /* 0x002fe200000000ff */
[----:B------:R-:W-:-:S04]  /*7200*/  FADD.FTZ R123, R123, R130 ;  /* 0x000000827b7b7221 */ /* 0x000fc80000010000 */
[----:B------:R-:W-:Y:S02]  /*7210*/  FADD.FTZ R44, R44, R123 ;  /* 0x0000007b2c2c7221 */ /* 0x000fe40000010000 */
[----:B--2---:R-:W-:Y:S01]  /*7220*/  HMMA.16816.F32 R32, R8, R38, R32 ;  /* 0x000000260820723c */ /* 0x004fe20000001820 */
[----:B------:R-:W-:Y:S01]  /*7230*/  MUFU.EX2 R53, R53 ;  /* 0x0000003500357308 */ /* 0x000fe20000000800 */
[----:B------:R-:W-:-:S04]  /*7240*/  FADD.FTZ R41, R41, R44 ;  /* 0x0000002c29297221 */ /* 0x000fc80000010000 */
[C---:B------:R-:W-:Y:S01]  /*7250*/  HMMA.16816.F32 R20, R8.reuse, R28, R20 ;  /* 0x0000001c0814723c */ /* 0x040fe20000001814 */
[----:B------:R-:W-:Y:S01]  /*7260*/  FADD.FTZ R38, R96, R89 ;  /* 0x0000005960267221 */ /* 0x000fe20000010000 */
[----:B------:R-:W-:Y:S01]  /*7270*/  FADD.FTZ R41, R42, R41 ;  /* 0x000000292a297221 */ /* 0x000fe20000010000 */
[----:B------:R-:W1:Y:S02]  /*7280*/  MUFU.EX2 R52, R52 ;  /* 0x0000003400347308 */ /* 0x000e640000000800 */
[----:B------:R-:W-:Y:S01]  /*7290*/  FADD.FTZ R38, R103, R38 ;  /* 0x0000002667267221 */ /* 0x000fe20000010000 */
[C---:B------:R-:W-:Y:S01]  /*72a0*/  HMMA.16816.F32 R16, R8.reuse, R30, R16 ;  /* 0x0000001e0810723c */ /* 0x040fe20000001810 */
[----:B------:R-:W2:Y:S01]  /*72b0*/  LDSM.16.MT88.4 R28, [R216+0x8800] ;  /* 0x00880000d81c783b */ /* 0x000ea20000004200 */
[----:B------:R-:W-:Y:S01]  /*72c0*/  FADD.FTZ R4, R4, R41 ;  /* 0x0000002904047221 */ /* 0x000fe20000010000 */
[----:B------:R-:W-:Y:S02]  /*72d0*/  FADD.FTZ R105, R105, R38 ;  /* 0x0000002669697221 */ /* 0x000fe40000010000 */
[----:B------:R-:W-:Y:S01]  /*72e0*/  MUFU.EX2 R54, R54 ;  /* 0x0000003600367308 */ /* 0x000fe20000000800 */
[----:B------:R-:W-:Y:S01]  /*72f0*/  FADD.FTZ R4, R3, R4 ;  /* 0x0000000403047221 */ /* 0x000fe20000010000 */
[----:B------:R-:W-:Y:S01]  /*7300*/  FADD.FTZ R114, R114, R105 ;  /* 0x0000006972727221 */ /* 0x000fe20000010000 */
[----:B------:R-:W-:Y:S02]  /*7310*/  HMMA.16816.F32 R12, R8, R36, R12 ;  /* 0x00000024080c723c */ /* 0x000fe4000000180c */
[----:B------:R-:W-:Y:S01]  /*7320*/  FADD.FTZ R45, R45, R4 ;  /* 0x000000042d2d7221 */ /* 0x000fe20000010000 */
[----:B------:R-:W-:-:S02]  /*7330*/  FADD.FTZ R113, R113, R114 ;  /* 0x0000007271717221 */ /* 0x000fc40000010000 */
[----:B------:R-:W5:Y:S01]  /*7340*/  MUFU.EX2 R55, R55 ;  /* 0x0000003700377308 */ /* 0x000f620000000800 */
[----:B------:R-:W-:Y:S01]  /*7350*/  FADD.FTZ R45, R46, R45 ;  /* 0x0000002d2e2d7221 */ /* 0x000fe20000010000 */
[----:B------:R-:W-:Y:S01]  /*7360*/  FADD.FTZ R112, R112, R113 ;  /* 0x0000007170707221 */ /* 0x000fe20000010000 */
[----:B---3--:R-:W-:Y:S01]  /*7370*/  F2FP.F16.F32.PACK_AB R9, R64, R65 ;  /* 0x000000414009723e */ /* 0x008fe200000000ff */
[----:B------:R-:W-:Y:S01]  /*7380*/  FFMA.FTZ R36, R102, UR6, -R115 ;  /* 0x0000000666247c23 */ /* 0x000fe20008010873 */
[----:B------:R-:W-:Y:S01]  /*7390*/  FADD.FTZ R48, R48, R45 ;  /* 0x0000002d30307221 */ /* 0x000fe20000010000 */
[----:B------:R-:W-:Y:S01]  /*73a0*/  FADD.FTZ R111, R111, R112 ;  /* 0x000000706f6f7221 */ /* 0x000fe20000010000 */
[----:B-1----:R-:W-:Y:S01]  /*73b0*/  F2FP.F16.F32.PACK_AB R11, R52, R53 ;  /* 0x00000035340b723e */ /* 0x002fe200000000ff */
[----:B------:R-:W-:Y:S01]  /*73c0*/  MUFU.EX2 R56, R56 ;  /* 0x0000003800387308 */ /* 0x000fe20000000800 */
[----:B------:R-:W-:Y:S01]  /*73d0*/  FADD.FTZ R48, R47, R48 ;  /* 0x000000302f307221 */ /* 0x000fe20000010000 */
[----:B------:R-:W-:Y:S01]  /*73e0*/  FADD.FTZ R110, R110, R111 ;  /* 0x0000006f6e6e7221 */ /* 0x000fe20000010000 */
[----:B------:R-:W-:-:S02]  /*73f0*/  FFMA.FTZ R37, R104, UR6, -R115 ;  /* 0x0000000668257c23 */ /* 0x000fc40008010873 */
[----:B------:R-:W-:Y:S01]  /*7400*/  FADD.FTZ R49, R49, R48 ;  /* 0x0000003031317221 */ /* 0x000fe20000010000 */
[----:B------:R-:W-:Y:S02]  /*7410*/  FADD.FTZ R109, R109, R110 ;  /* 0x0000006e6d6d7221 */ /* 0x000fe40000010000 */
[----:B------:R-:W1:Y:S01]  /*7420*/  MUFU.EX2 R57, R57 ;  /* 0x0000003900397308 */ /* 0x000e620000000800 */
[----:B-----5:R-:W-:Y:S01]  /*7430*/  F2FP.F16.F32.PACK_AB R8, R55, R54 ;  /* 0x000000363708723e */ /* 0x020fe200000000ff */
[----:B------:R-:W-:Y:S01]  /*7440*/  FADD.FTZ R108, R108, R109 ;  /* 0x0000006d6c6c7221 */ /* 0x000fe20000010000 */
[----:B------:R-:W-:-:S03]  /*7450*/  FADD.FTZ R49, R50, R49 ;  /* 0x0000003132317221 */ /* 0x000fc60000010000 */
[----:B------:R-:W-:Y:S01]  /*7460*/  FADD.FTZ R107, R107, R108 ;  /* 0x0000006c6b6b7221 */ /* 0x000fe20000010000 */
[----:B------:R-:W-:Y:S01]  /*7470*/  FADD.FTZ R54, R54, R49 ;  /* 0x0000003136367221 */ /* 0x000fe20000010000 */
[----:B------:R-:W-:Y:S02]  /*7480*/  MUFU.EX2 R40, R40 ;  /* 0x0000002800287308 */ /* 0x000fe40000000800 */
[----:B------:R-:W-:Y:S01]  /*7490*/  FADD.FTZ R100, R100, R107 ;  /* 0x0000006b64647221 */ /* 0x000fe20000010000 */
[----:B------:R-:W-:-:S03]  /*74a0*/  FADD.FTZ R55, R55, R54 ;  /* 0x0000003637377221 */ /* 0x000fc60000010000 */
[----:B------:R-:W-:Y:S02]  /*74b0*/  FADD.FTZ R69, R69, R100 ;  /* 0x0000006445457221 */ /* 0x000fe40000010000 */
[----:B------:R-:W3:Y:S01]  /*74c0*/  MUFU.EX2 R43, R43 ;  /* 0x0000002b002b7308 */ /* 0x000ee20000000800 */
[----:B-1----:R-:W-:Y:S01]  /*74d0*/  F2FP.F16.F32.PACK_AB R10, R57, R56 ;  /* 0x00000038390a723e */ /* 0x002fe200000000ff */
[----:B------:R-:W-:Y:S01]  /*74e0*/  FADD.FTZ R68, R68, R69 ;  /* 0x0000004544447221 */ /* 0x000fe20000010000 */
[----:B------:R-:W-:-:S03]  /*74f0*/  FADD.FTZ R56, R56, R55 ;  /* 0x0000003738387221 */ /* 0x000fc60000010000 */
[----:B------:R-:W-:Y:S01]  /*7500*/  FADD.FTZ R65, R65, R68 ;  /* 0x0000004441417221 */ /* 0x000fe20000010000 */
[----:B------:R-:W-:Y:S01]  /*7510*/  FADD.FTZ R57, R57, R56 ;  /* 0x0000003839397221 */ /* 0x000fe20000010000 */
[----:B----4-:R-:W-:Y:S01]  /*7520*/  HMMA.16816.F32 R20, R8, R24, R20 ;  /* 0x000000180814723c */ /* 0x010fe20000001814 */
[----:B------:R-:W-:Y:S01]  /*7530*/  MUFU.EX2 R36, R36 ;  /* 0x0000002400247308 */ /* 0x000fe20000000800 */
[----:B------:R-:W-:-:S04]  /*7540*/  FADD.FTZ R64, R64, R65 ;  /* 0x0000004140407221 */ /* 0x000fc80000010000 */
[C---:B--2---:R-:W-:Y:S01]  /*7550*/  HMMA.16816.F32 R12, R8.reuse, R28, R12 ;  /* 0x0000001c080c723c */ /* 0x044fe2000000180c */
[----:B------:R-:W-:Y:S01]  /*7560*/  FFMA.FTZ R24, R106, UR6, -R115 ;  /* 0x000000066a187c23 */ /* 0x000fe20008010873 */
[----:B------:R-:W-:Y:S01]  /*7570*/  FADD.FTZ R53, R53, R64 ;  /* 0x0000004035357221 */ /* 0x000fe20000010000 */
[----:B------:R-:W1:Y:S03]  /*7580*/  MUFU.EX2 R37, R37 ;  /* 0x0000002500257308 */ /* 0x000e660000000800 */
[----:B------:R-:W-:Y:S01]  /*7590*/  HMMA.16816.F32 R16, R8, R26, R16 ;  /* 0x0000001a0810723c */ /* 0x000fe20000001810 */
[----:B------:R-:W-:-:S04]  /*75a0*/  FADD.FTZ R53, R52, R53 ;  /* 0x0000003534357221 */ /* 0x000fc80000010000 */
[----:B------:R-:W-:Y:S01]  /*75b0*/  MUFU.EX2 R51, R51 ;  /* 0x0000003300337308 */ /* 0x000fe20000000800 */
[----:B------:R-:W-:Y:S07]  /*75c0*/  HMMA.16816.F32 R32, R8, R30, R32 ;  /* 0x0000001e0820723c */ /* 0x000fee0000001820 */
[----:B------:R-:W2:Y:S01]  /*75d0*/  MUFU.EX2 R242, R242 ;  /* 0x000000f200f27308 */ /* 0x000ea20000000800 */
[----:B---3--:R-:W-:Y:S01]  /*75e0*/  F2FP.F16.F32.PACK_AB R9, R43, R40 ;  /* 0x000000282b09723e */ /* 0x008fe200000000ff */
[----:B------:R-:W-:Y:S01]  /*75f0*/  FADD.FTZ R40, R40, R53 ;  /* 0x0000003528287221 */ /* 0x000fe20000010000 */
[----:B-1----:R-:W-:Y:S01]  /*7600*/  F2FP.F16.F32.PACK_AB R8, R37, R36 ;  /* 0x000000242508723e */ /* 0x002fe200000000ff */
[----:B------:R-:W-:-:S02]  /*7610*/  FADD.FTZ R36, R36, R57 ;  /* 0x0000003924247221 */ /* 0x000fc40000010000 */
[----:B------:R-:W-:Y:S02]  /*7620*/  FADD.FTZ R40, R43, R40 ;  /* 0x000000282b287221 */ /* 0x000fe40000010000 */
[----:B------:R-:W-:Y:S01]  /*7630*/  MUFU.EX2 R24, R24 ;  /* 0x0000001800187308 */ /* 0x000fe20000000800 */
[----:B------:R-:W-:-:S07]  /*7640*/  FADD.FTZ R37, R37, R36 ;  /* 0x0000002425257221 */ /* 0x000fce0000010000 */
[----:B------:R-:W1:Y:S01]  /*7650*/  MUFU.EX2 R241, R241 ;  /* 0x000000f100f17308 */ /* 0x000e620000000800 */
[----:B--2---:R-:W-:Y:S01]  /*7660*/  F2FP.F16.F32.PACK_AB R11, R242, R51 ;  /* 0x00000033f20b723e */ /* 0x004fe200000000ff */
[----:B------:R-:W-:-:S04]  /*7670*/  FADD.FTZ R51, R51, R40 ;  /* 0x0000002833337221 */ /* 0x000fc80000010000 */
[----:B------:R-:W-:Y:S01]  /*7680*/  FADD.FTZ R242, R242, R51 ;  /* 0x00000033f2f27221 */ /* 0x000fe20000010000 */
[----:B-1----:R-:W-:Y:S01]  /*7690*/  F2FP.F16.F32.PACK_AB R10, R241, R24 ;  /* 0x00000018f10a723e */ /* 0x002fe200000000ff */
[----:B------:R-:W-:-:S04]  /*76a0*/  FADD.FTZ R24, R24, R37 ;  /* 0x0000002518187221 */ /* 0x000fc80000010000 */
[----:B------:R-:W-:Y:S02]  /*76b0*/  FADD.FTZ R241, R241, R24 ;  /* 0x00000018f1f17221 */ /* 0x000fe40000010000 */
        /* <DEDUP_REMOVED lines=70> */
.L_x_1595:
[----:B------:R-:W-:-:S04]  /*7b20*/  LEA R3, -R6, RZ, 0x8 ;  /* 0x000000ff06037211 */ /* 0x000fc800078e41ff */
[----:B------:R-:W-:-:S07]  /*7b30*/  SHF.R.S32.HI R4, RZ, 0x1f, R3 ;  /* 0x0000001fff047819 */ /* 0x000fce0000011403 */
.L_x_1596:
[C---:B------:R-:W-:Y:S01]  /*7b40*/  IMAD.SHL.U32 R9, R6.reuse, 0x40, RZ ;  /* 0x0000004006097824 */ /* 0x040fe200078e00ff */
[----:B------:R-:W-:Y:S01]  /*7b50*/  LEA R224, P1, R3, R224, 0x1 ;  /* 0x000000e003e07211 */ /* 0x000fe200078208ff */
[----:B------:R-:W-:Y:S01]  /*7b60*/  IMAD.SHL.U32 R176, R227, 0x100, RZ ;  /* 0x00000100e3b07824 */ /* 0x000fe200078e00ff */
[----:B------:R-:W-:Y:S02]  /*7b70*/  SHF.L.U64.HI R8, R6, 0x6, R7 ;  /* 0x0000000606087819 */ /* 0x000fe40000010207 */
[----:B------:R-:W-:Y:S02]  /*7b80*/  IADD3 R10, P0, R9, R224, RZ ;  /* 0x000000e0090a7210 */ /* 0x000fe40007f1e0ff */
[----:B------:R-:W-:Y:S02]  /*7b90*/  LEA.HI.X R223, R3, R223, R4, 0x1, P1 ;  /* 0x000000df03df7211 */ /* 0x000fe400008f0c04 */
[-C--:B------:R-:W-:Y:S01]  /*7ba0*/  IADD3 R16, P1, R10, R9.reuse, RZ ;  /* 0x000000090a107210 */ /* 0x080fe20007f3e0ff */
[----:B------:R-:W1:Y:S02]  /*7bb0*/  S2R R3, SR_TID.X ;  /* 0x0000000000037919 */ /* 0x000e640000002100 */
[--C-:B------:R-:W-:Y:S01]  /*7bc0*/  IMAD.X R11, R8, 0x1, R223.reuse, P0 ;  /* 0x00000001080b7824 */ /* 0x100fe200000e06df */
[----:B------:R-:W-:Y:S01]  /*7bd0*/  IADD3 R14, P0, R16, R9, RZ ;  /* 0x00000009100e7210 */ /* 0x000fe20007f1e0ff */
[----:B------:R-:W-:-:S02]  /*7be0*/  IMAD.MOV.U32 R225, RZ, RZ, R223 ;  /* 0x000000ffffe17224 */ /* 0x000fc400078e00df */
[--C-:B------:R-:W-:Y:S01]  /*7bf0*/  IMAD.X R17, R11, 0x1, R8.reuse, P1 ;  /* 0x000000010b117824 */ /* 0x100fe200008e0608 */
[-C--:B------:R-:W-:Y:S02]  /*7c00*/  IADD3 R12, P1, R14, R9.reuse, RZ ;  /* 0x000000090e0c7210 */ /* 0x080fe40007f3e0ff */
[----:B------:R-:W-:Y:S01]  /*7c10*/  @!PT LDS RZ, [RZ] ;  /* 0x00000000fffff984 */ /* 0x000fe20000000800 */
[----:B------:R-:W-:Y:S01]  /*7c20*/  @!PT LDS RZ, [RZ] ;  /* 0x00000000fffff984 */ /* 0x000fe20000000800 */
[----:B------:R-:W-:Y:S01]  /*7c30*/  @!PT LDS RZ, [RZ] ;  /* 0x00000000fffff984 */ /* 0x000fe20000000800 */
[----:B------:R-:W-:Y:S01]  /*7c40*/  LDGSTS.E.BYPASS.LTC128B.128 [R229+0x5000], desc[UR8][R224.64] ;  /* 0x05000000e0e57fae */ /* 0x000fe2000b901d48 */
[--C-:B------:R-:W-:Y:S01]  /*7c50*/  IMAD.X R15, R17, 0x1, R8.reuse, P0 ;  /* 0x00000001110f7824 */ /* 0x100fe200000e0608 */
[-C--:B------:R-:W-:Y:S02]  /*7c60*/  IADD3 R20, P0, R12, R9.reuse, RZ ;  /* 0x000000090c147210 */ /* 0x080fe40007f1e0ff */
[----:B------:R-:W-:Y:S01]  /*7c70*/  LDGSTS.E.BYPASS.LTC128B.128 [R229+0x5800], desc[UR8][R10.64] ;  /* 0x058000000ae57fae */ /* 0x000fe2000b901d48 */
[--C-:B------:R-:W-:Y:S01]  /*7c80*/  IMAD.X R13, R15, 0x1, R8.reuse, P1 ;  /* 0x000000010f0d7824 */ /* 0x100fe200008e0608 */
[-C--:B------:R-:W-:Y:S02]  /*7c90*/  IADD3 R22, P1, R20, R9.reuse, RZ ;  /* 0x0000000914167210 */ /* 0x080fe40007f3e0ff */
[----:B------:R-:W-:Y:S01]  /*7ca0*/  LDGSTS.E.BYPASS.LTC128B.128 [R229+0x6000], desc[UR8][R16.64] ;  /* 0x0600000010e57fae */ /* 0x000fe2000b901d48 */
[----:B------:R-:W-:Y:S01]  /*7cb0*/  IMAD.X R21, R13, 0x1, R8, P0 ;  /* 0x000000010d157824 */ /* 0x000fe200000e0608 */
[----:B------:R-:W-:-:S02]  /*7cc0*/  IADD3 R24, P0, R22, R9, RZ ;  /* 0x0000000916187210 */ /* 0x000fc40007f1e0ff */
[----:B------:R-:W-:Y:S01]  /*7cd0*/  LDGSTS.E.BYPASS.LTC128B.128 [R229+0x6800], desc[UR8][R14.64] ;  /* 0x068000000ee57fae */ /* 0x000fe2000b901d48 */
[----:B------:R-:W-:-:S03]  /*7ce0*/  IMAD.X R23, R21, 0x1, R8, P1 ;  /* 0x0000000115177824 */ /* 0x000fc600008e0608 */
[----:B------:R2:W-:Y:S01]  /*7cf0*/  LDGSTS.E.BYPASS.LTC128B.128 [R229+0x7000], desc[UR8][R12.64] ;  /* 0x070000000ce57fae */ /* 0x0005e2000b901d48 */
[----:B------:R-:W-:Y:S01]  /*7d00*/  IMAD.X R25, R23, 0x1, R8, P0 ;  /* 0x0000000117197824 */ /* 0x000fe200000e0608 */
[----:B------:R-:W-:Y:S02]  /*7d10*/  ISETP.GE.AND P0, PT, R195, 0x3, PT ;  /* 0x00000003c300780c */ /* 0x000fe40003f06270 */
[----:B------:R-:W-:Y:S01]  /*7d20*/  LDGSTS.E.BYPASS.LTC128B.128 [R229+0x7800], desc[UR8][R20.64] ;  /* 0x0780000014e57fae */ /* 0x000fe2000b901d48 */
[----:B-1----:R-:W-:-:S03]  /*7d30*/  IMAD.SHL.U32 R3, R3, 0x2, RZ ;  /* 0x0000000203037824 */ /* 0x002fc600078e00ff */
[----:B------:R-:W-:Y:S04]  /*7d40*/  LDGSTS.E.BYPASS.LTC128B.128 [R229+0x8000], desc[UR8][R22.64] ;  /* 0x0800000016e57fae */ /* 0x000fe8000b901d48 */
[----:B------:R1:W-:Y:S01]  /*7d50*/  LDGSTS.E.BYPASS.LTC128B.128 [R229+0x8800], desc[UR8][R24.64] ;  /* 0x0880000018e57fae */ /* 0x0003e2000b901d48 */
[----:B------:R-:W-:-:S03]  /*7d60*/  LOP3.LUT R215, R3, 0x6, RZ, 0xc0, !PT ;  /* 0x0000000603d77812 */ /* 0x000fc600078ec0ff */
[----:B------:R-:W-:Y:S01]  /*7d70*/  LDSM.16.M88.4 R92, [R221] ;  /* 0x00000000dd5c783b */ /* 0x000fe20000000200 */
[C---:B------:R-:W-:Y:S02]  /*7d80*/  LOP3.LUT R3, R176.reuse, 0x8, R215, 0xfe, !PT ;  /* 0x00000008b0037812 */ /* 0x040fe400078efed7 */
[----:B------:R-:W-:Y:S01]  /*7d90*/  LOP3.LUT R180, R176, R215, RZ, 0xfc, !PT ;  /* 0x000000d7b0b47212 */ /* 0x000fe200078efcff */
[----:B------:R-:W3:Y:S01]  /*7da0*/  LDSM.16.M88.4 R64, [R219+0x1400] ;  /* 0x00140000db40783b */ /* 0x000ee20000000200 */
[CC--:B------:R-:W-:Y:S02]  /*7db0*/  ISETP.GE.AND P5, PT, R3.reuse, R151.reuse, PT ;  /* 0x000000970300720c */ /* 0x0c0fe40003fa6270 */
[----:B------:R-:W-:Y:S01]  /*7dc0*/  ISETP.GE.AND P2, PT, R3, R150, PT ;  /* 0x000000960300720c */ /* 0x000fe20003f46270 */
[----:B------:R-:W4:Y:S01]  /*7dd0*/  LDSM.16.M88.4 R56, [R219+0x1800] ;  /* 0x00180000db38783b */ /* 0x000f220000000200 */
[C---:B------:R-:W-:Y:S02]  /*7de0*/  VIADD R3, R180.reuse, 0x1 ;  /* 0x00000001b4037836 */ /* 0x040fe40000000000 */
[C---:B------:R-:W-:Y:S01]  /*7df0*/  VIADD R4, R180.reuse, 0x9 ;  /* 0x00000009b4047836 */ /* 0x040fe20000000000 */
[----:B------:R-:W5:Y:S01]  /*7e00*/  LDSM.16.M88.4 R72, [R219+0x1000] ;  /* 0x00100000db48783b */ /* 0x000f620000000200 */
[----:B------:R-:W-:Y:S01]  /*7e10*/  VIADD R7, R180, 0x99 ;  /* 0x00000099b4077836 */ /* 0x000fe20000000000 */
[----:B------:R-:W-:-:S02]  /*7e20*/  ISETP.GE.AND P3, PT, R3, R151, PT ;  /* 0x000000970300720c */ /* 0x000fc40003f66270 */
[----:B------:R-:W-:Y:S01]  /*7e30*/  LDSM.16.M88.4 R80, [R220] ;  /* 0x00000000dc50783b */ /* 0x000fe20000000200 */
[----:B------:R-:W-:Y:S01]  /*7e40*/  ISETP.GE.AND P4, PT, R3, R150, PT ;  /* 0x000000960300720c */ /* 0x000fe20003f86270 */
[----:B------:R-:W-:Y:S01]  /*7e50*/  VIADD R3, R180, 0x11 ;  /* 0x00000011b4037836 */ /* 0x000fe20000000000 */
[----:B------:R-:W-:Y:S01]  /*7e60*/  ISETP.GE.AND P1, PT, R4, R151, PT ;  /* 0x000000970400720c */ /* 0x000fe20003f26270 */
[----:B--2---:R-:W2:Y:S04]  /*7e70*/  LDSM.16.M88.4 R12, [R218+0x400] ;  /* 0x00040000da0c783b */ /* 0x004ea80000000200 */
[----:B------:R-:W2:Y:S04]  /*7e80*/  LDSM.16.M88.4 R48, [R219+0x1c00] ;  /* 0x001c0000db30783b */ /* 0x000ea80000000200 */
[----:B------:R-:W2:Y:S04]  /*7e90*/  LDSM.16.M88.4 R8, [R218+0x800] ;  /* 0x00080000da08783b */ /* 0x000ea80000000200 */
[----:B------:R-:W2:Y:S04]  /*7ea0*/  LDSM.16.M88.4 R16, [R218] ;  /* 0x00000000da10783b */ /* 0x000ea80000000200 */
[----:B-1----:R-:W1:Y:S04]  /*7eb0*/  LDSM.16.M88.4 R24, [R219+0x2800] ;  /* 0x00280000db18783b */ /* 0x002e680000000200 */
[----:B------:R-:W1:Y:S01]  /*7ec0*/  LDSM.16.M88.4 R40, [R219+0x2000] ;  /* 0x00200000db28783b */ /* 0x000e620000000200 */
[C---:B---3--:R-:W-:Y:S03]  /*7ed0*/  HMMA.16816.F32 R68, R92.reuse, R64, RZ ;  /* 0x000000405c44723c */ /* 0x048fe600000018ff */
[----:B------:R-:W3:Y:S04]  /*7ee0*/  LDSM.16.M88.4 R32, [R219+0x2400] ;  /* 0x00240000db20783b */ /* 0x000ee80000000200 */
[----:B------:R-:W3:Y:S01]  /*7ef0*/  LDSM.16.M88.4 R96, [R218+0xc00] ;  /* 0x000c0000da60783b */ /* 0x000ee20000000200 */
[C---:B------:R-:W-:Y:S03]  /*7f00*/  HMMA.16816.F32 R64, R92.reuse, R66, RZ ;  /* 0x000000425c40723c */ /* 0x040fe600000018ff */
[----:B------:R-:W-:Y:S03]  /*7f10*/  LDSM.16.M88.4 R88, [R218+0x1000] ;  /* 0x00100000da58783b */ /* 0x000fe60000000200 */
[C---:B----4-:R-:W-:Y:S01]  /*7f20*/  HMMA.16816.F32 R60, R92.reuse, R56, RZ ;  /* 0x000000385c3c723c */ /* 0x050fe200000018ff */
[----:B------:R-:W-:Y:S04]  /*7f30*/  LDSM.16.M88.4 R76, [R219+0x2c00] ;  /* 0x002c0000db4c783b */ /* 0x000fe80000000200 */
[----:B------:R-:W-:Y:S01]  /*7f40*/  LDSM.16.M88.4 R84, [R218+0x1c00] ;  /* 0x001c0000da54783b */ /* 0x000fe20000000200 */
[C---:B------:R-:W-:Y:S03]  /*7f50*/  HMMA.16816.F32 R56, R92.reuse, R58, RZ ;  /* 0x0000003a5c38723c */ /* 0x040fe600000018ff */
[----:B------:R-:W-:Y:S03]  /*7f60*/  LDSM.16.M88.4 R108, [R219+0x3400] ;  /* 0x00340000db6c783b */ /* 0x000fe60000000200 */
[C---:B-----5:R-:W-:Y:S01]  /*7f70*/  HMMA.16816.F32 R104, R92.reuse, R72, RZ ;  /* 0x000000485c68723c */ /* 0x060fe200000018ff */
[----:B------:R-:W-:Y:S04]  /*7f80*/  LDSM.16.M88.4 R120, [R219+0x4000] ;  /* 0x00400000db78783b */ /* 0x000fe80000000200 */
[----:B------:R-:W-:Y:S01]  /*7f90*/  LDSM.16.M88.4 R112, [R218+0x2c00] ;  /* 0x002c0000da70783b */ /* 0x000fe20000000200 */
[----:B------:R-:W-:Y:S03]  /*7fa0*/  HMMA.16816.F32 R72, R92, R74, RZ ;  /* 0x0000004a5c48723c */ /* 0x000fe600000018ff */
[----:B------:R-:W-:Y:S03]  /*7fb0*/  LDSM.16.M88.4 R156, [R219+0x4800] ;  /* 0x00480000db9c783b */ /* 0x000fe60000000200 */
[C---:B--2---:R-:W-:Y:S01]  /*7fc0*/  HMMA.16816.F32 R68, R80.reuse, R12, R68 ;  /* 0x0000000c5044723c */ /* 0x044fe20000001844 */
[----:B------:R-:W-:Y:S04]  /*7fd0*/  LDSM.16.M88.4 R128, [R218+0x3400] ;  /* 0x00340000da80783b */ /* 0x000fe80000000200 */
[----:B------:R-:W-:Y:S01]  /*7fe0*/  LDSM.16.M88.4 R164, [R218+0x3c00] ;  /* 0x003c0000daa4783b */ /* 0x000fe20000000200 */
[----:B------:R-:W-:Y:S03]  /*7ff0*/  HMMA.16816.F32 R64, R80, R14, R64 ;  /* 0x0000000e5040723c */ /* 0x000fe60000001840 */
[----:B------:R-:W2:Y:S03]  /*8000*/  LDSM.16.M88.4 R12, [R218+0x1800] ;  /* 0x00180000da0c783b */ /* 0x000ea60000000200 */
[----:B------:R-:W-:Y:S01]  /*8010*/  HMMA.16816.F32 R52, R92, R48, RZ ;  /* 0x000000305c34723c */ /* 0x000fe200000018ff */
[----:B------:R-:W0:Y:S05]  /*8020*/  LDGDEPBAR ;  /* 0x00000000000079af */ /* 0x000e2a0000000000 */
[C---:B------:R-:W-:Y:S06]  /*8030*/  HMMA.16816.F32 R60, R80.reuse, R8, R60 ;  /* 0x00000008503c723c */ /* 0x040fec000000183c */
[----:B------:R-:W-:Y:S01]  /*8040*/  HMMA.16816.F32 R56, R80, R10, R56 ;  /* 0x0000000a5038723c */ /* 0x000fe20000001838 */
[----:B------:R-:W4:Y:S05]  /*8050*/  LDSM.16.M88.4 R8, [R219+0x3000] ;  /* 0x00300000db08783b */ /* 0x000f2a0000000200 */
[----:B------:R-:W-:Y:S06]  /*8060*/  HMMA.16816.F32 R48, R92, R50, RZ ;  /* 0x000000325c30723c */ /* 0x000fec00000018ff */
[C---:B------:R-:W-:Y:S06]  /*8070*/  HMMA.16816.F32 R104, R80.reuse, R16, R104 ;  /* 0x000000105068723c */ /* 0x040fec0000001868 */
[----:B------:R-:W-:Y:S01]  /*8080*/  HMMA.16816.F32 R72, R80, R18, R72 ;  /* 0x000000125048723c */ /* 0x000fe20000001848 */
[----:B------:R-:W5:Y:S05]  /*8090*/  LDSM.16.M88.4 R16, [R218+0x1400] ;  /* 0x00140000da10783b */ /* 0x000f6a0000000200 */
[C---:B-1----:R-:W-:Y:S06]  /*80a0*/  HMMA.16816.F32 R28, R92.reuse, R24, RZ ;  /* 0x000000185c1c723c */ /* 0x042fec00000018ff */
[C---:B------:R-:W-:Y:S06]  /*80b0*/  HMMA.16816.F32 R44, R92.reuse, R40, RZ ;  /* 0x000000285c2c723c */ /* 0x040fec00000018ff */
[----:B------:R-:W-:Y:S01]  /*80c0*/  HMMA.16816.F32 R24, R92, R26, RZ ;  /* 0x0000001a5c18723c */ /* 0x000fe200000018ff */
[----:B------:R-:W-:-:S02]  /*80d0*/  FSEL R178, R105, -INF , !P3 ;  /* 0xff80000069b27808 */ /* 0x000fc40005800000 */
[-C--:B------:R-:W-:Y:S01]  /*80e0*/  ISETP.GE.AND P3, PT, R4, R150.reuse, PT ;  /* 0x000000960400720c */ /* 0x080fe20003f66270 */
[C---:B------:R-:W-:Y:S01]  /*80f0*/  VIADD R4, R180.reuse, 0x19 ;  /* 0x00000019b4047836 */ /* 0x040fe20000000000 */
[----:B------:R-:W-:Y:S01]  /*8100*/  FSEL R195, R107, -INF , !P4 ;  /* 0xff8000006bc37808 */ /* 0x000fe20006000000 */
[C---:B------:R-:W-:Y:S01]  /*8110*/  HMMA.16816.F32 R40, R92.reuse, R42, RZ ;  /* 0x0000002a5c28723c */ /* 0x040fe200000018ff */
[----:B------:R-:W-:Y:S02]  /*8120*/  FSEL R182, R73, -INF , !P1 ;  /* 0xff80000049b67808 */ /* 0x000fe40004800000 */
[CC--:B------:R-:W-:Y:S02]  /*8130*/  ISETP.GE.AND P4, PT, R3.reuse, R151.reuse, PT ;  /* 0x000000970300720c */ /* 0x0c0fe40003f86270 */
[----:B------:R-:W-:Y:S01]  /*8140*/  ISETP.GE.AND P1, PT, R3, R150, PT ;  /* 0x000000960300720c */ /* 0x000fe20003f26270 */
[----:B---3--:R-:W-:Y:S01]  /*8150*/  HMMA.16816.F32 R36, R92, R32, RZ ;  /* 0x000000205c24723c */ /* 0x008fe200000018ff */
[----:B------:R-:W-:Y:S01]  /*8160*/  FSEL R199, R75, -INF , !P3 ;  /* 0xff8000004bc77808 */ /* 0x000fe20005800000 */
[----:B------:R-:W-:Y:S01]  /*8170*/  VIADD R3, R180, 0x21 ;  /* 0x00000021b4037836 */ /* 0x000fe20000000000 */
[----:B------:R-:W-:-:S02]  /*8180*/  ISETP.GE.AND P3, PT, R4, R151, PT ;  /* 0x000000970400720c */ /* 0x000fc40003f66270 */
[----:B------:R-:W-:Y:S01]  /*8190*/  FSEL R184, R69, -INF , !P4 ;  /* 0xff80000045b87808 */ /* 0x000fe20006000000 */
[----:B------:R-:W-:Y:S01]  /*81a0*/  HMMA.16816.F32 R32, R92, R34, RZ ;  /* 0x000000225c20723c */ /* 0x000fe200000018ff */
[-C--:B------:R-:W-:Y:S01]  /*81b0*/  ISETP.GE.AND P4, PT, R4, R150.reuse, PT ;  /* 0x000000960400720c */ /* 0x080fe20003f86270 */
[C---:B------:R-:W-:Y:S01]  /*81c0*/  VIADD R4, R180.reuse, 0x29 ;  /* 0x00000029b4047836 */ /* 0x040fe20000000000 */
[----:B------:R-:W-:Y:S02]  /*81d0*/  FSEL R201, R71, -INF , !P1 ;  /* 0xff80000047c97808 */ /* 0x000fe40004800000 */
[----:B------:R-:W-:Y:S01]  /*81e0*/  FSEL R186, R65, -INF , !P3 ;  /* 0xff80000041ba7808 */ /* 0x000fe20005800000 */
[C---:B------:R-:W-:Y:S01]  /*81f0*/  HMMA.16816.F32 R52, R80.reuse, R96, R52 ;  /* 0x000000605034723c */ /* 0x040fe20000001834 */
[C---:B------:R-:W-:Y:S02]  /*8200*/  ISETP.GE.AND P1, PT, R3.reuse, R151, PT ;  /* 0x000000970300720c */ /* 0x040fe40003f26270 */
[----:B------:R-:W-:Y:S01]  /*8210*/  ISETP.GE.AND P3, PT, R3, R150, PT ;  /* 0x000000960300720c */ /* 0x000fe20003f66270 */
[----:B------:R-:W-:Y:S01]  /*8220*/  VIADD R3, R180, 0x31 ;  /* 0x00000031b4037836 */ /* 0x000fe20000000000 */
[----:B------:R-:W-:Y:S01]  /*8230*/  FSEL R203, R67, -INF , !P4 ;  /* 0xff80000043cb7808 */ /* 0x000fe20006000000 */
[----:B------:R-:W-:Y:S01]  /*8240*/  HMMA.16816.F32 R48, R80, R98, R48 ;  /* 0x000000625030723c */ /* 0x000fe20000001830 */
[----:B------:R-:W1:Y:S01]  /*8250*/  LDSM.16.M88.4 R96, [R218+0x2000] ;  /* 0x00200000da60783b */ /* 0x000e620000000200 */
[----:B------:R-:W-:-:S02]  /*8260*/  FSEL R188, R61, -INF , !P1 ;  /* 0xff8000003dbc7808 */ /* 0x000fc40004800000 */
[CC--:B------:R-:W-:Y:S02]  /*8270*/  ISETP.GE.AND P4, PT, R4.reuse, R151.reuse, PT ;  /* 0x000000970400720c */ /* 0x0c0fe40003f86270 */
[C---:B--2---:R-:W-:Y:S01]  /*8280*/  HMMA.16816.F32 R28, R80.reuse, R12, R28 ;  /* 0x0000000c501c723c */ /* 0x044fe2000000181c */
[-C--:B------:R-:W-:Y:S01]  /*8290*/  ISETP.GE.AND P1, PT, R4, R150.reuse, PT ;  /* 0x000000960400720c */ /* 0x080fe20003f26270 */
[C---:B------:R-:W-:Y:S01]  /*82a0*/  VIADD R4, R180.reuse, 0x39 ;  /* 0x00000039b4047836 */ /* 0x040fe20000000000 */
[----:B------:R-:W-:Y:S02]  /*82b0*/  FSEL R205, R63, -INF , !P3 ;  /* 0xff8000003fcd7808 */ /* 0x000fe40005800000 */
[----:B------:R-:W-:Y:S01]  /*82c0*/  ISETP.GE.AND P3, PT, R3, R151, PT ;  /* 0x000000970300720c */ /* 0x000fe20003f66270 */
[C---:B------:R-:W-:Y:S01]  /*82d0*/  HMMA.16816.F32 R24, R80.reuse, R14, R24 ;  /* 0x0000000e5018723c */ /* 0x040fe20000001818 */
[----:B------:R-:W-:Y:S02]  /*82e0*/  FSEL R190, R57, -INF , !P4 ;  /* 0xff80000039be7808 */ /* 0x000fe40006000000 */
[----:B------:R-:W-:Y:S01]  /*82f0*/  ISETP.GE.AND P4, PT, R3, R150, PT ;  /* 0x000000960300720c */ /* 0x000fe20003f86270 */
[----:B------:R-:W-:Y:S01]  /*8300*/  VIADD R3, R180, 0x41 ;  /* 0x00000041b4037836 */ /* 0x000fe20000000000 */
[----:B------:R-:W-:Y:S01]  /*8310*/  FSEL R207, R59, -INF , !P1 ;  /* 0xff8000003bcf7808 */ /* 0x000fe20004800000 */
[----:B------:R-:W-:Y:S01]  /*8320*/  HMMA.16816.F32 R44, R80, R88, R44 ;  /* 0x00000058502c723c */ /* 0x000fe2000000182c */
[----:B------:R-:W-:-:S02]  /*8330*/  FSEL R196, R53, -INF , !P3 ;  /* 0xff80000035c47808 */ /* 0x000fc40005800000 */
[CC--:B------:R-:W-:Y:S02]  /*8340*/  ISETP.GE.AND P1, PT, R4.reuse, R151.reuse, PT ;  /* 0x000000970400720c */ /* 0x0c0fe40003f26270 */
[----:B------:R-:W-:Y:S01]  /*8350*/  ISETP.GE.AND P3, PT, R4, R150, PT ;  /* 0x000000960400720c */ /* 0x000fe20003f66270 */
[----:B------:R-:W-:Y:S01]  /*8360*/  HMMA.16816.F32 R40, R80, R90, R40 ;  /* 0x0000005a5028723c */ /* 0x000fe20000001828 */
[----:B------:R-:W2:Y:S01]  /*8370*/  LDSM.16.M88.4 R88, [R219+0x3800] ;  /* 0x00380000db58783b */ /* 0x000ea20000000200 */
[----:B------:R-:W-:Y:S01]  /*8380*/  VIADD R4, R180, 0x49 ;  /* 0x00000049b4047836 */ /* 0x000fe20000000000 */
[----:B------:R-:W-:Y:S02]  /*8390*/  FSEL R211, R55, -INF , !P4 ;  /* 0xff80000037d37808 */ /* 0x000fe40006000000 */
[----:B------:R-:W-:Y:S01]  /*83a0*/  FSEL R198, R49, -INF , !P1 ;  /* 0xff80000031c67808 */ /* 0x000fe20004800000 */
[----:B----4-:R-:W-:Y:S01]  /*83b0*/  HMMA.16816.F32 R12, R92, R8, RZ ;  /* 0x000000085c0c723c */ /* 0x010fe200000018ff */
[----:B------:R-:W-:-:S02]  /*83c0*/  ISETP.GE.AND P4, PT, R3, R151, PT ;  /* 0x000000970300720c */ /* 0x000fc40003f86270 */
[----:B------:R-:W-:Y:S01]  /*83d0*/  ISETP.GE.AND P1, PT, R3, R150, PT ;  /* 0x000000960300720c */ /* 0x000fe20003f26270 */
[----:B------:R-:W-:Y:S01]  /*83e0*/  VIADD R3, R180, 0x51 ;  /* 0x00000051b4037836 */ /* 0x000fe20000000000 */
[----:B------:R-:W-:Y:S01]  /*83f0*/  FSEL R209, R51, -INF , !P3 ;  /* 0xff80000033d17808 */ /* 0x000fe20005800000 */
[----:B------:R-:W-:Y:S01]  /*8400*/  HMMA.16816.F32 R8, R92, R10, RZ ;  /* 0x0000000a5c08723c */ /* 0x000fe200000018ff */
[----:B------:R-:W-:-:S05]  /*8410*/  ISETP.GE.AND P3, PT, R4, R151, PT ;  /* 0x000000970400720c */ /* 0x000fca0003f66270 */
[C---:B-----5:R-:W-:Y:S01]  /*8420*/  HMMA.16816.F32 R36, R80.reuse, R16, R36 ;  /* 0x000000105024723c */ /* 0x060fe20000001824 */
[----:B------:R-:W-:Y:S02]  /*8430*/  FSEL R200, R45, -INF , !P4 ;  /* 0xff8000002dc87808 */ /* 0x000fe40006000000 */
[-C--:B------:R-:W-:Y:S01]  /*8440*/  ISETP.GE.AND P4, PT, R4, R150.reuse, PT ;  /* 0x000000960400720c */ /* 0x080fe20003f86270 */
[C---:B------:R-:W-:Y:S01]  /*8450*/  VIADD R4, R180.reuse, 0x59 ;  /* 0x00000059b4047836 */ /* 0x040fe20000000000 */
[----:B------:R-:W-:Y:S01]  /*8460*/  FSEL R191, R47, -INF , !P1 ;  /* 0xff8000002fbf7808 */ /* 0x000fe20004800000 */
[----:B------:R-:W-:Y:S01]  /*8470*/  HMMA.16816.F32 R32, R80, R18, R32 ;  /* 0x000000125020723c */ /* 0x000fe20000001820 */
[----:B------:R-:W-:Y:S02]  /*8480*/  FSEL R202, R41, -INF , !P3 ;  /* 0xff80000029ca7808 */ /* 0x000fe40005800000 */
[C---:B------:R-:W-:Y:S02]  /*8490*/  ISETP.GE.AND P1, PT, R3.reuse, R151, PT ;  /* 0x000000970300720c */ /* 0x040fe40003f26270 */
[----:B------:R-:W-:Y:S01]  /*84a0*/  ISETP.GE.AND P3, PT, R3, R150, PT ;  /* 0x000000960300720c */ /* 0x000fe20003f66270 */
[----:B------:R-:W-:Y:S01]  /*84b0*/  HMMA.16816.F32 R20, R92, R76, RZ ;  /* 0x0000004c5c14723c */ /* 0x000fe200000018ff */
[----:B------:R-:W-:Y:S01]  /*84c0*/  VIADD R3, R180, 0x61 ;  /* 0x00000061b4037836 */ /* 0x000fe20000000000 */
[----:B------:R-:W-:-:S02]  /*84d0*/  FSEL R189, R43, -INF , !P4 ;  /* 0xff8000002bbd7808 */ /* 0x000fc40006000000 */
[CC--:B------:R-:W-:Y:S02]  /*84e0*/  ISETP.GE.AND P4, PT, R4.reuse, R151.reuse, PT ;  /* 0x000000970400720c */ /* 0x0c0fe40003f86270 */
[----:B------:R-:W-:Y:S01]  /*84f0*/  HMMA.16816.F32 R16, R92, R78, RZ ;  /* 0x0000004e5c10723c */ /* 0x000fe200000018ff */
[----:B------:R-:W-:Y:S05]  /*8500*/  LDSM.16.M88.4 R76, [R218+0x2400] ;  /* 0x00240000da4c783b */ /* 0x000fea0000000200 */
[C---:B-1----:R-:W-:Y:S01]  /*8510*/  HMMA.16816.F32 R12, R80.reuse, R96, R12 ;  /* 0x00000060500c723c */ /* 0x042fe2000000180c */
[----:B------:R-:W-:Y:S02]  /*8520*/  FSEL R204, R37, -INF , !P1 ;  /* 0xff80000025cc7808 */ /* 0x000fe40004800000 */
[----:B------:R-:W-:Y:S01]  /*8530*/  ISETP.GE.AND P1, PT, R4, R150, PT ;  /* 0x000000960400720c */ /* 0x000fe20003f26270 */
[----:B------:R-:W-:Y:S01]  /*8540*/  VIADD R4, R180, 0x69 ;  /* 0x00000069b4047836 */ /* 0x000fe20000000000 */
[----:B------:R-:W-:Y:S01]  /*8550*/  FSEL R187, R39, -INF , !P3 ;  /* 0xff80000027bb7808 */ /* 0x000fe20005800000 */
[----:B------:R-:W-:Y:S01]  /*8560*/  HMMA.16816.F32 R8, R80, R98, R8 ;  /* 0x000000625008723c */ /* 0x000fe20000001808 */
[----:B------:R-:W1:Y:S01]  /*8570*/  LDSM.16.M88.4 R96, [R218+0x2800] ;  /* 0x00280000da60783b */ /* 0x000e620000000200 */
[----:B------:R-:W-:-:S02]  /*8580*/  ISETP.GE.AND P3, PT, R3, R151, PT ;  /* 0x000000970300720c */ /* 0x000fc40003f66270 */
[----:B------:R-:W-:Y:S02]  /*8590*/  FSEL R206, R33, -INF , !P4 ;  /* 0xff80000021ce7808 */ /* 0x000fe40006000000 */
[C---:B------:R-:W-:Y:S01]  /*85a0*/  HMMA.16816.F32 R20, R80.reuse, R84, R20 ;  /* 0x000000545014723c */ /* 0x040fe20000001814 */
[----:B------:R-:W-:Y:S01]  /*85b0*/  ISETP.GE.AND P4, PT, R3, R150, PT ;  /* 0x000000960300720c */ /* 0x000fe20003f86270 */
[----:B------:R-:W-:Y:S01]  /*85c0*/  VIADD R3, R180, 0x71 ;  /* 0x00000071b4037836 */ /* 0x000fe20000000000 */
[----:B------:R-:W-:Y:S02]  /*85d0*/  FSEL R185, R35, -INF , !P1 ;  /* 0xff80000023b97808 */ /* 0x000fe40004800000 */
[----:B------:R-:W-:Y:S01]  /*85e0*/  FSEL R208, R29, -INF , !P3 ;  /* 0xff8000001dd07808 */ /* 0x000fe20005800000 */
[----:B------:R-:W-:Y:S01]  /*85f0*/  HMMA.16816.F32 R16, R80, R86, R16 ;  /* 0x000000565010723c */ /* 0x000fe20000001810 */
[----:B------:R-:W3:Y:S01]  /*8600*/  LDSM.16.M88.4 R84, [R219+0x3c00] ;  /* 0x003c0000db54783b */ /* 0x000ee20000000200 */
[----:B------:R-:W-:-:S02]  /*8610*/  ISETP.GE.AND P1, PT, R4, R151, PT ;  /* 0x000000970400720c */ /* 0x000fc40003f26270 */
[-C--:B------:R-:W-:Y:S01]  /*8620*/  ISETP.GE.AND P3, PT, R4, R150.reuse, PT ;  /* 0x000000960400720c */ /* 0x080fe20003f66270 */
[C---:B------:R-:W-:Y:S01]  /*8630*/  VIADD R4, R180.reuse, 0x79 ;  /* 0x00000079b4047836 */ /* 0x040fe20000000000 */
[C---:B--2---:R-:W-:Y:S01]  /*8640*/  HMMA.16816.F32 R116, R92.reuse, R88, RZ ;  /* 0x000000585c74723c */ /* 0x044fe200000018ff */
[----:B------:R-:W-:Y:S02]  /*8650*/  FSEL R183, R31, -INF , !P4 ;  /* 0xff8000001fb77808 */ /* 0x000fe40006000000 */
[----:B------:R-:W-:Y:S02]  /*8660*/  FSEL R210, R25, -INF , !P1 ;  /* 0xff80000019d27808 */ /* 0x000fe40004800000 */
[C---:B------:R-:W-:Y:S01]  /*8670*/  ISETP.GE.AND P4, PT, R3.reuse, R151, PT ;  /* 0x000000970300720c */ /* 0x040fe20003f86270 */
[----:B------:R-:W-:Y:S01]  /*8680*/  HMMA.16816.F32 R88, R92, R90, RZ ;  /* 0x0000005a5c58723c */ /* 0x000fe200000018ff */
[----:B------:R-:W-:Y:S01]  /*8690*/  ISETP.GE.AND P1, PT, R3, R150, PT ;  /* 0x000000960300720c */ /* 0x000fe20003f26270 */
[----:B------:R-:W-:Y:S01]  /*86a0*/  VIADD R3, R180, 0x81 ;  /* 0x00000081b4037836 */ /* 0x000fe20000000000 */
[----:B------:R-:W-:-:S02]  /*86b0*/  FSEL R181, R27, -INF , !P3 ;  /* 0xff8000001bb57808 */ /* 0x000fc40005800000 */
[-C--:B------:R-:W-:Y:S01]  /*86c0*/  ISETP.GE.AND P3, PT, R4, R151.reuse, PT ;  /* 0x000000970400720c */ /* 0x080fe20003f66270 */
[C---:B------:R-:W-:Y:S01]  /*86d0*/  HMMA.16816.F32 R100, R92.reuse, R108, RZ ;  /* 0x0000006c5c64723c */ /* 0x040fe200000018ff */
[----:B------:R-:W-:Y:S02]  /*86e0*/  FSEL R179, R23, -INF , !P1 ;  /* 0xff80000017b37808 */ /* 0x000fe40004800000 */
[----:B------:R-:W-:Y:S02]  /*86f0*/  FSEL R212, R21, -INF , !P4 ;  /* 0xff80000015d47808 */ /* 0x000fe40006000000 */
[----:B------:R-:W-:Y:S01]  /*8700*/  ISETP.GE.AND P1, PT, R3, R151, PT ;  /* 0x000000970300720c */ /* 0x000fe20003f26270 */
[----:B------:R-:W-:Y:S01]  /*8710*/  HMMA.16816.F32 R108, R92, R110, RZ ;  /* 0x0000006e5c6c723c */ /* 0x000fe200000018ff */
[----:B------:R-:W-:Y:S01]  /*8720*/  FSEL R214, R17, -INF , !P3 ;  /* 0xff80000011d67808 */ /* 0x000fe20005800000 */
[C---:B------:R-:W-:Y:S01]  /*8730*/  VIADD R17, R180.reuse, 0xe1 ;  /* 0x000000e1b4117836 */ /* 0x040fe20000000000 */
[-C--:B------:R-:W-:Y:S01]  /*8740*/  ISETP.GE.AND P3, PT, R3, R150.reuse, PT ;  /* 0x000000960300720c */ /* 0x080fe20003f66270 */
[----:B------:R-:W-:Y:S01]  /*8750*/  VIADD R3, R180, 0x89 ;  /* 0x00000089b4037836 */ /* 0x000fe20000000000 */
[----:B------:R-:W-:Y:S01]  /*8760*/  ISETP.GE.AND P4, PT, R4, R150, PT ;  /* 0x000000960400720c */ /* 0x000fe20003f86270 */
[----:B-1----:R-:W-:Y:S01]  /*8770*/  HMMA.16816.F32 R116, R80, R96, R116 ;  /* 0x000000605074723c */ /* 0x002fe20000001874 */
[C---:B------:R-:W-:Y:S01]  /*8780*/  VIADD R4, R180.reuse, 0x91 ;  /* 0x00000091b4047836 */ /* 0x040fe20000000000 */
[----:B------:R-:W-:Y:S01]  /*8790*/  FSEL R240, R13, -INF , !P1 ;  /* 0xff8000000df07808 */ /* 0x000fe20004800000 */
[----:B------:R-:W-:Y:S01]  /*87a0*/  VIADD R13, R180, 0xd1 ;  /* 0x000000d1b40d7836 */ /* 0x000fe20000000000 */
[----:B------:R-:W-:-:S02]  /*87b0*/  FSEL R177, R19, -INF , !P4 ;  /* 0xff80000013b17808 */ /* 0x000fc40006000000 */
[----:B------:R-:W-:Y:S01]  /*87c0*/  HMMA.16816.F32 R88, R80, R98, R88 ;  /* 0x000000625058723c */ /* 0x000fe20000001858 */
[----:B------:R-:W1:Y:S01]  /*87d0*/  LDSM.16.M88.4 R96, [R218+0x3000] ;  /* 0x00300000da60783b */ /* 0x000e620000000200 */
[CC--:B------:R-:W-:Y:S02]  /*87e0*/  ISETP.GE.AND P4, PT, R3.reuse, R151.reuse, PT ;  /* 0x000000970300720c */ /* 0x0c0fe40003f86270 */
[-C--:B------:R-:W-:Y:S02]  /*87f0*/  ISETP.GE.AND P1, PT, R3, R150.reuse, PT ;  /* 0x000000960300720c */ /* 0x080fe40003f26270 */
[----:B---3--:R-:W-:Y:S01]  /*8800*/  HMMA.16816.F32 R124, R92, R84, RZ ;  /* 0x000000545c7c723c */ /* 0x008fe200000018ff */
[----:B------:R-:W-:Y:S02]  /*8810*/  FSEL R3, R15, -INF , !P3 ;  /* 0xff8000000f037808 */ /* 0x000fe40005800000 */
[----:B------:R-:W-:Y:S01]  /*8820*/  FSEL R244, R9, -INF , !P4 ;  /* 0xff80000009f47808 */ /* 0x000fe20006000000 */
[----:B------:R-:W-:Y:S01]  /*8830*/  VIADD R9, R180, 0xa1 ;  /* 0x000000a1b4097836 */ /* 0x000fe20000000000 */
[C---:B------:R-:W-:Y:S01]  /*8840*/  ISETP.GE.AND P3, PT, R4.reuse, R151, PT ;  /* 0x000000970400720c */ /* 0x040fe20003f66270 */
[----:B------:R-:W-:Y:S01]  /*8850*/  HMMA.16816.F32 R100, R80, R76, R100 ;  /* 0x0000004c5064723c */ /* 0x000fe20000001864 */
[----:B------:R-:W-:-:S02]  /*8860*/  ISETP.GE.AND P4, PT, R4, R150, PT ;  /* 0x000000960400720c */ /* 0x000fc40003f86270 */
[----:B------:R-:W-:Y:S01]  /*8870*/  FSEL R4, R11, -INF , !P1 ;  /* 0xff8000000b047808 */ /* 0x000fe20004800000 */
[----:B------:R-:W-:Y:S01]  /*8880*/  VIADD R11, R180, 0xa9 ;  /* 0x000000a9b40b7836 */ /* 0x000fe20000000000 */
[----:B------:R-:W-:Y:S01]  /*8890*/  ISETP.GE.AND P1, PT, R7, R151, PT ;  /* 0x000000970700720c */ /* 0x000fe20003f26270 */
[----:B------:R-:W-:Y:S01]  /*88a0*/  HMMA.16816.F32 R108, R80, R78, R108 ;  /* 0x0000004e506c723c */ /* 0x000fe2000000186c */
[----:B------:R-:W2:Y:S01]  /*88b0*/  LDSM.16.M88.4 R76, [R219+0x4400] ;  /* 0x00440000db4c783b */ /* 0x000ea20000000200 */
[----:B------:R-:W-:Y:S02]  /*88c0*/  FSEL R39, R72, -INF , !P5 ;  /* 0xff80000048277808 */ /* 0x000fe40006800000 */
[----:B------:R-:W-:Y:S02]  /*88d0*/  FSEL R33, R74, -INF , !P2 ;  /* 0xff8000004a217808 */ /* 0x000fe40005000000 */
[----:B------:R-:W-:Y:S01]  /*88e0*/  HMMA.16816.F32 R84, R92, R86, RZ ;  /* 0x000000565c54723c */ /* 0x000fe200000018ff */
[----:B------:R-:W-:-:S05]  /*88f0*/  LOP3.LUT R37, R176, 0x50, R215, 0xfe, !PT ;  /* 0x00000050b0257812 */ /* 0x000fca00078efed7 */
[C---:B------:R-:W-:Y:S06]  /*8900*/  HMMA.16816.F32 R152, R92.reuse, R120, RZ ;  /* 0x000000785c98723c */ /* 0x040fec00000018ff */
[----:B------:R-:W-:Y:S06]  /*8910*/  HMMA.16816.F32 R120, R92, R122, RZ ;  /* 0x0000007a5c78723c */ /* 0x000fec00000018ff */
[----:B------:R-:W-:Y:S01]  /*8920*/  HMMA.16816.F32 R124, R80, R112, R124 ;  /* 0x00000070507c723c */ /* 0x000fe2000000187c */
[----:B------:R-:W-:-:S02]  /*8930*/  FSEL R246, R109, -INF , !P1 ;  /* 0xff8000006df67808 */ /* 0x000fc40004800000 */
[----:B------:R-:W-:-:S03]  /*8940*/  ISETP.GE.AND P1, PT, R9, R150, PT ;  /* 0x000000960900720c */ /* 0x000fc60003f26270 */
[----:B------:R-:W-:Y:S01]  /*8950*/  HMMA.16816.F32 R84, R80, R114, R84 ;  /* 0x000000725054723c */ /* 0x000fe20000001854 */
[----:B------:R-:W3:Y:S01]  /*8960*/  LDSM.16.M88.4 R112, [R219+0x4c00] ;  /* 0x004c0000db70783b */ /* 0x000ee20000000200 */
[----:B------:R-:W-:-:S04]  /*8970*/  FSEL R43, R119, -INF , !P1 ;  /* 0xff800000772b7808 */ /* 0x000fc80004800000 */
[C---:B-1----:R-:W-:Y:S06]  /*8980*/  HMMA.16816.F32 R152, R80.reuse, R96, R152 ;  /* 0x000000605098723c */ /* 0x042fec0000001898 */
[----:B------:R-:W-:Y:S01]  /*8990*/  HMMA.16816.F32 R120, R80, R98, R120 ;  /* 0x000000625078723c */ /* 0x000fe20000001878 */
[----:B------:R-:W1:Y:S01]  /*89a0*/  LDSM.16.M88.4 R96, [R218+0x3800] ;  /* 0x00380000da60783b */ /* 0x000e620000000200 */
[----:B------:R-:W-:-:S04]  /*89b0*/  DEPBAR.LE SB0, 0x0 ;  /* 0x000080000000791a */ /* 0x000fc80000000000 */
[C---:B--2---:R-:W-:Y:S06]  /*89c0*/  HMMA.16816.F32 R160, R92.reuse, R76, RZ ;  /* 0x0000004c5ca0723c */ /* 0x044fec00000018ff */
[C---:B------:R-:W-:Y:S06]  /*89d0*/  HMMA.16816.F32 R76, R92.reuse, R78, RZ ;  /* 0x0000004e5c4c723c */ /* 0x040fec00000018ff */
[C---:B------:R-:W-:Y:S06]  /*89e0*/  HMMA.16816.F32 R168, R92.reuse, R156, RZ ;  /* 0x0000009c5ca8723c */ /* 0x040fec00000018ff */
[----:B------:R-:W-:Y:S06]  /*89f0*/  HMMA.16816.F32 R156, R92, R158, RZ ;  /* 0x0000009e5c9c723c */ /* 0x000fec00000018ff */
[----:B------:R-:W-:Y:S06]  /*8a00*/  HMMA.16816.F32 R160, R80, R128, R160 ;  /* 0x0000008050a0723c */ /* 0x000fec00000018a0 */
[----:B---3--:R-:W-:Y:S01]  /*8a10*/  HMMA.16816.F32 R172, R92, R112, RZ ;  /* 0x000000705cac723c */ /* 0x008fe200000018ff */
[----:B------:R-:W-:Y:S01]  /*8a20*/  FSEL R128, R101, -INF , !P3 ;  /* 0xff80000065807808 */ /* 0x000fe20005800000 */
[----:B------:R-:W-:Y:S01]  /*8a30*/  BAR.SYNC.DEFER_BLOCKING 0x0 ;  /* 0x0000000000007b1d */ /* 0x000fe20000010000 */
[----:B------:R-:W-:-:S02]  /*8a40*/  ISETP.GE.AND P3, PT, R7, R150, PT ;  /* 0x000000960700720c */ /* 0x000fc40003f66270 */
[----:B------:R-:W-:Y:S01]  /*8a50*/  FSEL R7, R103, -INF , !P4 ;  /* 0xff80000067077808 */ /* 0x000fe20006000000 */
[C---:B------:R-:W-:Y:S01]  /*8a60*/  HMMA.16816.F32 R76, R80.reuse, R130, R76 ;  /* 0x00000082504c723c */ /* 0x040fe2000000184c */
[-C--:B------:R-:W-:Y:S01]  /*8a70*/  ISETP.GE.AND P4, PT, R9, R151.reuse, PT ;  /* 0x000000970900720c */ /* 0x080fe20003f86270 */
[C---:B------:R-:W-:Y:S01]  /*8a80*/  VIADD R9, R180.reuse, 0xb1 ;  /* 0x000000b1b4097836 */ /* 0x040fe20000000000 */
[----:B------:R-:W-:Y:S02]  /*8a90*/  FSEL R41, R111, -INF , !P3 ;  /* 0xff8000006f297808 */ /* 0x000fe40005800000 */
[-C--:B------:R-:W-:Y:S01]  /*8aa0*/  ISETP.GE.AND P3, PT, R11, R151.reuse, PT ;  /* 0x000000970b00720c */ /* 0x080fe20003f66270 */
[C---:B-1----:R-:W-:Y:S01]  /*8ab0*/  HMMA.16816.F32 R168, R80.reuse, R96, R168 ;  /* 0x0000006050a8723c */ /* 0x042fe200000018a8 */
[----:B------:R-:W-:Y:S02]  /*8ac0*/  FSEL R248, R117, -INF , !P4 ;  /* 0xff80000075f87808 */ /* 0x000fe40006000000 */
[----:B------:R-:W-:Y:S01]  /*8ad0*/  ISETP.GE.AND P4, PT, R11, R150, PT ;  /* 0x000000960b00720c */ /* 0x000fe20003f86270 */
[----:B------:R-:W-:Y:S01]  /*8ae0*/  VIADD R11, R180, 0xb9 ;  /* 0x000000b9b40b7836 */ /* 0x000fe20000000000 */
[----:B------:R-:W-:Y:S01]  /*8af0*/  ISETP.GE.AND P1, PT, R9, R151, PT ;  /* 0x000000970900720c */ /* 0x000fe20003f26270 */
[----:B------:R-:W-:Y:S01]  /*8b00*/  HMMA.16816.F32 R156, R80, R98, R156 ;  /* 0x00000062509c723c */ /* 0x000fe2000000189c */
[----:B------:R-:W-:-:S02]  /*8b10*/  FSEL R250, R89, -INF , !P3 ;  /* 0xff80000059fa7808 */ /* 0x000fc40005800000 */
[-C--:B------:R-:W-:Y:S01]  /*8b20*/  ISETP.GE.AND P3, PT, R9, R150.reuse, PT ;  /* 0x000000960900720c */ /* 0x080fe20003f66270 */
[C---:B------:R-:W-:Y:S01]  /*8b30*/  VIADD R9, R180.reuse, 0xc1 ;  /* 0x000000c1b4097836 */ /* 0x040fe20000000000 */
[----:B------:R-:W-:Y:S01]  /*8b40*/  FSEL R45, R91, -INF , !P4 ;  /* 0xff8000005b2d7808 */ /* 0x000fe20006000000 */
[----:B------:R-:W-:Y:S01]  /*8b50*/  HMMA.16816.F32 R172, R80, R164, R172 ;  /* 0x000000a450ac723c */ /* 0x000fe200000018ac */
[----:B------:R-:W-:Y:S02]  /*8b60*/  FSEL R252, R125, -INF , !P1 ;  /* 0xff8000007dfc7808 */ /* 0x000fe40004800000 */
[CC--:B------:R-:W-:Y:S02]  /*8b70*/  ISETP.GE.AND P4, PT, R11.reuse, R151.reuse, PT ;  /* 0x000000970b00720c */ /* 0x0c0fe40003f86270 */
[----:B------:R-:W-:Y:S01]  /*8b80*/  ISETP.GE.AND P1, PT, R11, R150, PT ;  /* 0x000000960b00720c */ /* 0x000fe20003f26270 */
[----:B------:R-:W-:Y:S01]  /*8b90*/  VIADD R11, R180, 0xc9 ;  /* 0x000000c9b40b7836 */ /* 0x000fe20000000000 */
[----:B------:R-:W-:Y:S01]  /*8ba0*/  FSEL R47, R127, -INF , !P3 ;  /* 0xff8000007f2f7808 */ /* 0x000fe20005800000 */
[----:B------:R-:W-:Y:S01]  /*8bb0*/  HMMA.16816.F32 R92, R92, R114, RZ ;  /* 0x000000725c5c723c */ /* 0x000fe200000018ff */
[----:B------:R-:W-:-:S02]  /*8bc0*/  ISETP.GE.AND P3, PT, R9, R151, PT ;  /* 0x000000970900720c */ /* 0x000fc40003f66270 */
[----:B------:R-:W-:Y:S02]  /*8bd0*/  FSEL R130, R85, -INF , !P4 ;  /* 0xff80000055827808 */ /* 0x000fe40006000000 */
[----:B------:R-:W-:Y:S02]  /*8be0*/  FSEL R49, R87, -INF , !P1 ;  /* 0xff80000057317808 */ /* 0x000fe40004800000 */
[-C--:B------:R-:W-:Y:S02]  /*8bf0*/  ISETP.GE.AND P4, PT, R9, R150.reuse, PT ;  /* 0x000000960900720c */ /* 0x080fe40003f86270 */
[----:B------:R-:W-:Y:S02]  /*8c00*/  ISETP.GE.AND P1, PT, R11, R151, PT ;  /* 0x000000970b00720c */ /* 0x000fe40003f26270 */
[----:B------:R-:W-:Y:S02]  /*8c10*/  FSEL R9, R153, -INF , !P3 ;  /* 0xff80000099097808 */ /* 0x000fe40005800000 */
[----:B------:R-:W-:-:S02]  /*8c20*/  ISETP.GE.AND P3, PT, R11, R150, PT ;  /* 0x000000960b00720c */ /* 0x000fc40003f66270 */
[----:B------:R-:W-:Y:S02]  /*8c30*/  FSEL R51, R155, -INF , !P4 ;  /* 0xff8000009b337808 */ /* 0x000fe40006000000 */
[----:B------:R-:W-:Y:S02]  /*8c40*/  FSEL R11, R121, -INF , !P1 ;  /* 0xff800000790b7808 */ /* 0x000fe40004800000 */
[C---:B------:R-:W-:Y:S02]  /*8c50*/  ISETP.GE.AND P4, PT, R13.reuse, R151, PT ;  /* 0x000000970d00720c */ /* 0x040fe40003f86270 */
[----:B------:R-:W-:Y:S01]  /*8c60*/  ISETP.GE.AND P1, PT, R13, R150, PT ;  /* 0x000000960d00720c */ /* 0x000fe20003f26270 */
[----:B------:R-:W-:Y:S01]  /*8c70*/  VIADD R13, R180, 0xd9 ;  /* 0x000000d9b40d7836 */ /* 0x000fe20000000000 */
[----:B------:R-:W-:Y:S01]  /*8c80*/  FSEL R53, R123, -INF , !P3 ;  /* 0xff8000007b357808 */ /* 0x000fe20005800000 */
[----:B------:R-:W-:Y:S01]  /*8c90*/  HMMA.16816.F32 R92, R80, R166, R92 ;  /* 0x000000a6505c723c */ /* 0x000fe2000000185c */
[----:B------:R-:W-:-:S02]  /*8ca0*/  FSEL R19, R161, -INF , !P4 ;  /* 0xff800000a1137808 */ /* 0x000fc40006000000 */
[CC--:B------:R-:W-:Y:S02]  /*8cb0*/  ISETP.GE.AND P3, PT, R13.reuse, R151.reuse, PT ;  /* 0x000000970d00720c */ /* 0x0c0fe40003f66270 */
[-C--:B------:R-:W-:Y:S01]  /*8cc0*/  ISETP.GE.AND P4, PT, R13, R150.reuse, PT ;  /* 0x000000960d00720c */ /* 0x080fe20003f86270 */
[C---:B------:R-:W-:Y:S01]  /*8cd0*/  VIADD R13, R180.reuse, 0xe9 ;  /* 0x000000e9b40d7836 */ /* 0x040fe20000000000 */
[----:B------:R-:W-:Y:S02]  /*8ce0*/  FSEL R55, R163, -INF , !P1 ;  /* 0xff800000a3377808 */ /* 0x000fe40004800000 */
[----:B------:R-:W-:Y:S02]  /*8cf0*/  ISETP.GE.AND P1, PT, R17, R151, PT ;  /* 0x000000971100720c */ /* 0x000fe40003f26270 */
[----:B------:R-:W-:Y:S02]  /*8d00*/  FSEL R15, R77, -INF , !P3 ;  /* 0xff8000004d0f7808 */ /* 0x000fe40005800000 */
[----:B------:R-:W-:Y:S01]  /*8d10*/  ISETP.GE.AND P3, PT, R17, R150, PT ;  /* 0x000000961100720c */ /* 0x000fe20003f66270 */
[----:B------:R-:W-:Y:S01]  /*8d20*/  VIADD R17, R180, 0xf1 ;  /* 0x000000f1b4117836 */ /* 0x000fe20000000000 */
[----:B------:R-:W-:-:S02]  /*8d30*/  FSEL R57, R79, -INF , !P4 ;  /* 0xff8000004f397808 */ /* 0x000fc40006000000 */
[----:B------:R-:W-:Y:S02]  /*8d40*/  FSEL R164, R169, -INF , !P1 ;  /* 0xff800000a9a47808 */ /* 0x000fe40004800000 */
[CC--:B------:R-:W-:Y:S02]  /*8d50*/  ISETP.GE.AND P4, PT, R13.reuse, R151.reuse, PT ;  /* 0x000000970d00720c */ /* 0x0c0fe40003f86270 */
[----:B------:R-:W-:Y:S02]  /*8d60*/  ISETP.GE.AND P1, PT, R13, R150, PT ;  /* 0x000000960d00720c */ /* 0x000fe40003f26270 */
[----:B------:R-:W-:Y:S02]  /*8d70*/  FSEL R59, R171, -INF , !P3 ;  /* 0xff800000ab3b7808 */ /* 0x000fe40005800000 */
[----:B------:R-:W-:Y:S02]  /*8d80*/  ISETP.GE.AND P3, PT, R180, R151, PT ;  /* 0x00000097b400720c */ /* 0x000fe40003f66270 */
[----:B------:R-:W-:-:S02]  /*8d90*/  FSEL R61, R157, -INF , !P4 ;  /* 0xff8000009d3d7808 */ /* 0x000fc40006000000 */
[----:B------:R-:W-:Y:S02]  /*8da0*/  FSEL R63, R159, -INF , !P1 ;  /* 0xff8000009f3f7808 */ /* 0x000fe40004800000 */
[CC--:B------:R-:W-:Y:S01]  /*8db0*/  ISETP.GE.AND P4, PT, R180.reuse, R150.reuse, PT ;  /* 0x00000096b400720c */ /* 0x0c0fe20003f86270 */
[----:B------:R-:W-:Y:S01]  /*8dc0*/  VIADD R180, R180, 0xf9 ;  /* 0x000000f9b4b47836 */ /* 0x000fe20000000000 */
[C---:B------:R-:W-:Y:S02]  /*8dd0*/  ISETP.GE.AND P1, PT, R17.reuse, R151, PT ;  /* 0x000000971100720c */ /* 0x040fe40003f26270 */
[----:B------:R-:W-:Y:S02]  /*8de0*/  LOP3.LUT R13, R176, 0x10, R215, 0xfe, !PT ;  /* 0x00000010b00d7812 */ /* 0x000fe400078efed7 */
[----:B------:R-:W-:Y:S02]  /*8df0*/  FSEL R104, R104, -INF , !P3 ;  /* 0xff80000068687808 */ /* 0x000fe40005800000 */
[----:B------:R-:W-:-:S02]  /*8e00*/  ISETP.GE.AND P3, PT, R17, R150, PT ;  /* 0x000000961100720c */ /* 0x000fc40003f66270 */
[----:B------:R-:W-:Y:S02]  /*8e10*/  FSEL R21, R106, -INF , !P4 ;  /* 0xff8000006a157808 */ /* 0x000fe40006000000 */
[C-C-:B------:R-:W-:Y:S02]  /*8e20*/  LOP3.LUT R17, R176.reuse, 0x18, R215.reuse, 0xfe, !PT ;  /* 0x00000018b0117812 */ /* 0x140fe400078efed7 */
[----:B------:R-:W-:Y:S02]  /*8e30*/  FSEL R65, R173, -INF , !P1 ;  /* 0xff800000ad417808 */ /* 0x000fe40004800000 */
[C---:B------:R-:W-:Y:S02]  /*8e40*/  ISETP.GE.AND P4, PT, R13.reuse, R151, PT ;  /* 0x000000970d00720c */ /* 0x040fe40003f86270 */
[----:B------:R-:W-:Y:S02]  /*8e50*/  ISETP.GE.AND P1, PT, R13, R150, PT ;  /* 0x000000960d00720c */ /* 0x000fe40003f26270 */
[----:B------:R-:W-:-:S02]  /*8e60*/  LOP3.LUT R13, R176, 0x20, R215, 0xfe, !PT ;  /* 0x00000020b00d7812 */ /* 0x000fc400078efed7 */
[----:B------:R-:W-:Y:S02]  /*8e70*/  FSEL R67, R175, -INF , !P3 ;  /* 0xff800000af437808 */ /* 0x000fe40005800000 */
[CC--:B------:R-:W-:Y:S02]  /*8e80*/  ISETP.GE.AND P3, PT, R17.reuse, R151.reuse, PT ;  /* 0x000000971100720c */ /* 0x0c0fe40003f66270 */
[----:B------:R-:W-:Y:S02]  /*8e90*/  ISETP.GE.AND P5, PT, R17, R150, PT ;  /* 0x000000961100720c */ /* 0x000fe40003fa6270 */
[----:B------:R-:W-:Y:S02]  /*8ea0*/  LOP3.LUT R17, R176, 0x28, R215, 0xfe, !PT ;  /* 0x00000028b0117812 */ /* 0x000fe400078efed7 */
[----:B------:R-:W-:Y:S02]  /*8eb0*/  FSEL R35, R68, -INF , !P4 ;  /* 0xff80000044237808 */ /* 0x000fe40006000000 */
[----:B------:R-:W-:-:S02]  /*8ec0*/  ISETP.GE.AND P2, PT, R13, R151, PT ;  /* 0x000000970d00720c */ /* 0x000fc40003f46270 */
[-C--:B------:R-:W-:Y:S02]  /*8ed0*/  ISETP.GE.AND P4, PT, R13, R150.reuse, PT ;  /* 0x000000960d00720c */ /* 0x080fe40003f86270 */
[----:B------:R-:W-:Y:S02]  /*8ee0*/  LOP3.LUT R13, R176, 0x30, R215, 0xfe, !PT ;  /* 0x00000030b00d7812 */ /* 0x000fe400078efed7 */
[----:B------:R-:W-:Y:S02]  /*8ef0*/  FSEL R31, R70, -INF , !P1 ;  /* 0xff800000461f7808 */ /* 0x000fe40004800000 */
[----:B------:R-:W-:Y:S02]  /*8f00*/  FSEL R106, R64, -INF , !P3 ;  /* 0xff800000406a7808 */ /* 0x000fe40005800000 */
[C---:B------:R-:W-:Y:S02]  /*8f10*/  ISETP.GE.AND P1, PT, R17.reuse, R151, PT ;  /* 0x000000971100720c */ /* 0x040fe40003f26270 */
[----:B------:R-:W-:-:S02]  /*8f20*/  ISETP.GE.AND P3, PT, R17, R150, PT ;  /* 0x000000961100720c */ /* 0x000fc40003f66270 */
[----:B------:R-:W-:Y:S02]  /*8f30*/  FSEL R29, R66, -INF , !P5 ;  /* 0xff800000421d7808 */ /* 0x000fe40006800000 */
[--C-:B------:R-:W-:Y:S02]  /*8f40*/  LOP3.LUT R17, R176, 0x38, R215.reuse, 0xfe, !PT ;  /* 0x00000038b0117812 */ /* 0x100fe400078efed7 */
[----:B------:R-:W-:Y:S02]  /*8f50*/  FSEL R98, R60, -INF , !P2 ;  /* 0xff8000003c627808 */ /* 0x000fe40005000000 */
[C---:B------:R-:W-:Y:S02]  /*8f60*/  ISETP.GE.AND P5, PT, R13.reuse, R151, PT ;  /* 0x000000970d00720c */ /* 0x040fe40003fa6270 */
[----:B------:R-:W-:Y:S02]  /*8f70*/  ISETP.GE.AND P2, PT, R13, R150, PT ;  /* 0x000000960d00720c */ /* 0x000fe40003f46270 */
[----:B------:R-:W-:-:S02]  /*8f80*/  LOP3.LUT R13, R176, 0x40, R215, 0xfe, !PT ;  /* 0x00000040b00d7812 */ /* 0x000fc400078efed7 */
[----:B------:R-:W-:Y:S02]  /*8f90*/  FSEL R27, R62, -INF , !P4 ;  /* 0xff8000003e1b7808 */ /* 0x000fe40006000000 */
[----:B------:R-:W-:Y:S02]  /*8fa0*/  FSEL R96, R56, -INF , !P1 ;  /* 0xff80000038607808 */ /* 0x000fe40004800000 */
[C---:B------:R-:W-:Y:S02]  /*8fb0*/  ISETP.GE.AND P4, PT, R17.reuse, R151, PT ;  /* 0x000000971100720c */ /* 0x040fe40003f86270 */
[----:B------:R-:W-:Y:S02]  /*8fc0*/  ISETP.GE.AND P1, PT, R17, R150, PT ;  /* 0x000000961100720c */ /* 0x000fe40003f26270 */
[----:B------:R-:W-:Y:S02]  /*8fd0*/  FSEL R25, R58, -INF , !P3 ;  /* 0xff8000003a197808 */ /* 0x000fe40005800000 */
[----:B------:R-:W-:-:S02]  /*8fe0*/  LOP3.LUT R17, R176, 0x48, R215, 0xfe, !PT ;  /* 0x00000048b0117812 */ /* 0x000fc400078efed7 */
[CC--:B------:R-:W-:Y:S02]  /*8ff0*/  ISETP.GE.AND P3, PT, R13.reuse, R151.reuse, PT ;  /* 0x000000970d00720c */ /* 0x0c0fe40003f66270 */
[----:B------:R-:W-:Y:S02]  /*9000*/  FSEL R74, R52, -INF , !P5 ;  /* 0xff800000344a7808 */ /* 0x000fe40006800000 */
[----:B------:R-:W-:Y:S02]  /*9010*/  ISETP.GE.AND P5, PT, R13, R150, PT ;  /* 0x000000960d00720c */ /* 0x000fe40003fa6270 */
[----:B------:R-:W-:Y:S02]  /*9020*/  FSEL R23, R54, -INF , !P2 ;  /* 0xff80000036177808 */ /* 0x000fe40005000000 */
[----:B------:R-:W-:Y:S02]  /*9030*/  ISETP.GE.AND P2, PT, R17, R151, PT ;  /* 0x000000971100720c */ /* 0x000fe40003f46270 */
[----:B------:R-:W-:-:S02]  /*9040*/  FSEL R72, R48, -INF , !P4 ;  /* 0xff80000030487808 */ /* 0x000fc40006000000 */
[----:B------:R-:W-:Y:S02]  /*9050*/  FSEL R13, R50, -INF , !P1 ;  /* 0xff800000320d7808 */ /* 0x000fe40004800000 */
[--C-:B------:R-:W-:Y:S02]  /*9060*/  LOP3.LUT R48, R176, 0x58, R215.reuse, 0xfe, !PT ;  /* 0x00000058b0307812 */ /* 0x100fe400078efed7 */
[----:B------:R-:W-:Y:S02]  /*9070*/  ISETP.GE.AND P1, PT, R37, R151, PT ;  /* 0x000000972500720c */ /* 0x000fe40003f26270 */
[----:B------:R-:W-:Y:S02]  /*9080*/  FSEL R70, R44, -INF , !P3 ;  /* 0xff8000002c467808 */ /* 0x000fe40005800000 */
[----:B------:R-:W-:Y:S02]  /*9090*/  LOP3.LUT R44, R176, 0x60, R215, 0xfe, !PT ;  /* 0x00000060b02c7812 */ /* 0x000fe400078efed7 */
[----:B------:R-:W-:-:S02]  /*90a0*/  ISETP.GE.AND P4, PT, R17, R150, PT ;  /* 0x000000961100720c */ /* 0x000fc40003f86270 */
[-C--:B------:R-:W-:Y:S02]  /*90b0*/  ISETP.GE.AND P3, PT, R37, R150.reuse, PT ;  /* 0x000000962500720c */ /* 0x080fe40003f66270 */
[----:B------:R-:W-:Y:S02]  /*90c0*/  FSEL R17, R46, -INF , !P5 ;  /* 0xff8000002e117808 */ /* 0x000fe40006800000 */
[----:B------:R-:W-:Y:S02]  /*90d0*/  FSEL R68, R40, -INF , !P2 ;  /* 0xff80000028447808 */ /* 0x000fe40005000000 */
[C---:B------:R-:W-:Y:S02]  /*90e0*/  ISETP.GE.AND P5, PT, R48.reuse, R151, PT ;  /* 0x000000973000720c */ /* 0x040fe40003fa6270 */
[----:B------:R-:W-:Y:S02]  /*90f0*/  ISETP.GE.AND P2, PT, R48, R150, PT ;  /* 0x000000963000720c */ /* 0x000fe40003f46270 */
[----:B------:R-:W-:-:S02]  /*9100*/  LOP3.LUT R40, R176, 0x68, R215, 0xfe, !PT ;  /* 0x00000068b0287812 */ /* 0x000fc400078efed7 */
[----:B------:R-:W-:Y:S02]  /*9110*/  FSEL R66, R36, -INF , !P1 ;  /* 0xff80000024427808 */ /* 0x000fe40004800000 */
[----:B------:R-:W-:Y:S02]  /*9120*/  ISETP.GE.AND P1, PT, R44, R150, PT ;  /* 0x000000962c00720c */ /* 0x000fe40003f26270 */
[----:B------:R-:W-:Y:S02]  /*9130*/  FSEL R37, R42, -INF , !P4 ;  /* 0xff8000002a257808 */ /* 0x000fe40006000000 */
[----:B------:R-:W-:Y:S02]  /*9140*/  ISETP.GE.AND P4, PT, R44, R151, PT ;  /* 0x000000972c00720c */ /* 0x000fe40003f86270 */
[----:B------:R-:W-:Y:S02]  /*9150*/  FSEL R243, R38, -INF , !P3 ;  /* 0xff80000026f37808 */ /* 0x000fe40005800000 */
[----:B------:R-:W-:-:S02]  /*9160*/  LOP3.LUT R38, R176, 0x70, R215, 0xfe, !PT ;  /* 0x00000070b0267812 */ /* 0x000fc400078efed7 */
[----:B------:R-:W-:Y:S02]  /*9170*/  ISETP.GE.AND P3, PT, R40, R151, PT ;  /* 0x000000972800720c */ /* 0x000fe40003f66270 */
[----:B------:R-:W-:Y:S02]  /*9180*/  FSEL R36, R32, -INF , !P5 ;  /* 0xff80000020247808 */ /* 0x000fe40006800000 */
[----:B------:R-:W-:Y:S02]  /*9190*/  FSEL R237, R34, -INF , !P2 ;  /* 0xff80000022ed7808 */ /* 0x000fe40005000000 */
[----:B------:R-:W-:Y:S02]  /*91a0*/  ISETP.GE.AND P5, PT, R40, R150, PT ;  /* 0x000000962800720c */ /* 0x000fe40003fa6270 */
[----:B------:R-:W-:Y:S02]  /*91b0*/  LOP3.LUT R34, R176, 0x78, R215, 0xfe, !PT ;  /* 0x00000078b0227812 */ /* 0x000fe400078efed7 */
[----:B------:R-:W-:-:S02]  /*91c0*/  FSEL R225, R30, -INF , !P1 ;  /* 0xff8000001ee17808 */ /* 0x000fc40004800000 */
[----:B------:R-:W-:Y:S02]  /*91d0*/  LOP3.LUT R30, R176, 0x80, R215, 0xfe, !PT ;  /* 0x00000080b01e7812 */ /* 0x000fe400078efed7 */
[----:B------:R-:W-:Y:S02]  /*91e0*/  FSEL R32, R28, -INF , !P4 ;  /* 0xff8000001c207808 */ /* 0x000fe40006000000 */
[CC--:B------:R-:W-:Y:S02]  /*91f0*/  ISETP.GE.AND P2, PT, R38.reuse, R151.reuse, PT ;  /* 0x000000972600720c */ /* 0x0c0fe40003f46270 */
[----:B------:R-:W-:Y:S02]  /*9200*/  ISETP.GE.AND P4, PT, R38, R150, PT ;  /* 0x000000962600720c */ /* 0x000fe40003f86270 */
[----:B------:R-:W-:Y:S02]  /*9210*/  FSEL R28, R24, -INF , !P3 ;  /* 0xff800000181c7808 */ /* 0x000fe40005800000 */
[----:B------:R-:W-:-:S02]  /*9220*/  ISETP.GE.AND P1, PT, R34, R151, PT ;  /* 0x000000972200720c */ /* 0x000fc40003f26270 */
[----:B------:R-:W-:Y:S02]  /*9230*/  ISETP.GE.AND P3, PT, R34, R150, PT ;  /* 0x000000962200720c */ /* 0x000fe40003f66270 */
[----:B------:R-:W-:Y:S02]  /*9240*/  FSEL R173, R26, -INF , !P5 ;  /* 0xff8000001aad7808 */ /* 0x000fe40006800000 */
[----:B------:R-:W-:Y:S02]  /*9250*/  LOP3.LUT R26, R176, 0x88, R215, 0xfe, !PT ;  /* 0x00000088b01a7812 */ /* 0x000fe400078efed7 */
[----:B------:R-:W-:Y:S02]  /*9260*/  ISETP.GE.AND P5, PT, R30, R151, PT ;  /* 0x000000971e00720c */ /* 0x000fe40003fa6270 */
[----:B------:R-:W-:Y:S02]  /*9270*/  FSEL R24, R20, -INF , !P2 ;  /* 0xff80000014187808 */ /* 0x000fe40005000000 */
[----:B------:R-:W-:-:S02]  /*9280*/  FSEL R213, R22, -INF , !P4 ;  /* 0xff80000016d57808 */ /* 0x000fc40006000000 */
[----:B------:R-:W-:Y:S02]  /*9290*/  LOP3.LUT R22, R176, 0x90, R215, 0xfe, !PT ;  /* 0x00000090b0167812 */ /* 0x000fe400078efed7 */
[----:B------:R-:W-:Y:S02]  /*92a0*/  FSEL R20, R16, -INF , !P1 ;  /* 0xff80000010147808 */ /* 0x000fe40004800000 */
[----:B------:R-:W-:Y:S02]  /*92b0*/  FSEL R197, R18, -INF , !P3 ;  /* 0xff80000012c57808 */ /* 0x000fe40005800000 */
[-C--:B------:R-:W-:Y:S02]  /*92c0*/  ISETP.GE.AND P2, PT, R30, R150.reuse, PT ;  /* 0x000000961e00720c */ /* 0x080fe40003f46270 */
[C---:B------:R-:W-:Y:S02]  /*92d0*/  ISETP.GE.AND P4, PT, R26.reuse, R151, PT ;  /* 0x000000971a00720c */ /* 0x040fe40003f86270 */
[----:B------:R-:W-:-:S02]  /*92e0*/  ISETP.GE.AND P1, PT, R26, R150, PT ;  /* 0x000000961a00720c */ /* 0x000fc40003f26270 */
[----:B------:R-:W-:Y:S02]  /*92f0*/  FSEL R18, R12, -INF , !P5 ;  /* 0xff8000000c127808 */ /* 0x000fe40006800000 */
[C-C-:B------:R-:W-:Y:S02]  /*9300*/  LOP3.LUT R26, R176.reuse, 0x98, R215.reuse, 0xfe, !PT ;  /* 0x00000098b01a7812 */ /* 0x140fe400078efed7 */
[----:B------:R-:W-:Y:S02]  /*9310*/  LOP3.LUT R12, R176, 0xa0, R215, 0xfe, !PT ;  /* 0x000000a0b00c7812 */ /* 0x000fe400078efed7 */
[----:B------:R-:W-:Y:S02]  /*9320*/  ISETP.GE.AND P3, PT, R22, R151, PT ;  /* 0x000000971600720c */ /* 0x000fe40003f66270 */
[----:B------:R-:W-:Y:S02]  /*9330*/  FSEL R175, R14, -INF , !P2 ;  /* 0xff8000000eaf7808 */ /* 0x000fe40005000000 */
[----:B------:R-:W-:-:S02]  /*9340*/  FSEL R16, R8, -INF , !P4 ;  /* 0xff80000008107808 */ /* 0x000fc40006000000 */
[----:B------:R-:W-:Y:S02]  /*9350*/  FSEL R169, R10, -INF , !P1 ;  /* 0xff8000000aa97808 */ /* 0x000fe40004800000 */
[-C--:B------:R-:W-:Y:S02]  /*9360*/  ISETP.GE.AND P5, PT, R22, R150.reuse, PT ;  /* 0x000000961600720c */ /* 0x080fe40003fa6270 */
[CC--:B------:R-:W-:Y:S02]  /*9370*/  ISETP.GE.AND P2, PT, R26.reuse, R151.reuse, PT ;  /* 0x000000971a00720c */ /* 0x0c0fe40003f46270 */
[----:B------:R-:W-:Y:S02]  /*9380*/  ISETP.GE.AND P4, PT, R26, R150, PT ;  /* 0x000000961a00720c */ /* 0x000fe40003f86270 */
[----:B------:R-:W-:Y:S02]  /*9390*/  ISETP.GE.AND P1, PT, R12, R151, PT ;  /* 0x000000970c00720c */ /* 0x000fe40003f26270 */
[----:B------:R-:W-:-:S02]  /*93a0*/  LOP3.LUT R8, R176, 0xa8, R215, 0xfe, !PT ;  /* 0x000000a8b0087812 */ /* 0x000fc400078efed7 */
[----:B------:R-:W-:Y:S02]  /*93b0*/  LOP3.LUT R22, R176, 0xb0, R215, 0xfe, !PT ;  /* 0x000000b0b0167812 */ /* 0x000fe400078efed7 */
[----:B------:R-:W-:Y:S02]  /*93c0*/  FSEL R14, R100, -INF , !P3 ;  /* 0xff800000640e7808 */ /* 0x000fe40005800000 */
[----:B------:R-:W-:Y:S02]  /*93d0*/  ISETP.GE.AND P3, PT, R12, R150, PT ;  /* 0x000000960c00720c */ /* 0x000fe40003f66270 */
[----:B------:R-:W-:Y:S02]  /*93e0*/  FSEL R163, R102, -INF , !P5 ;  /* 0xff80000066a37808 */ /* 0x000fe40006800000 */
[----:B------:R-:W-:Y:S02]  /*93f0*/  FSEL R12, R108, -INF , !P2 ;  /* 0xff8000006c0c7808 */ /* 0x000fe40005000000 */
[----:B------:R-:W-:-:S02]  /*9400*/  FSEL R157, R110, -INF , !P4 ;  /* 0xff8000006e9d7808 */ /* 0x000fc40006000000 */
[----:B------:R-:W-:Y:S02]  /*9410*/  FSEL R10, R116, -INF , !P1 ;  /* 0xff800000740a7808 */ /* 0x000fe40004800000 */
[CC--:B------:R-:W-:Y:S02]  /*9420*/  ISETP.GE.AND P5, PT, R8.reuse, R151.reuse, PT ;  /* 0x000000970800720c */ /* 0x0c0fe40003fa6270 */
        /* <DEDUP_REMOVED lines=13> */
[C-C-:B------:R-:W-:Y:S02]  /*9500*/  LOP3.LUT R30, R176.reuse, 0xc8, R215.reuse, 0xfe, !PT ;  /* 0x000000c8b01e7812 */ /* 0x140fe400078efed7 */
[----:B------:R-:W-:Y:S02]  /*9510*/  LOP3.LUT R22, R176, 0xd0, R215, 0xfe, !PT ;  /* 0x000000d0b0167812 */ /* 0x000fe400078efed7 */
[----:B------:R-:W-:-:S02]  /*9520*/  FSEL R121, R126, -INF , !P1 ;  /* 0xff8000007e797808 */ /* 0x000fc40004800000 */
[----:B------:R-:W-:Y:S02]  /*9530*/  FSEL R26, R84, -INF , !P3 ;  /* 0xff800000541a7808 */ /* 0x000fe40005800000 */
[----:B------:R-:W-:Y:S02]  /*9540*/  FSEL R40, R86, -INF , !P5 ;  /* 0xff80000056287808 */ /* 0x000fe40006800000 */
        /* <DEDUP_REMOVED lines=27> */
[----:B------:R-:W-:-:S02]  /*9700*/  FSEL R52, R158, -INF , !P4 ;  /* 0xff8000009e347808 */ /* 0x000fc40006000000 */
[----:B------:R-:W-:Y:S02]  /*9710*/  FSEL R54, R172, -INF , !P1 ;  /* 0xff800000ac367808 */ /* 0x000fe40004800000 */
[-C--:B------:R-:W-:Y:S02]  /*9720*/  ISETP.GE.AND P3, PT, R38, R150.reuse, PT ;  /* 0x000000962600720c */ /* 0x080fe40003f66270 */
[CC--:B------:R-:W-:Y:S02]  /*9730*/  ISETP.GE.AND P5, PT, R215.reuse, R151.reuse, PT ;  /* 0x00000097d700720c */ /* 0x0c0fe40003fa6270 */
[-C--:B------:R-:W-:Y:S02]  /*9740*/  ISETP.GE.AND P2, PT, R215, R150.reuse, PT ;  /* 0x00000096d700720c */ /* 0x080fe40003f46270 */
[C---:B------:R-:W-:Y:S02]  /*9750*/  ISETP.GE.AND P4, PT, R180.reuse, R151, PT ;  /* 0x00000097b400720c */ /* 0x040fe40003f86270 */
[----:B------:R-:W-:-:S02]  /*9760*/  ISETP.GE.AND P1, PT, R180, R150, PT ;  /* 0x00000096b400720c */ /* 0x000fc40003f26270 */
[----:B------:R-:W-:Y:S02]  /*9770*/  FSEL R60, R174, -INF , !P3 ;  /* 0xff800000ae3c7808 */ /* 0x000fe40005800000 */
        /* <DEDUP_REMOVED lines=65> */
.L_x_1598:
[----:B------:R-:W-:-:S04]  /*9b90*/  LEA R38, -R192, RZ, 0x8 ;  /* 0x000000ffc0267211 */ /* 0x000fc800078e41ff */
[----:B------:R-:W-:-:S07]  /*9ba0*/  SHF.R.S32.HI R34, RZ, 0x1f, R38 ;  /* 0x0000001fff227819 */ /* 0x000fce0000011426 */
.L_x_1599:
[----:B------:R-:W-:Y:S01]  /*9bb0*/  IADD3 R194, P0, R194, R38, RZ ;  /* 0x00000026c2c27210 */ /* 0x000fe20007f1e0ff */
[C---:B------:R-:W-:Y:S01]  /*9bc0*/  IMAD.SHL.U32 R69, R192.reuse, 0x40, RZ ;  /* 0x00000040c0457824 */ /* 0x040fe200078e00ff */
[----:B------:R-:W-:Y:S02]  /*9bd0*/  SHF.L.U64.HI R192, R192, 0x6, R193 ;  /* 0x00000006c0c07819 */ /* 0x000fe400000102c1 */
[----:B------:R-:W-:Y:S01]  /*9be0*/  LEA R234, P1, R194, R148, 0x1 ;  /* 0x00000094c2ea7211 */ /* 0x000fe200078208ff */
[----:B------:R-:W-:-:S03]  /*9bf0*/  IMAD.X R34, R5, 0x1, R34, P0 ;  /* 0x0000000105227824 */ /* 0x000fc600000e0622 */
[----:B------:R-:W-:Y:S02]  /*9c00*/  IADD3 R76, P0, R234, R69, RZ ;  /* 0x00000045ea4c7210 */ /* 0x000fe40007f1e0ff */
[----:B------:R-:W-:Y:S02]  /*9c10*/  LEA.HI.X R235, R194, R149, R34, 0x1, P1 ;  /* 0x00000095c2eb7211 */ /* 0x000fe400008f0c22 */
[----:B------:R-:W-:-:S03]  /*9c20*/  IADD3 R84, P1, R76, R69, RZ ;  /* 0x000000454c547210 */ /* 0x000fc60007f3e0ff */
[--C-:B------:R-:W-:Y:S01]  /*9c30*/  IMAD.X R77, R235, 0x1, R192.reuse, P0 ;  /* 0x00000001eb4d7824 */ /* 0x100fe200000e06c0 */
        /* <DEDUP_REMOVED lines=23> */
.L_x_1597:
        /* <DEDUP_REMOVED lines=65> */
[----:B--2---:R-:W-:Y:S02]  /*a1c0*/  FMNMX.FTZ R5, R34, R5, !PT ;  /* 0x0000000522057209 */ /* 0x004fe40007810000 */
[----:B------:R-:W-:-:S03]  /*a1d0*/  FMNMX.FTZ R34, R0, R21, !PT ;  /* 0x0000001500227209 */ /* 0x000fc60007810000 */
[----:B------:R-:W2:Y:S01]  /*a1e0*/  SHFL.BFLY PT, R112, R5, 0x1, 0x1f ;  /* 0x0c201f0005707f89 */ /* 0x000ea200000e0000 */
[----:B------:R-:W-:-:S04]  /*a1f0*/  FMNMX.FTZ R34, R195, R34, !PT ;  /* 0x00000022c3227209 */ /* 0x000fc80007810000 */
[----:B------:R-:W-:-:S04]  /*a200*/  FMNMX.FTZ R34, R33, R34, !PT ;  /* 0x0000002221227209 */ /* 0x000fc80007810000 */
[----:B------:R-:W-:-:S04]  /*a210*/  FMNMX.FTZ R34, R199, R34, !PT ;  /* 0x00000022c7227209 */ /* 0x000fc80007810000 */
[----:B------:R-:W-:-:S04]  /*a220*/  FMNMX.FTZ R34, R31, R34, !PT ;  /* 0x000000221f227209 */ /* 0x000fc80007810000 */
[----:B------:R-:W-:-:S04]  /*a230*/  FMNMX.FTZ R34, R201, R34, !PT ;  /* 0x00000022c9227209 */ /* 0x000fc80007810000 */
[----:B------:R-:W-:Y:S02]  /*a240*/  FMNMX.FTZ R34, R29, R34, !PT ;  /* 0x000000221d227209 */ /* 0x000fe40007810000 */
        /* <DEDUP_REMOVED lines=16> */
[--C-:B-1----:R-:W-:Y:S01]  /*a350*/  FFMA.FTZ R89, R14, UR6, -R111.reuse ;  /* 0x000000060e597c23 */ /* 0x102fe2000801086f */
[----:B------:R-:W-:Y:S01]  /*a360*/  FMNMX.FTZ R34, R211, R34, !PT ;  /* 0x00000022d3227209 */ /* 0x000fe20007810000 */
[--C-:B------:R-:W-:Y:S01]  /*a370*/  FFMA.FTZ R87, R12, UR6, -R111.reuse ;  /* 0x000000060c577c23 */ /* 0x100fe2000801086f */
[--C-:B------:R-:W-:Y:S01]  /*a380*/  FFMA.FTZ R85, R10, UR6, -R111.reuse ;  /* 0x000000060a557c23 */ /* 0x100fe2000801086f */
[--C-:B------:R-:W-:Y:S01]  /*a390*/  FFMA.FTZ R83, R8, UR6, -R111.reuse ;  /* 0x0000000608537c23 */ /* 0x100fe2000801086f */
[----:B------:R-:W-:Y:S01]  /*a3a0*/  FMNMX.FTZ R34, R13, R34, !PT ;  /* 0x000000220d227209 */ /* 0x000fe20007810000 */
[--C-:B------:R-:W-:Y:S01]  /*a3b0*/  FFMA.FTZ R105, R66, UR6, -R111.reuse ;  /* 0x0000000642697c23 */ /* 0x100fe2000801086f */
[--C-:B------:R-:W-:Y:S01]  /*a3c0*/  FFMA.FTZ R76, R9, UR6, -R111.reuse ;  /* 0x00000006094c7c23 */ /* 0x100fe2000801086f */
[----:B------:R-:W-:Y:S01]  /*a3d0*/  FSEL R9, R112, RZ, P1 ;  /* 0x000000ff70097208 */ /* 0x000fe20000800000 */
[--C-:B------:R-:W-:Y:S01]  /*a3e0*/  FFMA.FTZ R109, R70, UR6, -R111.reuse ;  /* 0x00000006466d7c23 */ /* 0x100fe2000801086f */
[----:B------:R-:W-:Y:S01]  /*a3f0*/  FMNMX.FTZ R34, R209, R34, !PT ;  /* 0x00000022d1227209 */ /* 0x000fe20007810000 */
[--C-:B------:R-:W-:Y:S01]  /*a400*/  FFMA.FTZ R70, R15, UR6, -R111.reuse ;  /* 0x000000060f467c23 */ /* 0x100fe2000801086f */
[----:B------:R-:W-:Y:S01]  /*a410*/  FFMA.FTZ R107, R68, UR6, -R111 ;  /* 0x00000006446b7c23 */ /* 0x000fe2000801086f */
[----:B------:R-:W-:Y:S01]  /*a420*/  FADD.FTZ R2, R2, -R9 ;  /* 0x8000000902027221 */ /* 0x000fe20000010000 */
        /* <DEDUP_REMOVED lines=10> */
[----:B------:R-:W-:Y:S01]  /*a4d0*/  FMUL.FTZ R168, R2, UR6 ;  /* 0x0000000602a87c20 */ /* 0x000fe20008410000 */
        /* <DEDUP_REMOVED lines=51> */
[-C--:B-1----:R-:W-:Y:S01]  /*a810*/  FMUL.FTZ R136, R136, R168.reuse ;  /* 0x000000a888887220 */ /* 0x082fe20000410000 */
[----:B------:R-:W-:Y:S01]  /*a820*/  FMUL.FTZ R137, R137, R168 ;  /* 0x000000a889897220 */ /* 0x000fe20000410000 */
[----:B------:R-:W-:Y:S01]  /*a830*/  FMNMX.FTZ R24, R175, R24, !PT ;  /* 0x00000018af187209 */ /* 0x000fe20007810000 */
[-C--:B------:R-:W-:Y:S01]  /*a840*/  FMUL.FTZ R132, R132, R168.reuse ;  /* 0x000000a884847220 */ /* 0x080fe20000410000 */
[-C--:B------:R-:W-:Y:S01]  /*a850*/  FMUL.FTZ R133, R133, R168.reuse ;  /* 0x000000a885857220 */ /* 0x080fe20000410000 */
[----:B------:R-:W-:Y:S01]  /*a860*/  FMUL.FTZ R140, R140, R168 ;  /* 0x000000a88c8c7220 */ /* 0x000fe20000410000 */
[----:B------:R-:W-:Y:S01]  /*a870*/  FMNMX.FTZ R24, R3, R24, !PT ;  /* 0x0000001803187209 */ /* 0x000fe20007810000 */
[----:B------:R-:W-:Y:S01]  /*a880*/  MUFU.EX2 R153, R153 ;  /* 0x0000009900997308 */ /* 0x000fe20000000800 */
[----:B------:R-:W-:Y:S01]  /*a890*/  FMUL.FTZ R141, R141, R168 ;  /* 0x000000a88d8d7220 */ /* 0x000fe20000410000 */
[--C-:B------:R-:W-:Y:S01]  /*a8a0*/  FFMA.FTZ R90, R244, UR6, -R111.reuse ;  /* 0x00000006f45a7c23 */ /* 0x100fe2000801086f */
[----:B------:R-:W-:Y:S01]  /*a8b0*/  FMNMX.FTZ R5, R169, R24, !PT ;  /* 0x00000018a9057209 */ /* 0x000fe20007810000 */
[-C--:B------:R-:W-:Y:S01]  /*a8c0*/  FMUL.FTZ R24, R144, R168.reuse ;  /* 0x000000a890187220 */ /* 0x080fe20000410000 */
[--C-:B------:R-:W-:Y:S01]  /*a8d0*/  FFMA.FTZ R86, R246, UR6, -R111.reuse ;  /* 0x00000006f6567c23 */ /* 0x100fe2000801086f */
[----:B------:R-:W-:Y:S01]  /*a8e0*/  FFMA.FTZ R241, R241, R168, R166 ;  /* 0x000000a8f1f17223 */ /* 0x000fe200000100a6 */
[----:B------:R-:W-:Y:S01]  /*a8f0*/  FMNMX.FTZ R20, R4, R5, !PT ;  /* 0x0000000504147209 */ /* 0x000fe20007810000 */
[----:B------:R-:W1:Y:S01]  /*a900*/  MUFU.EX2 R150, R150 ;  /* 0x0000009600967308 */ /* 0x000e620000000800 */
[----:B--2---:R-:W-:Y:S01]  /*a910*/  F2FP.F16.F32.PACK_AB R36, R154, R161 ;  /* 0x000000a19a24723e */ /* 0x004fe200000000ff */
[--C-:B------:R-:W-:Y:S01]  /*a920*/  FFMA.FTZ R84, R248, UR6, -R111.reuse ;  /* 0x00000006f8547c23 */ /* 0x100fe2000801086f */
[----:B------:R-:W-:Y:S01]  /*a930*/  FMNMX.FTZ R20, R163, R20, !PT ;  /* 0x00000014a3147209 */ /* 0x000fe20007810000 */
[--C-:B------:R-:W-:Y:S01]  /*a940*/  FFMA.FTZ R82, R250, UR6, -R111.reuse ;  /* 0x00000006fa527c23 */ /* 0x100fe2000801086f */
[----:B------:R-:W-:-:S02]  /*a950*/  FFMA.FTZ R80, R252, UR6, -R111 ;  /* 0x00000006fc507c23 */ /* 0x000fc4000801086f */
[----:B------:R-:W-:Y:S01]  /*a960*/  FMNMX.FTZ R20, R7, R20, !PT ;  /* 0x0000001407147209 */ /* 0x000fe20007810000 */
[----:B------:R-:W-:Y:S03]  /*a970*/  MUFU.EX2 R149, R149 ;  /* 0x0000009500957308 */ /* 0x000fe60000000800 */
[----:B------:R-:W-:-:S04]  /*a980*/  FMNMX.FTZ R18, R157, R20, !PT ;  /* 0x000000149d127209 */ /* 0x000fc80007810000 */
[----:B------:R-:W-:Y:S01]  /*a990*/  FMNMX.FTZ R18, R41, R18, !PT ;  /* 0x0000001229127209 */ /* 0x000fe20007810000 */
[----:B------:R-:W-:Y:S01]  /*a9a0*/  MUFU.EX2 R126, R126 ;  /* 0x0000007e007e7308 */ /* 0x000fe20000000800 */
[----:B-1----:R-:W-:Y:S02]  /*a9b0*/  F2FP.F16.F32.PACK_AB R38, R150, R153 ;  /* 0x000000999626723e */ /* 0x002fe400000000ff */
[----:B------:R-:W-:-:S04]  /*a9c0*/  FMNMX.FTZ R18, R155, R18, !PT ;  /* 0x000000129b127209 */ /* 0x000fc80007810000 */
[----:B------:R-:W-:Y:S01]  /*a9d0*/  FMNMX.FTZ R18, R43, R18, !PT ;  /* 0x000000122b127209 */ /* 0x000fe20007810000 */
[----:B------:R-:W-:Y:S03]  /*a9e0*/  MUFU.EX2 R127, R127 ;  /* 0x0000007f007f7308 */ /* 0x000fe60000000800 */
[----:B------:R-:W-:Y:S02]  /*a9f0*/  FMNMX.FTZ R16, R131, R18, !PT ;  /* 0x0000001283107209 */ /* 0x000fe40007810000 */
[----:B------:R-:W-:Y:S02]  /*aa00*/  F2FP.F16.F32.PACK_AB R18, R158, R167 ;  /* 0x000000a79e12723e */ /* 0x000fe400000000ff */
[----:B------:R-:W-:Y:S01]  /*aa10*/  FMNMX.FTZ R16, R45, R16, !PT ;  /* 0x000000102d107209 */ /* 0x000fe20007810000 */
[----:B------:R-:W-:Y:S03]  /*aa20*/  MUFU.EX2 R122, R122 ;  /* 0x0000007a007a7308 */ /* 0x000fe60000000800 */
[----:B------:R-:W-:-:S04]  /*aa30*/  FMNMX.FTZ R16, R121, R16, !PT ;  /* 0x0000001079107209 */ /* 0x000fc80007810000 */
[----:B------:R-:W-:Y:S01]  /*aa40*/  FMNMX.FTZ R5, R47, R16, !PT ;  /* 0x000000102f057209 */ /* 0x000fe20007810000 */
[----:B------:R-:W-:Y:S01]  /*aa50*/  MUFU.EX2 R120, R120 ;  /* 0x0000007800787308 */ /* 0x000fe20000000800 */
[----:B------:R-:W-:Y:S02]  /*aa60*/  F2FP.F16.F32.PACK_AB R16, R162, R166 ;  /* 0x000000a6a210723e */ /* 0x000fe400000000ff */
        /* <DEDUP_REMOVED lines=26> */
[----:B------:R-:W-:Y:S04]  /*ac10*/  MUFU.EX2 R104, R104 ;  /* 0x0000006800687308 */ /* 0x000fe80000000800 */
[----:B------:R-:W1:Y:S04]  /*ac20*/  SHFL.BFLY PT, R5, R8, 0x2, 0x1f ;  /* 0x0c401f0008057f89 */ /* 0x000e6800000e0000 */
        /* <DEDUP_REMOVED lines=9> */
[----:B-1----:R-:W-:Y:S01]  /*acc0*/  FMNMX.FTZ R110, R5, R110, !PT ;  /* 0x0000006e056e7209 */ /* 0x002fe20007810000 */
[----:B------:R-:W-:-:S03]  /*acd0*/  FFMA.FTZ R5, R156, UR6, -R111 ;  /* 0x000000069c057c23 */ /* 0x000fc6000801086f */
[C---:B------:R-:W-:Y:S01]  /*ace0*/  FSETP.NEU.FTZ.AND P0, PT, R110.reuse, -INF , PT ;  /* 0xff8000006e00780b */ /* 0x040fe20003f1d000 */
[C---:B------:R-:W-:Y:S02]  /*acf0*/  FMUL.FTZ R66, R110.reuse, UR6 ;  /* 0x000000066e427c20 */ /* 0x040fe40008410000 */
[----:B------:R-:W-:Y:S01]  /*ad00*/  MUFU.EX2 R96, R96 ;  /* 0x0000006000607308 */ /* 0x000fe20000000800 */
[----:B------:R-:W-:Y:S02]  /*ad10*/  FSEL R9, R110, RZ, P0 ;  /* 0x000000ff6e097208 */ /* 0x000fe40000000000 */
[----:B------:R-:W-:-:S03]  /*ad20*/  FSEL R66, R66, RZ, P0 ;  /* 0x000000ff42427208 */ /* 0x000fc60000000000 */
[----:B------:R-:W-:Y:S02]  /*ad30*/  FADD.FTZ R9, R0, -R9 ;  /* 0x8000000900097221 */ /* 0x000fe40000010000 */
[--C-:B------:R-:W-:Y:S01]  /*ad40*/  FFMA.FTZ R115, R13, UR6, -R66.reuse ;  /* 0x000000060d737c23 */ /* 0x100fe20008010842 */
[--C-:B------:R-:W-:Y:S01]  /*ad50*/  FFMA.FTZ R171, R21, UR6, -R66.reuse ;  /* 0x0000000615ab7c23 */ /* 0x100fe20008010842 */
[----:B------:R-:W1:Y:S01]  /*ad60*/  LDSM.16.MT88.4 R12, [R216+0x5000] ;  /* 0x00500000d80c783b */ /* 0x000e620000004200 */
[--C-:B------:R-:W-:Y:S01]  /*ad70*/  FFMA.FTZ R160, R195, UR6, -R66.reuse ;  /* 0x00000006c3a07c23 */ /* 0x100fe20008010842 */
[--C-:B------:R-:W-:Y:S01]  /*ad80*/  FFMA.FTZ R165, R33, UR6, -R66.reuse ;  /* 0x0000000621a57c23 */ /* 0x100fe20008010842 */
[--C-:B------:R-:W-:Y:S01]  /*ad90*/  FFMA.FTZ R156, R199, UR6, -R66.reuse ;  /* 0x00000006c79c7c23 */ /* 0x100fe20008010842 */
[----:B------:R-:W-:Y:S01]  /*ada0*/  FMUL.FTZ R164, R9, UR6 ;  /* 0x0000000609a47c20 */ /* 0x000fe20008410000 */
[--C-:B------:R-:W-:Y:S01]  /*adb0*/  FFMA.FTZ R114, R23, UR6, -R66.reuse ;  /* 0x0000000617727c23 */ /* 0x100fe20008010842 */
[----:B------:R-:W-:Y:S01]  /*adc0*/  MUFU.EX2 R171, R171 ;  /* 0x000000ab00ab7308 */ /* 0x000fe20000000800 */
[----:B------:R-:W2:Y:S01]  /*add0*/  LDSM.16.MT88.4 R20, [R217+0x5000] ;  /* 0x00500000d914783b */ /* 0x000ea20000004200 */
[--C-:B------:R-:W-:Y:S01]  /*ade0*/  FFMA.FTZ R159, R31, UR6, -R66.reuse ;  /* 0x000000061f9f7c23 */ /* 0x100fe20008010842 */
[--C-:B------:R-:W-:Y:S01]  /*adf0*/  FFMA.FTZ R151, R29, UR6, -R66.reuse ;  /* 0x000000061d977c23 */ /* 0x100fe20008010842 */
[--C-:B------:R-:W-:Y:S01]  /*ae00*/  FFMA.FTZ R2, R17, UR6, -R66.reuse ;  /* 0x0000000611027c23 */ /* 0x100fe20008010842 */
[----:B------:R-:W3:Y:S01]  /*ae10*/  LDSM.16.MT88.4 R28, [R216+0x5400] ;  /* 0x00540000d81c783b */ /* 0x000ee20000004200 */
[--C-:B------:R-:W-:Y:S01]  /*ae20*/  FFMA.FTZ R152, R201, UR6, -R66.reuse ;  /* 0x00000006c9987c23 */ /* 0x100fe20008010842 */
[--C-:B------:R-:W-:Y:S01]  /*ae30*/  FFMA.FTZ R148, R203, UR6, -R66.reuse ;  /* 0x00000006cb947c23 */ /* 0x100fe20008010842 */
[----:B------:R-:W4:Y:S01]  /*ae40*/  MUFU.EX2 R160, R160 ;  /* 0x000000a000a07308 */ /* 0x000f220000000800 */
[----:B------:R-:W5:Y:S01]  /*ae50*/  LDSM.16.MT88.4 R8, [R217+0x5400] ;  /* 0x00540000d908783b */ /* 0x000f620000004200 */
[--C-:B------:R-:W-:Y:S01]  /*ae60*/  FFMA.FTZ R129, R27, UR6, -R66.reuse ;  /* 0x000000061b817c23 */ /* 0x100fe20008010842 */
[--C-:B------:R-:W-:Y:S01]  /*ae70*/  FFMA.FTZ R125, R25, UR6, -R66.reuse ;  /* 0x00000006197d7c23 */ /* 0x100fe20008010842 */
[----:B------:R-:W-:Y:S01]  /*ae80*/  FMUL.FTZ R25, R145, R168 ;  /* 0x000000a891197220 */ /* 0x000fe20000410000 */
[--C-:B------:R-:W-:Y:S01]  /*ae90*/  FFMA.FTZ R128, R37, UR6, -R66.reuse ;  /* 0x0000000625807c23 */ /* 0x100fe20008010842 */
[--C-:B------:R-:W-:Y:S01]  /*aea0*/  FFMA.FTZ R124, R205, UR6, -R66.reuse ;  /* 0x00000006cd7c7c23 */ /* 0x100fe20008010842 */
[--C-:B------:R-:W-:Y:S01]  /*aeb0*/  FFMA.FTZ R118, R207, UR6, -R66.reuse ;  /* 0x00000006cf767c23 */ /* 0x100fe20008010842 */
[----:B------:R-:W-:Y:S01]  /*aec0*/  MUFU.EX2 R165, R165 ;  /* 0x000000a500a57308 */ /* 0x000fe20000000800 */
[----:B------:R-:W-:Y:S01]  /*aed0*/  LDSM.16.MT88.4 R32, [R217+0x5800] ;  /* 0x00580000d920783b */ /* 0x000fe20000004200 */
[--C-:B------:R-:W-:Y:S01]  /*aee0*/  FFMA.FTZ R119, R211, UR6, -R66.reuse ;  /* 0x00000006d3777c23 */ /* 0x100fe20008010842 */
[--C-:B------:R-:W-:Y:S01]  /*aef0*/  FFMA.FTZ R0, R209, UR6, -R66.reuse ;  /* 0x00000006d1007c23 */ /* 0x100fe20008010842 */
        /* <DEDUP_REMOVED lines=21> */
[----:B-1----:R-:W-:Y:S01]  /*b050*/  F2FP.F16.F32.PACK_AB R19, R156, R165 ;  /* 0x000000a59c13723e */ /* 0x002fe200000000ff */
[--C-:B------:R-:W-:Y:S01]  /*b060*/  FFMA.FTZ R47, R47, UR6, -R66.reuse ;  /* 0x000000062f2f7c23 */ /* 0x100fe20008010842 */
[--C-:B------:R-:W-:Y:S01]  /*b070*/  FFMA.FTZ R50, R50, UR6, -R66.reuse ;  /* 0x0000000632327c23 */ /* 0x100fe20008010842 */
[--C-:B------:R-:W-:Y:S01]  /*b080*/  FFMA.FTZ R59, R59, UR6, -R66.reuse ;  /* 0x000000063b3b7c23 */ /* 0x100fe20008010842 */
[----:B------:R-:W-:-:S03]  /*b090*/  FFMA.FTZ R63, R63, UR6, -R66 ;  /* 0x000000063f3f7c23 */ /* 0x000fc60008010842 */
[----:B------:R-:W1:Y:S01]  /*b0a0*/  MUFU.EX2 R152, R152 ;  /* 0x0000009800987308 */ /* 0x000e620000000800 */
[-C--:B----4-:R-:W-:Y:S01]  /*b0b0*/  FMUL.FTZ R138, R138, R164.reuse ;  /* 0x000000a48a8a7220 */ /* 0x090fe20000410000 */
[-C--:B------:R-:W-:Y:S01]  /*b0c0*/  FMUL.FTZ R139, R139, R164.reuse ;  /* 0x000000a48b8b7220 */ /* 0x080fe20000410000 */
[-C--:B------:R-:W-:Y:S01]  /*b0d0*/  FMUL.FTZ R134, R134, R164.reuse ;  /* 0x000000a486867220 */ /* 0x080fe20000410000 */
[-C--:B------:R-:W-:Y:S01]  /*b0e0*/  FMUL.FTZ R135, R135, R164.reuse ;  /* 0x000000a487877220 */ /* 0x080fe20000410000 */
[-C--:B------:R-:W-:Y:S01]  /*b0f0*/  FMUL.FTZ R26, R146, R164.reuse ;  /* 0x000000a4921a7220 */ /* 0x080fe20000410000 */
[-C--:B------:R-:W-:Y:S01]  /*b100*/  FMUL.FTZ R27, R147, R164.reuse ;  /* 0x000000a4931b7220 */ /* 0x080fe20000410000 */
[-C--:B------:R-:W-:Y:S01]  /*b110*/  FMUL.FTZ R142, R142, R164.reuse ;  /* 0x000000a48e8e7220 */ /* 0x080fe20000410000 */
[----:B------:R-:W-:Y:S01]  /*b120*/  MUFU.EX2 R151, R151 ;  /* 0x0000009700977308 */ /* 0x000fe20000000800 */
[C---:B------:R-:W-:Y:S01]  /*b130*/  HMMA.16816.F32 R136, R16.reuse, R12, R136 ;  /* 0x0000000c1088723c */ /* 0x040fe20000001888 */
[-C--:B------:R-:W-:Y:S01]  /*b140*/  FMUL.FTZ R143, R143, R164.reuse ;  /* 0x000000a48f8f7220 */ /* 0x080fe20000410000 */
[--C-:B------:R-:W-:Y:S01]  /*b150*/  FFMA.FTZ R147, R183, UR6, -R66.reuse ;  /* 0x00000006b7937c23 */ /* 0x100fe20008010842 */
[----:B------:R-:W-:Y:S01]  /*b160*/  FFMA.FTZ R146, R213, UR6, -R66 ;  /* 0x00000006d5927c23 */ /* 0x000fe20008010842 */
[----:B------:R-:W-:Y:S01]  /*b170*/  FFMA.FTZ R171, R242, R164, R171 ;  /* 0x000000a4f2ab7223 */ /* 0x000fe200000100ab */
[----:B------:R-:W-:Y:S01]  /*b180*/  FADD.FTZ R164, R162, R241 ;  /* 0x000000f1a2a47221 */ /* 0x000fe20000010000 */
[C---:B------:R-:W-:Y:S01]  /*b190*/  HMMA.16816.F32 R132, R16.reuse, R14, R132 ;  /* 0x0000000e1084723c */ /* 0x040fe20000001884 */
[----:B------:R-:W4:Y:S01]  /*b1a0*/  MUFU.EX2 R148, R148 ;  /* 0x0000009400947308 */ /* 0x000f220000000800 */
[----:B------:R-:W5:Y:S01]  /*b1b0*/  LDSM.16.MT88.4 R12, [R216+0x5800] ;  /* 0x00580000d80c783b */ /* 0x000f620000004200 */
[----:B-1----:R-:W-:Y:S01]  /*b1c0*/  F2FP.F16.F32.PACK_AB R37, R152, R159 ;  /* 0x0000009f9825723e */ /* 0x002fe200000000ff */
[----:B------:R-:W-:Y:S01]  /*b1d0*/  FADD.FTZ R160, R160, R171 ;  /* 0x000000aba0a07221 */ /* 0x000fe20000010000 */
[----:B------:R-:W-:Y:S01]  /*b1e0*/  FADD.FTZ R167, R167, R164 ;  /* 0x000000a4a7a77221 */ /* 0x000fe20000010000 */
[----:B--2---:R-:W-:Y:S01]  /*b1f0*/  HMMA.16816.F32 R24, R16, R20, R24 ;  /* 0x000000141018723c */ /* 0x004fe20000001818 */
[----:B------:R-:W-:Y:S01]  /*b200*/  FFMA.FTZ R241, R62, UR6, -R111 ;  /* 0x000000063ef17c23 */ /* 0x000fe2000801086f */
[----:B------:R-:W-:Y:S01]  /*b210*/  FADD.FTZ R165, R165, R160 ;  /* 0x000000a0a5a57221 */ /* 0x000fe20000010000 */
[----:B------:R-:W-:Y:S01]  /*b220*/  MUFU.EX2 R129, R129 ;  /* 0x0000008100817308 */ /* 0x000fe20000000800 */
[----:B------:R-:W-:-:S02]  /*b230*/  FADD.FTZ R158, R158, R167 ;  /* 0x000000a79e9e7221 */ /* 0x000fc40000010000 */
[----:B------:R-:W-:Y:S01]  /*b240*/  HMMA.16816.F32 R20, R16, R22, R140 ;  /* 0x000000161014723c */ /* 0x000fe2000000188c */
[----:B------:R-:W-:Y:S01]  /*b250*/  FADD.FTZ R156, R156, R165 ;  /* 0x000000a59c9c7221 */ /* 0x000fe20000010000 */
[----:B------:R-:W-:-:S03]  /*b260*/  FADD.FTZ R161, R161, R158 ;  /* 0x0000009ea1a17221 */ /* 0x000fc60000010000 */
[----:B------:R-:W1:Y:S01]  /*b270*/  MUFU.EX2 R124, R124 ;  /* 0x0000007c007c7308 */ /* 0x000e620000000800 */
[----:B----4-:R-:W-:Y:S01]  /*b280*/  F2FP.F16.F32.PACK_AB R39, R148, R151 ;  /* 0x000000979427723e */ /* 0x010fe200000000ff */
[--C-:B------:R-:W-:Y:S01]  /*b290*/  FFMA.FTZ R141, R189, UR6, -R66.reuse ;  /* 0x00000006bd8d7c23 */ /* 0x100fe20008010842 */
[----:B------:R-:W-:Y:S01]  /*b2a0*/  F2FP.F16.F32.PACK_AB R16, R126, R149 ;  /* 0x000000957e10723e */ /* 0x000fe200000000ff */
[--C-:B------:R-:W-:Y:S01]  /*b2b0*/  FFMA.FTZ R143, R187, UR6, -R66.reuse ;  /* 0x00000006bb8f7c23 */ /* 0x100fe20008010842 */
[----:B------:R-:W-:Y:S01]  /*b2c0*/  F2FP.F16.F32.PACK_AB R18, R122, R127 ;  /* 0x0000007f7a12723e */ /* 0x000fe200000000ff */
[--C-:B------:R-:W-:Y:S01]  /*b2d0*/  FFMA.FTZ R140, R237, UR6, -R66.reuse ;  /* 0x00000006ed8c7c23 */ /* 0x100fe20008010842 */
[----:B------:R-:W-:Y:S01]  /*b2e0*/  FFMA.FTZ R142, R225, UR6, -R66 ;  /* 0x00000006e18e7c23 */ /* 0x000fe20008010842 */
[----:B------:R-:W-:Y:S01]  /*b2f0*/  MUFU.EX2 R125, R125 ;  /* 0x0000007d007d7308 */ /* 0x000fe20000000800 */
[----:B---3--:R-:W-:Y:S01]  /*b300*/  HMMA.16816.F32 R136, R36, R28, R136 ;  /* 0x0000001c2488723c */ /* 0x008fe20000001888 */
[----:B------:R-:W-:Y:S01]  /*b310*/  FADD.FTZ R159, R159, R156 ;  /* 0x0000009c9f9f7221 */ /* 0x000fe20000010000 */
[--C-:B------:R-:W-:Y:S01]  /*b320*/  FFMA.FTZ R156, R45, UR6, -R66.reuse ;  /* 0x000000062d9c7c23 */ /* 0x100fe20008010842 */
[----:B------:R-:W-:Y:S01]  /*b330*/  FADD.FTZ R154, R154, R161 ;  /* 0x000000a19a9a7221 */ /* 0x000fe20000010000 */
[----:B------:R-:W-:-:S02]  /*b340*/  FFMA.FTZ R45, R121, UR6, -R66 ;  /* 0x00000006792d7c23 */ /* 0x000fc40008010842 */
[C---:B------:R-:W-:Y:S01]  /*b350*/  HMMA.16816.F32 R132, R36.reuse, R30, R132 ;  /* 0x0000001e2484723c */ /* 0x040fe20000001884 */
[----:B------:R-:W2:Y:S01]  /*b360*/  MUFU.EX2 R118, R118 ;  /* 0x0000007600767308 */ /* 0x000ea20000000800 */
[----:B------:R-:W3:Y:S01]  /*b370*/  LDSM.16.MT88.4 R28, [R216+0x5c00] ;  /* 0x005c0000d81c783b */ /* 0x000ee20000004200 */
[----:B-1----:R-:W-:Y:S01]  /*b380*/  F2FP.F16.F32.PACK_AB R17, R124, R129 ;  /* 0x000000817c11723e */ /* 0x002fe200000000ff */
[----:B------:R-:W-:Y:S02]  /*b390*/  FADD.FTZ R153, R153, R154 ;  /* 0x0000009a99997221 */ /* 0x000fe40000010000 */
[C---:B-----5:R-:W-:Y:S02]  /*b3a0*/  HMMA.16816.F32 R24, R36.reuse, R8, R24 ;  /* 0x000000082418723c */ /* 0x060fe40000001818 */
[----:B------:R-:W-:Y:S01]  /*b3b0*/  FADD.FTZ R150, R150, R153 ;  /* 0x0000009996967221 */ /* 0x000fe20000010000 */
[----:B------:R-:W-:Y:S03]  /*b3c0*/  MUFU.EX2 R114, R114 ;  /* 0x0000007200727308 */ /* 0x000fe60000000800 */
[----:B------:R-:W-:Y:S01]  /*b3d0*/  HMMA.16816.F32 R20, R36, R10, R20 ;  /* 0x0000000a2414723c */ /* 0x000fe20000001814 */
[----:B------:R-:W1:Y:S01]  /*b3e0*/  LDSM.16.MT88.4 R8, [R217+0x5c00] ;  /* 0x005c0000d908783b */ /* 0x000e620000004200 */
[----:B------:R-:W-:-:S03]  /*b3f0*/  FADD.FTZ R149, R149, R150 ;  /* 0x0000009695957221 */ /* 0x000fc60000010000 */
[----:B------:R-:W4:Y:S01]  /*b400*/  MUFU.EX2 R119, R119 ;  /* 0x0000007700777308 */ /* 0x000f220000000800 */
[----:B--2---:R-:W-:Y:S01]  /*b410*/  F2FP.F16.F32.PACK_AB R19, R118, R125 ;  /* 0x0000007d7613723e */ /* 0x004fe200000000ff */
[----:B------:R-:W-:Y:S01]  /*b420*/  FADD.FTZ R126, R126, R149 ;  /* 0x000000957e7e7221 */ /* 0x000fe20000010000 */
[----:B------:R-:W-:Y:S02]  /*b430*/  F2FP.F16.F32.PACK_AB R36, R117, R120 ;  /* 0x000000787524723e */ /* 0x000fe400000000ff */
[----:B------:R-:W-:Y:S01]  /*b440*/  F2FP.F16.F32.PACK_AB R38, R113, R116 ;  /* 0x000000747126723e */ /* 0x000fe200000000ff */
[----:B------:R-:W-:Y:S02]  /*b450*/  FADD.FTZ R127, R127, R126 ;  /* 0x0000007e7f7f7221 */ /* 0x000fe40000010000 */
[----:B------:R-:W-:Y:S01]  /*b460*/  MUFU.EX2 R115, R115 ;  /* 0x0000007300737308 */ /* 0x000fe20000000800 */
[----:B------:R-:W-:Y:S01]  /*b470*/  HMMA.16816.F32 R136, R16, R12, R136 ;  /* 0x0000000c1088723c */ /* 0x000fe20000001888 */
[----:B------:R-:W-:-:S04]  /*b480*/  FADD.FTZ R127, R122, R127 ;  /* 0x0000007f7a7f7221 */ /* 0x000fc80000010000 */
[----:B------:R-:W-:Y:S01]  /*b490*/  FADD.FTZ R120, R120, R127 ;  /* 0x0000007f78787221 */ /* 0x000fe20000010000 */
[C---:B------:R-:W-:Y:S01]  /*b4a0*/  HMMA.16816.F32 R132, R16.reuse, R14, R132 ;  /* 0x0000000e1084723c */ /* 0x040fe20000001884 */
[----:B------:R-:W2:Y:S01]  /*b4b0*/  MUFU.EX2 R0, R0 ;  /* 0x0000000000007308 */ /* 0x000ea20000000800 */
[----:B------:R-:W5:Y:S01]  /*b4c0*/  LDSM.16.MT88.4 R12, [R216+0x6000] ;  /* 0x00600000d80c783b */ /* 0x000f620000004200 */
[----:B----4-:R-:W-:Y:S01]  /*b4d0*/  F2FP.F16.F32.PACK_AB R37, R119, R114 ;  /* 0x000000727725723e */ /* 0x010fe200000000ff */
[----:B------:R-:W-:Y:S02]  /*b4e0*/  FADD.FTZ R117, R117, R120 ;  /* 0x0000007875757221 */ /* 0x000fe40000010000 */
[C---:B------:R-:W-:Y:S02]  /*b4f0*/  HMMA.16816.F32 R24, R16.reuse, R32, R24 ;  /* 0x000000201018723c */ /* 0x040fe40000001818 */
[----:B------:R-:W-:Y:S01]  /*b500*/  FADD.FTZ R116, R116, R117 ;  /* 0x0000007574747221 */ /* 0x000fe20000010000 */
[----:B------:R-:W-:Y:S03]  /*b510*/  MUFU.EX2 R2, R2 ;  /* 0x0000000200027308 */ /* 0x000fe60000000800 */
[----:B------:R-:W-:Y:S01]  /*b520*/  HMMA.16816.F32 R32, R16, R34, R20 ;  /* 0x000000221020723c */ /* 0x000fe20000001814 */
[----:B------:R-:W4:Y:S01]  /*b530*/  LDSM.16.MT88.4 R20, [R217+0x6000] ;  /* 0x00600000d914783b */ /* 0x000f220000004200 */
[----:B------:R-:W-:-:S03]  /*b540*/  FADD.FTZ R116, R113, R116 ;  /* 0x0000007471747221 */ /* 0x000fc60000010000 */
[----:B------:R-:W1:Y:S01]  /*b550*/  MUFU.EX2 R123, R123 ;  /* 0x0000007b007b7308 */ /* 0x000e620000000800 */
[----:B--2---:R-:W-:Y:S02]  /*b560*/  F2FP.F16.F32.PACK_AB R39, R0, R115 ;  /* 0x000000730027723e */ /* 0x004fe400000000ff */
[----:B------:R-:W-:Y:S01]  /*b570*/  F2FP.F16.F32.PACK_AB R16, R108, R109 ;  /* 0x0000006d6c10723e */ /* 0x000fe200000000ff */
[----:B------:R-:W-:Y:S01]  /*b580*/  FADD.FTZ R109, R109, R116 ;  /* 0x000000746d6d7221 */ /* 0x000fe20000010000 */
[----:B------:R-:W-:-:S03]  /*b590*/  F2FP.F16.F32.PACK_AB R18, R106, R107 ;  /* 0x0000006b6a12723e */ /* 0x000fc600000000ff */
[----:B------:R-:W-:Y:S01]  /*b5a0*/  MUFU.EX2 R128, R128 ;  /* 0x0000008000807308 */ /* 0x000fe20000000800 */
[----:B---3--:R-:W-:Y:S01]  /*b5b0*/  HMMA.16816.F32 R136, R36, R28, R136 ;  /* 0x0000001c2488723c */ /* 0x008fe20000001888 */
[----:B------:R-:W-:-:S04]  /*b5c0*/  FADD.FTZ R108, R108, R109 ;  /* 0x0000006d6c6c7221 */ /* 0x000fc80000010000 */
[----:B------:R-:W-:Y:S01]  /*b5d0*/  FADD.FTZ R107, R107, R108 ;  /* 0x0000006c6b6b7221 */ /* 0x000fe20000010000 */
[C---:B------:R-:W-:Y:S01]  /*b5e0*/  HMMA.16816.F32 R132, R36.reuse, R30, R132 ;  /* 0x0000001e2484723c */ /* 0x040fe20000001884 */
[----:B------:R-:W2:Y:S01]  /*b5f0*/  MUFU.EX2 R141, R141 ;  /* 0x0000008d008d7308 */ /* 0x000ea20000000800 */
[----:B------:R-:W3:Y:S01]  /*b600*/  LDSM.16.MT88.4 R28, [R216+0x6400] ;  /* 0x00640000d81c783b */ /* 0x000ee20000004200 */
[----:B-1----:R-:W-:Y:S01]  /*b610*/  F2FP.F16.F32.PACK_AB R17, R123, R2 ;  /* 0x000000027b11723e */ /* 0x002fe200000000ff */
[----:B------:R-:W-:Y:S02]  /*b620*/  FADD.FTZ R106, R106, R107 ;  /* 0x0000006b6a6a7221 */ /* 0x000fe40000010000 */
[C---:B------:R-:W-:Y:S03]  /*b630*/  HMMA.16816.F32 R24, R36.reuse, R8, R24 ;  /* 0x000000082418723c */ /* 0x040fe60000001818 */
[----:B------:R-:W-:Y:S03]  /*b640*/  MUFU.EX2 R130, R130 ;  /* 0x0000008200827308 */ /* 0x000fe60000000800 */
[----:B------:R-:W-:Y:S01]  /*b650*/  HMMA.16816.F32 R32, R36, R10, R32 ;  /* 0x0000000a2420723c */ /* 0x000fe20000001820 */
[----:B------:R-:W1:Y:S04]  /*b660*/  LDSM.16.MT88.4 R8, [R217+0x6400] ;  /* 0x00640000d908783b */ /* 0x000e680000004200 */
[----:B------:R-:W4:Y:S01]  /*b670*/  MUFU.EX2 R143, R143 ;  /* 0x0000008f008f7308 */ /* 0x000f220000000800 */
[----:B--2---:R-:W-:-:S02]  /*b680*/  F2FP.F16.F32.PACK_AB R19, R141, R128 ;  /* 0x000000808d13723e */ /* 0x004fc400000000ff */
[----:B------:R-:W-:Y:S01]  /*b690*/  F2FP.F16.F32.PACK_AB R36, R104, R105 ;  /* 0x000000696824723e */ /* 0x000fe200000000ff */
[----:B------:R-:W-:Y:S01]  /*b6a0*/  FADD.FTZ R105, R105, R106 ;  /* 0x0000006a69697221 */ /* 0x000fe20000010000 */
[----:B------:R-:W-:-:S03]  /*b6b0*/  F2FP.F16.F32.PACK_AB R38, R102, R103 ;  /* 0x000000676626723e */ /* 0x000fc600000000ff */
[----:B------:R-:W-:Y:S01]  /*b6c0*/  MUFU.EX2 R140, R140 ;  /* 0x0000008c008c7308 */ /* 0x000fe20000000800 */
[----:B-----5:R-:W-:Y:S01]  /*b6d0*/  HMMA.16816.F32 R136, R16, R12, R136 ;  /* 0x0000000c1088723c */ /* 0x020fe20000001888 */
[----:B------:R-:W-:-:S04]  /*b6e0*/  FADD.FTZ R104, R104, R105 ;  /* 0x0000006968687221 */ /* 0x000fc80000010000 */
[----:B------:R-:W-:Y:S01]  /*b6f0*/  FADD.FTZ R103, R103, R104 ;  /* 0x0000006867677221 */ /* 0x000fe20000010000 */
[C---:B------:R-:W-:Y:S01]  /*b700*/  HMMA.16816.F32 R132, R16.reuse, R14, R132 ;  /* 0x0000000e1084723c */ /* 0x040fe20000001884 */
[----:B------:R-:W2:Y:S01]  /*b710*/  MUFU.EX2 R145, R145 ;  /* 0x0000009100917308 */ /* 0x000ea20000000800 */
[----:B------:R-:W5:Y:S01]  /*b720*/  LDSM.16.MT88.4 R12, [R216+0x6800] ;  /* 0x00680000d80c783b */ /* 0x000f620000004200 */
[----:B----4-:R-:W-:Y:S01]  /*b730*/  F2FP.F16.F32.PACK_AB R37, R143, R130 ;  /* 0x000000828f25723e */ /* 0x010fe200000000ff */
[----:B------:R-:W-:Y:S02]  /*b740*/  FADD.FTZ R102, R102, R103 ;  /* 0x0000006766667221 */ /* 0x000fe40000010000 */
[C---:B------:R-:W-:Y:S03]  /*b750*/  HMMA.16816.F32 R24, R16.reuse, R20, R24 ;  /* 0x000000141018723c */ /* 0x040fe60000001818 */
[----:B------:R-:W-:Y:S03]  /*b760*/  MUFU.EX2 R142, R142 ;  /* 0x0000008e008e7308 */ /* 0x000fe60000000800 */
[----:B------:R-:W-:Y:S01]  /*b770*/  HMMA.16816.F32 R32, R16, R22, R32 ;  /* 0x000000161020723c */ /* 0x000fe20000001820 */
[----:B------:R-:W4:Y:S04]  /*b780*/  LDSM.16.MT88.4 R20, [R217+0x6800] ;  /* 0x00680000d914783b */ /* 0x000f280000004200 */
[----:B------:R-:W1:Y:S01]  /*b790*/  MUFU.EX2 R147, R147 ;  /* 0x0000009300937308 */ /* 0x000e620000000800 */
[----:B--2---:R-:W-:-:S02]  /*b7a0*/  F2FP.F16.F32.PACK_AB R39, R145, R140 ;  /* 0x0000008c9127723e */ /* 0x004fc400000000ff */
        /* <DEDUP_REMOVED lines=19> */
[----:B------:R-:W-:-:S04]  /*b8e0*/  FADD.FTZ R97, R97, R98 ;  /* 0x0000006261617221 */ /* 0x000fc80000010000 */
[----:B------:R-:W-:Y:S01]  /*b8f0*/  MUFU.EX2 R146, R146 ;  /* 0x0000009200927308 */ /* 0x000fe20000000800 */
[----:B-----5:R-:W-:Y:S01]  /*b900*/  HMMA.16816.F32 R136, R16, R12, R136 ;  /* 0x0000000c1088723c */ /* 0x020fe20000001888 */
[----:B------:R-:W-:-:S05]  /*b910*/  FADD.FTZ R96, R96, R97 ;  /* 0x0000006160607221 */ /* 0x000fca0000010000 */
[C---:B------:R-:W-:Y:S01]  /*b920*/  HMMA.16816.F32 R132, R16.reuse, R14, R132 ;  /* 0x0000000e1084723c */ /* 0x040fe20000001884 */
[----:B------:R-:W2:Y:S01]  /*b930*/  MUFU.EX2 R179, R179 ;  /* 0x000000b300b37308 */ /* 0x000ea20000000800 */
[----:B------:R-:W5:Y:S01]  /*b940*/  LDSM.16.MT88.4 R12, [R216+0x7000] ;  /* 0x00700000d80c783b */ /* 0x000f620000004200 */
[C---:B----4-:R-:W-:Y:S01]  /*b950*/  F2FP.F16.F32.PACK_AB R38, R94.reuse, R95 ;  /* 0x0000005f5e26723e */ /* 0x050fe200000000ff */
[----:B------:R-:W-:Y:S02]  /*b960*/  FADD.FTZ R95, R95, R96 ;  /* 0x000000605f5f7221 */ /* 0x000fe40000010000 */
[C---:B------:R-:W-:Y:S02]  /*b970*/  HMMA.16816.F32 R24, R16.reuse, R20, R24 ;  /* 0x000000141018723c */ /* 0x040fe40000001818 */
[----:B------:R-:W-:Y:S01]  /*b980*/  FADD.FTZ R94, R94, R95 ;  /* 0x0000005f5e5e7221 */ /* 0x000fe20000010000 */
[----:B------:R-:W-:Y:S03]  /*b990*/  MUFU.EX2 R170, R170 ;  /* 0x000000aa00aa7308 */ /* 0x000fe60000000800 */
[----:B------:R-:W-:Y:S01]  /*b9a0*/  HMMA.16816.F32 R32, R16, R22, R32 ;  /* 0x000000161020723c */ /* 0x000fe20000001820 */
[----:B------:R-:W4:Y:S04]  /*b9b0*/  LDSM.16.MT88.4 R20, [R217+0x7000] ;  /* 0x00700000d914783b */ /* 0x000f280000004200 */
[----:B------:R-:W3:Y:S01]  /*b9c0*/  MUFU.EX2 R177, R177 ;  /* 0x000000b100b17308 */ /* 0x000ee20000000800 */
[----:B--2---:R-:W-:-:S07]  /*b9d0*/  F2FP.F16.F32.PACK_AB R37, R179, R146 ;  /* 0x00000092b325723e */ /* 0x004fce00000000ff */
[----:B------:R-:W-:Y:S08]  /*b9e0*/  MUFU.EX2 R93, R93 ;  /* 0x0000005d005d7308 */ /* 0x000ff00000000800 */
[----:B------:R-:W2:Y:S01]  /*b9f0*/  MUFU.EX2 R92, R92 ;  /* 0x0000005c005c7308 */ /* 0x000ea20000000800 */
[----:B---3--:R-:W-:-:S07]  /*ba00*/  F2FP.F16.F32.PACK_AB R39, R177, R170 ;  /* 0x000000aab127723e */ /* 0x008fce00000000ff */
[----:B------:R-:W-:Y:S01]  /*ba10*/  MUFU.EX2 R91, R91 ;  /* 0x0000005b005b7308 */ /* 0x000fe20000000800 */
[C---:B------:R-:W-:Y:S06]  /*ba20*/  HMMA.16816.F32 R136, R36.reuse, R28, R136 ;  /* 0x0000001c2488723c */ /* 0x040fec0000001888 */
[----:B------:R-:W-:Y:S01]  /*ba30*/  HMMA.16816.F32 R132, R36, R30, R132 ;  /* 0x0000001e2484723c */ /* 0x000fe20000001884 */
[----:B------:R-:W3:Y:S01]  /*ba40*/  MUFU.EX2 R90, R90 ;  /* 0x0000005a005a7308 */ /* 0x000ee20000000800 */
[----:B------:R-:W4:Y:S01]  /*ba50*/  LDSM.16.MT88.4 R28, [R216+0x7400] ;  /* 0x00740000d81c783b */ /* 0x000f220000004200 */
[----:B--2---:R-:W-:Y:S01]  /*ba60*/  F2FP.F16.F32.PACK_AB R16, R92, R93 ;  /* 0x0000005d5c10723e */ /* 0x004fe200000000ff */
[----:B------:R-:W-:-:S02]  /*ba70*/  FADD.FTZ R93, R93, R94 ;  /* 0x0000005e5d5d7221 */ /* 0x000fc40000010000 */
[C---:B-1----:R-:W-:Y:S02]  /*ba80*/  HMMA.16816.F32 R24, R36.reuse, R8, R24 ;  /* 0x000000082418723c */ /* 0x042fe40000001818 */
[----:B------:R-:W-:Y:S01]  /*ba90*/  FADD.FTZ R92, R92, R93 ;  /* 0x0000005d5c5c7221 */ /* 0x000fe20000010000 */
[----:B------:R-:W-:Y:S03]  /*baa0*/  MUFU.EX2 R172, R172 ;  /* 0x000000ac00ac7308 */ /* 0x000fe60000000800 */
[----:B------:R-:W-:Y:S01]  /*bab0*/  HMMA.16816.F32 R32, R36, R10, R32 ;  /* 0x0000000a2420723c */ /* 0x000fe20000001820 */
[----:B------:R-:W1:Y:S04]  /*bac0*/  LDSM.16.MT88.4 R8, [R217+0x7400] ;  /* 0x00740000d908783b */ /* 0x000e680000004200 */
[----:B------:R-:W2:Y:S01]  /*bad0*/  MUFU.EX2 R3, R3 ;  /* 0x0000000300037308 */ /* 0x000ea20000000800 */
[----:B---3--:R-:W-:Y:S01]  /*bae0*/  F2FP.F16.F32.PACK_AB R18, R90, R91 ;  /* 0x0000005b5a12723e */ /* 0x008fe200000000ff */
[--C-:B------:R-:W-:Y:S01]  /*baf0*/  FFMA.FTZ R36, R43, UR6, -R66.reuse ;  /* 0x000000062b247c23 */ /* 0x100fe20008010842 */
[----:B------:R-:W-:Y:S01]  /*bb00*/  FFMA.FTZ R43, R131, UR6, -R66 ;  /* 0x00000006832b7c23 */ /* 0x000fe20008010842 */
[----:B------:R-:W-:-:S04]  /*bb10*/  FADD.FTZ R91, R91, R92 ;  /* 0x0000005c5b5b7221 */ /* 0x000fc80000010000 */
[----:B------:R-:W-:Y:S01]  /*bb20*/  MUFU.EX2 R169, R169 ;  /* 0x000000a900a97308 */ /* 0x000fe20000000800 */
[----:B------:R-:W-:-:S07]  /*bb30*/  FADD.FTZ R90, R90, R91 ;  /* 0x0000005b5a5a7221 */ /* 0x000fce0000010000 */
[----:B------:R-:W3:Y:S01]  /*bb40*/  MUFU.EX2 R4, R4 ;  /* 0x0000000400047308 */ /* 0x000ee20000000800 */
[----:B--2---:R-:W-:-:S07]  /*bb50*/  F2FP.F16.F32.PACK_AB R17, R3, R172 ;  /* 0x000000ac0311723e */ /* 0x004fce00000000ff */
[----:B------:R-:W-:Y:S08]  /*bb60*/  MUFU.EX2 R89, R89 ;  /* 0x0000005900597308 */ /* 0x000ff00000000800 */
[----:B------:R-:W-:Y:S01]  /*bb70*/  MUFU.EX2 R88, R88 ;  /* 0x0000005800587308 */ /* 0x000fe20000000800 */
[----:B---3--:R-:W-:-:S07]  /*bb80*/  F2FP.F16.F32.PACK_AB R19, R4, R169 ;  /* 0x000000a90413723e */ /* 0x008fce00000000ff */
[----:B------:R-:W-:Y:S01]  /*bb90*/  MUFU.EX2 R87, R87 ;  /* 0x0000005700577308 */ /* 0x000fe20000000800 */
[C---:B-----5:R-:W-:Y:S06]  /*bba0*/  HMMA.16816.F32 R136, R16.reuse, R12, R136 ;  /* 0x0000000c1088723c */ /* 0x060fec0000001888 */
[C---:B------:R-:W-:Y:S01]  /*bbb0*/  HMMA.16816.F32 R132, R16.reuse, R14, R132 ;  /* 0x0000000e1084723c */ /* 0x040fe20000001884 */
[----:B------:R-:W2:Y:S01]  /*bbc0*/  MUFU.EX2 R86, R86 ;  /* 0x0000005600567308 */ /* 0x000ea20000000800 */
[----:B------:R-:W3:Y:S04]  /*bbd0*/  LDSM.16.MT88.4 R12, [R216+0x7800] ;  /* 0x00780000d80c783b */ /* 0x000ee80000004200 */
[C---:B----4-:R-:W-:Y:S03]  /*bbe0*/  HMMA.16816.F32 R24, R16.reuse, R20, R24 ;  /* 0x000000141018723c */ /* 0x050fe60000001818 */
[----:B------:R-:W-:Y:S03]  /*bbf0*/  MUFU.EX2 R163, R163 ;  /* 0x000000a300a37308 */ /* 0x000fe60000000800 */
[----:B------:R-:W-:Y:S01]  /*bc00*/  HMMA.16816.F32 R32, R16, R22, R32 ;  /* 0x000000161020723c */ /* 0x000fe20000001820 */
[----:B------:R-:W4:Y:S04]  /*bc10*/  LDSM.16.MT88.4 R20, [R217+0x7800] ;  /* 0x00780000d914783b */ /* 0x000f280000004200 */
[----:B------:R-:W5:Y:S01]  /*bc20*/  MUFU.EX2 R174, R174 ;  /* 0x000000ae00ae7308 */ /* 0x000f620000000800 */
[----:B--2---:R-:W-:Y:S01]  /*bc30*/  F2FP.F16.F32.PACK_AB R38, R86, R87 ;  /* 0x000000575626723e */ /* 0x004fe200000000ff */
[----:B------:R-:W-:Y:S01]  /*bc40*/  FADD.FTZ R16, R152, R159 ;  /* 0x0000009f98107221 */ /* 0x000fe20000010000 */
[----:B------:R-:W-:-:S03]  /*bc50*/  FFMA.FTZ R152, R61, UR6, -R111 ;  /* 0x000000063d987c23 */ /* 0x000fc6000801086f */
[----:B------:R-:W-:Y:S02]  /*bc60*/  FADD.FTZ R151, R151, R16 ;  /* 0x0000001097977221 */ /* 0x000fe40000010000 */
[----:B------:R-:W-:Y:S01]  /*bc70*/  MUFU.EX2 R7, R7 ;  /* 0x0000000700077308 */ /* 0x000fe20000000800 */
[----:B------:R-:W2:Y:S01]  /*bc80*/  LDSM.16.MT88.4 R16, [R217+0x7c00] ;  /* 0x007c0000d910783b */ /* 0x000ea20000004200 */
[----:B------:R-:W-:-:S04]  /*bc90*/  FADD.FTZ R148, R148, R151 ;  /* 0x0000009794947221 */ /* 0x000fc80000010000 */
[----:B------:R-:W-:Y:S02]  /*bca0*/  FADD.FTZ R129, R129, R148 ;  /* 0x0000009481817221 */ /* 0x000fe40000010000 */
[----:B------:R-:W1:Y:S01]  /*bcb0*/  MUFU.EX2 R162, R157 ;  /* 0x0000009d00a27308 */ /* 0x000e620000000800 */
[----:B-----5:R-:W-:Y:S01]  /*bcc0*/  F2FP.F16.F32.PACK_AB R37, R174, R163 ;  /* 0x000000a3ae25723e */ /* 0x020fe200000000ff */
[----:B------:R-:W-:-:S04]  /*bcd0*/  FADD.FTZ R124, R124, R129 ;  /* 0x000000817c7c7221 */ /* 0x000fc80000010000 */
[----:B------:R-:W-:Y:S02]  /*bce0*/  FADD.FTZ R125, R125, R124 ;  /* 0x0000007c7d7d7221 */ /* 0x000fe40000010000 */
[----:B------:R5:W-:Y:S02]  /*bcf0*/  MUFU.EX2 R160, R36 ;  /* 0x0000002400a07308 */ /* 0x000be40000000800 */
[----:B------:R-:W-:-:S06]  /*bd00*/  FADD.FTZ R125, R118, R125 ;  /* 0x0000007d767d7221 */ /* 0x000fcc0000010000 */
[----:B------:R-:W-:Y:S01]  /*bd10*/  MUFU.EX2 R85, R85 ;  /* 0x0000005500557308 */ /* 0x000fe20000000800 */
[----:B-1----:R-:W-:-:S07]  /*bd20*/  F2FP.F16.F32.PACK_AB R39, R162, R7 ;  /* 0x00000007a227723e */ /* 0x002fce00000000ff */
[----:B------:R-:W1:Y:S01]  /*bd30*/  MUFU.EX2 R84, R84 ;  /* 0x0000005400547308 */ /* 0x000e620000000800 */
[----:B-----5:R-:W-:Y:S01]  /*bd40*/  F2FP.F16.F32.PACK_AB R36, R88, R89 ;  /* 0x000000595824723e */ /* 0x020fe200000000ff */
[----:B------:R-:W-:-:S04]  /*bd50*/  FADD.FTZ R89, R89, R90 ;  /* 0x0000005a59597221 */ /* 0x000fc80000010000 */
[----:B------:R-:W-:Y:S02]  /*bd60*/  FADD.FTZ R88, R88, R89 ;  /* 0x0000005958587221 */ /* 0x000fe40000010000 */
[----:B------:R-:W-:Y:S01]  /*bd70*/  MUFU.EX2 R83, R83 ;  /* 0x0000005300537308 */ /* 0x000fe20000000800 */
[----:B------:R-:W-:Y:S01]  /*bd80*/  HMMA.16816.F32 R136, R36, R28, R136 ;  /* 0x0000001c2488723c */ /* 0x000fe20000001888 */
[----:B------:R-:W-:-:S04]  /*bd90*/  FADD.FTZ R87, R87, R88 ;  /* 0x0000005857577221 */ /* 0x000fc80000010000 */
[----:B------:R-:W-:Y:S01]  /*bda0*/  FADD.FTZ R86, R86, R87 ;  /* 0x0000005756567221 */ /* 0x000fe20000010000 */
[C---:B------:R-:W-:Y:S01]  /*bdb0*/  HMMA.16816.F32 R24, R36.reuse, R8, R24 ;  /* 0x000000082418723c */ /* 0x040fe20000001818 */
[----:B------:R-:W5:Y:S01]  /*bdc0*/  MUFU.EX2 R82, R82 ;  /* 0x0000005200527308 */ /* 0x000f620000000800 */
[--C-:B------:R-:W-:Y:S01]  /*bdd0*/  FFMA.FTZ R29, R40, UR6, -R66.reuse ;  /* 0x00000006281d7c23 */ /* 0x100fe20008010842 */
[----:B------:R-:W-:Y:S01]  /*bde0*/  FFMA.FTZ R40, R48, UR6, -R66 ;  /* 0x0000000630287c23 */ /* 0x000fe20008010842 */
[----:B------:R-:W-:Y:S02]  /*bdf0*/  FFMA.FTZ R28, R54, UR6, -R111 ;  /* 0x00000006361c7c23 */ /* 0x000fe4000801086f */
[C---:B------:R-:W-:Y:S01]  /*be00*/  HMMA.16816.F32 R32, R36.reuse, R10, R32 ;  /* 0x0000000a2420723c */ /* 0x040fe20000001820 */
[C---:B-1----:R-:W-:Y:S01]  /*be10*/  F2FP.F16.F32.PACK_AB R8, R84.reuse, R85 ;  /* 0x000000555408723e */ /* 0x042fe200000000ff */
[----:B------:R-:W-:Y:S01]  /*be20*/  FADD.FTZ R85, R85, R86 ;  /* 0x0000005655557221 */ /* 0x000fe20000010000 */
[----:B------:R-:W1:Y:S03]  /*be30*/  MUFU.EX2 R41, R41 ;  /* 0x0000002900297308 */ /* 0x000e660000000800 */
[----:B------:R-:W-:Y:S01]  /*be40*/  HMMA.16816.F32 R132, R36, R30, R132 ;  /* 0x0000001e2484723c */ /* 0x000fe20000001884 */
[----:B------:R-:W-:-:S04]  /*be50*/  FADD.FTZ R84, R84, R85 ;  /* 0x0000005554547221 */ /* 0x000fc80000010000 */
[----:B------:R-:W-:Y:S01]  /*be60*/  MUFU.EX2 R43, R43 ;  /* 0x0000002b002b7308 */ /* 0x000fe20000000800 */
[----:B-----5:R-:W-:Y:S01]  /*be70*/  F2FP.F16.F32.PACK_AB R10, R82, R83 ;  /* 0x00000053520a723e */ /* 0x020fe200000000ff */
[--C-:B------:R-:W-:Y:S01]  /*be80*/  FFMA.FTZ R36, R49, UR6, -R66.reuse ;  /* 0x0000000631247c23 */ /* 0x100fe20008010842 */
[--C-:B------:R-:W-:Y:S01]  /*be90*/  FFMA.FTZ R31, R42, UR6, -R66.reuse ;  /* 0x000000062a1f7c23 */ /* 0x100fe20008010842 */
[--C-:B------:R-:W-:Y:S01]  /*bea0*/  FFMA.FTZ R39, R53, UR6, -R66.reuse ;  /* 0x0000000635277c23 */ /* 0x100fe20008010842 */
[--C-:B------:R-:W-:Y:S01]  /*beb0*/  FFMA.FTZ R38, R46, UR6, -R66.reuse ;  /* 0x000000062e267c23 */ /* 0x100fe20008010842 */
[----:B------:R-:W-:Y:S01]  /*bec0*/  FFMA.FTZ R49, R57, UR6, -R66 ;  /* 0x0000000639317c23 */ /* 0x000fe20008010842 */
[----:B------:R-:W-:Y:S01]  /*bed0*/  FADD.FTZ R83, R83, R84 ;  /* 0x0000005453537221 */ /* 0x000fe20000010000 */
[----:B------:R-:W5:Y:S01]  /*bee0*/  MUFU.EX2 R156, R156 ;  /* 0x0000009c009c7308 */ /* 0x000f620000000800 */
[----:B-1----:R-:W-:Y:S01]  /*bef0*/  F2FP.F16.F32.PACK_AB R9, R160, R41 ;  /* 0x00000029a009723e */ /* 0x002fe200000000ff */
[----:B------:R-:W-:Y:S01]  /*bf00*/  FFMA.FTZ R37, R65, UR6, -R111 ;  /* 0x0000000641257c23 */ /* 0x000fe2000801086f */
[----:B------:R-:W-:Y:S01]  /*bf10*/  FADD.FTZ R82, R82, R83 ;  /* 0x0000005352527221 */ /* 0x000fe20000010000 */
[----:B------:R-:W-:Y:S01]  /*bf20*/  FFMA.FTZ R42, R64, UR6, -R111 ;  /* 0x00000006402a7c23 */ /* 0x000fe2000801086f */
[----:B------:R-:W-:-:S03]  /*bf30*/  FFMA.FTZ R46, R67, UR6, -R66 ;  /* 0x00000006432e7c23 */ /* 0x000fc60008010842 */
[----:B------:R-:W-:Y:S08]  /*bf40*/  MUFU.EX2 R81, R81 ;  /* 0x0000005100517308 */ /* 0x000ff00000000800 */
[----:B------:R-:W1:Y:S01]  /*bf50*/  MUFU.EX2 R80, R80 ;  /* 0x0000005000507308 */ /* 0x000e620000000800 */
[----:B-----5:R-:W-:-:S07]  /*bf60*/  F2FP.F16.F32.PACK_AB R11, R156, R43 ;  /* 0x0000002b9c0b723e */ /* 0x020fce00000000ff */
[C---:B---3--:R-:W-:Y:S01]  /*bf70*/  HMMA.16816.F32 R136, R8.reuse, R12, R136 ;  /* 0x0000000c0888723c */ /* 0x048fe20000001888 */
[----:B------:R-:W-:Y:S05]  /*bf80*/  MUFU.EX2 R79, R79 ;  /* 0x0000004f004f7308 */ /* 0x000fea0000000800 */
[C---:B----4-:R-:W-:Y:S01]  /*bf90*/  HMMA.16816.F32 R24, R8.reuse, R20, R24 ;  /* 0x000000140818723c */ /* 0x050fe20000001818 */
[----:B------:R-:W-:Y:S02]  /*bfa0*/  FADD.FTZ R12, R114, R125 ;  /* 0x0000007d720c7221 */ /* 0x000fe40000010000 */
[----:B------:R-:W3:Y:S02]  /*bfb0*/  MUFU.EX2 R78, R78 ;  /* 0x0000004e004e7308 */ /* 0x000ee40000000800 */
[----:B------:R-:W-:Y:S01]  /*bfc0*/  FADD.FTZ R12, R119, R12 ;  /* 0x0000000c770c7221 */ /* 0x000fe20000010000 */
[----:B------:R-:W-:Y:S01]  /*bfd0*/  HMMA.16816.F32 R32, R8, R22, R32 ;  /* 0x000000160820723c */ /* 0x000fe20000001820 */
[----:B------:R-:W4:Y:S02]  /*bfe0*/  LDSM.16.MT88.4 R20, [R216+0x7c00] ;  /* 0x007c0000d814783b */ /* 0x000f240000004200 */
[----:B------:R-:W-:-:S02]  /*bff0*/  FADD.FTZ R115, R115, R12 ;  /* 0x0000000c73737221 */ /* 0x000fc40000010000 */
[----:B------:R-:W-:Y:S01]  /*c000*/  MUFU.EX2 R45, R45 ;  /* 0x0000002d002d7308 */ /* 0x000fe20000000800 */
[----:B------:R-:W-:Y:S01]  /*c010*/  HMMA.16816.F32 R132, R8, R14, R132 ;  /* 0x0000000e0884723c */ /* 0x000fe20000001884 */
[----:B------:R-:W-:Y:S01]  /*c020*/  FADD.FTZ R115, R0, R115 ;  /* 0x0000007300737221 */ /* 0x000fe20000010000 */
[----:B------:R-:W-:Y:S01]  /*c030*/  LDSM.16.MT88.4 R12, [R217+0x8000] ;  /* 0x00800000d90c783b */ /* 0x000fe20000004200 */
[----:B------:R-:W-:Y:S02]  /*c040*/  FFMA.FTZ R0, R51, UR6, -R66 ;  /* 0x0000000633007c23 */ /* 0x000fe40008010842 */
[----:B------:R-:W-:Y:S02]  /*c050*/  FADD.FTZ R2, R2, R115 ;  /* 0x0000007302027221 */ /* 0x000fe40000010000 */
[----:B------:R-:W5:Y:S01]  /*c060*/  MUFU.EX2 R30, R47 ;  /* 0x0000002f001e7308 */ /* 0x000f620000000800 */
[----:B-1----:R-:W-:Y:S01]  /*c070*/  F2FP.F16.F32.PACK_AB R8, R80, R81 ;  /* 0x000000515008723e */ /* 0x002fe200000000ff */
[----:B------:R-:W-:Y:S01]  /*c080*/  FADD.FTZ R123, R123, R2 ;  /* 0x000000027b7b7221 */ /* 0x000fe20000010000 */
[----:B---3--:R-:W-:Y:S01]  /*c090*/  F2FP.F16.F32.PACK_AB R10, R78, R79 ;  /* 0x0000004f4e0a723e */ /* 0x008fe200000000ff */
[--C-:B------:R-:W-:Y:S01]  /*c0a0*/  FFMA.FTZ R2, R44, UR6, -R66.reuse ;  /* 0x000000062c027c23 */ /* 0x100fe20008010842 */
[----:B------:R-:W-:Y:S01]  /*c0b0*/  FFMA.FTZ R44, R52, UR6, -R66 ;  /* 0x00000006342c7c23 */ /* 0x000fe20008010842 */
[----:B------:R-:W-:Y:S01]  /*c0c0*/  FADD.FTZ R128, R128, R123 ;  /* 0x0000007b80807221 */ /* 0x000fe20000010000 */
[----:B------:R-:W-:Y:S01]  /*c0d0*/  FADD.FTZ R81, R81, R82 ;  /* 0x0000005251517221 */ /* 0x000fe20000010000 */
[----:B------:R-:W-:Y:S02]  /*c0e0*/  MUFU.EX2 R29, R29 ;  /* 0x0000001d001d7308 */ /* 0x000fe40000000800 */
[----:B------:R-:W-:Y:S01]  /*c0f0*/  FADD.FTZ R141, R141, R128 ;  /* 0x000000808d8d7221 */ /* 0x000fe20000010000 */
[----:B------:R-:W-:-:S03]  /*c100*/  FADD.FTZ R80, R80, R81 ;  /* 0x0000005150507221 */ /* 0x000fc60000010000 */
[----:B------:R-:W-:Y:S01]  /*c110*/  FADD.FTZ R130, R130, R141 ;  /* 0x0000008d82827221 */ /* 0x000fe20000010000 */
[----:B------:R-:W-:Y:S01]  /*c120*/  FADD.FTZ R79, R79, R80 ;  /* 0x000000504f4f7221 */ /* 0x000fe20000010000 */
[----:B------:R-:W1:Y:S01]  /*c130*/  MUFU.EX2 R36, R36 ;  /* 0x0000002400247308 */ /* 0x000e620000000800 */
[----:B-----5:R-:W-:Y:S01]  /*c140*/  F2FP.F16.F32.PACK_AB R9, R30, R45 ;  /* 0x0000002d1e09723e */ /* 0x020fe200000000ff */
[----:B------:R-:W-:Y:S01]  /*c150*/  FADD.FTZ R143, R143, R130 ;  /* 0x000000828f8f7221 */ /* 0x000fe20000010000 */
[----:B------:R-:W-:Y:S01]  /*c160*/  FFMA.FTZ R47, R55, UR6, -R66 ;  /* 0x00000006372f7c23 */ /* 0x000fe20008010842 */
[----:B------:R-:W-:Y:S02]  /*c170*/  FADD.FTZ R78, R78, R79 ;  /* 0x0000004f4e4e7221 */ /* 0x000fe40000010000 */
[----:B------:R-:W-:Y:S02]  /*c180*/  FADD.FTZ R140, R140, R143 ;  /* 0x0000008f8c8c7221 */ /* 0x000fe40000010000 */
[----:B------:R-:W-:Y:S02]  /*c190*/  MUFU.EX2 R77, R77 ;  /* 0x0000004d004d7308 */ /* 0x000fe40000000800 */
[----:B------:R-:W-:-:S04]  /*c1a0*/  FADD.FTZ R145, R145, R140 ;  /* 0x0000008c91917221 */ /* 0x000fc80000010000 */
[----:B------:R-:W-:Y:S02]  /*c1b0*/  FADD.FTZ R142, R142, R145 ;  /* 0x000000918e8e7221 */ /* 0x000fe40000010000 */
[----:B------:R-:W3:Y:S01]  /*c1c0*/  MUFU.EX2 R76, R76 ;  /* 0x0000004c004c7308 */ /* 0x000ee20000000800 */
[----:B-1----:R-:W-:Y:S01]  /*c1d0*/  F2FP.F16.F32.PACK_AB R11, R36, R29 ;  /* 0x0000001d240b723e */ /* 0x002fe200000000ff */
[----:B------:R-:W-:Y:S02]  /*c1e0*/  FADD.FTZ R147, R147, R142 ;  /* 0x0000008e93937221 */ /* 0x000fe40000010000 */
[----:B------:R-:W-:Y:S02]  /*c1f0*/  LDSM.16.MT88.4 R140, [R217+0x8c00] ;  /* 0x008c0000d98c783b */ /* 0x000fe40000004200 */
        /* <DEDUP_REMOVED lines=8> */
[----:B----4-:R-:W-:Y:S01]  /*c280*/  HMMA.16816.F32 R136, R8, R20, R136 ;  /* 0x000000140888723c */ /* 0x010fe20000001888 */
[----:B------:R-:W-:-:S04]  /*c290*/  FADD.FTZ R179, R179, R146 ;  /* 0x00000092b3b37221 */ /* 0x000fc80000010000 */
[----:B------:R-:W-:Y:S01]  /*c2a0*/  MUFU.EX2 R31, R31 ;  /* 0x0000001f001f7308 */ /* 0x000fe20000000800 */
[----:B------:R-:W-:Y:S01]  /*c2b0*/  FADD.FTZ R170, R170, R179 ;  /* 0x000000b3aaaa7221 */ /* 0x000fe20000010000 */
[----:B------:R-:W-:Y:S01]  /*c2c0*/  HMMA.16816.F32 R132, R8, R22, R132 ;  /* 0x000000160884723c */ /* 0x000fe20000001884 */
[----:B------:R-:W4:Y:S02]  /*c2d0*/  LDSM.16.MT88.4 R20, [R217+0x8400] ;  /* 0x00840000d914783b */ /* 0x000f240000004200 */
[----:B------:R-:W-:-:S03]  /*c2e0*/  FADD.FTZ R177, R177, R170 ;  /* 0x000000aab1b17221 */ /* 0x000fc60000010000 */
[----:B------:R-:W5:Y:S01]  /*c2f0*/  MUFU.EX2 R0, R0 ;  /* 0x0000000000007308 */ /* 0x000f620000000800 */
[----:B------:R-:W-:Y:S01]  /*c300*/  FADD.FTZ R172, R172, R177 ;  /* 0x000000b1acac7221 */ /* 0x000fe20000010000 */
[----:B---3--:R-:W-:Y:S01]  /*c310*/  F2FP.F16.F32.PACK_AB R8, R76, R77 ;  /* 0x0000004d4c08723e */ /* 0x008fe200000000ff */
[----:B------:R-:W-:Y:S01]  /*c320*/  FADD.FTZ R77, R77, R78 ;  /* 0x0000004e4d4d7221 */ /* 0x000fe20000010000 */
[----:B--2---:R-:W-:Y:S01]  /*c330*/  F2FP.F16.F32.PACK_AB R10, R74, R75 ;  /* 0x0000004b4a0a723e */ /* 0x004fe200000000ff */
[----:B------:R-:W-:Y:S02]  /*c340*/  FADD.FTZ R172, R3, R172 ;  /* 0x000000ac03ac7221 */ /* 0x000fe40000010000 */
[----:B------:R-:W-:Y:S01]  /*c350*/  FADD.FTZ R76, R76, R77 ;  /* 0x0000004d4c4c7221 */ /* 0x000fe20000010000 */
[----:B------:R-:W-:Y:S01]  /*c360*/  MUFU.EX2 R2, R2 ;  /* 0x0000000200027308 */ /* 0x000fe20000000800 */
[----:B------:R-:W-:Y:S02]  /*c370*/  FADD.FTZ R169, R169, R172 ;  /* 0x000000aca9a97221 */ /* 0x000fe40000010000 */
[----:B------:R-:W-:-:S04]  /*c380*/  FADD.FTZ R75, R75, R76 ;  /* 0x0000004c4b4b7221 */ /* 0x000fc80000010000 */
[----:B------:R-:W-:Y:S01]  /*c390*/  FADD.FTZ R74, R74, R75 ;  /* 0x0000004b4a4a7221 */ /* 0x000fe20000010000 */
[----:B------:R-:W2:Y:S01]  /*c3a0*/  MUFU.EX2 R39, R39 ;  /* 0x0000002700277308 */ /* 0x000ea20000000800 */
[----:B-----5:R-:W-:-:S07]  /*c3b0*/  F2FP.F16.F32.PACK_AB R9, R0, R31 ;  /* 0x0000001f0009723e */ /* 0x020fce00000000ff */
        /* <DEDUP_REMOVED lines=10> */
[----:B------:R-:W2:Y:S02]  /*c460*/  LDSM.16.MT88.4 R12, [R216+0x8400] ;  /* 0x00840000d80c783b */ /* 0x000ea40000004200 */
[----:B------:R-:W-:-:S02]  /*c470*/  FADD.FTZ R174, R174, R163 ;  /* 0x000000a3aeae7221 */ /* 0x000fc40000010000 */
[----:B------:R-:W-:Y:S01]  /*c480*/  MUFU.EX2 R38, R38 ;  /* 0x0000002600267308 */ /* 0x000fe20000000800 */
[----:B------:R-:W-:Y:S01]  /*c490*/  HMMA.16816.F32 R132, R8, R18, R132 ;  /* 0x000000120884723c */ /* 0x000fe20000001884 */
[----:B------:R-:W-:Y:S01]  /*c4a0*/  FADD.FTZ R7, R7, R174 ;  /* 0x000000ae07077221 */ /* 0x000fe20000010000 */
[----:B------:R-:W5:Y:S03]  /*c4b0*/  LDSM.16.MT88.4 R16, [R217+0x8800] ;  /* 0x00880000d910783b */ /* 0x000f660000004200 */
[----:B------:R-:W-:Y:S02]  /*c4c0*/  FADD.FTZ R162, R162, R7 ;  /* 0x00000007a2a27221 */ /* 0x000fe40000010000 */
[----:B------:R-:W4:Y:S01]  /*c4d0*/  MUFU.EX2 R47, R47 ;  /* 0x0000002f002f7308 */ /* 0x000f220000000800 */
[----:B---3--:R-:W-:Y:S01]  /*c4e0*/  F2FP.F16.F32.PACK_AB R8, R72, R73 ;  /* 0x000000494808723e */ /* 0x008fe200000000ff */
[----:B------:R-:W-:Y:S01]  /*c4f0*/  FADD.FTZ R41, R41, R162 ;  /* 0x000000a229297221 */ /* 0x000fe20000010000 */
[----:B-1----:R-:W-:Y:S01]  /*c500*/  F2FP.F16.F32.PACK_AB R10, R70, R71 ;  /* 0x00000047460a723e */ /* 0x002fe200000000ff */
[----:B------:R-:W-:-:S02]  /*c510*/  FADD.FTZ R73, R73, R74 ;  /* 0x0000004a49497221 */ /* 0x000fc40000010000 */
[----:B------:R-:W-:Y:S01]  /*c520*/  FADD.FTZ R160, R160, R41 ;  /* 0x00000029a0a07221 */ /* 0x000fe20000010000 */
[----:B------:R-:W-:Y:S01]  /*c530*/  FFMA.FTZ R41, R60, UR6, -R66 ;  /* 0x000000063c297c23 */ /* 0x000fe20008010842 */
[----:B------:R-:W-:Y:S01]  /*c540*/  MUFU.EX2 R40, R40 ;  /* 0x0000002800287308 */ /* 0x000fe20000000800 */
[----:B------:R-:W-:Y:S01]  /*c550*/  FADD.FTZ R72, R72, R73 ;  /* 0x0000004948487221 */ /* 0x000fe20000010000 */
[----:B------:R-:W-:-:S03]  /*c560*/  FADD.FTZ R43, R43, R160 ;  /* 0x000000a02b2b7221 */ /* 0x000fc60000010000 */
[----:B------:R-:W-:Y:S01]  /*c570*/  FADD.FTZ R71, R71, R72 ;  /* 0x0000004847477221 */ /* 0x000fe20000010000 */
[----:B------:R-:W-:Y:S02]  /*c580*/  FADD.FTZ R156, R156, R43 ;  /* 0x0000002b9c9c7221 */ /* 0x000fe40000010000 */
[----:B------:R-:W1:Y:S01]  /*c590*/  MUFU.EX2 R49, R49 ;  /* 0x0000003100317308 */ /* 0x000e620000000800 */
[----:B----4-:R-:W-:Y:S01]  /*c5a0*/  F2FP.F16.F32.PACK_AB R9, R47, R38 ;  /* 0x000000262f09723e */ /* 0x010fe200000000ff */
[----:B------:R-:W-:Y:S01]  /*c5b0*/  FADD.FTZ R45, R45, R156 ;  /* 0x0000009c2d2d7221 */ /* 0x000fe20000010000 */
[----:B------:R-:W-:-:S03]  /*c5c0*/  FADD.FTZ R70, R70, R71 ;  /* 0x0000004746467221 */ /* 0x000fc60000010000 */
        /* <DEDUP_REMOVED lines=8> */
[----:B------:R-:W-:Y:S01]  /*c650*/  HMMA.16816.F32 R24, R8, R20, R24 ;  /* 0x000000140818723c */ /* 0x000fe20000001818 */
[----:B------:R-:W-:Y:S01]  /*c660*/  MUFU.EX2 R5, R5 ;  /* 0x0000000500057308 */ /* 0x000fe20000000800 */
[----:B------:R-:W-:-:S04]  /*c670*/  FADD.FTZ R2, R2, R31 ;  /* 0x0000001f02027221 */ /* 0x000fc80000010000 */
[C---:B------:R-:W-:Y:S01]  /*c680*/  HMMA.16816.F32 R32, R8.reuse, R22, R32 ;  /* 0x000000160820723c */ /* 0x040fe20000001820 */
[----:B------:R-:W1:Y:S01]  /*c690*/  LDSM.16.MT88.4 R20, [R216+0x8800] ;  /* 0x00880000d814783b */ /* 0x000e620000004200 */
[----:B------:R-:W-:Y:S01]  /*c6a0*/  FADD.FTZ R39, R39, R2 ;  /* 0x0000000227277221 */ /* 0x000fe20000010000 */
[----:B------:R-:W4:Y:S01]  /*c6b0*/  MUFU.EX2 R152, R152 ;  /* 0x0000009800987308 */ /* 0x000f220000000800 */
[----:B------:R-:W-:Y:S02]  /*c6c0*/  MOV R2, R112 ;  /* 0x0000007000027202 */ /* 0x000fe40000000f00 */
[----:B--2---:R-:W-:Y:S01]  /*c6d0*/  HMMA.16816.F32 R136, R8, R12, R136 ;  /* 0x0000000c0888723c */ /* 0x004fe20000001888 */
[----:B------:R-:W-:-:S04]  /*c6e0*/  FADD.FTZ R38, R38, R39 ;  /* 0x0000002726267221 */ /* 0x000fc80000010000 */
[----:B------:R-:W-:Y:S01]  /*c6f0*/  MUFU.EX2 R3, R50 ;  /* 0x0000003200037308 */ /* 0x000fe20000000800 */
[----:B------:R-:W-:Y:S01]  /*c700*/  HMMA.16816.F32 R132, R8, R14, R132 ;  /* 0x0000000e0884723c */ /* 0x000fe20000001884 */
[----:B------:R-:W2:Y:S01]  /*c710*/  LDSM.16.MT88.4 R12, [R216+0x8c00] ;  /* 0x008c0000d80c783b */ /* 0x000ea20000004200 */
[----:B------:R-:W-:-:S04]  /*c720*/  FADD.FTZ R47, R47, R38 ;  /* 0x000000262f2f7221 */ /* 0x000fc80000010000 */
[----:B------:R-:W-:Y:S01]  /*c730*/  FADD.FTZ R0, R40, R47 ;  /* 0x0000002f28007221 */ /* 0x000fe20000010000 */
[----:B------:R-:W5:Y:S01]  /*c740*/  MUFU.EX2 R4, R59 ;  /* 0x0000003b00047308 */ /* 0x000f620000000800 */
[----:B---3--:R-:W-:Y:S01]  /*c750*/  F2FP.F16.F32.PACK_AB R8, R68, R69 ;  /* 0x000000454408723e */ /* 0x008fe200000000ff */
[----:B------:R-:W-:Y:S01]  /*c760*/  FADD.FTZ R69, R69, R70 ;  /* 0x0000004645457221 */ /* 0x000fe20000010000 */
[----:B----4-:R-:W-:Y:S01]  /*c770*/  F2FP.F16.F32.PACK_AB R10, R152, R5 ;  /* 0x00000005980a723e */ /* 0x010fe200000000ff */
[----:B------:R-:W-:Y:S02]  /*c780*/  FADD.FTZ R0, R49, R0 ;  /* 0x0000000031007221 */ /* 0x000fe40000010000 */
[----:B------:R-:W-:Y:S02]  /*c790*/  FADD.FTZ R68, R68, R69 ;  /* 0x0000004544447221 */ /* 0x000fe40000010000 */
[----:B------:R-:W3:Y:S02]  /*c7a0*/  MUFU.EX2 R44, R44 ;  /* 0x0000002c002c7308 */ /* 0x000ee40000000800 */
[----:B------:R-:W-:-:S06]  /*c7b0*/  FADD.FTZ R5, R5, R68 ;  /* 0x0000004405057221 */ /* 0x000fcc0000010000 */
[----:B------:R-:W4:Y:S01]  /*c7c0*/  MUFU.EX2 R7, R63 ;  /* 0x0000003f00077308 */ /* 0x000f220000000800 */
[----:B-----5:R-:W-:Y:S01]  /*c7d0*/  F2FP.F16.F32.PACK_AB R9, R4, R3 ;  /* 0x000000030409723e */ /* 0x020fe200000000ff */
[----:B------:R-:W-:-:S04]  /*c7e0*/  FADD.FTZ R3, R3, R0 ;  /* 0x0000000003037221 */ /* 0x000fc80000010000 */
[----:B------:R-:W-:Y:S02]  /*c7f0*/  FADD.FTZ R3, R4, R3 ;  /* 0x0000000304037221 */ /* 0x000fe40000010000 */
[----:B------:R-:W-:Y:S02]  /*c800*/  MUFU.EX2 R28, R28 ;  /* 0x0000001c001c7308 */ /* 0x000fe40000000800 */
[----:B---3--:R-:W-:Y:S01]  /*c810*/  FADD.FTZ R0, R44, R3 ;  /* 0x000000032c007221 */ /* 0x008fe20000010000 */
[----:B------:R-:W-:-:S05]  /*c820*/  FADD.FTZ R3, R152, R5 ;  /* 0x0000000598037221 */ /* 0x000fca0000010000 */
[----:B------:R-:W3:Y:S01]  /*c830*/  MUFU.EX2 R37, R37 ;  /* 0x0000002500257308 */ /* 0x000ee20000000800 */
[C---:B----4-:R-:W-:Y:S01]  /*c840*/  F2FP.F16.F32.PACK_AB R11, R7.reuse, R44 ;  /* 0x0000002c070b723e */ /* 0x050fe200000000ff */
[----:B------:R-:W-:-:S06]  /*c850*/  FADD.FTZ R0, R7, R0 ;  /* 0x0000000007007221 */ /* 0x000fcc0000010000 */
[C---:B------:R-:W-:Y:S01]  /*c860*/  HMMA.16816.F32 R24, R8.reuse, R16, R24 ;  /* 0x000000100818723c */ /* 0x040fe20000001818 */
[----:B------:R-:W-:Y:S05]  /*c870*/  MUFU.EX2 R42, R42 ;  /* 0x0000002a002a7308 */ /* 0x000fea0000000800 */
[C---:B------:R-:W-:Y:S01]  /*c880*/  HMMA.16816.F32 R32, R8.reuse, R18, R32 ;  /* 0x000000120820723c */ /* 0x040fe20000001820 */
[--C-:B------:R-:W-:Y:S01]  /*c890*/  FFMA.FTZ R16, R58, UR6, -R66.reuse ;  /* 0x000000063a107c23 */ /* 0x100fe20008010842 */
[----:B------:R-:W-:Y:S01]  /*c8a0*/  FFMA.FTZ R17, R56, UR6, -R66 ;  /* 0x0000000638117c23 */ /* 0x000fe20008010842 */
[----:B------:R-:W4:Y:S03]  /*c8b0*/  MUFU.EX2 R241, R241 ;  /* 0x000000f100f17308 */ /* 0x000f260000000800 */
[C---:B-1----:R-:W-:Y:S05]  /*c8c0*/  HMMA.16816.F32 R136, R8.reuse, R20, R136 ;  /* 0x000000140888723c */ /* 0x042fea0000001888 */
[----:B------:R-:W-:Y:S01]  /*c8d0*/  MUFU.EX2 R41, R41 ;  /* 0x0000002900297308 */ /* 0x000fe20000000800 */
[----:B------:R-:W-:Y:S07]  /*c8e0*/  HMMA.16816.F32 R132, R8, R22, R132 ;  /* 0x000000160884723c */ /* 0x000fee0000001884 */
[----:B------:R-:W1:Y:S01]  /*c8f0*/  MUFU.EX2 R46, R46 ;  /* 0x0000002e002e7308 */ /* 0x000e620000000800 */
[----:B---3--:R-:W-:Y:S01]  /*c900*/  F2FP.F16.F32.PACK_AB R8, R37, R28 ;  /* 0x0000001c2508723e */ /* 0x008fe200000000ff */
[----:B------:R-:W-:Y:S01]  /*c910*/  FADD.FTZ R28, R28, R3 ;  /* 0x000000031c1c7221 */ /* 0x000fe20000010000 */
[----:B----4-:R-:W-:-:S03]  /*c920*/  F2FP.F16.F32.PACK_AB R10, R241, R42 ;  /* 0x0000002af10a723e */ /* 0x010fc600000000ff */
[----:B------:R-:W-:Y:S02]  /*c930*/  FADD.FTZ R37, R37, R28 ;  /* 0x0000001c25257221 */ /* 0x000fe40000010000 */
[----:B------:R-:W-:Y:S02]  /*c940*/  MUFU.EX2 R16, R16 ;  /* 0x0000001000107308 */ /* 0x000fe40000000800 */
[----:B------:R-:W-:-:S04]  /*c950*/  FADD.FTZ R42, R42, R37 ;  /* 0x000000252a2a7221 */ /* 0x000fc80000010000 */
[----:B------:R-:W-:Y:S02]  /*c960*/  FADD.FTZ R241, R241, R42 ;  /* 0x0000002af1f17221 */ /* 0x000fe40000010000 */
[----:B------:R-:W3:Y:S01]  /*c970*/  MUFU.EX2 R17, R17 ;  /* 0x0000001100117308 */ /* 0x000ee20000000800 */
[----:B-1----:R-:W-:Y:S01]  /*c980*/  F2FP.F16.F32.PACK_AB R9, R46, R41 ;  /* 0x000000292e09723e */ /* 0x002fe200000000ff */
[----:B------:R-:W-:Y:S01]  /*c990*/  FADD.FTZ R41, R41, R0 ;  /* 0x0000000029297221 */ /* 0x000fe20000010000 */
[----:B------:R-:W-:-:S03]  /*c9a0*/  MOV R0, R110 ;  /* 0x0000006e00007202 */ /* 0x000fc60000000f00 */
[----:B------:R-:W-:Y:S01]  /*c9b0*/  FADD.FTZ R41, R46, R41 ;  /* 0x000000292e297221 */ /* 0x000fe20000010000 */
[----:B---3--:R-:W-:-:S03]  /*c9c0*/  F2FP.F16.F32.PACK_AB R11, R17, R16 ;  /* 0x00000010110b723e */ /* 0x008fc600000000ff */
[----:B------:R-:W-:-:S04]  /*c9d0*/  FADD.FTZ R16, R16, R41 ;  /* 0x0000002910107221 */ /* 0x000fc80000010000 */
[----:B------:R-:W-:Y:S01]  /*c9e0*/  FADD.FTZ R242, R17, R16 ;  /* 0x0000001011f27221 */ /* 0x000fe20000010000 */
[C---:B------:R-:W-:Y:S06]  /*c9f0*/  HMMA.16816.F32 R144, R8.reuse, R140, R24 ;  /* 0x0000008c0890723c */ /* 0x040fec0000001818 */
[C---:B------:R-:W-:Y:S06]  /*ca00*/  HMMA.16816.F32 R140, R8.reuse, R142, R32 ;  /* 0x0000008e088c723c */ /* 0x040fec0000001820 */
[C---:B--2---:R-:W-:Y:S06]  /*ca10*/  HMMA.16816.F32 R136, R8.reuse, R12, R136 ;  /* 0x0000000c0888723c */ /* 0x044fec0000001888 */
[----:B------:R-:W-:-:S15]  /*ca20*/  HMMA.16816.F32 R132, R8, R14, R132 ;  /* 0x0000000e0884723c */ /* 0x000fde0000001884 */
[----:B------:R-:W-:-:S09]  /*ca30*/  NOP ;  /* 0x0000000000007918 */ /* 0x000fd20000000000 */
.L_x_1594:
[----:B------:R-:W-:-:S13]  /*ca40*/  ISETP.GE.AND P0, PT, R227, 0x1, PT ;  /* 0x00000001e300780c */ /* 0x000fda0003f06270 */
[----:B------:R-:W-:Y:S05]  /*ca50*/  @!P0 BRA `(.L_x_1600) ;  /* 0x0000003c00f08947 */ /* 0x000fea0003800000 */
[----:B------:R-:W-:Y:S01]  /*ca60*/  IMAD.U32 R240, R6, -0x100, RZ ;  /* 0xffffff0006f07824 */ /* 0x000fe200078e00ff */
[----:B------:R-:W-:Y:S01]  /*ca70*/  ULDC.64 UR12, c[0x0][0x250] ;  /* 0x00009400000c7ab9 */ /* 0x000fe20000000a00 */
[----:B------:R-:W-:Y:S01]  /*ca80*/  MOV R3, R0 ;  /* 0x0000000000037202 */ /* 0x000fe20000000f00 */
[----:B------:R-:W-:Y:S01]  /*ca90*/  IMAD.MOV.U32 R149, RZ, RZ, R2 ;  /* 0x000000ffff957224 */ /* 0x000fe200078e0002 */
[----:B------:R-:W-:Y:S01]  /*caa0*/  ULDC UR6, c[0x0][0x24c] ;  /* 0x0000930000067ab9 */ /* 0x000fe20000000800 */
[----:B------:R-:W-:Y:S01]  /*cab0*/  SHF.R.S32.HI R237, RZ, 0x1f, R240 ;  /* 0x0000001fffed7819 */ /* 0x000fe200000114f0 */
[----:B------:R-:W-:Y:S01]  /*cac0*/  ULDC UR11, c[0x0][0x248] ;  /* 0x00009200000b7ab9 */ /* 0x000fe20000000800 */
[----:B------:R-:W-:Y:S02]  /*cad0*/  USHF.L.U64.HI UR13, UR12, 0x6, UR13 ;  /* 0x000000060c0d7899 */ /* 0x000fe4000801020d */
[----:B------:R-:W-:Y:S02]  /*cae0*/  USHF.L.U32 UR12, UR12, 0x6, URZ ;  /* 0x000000060c0c7899 */ /* 0x000fe4000800063f */
[----:B------:R-:W-:-:S02]  /*caf0*/  USHF.L.U64.HI UR6, UR11, 0x6, UR6 ;  /* 0x000000060b067899 */ /* 0x000fc40008010206 */
[----:B------:R-:W-:Y:S01]  /*cb00*/  USHF.L.U32 UR5, UR11, 0x6, URZ ;  /* 0x000000060b057899 */ /* 0x000fe2000800063f */
[----:B------:R-:W-:-:S11]  /*cb10*/  ULDC UR4, c[0x0][0x2ec] ;  /* 0x0000bb0000047ab9 */ /* 0x000fd60000000800 */
.L_x_1604:
[----:B------:R-:W-:Y:S04]  /*cb20*/  DEPBAR.LE SB0, 0x0 ;  /* 0x000080000000791a */ /* 0x000fe80000000000 */
[----:B------:R-:W-:Y:S01]  /*cb30*/  BAR.SYNC.DEFER_BLOCKING 0x0 ;  /* 0x0000000000007b1d */ /* 0x000fe20000010000 */
[----:B------:R-:W-:Y:S02]  /*cb40*/  MOV R8, R240 ;  /* 0x000000f000087202 */ /* 0x000fe40000000f00 */
[----:B------:R-:W-:Y:S03]  /*cb50*/  MOV R0, R237 ;  /* 0x000000ed00007202 */ /* 0x000fe60000000f00 */
[----:B------:R-:W-:Y:S05]  /*cb60*/  @!P6 BRA `(.L_x_1601) ;  /* 0x0000000000f4e947 */ /* 0x000fea0003800000 */
[----:B------:R-:W1:Y:S01]  /*cb70*/  LDC R0, c[0x0][0x380] ;  /* 0x0000e000ff007b82 */ /* 0x000e620000000800 */
[----:B------:R-:W-:Y:S04]  /*cb80*/  SHF.L.U32 R11, R227, 0x8, RZ ;  /* 0x00000008e30b7819 */ /* 0x000fe800000006ff */
[----:B------:R-:W-:Y:S01]  /*cb90*/  IABS R6, R11 ;  /* 0x0000000b00067213 */ /* 0x000fe20000000000 */
[C---:B------:R-:W-:Y:S01]  /*cba0*/  VIADD R5, R11.reuse, 0xffffff00 ;  /* 0xffffff000b057836 */ /* 0x040fe20000000000 */
        /* <DEDUP_REMOVED lines=57> */
.L_x_1601:
        /* <DEDUP_REMOVED lines=14> */
[----:B------:R1:W-:Y:S01]  /*d020*/  LDGSTS.E.BYPASS.LTC128B.128 [R229+0x6000], desc[UR8][R200.64] ;  /* 0x06000000c8e57fae */ /* 0x0003e2000b901d48 */
        /* <DEDUP_REMOVED lines=12> */
[----:B------:R-:W-:Y:S03]  /*d0f0*/  ISETP.GE.AND P0, PT, R227, 0x2, PT ;  /* 0x00000002e300780c */ /* 0x000fe60003f06270 */
[----:B------:R2:W-:Y:S04]  /*d100*/  LDGSTS.E.BYPASS.LTC128B.128 [R229+0x8800], desc[UR8][R206.64] ;  /* 0x08800000cee57fae */ /* 0x0005e8000b901d48 */
[----:B------:R-:W-:Y:S04]  /*d110*/  LDSM.16.M88.4 R152, [R221] ;  /* 0x00000000dd98783b */ /* 0x000fe80000000200 */
[----:B------:R-:W3:Y:S04]  /*d120*/  LDSM.16.M88.4 R156, [R219+0x1000] ;  /* 0x00100000db9c783b */ /* 0x000ee80000000200 */
[----:B------:R-:W4:Y:S04]  /*d130*/  LDSM.16.M88.4 R160, [R219+0x1400] ;  /* 0x00140000dba0783b */ /* 0x000f280000000200 */
[----:B------:R-:W5:Y:S04]  /*d140*/  LDSM.16.M88.4 R164, [R219+0x1800] ;  /* 0x00180000dba4783b */ /* 0x000f680000000200 */
[----:B------:R-:W5:Y:S04]  /*d150*/  LDSM.16.M88.4 R168, [R219+0x1c00] ;  /* 0x001c0000dba8783b */ /* 0x000f680000000200 */
[----:B------:R-:W0:Y:S04]  /*d160*/  LDGDEPBAR ;  /* 0x00000000000079af */ /* 0x000e280000000000 */
[----:B------:R-:W5:Y:S04]  /*d170*/  LDSM.16.M88.4 R172, [R219+0x2000] ;  /* 0x00200000dbac783b */ /* 0x000f680000000200 */
[----:B------:R-:W5:Y:S04]  /*d180*/  LDSM.16.M88.4 R176, [R219+0x2400] ;  /* 0x00240000dbb0783b */ /* 0x000f680000000200 */
[----:B------:R-:W5:Y:S04]  /*d190*/  LDSM.16.M88.4 R180, [R219+0x2800] ;  /* 0x00280000dbb4783b */ /* 0x000f680000000200 */
[----:B------:R-:W5:Y:S04]  /*d1a0*/  LDSM.16.M88.4 R184, [R219+0x2c00] ;  /* 0x002c0000dbb8783b */ /* 0x000f680000000200 */
[----:B------:R-:W-:Y:S01]  /*d1b0*/  LDSM.16.M88.4 R188, [R219+0x3800] ;  /* 0x00380000dbbc783b */ /* 0x000fe20000000200 */
[C---:B---3--:R-:W-:Y:S03]  /*d1c0*/  HMMA.16816.F32 R4, R152.reuse, R156, RZ ;  /* 0x0000009c9804723c */ /* 0x048fe600000018ff */
[----:B------:R-:W-:Y:S04]  /*d1d0*/  LDSM.16.M88.4 R192, [R219+0x3c00] ;  /* 0x003c0000dbc0783b */ /* 0x000fe80000000200 */
[----:B------:R-:W-:Y:S01]  /*d1e0*/  LDSM.16.M88.4 R196, [R218+0x1800] ;  /* 0x00180000dac4783b */ /* 0x000fe20000000200 */
[C---:B------:R-:W-:Y:S03]  /*d1f0*/  HMMA.16816.F32 R8, R152.reuse, R158, RZ ;  /* 0x0000009e9808723c */ /* 0x040fe600000018ff */
[----:B------:R-:W3:Y:S03]  /*d200*/  LDSM.16.M88.4 R156, [R219+0x3000] ;  /* 0x00300000db9c783b */ /* 0x000ee60000000200 */
[C---:B----4-:R-:W-:Y:S01]  /*d210*/  HMMA.16816.F32 R12, R152.reuse, R160, RZ ;  /* 0x000000a0980c723c */ /* 0x050fe200000018ff */
[----:B-1----:R-:W-:Y:S04]  /*d220*/  LDSM.16.M88.4 R200, [R218+0x2c00] ;  /* 0x002c0000dac8783b */ /* 0x002fe80000000200 */
[----:B--2---:R-:W-:Y:S01]  /*d230*/  LDSM.16.M88.4 R204, [R218+0x3000] ;  /* 0x00300000dacc783b */ /* 0x004fe20000000200 */
[C---:B------:R-:W-:Y:S03]  /*d240*/  HMMA.16816.F32 R16, R152.reuse, R162, RZ ;  /* 0x000000a29810723c */ /* 0x040fe600000018ff */
[----:B------:R-:W1:Y:S03]  /*d250*/  LDSM.16.M88.4 R160, [R219+0x3400] ;  /* 0x00340000dba0783b */ /* 0x000e660000000200 */
[C---:B-----5:R-:W-:Y:S01]  /*d260*/  HMMA.16816.F32 R20, R152.reuse, R164, RZ ;  /* 0x000000a49814723c */ /* 0x060fe200000018ff */
[----:B------:R-:W-:Y:S04]  /*d270*/  LDSM.16.M88.4 R208, [R218+0x3400] ;  /* 0x00340000dad0783b */ /* 0x000fe80000000200 */
[----:B------:R-:W-:Y:S01]  /*d280*/  LDSM.16.M88.4 R212, [R218+0x3800] ;  /* 0x00380000dad4783b */ /* 0x000fe20000000200 */
[C---:B------:R-:W-:Y:S03]  /*d290*/  HMMA.16816.F32 R24, R152.reuse, R166, RZ ;  /* 0x000000a69818723c */ /* 0x040fe600000018ff */
[----:B------:R-:W2:Y:S03]  /*d2a0*/  LDSM.16.M88.4 R164, [R219+0x4000] ;  /* 0x00400000dba4783b */ /* 0x000ea60000000200 */
[C---:B------:R-:W-:Y:S06]  /*d2b0*/  HMMA.16816.F32 R28, R152.reuse, R168, RZ ;  /* 0x000000a8981c723c */ /* 0x040fec00000018ff */
[C---:B------:R-:W-:Y:S01]  /*d2c0*/  HMMA.16816.F32 R32, R152.reuse, R170, RZ ;  /* 0x000000aa9820723c */ /* 0x040fe200000018ff */
[----:B------:R-:W4:Y:S05]  /*d2d0*/  LDSM.16.M88.4 R168, [R219+0x4400] ;  /* 0x00440000dba8783b */ /* 0x000f2a0000000200 */
[C---:B------:R-:W-:Y:S06]  /*d2e0*/  HMMA.16816.F32 R36, R152.reuse, R172, RZ ;  /* 0x000000ac9824723c */ /* 0x040fec00000018ff */
[C---:B------:R-:W-:Y:S01]  /*d2f0*/  HMMA.16816.F32 R40, R152.reuse, R174, RZ ;  /* 0x000000ae9828723c */ /* 0x040fe200000018ff */
[----:B------:R-:W5:Y:S05]  /*d300*/  LDSM.16.M88.4 R172, [R219+0x4800] ;  /* 0x00480000dbac783b */ /* 0x000f6a0000000200 */
[C---:B------:R-:W-:Y:S06]  /*d310*/  HMMA.16816.F32 R44, R152.reuse, R176, RZ ;  /* 0x000000b0982c723c */ /* 0x040fec00000018ff */
[C---:B------:R-:W-:Y:S01]  /*d320*/  HMMA.16816.F32 R48, R152.reuse, R178, RZ ;  /* 0x000000b29830723c */ /* 0x040fe200000018ff */
[----:B------:R-:W5:Y:S05]  /*d330*/  LDSM.16.M88.4 R176, [R219+0x4c00] ;  /* 0x004c0000dbb0783b */ /* 0x000f6a0000000200 */
[C---:B------:R-:W-:Y:S06]  /*d340*/  HMMA.16816.F32 R52, R152.reuse, R180, RZ ;  /* 0x000000b49834723c */ /* 0x040fec00000018ff */
[C---:B------:R-:W-:Y:S01]  /*d350*/  HMMA.16816.F32 R56, R152.reuse, R182, RZ ;  /* 0x000000b69838723c */ /* 0x040fe200000018ff */
[----:B------:R-:W-:Y:S05]  /*d360*/  LDSM.16.M88.4 R180, [R220] ;  /* 0x00000000dcb4783b */ /* 0x000fea0000000200 */
[C---:B------:R-:W-:Y:S06]  /*d370*/  HMMA.16816.F32 R60, R152.reuse, R184, RZ ;  /* 0x000000b8983c723c */ /* 0x040fec00000018ff */
[C---:B------:R-:W-:Y:S01]  /*d380*/  HMMA.16816.F32 R64, R152.reuse, R186, RZ ;  /* 0x000000ba9840723c */ /* 0x040fe200000018ff */
[----:B------:R-:W-:Y:S05]  /*d390*/  LDSM.16.M88.4 R184, [R218+0xc00] ;  /* 0x000c0000dab8783b */ /* 0x000fea0000000200 */
[C---:B---3--:R-:W-:Y:S06]  /*d3a0*/  HMMA.16816.F32 R68, R152.reuse, R156, RZ ;  /* 0x0000009c9844723c */ /* 0x048fec00000018ff */
[C---:B------:R-:W-:Y:S01]  /*d3b0*/  HMMA.16816.F32 R72, R152.reuse, R158, RZ ;  /* 0x0000009e9848723c */ /* 0x040fe200000018ff */
[----:B------:R-:W3:Y:S05]  /*d3c0*/  LDSM.16.M88.4 R156, [R218] ;  /* 0x00000000da9c783b */ /* 0x000eea0000000200 */
[C---:B-1----:R-:W-:Y:S06]  /*d3d0*/  HMMA.16816.F32 R76, R152.reuse, R160, RZ ;  /* 0x000000a0984c723c */ /* 0x042fec00000018ff */
[C---:B------:R-:W-:Y:S01]  /*d3e0*/  HMMA.16816.F32 R80, R152.reuse, R162, RZ ;  /* 0x000000a29850723c */ /* 0x040fe200000018ff */
[----:B------:R-:W1:Y:S05]  /*d3f0*/  LDSM.16.M88.4 R160, [R218+0x400] ;  /* 0x00040000daa0783b */ /* 0x000e6a0000000200 */
        /* <DEDUP_REMOVED lines=8> */
[----:B------:R-:W2:Y:S05]  /*d480*/  LDSM.16.M88.4 R164, [R218+0x800] ;  /* 0x00080000daa4783b */ /* 0x000eaa0000000200 */
[C---:B----4-:R-:W-:Y:S06]  /*d490*/  HMMA.16816.F32 R108, R152.reuse, R168, RZ ;  /* 0x000000a8986c723c */ /* 0x050fec00000018ff */
[C---:B------:R-:W-:Y:S01]  /*d4a0*/  HMMA.16816.F32 R112, R152.reuse, R170, RZ ;  /* 0x000000aa9870723c */ /* 0x040fe200000018ff */
[----:B------:R-:W4:Y:S05]  /*d4b0*/  LDSM.16.M88.4 R168, [R218+0x1c00] ;  /* 0x001c0000daa8783b */ /* 0x000f2a0000000200 */
[C---:B-----5:R-:W-:Y:S06]  /*d4c0*/  HMMA.16816.F32 R116, R152.reuse, R172, RZ ;  /* 0x000000ac9874723c */ /* 0x060fec00000018ff */
[C---:B------:R-:W-:Y:S01]  /*d4d0*/  HMMA.16816.F32 R120, R152.reuse, R174, RZ ;  /* 0x000000ae9878723c */ /* 0x040fe200000018ff */
[----:B------:R-:W5:Y:S05]  /*d4e0*/  LDSM.16.M88.4 R172, [R218+0x2000] ;  /* 0x00200000daac783b */ /* 0x000f6a0000000200 */
[C---:B------:R-:W-:Y:S06]  /*d4f0*/  HMMA.16816.F32 R124, R152.reuse, R176, RZ ;  /* 0x000000b0987c723c */ /* 0x040fec00000018ff */
[----:B------:R-:W-:Y:S01]  /*d500*/  HMMA.16816.F32 R128, R152, R178, RZ ;  /* 0x000000b29880723c */ /* 0x000fe200000018ff */
[----:B------:R-:W5:Y:S04]  /*d510*/  LDSM.16.M88.4 R152, [R218+0x2400] ;  /* 0x00240000da98783b */ /* 0x000f680000000200 */
[----:B------:R-:W5:Y:S01]  /*d520*/  LDSM.16.M88.4 R176, [R218+0x2800] ;  /* 0x00280000dab0783b */ /* 0x000f620000000200 */
[C---:B---3--:R-:W-:Y:S06]  /*d530*/  HMMA.16816.F32 R4, R180.reuse, R156, R4 ;  /* 0x0000009cb404723c */ /* 0x048fec0000001804 */
[C---:B------:R-:W-:Y:S01]  /*d540*/  HMMA.16816.F32 R8, R180.reuse, R158, R8 ;  /* 0x0000009eb408723c */ /* 0x040fe20000001808 */
[----:B------:R-:W3:Y:S01]  /*d550*/  LDSM.16.M88.4 R156, [R218+0x3c00] ;  /* 0x003c0000da9c783b */ /* 0x000ee20000000200 */
[----:B------:R-:W-:Y:S04]  /*d560*/  DEPBAR.LE SB0, 0x0 ;  /* 0x000080000000791a */ /* 0x000fe80000000000 */
[C---:B-1----:R-:W-:Y:S01]  /*d570*/  HMMA.16816.F32 R12, R180.reuse, R160, R12 ;  /* 0x000000a0b40c723c */ /* 0x042fe2000000180c */
[----:B------:R-:W-:Y:S05]  /*d580*/  BAR.SYNC.DEFER_BLOCKING 0x0 ;  /* 0x0000000000007b1d */ /* 0x000fea0000010000 */
[C---:B------:R-:W-:Y:S06]  /*d590*/  HMMA.16816.F32 R16, R180.reuse, R162, R16 ;  /* 0x000000a2b410723c */ /* 0x040fec0000001810 */
[C---:B--2---:R-:W-:Y:S06]  /*d5a0*/  HMMA.16816.F32 R20, R180.reuse, R164, R20 ;  /* 0x000000a4b414723c */ /* 0x044fec0000001814 */
        /* <DEDUP_REMOVED lines=10> */
[C---:B------:R-:W-:Y:S06]  /*d650*/  HMMA.16816.F32 R64, R180.reuse, R170, R64 ;  /* 0x000000aab440723c */ /* 0x040fec0000001840 */
[C---:B-----5:R-:W-:Y:S06]  /*d660*/  HMMA.16816.F32 R68, R180.reuse, R172, R68 ;  /* 0x000000acb444723c */ /* 0x060fec0000001844 */
        /* <DEDUP_REMOVED lines=13> */
[C---:B---3--:R-:W-:Y:S06]  /*d740*/  HMMA.16816.F32 R124, R180.reuse, R156, R124 ;  /* 0x0000009cb47c723c */ /* 0x048fec000000187c */
        /* <DEDUP_REMOVED lines=8> */
[----:B------:R-:W-:Y:S06]  /*d7d0*/  @!P6 BRA `(.L_x_1603) ;  /* 0x0000000000f8e947 */ /* 0x000fec0003800000 */
[----:B------:R-:W1:Y:S01]  /*d7e0*/  LDC R0, c[0x0][0x380] ;  /* 0x0000e000ff007b82 */ /* 0x000e620000000800 */
[----:B------:R-:W-:Y:S05]  /*d7f0*/  SHF.L.U32 R157, R227, 0x8, RZ ;  /* 0x00000008e39d7819 */ /* 0x000fea00000006ff */
[C---:B------:R-:W-:Y:S02]  /*d800*/  VIADD R155, R157.reuse, 0xfffffe00 ;  /* 0xfffffe009d9b7836 */ /* 0x040fe40000000000 */
[----:B------:R-:W-:Y:S05]  /*d810*/  VIADD R157, R157, 0xffffff00 ;  /* 0xffffff009d9d7836 */ /* 0x000fea0000000000 */
[----:B------:R-:W-:Y:S02]  /*d820*/  IABS R150, R157 ;  /* 0x0000009d00967213 */ /* 0x000fe40000000000 */
[-C--:B-1----:R-:W-:Y:S02]  /*d830*/  IABS R2, R0.reuse ;  /* 0x0000000000027213 */ /* 0x082fe40000000000 */
[-C--:B------:R-:W-:Y:S02]  /*d840*/  LOP3.LUT R157, R157, R0.reuse, RZ, 0x3c, !PT ;  /* 0x000000009d9d7212 */ /* 0x080fe400078e3cff */
[----:B------:R-:W1:Y:S02]  /*d850*/  I2F.RP R154, R2 ;  /* 0x00000002009a7306 */ /* 0x000e640000209400 */
[----:B------:R-:W-:Y:S08]  /*d860*/  ISETP.GE.AND P2, PT, R157, RZ, PT ;  /* 0x000000ff9d00720c */ /* 0x000ff00003f46270 */
[----:B-1----:R-:W1:Y:S02]  /*d870*/  MUFU.RCP R148, R154 ;  /* 0x0000009a00947308 */ /* 0x002e640000001000 */
[----:B-1----:R-:W-:Y:S01]  /*d880*/  VIADD R152, R148, 0xffffffe ;  /* 0x0ffffffe94987836 */ /* 0x002fe20000000000 */
[----:B------:R-:W-:Y:S02]  /*d890*/  IABS R148, R155 ;  /* 0x0000009b00947213 */ /* 0x000fe40000000000 */
[-C--:B------:R-:W-:Y:S05]  /*d8a0*/  LOP3.LUT R155, R155, R0.reuse, RZ, 0x3c, !PT ;  /* 0x000000009b9b7212 */ /* 0x080fea00078e3cff */
[----:B------:R-:W1:Y:S01]  /*d8b0*/  F2I.FTZ.U32.TRUNC.NTZ R153, R152 ;  /* 0x0000009800997305 */ /* 0x000e62000021f000 */
[----:B------:R-:W-:Y:S02]  /*d8c0*/  ISETP.GE.AND P0, PT, R155, RZ, PT ;  /* 0x000000ff9b00720c */ /* 0x000fe40003f06270 */
[----:B------:R-:W-:Y:S01]  /*d8d0*/  LOP3.LUT R155, RZ, R0, RZ, 0x33, !PT ;  /* 0x00000000ff9b7212 */ /* 0x000fe200078e33ff */
        /* <DEDUP_REMOVED lines=14> */
[----:B------:R-:W-:Y:S01]  /*d9c0*/  @!P3 IADD3 R154, R154, 0x1, RZ ;  /* 0x000000019a9ab810 */ /* 0x000fe20007ffe0ff */
[----:B------:R-:W-:Y:S01]  /*d9d0*/  @!P3 IMAD.IADD R150, R150, 0x1, -R2 ;  /* 0x000000019696b824 */ /* 0x000fe200078e0a02 */
[-C--:B------:R-:W-:Y:S02]  /*d9e0*/  ISETP.GE.U32.AND P4, PT, R148, R2.reuse, PT ;  /* 0x000000029400720c */ /* 0x080fe40003f86070 */
[----:B------:R-:W-:Y:S02]  /*d9f0*/  ISETP.NE.AND P1, PT, R0, RZ, PT ;  /* 0x000000ff0000720c */ /* 0x000fe40003f25270 */
[----:B------:R-:W-:Y:S02]  /*da00*/  ISETP.GE.U32.AND P5, PT, R150, R2, PT ;  /* 0x000000029600720c */ /* 0x000fe40003fa6070 */
[----:B------:R-:W1:Y:S07]  /*da10*/  LDC R2, c[0x0][0x24c] ;  /* 0x00009300ff027b82 */ /* 0x000e6e0000000800 */
[----:B------:R-:W-:Y:S04]  /*da20*/  @P4 VIADD R152, R152, 0x1 ;  /* 0x0000000198984836 */ /* 0x000fe80000000000 */
[----:B------:R-:W-:Y:S01]  /*da30*/  @P5 VIADD R154, R154, 0x1 ;  /* 0x000000019a9a5836 */ /* 0x000fe20000000000 */
[----:B------:R-:W-:Y:S03]  /*da40*/  @!P0 IADD3 R152, -R152, RZ, RZ ;  /* 0x000000ff98988210 */ /* 0x000fe60007ffe1ff */
[----:B------:R-:W-:Y:S01]  /*da50*/  @!P2 IMAD.MOV R154, RZ, RZ, -R154 ;  /* 0x000000ffff9aa224 */ /* 0x000fe200078e0a9a */
[C---:B------:R-:W-:Y:S04]  /*da60*/  SEL R151, R155.reuse, R152, !P1 ;  /* 0x000000989b977207 */ /* 0x040fe80004800000 */
        /* <DEDUP_REMOVED lines=21> */
.L_x_1603:
        /* <DEDUP_REMOVED lines=28> */
.L_x_1602:
        /* <DEDUP_REMOVED lines=299> */
[----:B------:R-:W-:Y:S01]  /*f030*/  ISETP.GT.AND P0, PT, R227, 0x1, PT ;  /* 0x00000001e300780c */ /* 0x000fe20003f04270 */
        /* <DEDUP_REMOVED lines=414> */
.L_x_1600:
[----:B------:R-:W1:Y:S01]  /*10a20*/  SHFL.BFLY PT, R3, R242, 0x2, 0x1f ;  /* 0x0c401f00f2037f89 */ /* 0x000e6200000e0000 */
[----:B------:R-:W-:Y:S01]  /*10a30*/  IMAD.MOV.U32 R11, RZ, RZ, 0x3f800000 ;  /* 0x3f800000ff0b7424 */ /* 0x000fe200078e00ff */
[----:B------:R-:W2:Y:S01]  /*10a40*/  S2UR UR4, SR_CgaCtaId ;  /* 0x00000000000479c3 */ /* 0x000ea20000008800 */
[----:B------:R-:W-:Y:S01]  /*10a50*/  IMAD.MOV.U32 R7, RZ, RZ, 0x3f800000 ;  /* 0x3f800000ff077424 */ /* 0x000fe200078e00ff */
[----:B------:R-:W3:Y:S01]  /*10a60*/  SHFL.BFLY PT, R4, R241, 0x2, 0x1f ;  /* 0x0c401f00f1047f89 */ /* 0x000ee200000e0000 */
[----:B------:R-:W-:Y:S01]  /*10a70*/  UMOV UR5, 0x400 ;  /* 0x0000040000057882 */ /* 0x000fe20000000000 */
[----:B------:R-:W-:Y:S01]  /*10a80*/  ISETP.NE.AND P0, PT, R226, -0x1, PT ;  /* 0xffffffffe200780c */ /* 0x000fe20003f05270 */
[----:B------:R-:W4:Y:S01]  /*10a90*/  S2R R5, SR_TID.X ;  /* 0x0000000000057919 */ /* 0x000f220000002100 */
[----:B-1----:R-:W-:Y:S01]  /*10aa0*/  FADD.FTZ R3, R3, R242 ;  /* 0x000000f203037221 */ /* 0x002fe20000010000 */
[----:B--2---:R-:W-:Y:S01]  /*10ab0*/  ULEA UR4, UR4, UR5, 0x18 ;  /* 0x0000000504047291 */ /* 0x004fe2000f8ec03f */
[----:B---3--:R-:W-:-:S03]  /*10ac0*/  FADD.FTZ R4, R4, R241 ;  /* 0x000000f104047221 */ /* 0x008fc60000010000 */
[----:B------:R-:W1:Y:S04]  /*10ad0*/  SHFL.BFLY PT, R8, R3, 0x1, 0x1f ;  /* 0x0c201f0003087f89 */ /* 0x000e6800000e0000 */
[----:B------:R-:W2:Y:S01]  /*10ae0*/  SHFL.BFLY PT, R9, R4, 0x1, 0x1f ;  /* 0x0c201f0004097f89 */ /* 0x000ea200000e0000 */
[----:B----4-:R-:W-:Y:S01]  /*10af0*/  SHF.R.S32.HI R6, RZ, 0x1f, R5 ;  /* 0x0000001fff067819 */ /* 0x010fe20000011405 */
[----:B-1----:R-:W-:Y:S01]  /*10b00*/  FADD.FTZ R8, R3, R8 ;  /* 0x0000000803087221 */ /* 0x002fe20000010000 */
[----:B--2---:R-:W-:-:S04]  /*10b10*/  FADD.FTZ R9, R4, R9 ;  /* 0x0000000904097221 */ /* 0x004fc80000010000 */
[----:B------:R-:W-:Y:S02]  /*10b20*/  FSETP.NE.FTZ.AND P3, PT, R8, RZ, PT ;  /* 0x000000ff0800720b */ /* 0x000fe40003f75000 */
[----:B------:R-:W-:Y:S02]  /*10b30*/  LEA.HI R4, R6, R5, RZ, 0x2 ;  /* 0x0000000506047211 */ /* 0x000fe400078f10ff */
[----:B------:R-:W-:Y:S02]  /*10b40*/  FSETP.NE.FTZ.AND P4, PT, R9, RZ, PT ;  /* 0x000000ff0900720b */ /* 0x000fe40003f95000 */
[----:B------:R-:W-:Y:S02]  /*10b50*/  SHF.R.S32.HI R3, RZ, 0x2, R4 ;  /* 0x00000002ff037819 */ /* 0x000fe40000011404 */
[----:B------:R-:W-:Y:S02]  /*10b60*/  LOP3.LUT R14, R4, 0xfffffffc, RZ, 0xc0, !PT ;  /* 0xfffffffc040e7812 */ /* 0x000fe400078ec0ff */
[----:B------:R-:W-:-:S02]  /*10b70*/  SHF.R.S32.HI R10, RZ, 0x1f, R3 ;  /* 0x0000001fff0a7819 */ /* 0x000fc40000011403 */
[----:B------:R-:W-:Y:S01]  /*10b80*/  IADD3 R15, -R14, R5, RZ ;  /* 0x000000050e0f7210 */ /* 0x000fe20007ffe1ff */
[----:B------:R-:W1:Y:S01]  /*10b90*/  @P3 MUFU.RCP R11, R8 ;  /* 0x00000008000b3308 */ /* 0x000e620000001000 */
[----:B------:R-:W-:-:S03]  /*10ba0*/  LEA.HI R10, R10, R3, RZ, 0x3 ;  /* 0x000000030a0a7211 */ /* 0x000fc600078f18ff */
[----:B------:R-:W2:Y:S01]  /*10bb0*/  @P4 LDC R21, c[0x0][0x2e8] ;  /* 0x0000ba00ff154b82 */ /* 0x000ea20000000800 */
[----:B------:R-:W-:-:S03]  /*10bc0*/  LOP3.LUT R10, R10, 0xfffffff8, RZ, 0xc0, !PT ;  /* 0xfffffff80a0a7812 */ /* 0x000fc600078ec0ff */
[----:B------:R-:W3:Y:S02]  /*10bd0*/  @P4 MUFU.RCP R7, R9 ;  /* 0x0000000900074308 */ /* 0x000ee40000001000 */
[----:B------:R-:W-:-:S06]  /*10be0*/  IMAD.IADD R10, R3, 0x1, -R10 ;  /* 0x00000001030a7824 */ /* 0x000fcc00078e0a0a */
[----:B------:R-:W4:Y:S01]  /*10bf0*/  @P4 MUFU.LG2 R9, R9 ;  /* 0x0000000900094308 */ /* 0x000f220000000c00 */
        /* <DEDUP_REMOVED lines=9> */
[C---:B---3--:R-:W-:Y:S01]  /*10c90*/  FMUL.FTZ R144, R7.reuse, R144 ;  /* 0x0000009007907220 */ /* 0x048fe20000410000 */
[----:B------:R-:W-:Y:S01]  /*10ca0*/  LEA.HI R6, R10, R10, RZ, 0x1 ;  /* 0x0000000a0a067211 */ /* 0x000fe200078f08ff */
[C---:B------:R-:W-:Y:S01]  /*10cb0*/  FMUL.FTZ R145, R7.reuse, R145 ;  /* 0x0000009107917220 */ /* 0x040fe20000410000 */
[----:B------:R-:W-:Y:S01]  /*10cc0*/  SHF.R.S32.HI R12, RZ, 0x5, R11 ;  /* 0x00000005ff0c7819 */ /* 0x000fe2000001140b */
[C---:B------:R-:W-:Y:S01]  /*10cd0*/  FMUL.FTZ R140, R7.reuse, R140 ;  /* 0x0000008c078c7220 */ /* 0x040fe20000410000 */
[----:B------:R-:W-:Y:S01]  /*10ce0*/  LOP3.LUT R13, R6, 0x3fffffe, RZ, 0xc0, !PT ;  /* 0x03fffffe060d7812 */ /* 0x000fe200078ec0ff */
[----:B------:R-:W-:Y:S01]  /*10cf0*/  FMUL.FTZ R141, R7, R141 ;  /* 0x0000008d078d7220 */ /* 0x000fe20000410000 */
[----:B------:R-:W-:Y:S01]  /*10d00*/  SHF.R.S32.HI R6, RZ, 0x1, R6 ;  /* 0x00000001ff067819 */ /* 0x000fe20000011406 */
[----:B------:R-:W-:-:S02]  /*10d10*/  IMAD R14, R12, 0x100, R15 ;  /* 0x000001000c0e7824 */ /* 0x000fc400078e020f */
[C---:B------:R-:W-:Y:S01]  /*10d20*/  FMUL.FTZ R136, R7.reuse, R136 ;  /* 0x0000008807887220 */ /* 0x040fe20000410000 */
[----:B------:R-:W-:Y:S01]  /*10d30*/  IMAD.IADD R13, R10, 0x1, -R13 ;  /* 0x000000010a0d7824 */ /* 0x000fe200078e0a0d */
[C---:B------:R-:W-:Y:S01]  /*10d40*/  LOP3.LUT P1, RZ, R6.reuse, 0x2, RZ, 0xc0, !PT ;  /* 0x0000000206ff7812 */ /* 0x040fe2000782c0ff */
[----:B------:R-:W-:Y:S02]  /*10d50*/  IMAD.SHL.U32 R10, R6, 0x40, RZ ;  /* 0x00000040060a7824 */ /* 0x000fe400078e00ff */
[C---:B------:R-:W-:Y:S01]  /*10d60*/  FMUL.FTZ R137, R7.reuse, R137 ;  /* 0x0000008907897220 */ /* 0x040fe20000410000 */
[----:B------:R-:W-:Y:S01]  /*10d70*/  FMUL.FTZ R132, R7, R132 ;  /* 0x0000008407847220 */ /* 0x000fe20000410000 */
[----:B------:R-:W-:Y:S01]  /*10d80*/  LEA R13, R13, R14, 0x4 ;  /* 0x0000000e0d0d7211 */ /* 0x000fe200078e20ff */
[----:B------:R-:W-:Y:S01]  /*10d90*/  FMUL.FTZ R7, R7, R133 ;  /* 0x0000008507077220 */ /* 0x000fe20000410000 */
[----:B------:R-:W-:Y:S01]  /*10da0*/  LOP3.LUT R10, R10, 0xc0, RZ, 0xc0, !PT ;  /* 0x000000c00a0a7812 */ /* 0x000fe200078ec0ff */
[----:B----4-:R-:W-:Y:S01]  /*10db0*/  @P4 FMUL.FTZ R9, R9, 0.69314718246459960938 ;  /* 0x3f31721809094820 */ /* 0x010fe20000410000 */
[----:B------:R-:W-:Y:S01]  /*10dc0*/  LOP3.LUT R14, R6, 0x1, RZ, 0xc0, !PT ;  /* 0x00000001060e7812 */ /* 0x000fe200078ec0ff */
[----:B------:R-:W-:Y:S01]  /*10dd0*/  IMAD.MOV.U32 R6, RZ, RZ, 0x10 ;  /* 0x00000010ff067424 */ /* 0x000fe200078e00ff */
[----:B------:R-:W-:-:S02]  /*10de0*/  LEA.HI R10, R10, R10, RZ, 0x1d ;  /* 0x0000000a0a0a7211 */ /* 0x000fc400078fe8ff */
[----:B------:R-:W-:Y:S02]  /*10df0*/  ISETP.NE.U32.AND P2, PT, R14, 0x1, PT ;  /* 0x000000010e00780c */ /* 0x000fe40003f45070 */
[----:B------:R-:W-:Y:S01]  /*10e00*/  F2FP.F16.F32.PACK_AB R132, R7, R132 ;  /* 0x000000840784723e */ /* 0x000fe200000000ff */
[----:B------:R-:W-:Y:S01]  /*10e10*/  IMAD.U32 R10, R13, 0x2, R10 ;  /* 0x000000020d0a7824 */ /* 0x000fe200078e000a */
[----:B------:R-:W-:Y:S01]  /*10e20*/  F2FP.F16.F32.PACK_AB R144, R145, R144 ;  /* 0x000000909190723e */ /* 0x000fe200000000ff */
[----:B------:R1:W3:Y:S01]  /*10e30*/  @P3 MUFU.LG2 R14, R8 ;  /* 0x00000008000e3308 */ /* 0x0002e20000000c00 */
[----:B------:R-:W-:Y:S02]  /*10e40*/  F2FP.F16.F32.PACK_AB R146, R147, R146 ;  /* 0x000000929392723e */ /* 0x000fe400000000ff */
[----:B------:R-:W-:Y:S01]  /*10e50*/  LEA R13, R10, UR4, 0x1 ;  /* 0x000000040a0d7c11 */ /* 0x000fe2000f8e08ff */
[----:B------:R-:W-:Y:S01]  /*10e60*/  ULDC.U8 UR4, c[0x0][0x3d8] ;  /* 0x0000f60000047ab9 */ /* 0x000fe20000000000 */
[----:B------:R-:W-:-:S02]  /*10e70*/  SEL R10, R6, 0xfffffff0, P2 ;  /* 0xfffffff0060a7807 */ /* 0x000fc40001000000 */
[C---:B------:R-:W-:Y:S01]  /*10e80*/  IADD3 R15, R13.reuse, 0x20, RZ ;  /* 0x000000200d0f7810 */ /* 0x040fe20007ffe0ff */
[----:B------:R-:W-:Y:S01]  /*10e90*/  @P1 VIADD R15, R13, 0xffffffe0 ;  /* 0xffffffe00d0f1836 */ /* 0x000fe20000000000 */
[----:B------:R-:W4:Y:S01]  /*10ea0*/  @P0 LDC.64 R6, c[0x0][0x298] ;  /* 0x0000a600ff060b82 */ /* 0x000f220000000a00 */
[----:B------:R-:W-:Y:S01]  /*10eb0*/  F2FP.F16.F32.PACK_AB R140, R141, R140 ;  /* 0x0000008c8d8c723e */ /* 0x000fe200000000ff */
[----:B------:R-:W-:Y:S01]  /*10ec0*/  IMAD.IADD R17, R13, 0x1, R10 ;  /* 0x000000010d117824 */ /* 0x000fe200078e020a */
[----:B------:R-:W-:Y:S01]  /*10ed0*/  F2FP.F16.F32.PACK_AB R142, R143, R142 ;  /* 0x0000008e8f8e723e */ /* 0x000fe200000000ff */
[----:B------:R-:W-:Y:S01]  /*10ee0*/  STS [R13], R144 ;  /* 0x000000900d007388 */ /* 0x000fe20000000800 */
[----:B------:R-:W-:Y:S02]  /*10ef0*/  F2FP.F16.F32.PACK_AB R136, R137, R136 ;  /* 0x000000888988723e */ /* 0x000fe400000000ff */
[----:B------:R-:W-:Y:S01]  /*10f00*/  F2FP.F16.F32.PACK_AB R138, R139, R138 ;  /* 0x0000008a8b8a723e */ /* 0x000fe200000000ff */
[----:B------:R5:W-:Y:S01]  /*10f10*/  STS [R13+0x200], R146 ;  /* 0x000200920d007388 */ /* 0x000be20000000800 */
[----:B------:R-:W-:-:S02]  /*10f20*/  F2FP.F16.F32.PACK_AB R134, R135, R134 ;  /* 0x000000868786723e */ /* 0x000fc400000000ff */
[----:B------:R-:W-:Y:S01]  /*10f30*/  IADD3 R19, R10, R15, RZ ;  /* 0x0000000f0a137210 */ /* 0x000fe20007ffe0ff */
[----:B------:R-:W-:Y:S01]  /*10f40*/  STS [R17], R140 ;  /* 0x0000008c11007388 */ /* 0x000fe20000000800 */
[----:B------:R-:W-:Y:S01]  /*10f50*/  SHF.R.S32.HI R23, RZ, 0x1f, R12 ;  /* 0x0000001fff177819 */ /* 0x000fe2000001140c */
[----:B------:R-:W-:Y:S01]  /*10f60*/  IMAD.MOV.U32 R10, RZ, RZ, 0x7f800000 ;  /* 0x7f800000ff0a7424 */ /* 0x000fe200078e00ff */
[----:B------:R-:W-:Y:S01]  /*10f70*/  ISETP.NE.AND P1, PT, RZ, UR4, PT ;  /* 0x00000004ff007c0c */ /* 0x000fe2000bf25270 */
[----:B------:R2:W-:Y:S01]  /*10f80*/  STS [R17+0x200], R142 ;  /* 0x0002008e11007388 */ /* 0x0005e20000000800 */
[----:B------:R-:W-:Y:S02]  /*10f90*/  LEA.HI R23, R23, R12, RZ, 0x2 ;  /* 0x0000000c17177211 */ /* 0x000fe400078f10ff */
[----:B-1----:R-:W-:Y:S01]  /*10fa0*/  MOV R8, 0x7f800000 ;  /* 0x7f80000000087802 */ /* 0x002fe20000000f00 */
[----:B------:R-:W-:Y:S04]  /*10fb0*/  STS [R15], R136 ;  /* 0x000000880f007388 */ /* 0x000fe80000000800 */
[----:B------:R3:W-:Y:S04]  /*10fc0*/  STS [R15+0x200], R138 ;  /* 0x0002008a0f007388 */ /* 0x0007e80000000800 */
[----:B------:R1:W-:Y:S04]  /*10fd0*/  STS [R19], R132 ;  /* 0x0000008413007388 */ /* 0x0003e80000000800 */
[----:B------:R1:W-:Y:S01]  /*10fe0*/  STS [R19+0x200], R134 ;  /* 0x0002008613007388 */ /* 0x0003e20000000800 */
[----:B-----5:R-:W1:Y:S01]  /*10ff0*/  @P3 LDC R13, c[0x0][0x2e8] ;  /* 0x0000ba00ff0d3b82 */ /* 0x020e620000000800 */
[----:B--2---:R-:W-:Y:S01]  /*11000*/  LOP3.LUT R17, R23, 0xfffffffc, RZ, 0xc0, !PT ;  /* 0xfffffffc17117812 */ /* 0x004fe200078ec0ff */
[----:B----4-:R-:W-:-:S04]  /*11010*/  @P0 IMAD.WIDE.U32 R22, R226, R6, RZ ;  /* 0x00000006e2160225 */ /* 0x010fc800078e00ff */
[----:B------:R-:W-:Y:S02]  /*11020*/  IMAD.IADD R17, R12, 0x1, -R17 ;  /* 0x000000010c117824 */ /* 0x000fe400078e0a11 */
[----:B------:R-:W-:Y:S02]  /*11030*/  @P0 IMAD R7, R226, R7, R23 ;  /* 0x00000007e2070224 */ /* 0x000fe400078e0217 */
[----:B---3--:R-:W-:Y:S01]  /*11040*/  @P3 FMUL.FTZ R15, R14, 0.69314718246459960938 ;  /* 0x3f3172180e0f3820 */ /* 0x008fe20000410000 */
[----:B------:R-:W-:Y:S01]  /*11050*/  @P0 IMAD.MOV.U32 R6, RZ, RZ, R22 ;  /* 0x000000ffff060224 */ /* 0x000fe200078e0016 */
[----:B------:R-:W-:Y:S06]  /*11060*/  @P0 BRA `(.L_x_1605) ;  /* 0x0000000000200947 */ /* 0x000fec0003800000 */
[----:B-1----:R-:W1:Y:S01]  /*11070*/  S2R R19, SR_CTAID.Y ;  /* 0x0000000000137919 */ /* 0x002e620000002600 */
[----:B------:R-:W2:Y:S01]  /*11080*/  LDC.64 R6, c[0x0][0x290] ;  /* 0x0000a400ff067b82 */ /* 0x000ea20000000a00 */
[----:B-1----:R-:W-:-:S05]  /*11090*/  SHF.R.S32.HI R23, RZ, 0x1f, R19 ;  /* 0x0000001fff177819 */ /* 0x002fca0000011413 */
[-C--:B--2---:R-:W-:Y:S02]  /*110a0*/  IMAD R12, R23, R6.reuse, RZ ;  /* 0x00000006170c7224 */ /* 0x084fe400078e02ff */
[----:B------:R-:W-:-:S04]  /*110b0*/  IMAD.WIDE.U32 R22, R19, R6, RZ ;  /* 0x0000000613167225 */ /* 0x000fc800078e00ff */
[----:B------:R-:W-:Y:S01]  /*110c0*/  IMAD R7, R19, R7, R12 ;  /* 0x0000000713077224 */ /* 0x000fe200078e020c */
[----:B------:R-:W-:-:S04]  /*110d0*/  MOV R6, R22 ;  /* 0x0000001600067202 */ /* 0x000fc80000000f00 */
[----:B------:R-:W-:Y:S02]  /*110e0*/  IADD3 R7, R23, R7, RZ ;  /* 0x0000000717077210 */ /* 0x000fe40007ffe0ff */
.L_x_1605:
[----:B------:R-:W-:Y:S01]  /*110f0*/  @P4 FFMA.FTZ R10, R2, R21, R9 ;  /* 0x00000015020a4223 */ /* 0x000fe20000010009 */
        /* <DEDUP_REMOVED lines=9> */
.L_x_1606:
[----:B------:R-:W1:Y:S01]  /*11190*/  S2R R9, SR_CTAID.Z ;  /* 0x0000000000097919 */ /* 0x000e620000002700 */
[----:B------:R-:W1:Y:S01]  /*111a0*/  LDC R0, c[0x0][0x270] ;  /* 0x00009c00ff007b82 */ /* 0x000e620000000800 */
[----:B------:R-:W1:Y:S07]  /*111b0*/  S2R R2, SR_CTAID.Y ;  /* 0x0000000000027919 */ /* 0x000e6e0000002600 */
[----:B------:R-:W2:Y:S01]  /*111c0*/  LDC R226, c[0x0][0x2c4] ;  /* 0x0000b100ffe27b82 */ /* 0x000ea20000000800 */
[----:B-1----:R-:W-:-:S04]  /*111d0*/  IMAD R13, R2, R0, R9 ;  /* 0x00000000020d7224 */ /* 0x002fc800078e0209 */
[----:B--2---:R-:W-:-:S07]  /*111e0*/  IMAD R226, R13, R226, RZ ;  /* 0x000000e20de27224 */ /* 0x004fce00078e02ff */
.L_x_1607:
[----:B------:R-:W-:Y:S01]  /*111f0*/  BAR.SYNC.DEFER_BLOCKING 0x0 ;  /* 0x0000000000007b1d */ /* 0x000fe20000010000 */
[----:B------:R-:W-:Y:S01]  /*11200*/  LOP3.LUT R0, R11, 0xffffffe0, RZ, 0xc0, !PT ;  /* 0xffffffe00b007812 */ /* 0x000fe200078ec0ff */
[----:B------:R-:W-:Y:S01]  /*11210*/  IMAD R17, R17, 0x10, R236 ;  /* 0x0000001011117824 */ /* 0x000fe200078e02ec */
[----:B------:R-:W-:Y:S02]  /*11220*/  SHF.R.S32.HI R231, RZ, 0x1f, R230 ;  /* 0x0000001fffe77819 */ /* 0x000fe400000114e6 */
[----:B------:R-:W-:Y:S01]  /*11230*/  IADD3 R0, -R0, R5, RZ ;  /* 0x0000000500007210 */ /* 0x000fe20007ffe1ff */
[----:B------:R-:W-:Y:S01]  /*11240*/  ULDC.64 UR6, c[0x0][0x298] ;  /* 0x0000a60000067ab9 */ /* 0x000fe20000000a00 */
[----:B------:R-:W-:Y:S01]  /*11250*/  BSSY B0, `(.L_x_1608) ;  /* 0x000001a000007945 */ /* 0x000fe20003800000 */
[----:B------:R-:W1:Y:S01]  /*11260*/  S2R R19, SR_CTAID.X ;  /* 0x0000000000137919 */ /* 0x000e620000002500 */
[----:B------:R-:W-:Y:S01]  /*11270*/  LOP3.LUT P1, RZ, R0, 0x3, RZ, 0xc0, !PT ;  /* 0x0000000300ff7812 */ /* 0x000fe2000782c0ff */
[----:B------:R2:W3:Y:S01]  /*11280*/  LDS.128 R12, [R229+0x800] ;  /* 0x00080000e50c7984 */ /* 0x0004e20000000c00 */
[----:B-1----:R-:W-:-:S02]  /*11290*/  IMAD.SHL.U32 R11, R19, 0x40, RZ ;  /* 0x00000040130b7824 */ /* 0x002fc400078e00ff */
[----:B------:R-:W-:Y:S02]  /*112a0*/  IMAD R19, R19, -0x40, R228 ;  /* 0xffffffc013137824 */ /* 0x000fe400078e02e4 */
[----:B------:R-:W-:Y:S01]  /*112b0*/  IMAD.WIDE.U32 R230, R11, UR6, R230 ;  /* 0x000000060be67c25 */ /* 0x000fe2000f8e00e6 */
[----:B------:R-:W-:Y:S02]  /*112c0*/  SHF.R.S32.HI R2, RZ, 0x1f, R11 ;  /* 0x0000001fff027819 */ /* 0x000fe4000001140b */
[----:B------:R-:W-:-:S03]  /*112d0*/  IADD3 R6, P0, R6, R230, RZ ;  /* 0x000000e606067210 */ /* 0x000fc60007f1e0ff */
[----:B------:R-:W-:-:S04]  /*112e0*/  IMAD R2, R2, UR6, RZ ;  /* 0x0000000602027c24 */ /* 0x000fc8000f8e02ff */
[----:B------:R-:W-:Y:S01]  /*112f0*/  IMAD R2, R11, UR7, R2 ;  /* 0x000000070b027c24 */ /* 0x000fe2000f8e0202 */
[----:B--23--:R-:W-:Y:S06]  /*11300*/  @P1 BRA `(.L_x_1609) ;  /* 0x0000000000381947 */ /* 0x00cfec0003800000 */
[----:B------:R-:W1:Y:S01]  /*11310*/  S2R R5, SR_CTAID.X ;  /* 0x0000000000057919 */ /* 0x000e620000002500 */
[----:B------:R-:W-:Y:S01]  /*11320*/  ULDC.64 UR4, c[0x0][0x2b0] ;  /* 0x0000ac0000047ab9 */ /* 0x000fe20000000a00 */
[C---:B-1----:R-:W-:Y:S02]  /*11330*/  IMAD R226, R5.reuse, 0x40, R226 ;  /* 0x0000004005e27824 */ /* 0x042fe400078e02e2 */
[----:B------:R-:W-:Y:S02]  /*11340*/  IMAD R228, R5, -0x40, R228 ;  /* 0xffffffc005e47824 */ /* 0x000fe400078e02e4 */
[C---:B------:R-:W-:Y:S01]  /*11350*/  VIADD R5, R17.reuse, 0x8 ;  /* 0x0000000811057836 */ /* 0x040fe20000000000 */
[----:B------:R-:W-:Y:S02]  /*11360*/  SHF.R.S32.HI R0, RZ, 0x1f, R226 ;  /* 0x0000001fff007819 */ /* 0x000fe400000114e2 */
[----:B------:R-:W-:Y:S02]  /*11370*/  IADD3 R226, P1, R17, R226, RZ ;  /* 0x000000e211e27210 */ /* 0x000fe40007f3e0ff */
[----:B------:R-:W-:-:S02]  /*11380*/  ISETP.GE.AND P2, PT, R5, R228, PT ;  /* 0x000000e40500720c */ /* 0x000fc40003f46270 */
[C---:B------:R-:W-:Y:S02]  /*11390*/  ISETP.GE.AND P3, PT, R17.reuse, R228, PT ;  /* 0x000000e41100720c */ /* 0x040fe40003f66270 */
[----:B------:R-:W-:Y:S02]  /*113a0*/  LEA.HI.X.SX32 R17, R17, R0, 0x1, P1 ;  /* 0x0000000011117211 */ /* 0x000fe400008f0eff */
[----:B------:R-:W-:-:S04]  /*113b0*/  LEA R16, P1, R226, UR4, 0x2 ;  /* 0x00000004e2107c11 */ /* 0x000fc8000f8210ff */
[----:B------:R-:W-:-:S05]  /*113c0*/  LEA.HI.X R17, R226, UR5, R17, 0x2, P1 ;  /* 0x00000005e2117c11 */ /* 0x000fca00088f1411 */
[----:B------:R1:W-:Y:S04]  /*113d0*/  @!P3 STG.E desc[UR8][R16.64], R10 ;  /* 0x0000000a1000b986 */ /* 0x0003e8000c101908 */
[----:B------:R1:W-:Y:S02]  /*113e0*/  @!P2 STG.E desc[UR8][R16.64+0x20], R8 ;  /* 0x000020081000a986 */ /* 0x0003e4000c101908 */
.L_x_1609:
[----:B------:R-:W-:Y:S05]  /*113f0*/  BSYNC B0 ;  /* 0x0000000000007941 */ /* 0x000fea0003800000 */
.L_x_1608:
[----:B------:R-:W-:Y:S01]  /*11400*/  IADD3.X R7, R7, R2, R231, P0, !PT ;  /* 0x0000000207077210 */ /* 0x000fe200007fe4e7 */
[----:B------:R-:W-:Y:S01]  /*11410*/  ULDC.64 UR4, c[0x0][0x2a0] ;  /* 0x0000a80000047ab9 */ /* 0x000fe20000000a00 */
[----:B------:R-:W-:Y:S01]  /*11420*/  LEA.HI.SX32 R4, R4, 0x20, 0x1e ;  /* 0x0000002004047811 */ /* 0x000fe200078ff2ff */
[----:B------:R-:W-:Y:S01]  /*11430*/  BSSY B0, `(.L_x_1610) ;  /* 0x0000013000007945 */ /* 0x000fe20003800000 */
[----:B------:R-:W-:Y:S01]  /*11440*/  ISETP.GE.AND P0, PT, R232, R222, PT ;  /* 0x000000dee800720c */ /* 0x000fe20003f06270 */
[----:B-1----:R-:W-:Y:S01]  /*11450*/  IMAD.WIDE.U32 R10, R9, UR4, R6 ;  /* 0x00000004090a7c25 */ /* 0x002fe2000f8e0006 */
[----:B------:R-:W-:Y:S02]  /*11460*/  ISETP.GE.AND P1, PT, R4, R19, PT ;  /* 0x000000130400720c */ /* 0x000fe40003f26270 */
[----:B------:R1:W2:Y:S01]  /*11470*/  LDS.128 R4, [R229] ;  /* 0x00000000e5047984 */ /* 0x0002a20000000c00 */
[----:B------:R-:W-:-:S05]  /*11480*/  SHF.R.S32.HI R0, RZ, 0x1f, R9 ;  /* 0x0000001fff007819 */ /* 0x000fca0000011409 */
[----:B------:R-:W-:-:S04]  /*11490*/  IMAD R0, R0, UR4, RZ ;  /* 0x0000000400007c24 */ /* 0x000fc8000f8e02ff */
[----:B------:R-:W-:-:S04]  /*114a0*/  IMAD R0, R9, UR5, R0 ;  /* 0x0000000509007c24 */ /* 0x000fc8000f8e0200 */
[----:B------:R-:W-:Y:S01]  /*114b0*/  IMAD.IADD R9, R0, 0x1, R11 ;  /* 0x0000000100097824 */ /* 0x000fe200078e020b */
[----:B------:R-:W-:Y:S06]  /*114c0*/  @P0 BRA `(.L_x_1611) ;  /* 0x0000000000240947 */ /* 0x000fec0003800000 */
        /* <DEDUP_REMOVED lines=9> */
.L_x_1611:
[----:B------:R-:W-:Y:S05]  /*11560*/  BSYNC B0 ;  /* 0x0000000000007941 */ /* 0x000fea0003800000 */
.L_x_1610:
[----:B------:R-:W-:Y:S05]  /*11570*/  @P1 EXIT ;  /* 0x000000000000194d */ /* 0x000fea0003800000 */
[----:B------:R-:W-:Y:S01]  /*11580*/  IADD3 R3, P0, R3, 0x20, RZ ;  /* 0x0000002003037810 */ /* 0x000fe20007f1e0ff */
[----:B--23--:R-:W-:Y:S01]  /*11590*/  IMAD.MOV.U32 R4, RZ, RZ, R10 ;  /* 0x000000ffff047224 */ /* 0x00cfe200078e000a */
[----:B------:R-:W-:Y:S01]  /*115a0*/  MOV R5, R9 ;  /* 0x0000000900057202 */ /* 0x000fe20000000f00 */
[----:B------:R-:W-:Y:S02]  /*115b0*/  ULDC.64 UR4, c[0x0][0x280] ;  /* 0x0000a00000047ab9 */ /* 0x000fe40000000a00 */
[----:B------:R-:W-:Y:S02]  /*115c0*/  IMAD.X R0, RZ, RZ, R233, P0 ;  /* 0x000000ffff007224 */ /* 0x000fe400000e06e9 */
        /* <DEDUP_REMOVED lines=8> */
.L_x_1612:
        /* <DEDUP_REMOVED lines=11> */
.L_x_5330:


//--------------------- .text._ZN5flash24flash_fwd_splitkv_kernelI23Flash_fwd_kernel_traitsILi32ELi64ELi256ELi4ELb0ELb0EN7cutlass6half_tE19Flash_kernel_traitsILi32ELi64ELi256ELi4ES3_EELb1ELb0ELb0ELb0ELb1ELb1ELb0ELb0EEEvNS_16Flash_fwd_paramsE --------------------------
	.section	.text._ZN5flash24flash_fwd_splitkv_kernelI23Flash_fwd_kernel_traitsILi32ELi64ELi256ELi4ELb0ELb0EN7cutlass6half_tE19Flash_kernel_traitsILi32ELi64ELi256ELi4ES3_EELb1ELb0ELb0ELb0ELb1ELb1ELb0ELb0EEEvNS_16Flash_fwd_paramsE,"ax",@progbits
	.align	128
        .global         _ZN5flash24flash_fwd_splitkv_kernelI23Flash_fwd_kernel_traitsILi32ELi64ELi256ELi4ELb0ELb0EN7cutlass6half_tE19Flash_kernel_traitsILi32ELi64ELi256ELi4ES3_EELb1ELb0ELb0ELb0ELb1ELb1ELb0ELb0EEEvNS_16Flash_fwd_paramsE
        .type           _ZN5flash24flash_fwd_splitkv_kernelI23Flash_fwd_kernel_traitsILi32ELi64ELi256ELi4ELb0ELb0EN7cutlass6half_tE19Flash_kernel_traitsILi32ELi64ELi256ELi4ES3_EELb1ELb0ELb0ELb0ELb1ELb1ELb0ELb0EEEvNS_16Flash_fwd_paramsE,@function
        .size           _ZN5flash24flash_fwd_splitkv_kernelI23Flash_fwd_kernel_traitsILi32ELi64ELi256ELi4ELb0ELb0EN7cutlass6half_tE19Flash_kernel_traitsILi32ELi64ELi256ELi4ES3_EELb1ELb0ELb0ELb0ELb1ELb1ELb0ELb0EEEvNS_16Flash_fwd_paramsE,(.L_x_5331 - _ZN5flash24flash_fwd_splitkv_kernelI23Flash_fwd_kernel_traitsILi32ELi64ELi256ELi4ELb0ELb0EN7cutlass6half_tE19Flash_kernel_traitsILi32ELi64ELi256ELi4ES3_EELb1ELb0ELb0ELb0ELb1ELb1ELb0ELb0EEEvNS_16Flash_fwd_paramsE)
        .other          _ZN5flash24flash_fwd_splitkv_kernelI23Flash_fwd_kernel_traitsILi32ELi64ELi256ELi4ELb0ELb0EN7cutlass6half_tE19Flash_kernel_traitsILi32ELi64ELi256ELi4ES3_EELb1ELb0ELb0ELb0ELb1ELb1ELb0ELb0EEEvNS_16Flash_fwd_paramsE,@"STO_CUDA_ENTRY STV_DEFAULT"
_ZN5flash24flash_fwd_splitkv_kernelI23Flash_fwd_kernel_traitsILi32ELi64ELi256ELi4ELb0ELb0EN7cutlass6half_tE19Flash_kernel_traitsILi32ELi64ELi256ELi4ES3_EELb1ELb0ELb0ELb0ELb1ELb1ELb0ELb0EEEvNS_16Flash_fwd_paramsE:
.text._ZN5flash24flash_fwd_splitkv_kernelI23Flash_fwd_kernel_traitsILi32ELi64ELi256ELi4ELb0ELb0EN7cutlass6half_tE19Flash_kernel_traitsILi32ELi64ELi256ELi4ES3_EELb1ELb0ELb0ELb0ELb1ELb1ELb0ELb0EEEvNS_16Flash_fwd_paramsE:
        /* <DEDUP_REMOVED lines=38> */
.L_x_1613:
[----:B------:R-:W1:Y:S02]  /*0260*/  LDC R0, c[0x0][0x2c8] ;  /* 0x0000b200ff007b82 */ /* 0x000e640000000800 */
.L_x_1614:
[----:B------:R-:W3:Y:S02]  /*0270*/  LDC.64 R2, c[0x0][0x308] ;  /* 0x0000c200ff027b82 */ /* 0x000ee40000000a00 */
[----:B---3--:R-:W-:-:S04]  /*0280*/  ISETP.NE.U32.AND P1, PT, R2, RZ, PT ;  /* 0x000000ff0200720c */ /* 0x008fc80003f25070 */
[----:B------:R-:W-:-:S13]  /*0290*/  ISETP.NE.AND.EX P1, PT, R3, RZ, PT, P1 ;  /* 0x000000ff0300720c */ /* 0x000fda0003f25310 */
[----:B------:R-:W3:Y:S01]  /*02a0*/  @P1 LDC.64 R2, c[0x0][0x308] ;  /* 0x0000c200ff021b82 */ /* 0x000ee20000000a00 */
[----:B------:R-:W-:-:S07]  /*02b0*/  IMAD.SHL.U32 R89, R33, 0x40, RZ ;  /* 0x0000004021597824 */ /* 0x000fce00078e00ff */
[----:B--2---:R-:W2:Y:S01]  /*02c0*/  @!P1 LDC R4, c[0x0][0x2cc] ;  /* 0x0000b300ff049b82 */ /* 0x004ea20000000800 */
[----:B---3--:R-:W-:-:S07]  /*02d0*/  @P1 IMAD.WIDE R8, R11, 0x4, R2 ;  /* 0x000000040b081825 */ /* 0x008fce00078e0202 */
[----:B------:R-:W3:Y:S01]  /*02e0*/  @!P1 LDC.64 R2, c[0x0][0x318] ;  /* 0x0000c600ff029b82 */ /* 0x000ee20000000a00 */
[----:B------:R1:W5:Y:S01]  /*02f0*/  @P1 LDG.E R8, desc[UR8][R8.64] ;  /* 0x0000000808081981 */ /* 0x000362000c1e1900 */
[----:B----4-:R-:W-:-:S13]  /*0300*/  ISETP.GT.AND P0, PT, R238, R89, PT ;  /* 0x00000059ee00720c */ /* 0x010fda0003f04270 */
[----:B--2---:R-:W-:Y:S05]  /*0310*/  @!P0 EXIT ;  /* 0x000000000000894d */ /* 0x004fea0003800000 */
[----:B------:R-:W2:Y:S01]  /*0320*/  LDC R82, c[0x0][0x398] ;  /* 0x0000e600ff527b82 */ /* 0x000ea20000000800 */
[----:B---3--:R-:W-:Y:S01]  /*0330*/  @!P1 ISETP.NE.U32.AND P0, PT, R2, RZ, PT ;  /* 0x000000ff0200920c */ /* 0x008fe20003f05070 */
[----:B-----5:R-:W-:Y:S01]  /*0340*/  @P1 IMAD.IADD R39, R8, 0x1, -R7 ;  /* 0x0000000108271824 */ /* 0x020fe200078e0a07 */
[----:B------:R-:W-:Y:S01]  /*0350*/  ULDC UR5, c[0x0][0x2c8] ;  /* 0x0000b20000057ab9 */ /* 0x000fe20000000800 */
[----:B------:R-:W3:Y:S01]  /*0360*/  S2R R51, SR_TID.X ;  /* 0x0000000000337919 */ /* 0x000ee20000002100 */
        /* <DEDUP_REMOVED lines=28> */
[----:B------:R-:W-:Y:S01]  /*0530*/  BSSY B0, `(.L_x_1616) ;  /* 0x000002c000007945 */ /* 0x000fe20003800000 */
[----:B------:R-:W-:-:S02]  /*0540*/  LOP3.LUT R8, R7, 0x1ffffffc, RZ, 0xc0, !PT ;  /* 0x1ffffffc07087812 */ /* 0x000fc400078ec0ff */
[----:B------:R-:W-:Y:S01]  /*0550*/  SHF.R.S32.HI R7, RZ, 0x2, R7 ;  /* 0x00000002ff077819 */ /* 0x000fe20000011407 */
[----:B------:R-:W2:Y:S01]  /*0560*/  @!P0 LDC.64 R2, c[0x0][0x290] ;  /* 0x0000a400ff028b82 */ /* 0x000ea20000000a00 */
[----:B------:R-:W-:Y:S01]  /*0570*/  @!P0 SHF.R.S32.HI R9, RZ, 0x1f, R11 ;  /* 0x0000001fff098819 */ /* 0x000fe2000001140b */
[----:B------:R-:W-:Y:S01]  /*0580*/  IMAD.IADD R8, R51, 0x1, -R8 ;  /* 0x0000000133087824 */ /* 0x000fe200078e0a08 */
[CC--:B------:R-:W-:Y:S02]  /*0590*/  ISETP.GE.AND P1, PT, R7.reuse, R238.reuse, PT ;  /* 0x000000ee0700720c */ /* 0x0c0fe40003f26270 */
[----:B------:R-:W-:Y:S01]  /*05a0*/  ISETP.GE.OR P3, PT, R7, R238, P4 ;  /* 0x000000ee0700720c */ /* 0x000fe20002766670 */
[----:B------:R-:W-:Y:S02]  /*05b0*/  IMAD.SHL.U32 R8, R8, 0x8, RZ ;  /* 0x0000000808087824 */ /* 0x000fe400078e00ff */
[----:B-1----:R-:W-:-:S04]  /*05c0*/  @P0 IMAD.WIDE.U32 R12, R236, R4, RZ ;  /* 0x00000004ec0c0225 */ /* 0x002fc800078e00ff */
[----:B------:R-:W-:Y:S02]  /*05d0*/  @P0 IMAD R236, R236, R5, R13 ;  /* 0x00000005ecec0224 */ /* 0x000fe400078e020d */
[----:B--2---:R-:W-:Y:S01]  /*05e0*/  @!P0 IMAD R0, R9, R2, RZ ;  /* 0x0000000209008224 */ /* 0x004fe200078e02ff */
[----:B------:R-:W-:-:S03]  /*05f0*/  SHF.R.S32.HI R9, RZ, 0x1f, R8 ;  /* 0x0000001fff097819 */ /* 0x000fc60000011408 */
[C---:B------:R-:W-:Y:S02]  /*0600*/  @!P0 IMAD R0, R11.reuse, R3, R0 ;  /* 0x000000030b008224 */ /* 0x040fe400078e0200 */
[----:B------:R-:W-:-:S04]  /*0610*/  @!P0 IMAD.WIDE.U32 R2, R11, R2, RZ ;  /* 0x000000020b028225 */ /* 0x000fc800078e00ff */
[----:B------:R-:W-:Y:S01]  /*0620*/  @!P0 IMAD.IADD R236, R3, 0x1, R0 ;  /* 0x0000000103ec8824 */ /* 0x000fe200078e0200 */
[----:B------:R-:W-:Y:S01]  /*0630*/  SHF.R.S32.HI R3, RZ, 0x1f, R89 ;  /* 0x0000001fff037819 */ /* 0x000fe20000011459 */
[----:B------:R-:W-:Y:S01]  /*0640*/  IMAD.WIDE.U32 R8, R89, R4, R8 ;  /* 0x0000000459087225 */ /* 0x000fe200078e0008 */
[----:B------:R-:W-:Y:S02]  /*0650*/  @!P0 MOV R12, R2 ;  /* 0x00000002000c8202 */ /* 0x000fe40000000f00 */
[--C-:B------:R-:W-:Y:S01]  /*0660*/  SHF.R.S32.HI R0, RZ, 0x1f, R6.reuse ;  /* 0x0000001fff007819 */ /* 0x100fe20000011406 */
[----:B------:R-:W-:Y:S01]  /*0670*/  IMAD R10, R3, R4, RZ ;  /* 0x00000004030a7224 */ /* 0x000fe200078e02ff */
[----:B------:R-:W-:Y:S01]  /*0680*/  IADD3 R12, P0, R12, R8, RZ ;  /* 0x000000080c0c7210 */ /* 0x000fe20007f1e0ff */
[----:B------:R-:W-:Y:S02]  /*0690*/  IMAD R2, R11, UR7, R6 ;  /* 0x000000070b027c24 */ /* 0x000fe4000f8e0206 */
[----:B------:R-:W-:-:S02]  /*06a0*/  IMAD R3, R89, R5, R10 ;  /* 0x0000000559037224 */ /* 0x000fc400078e020a */
        /* <DEDUP_REMOVED lines=20> */
.L_x_1617:
[----:B------:R-:W-:Y:S05]  /*07f0*/  BSYNC B0 ;  /* 0x0000000000007941 */ /* 0x000fea0003800000 */
.L_x_1616:
        /* <DEDUP_REMOVED lines=13> */
.L_x_1619:
[----:B------:R-:W-:Y:S05]  /*08d0*/  BSYNC B0 ;  /* 0x0000000000007941 */ /* 0x000fea0003800000 */
.L_x_1618:
        /* <DEDUP_REMOVED lines=11> */
.L_x_1615:
        /* <DEDUP_REMOVED lines=24> */
.L_x_1620:
        /* <DEDUP_REMOVED lines=9> */
[----:B-1----:R-:W-:Y:S01]  /*0ba0*/  IADD3 R4, R4, 0xffffffe, RZ ;  /* 0x0ffffffe04047810 */ /* 0x002fe20007ffe0ff */
[----:B------:R-:W1:Y:S05]  /*0bb0*/  LDC R7, c[0x0][0x278] ;  /* 0x00009e00ff077b82 */ /* 0x000e6a0000000800 */
[----:B------:R-:W3:Y:S02]  /*0bc0*/  F2I.FTZ.U32.TRUNC.NTZ R5, R4 ;  /* 0x0000000400057305 */ /* 0x000ee4000021f000 */
[----:B---3--:R-:W-:Y:S01]  /*0bd0*/  IMAD.MOV R2, RZ, RZ, -R5 ;  /* 0x000000ffff027224 */ /* 0x008fe200078e0a05 */
        /* <DEDUP_REMOVED lines=18> */
[----:B------:R3:W4:Y:S01]  /*0d00*/  LDG.E R0, desc[UR8][R14.64] ;  /* 0x000000080e007981 */ /* 0x000722000c1e1900 */
        /* <DEDUP_REMOVED lines=13> */
[----:B------:R-:W-:Y:S01]  /*0de0*/  IMAD R3, R2, R3, R4 ;  /* 0x0000000302037224 */ /* 0x000fe200078e0204 */
[----:B------:R-:W-:-:S04]  /*0df0*/  IADD3 R4, -R9, RZ, RZ ;  /* 0x000000ff09047210 */ /* 0x000fc80007ffe1ff */
[----:B------:R-:W-:Y:S01]  /*0e00*/  ISETP.GT.U32.AND P1, PT, R2, R3, PT ;  /* 0x000000030200720c */ /* 0x000fe20003f24070 */
[----:B------:R-:W-:-:S05]  /*0e10*/  IMAD R17, R8, R4, R17 ;  /* 0x0000000408117224 */ /* 0x000fca00078e0211 */
[----:B---3--:R-:W-:-:S07]  /*0e20*/  SHF.R.S32.HI R15, RZ, 0x1f, R17 ;  /* 0x0000001fff0f7819 */ /* 0x008fce0000011411 */
        /* <DEDUP_REMOVED lines=11> */
[----:B----4-:R-:W-:Y:S01]  /*0ee0*/  SHF.R.S32.HI R5, RZ, 0x1f, R0 ;  /* 0x0000001fff057819 */ /* 0x010fe20000011400 */
[----:B------:R-:W-:-:S04]  /*0ef0*/  IMAD.WIDE.U32 R8, R0, UR4, RZ ;  /* 0x0000000400087c25 */ /* 0x000fc8000f8e00ff */
[C---:B------:R-:W-:Y:S02]  /*0f00*/  IMAD R13, R5.reuse, UR4, RZ ;  /* 0x00000004050d7c24 */ /* 0x040fe4000f8e02ff */
[----:B-1----:R-:W-:Y:S02]  /*0f10*/  IMAD R5, R5, R2, RZ ;  /* 0x0000000205057224 */ /* 0x002fe400078e02ff */
[C---:B------:R-:W-:Y:S01]  /*0f20*/  IMAD R4, R0.reuse, UR5, R13 ;  /* 0x0000000500047c24 */ /* 0x040fe2000f8e020d */
[----:B------:R-:W-:Y:S01]  /*0f30*/  ULDC.64 UR4, c[0x0][0x260] ;  /* 0x0000980000047ab9 */ /* 0x000fe20000000a00 */
[----:B------:R-:W-:Y:S02]  /*0f40*/  IMAD R3, R0, R3, R5 ;  /* 0x0000000300037224 */ /* 0x000fe400078e0205 */
[----:B------:R-:W-:Y:S01]  /*0f50*/  IMAD R7, R19, UR4, RZ ;  /* 0x0000000413077c24 */ /* 0x000fe2000f8e02ff */
[----:B------:R-:W-:Y:S01]  /*0f60*/  IADD3 R9, R9, R4, RZ ;  /* 0x0000000409097210 */ /* 0x000fe20007ffe0ff */
[----:B--2---:R-:W-:-:S02]  /*0f70*/  IMAD R4, R15, R54, RZ ;  /* 0x000000360f047224 */ /* 0x004fc400078e02ff */
[----:B------:R-:W-:-:S04]  /*0f80*/  IMAD.WIDE.U32 R22, R0, R2, RZ ;  /* 0x0000000200167225 */ /* 0x000fc800078e00ff */
[C---:B------:R-:W-:Y:S02]  /*0f90*/  IMAD R4, R17.reuse, R55, R4 ;  /* 0x0000003711047224 */ /* 0x040fe400078e0204 */
[----:B------:R-:W-:-:S04]  /*0fa0*/  IMAD.WIDE.U32 R8, R17, R54, R8 ;  /* 0x0000003611087225 */ /* 0x000fc800078e0008 */
[----:B------:R-:W-:Y:S02]  /*0fb0*/  IMAD.IADD R9, R9, 0x1, R4 ;  /* 0x0000000109097824 */ /* 0x000fe400078e0204 */
[C---:B------:R-:W-:Y:S02]  /*0fc0*/  IMAD R7, R18.reuse, UR5, R7 ;  /* 0x0000000512077c24 */ /* 0x040fe4000f8e0207 */
[----:B------:R-:W-:Y:S01]  /*0fd0*/  IMAD.WIDE.U32 R30, R18, UR4, R8 ;  /* 0x00000004121e7c25 */ /* 0x000fe2000f8e0008 */
[----:B------:R-:W-:-:S04]  /*0fe0*/  IADD3 R9, R23, R3, RZ ;  /* 0x0000000317097210 */ /* 0x000fc80007ffe0ff */
[----:B------:R-:W-:Y:S01]  /*0ff0*/  IADD3 R8, R31, R7, RZ ;  /* 0x000000071f087210 */ /* 0x000fe20007ffe0ff */
[----:B------:R-:W-:Y:S06]  /*1000*/  BRA `(.L_x_1622) ;  /* 0x0000000400307947 */ /* 0x000fec0003800000 */
.L_x_1621:
[----:B------:R-:W1:Y:S01]  /*1010*/  LDC R13, c[0x0][0x278] ;  /* 0x00009e00ff0d7b82 */ /* 0x000e620000000800 */
[----:B------:R-:W-:Y:S02]  /*1020*/  ISETP.NE.AND P3, PT, R10, -0x1, PT ;  /* 0xffffffff0a00780c */ /* 0x000fe40003f65270 */
[----:B------:R-:W-:-:S04]  /*1030*/  LEA R17, R38, 0xffffff00, 0x8 ;  /* 0xffffff0026117811 */ /* 0x000fc800078e40ff */
[----:B------:R-:W-:-:S07]  /*1040*/  SHF.R.S32.HI R15, RZ, 0x1f, R17 ;  /* 0x0000001fff0f7819 */ /* 0x000fce0000011411 */
[----:B------:R-:W2:Y:S01]  /*1050*/  @P3 LDC.64 R54, c[0x0][0x248] ;  /* 0x00009200ff363b82 */ /* 0x000ea20000000a00 */
[----:B------:R-:W-:Y:S01]  /*1060*/  @P3 IMAD.IADD R20, R7, 0x1, R10 ;  /* 0x0000000107143824 */ /* 0x000fe200078e020a */
[----:B-1----:R-:W-:-:S04]  /*1070*/  IABS R3, R13 ;  /* 0x0000000d00037213 */ /* 0x002fc80000000000 */
[----:B------:R-:W1:Y:S08]  /*1080*/  I2F.RP R5, R3 ;  /* 0x0000000300057306 */ /* 0x000e700000209400 */
[----:B-1----:R-:W1:Y:S02]  /*1090*/  MUFU.RCP R8, R5 ;  /* 0x0000000500087308 */ /* 0x002e640000001000 */
[----:B-1----:R-:W-:-:S02]  /*10a0*/  VIADD R8, R8, 0xffffffe ;  /* 0x0ffffffe08087836 */ /* 0x002fc40000000000 */
[----:B--2---:R-:W-:-:S04]  /*10b0*/  @P3 IMAD R5, R20, R55, RZ ;  /* 0x0000003714053224 */ /* 0x004fc800078e02ff */
[----:B------:R-:W1:Y:S01]  /*10c0*/  F2I.FTZ.U32.TRUNC.NTZ R9, R8 ;  /* 0x0000000800097305 */ /* 0x000e62000021f000 */
[----:B------:R-:W-:-:S05]  /*10d0*/  @P3 IMAD.WIDE.U32 R20, R20, R54, RZ ;  /* 0x0000003614143225 */ /* 0x000fca00078e00ff */
[----:B------:R-:W-:Y:S02]  /*10e0*/  @P3 IADD3 R5, R21, R5, RZ ;  /* 0x0000000515053210 */ /* 0x000fe40007ffe0ff */
[----:B------:R-:W-:Y:S01]  /*10f0*/  @P3 MOV R12, R20 ;  /* 0x00000014000c3202 */ /* 0x000fe20000000f00 */
        /* <DEDUP_REMOVED lines=32> */
[----:B------:R-:W-:Y:S02]  /*1300*/  IADD3 R5, R21, R5, RZ ;  /* 0x0000000515057210 */ /* 0x000fe40007ffe0ff */
[----:B------:R-:W-:-:S07]  /*1310*/  MOV R12, R20 ;  /* 0x00000014000c7202 */ /* 0x000fce0000000f00 */
.L_x_1623:
[----:B------:R-:W-:Y:S01]  /*1320*/  @!P0 LOP3.LUT R18, RZ, R13, RZ, 0x33, !PT ;  /* 0x0000000dff128212 */ /* 0x000fe200078e33ff */
[----:B------:R-:W-:Y:S01]  /*1330*/  IMAD R4, R15, R54, RZ ;  /* 0x000000360f047224 */ /* 0x000fe200078e02ff */
[----:B------:R-:W-:Y:S02]  /*1340*/  MOV R13, R5 ;  /* 0x00000005000d7202 */ /* 0x000fe40000000f00 */
[----:B------:R-:W-:Y:S01]  /*1350*/  SHF.R.S32.HI R19, RZ, 0x1f, R18 ;  /* 0x0000001fff137819 */ /* 0x000fe20000011412 */
[-C--:B------:R-:W-:Y:S01]  /*1360*/  IMAD R5, R55, R17.reuse, R4 ;  /* 0x0000001137057224 */ /* 0x080fe200078e0204 */
[----:B------:R-:W-:Y:S01]  /*1370*/  @P3 IADD3 R10, R7, R10, RZ ;  /* 0x0000000a070a3210 */ /* 0x000fe20007ffe0ff */
[----:B------:R-:W-:-:S04]  /*1380*/  IMAD.WIDE.U32 R12, R54, R17, R12 ;  /* 0x00000011360c7225 */ /* 0x000fc800078e000c */
[----:B--2---:R-:W-:Y:S01]  /*1390*/  IMAD R4, R19, R2, RZ ;  /* 0x0000000213047224 */ /* 0x004fe200078e02ff */
[----:B------:R-:W-:Y:S01]  /*13a0*/  IADD3 R13, R13, R5, RZ ;  /* 0x000000050d0d7210 */ /* 0x000fe20007ffe0ff */
[----:B-1----:R-:W-:-:S04]  /*13b0*/  @P3 IMAD.WIDE.U32 R22, R10, R8, RZ ;  /* 0x000000080a163225 */ /* 0x002fc800078e00ff */
[----:B------:R-:W-:-:S04]  /*13c0*/  IMAD.WIDE.U32 R30, R18, R2, R12 ;  /* 0x00000002121e7225 */ /* 0x000fc800078e000c */
[----:B------:R-:W-:Y:S02]  /*13d0*/  IMAD R3, R18, R3, R4 ;  /* 0x0000000312037224 */ /* 0x000fe400078e0204 */
[----:B------:R-:W-:-:S03]  /*13e0*/  @P3 IMAD R9, R10, R9, R23 ;  /* 0x000000090a093224 */ /* 0x000fc600078e0217 */
[----:B------:R-:W-:Y:S01]  /*13f0*/  IADD3 R8, R31, R3, RZ ;  /* 0x000000031f087210 */ /* 0x000fe20007ffe0ff */
[----:B------:R-:W-:Y:S06]  /*1400*/  @P3 BRA `(.L_x_1622) ;  /* 0x0000000000303947 */ /* 0x000fec0003800000 */
[----:B------:R-:W1:Y:S01]  /*1410*/  LDC.64 R4, c[0x0][0x250] ;  /* 0x00009400ff047b82 */ /* 0x000e620000000a00 */
[----:B------:R-:W-:-:S07]  /*1420*/  SHF.R.S32.HI R9, RZ, 0x1f, R7 ;  /* 0x0000001fff097819 */ /* 0x000fce0000011407 */
[----:B------:R-:W2:Y:S01]  /*1430*/  LDC.64 R2, c[0x0][0x238] ;  /* 0x00008e00ff027b82 */ /* 0x000ea20000000a00 */
[-C--:B-1----:R-:W-:Y:S01]  /*1440*/  IMAD R10, R9, R4.reuse, RZ ;  /* 0x00000004090a7224 */ /* 0x082fe200078e02ff */
[----:B-----5:R-:W-:Y:S01]  /*1450*/  SHF.R.S32.HI R9, RZ, 0x1f, R0 ;  /* 0x0000001fff097819 */ /* 0x020fe20000011400 */
[----:B------:R-:W-:-:S04]  /*1460*/  IMAD.WIDE.U32 R12, R7, R4, RZ ;  /* 0x00000004070c7225 */ /* 0x000fc800078e00ff */
[----:B------:R-:W-:Y:S02]  /*1470*/  IMAD R5, R7, R5, R10 ;  /* 0x0000000507057224 */ /* 0x000fe400078e020a */
[----:B--2---:R-:W-:-:S03]  /*1480*/  IMAD R9, R9, R2, RZ ;  /* 0x0000000209097224 */ /* 0x004fc600078e02ff */
[----:B------:R-:W-:Y:S01]  /*1490*/  IADD3 R13, R13, R5, RZ ;  /* 0x000000050d0d7210 */ /* 0x000fe20007ffe0ff */
[C---:B------:R-:W-:Y:S02]  /*14a0*/  IMAD R9, R0.reuse, R3, R9 ;  /* 0x0000000300097224 */ /* 0x040fe400078e0209 */
[----:B------:R-:W-:-:S05]  /*14b0*/  IMAD.WIDE.U32 R22, R0, R2, R12 ;  /* 0x0000000200167225 */ /* 0x000fca00078e000c */
[----:B------:R-:W-:-:S07]  /*14c0*/  IADD3 R9, R23, R9, RZ ;  /* 0x0000000917097210 */ /* 0x000fce0007ffe0ff */
.L_x_1622:
[----:B------:R-:W-:Y:S01]  /*14d0*/  IADD3 R237, R38, -0x1, RZ ;  /* 0xffffffff26ed7810 */ /* 0x000fe20007ffe0ff */
[----:B------:R-:W-:Y:S01]  /*14e0*/  ULDC.64 UR4, c[0x0][0x258] ;  /* 0x0000960000047ab9 */ /* 0x000fe20000000a00 */
[----:B-----5:R-:W-:Y:S01]  /*14f0*/  SHF.R.S32.HI R0, RZ, 0x1f, R51 ;  /* 0x0000001fff007819 */ /* 0x020fe20000011433 */
[----:B------:R-:W-:Y:S01]  /*1500*/  ULDC.64 UR6, c[0x0][0x268] ;  /* 0x00009a0000067ab9 */ /* 0x000fe20000000a00 */
[----:B------:R-:W-:Y:S01]  /*1510*/  ISETP.NE.AND P1, PT, R236, -0x1, PT ;  /* 0xffffffffec00780c */ /* 0x000fe20003f25270 */
[----:B------:R-:W-:Y:S01]  /*1520*/  ULDC UR10, c[0x0][0x39c] ;  /* 0x0000e700000a7ab9 */ /* 0x000fe20000000800 */
[----:B------:R-:W-:Y:S02]  /*1530*/  SHF.L.U32 R68, R237, 0x8, RZ ;  /* 0x00000008ed447819 */ /* 0x000fe400000006ff */
[----:B------:R-:W-:Y:S02]  /*1540*/  LEA.HI R7, R0, R51, RZ, 0x2 ;  /* 0x0000003300077211 */ /* 0x000fe400078f10ff */
[----:B------:R-:W-:Y:S01]  /*1550*/  IADD3 R232, -R89, R238, RZ ;  /* 0x000000ee59e87210 */ /* 0x000fe20007ffe1ff */
[----:B------:R-:W-:Y:S01]  /*1560*/  IMAD.IADD R13, R39, 0x1, -R68 ;  /* 0x00000001270d7824 */ /* 0x000fe200078e0a44 */
[----:B------:R-:W-:-:S02]  /*1570*/  SHF.R.S32.HI R242, RZ, 0x2, R7 ;  /* 0x00000002fff27819 */ /* 0x000fc40000011407 */
[----:B------:R-:W-:Y:S02]  /*1580*/  LEA.HI R14, R0, R51, RZ, 0x3 ;  /* 0x00000033000e7211 */ /* 0x000fe400078f18ff */
[C---:B------:R-:W-:Y:S01]  /*1590*/  ISETP.GE.AND P4, PT, R242.reuse, R13, PT ;  /* 0x0000000df200720c */ /* 0x040fe20003f86270 */
[----:B------:R-:W1:Y:S01]  /*15a0*/  @P1 LDC.64 R4, c[0x0][0x240] ;  /* 0x00009000ff041b82 */ /* 0x000e620000000a00 */
[----:B------:R-:W-:Y:S01]  /*15b0*/  @!P1 SHF.R.S32.HI R23, RZ, 0x1f, R11 ;  /* 0x0000001fff179819 */ /* 0x000fe2000001140b */
[C---:B------:R-:W-:Y:S01]  /*15c0*/  VIADD R20, R242.reuse, 0x20 ;  /* 0x00000020f2147836 */ /* 0x040fe20000000000 */
[-C--:B------:R-:W-:Y:S02]  /*15d0*/  ISETP.GE.AND P0, PT, R242, R232.reuse, PT ;  /* 0x000000e8f200720c */ /* 0x080fe40003f06270 */
[----:B------:R-:W-:Y:S02]  /*15e0*/  SHF.R.S32.HI R12, RZ, 0x3, R14 ;  /* 0x00000003ff0c7819 */ /* 0x000fe4000001140e */
[----:B------:R-:W-:Y:S01]  /*15f0*/  ISETP.GE.AND P5, PT, R20, R232, PT ;  /* 0x000000e81400720c */ /* 0x000fe20003fa6270 */
[----:B------:R-:W2:Y:S01]  /*1600*/  @!P1 LDC.64 R2, c[0x0][0x228] ;  /* 0x00008a00ff029b82 */ /* 0x000ea20000000a00 */
[----:B------:R-:W-:-:S02]  /*1610*/  LEA.HI R56, R0, R51, RZ, 0x5 ;  /* 0x0000003300387211 */ /* 0x000fc400078f28ff */
[----:B------:R-:W-:Y:S01]  /*1620*/  SHF.R.S32.HI R243, RZ, 0x1f, R242 ;  /* 0x0000001ffff37819 */ /* 0x000fe200000114f2 */
[----:B------:R-:W3:Y:S01]  /*1630*/  @!P4 S2R R21, SR_CgaCtaId ;  /* 0x000000000015c919 */ /* 0x000ee20000008800 */
[----:B------:R-:W-:Y:S02]  /*1640*/  @!P4 MOV R10, 0x400 ;  /* 0x00000400000ac802 */ /* 0x000fe40000000f00 */
[----:B------:R-:W-:Y:S01]  /*1650*/  SHF.R.S32.HI R90, RZ, 0x5, R56 ;  /* 0x00000005ff5a7819 */ /* 0x000fe20000011438 */
[----:B------:R-:W-:Y:S01]  /*1660*/  IMAD.WIDE R32, R33, 0x40, R242 ;  /* 0x0000004021207825 */ /* 0x000fe200078e02f2 */
[----:B------:R-:W-:Y:S02]  /*1670*/  LOP3.LUT R14, R14, 0xfffffff8, RZ, 0xc0, !PT ;  /* 0xfffffff80e0e7812 */ /* 0x000fe400078ec0ff */
[----:B------:R-:W-:Y:S02]  /*1680*/  LOP3.LUT R246, R56, 0xffffffe0, RZ, 0xc0, !PT ;  /* 0xffffffe038f67812 */ /* 0x000fe400078ec0ff */
[----:B------:R-:W-:-:S02]  /*1690*/  LEA R89, R90, R89, 0x4 ;  /* 0x000000595a597211 */ /* 0x000fc400078e20ff */
[----:B------:R-:W-:Y:S01]  /*16a0*/  IADD3 R246, -R246, R51, RZ ;  /* 0x00000033f6f67210 */ /* 0x000fe20007ffe1ff */
[----:B-1----:R-:W-:-:S04]  /*16b0*/  @P1 IMAD.WIDE.U32 R34, R236, R4, RZ ;  /* 0x00000004ec221225 */ /* 0x002fc800078e00ff */
[-C--:B--2---:R-:W-:Y:S02]  /*16c0*/  @!P1 IMAD R4, R23, R2.reuse, RZ ;  /* 0x0000000217049224 */ /* 0x084fe400078e02ff */
[----:B------:R-:W-:Y:S01]  /*16d0*/  @!P1 IMAD.WIDE.U32 R24, R11, R2, RZ ;  /* 0x000000020b189225 */ /* 0x000fe200078e00ff */
[C---:B------:R-:W-:Y:S02]  /*16e0*/  LOP3.LUT R2, R7.reuse, 0xfffffffc, RZ, 0xc0, !PT ;  /* 0xfffffffc07027812 */ /* 0x040fe400078ec0ff */
[----:B------:R-:W-:Y:S01]  /*16f0*/  LEA.HI R7, R7, R242, RZ, 0x1 ;  /* 0x000000f207077211 */ /* 0x000fe200078f08ff */
[----:B------:R-:W-:Y:S01]  /*1700*/  @!P1 IMAD R4, R11, R3, R4 ;  /* 0x000000030b049224 */ /* 0x000fe200078e0204 */
[----:B------:R-:W-:Y:S01]  /*1710*/  IADD3 R2, -R2, R51, RZ ;  /* 0x0000003302027210 */ /* 0x000fe20007ffe1ff */
[----:B------:R-:W-:Y:S01]  /*1720*/  @P1 IMAD R3, R236, R5, R35 ;  /* 0x00000005ec031224 */ /* 0x000fe200078e0223 */
[----:B------:R-:W-:Y:S01]  /*1730*/  LOP3.LUT R7, R7, 0x7fffffe, RZ, 0xc0, !PT ;  /* 0x07fffffe07077812 */ /* 0x000fe200078ec0ff */
[----:B------:R-:W-:Y:S01]  /*1740*/  IMAD.SHL.U32 R5, R12, 0x40, RZ ;  /* 0x000000400c057824 */ /* 0x000fe200078e00ff */
[----:B------:R-:W-:Y:S01]  /*1750*/  SHF.L.U32 R240, R2, 0x3, RZ ;  /* 0x0000000302f07819 */ /* 0x000fe200000006ff */
[----:B------:R-:W-:Y:S01]  /*1760*/  @!P1 IMAD.MOV.U32 R34, RZ, RZ, R24 ;  /* 0x000000ffff229224 */ /* 0x000fe200078e0018 */
[----:B------:R-:W-:-:S02]  /*1770*/  @!P1 IADD3 R3, R25, R4, RZ ;  /* 0x0000000419039210 */ /* 0x000fc40007ffe0ff */
[----:B------:R-:W-:Y:S01]  /*1780*/  IADD3 R22, P2, R240, R22, RZ ;  /* 0x00000016f0167210 */ /* 0x000fe20007f5e0ff */
[----:B------:R-:W1:Y:S01]  /*1790*/  @!P5 S2R R25, SR_CgaCtaId ;  /* 0x000000000019d919 */ /* 0x000e620000008800 */
[----:B------:R-:W-:Y:S02]  /*17a0*/  SHF.R.S32.HI R2, RZ, 0x1f, R240 ;  /* 0x0000001fff027819 */ /* 0x000fe400000114f0 */
[----:B---3--:R-:W-:Y:S02]  /*17b0*/  @!P4 LEA R21, R21, R10, 0x18 ;  /* 0x0000000a1515c211 */ /* 0x008fe400078ec0ff */
[----:B------:R-:W-:Y:S01]  /*17c0*/  IADD3.X R23, R2, R9, RZ, P2, !PT ;  /* 0x0000000902177210 */ /* 0x000fe200017fe4ff */
[----:B------:R-:W2:Y:S01]  /*17d0*/  @!P0 LDC.64 R10, c[0x0][0x240] ;  /* 0x00009000ff0a8b82 */ /* 0x000ea20000000a00 */
[----:B------:R-:W-:Y:S02]  /*17e0*/  LOP3.LUT R5, R5, 0xc0, RZ, 0xc0, !PT ;  /* 0x000000c005057812 */ /* 0x000fe400078ec0ff */
[----:B------:R-:W-:-:S02]  /*17f0*/  SHF.R.S32.HI R9, RZ, 0x1f, R6 ;  /* 0x0000001fff097819 */ /* 0x000fc40000011406 */
[----:B------:R-:W-:Y:S02]  /*1800*/  LOP3.LUT R4, R5, 0x18, R240, 0xf8, !PT ;  /* 0x0000001805047812 */ /* 0x000fe400078ef8f0 */
[C---:B------:R-:W-:Y:S01]  /*1810*/  IADD3 R34, P1, R240.reuse, R34, RZ ;  /* 0x00000022f0227210 */ /* 0x040fe20007f3e0ff */
[----:B------:R-:W-:Y:S01]  /*1820*/  IMAD R9, R9, UR4, RZ ;  /* 0x0000000409097c24 */ /* 0x000fe2000f8e02ff */
[----:B------:R-:W-:Y:S02]  /*1830*/  SHF.R.U32.HI R5, RZ, 0x3, R5 ;  /* 0x00000003ff057819 */ /* 0x000fe40000011605 */
[----:B------:R-:W-:Y:S01]  /*1840*/  IADD3 R30, P3, R240, R30, RZ ;  /* 0x0000001ef01e7210 */ /* 0x000fe20007f7e0ff */
[----:B------:R-:W-:Y:S01]  /*1850*/  IMAD.X R35, R2, 0x1, R3, P1 ;  /* 0x0000000102237824 */ /* 0x000fe200008e0603 */
[----:B------:R-:W-:Y:S01]  /*1860*/  LOP3.LUT R5, R4, R5, RZ, 0x3c, !PT ;  /* 0x0000000504057212 */ /* 0x000fe200078e3cff */
[----:B------:R-:W-:Y:S01]  /*1870*/  IMAD R4, R6, UR5, R9 ;  /* 0x0000000506047c24 */ /* 0x000fe2000f8e0209 */
[----:B------:R-:W-:Y:S01]  /*1880*/  IADD3.X R31, R2, R8, RZ, P3, !PT ;  /* 0x00000008021f7210 */ /* 0x000fe20001ffe4ff */
[----:B------:R-:W-:Y:S01]  /*1890*/  IMAD.WIDE.U32 R34, R6, UR4, R34 ;  /* 0x0000000406227c25 */ /* 0x000fe2000f8e0022 */
[----:B------:R-:W3:Y:S01]  /*18a0*/  @!P5 LDC.64 R2, c[0x0][0x240] ;  /* 0x00009000ff02db82 */ /* 0x000ee20000000a00 */
[----:B------:R-:W-:Y:S01]  /*18b0*/  IADD3 R7, R242, -R7, RZ ;  /* 0x80000007f2077210 */ /* 0x000fe20007ffe0ff */
[----:B------:R-:W-:Y:S01]  /*18c0*/  UMOV UR5, 0x400 ;  /* 0x0000040000057882 */ /* 0x000fe20000000000 */
[----:B------:R-:W-:Y:S01]  /*18d0*/  ISETP.GE.AND P3, PT, R20, R13, PT ;  /* 0x0000000d1400720c */ /* 0x000fe20003f66270 */
[----:B------:R-:W-:Y:S01]  /*18e0*/  @!P0 IMAD.MOV.U32 R36, RZ, RZ, R34 ;  /* 0x000000ffff248224 */ /* 0x000fe200078e0022 */
[----:B------:R-:W-:Y:S01]  /*18f0*/  LEA R16, R90, R7, 0x3 ;  /* 0x000000075a107211 */ /* 0x000fe200078e18ff */
[----:B------:R-:W-:Y:S01]  /*1900*/  IMAD.WIDE.U32 R58, R242, R54, R30 ;  /* 0x00000036f23a7225 */ /* 0x000fe200078e001e */
[----:B------:R-:W-:Y:S01]  /*1910*/  IADD3 R37, R35, R4, RZ ;  /* 0x0000000423257210 */ /* 0x000fe20007ffe0ff */
[----:B------:R-:W4:Y:S01]  /*1920*/  @!P0 LDC.64 R8, c[0x0][0x210] ;  /* 0x00008400ff088b82 */ /* 0x000f220000000a00 */
[----:B------:R-:W-:Y:S01]  /*1930*/  @!P5 MOV R24, 0x400 ;  /* 0x000004000018d802 */ /* 0x000fe20000000f00 */
[----:B------:R-:W-:Y:S01]  /*1940*/  IMAD.U32 R16, R16, 0x20, R5 ;  /* 0x0000002010107824 */ /* 0x000fe200078e0005 */
[----:B------:R-:W-:Y:S01]  /*1950*/  @!P5 IADD3 R27, P1, R32, 0x20, RZ ;  /* 0x00000020201bd810 */ /* 0x000fe20007f3e0ff */
[----:B--2---:R-:W-:Y:S01]  /*1960*/  @!P0 IMAD R28, R33, R10, RZ ;  /* 0x0000000a211c8224 */ /* 0x004fe200078e02ff */
[----:B-1----:R-:W-:-:S02]  /*1970*/  @!P5 LEA R25, R25, R24, 0x18 ;  /* 0x000000181919d211 */ /* 0x002fc400078ec0ff */
[----:B------:R-:W-:Y:S01]  /*1980*/  @!P5 IADD3.X R29, RZ, R33, RZ, P1, !PT ;  /* 0x00000021ff1dd210 */ /* 0x000fe20000ffe4ff */
[----:B------:R-:W1:Y:S01]  /*1990*/  @!P5 LDC.64 R6, c[0x0][0x210] ;  /* 0x00008400ff06db82 */ /* 0x000e620000000a00 */
[C---:B------:R-:W-:Y:S01]  /*19a0*/  @!P0 IMAD R11, R32.reuse, R11, R28 ;  /* 0x0000000b200b8224 */ /* 0x040fe200078e021c */
[----:B------:R-:W2:Y:S01]  /*19b0*/  @!P3 S2R R24, SR_CgaCtaId ;  /* 0x000000000018b919 */ /* 0x000ea20000008800 */
[----:B------:R-:W-:Y:S01]  /*19c0*/  @!P0 IMAD.WIDE.U32 R32, R32, R10, R36 ;  /* 0x0000000a20208225 */ /* 0x000fe200078e0024 */
[----:B------:R-:W-:Y:S02]  /*19d0*/  @!P5 MOV R35, R37 ;  /* 0x000000250023d202 */ /* 0x000fe40000000f00 */
[----:B------:R-:W-:Y:S01]  /*19e0*/  IADD3 R10, R242, 0x40, RZ ;  /* 0x00000040f20a7810 */ /* 0x000fe20007ffe0ff */
[----:B------:R-:W-:Y:S01]  /*19f0*/  @!P0 IMAD.IADD R11, R33, 0x1, R11 ;  /* 0x00000001210b8824 */ /* 0x000fe200078e020b */
[----:B------:R-:W2:Y:S01]  /*1a00*/  S2UR UR4, SR_CgaCtaId ;  /* 0x00000000000479c3 */ /* 0x000ea20000008800 */
[-C--:B---3--:R-:W-:Y:S01]  /*1a10*/  @!P5 IMAD R26, R29, R2.reuse, RZ ;  /* 0x000000021d1ad224 */ /* 0x088fe200078e02ff */
[----:B------:R-:W-:Y:S01]  /*1a20*/  @!P4 LEA R21, R16, R21, 0x1 ;  /* 0x000000151015c211 */ /* 0x000fe200078e08ff */
[----:B------:R-:W-:Y:S01]  /*1a30*/  @!P5 IMAD.WIDE.U32 R34, R27, R2, R34 ;  /* 0x000000021b22d225 */ /* 0x000fe200078e0022 */
[----:B------:R-:W-:-:S03]  /*1a40*/  SHF.L.U32 R12, R12, 0x3, RZ ;  /* 0x000000030c0c7819 */ /* 0x000fc600000006ff */
[----:B------:R-:W-:Y:S01]  /*1a50*/  @!P5 IMAD R26, R27, R3, R26 ;  /* 0x000000031b1ad224 */ /* 0x000fe200078e021a */
[----:B------:R-:W3:Y:S01]  /*1a60*/  @!P4 LDC.64 R4, c[0x0][0x218] ;  /* 0x00008600ff04cb82 */ /* 0x000ee20000000a00 */
[----:B----4-:R-:W-:Y:S01]  /*1a70*/  @!P0 LEA R8, P1, R32, R8, 0x1 ;  /* 0x0000000820088211 */ /* 0x010fe200078208ff */
[----:B------:R-:W-:Y:S02]  /*1a80*/  IMAD R28, R243, R54, RZ ;  /* 0x00000036f31c7224 */ /* 0x000fe400078e02ff */
[----:B------:R-:W-:Y:S01]  /*1a90*/  @!P5 IADD3 R26, R35, R26, RZ ;  /* 0x0000001a231ad210 */ /* 0x000fe20007ffe0ff */
[----:B------:R-:W-:Y:S01]  /*1aa0*/  IMAD.WIDE.U32 R36, R54, 0x40, RZ ;  /* 0x0000004036247825 */ /* 0x000fe200078e00ff */
[----:B------:R-:W-:Y:S02]  /*1ab0*/  @!P0 LEA.HI.X R9, R32, R9, R11, 0x1, P1 ;  /* 0x0000000920098211 */ /* 0x000fe400008f0c0b */
[----:B------:R-:W4:Y:S01]  /*1ac0*/  @!P3 LDC.64 R2, c[0x0][0x218] ;  /* 0x00008600ff02bb82 */ /* 0x000f220000000a00 */
[----:B------:R-:W-:Y:S01]  /*1ad0*/  ISETP.GE.AND P1, PT, R10, R13, PT ;  /* 0x0000000d0a00720c */ /* 0x000fe20003f26270 */
[----:B------:R-:W-:Y:S01]  /*1ae0*/  IMAD R28, R242, R55, R28 ;  /* 0x00000037f21c7224 */ /* 0x000fe200078e021c */
[----:B-1----:R-:W-:Y:S01]  /*1af0*/  @!P5 LEA R30, P2, R34, R6, 0x1 ;  /* 0x00000006221ed211 */ /* 0x002fe200078408ff */
[----:B------:R-:W-:Y:S01]  /*1b00*/  @!P5 IMAD R25, R16, 0x2, R25 ;  /* 0x000000021019d824 */ /* 0x000fe200078e0219 */
[----:B------:R-:W-:Y:S01]  /*1b10*/  @!P3 MOV R11, 0x400 ;  /* 0x00000400000bb802 */ /* 0x000fe20000000f00 */
[----:B------:R-:W-:Y:S01]  /*1b20*/  IMAD R29, R19, UR6, RZ ;  /* 0x00000006131d7c24 */ /* 0x000fe2000f8e02ff */
[----:B------:R-:W-:Y:S01]  /*1b30*/  @!P5 LEA.HI.X R31, R34, R7, R26, 0x1, P2 ;  /* 0x00000007221fd211 */ /* 0x000fe200010f0c1a */
[----:B--2---:R-:W-:Y:S01]  /*1b40*/  ULEA UR4, UR4, UR5, 0x18 ;  /* 0x0000000504047291 */ /* 0x004fe2000f8ec03f */
[----:B------:R-:W-:Y:S01]  /*1b50*/  IADD3 R53, R59, R28, RZ ;  /* 0x0000001c3b357210 */ /* 0x000fe20007ffe0ff */
[----:B------:R-:W-:Y:S01]  /*1b60*/  VIADD R28, R242, 0x60 ;  /* 0x00000060f21c7836 */ /* 0x000fe20000000000 */
[----:B------:R-:W-:-:S02]  /*1b70*/  @!P3 LEA R7, R24, R11, 0x18 ;  /* 0x0000000b1807b211 */ /* 0x000fc400078ec0ff */
[----:B------:R-:W-:Y:S01]  /*1b80*/  SHF.L.U32 R34, R55, 0x6, RZ ;  /* 0x0000000637227819 */ /* 0x000fe200000006ff */
[----:B------:R-:W1:Y:S01]  /*1b90*/  @!P1 S2R R27, SR_CgaCtaId ;  /* 0x00000000001b9919 */ /* 0x000e620000008800 */
[----:B------:R-:W-:Y:S02]  /*1ba0*/  LEA R239, R16, UR4, 0x1 ;  /* 0x0000000410ef7c11 */ /* 0x000fe4000f8e08ff */
[----:B---3--:R-:W-:Y:S02]  /*1bb0*/  @!P4 LEA R32, P2, R58, R4, 0x1 ;  /* 0x000000043a20c211 */ /* 0x008fe400078408ff */
[----:B------:R-:W-:Y:S01]  /*1bc0*/  IADD3 R24, R242, 0xa0, RZ ;  /* 0x000000a0f2187810 */ /* 0x000fe20007ffe0ff */
[----:B------:R-:W-:Y:S01]  /*1bd0*/  @!PT LDS RZ, [RZ] ;  /* 0x00000000fffff984 */ /* 0x000fe20000000800 */
[----:B------:R-:W-:Y:S01]  /*1be0*/  @!PT LDS RZ, [RZ] ;  /* 0x00000000fffff984 */ /* 0x000fe20000000800 */
[----:B------:R-:W-:Y:S01]  /*1bf0*/  @!PT LDS RZ, [RZ] ;  /* 0x00000000fffff984 */ /* 0x000fe20000000800 */
[----:B------:R2:W-:Y:S01]  /*1c00*/  @!P0 LDGSTS.E.BYPASS.LTC128B.128 [R239], desc[UR8][R8.64] ;  /* 0x0000000008ef8fae */ /* 0x0005e2000b901d48 */
[----:B------:R-:W-:Y:S02]  /*1c10*/  @!P4 LEA.HI.X R33, R58, R5, R53, 0x1, P2 ;  /* 0x000000053a21c211 */ /* 0x000fe400010f0c35 */
[----:B------:R-:W3:Y:S01]  /*1c20*/  @!P1 LDC.64 R4, c[0x0][0x218] ;  /* 0x00008600ff049b82 */ /* 0x000ee20000000a00 */
[----:B------:R-:W-:Y:S01]  /*1c30*/  @!P3 LEA R6, P0, R54, R58, 0x5 ;  /* 0x0000003a3606b211 */ /* 0x000fe200078028ff */
[----:B------:R1:W-:Y:S01]  /*1c40*/  @!P5 LDGSTS.E.BYPASS.LTC128B.128 [R25+0x800], desc[UR8][R30.64] ;  /* 0x008000001e19dfae */ /* 0x0003e2000b901d48 */
[----:B------:R-:W-:-:S02]  /*1c50*/  @!P3 LEA R7, R16, R7, 0x1 ;  /* 0x000000071007b211 */ /* 0x000fc400078e08ff */
[----:B------:R-:W-:Y:S01]  /*1c60*/  @!P3 LEA.HI.X R11, R54, R53, R55, 0x5, P0 ;  /* 0x00000035360bb211 */ /* 0x000fe200000f2c37 */
[----:B------:R1:W-:Y:S01]  /*1c70*/  @!P4 LDGSTS.E.BYPASS.LTC128B.128 [R21+0x1000], desc[UR8][R32.64] ;  /* 0x010000002015cfae */ /* 0x0003e2000b901d48 */
[----:B----4-:R-:W-:Y:S02]  /*1c80*/  @!P3 LEA R2, P0, R6, R2, 0x1 ;  /* 0x000000020602b211 */ /* 0x010fe400078008ff */
[----:B------:R-:W-:Y:S02]  /*1c90*/  ISETP.GE.AND P4, PT, R24, R13, PT ;  /* 0x0000000d1800720c */ /* 0x000fe40003f86270 */
[----:B------:R-:W-:Y:S02]  /*1ca0*/  @!P3 LEA.HI.X R3, R6, R3, R11, 0x1, P0 ;  /* 0x000000030603b211 */ /* 0x000fe400000f0c0b */
[----:B------:R-:W-:Y:S02]  /*1cb0*/  ISETP.GE.AND P0, PT, R28, R13, PT ;  /* 0x0000000d1c00720c */ /* 0x000fe40003f06270 */
[----:B------:R-:W-:Y:S01]  /*1cc0*/  @!P1 IADD3 R6, P2, R58, R36, RZ ;  /* 0x000000243a069210 */ /* 0x000fe20007f5e0ff */
[----:B------:R4:W-:Y:S01]  /*1cd0*/  @!P3 LDGSTS.E.BYPASS.LTC128B.128 [R7+0x1800], desc[UR8][R2.64] ;  /* 0x018000000207bfae */ /* 0x0009e2000b901d48 */
[----:B------:R-:W-:-:S02]  /*1ce0*/  IADD3 R26, R242, 0x80, RZ ;  /* 0x00000080f21a7810 */ /* 0x000fc40007ffe0ff */
[----:B------:R-:W-:Y:S02]  /*1cf0*/  @!P1 IADD3.X R34, R53, R37, R34, P2, !PT ;  /* 0x0000002535229210 */ /* 0x000fe400017fe422 */
[----:B------:R-:W-:Y:S01]  /*1d00*/  ISETP.GE.AND P5, PT, R26, R13, PT ;  /* 0x0000000d1a00720c */ /* 0x000fe20003fa6270 */
[----:B------:R-:W4:Y:S01]  /*1d10*/  @!P4 S2R R11, SR_CgaCtaId ;  /* 0x00000000000bc919 */ /* 0x000f220000008800 */
[----:B---3--:R-:W-:Y:S01]  /*1d20*/  @!P1 LEA R40, P2, R6, R4, 0x1 ;  /* 0x0000000406289211 */ /* 0x008fe200078408ff */
[----:B--2---:R-:W-:Y:S02]  /*1d30*/  VIADD R8, R242, 0xc0 ;  /* 0x000000c0f2087836 */ /* 0x004fe40000000000 */
[----:B------:R-:W-:Y:S02]  /*1d40*/  @!P0 MOV R52, R58 ;  /* 0x0000003a00348202 */ /* 0x000fe40000000f00 */
[----:B------:R-:W-:Y:S02]  /*1d50*/  @!P1 LEA.HI.X R41, R6, R5, R34, 0x1, P2 ;  /* 0x0000000506299211 */ /* 0x000fe400010f0c22 */
[----:B------:R-:W2:Y:S01]  /*1d60*/  @!P0 S2R R6, SR_CgaCtaId ;  /* 0x0000000000068919 */ /* 0x000ea20000008800 */
[----:B------:R-:W-:Y:S01]  /*1d70*/  ISETP.GE.AND P3, PT, R8, R13, PT ;  /* 0x0000000d0800720c */ /* 0x000fe20003f66270 */
[----:B------:R-:W3:Y:S01]  /*1d80*/  @!P0 LDC.64 R4, c[0x0][0x218] ;  /* 0x00008600ff048b82 */ /* 0x000ee20000000a00 */
[----:B-1----:R-:W-:Y:S01]  /*1d90*/  IADD3 R30, R242, 0xe0, RZ ;  /* 0x000000e0f21e7810 */ /* 0x002fe20007ffe0ff */
[----:B------:R-:W1:Y:S01]  /*1da0*/  @!P5 S2R R25, SR_CgaCtaId ;  /* 0x000000000019d919 */ /* 0x000e620000008800 */
[----:B------:R-:W-:-:S02]  /*1db0*/  @!P0 IMAD R32, R55, 0x60, RZ ;  /* 0x0000006037208824 */ /* 0x000fc400078e02ff */
[----:B------:R-:W-:Y:S01]  /*1dc0*/  ISETP.GE.AND P2, PT, R30, R13, PT ;  /* 0x0000000d1e00720c */ /* 0x000fe20003f46270 */
[----:B------:R-:W-:Y:S01]  /*1dd0*/  @!P0 IMAD.WIDE.U32 R34, R54, 0x60, R52 ;  /* 0x0000006036228825 */ /* 0x000fe200078e0034 */
[----:B------:R-:W-:Y:S02]  /*1de0*/  @!P4 MOV R52, R58 ;  /* 0x0000003a0034c202 */ /* 0x000fe40000000f00 */
[----:B----4-:R-:W-:-:S03]  /*1df0*/  @!P1 MOV R2, 0x400 ;  /* 0x0000040000029802 */ /* 0x010fc60000000f00 */
[----:B------:R-:W4:Y:S01]  /*1e00*/  @!P3 S2R R9, SR_CgaCtaId ;  /* 0x000000000009b919 */ /* 0x000f220000008800 */
[----:B------:R-:W-:Y:S02]  /*1e10*/  @!P0 MOV R7, 0x400 ;  /* 0x0000040000078802 */ /* 0x000fe40000000f00 */
[----:B------:R-:W-:Y:S02]  /*1e20*/  @!P1 LEA R27, R27, R2, 0x18 ;  /* 0x000000021b1b9211 */ /* 0x000fe400078ec0ff */
[----:B------:R-:W1:Y:S01]  /*1e30*/  @!P5 LDC.64 R2, c[0x0][0x218] ;  /* 0x00008600ff02db82 */ /* 0x000e620000000a00 */
[----:B------:R-:W1:Y:S01]  /*1e40*/  @!P2 S2R R21, SR_CgaCtaId ;  /* 0x000000000015a919 */ /* 0x000e620000008800 */
[----:B------:R-:W-:Y:S01]  /*1e50*/  @!P0 IADD3 R32, R35, R32, RZ ;  /* 0x0000002023208210 */ /* 0x000fe20007ffe0ff */
[----:B------:R-:W-:-:S05]  /*1e60*/  @!P1 IMAD R27, R16, 0x2, R27 ;  /* 0x00000002101b9824 */ /* 0x000fca00078e021b */
[----:B------:R1:W-:Y:S01]  /*1e70*/  @!P1 LDGSTS.E.BYPASS.LTC128B.128 [R27+0x2000], desc[UR8][R40.64] ;  /* 0x02000000281b9fae */ /* 0x0003e2000b901d48 */
[----:B---3--:R-:W-:Y:S02]  /*1e80*/  @!P0 LEA R36, P1, R34, R4, 0x1 ;  /* 0x0000000422248211 */ /* 0x008fe400078208ff */
[----:B------:R-:W-:Y:S02]  /*1e90*/  @!P3 MOV R4, 0x400 ;  /* 0x000004000004b802 */ /* 0x000fe40000000f00 */
[----:B--2---:R-:W-:Y:S02]  /*1ea0*/  @!P0 LEA R7, R6, R7, 0x18 ;  /* 0x0000000706078211 */ /* 0x004fe400078ec0ff */
[----:B------:R-:W-:Y:S02]  /*1eb0*/  @!P4 MOV R6, 0x400 ;  /* 0x000004000006c802 */ /* 0x000fe40000000f00 */
[----:B------:R-:W-:Y:S01]  /*1ec0*/  @!P0 LEA.HI.X R37, R34, R5, R32, 0x1, P1 ;  /* 0x0000000522258211 */ /* 0x000fe200008f0c20 */
[----:B------:R-:W-:Y:S01]  /*1ed0*/  @!P0 IMAD R31, R16, 0x2, R7 ;  /* 0x00000002101f8824 */ /* 0x000fe200078e0207 */
[----:B------:R-:W-:-:S02]  /*1ee0*/  @!P4 LEA R11, R11, R6, 0x18 ;  /* 0x000000060b0bc211 */ /* 0x000fc400078ec0ff */
[----:B------:R-:W2:Y:S01]  /*1ef0*/  @!P4 LDC.64 R6, c[0x0][0x218] ;  /* 0x00008600ff06cb82 */ /* 0x000ea20000000a00 */
[----:B------:R-:W-:Y:S01]  /*1f00*/  ISETP.GE.AND P1, PT, R20, R13, PT ;  /* 0x0000000d1400720c */ /* 0x000fe20003f26270 */
[----:B------:R3:W-:Y:S01]  /*1f10*/  @!P0 LDGSTS.E.BYPASS.LTC128B.128 [R31+0x2800], desc[UR8][R36.64] ;  /* 0x02800000241f8fae */ /* 0x0007e2000b901d48 */
[----:B------:R-:W-:Y:S02]  /*1f20*/  @!P5 MOV R20, 0x400 ;  /* 0x000004000014d802 */ /* 0x000fe40000000f00 */
[----:B------:R-:W-:Y:S02]  /*1f30*/  @!P4 LEA R11, R16, R11, 0x1 ;  /* 0x0000000b100bc211 */ /* 0x000fe400078e08ff */
[----:B----4-:R-:W-:Y:S02]  /*1f40*/  @!P3 LEA R9, R9, R4, 0x18 ;  /* 0x000000040909b211 */ /* 0x010fe400078ec0ff */
[----:B------:R-:W4:Y:S01]  /*1f50*/  @!P3 LDC.64 R4, c[0x0][0x218] ;  /* 0x00008600ff04bb82 */ /* 0x000f220000000a00 */
[----:B-1----:R-:W-:-:S02]  /*1f60*/  @!P5 LEA R25, R25, R20, 0x18 ;  /* 0x000000141919d211 */ /* 0x002fc400078ec0ff */
[----:B------:R-:W-:Y:S02]  /*1f70*/  @!P2 MOV R20, 0x400 ;  /* 0x000004000014a802 */ /* 0x000fe40000000f00 */
[----:B------:R-:W-:Y:S01]  /*1f80*/  @!P5 LEA R27, P0, R54, R58, 0x7 ;  /* 0x0000003a361bd211 */ /* 0x000fe200078038ff */
[----:B------:R-:W-:Y:S01]  /*1f90*/  IMAD.WIDE.U32 R40, R18, UR6, R22 ;  /* 0x0000000612287c25 */ /* 0x000fe2000f8e0016 */
[----:B------:R-:W-:Y:S02]  /*1fa0*/  @!P2 LEA R19, R21, R20, 0x18 ;  /* 0x000000141513a211 */ /* 0x000fe400078ec0ff */
[----:B------:R-:W-:Y:S01]  /*1fb0*/  @!P5 LEA.HI.X R32, R54, R53, R55, 0x7, P0 ;  /* 0x000000353620d211 */ /* 0x000fe200000f3c37 */
[----:B------:R-:W-:Y:S01]  /*1fc0*/  @!P4 IMAD R22, R55, 0xa0, RZ ;  /* 0x000000a03716c824 */ /* 0x000fe200078e02ff */
[----:B------:R-:W-:Y:S01]  /*1fd0*/  @!P5 LEA R34, P0, R27, R2, 0x1 ;  /* 0x000000021b22d211 */ /* 0x000fe200078008ff */
[----:B------:R-:W-:Y:S01]  /*1fe0*/  IMAD R20, R18, UR7, R29 ;  /* 0x0000000712147c24 */ /* 0x000fe2000f8e021d */
[----:B------:R-:W-:Y:S01]  /*1ff0*/  @!P5 LEA R25, R16, R25, 0x1 ;  /* 0x000000191019d211 */ /* 0x000fe200078e08ff */
[----:B------:R-:W-:Y:S01]  /*2000*/  @!P3 IMAD R18, R55, 0xc0, RZ ;  /* 0x000000c03712b824 */ /* 0x000fe200078e02ff */
[----:B------:R-:W-:Y:S01]  /*2010*/  @!P5 LEA.HI.X R35, R27, R3, R32, 0x1, P0 ;  /* 0x000000031b23d211 */ /* 0x000fe200000f0c20 */
[----:B------:R-:W-:Y:S01]  /*2020*/  @!P4 IMAD.WIDE.U32 R32, R54, 0xa0, R52 ;  /* 0x000000a03620c825 */ /* 0x000fe200078e0034 */
[----:B------:R-:W1:Y:S01]  /*2030*/  @!P2 LDC.64 R2, c[0x0][0x218] ;  /* 0x00008600ff02ab82 */ /* 0x000e620000000a00 */
[----:B------:R-:W-:Y:S01]  /*2040*/  @!P3 LEA R9, R16, R9, 0x1 ;  /* 0x000000091009b211 */ /* 0x000fe200078e08ff */
[----:B------:R-:W-:Y:S01]  /*2050*/  ULDC.64 UR6, c[0x0][0x220] ;  /* 0x0000880000067ab9 */ /* 0x000fe20000000a00 */
[----:B------:R-:W-:Y:S01]  /*2060*/  @!P3 IMAD.MOV.U32 R52, RZ, RZ, R58 ;  /* 0x000000ffff34b224 */ /* 0x000fe200078e003a */
[----:B------:R-:W-:Y:S01]  /*2070*/  @!P4 IADD3 R22, R33, R22, RZ ;  /* 0x000000162116c210 */ /* 0x000fe20007ffe0ff */
[----:B------:R-:W-:Y:S01]  /*2080*/  @!P5 LDGSTS.E.BYPASS.LTC128B.128 [R25+0x3000], desc[UR8][R34.64] ;  /* 0x030000002219dfae */ /* 0x000fe2000b901d48 */
[----:B--2---:R-:W-:Y:S01]  /*2090*/  @!P4 LEA R6, P0, R32, R6, 0x1 ;  /* 0x000000062006c211 */ /* 0x004fe200078008ff */
[----:B------:R-:W-:Y:S01]  /*20a0*/  @!P3 IMAD.WIDE.U32 R42, R54, 0xc0, R52 ;  /* 0x000000c0362ab825 */ /* 0x000fe200078e0034 */
[----:B------:R-:W-:Y:S01]  /*20b0*/  @!P2 LEA R19, R16, R19, 0x1 ;  /* 0x000000131013a211 */ /* 0x000fe200078e08ff */
[----:B---3--:R-:W2:Y:S01]  /*20c0*/  LDC.64 R36, c[0x0][0x250] ;  /* 0x00009400ff247b82 */ /* 0x008ea20000000a00 */
[----:B------:R-:W-:Y:S01]  /*20d0*/  @!P4 LEA.HI.X R7, R32, R7, R22, 0x1, P0 ;  /* 0x000000072007c211 */ /* 0x000fe200000f0c16 */
[----:B------:R-:W-:Y:S01]  /*20e0*/  @!P2 IMAD.MOV.U32 R52, RZ, RZ, R58 ;  /* 0x000000ffff34a224 */ /* 0x000fe200078e003a */
[----:B----4-:R-:W-:Y:S01]  /*20f0*/  @!P3 LEA R32, P0, R42, R4, 0x1 ;  /* 0x000000042a20b211 */ /* 0x010fe200078008ff */
[----:B------:R-:W-:Y:S01]  /*2100*/  @!P2 IMAD R4, R55, 0xe0, RZ ;  /* 0x000000e03704a824 */ /* 0x000fe200078e02ff */
[----:B------:R-:W-:Y:S01]  /*2110*/  @!P3 IADD3 R18, R43, R18, RZ ;  /* 0x000000122b12b210 */ /* 0x000fe20007ffe0ff */
[----:B------:R-:W-:Y:S01]  /*2120*/  @!P2 IMAD.WIDE.U32 R22, R54, 0xe0, R52 ;  /* 0x000000e03616a825 */ /* 0x000fe200078e0034 */
[----:B------:R-:W-:Y:S01]  /*2130*/  @!P4 LDGSTS.E.BYPASS.LTC128B.128 [R11+0x3800], desc[UR8][R6.64] ;  /* 0x03800000060bcfae */ /* 0x000fe2000b901d48 */
[----:B------:R-:W-:-:S02]  /*2140*/  IADD3 R17, P5, R242, R17, RZ ;  /* 0x00000011f2117210 */ /* 0x000fc40007fbe0ff */
[----:B------:R-:W-:Y:S01]  /*2150*/  @!P3 LEA.HI.X R33, R42, R5, R18, 0x1, P0 ;  /* 0x000000052a21b211 */ /* 0x000fe200000f0c12 */
[----:B------:R-:W-:Y:S01]  /*2160*/  @!P2 IMAD.IADD R4, R23, 0x1, R4 ;  /* 0x000000011704a824 */ /* 0x000fe200078e0204 */
[----:B------:R-:W-:Y:S01]  /*2170*/  IADD3 R41, R41, R20, RZ ;  /* 0x0000001429297210 */ /* 0x000fe20007ffe0ff */
[----:B------:R-:W-:Y:S01]  /*2180*/  IMAD.X R15, R243, 0x1, R15, P5 ;  /* 0x00000001f30f7824 */ /* 0x000fe200028e060f */
[-C--:B------:R-:W-:Y:S01]  /*2190*/  ISETP.GE.AND P5, PT, R28, R13.reuse, PT ;  /* 0x0000000d1c00720c */ /* 0x080fe20003fa6270 */
[----:B------:R-:W-:Y:S01]  /*21a0*/  @!P3 LDGSTS.E.BYPASS.LTC128B.128 [R9+0x4000], desc[UR8][R32.64] ;  /* 0x040000002009bfae */ /* 0x000fe2000b901d48 */
[----:B-1----:R-:W-:Y:S02]  /*21b0*/  @!P2 LEA R2, P0, R22, R2, 0x1 ;  /* 0x000000021602a211 */ /* 0x002fe400078008ff */
[----:B------:R-:W-:Y:S02]  /*21c0*/  ISETP.GE.AND P3, PT, R242, R13, PT ;  /* 0x0000000df200720c */ /* 0x000fe40003f66270 */
[----:B------:R-:W-:-:S02]  /*21d0*/  @!P2 LEA.HI.X R3, R22, R3, R4, 0x1, P0 ;  /* 0x000000031603a211 */ /* 0x000fc400000f0c04 */
[----:B------:R-:W-:Y:S01]  /*21e0*/  ISETP.GE.AND P4, PT, R26, R13, PT ;  /* 0x0000000d1a00720c */ /* 0x000fe20003f86270 */
[-C--:B--2---:R-:W-:Y:S02]  /*21f0*/  IMAD R4, R15, R36.reuse, RZ ;  /* 0x000000240f047224 */ /* 0x084fe400078e02ff */
[----:B------:R1:W-:Y:S01]  /*2200*/  @!P2 LDGSTS.E.BYPASS.LTC128B.128 [R19+0x4800], desc[UR8][R2.64] ;  /* 0x048000000213afae */ /* 0x0003e2000b901d48 */
[C---:B------:R-:W-:Y:S01]  /*2210*/  IMAD.WIDE.U32 R40, R17.reuse, R36, R40 ;  /* 0x0000002411287225 */ /* 0x040fe200078e0028 */
[----:B------:R-:W-:Y:S02]  /*2220*/  SHF.L.U32 R5, R36, 0x5, RZ ;  /* 0x0000000524057819 */ /* 0x000fe400000006ff */
[----:B------:R-:W0:Y:S01]  /*2230*/  LDGDEPBAR ;  /* 0x00000000000079af */ /* 0x000e220000000000 */
[----:B------:R-:W-:Y:S01]  /*2240*/  IMAD R4, R17, R37, R4 ;  /* 0x0000002511047224 */ /* 0x000fe200078e0204 */
[----:B------:R-:W-:-:S04]  /*2250*/  LEA R234, P0, R40, UR6, 0x1 ;  /* 0x0000000628ea7c11 */ /* 0x000fc8000f8008ff */
[----:B------:R-:W-:Y:S02]  /*2260*/  IADD3 R4, R41, R4, RZ ;  /* 0x0000000429047210 */ /* 0x000fe40007ffe0ff */
[----:B------:R-:W-:Y:S02]  /*2270*/  @!P1 LEA R16, P2, R5, R234, 0x1 ;  /* 0x000000ea05109211 */ /* 0x000fe400078408ff */
[----:B------:R-:W-:Y:S02]  /*2280*/  LEA.HI.X R233, R40, UR7, R4, 0x1, P0 ;  /* 0x0000000728e97c11 */ /* 0x000fe400080f0c04 */
[----:B------:R-:W-:Y:S02]  /*2290*/  ISETP.GE.AND P0, PT, R10, R13, PT ;  /* 0x0000000d0a00720c */ /* 0x000fe40003f06270 */
[----:B------:R-:W-:Y:S01]  /*22a0*/  SHF.L.U64.HI R4, R36, 0x5, R37 ;  /* 0x0000000524047819 */ /* 0x000fe20000010225 */
[----:B------:R-:W-:-:S03]  /*22b0*/  @!P3 IMAD.MOV.U32 R235, RZ, RZ, R233 ;  /* 0x000000ffffebb224 */ /* 0x000fc600078e00e9 */
[----:B------:R-:W-:Y:S02]  /*22c0*/  @!P1 LEA.HI.X R17, R5, R233, R4, 0x1, P2 ;  /* 0x000000e905119211 */ /* 0x000fe400010f0c04 */
[----:B------:R-:W-:Y:S02]  /*22d0*/  ISETP.GE.AND P2, PT, R8, R13, PT ;  /* 0x0000000d0800720c */ /* 0x000fe40003f46270 */
[----:B-1----:R-:W-:Y:S01]  /*22e0*/  IADD3 R3, -R14, R51, RZ ;  /* 0x000000330e037210 */ /* 0x002fe20007ffe1ff */
[----:B------:R-:W-:-:S04]  /*22f0*/  DEPBAR.LE SB0, 0x0 ;  /* 0x000080000000791a */ /* 0x000fc80000000000 */
[----:B------:R-:W-:Y:S01]  /*2300*/  BAR.SYNC.DEFER_BLOCKING 0x0 ;  /* 0x0000000000007b1d */ /* 0x000fe20000010000 */
[----:B------:R-:W-:Y:S02]  /*2310*/  LEA.HI R2, R0, R51, RZ, 0x4 ;  /* 0x0000003300027211 */ /* 0x000fe400078f20ff */
[----:B------:R-:W-:Y:S02]  /*2320*/  LEA.HI R6, R3, R3, RZ, 0x1 ;  /* 0x0000000303067211 */ /* 0x000fe400078f08ff */
[----:B------:R-:W-:Y:S02]  /*2330*/  LOP3.LUT R88, R2, 0xfffffff0, RZ, 0xc0, !PT ;  /* 0xfffffff002587812 */ /* 0x000fe400078ec0ff */
[----:B------:R-:W-:Y:S02]  /*2340*/  SHF.R.S32.HI R0, RZ, 0x1, R6 ;  /* 0x00000001ff007819 */ /* 0x000fe40000011406 */
[----:B------:R-:W-:Y:S02]  /*2350*/  IADD3 R88, -R88, R51, RZ ;  /* 0x0000003358587210 */ /* 0x000fe40007ffe1ff */
[----:B------:R-:W-:Y:S01]  /*2360*/  SHF.R.S32.HI R9, RZ, 0x4, R2 ;  /* 0x00000004ff097819 */ /* 0x000fe20000011402 */
[----:B------:R-:W-:Y:S01]  /*2370*/  IMAD.SHL.U32 R10, R0, 0x40, RZ ;  /* 0x00000040000a7824 */ /* 0x000fe200078e00ff */
[----:B------:R-:W-:-:S02]  /*2380*/  LEA.HI R7, R88, R88, RZ, 0x1 ;  /* 0x0000005858077211 */ /* 0x000fc400078f08ff */
[----:B------:R-:W-:Y:S02]  /*2390*/  LEA.HI R2, R2, R9, RZ, 0x1 ;  /* 0x0000000902027211 */ /* 0x000fe400078f08ff */
[--C-:B------:R-:W-:Y:S02]  /*23a0*/  SHF.R.S32.HI R11, RZ, 0x1, R7.reuse ;  /* 0x00000001ff0b7819 */ /* 0x100fe40000011407 */
[----:B------:R-:W-:Y:S02]  /*23b0*/  SHF.R.S32.HI R8, RZ, 0x1f, R7 ;  /* 0x0000001fff087819 */ /* 0x000fe40000011407 */
[----:B------:R-:W-:Y:S02]  /*23c0*/  LOP3.LUT R6, R6, 0x7fffffe, RZ, 0xc0, !PT ;  /* 0x07fffffe06067812 */ /* 0x000fe400078ec0ff */
[----:B------:R-:W-:Y:S01]  /*23d0*/  LEA.HI R8, R8, R11, RZ, 0x2 ;  /* 0x0000000b08087211 */ /* 0x000fe200078f10ff */
[----:B------:R-:W-:Y:S01]  /*23e0*/  @P3 STS [R239+0x5000], RZ ;  /* 0x005000ffef003388 */ /* 0x000fe20000000800 */
[----:B------:R-:W-:Y:S01]  /*23f0*/  IADD3 R229, R3, -R6, RZ ;  /* 0x8000000603e57210 */ /* 0x000fe20007ffe0ff */
[----:B------:R-:W-:Y:S01]  /*2400*/  @!P5 IMAD R3, R37, 0xc0, RZ ;  /* 0x000000c02503d824 */ /* 0x000fe200078e02ff */
[----:B------:R-:W-:Y:S01]  /*2410*/  LOP3.LUT R7, R7, 0x7fffffe, RZ, 0xc0, !PT ;  /* 0x07fffffe07077812 */ /* 0x000fe200078ec0ff */
[----:B------:R-:W-:Y:S04]  /*2420*/  @P3 STS [R239+0x5004], RZ ;  /* 0x005004ffef003388 */ /* 0x000fe80000000800 */
        /* <DEDUP_REMOVED lines=10> */
[----:B------:R-:W-:Y:S01]  /*24d0*/  @!P1 LDGSTS.E.BYPASS.LTC128B.128 [R239+0x5800], desc[UR8][R16.64] ;  /* 0x0580000010ef9fae */ /* 0x000fe2000b901d48 */
[----:B------:R-:W-:-:S03]  /*24e0*/  @!P0 LEA R4, P1, R36, R234, 0x7 ;  /* 0x000000ea24048211 */ /* 0x000fc600078238ff */
[----:B------:R-:W-:Y:S01]  /*24f0*/  @P0 STS.128 [R239+0x6000], RZ ;  /* 0x006000ffef000388 */ /* 0x000fe20000000c00 */
[----:B------:R-:W-:Y:S02]  /*2500*/  @!P0 LEA.HI.X R5, R36, R233, R37, 0x7, P1 ;  /* 0x000000e924058211 */ /* 0x000fe400008f3c25 */
[----:B------:R-:W-:Y:S02]  /*2510*/  ISETP.GE.AND P1, PT, R30, R13, PT ;  /* 0x0000000d1e00720c */ /* 0x000fe40003f26270 */
[----:B------:R-:W-:Y:S01]  /*2520*/  LOP3.LUT R13, R10, 0xc0, RZ, 0xc0, !PT ;  /* 0x000000c00a0d7812 */ /* 0x000fe200078ec0ff */
[----:B------:R-:W-:Y:S01]  /*2530*/  @!PT LDS RZ, [RZ] ;  /* 0x00000000fffff984 */ /* 0x000fe20000000800 */
[----:B------:R-:W-:Y:S01]  /*2540*/  @!PT LDS RZ, [RZ] ;  /* 0x00000000fffff984 */ /* 0x000fe20000000800 */
[----:B------:R-:W-:Y:S01]  /*2550*/  @!PT LDS RZ, [RZ] ;  /* 0x00000000fffff984 */ /* 0x000fe20000000800 */
[----:B------:R2:W-:Y:S01]  /*2560*/  @!P0 LDGSTS.E.BYPASS.LTC128B.128 [R239+0x6000], desc[UR8][R4.64] ;  /* 0x0600000004ef8fae */ /* 0x0005e2000b901d48 */
[----:B------:R-:W-:Y:S02]  /*2570*/  LOP3.LUT R10, R2, 0xfffffffe, RZ, 0xc0, !PT ;  /* 0xfffffffe020a7812 */ /* 0x000fe400078ec0ff */
[----:B------:R-:W-:Y:S01]  /*2580*/  LOP3.LUT R2, R8, 0xfffffffc, RZ, 0xc0, !PT ;  /* 0xfffffffc08027812 */ /* 0x000fe200078ec0ff */
[----:B------:R-:W-:Y:S01]  /*2590*/  @P5 STS.128 [R239+0x6800], RZ ;  /* 0x006800ffef005388 */ /* 0x000fe20000000c00 */
[----:B------:R-:W-:Y:S01]  /*25a0*/  LOP3.LUT R8, R13, 0x8, R12, 0xf8, !PT ;  /* 0x000000080d087812 */ /* 0x000fe200078ef80c */
[----:B------:R-:W-:Y:S01]  /*25b0*/  IMAD.IADD R10, R9, 0x1, -R10 ;  /* 0x00000001090a7824 */ /* 0x000fe200078e0a0a */
[----:B------:R-:W-:-:S02]  /*25c0*/  IADD3 R2, R11, -R2, RZ ;  /* 0x800000020b027210 */ /* 0x000fc40007ffe0ff */
[-C--:B-1----:R-:W-:Y:S01]  /*25d0*/  @!P5 MOV R235, R233.reuse ;  /* 0x000000e900ebd202 */ /* 0x082fe20000000f00 */
[C---:B------:R-:W-:Y:S01]  /*25e0*/  IMAD R229, R10.reuse, 0x8, R229 ;  /* 0x000000080ae57824 */ /* 0x040fe200078e02e5 */
[----:B------:R-:W-:Y:S02]  /*25f0*/  SHF.L.U32 R6, R10, 0x3, RZ ;  /* 0x000000030a067819 */ /* 0x000fe400000006ff */
[----:B------:R-:W-:Y:S01]  /*2600*/  SHF.R.S32.HI R9, RZ, 0x1f, R88 ;  /* 0x0000001fff097819 */ /* 0x000fe20000011458 */
[----:B------:R-:W-:Y:S01]  /*2610*/  @!P5 IMAD.WIDE.U32 R10, R36, 0xc0, R234 ;  /* 0x000000c0240ad825 */ /* 0x000fe200078e00ea */
[----:B------:R-:W-:Y:S02]  /*2620*/  SHF.L.U32 R81, R2, 0x6, RZ ;  /* 0x0000000602517819 */ /* 0x000fe400000006ff */
[----:B------:R-:W-:Y:S01]  /*2630*/  @!P2 MOV R235, R233 ;  /* 0x000000e900eba202 */ /* 0x000fe20000000f00 */
[----:B------:R-:W-:Y:S01]  /*2640*/  @!P5 IMAD.IADD R11, R11, 0x1, R3 ;  /* 0x000000010b0bd824 */ /* 0x000fe200078e0203 */
[----:B------:R-:W-:-:S02]  /*2650*/  LEA.HI R3, R9, R88, RZ, 0x3 ;  /* 0x0000005809037211 */ /* 0x000fc400078f18ff */
[----:B------:R-:W-:Y:S01]  /*2660*/  LOP3.LUT R81, R81, 0xc0, RZ, 0xc0, !PT ;  /* 0x000000c051517812 */ /* 0x000fe200078ec0ff */
[----:B------:R-:W-:Y:S01]  /*2670*/  @!P2 IMAD.WIDE.U32 R14, R36, 0x180, R234 ;  /* 0x00000180240ea825 */ /* 0x000fe200078e00ea */
[----:B------:R-:W-:Y:S01]  /*2680*/  SHF.R.U32.HI R13, RZ, 0x3, R13 ;  /* 0x00000003ff0d7819 */ /* 0x000fe2000001160d */
[----:B------:R-:W-:Y:S01]  /*2690*/  @!PT LDS RZ, [RZ] ;  /* 0x00000000fffff984 */ /* 0x000fe20000000800 */
[----:B------:R-:W-:Y:S01]  /*26a0*/  @!PT LDS RZ, [RZ] ;  /* 0x00000000fffff984 */ /* 0x000fe20000000800 */
[----:B------:R-:W-:Y:S01]  /*26b0*/  @!PT LDS RZ, [RZ] ;  /* 0x00000000fffff984 */ /* 0x000fe20000000800 */
[----:B------:R-:W-:Y:S01]  /*26c0*/  @!P5 LDGSTS.E.BYPASS.LTC128B.128 [R239+0x6800], desc[UR8][R10.64] ;  /* 0x068000000aefdfae */ /* 0x000fe2000b901d48 */
[----:B------:R-:W-:Y:S01]  /*26d0*/  LOP3.LUT R6, R81, 0x8, R6, 0xf8, !PT ;  /* 0x0000000851067812 */ /* 0x000fe200078ef806 */
[----:B------:R-:W-:Y:S01]  /*26e0*/  IMAD.SHL.U32 R3, R3, 0x20, RZ ;  /* 0x0000002003037824 */ /* 0x000fe200078e00ff */
[----:B------:R-:W-:Y:S01]  /*26f0*/  SHF.R.U32.HI R81, RZ, 0x3, R81 ;  /* 0x00000003ff517819 */ /* 0x000fe20000011651 */
[----:B--2---:R-:W-:Y:S01]  /*2700*/  @!P3 IMAD.MOV.U32 R4, RZ, RZ, R234 ;  /* 0x000000ffff04b224 */ /* 0x004fe200078e00ea */
[----:B------:R-:W-:Y:S01]  /*2710*/  @!P1 MOV R235, R233 ;  /* 0x000000e900eb9202 */ /* 0x000fe20000000f00 */
[----:B------:R-:W-:Y:S01]  /*2720*/  @P4 STS.128 [R239+0x7000], RZ ;  /* 0x007000ffef004388 */ /* 0x000fe20000000c00 */
[----:B------:R-:W-:-:S02]  /*2730*/  LOP3.LUT R83, R3, 0xffffff00, RZ, 0xc0, !PT ;  /* 0xffffff0003537812 */ /* 0x000fc400078ec0ff */
[----:B------:R-:W-:Y:S01]  /*2740*/  LOP3.LUT R8, R8, R13, RZ, 0x3c, !PT ;  /* 0x0000000d08087212 */ /* 0x000fe200078e3cff */
[----:B------:R-:W-:Y:S01]  /*2750*/  @!P1 IMAD.WIDE.U32 R12, R36, 0x1c0, R234 ;  /* 0x000001c0240c9825 */ /* 0x000fe200078e00ea */
[----:B------:R-:W-:Y:S02]  /*2760*/  LOP3.LUT R81, R6, R81, RZ, 0x3c, !PT ;  /* 0x0000005106517212 */ /* 0x000fe400078e3cff */
[----:B------:R-:W-:Y:S01]  /*2770*/  @!P3 MOV R5, R233 ;  /* 0x000000e90005b202 */ /* 0x000fe20000000f00 */
[C---:B------:R-:W-:Y:S01]  /*2780*/  @!P1 IMAD R6, R37.reuse, 0x1c0, RZ ;  /* 0x000001c025069824 */ /* 0x040fe200078e02ff */
[----:B------:R-:W-:Y:S01]  /*2790*/  IADD3 R88, R88, -R7, RZ ;  /* 0x8000000758587210 */ /* 0x000fe20007ffe0ff */
[----:B------:R-:W-:Y:S01]  /*27a0*/  @!P2 IMAD R7, R37, 0x180, RZ ;  /* 0x000001802507a824 */ /* 0x000fe200078e02ff */
[----:B------:R-:W-:Y:S01]  /*27b0*/  LEA R3, R90, R83, 0x9 ;  /* 0x000000535a037211 */ /* 0x000fe200078e48ff */
[----:B------:R-:W-:Y:S01]  /*27c0*/  @!P3 IMAD.WIDE.U32 R18, R36, 0x140, R4 ;  /* 0x000001402412b825 */ /* 0x000fe200078e0004 */
[----:B------:R-:W-:-:S02]  /*27d0*/  LEA R229, R229, R8, 0x5 ;  /* 0x00000008e5e57211 */ /* 0x000fc400078e28ff */
[----:B------:R-:W-:Y:S01]  /*27e0*/  @!P4 LEA R16, P0, R36, R234, 0x8 ;  /* 0x000000ea2410c211 */ /* 0x000fe200078040ff */
[----:B------:R-:W-:Y:S01]  /*27f0*/  @!P3 IMAD R8, R37, 0x140, RZ ;  /* 0x000001402508b824 */ /* 0x000fe200078e02ff */
[----:B------:R-:W-:Y:S01]  /*2800*/  @!P1 IADD3 R13, R13, R6, RZ ;  /* 0x000000060d0d9210 */ /* 0x000fe20007ffe0ff */
[----:B------:R-:W-:Y:S01]  /*2810*/  @!P2 IMAD.IADD R5, R15, 0x1, R7 ;  /* 0x000000010f05a824 */ /* 0x000fe200078e0207 */
[----:B------:R-:W-:Y:S01]  /*2820*/  LEA R6, R88, R3, 0x5 ;  /* 0x0000000358067211 */ /* 0x000fe200078e28ff */
[----:B------:R-:W-:Y:S01]  /*2830*/  @!P2 IMAD.MOV.U32 R4, RZ, RZ, R14 ;  /* 0x000000ffff04a224 */ /* 0x000fe200078e000e */
[----:B------:R-:W-:Y:S01]  /*2840*/  @!P4 LEA.HI.X R17, R36, R233, R37, 0x8, P0 ;  /* 0x000000e92411c211 */ /* 0x000fe200000f4425 */
[----:B------:R-:W-:Y:S01]  /*2850*/  IMAD R150, R88, 0x20, R83 ;  /* 0x0000002058967824 */ /* 0x000fe200078e0253 */
[----:B------:R-:W-:Y:S01]  /*2860*/  @!P3 IADD3 R9, R19, R8, RZ ;  /* 0x000000081309b210 */ /* 0x000fe20007ffe0ff */
[----:B------:R-:W-:Y:S01]  /*2870*/  IMAD.IADD R231, R81, 0x1, R6 ;  /* 0x0000000151e77824 */ /* 0x000fe200078e0206 */
[----:B------:R-:W-:Y:S01]  /*2880*/  @!P3 MOV R8, R18 ;  /* 0x000000120008b202 */ /* 0x000fe20000000f00 */
[----:B------:R-:W-:Y:S01]  /*2890*/  @!PT LDS RZ, [RZ] ;  /* 0x00000000fffff984 */ /* 0x000fe20000000800 */
[----:B------:R-:W-:Y:S01]  /*28a0*/  @!PT LDS RZ, [RZ] ;  /* 0x00000000fffff984 */ /* 0x000fe20000000800 */
[----:B------:R-:W-:Y:S01]  /*28b0*/  @!PT LDS RZ, [RZ] ;  /* 0x00000000fffff984 */ /* 0x000fe20000000800 */
[----:B------:R1:W-:Y:S01]  /*28c0*/  @!P4 LDGSTS.E.BYPASS.LTC128B.128 [R239+0x7000], desc[UR8][R16.64] ;  /* 0x0700000010efcfae */ /* 0x0003e2000b901d48 */
[----:B------:R-:W-:-:S02]  /*28d0*/  LEA R229, R229, UR4, 0x1 ;  /* 0x00000004e5e57c11 */ /* 0x000fc4000f8e08ff */
[----:B------:R-:W-:Y:S01]  /*28e0*/  LEA R231, R231, UR4, 0x1 ;  /* 0x00000004e7e77c11 */ /* 0x000fe2000f8e08ff */
[----:B------:R-:W-:Y:S01]  /*28f0*/  @P3 STS.128 [R239+0x7800], RZ ;  /* 0x007800ffef003388 */ /* 0x000fe20000000c00 */
[----:B------:R-:W-:Y:S01]  /*2900*/  LOP3.LUT P0, RZ, R0, 0x2, RZ, 0xc0, !PT ;  /* 0x0000000200ff7812 */ /* 0x000fe2000780c0ff */
[----:B------:R-:W-:Y:S01]  /*2910*/  VIADD R228, R229, 0x1000 ;  /* 0x00001000e5e47836 */ /* 0x000fe20000000000 */
[----:B------:R-:W-:Y:S01]  /*2920*/  IADD3 R150, R81, R150, RZ ;  /* 0x0000009651967210 */ /* 0x000fe20007ffe0ff */
        /* <DEDUP_REMOVED lines=14> */
[----:B------:R-:W-:-:S02]  /*2a10*/  LOP3.LUT P1, RZ, R2, 0x2, RZ, 0xc0, !PT ;  /* 0x0000000202ff7812 */ /* 0x000fc4000782c0ff */
[----:B------:R-:W-:Y:S01]  /*2a20*/  MOV R2, 0x10 ;  /* 0x0000001000027802 */ /* 0x000fe20000000f00 */
[----:B------:R-:W-:Y:S03]  /*2a30*/  LDSM.16.M88.4 R28, [R231] ;  /* 0x00000000e71c783b */ /* 0x000fe60000000200 */
[C---:B------:R-:W-:Y:S01]  /*2a40*/  SEL R0, R2.reuse, 0xfffffff0, !P0 ;  /* 0xfffffff002007807 */ /* 0x040fe20004000000 */
[----:B-1----:R-:W1:Y:S01]  /*2a50*/  LDSM.16.M88.4 R16, [R229+0x1000] ;  /* 0x00100000e510783b */ /* 0x002e620000000200 */
[----:B------:R-:W-:Y:S02]  /*2a60*/  SEL R3, R2, 0xfffffff0, !P1 ;  /* 0xfffffff002037807 */ /* 0x000fe40004800000 */
[----:B------:R-:W-:Y:S01]  /*2a70*/  ISETP.GT.AND P1, PT, R38, 0x1, PT ;  /* 0x000000012600780c */ /* 0x000fe20003f24270 */
[----:B------:R-:W3:Y:S01]  /*2a80*/  LDSM.16.M88.4 R24, [R229+0x1400] ;  /* 0x00140000e518783b */ /* 0x000ee20000000200 */
[----:B------:R-:W-:Y:S01]  /*2a90*/  LEA R230, R3, R231, 0x1 ;  /* 0x000000e703e67211 */ /* 0x000fe200078e08ff */
[C---:B------:R-:W-:Y:S01]  /*2aa0*/  IMAD R57, R0.reuse, 0x2, R229 ;  /* 0x0000000200397824 */ /* 0x040fe200078e02e5 */
[----:B------:R-:W-:Y:S01]  /*2ab0*/  LEA R228, R0, R228, 0x1 ;  /* 0x000000e400e47211 */ /* 0x000fe200078e08ff */
[----:B------:R-:W0:Y:S04]  /*2ac0*/  LDGDEPBAR ;  /* 0x00000000000079af */ /* 0x000e280000000000 */
[----:B------:R-:W-:Y:S04]  /*2ad0*/  LDSM.16.M88.4 R20, [R230] ;  /* 0x00000000e614783b */ /* 0x000fe80000000200 */
[----:B------:R-:W4:Y:S04]  /*2ae0*/  LDSM.16.M88.4 R40, [R57+0x1000] ;  /* 0x001000003928783b */ /* 0x000f280000000200 */
[----:B------:R-:W4:Y:S04]  /*2af0*/  LDSM.16.M88.4 R32, [R57+0x1400] ;  /* 0x001400003920783b */ /* 0x000f280000000200 */
[----:B--2---:R-:W2:Y:S04]  /*2b00*/  LDSM.16.M88.4 R12, [R229+0x1800] ;  /* 0x00180000e50c783b */ /* 0x004ea80000000200 */
[----:B------:R-:W-:Y:S01]  /*2b10*/  LDSM.16.M88.4 R84, [R57+0x2000] ;  /* 0x002000003954783b */ /* 0x000fe20000000200 */
[C---:B-1----:R-:W-:Y:S06]  /*2b20*/  HMMA.16816.F32 R4, R28.reuse, R16, RZ ;  /* 0x000000101c04723c */ /* 0x042fec00000018ff */
[C---:B------:R-:W-:Y:S06]  /*2b30*/  HMMA.16816.F32 R16, R28.reuse, R18, RZ ;  /* 0x000000121c10723c */ /* 0x040fec00000018ff */
[C---:B---3--:R-:W-:Y:S06]  /*2b40*/  HMMA.16816.F32 R8, R28.reuse, R24, RZ ;  /* 0x000000181c08723c */ /* 0x048fec00000018ff */
[----:B------:R-:W-:Y:S06]  /*2b50*/  HMMA.16816.F32 R24, R28, R26, RZ ;  /* 0x0000001a1c18723c */ /* 0x000fec00000018ff */
[C---:B----4-:R-:W-:Y:S06]  /*2b60*/  HMMA.16816.F32 R4, R20.reuse, R40, R4 ;  /* 0x000000281404723c */ /* 0x050fec0000001804 */
[C---:B------:R-:W-:Y:S01]  /*2b70*/  HMMA.16816.F32 R16, R20.reuse, R42, R16 ;  /* 0x0000002a1410723c */ /* 0x040fe20000001810 */
[----:B------:R-:W1:Y:S05]  /*2b80*/  LDSM.16.M88.4 R40, [R57+0x1800] ;  /* 0x001800003928783b */ /* 0x000e6a0000000200 */
[C---:B------:R-:W-:Y:S06]  /*2b90*/  HMMA.16816.F32 R8, R20.reuse, R32, R8 ;  /* 0x000000201408723c */ /* 0x040fec0000001808 */
[----:B------:R-:W-:Y:S01]  /*2ba0*/  HMMA.16816.F32 R24, R20, R34, R24 ;  /* 0x000000221418723c */ /* 0x000fe20000001818 */
[----:B------:R-:W-:Y:S05]  /*2bb0*/  LDSM.16.M88.4 R32, [R57+0x1c00] ;  /* 0x001c00003920783b */ /* 0x000fea0000000200 */
[----:B------:R-:W-:Y:S01]  /*2bc0*/  FMUL.FTZ R4, R4, UR10 ;  /* 0x0000000a04047c20 */ /* 0x000fe20008410000 */
[----:B------:R-:W-:Y:S01]  /*2bd0*/  FMUL.FTZ R5, R5, UR10 ;  /* 0x0000000a05057c20 */ /* 0x000fe20008410000 */
[----:B------:R-:W-:Y:S01]  /*2be0*/  FMUL.FTZ R6, R6, UR10 ;  /* 0x0000000a06067c20 */ /* 0x000fe20008410000 */
[----:B------:R-:W-:Y:S01]  /*2bf0*/  FMUL.FTZ R79, R7, UR10 ;  /* 0x0000000a074f7c20 */ /* 0x000fe20008410000 */
[----:B------:R-:W3:Y:S02]  /*2c00*/  MUFU.TANH R67, R4 ;  /* 0x0000000400437308 */ /* 0x000ee40000002400 */
[----:B------:R-:W-:Y:S01]  /*2c10*/  FMUL.FTZ R65, R16, UR10 ;  /* 0x0000000a10417c20 */ /* 0x000fe20008410000 */
[----:B------:R-:W-:Y:S01]  /*2c20*/  FMUL.FTZ R64, R17, UR10 ;  /* 0x0000000a11407c20 */ /* 0x000fe20008410000 */
[----:B------:R-:W-:Y:S01]  /*2c30*/  FMUL.FTZ R78, R18, UR10 ;  /* 0x0000000a124e7c20 */ /* 0x000fe20008410000 */
[----:B------:R-:W-:-:S02]  /*2c40*/  FMUL.FTZ R77, R19, UR10 ;  /* 0x0000000a134d7c20 */ /* 0x000fc40008410000 */
[----:B------:R-:W4:Y:S01]  /*2c50*/  LDSM.16.M88.4 R16, [R229+0x1c00] ;  /* 0x001c0000e510783b */ /* 0x000f220000000200 */
[----:B------:R-:W1:Y:S01]  /*2c60*/  MUFU.TANH R66, R5 ;  /* 0x0000000500427308 */ /* 0x000e620000002400 */
[----:B------:R-:W-:Y:S01]  /*2c70*/  FMUL.FTZ R8, R8, UR10 ;  /* 0x0000000a08087c20 */ /* 0x000fe20008410000 */
[----:B------:R-:W-:Y:S01]  /*2c80*/  FMUL.FTZ R9, R9, UR10 ;  /* 0x0000000a09097c20 */ /* 0x000fe20008410000 */
[----:B------:R-:W-:Y:S01]  /*2c90*/  FMUL.FTZ R10, R10, UR10 ;  /* 0x0000000a0a0a7c20 */ /* 0x000fe20008410000 */
[----:B------:R-:W-:Y:S02]  /*2ca0*/  FMUL.FTZ R75, R11, UR10 ;  /* 0x0000000a0b4b7c20 */ /* 0x000fe40008410000 */
[----:B------:R-:W-:Y:S01]  /*2cb0*/  FMUL.FTZ R61, R24, UR10 ;  /* 0x0000000a183d7c20 */ /* 0x000fe20008410000 */
[----:B------:R-:W-:Y:S01]  /*2cc0*/  FMUL.FTZ R60, R25, UR10 ;  /* 0x0000000a193c7c20 */ /* 0x000fe20008410000 */
[----:B------:R2:W1:Y:S01]  /*2cd0*/  MUFU.TANH R80, R6 ;  /* 0x0000000600507308 */ /* 0x0004620000002400 */
[----:B------:R-:W-:Y:S01]  /*2ce0*/  FMUL.FTZ R74, R26, UR10 ;  /* 0x0000000a1a4a7c20 */ /* 0x000fe20008410000 */
[----:B------:R-:W-:-:S02]  /*2cf0*/  FMUL.FTZ R73, R27, UR10 ;  /* 0x0000000a1b497c20 */ /* 0x000fc40008410000 */
[----:B------:R-:W3:Y:S04]  /*2d00*/  LDSM.16.M88.4 R24, [R229+0x2000] ;  /* 0x00200000e518783b */ /* 0x000ee80000000200 */
[----:B------:R-:W1:Y:S08]  /*2d10*/  MUFU.TANH R63, R8 ;  /* 0x00000008003f7308 */ /* 0x000e700000002400 */
[----:B------:R-:W1:Y:S01]  /*2d20*/  MUFU.TANH R62, R9 ;  /* 0x00000009003e7308 */ /* 0x000e620000002400 */
[C---:B--2---:R-:W-:Y:S06]  /*2d30*/  HMMA.16816.F32 R4, R28.reuse, R12, RZ ;  /* 0x0000000c1c04723c */ /* 0x044fec00000018ff */
[----:B------:R-:W-:Y:S01]  /*2d40*/  HMMA.16816.F32 R12, R28, R14, RZ ;  /* 0x0000000e1c0c723c */ /* 0x000fe200000018ff */
[----:B------:R4:W2:Y:S08]  /*2d50*/  MUFU.TANH R76, R10 ;  /* 0x0000000a004c7308 */ /* 0x0008b00000002400 */
[----:B------:R-:W2:Y:S08]  /*2d60*/  MUFU.TANH R79, R79 ;  /* 0x0000004f004f7308 */ /* 0x000eb00000002400 */
[----:B------:R-:W2:Y:S01]  /*2d70*/  MUFU.TANH R65, R65 ;  /* 0x0000004100417308 */ /* 0x000ea20000002400 */
[C---:B-1----:R-:W-:Y:S06]  /*2d80*/  HMMA.16816.F32 R4, R20.reuse, R40, R4 ;  /* 0x000000281404723c */ /* 0x042fec0000001804 */
[----:B------:R-:W-:Y:S01]  /*2d90*/  HMMA.16816.F32 R12, R20, R42, R12 ;  /* 0x0000002a140c723c */ /* 0x000fe2000000180c */
[----:B------:R-:W-:Y:S01]  /*2da0*/  LDSM.16.M88.4 R40, [R57+0x2400] ;  /* 0x002400003928783b */ /* 0x000fe20000000200 */
[----:B------:R-:W1:Y:S04]  /*2db0*/  MUFU.TANH R64, R64 ;  /* 0x0000004000407308 */ /* 0x000e680000002400 */
[C---:B----4-:R-:W-:Y:S04]  /*2dc0*/  HMMA.16816.F32 R8, R28.reuse, R16, RZ ;  /* 0x000000101c08723c */ /* 0x050fe800000018ff */
[----:B------:R-:W4:Y:S02]  /*2dd0*/  MUFU.TANH R78, R78 ;  /* 0x0000004e004e7308 */ /* 0x000f240000002400 */
[----:B------:R-:W-:Y:S06]  /*2de0*/  HMMA.16816.F32 R16, R28, R18, RZ ;  /* 0x000000121c10723c */ /* 0x000fec00000018ff */
        /* <DEDUP_REMOVED lines=8> */
[----:B------:R-:W-:-:S02]  /*2e70*/  FMUL.FTZ R69, R15, UR10 ;  /* 0x0000000a0f457c20 */ /* 0x000fc40008410000 */
[----:B------:R-:W2:Y:S01]  /*2e80*/  LDSM.16.M88.4 R12, [R229+0x2400] ;  /* 0x00240000e50c783b */ /* 0x000ea20000000200 */
[----:B------:R-:W1:Y:S01]  /*2e90*/  MUFU.TANH R52, R5 ;  /* 0x0000000500347308 */ /* 0x000e620000002400 */
[C---:B------:R-:W-:Y:S06]  /*2ea0*/  HMMA.16816.F32 R8, R20.reuse, R32, R8 ;  /* 0x000000201408723c */ /* 0x040fec0000001808 */
[----:B------:R-:W-:Y:S01]  /*2eb0*/  HMMA.16816.F32 R16, R20, R34, R16 ;  /* 0x000000221410723c */ /* 0x000fe20000001810 */
[----:B------:R3:W1:Y:S01]  /*2ec0*/  MUFU.TANH R72, R6 ;  /* 0x0000000600487308 */ /* 0x0006620000002400 */
[----:B------:R-:W4:Y:S07]  /*2ed0*/  LDSM.16.M88.4 R32, [R229+0x2800] ;  /* 0x00280000e520783b */ /* 0x000f2e0000000200 */
[----:B------:R-:W1:Y:S08]  /*2ee0*/  MUFU.TANH R77, R77 ;  /* 0x0000004d004d7308 */ /* 0x000e700000002400 */
[----:B------:R-:W1:Y:S01]  /*2ef0*/  MUFU.TANH R75, R75 ;  /* 0x0000004b004b7308 */ /* 0x000e620000002400 */
[----:B---3--:R-:W-:Y:S01]  /*2f00*/  HMMA.16816.F32 R4, R28, R24, RZ ;  /* 0x000000181c04723c */ /* 0x008fe200000018ff */
[----:B------:R-:W-:Y:S01]  /*2f10*/  FMUL.FTZ R8, R8, UR10 ;  /* 0x0000000a08087c20 */ /* 0x000fe20008410000 */
[----:B------:R-:W-:Y:S01]  /*2f20*/  FMUL.FTZ R9, R9, UR10 ;  /* 0x0000000a09097c20 */ /* 0x000fe20008410000 */
[----:B------:R-:W-:Y:S01]  /*2f30*/  FMUL.FTZ R10, R10, UR10 ;  /* 0x0000000a0a0a7c20 */ /* 0x000fe20008410000 */
[----:B------:R-:W-:-:S02]  /*2f40*/  FMUL.FTZ R92, R11, UR10 ;  /* 0x0000000a0b5c7c20 */ /* 0x000fc40008410000 */
[----:B------:R-:W-:Y:S01]  /*2f50*/  HMMA.16816.F32 R24, R28, R26, RZ ;  /* 0x0000001a1c18723c */ /* 0x000fe200000018ff */
[----:B------:R-:W3:Y:S01]  /*2f60*/  MUFU.TANH R48, R8 ;  /* 0x0000000800307308 */ /* 0x000ee20000002400 */
[----:B------:R-:W-:Y:S01]  /*2f70*/  FMUL.FTZ R16, R16, UR10 ;  /* 0x0000000a10107c20 */ /* 0x000fe20008410000 */
[----:B------:R-:W-:Y:S01]  /*2f80*/  FMUL.FTZ R17, R17, UR10 ;  /* 0x0000000a11117c20 */ /* 0x000fe20008410000 */
[----:B------:R-:W-:Y:S01]  /*2f90*/  FMUL.FTZ R18, R18, UR10 ;  /* 0x0000000a12127c20 */ /* 0x000fe20008410000 */
[----:B------:R-:W-:-:S04]  /*2fa0*/  FMUL.FTZ R19, R19, UR10 ;  /* 0x0000000a13137c20 */ /* 0x000fc80008410000 */
[----:B------:R-:W1:Y:S08]  /*2fb0*/  MUFU.TANH R47, R9 ;  /* 0x00000009002f7308 */ /* 0x000e700000002400 */
[----:B------:R2:W1:Y:S01]  /*2fc0*/  MUFU.TANH R91, R10 ;  /* 0x0000000a005b7308 */ /* 0x0004620000002400 */
[C---:B------:R-:W-:Y:S06]  /*2fd0*/  HMMA.16816.F32 R4, R20.reuse, R84, R4 ;  /* 0x000000541404723c */ /* 0x040fec0000001804 */
[----:B------:R-:W-:Y:S01]  /*2fe0*/  HMMA.16816.F32 R24, R20, R86, R24 ;  /* 0x000000561418723c */ /* 0x000fe20000001818 */
[----:B------:R-:W1:Y:S08]  /*2ff0*/  MUFU.TANH R46, R16 ;  /* 0x00000010002e7308 */ /* 0x000e700000002400 */
[----:B------:R-:W1:Y:S01]  /*3000*/  MUFU.TANH R45, R17 ;  /* 0x00000011002d7308 */ /* 0x000e620000002400 */
[----:B--2---:R-:W-:Y:S07]  /*3010*/  HMMA.16816.F32 R8, R28, R12, RZ ;  /* 0x0000000c1c08723c */ /* 0x004fee00000018ff */
[----:B------:R-:W2:Y:S01]  /*3020*/  MUFU.TANH R93, R18 ;  /* 0x00000012005d7308 */ /* 0x000ea20000002400 */
[----:B------:R-:W-:Y:S01]  /*3030*/  FMUL.FTZ R44, R4, UR10 ;  /* 0x0000000a042c7c20 */ /* 0x000fe20008410000 */
[----:B------:R-:W-:Y:S01]  /*3040*/  FMUL.FTZ R2, R5, UR10 ;  /* 0x0000000a05027c20 */ /* 0x000fe20008410000 */
[----:B------:R-:W-:Y:S01]  /*3050*/  FMUL.FTZ R95, R6, UR10 ;  /* 0x0000000a065f7c20 */ /* 0x000fe20008410000 */
[----:B------:R-:W-:-:S02]  /*3060*/  FMUL.FTZ R96, R7, UR10 ;  /* 0x0000000a07607c20 */ /* 0x000fc40008410000 */
[C---:B------:R-:W-:Y:S01]  /*3070*/  HMMA.16816.F32 R4, R28.reuse, R14, RZ ;  /* 0x0000000e1c04723c */ /* 0x040fe200000018ff */
[----:B------:R-:W-:Y:S01]  /*3080*/  FMUL.FTZ R85, R24, UR10 ;  /* 0x0000000a18557c20 */ /* 0x000fe20008410000 */
[----:B------:R3:W1:Y:S01]  /*3090*/  MUFU.TANH R94, R19 ;  /* 0x00000013005e7308 */ /* 0x0006620000002400 */
[----:B------:R-:W-:Y:S01]  /*30a0*/  FMUL.FTZ R84, R25, UR10 ;  /* 0x0000000a19547c20 */ /* 0x000fe20008410000 */
[----:B------:R-:W-:Y:S01]  /*30b0*/  FMUL.FTZ R98, R26, UR10 ;  /* 0x0000000a1a627c20 */ /* 0x000fe20008410000 */
[----:B------:R-:W-:Y:S01]  /*30c0*/  FMUL.FTZ R100, R27, UR10 ;  /* 0x0000000a1b647c20 */ /* 0x000fe20008410000 */
[----:B----4-:R-:W-:Y:S01]  /*30d0*/  HMMA.16816.F32 R12, R28, R32, RZ ;  /* 0x000000201c0c723c */ /* 0x010fe200000018ff */
[----:B------:R-:W4:Y:S03]  /*30e0*/  LDSM.16.M88.4 R24, [R229+0x2c00] ;  /* 0x002c0000e518783b */ /* 0x000f260000000200 */
[----:B------:R-:W1:Y:S02]  /*30f0*/  MUFU.TANH R61, R61 ;  /* 0x0000003d003d7308 */ /* 0x000e640000002400 */
[----:B------:R-:W-:Y:S06]  /*3100*/  HMMA.16816.F32 R8, R20, R40, R8 ;  /* 0x000000281408723c */ /* 0x000fec0000001808 */
[----:B------:R-:W-:Y:S01]  /*3110*/  HMMA.16816.F32 R32, R28, R34, RZ ;  /* 0x000000221c20723c */ /* 0x000fe200000018ff */
[----:B---3--:R-:W3:Y:S01]  /*3120*/  LDSM.16.M88.4 R16, [R57+0x2800] ;  /* 0x002800003910783b */ /* 0x008ee20000000200 */
[----:B------:R-:W1:Y:S04]  /*3130*/  MUFU.TANH R60, R60 ;  /* 0x0000003c003c7308 */ /* 0x000e680000002400 */
[----:B------:R-:W-:Y:S04]  /*3140*/  HMMA.16816.F32 R4, R20, R42, R4 ;  /* 0x0000002a1404723c */ /* 0x000fe80000001804 */
[----:B------:R-:W1:Y:S08]  /*3150*/  MUFU.TANH R74, R74 ;  /* 0x0000004a004a7308 */ /* 0x000e700000002400 */
[----:B------:R-:W-:Y:S01]  /*3160*/  FMUL.FTZ R87, R8, UR10 ;  /* 0x0000000a08577c20 */ /* 0x000fe20008410000 */
[----:B------:R-:W-:Y:S01]  /*3170*/  FMUL.FTZ R86, R9, UR10 ;  /* 0x0000000a09567c20 */ /* 0x000fe20008410000 */
[----:B------:R-:W-:Y:S01]  /*3180*/  FMUL.FTZ R102, R10, UR10 ;  /* 0x0000000a0a667c20 */ /* 0x000fe20008410000 */
[----:B------:R-:W-:Y:S01]  /*3190*/  FMUL.FTZ R104, R11, UR10 ;  /* 0x0000000a0b687c20 */ /* 0x000fe20008410000 */
[----:B------:R-:W1:Y:S01]  /*31a0*/  MUFU.TANH R73, R73 ;  /* 0x0000004900497308 */ /* 0x000e620000002400 */
[----:B------:R-:W2:Y:S01]  /*31b0*/  LDSM.16.M88.4 R8, [R57+0x2c00] ;  /* 0x002c00003908783b */ /* 0x000ea20000000200 */
[C---:B----4-:R-:W-:Y:S06]  /*31c0*/  HMMA.16816.F32 R40, R28.reuse, R24, RZ ;  /* 0x000000181c28723c */ /* 0x050fec00000018ff */
[----:B------:R-:W-:Y:S01]  /*31d0*/  FMUL.FTZ R99, R4, UR10 ;  /* 0x0000000a04637c20 */ /* 0x000fe20008410000 */
[----:B------:R-:W-:Y:S01]  /*31e0*/  FMUL.FTZ R97, R5, UR10 ;  /* 0x0000000a05617c20 */ /* 0x000fe20008410000 */
[----:B------:R-:W-:Y:S01]  /*31f0*/  FMUL.FTZ R107, R6, UR10 ;  /* 0x0000000a066b7c20 */ /* 0x000fe20008410000 */
[----:B------:R-:W-:Y:S01]  /*3200*/  FMUL.FTZ R110, R7, UR10 ;  /* 0x0000000a076e7c20 */ /* 0x000fe20008410000 */
[----:B------:R-:W4:Y:S01]  /*3210*/  MUFU.TANH R71, R71 ;  /* 0x0000004700477308 */ /* 0x000f220000002400 */
[----:B------:R-:W1:Y:S01]  /*3220*/  LDSM.16.M88.4 R4, [R229+0x3000] ;  /* 0x00300000e504783b */ /* 0x000e620000000200 */
[----:B------:R-:W-:Y:S06]  /*3230*/  HMMA.16816.F32 R24, R28, R26, RZ ;  /* 0x0000001a1c18723c */ /* 0x000fec00000018ff */
[C---:B---3--:R-:W-:Y:S01]  /*3240*/  HMMA.16816.F32 R12, R20.reuse, R16, R12 ;  /* 0x00000010140c723c */ /* 0x048fe2000000180c */
[----:B------:R-:W3:Y:S05]  /*3250*/  MUFU.TANH R50, R50 ;  /* 0x0000003200327308 */ /* 0x000eea0000002400 */
[C---:B------:R-:W-:Y:S03]  /*3260*/  HMMA.16816.F32 R32, R20.reuse, R18, R32 ;  /* 0x000000121420723c */ /* 0x040fe60000001820 */
[----:B------:R-:W1:Y:S08]  /*3270*/  MUFU.TANH R49, R49 ;  /* 0x0000003100317308 */ /* 0x000e700000002400 */
[----:B------:R-:W1:Y:S01]  /*3280*/  MUFU.TANH R70, R70 ;  /* 0x0000004600467308 */ /* 0x000e620000002400 */
[C---:B--2---:R-:W-:Y:S06]  /*3290*/  HMMA.16816.F32 R24, R20.reuse, R10, R24 ;  /* 0x0000000a1418723c */ /* 0x044fec0000001818 */
[----:B------:R-:W-:Y:S01]  /*32a0*/  FMUL.FTZ R103, R12, UR10 ;  /* 0x0000000a0c677c20 */ /* 0x000fe20008410000 */
[----:B------:R-:W-:Y:S01]  /*32b0*/  FMUL.FTZ R101, R13, UR10 ;  /* 0x0000000a0d657c20 */ /* 0x000fe20008410000 */
[----:B------:R-:W-:Y:S01]  /*32c0*/  FMUL.FTZ R112, R14, UR10 ;  /* 0x0000000a0e707c20 */ /* 0x000fe20008410000 */
[----:B------:R-:W-:Y:S01]  /*32d0*/  FMUL.FTZ R113, R15, UR10 ;  /* 0x0000000a0f717c20 */ /* 0x000fe20008410000 */
[----:B------:R-:W-:Y:S01]  /*32e0*/  HMMA.16816.F32 R40, R20, R8, R40 ;  /* 0x000000081428723c */ /* 0x000fe20000001828 */
[----:B------:R-:W2:Y:S01]  /*32f0*/  LDSM.16.M88.4 R12, [R57+0x3000] ;  /* 0x00300000390c783b */ /* 0x000ea20000000200 */
[----:B------:R-:W-:Y:S01]  /*3300*/  FMUL.FTZ R106, R32, UR10 ;  /* 0x0000000a206a7c20 */ /* 0x000fe20008410000 */
[----:B------:R-:W-:Y:S01]  /*3310*/  FMUL.FTZ R105, R33, UR10 ;  /* 0x0000000a21697c20 */ /* 0x000fe20008410000 */
[----:B------:R-:W-:Y:S01]  /*3320*/  FMUL.FTZ R114, R34, UR10 ;  /* 0x0000000a22727c20 */ /* 0x000fe20008410000 */
[----:B------:R-:W-:Y:S01]  /*3330*/  FMUL.FTZ R115, R35, UR10 ;  /* 0x0000000a23737c20 */ /* 0x000fe20008410000 */
[C---:B-1----:R-:W-:Y:S01]  /*3340*/  HMMA.16816.F32 R16, R28.reuse, R4, RZ ;  /* 0x000000041c10723c */ /* 0x042fe200000018ff */
[----:B------:R-:W1:Y:S01]  /*3350*/  LDSM.16.M88.4 R32, [R229+0x3400] ;  /* 0x00340000e520783b */ /* 0x000e620000000200 */
[----:B------:R-:W1:Y:S03]  /*3360*/  MUFU.TANH R69, R69 ;  /* 0x0000004500457308 */ /* 0x000e660000002400 */
[----:B------:R-:W4:Y:S01]  /*3370*/  LDSM.16.M88.4 R8, [R57+0x3400] ;  /* 0x003400003908783b */ /* 0x000f220000000200 */
[----:B------:R-:W-:Y:S04]  /*3380*/  HMMA.16816.F32 R4, R28, R6, RZ ;  /* 0x000000061c04723c */ /* 0x000fe800000018ff */
[----:B------:R-:W1:Y:S01]  /*3390*/  MUFU.TANH R92, R92 ;  /* 0x0000005c005c7308 */ /* 0x000e620000002400 */
[----:B------:R-:W-:Y:S01]  /*33a0*/  FMUL.FTZ R111, R24, UR10 ;  /* 0x0000000a186f7c20 */ /* 0x000fe20008410000 */
[----:B------:R-:W-:Y:S01]  /*33b0*/  FMUL.FTZ R199, R25, UR10 ;  /* 0x0000000a19c77c20 */ /* 0x000fe20008410000 */
[----:B------:R-:W-:Y:S01]  /*33c0*/  FMUL.FTZ R118, R26, UR10 ;  /* 0x0000000a1a767c20 */ /* 0x000fe20008410000 */
[----:B------:R-:W-:-:S02]  /*33d0*/  FMUL.FTZ R119, R27, UR10 ;  /* 0x0000000a1b777c20 */ /* 0x000fc40008410000 */
[----:B------:R-:W3:Y:S02]  /*33e0*/  LDSM.16.M88.4 R24, [R229+0x3800] ;  /* 0x00380000e518783b */ /* 0x000ee40000000200 */
[----:B------:R-:W-:Y:S01]  /*33f0*/  FMUL.FTZ R40, R40, UR10 ;  /* 0x0000000a28287c20 */ /* 0x000fe20008410000 */
[----:B------:R-:W-:Y:S01]  /*3400*/  FMUL.FTZ R41, R41, UR10 ;  /* 0x0000000a29297c20 */ /* 0x000fe20008410000 */
[----:B------:R-:W-:Y:S01]  /*3410*/  FMUL.FTZ R42, R42, UR10 ;  /* 0x0000000a2a2a7c20 */ /* 0x000fe20008410000 */
[----:B------:R-:W-:Y:S01]  /*3420*/  FMUL.FTZ R117, R43, UR10 ;  /* 0x0000000a2b757c20 */ /* 0x000fe20008410000 */
[----:B------:R-:W1:Y:S08]  /*3430*/  MUFU.TANH R109, R40 ;  /* 0x00000028006d7308 */ /* 0x000e700000002400 */
[----:B------:R-:W1:Y:S01]  /*3440*/  MUFU.TANH R108, R41 ;  /* 0x00000029006c7308 */ /* 0x000e620000002400 */
[C---:B--2---:R-:W-:Y:S07]  /*3450*/  HMMA.16816.F32 R16, R20.reuse, R12, R16 ;  /* 0x0000000c1410723c */ /* 0x044fee0000001810 */
[----:B------:R1:W2:Y:S01]  /*3460*/  MUFU.TANH R116, R42 ;  /* 0x0000002a00747308 */ /* 0x0002a20000002400 */
[----:B------:R-:W-:Y:S01]  /*3470*/  HMMA.16816.F32 R4, R20, R14, R4 ;  /* 0x0000000e1404723c */ /* 0x000fe20000001804 */
[----:B------:R-:W2:Y:S06]  /*3480*/  LDSM.16.M88.4 R12, [R57+0x3800] ;  /* 0x00380000390c783b */ /* 0x000eac0000000200 */
[----:B------:R-:W2:Y:S08]  /*3490*/  MUFU.TANH R44, R44 ;  /* 0x0000002c002c7308 */ /* 0x000eb00000002400 */
[----:B------:R-:W2:Y:S01]  /*34a0*/  MUFU.TANH R2, R2 ;  /* 0x0000000200027308 */ /* 0x000ea20000002400 */
[----:B-1----:R-:W-:Y:S01]  /*34b0*/  HMMA.16816.F32 R40, R28, R32, RZ ;  /* 0x000000201c28723c */ /* 0x002fe200000018ff */
[----:B------:R-:W-:Y:S01]  /*34c0*/  FMUL.FTZ R16, R16, UR10 ;  /* 0x0000000a10107c20 */ /* 0x000fe20008410000 */
[----:B------:R-:W-:Y:S01]  /*34d0*/  FMUL.FTZ R17, R17, UR10 ;  /* 0x0000000a11117c20 */ /* 0x000fe20008410000 */
[----:B------:R-:W-:-:S03]  /*34e0*/  FMUL.FTZ R18, R18, UR10 ;  /* 0x0000000a12127c20 */ /* 0x000fc60008410000 */
[----:B------:R-:W-:Y:S01]  /*34f0*/  HMMA.16816.F32 R32, R28, R34, RZ ;  /* 0x000000221c20723c */ /* 0x000fe200000018ff */
[----:B------:R-:W1:Y:S01]  /*3500*/  MUFU.TANH R217, R16 ;  /* 0x0000001000d97308 */ /* 0x000e620000002400 */
[----:B------:R-:W-:Y:S01]  /*3510*/  FMUL.FTZ R121, R19, UR10 ;  /* 0x0000000a13797c20 */ /* 0x000fe20008410000 */
[----:B------:R-:W-:Y:S01]  /*3520*/  FMUL.FTZ R215, R4, UR10 ;  /* 0x0000000a04d77c20 */ /* 0x000fe20008410000 */
[----:B------:R-:W-:Y:S01]  /*3530*/  FMUL.FTZ R209, R5, UR10 ;  /* 0x0000000a05d17c20 */ /* 0x000fe20008410000 */
[----:B------:R-:W-:Y:S01]  /*3540*/  FMUL.FTZ R122, R6, UR10 ;  /* 0x0000000a067a7c20 */ /* 0x000fe20008410000 */
[----:B------:R-:W-:Y:S02]  /*3550*/  FMUL.FTZ R123, R7, UR10 ;  /* 0x0000000a077b7c20 */ /* 0x000fe40008410000 */
[----:B------:R-:W1:Y:S01]  /*3560*/  LDSM.16.M88.4 R4, [R229+0x3c00] ;  /* 0x003c0000e504783b */ /* 0x000e620000000200 */
[----:B------:R-:W1:Y:S08]  /*3570*/  MUFU.TANH R205, R17 ;  /* 0x0000001100cd7308 */ /* 0x000e700000002400 */
[----:B------:R3:W1:Y:S01]  /*3580*/  MUFU.TANH R120, R18 ;  /* 0x0000001200787308 */ /* 0x0006620000002400 */
[C---:B----4-:R-:W-:Y:S06]  /*3590*/  HMMA.16816.F32 R40, R20.reuse, R8, R40 ;  /* 0x000000081428723c */ /* 0x050fec0000001828 */
[----:B------:R-:W-:Y:S01]  /*35a0*/  HMMA.16816.F32 R32, R20, R10, R32 ;  /* 0x0000000a1420723c */ /* 0x000fe20000001820 */
[----:B------:R-:W4:Y:S01]  /*35b0*/  LDSM.16.M88.4 R8, [R57+0x3c00] ;  /* 0x003c00003908783b */ /* 0x000f220000000200 */
[----:B------:R-:W1:Y:S04]  /*35c0*/  MUFU.TANH R95, R95 ;  /* 0x0000005f005f7308 */ /* 0x000e680000002400 */
[C---:B---3--:R-:W-:Y:S04]  /*35d0*/  HMMA.16816.F32 R16, R28.reuse, R24, RZ ;  /* 0x000000181c10723c */ /* 0x048fe800000018ff */
[----:B------:R-:W3:Y:S02]  /*35e0*/  MUFU.TANH R96, R96 ;  /* 0x0000006000607308 */ /* 0x000ee40000002400 */
        /* <DEDUP_REMOVED lines=10> */
[----:B------:R-:W3:Y:S01]  /*3690*/  LDSM.16.M88.4 R32, [R229+0x4000] ;  /* 0x00400000e520783b */ /* 0x000ee20000000200 */
        /* <DEDUP_REMOVED lines=42> */
[----:B------:R-:W-:Y:S06]  /*3940*/  LDSM.16.M88.4 R12, [R57+0x4800] ;  /* 0x00480000390c783b */ /* 0x000fec0000000200 */
        /* <DEDUP_REMOVED lines=12> */
[----:B------:R-:W-:-:S03]  /*3a10*/  FMUL.FTZ R35, R35, UR10 ;  /* 0x0000000a23237c20 */ /* 0x000fc60008410000 */
[----:B------:R-:W1:Y:S08]  /*3a20*/  MUFU.TANH R131, R32 ;  /* 0x0000002000837308 */ /* 0x000e700000002400 */
[----:B------:R-:W1:Y:S01]  /*3a30*/  MUFU.TANH R127, R33 ;  /* 0x00000021007f7308 */ /* 0x000e620000002400 */
[C---:B----4-:R-:W-:Y:S06]  /*3a40*/  HMMA.16816.F32 R40, R20.reuse, R8, R40 ;  /* 0x000000081428723c */ /* 0x050fec0000001828 */
[----:B------:R-:W-:Y:S01]  /*3a50*/  HMMA.16816.F32 R24, R20, R10, R24 ;  /* 0x0000000a1418723c */ /* 0x000fe20000001818 */
[----:B------:R-:W4:Y:S01]  /*3a60*/  LDSM.16.M88.4 R8, [R229+0x4c00] ;  /* 0x004c0000e508783b */ /* 0x000f220000000200 */
[----:B------:R-:W1:Y:S08]  /*3a70*/  MUFU.TANH R144, R34 ;  /* 0x0000002200907308 */ /* 0x000e700000002400 */
[----:B------:R3:W1:Y:S08]  /*3a80*/  MUFU.TANH R145, R35 ;  /* 0x0000002300917308 */ /* 0x0006700000002400 */
[----:B------:R-:W1:Y:S01]  /*3a90*/  MUFU.TANH R135, R17 ;  /* 0x0000001100877308 */ /* 0x000e620000002400 */
[----:B------:R-:W-:Y:S01]  /*3aa0*/  FMUL.FTZ R40, R40, UR10 ;  /* 0x0000000a28287c20 */ /* 0x000fe20008410000 */
[----:B------:R-:W-:Y:S01]  /*3ab0*/  FMUL.FTZ R41, R41, UR10 ;  /* 0x0000000a29297c20 */ /* 0x000fe20008410000 */
[----:B------:R-:W-:Y:S01]  /*3ac0*/  FMUL.FTZ R42, R42, UR10 ;  /* 0x0000000a2a2a7c20 */ /* 0x000fe20008410000 */
[----:B------:R-:W-:-:S02]  /*3ad0*/  FMUL.FTZ R147, R43, UR10 ;  /* 0x0000000a2b937c20 */ /* 0x000fc40008410000 */
[----:B------:R-:W-:Y:S02]  /*3ae0*/  FMUL.FTZ R27, R27, UR10 ;  /* 0x0000000a1b1b7c20 */ /* 0x000fe40008410000 */
[----:B------:R2:W1:Y:S01]  /*3af0*/  MUFU.TANH R142, R18 ;  /* 0x00000012008e7308 */ /* 0x0004620000002400 */
[----:B---3--:R3:W1:Y:S01]  /*3b00*/  LDSM.16.M88.4 R32, [R57+0x4c00] ;  /* 0x004c00003920783b */ /* 0x0086620000000200 */
[----:B------:R-:W-:-:S06]  /*3b10*/  DEPBAR.LE SB0, 0x0 ;  /* 0x000080000000791a */ /* 0x000fcc0000000000 */
[----:B------:R-:W1:Y:S08]  /*3b20*/  MUFU.TANH R132, R40 ;  /* 0x0000002800847308 */ /* 0x000e700000002400 */
[----:B------:R-:W1:Y:S01]  /*3b30*/  MUFU.TANH R130, R41 ;  /* 0x0000002900827308 */ /* 0x000e620000002400 */
[C---:B--2---:R-:W-:Y:S06]  /*3b40*/  HMMA.16816.F32 R16, R28.reuse, R4, RZ ;  /* 0x000000041c10723c */ /* 0x044fec00000018ff */
[C---:B------:R-:W-:Y:S01]  /*3b50*/  HMMA.16816.F32 R4, R28.reuse, R6, RZ ;  /* 0x000000061c04723c */ /* 0x040fe200000018ff */
[----:B------:R4:W2:Y:S01]  /*3b60*/  MUFU.TANH R146, R42 ;  /* 0x0000002a00927308 */ /* 0x0008a20000002400 */
[----:B---3--:R-:W3:Y:S07]  /*3b70*/  @!P1 LDC.64 R56, c[0x0][0x218] ;  /* 0x00008600ff389b82 */ /* 0x008eee0000000a00 */
[----:B------:R-:W1:Y:S08]  /*3b80*/  MUFU.TANH R197, R27 ;  /* 0x0000001b00c57308 */ /* 0x000e700000002400 */
[----:B------:R-:W1:Y:S01]  /*3b90*/  MUFU.TANH R102, R102 ;  /* 0x0000006600667308 */ /* 0x000e620000002400 */
[C---:B----4-:R-:W-:Y:S06]  /*3ba0*/  HMMA.16816.F32 R40, R28.reuse, R8, RZ ;  /* 0x000000081c28723c */ /* 0x050fec00000018ff */
[----:B------:R-:W-:Y:S01]  /*3bb0*/  HMMA.16816.F32 R8, R28, R10, RZ ;  /* 0x0000000a1c08723c */ /* 0x000fe200000018ff */
[----:B------:R-:W4:Y:S01]  /*3bc0*/  MUFU.TANH R104, R104 ;  /* 0x0000006800687308 */ /* 0x000f220000002400 */
[----:B---3--:R-:W-:-:S04]  /*3bd0*/  @!P1 LEA R244, P0, R58, R56, 0x1 ;  /* 0x000000383af49211 */ /* 0x008fc800078008ff */
[C---:B------:R-:W-:Y:S01]  /*3be0*/  HMMA.16816.F32 R16, R20.reuse, R12, R16 ;  /* 0x0000000c1410723c */ /* 0x040fe20000001810 */
[----:B------:R-:W-:Y:S02]  /*3bf0*/  @!P1 LEA.HI.X R245, R58, R57, R53, 0x1, P0 ;  /* 0x000000393af59211 */ /* 0x000fe400000f0c35 */
[----:B------:R-:W3:Y:S03]  /*3c00*/  MUFU.TANH R99, R99 ;  /* 0x0000006300637308 */ /* 0x000ee60000002400 */
[C---:B------:R-:W-:Y:S01]  /*3c10*/  HMMA.16816.F32 R4, R20.reuse, R14, R4 ;  /* 0x0000000e1404723c */ /* 0x040fe20000001804 */
[----:B------:R-:W-:Y:S01]  /*3c20*/  FMUL.FTZ R12, R25, UR10 ;  /* 0x0000000a190c7c20 */ /* 0x000fe20008410000 */
[----:B------:R-:W-:Y:S01]  /*3c30*/  FMUL.FTZ R13, R24, UR10 ;  /* 0x0000000a180d7c20 */ /* 0x000fe20008410000 */
[----:B------:R-:W-:Y:S02]  /*3c40*/  FMUL.FTZ R25, R26, UR10 ;  /* 0x0000000a1a197c20 */ /* 0x000fe40008410000 */
[----:B------:R-:W2:Y:S01]  /*3c50*/  MUFU.TANH R97, R97 ;  /* 0x0000006100617308 */ /* 0x000ea20000002400 */
[C---:B-1----:R-:W-:Y:S06]  /*3c60*/  HMMA.16816.F32 R40, R20.reuse, R32, R40 ;  /* 0x000000201428723c */ /* 0x042fec0000001828 */
[----:B------:R-:W-:Y:S01]  /*3c70*/  HMMA.16816.F32 R8, R20, R34, R8 ;  /* 0x000000221408723c */ /* 0x000fe20000001808 */
[----:B------:R-:W1:Y:S05]  /*3c80*/  MUFU.TANH R107, R107 ;  /* 0x0000006b006b7308 */ /* 0x000e6a0000002400 */
[----:B------:R-:W-:Y:S01]  /*3c90*/  FMUL.FTZ R14, R17, UR10 ;  /* 0x0000000a110e7c20 */ /* 0x000fe20008410000 */
[----:B------:R-:W-:Y:S01]  /*3ca0*/  SHF.R.S32.HI R17, RZ, 0x1f, R246 ;  /* 0x0000001fff117819 */ /* 0x000fe200000114f6 */
[----:B------:R-:W-:Y:S01]  /*3cb0*/  FMUL.FTZ R19, R19, UR10 ;  /* 0x0000000a13137c20 */ /* 0x000fe20008410000 */
[----:B------:R-:W-:Y:S01]  /*3cc0*/  FMUL.FTZ R15, R16, UR10 ;  /* 0x0000000a100f7c20 */ /* 0x000fe20008410000 */
[----:B------:R-:W-:Y:S01]  /*3cd0*/  FMUL.FTZ R18, R18, UR10 ;  /* 0x0000000a12127c20 */ /* 0x000fe20008410000 */
[----:B------:R-:W-:Y:S01]  /*3ce0*/  LEA.HI R246, R17, R246, RZ, 0x2 ;  /* 0x000000f611f67211 */ /* 0x000fe200078f10ff */
[----:B------:R-:W-:Y:S01]  /*3cf0*/  FMUL.FTZ R7, R7, UR10 ;  /* 0x0000000a07077c20 */ /* 0x000fe20008410000 */
[----:B------:R-:W-:Y:S01]  /*3d00*/  FMUL.FTZ R16, R4, UR10 ;  /* 0x0000000a04107c20 */ /* 0x000fe20008410000 */
[----:B------:R4:W1:Y:S01]  /*3d10*/  MUFU.TANH R175, R19 ;  /* 0x0000001300af7308 */ /* 0x0008620000002400 */
[----:B------:R-:W-:Y:S01]  /*3d20*/  FMUL.FTZ R4, R5, UR10 ;  /* 0x0000000a05047c20 */ /* 0x000fe20008410000 */
[----:B------:R-:W-:Y:S01]  /*3d30*/  FMUL.FTZ R171, R6, UR10 ;  /* 0x0000000a06ab7c20 */ /* 0x000fe20008410000 */
[----:B------:R-:W-:Y:S01]  /*3d40*/  SHF.R.S32.HI R246, RZ, 0x2, R246 ;  /* 0x00000002fff67819 */ /* 0x000fe200000114f6 */
[----:B------:R-:W-:Y:S01]  /*3d50*/  FMUL.FTZ R6, R40, UR10 ;  /* 0x0000000a28067c20 */ /* 0x000fe20008410000 */
[----:B------:R-:W-:Y:S01]  /*3d60*/  FMUL.FTZ R5, R41, UR10 ;  /* 0x0000000a29057c20 */ /* 0x000fe20008410000 */
[----:B------:R-:W-:Y:S01]  /*3d70*/  FMUL.FTZ R21, R42, UR10 ;  /* 0x0000000a2a157c20 */ /* 0x000fe20008410000 */
[----:B------:R-:W-:Y:S01]  /*3d80*/  SHF.L.U32 R17, R51, 0x1, RZ ;  /* 0x0000000133117819 */ /* 0x000fe200000006ff */
[----:B------:R3:W1:Y:S02]  /*3d90*/  MUFU.TANH R31, R7 ;  /* 0x00000007001f7308 */ /* 0x0006640000002400 */
[----:B------:R-:W-:Y:S01]  /*3da0*/  FMUL.FTZ R10, R10, UR10 ;  /* 0x0000000a0a0a7c20 */ /* 0x000fe20008410000 */
[----:B------:R-:W-:Y:S01]  /*3db0*/  FMUL.FTZ R11, R11, UR10 ;  /* 0x0000000a0b0b7c20 */ /* 0x000fe20008410000 */
[----:B------:R-:W-:-:S04]  /*3dc0*/  LOP3.LUT R17, R17, 0x6, RZ, 0xc0, !PT ;  /* 0x0000000611117812 */ /* 0x000fc800078ec0ff */
[----:B------:R-:W1:Y:S01]  /*3dd0*/  MUFU.TANH R110, R110 ;  /* 0x0000006e006e7308 */ /* 0x000e620000002400 */
[----:B----4-:R-:W-:-:S07]  /*3de0*/  FMUL.FTZ R19, R43, UR10 ;  /* 0x0000000a2b137c20 */ /* 0x010fce0008410000 */
[----:B------:R-:W4:Y:S01]  /*3df0*/  MUFU.TANH R103, R103 ;  /* 0x0000006700677308 */ /* 0x000f220000002400 */
[----:B---3--:R-:W-:Y:S01]  /*3e00*/  FMUL.FTZ R7, R8, UR10 ;  /* 0x0000000a08077c20 */ /* 0x008fe20008410000 */
[----:B------:R-:W-:Y:S01]  /*3e10*/  FMUL.FTZ R8, R9, UR10 ;  /* 0x0000000a09087c20 */ /* 0x000fe20008410000 */
[----:B------:R-:W-:-:S04]  /*3e20*/  IADD3 R9, R89, 0x1, R246 ;  /* 0x0000000159097810 */ /* 0x000fc80007ffe0f6 */
[----:B------:R-:W-:Y:S01]  /*3e30*/  IADD3 R9, R39, R9, -R238 ;  /* 0x0000000927097210 */ /* 0x000fe20007ffe8ee */
[----:B------:R-:W3:Y:S03]  /*3e40*/  MUFU.TANH R101, R101 ;  /* 0x0000006500657308 */ /* 0x000ee60000002400 */
[----:B------:R-:W-:-:S04]  /*3e50*/  IADD3 R82, R9, R82, RZ ;  /* 0x0000005209527210 */ /* 0x000fc80007ffe0ff */
[C---:B------:R-:W-:Y:S01]  /*3e60*/  VIMNMX R51, R82.reuse, R39, PT ;  /* 0x0000002752337248 */ /* 0x040fe20003fe0100 */
[----:B------:R-:W1:Y:S01]  /*3e70*/  MUFU.TANH R112, R112 ;  /* 0x0000007000707308 */ /* 0x000e620000002400 */
[----:B------:R-:W-:-:S07]  /*3e80*/  VIADDMNMX R39, R82, 0x8, R39, PT ;  /* 0x0000000852277846 */ /* 0x000fce0003800127 */
[----:B------:R-:W1:Y:S08]  /*3e90*/  MUFU.TANH R113, R113 ;  /* 0x0000007100717308 */ /* 0x000e700000002400 */
        /* <DEDUP_REMOVED lines=36> */
[----:B------:R1:W1:Y:S08]  /*40e0*/  MUFU.TANH R189, R18 ;  /* 0x0000001200bd7308 */ /* 0x0002700000002400 */
        /* <DEDUP_REMOVED lines=10> */
[----:B------:R1:W1:Y:S01]  /*4190*/  MUFU.TANH R35, R11 ;  /* 0x0000000b00237308 */ /* 0x0002620000002400 */
[----:B------:R-:W-:Y:S06]  /*41a0*/  BAR.SYNC.DEFER_BLOCKING 0x0 ;  /* 0x0000000000007b1d */ /* 0x000fec0000010000 */
[----:B--234-:R-:W-:Y:S05]  /*41b0*/  @!P1 BRA `(.L_x_1624) ;  /* 0x00000004007c9947 */ /* 0x01cfea0003800000 */
[----:B------:R-:W-:Y:S05]  /*41c0*/  @!P6 BRA `(.L_x_1625) ;  /* 0x0000000000ece947 */ /* 0x000fea0003800000 */
[----:B------:R-:W2:Y:S01]  /*41d0*/  LDC R9, c[0x0][0x380] ;  /* 0x0000e000ff097b82 */ /* 0x000ea20000000800 */
[----:B------:R-:W-:Y:S01]  /*41e0*/  VIADD R22, R68, 0xffffff00 ;  /* 0xffffff0044167836 */ /* 0x000fe20000000000 */
[----:B-1----:R-:W-:Y:S01]  /*41f0*/  IABS R18, R68 ;  /* 0x0000004400127213 */ /* 0x002fe20000000000 */
[----:B------:R-:W-:-:S03]  /*4200*/  ULDC.64 UR6, c[0x0][0x230] ;  /* 0x00008c0000067ab9 */ /* 0x000fc60000000a00 */
[----:B------:R-:W-:Y:S02]  /*4210*/  IABS R10, R22 ;  /* 0x00000016000a7213 */ /* 0x000fe40000000000 */
[-C--:B--2---:R-:W-:Y:S02]  /*4220*/  IABS R0, R9.reuse ;  /* 0x0000000900007213 */ /* 0x084fe40000000000 */
        /* <DEDUP_REMOVED lines=53> */
.L_x_1625:
[----:B------:R-:W-:-:S04]  /*4580*/  LEA R9, -R54, RZ, 0x8 ;  /* 0x000000ff36097211 */ /* 0x000fc800078e41ff */
[----:B------:R-:W-:-:S07]  /*4590*/  SHF.R.S32.HI R0, RZ, 0x1f, R9 ;  /* 0x0000001fff007819 */ /* 0x000fce0000011409 */
.L_x_1626:
[----:B------:R-:W2:Y:S01]  /*45a0*/  LDC.64 R56, c[0x0][0x218] ;  /* 0x00008600ff387b82 */ /* 0x000ea20000000a00 */
[----:B------:R-:W-:Y:S01]  /*45b0*/  IADD3 R58, P0, R9, R58, RZ ;  /* 0x0000003a093a7210 */ /* 0x000fe20007f1e0ff */
[----:B------:R-:W-:-:S04]  /*45c0*/  IMAD.SHL.U32 R9, R54, 0x40, RZ ;  /* 0x0000004036097824 */ /* 0x000fc800078e00ff */
[----:B------:R-:W-:Y:S01]  /*45d0*/  IMAD.X R53, R0, 0x1, R53, P0 ;  /* 0x0000000100357824 */ /* 0x000fe200000e0635 */
[----:B------:R-:W-:Y:S02]  /*45e0*/  SHF.L.U64.HI R0, R54, 0x6, R55 ;  /* 0x0000000636007819 */ /* 0x000fe40000010237 */
[----:B--2---:R-:W-:-:S04]  /*45f0*/  LEA R244, P1, R58, R56, 0x1 ;  /* 0x000000383af47211 */ /* 0x004fc800078208ff */
        /* <DEDUP_REMOVED lines=16> */
[-C--:B-1----:R-:W-:Y:S01]  /*4700*/  IADD3 R10, P1, R22, R9.reuse, RZ ;  /* 0x00000009160a7210 */ /* 0x082fe20007f3e0ff */
        /* <DEDUP_REMOVED lines=10> */
.L_x_1624:
[----:B------:R-:W-:Y:S01]  /*47b0*/  IMAD.IADD R17, R68, 0x1, R17 ;  /* 0x0000000144117824 */ /* 0x000fe200078e0211 */
[----:B------:R-:W-:Y:S01]  /*47c0*/  ULDC UR6, c[0x0][0x2ec] ;  /* 0x0000bb0000067ab9 */ /* 0x000fe20000000800 */
[----:B------:R-:W-:Y:S02]  /*47d0*/  LEA R150, R150, UR4, 0x1 ;  /* 0x0000000496967c11 */ /* 0x000fe4000f8e08ff */
[C---:B-12---:R-:W-:Y:S01]  /*47e0*/  VIADD R11, R17.reuse, 0x1 ;  /* 0x00000001110b7836 */ /* 0x046fe20000000000 */
[C---:B------:R-:W-:Y:S01]  /*47f0*/  ISETP.GE.AND P1, PT, R17.reuse, R39, PT ;  /* 0x000000271100720c */ /* 0x040fe20003f26270 */
        /* <DEDUP_REMOVED lines=106> */
[----:B------:R-:W-:Y:S01]  /*4ea0*/  VIADD R30, R17, 0xf9 ;  /* 0x000000f9111e7836 */ /* 0x000fe20000000000 */
        /* <DEDUP_REMOVED lines=17> */
[----:B------:R-:W-:Y:S01]  /*4fc0*/  FSEL R161, R110, -INF , !P0 ;  /* 0xff8000006ea17808 */ /* 0x000fe20004000000 */
[----:B------:R-:W-:Y:S01]  /*4fd0*/  VIADD R110, R17, 0xd8 ;  /* 0x000000d8116e7836 */ /* 0x000fe20000000000 */
        /* <DEDUP_REMOVED lines=25> */
[----:B------:R-:W-:Y:S02]  /*5170*/  ISETP.GE.AND P1, PT, R176, R39, PT ;  /* 0x00000027b000720c */ /* 0x000fe40003f26270 */
        /* <DEDUP_REMOVED lines=73> */
[----:B------:R-:W-:Y:S02]  /*5610*/  ISETP.GE.AND P0, PT, R90, R39, PT ;  /* 0x000000275a00720c */ /* 0x000fe40003f06270 */
        /* <DEDUP_REMOVED lines=84> */
[----:B------:R-:W-:Y:S01]  /*5b60*/  MUFU.EX2 R193, R193 ;  /* 0x000000c100c17308 */ /* 0x000fe20000000800 */
[-C--:B------:R-:W-:Y:S01]  /*5b70*/  ISETP.GE.AND P0, PT, R216, R51.reuse, PT ;  /* 0x00000033d800720c */ /* 0x080fe20003f06270 */
[--C-:B------:R-:W-:Y:S01]  /*5b80*/  FFMA.FTZ R181, R181, UR6, -R88.reuse ;  /* 0x00000006b5b57c23 */ /* 0x100fe20008010858 */
[----:B------:R-:W-:Y:S01]  /*5b90*/  FSEL R23, R52, -INF , !P1 ;  /* 0xff80000034177808 */ /* 0x000fe20004800000 */
[--C-:B------:R-:W-:Y:S01]  /*5ba0*/  FFMA.FTZ R52, R197, UR6, -R88.reuse ;  /* 0x00000006c5347c23 */ /* 0x100fe20008010858 */
[----:B------:R-:W-:Y:S01]  /*5bb0*/  FMNMX.FTZ R66, R25, R66, !PT ;  /* 0x0000004219427209 */ /* 0x000fe20007810000 */
[--C-:B------:R-:W-:Y:S01]  /*5bc0*/  FFMA.FTZ R167, R167, UR6, -R88.reuse ;  /* 0x00000006a7a77c23 */ /* 0x100fe20008010858 */
[-C--:B------:R-:W-:Y:S01]  /*5bd0*/  ISETP.GE.AND P1, PT, R214, R51.reuse, PT ;  /* 0x00000033d600720c */ /* 0x080fe20003f26270 */
[----:B------:R-:W-:Y:S01]  /*5be0*/  MUFU.EX2 R144, R144 ;  /* 0x0000009000907308 */ /* 0x000fe20000000800 */
[----:B------:R-:W-:Y:S01]  /*5bf0*/  FSEL R21, R50, -INF , !P0 ;  /* 0xff80000032157808 */ /* 0x000fe20004000000 */
[--C-:B------:R-:W-:Y:S01]  /*5c00*/  FFMA.FTZ R50, R175, UR6, -R88.reuse ;  /* 0x00000006af327c23 */ /* 0x100fe20008010858 */
[----:B------:R-:W-:Y:S01]  /*5c10*/  FMNMX.FTZ R66, R23, R66, !PT ;  /* 0x0000004217427209 */ /* 0x000fe20007810000 */
[--C-:B------:R-:W-:Y:S01]  /*5c20*/  FFMA.FTZ R60, R18, UR6, -R88.reuse ;  /* 0x00000006123c7c23 */ /* 0x100fe20008010858 */
[-C--:B------:R-:W-:Y:S01]  /*5c30*/  ISETP.GE.AND P0, PT, R212, R51.reuse, PT ;  /* 0x00000033d400720c */ /* 0x080fe20003f06270 */
[--C-:B------:R-:W-:Y:S01]  /*5c40*/  FFMA.FTZ R62, R22, UR6, -R88.reuse ;  /* 0x00000006163e7c23 */ /* 0x100fe20008010858 */
[----:B------:R-:W-:Y:S01]  /*5c50*/  FSEL R19, R49, -INF , !P1 ;  /* 0xff80000031137808 */ /* 0x000fe20004800000 */
[----:B------:R-:W-:Y:S01]  /*5c60*/  MUFU.EX2 R187, R187 ;  /* 0x000000bb00bb7308 */ /* 0x000fe20000000800 */
[----:B------:R-:W-:Y:S01]  /*5c70*/  FMNMX.FTZ R66, R21, R66, !PT ;  /* 0x0000004215427209 */ /* 0x000fe20007810000 */
[--C-:B------:R-:W-:Y:S01]  /*5c80*/  FFMA.FTZ R49, R171, UR6, -R88.reuse ;  /* 0x00000006ab317c23 */ /* 0x100fe20008010858 */
[-C--:B------:R-:W-:Y:S01]  /*5c90*/  ISETP.GE.AND P1, PT, R210, R51.reuse, PT ;  /* 0x00000033d200720c */ /* 0x080fe20003f26270 */
[--C-:B------:R-:W-:Y:S01]  /*5ca0*/  FFMA.FTZ R63, R20, UR6, -R88.reuse ;  /* 0x00000006143f7c23 */ /* 0x100fe20008010858 */
[----:B------:R-:W-:Y:S01]  /*5cb0*/  FSEL R17, R48, -INF , !P0 ;  /* 0xff80000030117808 */ /* 0x000fe20004000000 */
[--C-:B------:R-:W-:Y:S01]  /*5cc0*/  FFMA.FTZ R48, R31, UR6, -R88.reuse ;  /* 0x000000061f307c23 */ /* 0x100fe20008010858 */
[----:B------:R-:W-:Y:S01]  /*5cd0*/  FMNMX.FTZ R66, R19, R66, !PT ;  /* 0x0000004213427209 */ /* 0x000fe20007810000 */
[----:B------:R-:W1:Y:S01]  /*5ce0*/  MUFU.EX2 R138, R138 ;  /* 0x0000008a008a7308 */ /* 0x000e620000000800 */
        /* <DEDUP_REMOVED lines=15> */
[----:B------:R-:W2:Y:S01]  /*5de0*/  MUFU.EX2 R134, R134 ;  /* 0x0000008600867308 */ /* 0x000ea20000000800 */
        /* <DEDUP_REMOVED lines=15> */
[----:B------:R-:W3:Y:S01]  /*5ee0*/  MUFU.EX2 R124, R124 ;  /* 0x0000007c007c7308 */ /* 0x000ee20000000800 */
        /* <DEDUP_REMOVED lines=17> */
[----:B------:R4:W-:Y:S01]  /*6000*/  MUFU.EX2 R94, R2 ;  /* 0x00000002005e7308 */ /* 0x0009e20000000800 */
[----:B------:R-:W-:Y:S01]  /*6010*/  FSEL R161, R86, -INF , !P1 ;  /* 0xff80000056a17808 */ /* 0x000fe20004800000 */
[--C-:B------:R-:W-:Y:S01]  /*6020*/  FFMA.FTZ R86, R195, UR6, -R88.reuse ;  /* 0x00000006c3567c23 */ /* 0x100fe20008010858 */
[----:B------:R-:W-:Y:S01]  /*6030*/  FMNMX.FTZ R66, R235, R66, !PT ;  /* 0x00000042eb427209 */ /* 0x000fe20007810000 */
[--C-:B------:R-:W-:Y:S01]  /*6040*/  FFMA.FTZ R69, R69, UR6, -R88.reuse ;  /* 0x0000000645457c23 */ /* 0x100fe20008010858 */
[----:B------:R-:W-:Y:S01]  /*6050*/  ISETP.GE.AND P1, PT, R192, R51, PT ;  /* 0x00000033c000720c */ /* 0x000fe20003f26270 */
[----:B------:R-:W-:Y:S01]  /*6060*/  FFMA.FTZ R93, R93, UR6, -R88 ;  /* 0x000000065d5d7c23 */ /* 0x000fe20008010858 */
[----:B------:R-:W-:Y:S01]  /*6070*/  FSEL R173, R99, -INF , !P0 ;  /* 0xff80000063ad7808 */ /* 0x000fe20004000000 */
[----:B------:R-:W-:Y:S01]  /*6080*/  MUFU.EX2 R120, R120 ;  /* 0x0000007800787308 */ /* 0x000fe20000000800 */
[----:B------:R-:W-:-:S02]  /*6090*/  FMNMX.FTZ R66, R161, R66, !PT ;  /* 0x00000042a1427209 */ /* 0x000fc40007810000 */
[-C--:B------:R-:W-:Y:S02]  /*60a0*/  ISETP.GE.AND P0, PT, R190, R51.reuse, PT ;  /* 0x00000033be00720c */ /* 0x080fe40003f06270 */
[----:B------:R-:W-:Y:S02]  /*60b0*/  FSEL R227, R97, -INF , !P1 ;  /* 0xff80000061e37808 */ /* 0x000fe40004800000 */
[----:B------:R-:W-:Y:S01]  /*60c0*/  FMNMX.FTZ R66, R173, R66, !PT ;  /* 0x00000042ad427209 */ /* 0x000fe20007810000 */
[----:B------:R-:W-:Y:S01]  /*60d0*/  MUFU.EX2 R149, R149 ;  /* 0x0000009500957308 */ /* 0x000fe20000000800 */
[----:B------:R-:W-:Y:S01]  /*60e0*/  ISETP.GE.AND P1, PT, R92, R51, PT ;  /* 0x000000335c00720c */ /* 0x000fe20003f26270 */
[----:B----4-:R-:W-:Y:S01]  /*60f0*/  FFMA.FTZ R2, R179, UR6, -R88 ;  /* 0x00000006b3027c23 */ /* 0x010fe20008010858 */
[----:B------:R-:W-:Y:S02]  /*6100*/  FSEL R225, R103, -INF , !P0 ;  /* 0xff80000067e17808 */ /* 0x000fe40004000000 */
[----:B------:R-:W-:-:S02]  /*6110*/  FMNMX.FTZ R66, R227, R66, !PT ;  /* 0x00000042e3427209 */ /* 0x000fc40007810000 */
[-C--:B------:R-:W-:Y:S01]  /*6120*/  ISETP.GE.AND P0, PT, R188, R51.reuse, PT ;  /* 0x00000033bc00720c */ /* 0x080fe20003f06270 */
[----:B------:R4:W-:Y:S01]  /*6130*/  MUFU.EX2 R92, R2 ;  /* 0x00000002005c7308 */ /* 0x0009e20000000800 */
[----:B------:R-:W-:Y:S02]  /*6140*/  FSEL R179, R101, -INF , !P1 ;  /* 0xff80000065b37808 */ /* 0x000fe40004800000 */
[----:B------:R-:W-:Y:S02]  /*6150*/  FMNMX.FTZ R66, R225, R66, !PT ;  /* 0x00000042e1427209 */ /* 0x000fe40007810000 */
[----:B------:R-:W-:Y:S02]  /*6160*/  ISETP.GE.AND P1, PT, R186, R51, PT ;  /* 0x00000033ba00720c */ /* 0x000fe40003f26270 */
        /* <DEDUP_REMOVED lines=12> */
[----:B------:R-:W-:Y:S01]  /*6230*/  MUFU.EX2 R104, R104 ;  /* 0x0000006800687308 */ /* 0x000fe20000000800 */
        /* <DEDUP_REMOVED lines=10> */
[----:B------:R-:W-:Y:S02]  /*62e0*/  ISETP.GE.AND P1, PT, R174, R51, PT ;  /* 0x00000033ae00720c */ /* 0x000fe40003f26270 */
        /* <DEDUP_REMOVED lines=40> */
[-C--:B------:R-:W-:Y:S01]  /*6570*/  ISETP.GE.AND P0, PT, R148, R51.reuse, PT ;  /* 0x000000339400720c */ /* 0x080fe20003f06270 */
[----:B------:R-:W-:Y:S01]  /*6580*/  IMAD R148, R3, 0x2, R150 ;  /* 0x0000000203947824 */ /* 0x000fe200078e0296 */
[----:B------:R-:W-:Y:S02]  /*6590*/  FSEL R177, R177, -INF , !P1 ;  /* 0xff800000b1b17808 */ /* 0x000fe40004800000 */
[----:B------:R-:W-:Y:S01]  /*65a0*/  FMNMX.FTZ R66, R185, R66, !PT ;  /* 0x00000042b9427209 */ /* 0x000fe20007810000 */
[----:B------:R-:W-:Y:S01]  /*65b0*/  MUFU.EX2 R89, R89 ;  /* 0x0000005900597308 */ /* 0x000fe20000000800 */
[----:B------:R-:W-:Y:S01]  /*65c0*/  ISETP.GE.AND P1, PT, R78, R51, PT ;  /* 0x000000334e00720c */ /* 0x000fe20003f26270 */
[----:B------:R-:W-:Y:S01]  /*65d0*/  LDSM.16.MT88.4 R44, [R148+0x5400] ;  /* 0x00540000942c783b */ /* 0x000fe20000004200 */
        /* <DEDUP_REMOVED lines=30> */
[----:B----4-:R-:W-:Y:S02]  /*67c0*/  FSEL R119, R132, -INF , !P0 ;  /* 0xff80000084777808 */ /* 0x010fe40004000000 */
        /* <DEDUP_REMOVED lines=9> */
[-C--:B------:R-:W-:Y:S01]  /*6860*/  ISETP.GE.AND P0, PT, R72, R51.reuse, PT ;  /* 0x000000334800720c */ /* 0x080fe20003f06270 */
[--C-:B------:R-:W-:Y:S01]  /*6870*/  FFMA.FTZ R72, R107, UR6, -R88.reuse ;  /* 0x000000066b487c23 */ /* 0x100fe20008010858 */
[----:B------:R-:W-:Y:S02]  /*6880*/  FSEL R111, R12, -INF , !P1 ;  /* 0xff8000000c6f7808 */ /* 0x000fe40004800000 */
[----:B------:R-:W-:Y:S01]  /*6890*/  FMNMX.FTZ R66, R113, R66, !PT ;  /* 0x0000004271427209 */ /* 0x000fe20007810000 */
[----:B------:R-:W-:Y:S01]  /*68a0*/  MUFU.EX2 R80, R80 ;  /* 0x0000005000507308 */ /* 0x000fe20000000800 */
[----:B------:R-:W-:Y:S01]  /*68b0*/  ISETP.GE.AND P1, PT, R70, R51, PT ;  /* 0x000000334600720c */ /* 0x000fe20003f26270 */
[----:B------:R-:W-:Y:S01]  /*68c0*/  FFMA.FTZ R70, R95, UR6, -R88 ;  /* 0x000000065f467c23 */ /* 0x000fe20008010858 */
[----:B------:R-:W-:Y:S02]  /*68d0*/  FSEL R109, R15, -INF , !P0 ;  /* 0xff8000000f6d7808 */ /* 0x000fe40004000000 */
[----:B------:R-:W-:-:S02]  /*68e0*/  FMNMX.FTZ R66, R111, R66, !PT ;  /* 0x000000426f427209 */ /* 0x000fc40007810000 */
[-C--:B------:R-:W-:Y:S01]  /*68f0*/  ISETP.GE.AND P0, PT, R68, R51.reuse, PT ;  /* 0x000000334400720c */ /* 0x080fe20003f06270 */
[----:B------:R-:W-:Y:S01]  /*6900*/  FFMA.FTZ R68, R28, UR6, -R88 ;  /* 0x000000061c447c23 */ /* 0x000fe20008010858 */
[----:B------:R-:W-:Y:S01]  /*6910*/  FSEL R107, R14, -INF , !P1 ;  /* 0xff8000000e6b7808 */ /* 0x000fe20004800000 */
[----:B------:R-:W-:Y:S01]  /*6920*/  MUFU.EX2 R81, R81 ;  /* 0x0000005100517308 */ /* 0x000fe20000000800 */
[----:B------:R-:W-:Y:S01]  /*6930*/  FMNMX.FTZ R66, R109, R66, !PT ;  /* 0x000000426d427209 */ /* 0x000fe20007810000 */
[----:B------:R-:W-:Y:S01]  /*6940*/  LDSM.16.MT88.4 R12, [R150+0x5000] ;  /* 0x00500000960c783b */ /* 0x000fe20000004200 */
[-C--:B------:R-:W-:Y:S02]  /*6950*/  ISETP.GE.AND P1, PT, R42, R51.reuse, PT ;  /* 0x000000332a00720c */ /* 0x080fe40003f26270 */
[----:B------:R-:W-:Y:S02]  /*6960*/  FSEL R105, R16, -INF , !P0 ;  /* 0xff80000010697808 */ /* 0x000fe40004000000 */
[----:B------:R-:W-:Y:S01]  /*6970*/  FMNMX.FTZ R66, R107, R66, !PT ;  /* 0x000000426b427209 */ /* 0x000fe20007810000 */
[----:B------:R-:W-:Y:S01]  /*6980*/  MUFU.EX2 R79, R79 ;  /* 0x0000004f004f7308 */ /* 0x000fe20000000800 */
[----:B------:R-:W-:-:S02]  /*6990*/  ISETP.GE.AND P0, PT, R40, R51, PT ;  /* 0x000000332800720c */ /* 0x000fc40003f06270 */
[----:B------:R-:W-:Y:S02]  /*69a0*/  FSEL R103, R4, -INF , !P1 ;  /* 0xff80000004677808 */ /* 0x000fe40004800000 */
[----:B------:R-:W-:Y:S02]  /*69b0*/  FMNMX.FTZ R66, R105, R66, !PT ;  /* 0x0000004269427209 */ /* 0x000fe40007810000 */
[-C--:B------:R-:W-:Y:S01]  /*69c0*/  ISETP.GE.AND P1, PT, R34, R51.reuse, PT ;  /* 0x000000332200720c */ /* 0x080fe20003f26270 */
[----:B------:R-:W-:Y:S01]  /*69d0*/  MUFU.EX2 R76, R76 ;  /* 0x0000004c004c7308 */ /* 0x000fe20000000800 */
[----:B------:R-:W-:Y:S02]  /*69e0*/  FSEL R101, R6, -INF , !P0 ;  /* 0xff80000006657808 */ /* 0x000fe40004000000 */
[----:B------:R-:W-:Y:S02]  /*69f0*/  FMNMX.FTZ R66, R103, R66, !PT ;  /* 0x0000004267427209 */ /* 0x000fe40007810000 */
[----:B------:R-:W-:-:S02]  /*6a00*/  ISETP.GE.AND P0, PT, R32, R51, PT ;  /* 0x000000332000720c */ /* 0x000fc40003f06270 */
[----:B------:R-:W-:Y:S01]  /*6a10*/  FSEL R99, R5, -INF , !P1 ;  /* 0xff80000005637808 */ /* 0x000fe20004800000 */
[----:B------:R-:W-:Y:S01]  /*6a20*/  MUFU.EX2 R77, R77 ;  /* 0x0000004d004d7308 */ /* 0x000fe20000000800 */
[----:B------:R-:W-:Y:S02]  /*6a30*/  FMNMX.FTZ R66, R101, R66, !PT ;  /* 0x0000004265427209 */ /* 0x000fe40007810000 */
[----:B------:R-:W-:Y:S02]  /*6a40*/  ISETP.GE.AND P1, PT, R30, R51, PT ;  /* 0x000000331e00720c */ /* 0x000fe40003f26270 */
[----:B------:R-:W-:Y:S02]  /*6a50*/  FSEL R97, R7, -INF , !P0 ;  /* 0xff80000007617808 */ /* 0x000fe40004000000 */
[----:B------:R-:W-:Y:S01]  /*6a60*/  FMNMX.FTZ R66, R99, R66, !PT ;  /* 0x0000004263427209 */ /* 0x000fe20007810000 */
[----:B------:R-:W-:Y:S01]  /*6a70*/  MUFU.EX2 R75, R75 ;  /* 0x0000004b004b7308 */ /* 0x000fe20000000800 */
[----:B------:R-:W-:-:S02]  /*6a80*/  FSEL R95, R8, -INF , !P1 ;  /* 0xff800000085f7808 */ /* 0x000fc40004800000 */
[----:B----4-:R-:W-:Y:S01]  /*6a90*/  FMNMX.FTZ R2, R97, R66, !PT ;  /* 0x0000004261027209 */ /* 0x010fe20007810000 */
[----:B------:R-:W-:Y:S01]  /*6aa0*/  FFMA.FTZ R66, R140, UR6, -R88 ;  /* 0x000000068c427c23 */ /* 0x000fe20008010858 */
[----:B-1----:R-:W-:Y:S02]  /*6ab0*/  F2FP.F16.F32.PACK_AB R31, R138, R187 ;  /* 0x000000bb8a1f723e */ /* 0x002fe400000000ff */
        /* <DEDUP_REMOVED lines=12> */
[----:B-1----:R-:W-:-:S02]  /*6b80*/  FMNMX.FTZ R2, R4, R5, !PT ;  /* 0x0000000504027209 */ /* 0x002fc40007810000 */
[----:B------:R-:W-:Y:S02]  /*6b90*/  LDSM.16.MT88.4 R4, [R150+0x5400] ;  /* 0x005400009604783b */ /* 0x000fe40000004200 */
[C---:B------:R-:W-:Y:S01]  /*6ba0*/  FSETP.NEU.FTZ.AND P0, PT, R2.reuse, -INF , PT ;  /* 0xff8000000200780b */ /* 0x040fe20003f1d000 */
[----:B------:R-:W-:Y:S02]  /*6bb0*/  FMUL.FTZ R90, R2, UR6 ;  /* 0x00000006025a7c20 */ /* 0x000fe40008410000 */
[----:B------:R-:W-:Y:S03]  /*6bc0*/  MUFU.EX2 R64, R64 ;  /* 0x0000004000407308 */ /* 0x000fe60000000800 */
[----:B------:R-:W-:Y:S02]  /*6bd0*/  FSEL R90, R90, RZ, P0 ;  /* 0x000000ff5a5a7208 */ /* 0x000fe40000000000 */
[----:B------:R-:W-:-:S03]  /*6be0*/  ISETP.GE.AND P0, PT, R38, 0x2, PT ;  /* 0x000000022600780c */ /* 0x000fc60003f06270 */
[--C-:B------:R-:W-:Y:S01]  /*6bf0*/  FFMA.FTZ R197, R157, UR6, -R90.reuse ;  /* 0x000000069dc57c23 */ /* 0x100fe2000801085a */
[--C-:B------:R-:W-:Y:S01]  /*6c00*/  FFMA.FTZ R146, R153, UR6, -R90.reuse ;  /* 0x0000000699927c23 */ /* 0x100fe2000801085a */
[--C-:B------:R-:W-:Y:S01]  /*6c10*/  FFMA.FTZ R189, R143, UR6, -R90.reuse ;  /* 0x000000068fbd7c23 */ /* 0x100fe2000801085a */
[--C-:B------:R-:W-:Y:S01]  /*6c20*/  FFMA.FTZ R140, R43, UR6, -R90.reuse ;  /* 0x000000062b8c7c23 */ /* 0x100fe2000801085a */
[--C-:B------:R-:W-:Y:S01]  /*6c30*/  FFMA.FTZ R126, R27, UR6, -R90.reuse ;  /* 0x000000061b7e7c23 */ /* 0x100fe2000801085a */
[--C-:B------:R-:W-:Y:S01]  /*6c40*/  FFMA.FTZ R157, R25, UR6, -R90.reuse ;  /* 0x00000006199d7c23 */ /* 0x100fe2000801085a */
[----:B------:R-:W-:Y:S01]  /*6c50*/  MUFU.EX2 R197, R197 ;  /* 0x000000c500c57308 */ /* 0x000fe20000000800 */
[----:B------:R-:W1:Y:S01]  /*6c60*/  LDSM.16.MT88.4 R24, [R148+0x5000] ;  /* 0x005000009418783b */ /* 0x000e620000004200 */
[--C-:B------:R-:W-:Y:S01]  /*6c70*/  FFMA.FTZ R171, R29, UR6, -R90.reuse ;  /* 0x000000061dab7c23 */ /* 0x100fe2000801085a */
[----:B------:R-:W-:Y:S01]  /*6c80*/  F2FP.F16.F32.PACK_AB R29, R144, R193 ;  /* 0x000000c1901d723e */ /* 0x000fe200000000ff */
        /* <DEDUP_REMOVED lines=8> */
[----:B------:R-:W5:Y:S01]  /*6d10*/  LDSM.16.MT88.4 R20, [R150+0x5800] ;  /* 0x005800009614783b */ /* 0x000f620000004200 */
[--C-:B------:R-:W-:Y:S01]  /*6d20*/  FFMA.FTZ R3, R9, UR6, -R90.reuse ;  /* 0x0000000609037c23 */ /* 0x100fe2000801085a */
[----:B--2---:R-:W-:Y:S01]  /*6d30*/  F2FP.F16.F32.PACK_AB R41, R134, R181 ;  /* 0x000000b58629723e */ /* 0x004fe200000000ff */
[--C-:B------:R-:W-:Y:S01]  /*6d40*/  FFMA.FTZ R108, R33, UR6, -R90.reuse ;  /* 0x00000006216c7c23 */ /* 0x100fe2000801085a */
[----:B------:R-:W-:Y:S01]  /*6d50*/  MUFU.EX2 R189, R189 ;  /* 0x000000bd00bd7308 */ /* 0x000fe20000000800 */
[----:B---3--:R-:W-:Y:S01]  /*6d60*/  F2FP.F16.F32.PACK_AB R43, R124, R167 ;  /* 0x000000a77c2b723e */ /* 0x008fe200000000ff */
[----:B------:R-:W2:Y:S01]  /*6d70*/  LDSM.16.MT88.4 R32, [R148+0x5800] ;  /* 0x005800009420783b */ /* 0x000ea20000004200 */
        /* <DEDUP_REMOVED lines=30> */
[C---:B------:R-:W-:Y:S01]  /*6f60*/  HMMA.16816.F32 R16, R28.reuse, R12, RZ ;  /* 0x0000000c1c10723c */ /* 0x040fe200000018ff */
[----:B------:R-:W-:Y:S01]  /*6f70*/  FFMA.FTZ R162, R201, UR6, -R90 ;  /* 0x00000006c9a27c23 */ /* 0x000fe2000801085a */
[----:B------:R-:W-:Y:S01]  /*6f80*/  FADD.FTZ R144, R193, R144 ;  /* 0x00000090c1907221 */ /* 0x000fe20000010000 */
[----:B------:R-:W-:Y:S01]  /*6f90*/  FADD.FTZ R146, R197, R146 ;  /* 0x00000092c5927221 */ /* 0x000fe20000010000 */
[--C-:B------:R-:W-:Y:S01]  /*6fa0*/  FFMA.FTZ R191, R191, UR6, -R90.reuse ;  /* 0x00000006bfbf7c23 */ /* 0x100fe2000801085a */
[----:B------:R-:W-:Y:S01]  /*6fb0*/  FFMA.FTZ R177, R177, UR6, -R90 ;  /* 0x00000006b1b17c23 */ /* 0x000fe2000801085a */
[C---:B------:R-:W-:Y:S01]  /*6fc0*/  HMMA.16816.F32 R12, R28.reuse, R14, RZ ;  /* 0x0000000e1c0c723c */ /* 0x040fe200000018ff */
[----:B------:R-:W3:Y:S01]  /*6fd0*/  MUFU.EX2 R126, R126 ;  /* 0x0000007e007e7308 */ /* 0x000ee20000000800 */
[----:B----4-:R-:W-:Y:S01]  /*6fe0*/  F2FP.F16.F32.PACK_AB R40, R128, R175 ;  /* 0x000000af8028723e */ /* 0x010fe200000000ff */
[----:B------:R-:W-:Y:S01]  /*6ff0*/  FADD.FTZ R189, R189, R146 ;  /* 0x00000092bdbd7221 */ /* 0x000fe20000010000 */
[--C-:B------:R-:W-:Y:S01]  /*7000*/  FFMA.FTZ R165, R165, UR6, -R90.reuse ;  /* 0x00000006a5a57c23 */ /* 0x100fe2000801085a */
[--C-:B------:R-:W-:Y:S01]  /*7010*/  FFMA.FTZ R119, R119, UR6, -R90.reuse ;  /* 0x0000000677777c23 */ /* 0x100fe2000801085a */
[C---:B-1----:R-:W-:Y:S01]  /*7020*/  HMMA.16816.F32 R8, R28.reuse, R24, RZ ;  /* 0x000000181c08723c */ /* 0x042fe200000018ff */
[----:B------:R-:W-:Y:S01]  /*7030*/  FADD.FTZ R140, R140, R189 ;  /* 0x000000bd8c8c7221 */ /* 0x000fe20000010000 */
[--C-:B------:R-:W-:Y:S01]  /*7040*/  FFMA.FTZ R117, R117, UR6, -R90.reuse ;  /* 0x0000000675757c23 */ /* 0x100fe2000801085a */
[----:B------:R-:W-:Y:S01]  /*7050*/  MUFU.EX2 R157, R157 ;  /* 0x0000009d009d7308 */ /* 0x000fe20000000800 */
[--C-:B------:R-:W-:Y:S01]  /*7060*/  FFMA.FTZ R113, R113, UR6, -R90.reuse ;  /* 0x0000000671717c23 */ /* 0x100fe2000801085a */
[--C-:B------:R-:W-:Y:S01]  /*7070*/  FFMA.FTZ R111, R111, UR6, -R90.reuse ;  /* 0x000000066f6f7c23 */ /* 0x100fe2000801085a */
[----:B------:R-:W-:Y:S01]  /*7080*/  HMMA.16816.F32 R28, R28, R26, RZ ;  /* 0x0000001a1c1c723c */ /* 0x000fe200000018ff */
[----:B------:R-:W-:Y:S01]  /*7090*/  F2FP.F16.F32.PACK_AB R25, R120, R163 ;  /* 0x000000a37819723e */ /* 0x000fe200000000ff */
[--C-:B------:R-:W-:Y:S01]  /*70a0*/  FFMA.FTZ R109, R109, UR6, -R90.reuse ;  /* 0x000000066d6d7c23 */ /* 0x100fe2000801085a */
[--C-:B------:R-:W-:Y:S01]  /*70b0*/  FFMA.FTZ R107, R107, UR6, -R90.reuse ;  /* 0x000000066b6b7c23 */ /* 0x100fe2000801085a */
[--C-:B------:R-:W-:Y:S01]  /*70c0*/  FFMA.FTZ R105, R105, UR6, -R90.reuse ;  /* 0x0000000669697c23 */ /* 0x100fe2000801085a */
[----:B------:R-:W1:Y:S01]  /*70d0*/  MUFU.EX2 R118, R118 ;  /* 0x0000007600767308 */ /* 0x000e620000000800 */
[----:B---3--:R-:W-:Y:S01]  /*70e0*/  F2FP.F16.F32.PACK_AB R42, R126, R171 ;  /* 0x000000ab7e2a723e */ /* 0x008fe200000000ff */
[--C-:B------:R-:W-:Y:S01]  /*70f0*/  FFMA.FTZ R103, R103, UR6, -R90.reuse ;  /* 0x0000000667677c23 */ /* 0x100fe2000801085a */
[----:B------:R-:W-:Y:S01]  /*7100*/  F2FP.F16.F32.PACK_AB R27, R112, R149 ;  /* 0x00000095701b723e */ /* 0x000fe200000000ff */
[----:B------:R-:W-:-:S04]  /*7110*/  FFMA.FTZ R251, R95, UR6, -R90 ;  /* 0x000000065ffb7c23 */ /* 0x000fc8000801085a */
[----:B------:R-:W-:Y:S01]  /*7120*/  MUFU.EX2 R153, R153 ;  /* 0x0000009900997308 */ /* 0x000fe20000000800 */
[C---:B------:R-:W-:Y:S06]  /*7130*/  HMMA.16816.F32 R16, R40.reuse, R4, R16 ;  /* 0x000000042810723c */ /* 0x040fec0000001810 */
[----:B------:R-:W-:Y:S01]  /*7140*/  HMMA.16816.F32 R12, R40, R6, R12 ;  /* 0x00000006280c723c */ /* 0x000fe2000000180c */
[----:B------:R-:W3:Y:S01]  /*7150*/  MUFU.EX2 R110, R110 ;  /* 0x0000006e006e7308 */ /* 0x000ee20000000800 */
[----:B------:R-:W4:Y:S01]  /*7160*/  LDSM.16.MT88.4 R4, [R150+0x5c00] ;  /* 0x005c00009604783b */ /* 0x000f220000004200 */
[----:B-1----:R-:W-:-:S03]  /*7170*/  F2FP.F16.F32.PACK_AB R24, R118, R157 ;  /* 0x0000009d7618723e */ /* 0x002fc600000000ff */
[C---:B------:R-:W-:Y:S03]  /*7180*/  HMMA.16816.F32 R8, R40.reuse, R44, R8 ;  /* 0x0000002c2808723c */ /* 0x040fe60000001808 */
[----:B------:R-:W-:Y:S03]  /*7190*/  MUFU.EX2 R143, R143 ;  /* 0x0000008f008f7308 */ /* 0x000fe60000000800 */
[----:B------:R-:W-:Y:S01]  /*71a0*/  HMMA.16816.F32 R28, R40, R46, R28 ;  /* 0x0000002e281c723c */ /* 0x000fe2000000181c */
[----:B------:R-:W1:Y:S04]  /*71b0*/  LDSM.16.MT88.4 R40, [R148+0x5c00] ;  /* 0x005c00009428783b */ /* 0x000e680000004200 */
[----:B------:R-:W4:Y:S01]  /*71c0*/  MUFU.EX2 R106, R106 ;  /* 0x0000006a006a7308 */ /* 0x000f220000000800 */
[----:B---3--:R-:W-:Y:S01]  /*71d0*/  F2FP.F16.F32.PACK_AB R26, R110, R153 ;  /* 0x000000996e1a723e */ /* 0x008fe200000000ff */
[----:B------:R-:W-:Y:S06]  /*71e0*/  LDSM.16.MT88.4 R44, [R148+0x6000] ;  /* 0x00600000942c783b */ /* 0x000fec0000004200 */
[----:B------:R-:W-:Y:S01]  /*71f0*/  MUFU.EX2 R3, R3 ;  /* 0x0000000300037308 */ /* 0x000fe20000000800 */
[C---:B-----5:R-:W-:Y:S06]  /*7200*/  HMMA.16816.F32 R16, R24.reuse, R20, R16 ;  /* 0x000000141810723c */ /* 0x060fec0000001810 */
[C---:B------:R-:W-:Y:S01]  /*7210*/  HMMA.16816.F32 R12, R24.reuse, R22, R12 ;  /* 0x00000016180c723c */ /* 0x040fe2000000180c */
[----:B------:R-:W3:Y:S01]  /*7220*/  MUFU.EX2 R108, R108 ;  /* 0x0000006c006c7308 */ /* 0x000ee20000000800 */
[----:B------:R-:W5:Y:S04]  /*7230*/  LDSM.16.MT88.4 R20, [R150+0x6000] ;  /* 0x006000009614783b */ /* 0x000f680000004200 */
[C---:B--2---:R-:W-:Y:S03]  /*7240*/  HMMA.16816.F32 R8, R24.reuse, R32, R8 ;  /* 0x000000201808723c */ /* 0x044fe60000001808 */
[----:B------:R-:W-:Y:S03]  /*7250*/  MUFU.EX2 R114, R114 ;  /* 0x0000007200727308 */ /* 0x000fe60000000800 */
[----:B------:R-:W-:Y:S01]  /*7260*/  HMMA.16816.F32 R28, R24, R34, R28 ;  /* 0x00000022181c723c */ /* 0x000fe2000000181c */
[----:B------:R-:W-:-:S04]  /*7270*/  F2FP.F16.F32.PACK_AB R33, R100, R133 ;  /* 0x000000856421723e */ /* 0x000fc800000000ff */
[----:B------:R-:W2:Y:S02]  /*7280*/  MUFU.EX2 R147, R147 ;  /* 0x0000009300937308 */ /* 0x000ea40000000800 */
[----:B------:R-:W-:Y:S02]  /*7290*/  F2FP.F16.F32.PACK_AB R25, R104, R139 ;  /* 0x0000008b6819723e */ /* 0x000fe400000000ff */
[----:B------:R-:W-:Y:S02]  /*72a0*/  F2FP.F16.F32.PACK_AB R27, R102, R137 ;  /* 0x00000089661b723e */ /* 0x000fe400000000ff */
[----:B----4-:R-:W-:Y:S02]  /*72b0*/  F2FP.F16.F32.PACK_AB R24, R106, R143 ;  /* 0x0000008f6a18723e */ /* 0x010fe400000000ff */
[----:B---3--:R-:W-:Y:S01]  /*72c0*/  F2FP.F16.F32.PACK_AB R26, R108, R3 ;  /* 0x000000036c1a723e */ /* 0x008fe200000000ff */
[----:B------:R-:W-:Y:S01]  /*72d0*/  MUFU.EX2 R116, R116 ;  /* 0x0000007400747308 */ /* 0x000fe20000000800 */
[----:B------:R-:W-:-:S05]  /*72e0*/  F2FP.F16.F32.PACK_AB R35, R98, R129 ;  /* 0x000000816223723e */ /* 0x000fca00000000ff */
[----:B------:R-:W-:Y:S02]  /*72f0*/  HMMA.16816.F32 R16, R24, R4, R16 ;  /* 0x000000041810723c */ /* 0x000fe40000001810 */
[----:B------:R-:W3:Y:S01]  /*7300*/  MUFU.EX2 R159, R159 ;  /* 0x0000009f009f7308 */ /* 0x000ee20000000800 */
[----:B--2---:R-:W-:-:S03]  /*7310*/  F2FP.F16.F32.PACK_AB R32, R147, R114 ;  /* 0x000000729320723e */ /* 0x004fc600000000ff */
[C---:B------:R-:W-:Y:S01]  /*7320*/  HMMA.16816.F32 R12, R24.reuse, R6, R12 ;  /* 0x00000006180c723c */ /* 0x040fe2000000180c */
[----:B------:R-:W2:Y:S03]  /*7330*/  LDSM.16.MT88.4 R4, [R150+0x6400] ;  /* 0x006400009604783b */ /* 0x000ea60000004200 */
[----:B------:R-:W-:Y:S02]  /*7340*/  MUFU.EX2 R122, R122 ;  /* 0x0000007a007a7308 */ /* 0x000fe40000000800 */
[C---:B-1----:R-:W-:Y:S06]  /*7350*/  HMMA.16816.F32 R8, R24.reuse, R40, R8 ;  /* 0x000000281808723c */ /* 0x042fec0000001808 */
[----:B------:R-:W-:Y:S01]  /*7360*/  HMMA.16816.F32 R28, R24, R42, R28 ;  /* 0x0000002a181c723c */ /* 0x000fe2000000181c */
[----:B---3--:R-:W-:Y:S01]  /*7370*/  F2FP.F16.F32.PACK_AB R34, R159, R116 ;  /* 0x000000749f22723e */ /* 0x008fe200000000ff */
[----:B------:R-:W1:Y:S01]  /*7380*/  LDSM.16.MT88.4 R40, [R148+0x6400] ;  /* 0x006400009428783b */ /* 0x000e620000004200 */
[----:B------:R-:W3:Y:S03]  /*7390*/  MUFU.EX2 R161, R161 ;  /* 0x000000a100a17308 */ /* 0x000ee60000000800 */
[----:B------:R-:W4:Y:S02]  /*73a0*/  LDSM.16.MT88.4 R24, [R150+0x6800] ;  /* 0x006800009618783b */ /* 0x000f240000004200 */
[C---:B-----5:R-:W-:Y:S03]  /*73b0*/  HMMA.16816.F32 R16, R32.reuse, R20, R16 ;  /* 0x000000142010723c */ /* 0x060fe60000001810 */
[----:B------:R-:W-:Y:S03]  /*73c0*/  MUFU.EX2 R173, R173 ;  /* 0x000000ad00ad7308 */ /* 0x000fe60000000800 */
[----:B------:R-:W-:Y:S01]  /*73d0*/  HMMA.16816.F32 R12, R32, R22, R12 ;  /* 0x00000016200c723c */ /* 0x000fe2000000180c */
[----:B------:R-:W-:-:S04]  /*73e0*/  F2FP.F16.F32.PACK_AB R21, R96, R125 ;  /* 0x0000007d6015723e */ /* 0x000fc800000000ff */
[----:B------:R-:W5:Y:S01]  /*73f0*/  MUFU.EX2 R130, R130 ;  /* 0x0000008200827308 */ /* 0x000f620000000800 */
[----:B------:R-:W-:Y:S01]  /*7400*/  HMMA.16816.F32 R8, R32, R44, R8 ;  /* 0x0000002c2008723c */ /* 0x000fe20000001808 */
[----:B------:R-:W-:Y:S02]  /*7410*/  F2FP.F16.F32.PACK_AB R23, R94, R121 ;  /* 0x000000795e17723e */ /* 0x000fe400000000ff */
[----:B---3--:R-:W-:-:S03]  /*7420*/  F2FP.F16.F32.PACK_AB R20, R161, R122 ;  /* 0x0000007aa114723e */ /* 0x008fc600000000ff */
[----:B------:R-:W-:Y:S01]  /*7430*/  HMMA.16816.F32 R28, R32, R46, R28 ;  /* 0x0000002e201c723c */ /* 0x000fe2000000181c */
[----:B------:R-:W3:Y:S01]  /*7440*/  LDSM.16.MT88.4 R32, [R148+0x6800] ;  /* 0x006800009420783b */ /* 0x000ee20000004200 */
        /* <DEDUP_REMOVED lines=9> */
[C---:B-1----:R-:W-:Y:S06]  /*74e0*/  HMMA.16816.F32 R8, R20.reuse, R40, R8 ;  /* 0x000000281408723c */ /* 0x042fec0000001808 */
[----:B------:R-:W-:Y:S01]  /*74f0*/  HMMA.16816.F32 R28, R20, R42, R28 ;  /* 0x0000002a141c723c */ /* 0x000fe2000000181c */
[----:B------:R-:W-:Y:S01]  /*7500*/  MUFU.EX2 R142, R142 ;  /* 0x0000008e008e7308 */ /* 0x000fe20000000800 */
[----:B------:R-:W-:-:S05]  /*7510*/  F2FP.F16.F32.PACK_AB R41, R84, R87 ;  /* 0x000000575429723e */ /* 0x000fca00000000ff */
[----:B------:R-:W-:Y:S02]  /*7520*/  F2FP.F16.F32.PACK_AB R21, R92, R115 ;  /* 0x000000735c15723e */ /* 0x000fe400000000ff */
[----:B------:R-:W-:Y:S01]  /*7530*/  F2FP.F16.F32.PACK_AB R23, R86, R89 ;  /* 0x000000595617723e */ /* 0x000fe200000000ff */
[----:B------:R-:W1:Y:S01]  /*7540*/  MUFU.EX2 R195, R195 ;  /* 0x000000c300c37308 */ /* 0x000e620000000800 */
        /* <DEDUP_REMOVED lines=8> */
[----:B-1----:R-:W-:-:S04]  /*75d0*/  F2FP.F16.F32.PACK_AB R40, R195, R142 ;  /* 0x0000008ec328723e */ /* 0x002fc800000000ff */
[C---:B---3--:R-:W-:Y:S01]  /*75e0*/  HMMA.16816.F32 R8, R20.reuse, R32, R8 ;  /* 0x000000201408723c */ /* 0x048fe20000001808 */
        /* <DEDUP_REMOVED lines=19> */
[----:B------:R-:W-:Y:S02]  /*7720*/  F2FP.F16.F32.PACK_AB R41, R76, R79 ;  /* 0x0000004f4c29723e */ /* 0x000fe400000000ff */
[----:B------:R-:W-:-:S03]  /*7730*/  F2FP.F16.F32.PACK_AB R43, R74, R77 ;  /* 0x0000004d4a2b723e */ /* 0x000fc600000000ff */
[----:B------:R-:W-:Y:S01]  /*7740*/  MUFU.EX2 R160, R160 ;  /* 0x000000a000a07308 */ /* 0x000fe20000000800 */
[C---:B-----5:R-:W-:Y:S06]  /*7750*/  HMMA.16816.F32 R16, R20.reuse, R24, R16 ;  /* 0x000000181410723c */ /* 0x060fec0000001810 */
[----:B------:R-:W-:Y:S01]  /*7760*/  HMMA.16816.F32 R12, R20, R26, R12 ;  /* 0x0000001a140c723c */ /* 0x000fe2000000180c */
[----:B------:R-:W2:Y:S01]  /*7770*/  MUFU.EX2 R201, R203 ;  /* 0x000000cb00c97308 */ /* 0x000ea20000000800 */
[----:B------:R-:W-:-:S04]  /*7780*/  FADD.FTZ R25, R187, R144 ;  /* 0x00000090bb197221 */ /* 0x000fc80000010000 */
[----:B------:R-:W-:Y:S01]  /*7790*/  FADD.FTZ R40, R138, R25 ;  /* 0x000000198a287221 */ /* 0x000fe20000010000 */
[C---:B-1----:R-:W-:Y:S01]  /*77a0*/  HMMA.16816.F32 R8, R20.reuse, R32, R8 ;  /* 0x000000201408723c */ /* 0x042fe20000001808 */
[----:B------:R-:W1:Y:S01]  /*77b0*/  LDSM.16.MT88.4 R24, [R150+0x7800] ;  /* 0x007800009618783b */ /* 0x000e620000004200 */
[----:B------:R-:W-:Y:S01]  /*77c0*/  FFMA.FTZ R138, R185, UR6, -R90 ;  /* 0x00000006b98a7c23 */ /* 0x000fe2000801085a */
[----:B------:R-:W-:Y:S01]  /*77d0*/  FADD.FTZ R181, R181, R40 ;  /* 0x00000028b5b57221 */ /* 0x000fe20000010000 */
[----:B------:R-:W-:Y:S01]  /*77e0*/  F2FP.F16.F32.PACK_AB R40, R211, R158 ;  /* 0x0000009ed328723e */ /* 0x000fe200000000ff */
[----:B------:R-:W-:Y:S01]  /*77f0*/  MUFU.EX2 R162, R162 ;  /* 0x000000a200a27308 */ /* 0x000fe20000000800 */
[----:B------:R-:W-:Y:S01]  /*7800*/  HMMA.16816.F32 R28, R20, R34, R28 ;  /* 0x00000022141c723c */ /* 0x000fe2000000181c */
[----:B------:R-:W-:Y:S01]  /*7810*/  FADD.FTZ R134, R134, R181 ;  /* 0x000000b586867221 */ /* 0x000fe20000010000 */
[----:B------:R-:W5:Y:S01]  /*7820*/  LDSM.16.MT88.4 R20, [R148+0x7800] ;  /* 0x007800009414783b */ /* 0x000f620000004200 */
[----:B------:R-:W-:Y:S01]  /*7830*/  FADD.FTZ R33, R175, R140 ;  /* 0x0000008caf217221 */ /* 0x000fe20000010000 */
[----:B--2---:R-:W-:Y:S01]  /*7840*/  F2FP.F16.F32.PACK_AB R42, R201, R160 ;  /* 0x000000a0c92a723e */ /* 0x004fe200000000ff */
[----:B------:R-:W-:-:S02]  /*7850*/  FADD.FTZ R167, R167, R134 ;  /* 0x00000086a7a77221 */ /* 0x000fc40000010000 */
[----:B------:R-:W2:Y:S01]  /*7860*/  MUFU.EX2 R187, R191 ;  /* 0x000000bf00bb7308 */ /* 0x000ea20000000800 */
[----:B------:R-:W-:Y:S01]  /*7870*/  F2FP.F16.F32.PACK_AB R35, R70, R73 ;  /* 0x000000494623723e */ /* 0x000fe200000000ff */
[----:B------:R-:W-:Y:S02]  /*7880*/  FADD.FTZ R124, R124, R167 ;  /* 0x000000a77c7c7221 */ /* 0x000fe40000010000 */
[C---:B----4-:R-:W-:Y:S02]  /*7890*/  HMMA.16816.F32 R16, R40.reuse, R4, R16 ;  /* 0x000000042810723c */ /* 0x050fe40000001810 */
[----:B------:R-:W-:Y:S02]  /*78a0*/  FADD.FTZ R163, R163, R124 ;  /* 0x0000007ca3a37221 */ /* 0x000fe40000010000 */
[----:B------:R-:W-:Y:S02]  /*78b0*/  MUFU.EX2 R138, R138 ;  /* 0x0000008a008a7308 */ /* 0x000fe40000000800 */
[----:B------:R-:W-:Y:S01]  /*78c0*/  HMMA.16816.F32 R12, R40, R6, R12 ;  /* 0x00000006280c723c */ /* 0x000fe2000000180c */
[----:B------:R-:W-:Y:S01]  /*78d0*/  FADD.FTZ R4, R128, R33 ;  /* 0x0000002180047221 */ /* 0x000fe20000010000 */
[----:B------:R-:W-:Y:S01]  /*78e0*/  FADD.FTZ R120, R120, R163 ;  /* 0x000000a378787221 */ /* 0x000fe20000010000 */
[----:B------:R-:W-:Y:S01]  /*78f0*/  F2FP.F16.F32.PACK_AB R33, R72, R75 ;  /* 0x0000004b4821723e */ /* 0x000fe200000000ff */
[----:B------:R-:W-:-:S02]  /*7900*/  FFMA.FTZ R128, R169, UR6, -R90 ;  /* 0x00000006a9807c23 */ /* 0x000fc4000801085a */
[----:B------:R-:W4:Y:S01]  /*7910*/  MUFU.EX2 R175, R177 ;  /* 0x000000b100af7308 */ /* 0x000f220000000800 */
[----:B------:R-:W-:Y:S01]  /*7920*/  FADD.FTZ R171, R171, R4 ;  /* 0x00000004abab7221 */ /* 0x000fe20000010000 */
[C---:B---3--:R-:W-:Y:S01]  /*7930*/  HMMA.16816.F32 R8, R40.reuse, R44, R8 ;  /* 0x0000002c2808723c */ /* 0x048fe20000001808 */
[----:B------:R-:W3:Y:S01]  /*7940*/  LDSM.16.MT88.4 R4, [R150+0x7c00] ;  /* 0x007c00009604783b */ /* 0x000ee20000004200 */
[----:B------:R-:W-:Y:S01]  /*7950*/  FADD.FTZ R149, R149, R120 ;  /* 0x0000007895957221 */ /* 0x000fe20000010000 */
[----:B------:R-:W-:Y:S01]  /*7960*/  FADD.FTZ R126, R126, R171 ;  /* 0x000000ab7e7e7221 */ /* 0x000fe20000010000 */
[----:B--2---:R-:W-:Y:S02]  /*7970*/  F2FP.F16.F32.PACK_AB R32, R187, R162 ;  /* 0x000000a2bb20723e */ /* 0x004fe400000000ff */
[----:B------:R-:W-:Y:S01]  /*7980*/  HMMA.16816.F32 R28, R40, R46, R28 ;  /* 0x0000002e281c723c */ /* 0x000fe2000000181c */
        /* <DEDUP_REMOVED lines=8> */
[----:B----4-:R-:W-:Y:S01]  /*7a10*/  F2FP.F16.F32.PACK_AB R34, R175, R138 ;  /* 0x0000008aaf22723e */ /* 0x010fe200000000ff */
[----:B------:R-:W-:Y:S01]  /*7a20*/  FADD.FTZ R153, R153, R118 ;  /* 0x0000007699997221 */ /* 0x000fe20000010000 */
[----:B------:R-:W-:Y:S01]  /*7a30*/  FADD.FTZ R104, R104, R139 ;  /* 0x0000008b68687221 */ /* 0x000fe20000010000 */
[----:B------:R-:W2:Y:S01]  /*7a40*/  MUFU.EX2 R45, R165 ;  /* 0x000000a5002d7308 */ /* 0x000ea20000000800 */
[----:B------:R-:W-:Y:S01]  /*7a50*/  FFMA.FTZ R43, R141, UR6, -R90 ;  /* 0x000000068d2b7c23 */ /* 0x000fe2000801085a */
[----:B------:R-:W-:Y:S01]  /*7a60*/  FADD.FTZ R110, R110, R153 ;  /* 0x000000996e6e7221 */ /* 0x000fe20000010000 */
[----:B------:R-:W-:Y:S01]  /*7a70*/  FADD.FTZ R137, R137, R104 ;  /* 0x0000006889897221 */ /* 0x000fe20000010000 */
[C---:B-1----:R-:W-:Y:S01]  /*7a80*/  HMMA.16816.F32 R16, R32.reuse, R24, R16 ;  /* 0x000000182010723c */ /* 0x042fe20000001810 */
[----:B------:R-:W-:Y:S01]  /*7a90*/  FFMA.FTZ R46, R131, UR6, -R90 ;  /* 0x00000006832e7c23 */ /* 0x000fe2000801085a */
[----:B------:R-:W-:Y:S01]  /*7aa0*/  FADD.FTZ R143, R143, R110 ;  /* 0x0000006e8f8f7221 */ /* 0x000fe20000010000 */
[----:B------:R-:W-:Y:S01]  /*7ab0*/  FADD.FTZ R102, R102, R137 ;  /* 0x0000008966667221 */ /* 0x000fe20000010000 */
[----:B------:R-:W-:Y:S01]  /*7ac0*/  MUFU.EX2 R41, R41 ;  /* 0x0000002900297308 */ /* 0x000fe20000000800 */
[----:B------:R-:W-:Y:S01]  /*7ad0*/  FFMA.FTZ R47, R127, UR6, -R90 ;  /* 0x000000067f2f7c23 */ /* 0x000fe2000801085a */
[----:B------:R-:W-:Y:S01]  /*7ae0*/  HMMA.16816.F32 R12, R32, R26, R12 ;  /* 0x0000001a200c723c */ /* 0x000fe2000000180c */
[----:B------:R-:W1:Y:S01]  /*7af0*/  LDSM.16.MT88.4 R24, [R148+0x7c00] ;  /* 0x007c00009418783b */ /* 0x000e620000004200 */
[----:B------:R-:W-:Y:S01]  /*7b00*/  FADD.FTZ R106, R106, R143 ;  /* 0x0000008f6a6a7221 */ /* 0x000fe20000010000 */
[----:B------:R-:W-:Y:S01]  /*7b10*/  FADD.FTZ R133, R133, R102 ;  /* 0x0000006685857221 */ /* 0x000fe20000010000 */
[----:B------:R-:W-:-:S02]  /*7b20*/  FFMA.FTZ R40, R145, UR6, -R88 ;  /* 0x0000000691287c23 */ /* 0x000fc40008010858 */
[----:B------:R-:W4:Y:S01]  /*7b30*/  MUFU.EX2 R42, R42 ;  /* 0x0000002a002a7308 */ /* 0x000f220000000800 */
[----:B-----5:R-:W-:Y:S01]  /*7b40*/  HMMA.16816.F32 R8, R32, R20, R8 ;  /* 0x000000142008723c */ /* 0x020fe20000001808 */
[----:B------:R-:W-:Y:S01]  /*7b50*/  FADD.FTZ R3, R3, R106 ;  /* 0x0000006a03037221 */ /* 0x000fe20000010000 */
[----:B------:R-:W-:-:S03]  /*7b60*/  FADD.FTZ R100, R100, R133 ;  /* 0x0000008564647221 */ /* 0x000fc60000010000 */
[----:B------:R-:W-:Y:S01]  /*7b70*/  FADD.FTZ R3, R108, R3 ;  /* 0x000000036c037221 */ /* 0x000fe20000010000 */
[----:B------:R-:W-:Y:S01]  /*7b80*/  HMMA.16816.F32 R28, R32, R22, R28 ;  /* 0x00000016201c723c */ /* 0x000fe2000000181c */
[----:B------:R-:W5:Y:S01]  /*7b90*/  LDSM.16.MT88.4 R32, [R150+0x8000] ;  /* 0x008000009620783b */ /* 0x000f620000004200 */
[----:B------:R-:W-:Y:S01]  /*7ba0*/  F2FP.F16.F32.PACK_AB R21, R68, R71 ;  /* 0x000000474415723e */ /* 0x000fe200000000ff */
[----:B------:R-:W-:Y:S01]  /*7bb0*/  FADD.FTZ R114, R114, R3 ;  /* 0x0000000372727221 */ /* 0x000fe20000010000 */
[----:B--2---:R-:W-:Y:S01]  /*7bc0*/  F2FP.F16.F32.PACK_AB R20, R45, R128 ;  /* 0x000000802d14723e */ /* 0x004fe200000000ff */
[----:B------:R-:W-:Y:S01]  /*7bd0*/  FADD.FTZ R129, R129, R100 ;  /* 0x0000006481817221 */ /* 0x000fe20000010000 */
[----:B------:R-:W-:Y:S01]  /*7be0*/  MUFU.EX2 R65, R65 ;  /* 0x0000004100417308 */ /* 0x000fe20000000800 */
[----:B------:R-:W-:Y:S01]  /*7bf0*/  F2FP.F16.F32.PACK_AB R23, R66, R69 ;  /* 0x000000454217723e */ /* 0x000fe200000000ff */
[----:B------:R-:W-:Y:S01]  /*7c00*/  FADD.FTZ R147, R147, R114 ;  /* 0x0000007293937221 */ /* 0x000fe20000010000 */
[----:B------:R-:W-:Y:S01]  /*7c10*/  FADD.FTZ R98, R98, R129 ;  /* 0x0000008162627221 */ /* 0x000fe20000010000 */
[----:B----4-:R-:W-:Y:S01]  /*7c20*/  F2FP.F16.F32.PACK_AB R22, R42, R41 ;  /* 0x000000292a16723e */ /* 0x010fe200000000ff */
[----:B------:R-:W-:Y:S01]  /*7c30*/  FFMA.FTZ R3, R123, UR6, -R88 ;  /* 0x000000067b037c23 */ /* 0x000fe20008010858 */
[----:B------:R-:W-:Y:S01]  /*7c40*/  FADD.FTZ R116, R116, R147 ;  /* 0x0000009374747221 */ /* 0x000fe20000010000 */
[----:B------:R-:W-:Y:S01]  /*7c50*/  FADD.FTZ R125, R125, R98 ;  /* 0x000000627d7d7221 */ /* 0x000fe20000010000 */
[----:B------:R-:W2:Y:S01]  /*7c60*/  MUFU.EX2 R62, R62 ;  /* 0x0000003e003e7308 */ /* 0x000ea20000000800 */
[----:B------:R-:W-:Y:S01]  /*7c70*/  FFMA.FTZ R88, R91, UR6, -R88 ;  /* 0x000000065b587c23 */ /* 0x000fe20008010858 */
[----:B------:R-:W-:Y:S01]  /*7c80*/  FADD.FTZ R159, R159, R116 ;  /* 0x000000749f9f7221 */ /* 0x000fe20000010000 */
[----:B---3--:R-:W-:Y:S01]  /*7c90*/  HMMA.16816.F32 R16, R20, R4, R16 ;  /* 0x000000041410723c */ /* 0x008fe20000001810 */
[----:B------:R-:W-:-:S02]  /*7ca0*/  FADD.FTZ R96, R96, R125 ;  /* 0x0000007d60607221 */ /* 0x000fc40000010000 */
[----:B------:R-:W-:Y:S02]  /*7cb0*/  FADD.FTZ R122, R122, R159 ;  /* 0x0000009f7a7a7221 */ /* 0x000fe40000010000 */
[----:B------:R-:W-:Y:S01]  /*7cc0*/  MUFU.EX2 R43, R43 ;  /* 0x0000002b002b7308 */ /* 0x000fe20000000800 */
[----:B------:R-:W-:Y:S01]  /*7cd0*/  FADD.FTZ R121, R121, R96 ;  /* 0x0000006079797221 */ /* 0x000fe20000010000 */
[----:B------:R-:W-:Y:S01]  /*7ce0*/  FADD.FTZ R122, R161, R122 ;  /* 0x0000007aa17a7221 */ /* 0x000fe20000010000 */
[C---:B------:R-:W-:Y:S01]  /*7cf0*/  HMMA.16816.F32 R12, R20.reuse, R6, R12 ;  /* 0x00000006140c723c */ /* 0x040fe2000000180c */
[----:B------:R-:W3:Y:S01]  /*7d00*/  LDSM.16.MT88.4 R4, [R148+0x8000] ;  /* 0x008000009404783b */ /* 0x000ee20000004200 */
[----:B------:R-:W-:Y:S01]  /*7d10*/  FADD.FTZ R94, R94, R121 ;  /* 0x000000795e5e7221 */ /* 0x000fe20000010000 */
[----:B------:R-:W-:Y:S02]  /*7d20*/  FADD.FTZ R173, R173, R122 ;  /* 0x0000007aadad7221 */ /* 0x000fe40000010000 */
[----:B------:R-:W4:Y:S01]  /*7d30*/  MUFU.EX2 R44, R44 ;  /* 0x0000002c002c7308 */ /* 0x000f220000000800 */
[----:B-1----:R-:W-:Y:S01]  /*7d40*/  HMMA.16816.F32 R8, R20, R24, R8 ;  /* 0x000000181408723c */ /* 0x002fe20000001808 */
[----:B------:R-:W-:-:S04]  /*7d50*/  FADD.FTZ R173, R130, R173 ;  /* 0x000000ad82ad7221 */ /* 0x000fc80000010000 */
[----:B------:R-:W-:Y:S01]  /*7d60*/  FADD.FTZ R132, R132, R173 ;  /* 0x000000ad84847221 */ /* 0x000fe20000010000 */
[----:B------:R-:W-:Y:S01]  /*7d70*/  HMMA.16816.F32 R28, R20, R26, R28 ;  /* 0x0000001a141c723c */ /* 0x000fe2000000181c */
[----:B------:R-:W-:Y:S01]  /*7d80*/  MUFU.EX2 R46, R46 ;  /* 0x0000002e002e7308 */ /* 0x000fe20000000800 */
[----:B------:R-:W-:Y:S01]  /*7d90*/  F2FP.F16.F32.PACK_AB R25, R64, R67 ;  /* 0x000000434019723e */ /* 0x000fe200000000ff */
[----:B------:R-:W-:Y:S02]  /*7da0*/  FADD.FTZ R179, R179, R132 ;  /* 0x00000084b3b37221 */ /* 0x000fe40000010000 */
[----:B------:R-:W-:Y:S02]  /*7db0*/  LDSM.16.MT88.4 R132, [R148+0x8c00] ;  /* 0x008c00009484783b */ /* 0x000fe40000004200 */
[----:B------:R-:W-:Y:S01]  /*7dc0*/  FADD.FTZ R21, R115, R94 ;  /* 0x0000005e73157221 */ /* 0x000fe20000010000 */
[----:B--2---:R-:W-:Y:S01]  /*7dd0*/  F2FP.F16.F32.PACK_AB R27, R62, R65 ;  /* 0x000000413e1b723e */ /* 0x004fe200000000ff */
[----:B------:R-:W1:Y:S01]  /*7de0*/  MUFU.EX2 R47, R47 ;  /* 0x0000002f002f7308 */ /* 0x000e620000000800 */
[----:B----4-:R-:W-:Y:S01]  /*7df0*/  F2FP.F16.F32.PACK_AB R24, R44, R43 ;  /* 0x0000002b2c18723e */ /* 0x010fe200000000ff */
[----:B------:R-:W-:Y:S01]  /*7e00*/  FADD.FTZ R94, R92, R21 ;  /* 0x000000155c5e7221 */ /* 0x000fe20000010000 */
[----:B------:R-:W-:Y:S01]  /*7e10*/  FADD.FTZ R136, R136, R179 ;  /* 0x000000b388887221 */ /* 0x000fe20000010000 */
[----:B------:R-:W2:Y:S03]  /*7e20*/  LDSM.16.MT88.4 R20, [R150+0x8400] ;  /* 0x008400009614783b */ /* 0x000ea60000004200 */
[----:B------:R-:W-:Y:S01]  /*7e30*/  FADD.FTZ R183, R183, R136 ;  /* 0x00000088b7b77221 */ /* 0x000fe20000010000 */
[----:B------:R-:W-:Y:S03]  /*7e40*/  MUFU.EX2 R63, R63 ;  /* 0x0000003f003f7308 */ /* 0x000fe60000000800 */
[----:B------:R-:W-:-:S04]  /*7e50*/  FADD.FTZ R142, R142, R183 ;  /* 0x000000b78e8e7221 */ /* 0x000fc80000010000 */
[----:B------:R-:W-:Y:S01]  /*7e60*/  FADD.FTZ R195, R195, R142 ;  /* 0x0000008ec3c37221 */ /* 0x000fe20000010000 */
[----:B------:R-:W4:Y:S01]  /*7e70*/  MUFU.EX2 R60, R60 ;  /* 0x0000003c003c7308 */ /* 0x000f220000000800 */
[----:B-1----:R-:W-:Y:S01]  /*7e80*/  F2FP.F16.F32.PACK_AB R26, R47, R46 ;  /* 0x0000002e2f1a723e */ /* 0x002fe200000000ff */
[----:B------:R-:W-:Y:S01]  /*7e90*/  LDSM.16.MT88.4 R140, [R150+0x8c00] ;  /* 0x008c0000968c783b */ /* 0x000fe20000004200 */
[----:B------:R-:W-:-:S04]  /*7ea0*/  FADD.FTZ R152, R152, R195 ;  /* 0x000000c398987221 */ /* 0x000fc80000010000 */
[----:B------:R-:W-:Y:S01]  /*7eb0*/  FADD.FTZ R199, R199, R152 ;  /* 0x00000098c7c77221 */ /* 0x000fe20000010000 */
[----:B-----5:R-:W-:Y:S01]  /*7ec0*/  HMMA.16816.F32 R16, R24, R32, R16 ;  /* 0x000000201810723c */ /* 0x020fe20000001810 */
[----:B------:R-:W-:Y:S02]  /*7ed0*/  MUFU.EX2 R61, R61 ;  /* 0x0000003d003d7308 */ /* 0x000fe40000000800 */
[----:B------:R-:W-:-:S03]  /*7ee0*/  FADD.FTZ R154, R154, R199 ;  /* 0x000000c79a9a7221 */ /* 0x000fc60000010000 */
[C---:B------:R-:W-:Y:S01]  /*7ef0*/  HMMA.16816.F32 R12, R24.reuse, R34, R12 ;  /* 0x00000022180c723c */ /* 0x040fe2000000180c */
[----:B------:R-:W-:Y:S01]  /*7f00*/  FADD.FTZ R33, R89, R94 ;  /* 0x0000005e59217221 */ /* 0x000fe20000010000 */
[----:B------:R-:W-:Y:S01]  /*7f10*/  FADD.FTZ R205, R205, R154 ;  /* 0x0000009acdcd7221 */ /* 0x000fe20000010000 */
[----:B------:R-:W1:Y:S02]  /*7f20*/  MUFU.EX2 R52, R52 ;  /* 0x0000003400347308 */ /* 0x000e640000000800 */
[----:B------:R-:W-:Y:S01]  /*7f30*/  FADD.FTZ R86, R86, R33 ;  /* 0x0000002156567221 */ /* 0x000fe20000010000 */
[C---:B---3--:R-:W-:Y:S01]  /*7f40*/  HMMA.16816.F32 R8, R24.reuse, R4, R8 ;  /* 0x000000041808723c */ /* 0x048fe20000001808 */
[----:B------:R-:W3:Y:S01]  /*7f50*/  LDSM.16.MT88.4 R32, [R148+0x8400] ;  /* 0x008400009420783b */ /* 0x000ee20000004200 */
[----:B------:R-:W-:Y:S01]  /*7f60*/  FADD.FTZ R156, R156, R205 ;  /* 0x000000cd9c9c7221 */ /* 0x000fe20000010000 */
[----:B------:R-:W-:Y:S02]  /*7f70*/  FADD.FTZ R87, R87, R86 ;  /* 0x0000005657577221 */ /* 0x000fe40000010000 */
[----:B------:R-:W-:Y:S01]  /*7f80*/  MUFU.EX2 R115, R119 ;  /* 0x0000007700737308 */ /* 0x000fe20000000800 */
[----:B------:R-:W-:Y:S01]  /*7f90*/  HMMA.16816.F32 R28, R24, R6, R28 ;  /* 0x00000006181c723c */ /* 0x000fe2000000181c */
[----:B------:R-:W-:Y:S01]  /*7fa0*/  FADD.FTZ R84, R84, R87 ;  /* 0x0000005754547221 */ /* 0x000fe20000010000 */
[----:B----4-:R-:W-:Y:S01]  /*7fb0*/  F2FP.F16.F32.PACK_AB R5, R60, R63 ;  /* 0x0000003f3c05723e */ /* 0x010fe200000000ff */
[----:B------:R-:W-:-:S02]  /*7fc0*/  FADD.FTZ R209, R209, R156 ;  /* 0x0000009cd1d17221 */ /* 0x000fc40000010000 */
[----:B------:R-:W-:Y:S02]  /*7fd0*/  FADD.FTZ R85, R85, R84 ;  /* 0x0000005455557221 */ /* 0x000fe40000010000 */
[----:B------:R-:W4:Y:S01]  /*7fe0*/  MUFU.EX2 R92, R117 ;  /* 0x00000075005c7308 */ /* 0x000f220000000800 */
[----:B-1----:R-:W-:Y:S01]  /*7ff0*/  F2FP.F16.F32.PACK_AB R7, R52, R61 ;  /* 0x0000003d3407723e */ /* 0x002fe200000000ff */
        /* <DEDUP_REMOVED lines=10> */
[----:B----4-:R-:W-:Y:S01]  /*80a0*/  F2FP.F16.F32.PACK_AB R4, R92, R115 ;  /* 0x000000735c04723e */ /* 0x010fe200000000ff */
[----:B------:R-:W-:Y:S01]  /*80b0*/  FADD.FTZ R78, R78, R25 ;  /* 0x000000194e4e7221 */ /* 0x000fe20000010000 */
[----:B------:R-:W-:Y:S01]  /*80c0*/  FADD.FTZ R162, R162, R201 ;  /* 0x000000c9a2a27221 */ /* 0x000fe20000010000 */
[----:B------:R-:W-:Y:S02]  /*80d0*/  LDSM.16.MT88.4 R24, [R150+0x8800] ;  /* 0x008800009618783b */ /* 0x000fe40000004200 */
[----:B------:R-:W-:Y:S01]  /*80e0*/  FADD.FTZ R79, R79, R78 ;  /* 0x0000004e4f4f7221 */ /* 0x000fe20000010000 */
[----:B------:R-:W-:Y:S01]  /*80f0*/  FADD.FTZ R187, R187, R162 ;  /* 0x000000a2bbbb7221 */ /* 0x000fe20000010000 */
[----:B------:R-:W-:Y:S02]  /*8100*/  MUFU.EX2 R59, R59 ;  /* 0x0000003b003b7308 */ /* 0x000fe40000000800 */
[----:B------:R-:W-:Y:S01]  /*8110*/  FADD.FTZ R76, R76, R79 ;  /* 0x0000004f4c4c7221 */ /* 0x000fe20000010000 */
[----:B------:R-:W-:-:S04]  /*8120*/  FADD.FTZ R138, R138, R187 ;  /* 0x000000bb8a8a7221 */ /* 0x000fc80000010000 */
[----:B------:R-:W-:Y:S01]  /*8130*/  FADD.FTZ R175, R175, R138 ;  /* 0x0000008aafaf7221 */ /* 0x000fe20000010000 */
[----:B------:R-:W4:Y:S01]  /*8140*/  MUFU.EX2 R50, R50 ;  /* 0x0000003200327308 */ /* 0x000f220000000800 */
[----:B-1----:R-:W-:Y:S02]  /*8150*/  F2FP.F16.F32.PACK_AB R6, R86, R89 ;  /* 0x000000595606723e */ /* 0x002fe400000000ff */
[----:B------:R-:W-:-:S04]  /*8160*/  FADD.FTZ R128, R128, R175 ;  /* 0x000000af80807221 */ /* 0x000fc80000010000 */
[----:B------:R-:W-:Y:S01]  /*8170*/  FADD.FTZ R128, R45, R128 ;  /* 0x000000802d807221 */ /* 0x000fe20000010000 */
[----:B--2---:R-:W-:Y:S01]  /*8180*/  HMMA.16816.F32 R16, R4, R20, R16 ;  /* 0x000000140410723c */ /* 0x004fe20000001810 */
        /* <DEDUP_REMOVED lines=8> */
[----:B------:R-:W2:Y:S02]  /*8210*/  LDSM.16.MT88.4 R20, [R148+0x8800] ;  /* 0x008800009414783b */ /* 0x000ea40000004200 */
[----:B------:R-:W-:Y:S02]  /*8220*/  FADD.FTZ R75, R75, R74 ;  /* 0x0000004a4b4b7221 */ /* 0x000fe40000010000 */
[----:B------:R-:W-:Y:S01]  /*8230*/  MUFU.EX2 R82, R109 ;  /* 0x0000006d00527308 */ /* 0x000fe20000000800 */
[----:B------:R-:W-:Y:S01]  /*8240*/  HMMA.16816.F32 R28, R4, R34, R28 ;  /* 0x00000022041c723c */ /* 0x000fe2000000181c */
[----:B------:R-:W-:Y:S01]  /*8250*/  FADD.FTZ R72, R72, R75 ;  /* 0x0000004b48487221 */ /* 0x000fe20000010000 */
[----:B------:R-:W-:-:S03]  /*8260*/  FFMA.FTZ R32, R101, UR6, -R90 ;  /* 0x0000000665207c23 */ /* 0x000fc6000801085a */
[----:B------:R-:W-:Y:S02]  /*8270*/  FADD.FTZ R73, R73, R72 ;  /* 0x0000004849497221 */ /* 0x000fe40000010000 */
[----:B------:R-:W3:Y:S01]  /*8280*/  MUFU.EX2 R81, R107 ;  /* 0x0000006b00517308 */ /* 0x000ee20000000800 */
[----:B----4-:R-:W-:Y:S01]  /*8290*/  F2FP.F16.F32.PACK_AB R5, R50, R59 ;  /* 0x0000003b3205723e */ /* 0x010fe200000000ff */
[----:B------:R-:W-:Y:S01]  /*82a0*/  FADD.FTZ R70, R70, R73 ;  /* 0x0000004946467221 */ /* 0x000fe20000010000 */
[----:B-1----:R-:W-:Y:S01]  /*82b0*/  F2FP.F16.F32.PACK_AB R7, R48, R49 ;  /* 0x000000313007723e */ /* 0x002fe200000000ff */
[----:B------:R-:W-:Y:S02]  /*82c0*/  FFMA.FTZ R35, R99, UR6, -R90 ;  /* 0x0000000663237c23 */ /* 0x000fe4000801085a */
[----:B------:R-:W-:Y:S02]  /*82d0*/  FADD.FTZ R71, R71, R70 ;  /* 0x0000004647477221 */ /* 0x000fe40000010000 */
[----:B------:R-:W-:Y:S02]  /*82e0*/  MUFU.EX2 R78, R105 ;  /* 0x00000069004e7308 */ /* 0x000fe40000000800 */
[----:B------:R-:W-:-:S04]  /*82f0*/  FADD.FTZ R68, R68, R71 ;  /* 0x0000004744447221 */ /* 0x000fc80000010000 */
[----:B------:R-:W-:Y:S02]  /*8300*/  FADD.FTZ R69, R69, R68 ;  /* 0x0000004445457221 */ /* 0x000fe40000010000 */
[----:B------:R-:W1:Y:S01]  /*8310*/  MUFU.EX2 R77, R103 ;  /* 0x00000067004d7308 */ /* 0x000e620000000800 */
[----:B---3--:R-:W-:Y:S01]  /*8320*/  F2FP.F16.F32.PACK_AB R4, R81, R82 ;  /* 0x000000525104723e */ /* 0x008fe200000000ff */
        /* <DEDUP_REMOVED lines=12> */
[----:B------:R-:W-:Y:S01]  /*83f0*/  FADD.FTZ R61, R61, R60 ;  /* 0x0000003c3d3d7221 */ /* 0x000fe20000010000 */
[----:B------:R-:W-:Y:S01]  /*8400*/  FADD.FTZ R21, R43, R42 ;  /* 0x0000002a2b157221 */ /* 0x000fe20000010000 */
[----:B------:R-:W-:Y:S01]  /*8410*/  HMMA.16816.F32 R16, R4, R24, R16 ;  /* 0x000000180410723c */ /* 0x000fe20000001810 */
[----:B------:R-:W1:Y:S01]  /*8420*/  MUFU.EX2 R35, R35 ;  /* 0x0000002300237308 */ /* 0x000e620000000800 */
[----:B------:R-:W-:Y:S01]  /*8430*/  FADD.FTZ R52, R52, R61 ;  /* 0x0000003d34347221 */ /* 0x000fe20000010000 */
[----:B------:R-:W-:-:S03]  /*8440*/  FADD.FTZ R21, R44, R21 ;  /* 0x000000152c157221 */ /* 0x000fc60000010000 */
[----:B------:R-:W-:Y:S01]  /*8450*/  FADD.FTZ R59, R59, R52 ;  /* 0x000000343b3b7221 */ /* 0x000fe20000010000 */
[----:B------:R-:W-:Y:S01]  /*8460*/  FADD.FTZ R46, R46, R21 ;  /* 0x000000152e2e7221 */ /* 0x000fe20000010000 */
[----:B------:R-:W-:Y:S01]  /*8470*/  FFMA.FTZ R24, R97, UR6, -R90 ;  /* 0x0000000661187c23 */ /* 0x000fe2000801085a */
[----:B------:R-:W-:Y:S01]  /*8480*/  MUFU.EX2 R84, R93 ;  /* 0x0000005d00547308 */ /* 0x000fe20000000800 */
[----:B------:R-:W-:Y:S01]  /*8490*/  HMMA.16816.F32 R12, R4, R26, R12 ;  /* 0x0000001a040c723c */ /* 0x000fe2000000180c */
[----:B------:R-:W-:Y:S01]  /*84a0*/  FADD.FTZ R46, R47, R46 ;  /* 0x0000002e2f2e7221 */ /* 0x000fe20000010000 */
[----:B------:R-:W-:-:S03]  /*84b0*/  FADD.FTZ R50, R50, R59 ;  /* 0x0000003b32327221 */ /* 0x000fc60000010000 */
[----:B------:R-:W-:Y:S01]  /*84c0*/  FADD.FTZ R115, R115, R46 ;  /* 0x0000002e73737221 */ /* 0x000fe20000010000 */
[----:B------:R-:W-:Y:S01]  /*84d0*/  HMMA.16816.F32 R28, R4, R22, R28 ;  /* 0x00000016041c723c */ /* 0x000fe2000000181c */
[----:B------:R-:W2:Y:S01]  /*84e0*/  MUFU.EX2 R33, R88 ;  /* 0x0000005800217308 */ /* 0x000ea20000000800 */
[----:B------:R-:W-:Y:S01]  /*84f0*/  FADD.FTZ R49, R49, R50 ;  /* 0x0000003231317221 */ /* 0x000fe20000010000 */
[----:B------:R-:W-:-:S03]  /*8500*/  FADD.FTZ R92, R92, R115 ;  /* 0x000000735c5c7221 */ /* 0x000fc60000010000 */
[----:B------:R-:W-:Y:S01]  /*8510*/  FADD.FTZ R49, R48, R49 ;  /* 0x0000003130317221 */ /* 0x000fe20000010000 */
[----:B------:R-:W-:Y:S01]  /*8520*/  FADD.FTZ R89, R89, R92 ;  /* 0x0000005c59597221 */ /* 0x000fe20000010000 */
[----:B---3--:R-:W-:Y:S01]  /*8530*/  F2FP.F16.F32.PACK_AB R5, R3, R40 ;  /* 0x000000280305723e */ /* 0x008fe200000000ff */
[----:B------:R-:W-:Y:S01]  /*8540*/  MUFU.EX2 R24, R24 ;  /* 0x0000001800187308 */ /* 0x000fe20000000800 */
[----:B-1----:R-:W-:Y:S01]  /*8550*/  F2FP.F16.F32.PACK_AB R4, R35, R32 ;  /* 0x000000202304723e */ /* 0x002fe200000000ff */
[----:B------:R-:W-:Y:S01]  /*8560*/  FADD.FTZ R89, R86, R89 ;  /* 0x0000005956597221 */ /* 0x000fe20000010000 */
[----:B------:R-:W-:-:S03]  /*8570*/  FADD.FTZ R40, R40, R49 ;  /* 0x0000003128287221 */ /* 0x000fc60000010000 */
[----:B------:R-:W-:Y:S01]  /*8580*/  FADD.FTZ R82, R82, R89 ;  /* 0x0000005952527221 */ /* 0x000fe20000010000 */
[----:B------:R-:W-:Y:S01]  /*8590*/  FADD.FTZ R3, R3, R40 ;  /* 0x0000002803037221 */ /* 0x000fe20000010000 */
        /* <DEDUP_REMOVED lines=82> */
.L_x_1628:
[----:B------:R-:W-:-:S04]  /*8ac0*/  LEA R3, -R36, RZ, 0x8 ;  /* 0x000000ff24037211 */ /* 0x000fc800078e41ff */
[----:B------:R-:W-:-:S07]  /*8ad0*/  SHF.R.S32.HI R6, RZ, 0x1f, R3 ;  /* 0x0000001fff067819 */ /* 0x000fce0000011403 */
.L_x_1629:
[C---:B------:R-:W-:Y:S01]  /*8ae0*/  IMAD.SHL.U32 R5, R36.reuse, 0x40, RZ ;  /* 0x0000004024057824 */ /* 0x040fe200078e00ff */
[----:B------:R-:W-:Y:S01]  /*8af0*/  LEA R234, P1, R3, R234, 0x1 ;  /* 0x000000ea03ea7211 */ /* 0x000fe200078208ff */
[----:B------:R-:W1:Y:S01]  /*8b00*/  S2R R47, SR_TID.X ;  /* 0x00000000002f7919 */ /* 0x000e620000002100 */
[----:B------:R-:W-:Y:S01]  /*8b10*/  SHF.L.U64.HI R4, R36, 0x6, R37 ;  /* 0x0000000624047819 */ /* 0x000fe20000010225 */
[----:B------:R-:W-:Y:S01]  /*8b20*/  IMAD.SHL.U32 R110, R237, 0x100, RZ ;  /* 0x00000100ed6e7824 */ /* 0x000fe200078e00ff */
[----:B------:R-:W-:Y:S02]  /*8b30*/  IADD3 R8, P0, R5, R234, RZ ;  /* 0x000000ea05087210 */ /* 0x000fe40007f1e0ff */
[----:B------:R-:W-:Y:S02]  /*8b40*/  LEA.HI.X R233, R3, R233, R6, 0x1, P1 ;  /* 0x000000e903e97211 */ /* 0x000fe400008f0c06 */
[----:B------:R-:W-:-:S03]  /*8b50*/  IADD3 R16, P1, R8, R5, RZ ;  /* 0x0000000508107210 */ /* 0x000fc60007f3e0ff */
[--C-:B------:R-:W-:Y:S01]  /*8b60*/  IMAD.X R9, R4, 0x1, R233.reuse, P0 ;  /* 0x0000000104097824 */ /* 0x100fe200000e06e9 */
[-C--:B------:R-:W-:Y:S01]  /*8b70*/  IADD3 R6, P0, R16, R5.reuse, RZ ;  /* 0x0000000510067210 */ /* 0x080fe20007f1e0ff */
[----:B------:R-:W-:Y:S02]  /*8b80*/  IMAD.MOV.U32 R235, RZ, RZ, R233 ;  /* 0x000000ffffeb7224 */ /* 0x000fe400078e00e9 */
        /* <DEDUP_REMOVED lines=8> */
[----:B------:R2:W-:Y:S01]  /*8c10*/  LDGSTS.E.BYPASS.LTC128B.128 [R239+0x5800], desc[UR8][R8.64] ;  /* 0x0580000008ef7fae */ /* 0x0005e2000b901d48 */
[----:B------:R-:W-:Y:S01]  /*8c20*/  IMAD.X R15, R7, 0x1, R4, P1 ;  /* 0x00000001070f7824 */ /* 0x000fe200008e0604 */
[----:B------:R-:W-:-:S02]  /*8c30*/  IADD3 R32, P1, R12, R5, RZ ;  /* 0x000000050c207210 */ /* 0x000fc40007f3e0ff */
[----:B------:R3:W-:Y:S01]  /*8c40*/  LDGSTS.E.BYPASS.LTC128B.128 [R239+0x6000], desc[UR8][R16.64] ;  /* 0x0600000010ef7fae */ /* 0x0007e2000b901d48 */
[--C-:B------:R-:W-:Y:S01]  /*8c50*/  IMAD.X R13, R15, 0x1, R4.reuse, P0 ;  /* 0x000000010f0d7824 */ /* 0x100fe200000e0604 */
[----:B------:R-:W-:Y:S02]  /*8c60*/  IADD3 R34, P0, R32, R5, RZ ;  /* 0x0000000520227210 */ /* 0x000fe40007f1e0ff */
[----:B------:R4:W-:Y:S01]  /*8c70*/  LDGSTS.E.BYPASS.LTC128B.128 [R239+0x6800], desc[UR8][R6.64] ;  /* 0x0680000006ef7fae */ /* 0x0009e2000b901d48 */
[--C-:B------:R-:W-:Y:S02]  /*8c80*/  IMAD.X R33, R13, 0x1, R4.reuse, P1 ;  /* 0x000000010d217824 */ /* 0x100fe400008e0604 */
[----:B-1----:R-:W-:Y:S01]  /*8c90*/  IMAD.SHL.U32 R47, R47, 0x2, RZ ;  /* 0x000000022f2f7824 */ /* 0x002fe200078e00ff */
[----:B------:R-:W-:Y:S01]  /*8ca0*/  LDGSTS.E.BYPASS.LTC128B.128 [R239+0x7000], desc[UR8][R14.64] ;  /* 0x070000000eef7fae */ /* 0x000fe2000b901d48 */
[----:B------:R-:W-:Y:S01]  /*8cb0*/  IMAD.X R35, R33, 0x1, R4, P0 ;  /* 0x0000000121237824 */ /* 0x000fe200000e0604 */
[----:B------:R-:W-:-:S02]  /*8cc0*/  ISETP.GE.AND P0, PT, R38, 0x3, PT ;  /* 0x000000032600780c */ /* 0x000fc40003f06270 */
[----:B------:R1:W-:Y:S01]  /*8cd0*/  LDGSTS.E.BYPASS.LTC128B.128 [R239+0x7800], desc[UR8][R12.64] ;  /* 0x078000000cef7fae */ /* 0x0003e2000b901d48 */
[----:B------:R-:W-:-:S03]  /*8ce0*/  LOP3.LUT R117, R47, 0x6, RZ, 0xc0, !PT ;  /* 0x000000062f757812 */ /* 0x000fc600078ec0ff */
[----:B------:R-:W-:Y:S01]  /*8cf0*/  LDGSTS.E.BYPASS.LTC128B.128 [R239+0x8000], desc[UR8][R32.64] ;  /* 0x0800000020ef7fae */ /* 0x000fe2000b901d48 */
[----:B------:R-:W-:-:S03]  /*8d00*/  LOP3.LUT R38, R110, R117, RZ, 0xfc, !PT ;  /* 0x000000756e267212 */ /* 0x000fc600078efcff */
[----:B------:R5:W-:Y:S02]  /*8d10*/  LDGSTS.E.BYPASS.LTC128B.128 [R239+0x8800], desc[UR8][R34.64] ;  /* 0x0880000022ef7fae */ /* 0x000be4000b901d48 */
[----:B------:R-:W-:Y:S02]  /*8d20*/  VIADD R130, R38, 0xf9 ;  /* 0x000000f926827836 */ /* 0x000fe40000000000 */
[----:B------:R-:W-:Y:S04]  /*8d30*/  LDSM.16.M88.4 R28, [R231] ;  /* 0x00000000e71c783b */ /* 0x000fe80000000200 */
[----:B--2---:R-:W2:Y:S04]  /*8d40*/  LDSM.16.M88.4 R8, [R229+0x1000] ;  /* 0x00100000e508783b */ /* 0x004ea80000000200 */
[----:B------:R-:W-:Y:S04]  /*8d50*/  LDSM.16.M88.4 R20, [R230] ;  /* 0x00000000e614783b */ /* 0x000fe80000000200 */
[----:B---3--:R-:W-:Y:S04]  /*8d60*/  LDSM.16.M88.4 R16, [R228] ;  /* 0x00000000e410783b */ /* 0x008fe80000000200 */
[----:B----4-:R-:W5:Y:S04]  /*8d70*/  LDSM.16.M88.4 R4, [R229+0x1400] ;  /* 0x00140000e504783b */ /* 0x010f680000000200 */
[----:B-1----:R-:W1:Y:S04]  /*8d80*/  LDSM.16.M88.4 R12, [R228+0x400] ;  /* 0x00040000e40c783b */ /* 0x002e680000000200 */
[----:B------:R-:W3:Y:S04]  /*8d90*/  LDSM.16.M88.4 R76, [R229+0x3800] ;  /* 0x00380000e54c783b */ /* 0x000ee80000000200 */
[----:B------:R-:W-:Y:S04]  /*8da0*/  LDSM.16.M88.4 R68, [R229+0x4800] ;  /* 0x00480000e544783b */ /* 0x000fe80000000200 */
[----:B------:R-:W0:Y:S01]  /*8db0*/  LDGDEPBAR ;  /* 0x00000000000079af */ /* 0x000e220000000000 */
[C---:B--2---:R-:W-:Y:S06]  /*8dc0*/  HMMA.16816.F32 R24, R28.reuse, R8, RZ ;  /* 0x000000081c18723c */ /* 0x044fec00000018ff */
[C---:B------:R-:W-:Y:S06]  /*8dd0*/  HMMA.16816.F32 R8, R28.reuse, R10, RZ ;  /* 0x0000000a1c08723c */ /* 0x040fec00000018ff */
[C---:B-----5:R-:W-:Y:S06]  /*8de0*/  HMMA.16816.F32 R32, R28.reuse, R4, RZ ;  /* 0x000000041c20723c */ /* 0x060fec00000018ff */
[----:B------:R-:W-:Y:S06]  /*8df0*/  HMMA.16816.F32 R4, R28, R6, RZ ;  /* 0x000000061c04723c */ /* 0x000fec00000018ff */
[C---:B------:R-:W-:Y:S06]  /*8e00*/  HMMA.16816.F32 R24, R20.reuse, R16, R24 ;  /* 0x000000101418723c */ /* 0x040fec0000001818 */
[C---:B------:R-:W-:Y:S01]  /*8e10*/  HMMA.16816.F32 R8, R20.reuse, R18, R8 ;  /* 0x000000121408723c */ /* 0x040fe20000001808 */
[----:B------:R-:W2:Y:S05]  /*8e20*/  LDSM.16.M88.4 R16, [R229+0x1800] ;  /* 0x00180000e510783b */ /* 0x000eaa0000000200 */
[C---:B-1----:R-:W-:Y:S06]  /*8e30*/  HMMA.16816.F32 R32, R20.reuse, R12, R32 ;  /* 0x0000000c1420723c */ /* 0x042fec0000001820 */
[----:B------:R-:W-:Y:S06]  /*8e40*/  HMMA.16816.F32 R4, R20, R14, R4 ;  /* 0x0000000e1404723c */ /* 0x000fec0000001804 */
[----:B------:R-:W-:Y:S01]  /*8e50*/  FMUL.FTZ R24, R24, UR10 ;  /* 0x0000000a18187c20 */ /* 0x000fe20008410000 */
[----:B------:R-:W-:Y:S01]  /*8e60*/  FMUL.FTZ R42, R25, UR10 ;  /* 0x0000000a192a7c20 */ /* 0x000fe20008410000 */
[----:B------:R-:W-:Y:S01]  /*8e70*/  FMUL.FTZ R3, R26, UR10 ;  /* 0x0000000a1a037c20 */ /* 0x000fe20008410000 */
[----:B------:R-:W-:Y:S01]  /*8e80*/  FMUL.FTZ R40, R27, UR10 ;  /* 0x0000000a1b287c20 */ /* 0x000fe20008410000 */
[----:B------:R1:W-:Y:S01]  /*8e90*/  MUFU.TANH R50, R24 ;  /* 0x0000001800327308 */ /* 0x0003e20000002400 */
[----:B---3--:R-:W-:Y:S01]  /*8ea0*/  HMMA.16816.F32 R80, R28, R76, RZ ;  /* 0x0000004c1c50723c */ /* 0x008fe200000018ff */
[----:B------:R-:W-:Y:S01]  /*8eb0*/  FMUL.FTZ R8, R8, UR10 ;  /* 0x0000000a08087c20 */ /* 0x000fe20008410000 */
[----:B------:R-:W-:Y:S01]  /*8ec0*/  FMUL.FTZ R41, R9, UR10 ;  /* 0x0000000a09297c20 */ /* 0x000fe20008410000 */
[----:B------:R-:W-:Y:S01]  /*8ed0*/  FMUL.FTZ R92, R10, UR10 ;  /* 0x0000000a0a5c7c20 */ /* 0x000fe20008410000 */
[----:B------:R-:W-:-:S02]  /*8ee0*/  FMUL.FTZ R115, R11, UR10 ;  /* 0x0000000a0b737c20 */ /* 0x000fc40008410000 */
[C---:B------:R-:W-:Y:S01]  /*8ef0*/  HMMA.16816.F32 R76, R28.reuse, R78, RZ ;  /* 0x0000004e1c4c723c */ /* 0x040fe200000018ff */
[----:B------:R3:W-:Y:S01]  /*8f00*/  MUFU.TANH R93, R8 ;  /* 0x00000008005d7308 */ /* 0x0007e20000002400 */
[----:B------:R-:W-:Y:S01]  /*8f10*/  FMUL.FTZ R32, R32, UR10 ;  /* 0x0000000a20207c20 */ /* 0x000fe20008410000 */
[----:B------:R-:W-:Y:S01]  /*8f20*/  FMUL.FTZ R43, R33, UR10 ;  /* 0x0000000a212b7c20 */ /* 0x000fe20008410000 */
[----:B------:R-:W-:Y:S01]  /*8f30*/  FMUL.FTZ R90, R34, UR10 ;  /* 0x0000000a225a7c20 */ /* 0x000fe20008410000 */
[----:B------:R-:W-:Y:S02]  /*8f40*/  FMUL.FTZ R121, R35, UR10 ;  /* 0x0000000a23797c20 */ /* 0x000fe40008410000 */
[----:B------:R-:W-:Y:S01]  /*8f50*/  FMUL.FTZ R4, R4, UR10 ;  /* 0x0000000a04047c20 */ /* 0x000fe20008410000 */
[----:B------:R-:W-:Y:S01]  /*8f60*/  FMUL.FTZ R44, R5, UR10 ;  /* 0x0000000a052c7c20 */ /* 0x000fe20008410000 */
[----:B------:R4:W-:Y:S01]  /*8f70*/  MUFU.TANH R91, R32 ;  /* 0x00000020005b7308 */ /* 0x0009e20000002400 */
[----:B-1----:R-:W1:Y:S01]  /*8f80*/  LDSM.16.M88.4 R24, [R228+0x800] ;  /* 0x00080000e418783b */ /* 0x002e620000000200 */
[----:B------:R-:W-:Y:S01]  /*8f90*/  FMUL.FTZ R88, R6, UR10 ;  /* 0x0000000a06587c20 */ /* 0x000fe20008410000 */
[----:B--2---:R-:W-:Y:S01]  /*8fa0*/  HMMA.16816.F32 R12, R28, R16, RZ ;  /* 0x000000101c0c723c */ /* 0x004fe200000018ff */
[----:B------:R-:W-:-:S04]  /*8fb0*/  FMUL.FTZ R209, R7, UR10 ;  /* 0x0000000a07d17c20 */ /* 0x000fc80008410000 */
[----:B------:R2:W-:Y:S01]  /*8fc0*/  MUFU.TANH R89, R4 ;  /* 0x0000000400597308 */ /* 0x0005e20000002400 */
[----:B---3--:R-:W3:Y:S01]  /*8fd0*/  LDSM.16.M88.4 R8, [R229+0x1c00] ;  /* 0x001c0000e508783b */ /* 0x008ee20000000200 */
[----:B------:R-:W-:Y:S06]  /*8fe0*/  HMMA.16816.F32 R16, R28, R18, RZ ;  /* 0x000000121c10723c */ /* 0x000fec00000018ff */
[----:B------:R-:W5:Y:S01]  /*8ff0*/  MUFU.TANH R42, R42 ;  /* 0x0000002a002a7308 */ /* 0x000f620000002400 */
[----:B----4-:R-:W4:Y:S07]  /*9000*/  LDSM.16.M88.4 R32, [R228+0xc00] ;  /* 0x000c0000e420783b */ /* 0x010f2e0000000200 */
[----:B------:R-:W5:Y:S01]  /*9010*/  MUFU.TANH R40, R40 ;  /* 0x0000002800287308 */ /* 0x000f620000002400 */
[----:B--2---:R-:W2:Y:S07]  /*9020*/  LDSM.16.M88.4 R4, [R229+0x2000] ;  /* 0x00200000e504783b */ /* 0x004eae0000000200 */
[----:B------:R-:W5:Y:S08]  /*9030*/  MUFU.TANH R115, R115 ;  /* 0x0000007300737308 */ /* 0x000f700000002400 */
[----:B------:R-:W5:Y:S01]  /*9040*/  MUFU.TANH R43, R43 ;  /* 0x0000002b002b7308 */ /* 0x000f620000002400 */
[C---:B-1----:R-:W-:Y:S06]  /*9050*/  HMMA.16816.F32 R12, R20.reuse, R24, R12 ;  /* 0x00000018140c723c */ /* 0x042fec000000180c */
[----:B------:R-:W-:Y:S01]  /*9060*/  HMMA.16816.F32 R16, R20, R26, R16 ;  /* 0x0000001a1410723c */ /* 0x000fe20000001810 */
[----:B------:R-:W1:Y:S05]  /*9070*/  MUFU.TANH R41, R41 ;  /* 0x0000002900297308 */ /* 0x000e6a0000002400 */
[C---:B---3--:R-:W-:Y:S03]  /*9080*/  HMMA.16816.F32 R24, R28.reuse, R8, RZ ;  /* 0x000000081c18723c */ /* 0x048fe600000018ff */
[----:B------:R-:W-:Y:S03]  /*9090*/  MUFU.TANH R121, R121 ;  /* 0x0000007900797308 */ /* 0x000fe60000002400 */
[----:B------:R-:W-:Y:S05]  /*90a0*/  HMMA.16816.F32 R8, R28, R10, RZ ;  /* 0x0000000a1c08723c */ /* 0x000fea00000018ff */
[----:B------:R-:W3:Y:S01]  /*90b0*/  MUFU.TANH R44, R44 ;  /* 0x0000002c002c7308 */ /* 0x000ee20000002400 */
[----:B------:R-:W-:Y:S01]  /*90c0*/  FMUL.FTZ R12, R12, UR10 ;  /* 0x0000000a0c0c7c20 */ /* 0x000fe20008410000 */
[----:B------:R-:W-:Y:S01]  /*90d0*/  FMUL.FTZ R45, R13, UR10 ;  /* 0x0000000a0d2d7c20 */ /* 0x000fe20008410000 */
[----:B------:R-:W-:Y:S01]  /*90e0*/  FMUL.FTZ R86, R14, UR10 ;  /* 0x0000000a0e567c20 */ /* 0x000fe20008410000 */
[----:B------:R-:W-:-:S03]  /*90f0*/  FMUL.FTZ R207, R15, UR10 ;  /* 0x0000000a0fcf7c20 */ /* 0x000fc60008410000 */
[----:B------:R-:W-:Y:S01]  /*9100*/  FMUL.FTZ R16, R16, UR10 ;  /* 0x0000000a10107c20 */ /* 0x000fe20008410000 */
[----:B------:R5:W-:Y:S01]  /*9110*/  MUFU.TANH R87, R12 ;  /* 0x0000000c00577308 */ /* 0x000be20000002400 */
[----:B------:R-:W-:Y:S01]  /*9120*/  FMUL.FTZ R46, R17, UR10 ;  /* 0x0000000a112e7c20 */ /* 0x000fe20008410000 */
[----:B------:R-:W-:Y:S01]  /*9130*/  FMUL.FTZ R84, R18, UR10 ;  /* 0x0000000a12547c20 */ /* 0x000fe20008410000 */
[----:B------:R-:W-:Y:S02]  /*9140*/  FMUL.FTZ R211, R19, UR10 ;  /* 0x0000000a13d37c20 */ /* 0x000fe40008410000 */
[C---:B----4-:R-:W-:Y:S03]  /*9150*/  HMMA.16816.F32 R24, R20.reuse, R32, R24 ;  /* 0x000000201418723c */ /* 0x050fe60000001818 */
[----:B------:R4:W-:Y:S03]  /*9160*/  MUFU.TANH R85, R16 ;  /* 0x0000001000557308 */ /* 0x0009e60000002400 */
[----:B------:R-:W-:Y:S05]  /*9170*/  HMMA.16816.F32 R8, R20, R34, R8 ;  /* 0x000000221408723c */ /* 0x000fea0000001808 */
[----:B------:R-:W3:Y:S01]  /*9180*/  MUFU.TANH R209, R209 ;  /* 0x000000d100d17308 */ /* 0x000ee20000002400 */
[----:B-----5:R-:W5:Y:S01]  /*9190*/  LDSM.16.M88.4 R12, [R228+0x1000] ;  /* 0x00100000e40c783b */ /* 0x020f620000000200 */
[C---:B--2---:R-:W-:Y:S06]  /*91a0*/  HMMA.16816.F32 R32, R28.reuse, R4, RZ ;  /* 0x000000041c20723c */ /* 0x044fec00000018ff */
[----:B------:R-:W-:Y:S01]  /*91b0*/  HMMA.16816.F32 R4, R28, R6, RZ ;  /* 0x000000061c04723c */ /* 0x000fe200000018ff */
[----:B----4-:R-:W2:Y:S01]  /*91c0*/  LDSM.16.M88.4 R16, [R229+0x2400] ;  /* 0x00240000e510783b */ /* 0x010ea20000000200 */
[----:B------:R-:W4:Y:S03]  /*91d0*/  MUFU.TANH R45, R45 ;  /* 0x0000002d002d7308 */ /* 0x000f260000002400 */
[----:B------:R-:W-:Y:S01]  /*91e0*/  FMUL.FTZ R24, R24, UR10 ;  /* 0x0000000a18187c20 */ /* 0x000fe20008410000 */
[----:B------:R-:W-:Y:S01]  /*91f0*/  FMUL.FTZ R48, R25, UR10 ;  /* 0x0000000a19307c20 */ /* 0x000fe20008410000 */
[----:B------:R-:W-:Y:S01]  /*9200*/  FMUL.FTZ R49, R26, UR10 ;  /* 0x0000000a1a317c20 */ /* 0x000fe20008410000 */
[----:B------:R-:W-:-:S02]  /*9210*/  FMUL.FTZ R205, R27, UR10 ;  /* 0x0000000a1bcd7c20 */ /* 0x000fc40008410000 */
[----:B------:R1:W-:Y:S01]  /*9220*/  MUFU.TANH R59, R24 ;  /* 0x00000018003b7308 */ /* 0x0003e20000002400 */
[----:B------:R-:W-:Y:S01]  /*9230*/  FMUL.FTZ R8, R8, UR10 ;  /* 0x0000000a08087c20 */ /* 0x000fe20008410000 */
[----:B------:R-:W-:Y:S01]  /*9240*/  FMUL.FTZ R52, R9, UR10 ;  /* 0x0000000a09347c20 */ /* 0x000fe20008410000 */
[----:B------:R-:W-:Y:S01]  /*9250*/  FMUL.FTZ R94, R10, UR10 ;  /* 0x0000000a0a5e7c20 */ /* 0x000fe20008410000 */
[----:B------:R-:W-:-:S04]  /*9260*/  FMUL.FTZ R203, R11, UR10 ;  /* 0x0000000a0bcb7c20 */ /* 0x000fc80008410000 */
[----:B------:R3:W-:Y:S08]  /*9270*/  MUFU.TANH R37, R8 ;  /* 0x0000000800257308 */ /* 0x0007f00000002400 */
[----:B------:R-:W4:Y:S01]  /*9280*/  MUFU.TANH R46, R46 ;  /* 0x0000002e002e7308 */ /* 0x000f220000002400 */
[----:B-1----:R-:W1:Y:S01]  /*9290*/  LDSM.16.M88.4 R24, [R228+0x1400] ;  /* 0x00140000e418783b */ /* 0x002e620000000200 */
[C---:B-----5:R-:W-:Y:S06]  /*92a0*/  HMMA.16816.F32 R32, R20.reuse, R12, R32 ;  /* 0x0000000c1420723c */ /* 0x060fec0000001820 */
[----:B------:R-:W5:Y:S01]  /*92b0*/  MUFU.TANH R207, R207 ;  /* 0x000000cf00cf7308 */ /* 0x000f620000002400 */
[----:B---3--:R-:W3:Y:S01]  /*92c0*/  LDSM.16.M88.4 R8, [R229+0x2800] ;  /* 0x00280000e508783b */ /* 0x008ee20000000200 */
[----:B------:R-:W-:Y:S06]  /*92d0*/  HMMA.16816.F32 R4, R20, R14, R4 ;  /* 0x0000000e1404723c */ /* 0x000fec0000001804 */
[----:B------:R-:W5:Y:S01]  /*92e0*/  MUFU.TANH R211, R211 ;  /* 0x000000d300d37308 */ /* 0x000f620000002400 */
[C---:B--2---:R-:W-:Y:S07]  /*92f0*/  HMMA.16816.F32 R12, R28.reuse, R16, RZ ;  /* 0x000000101c0c723c */ /* 0x044fee00000018ff */
[----:B------:R-:W2:Y:S01]  /*9300*/  MUFU.TANH R48, R48 ;  /* 0x0000003000307308 */ /* 0x000ea20000002400 */
[----:B------:R-:W-:Y:S01]  /*9310*/  HMMA.16816.F32 R16, R28, R18, RZ ;  /* 0x000000121c10723c */ /* 0x000fe200000018ff */
[----:B------:R-:W-:Y:S01]  /*9320*/  FMUL.FTZ R32, R32, UR10 ;  /* 0x0000000a20207c20 */ /* 0x000fe20008410000 */
[----:B------:R-:W-:Y:S01]  /*9330*/  FMUL.FTZ R60, R33, UR10 ;  /* 0x0000000a213c7c20 */ /* 0x000fe20008410000 */
[----:B------:R-:W-:Y:S01]  /*9340*/  FMUL.FTZ R96, R34, UR10 ;  /* 0x0000000a22607c20 */ /* 0x000fe20008410000 */
[----:B------:R-:W-:-:S03]  /*9350*/  FMUL.FTZ R113, R35, UR10 ;  /* 0x0000000a23717c20 */ /* 0x000fc60008410000 */
[----:B------:R4:W-:Y:S02]  /*9360*/  MUFU.TANH R95, R32 ;  /* 0x00000020005f7308 */ /* 0x0009e40000002400 */
[----:B------:R-:W-:Y:S01]  /*9370*/  FMUL.FTZ R4, R4, UR10 ;  /* 0x0000000a04047c20 */ /* 0x000fe20008410000 */
[----:B------:R-:W-:Y:S01]  /*9380*/  FMUL.FTZ R61, R5, UR10 ;  /* 0x0000000a053d7c20 */ /* 0x000fe20008410000 */
[----:B------:R-:W-:Y:S01]  /*9390*/  FMUL.FTZ R99, R6, UR10 ;  /* 0x0000000a06637c20 */ /* 0x000fe20008410000 */
[----:B------:R-:W-:-:S04]  /*93a0*/  FMUL.FTZ R127, R7, UR10 ;  /* 0x0000000a077f7c20 */ /* 0x000fc80008410000 */
[C---:B-1----:R-:W-:Y:S01]  /*93b0*/  HMMA.16816.F32 R12, R20.reuse, R24, R12 ;  /* 0x00000018140c723c */ /* 0x042fe2000000180c */
[----:B------:R1:W-:Y:S07]  /*93c0*/  MUFU.TANH R98, R4 ;  /* 0x0000000400627308 */ /* 0x0003ee0000002400 */
[----:B------:R-:W-:Y:S01]  /*93d0*/  HMMA.16816.F32 R16, R20, R26, R16 ;  /* 0x0000001a1410723c */ /* 0x000fe20000001810 */
[----:B----4-:R-:W4:Y:S01]  /*93e0*/  LDSM.16.M88.4 R32, [R228+0x1800] ;  /* 0x00180000e420783b */ /* 0x010f220000000200 */
[----:B------:R-:W2:Y:S04]  /*93f0*/  MUFU.TANH R205, R205 ;  /* 0x000000cd00cd7308 */ /* 0x000ea80000002400 */
[C---:B---3--:R-:W-:Y:S01]  /*9400*/  HMMA.16816.F32 R24, R28.reuse, R8, RZ ;  /* 0x000000081c18723c */ /* 0x048fe200000018ff */
[----:B-1----:R-:W1:Y:S05]  /*9410*/  LDSM.16.M88.4 R4, [R229+0x2c00] ;  /* 0x002c0000e504783b */ /* 0x002e6a0000000200 */
[----:B------:R-:W-:Y:S01]  /*9420*/  HMMA.16816.F32 R8, R28, R10, RZ ;  /* 0x0000000a1c08723c */ /* 0x000fe200000018ff */
[----:B------:R-:W3:Y:S03]  /*9430*/  MUFU.TANH R52, R52 ;  /* 0x0000003400347308 */ /* 0x000ee60000002400 */
[----:B------:R-:W-:Y:S01]  /*9440*/  FMUL.FTZ R12, R12, UR10 ;  /* 0x0000000a0c0c7c20 */ /* 0x000fe20008410000 */
[----:B------:R-:W-:Y:S01]  /*9450*/  FMUL.FTZ R62, R13, UR10 ;  /* 0x0000000a0d3e7c20 */ /* 0x000fe20008410000 */
[----:B------:R-:W-:Y:S01]  /*9460*/  FMUL.FTZ R101, R14, UR10 ;  /* 0x0000000a0e657c20 */ /* 0x000fe20008410000 */
[----:B------:R-:W-:-:S02]  /*9470*/  FMUL.FTZ R195, R15, UR10 ;  /* 0x0000000a0fc37c20 */ /* 0x000fc40008410000 */
[----:B------:R5:W-:Y:S03]  /*9480*/  MUFU.TANH R100, R12 ;  /* 0x0000000c00647308 */ /* 0x000be60000002400 */
[----:B------:R-:W-:Y:S01]  /*9490*/  FMUL.FTZ R16, R16, UR10 ;  /* 0x0000000a10107c20 */ /* 0x000fe20008410000 */
[----:B------:R-:W-:Y:S01]  /*94a0*/  FMUL.FTZ R63, R17, UR10 ;  /* 0x0000000a113f7c20 */ /* 0x000fe20008410000 */
[----:B------:R-:W-:Y:S01]  /*94b0*/  FMUL.FTZ R103, R18, UR10 ;  /* 0x0000000a12677c20 */ /* 0x000fe20008410000 */
[----:B------:R-:W-:Y:S02]  /*94c0*/  FMUL.FTZ R193, R19, UR10 ;  /* 0x0000000a13c17c20 */ /* 0x000fe40008410000 */
[----:B------:R2:W-:Y:S08]  /*94d0*/  MUFU.TANH R102, R16 ;  /* 0x0000001000667308 */ /* 0x0005f00000002400 */
[----:B------:R-:W3:Y:S01]  /*94e0*/  MUFU.TANH R203, R203 ;  /* 0x000000cb00cb7308 */ /* 0x000ee20000002400 */
[----:B-----5:R-:W5:Y:S01]  /*94f0*/  LDSM.16.M88.4 R12, [R228+0x1c00] ;  /* 0x001c0000e40c783b */ /* 0x020f620000000200 */
[C---:B----4-:R-:W-:Y:S06]  /*9500*/  HMMA.16816.F32 R24, R20.reuse, R32, R24 ;  /* 0x000000201418723c */ /* 0x050fec0000001818 */
[----:B------:R-:W-:Y:S01]  /*9510*/  MUFU.TANH R113, R113 ;  /* 0x0000007100717308 */ /* 0x000fe20000002400 */
[----:B--2---:R-:W2:Y:S01]  /*9520*/  LDSM.16.M88.4 R16, [R229+0x3000] ;  /* 0x00300000e510783b */ /* 0x004ea20000000200 */
[----:B------:R-:W-:Y:S06]  /*9530*/  HMMA.16816.F32 R8, R20, R34, R8 ;  /* 0x000000221408723c */ /* 0x000fec0000001808 */
[----:B------:R-:W-:Y:S01]  /*9540*/  MUFU.TANH R61, R61 ;  /* 0x0000003d003d7308 */ /* 0x000fe20000002400 */
[C---:B-1----:R-:W-:Y:S06]  /*9550*/  HMMA.16816.F32 R32, R28.reuse, R4, RZ ;  /* 0x000000041c20723c */ /* 0x042fec00000018ff */
[----:B------:R-:W-:Y:S01]  /*9560*/  HMMA.16816.F32 R4, R28, R6, RZ ;  /* 0x000000061c04723c */ /* 0x000fe200000018ff */
[----:B------:R-:W1:Y:S02]  /*9570*/  MUFU.TANH R60, R60 ;  /* 0x0000003c003c7308 */ /* 0x000e640000002400 */
        /* <DEDUP_REMOVED lines=9> */
[C---:B-----5:R-:W-:Y:S01]  /*9610*/  HMMA.16816.F32 R32, R20.reuse, R12, R32 ;  /* 0x0000000c1420723c */ /* 0x060fe20000001820 */
[----:B------:R5:W-:Y:S05]  /*9620*/  MUFU.TANH R106, R8 ;  /* 0x00000008006a7308 */ /* 0x000bea0000002400 */
[----:B------:R-:W-:Y:S01]  /*9630*/  HMMA.16816.F32 R4, R20, R14, R4 ;  /* 0x0000000e1404723c */ /* 0x000fe20000001804 */
[----:B----4-:R-:W4:Y:S02]  /*9640*/  LDSM.16.M88.4 R24, [R228+0x2000] ;  /* 0x00200000e418783b */ /* 0x010f240000000200 */
[----:B------:R-:W-:Y:S03]  /*9650*/  MUFU.TANH R127, R127 ;  /* 0x0000007f007f7308 */ /* 0x000fe60000002400 */
[C---:B--2---:R-:W-:Y:S01]  /*9660*/  HMMA.16816.F32 R12, R28.reuse, R16, RZ ;  /* 0x000000101c0c723c */ /* 0x044fe200000018ff */
[----:B-----5:R-:W2:Y:S05]  /*9670*/  LDSM.16.M88.4 R8, [R229+0x3400] ;  /* 0x00340000e508783b */ /* 0x020eaa0000000200 */
[----:B------:R-:W-:Y:S01]  /*9680*/  HMMA.16816.F32 R16, R28, R18, RZ ;  /* 0x000000121c10723c */ /* 0x000fe200000018ff */
[----:B------:R-:W5:Y:S05]  /*9690*/  MUFU.TANH R62, R62 ;  /* 0x0000003e003e7308 */ /* 0x000f6a0000002400 */
[----:B------:R-:W-:Y:S01]  /*96a0*/  FMUL.FTZ R32, R32, UR10 ;  /* 0x0000000a20207c20 */ /* 0x000fe20008410000 */
[----:B------:R-:W-:Y:S01]  /*96b0*/  FMUL.FTZ R73, R33, UR10 ;  /* 0x0000000a21497c20 */ /* 0x000fe20008410000 */
[----:B------:R-:W-:Y:S01]  /*96c0*/  FMUL.FTZ R199, R34, UR10 ;  /* 0x0000000a22c77c20 */ /* 0x000fe20008410000 */
[----:B------:R-:W-:Y:S01]  /*96d0*/  FMUL.FTZ R181, R35, UR10 ;  /* 0x0000000a23b57c20 */ /* 0x000fe20008410000 */
[----:B------:R3:W-:Y:S02]  /*96e0*/  MUFU.TANH R107, R32 ;  /* 0x00000020006b7308 */ /* 0x0007e40000002400 */
[----:B------:R-:W-:Y:S01]  /*96f0*/  FMUL.FTZ R108, R4, UR10 ;  /* 0x0000000a046c7c20 */ /* 0x000fe20008410000 */
[----:B------:R-:W-:Y:S01]  /*9700*/  FMUL.FTZ R97, R5, UR10 ;  /* 0x0000000a05617c20 */ /* 0x000fe20008410000 */
[----:B------:R-:W-:Y:S01]  /*9710*/  FMUL.FTZ R197, R6, UR10 ;  /* 0x0000000a06c57c20 */ /* 0x000fe20008410000 */
[----:B------:R-:W-:-:S03]  /*9720*/  FMUL.FTZ R177, R7, UR10 ;  /* 0x0000000a07b17c20 */ /* 0x000fc60008410000 */
[----:B------:R-:W5:Y:S08]  /*9730*/  MUFU.TANH R195, R195 ;  /* 0x000000c300c37308 */ /* 0x000f700000002400 */
[----:B------:R-:W5:Y:S01]  /*9740*/  MUFU.TANH R63, R63 ;  /* 0x0000003f003f7308 */ /* 0x000f620000002400 */
[----:B---3--:R-:W3:Y:S01]  /*9750*/  LDSM.16.M88.4 R32, [R228+0x2400] ;  /* 0x00240000e420783b */ /* 0x008ee20000000200 */
[C---:B----4-:R-:W-:Y:S06]  /*9760*/  HMMA.16816.F32 R12, R20.reuse, R24, R12 ;  /* 0x00000018140c723c */ /* 0x050fec000000180c */
[----:B------:R-:W4:Y:S01]  /*9770*/  MUFU.TANH R64, R64 ;  /* 0x0000004000407308 */ /* 0x000f220000002400 */
[----:B------:R-:W-:Y:S01]  /*9780*/  HMMA.16816.F32 R16, R20, R26, R16 ;  /* 0x0000001a1410723c */ /* 0x000fe20000001810 */
[----:B------:R-:W1:Y:S06]  /*9790*/  LDSM.16.M88.4 R24, [R228+0x2800] ;  /* 0x00280000e418783b */ /* 0x000e6c0000000200 */
[----:B------:R-:W4:Y:S01]  /*97a0*/  MUFU.TANH R193, R193 ;  /* 0x000000c100c17308 */ /* 0x000f220000002400 */
[C---:B--2---:R-:W-:Y:S06]  /*97b0*/  HMMA.16816.F32 R4, R28.reuse, R8, RZ ;  /* 0x000000081c04723c */ /* 0x044fec00000018ff */
[----:B------:R-:W-:Y:S01]  /*97c0*/  HMMA.16816.F32 R8, R28, R10, RZ ;  /* 0x0000000a1c08723c */ /* 0x000fe200000018ff */
[----:B------:R-:W2:Y:S02]  /*97d0*/  MUFU.TANH R189, R189 ;  /* 0x000000bd00bd7308 */ /* 0x000ea40000002400 */
        /* <DEDUP_REMOVED lines=8> */
[----:B------:R-:W-:-:S05]  /*9860*/  FMUL.FTZ R19, R19, UR10 ;  /* 0x0000000a13137c20 */ /* 0x000fca0008410000 */
[C---:B---3--:R-:W-:Y:S01]  /*9870*/  HMMA.16816.F32 R4, R20.reuse, R32, R4 ;  /* 0x000000201404723c */ /* 0x048fe20000001804 */
[----:B------:R-:W-:Y:S05]  /*9880*/  MUFU.TANH R111, R13 ;  /* 0x0000000d006f7308 */ /* 0x000fea0000002400 */
[C---:B------:R-:W-:Y:S01]  /*9890*/  HMMA.16816.F32 R8, R20.reuse, R34, R8 ;  /* 0x000000221408723c */ /* 0x040fe20000001808 */
[----:B------:R-:W-:Y:S02]  /*98a0*/  LDSM.16.M88.4 R32, [R228+0x2c00] ;  /* 0x002c0000e420783b */ /* 0x000fe40000000200 */
[----:B------:R3:W-:Y:S03]  /*98b0*/  MUFU.TANH R191, R14 ;  /* 0x0000000e00bf7308 */ /* 0x0007e60000002400 */
[C---:B-1----:R-:W-:Y:S05]  /*98c0*/  HMMA.16816.F32 R80, R20.reuse, R24, R80 ;  /* 0x000000181450723c */ /* 0x042fea0000001850 */
[----:B------:R1:W-:Y:S01]  /*98d0*/  MUFU.TANH R116, R16 ;  /* 0x0000001000747308 */ /* 0x0003e20000002400 */
[----:B------:R-:W-:Y:S01]  /*98e0*/  HMMA.16816.F32 R76, R20, R26, R76 ;  /* 0x0000001a144c723c */ /* 0x000fe2000000184c */
[----:B------:R-:W-:Y:S05]  /*98f0*/  LDSM.16.M88.4 R24, [R228+0x3000] ;  /* 0x00300000e418783b */ /* 0x000fea0000000200 */
[----:B------:R-:W-:Y:S01]  /*9900*/  FMUL.FTZ R119, R4, UR10 ;  /* 0x0000000a04777c20 */ /* 0x000fe20008410000 */
[----:B------:R-:W-:Y:S01]  /*9910*/  LOP3.LUT R4, R110, 0x8, R117, 0xfe, !PT ;  /* 0x000000086e047812 */ /* 0x000fe200078efe75 */
[----:B---3--:R-:W3:Y:S01]  /*9920*/  LDSM.16.M88.4 R12, [R229+0x3c00] ;  /* 0x003c0000e50c783b */ /* 0x008ee20000000200 */
[----:B------:R-:W-:Y:S01]  /*9930*/  FMUL.FTZ R5, R5, UR10 ;  /* 0x0000000a05057c20 */ /* 0x000fe20008410000 */
[----:B------:R-:W-:Y:S01]  /*9940*/  FMUL.FTZ R183, R6, UR10 ;  /* 0x0000000a06b77c20 */ /* 0x000fe20008410000 */
[C---:B------:R-:W-:Y:S01]  /*9950*/  ISETP.GE.AND P5, PT, R4.reuse, R51, PT ;  /* 0x000000330400720c */ /* 0x040fe20003fa6270 */
[----:B------:R-:W-:Y:S01]  /*9960*/  FMUL.FTZ R169, R7, UR10 ;  /* 0x0000000a07a97c20 */ /* 0x000fe20008410000 */
[----:B------:R-:W-:Y:S01]  /*9970*/  ISETP.GE.AND P3, PT, R4, R39, PT ;  /* 0x000000270400720c */ /* 0x000fe20003f66270 */
[C---:B------:R-:W-:Y:S01]  /*9980*/  VIADD R4, R38.reuse, 0x9 ;  /* 0x0000000926047836 */ /* 0x040fe20000000000 */
[----:B------:R5:W-:Y:S01]  /*9990*/  MUFU.TANH R123, R5 ;  /* 0x00000005007b7308 */ /* 0x000be20000002400 */
[----:B-1----:R-:W-:-:S02]  /*99a0*/  VIADD R16, R38, 0x1 ;  /* 0x0000000126107836 */ /* 0x002fc40000000000 */
[----:B------:R-:W-:Y:S01]  /*99b0*/  FMUL.FTZ R125, R8, UR10 ;  /* 0x0000000a087d7c20 */ /* 0x000fe20008410000 */
[----:B------:R-:W-:Y:S01]  /*99c0*/  VIADD R8, R38, 0x19 ;  /* 0x0000001926087836 */ /* 0x000fe20000000000 */
[-C--:B------:R-:W-:Y:S01]  /*99d0*/  ISETP.GE.AND P1, PT, R4, R51.reuse, PT ;  /* 0x000000330400720c */ /* 0x080fe20003f26270 */
[----:B------:R-:W-:Y:S01]  /*99e0*/  FMUL.FTZ R9, R9, UR10 ;  /* 0x0000000a09097c20 */ /* 0x000fe20008410000 */
[----:B------:R-:W-:Y:S01]  /*99f0*/  ISETP.GE.AND P2, PT, R16, R51, PT ;  /* 0x000000331000720c */ /* 0x000fe20003f46270 */
[----:B------:R-:W-:Y:S01]  /*9a00*/  FMUL.FTZ R10, R10, UR10 ;  /* 0x0000000a0a0a7c20 */ /* 0x000fe20008410000 */
[-C--:B------:R-:W-:Y:S01]  /*9a10*/  ISETP.GE.AND P4, PT, R16, R39.reuse, PT ;  /* 0x000000271000720c */ /* 0x080fe20003f86270 */
[----:B------:R-:W-:Y:S01]  /*9a20*/  MUFU.TANH R120, R17 ;  /* 0x0000001100787308 */ /* 0x000fe20000002400 */
[----:B------:R-:W-:Y:S01]  /*9a30*/  FSEL R114, R42, -INF , !P2 ;  /* 0xff8000002a727808 */ /* 0x000fe20005000000 */
[----:B------:R-:W-:Y:S01]  /*9a40*/  VIADD R42, R38, 0x11 ;  /* 0x00000011262a7836 */ /* 0x000fe20000000000 */
[----:B------:R-:W-:Y:S01]  /*9a50*/  ISETP.GE.AND P2, PT, R4, R39, PT ;  /* 0x000000270400720c */ /* 0x000fe20003f46270 */
[----:B------:R-:W-:Y:S01]  /*9a60*/  FMUL.FTZ R167, R11, UR10 ;  /* 0x0000000a0ba77c20 */ /* 0x000fe20008410000 */
[----:B------:R-:W-:Y:S01]  /*9a70*/  FSEL R109, R40, -INF , !P4 ;  /* 0xff800000286d7808 */ /* 0x000fe20006000000 */
[----:B------:R-:W-:Y:S01]  /*9a80*/  FMUL.FTZ R81, R81, UR10 ;  /* 0x0000000a51517c20 */ /* 0x000fe20008410000 */
[-C--:B------:R-:W-:Y:S01]  /*9a90*/  ISETP.GE.AND P4, PT, R42, R51.reuse, PT ;  /* 0x000000332a00720c */ /* 0x080fe20003f86270 */
[----:B-----5:R-:W1:Y:S01]  /*9aa0*/  LDSM.16.M88.4 R4, [R229+0x4000] ;  /* 0x00400000e504783b */ /* 0x020e620000000200 */
[----:B------:R-:W-:Y:S01]  /*9ab0*/  FSEL R115, R115, -INF , !P2 ;  /* 0xff80000073737808 */ /* 0x000fe20005000000 */
[----:B------:R-:W-:Y:S01]  /*9ac0*/  MUFU.TANH R187, R18 ;  /* 0x0000001200bb7308 */ /* 0x000fe20000002400 */
[----:B------:R-:W-:Y:S01]  /*9ad0*/  FSEL R122, R43, -INF , !P4 ;  /* 0xff8000002b7a7808 */ /* 0x000fe20006000000 */
[----:B------:R-:W-:Y:S01]  /*9ae0*/  FMUL.FTZ R83, R83, UR10 ;  /* 0x0000000a53537c20 */ /* 0x000fe20008410000 */
[----:B------:R-:W-:Y:S01]  /*9af0*/  FSEL R118, R41, -INF , !P1 ;  /* 0xff80000029767808 */ /* 0x000fe20004800000 */
[----:B------:R-:W-:Y:S01]  /*9b00*/  FMUL.FTZ R77, R77, UR10 ;  /* 0x0000000a4d4d7c20 */ /* 0x000fe20008410000 */
[C---:B------:R-:W-:Y:S01]  /*9b10*/  ISETP.GE.AND P2, PT, R8.reuse, R51, PT ;  /* 0x000000330800720c */ /* 0x040fe20003f46270 */
[----:B------:R-:W-:Y:S01]  /*9b20*/  FMUL.FTZ R79, R79, UR10 ;  /* 0x0000000a4f4f7c20 */ /* 0x000fe20008410000 */
[-C--:B------:R-:W-:Y:S01]  /*9b30*/  ISETP.GE.AND P4, PT, R8, R39.reuse, PT ;  /* 0x000000270800720c */ /* 0x080fe20003f86270 */
[----:B------:R-:W-:Y:S01]  /*9b40*/  VIADD R8, R38, 0x21 ;  /* 0x0000002126087836 */ /* 0x000fe20000000000 */
[----:B------:R-:W-:Y:S01]  /*9b50*/  ISETP.GE.AND P1, PT, R42, R39, PT ;  /* 0x000000272a00720c */ /* 0x000fe20003f26270 */
[----:B------:R3:W-:Y:S01]  /*9b60*/  MUFU.TANH R171, R19 ;  /* 0x0000001300ab7308 */ /* 0x0007e20000002400 */
[----:B------:R-:W-:Y:S01]  /*9b70*/  FSEL R124, R44, -INF , !P2 ;  /* 0xff8000002c7c7808 */ /* 0x000fe20005000000 */
[----:B------:R-:W-:Y:S01]  /*9b80*/  LDSM.16.M88.4 R40, [R228+0x3400] ;  /* 0x00340000e428783b */ /* 0x000fe20000000200 */
[----:B------:R-:W-:Y:S01]  /*9b90*/  FSEL R121, R121, -INF , !P1 ;  /* 0xff80000079797808 */ /* 0x000fe20004800000 */
[----:B------:R-:W-:Y:S01]  /*9ba0*/  FMUL.FTZ R80, R80, UR10 ;  /* 0x0000000a50507c20 */ /* 0x000fe20008410000 */
[----:B------:R-:W-:Y:S01]  /*9bb0*/  ISETP.GE.AND P1, PT, R8, R51, PT ;  /* 0x000000330800720c */ /* 0x000fe20003f26270 */
[----:B------:R-:W-:Y:S01]  /*9bc0*/  FMUL.FTZ R165, R82, UR10 ;  /* 0x0000000a52a57c20 */ /* 0x000fe20008410000 */
[----:B------:R-:W-:Y:S01]  /*9bd0*/  ISETP.GE.AND P2, PT, R8, R39, PT ;  /* 0x000000270800720c */ /* 0x000fe20003f46270 */
[----:B------:R-:W-:Y:S01]  /*9be0*/  VIADD R8, R38, 0x29 ;  /* 0x0000002926087836 */ /* 0x000fe20000000000 */
[----:B------:R-:W-:Y:S01]  /*9bf0*/  FSEL R209, R209, -INF , !P4 ;  /* 0xff800000d1d17808 */ /* 0x000fe20006000000 */
[----:B------:R-:W-:Y:S01]  /*9c00*/  MUFU.TANH R126, R9 ;  /* 0x00000009007e7308 */ /* 0x000fe20000002400 */
[----:B------:R-:W-:Y:S01]  /*9c10*/  FSEL R128, R45, -INF , !P1 ;  /* 0xff8000002d807808 */ /* 0x000fe20004800000 */
[----:B------:R-:W-:Y:S01]  /*9c20*/  FMUL.FTZ R153, R78, UR10 ;  /* 0x0000000a4e997c20 */ /* 0x000fe20008410000 */
[----:B------:R-:W-:-:S02]  /*9c30*/  ISETP.GE.AND P4, PT, R8, R51, PT ;  /* 0x000000330800720c */ /* 0x000fc40003f86270 */
[----:B------:R-:W-:Y:S01]  /*9c40*/  ISETP.GE.AND P1, PT, R8, R39, PT ;  /* 0x000000270800720c */ /* 0x000fe20003f26270 */
[----:B------:R-:W-:Y:S01]  /*9c50*/  VIADD R8, R38, 0x31 ;  /* 0x0000003126087836 */ /* 0x000fe20000000000 */
[C---:B---3--:R-:W-:Y:S01]  /*9c60*/  HMMA.16816.F32 R16, R28.reuse, R12, RZ ;  /* 0x0000000c1c10723c */ /* 0x048fe200000018ff */
[----:B------:R-:W-:Y:S01]  /*9c70*/  FSEL R152, R46, -INF , !P4 ;  /* 0xff8000002e987808 */ /* 0x000fe20006000000 */
[----:B------:R1:W-:Y:S01]  /*9c80*/  MUFU.TANH R175, R10 ;  /* 0x0000000a00af7308 */ /* 0x0003e20000002400 */
[----:B------:R-:W3:Y:S01]  /*9c90*/  LDSM.16.M88.4 R44, [R229+0x4400] ;  /* 0x00440000e52c783b */ /* 0x000ee20000000200 */
[----:B------:R-:W-:Y:S02]  /*9ca0*/  FSEL R207, R207, -INF , !P2 ;  /* 0xff800000cfcf7808 */ /* 0x000fe40005000000 */
[C---:B------:R-:W-:Y:S01]  /*9cb0*/  ISETP.GE.AND P2, PT, R8.reuse, R51, PT ;  /* 0x000000330800720c */ /* 0x040fe20003f46270 */
[----:B------:R-:W-:Y:S01]  /*9cc0*/  HMMA.16816.F32 R12, R28, R14, RZ ;  /* 0x0000000e1c0c723c */ /* 0x000fe200000018ff */
[----:B------:R-:W-:-:S02]  /*9cd0*/  ISETP.GE.AND P4, PT, R8, R39, PT ;  /* 0x000000270800720c */ /* 0x000fc40003f86270 */
[----:B------:R-:W-:Y:S01]  /*9ce0*/  FSEL R211, R211, -INF , !P1 ;  /* 0xff800000d3d37808 */ /* 0x000fe20004800000 */
[----:B------:R-:W5:Y:S01]  /*9cf0*/  MUFU.TANH R72, R72 ;  /* 0x0000004800487308 */ /* 0x000f620000002400 */
[----:B------:R-:W-:Y:S01]  /*9d00*/  FSEL R156, R48, -INF , !P2 ;  /* 0xff800000309c7808 */ /* 0x000fe20005000000 */
[----:B------:R-:W-:Y:S01]  /*9d10*/  VIADD R48, R38, 0x61 ;  /* 0x0000006126307836 */ /* 0x000fe20000000000 */
[----:B------:R-:W-:Y:S02]  /*9d20*/  FSEL R205, R205, -INF , !P4 ;  /* 0xff800000cdcd7808 */ /* 0x000fe40006000000 */
[----:B------:R-:W-:Y:S01]  /*9d30*/  LOP3.LUT R82, R110, 0x20, R117, 0xfe, !PT ;  /* 0x000000206e527812 */ /* 0x000fe200078efe75 */
[----:B-1----:R-:W-:Y:S02]  /*9d40*/  HMMA.16816.F32 R8, R28, R4, RZ ;  /* 0x000000041c08723c */ /* 0x002fe400000018ff */
[----:B------:R-:W1:Y:S05]  /*9d50*/  MUFU.TANH R185, R185 ;  /* 0x000000b900b97308 */ /* 0x000e6a0000002400 */
[----:B------:R-:W-:Y:S03]  /*9d60*/  HMMA.16816.F32 R16, R20, R32, R16 ;  /* 0x000000201410723c */ /* 0x000fe60000001810 */
[----:B------:R-:W1:Y:S03]  /*9d70*/  MUFU.TANH R181, R181 ;  /* 0x000000b500b57308 */ /* 0x000e660000002400 */
[----:B------:R-:W-:Y:S01]  /*9d80*/  HMMA.16816.F32 R4, R28, R6, RZ ;  /* 0x000000061c04723c */ /* 0x000fe200000018ff */
[----:B------:R-:W-:-:S04]  /*9d90*/  VIADD R32, R38, 0x39 ;  /* 0x0000003926207836 */ /* 0x000fc80000000000 */
[----:B------:R-:W-:Y:S01]  /*9da0*/  MUFU.TANH R97, R97 ;  /* 0x0000006100617308 */ /* 0x000fe20000002400 */
[C---:B------:R-:W-:Y:S01]  /*9db0*/  ISETP.GE.AND P1, PT, R32.reuse, R51, PT ;  /* 0x000000332000720c */ /* 0x040fe20003f26270 */
[C---:B------:R-:W-:Y:S01]  /*9dc0*/  HMMA.16816.F32 R12, R20.reuse, R34, R12 ;  /* 0x00000022140c723c */ /* 0x040fe2000000180c */
[----:B------:R-:W-:Y:S01]  /*9dd0*/  ISETP.GE.AND P2, PT, R32, R39, PT ;  /* 0x000000272000720c */ /* 0x000fe20003f46270 */
[----:B------:R-:W-:Y:S01]  /*9de0*/  VIADD R32, R38, 0x41 ;  /* 0x0000004126207836 */ /* 0x000fe20000000000 */
[----:B------:R-:W-:Y:S01]  /*9df0*/  FSEL R160, R52, -INF , !P1 ;  /* 0xff80000034a07808 */ /* 0x000fe20004800000 */
[----:B------:R-:W-:Y:S01]  /*9e00*/  VIADD R52, R38, 0xb9 ;  /* 0x000000b926347836 */ /* 0x000fe20000000000 */
[----:B------:R-:W-:Y:S01]  /*9e10*/  FSEL R203, R203, -INF , !P2 ;  /* 0xff800000cbcb7808 */ /* 0x000fe20005000000 */
[C---:B------:R-:W-:Y:S01]  /*9e20*/  HMMA.16816.F32 R8, R20.reuse, R24, R8 ;  /* 0x000000181408723c */ /* 0x040fe20000001808 */
[C---:B------:R-:W-:Y:S01]  /*9e30*/  ISETP.GE.AND P4, PT, R32.reuse, R51, PT ;  /* 0x000000332000720c */ /* 0x040fe20003f86270 */
[----:B------:R-:W1:Y:S01]  /*9e40*/  MUFU.TANH R73, R73 ;  /* 0x0000004900497308 */ /* 0x000e620000002400 */
[----:B------:R-:W-:Y:S01]  /*9e50*/  ISETP.GE.AND P1, PT, R32, R39, PT ;  /* 0x000000272000720c */ /* 0x000fe20003f26270 */
[----:B------:R-:W-:Y:S01]  /*9e60*/  VIADD R32, R38, 0x49 ;  /* 0x0000004926207836 */ /* 0x000fe20000000000 */
[----:B------:R-:W-:Y:S01]  /*9e70*/  FSEL R164, R60, -INF , !P4 ;  /* 0xff8000003ca47808 */ /* 0x000fe20006000000 */
[----:B------:R-:W-:Y:S01]  /*9e80*/  FMUL.FTZ R188, R17, UR10 ;  /* 0x0000000a11bc7c20 */ /* 0x000fe20008410000 */
[----:B------:R-:W-:Y:S01]  /*9e90*/  VIADD R24, R38, 0x51 ;  /* 0x0000005126187836 */ /* 0x000fe20000000000 */
[----:B------:R-:W-:Y:S01]  /*9ea0*/  FSEL R113, R113, -INF , !P1 ;  /* 0xff80000071717808 */ /* 0x000fe20004800000 */
[----:B------:R-:W-:Y:S01]  /*9eb0*/  FMUL.FTZ R17, R19, UR10 ;  /* 0x0000000a13117c20 */ /* 0x000fe20008410000 */
[-C--:B------:R-:W-:Y:S01]  /*9ec0*/  ISETP.GE.AND P2, PT, R32, R51.reuse, PT ;  /* 0x000000332000720c */ /* 0x080fe20003f46270 */
[----:B------:R-:W-:Y:S01]  /*9ed0*/  HMMA.16816.F32 R4, R20, R26, R4 ;  /* 0x0000001a1404723c */ /* 0x000fe20000001804 */
[----:B------:R-:W-:Y:S01]  /*9ee0*/  ISETP.GE.AND P1, PT, R24, R51, PT ;  /* 0x000000331800720c */ /* 0x000fe20003f26270 */
[----:B------:R-:W1:Y:S01]  /*9ef0*/  MUFU.TANH R177, R177 ;  /* 0x000000b100b17308 */ /* 0x000e620000002400 */
[----:B------:R-:W-:-:S02]  /*9f00*/  FSEL R166, R61, -INF , !P2 ;  /* 0xff8000003da67808 */ /* 0x000fc40005000000 */
[-C--:B------:R-:W-:Y:S01]  /*9f10*/  ISETP.GE.AND P2, PT, R24, R39.reuse, PT ;  /* 0x000000271800720c */ /* 0x080fe20003f46270 */
[----:B------:R-:W-:Y:S01]  /*9f20*/  VIADD R24, R38, 0x59 ;  /* 0x0000005926187836 */ /* 0x000fe20000000000 */
[----:B------:R-:W-:Y:S01]  /*9f30*/  ISETP.GE.AND P4, PT, R32, R39, PT ;  /* 0x000000272000720c */ /* 0x000fe20003f86270 */
[----:B------:R-:W-:Y:S01]  /*9f40*/  FMUL.FTZ R196, R13, UR10 ;  /* 0x0000000a0dc47c20 */ /* 0x000fe20008410000 */
[----:B------:R-:W-:Y:S01]  /*9f50*/  FSEL R168, R62, -INF , !P1 ;  /* 0xff8000003ea87808 */ /* 0x000fe20004800000 */
[----:B------:R-:W1:Y:S01]  /*9f60*/  LDSM.16.M88.4 R32, [R228+0x3800] ;  /* 0x00380000e420783b */ /* 0x000e620000000200 */
[----:B------:R-:W-:Y:S01]  /*9f70*/  FSEL R127, R127, -INF , !P4 ;  /* 0xff8000007f7f7808 */ /* 0x000fe20006000000 */
[----:B------:R-:W1:Y:S01]  /*9f80*/  MUFU.TANH R173, R173 ;  /* 0x000000ad00ad7308 */ /* 0x000e620000002400 */
[C---:B------:R-:W-:Y:S01]  /*9f90*/  ISETP.GE.AND P4, PT, R24.reuse, R51, PT ;  /* 0x000000331800720c */ /* 0x040fe20003f86270 */
[----:B------:R-:W-:Y:S01]  /*9fa0*/  FMUL.FTZ R13, R15, UR10 ;  /* 0x0000000a0f0d7c20 */ /* 0x000fe20008410000 */
[----:B------:R-:W-:Y:S01]  /*9fb0*/  ISETP.GE.AND P1, PT, R24, R39, PT ;  /* 0x000000271800720c */ /* 0x000fe20003f26270 */
[----:B------:R-:W-:Y:S01]  /*9fc0*/  FMUL.FTZ R194, R9, UR10 ;  /* 0x0000000a09c27c20 */ /* 0x000fe20008410000 */
[C---:B---3--:R-:W-:Y:S01]  /*9fd0*/  HMMA.16816.F32 R24, R28.reuse, R44, RZ ;  /* 0x0000002c1c18723c */ /* 0x048fe200000018ff */
[----:B------:R-:W-:Y:S01]  /*9fe0*/  FSEL R195, R195, -INF , !P2 ;  /* 0xff800000c3c37808 */ /* 0x000fe20005000000 */
[----:B------:R-:W-:Y:S01]  /*9ff0*/  FMUL.FTZ R9, R11, UR10 ;  /* 0x0000000a0b097c20 */ /* 0x000fe20008410000 */
[----:B------:R-:W-:Y:S01]  /*a000*/  FSEL R170, R63, -INF , !P4 ;  /* 0xff8000003faa7808 */ /* 0x000fe20006000000 */
[----:B------:R-:W3:Y:S01]  /*a010*/  MUFU.TANH R169, R169 ;  /* 0x000000a900a97308 */ /* 0x000ee20000002400 */
[C---:B------:R-:W-:Y:S01]  /*a020*/  ISETP.GE.AND P2, PT, R48.reuse, R51, PT ;  /* 0x000000333000720c */ /* 0x040fe20003f46270 */
[C---:B------:R-:W-:Y:S01]  /*a030*/  HMMA.16816.F32 R44, R28.reuse, R46, RZ ;  /* 0x0000002e1c2c723c */ /* 0x040fe200000018ff */
[----:B------:R-:W-:Y:S01]  /*a040*/  ISETP.GE.AND P4, PT, R48, R39, PT ;  /* 0x000000273000720c */ /* 0x000fe20003f86270 */
[----:B------:R-:W-:Y:S01]  /*a050*/  VIADD R48, R38, 0x69 ;  /* 0x0000006926307836 */ /* 0x000fe20000000000 */
[----:B----4-:R-:W-:Y:S01]  /*a060*/  FSEL R172, R64, -INF , !P2 ;  /* 0xff80000040ac7808 */ /* 0x010fe20005000000 */
[----:B------:R-:W-:Y:S01]  /*a070*/  FMUL.FTZ R5, R5, UR10 ;  /* 0x0000000a05057c20 */ /* 0x000fe20008410000 */
[----:B------:R-:W-:Y:S01]  /*a080*/  FSEL R193, R193, -INF , !P1 ;  /* 0xff800000c1c17808 */ /* 0x000fe20004800000 */
[----:B------:R-:W4:Y:S01]  /*a090*/  LDSM.16.M88.4 R64, [R229+0x4c00] ;  /* 0x004c0000e540783b */ /* 0x000f220000000200 */
[C---:B------:R-:W-:Y:S01]  /*a0a0*/  ISETP.GE.AND P1, PT, R48.reuse, R51, PT ;  /* 0x000000333000720c */ /* 0x040fe20003f26270 */
[C---:B------:R-:W-:Y:S01]  /*a0b0*/  HMMA.16816.F32 R60, R28.reuse, R68, RZ ;  /* 0x000000441c3c723c */ /* 0x040fe200000018ff */
[----:B------:R-:W-:Y:S01]  /*a0c0*/  ISETP.GE.AND P2, PT, R48, R39, PT ;  /* 0x000000273000720c */ /* 0x000fe20003f46270 */
[----:B------:R-:W-:Y:S01]  /*a0d0*/  VIADD R48, R38, 0x71 ;  /* 0x0000007126307836 */ /* 0x000fe20000000000 */
[----:B--2---:R-:W-:Y:S01]  /*a0e0*/  FSEL R189, R189, -INF , !P4 ;  /* 0xff800000bdbd7808 */ /* 0x004fe20006000000 */
[----:B------:R-:W2:Y:S01]  /*a0f0*/  MUFU.TANH R167, R167 ;  /* 0x000000a700a77308 */ /* 0x000ea20000002400 */
[----:B-----5:R-:W-:Y:S01]  /*a100*/  FSEL R174, R72, -INF , !P1 ;  /* 0xff80000048ae7808 */ /* 0x020fe20004800000 */
[----:B------:R-:W-:Y:S01]  /*a110*/  HMMA.16816.F32 R68, R28, R70, RZ ;  /* 0x000000461c44723c */ /* 0x000fe200000018ff */
[C---:B------:R-:W-:Y:S01]  /*a120*/  ISETP.GE.AND P4, PT, R48.reuse, R51, PT ;  /* 0x000000333000720c */ /* 0x040fe20003f86270 */
[----:B------:R-:W-:Y:S01]  /*a130*/  FMUL.FTZ R7, R7, UR10 ;  /* 0x0000000a07077c20 */ /* 0x000fe20008410000 */
[----:B------:R-:W-:Y:S01]  /*a140*/  ISETP.GE.AND P1, PT, R48, R39, PT ;  /* 0x000000273000720c */ /* 0x000fe20003f26270 */
[----:B------:R-:W-:Y:S01]  /*a150*/  VIADD R48, R38, 0x79 ;  /* 0x0000007926307836 */ /* 0x000fe20000000000 */
[----:B-1----:R-:W-:Y:S01]  /*a160*/  FSEL R185, R185, -INF , !P2 ;  /* 0xff800000b9b97808 */ /* 0x002fe20005000000 */
[C---:B------:R-:W-:Y:S01]  /*a170*/  HMMA.16816.F32 R24, R20.reuse, R40, R24 ;  /* 0x000000281418723c */ /* 0x040fe20000001818 */
[----:B------:R-:W-:Y:S01]  /*a180*/  FSEL R181, R181, -INF , !P1 ;  /* 0xff800000b5b57808 */ /* 0x000fe20004800000 */
[----:B------:R-:W1:Y:S01]  /*a190*/  MUFU.TANH R81, R81 ;  /* 0x0000005100517308 */ /* 0x000e620000002400 */
[----:B------:R-:W-:Y:S01]  /*a1a0*/  ISETP.GE.AND P2, PT, R48, R51, PT ;  /* 0x000000333000720c */ /* 0x000fe20003f46270 */
[----:B------:R-:W-:Y:S01]  /*a1b0*/  FMUL.FTZ R8, R8, UR10 ;  /* 0x0000000a08087c20 */ /* 0x000fe20008410000 */
[----:B------:R-:W-:Y:S01]  /*a1c0*/  FSEL R176, R73, -INF , !P4 ;  /* 0xff80000049b07808 */ /* 0x000fe20006000000 */
[----:B------:R-:W-:Y:S01]  /*a1d0*/  FMUL.FTZ R10, R10, UR10 ;  /* 0x0000000a0a0a7c20 */ /* 0x000fe20008410000 */
[----:B------:R-:W-:Y:S01]  /*a1e0*/  VIADD R40, R38, 0x81 ;  /* 0x0000008126287836 */ /* 0x000fe20000000000 */
[----:B------:R-:W-:Y:S01]  /*a1f0*/  FSEL R178, R97, -INF , !P2 ;  /* 0xff80000061b27808 */ /* 0x000fe20005000000 */
[C---:B------:R-:W-:Y:S01]  /*a200*/  HMMA.16816.F32 R72, R20.reuse, R42, R44 ;  /* 0x0000002a1448723c */ /* 0x040fe2000000182c */
[----:B------:R-:W-:Y:S01]  /*a210*/  ISETP.GE.AND P4, PT, R48, R39, PT ;  /* 0x000000273000720c */ /* 0x000fe20003f86270 */
[----:B------:R-:W5:Y:S01]  /*a220*/  MUFU.TANH R159, R83 ;  /* 0x00000053009f7308 */ /* 0x000f620000002400 */
[----:B------:R-:W-:Y:S01]  /*a230*/  ISETP.GE.AND P1, PT, R40, R51, PT ;  /* 0x000000332800720c */ /* 0x000fe20003f26270 */
[----:B------:R-:W-:Y:S01]  /*a240*/  FMUL.FTZ R4, R4, UR10 ;  /* 0x0000000a04047c20 */ /* 0x000fe20008410000 */
[----:B------:R-:W-:Y:S01]  /*a250*/  ISETP.GE.AND P2, PT, R40, R39, PT ;  /* 0x000000272800720c */ /* 0x000fe20003f46270 */
[C---:B------:R-:W-:Y:S01]  /*a260*/  VIADD R40, R38.reuse, 0x89 ;  /* 0x0000008926287836 */ /* 0x040fe20000000000 */
[----:B------:R-:W-:Y:S01]  /*a270*/  FSEL R177, R177, -INF , !P4 ;  /* 0xff800000b1b17808 */ /* 0x000fe20006000000 */
[----:B------:R-:W-:Y:S01]  /*a280*/  VIADD R44, R38, 0x91 ;  /* 0x00000091262c7836 */ /* 0x000fe20000000000 */
[----:B------:R-:W-:Y:S01]  /*a290*/  FSEL R180, R111, -INF , !P1 ;  /* 0xff8000006fb47808 */ /* 0x000fe20004800000 */
[----:B------:R-:W-:Y:S01]  /*a2a0*/  HMMA.16816.F32 R60, R20, R32, R60 ;  /* 0x00000020143c723c */ /* 0x000fe2000000183c */
[C---:B------:R-:W-:Y:S01]  /*a2b0*/  ISETP.GE.AND P4, PT, R40.reuse, R51, PT ;  /* 0x000000332800720c */ /* 0x040fe20003f86270 */
[----:B------:R-:W5:Y:S01]  /*a2c0*/  MUFU.TANH R184, R77 ;  /* 0x0000004d00b87308 */ /* 0x000f620000002400 */
[----:B------:R-:W-:-:S02]  /*a2d0*/  ISETP.GE.AND P1, PT, R40, R39, PT ;  /* 0x000000272800720c */ /* 0x000fc40003f26270 */
[----:B------:R-:W5:Y:S01]  /*a2e0*/  LDSM.16.M88.4 R40, [R228+0x3c00] ;  /* 0x003c0000e428783b */ /* 0x000f620000000200 */
[----:B------:R-:W-:Y:S01]  /*a2f0*/  FSEL R173, R173, -INF , !P2 ;  /* 0xff800000adad7808 */ /* 0x000fe20005000000 */
[----:B------:R-:W-:Y:S01]  /*a300*/  VIADD R32, R38, 0x99 ;  /* 0x0000009926207836 */ /* 0x000fe20000000000 */
[----:B------:R-:W-:Y:S01]  /*a310*/  FSEL R182, R120, -INF , !P4 ;  /* 0xff80000078b67808 */ /* 0x000fe20006000000 */
[----:B------:R-:W-:Y:S01]  /*a320*/  HMMA.16816.F32 R68, R20, R34, R68 ;  /* 0x000000221444723c */ /* 0x000fe20000001844 */
[C---:B------:R-:W-:Y:S01]  /*a330*/  ISETP.GE.AND P2, PT, R44.reuse, R51, PT ;  /* 0x000000332c00720c */ /* 0x040fe20003f46270 */
[----:B------:R-:W5:Y:S01]  /*a340*/  MUFU.TANH R151, R79 ;  /* 0x0000004f00977308 */ /* 0x000f620000002400 */
[----:B------:R-:W-:Y:S01]  /*a350*/  ISETP.GE.AND P4, PT, R44, R39, PT ;  /* 0x000000272c00720c */ /* 0x000fe20003f86270 */
[----:B------:R-:W-:Y:S01]  /*a360*/  FMUL.FTZ R25, R25, UR10 ;  /* 0x0000000a19197c20 */ /* 0x000fe20008410000 */
[----:B------:R-:W-:Y:S01]  /*a370*/  FSEL R171, R171, -INF , !P1 ;  /* 0xff800000abab7808 */ /* 0x000fe20004800000 */
[C---:B----4-:R-:W-:Y:S01]  /*a380*/  HMMA.16816.F32 R44, R28.reuse, R64, RZ ;  /* 0x000000401c2c723c */ /* 0x050fe200000018ff */
[----:B------:R-:W-:Y:S01]  /*a390*/  ISETP.GE.AND P1, PT, R32, R51, PT ;  /* 0x000000332000720c */ /* 0x000fe20003f26270 */
[----:B------:R-:W-:Y:S01]  /*a3a0*/  VIADD R34, R38, 0xa9 ;  /* 0x000000a926227836 */ /* 0x000fe20000000000 */
[----:B---3--:R-:W-:Y:S01]  /*a3b0*/  FSEL R169, R169, -INF , !P4 ;  /* 0xff800000a9a97808 */ /* 0x008fe20006000000 */
[----:B------:R-:W3:Y:S01]  /*a3c0*/  MUFU.TANH R188, R188 ;  /* 0x000000bc00bc7308 */ /* 0x000ee20000002400 */
[----:B------:R-:W-:Y:S01]  /*a3d0*/  FMUL.FTZ R11, R75, UR10 ;  /* 0x0000000a4b0b7c20 */ /* 0x000fe20008410000 */
[----:B------:R-:W-:Y:S01]  /*a3e0*/  HMMA.16816.F32 R28, R28, R66, RZ ;  /* 0x000000421c1c723c */ /* 0x000fe200000018ff */
[----:B------:R-:W-:Y:S01]  /*a3f0*/  FSEL R64, R123, -INF , !P2 ;  /* 0xff8000007b407808 */ /* 0x000fe20005000000 */
[----:B------:R-:W-:-:S04]  /*a400*/  DEPBAR.LE SB0, 0x0 ;  /* 0x000080000000791a */ /* 0x000fc80000000000 */
[----:B------:R-:W-:Y:S01]  /*a410*/  ISETP.GE.AND P2, PT, R32, R39, PT ;  /* 0x000000272000720c */ /* 0x000fe20003f46270 */
[----:B------:R-:W-:Y:S01]  /*a420*/  VIADD R32, R38, 0xa1 ;  /* 0x000000a126207836 */ /* 0x000fe20000000000 */
[----:B------:R-:W4:Y:S01]  /*a430*/  MUFU.TANH R17, R17 ;  /* 0x0000001100117308 */ /* 0x000f220000002400 */
[----:B------:R-:W-:Y:S01]  /*a440*/  FSEL R66, R126, -INF , !P1 ;  /* 0xff8000007e427808 */ /* 0x000fe20004800000 */
[----:B------:R-:W-:Y:S01]  /*a450*/  FMUL.FTZ R15, R61, UR10 ;  /* 0x0000000a3d0f7c20 */ /* 0x000fe20008410000 */
[----:B--2---:R-:W-:Y:S01]  /*a460*/  FSEL R167, R167, -INF , !P2 ;  /* 0xff800000a7a77808 */ /* 0x004fe20005000000 */
[----:B------:R-:W-:Y:S01]  /*a470*/  FMUL.FTZ R63, R63, UR10 ;  /* 0x0000000a3f3f7c20 */ /* 0x000fe20008410000 */
[C---:B------:R-:W-:Y:S01]  /*a480*/  ISETP.GE.AND P4, PT, R32.reuse, R51, PT ;  /* 0x000000332000720c */ /* 0x040fe20003f86270 */
[----:B------:R-:W-:Y:S01]  /*a490*/  FMUL.FTZ R69, R69, UR10 ;  /* 0x0000000a45457c20 */ /* 0x000fe20008410000 */
[----:B------:R-:W-:Y:S01]  /*a4a0*/  ISETP.GE.AND P1, PT, R32, R39, PT ;  /* 0x000000272000720c */ /* 0x000fe20003f26270 */
[----:B------:R-:W2:Y:S01]  /*a4b0*/  MUFU.TANH R196, R196 ;  /* 0x000000c400c47308 */ /* 0x000ea20000002400 */
[----:B------:R-:W-:Y:S01]  /*a4c0*/  VIADD R32, R38, 0xb1 ;  /* 0x000000b126207836 */ /* 0x000fe20000000000 */
[----:B------:R-:W-:Y:S01]  /*a4d0*/  ISETP.GE.AND P2, PT, R34, R51, PT ;  /* 0x000000332200720c */ /* 0x000fe20003f46270 */
[----:B------:R-:W-:Y:S01]  /*a4e0*/  VIADD R126, R38, 0xe9 ;  /* 0x000000e9267e7836 */ /* 0x000fe20000000000 */
[----:B-1----:R-:W-:-:S02]  /*a4f0*/  FSEL R186, R81, -INF , !P4 ;  /* 0xff80000051ba7808 */ /* 0x002fc40006000000 */
[----:B------:R-:W-:Y:S02]  /*a500*/  ISETP.GE.AND P4, PT, R34, R39, PT ;  /* 0x000000272200720c */ /* 0x000fe40003f86270 */
[----:B------:R-:W1:Y:S01]  /*a510*/  MUFU.TANH R13, R13 ;  /* 0x0000000d000d7308 */ /* 0x000e620000002400 */
[----:B-----5:R-:W-:Y:S01]  /*a520*/  FSEL R159, R159, -INF , !P1 ;  /* 0xff8000009f9f7808 */ /* 0x020fe20004800000 */
[C---:B------:R-:W-:Y:S01]  /*a530*/  HMMA.16816.F32 R28, R20.reuse, R42, R28 ;  /* 0x0000002a141c723c */ /* 0x040fe2000000181c */
[----:B------:R-:W-:Y:S02]  /*a540*/  FSEL R184, R184, -INF , !P2 ;  /* 0xff800000b8b87808 */ /* 0x000fe40005000000 */
[C---:B------:R-:W-:Y:S02]  /*a550*/  ISETP.GE.AND P1, PT, R32.reuse, R51, PT ;  /* 0x000000332000720c */ /* 0x040fe40003f26270 */
[----:B------:R-:W-:Y:S01]  /*a560*/  ISETP.GE.AND P2, PT, R32, R39, PT ;  /* 0x000000272000720c */ /* 0x000fe20003f46270 */
[----:B------:R-:W5:Y:S01]  /*a570*/  MUFU.TANH R194, R194 ;  /* 0x000000c200c27308 */ /* 0x000f620000002400 */
[----:B------:R-:W-:Y:S01]  /*a580*/  HMMA.16816.F32 R32, R20, R40, R44 ;  /* 0x000000281420723c */ /* 0x000fe2000000182c */
[----:B------:R-:W-:Y:S01]  /*a590*/  FSEL R151, R151, -INF , !P4 ;  /* 0xff80000097977808 */ /* 0x000fe20006000000 */
[----:B------:R-:W-:Y:S01]  /*a5a0*/  FMUL.FTZ R43, R62, UR10 ;  /* 0x0000000a3e2b7c20 */ /* 0x000fe20008410000 */
[----:B------:R-:W-:-:S02]  /*a5b0*/  ISETP.GE.AND P4, PT, R52, R51, PT ;  /* 0x000000333400720c */ /* 0x000fc40003f86270 */
[----:B---3--:R-:W-:Y:S02]  /*a5c0*/  FSEL R188, R188, -INF , !P1 ;  /* 0xff800000bcbc7808 */ /* 0x008fe40004800000 */
[----:B------:R-:W3:Y:S01]  /*a5d0*/  MUFU.TANH R9, R9 ;  /* 0x0000000900097308 */ /* 0x000ee20000002400 */
[C---:B------:R-:W-:Y:S01]  /*a5e0*/  VIADD R22, R38.reuse, 0xc1 ;  /* 0x000000c126167836 */ /* 0x040fe20000000000 */
[----:B----4-:R-:W-:Y:S01]  /*a5f0*/  FSEL R123, R17, -INF , !P2 ;  /* 0xff800000117b7808 */ /* 0x010fe20005000000 */
[----:B------:R-:W-:Y:S01]  /*a600*/  VIADD R20, R38, 0xc9 ;  /* 0x000000c926147836 */ /* 0x000fe20000000000 */
[----:B--2---:R-:W-:Y:S01]  /*a610*/  FSEL R196, R196, -INF , !P4 ;  /* 0xff800000c4c47808 */ /* 0x004fe20006000000 */
[----:B------:R-:W-:Y:S01]  /*a620*/  FMUL.FTZ R40, R71, UR10 ;  /* 0x0000000a47287c20 */ /* 0x000fe20008410000 */
[----:B------:R-:W-:Y:S01]  /*a630*/  ISETP.GE.AND P1, PT, R52, R39, PT ;  /* 0x000000273400720c */ /* 0x000fe20003f26270 */
[----:B------:R-:W-:Y:S01]  /*a640*/  FMUL.FTZ R23, R76, UR10 ;  /* 0x0000000a4c177c20 */ /* 0x000fe20008410000 */
[----:B------:R2:W4:Y:S01]  /*a650*/  MUFU.TANH R192, R5 ;  /* 0x0000000500c07308 */ /* 0x0005220000002400 */
[C---:B------:R-:W-:Y:S01]  /*a660*/  ISETP.GE.AND P2, PT, R22.reuse, R51, PT ;  /* 0x000000331600720c */ /* 0x040fe20003f46270 */
[----:B------:R-:W-:Y:S01]  /*a670*/  FMUL.FTZ R29, R29, UR10 ;  /* 0x0000000a1d1d7c20 */ /* 0x000fe20008410000 */
[----:B------:R-:W-:Y:S01]  /*a680*/  ISETP.GE.AND P4, PT, R22, R39, PT ;  /* 0x000000271600720c */ /* 0x000fe20003f86270 */
[----:B------:R-:W-:Y:S01]  /*a690*/  VIADD R22, R38, 0xd1 ;  /* 0x000000d126167836 */ /* 0x000fe20000000000 */
[----:B-1----:R-:W-:Y:S01]  /*a6a0*/  FSEL R111, R13, -INF , !P1 ;  /* 0xff8000000d6f7808 */ /* 0x002fe20004800000 */
[----:B------:R-:W-:Y:S01]  /*a6b0*/  FMUL.FTZ R47, R26, UR10 ;  /* 0x0000000a1a2f7c20 */ /* 0x000fe20008410000 */
[----:B-----5:R-:W-:Y:S01]  /*a6c0*/  FSEL R194, R194, -INF , !P2 ;  /* 0xff800000c2c27808 */ /* 0x020fe20005000000 */
[----:B------:R1:W5:Y:S01]  /*a6d0*/  MUFU.TANH R48, R7 ;  /* 0x0000000700307308 */ /* 0x0003620000002400 */
[C---:B------:R-:W-:Y:S01]  /*a6e0*/  ISETP.GE.AND P1, PT, R20.reuse, R51, PT ;  /* 0x000000331400720c */ /* 0x040fe20003f26270 */
[----:B------:R-:W-:Y:S01]  /*a6f0*/  FMUL.FTZ R33, R33, UR10 ;  /* 0x0000000a21217c20 */ /* 0x000fe20008410000 */
[----:B------:R-:W-:Y:S01]  /*a700*/  ISETP.GE.AND P2, PT, R20, R39, PT ;  /* 0x000000271400720c */ /* 0x000fe20003f46270 */
[----:B------:R-:W-:Y:S01]  /*a710*/  VIADD R20, R38, 0xd9 ;  /* 0x000000d926147836 */ /* 0x000fe20000000000 */
[----:B---3--:R-:W-:Y:S01]  /*a720*/  FSEL R97, R9, -INF , !P4 ;  /* 0xff80000009617808 */ /* 0x008fe20006000000 */
[----:B------:R-:W-:Y:S01]  /*a730*/  FMUL.FTZ R9, R35, UR10 ;  /* 0x0000000a23097c20 */ /* 0x000fe20008410000 */
[----:B------:R-:W-:Y:S01]  /*a740*/  ISETP.GE.AND P4, PT, R22, R51, PT ;  /* 0x000000331600720c */ /* 0x000fe20003f86270 */
[----:B------:R-:W3:Y:S01]  /*a750*/  MUFU.TANH R190, R25 ;  /* 0x0000001900be7308 */ /* 0x000ee20000002400 */
[----:B--2---:R-:W-:Y:S01]  /*a760*/  FMUL.FTZ R5, R27, UR10 ;  /* 0x0000000a1b057c20 */ /* 0x004fe20008410000 */
[----:B----4-:R-:W-:Y:S01]  /*a770*/  FSEL R192, R192, -INF , !P1 ;  /* 0xff800000c0c07808 */ /* 0x010fe20004800000 */
[----:B------:R-:W-:Y:S01]  /*a780*/  FMUL.FTZ R27, R18, UR10 ;  /* 0x0000000a121b7c20 */ /* 0x000fe20008410000 */
[----:B------:R-:W-:Y:S01]  /*a790*/  ISETP.GE.AND P1, PT, R22, R39, PT ;  /* 0x000000271600720c */ /* 0x000fe20003f26270 */
[----:B------:R-:W-:Y:S01]  /*a7a0*/  FMUL.FTZ R35, R24, UR10 ;  /* 0x0000000a18237c20 */ /* 0x000fe20008410000 */
[--C-:B------:R-:W-:Y:S01]  /*a7b0*/  LOP3.LUT R24, R110, 0x88, R117.reuse, 0xfe, !PT ;  /* 0x000000886e187812 */ /* 0x100fe200078efe75 */
[----:B------:R-:W-:Y:S01]  /*a7c0*/  FMUL.FTZ R45, R74, UR10 ;  /* 0x0000000a4a2d7c20 */ /* 0x000fe20008410000 */
[----:B------:R-:W2:Y:S01]  /*a7d0*/  MUFU.TANH R5, R5 ;  /* 0x0000000500057308 */ /* 0x000ea20000002400 */
[----:B-1----:R-:W-:Y:S01]  /*a7e0*/  FMUL.FTZ R7, R73, UR10 ;  /* 0x0000000a49077c20 */ /* 0x002fe20008410000 */
[----:B-----5:R-:W-:Y:S01]  /*a7f0*/  FSEL R48, R48, -INF , !P2 ;  /* 0xff80000030307808 */ /* 0x020fe20005000000 */
[----:B------:R-:W-:Y:S01]  /*a800*/  FMUL.FTZ R41, R70, UR10 ;  /* 0x0000000a46297c20 */ /* 0x000fe20008410000 */
[----:B------:R-:W-:Y:S01]  /*a810*/  ISETP.GE.AND P2, PT, R20, R51, PT ;  /* 0x000000331400720c */ /* 0x000fe20003f46270 */
[----:B------:R-:W-:Y:S01]  /*a820*/  FMUL.FTZ R28, R28, UR10 ;  /* 0x0000000a1c1c7c20 */ /* 0x000fe20008410000 */
[----:B------:R-:W-:-:S02]  /*a830*/  LOP3.LUT R26, R110, 0x90, R117, 0xfe, !PT ;  /* 0x000000906e1a7812 */ /* 0x000fc400078efe75 */
[----:B------:R-:W1:Y:S01]  /*a840*/  MUFU.TANH R7, R7 ;  /* 0x0000000700077308 */ /* 0x000e620000002400 */
[----:B---3--:R-:W-:Y:S01]  /*a850*/  FSEL R190, R190, -INF , !P4 ;  /* 0xff800000bebe7808 */ /* 0x008fe20006000000 */
[----:B------:R-:W-:Y:S01]  /*a860*/  FMUL.FTZ R25, R16, UR10 ;  /* 0x0000000a10197c20 */ /* 0x000fe20008410000 */
[----:B------:R-:W-:Y:S01]  /*a870*/  ISETP.GE.AND P4, PT, R20, R39, PT ;  /* 0x000000271400720c */ /* 0x000fe20003f86270 */
[----:B------:R-:W-:-:S04]  /*a880*/  VIADD R20, R38, 0xe1 ;  /* 0x000000e126147836 */ /* 0x000fc80000000000 */
[----:B------:R-:W3:Y:S01]  /*a890*/  MUFU.TANH R11, R11 ;  /* 0x0000000b000b7308 */ /* 0x000ee20000002400 */
[----:B--2---:R-:W-:Y:S02]  /*a8a0*/  FSEL R46, R5, -INF , !P1 ;  /* 0xff800000052e7808 */ /* 0x004fe40004800000 */
[----:B------:R-:W-:-:S05]  /*a8b0*/  ISETP.GE.AND P1, PT, R20, R51, PT ;  /* 0x000000331400720c */ /* 0x000fca0003f26270 */
[----:B------:R-:W2:Y:S01]  /*a8c0*/  MUFU.TANH R15, R15 ;  /* 0x0000000f000f7308 */ /* 0x000ea20000002400 */
[----:B-1----:R-:W-:Y:S02]  /*a8d0*/  FSEL R22, R7, -INF , !P2 ;  /* 0xff80000007167808 */ /* 0x002fe40005000000 */
[----:B------:R-:W-:-:S05]  /*a8e0*/  ISETP.GE.AND P2, PT, R20, R39, PT ;  /* 0x000000271400720c */ /* 0x000fca0003f46270 */
[----:B------:R-:W1:Y:S01]  /*a8f0*/  MUFU.TANH R42, R63 ;  /* 0x0000003f002a7308 */ /* 0x000e620000002400 */
[----:B---3--:R-:W-:Y:S01]  /*a900*/  FSEL R44, R11, -INF , !P4 ;  /* 0xff8000000b2c7808 */ /* 0x008fe20006000000 */
[----:B------:R-:W-:Y:S01]  /*a910*/  FMUL.FTZ R11, R31, UR10 ;  /* 0x0000000a1f0b7c20 */ /* 0x000fe20008410000 */
[----:B------:R-:W-:Y:S01]  /*a920*/  ISETP.GE.AND P4, PT, R126, R51, PT ;  /* 0x000000337e00720c */ /* 0x000fe20003f86270 */
[----:B------:R-:W-:-:S04]  /*a930*/  FMUL.FTZ R31, R14, UR10 ;  /* 0x0000000a0e1f7c20 */ /* 0x000fc80008410000 */
[----:B------:R-:W3:Y:S01]  /*a940*/  MUFU.TANH R120, R69 ;  /* 0x0000004500787308 */ /* 0x000ee20000002400 */
[----:B--2---:R-:W-:Y:S02]  /*a950*/  FSEL R20, R15, -INF , !P1 ;  /* 0xff8000000f147808 */ /* 0x004fe40004800000 */
[----:B------:R-:W-:Y:S01]  /*a960*/  ISETP.GE.AND P1, PT, R126, R39, PT ;  /* 0x000000277e00720c */ /* 0x000fe20003f26270 */
[----:B------:R-:W-:-:S04]  /*a970*/  VIADD R126, R38, 0xf1 ;  /* 0x000000f1267e7836 */ /* 0x000fc80000000000 */
[----:B------:R-:W2:Y:S01]  /*a980*/  MUFU.TANH R40, R40 ;  /* 0x0000002800287308 */ /* 0x000ea20000002400 */
[----:B-1----:R-:W-:Y:S02]  /*a990*/  FSEL R42, R42, -INF , !P2 ;  /* 0xff8000002a2a7808 */ /* 0x002fe40005000000 */
[----:B------:R-:W-:-:S05]  /*a9a0*/  ISETP.GE.AND P2, PT, R38, R51, PT ;  /* 0x000000332600720c */ /* 0x000fca0003f46270 */
[----:B------:R-:W1:Y:S01]  /*a9b0*/  MUFU.TANH R3, R3 ;  /* 0x0000000300037308 */ /* 0x000e620000002400 */
[----:B---3--:R-:W-:Y:S02]  /*a9c0*/  FSEL R120, R120, -INF , !P4 ;  /* 0xff80000078787808 */ /* 0x008fe40006000000 */
[----:B------:R-:W-:-:S05]  /*a9d0*/  ISETP.GE.AND P4, PT, R126, R51, PT ;  /* 0x000000337e00720c */ /* 0x000fca0003f86270 */
[----:B------:R-:W3:Y:S01]  /*a9e0*/  MUFU.TANH R52, R33 ;  /* 0x0000002100347308 */ /* 0x000ee20000002400 */
[----:B--2---:R-:W-:Y:S02]  /*a9f0*/  FSEL R40, R40, -INF , !P1 ;  /* 0xff80000028287808 */ /* 0x004fe40004800000 */
[-C--:B------:R-:W-:Y:S02]  /*aa00*/  ISETP.GE.AND P1, PT, R126, R39.reuse, PT ;  /* 0x000000277e00720c */ /* 0x080fe40003f26270 */
[----:B------:R-:W-:Y:S02]  /*aa10*/  FSEL R126, R50, -INF , !P2 ;  /* 0xff800000327e7808 */ /* 0x000fe40005000000 */
[----:B------:R-:W-:Y:S01]  /*aa20*/  ISETP.GE.AND P2, PT, R38, R39, PT ;  /* 0x000000272600720c */ /* 0x000fe20003f46270 */
[----:B------:R-:W2:Y:S01]  /*aa30*/  MUFU.TANH R7, R29 ;  /* 0x0000001d00077308 */ /* 0x000ea20000002400 */
[----:B------:R-:W-:Y:S02]  /*aa40*/  LOP3.LUT R38, R110, 0x10, R117, 0xfe, !PT ;  /* 0x000000106e267812 */ /* 0x000fe400078efe75 */
[----:B-1----:R-:W-:-:S02]  /*aa50*/  FSEL R5, R3, -INF , !P2 ;  /* 0xff80000003057808 */ /* 0x002fc40005000000 */
[----:B------:R-:W-:-:S03]  /*aa60*/  ISETP.GE.AND P2, PT, R130, R51, PT ;  /* 0x000000338200720c */ /* 0x000fc60003f46270 */
[----:B------:R-:W1:Y:S01]  /*aa70*/  MUFU.TANH R9, R9 ;  /* 0x0000000900097308 */ /* 0x000e620000002400 */
[----:B---3--:R-:W-:Y:S02]  /*aa80*/  FSEL R52, R52, -INF , !P4 ;  /* 0xff80000034347808 */ /* 0x008fe40006000000 */
[----:B------:R-:W-:-:S04]  /*aa90*/  ISETP.GE.AND P4, PT, R38, R51, PT ;  /* 0x000000332600720c */ /* 0x000fc80003f86270 */
[----:B------:R-:W-:Y:S01]  /*aaa0*/  FSEL R76, R91, -INF , !P4 ;  /* 0xff8000005b4c7808 */ /* 0x000fe20006000000 */
[----:B------:R-:W3:Y:S01]  /*aab0*/  MUFU.TANH R92, R92 ;  /* 0x0000005c005c7308 */ /* 0x000ee20000002400 */
[----:B--2---:R-:W-:Y:S01]  /*aac0*/  FSEL R50, R7, -INF , !P2 ;  /* 0xff80000007327808 */ /* 0x004fe20005000000 */
[----:B------:R-:W-:Y:S01]  /*aad0*/  FMUL.FTZ R29, R12, UR10 ;  /* 0x0000000a0c1d7c20 */ /* 0x000fe20008410000 */
[-C--:B------:R-:W-:Y:S02]  /*aae0*/  ISETP.GE.AND P2, PT, R38, R39.reuse, PT ;  /* 0x000000272600720c */ /* 0x080fe40003f46270 */
[----:B------:R-:W-:-:S03]  /*aaf0*/  ISETP.GE.AND P4, PT, R82, R39, PT ;  /* 0x000000275200720c */ /* 0x000fc60003f86270 */
[----:B------:R-:W2:Y:S01]  /*ab00*/  MUFU.TANH R11, R11 ;  /* 0x0000000b000b7308 */ /* 0x000ea20000002400 */
[----:B-1----:R-:W-:Y:S02]  /*ab10*/  FSEL R38, R9, -INF , !P1 ;  /* 0xff80000009267808 */ /* 0x002fe40004800000 */
[----:B------:R-:W-:Y:S02]  /*ab20*/  ISETP.GE.AND P1, PT, R130, R39, PT ;  /* 0x000000278200720c */ /* 0x000fe40003f26270 */
[----:B------:R-:W-:-:S03]  /*ab30*/  LOP3.LUT R130, R110, 0x18, R117, 0xfe, !PT ;  /* 0x000000186e827812 */ /* 0x000fc600078efe75 */
[----:B------:R-:W-:Y:S01]  /*ab40*/  MUFU.TANH R88, R88 ;  /* 0x0000005800587308 */ /* 0x000fe20000002400 */
[----:B---3--:R-:W-:Y:S02]  /*ab50*/  FSEL R9, R92, -INF , !P3 ;  /* 0xff8000005c097808 */ /* 0x008fe40005800000 */
[-C--:B------:R-:W-:Y:S02]  /*ab60*/  ISETP.GE.AND P3, PT, R82, R51.reuse, PT ;  /* 0x000000335200720c */ /* 0x080fe40003f66270 */
[----:B------:R-:W-:Y:S02]  /*ab70*/  LOP3.LUT R82, R110, 0x30, R117, 0xfe, !PT ;  /* 0x000000306e527812 */ /* 0x000fe400078efe75 */
[----:B------:R-:W-:Y:S01]  /*ab80*/  FSEL R16, R87, -INF , !P3 ;  /* 0xff80000057107808 */ /* 0x000fe20005800000 */
[----:B------:R-:W1:Y:S01]  /*ab90*/  MUFU.TANH R90, R90 ;  /* 0x0000005a005a7308 */ /* 0x000e620000002400 */
[----:B--2---:R-:W-:Y:S02]  /*aba0*/  FSEL R3, R11, -INF , !P1 ;  /* 0xff8000000b037808 */ /* 0x004fe40004800000 */
[----:B------:R-:W-:-:S02]  /*abb0*/  ISETP.GE.AND P1, PT, R130, R51, PT ;  /* 0x000000338200720c */ /* 0x000fc40003f26270 */
[-C--:B------:R-:W-:Y:S02]  /*abc0*/  ISETP.GE.AND P3, PT, R82, R39.reuse, PT ;  /* 0x000000275200720c */ /* 0x080fe40003f66270 */
[----:B------:R-:W-:Y:S01]  /*abd0*/  LOP3.LUT R92, R110, 0x28, R117, 0xfe, !PT ;  /* 0x000000286e5c7812 */ /* 0x000fe200078efe75 */
[----:B------:R-:W2:Y:S01]  /*abe0*/  MUFU.TANH R86, R86 ;  /* 0x0000005600567308 */ /* 0x000ea20000002400 */
[----:B------:R-:W-:Y:S02]  /*abf0*/  FSEL R78, R89, -INF , !P1 ;  /* 0xff800000594e7808 */ /* 0x000fe40004800000 */
[----:B------:R-:W-:-:S05]  /*ac00*/  ISETP.GE.AND P1, PT, R92, R39, PT ;  /* 0x000000275c00720c */ /* 0x000fca0003f26270 */
[----:B------:R-:W3:Y:S01]  /*ac10*/  MUFU.TANH R84, R84 ;  /* 0x0000005400547308 */ /* 0x000ee20000002400 */
[----:B-1----:R-:W-:Y:S02]  /*ac20*/  FSEL R15, R90, -INF , !P2 ;  /* 0xff8000005a0f7808 */ /* 0x002fe40005000000 */
[----:B------:R-:W-:Y:S02]  /*ac30*/  ISETP.GE.AND P2, PT, R92, R51, PT ;  /* 0x000000335c00720c */ /* 0x000fe40003f46270 */
[--C-:B------:R-:W-:Y:S02]  /*ac40*/  LOP3.LUT R90, R110, 0x68, R117.reuse, 0xfe, !PT ;  /* 0x000000686e5a7812 */ /* 0x100fe400078efe75 */
[----:B------:R-:W-:Y:S01]  /*ac50*/  FSEL R18, R85, -INF , !P2 ;  /* 0xff80000055127808 */ /* 0x000fe20005000000 */
[----:B------:R-:W1:Y:S01]  /*ac60*/  MUFU.TANH R49, R49 ;  /* 0x0000003100317308 */ /* 0x000e620000002400 */
[----:B--2---:R-:W-:Y:S02]  /*ac70*/  FSEL R19, R86, -INF , !P4 ;  /* 0xff80000056137808 */ /* 0x004fe40006000000 */
[----:B------:R-:W-:-:S05]  /*ac80*/  LOP3.LUT R86, R110, 0x48, R117, 0xfe, !PT ;  /* 0x000000486e567812 */ /* 0x000fca00078efe75 */
[----:B------:R2:W-:Y:S01]  /*ac90*/  MUFU.TANH R202, R80 ;  /* 0x0000005000ca7308 */ /* 0x0005e20000002400 */
[----:B---3--:R-:W-:Y:S02]  /*aca0*/  FSEL R17, R84, -INF , !P1 ;  /* 0xff80000054117808 */ /* 0x008fe40004800000 */
[----:B------:R-:W-:-:S05]  /*acb0*/  LOP3.LUT R84, R110, 0x58, R117, 0xfe, !PT ;  /* 0x000000586e547812 */ /* 0x000fca00078efe75 */
[----:B------:R-:W3:Y:S01]  /*acc0*/  MUFU.TANH R94, R94 ;  /* 0x0000005e005e7308 */ /* 0x000ee20000002400 */
[----:B-1----:R-:W-:Y:S01]  /*acd0*/  FSEL R21, R49, -INF , !P3 ;  /* 0xff80000031157808 */ /* 0x002fe20005800000 */
[----:B------:R-:W-:Y:S01]  /*ace0*/  FMUL.FTZ R49, R6, UR10 ;  /* 0x0000000a06317c20 */ /* 0x000fe20008410000 */
[----:B------:R-:W-:Y:S02]  /*acf0*/  ISETP.GE.AND P3, PT, R86, R51, PT ;  /* 0x000000335600720c */ /* 0x000fe40003f66270 */
[----:B------:R-:W-:Y:S02]  /*ad00*/  LOP3.LUT R6, R110, 0x80, R117, 0xfe, !PT ;  /* 0x000000806e067812 */ /* 0x000fe400078efe75 */
[----:B------:R-:W-:Y:S01]  /*ad10*/  FSEL R98, R98, -INF , !P3 ;  /* 0xff80000062627808 */ /* 0x000fe20005800000 */
[----:B------:R-:W1:Y:S01]  /*ad20*/  MUFU.TANH R99, R99 ;  /* 0x0000006300637308 */ /* 0x000e620000002400 */
[----:B--2---:R-:W-:Y:S02]  /*ad30*/  FSEL R80, R93, -INF , !P5 ;  /* 0xff8000005d507808 */ /* 0x004fe40006800000 */
[----:B------:R-:W-:-:S02]  /*ad40*/  ISETP.GE.AND P5, PT, R130, R39, PT ;  /* 0x000000278200720c */ /* 0x000fc40003fa6270 */
[----:B------:R-:W-:Y:S02]  /*ad50*/  ISETP.GE.AND P3, PT, R84, R39, PT ;  /* 0x000000275400720c */ /* 0x000fe40003f66270 */
[----:B------:R-:W-:Y:S01]  /*ad60*/  FSEL R11, R88, -INF , !P5 ;  /* 0xff800000580b7808 */ /* 0x000fe20006800000 */
[----:B------:R-:W2:Y:S01]  /*ad70*/  MUFU.TANH R96, R96 ;  /* 0x0000006000607308 */ /* 0x000ea20000002400 */
[-C--:B------:R-:W-:Y:S02]  /*ad80*/  ISETP.GE.AND P5, PT, R82, R51.reuse, PT ;  /* 0x000000335200720c */ /* 0x080fe40003fa6270 */
[C-C-:B------:R-:W-:Y:S02]  /*ad90*/  LOP3.LUT R82, R110.reuse, 0x38, R117.reuse, 0xfe, !PT ;  /* 0x000000386e527812 */ /* 0x140fe400078efe75 */
[----:B------:R-:W-:Y:S02]  /*ada0*/  LOP3.LUT R88, R110, 0x40, R117, 0xfe, !PT ;  /* 0x000000406e587812 */ /* 0x000fe400078efe75 */
[C---:B------:R-:W-:Y:S01]  /*adb0*/  ISETP.GE.AND P4, PT, R82.reuse, R51, PT ;  /* 0x000000335200720c */ /* 0x040fe20003f86270 */
[----:B------:R-:W4:Y:S01]  /*adc0*/  MUFU.TANH R103, R103 ;  /* 0x0000006700677308 */ /* 0x000f220000002400 */
[----:B------:R-:W-:-:S02]  /*add0*/  ISETP.GE.AND P2, PT, R82, R39, PT ;  /* 0x000000275200720c */ /* 0x000fc40003f46270 */
[----:B------:R-:W-:Y:S01]  /*ade0*/  FSEL R12, R37, -INF , !P4 ;  /* 0xff800000250c7808 */ /* 0x000fe20006000000 */
[----:B------:R-:W-:Y:S01]  /*adf0*/  FMUL.FTZ R37, R60, UR10 ;  /* 0x0000000a3c257c20 */ /* 0x000fe20008410000 */
[----:B------:R-:W-:Y:S02]  /*ae00*/  ISETP.GE.AND P1, PT, R88, R51, PT ;  /* 0x000000335800720c */ /* 0x000fe40003f26270 */
[----:B------:R-:W-:Y:S01]  /*ae10*/  ISETP.GE.AND P4, PT, R86, R39, PT ;  /* 0x000000275600720c */ /* 0x000fe20003f86270 */
[----:B------:R-:W5:Y:S01]  /*ae20*/  MUFU.TANH R101, R101 ;  /* 0x0000006500657308 */ /* 0x000f620000002400 */
[----:B------:R-:W-:Y:S02]  /*ae30*/  LOP3.LUT R86, R110, 0x50, R117, 0xfe, !PT ;  /* 0x000000506e567812 */ /* 0x000fe400078efe75 */
[----:B---3--:R-:W-:Y:S02]  /*ae40*/  FSEL R7, R94, -INF , !P2 ;  /* 0xff8000005e077808 */ /* 0x008fe40005000000 */
[----:B------:R-:W-:-:S02]  /*ae50*/  FSEL R14, R95, -INF , !P1 ;  /* 0xff8000005f0e7808 */ /* 0x000fc40004800000 */
[C---:B------:R-:W-:Y:S01]  /*ae60*/  ISETP.GE.AND P2, PT, R86.reuse, R51, PT ;  /* 0x000000335600720c */ /* 0x040fe20003f46270 */
[----:B------:R-:W3:Y:S01]  /*ae70*/  MUFU.TANH R105, R105 ;  /* 0x0000006900697308 */ /* 0x000ee20000002400 */
[-C--:B------:R-:W-:Y:S02]  /*ae80*/  ISETP.GE.AND P1, PT, R86, R39.reuse, PT ;  /* 0x000000275600720c */ /* 0x080fe40003f26270 */
[----:B------:R-:W-:Y:S02]  /*ae90*/  LOP3.LUT R86, R110, 0x60, R117, 0xfe, !PT ;  /* 0x000000606e567812 */ /* 0x000fe400078efe75 */
[----:B------:R-:W-:Y:S01]  /*aea0*/  FSEL R82, R59, -INF , !P5 ;  /* 0xff8000003b527808 */ /* 0x000fe20006800000 */
[----:B------:R-:W-:Y:S01]  /*aeb0*/  FMUL.FTZ R59, R68, UR10 ;  /* 0x0000000a443b7c20 */ /* 0x000fe20008410000 */
[----:B------:R-:W-:Y:S01]  /*aec0*/  ISETP.GE.AND P5, PT, R88, R39, PT ;  /* 0x000000275800720c */ /* 0x000fe20003fa6270 */
[----:B------:R-:W3:Y:S01]  /*aed0*/  MUFU.TANH R201, R201 ;  /* 0x000000c900c97308 */ /* 0x000ee20000002400 */
[----:B-1----:R-:W-:-:S02]  /*aee0*/  FSEL R33, R99, -INF , !P4 ;  /* 0xff80000063217808 */ /* 0x002fc40006000000 */
[-C--:B------:R-:W-:Y:S02]  /*aef0*/  ISETP.GE.AND P4, PT, R86, R51.reuse, PT ;  /* 0x000000335600720c */ /* 0x080fe40003f86270 */
[----:B------:R-:W-:Y:S02]  /*af00*/  LOP3.LUT R88, R110, 0x70, R117, 0xfe, !PT ;  /* 0x000000706e587812 */ /* 0x000fe400078efe75 */
[----:B--2---:R-:W-:Y:S01]  /*af10*/  FSEL R13, R96, -INF , !P5 ;  /* 0xff800000600d7808 */ /* 0x004fe20006800000 */
[----:B------:R-:W1:Y:S01]  /*af20*/  MUFU.TANH R199, R199 ;  /* 0x000000c700c77308 */ /* 0x000e620000002400 */
[----:B------:R-:W-:Y:S02]  /*af30*/  ISETP.GE.AND P5, PT, R84, R51, PT ;  /* 0x000000335400720c */ /* 0x000fe40003fa6270 */
[----:B------:R-:W-:Y:S02]  /*af40*/  FSEL R84, R100, -INF , !P2 ;  /* 0xff80000064547808 */ /* 0x000fe40005000000 */
[----:B----4-:R-:W-:-:S02]  /*af50*/  FSEL R215, R103, -INF , !P3 ;  /* 0xff80000067d77808 */ /* 0x010fc40005800000 */
[----:B------:R-:W-:Y:S01]  /*af60*/  FSEL R104, R104, -INF , !P4 ;  /* 0xff80000068687808 */ /* 0x000fe20006000000 */
[----:B------:R-:W2:Y:S01]  /*af70*/  MUFU.TANH R108, R108 ;  /* 0x0000006c006c7308 */ /* 0x000ea20000002400 */
[----:B------:R-:W-:Y:S02]  /*af80*/  ISETP.GE.AND P2, PT, R86, R39, PT ;  /* 0x000000275600720c */ /* 0x000fe40003f46270 */
[C---:B------:R-:W-:Y:S02]  /*af90*/  ISETP.GE.AND P3, PT, R88.reuse, R51, PT ;  /* 0x000000335800720c */ /* 0x040fe40003f66270 */
[----:B------:R-:W-:Y:S02]  /*afa0*/  ISETP.GE.AND P4, PT, R88, R39, PT ;  /* 0x000000275800720c */ /* 0x000fe40003f86270 */
[----:B------:R-:W-:Y:S01]  /*afb0*/  LOP3.LUT R88, R110, 0x78, R117, 0xfe, !PT ;  /* 0x000000786e587812 */ /* 0x000fe200078efe75 */
[----:B------:R-:W4:Y:S01]  /*afc0*/  MUFU.TANH R197, R197 ;  /* 0x000000c500c57308 */ /* 0x000f220000002400 */
[----:B-----5:R-:W-:-:S02]  /*afd0*/  FSEL R217, R101, -INF , !P1 ;  /* 0xff80000065d97808 */ /* 0x020fc40004800000 */
[----:B------:R-:W-:Y:S01]  /*afe0*/  FSEL R86, R102, -INF , !P5 ;  /* 0xff80000066567808 */ /* 0x000fe20006800000 */
[----:B------:R-:W-:Y:S01]  /*aff0*/  FMUL.FTZ R102, R32, UR10 ;  /* 0x0000000a20667c20 */ /* 0x000fe20008410000 */
[----:B---3--:R-:W-:Y:S02]  /*b000*/  FSEL R213, R105, -INF , !P2 ;  /* 0xff80000069d57808 */ /* 0x008fe40005000000 */
[C---:B------:R-:W-:Y:S01]  /*b010*/  ISETP.GE.AND P1, PT, R90.reuse, R51, PT ;  /* 0x000000335a00720c */ /* 0x040fe20003f26270 */
[----:B------:R-:W3:Y:S01]  /*b020*/  MUFU.TANH R183, R183 ;  /* 0x000000b700b77308 */ /* 0x000ee20000002400 */
[----:B------:R-:W-:Y:S02]  /*b030*/  ISETP.GE.AND P5, PT, R90, R39, PT ;  /* 0x000000275a00720c */ /* 0x000fe40003fa6270 */
[----:B------:R-:W-:Y:S02]  /*b040*/  ISETP.GE.AND P2, PT, R88, R51, PT ;  /* 0x000000335800720c */ /* 0x000fe40003f46270 */
[----:B------:R-:W-:-:S02]  /*b050*/  FSEL R94, R106, -INF , !P1 ;  /* 0xff8000006a5e7808 */ /* 0x000fc40004800000 */
[----:B------:R-:W-:Y:S01]  /*b060*/  FSEL R201, R201, -INF , !P5 ;  /* 0xff800000c9c97808 */ /* 0x000fe20006800000 */
[----:B------:R-:W5:Y:S01]  /*b070*/  MUFU.TANH R125, R125 ;  /* 0x0000007d007d7308 */ /* 0x000f620000002400 */
[----:B------:R-:W-:Y:S02]  /*b080*/  FSEL R198, R107, -INF , !P3 ;  /* 0xff8000006bc67808 */ /* 0x000fe40005800000 */
[----:B-1----:R-:W-:Y:S02]  /*b090*/  FSEL R199, R199, -INF , !P4 ;  /* 0xff800000c7c77808 */ /* 0x002fe40006000000 */
[----:B--2---:R-:W-:Y:S02]  /*b0a0*/  FSEL R108, R108, -INF , !P2 ;  /* 0xff8000006c6c7808 */ /* 0x004fe40005000000 */
[----:B------:R-:W-:Y:S01]  /*b0b0*/  ISETP.GE.AND P1, PT, R88, R39, PT ;  /* 0x000000275800720c */ /* 0x000fe20003f26270 */
[----:B------:R-:W1:Y:S01]  /*b0c0*/  MUFU.TANH R119, R119 ;  /* 0x0000007700777308 */ /* 0x000e620000002400 */
[----:B------:R-:W-:-:S02]  /*b0d0*/  ISETP.GE.AND P5, PT, R6, R51, PT ;  /* 0x000000330600720c */ /* 0x000fc40003fa6270 */
[----:B------:R-:W-:Y:S02]  /*b0e0*/  ISETP.GE.AND P3, PT, R6, R39, PT ;  /* 0x000000270600720c */ /* 0x000fe40003f66270 */
[C---:B------:R-:W-:Y:S02]  /*b0f0*/  ISETP.GE.AND P4, PT, R24.reuse, R51, PT ;  /* 0x000000331800720c */ /* 0x040fe40003f86270 */
[----:B------:R-:W-:Y:S01]  /*b100*/  ISETP.GE.AND P2, PT, R24, R39, PT ;  /* 0x000000271800720c */ /* 0x000fe20003f46270 */
[----:B------:R-:W2:Y:S01]  /*b110*/  MUFU.TANH R23, R23 ;  /* 0x0000001700177308 */ /* 0x000ea20000002400 */
[----:B------:R-:W-:Y:S02]  /*b120*/  LOP3.LUT R24, R110, 0x98, R117, 0xfe, !PT ;  /* 0x000000986e187812 */ /* 0x000fe400078efe75 */
[----:B----4-:R-:W-:Y:S02]  /*b130*/  FSEL R197, R197, -INF , !P1 ;  /* 0xff800000c5c57808 */ /* 0x010fe40004800000 */
[----:B------:R-:W-:-:S02]  /*b140*/  FSEL R200, R112, -INF , !P5 ;  /* 0xff80000070c87808 */ /* 0x000fc40006800000 */
[----:B------:R-:W-:Y:S01]  /*b150*/  FSEL R191, R191, -INF , !P3 ;  /* 0xff800000bfbf7808 */ /* 0x000fe20005800000 */
[----:B------:R-:W4:Y:S01]  /*b160*/  MUFU.TANH R153, R153 ;  /* 0x0000009900997308 */ /* 0x000f220000002400 */
[C---:B------:R-:W-:Y:S02]  /*b170*/  ISETP.GE.AND P1, PT, R26.reuse, R51, PT ;  /* 0x000000331a00720c */ /* 0x040fe40003f26270 */
[----:B------:R-:W-:Y:S02]  /*b180*/  ISETP.GE.AND P5, PT, R26, R39, PT ;  /* 0x000000271a00720c */ /* 0x000fe40003fa6270 */
[----:B------:R-:W-:Y:S02]  /*b190*/  ISETP.GE.AND P3, PT, R24, R51, PT ;  /* 0x000000331800720c */ /* 0x000fe40003f66270 */
[----:B------:R-:W-:Y:S01]  /*b1a0*/  LOP3.LUT R26, R110, 0xa0, R117, 0xfe, !PT ;  /* 0x000000a06e1a7812 */ /* 0x000fe200078efe75 */
[----:B------:R-:W4:Y:S01]  /*b1b0*/  MUFU.TANH R25, R25 ;  /* 0x0000001900197308 */ /* 0x000f220000002400 */
[----:B------:R-:W-:-:S02]  /*b1c0*/  FSEL R187, R187, -INF , !P2 ;  /* 0xff800000bbbb7808 */ /* 0x000fc40005000000 */
[----:B---3--:R-:W-:Y:S02]  /*b1d0*/  FSEL R183, R183, -INF , !P5 ;  /* 0xff800000b7b77808 */ /* 0x008fe40006800000 */
[----:B-----5:R-:W-:Y:S02]  /*b1e0*/  FSEL R204, R125, -INF , !P3 ;  /* 0xff8000007dcc7808 */ /* 0x020fe40005800000 */
[----:B------:R-:W-:Y:S01]  /*b1f0*/  ISETP.GE.AND P2, PT, R26, R51, PT ;  /* 0x000000331a00720c */ /* 0x000fe20003f46270 */
[----:B------:R-:W3:Y:S01]  /*b200*/  MUFU.TANH R27, R27 ;  /* 0x0000001b001b7308 */ /* 0x000ee20000002400 */
[----:B-1----:R-:W-:Y:S02]  /*b210*/  FSEL R74, R119, -INF , !P1 ;  /* 0xff800000774a7808 */ /* 0x002fe40004800000 */
[----:B------:R-:W-:Y:S02]  /*b220*/  FSEL R202, R202, -INF , !P2 ;  /* 0xff800000caca7808 */ /* 0x000fe40005000000 */
[----:B------:R-:W-:-:S02]  /*b230*/  ISETP.GE.AND P1, PT, R26, R39, PT ;  /* 0x000000271a00720c */ /* 0x000fc40003f26270 */
[C-C-:B------:R-:W-:Y:S01]  /*b240*/  LOP3.LUT R26, R110.reuse, 0xb8, R117.reuse, 0xfe, !PT ;  /* 0x000000b86e1a7812 */ /* 0x140fe200078efe75 */
[----:B------:R1:W-:Y:S01]  /*b250*/  MUFU.TANH R6, R35 ;  /* 0x0000002300067308 */ /* 0x0003e20000002400 */
[----:B------:R-:W-:-:S07]  /*b260*/  LOP3.LUT R32, R110, 0xd8, R117, 0xfe, !PT ;  /* 0x000000d86e207812 */ /* 0x000fce00078efe75 */
[----:B------:R-:W5:Y:S08]  /*b270*/  MUFU.TANH R165, R165 ;  /* 0x000000a500a57308 */ /* 0x000f700000002400 */
[----:B------:R-:W5:Y:S01]  /*b280*/  MUFU.TANH R31, R31 ;  /* 0x0000001f001f7308 */ /* 0x000f620000002400 */
[----:B-1----:R-:W-:Y:S01]  /*b290*/  FMUL.FTZ R35, R72, UR10 ;  /* 0x0000000a48237c20 */ /* 0x002fe20008410000 */
[----:B------:R-:W-:-:S02]  /*b2a0*/  FSEL R72, R116, -INF , !P4 ;  /* 0xff80000074487808 */ /* 0x000fc40006000000 */
[----:B------:R-:W-:Y:S02]  /*b2b0*/  ISETP.GE.AND P4, PT, R24, R39, PT ;  /* 0x000000271800720c */ /* 0x000fe40003f86270 */
[--C-:B------:R-:W-:Y:S02]  /*b2c0*/  LOP3.LUT R24, R110, 0xa8, R117.reuse, 0xfe, !PT ;  /* 0x000000a86e187812 */ /* 0x100fe400078efe75 */
[----:B------:R-:W1:Y:S01]  /*b2d0*/  MUFU.TANH R29, R29 ;  /* 0x0000001d001d7308 */ /* 0x000e620000002400 */
[----:B------:R-:W-:Y:S02]  /*b2e0*/  FSEL R175, R175, -INF , !P4 ;  /* 0xff800000afaf7808 */ /* 0x000fe40006000000 */
[C---:B------:R-:W-:Y:S02]  /*b2f0*/  ISETP.GE.AND P5, PT, R24.reuse, R51, PT ;  /* 0x000000331800720c */ /* 0x040fe40003fa6270 */
[----:B------:R-:W-:Y:S02]  /*b300*/  ISETP.GE.AND P3, PT, R24, R39, PT ;  /* 0x000000271800720c */ /* 0x000fe40003f66270 */
[----:B------:R-:W-:Y:S01]  /*b310*/  LOP3.LUT R24, R110, 0xb0, R117, 0xfe, !PT ;  /* 0x000000b06e187812 */ /* 0x000fe200078efe75 */
[----:B------:R-:W1:Y:S01]  /*b320*/  MUFU.TANH R8, R8 ;  /* 0x0000000800087308 */ /* 0x000e620000002400 */
[----:B--2---:R-:W-:-:S02]  /*b330*/  FSEL R68, R23, -INF , !P5 ;  /* 0xff80000017447808 */ /* 0x004fc40006800000 */
[C---:B------:R-:W-:Y:S02]  /*b340*/  ISETP.GE.AND P4, PT, R24.reuse, R51, PT ;  /* 0x000000331800720c */ /* 0x040fe40003f86270 */
[-C--:B------:R-:W-:Y:S02]  /*b350*/  ISETP.GE.AND P2, PT, R24, R39.reuse, PT ;  /* 0x000000271800720c */ /* 0x080fe40003f46270 */
[----:B------:R-:W-:Y:S01]  /*b360*/  LOP3.LUT R24, R110, 0xc0, R117, 0xfe, !PT ;  /* 0x000000c06e187812 */ /* 0x000fe200078efe75 */
[----:B------:R-:W2:Y:S01]  /*b370*/  MUFU.TANH R10, R10 ;  /* 0x0000000a000a7308 */ /* 0x000ea20000002400 */
[----:B----4-:R-:W-:Y:S02]  /*b380*/  FSEL R153, R153, -INF , !P3 ;  /* 0xff80000099997808 */ /* 0x010fe40005800000 */
[----:B------:R-:W-:Y:S01]  /*b390*/  FSEL R62, R25, -INF , !P4 ;  /* 0xff800000193e7808 */ /* 0x000fe20006000000 */
[----:B------:R-:W-:Y:S01]  /*b3a0*/  FMUL.FTZ R25, R34, UR10 ;  /* 0x0000000a22197c20 */ /* 0x000fe20008410000 */
[----:B---3--:R-:W-:Y:S01]  /*b3b0*/  FSEL R125, R27, -INF , !P2 ;  /* 0xff8000001b7d7808 */ /* 0x008fe20005000000 */
[----:B------:R-:W-:Y:S01]  /*b3c0*/  FMUL.FTZ R27, R30, UR10 ;  /* 0x0000000a1e1b7c20 */ /* 0x000fe20008410000 */
[----:B-----5:R-:W-:Y:S01]  /*b3d0*/  FSEL R165, R165, -INF , !P1 ;  /* 0xff800000a5a57808 */ /* 0x020fe20004800000 */
[----:B------:R-:W3:Y:S01]  /*b3e0*/  MUFU.TANH R4, R4 ;  /* 0x0000000400047308 */ /* 0x000ee20000002400 */
[----:B------:R-:W-:-:S02]  /*b3f0*/  ISETP.GE.AND P5, PT, R26, R39, PT ;  /* 0x000000271a00720c */ /* 0x000fc40003fa6270 */
[C---:B------:R-:W-:Y:S02]  /*b400*/  ISETP.GE.AND P3, PT, R24.reuse, R51, PT ;  /* 0x000000331800720c */ /* 0x040fe40003f66270 */
[----:B------:R-:W-:Y:S02]  /*b410*/  ISETP.GE.AND P4, PT, R24, R39, PT ;  /* 0x000000271800720c */ /* 0x000fe40003f86270 */
[----:B------:R-:W-:Y:S01]  /*b420*/  ISETP.GE.AND P1, PT, R26, R51, PT ;  /* 0x000000331a00720c */ /* 0x000fe20003f26270 */
[----:B------:R-:W4:Y:S01]  /*b430*/  MUFU.TANH R49, R49 ;  /* 0x0000003100317308 */ /* 0x000f220000002400 */
[C-C-:B------:R-:W-:Y:S02]  /*b440*/  LOP3.LUT R24, R110.reuse, 0xd0, R117.reuse, 0xfe, !PT ;  /* 0x000000d06e187812 */ /* 0x140fe400078efe75 */
[----:B------:R-:W-:Y:S02]  /*b450*/  LOP3.LUT R26, R110, 0xc8, R117, 0xfe, !PT ;  /* 0x000000c86e1a7812 */ /* 0x000fe400078efe75 */
[----:B------:R-:W-:-:S02]  /*b460*/  FSEL R119, R31, -INF , !P5 ;  /* 0xff8000001f777808 */ /* 0x000fc40006800000 */
[----:B-1----:R-:W-:Y:S01]  /*b470*/  FSEL R60, R29, -INF , !P1 ;  /* 0xff8000001d3c7808 */ /* 0x002fe20004800000 */
[----:B------:R-:W1:Y:S01]  /*b480*/  MUFU.TANH R47, R47 ;  /* 0x0000002f002f7308 */ /* 0x000e620000002400 */
[-C--:B------:R-:W-:Y:S02]  /*b490*/  ISETP.GE.AND P5, PT, R24, R51.reuse, PT ;  /* 0x000000331800720c */ /* 0x080fe40003fa6270 */
[C---:B------:R-:W-:Y:S02]  /*b4a0*/  ISETP.GE.AND P2, PT, R26.reuse, R51, PT ;  /* 0x000000331a00720c */ /* 0x040fe40003f46270 */
[----:B------:R-:W-:Y:S02]  /*b4b0*/  ISETP.GE.AND P1, PT, R26, R39, PT ;  /* 0x000000271a00720c */ /* 0x000fe40003f26270 */
[----:B------:R-:W-:Y:S01]  /*b4c0*/  FSEL R26, R8, -INF , !P3 ;  /* 0xff800000081a7808 */ /* 0x000fe20005800000 */
[----:B------:R-:W5:Y:S01]  /*b4d0*/  MUFU.TANH R35, R35 ;  /* 0x0000002300237308 */ /* 0x000f620000002400 */
[----:B------:R-:W-:-:S02]  /*b4e0*/  LOP3.LUT R8, R110, 0xe0, R117, 0xfe, !PT ;  /* 0x000000e06e087812 */ /* 0x000fc400078efe75 */
[----:B--2---:R-:W-:Y:S02]  /*b4f0*/  FSEL R105, R10, -INF , !P4 ;  /* 0xff8000000a697808 */ /* 0x004fe40006000000 */
[----:B------:R-:W-:Y:S02]  /*b500*/  ISETP.GE.AND P3, PT, R24, R39, PT ;  /* 0x000000271800720c */ /* 0x000fe40003f66270 */
[----:B------:R-:W-:Y:S01]  /*b510*/  FSEL R10, R6, -INF , !P5 ;  /* 0xff800000060a7808 */ /* 0x000fe20006800000 */
[----:B------:R-:W2:Y:S01]  /*b520*/  MUFU.TANH R45, R45 ;  /* 0x0000002d002d7308 */ /* 0x000ea20000002400 */
[----:B------:R-:W-:Y:S02]  /*b530*/  ISETP.GE.AND P4, PT, R32, R51, PT ;  /* 0x000000332000720c */ /* 0x000fe40003f86270 */
[----:B------:R-:W-:Y:S02]  /*b540*/  LOP3.LUT R6, R110, 0xe8, R117, 0xfe, !PT ;  /* 0x000000e86e067812 */ /* 0x000fe400078efe75 */
[----:B---3--:R-:W-:-:S02]  /*b550*/  FSEL R24, R4, -INF , !P2 ;  /* 0xff80000004187808 */ /* 0x008fc40005000000 */
[----:B----4-:R-:W-:Y:S01]  /*b560*/  FSEL R49, R49, -INF , !P1 ;  /* 0xff80000031317808 */ /* 0x010fe20004800000 */
[----:B------:R-:W3:Y:S01]  /*b570*/  MUFU.TANH R37, R37 ;  /* 0x0000002500257308 */ /* 0x000ee20000002400 */
[----:B------:R-:W-:Y:S02]  /*b580*/  ISETP.GE.AND P2, PT, R32, R39, PT ;  /* 0x000000272000720c */ /* 0x000fe40003f46270 */
[C---:B------:R-:W-:Y:S02]  /*b590*/  ISETP.GE.AND P1, PT, R8.reuse, R51, PT ;  /* 0x000000330800720c */ /* 0x040fe40003f26270 */
[----:B------:R-:W-:Y:S02]  /*b5a0*/  ISETP.GE.AND P5, PT, R8, R39, PT ;  /* 0x000000270800720c */ /* 0x000fe40003fa6270 */
[----:B------:R-:W-:Y:S01]  /*b5b0*/  LOP3.LUT R4, R110, 0xf0, R117, 0xfe, !PT ;  /* 0x000000f06e047812 */ /* 0x000fe200078efe75 */
[----:B------:R-:W4:Y:S01]  /*b5c0*/  MUFU.TANH R43, R43 ;  /* 0x0000002b002b7308 */ /* 0x000f220000002400 */
[----:B-1----:R-:W-:-:S02]  /*b5d0*/  FSEL R47, R47, -INF , !P3 ;  /* 0xff8000002f2f7808 */ /* 0x002fc40005800000 */
[C---:B------:R-:W-:Y:S02]  /*b5e0*/  ISETP.GE.AND P3, PT, R6.reuse, R51, PT ;  /* 0x000000330600720c */ /* 0x040fe40003f66270 */
[----:B-----5:R-:W-:Y:S02]  /*b5f0*/  FSEL R8, R35, -INF , !P4 ;  /* 0xff80000023087808 */ /* 0x020fe40006000000 */
[----:B------:R-:W-:Y:S01]  /*b600*/  ISETP.GE.AND P4, PT, R6, R39, PT ;  /* 0x000000270600720c */ /* 0x000fe20003f86270 */
[----:B------:R-:W1:Y:S01]  /*b610*/  MUFU.TANH R23, R59 ;  /* 0x0000003b00177308 */ /* 0x000e620000002400 */
[----:B------:R-:W-:Y:S02]  /*b620*/  LOP3.LUT R30, R110, 0xf8, R117, 0xfe, !PT ;  /* 0x000000f86e1e7812 */ /* 0x000fe400078efe75 */
[----:B--2---:R-:W-:Y:S02]  /*b630*/  FSEL R45, R45, -INF , !P2 ;  /* 0xff8000002d2d7808 */ /* 0x004fe40005000000 */
[----:B---3--:R-:W-:-:S02]  /*b640*/  FSEL R6, R37, -INF , !P1 ;  /* 0xff80000025067808 */ /* 0x008fc40004800000 */
[C---:B------:R-:W-:Y:S01]  /*b650*/  ISETP.GE.AND P2, PT, R4.reuse, R51, PT ;  /* 0x000000330400720c */ /* 0x040fe20003f46270 */
[----:B------:R-:W2:Y:S01]  /*b660*/  MUFU.TANH R41, R41 ;  /* 0x0000002900297308 */ /* 0x000ea20000002400 */
[----:B------:R-:W-:Y:S01]  /*b670*/  BAR.SYNC.DEFER_BLOCKING 0x0 ;  /* 0x0000000000007b1d */ /* 0x000fe20000010000 */
[----:B------:R-:W-:Y:S02]  /*b680*/  ISETP.GE.AND P1, PT, R4, R39, PT ;  /* 0x000000270400720c */ /* 0x000fe40003f26270 */
[----:B----4-:R-:W-:Y:S02]  /*b690*/  FSEL R43, R43, -INF , !P5 ;  /* 0xff8000002b2b7808 */ /* 0x010fe40006800000 */
[----:B------:R-:W-:Y:S02]  /*b6a0*/  ISETP.GE.AND P5, PT, R30, R51, PT ;  /* 0x000000331e00720c */ /* 0x000fe40003fa6270 */
[----:B------:R-:W3:Y:S01]  /*b6b0*/  MUFU.TANH R102, R102 ;  /* 0x0000006600667308 */ /* 0x000ee20000002400 */
[----:B-1----:R-:W-:-:S02]  /*b6c0*/  FSEL R4, R23, -INF , !P3 ;  /* 0xff80000017047808 */ /* 0x002fc40005800000 */
[----:B------:R-:W-:-:S05]  /*b6d0*/  ISETP.GE.AND P3, PT, R30, R39, PT ;  /* 0x000000271e00720c */ /* 0x000fca0003f66270 */
[----:B------:R-:W1:Y:S01]  /*b6e0*/  MUFU.TANH R25, R25 ;  /* 0x0000001900197308 */ /* 0x000e620000002400 */
[----:B--2---:R-:W-:-:S07]  /*b6f0*/  FSEL R41, R41, -INF , !P4 ;  /* 0xff80000029297808 */ /* 0x004fce0006000000 */
[----:B------:R-:W2:Y:S01]  /*b700*/  MUFU.TANH R28, R28 ;  /* 0x0000001c001c7308 */ /* 0x000ea20000002400 */
[----:B---3--:R-:W-:-:S07]  /*b710*/  FSEL R102, R102, -INF , !P2 ;  /* 0xff80000066667808 */ /* 0x008fce0005000000 */
[----:B------:R-:W3:Y:S01]  /*b720*/  MUFU.TANH R27, R27 ;  /* 0x0000001b001b7308 */ /* 0x000ee20000002400 */
[----:B-1----:R-:W-:Y:S02]  /*b730*/  FSEL R39, R25, -INF , !P1 ;  /* 0xff80000019277808 */ /* 0x002fe40004800000 */
[----:B--2---:R-:W-:Y:S02]  /*b740*/  FSEL R51, R28, -INF , !P5 ;  /* 0xff8000001c337808 */ /* 0x004fe40006800000 */
[----:B---3--:R-:W-:Y:S01]  /*b750*/  FSEL R37, R27, -INF , !P3 ;  /* 0xff8000001b257808 */ /* 0x008fe20005800000 */
        /* <DEDUP_REMOVED lines=24> */
[C---:B------:R-:W-:Y:S01]  /*b8e0*/  IMAD R30, R23.reuse, R30, R29 ;  /* 0x0000001e171e7224 */ /* 0x040fe200078e021d */
[----:B------:R-:W-:Y:S01]  /*b8f0*/  LOP3.LUT R29, RZ, R25, RZ, 0x33, !PT ;  /* 0x00000019ff1d7212 */ /* 0x000fe200078e33ff */
        /* <DEDUP_REMOVED lines=23> */
[----:B------:R-:W-:Y:S02]  /*ba70*/  SHF.R.S32.HI R23, RZ, 0x1f, R25 ;  /* 0x0000001fff177819 */ /* 0x000fe40000011419 */
[----:B--2---:R-:W-:-:S03]  /*ba80*/  IADD3 R27, -R28, R27, RZ ;  /* 0x0000001b1c1b7210 */ /* 0x004fc60007ffe1ff */
[----:B------:R-:W-:Y:S01]  /*ba90*/  IMAD R28, R23, R54, RZ ;  /* 0x00000036171c7224 */ /* 0x000fe200078e02ff */
[----:B------:R-:W-:-:S03]  /*baa0*/  SHF.R.S32.HI R23, RZ, 0x1f, R27 ;  /* 0x0000001fff177819 */ /* 0x000fc6000001141b */
[----:B------:R-:W-:Y:S02]  /*bab0*/  IMAD R28, R25, R55, R28 ;  /* 0x00000037191c7224 */ /* 0x000fe400078e021c */
[----:B------:R-:W-:Y:S02]  /*bac0*/  IMAD R30, R23, UR4, RZ ;  /* 0x00000004171e7c24 */ /* 0x000fe4000f8e02ff */
[----:B------:R-:W-:Y:S02]  /*bad0*/  IMAD.IADD R35, R35, 0x1, R28 ;  /* 0x0000000123237824 */ /* 0x000fe400078e021c */
[C---:B------:R-:W-:Y:S02]  /*bae0*/  IMAD R30, R27.reuse, UR5, R30 ;  /* 0x000000051b1e7c24 */ /* 0x040fe4000f8e021e */
[----:B------:R-:W-:-:S04]  /*baf0*/  IMAD.WIDE.U32 R34, R27, UR4, R34 ;  /* 0x000000041b227c25 */ /* 0x000fc8000f8e0022 */
[----:B------:R-:W-:Y:S01]  /*bb00*/  IMAD.MOV.U32 R23, RZ, RZ, R34 ;  /* 0x000000ffff177224 */ /* 0x000fe200078e0022 */
[----:B------:R-:W-:Y:S01]  /*bb10*/  IADD3 R30, R35, R30, RZ ;  /* 0x0000001e231e7210 */ /* 0x000fe20007ffe0ff */
[----:B------:R-:W-:Y:S06]  /*bb20*/  BRA `(.L_x_1632) ;  /* 0x0000000000087947 */ /* 0x000fec0003800000 */
.L_x_1631:
[----:B------:R-:W-:-:S04]  /*bb30*/  LEA R23, -R54, RZ, 0x8 ;  /* 0x000000ff36177211 */ /* 0x000fc800078e41ff */
[----:B------:R-:W-:-:S07]  /*bb40*/  SHF.R.S32.HI R30, RZ, 0x1f, R23 ;  /* 0x0000001fff1e7819 */ /* 0x000fce0000011417 */
.L_x_1632:
        /* <DEDUP_REMOVED lines=32> */
.L_x_1630:
        /* <DEDUP_REMOVED lines=61> */
[----:B-1----:R-:W-:-:S04]  /*c120*/  FMNMX.FTZ R28, R52, R23, !PT ;  /* 0x00000017341c7209 */ /* 0x002fc80007810000 */
[----:B------:R-:W-:-:S04]  /*c130*/  FMNMX.FTZ R23, R51, R28, !PT ;  /* 0x0000001c33177209 */ /* 0x000fc80007810000 */
[----:B------:R-:W-:-:S05]  /*c140*/  FMNMX.FTZ R28, R50, R23, !PT ;  /* 0x00000017321c7209 */ /* 0x000fca0007810000 */
        /* <DEDUP_REMOVED lines=43> */
[----:B------:R-:W-:Y:S01]  /*c400*/  LDSM.16.MT88.4 R24, [R148+0x5400] ;  /* 0x005400009418783b */ /* 0x000fe20000004200 */
        /* <DEDUP_REMOVED lines=58> */
[----:B------:R-:W-:-:S03]  /*c7b0*/  FFMA.FTZ R120, R120, UR6, -R95 ;  /* 0x0000000678787c23 */ /* 0x000fc6000801085f */
        /* <DEDUP_REMOVED lines=67> */
[----:B------:R-:W-:Y:S01]  /*cbf0*/  F2FP.F16.F32.PACK_AB R14, R154, R163 ;  /* 0x000000a39a0e723e */ /* 0x000fe200000000ff */
[----:B------:R-:W1:Y:S06]  /*cc00*/  SHFL.BFLY PT, R23, R12, 0x1, 0x1f ;  /* 0x0c201f000c177f89 */ /* 0x000e6c00000e0000 */
[----:B------:R-:W-:Y:S08]  /*cc10*/  MUFU.EX2 R79, R79 ;  /* 0x0000004f004f7308 */ /* 0x000ff00000000800 */
[----:B------:R-:W-:Y:S08]  /*cc20*/  MUFU.EX2 R78, R78 ;  /* 0x0000004e004e7308 */ /* 0x000ff00000000800 */
[----:B------:R-:W-:Y:S01]  /*cc30*/  MUFU.EX2 R77, R77 ;  /* 0x0000004d004d7308 */ /* 0x000fe20000000800 */
[----:B-1----:R-:W-:-:S02]  /*cc40*/  FMNMX.FTZ R94, R12, R23, !PT ;  /* 0x000000170c5e7209 */ /* 0x002fc40007810000 */
[----:B------:R-:W-:Y:S02]  /*cc50*/  F2FP.F16.F32.PACK_AB R12, R158, R162 ;  /* 0x000000a29e0c723e */ /* 0x000fe400000000ff */
        /* <DEDUP_REMOVED lines=9> */
[--C-:B------:R-:W-:Y:S01]  /*ccf0*/  FFMA.FTZ R156, R109, UR6, -R54.reuse ;  /* 0x000000066d9c7c23 */ /* 0x100fe20008010836 */
[----:B------:R-:W1:Y:S01]  /*cd00*/  LDSM.16.MT88.4 R8, [R148+0x5000] ;  /* 0x005000009408783b */ /* 0x000e620000004200 */
[----:B------:R-:W-:Y:S01]  /*cd10*/  FADD.FTZ R2, R2, -R5 ;  /* 0x8000000502027221 */ /* 0x000fe20000010000 */
[----:B------:R-:W-:Y:S01]  /*cd20*/  FSEL R5, R94, RZ, P0 ;  /* 0x000000ff5e057208 */ /* 0x000fe20000000000 */
[--C-:B------:R-:W-:Y:S01]  /*cd30*/  FFMA.FTZ R152, R115, UR6, -R54.reuse ;  /* 0x0000000673987c23 */ /* 0x100fe20008010836 */
[--C-:B------:R-:W-:Y:S01]  /*cd40*/  FFMA.FTZ R128, R121, UR6, -R54.reuse ;  /* 0x0000000679807c23 */ /* 0x100fe20008010836 */
[----:B------:R-:W-:Y:S01]  /*cd50*/  FMUL.FTZ R164, R2, UR6 ;  /* 0x0000000602a47c20 */ /* 0x000fe20008410000 */
[--C-:B------:R-:W-:Y:S01]  /*cd60*/  FFMA.FTZ R121, R19, UR6, -R54.reuse ;  /* 0x0000000613797c23 */ /* 0x100fe20008010836 */
[----:B------:R-:W-:Y:S01]  /*cd70*/  FADD.FTZ R5, R0, -R5 ;  /* 0x8000000500057221 */ /* 0x000fe20000010000 */
[--C-:B------:R-:W-:Y:S01]  /*cd80*/  FFMA.FTZ R115, R17, UR6, -R54.reuse ;  /* 0x0000000611737c23 */ /* 0x100fe20008010836 */
[----:B------:R-:W-:Y:S01]  /*cd90*/  MUFU.EX2 R179, R179 ;  /* 0x000000b300b37308 */ /* 0x000fe20000000800 */
[----:B------:R-:W2:Y:S01]  /*cda0*/  LDSM.16.MT88.4 R16, [R150+0x5000] ;  /* 0x005000009610783b */ /* 0x000ea20000004200 */
[----:B------:R-:W-:Y:S01]  /*cdb0*/  FMUL.FTZ R160, R5, UR6 ;  /* 0x0000000605a07c20 */ /* 0x000fe20008410000 */
[--C-:B------:R-:W-:Y:S01]  /*cdc0*/  FFMA.FTZ R155, R15, UR6, -R54.reuse ;  /* 0x000000060f9b7c23 */ /* 0x100fe20008010836 */
[--C-:B------:R-:W-:Y:S01]  /*cdd0*/  FFMA.FTZ R2, R13, UR6, -R54.reuse ;  /* 0x000000060d027c23 */ /* 0x100fe20008010836 */
[--C-:B------:R-:W-:Y:S01]  /*cde0*/  FFMA.FTZ R124, R209, UR6, -R54.reuse ;  /* 0x00000006d17c7c23 */ /* 0x100fe20008010836 */
[--C-:B------:R-:W-:Y:S01]  /*cdf0*/  FFMA.FTZ R103, R7, UR6, -R54.reuse ;  /* 0x0000000607677c23 */ /* 0x100fe20008010836 */
[--C-:B------:R-:W-:Y:S01]  /*ce00*/  FFMA.FTZ R104, R21, UR6, -R54.reuse ;  /* 0x0000000615687c23 */ /* 0x100fe20008010836 */
[----:B------:R-:W3:Y:S01]  /*ce10*/  MUFU.EX2 R156, R156 ;  /* 0x0000009c009c7308 */ /* 0x000ee20000000800 */
[----:B------:R-:W4:Y:S01]  /*ce20*/  LDSM.16.MT88.4 R4, [R150+0x5400] ;  /* 0x005400009604783b */ /* 0x000f220000004200 */
        /* <DEDUP_REMOVED lines=25> */
[--C-:B------:R-:W-:Y:S01]  /*cfc0*/  FFMA.FTZ R153, R153, UR6, -R54.reuse ;  /* 0x0000000699997c23 */ /* 0x100fe20008010836 */
[--C-:B------:R-:W-:Y:S01]  /*cfd0*/  FFMA.FTZ R125, R125, UR6, -R54.reuse ;  /* 0x000000067d7d7c23 */ /* 0x100fe20008010836 */
[--C-:B------:R-:W-:Y:S01]  /*cfe0*/  FFMA.FTZ R43, R43, UR6, -R54.reuse ;  /* 0x000000062b2b7c23 */ /* 0x100fe20008010836 */
[--C-:B------:R-:W-:Y:S01]  /*cff0*/  FFMA.FTZ R42, R42, UR6, -R54.reuse ;  /* 0x000000062a2a7c23 */ /* 0x100fe20008010836 */
[--C-:B------:R-:W-:Y:S01]  /*d000*/  FFMA.FTZ R41, R41, UR6, -R54.reuse ;  /* 0x0000000629297c23 */ /* 0x100fe20008010836 */
[----:B------:R-:W1:Y:S01]  /*d010*/  MUFU.EX2 R160, R160 ;  /* 0x000000a000a07308 */ /* 0x000e620000000800 */
[----:B-----5:R-:W-:Y:S01]  /*d020*/  F2FP.F16.F32.PACK_AB R15, R152, R161 ;  /* 0x000000a1980f723e */ /* 0x020fe200000000ff */
[--C-:B------:R-:W-:Y:S01]  /*d030*/  FFMA.FTZ R40, R40, UR6, -R54.reuse ;  /* 0x0000000628287c23 */ /* 0x100fe20008010836 */
[----:B------:R-:W-:-:S05]  /*d040*/  FFMA.FTZ R3, R3, UR6, -R54 ;  /* 0x0000000603037c23 */ /* 0x000fca0008010836 */
        /* <DEDUP_REMOVED lines=9> */
[-C--:B-1----:R-:W-:Y:S01]  /*d0e0*/  FMUL.FTZ R138, R138, R160.reuse ;  /* 0x000000a08a8a7220 */ /* 0x082fe20000410000 */
[-C--:B------:R-:W-:Y:S01]  /*d0f0*/  FMUL.FTZ R139, R139, R160.reuse ;  /* 0x000000a08b8b7220 */ /* 0x080fe20000410000 */
[-C--:B------:R-:W-:Y:S01]  /*d100*/  FMUL.FTZ R134, R134, R160.reuse ;  /* 0x000000a086867220 */ /* 0x080fe20000410000 */
[-C--:B------:R-:W-:Y:S01]  /*d110*/  FMUL.FTZ R135, R135, R160.reuse ;  /* 0x000000a087877220 */ /* 0x080fe20000410000 */
[-C--:B------:R-:W-:Y:S01]  /*d120*/  FMUL.FTZ R22, R146, R160.reuse ;  /* 0x000000a092167220 */ /* 0x080fe20000410000 */
[----:B------:R-:W-:Y:S01]  /*d130*/  FMUL.FTZ R23, R147, R160 ;  /* 0x000000a093177220 */ /* 0x000fe20000410000 */
[----:B------:R-:W-:Y:S01]  /*d140*/  FMUL.FTZ R141, R141, R164 ;  /* 0x000000a48d8d7220 */ /* 0x000fe20000410000 */
[----:B------:R-:W-:Y:S01]  /*d150*/  MUFU.EX2 R131, R131 ;  /* 0x0000008300837308 */ /* 0x000fe20000000800 */
[C---:B------:R-:W-:Y:S01]  /*d160*/  HMMA.16816.F32 R136, R12.reuse, R8, R136 ;  /* 0x000000080c88723c */ /* 0x040fe20000001888 */
[-C--:B------:R-:W-:Y:S01]  /*d170*/  FMUL.FTZ R142, R142, R160.reuse ;  /* 0x000000a08e8e7220 */ /* 0x080fe20000410000 */
[----:B------:R-:W-:Y:S01]  /*d180*/  FMUL.FTZ R143, R143, R160 ;  /* 0x000000a08f8f7220 */ /* 0x000fe20000410000 */
[--C-:B------:R-:W-:Y:S01]  /*d190*/  FFMA.FTZ R145, R189, UR6, -R54.reuse ;  /* 0x00000006bd917c23 */ /* 0x100fe20008010836 */
[--C-:B------:R-:W-:Y:S01]  /*d1a0*/  FFMA.FTZ R144, R201, UR6, -R54.reuse ;  /* 0x00000006c9907c23 */ /* 0x100fe20008010836 */
[--C-:B------:R-:W-:Y:S01]  /*d1b0*/  FFMA.FTZ R147, R185, UR6, -R54.reuse ;  /* 0x00000006b9937c23 */ /* 0x100fe20008010836 */
[C---:B------:R-:W-:Y:S01]  /*d1c0*/  HMMA.16816.F32 R132, R12.reuse, R10, R132 ;  /* 0x0000000a0c84723c */ /* 0x040fe20000001884 */
[----:B------:R-:W1:Y:S01]  /*d1d0*/  MUFU.EX2 R124, R124 ;  /* 0x0000007c007c7308 */ /* 0x000e620000000800 */
[----:B------:R-:W5:Y:S01]  /*d1e0*/  LDSM.16.MT88.4 R8, [R148+0x5800] ;  /* 0x005800009408783b */ /* 0x000f620000004200 */
[----:B---3--:R-:W-:Y:S01]  /*d1f0*/  F2FP.F16.F32.PACK_AB R33, R128, R155 ;  /* 0x0000009b8021723e */ /* 0x008fe200000000ff */
[----:B------:R-:W-:Y:S01]  /*d200*/  FFMA.FTZ R146, R199, UR6, -R54 ;  /* 0x00000006c7927c23 */ /* 0x000fe20008010836 */
[----:B------:R-:W-:Y:S01]  /*d210*/  FFMA.FTZ R251, R251, R164, R162 ;  /* 0x000000a4fbfb7223 */ /* 0x000fe200000100a2 */
[----:B--2---:R-:W-:Y:S01]  /*d220*/  HMMA.16816.F32 R20, R12, R16, R20 ;  /* 0x000000100c14723c */ /* 0x004fe20000001814 */
[----:B------:R-:W-:-:S02]  /*d230*/  FFMA.FTZ R179, R252, R160, R179 ;  /* 0x000000a0fcb37223 */ /* 0x000fc400000100b3 */
[----:B------:R-:W-:Y:S01]  /*d240*/  MUFU.EX2 R121, R121 ;  /* 0x0000007900797308 */ /* 0x000fe20000000800 */
[----:B------:R-:W-:Y:S01]  /*d250*/  FADD.FTZ R160, R158, R251 ;  /* 0x000000fb9ea07221 */ /* 0x000fe20000010000 */
[----:B------:R-:W-:Y:S01]  /*d260*/  FADD.FTZ R156, R156, R179 ;  /* 0x000000b39c9c7221 */ /* 0x000fe20000010000 */
[----:B------:R-:W-:Y:S01]  /*d270*/  HMMA.16816.F32 R16, R12, R18, R140 ;  /* 0x000000120c10723c */ /* 0x000fe2000000188c */
[----:B------:R-:W-:Y:S01]  /*d280*/  FFMA.FTZ R158, R165, UR6, -R54 ;  /* 0x00000006a59e7c23 */ /* 0x000fe20008010836 */
[----:B------:R-:W-:Y:S01]  /*d290*/  FADD.FTZ R163, R163, R160 ;  /* 0x000000a0a3a37221 */ /* 0x000fe20000010000 */
[----:B------:R-:W-:Y:S01]  /*d2a0*/  FADD.FTZ R161, R161, R156 ;  /* 0x0000009ca1a17221 */ /* 0x000fe20000010000 */
[----:B------:R-:W-:Y:S01]  /*d2b0*/  FFMA.FTZ R251, R50, UR6, -R95 ;  /* 0x0000000632fb7c23 */ /* 0x000fe2000801085f */
[----:B------:R-:W2:Y:S01]  /*d2c0*/  MUFU.EX2 R114, R114 ;  /* 0x0000007200727308 */ /* 0x000ea20000000800 */
[----:B-1----:R-:W-:Y:S01]  /*d2d0*/  F2FP.F16.F32.PACK_AB R35, R124, R131 ;  /* 0x000000837c23723e */ /* 0x002fe200000000ff */
[--C-:B------:R-:W-:Y:S01]  /*d2e0*/  FFMA.FTZ R141, R195, UR6, -R54.reuse ;  /* 0x00000006c38d7c23 */ /* 0x100fe20008010836 */
[----:B------:R-:W-:Y:S01]  /*d2f0*/  F2FP.F16.F32.PACK_AB R12, R116, R129 ;  /* 0x00000081740c723e */ /* 0x000fe200000000ff */
[--C-:B------:R-:W-:Y:S01]  /*d300*/  FFMA.FTZ R140, R215, UR6, -R54.reuse ;  /* 0x00000006d78c7c23 */ /* 0x100fe20008010836 */
[----:B------:R-:W-:Y:S01]  /*d310*/  F2FP.F16.F32.PACK_AB R14, R112, R117 ;  /* 0x00000075700e723e */ /* 0x000fe200000000ff */
[--C-:B------:R-:W-:Y:S01]  /*d320*/  FFMA.FTZ R143, R193, UR6, -R54.reuse ;  /* 0x00000006c18f7c23 */ /* 0x100fe20008010836 */
[----:B------:R-:W-:Y:S01]  /*d330*/  FFMA.FTZ R142, R213, UR6, -R54 ;  /* 0x00000006d58e7c23 */ /* 0x000fe20008010836 */
[----:B------:R-:W-:Y:S01]  /*d340*/  MUFU.EX2 R115, R115 ;  /* 0x0000007300737308 */ /* 0x000fe20000000800 */
[----:B------:R-:W-:Y:S01]  /*d350*/  HMMA.16816.F32 R136, R32, R24, R136 ;  /* 0x000000182088723c */ /* 0x000fe20000001888 */
[----:B------:R-:W-:Y:S01]  /*d360*/  FADD.FTZ R154, R154, R163 ;  /* 0x000000a39a9a7221 */ /* 0x000fe20000010000 */
[----:B------:R-:W-:-:S03]  /*d370*/  FADD.FTZ R152, R152, R161 ;  /* 0x000000a198987221 */ /* 0x000fc60000010000 */
[----:B------:R-:W-:Y:S01]  /*d380*/  FADD.FTZ R157, R157, R154 ;  /* 0x0000009a9d9d7221 */ /* 0x000fe20000010000 */
[C---:B------:R-:W-:Y:S01]  /*d390*/  HMMA.16816.F32 R132, R32.reuse, R26, R132 ;  /* 0x0000001a2084723c */ /* 0x040fe20000001884 */
[----:B------:R-:W1:Y:S01]  /*d3a0*/  MUFU.EX2 R108, R108 ;  /* 0x0000006c006c7308 */ /* 0x000e620000000800 */
[----:B------:R-:W3:Y:S01]  /*d3b0*/  LDSM.16.MT88.4 R24, [R148+0x5c00] ;  /* 0x005c00009418783b */ /* 0x000ee20000004200 */
[----:B--2---:R-:W-:Y:S01]  /*d3c0*/  F2FP.F16.F32.PACK_AB R13, R114, R121 ;  /* 0x00000079720d723e */ /* 0x004fe200000000ff */
[----:B------:R-:W-:Y:S01]  /*d3d0*/  FADD.FTZ R155, R155, R152 ;  /* 0x000000989b9b7221 */ /* 0x000fe20000010000 */
[----:B------:R-:W-:Y:S01]  /*d3e0*/  FADD.FTZ R130, R130, R157 ;  /* 0x0000009d82827221 */ /* 0x000fe20000010000 */
[----:B----4-:R-:W-:Y:S02]  /*d3f0*/  HMMA.16816.F32 R20, R32, R4, R20 ;  /* 0x000000042014723c */ /* 0x010fe40000001814 */
[----:B------:R-:W-:Y:S01]  /*d400*/  FADD.FTZ R128, R128, R155 ;  /* 0x0000009b80807221 */ /* 0x000fe20000010000 */
[----:B------:R-:W-:Y:S01]  /*d410*/  MUFU.EX2 R104, R104 ;  /* 0x0000006800687308 */ /* 0x000fe20000000800 */
[----:B------:R-:W-:-:S02]  /*d420*/  FADD.FTZ R149, R149, R130 ;  /* 0x0000008295957221 */ /* 0x000fc40000010000 */
[----:B------:R-:W-:Y:S01]  /*d430*/  HMMA.16816.F32 R16, R32, R6, R16 ;  /* 0x000000062010723c */ /* 0x000fe20000001810 */
[----:B------:R-:W2:Y:S01]  /*d440*/  LDSM.16.MT88.4 R4, [R150+0x5c00] ;  /* 0x005c00009604783b */ /* 0x000ea20000004200 */
[----:B------:R-:W-:Y:S01]  /*d450*/  FADD.FTZ R131, R131, R128 ;  /* 0x0000008083837221 */ /* 0x000fe20000010000 */
[----:B------:R-:W-:Y:S02]  /*d460*/  FADD.FTZ R126, R126, R149 ;  /* 0x000000957e7e7221 */ /* 0x000fe40000010000 */
[----:B------:R-:W4:Y:S01]  /*d470*/  MUFU.EX2 R109, R109 ;  /* 0x0000006d006d7308 */ /* 0x000f220000000800 */
[----:B-1----:R-:W-:Y:S01]  /*d480*/  F2FP.F16.F32.PACK_AB R15, R108, R115 ;  /* 0x000000736c0f723e */ /* 0x002fe200000000ff */
[----:B------:R-:W-:Y:S01]  /*d490*/  FADD.FTZ R129, R129, R126 ;  /* 0x0000007e81817221 */ /* 0x000fe20000010000 */
[----:B------:R-:W-:Y:S02]  /*d4a0*/  F2FP.F16.F32.PACK_AB R32, R107, R110 ;  /* 0x0000006e6b20723e */ /* 0x000fe400000000ff */
[----:B------:R-:W-:Y:S01]  /*d4b0*/  F2FP.F16.F32.PACK_AB R34, R101, R106 ;  /* 0x0000006a6522723e */ /* 0x000fe200000000ff */
[----:B------:R-:W-:-:S02]  /*d4c0*/  FADD.FTZ R116, R116, R129 ;  /* 0x0000008174747221 */ /* 0x000fc40000010000 */
[----:B------:R-:W-:Y:S01]  /*d4d0*/  MUFU.EX2 R103, R103 ;  /* 0x0000006700677308 */ /* 0x000fe20000000800 */
[----:B-----5:R-:W-:Y:S01]  /*d4e0*/  HMMA.16816.F32 R136, R12, R8, R136 ;  /* 0x000000080c88723c */ /* 0x020fe20000001888 */
[----:B------:R-:W-:-:S04]  /*d4f0*/  FADD.FTZ R117, R117, R116 ;  /* 0x0000007475757221 */ /* 0x000fc80000010000 */
[----:B------:R-:W-:Y:S01]  /*d500*/  FADD.FTZ R117, R112, R117 ;  /* 0x0000007570757221 */ /* 0x000fe20000010000 */
[C---:B------:R-:W-:Y:S01]  /*d510*/  HMMA.16816.F32 R132, R12.reuse, R10, R132 ;  /* 0x0000000a0c84723c */ /* 0x040fe20000001884 */
[----:B------:R-:W1:Y:S01]  /*d520*/  MUFU.EX2 R0, R0 ;  /* 0x0000000000007308 */ /* 0x000e620000000800 */
        /* <DEDUP_REMOVED lines=9> */
[----:B------:R-:W2:Y:S01]  /*d5c0*/  MUFU.EX2 R113, R113 ;  /* 0x0000007100717308 */ /* 0x000ea20000000800 */
[----:B-1----:R-:W-:Y:S01]  /*d5d0*/  F2FP.F16.F32.PACK_AB R35, R0, R103 ;  /* 0x000000670023723e */ /* 0x002fe200000000ff */
[----:B------:R-:W-:Y:S01]  /*d5e0*/  FADD.FTZ R101, R101, R106 ;  /* 0x0000006a65657221 */ /* 0x000fe20000010000 */
[----:B------:R-:W-:Y:S02]  /*d5f0*/  F2FP.F16.F32.PACK_AB R12, R99, R100 ;  /* 0x00000064630c723e */ /* 0x000fe400000000ff */
[----:B------:R-:W-:Y:S01]  /*d600*/  F2FP.F16.F32.PACK_AB R14, R93, R98 ;  /* 0x000000625d0e723e */ /* 0x000fe200000000ff */
[----:B------:R-:W-:Y:S02]  /*d610*/  FADD.FTZ R100, R100, R101 ;  /* 0x0000006564647221 */ /* 0x000fe40000010000 */
[----:B------:R-:W-:Y:S01]  /*d620*/  MUFU.EX2 R118, R118 ;  /* 0x0000007600767308 */ /* 0x000fe20000000800 */
[----:B---3--:R-:W-:Y:S01]  /*d630*/  HMMA.16816.F32 R136, R32, R24, R136 ;  /* 0x000000182088723c */ /* 0x008fe20000001888 */
[----:B------:R-:W-:-:S04]  /*d640*/  FADD.FTZ R99, R99, R100 ;  /* 0x0000006463637221 */ /* 0x000fc80000010000 */
[----:B------:R-:W-:Y:S01]  /*d650*/  FADD.FTZ R98, R98, R99 ;  /* 0x0000006362627221 */ /* 0x000fe20000010000 */
[C---:B------:R-:W-:Y:S01]  /*d660*/  HMMA.16816.F32 R132, R32.reuse, R26, R132 ;  /* 0x0000001a2084723c */ /* 0x040fe20000001884 */
[----:B------:R-:W1:Y:S01]  /*d670*/  MUFU.EX2 R127, R127 ;  /* 0x0000007f007f7308 */ /* 0x000e620000000800 */
[----:B------:R-:W3:Y:S01]  /*d680*/  LDSM.16.MT88.4 R24, [R148+0x6400] ;  /* 0x006400009418783b */ /* 0x000ee20000004200 */
[----:B--2---:R-:W-:Y:S01]  /*d690*/  F2FP.F16.F32.PACK_AB R13, R113, R2 ;  /* 0x00000002710d723e */ /* 0x004fe200000000ff */
[----:B------:R-:W-:Y:S02]  /*d6a0*/  FADD.FTZ R93, R93, R98 ;  /* 0x000000625d5d7221 */ /* 0x000fe40000010000 */
[C---:B------:R-:W-:Y:S03]  /*d6b0*/  HMMA.16816.F32 R20, R32.reuse, R4, R20 ;  /* 0x000000042014723c */ /* 0x040fe60000001814 */
[----:B------:R-:W-:Y:S03]  /*d6c0*/  MUFU.EX2 R122, R122 ;  /* 0x0000007a007a7308 */ /* 0x000fe60000000800 */
[----:B------:R-:W-:Y:S01]  /*d6d0*/  HMMA.16816.F32 R28, R32, R6, R28 ;  /* 0x00000006201c723c */ /* 0x000fe2000000181c */
[----:B------:R-:W2:Y:S04]  /*d6e0*/  LDSM.16.MT88.4 R4, [R150+0x6400] ;  /* 0x006400009604783b */ /* 0x000ea80000004200 */
[----:B------:R-:W4:Y:S01]  /*d6f0*/  MUFU.EX2 R141, R141 ;  /* 0x0000008d008d7308 */ /* 0x000f220000000800 */
[----:B-1----:R-:W-:-:S02]  /*d700*/  F2FP.F16.F32.PACK_AB R15, R127, R118 ;  /* 0x000000767f0f723e */ /* 0x002fc400000000ff */
        /* <DEDUP_REMOVED lines=12> */
[C---:B------:R-:W-:Y:S03]  /*d7d0*/  HMMA.16816.F32 R20, R12.reuse, R16, R20 ;  /* 0x000000100c14723c */ /* 0x040fe60000001814 */
[----:B------:R-:W-:Y:S03]  /*d7e0*/  MUFU.EX2 R142, R142 ;  /* 0x0000008e008e7308 */ /* 0x000fe60000000800 */
[----:B------:R-:W-:Y:S01]  /*d7f0*/  HMMA.16816.F32 R28, R12, R18, R28 ;  /* 0x000000120c1c723c */ /* 0x000fe2000000181c */
[----:B------:R-:W4:Y:S04]  /*d800*/  LDSM.16.MT88.4 R16, [R150+0x6800] ;  /* 0x006800009610783b */ /* 0x000f280000004200 */
[----:B------:R-:W2:Y:S01]  /*d810*/  MUFU.EX2 R145, R145 ;  /* 0x0000009100917308 */ /* 0x000ea20000000800 */
[----:B-1----:R-:W-:-:S02]  /*d820*/  F2FP.F16.F32.PACK_AB R35, R143, R140 ;  /* 0x0000008c8f23723e */ /* 0x002fc400000000ff */
        /* <DEDUP_REMOVED lines=55> */
[----:B------:R-:W-:-:S04]  /*dba0*/  FADD.FTZ R76, R76, R77 ;  /* 0x0000004d4c4c7221 */ /* 0x000fc80000010000 */
[----:B------:R-:W-:Y:S01]  /*dbb0*/  MUFU.EX2 R172, R172 ;  /* 0x000000ac00ac7308 */ /* 0x000fe20000000800 */
[----:B-----5:R-:W-:Y:S01]  /*dbc0*/  HMMA.16816.F32 R136, R12, R8, R136 ;  /* 0x000000080c88723c */ /* 0x020fe20000001888 */
[----:B------:R-:W-:-:S05]  /*dbd0*/  FADD.FTZ R75, R75, R76 ;  /* 0x0000004c4b4b7221 */ /* 0x000fca0000010000 */
[C---:B------:R-:W-:Y:S01]  /*dbe0*/  HMMA.16816.F32 R132, R12.reuse, R10, R132 ;  /* 0x0000000a0c84723c */ /* 0x040fe20000001884 */
[----:B------:R-:W1:Y:S01]  /*dbf0*/  MUFU.EX2 R169, R169 ;  /* 0x000000a900a97308 */ /* 0x000e620000000800 */
        /* <DEDUP_REMOVED lines=9> */
[----:B-1----:R-:W-:Y:S01]  /*dc90*/  F2FP.F16.F32.PACK_AB R33, R169, R172 ;  /* 0x000000aca921723e */ /* 0x002fe200000000ff */
[----:B------:R-:W-:-:S04]  /*dca0*/  FADD.FTZ R12, R124, R131 ;  /* 0x000000837c0c7221 */ /* 0x000fc80000010000 */
[----:B------:R-:W-:Y:S02]  /*dcb0*/  FADD.FTZ R121, R121, R12 ;  /* 0x0000000c79797221 */ /* 0x000fe40000010000 */
[----:B------:R-:W-:Y:S01]  /*dcc0*/  MUFU.EX2 R72, R72 ;  /* 0x0000004800487308 */ /* 0x000fe20000000800 */
[----:B------:R-:W1:Y:S01]  /*dcd0*/  LDSM.16.MT88.4 R12, [R150+0x7c00] ;  /* 0x007c0000960c783b */ /* 0x000e620000004200 */
[----:B------:R-:W-:-:S04]  /*dce0*/  FADD.FTZ R114, R114, R121 ;  /* 0x0000007972727221 */ /* 0x000fc80000010000 */
[----:B------:R-:W-:Y:S02]  /*dcf0*/  FADD.FTZ R115, R115, R114 ;  /* 0x0000007273737221 */ /* 0x000fe40000010000 */
[----:B------:R-:W5:Y:S01]  /*dd00*/  MUFU.EX2 R71, R71 ;  /* 0x0000004700477308 */ /* 0x000f620000000800 */
[----:B---3--:R-:W-:Y:S01]  /*dd10*/  F2FP.F16.F32.PACK_AB R35, R167, R174 ;  /* 0x000000aea723723e */ /* 0x008fe200000000ff */
[----:B------:R-:W-:-:S06]  /*dd20*/  FADD.FTZ R115, R108, R115 ;  /* 0x000000736c737221 */ /* 0x000fcc0000010000 */
[----:B------:R-:W-:Y:S01]  /*dd30*/  MUFU.EX2 R70, R70 ;  /* 0x0000004600467308 */ /* 0x000fe20000000800 */
[C---:B------:R-:W-:Y:S06]  /*dd40*/  HMMA.16816.F32 R136, R32.reuse, R24, R136 ;  /* 0x000000182088723c */ /* 0x040fec0000001888 */
[----:B--2---:R-:W-:Y:S01]  /*dd50*/  HMMA.16816.F32 R20, R32, R4, R20 ;  /* 0x000000042014723c */ /* 0x004fe20000001814 */
[----:B------:R-:W2:Y:S01]  /*dd60*/  MUFU.EX2 R69, R69 ;  /* 0x0000004500457308 */ /* 0x000ea20000000800 */
[----:B------:R-:W-:Y:S01]  /*dd70*/  FFMA.FTZ R25, R123, UR6, -R54 ;  /* 0x000000067b197c23 */ /* 0x000fe20008010836 */
[----:B------:R-:W-:-:S03]  /*dd80*/  FFMA.FTZ R24, R102, UR6, -R95 ;  /* 0x0000000666187c23 */ /* 0x000fc6000801085f */
[C---:B------:R-:W-:Y:S01]  /*dd90*/  HMMA.16816.F32 R28, R32.reuse, R6, R28 ;  /* 0x00000006201c723c */ /* 0x040fe2000000181c */
[C---:B-----5:R-:W-:Y:S01]  /*dda0*/  F2FP.F16.F32.PACK_AB R4, R71.reuse, R72 ;  /* 0x000000484704723e */ /* 0x060fe200000000ff */
[----:B------:R-:W-:Y:S01]  /*ddb0*/  FADD.FTZ R72, R72, R73 ;  /* 0x0000004948487221 */ /* 0x000fe20000010000 */
[----:B------:R-:W-:Y:S03]  /*ddc0*/  MUFU.EX2 R158, R158 ;  /* 0x0000009e009e7308 */ /* 0x000fe60000000800 */
[----:B------:R-:W-:Y:S01]  /*ddd0*/  HMMA.16816.F32 R132, R32, R26, R132 ;  /* 0x0000001a2084723c */ /* 0x000fe20000001884 */
[----:B------:R-:W-:-:S04]  /*dde0*/  FADD.FTZ R71, R71, R72 ;  /* 0x0000004847477221 */ /* 0x000fc80000010000 */
[----:B------:R-:W3:Y:S01]  /*ddf0*/  MUFU.EX2 R159, R159 ;  /* 0x0000009f009f7308 */ /* 0x000ee20000000800 */
[----:B--2---:R-:W-:Y:S01]  /*de00*/  F2FP.F16.F32.PACK_AB R6, R69, R70 ;  /* 0x000000464506723e */ /* 0x004fe200000000ff */
[--C-:B------:R-:W-:Y:S01]  /*de10*/  FFMA.FTZ R26, R119, UR6, -R54.reuse ;  /* 0x00000006771a7c23 */ /* 0x100fe20008010836 */
[--C-:B------:R-:W-:Y:S01]  /*de20*/  FFMA.FTZ R27, R111, UR6, -R54.reuse ;  /* 0x000000066f1b7c23 */ /* 0x100fe20008010836 */
[--C-:B------:R-:W-:Y:S01]  /*de30*/  FFMA.FTZ R32, R105, UR6, -R54.reuse ;  /* 0x0000000669207c23 */ /* 0x100fe20008010836 */
[--C-:B------:R-:W-:Y:S01]  /*de40*/  FFMA.FTZ R33, R97, UR6, -R54.reuse ;  /* 0x0000000661217c23 */ /* 0x100fe20008010836 */
[--C-:B------:R-:W-:Y:S01]  /*de50*/  FFMA.FTZ R34, R45, UR6, -R54.reuse ;  /* 0x000000062d227c23 */ /* 0x100fe20008010836 */
[----:B------:R-:W-:Y:S01]  /*de60*/  FFMA.FTZ R45, R44, UR6, -R54 ;  /* 0x000000062c2d7c23 */ /* 0x000fe20008010836 */
[----:B------:R-:W-:Y:S01]  /*de70*/  MUFU.EX2 R152, R153 ;  /* 0x0000009900987308 */ /* 0x000fe20000000800 */
[----:B------:R-:W-:Y:S01]  /*de80*/  FADD.FTZ R70, R70, R71 ;  /* 0x0000004746467221 */ /* 0x000fe20000010000 */
[--C-:B------:R-:W-:Y:S01]  /*de90*/  FFMA.FTZ R35, R52, UR6, -R95.reuse ;  /* 0x0000000634237c23 */ /* 0x100fe2000801085f */
[----:B------:R-:W-:-:S02]  /*dea0*/  FFMA.FTZ R44, R51, UR6, -R95 ;  /* 0x00000006332c7c23 */ /* 0x000fc4000801085f */
[----:B------:R-:W-:-:S03]  /*deb0*/  FADD.FTZ R69, R69, R70 ;  /* 0x0000004645457221 */ /* 0x000fc60000010000 */
[----:B------:R-:W2:Y:S01]  /*dec0*/  MUFU.EX2 R151, R151 ;  /* 0x0000009700977308 */ /* 0x000ea20000000800 */
[----:B---3--:R-:W-:-:S07]  /*ded0*/  F2FP.F16.F32.PACK_AB R5, R159, R158 ;  /* 0x0000009e9f05723e */ /* 0x008fce00000000ff */
[----:B------:R-:W-:Y:S08]  /*dee0*/  MUFU.EX2 R68, R68 ;  /* 0x0000004400447308 */ /* 0x000ff00000000800 */
[----:B------:R-:W3:Y:S01]  /*def0*/  MUFU.EX2 R67, R67 ;  /* 0x0000004300437308 */ /* 0x000ee20000000800 */
[----:B--2---:R-:W-:-:S07]  /*df00*/  F2FP.F16.F32.PACK_AB R7, R151, R152 ;  /* 0x000000989707723e */ /* 0x004fce00000000ff */
[C---:B------:R-:W-:Y:S01]  /*df10*/  HMMA.16816.F32 R136, R4.reuse, R8, R136 ;  /* 0x000000080488723c */ /* 0x040fe20000001888 */
[----:B------:R-:W-:Y:S05]  /*df20*/  MUFU.EX2 R66, R66 ;  /* 0x0000004200427308 */ /* 0x000fea0000000800 */
[C---:B----4-:R-:W-:Y:S01]  /*df30*/  HMMA.16816.F32 R20, R4.reuse, R16, R20 ;  /* 0x000000100414723c */ /* 0x050fe20000001814 */
[----:B------:R-:W-:Y:S02]  /*df40*/  FADD.FTZ R8, R104, R115 ;  /* 0x0000007368087221 */ /* 0x000fe40000010000 */
[----:B------:R-:W2:Y:S02]  /*df50*/  MUFU.EX2 R65, R65 ;  /* 0x0000004100417308 */ /* 0x000ea40000000800 */
[----:B------:R-:W-:Y:S01]  /*df60*/  FADD.FTZ R8, R109, R8 ;  /* 0x000000086d087221 */ /* 0x000fe20000010000 */
[----:B------:R-:W-:Y:S01]  /*df70*/  HMMA.16816.F32 R28, R4, R18, R28 ;  /* 0x00000012041c723c */ /* 0x000fe2000000181c */
[----:B------:R-:W4:Y:S02]  /*df80*/  LDSM.16.MT88.4 R16, [R148+0x7c00] ;  /* 0x007c00009410783b */ /* 0x000f240000004200 */
[----:B------:R-:W-:-:S02]  /*df90*/  FADD.FTZ R103, R103, R8 ;  /* 0x0000000867677221 */ /* 0x000fc40000010000 */
[----:B------:R-:W-:Y:S01]  /*dfa0*/  MUFU.EX2 R124, R125 ;  /* 0x0000007d007c7308 */ /* 0x000fe20000000800 */
[----:B------:R-:W-:Y:S01]  /*dfb0*/  HMMA.16816.F32 R132, R4, R10, R132 ;  /* 0x0000000a0484723c */ /* 0x000fe20000001884 */
[----:B------:R-:W-:Y:S01]  /*dfc0*/  FADD.FTZ R103, R0, R103 ;  /* 0x0000006700677221 */ /* 0x000fe20000010000 */
[----:B------:R-:W5:Y:S01]  /*dfd0*/  LDSM.16.MT88.4 R8, [R150+0x8000] ;  /* 0x008000009608783b */ /* 0x000f620000004200 */
[--C-:B------:R-:W-:Y:S01]  /*dfe0*/  FFMA.FTZ R0, R49, UR6, -R54.reuse ;  /* 0x0000000631007c23 */ /* 0x100fe20008010836 */
[----:B------:R-:W-:Y:S01]  /*dff0*/  FFMA.FTZ R49, R48, UR6, -R54 ;  /* 0x0000000630317c23 */ /* 0x000fe20008010836 */
[----:B------:R-:W-:Y:S02]  /*e000*/  FADD.FTZ R2, R2, R103 ;  /* 0x0000006702027221 */ /* 0x000fe40000010000 */
[----:B------:R-:W1:Y:S01]  /*e010*/  MUFU.EX2 R25, R25 ;  /* 0x0000001900197308 */ /* 0x000e620000000800 */
[----:B---3--:R-:W-:Y:S01]  /*e020*/  F2FP.F16.F32.PACK_AB R4, R67, R68 ;  /* 0x000000444304723e */ /* 0x008fe200000000ff */
[----:B------:R-:W-:Y:S01]  /*e030*/  FADD.FTZ R113, R113, R2 ;  /* 0x0000000271717221 */ /* 0x000fe20000010000 */
[----:B--2---:R-:W-:Y:S01]  /*e040*/  F2FP.F16.F32.PACK_AB R6, R65, R66 ;  /* 0x000000424106723e */ /* 0x004fe200000000ff */
        /* <DEDUP_REMOVED lines=10> */
[----:B-1----:R-:W-:Y:S01]  /*e0f0*/  F2FP.F16.F32.PACK_AB R5, R25, R124 ;  /* 0x0000007c1905723e */ /* 0x002fe200000000ff */
[----:B------:R-:W-:Y:S01]  /*e100*/  FADD.FTZ R141, R141, R122 ;  /* 0x0000007a8d8d7221 */ /* 0x000fe20000010000 */
[----:B------:R-:W-:-:S03]  /*e110*/  FADD.FTZ R65, R65, R66 ;  /* 0x0000004241417221 */ /* 0x000fc60000010000 */
[----:B------:R-:W-:Y:S02]  /*e120*/  FADD.FTZ R140, R140, R141 ;  /* 0x0000008d8c8c7221 */ /* 0x000fe40000010000 */
[----:B------:R-:W-:Y:S02]  /*e130*/  MUFU.EX2 R64, R64 ;  /* 0x0000004000407308 */ /* 0x000fe40000000800 */
[----:B------:R-:W-:-:S04]  /*e140*/  FADD.FTZ R143, R143, R140 ;  /* 0x0000008c8f8f7221 */ /* 0x000fc80000010000 */
[----:B------:R-:W-:Y:S02]  /*e150*/  FADD.FTZ R142, R142, R143 ;  /* 0x0000008f8e8e7221 */ /* 0x000fe40000010000 */
[----:B------:R-:W1:Y:S01]  /*e160*/  MUFU.EX2 R63, R63 ;  /* 0x0000003f003f7308 */ /* 0x000e620000000800 */
[----:B--2---:R-:W-:Y:S01]  /*e170*/  F2FP.F16.F32.PACK_AB R7, R27, R26 ;  /* 0x0000001a1b07723e */ /* 0x004fe200000000ff */
[----:B------:R-:W-:Y:S02]  /*e180*/  FADD.FTZ R145, R145, R142 ;  /* 0x0000008e91917221 */ /* 0x000fe40000010000 */
[----:B------:R-:W-:Y:S02]  /*e190*/  LDSM.16.MT88.4 R140, [R150+0x8c00] ;  /* 0x008c0000968c783b */ /* 0x000fe40000004200 */
[----:B------:R-:W-:Y:S02]  /*e1a0*/  FADD.FTZ R144, R144, R145 ;  /* 0x0000009190907221 */ /* 0x000fe40000010000 */
[----:B------:R-:W-:Y:S01]  /*e1b0*/  HMMA.16816.F32 R20, R4, R12, R20 ;  /* 0x0000000c0414723c */ /* 0x000fe20000001814 */
[----:B------:R-:W-:Y:S01]  /*e1c0*/  MUFU.EX2 R62, R62 ;  /* 0x0000003e003e7308 */ /* 0x000fe20000000800 */
[----:B------:R-:W-:-:S04]  /*e1d0*/  FADD.FTZ R147, R147, R144 ;  /* 0x0000009093937221 */ /* 0x000fc80000010000 */
[----:B------:R-:W-:Y:S01]  /*e1e0*/  FADD.FTZ R146, R146, R147 ;  /* 0x0000009392927221 */ /* 0x000fe20000010000 */
[----:B------:R-:W-:Y:S01]  /*e1f0*/  HMMA.16816.F32 R28, R4, R14, R28 ;  /* 0x0000000e041c723c */ /* 0x000fe2000000181c */
[----:B------:R-:W2:Y:S01]  /*e200*/  LDSM.16.MT88.4 R12, [R148+0x8000] ;  /* 0x00800000940c783b */ /* 0x000ea20000004200 */
[----:B------:R-:W3:Y:S01]  /*e210*/  MUFU.EX2 R61, R61 ;  /* 0x0000003d003d7308 */ /* 0x000ee20000000800 */
[----:B------:R-:W-:-:S03]  /*e220*/  FADD.FTZ R181, R181, R146 ;  /* 0x00000092b5b57221 */ /* 0x000fc60000010000 */
[----:B----4-:R-:W-:Y:S01]  /*e230*/  HMMA.16816.F32 R136, R4, R16, R136 ;  /* 0x000000100488723c */ /* 0x010fe20000001888 */
[----:B------:R-:W-:-:S03]  /*e240*/  FADD.FTZ R166, R166, R181 ;  /* 0x000000b5a6a67221 */ /* 0x000fc60000010000 */
[----:B------:R-:W-:Y:S01]  /*e250*/  MUFU.EX2 R32, R32 ;  /* 0x0000002000207308 */ /* 0x000fe20000000800 */
[----:B------:R-:W-:Y:S01]  /*e260*/  FADD.FTZ R177, R177, R166 ;  /* 0x000000a6b1b17221 */ /* 0x000fe20000010000 */
[----:B------:R-:W-:Y:S01]  /*e270*/  HMMA.16816.F32 R132, R4, R18, R132 ;  /* 0x000000120484723c */ /* 0x000fe20000001884 */
[----:B------:R-:W4:Y:S02]  /*e280*/  LDSM.16.MT88.4 R16, [R150+0x8400] ;  /* 0x008400009610783b */ /* 0x000f240000004200 */
[----:B------:R-:W-:-:S03]  /*e290*/  FADD.FTZ R168, R168, R177 ;  /* 0x000000b1a8a87221 */ /* 0x000fc60000010000 */
[----:B------:R-:W5:Y:S01]  /*e2a0*/  MUFU.EX2 R33, R33 ;  /* 0x0000002100217308 */ /* 0x000f620000000800 */
[----:B------:R-:W-:Y:S01]  /*e2b0*/  FADD.FTZ R173, R173, R168 ;  /* 0x000000a8adad7221 */ /* 0x000fe20000010000 */
[----:B-1----:R-:W-:Y:S01]  /*e2c0*/  F2FP.F16.F32.PACK_AB R4, R63, R64 ;  /* 0x000000403f04723e */ /* 0x002fe200000000ff */
[----:B------:R-:W-:Y:S01]  /*e2d0*/  FADD.FTZ R64, R64, R65 ;  /* 0x0000004140407221 */ /* 0x000fe20000010000 */
[----:B---3--:R-:W-:Y:S01]  /*e2e0*/  F2FP.F16.F32.PACK_AB R6, R61, R62 ;  /* 0x0000003e3d06723e */ /* 0x008fe200000000ff */
[----:B------:R-:W-:Y:S02]  /*e2f0*/  FADD.FTZ R170, R170, R173 ;  /* 0x000000adaaaa7221 */ /* 0x000fe40000010000 */
[----:B------:R-:W-:Y:S01]  /*e300*/  FADD.FTZ R63, R63, R64 ;  /* 0x000000403f3f7221 */ /* 0x000fe20000010000 */
[----:B------:R-:W-:Y:S01]  /*e310*/  MUFU.EX2 R0, R0 ;  /* 0x0000000000007308 */ /* 0x000fe20000000800 */
[----:B------:R-:W-:Y:S02]  /*e320*/  FADD.FTZ R171, R171, R170 ;  /* 0x000000aaabab7221 */ /* 0x000fe40000010000 */
[----:B------:R-:W-:-:S02]  /*e330*/  FADD.FTZ R62, R62, R63 ;  /* 0x0000003f3e3e7221 */ /* 0x000fc40000010000 */
[----:B------:R-:W-:Y:S02]  /*e340*/  FADD.FTZ R172, R172, R171 ;  /* 0x000000abacac7221 */ /* 0x000fe40000010000 */
[----:B------:R-:W-:Y:S01]  /*e350*/  FADD.FTZ R61, R61, R62 ;  /* 0x0000003e3d3d7221 */ /* 0x000fe20000010000 */
        /* <DEDUP_REMOVED lines=11> */
[----:B------:R-:W-:Y:S01]  /*e410*/  MUFU.EX2 R58, R58 ;  /* 0x0000003a003a7308 */ /* 0x000fe20000000800 */
[----:B------:R-:W-:Y:S01]  /*e420*/  HMMA.16816.F32 R20, R4, R8, R20 ;  /* 0x000000080414723c */ /* 0x000fe20000001814 */
[----:B------:R-:W-:-:S04]  /*e430*/  FADD.FTZ R151, R151, R152 ;  /* 0x0000009897977221 */ /* 0x000fc80000010000 */
[----:B------:R-:W-:Y:S01]  /*e440*/  FADD.FTZ R124, R124, R151 ;  /* 0x000000977c7c7221 */ /* 0x000fe20000010000 */
[----:B------:R-:W-:Y:S01]  /*e450*/  HMMA.16816.F32 R28, R4, R10, R28 ;  /* 0x0000000a041c723c */ /* 0x000fe2000000181c */
[----:B------:R-:W1:Y:S01]  /*e460*/  MUFU.EX2 R57, R57 ;  /* 0x0000003900397308 */ /* 0x000e620000000800 */
[----:B------:R-:W5:Y:S01]  /*e470*/  LDSM.16.MT88.4 R8, [R148+0x8400] ;  /* 0x008400009408783b */ /* 0x000f620000004200 */
[----:B------:R-:W-:-:S03]  /*e480*/  FADD.FTZ R25, R25, R124 ;  /* 0x0000007c19197221 */ /* 0x000fc60000010000 */
[C---:B--2---:R-:W-:Y:S01]  /*e490*/  HMMA.16816.F32 R136, R4.reuse, R12, R136 ;  /* 0x0000000c0488723c */ /* 0x044fe20000001888 */
[----:B------:R-:W-:Y:S02]  /*e4a0*/  FADD.FTZ R26, R26, R25 ;  /* 0x000000191a1a7221 */ /* 0x000fe40000010000 */
[----:B------:R-:W-:Y:S02]  /*e4b0*/  MUFU.EX2 R2, R2 ;  /* 0x0000000200027308 */ /* 0x000fe40000000800 */
[----:B------:R-:W-:Y:S01]  /*e4c0*/  FADD.FTZ R27, R27, R26 ;  /* 0x0000001a1b1b7221 */ /* 0x000fe20000010000 */
[----:B------:R-:W-:Y:S01]  /*e4d0*/  HMMA.16816.F32 R132, R4, R14, R132 ;  /* 0x0000000e0484723c */ /* 0x000fe20000001884 */
[----:B------:R-:W2:Y:S02]  /*e4e0*/  LDSM.16.MT88.4 R12, [R150+0x8800] ;  /* 0x00880000960c783b */ /* 0x000ea40000004200 */
[----:B------:R-:W-:Y:S02]  /*e4f0*/  FADD.FTZ R32, R32, R27 ;  /* 0x0000001b20207221 */ /* 0x000fe40000010000 */
[----:B------:R-:W4:Y:S02]  /*e500*/  MUFU.EX2 R47, R47 ;  /* 0x0000002f002f7308 */ /* 0x000f240000000800 */
[----:B---3--:R-:W-:Y:S01]  /*e510*/  F2FP.F16.F32.PACK_AB R4, R59, R60 ;  /* 0x0000003c3b04723e */ /* 0x008fe200000000ff */
[----:B------:R-:W-:Y:S01]  /*e520*/  FADD.FTZ R33, R33, R32 ;  /* 0x0000002021217221 */ /* 0x000fe20000010000 */
[----:B-1----:R-:W-:Y:S01]  /*e530*/  F2FP.F16.F32.PACK_AB R6, R57, R58 ;  /* 0x0000003a3906723e */ /* 0x002fe200000000ff */
[----:B------:R-:W-:-:S02]  /*e540*/  FADD.FTZ R60, R60, R61 ;  /* 0x0000003d3c3c7221 */ /* 0x000fc40000010000 */
[----:B------:R-:W-:Y:S01]  /*e550*/  FADD.FTZ R0, R0, R33 ;  /* 0x0000002100007221 */ /* 0x000fe20000010000 */
[----:B------:R-:W1:Y:S01]  /*e560*/  MUFU.EX2 R34, R34 ;  /* 0x0000002200227308 */ /* 0x000e620000000800 */
[----:B------:R-:W-:Y:S02]  /*e570*/  FADD.FTZ R59, R59, R60 ;  /* 0x0000003c3b3b7221 */ /* 0x000fe40000010000 */
[----:B------:R-:W-:Y:S02]  /*e580*/  FADD.FTZ R49, R49, R0 ;  /* 0x0000000031317221 */ /* 0x000fe40000010000 */
[----:B------:R-:W-:-:S03]  /*e590*/  FADD.FTZ R58, R58, R59 ;  /* 0x0000003b3a3a7221 */ /* 0x000fc60000010000 */
[----:B------:R-:W3:Y:S01]  /*e5a0*/  MUFU.EX2 R45, R45 ;  /* 0x0000002d002d7308 */ /* 0x000ee20000000800 */
[----:B----4-:R-:W-:Y:S01]  /*e5b0*/  F2FP.F16.F32.PACK_AB R5, R47, R2 ;  /* 0x000000022f05723e */ /* 0x010fe200000000ff */
[----:B------:R-:W-:Y:S01]  /*e5c0*/  FADD.FTZ R2, R2, R49 ;  /* 0x0000003102027221 */ /* 0x000fe20000010000 */
[----:B------:R-:W-:-:S03]  /*e5d0*/  FADD.FTZ R57, R57, R58 ;  /* 0x0000003a39397221 */ /* 0x000fc60000010000 */
[----:B------:R-:W-:Y:S01]  /*e5e0*/  FADD.FTZ R47, R47, R2 ;  /* 0x000000022f2f7221 */ /* 0x000fe20000010000 */
[----:B------:R-:W-:Y:S01]  /*e5f0*/  MOV R2, R96 ;  /* 0x0000006000027202 */ /* 0x000fe20000000f00 */
[----:B------:R-:W-:Y:S02]  /*e600*/  MUFU.EX2 R56, R56 ;  /* 0x0000003800387308 */ /* 0x000fe40000000800 */
[----:B-1----:R-:W-:-:S06]  /*e610*/  FADD.FTZ R0, R34, R47 ;  /* 0x0000002f22007221 */ /* 0x002fcc0000010000 */
[----:B------:R-:W1:Y:S01]  /*e620*/  MUFU.EX2 R55, R55 ;  /* 0x0000003700377308 */ /* 0x000e620000000800 */
[C---:B---3--:R-:W-:Y:S01]  /*e630*/  F2FP.F16.F32.PACK_AB R7, R45.reuse, R34 ;  /* 0x000000222d07723e */ /* 0x048fe200000000ff */
[----:B------:R-:W-:-:S06]  /*e640*/  FADD.FTZ R0, R45, R0 ;  /* 0x000000002d007221 */ /* 0x000fcc0000010000 */
[C---:B------:R-:W-:Y:S01]  /*e650*/  HMMA.16816.F32 R20, R4.reuse, R16, R20 ;  /* 0x000000100414723c */ /* 0x040fe20000001814 */
[----:B------:R-:W-:Y:S05]  /*e660*/  MUFU.EX2 R53, R53 ;  /* 0x0000003500357308 */ /* 0x000fea0000000800 */
[C---:B------:R-:W-:Y:S01]  /*e670*/  HMMA.16816.F32 R28, R4.reuse, R18, R28 ;  /* 0x00000012041c723c */ /* 0x040fe2000000181c */
[----:B------:R-:W3:Y:S02]  /*e680*/  LDSM.16.MT88.4 R16, [R148+0x8800] ;  /* 0x008800009410783b */ /* 0x000ee40000004200 */
[----:B------:R-:W4:Y:S03]  /*e690*/  MUFU.EX2 R120, R120 ;  /* 0x0000007800787308 */ /* 0x000f260000000800 */
[C---:B-----5:R-:W-:Y:S05]  /*e6a0*/  HMMA.16816.F32 R136, R4.reuse, R8, R136 ;  /* 0x000000080488723c */ /* 0x060fea0000001888 */
[----:B------:R-:W-:Y:S01]  /*e6b0*/  MUFU.EX2 R43, R43 ;  /* 0x0000002b002b7308 */ /* 0x000fe20000000800 */
[----:B------:R-:W-:Y:S01]  /*e6c0*/  HMMA.16816.F32 R132, R4, R10, R132 ;  /* 0x0000000a0484723c */ /* 0x000fe20000001884 */
[--C-:B------:R-:W-:Y:S01]  /*e6d0*/  FFMA.FTZ R8, R39, UR6, -R54.reuse ;  /* 0x0000000627087c23 */ /* 0x100fe20008010836 */
[----:B------:R-:W-:-:S05]  /*e6e0*/  FFMA.FTZ R39, R38, UR6, -R54 ;  /* 0x0000000626277c23 */ /* 0x000fca0008010836 */
[----:B------:R-:W5:Y:S01]  /*e6f0*/  MUFU.EX2 R42, R42 ;  /* 0x0000002a002a7308 */ /* 0x000f620000000800 */
[----:B-1----:R-:W-:Y:S01]  /*e700*/  F2FP.F16.F32.PACK_AB R4, R55, R56 ;  /* 0x000000383704723e */ /* 0x002fe200000000ff */
[----:B------:R-:W-:Y:S01]  /*e710*/  FADD.FTZ R56, R56, R57 ;  /* 0x0000003938387221 */ /* 0x000fe20000010000 */
[----:B----4-:R-:W-:-:S05]  /*e720*/  F2FP.F16.F32.PACK_AB R6, R120, R53 ;  /* 0x000000357806723e */ /* 0x010fca00000000ff */
[----:B------:R-:W-:Y:S08]  /*e730*/  MUFU.EX2 R41, R41 ;  /* 0x0000002900297308 */ /* 0x000ff00000000800 */
[----:B------:R-:W1:Y:S01]  /*e740*/  MUFU.EX2 R40, R40 ;  /* 0x0000002800287308 */ /* 0x000e620000000800 */
[----:B-----5:R-:W-:Y:S01]  /*e750*/  F2FP.F16.F32.PACK_AB R5, R42, R43 ;  /* 0x0000002b2a05723e */ /* 0x020fe200000000ff */
[----:B------:R-:W-:Y:S01]  /*e760*/  FADD.FTZ R43, R43, R0 ;  /* 0x000000002b2b7221 */ /* 0x000fe20000010000 */
[----:B------:R-:W-:-:S03]  /*e770*/  FADD.FTZ R0, R55, R56 ;  /* 0x0000003837007221 */ /* 0x000fc60000010000 */
[----:B------:R-:W-:Y:S02]  /*e780*/  FADD.FTZ R42, R42, R43 ;  /* 0x0000002b2a2a7221 */ /* 0x000fe40000010000 */
[----:B------:R4:W-:Y:S08]  /*e790*/  MUFU.EX2 R38, R8 ;  /* 0x0000000800267308 */ /* 0x0009f00000000800 */
[----:B------:R-:W-:Y:S01]  /*e7a0*/  MUFU.EX2 R24, R24 ;  /* 0x0000001800187308 */ /* 0x000fe20000000800 */
[----:B-1----:R-:W-:-:S07]  /*e7b0*/  F2FP.F16.F32.PACK_AB R7, R40, R41 ;  /* 0x000000292807723e */ /* 0x002fce00000000ff */
[C---:B--2---:R-:W-:Y:S01]  /*e7c0*/  HMMA.16816.F32 R20, R4.reuse, R12, R20 ;  /* 0x0000000c0414723c */ /* 0x044fe20000001814 */
[----:B----4-:R-:W1:Y:S01]  /*e7d0*/  LDSM.16.MT88.4 R8, [R148+0x8c00] ;  /* 0x008c00009408783b */ /* 0x010e620000004200 */
[----:B------:R-:W2:Y:S04]  /*e7e0*/  MUFU.EX2 R35, R35 ;  /* 0x0000002300237308 */ /* 0x000ea80000000800 */
[C---:B---3--:R-:W-:Y:S01]  /*e7f0*/  HMMA.16816.F32 R136, R4.reuse, R16, R136 ;  /* 0x000000100488723c */ /* 0x048fe20000001888 */
[----:B------:R-:W-:Y:S01]  /*e800*/  FFMA.FTZ R12, R37, UR6, -R54 ;  /* 0x00000006250c7c23 */ /* 0x000fe20008010836 */
[----:B------:R-:W-:Y:S02]  /*e810*/  FADD.FTZ R13, R41, R42 ;  /* 0x0000002a290d7221 */ /* 0x000fe40000010000 */
[----:B------:R-:W-:Y:S02]  /*e820*/  MUFU.EX2 R44, R44 ;  /* 0x0000002c002c7308 */ /* 0x000fe40000000800 */
[----:B------:R-:W-:Y:S01]  /*e830*/  HMMA.16816.F32 R28, R4, R14, R28 ;  /* 0x0000000e041c723c */ /* 0x000fe2000000181c */
[----:B------:R-:W-:-:S05]  /*e840*/  FADD.FTZ R13, R40, R13 ;  /* 0x0000000d280d7221 */ /* 0x000fca0000010000 */
[----:B------:R-:W3:Y:S01]  /*e850*/  MUFU.EX2 R251, R251 ;  /* 0x000000fb00fb7308 */ /* 0x000ee20000000800 */
[----:B------:R-:W-:Y:S07]  /*e860*/  HMMA.16816.F32 R132, R4, R18, R132 ;  /* 0x000000120484723c */ /* 0x000fee0000001884 */
[----:B------:R-:W4:Y:S01]  /*e870*/  MUFU.EX2 R39, R39 ;  /* 0x0000002700277308 */ /* 0x000f220000000800 */
[----:B--2---:R-:W-:-:S07]  /*e880*/  F2FP.F16.F32.PACK_AB R4, R35, R24 ;  /* 0x000000182304723e */ /* 0x004fce00000000ff */
[----:B------:R-:W-:Y:S01]  /*e890*/  MUFU.EX2 R12, R12 ;  /* 0x0000000c000c7308 */ /* 0x000fe20000000800 */
[----:B---3--:R-:W-:-:S07]  /*e8a0*/  F2FP.F16.F32.PACK_AB R6, R251, R44 ;  /* 0x0000002cfb06723e */ /* 0x008fce00000000ff */
[----:B------:R-:W2:Y:S01]  /*e8b0*/  MUFU.EX2 R3, R3 ;  /* 0x0000000300037308 */ /* 0x000ea20000000800 */
[----:B----4-:R-:W-:Y:S01]  /*e8c0*/  F2FP.F16.F32.PACK_AB R5, R39, R38 ;  /* 0x000000262705723e */ /* 0x010fe200000000ff */
[----:B------:R-:W-:-:S04]  /*e8d0*/  FADD.FTZ R38, R38, R13 ;  /* 0x0000000d26267221 */ /* 0x000fc80000010000 */
[----:B------:R-:W-:Y:S01]  /*e8e0*/  FADD.FTZ R39, R39, R38 ;  /* 0x0000002627277221 */ /* 0x000fe20000010000 */
[----:B--2---:R-:W-:-:S03]  /*e8f0*/  F2FP.F16.F32.PACK_AB R7, R3, R12 ;  /* 0x0000000c0307723e */ /* 0x004fc600000000ff */
[----:B------:R-:W-:-:S04]  /*e900*/  FADD.FTZ R12, R12, R39 ;  /* 0x000000270c0c7221 */ /* 0x000fc80000010000 */
[----:B------:R-:W-:Y:S01]  /*e910*/  FADD.FTZ R252, R3, R12 ;  /* 0x0000000c03fc7221 */ /* 0x000fe20000010000 */
[C---:B-1----:R-:W-:Y:S06]  /*e920*/  HMMA.16816.F32 R136, R4.reuse, R8, R136 ;  /* 0x000000080488723c */ /* 0x042fec0000001888 */
[----:B------:R-:W-:Y:S01]  /*e930*/  HMMA.16816.F32 R144, R4, R140, R20 ;  /* 0x0000008c0490723c */ /* 0x000fe20000001814 */
[----:B------:R-:W-:Y:S01]  /*e940*/  FADD.FTZ R9, R53, R0 ;  /* 0x0000000035097221 */ /* 0x000fe20000010000 */
[----:B------:R-:W-:-:S03]  /*e950*/  MOV R0, R94 ;  /* 0x0000005e00007202 */ /* 0x000fc60000000f00 */
[----:B------:R-:W-:Y:S01]  /*e960*/  FADD.FTZ R9, R120, R9 ;  /* 0x0000000978097221 */ /* 0x000fe20000010000 */
[----:B------:R-:W-:Y:S03]  /*e970*/  HMMA.16816.F32 R140, R4, R142, R28 ;  /* 0x0000008e048c723c */ /* 0x000fe6000000181c */
[----:B------:R-:W-:-:S03]  /*e980*/  FADD.FTZ R24, R24, R9 ;  /* 0x0000000918187221 */ /* 0x000fc60000010000 */
[----:B------:R-:W-:Y:S01]  /*e990*/  HMMA.16816.F32 R132, R4, R10, R132 ;  /* 0x0000000a0484723c */ /* 0x000fe20000001884 */
[----:B------:R-:W-:-:S04]  /*e9a0*/  FADD.FTZ R35, R35, R24 ;  /* 0x0000001823237221 */ /* 0x000fc80000010000 */
[----:B------:R-:W-:-:S04]  /*e9b0*/  FADD.FTZ R44, R44, R35 ;  /* 0x000000232c2c7221 */ /* 0x000fc80000010000 */
[----:B------:R-:W-:-:S15]  /*e9c0*/  FADD.FTZ R251, R251, R44 ;  /* 0x0000002cfbfb7221 */ /* 0x000fde0000010000 */
.L_x_1627:
        /* <DEDUP_REMOVED lines=13> */
[----:B------:R-:W-:Y:S01]  /*eaa0*/  ULDC UR12, c[0x0][0x39c] ;  /* 0x0000e700000c7ab9 */ /* 0x000fe20000000800 */
[----:B------:R-:W-:-:S10]  /*eab0*/  ULDC UR4, c[0x0][0x2ec] ;  /* 0x0000bb0000047ab9 */ /* 0x000fd40000000800 */
.L_x_1637:
[----:B------:R-:W-:Y:S04]  /*eac0*/  DEPBAR.LE SB0, 0x0 ;  /* 0x000080000000791a */ /* 0x000fe80000000000 */
[----:B------:R-:W-:Y:S01]  /*ead0*/  BAR.SYNC.DEFER_BLOCKING 0x0 ;  /* 0x0000000000007b1d */ /* 0x000fe20000010000 */
[----:B------:R-:W-:Y:S02]  /*eae0*/  MOV R10, R250 ;  /* 0x000000fa000a7202 */ /* 0x000fe40000000f00 */
[----:B------:R-:W-:Y:S03]  /*eaf0*/  MOV R0, R247 ;  /* 0x000000f700007202 */ /* 0x000fe60000000f00 */
[----:B------:R-:W-:Y:S05]  /*eb00*/  @!P6 BRA `(.L_x_1634) ;  /* 0x0000000000f4e947 */ /* 0x000fea0003800000 */
[----:B------:R-:W1:Y:S01]  /*eb10*/  LDC R0, c[0x0][0x380] ;  /* 0x0000e000ff007b82 */ /* 0x000e620000000800 */
[----:B------:R-:W-:Y:S04]  /*eb20*/  SHF.L.U32 R11, R237, 0x8, RZ ;  /* 0x00000008ed0b7819 */ /* 0x000fe800000006ff */
[----:B------:R-:W-:Y:S02]  /*eb30*/  IABS R6, R11 ;  /* 0x0000000b00067213 */ /* 0x000fe40000000000 */
[-C--:B-1----:R-:W-:Y:S04]  /*eb40*/  IABS R2, R0.reuse ;  /* 0x0000000000027213 */ /* 0x082fe80000000000 */
[----:B------:R-:W1:Y:S10]  /*eb50*/  I2F.RP R7, R2 ;  /* 0x0000000200077306 */ /* 0x000e740000209400 */
[----:B-1----:R-:W1:Y:S02]  /*eb60*/  MUFU.RCP R3, R7 ;  /* 0x0000000700037308 */ /* 0x002e640000001000 */
[----:B-1----:R-:W-:Y:S02]  /*eb70*/  VIADD R8, R3, 0xffffffe ;  /* 0x0ffffffe03087836 */ /* 0x002fe40000000000 */
[C---:B------:R-:W-:Y:S01]  /*eb80*/  VIADD R3, R11.reuse, 0xffffff00 ;  /* 0xffffff000b037836 */ /* 0x040fe20000000000 */
[-C--:B------:R-:W-:Y:S05]  /*eb90*/  LOP3.LUT R11, R11, R0.reuse, RZ, 0x3c, !PT ;  /* 0x000000000b0b7212 */ /* 0x080fea00078e3cff */
[----:B------:R-:W1:Y:S01]  /*eba0*/  F2I.FTZ.U32.TRUNC.NTZ R9, R8 ;  /* 0x0000000800097305 */ /* 0x000e62000021f000 */
[----:B------:R-:W-:Y:S02]  /*ebb0*/  IABS R4, R3 ;  /* 0x0000000300047213 */ /* 0x000fe40000000000 */
[----:B------:R-:W-:Y:S02]  /*ebc0*/  LOP3.LUT R3, R3, R0, RZ, 0x3c, !PT ;  /* 0x0000000003037212 */ /* 0x000fe400078e3cff */
[----:B------:R-:W-:Y:S02]  /*ebd0*/  ISETP.GE.AND P2, PT, R11, RZ, PT ;  /* 0x000000ff0b00720c */ /* 0x000fe40003f46270 */
        /* <DEDUP_REMOVED lines=19> */
[----:B------:R-:W-:Y:S01]  /*ed10*/  ISETP.GE.U32.AND P5, PT, R6, R2, PT ;  /* 0x000000020600720c */ /* 0x000fe20003fa6070 */
[----:B------:R-:W1:Y:S01]  /*ed20*/  LDC.64 R4, c[0x0][0x250] ;  /* 0x00009400ff047b82 */ /* 0x000e620000000a00 */
        /* <DEDUP_REMOVED lines=17> */
[-C--:B-1----:R-:W-:Y:S02]  /*ee40*/  IMAD R0, R11, R4.reuse, RZ ;  /* 0x000000040b007224 */ /* 0x082fe400078e02ff */
[C---:B------:R-:W-:Y:S04]  /*ee50*/  IMAD.WIDE.U32 R10, R9.reuse, R4, RZ ;  /* 0x00000004090a7225 */ /* 0x040fe800078e00ff */
[----:B------:R-:W-:Y:S04]  /*ee60*/  IMAD R0, R9, R5, R0 ;  /* 0x0000000509007224 */ /* 0x000fe800078e0200 */
[----:B------:R-:W-:Y:S01]  /*ee70*/  IMAD.IADD R11, R11, 0x1, R0 ;  /* 0x000000010b0b7824 */ /* 0x000fe200078e0200 */
[----:B--2---:R-:W-:Y:S04]  /*ee80*/  IADD3 R6, -R7, R6, RZ ;  /* 0x0000000607067210 */ /* 0x004fe80007ffe1ff */
[----:B------:R-:W-:Y:S01]  /*ee90*/  SHF.R.S32.HI R5, RZ, 0x1f, R6 ;  /* 0x0000001fff057819 */ /* 0x000fe20000011406 */
[CC--:B---3--:R-:W-:Y:S04]  /*eea0*/  IMAD.WIDE.U32 R10, R6.reuse, R2.reuse, R10 ;  /* 0x00000002060a7225 */ /* 0x0c8fe800078e000a */
[----:B------:R-:W-:Y:S04]  /*eeb0*/  IMAD R5, R5, R2, RZ ;  /* 0x0000000205057224 */ /* 0x000fe800078e02ff */
[----:B------:R-:W-:Y:S05]  /*eec0*/  IMAD R5, R6, R3, R5 ;  /* 0x0000000306057224 */ /* 0x000fea00078e0205 */
[----:B------:R-:W-:Y:S07]  /*eed0*/  IADD3 R0, R11, R5, RZ ;  /* 0x000000050b007210 */ /* 0x000fee0007ffe0ff */
.L_x_1634:
[C---:B------:R-:W-:Y:S04]  /*eee0*/  LEA R234, P0, R10.reuse, R234, 0x1 ;  /* 0x000000ea0aea7211 */ /* 0x040fe800078008ff */
        /* <DEDUP_REMOVED lines=11> */
[----:B------:R-:W-:Y:S01]  /*efa0*/  LDGSTS.E.BYPASS.LTC128B.128 [R239+0x5800], desc[UR8][R30.64] ;  /* 0x058000001eef7fae */ /* 0x000fe2000b901d48 */
[----:B------:R-:W-:Y:S02]  /*efb0*/  IADD3.X R27, R29, UR14, RZ, P0, !PT ;  /* 0x0000000e1d1b7c10 */ /* 0x000fe400087fe4ff */
[----:B------:R-:W-:Y:S04]  /*efc0*/  IADD3 R24, P0, R26, UR13, RZ ;  /* 0x0000000d1a187c10 */ /* 0x000fe8000ff1e0ff */
[----:B------:R-:W-:Y:S01]  /*efd0*/  IADD3.X R25, R27, UR14, RZ, P0, !PT ;  /* 0x0000000e1b197c10 */ /* 0x000fe200087fe4ff */
[----:B------:R-:W-:Y:S01]  /*efe0*/  LDGSTS.E.BYPASS.LTC128B.128 [R239+0x6000], desc[UR8][R28.64] ;  /* 0x060000001cef7fae */ /* 0x000fe2000b901d48 */
[----:B------:R-:W-:Y:S04]  /*eff0*/  IADD3 R2, P0, R24, UR13, RZ ;  /* 0x0000000d18027c10 */ /* 0x000fe8000ff1e0ff */
[----:B------:R-:W-:Y:S02]  /*f000*/  IADD3.X R3, R25, UR14, RZ, P0, !PT ;  /* 0x0000000e19037c10 */ /* 0x000fe400087fe4ff */
[----:B------:R-:W-:Y:S01]  /*f010*/  IADD3 R32, P0, R2, UR13, RZ ;  /* 0x0000000d02207c10 */ /* 0x000fe2000ff1e0ff */
[----:B------:R-:W-:Y:S03]  /*f020*/  LDGSTS.E.BYPASS.LTC128B.128 [R239+0x6800], desc[UR8][R26.64] ;  /* 0x068000001aef7fae */ /* 0x000fe6000b901d48 */
[----:B------:R-:W-:Y:S02]  /*f030*/  IADD3.X R33, R3, UR14, RZ, P0, !PT ;  /* 0x0000000e03217c10 */ /* 0x000fe400087fe4ff */
[----:B------:R-:W-:Y:S03]  /*f040*/  IADD3 R34, P0, R32, UR13, RZ ;  /* 0x0000000d20227c10 */ /* 0x000fe6000ff1e0ff */
[----:B------:R1:W-:Y:S01]  /*f050*/  LDGSTS.E.BYPASS.LTC128B.128 [R239+0x7000], desc[UR8][R24.64] ;  /* 0x0700000018ef7fae */ /* 0x0003e2000b901d48 */
[----:B------:R-:W-:Y:S02]  /*f060*/  IADD3.X R35, R33, UR14, RZ, P0, !PT ;  /* 0x0000000e21237c10 */ /* 0x000fe400087fe4ff */
[----:B------:R-:W-:Y:S05]  /*f070*/  ISETP.GE.AND P0, PT, R237, 0x2, PT ;  /* 0x00000002ed00780c */ /* 0x000fea0003f06270 */
[----:B------:R-:W-:Y:S08]  /*f080*/  LDGSTS.E.BYPASS.LTC128B.128 [R239+0x7800], desc[UR8][R2.64] ;  /* 0x0780000002ef7fae */ /* 0x000ff0000b901d48 */
[----:B------:R-:W-:Y:S08]  /*f090*/  LDGSTS.E.BYPASS.LTC128B.128 [R239+0x8000], desc[UR8][R32.64] ;  /* 0x0800000020ef7fae */ /* 0x000ff0000b901d48 */
[----:B------:R2:W-:Y:S08]  /*f0a0*/  LDGSTS.E.BYPASS.LTC128B.128 [R239+0x8800], desc[UR8][R34.64] ;  /* 0x0880000022ef7fae */ /* 0x0005f0000b901d48 */
[----:B------:R-:W-:Y:S08]  /*f0b0*/  LDSM.16.M88.4 R152, [R231] ;  /* 0x00000000e798783b */ /* 0x000ff00000000200 */
[----:B------:R-:W0:Y:S08]  /*f0c0*/  LDGDEPBAR ;  /* 0x00000000000079af */ /* 0x000e300000000000 */
[----:B------:R-:W3:Y:S08]  /*f0d0*/  LDSM.16.M88.4 R156, [R229+0x1000] ;  /* 0x00100000e59c783b */ /* 0x000ef00000000200 */
[----:B------:R-:W4:Y:S08]  /*f0e0*/  LDSM.16.M88.4 R160, [R229+0x1400] ;  /* 0x00140000e5a0783b */ /* 0x000f300000000200 */
[----:B------:R-:W5:Y:S08]  /*f0f0*/  LDSM.16.M88.4 R164, [R229+0x1800] ;  /* 0x00180000e5a4783b */ /* 0x000f700000000200 */
[----:B------:R-:W2:Y:S08]  /*f100*/  LDSM.16.M88.4 R168, [R229+0x1c00] ;  /* 0x001c0000e5a8783b */ /* 0x000eb00000000200 */
        /* <DEDUP_REMOVED lines=12> */
[----:B------:R-:W-:Y:S08]  /*f1d0*/  LDSM.16.M88.4 R220, [R230] ;  /* 0x00000000e6dc783b */ /* 0x000ff00000000200 */
[----:B------:R-:W2:Y:S01]  /*f1e0*/  LDSM.16.M88.4 R224, [R228] ;  /* 0x00000000e4e0783b */ /* 0x000ea20000000200 */
[C---:B---3--:R-:W-:Y:S06]  /*f1f0*/  HMMA.16816.F32 R4, R152.reuse, R156, RZ ;  /* 0x0000009c9804723c */ /* 0x048fec00000018ff */
[C---:B------:R-:W-:Y:S01]  /*f200*/  HMMA.16816.F32 R8, R152.reuse, R158, RZ ;  /* 0x0000009e9808723c */ /* 0x040fe200000018ff */
[----:B------:R-:W-:Y:S05]  /*f210*/  LDSM.16.M88.4 R156, [R228+0x800] ;  /* 0x00080000e49c783b */ /* 0x000fea0000000200 */
[C---:B----4-:R-:W-:Y:S06]  /*f220*/  HMMA.16816.F32 R12, R152.reuse, R160, RZ ;  /* 0x000000a0980c723c */ /* 0x050fec00000018ff */
[C---:B------:R-:W-:Y:S06]  /*f230*/  HMMA.16816.F32 R16, R152.reuse, R162, RZ ;  /* 0x000000a29810723c */ /* 0x040fec00000018ff */
[C---:B-----5:R-:W-:Y:S06]  /*f240*/  HMMA.16816.F32 R20, R152.reuse, R164, RZ ;  /* 0x000000a49814723c */ /* 0x060fec00000018ff */
[C---:B-1----:R-:W-:Y:S06]  /*f250*/  HMMA.16816.F32 R24, R152.reuse, R166, RZ ;  /* 0x000000a69818723c */ /* 0x042fec00000018ff */
        /* <DEDUP_REMOVED lines=28> */
[C---:B------:R-:W-:Y:S11]  /*f420*/  HMMA.16816.F32 R8, R220.reuse, R226, R8 ;  /* 0x000000e2dc08723c */ /* 0x040ff60000001808 */
[----:B------:R-:W-:Y:S07]  /*f430*/  @!UPT UIADD3 URZ, URZ, URZ, URZ ;  /* 0x0000003f3f3ff290 */ /* 0x000fee000fffe03f */
[----:B------:R-:W-:Y:S01]  /*f440*/  FMUL.FTZ R0, R6, UR12 ;  /* 0x0000000c06007c20 */ /* 0x000fe20008410000 */
[----:B------:R-:W-:Y:S01]  /*f450*/  FMUL.FTZ R2, R7, UR12 ;  /* 0x0000000c07027c20 */ /* 0x000fe20008410000 */
[----:B------:R-:W-:Y:S01]  /*f460*/  FMUL.FTZ R3, R5, UR12 ;  /* 0x0000000c05037c20 */ /* 0x000fe20008410000 */
[----:B------:R-:W-:Y:S01]  /*f470*/  FMUL.FTZ R235, R4, UR12 ;  /* 0x0000000c04eb7c20 */ /* 0x000fe20008410000 */
[----:B------:R2:W3:Y:S02]  /*f480*/  MUFU.TANH R171, R0 ;  /* 0x0000000000ab7308 */ /* 0x0004e40000002400 */
[----:B------:R-:W-:Y:S01]  /*f490*/  FMUL.FTZ R179, R8, UR12 ;  /* 0x0000000c08b37c20 */ /* 0x000fe20008410000 */
[C---:B-1----:R-:W-:Y:S07]  /*f4a0*/  HMMA.16816.F32 R12, R220.reuse, R152, R12 ;  /* 0x00000098dc0c723c */ /* 0x042fee000000180c */
[----:B------:R-:W1:Y:S01]  /*f4b0*/  MUFU.TANH R177, R2 ;  /* 0x0000000200b17308 */ /* 0x000e620000002400 */
[C---:B------:R-:W-:Y:S01]  /*f4c0*/  HMMA.16816.F32 R16, R220.reuse, R154, R16 ;  /* 0x0000009adc10723c */ /* 0x040fe20000001810 */
[----:B------:R-:W4:Y:S08]  /*f4d0*/  LDSM.16.M88.4 R152, [R228+0xc00] ;  /* 0x000c0000e498783b */ /* 0x000f300000000200 */
[----:B------:R5:W1:Y:S02]  /*f4e0*/  MUFU.TANH R167, R3 ;  /* 0x0000000300a77308 */ /* 0x000a640000002400 */
[----:B--2---:R-:W-:Y:S01]  /*f4f0*/  FMUL.FTZ R0, R11, UR12 ;  /* 0x0000000c0b007c20 */ /* 0x004fe20008410000 */
[C---:B------:R-:W-:Y:S07]  /*f500*/  HMMA.16816.F32 R20, R220.reuse, R156, R20 ;  /* 0x0000009cdc14723c */ /* 0x040fee0000001814 */
[----:B------:R2:W1:Y:S01]  /*f510*/  MUFU.TANH R11, R0 ;  /* 0x00000000000b7308 */ /* 0x0004620000002400 */
[C---:B------:R-:W-:Y:S01]  /*f520*/  HMMA.16816.F32 R24, R220.reuse, R158, R24 ;  /* 0x0000009edc18723c */ /* 0x040fe20000001818 */
[----:B------:R-:W3:Y:S02]  /*f530*/  LDSM.16.M88.4 R156, [R228+0x1000] ;  /* 0x00100000e49c783b */ /* 0x000ee40000000200 */
[----:B------:R-:W-:Y:S06]  /*f540*/  FMUL.FTZ R191, R12, UR12 ;  /* 0x0000000c0cbf7c20 */ /* 0x000fec0008410000 */
[----:B------:R1:W1:Y:S02]  /*f550*/  MUFU.TANH R169, R235 ;  /* 0x000000eb00a97308 */ /* 0x0002640000002400 */
[----:B-----5:R-:W-:Y:S01]  /*f560*/  FMUL.FTZ R3, R10, UR12 ;  /* 0x0000000c0a037c20 */ /* 0x020fe20008410000 */
[----:B------:R-:W-:Y:S01]  /*f570*/  FMUL.FTZ R13, R13, UR12 ;  /* 0x0000000c0d0d7c20 */ /* 0x000fe20008410000 */
[----:B------:R-:W-:Y:S01]  /*f580*/  FMUL.FTZ R2, R16, UR12 ;  /* 0x0000000c10027c20 */ /* 0x000fe20008410000 */
[----:B------:R-:W-:Y:S01]  /*f590*/  FMUL.FTZ R14, R14, UR12 ;  /* 0x0000000c0e0e7c20 */ /* 0x000fe20008410000 */
[----:B------:R-:W-:Y:S04]  /*f5a0*/  FMUL.FTZ R15, R15, UR12 ;  /* 0x0000000c0f0f7c20 */ /* 0x000fe80008410000 */
[----:B------:R5:W3:Y:S01]  /*f5b0*/  MUFU.TANH R183, R3 ;  /* 0x0000000300b77308 */ /* 0x000ae20000002400 */
[----:B--2---:R-:W-:Y:S01]  /*f5c0*/  FMUL.FTZ R0, R19, UR12 ;  /* 0x0000000c13007c20 */ /* 0x004fe20008410000 */
[----:B------:R-:W-:Y:S01]  /*f5d0*/  FMUL.FTZ R203, R20, UR12 ;  /* 0x0000000c14cb7c20 */ /* 0x000fe20008410000 */
[----:B------:R-:W-:Y:S01]  /*f5e0*/  FMUL.FTZ R21, R21, UR12 ;  /* 0x0000000c15157c20 */ /* 0x000fe20008410000 */
[----:B------:R-:W-:Y:S06]  /*f5f0*/  FMUL.FTZ R22, R22, UR12 ;  /* 0x0000000c16167c20 */ /* 0x000fec0008410000 */
[----:B------:R2:W2:Y:S01]  /*f600*/  MUFU.TANH R19, R0 ;  /* 0x0000000000137308 */ /* 0x0004a20000002400 */
[----:B------:R-:W-:Y:S01]  /*f610*/  FMUL.FTZ R24, R24, UR12 ;  /* 0x0000000c18187c20 */ /* 0x000fe20008410000 */
[----:B------:R-:W-:Y:S01]  /*f620*/  FMUL.FTZ R25, R25, UR12 ;  /* 0x0000000c19197c20 */ /* 0x000fe20008410000 */
[----:B------:R-:W-:Y:S01]  /*f630*/  FMUL.FTZ R26, R26, UR12 ;  /* 0x0000000c1a1a7c20 */ /* 0x000fe20008410000 */
[----:B-1----:R-:W-:Y:S01]  /*f640*/  FMUL.FTZ R235, R9, UR12 ;  /* 0x0000000c09eb7c20 */ /* 0x002fe20008410000 */
[C---:B----4-:R-:W-:Y:S05]  /*f650*/  HMMA.16816.F32 R28, R220.reuse, R152, R28 ;  /* 0x00000098dc1c723c */ /* 0x050fea000000181c */
[----:B------:R-:W1:Y:S01]  /*f660*/  MUFU.TANH R215, R24 ;  /* 0x0000001800d77308 */ /* 0x000e620000002400 */
[----:B-----5:R-:W-:Y:S01]  /*f670*/  FMUL.FTZ R3, R18, UR12 ;  /* 0x0000000c12037c20 */ /* 0x020fe20008410000 */
[C---:B------:R-:W-:Y:S08]  /*f680*/  HMMA.16816.F32 R32, R220.reuse, R154, R32 ;  /* 0x0000009adc20723c */ /* 0x040ff00000001820 */
[----:B------:R-:W4:Y:S03]  /*f690*/  MUFU.TANH R217, R25 ;  /* 0x0000001900d97308 */ /* 0x000f260000002400 */
[----:B--2---:R-:W-:Y:S01]  /*f6a0*/  FMUL.FTZ R0, R27, UR12 ;  /* 0x0000000c1b007c20 */ /* 0x004fe20008410000 */
[C---:B---3--:R-:W-:Y:S06]  /*f6b0*/  HMMA.16816.F32 R36, R220.reuse, R156, R36 ;  /* 0x0000009cdc24723c */ /* 0x048fec0000001824 */
[----:B------:R2:W3:Y:S01]  /*f6c0*/  MUFU.TANH R219, R26 ;  /* 0x0000001a00db7308 */ /* 0x0004e20000002400 */
[C---:B------:R-:W-:Y:S04]  /*f6d0*/  HMMA.16816.F32 R40, R220.reuse, R158, R40 ;  /* 0x0000009edc28723c */ /* 0x040fe80000001828 */
        /* <DEDUP_REMOVED lines=8> */
[----:B------:R-:W1:Y:S01]  /*f760*/  MUFU.TANH R161, R28 ;  /* 0x0000001c00a17308 */ /* 0x000e620000002400 */
[----:B--2---:R-:W2:Y:S01]  /*f770*/  LDSM.16.M88.4 R24, [R228+0x1400] ;  /* 0x00140000e418783b */ /* 0x004ea20000000200 */
[----:B------:R-:W-:Y:S01]  /*f780*/  FMUL.FTZ R35, R35, UR12 ;  /* 0x0000000c23237c20 */ /* 0x000fe20008410000 */
[----:B------:R-:W-:Y:S01]  /*f790*/  FMUL.FTZ R36, R36, UR12 ;  /* 0x0000000c24247c20 */ /* 0x000fe20008410000 */
[----:B------:R-:W-:Y:S01]  /*f7a0*/  FMUL.FTZ R37, R37, UR12 ;  /* 0x0000000c25257c20 */ /* 0x000fe20008410000 */
[----:B------:R-:W-:Y:S01]  /*f7b0*/  FMUL.FTZ R38, R38, UR12 ;  /* 0x0000000c26267c20 */ /* 0x000fe20008410000 */
[----:B------:R-:W-:Y:S04]  /*f7c0*/  FMUL.FTZ R39, R39, UR12 ;  /* 0x0000000c27277c20 */ /* 0x000fe80008410000 */
[----:B------:R-:W1:Y:S01]  /*f7d0*/  MUFU.TANH R163, R29 ;  /* 0x0000001d00a37308 */ /* 0x000e620000002400 */
[----:B-----5:R-:W-:Y:S01]  /*f7e0*/  FMUL.FTZ R0, R43, UR12 ;  /* 0x0000000c2b007c20 */ /* 0x020fe20008410000 */
[----:B------:R-:W-:Y:S08]  /*f7f0*/  FMUL.FTZ R40, R40, UR12 ;  /* 0x0000000c28287c20 */ /* 0x000ff00008410000 */
[----:B------:R-:W1:Y:S10]  /*f800*/  MUFU.TANH R165, R30 ;  /* 0x0000001e00a57308 */ /* 0x000e740000002400 */
[----:B------:R5:W1:Y:S10]  /*f810*/  MUFU.TANH R157, R31 ;  /* 0x0000001f009d7308 */ /* 0x000a740000002400 */
[----:B------:R4:W1:Y:S10]  /*f820*/  MUFU.TANH R197, R2 ;  /* 0x0000000200c57308 */ /* 0x0008740000002400 */
[----:B------:R-:W1:Y:S01]  /*f830*/  MUFU.TANH R6, R0 ;  /* 0x0000000000067308 */ /* 0x000e620000002400 */
[----:B-----5:R-:W5:Y:S01]  /*f840*/  LDSM.16.M88.4 R28, [R228+0x1800] ;  /* 0x00180000e41c783b */ /* 0x020f620000000200 */
[C---:B--2---:R-:W-:Y:S08]  /*f850*/  HMMA.16816.F32 R44, R220.reuse, R24, R44 ;  /* 0x00000018dc2c723c */ /* 0x044ff0000000182c */
[----:B------:R2:W1:Y:S01]  /*f860*/  MUFU.TANH R181, R235 ;  /* 0x000000eb00b57308 */ /* 0x0004620000002400 */
[C---:B------:R-:W-:Y:S01]  /*f870*/  HMMA.16816.F32 R48, R220.reuse, R26, R48 ;  /* 0x0000001adc30723c */ /* 0x040fe20000001830 */
[----:B------:R-:W3:Y:S02]  /*f880*/  LDSM.16.M88.4 R24, [R228+0x1c00] ;  /* 0x001c0000e418783b */ /* 0x000ee40000000200 */
[----:B----4-:R-:W-:Y:S06]  /*f890*/  FMUL.FTZ R2, R23, UR12 ;  /* 0x0000000c17027c20 */ /* 0x010fec0008410000 */
[----:B------:R-:W4:Y:S10]  /*f8a0*/  MUFU.TANH R199, R3 ;  /* 0x0000000300c77308 */ /* 0x000f340000002400 */
[----:B------:R1:W1:Y:S01]  /*f8b0*/  MUFU.TANH R23, R2 ;  /* 0x0000000200177308 */ /* 0x0002620000002400 */
[----:B--2---:R-:W-:Y:S01]  /*f8c0*/  FMUL.FTZ R235, R17, UR12 ;  /* 0x0000000c11eb7c20 */ /* 0x004fe20008410000 */
[----:B------:R-:W-:Y:S01]  /*f8d0*/  FMUL.FTZ R43, R47, UR12 ;  /* 0x0000000c2f2b7c20 */ /* 0x000fe20008410000 */
[----:B------:R-:W-:Y:S07]  /*f8e0*/  FMUL.FTZ R44, R44, UR12 ;  /* 0x0000000c2c2c7c20 */ /* 0x000fee0008410000 */
[----:B------:R-:W2:Y:S01]  /*f8f0*/  MUFU.TANH R193, R14 ;  /* 0x0000000e00c17308 */ /* 0x000ea20000002400 */
[----:B------:R-:W-:Y:S01]  /*f900*/  FMUL.FTZ R49, R49, UR12 ;  /* 0x0000000c31317c20 */ /* 0x000fe20008410000 */
[----:B------:R-:W-:Y:S01]  /*f910*/  FMUL.FTZ R47, R51, UR12 ;  /* 0x0000000c332f7c20 */ /* 0x000fe20008410000 */
[----:B------:R-:W-:Y:S07]  /*f920*/  FMUL.FTZ R48, R48, UR12 ;  /* 0x0000000c30307c20 */ /* 0x000fee0008410000 */
[----:B------:R-:W2:Y:S01]  /*f930*/  MUFU.TANH R10, R49 ;  /* 0x00000031000a7308 */ /* 0x000ea20000002400 */
[C---:B-----5:R-:W-:Y:S03]  /*f940*/  HMMA.16816.F32 R52, R220.reuse, R28, R52 ;  /* 0x0000001cdc34723c */ /* 0x060fe60000001834 */
[----:B-1----:R-:W-:Y:S01]  /*f950*/  FMUL.FTZ R2, R41, UR12 ;  /* 0x0000000c29027c20 */ /* 0x002fe20008410000 */
[----:B------:R-:W-:Y:S01]  /*f960*/  FMUL.FTZ R41, R42, UR12 ;  /* 0x0000000c2a297c20 */ /* 0x000fe20008410000 */
[----:B------:R-:W-:Y:S01]  /*f970*/  FMUL.FTZ R42, R45, UR12 ;  /* 0x0000000c2d2a7c20 */ /* 0x000fe20008410000 */
[C---:B------:R-:W-:Y:S03]  /*f980*/  HMMA.16816.F32 R56, R220.reuse, R30, R56 ;  /* 0x0000001edc38723c */ /* 0x040fe60000001838 */
[----:B------:R1:W1:Y:S01]  /*f990*/  MUFU.TANH R159, R2 ;  /* 0x00000002009f7308 */ /* 0x0002620000002400 */
[----:B------:R-:W5:Y:S01]  /*f9a0*/  LDSM.16.M88.4 R28, [R228+0x2000] ;  /* 0x00200000e41c783b */ /* 0x000f620000000200 */
[----:B------:R-:W-:Y:S01]  /*f9b0*/  FMUL.FTZ R45, R46, UR12 ;  /* 0x0000000c2e2d7c20 */ /* 0x000fe20008410000 */
[C---:B---3--:R-:W-:Y:S07]  /*f9c0*/  HMMA.16816.F32 R60, R220.reuse, R24, R60 ;  /* 0x00000018dc3c723c */ /* 0x048fee000000183c */
[----:B------:R-:W3:Y:S01]  /*f9d0*/  MUFU.TANH R17, R235 ;  /* 0x000000eb00117308 */ /* 0x000ee20000002400 */
[----:B------:R-:W-:Y:S01]  /*f9e0*/  FMUL.FTZ R46, R50, UR12 ;  /* 0x0000000c322e7c20 */ /* 0x000fe20008410000 */
[C---:B------:R-:W-:Y:S01]  /*f9f0*/  HMMA.16816.F32 R64, R220.reuse, R26, R64 ;  /* 0x0000001adc40723c */ /* 0x040fe20000001840 */
[----:B------:R-:W4:Y:S07]  /*fa00*/  LDSM.16.M88.4 R24, [R228+0x2400] ;  /* 0x00240000e418783b */ /* 0x000f2e0000000200 */
[----:B------:R-:W2:Y:S03]  /*fa10*/  MUFU.TANH R179, R179 ;  /* 0x000000b300b37308 */ /* 0x000ea60000002400 */
[----:B-1----:R-:W-:Y:S01]  /*fa20*/  FMUL.FTZ R2, R52, UR12 ;  /* 0x0000000c34027c20 */ /* 0x002fe20008410000 */
[----:B------:R-:W-:Y:S01]  /*fa30*/  FMUL.FTZ R53, R53, UR12 ;  /* 0x0000000c35357c20 */ /* 0x000fe20008410000 */
[----:B------:R-:W-:Y:S01]  /*fa40*/  FMUL.FTZ R52, R55, UR12 ;  /* 0x0000000c37347c20 */ /* 0x000fe20008410000 */
[----:B------:R-:W-:Y:S01]  /*fa50*/  FMUL.FTZ R54, R54, UR12 ;  /* 0x0000000c36367c20 */ /* 0x000fe20008410000 */
[----:B------:R-:W-:Y:S03]  /*fa60*/  FMUL.FTZ R0, R56, UR12 ;  /* 0x0000000c38007c20 */ /* 0x000fe60008410000 */
[----:B------:R1:W1:Y:S01]  /*fa70*/  MUFU.TANH R170, R2 ;  /* 0x0000000200aa7308 */ /* 0x0002620000002400 */
[----:B------:R-:W-:Y:S01]  /*fa80*/  FMUL.FTZ R57, R57, UR12 ;  /* 0x0000000c39397c20 */ /* 0x000fe20008410000 */
[----:B------:R-:W-:Y:S01]  /*fa90*/  FMUL.FTZ R56, R59, UR12 ;  /* 0x0000000c3b387c20 */ /* 0x000fe20008410000 */
[----:B------:R-:W-:Y:S01]  /*faa0*/  FMUL.FTZ R58, R58, UR12 ;  /* 0x0000000c3a3a7c20 */ /* 0x000fe20008410000 */
[----:B------:R-:W-:Y:S01]  /*fab0*/  FMUL.FTZ R61, R61, UR12 ;  /* 0x0000000c3d3d7c20 */ /* 0x000fe20008410000 */
[----:B------:R-:W-:Y:S05]  /*fac0*/  FMUL.FTZ R63, R63, UR12 ;  /* 0x0000000c3f3f7c20 */ /* 0x000fea0008410000 */
[----:B------:R3:W2:Y:S01]  /*fad0*/  MUFU.TANH R178, R0 ;  /* 0x0000000000b27308 */ /* 0x0006a20000002400 */
[----:B------:R-:W-:Y:S01]  /*fae0*/  FMUL.FTZ R67, R67, UR12 ;  /* 0x0000000c43437c20 */ /* 0x000fe20008410000 */
[----:B------:R-:W-:Y:S08]  /*faf0*/  FMUL.FTZ R64, R64, UR12 ;  /* 0x0000000c40407c20 */ /* 0x000ff00008410000 */
        /* <DEDUP_REMOVED lines=9> */
[C---:B----4-:R-:W-:Y:S07]  /*fb90*/  HMMA.16816.F32 R76, R220.reuse, R24, R76 ;  /* 0x00000018dc4c723c */ /* 0x050fee000000184c */
[----:B------:R-:W4:Y:S01]  /*fba0*/  MUFU.TANH R174, R57 ;  /* 0x0000003900ae7308 */ /* 0x000f220000002400 */
[C---:B------:R-:W-:Y:S01]  /*fbb0*/  HMMA.16816.F32 R80, R220.reuse, R26, R80 ;  /* 0x0000001adc50723c */ /* 0x040fe20000001850 */
[----:B------:R-:W2:Y:S08]  /*fbc0*/  LDSM.16.M88.4 R24, [R228+0x2c00] ;  /* 0x002c0000e418783b */ /* 0x000eb00000000200 */
[----:B------:R-:W2:Y:S02]  /*fbd0*/  MUFU.TANH R182, R61 ;  /* 0x0000003d00b67308 */ /* 0x000ea40000002400 */
[----:B---3--:R-:W-:Y:S01]  /*fbe0*/  FMUL.FTZ R0, R68, UR12 ;  /* 0x0000000c44007c20 */ /* 0x008fe20008410000 */
[----:B------:R-:W-:Y:S01]  /*fbf0*/  FMUL.FTZ R69, R69, UR12 ;  /* 0x0000000c45457c20 */ /* 0x000fe20008410000 */
[----:B------:R-:W-:Y:S01]  /*fc00*/  FMUL.FTZ R71, R71, UR12 ;  /* 0x0000000c47477c20 */ /* 0x000fe20008410000 */
[----:B------:R-:W-:Y:S01]  /*fc10*/  FMUL.FTZ R68, R70, UR12 ;  /* 0x0000000c46447c20 */ /* 0x000fe20008410000 */
[----:B------:R-:W-:Y:S04]  /*fc20*/  FMUL.FTZ R70, R73, UR12 ;  /* 0x0000000c49467c20 */ /* 0x000fe80008410000 */
[----:B------:R3:W2:Y:S01]  /*fc30*/  MUFU.TANH R202, R0 ;  /* 0x0000000000ca7308 */ /* 0x0006a20000002400 */
[----:B------:R-:W-:Y:S01]  /*fc40*/  FMUL.FTZ R72, R72, UR12 ;  /* 0x0000000c48487c20 */ /* 0x000fe20008410000 */
[----:B------:R-:W-:Y:S01]  /*fc50*/  FMUL.FTZ R73, R74, UR12 ;  /* 0x0000000c4a497c20 */ /* 0x000fe20008410000 */
[----:B------:R-:W-:Y:S01]  /*fc60*/  FMUL.FTZ R76, R76, UR12 ;  /* 0x0000000c4c4c7c20 */ /* 0x000fe20008410000 */
[----:B-1----:R-:W-:Y:S01]  /*fc70*/  FMUL.FTZ R2, R77, UR12 ;  /* 0x0000000c4d027c20 */ /* 0x002fe20008410000 */
[----:B------:R-:W-:Y:S05]  /*fc80*/  FMUL.FTZ R77, R78, UR12 ;  /* 0x0000000c4e4d7c20 */ /* 0x000fea0008410000 */
[----:B------:R-:W1:Y:S01]  /*fc90*/  MUFU.TANH R194, R63 ;  /* 0x0000003f00c27308 */ /* 0x000e620000002400 */
[----:B------:R-:W-:Y:S01]  /*fca0*/  FMUL.FTZ R80, R80, UR12 ;  /* 0x0000000c50507c20 */ /* 0x000fe20008410000 */
[----:B------:R-:W-:Y:S01]  /*fcb0*/  FMUL.FTZ R81, R81, UR12 ;  /* 0x0000000c51517c20 */ /* 0x000fe20008410000 */
[----:B------:R-:W-:Y:S01]  /*fcc0*/  FMUL.FTZ R83, R83, UR12 ;  /* 0x0000000c53537c20 */ /* 0x000fe20008410000 */
[----:B------:R-:W-:Y:S06]  /*fcd0*/  FMUL.FTZ R82, R82, UR12 ;  /* 0x0000000c52527c20 */ /* 0x000fec0008410000 */
[----:B------:R-:W1:Y:S01]  /*fce0*/  MUFU.TANH R206, R67 ;  /* 0x0000004300ce7308 */ /* 0x000e620000002400 */
[C---:B-----5:R-:W-:Y:S03]  /*fcf0*/  HMMA.16816.F32 R84, R220.reuse, R28, R84 ;  /* 0x0000001cdc54723c */ /* 0x060fe60000001854 */
[----:B---3--:R-:W-:Y:S01]  /*fd00*/  FMUL.FTZ R0, R75, UR12 ;  /* 0x0000000c4b007c20 */ /* 0x008fe20008410000 */
[----:B------:R-:W-:Y:S02]  /*fd10*/  FMUL.FTZ R75, R79, UR12 ;  /* 0x0000000c4f4b7c20 */ /* 0x000fe40008410000 */
[C---:B------:R-:W-:Y:S03]  /*fd20*/  HMMA.16816.F32 R88, R220.reuse, R30, R88 ;  /* 0x0000001edc58723c */ /* 0x040fe60000001858 */
[----:B------:R3:W1:Y:S01]  /*fd30*/  MUFU.TANH R162, R0 ;  /* 0x0000000000a27308 */ /* 0x0006620000002400 */
[----:B------:R-:W5:Y:S02]  /*fd40*/  LDSM.16.M88.4 R28, [R228+0x3000] ;  /* 0x00300000e41c783b */ /* 0x000f640000000200 */
[C---:B--2---:R-:W-:Y:S07]  /*fd50*/  HMMA.16816.F32 R92, R220.reuse, R24, R92 ;  /* 0x00000018dc5c723c */ /* 0x044fee000000185c */
[----:B------:R-:W2:Y:S01]  /*fd60*/  MUFU.TANH R198, R69 ;  /* 0x0000004500c67308 */ /* 0x000ea20000002400 */
[C---:B------:R-:W-:Y:S01]  /*fd70*/  HMMA.16816.F32 R96, R220.reuse, R26, R96 ;  /* 0x0000001adc60723c */ /* 0x040fe20000001860 */
[----:B------:R-:W4:Y:S08]  /*fd80*/  LDSM.16.M88.4 R24, [R228+0x3400] ;  /* 0x00340000e418783b */ /* 0x000f300000000200 */
[----:B------:R-:W1:Y:S02]  /*fd90*/  MUFU.TANH R214, R71 ;  /* 0x0000004700d67308 */ /* 0x000e640000002400 */
        /* <DEDUP_REMOVED lines=9> */
[----:B---3--:R-:W-:Y:S01]  /*fe30*/  FMUL.FTZ R0, R94, UR12 ;  /* 0x0000000c5e007c20 */ /* 0x008fe20008410000 */
[----:B------:R-:W-:Y:S01]  /*fe40*/  FMUL.FTZ R94, R95, UR12 ;  /* 0x0000000c5f5e7c20 */ /* 0x000fe20008410000 */
[----:B------:R-:W-:Y:S04]  /*fe50*/  FMUL.FTZ R66, R92, UR12 ;  /* 0x0000000c5c427c20 */ /* 0x000fe80008410000 */
[----:B------:R3:W1:Y:S10]  /*fe60*/  MUFU.TANH R190, R90 ;  /* 0x0000005a00be7308 */ /* 0x0006740000002400 */
[----:B------:R1:W1:Y:S01]  /*fe70*/  MUFU.TANH R168, R80 ;  /* 0x0000005000a87308 */ /* 0x0002620000002400 */
[C---:B-----5:R-:W-:Y:S03]  /*fe80*/  HMMA.16816.F32 R100, R220.reuse, R28, R100 ;  /* 0x0000001cdc64723c */ /* 0x060fe60000001864 */
[----:B--2---:R-:W-:Y:S03]  /*fe90*/  FMUL.FTZ R76, R96, UR12 ;  /* 0x0000000c604c7c20 */ /* 0x004fe60008410000 */
[C---:B------:R-:W-:Y:S03]  /*fea0*/  HMMA.16816.F32 R104, R220.reuse, R30, R104 ;  /* 0x0000001edc68723c */ /* 0x040fe60000001868 */
[----:B------:R-:W2:Y:S01]  /*feb0*/  MUFU.TANH R16, R81 ;  /* 0x0000005100107308 */ /* 0x000ea20000002400 */
[----:B------:R-:W5:Y:S01]  /*fec0*/  LDSM.16.M88.4 R28, [R228+0x3800] ;  /* 0x00380000e41c783b */ /* 0x000f620000000200 */
[----:B---3--:R-:W-:Y:S01]  /*fed0*/  FMUL.FTZ R90, R97, UR12 ;  /* 0x0000000c615a7c20 */ /* 0x008fe20008410000 */
[C---:B----4-:R-:W-:Y:S07]  /*fee0*/  HMMA.16816.F32 R108, R220.reuse, R24, R108 ;  /* 0x00000018dc6c723c */ /* 0x050fee000000186c */
[----:B------:R-:W3:Y:S01]  /*fef0*/  MUFU.TANH R8, R83 ;  /* 0x0000005300087308 */ /* 0x000ee20000002400 */
[----:B-1----:R-:W-:Y:S01]  /*ff00*/  FMUL.FTZ R80, R98, UR12 ;  /* 0x0000000c62507c20 */ /* 0x002fe20008410000 */
[C---:B------:R-:W-:Y:S01]  /*ff10*/  HMMA.16816.F32 R112, R220.reuse, R26, R112 ;  /* 0x0000001adc70723c */ /* 0x040fe20000001870 */
[----:B------:R-:W1:Y:S01]  /*ff20*/  LDSM.16.M88.4 R24, [R228+0x3c00] ;  /* 0x003c0000e418783b */ /* 0x000e620000000200 */
[----:B------:R-:W-:Y:S06]  /*ff30*/  DEPBAR.LE SB0, 0x0 ;  /* 0x000080000000791a */ /* 0x000fec0000000000 */
[----:B------:R4:W1:Y:S03]  /*ff40*/  MUFU.TANH R180, R85 ;  /* 0x0000005500b47308 */ /* 0x0008660000002400 */
[----:B------:R-:W-:Y:S01]  /*ff50*/  FMUL.FTZ R103, R103, UR12 ;  /* 0x0000000c67677c20 */ /* 0x000fe20008410000 */
[----:B------:R-:W-:Y:S01]  /*ff60*/  FMUL.FTZ R100, R100, UR12 ;  /* 0x0000000c64647c20 */ /* 0x000fe20008410000 */
[----:B------:R-:W-:Y:S01]  /*ff70*/  FMUL.FTZ R101, R101, UR12 ;  /* 0x0000000c65657c20 */ /* 0x000fe20008410000 */
[----:B------:R-:W-:Y:S01]  /*ff80*/  FMUL.FTZ R105, R105, UR12 ;  /* 0x0000000c69697c20 */ /* 0x000fe20008410000 */
[----:B------:R-:W-:Y:S03]  /*ff90*/  FMUL.FTZ R102, R102, UR12 ;  /* 0x0000000c66667c20 */ /* 0x000fe60008410000 */
[----:B------:R2:W1:Y:S01]  /*ffa0*/  MUFU.TANH R176, R86 ;  /* 0x0000005600b07308 */ /* 0x0004620000002400 */
[----:B------:R-:W-:Y:S01]  /*ffb0*/  BAR.SYNC.DEFER_BLOCKING 0x0 ;  /* 0x0000000000007b1d */ /* 0x000fe20000010000 */
[----:B------:R-:W-:Y:S01]  /*ffc0*/  FMUL.FTZ R104, R104, UR12 ;  /* 0x0000000c68687c20 */ /* 0x000fe20008410000 */
[----:B------:R-:W-:Y:S01]  /*ffd0*/  FMUL.FTZ R106, R106, UR12 ;  /* 0x0000000c6a6a7c20 */ /* 0x000fe20008410000 */
[----:B------:R-:W-:Y:S01]  /*ffe0*/  FMUL.FTZ R107, R107, UR12 ;  /* 0x0000000c6b6b7c20 */ /* 0x000fe20008410000 */
[----:B------:R-:W-:Y:S01]  /*fff0*/  FMUL.FTZ R108, R108, UR12 ;  /* 0x0000000c6c6c7c20 */ /* 0x000fe20008410000 */
[----:B------:R-:W-:Y:S01]  /*10000*/  FMUL.FTZ R109, R109, UR12 ;  /* 0x0000000c6d6d7c20 */ /* 0x000fe20008410000 */
[----:B------:R-:W-:Y:S03]  /*10010*/  FMUL.FTZ R110, R110, UR12 ;  /* 0x0000000c6e6e7c20 */ /* 0x000fe60008410000 */
[----:B------:R3:W1:Y:S01]  /*10020*/  MUFU.TANH R205, R103 ;  /* 0x0000006700cd7308 */ /* 0x0006620000002400 */
[----:B----4-:R-:W-:Y:S01]  /*10030*/  FMUL.FTZ R85, R93, UR12 ;  /* 0x0000000c5d557c20 */ /* 0x010fe20008410000 */
[----:B------:R-:W-:Y:S01]  /*10040*/  FMUL.FTZ R97, R114, UR12 ;  /* 0x0000000c72617c20 */ /* 0x000fe20008410000 */
[----:B------:R-:W-:Y:S01]  /*10050*/  FMUL.FTZ R91, R115, UR12 ;  /* 0x0000000c735b7c20 */ /* 0x000fe20008410000 */
[----:B------:R-:W-:Y:S06]  /*10060*/  FMUL.FTZ R112, R112, UR12 ;  /* 0x0000000c70707c20 */ /* 0x000fec0008410000 */
[----:B------:R4:W4:Y:S01]  /*10070*/  MUFU.TANH R195, R105 ;  /* 0x0000006900c37308 */ /* 0x0009220000002400 */
[C---:B-----5:R-:W-:Y:S05]  /*10080*/  HMMA.16816.F32 R116, R220.reuse, R28, R116 ;  /* 0x0000001cdc74723c */ /* 0x060fea0000001874 */
[----:B--2---:R-:W-:Y:S01]  /*10090*/  FMUL.FTZ R86, R99, UR12 ;  /* 0x0000000c63567c20 */ /* 0x004fe20008410000 */
[C---:B------:R-:W-:Y:S03]  /*100a0*/  HMMA.16816.F32 R120, R220.reuse, R30, R120 ;  /* 0x0000001edc78723c */ /* 0x040fe60000001878 */
[----:B------:R-:W2:Y:S02]  /*100b0*/  MUFU.TANH R191, R191 ;  /* 0x000000bf00bf7308 */ /* 0x000ea40000002400 */
[----:B---3--:R-:W-:Y:S01]  /*100c0*/  FMUL.FTZ R103, R113, UR12 ;  /* 0x0000000c71677c20 */ /* 0x008fe20008410000 */
[C---:B-1----:R-:W-:Y:S07]  /*100d0*/  HMMA.16816.F32 R124, R220.reuse, R24, R124 ;  /* 0x00000018dc7c723c */ /* 0x042fee000000187c */
[----:B------:R-:W1:Y:S01]  /*100e0*/  MUFU.TANH R13, R13 ;  /* 0x0000000d000d7308 */ /* 0x000e620000002400 */
[----:B----4-:R-:W-:Y:S01]  /*100f0*/  FMUL.FTZ R105, R111, UR12 ;  /* 0x0000000c6f697c20 */ /* 0x010fe20008410000 */
[----:B------:R-:W-:Y:S08]  /*10100*/  HMMA.16816.F32 R128, R220, R26, R128 ;  /* 0x0000001adc80723c */ /* 0x000ff00000001880 */
[----:B------:R-:W3:Y:S03]  /*10110*/  MUFU.TANH R15, R15 ;  /* 0x0000000f000f7308 */ /* 0x000ee60000002400 */
[----:B------:R-:W-:Y:S01]  /*10120*/  FMUL.FTZ R95, R116, UR12 ;  /* 0x0000000c745f7c20 */ /* 0x000fe20008410000 */
[----:B------:R-:W-:Y:S01]  /*10130*/  FMUL.FTZ R83, R117, UR12 ;  /* 0x0000000c75537c20 */ /* 0x000fe20008410000 */
[----:B------:R-:W-:Y:S01]  /*10140*/  FMUL.FTZ R81, R118, UR12 ;  /* 0x0000000c76517c20 */ /* 0x000fe20008410000 */
[----:B------:R-:W-:Y:S01]  /*10150*/  FMUL.FTZ R71, R119, UR12 ;  /* 0x0000000c77477c20 */ /* 0x000fe20008410000 */
[----:B------:R-:W-:Y:S03]  /*10160*/  FMUL.FTZ R69, R120, UR12 ;  /* 0x0000000c78457c20 */ /* 0x000fe60008410000 */
[----:B------:R-:W4:Y:S01]  /*10170*/  MUFU.TANH R203, R203 ;  /* 0x000000cb00cb7308 */ /* 0x000f220000002400 */
[----:B------:R-:W-:Y:S01]  /*10180*/  FMUL.FTZ R67, R121, UR12 ;  /* 0x0000000c79437c20 */ /* 0x000fe20008410000 */
        /* <DEDUP_REMOVED lines=9> */
[----:B------:R-:W-:Y:S01]  /*10220*/  FMUL.FTZ R3, R131, UR12 ;  /* 0x0000000c83037c20 */ /* 0x000fe20008410000 */
[----:B------:R-:W-:Y:S05]  /*10230*/  FMUL.FTZ R130, R130, UR12 ;  /* 0x0000000c82827c20 */ /* 0x000fea0008410000 */
[----:B------:R1:W1:Y:S10]  /*10240*/  MUFU.TANH R209, R22 ;  /* 0x0000001600d17308 */ /* 0x0002740000002400 */
        /* <DEDUP_REMOVED lines=75> */
[----:B------:R-:W1:Y:S01]  /*10700*/  MUFU.TANH R3, R3 ;  /* 0x0000000300037308 */ /* 0x000e620000002400 */
[----:B--234-:R-:W-:Y:S05]  /*10710*/  @!P0 BRA `(.L_x_1635) ;  /* 0x00000004007c8947 */ /* 0x01cfea0003800000 */
[----:B------:R-:W-:Y:S04]  /*10720*/  ULEA UR10, -UR11, URZ, 0x8 ;  /* 0x0000003f0b0a7291 */ /* 0x000fe8000f8e413f */
[----:B------:R-:W-:Y:S02]  /*10730*/  USHF.R.S32.HI UR7, URZ, 0x1f, UR10 ;  /* 0x0000001f3f077899 */ /* 0x000fe4000801140a */
[----:B------:R-:W-:Y:S04]  /*10740*/  MOV R24, UR10 ;  /* 0x0000000a00187c02 */ /* 0x000fe80008000f00 */
[----:B-1----:R-:W-:Y:S01]  /*10750*/  MOV R0, UR7 ;  /* 0x0000000700007c02 */ /* 0x002fe20008000f00 */
        /* <DEDUP_REMOVED lines=33> */
[----:B------:R-:W-:Y:S01]  /*10970*/  ISETP.NE.AND P1, PT, R0, RZ, PT ;  /* 0x000000ff0000720c */ /* 0x000fe20003f25270 */
[----:B------:R-:W1:Y:S01]  /*10980*/  LDC.64 R4, c[0x0][0x230] ;  /* 0x00008c00ff047b82 */ /* 0x000e620000000a00 */
[----:B------:R-:W-:Y:S02]  /*10990*/  ISETP.GE.U32.AND P5, PT, R9, R2, PT ;  /* 0x000000020900720c */ /* 0x000fe40003fa6070 */
[----:B------:R-:W-:Y:S05]  /*109a0*/  LOP3.LUT R9, RZ, R0, RZ, 0x33, !PT ;  /* 0x00000000ff097212 */ /* 0x000fea00078e33ff */
[----:B------:R-:W2:Y:S02]  /*109b0*/  LDC R2, c[0x0][0x24c] ;  /* 0x00009300ff027b82 */ /* 0x000ea40000000800 */
        /* <DEDUP_REMOVED lines=11> */
[----:B------:R-:W3:Y:S02]  /*10a70*/  LDG.E R7, desc[UR8][R28.64] ;  /* 0x000000081c077981 */ /* 0x000ee4000c1e1900 */
[----:B------:R-:W-:Y:S02]  /*10a80*/  IMAD R0, R9, R0, -0x100 ;  /* 0xffffff0009007424 */ /* 0x000fe400078e0200 */
[----:B------:R-:W3:Y:S02]  /*10a90*/  LDG.E R22, desc[UR8][R26.64] ;  /* 0x000000081a167981 */ /* 0x000ee4000c1e1900 */
[C---:B------:R-:W-:Y:S01]  /*10aa0*/  IMAD.WIDE.U32 R24, R0.reuse, UR11, RZ ;  /* 0x0000000b00187c25 */ /* 0x040fe2000f8e00ff */
[----:B------:R-:W-:Y:S05]  /*10ab0*/  SHF.R.S32.HI R9, RZ, 0x1f, R0 ;  /* 0x0000001fff097819 */ /* 0x000fea0000011400 */
[----:B------:R-:W-:Y:S04]  /*10ac0*/  IMAD R9, R9, UR11, RZ ;  /* 0x0000000b09097c24 */ /* 0x000fe8000f8e02ff */
[----:B--2---:R-:W-:Y:S04]  /*10ad0*/  IMAD R9, R0, R2, R9 ;  /* 0x0000000200097224 */ /* 0x004fe800078e0209 */
[----:B------:R-:W-:Y:S01]  /*10ae0*/  IMAD.IADD R25, R25, 0x1, R9 ;  /* 0x0000000119197824 */ /* 0x000fe200078e0209 */
[----:B---3--:R-:W-:Y:S04]  /*10af0*/  IADD3 R7, -R22, R7, RZ ;  /* 0x0000000716077210 */ /* 0x008fe80007ffe1ff */
[----:B------:R-:W-:Y:S01]  /*10b00*/  SHF.R.S32.HI R21, RZ, 0x1f, R7 ;  /* 0x0000001fff157819 */ /* 0x000fe20000011407 */
[-C--:B-1----:R-:W-:Y:S04]  /*10b10*/  IMAD.WIDE.U32 R24, R7, R4.reuse, R24 ;  /* 0x0000000407187225 */ /* 0x082fe800078e0018 */
[----:B------:R-:W-:Y:S04]  /*10b20*/  IMAD R0, R21, R4, RZ ;  /* 0x0000000415007224 */ /* 0x000fe800078e02ff */
[----:B------:R-:W-:Y:S05]  /*10b30*/  IMAD R0, R7, R5, R0 ;  /* 0x0000000507007224 */ /* 0x000fea00078e0200 */
[----:B------:R-:W-:Y:S07]  /*10b40*/  IADD3 R0, R25, R0, RZ ;  /* 0x0000000019007210 */ /* 0x000fee0007ffe0ff */
.L_x_1636:
        /* <DEDUP_REMOVED lines=28> */
.L_x_1635:
[----:B--2---:R-:W-:Y:S01]  /*10d10*/  LDSM.16.MT88.4 R28, [R148+0x5000] ;  /* 0x00500000941c783b */ /* 0x004fe20000004200 */
        /* <DEDUP_REMOVED lines=136> */
[----:B------:R-:W-:Y:S01]  /*115a0*/  FMUL.FTZ R48, R0, UR4 ;  /* 0x0000000400307c20 */ /* 0x000fe20008410000 */
[C---:B------:R-:W-:Y:S01]  /*115b0*/  FSETP.NEU.FTZ.AND P0, PT, R2.reuse, -INF , PT ;  /* 0xff8000000200780b */ /* 0x040fe20003f1d000 */
[C---:B------:R-:W-:Y:S01]  /*115c0*/  FMUL.FTZ R50, R2.reuse, UR4 ;  /* 0x0000000402327c20 */ /* 0x040fe20008410000 */
[----:B------:R-:W-:Y:S01]  /*115d0*/  FADD.FTZ R4, -R2, R151 ;  /* 0x0000009702047221 */ /* 0x000fe20000010100 */
[----:B------:R-:W-:Y:S03]  /*115e0*/  MOV R151, R2 ;  /* 0x0000000200977202 */ /* 0x000fe60000000f00 */
[----:B------:R-:W-:Y:S01]  /*115f0*/  FSEL R50, R50, RZ, P0 ;  /* 0x000000ff32327208 */ /* 0x000fe20000000000 */
[----:B------:R-:W-:Y:S01]  /*11600*/  FMUL.FTZ R22, R4, UR4 ;  /* 0x0000000404167c20 */ /* 0x000fe20008410000 */
[C---:B------:R-:W-:Y:S01]  /*11610*/  FSETP.NEU.FTZ.AND P0, PT, R0.reuse, -INF , PT ;  /* 0xff8000000000780b */ /* 0x040fe20003f1d000 */
[----:B------:R-:W-:Y:S02]  /*11620*/  FADD.FTZ R4, -R0, R149 ;  /* 0x0000009500047221 */ /* 0x000fe40000010100 */
[--C-:B------:R-:W-:Y:S01]  /*11630*/  FFMA.FTZ R101, R13, UR4, -R50.reuse ;  /* 0x000000040d657c23 */ /* 0x100fe20008010832 */
[--C-:B------:R-:W-:Y:S01]  /*11640*/  FFMA.FTZ R155, R14, UR4, -R50.reuse ;  /* 0x000000040e9b7c23 */ /* 0x100fe20008010832 */
[----:B------:R-:W1:Y:S01]  /*11650*/  MUFU.EX2 R22, R22 ;  /* 0x0000001600167308 */ /* 0x000e620000000800 */
[--C-:B------:R-:W-:Y:S01]  /*11660*/  FFMA.FTZ R102, R37, UR4, -R50.reuse ;  /* 0x0000000425667c23 */ /* 0x100fe20008010832 */
[--C-:B------:R-:W-:Y:S01]  /*11670*/  FFMA.FTZ R114, R42, UR4, -R50.reuse ;  /* 0x000000042a727c23 */ /* 0x100fe20008010832 */
[----:B------:R-:W-:Y:S01]  /*11680*/  FSEL R48, R48, RZ, P0 ;  /* 0x000000ff30307208 */ /* 0x000fe20000000000 */
[--C-:B------:R-:W-:Y:S01]  /*11690*/  FFMA.FTZ R204, R167, UR4, -R50.reuse ;  /* 0x00000004a7cc7c23 */ /* 0x100fe20008010832 */
[--C-:B------:R-:W-:Y:S01]  /*116a0*/  FFMA.FTZ R108, R10, UR4, -R50.reuse ;  /* 0x000000040a6c7c23 */ /* 0x100fe20008010832 */
[--C-:B------:R-:W-:Y:S01]  /*116b0*/  FFMA.FTZ R126, R163, UR4, -R50.reuse ;  /* 0x00000004a37e7c23 */ /* 0x100fe20008010832 */
[----:B------:R-:W-:Y:S03]  /*116c0*/  FFMA.FTZ R163, R40, UR4, -R50 ;  /* 0x0000000428a37c23 */ /* 0x000fe60008010832 */
        /* <DEDUP_REMOVED lines=9> */
[----:B-1----:R-:W-:Y:S01]  /*11760*/  FMUL.FTZ R9, R22, R141 ;  /* 0x0000008d16097220 */ /* 0x002fe20000410000 */
[--C-:B------:R-:W-:Y:S01]  /*11770*/  FFMA.FTZ R124, R157, UR4, -R48.reuse ;  /* 0x000000049d7c7c23 */ /* 0x100fe20008010830 */
[----:B------:R-:W-:Y:S01]  /*11780*/  FFMA.FTZ R157, R45, UR4, -R48 ;  /* 0x000000042d9d7c23 */ /* 0x000fe20008010830 */
[--C-:B------:R-:W-:Y:S01]  /*11790*/  FFMA.FTZ R116, R159, UR4, -R50.reuse ;  /* 0x000000049f747c23 */ /* 0x100fe20008010832 */
[--C-:B------:R-:W-:Y:S01]  /*117a0*/  FFMA.FTZ R159, R44, UR4, -R50.reuse ;  /* 0x000000042c9f7c23 */ /* 0x100fe20008010832 */
[----:B------:R-:W-:Y:S01]  /*117b0*/  FFMA.FTZ R115, R64, UR4, -R50 ;  /* 0x0000000440737c23 */ /* 0x000fe20008010832 */
[----:B------:R-:W-:Y:S03]  /*117c0*/  LDSM.16.MT88.4 R44, [R150+0x5800] ;  /* 0x00580000962c783b */ /* 0x000fe60000004200 */
[----:B------:R-:W-:Y:S01]  /*117d0*/  MUFU.EX2 R221, R221 ;  /* 0x000000dd00dd7308 */ /* 0x000fe20000000800 */
[--C-:B------:R-:W-:Y:S01]  /*117e0*/  FFMA.FTZ R64, R75, UR4, -R48.reuse ;  /* 0x000000044b407c23 */ /* 0x100fe20008010830 */
[--C-:B------:R-:W-:Y:S01]  /*117f0*/  FFMA.FTZ R75, R12, UR4, -R48.reuse ;  /* 0x000000040c4b7c23 */ /* 0x100fe20008010830 */
[----:B------:R-:W-:Y:S01]  /*11800*/  FMUL.FTZ R21, R4, UR4 ;  /* 0x0000000404157c20 */ /* 0x000fe20008410000 */
[----:B------:R-:W-:Y:S01]  /*11810*/  FFMA.FTZ R212, R171, UR4, -R48 ;  /* 0x00000004abd47c23 */ /* 0x000fe20008010830 */
[----:B------:R-:W-:Y:S01]  /*11820*/  FFMA.FTZ R171, R161, UR4, -R50 ;  /* 0x00000004a1ab7c23 */ /* 0x000fe20008010832 */
[--C-:B------:R-:W-:Y:S01]  /*11830*/  FFMA.FTZ R161, R41, UR4, -R48.reuse ;  /* 0x0000000429a17c23 */ /* 0x100fe20008010830 */
[----:B------:R-:W1:Y:S03]  /*11840*/  LDSM.16.MT88.4 R12, [R150+0x5000] ;  /* 0x00500000960c783b */ /* 0x000e660000004200 */
[----:B------:R-:W-:Y:S01]  /*11850*/  MUFU.EX2 R164, R164 ;  /* 0x000000a400a47308 */ /* 0x000fe20000000800 */
[--C-:B------:R-:W-:Y:S01]  /*11860*/  FFMA.FTZ R200, R177, UR4, -R48.reuse ;  /* 0x00000004b1c87c23 */ /* 0x100fe20008010830 */
[----:B------:R-:W-:Y:S01]  /*11870*/  FFMA.FTZ R177, R165, UR4, -R48 ;  /* 0x00000004a5b17c23 */ /* 0x000fe20008010830 */
[----:B------:R-:W-:Y:S01]  /*11880*/  FFMA.FTZ R165, R36, UR4, -R50 ;  /* 0x0000000424a57c23 */ /* 0x000fe20008010832 */
[C---:B------:R-:W-:Y:S01]  /*11890*/  FMUL.FTZ R4, R22.reuse, R144 ;  /* 0x0000009016047220 */ /* 0x040fe20000410000 */
[----:B------:R-:W-:Y:S01]  /*118a0*/  FMUL.FTZ R5, R22, R145 ;  /* 0x0000009116057220 */ /* 0x000fe20000410000 */
[--C-:B------:R-:W-:Y:S01]  /*118b0*/  FFMA.FTZ R121, R60, UR4, -R48.reuse ;  /* 0x000000043c797c23 */ /* 0x100fe20008010830 */
[----:B------:R-:W2:Y:S03]  /*118c0*/  LDSM.16.MT88.4 R36, [R150+0x5400] ;  /* 0x005400009624783b */ /* 0x000ea60000004200 */
[----:B------:R-:W3:Y:S01]  /*118d0*/  MUFU.EX2 R21, R21 ;  /* 0x0000001500157308 */ /* 0x000ee20000000800 */
[----:B------:R-:W-:Y:S01]  /*118e0*/  FFMA.FTZ R60, R8, UR4, -R48 ;  /* 0x00000004083c7c23 */ /* 0x000fe20008010830 */
[C---:B------:R-:W-:Y:S01]  /*118f0*/  FMUL.FTZ R8, R22.reuse, R140 ;  /* 0x0000008c16087220 */ /* 0x040fe20000410000 */
[----:B------:R-:W-:Y:S01]  /*11900*/  FFMA.FTZ R111, R17, UR4, -R50 ;  /* 0x00000004116f7c23 */ /* 0x000fe20008010832 */
[----:B------:R-:W-:Y:S01]  /*11910*/  FMUL.FTZ R17, R22, R133 ;  /* 0x0000008516117220 */ /* 0x000fe20000410000 */
[----:B------:R-:W-:Y:S01]  /*11920*/  FFMA.FTZ R156, R19, UR4, -R48 ;  /* 0x00000004139c7c23 */ /* 0x000fe20008010830 */
[--C-:B------:R-:W-:Y:S01]  /*11930*/  FFMA.FTZ R104, R18, UR4, -R50.reuse ;  /* 0x0000000412687c23 */ /* 0x100fe20008010832 */
[----:B------:R-:W4:Y:S03]  /*11940*/  LDSM.16.MT88.4 R40, [R148+0x5400] ;  /* 0x005400009428783b */ /* 0x000f260000004200 */
[----:B------:R-:W-:Y:S01]  /*11950*/  MUFU.EX2 R212, R212 ;  /* 0x000000d400d47308 */ /* 0x000fe20000000800 */
[--C-:B------:R-:W-:Y:S01]  /*11960*/  FFMA.FTZ R125, R32, UR4, -R50.reuse ;  /* 0x00000004207d7c23 */ /* 0x100fe20008010832 */
[----:B------:R-:W-:Y:S01]  /*11970*/  FFMA.FTZ R120, R33, UR4, -R50 ;  /* 0x0000000421787c23 */ /* 0x000fe20008010832 */
[----:B------:R-:W-:Y:S01]  /*11980*/  FFMA.FTZ R122, R35, UR4, -R48 ;  /* 0x00000004237a7c23 */ /* 0x000fe20008010830 */
[----:B------:R-:W-:Y:S01]  /*11990*/  FFMA.FTZ R213, R213, UR4, -R50 ;  /* 0x00000004d5d57c23 */ /* 0x000fe20008010832 */
[----:B------:R-:W-:Y:S01]  /*119a0*/  FFMA.FTZ R211, R211, UR4, -R48 ;  /* 0x00000004d3d37c23 */ /* 0x000fe20008010830 */
[----:B------:R-:W-:Y:S01]  /*119b0*/  FFMA.FTZ R195, R195, UR4, -R50 ;  /* 0x00000004c3c37c23 */ /* 0x000fe20008010832 */
[----:B------:R-:W-:Y:S03]  /*119c0*/  FFMA.FTZ R189, R189, UR4, -R48 ;  /* 0x00000004bdbd7c23 */ /* 0x000fe60008010830 */
[----:B------:R-:W5:Y:S01]  /*119d0*/  MUFU.EX2 R200, R200 ;  /* 0x000000c800c87308 */ /* 0x000f620000000800 */
[C---:B---3--:R-:W-:Y:S01]  /*119e0*/  FMUL.FTZ R10, R21.reuse, R142 ;  /* 0x0000008e150a7220 */ /* 0x048fe20000410000 */
[C---:B------:R-:W-:Y:S01]  /*119f0*/  FMUL.FTZ R11, R21.reuse, R143 ;  /* 0x0000008f150b7220 */ /* 0x040fe20000410000 */
[C---:B------:R-:W-:Y:S01]  /*11a00*/  FMUL.FTZ R18, R21.reuse, R134 ;  /* 0x0000008615127220 */ /* 0x040fe20000410000 */
[----:B------:R-:W-:Y:S01]  /*11a10*/  LDSM.16.MT88.4 R140, [R150+0x8c00] ;  /* 0x008c0000968c783b */ /* 0x000fe20000004200 */
[C---:B------:R-:W-:Y:S01]  /*11a20*/  FMUL.FTZ R19, R21.reuse, R135 ;  /* 0x0000008715137220 */ /* 0x040fe20000410000 */
[----:B------:R-:W-:Y:S01]  /*11a30*/  FMUL.FTZ R7, R21, R147 ;  /* 0x0000009315077220 */ /* 0x000fe20000410000 */
[----:B------:R-:W-:Y:S03]  /*11a40*/  FFMA.FTZ R208, R169, UR4, -R50 ;  /* 0x00000004a9d07c23 */ /* 0x000fe60008010832 */
[----:B------:R-:W-:Y:S01]  /*11a50*/  MUFU.EX2 R111, R111 ;  /* 0x0000006f006f7308 */ /* 0x000fe20000000800 */
[----:B------:R-:W-:Y:S01]  /*11a60*/  FFMA.FTZ R169, R34, UR4, -R48 ;  /* 0x0000000422a97c23 */ /* 0x000fe20008010830 */
[--C-:B------:R-:W-:Y:S01]  /*11a70*/  FFMA.FTZ R223, R179, UR4, -R50.reuse ;  /* 0x00000004b3df7c23 */ /* 0x100fe20008010832 */
[----:B------:R-:W-:Y:S01]  /*11a80*/  FFMA.FTZ R192, R181, UR4, -R50 ;  /* 0x00000004b5c07c23 */ /* 0x000fe20008010832 */
[--C-:B------:R-:W-:Y:S01]  /*11a90*/  FFMA.FTZ R196, R183, UR4, -R48.reuse ;  /* 0x00000004b7c47c23 */ /* 0x100fe20008010830 */
[----:B------:R-:W-:Y:S01]  /*11aa0*/  FFMA.FTZ R112, R6, UR4, -R48 ;  /* 0x0000000406707c23 */ /* 0x000fe20008010830 */
[----:B------:R-:W-:Y:S01]  /*11ab0*/  FMUL.FTZ R6, R21, R146 ;  /* 0x0000009215067220 */ /* 0x000fe20000410000 */
[----:B------:R-:W-:Y:S03]  /*11ac0*/  FFMA.FTZ R188, R191, UR4, -R50 ;  /* 0x00000004bfbc7c23 */ /* 0x000fe60008010832 */
[----:B------:R-:W3:Y:S01]  /*11ad0*/  MUFU.EX2 R208, R208 ;  /* 0x000000d000d07308 */ /* 0x000ee20000000800 */
[----:B-----5:R-:W-:Y:S01]  /*11ae0*/  F2FP.F16.F32.PACK_AB R25, R200, R212 ;  /* 0x000000d4c819723e */ /* 0x020fe200000000ff */
[----:B------:R-:W-:Y:S01]  /*11af0*/  FFMA.FTZ R191, R193, UR4, -R48 ;  /* 0x00000004c1bf7c23 */ /* 0x000fe20008010830 */
[----:B------:R-:W-:Y:S01]  /*11b00*/  FFMA.FTZ R160, R197, UR4, -R50 ;  /* 0x00000004c5a07c23 */ /* 0x000fe20008010832 */
[----:B------:R-:W-:Y:S01]  /*11b10*/  FFMA.FTZ R183, R199, UR4, -R48 ;  /* 0x00000004c7b77c23 */ /* 0x000fe20008010830 */
[--C-:B------:R-:W-:Y:S01]  /*11b20*/  FFMA.FTZ R84, R62, UR4, -R50.reuse ;  /* 0x000000043e547c23 */ /* 0x100fe20008010832 */
[--C-:B------:R-:W-:Y:S01]  /*11b30*/  FFMA.FTZ R62, R16, UR4, -R50.reuse ;  /* 0x00000004103e7c23 */ /* 0x100fe20008010832 */
[----:B------:R-:W-:Y:S03]  /*11b40*/  FMUL.FTZ R16, R22, R132 ;  /* 0x0000008416107220 */ /* 0x000fe60000410000 */
[----:B------:R-:W-:Y:S01]  /*11b50*/  MUFU.EX2 R223, R223 ;  /* 0x000000df00df7308 */ /* 0x000fe20000000800 */
[--C-:B------:R-:W-:Y:S01]  /*11b60*/  FFMA.FTZ R181, R203, UR4, -R50.reuse ;  /* 0x00000004cbb57c23 */ /* 0x100fe20008010832 */
[----:B------:R-:W-:Y:S01]  /*11b70*/  FFMA.FTZ R152, R207, UR4, -R50 ;  /* 0x00000004cf987c23 */ /* 0x000fe20008010832 */
[--C-:B------:R-:W-:Y:S01]  /*11b80*/  FFMA.FTZ R154, R209, UR4, -R48.reuse ;  /* 0x00000004d19a7c23 */ /* 0x100fe20008010830 */
[----:B------:R-:W-:Y:S01]  /*11b90*/  FFMA.FTZ R117, R23, UR4, -R48 ;  /* 0x0000000417757c23 */ /* 0x000fe20008010830 */
[--C-:B------:R-:W-:Y:S01]  /*11ba0*/  FFMA.FTZ R130, R215, UR4, -R50.reuse ;  /* 0x00000004d7827c23 */ /* 0x100fe20008010832 */
[----:B------:R-:W-:Y:S01]  /*11bb0*/  FFMA.FTZ R119, R217, UR4, -R50 ;  /* 0x00000004d9777c23 */ /* 0x000fe20008010832 */
[--C-:B------:R-:W-:Y:S03]  /*11bc0*/  FFMA.FTZ R128, R219, UR4, -R48.reuse ;  /* 0x00000004db807c23 */ /* 0x100fe60008010830 */
[----:B------:R-:W5:Y:S01]  /*11bd0*/  MUFU.EX2 R192, R192 ;  /* 0x000000c000c07308 */ /* 0x000f620000000800 */
[----:B---3--:R-:W-:Y:S01]  /*11be0*/  F2FP.F16.F32.PACK_AB R24, R204, R208 ;  /* 0x000000d0cc18723e */ /* 0x008fe200000000ff */
[----:B------:R-:W-:Y:S01]  /*11bf0*/  FFMA.FTZ R179, R225, UR4, -R48 ;  /* 0x00000004e1b37c23 */ /* 0x000fe20008010830 */
[----:B------:R-:W-:Y:S01]  /*11c00*/  FFMA.FTZ R212, R21, R252, R212 ;  /* 0x000000fc15d47223 */ /* 0x000fe200000100d4 */
[----:B------:R-:W-:Y:S01]  /*11c10*/  FFMA.FTZ R149, R170, UR4, -R50 ;  /* 0x00000004aa957c23 */ /* 0x000fe20008010832 */
[--C-:B------:R-:W-:Y:S01]  /*11c20*/  FFMA.FTZ R131, R54, UR4, -R48.reuse ;  /* 0x0000000436837c23 */ /* 0x100fe20008010830 */
[----:B------:R-:W-:Y:S01]  /*11c30*/  FFMA.FTZ R100, R52, UR4, -R48 ;  /* 0x0000000434647c23 */ /* 0x000fe20008010830 */
[--C-:B------:R-:W-:Y:S03]  /*11c40*/  FFMA.FTZ R129, R178, UR4, -R50.reuse ;  /* 0x00000004b2817c23 */ /* 0x100fe60008010832 */
[----:B------:R-:W3:Y:S01]  /*11c50*/  MUFU.EX2 R196, R196 ;  /* 0x000000c400c47308 */ /* 0x000ee20000000800 */
[----:B------:R-:W-:Y:S01]  /*11c60*/  FFMA.FTZ R98, R174, UR4, -R50 ;  /* 0x00000004ae627c23 */ /* 0x000fe20008010832 */
[--C-:B------:R-:W-:Y:S01]  /*11c70*/  FFMA.FTZ R127, R58, UR4, -R48.reuse ;  /* 0x000000043a7f7c23 */ /* 0x100fe20008010830 */
[----:B------:R-:W-:Y:S01]  /*11c80*/  FFMA.FTZ R96, R56, UR4, -R48 ;  /* 0x0000000438607c23 */ /* 0x000fe20008010830 */
[--C-:B------:R-:W-:Y:S01]  /*11c90*/  FFMA.FTZ R123, R186, UR4, -R50.reuse ;  /* 0x00000004ba7b7c23 */ /* 0x100fe20008010832 */
[----:B------:R-:W-:Y:S01]  /*11ca0*/  FFMA.FTZ R92, R182, UR4, -R50 ;  /* 0x00000004b65c7c23 */ /* 0x000fe20008010832 */
[--C-:B------:R-:W-:Y:S01]  /*11cb0*/  FFMA.FTZ R88, R194, UR4, -R48.reuse ;  /* 0x00000004c2587c23 */ /* 0x100fe20008010830 */
[--C-:B------:R-:W-:Y:S03]  /*11cc0*/  FFMA.FTZ R113, R65, UR4, -R48.reuse ;  /* 0x0000000441717c23 */ /* 0x100fe60008010830 */
[----:B------:R-:W2:Y:S01]  /*11cd0*/  MUFU.EX2 R188, R188 ;  /* 0x000000bc00bc7308 */ /* 0x000ea20000000800 */
[----:B-----5:R-:W-:Y:S01]  /*11ce0*/  F2FP.F16.F32.PACK_AB R26, R192, R223 ;  /* 0x000000dfc01a723e */ /* 0x020fe200000000ff */
[----:B------:R-:W-:Y:S01]  /*11cf0*/  FFMA.FTZ R82, R206, UR4, -R48 ;  /* 0x00000004ce527c23 */ /* 0x000fe20008010830 */
[--C-:B------:R-:W-:Y:S01]  /*11d00*/  FFMA.FTZ R99, R72, UR4, -R50.reuse ;  /* 0x0000000448637c23 */ /* 0x100fe20008010832 */
[--C-:B------:R-:W-:Y:S01]  /*11d10*/  FFMA.FTZ R72, R70, UR4, -R50.reuse ;  /* 0x0000000446487c23 */ /* 0x100fe20008010832 */
[--C-:B------:R-:W-:Y:S01]  /*11d20*/  FFMA.FTZ R109, R202, UR4, -R50.reuse ;  /* 0x00000004ca6d7c23 */ /* 0x100fe20008010832 */
[----:B------:R-:W-:Y:S01]  /*11d30*/  FFMA.FTZ R78, R198, UR4, -R50 ;  /* 0x00000004c64e7c23 */ /* 0x000fe20008010832 */
[--C-:B------:R-:W-:Y:S03]  /*11d40*/  FFMA.FTZ R107, R68, UR4, -R48.reuse ;  /* 0x00000004446b7c23 */ /* 0x100fe60008010830 */
[----:B------:R-:W5:Y:S01]  /*11d50*/  MUFU.EX2 R191, R191 ;  /* 0x000000bf00bf7308 */ /* 0x000f620000000800 */
[----:B---3--:R-:W-:Y:S01]  /*11d60*/  F2FP.F16.F32.PACK_AB R27, R221, R196 ;  /* 0x000000c4dd1b723e */ /* 0x008fe200000000ff */
[--C-:B------:R-:W-:Y:S01]  /*11d70*/  FFMA.FTZ R74, R214, UR4, -R48.reuse ;  /* 0x00000004d64a7c23 */ /* 0x100fe20008010830 */
[--C-:B------:R-:W-:Y:S01]  /*11d80*/  FFMA.FTZ R93, R73, UR4, -R48.reuse ;  /* 0x00000004495d7c23 */ /* 0x100fe20008010830 */
[--C-:B------:R-:W-:Y:S01]  /*11d90*/  FFMA.FTZ R70, R162, UR4, -R48.reuse ;  /* 0x00000004a2467c23 */ /* 0x100fe20008010830 */
[----:B------:R-:W-:Y:S01]  /*11da0*/  FFMA.FTZ R87, R77, UR4, -R48 ;  /* 0x000000044d577c23 */ /* 0x000fe20008010830 */
[--C-:B------:R-:W-:Y:S01]  /*11db0*/  FFMA.FTZ R89, R158, UR4, -R50.reuse ;  /* 0x000000049e597c23 */ /* 0x100fe20008010832 */
[--C-:B------:R-:W-:Y:S03]  /*11dc0*/  FFMA.FTZ R68, R226, UR4, -R50.reuse ;  /* 0x00000004e2447c23 */ /* 0x100fe60008010832 */
[----:B------:R-:W3:Y:S01]  /*11dd0*/  MUFU.EX2 R160, R160 ;  /* 0x000000a000a07308 */ /* 0x000ee20000000800 */
[C---:B-1----:R-:W-:Y:S05]  /*11de0*/  HMMA.16816.F32 R4, R24.reuse, R12, R4 ;  /* 0x0000000c1804723c */ /* 0x042fea0000001804 */
[----:B--2---:R-:W-:Y:S01]  /*11df0*/  F2FP.F16.F32.PACK_AB R32, R101, R188 ;  /* 0x000000bc6520723e */ /* 0x004fe200000000ff */
[C---:B------:R-:W-:Y:S03]  /*11e00*/  HMMA.16816.F32 R8, R24.reuse, R14, R8 ;  /* 0x0000000e1808723c */ /* 0x040fe60000001808 */
[----:B------:R-:W-:Y:S01]  /*11e10*/  MUFU.EX2 R183, R183 ;  /* 0x000000b700b77308 */ /* 0x000fe20000000800 */
[----:B------:R-:W-:Y:S02]  /*11e20*/  ISETP.GT.AND P0, PT, R237, 0x1, PT ;  /* 0x00000001ed00780c */ /* 0x000fe40003f04270 */
[----:B-----5:R-:W-:Y:S01]  /*11e30*/  F2FP.F16.F32.PACK_AB R33, R164, R191 ;  /* 0x000000bfa421723e */ /* 0x020fe200000000ff */
[C---:B------:R-:W-:Y:S01]  /*11e40*/  FMUL.FTZ R12, R22.reuse, R136 ;  /* 0x00000088160c7220 */ /* 0x040fe20000410000 */
[----:B------:R-:W-:Y:S03]  /*11e50*/  FMUL.FTZ R13, R22, R137 ;  /* 0x00000089160d7220 */ /* 0x000fe60000410000 */
[C---:B------:R-:W-:Y:S02]  /*11e60*/  FMUL.FTZ R14, R21.reuse, R138 ;  /* 0x0000008a150e7220 */ /* 0x040fe40000410000 */
[----:B------:R-:W1:Y:S01]  /*11e70*/  MUFU.EX2 R156, R156 ;  /* 0x0000009c009c7308 */ /* 0x000e620000000800 */
[----:B------:R-:W-:Y:S01]  /*11e80*/  FMUL.FTZ R15, R21, R139 ;  /* 0x0000008b150f7220 */ /* 0x000fe20000410000 */
[----:B---3--:R-:W-:Y:S01]  /*11e90*/  F2FP.F16.F32.PACK_AB R34, R111, R160 ;  /* 0x000000a06f22723e */ /* 0x008fe200000000ff */
[--C-:B------:R-:W-:Y:S01]  /*11ea0*/  FFMA.FTZ R77, R168, UR4, -R50.reuse ;  /* 0x00000004a84d7c23 */ /* 0x100fe20008010832 */
[--C-:B------:R-:W-:Y:S01]  /*11eb0*/  FFMA.FTZ R73, R184, UR4, -R50.reuse ;  /* 0x00000004b8497c23 */ /* 0x100fe20008010832 */
[----:B------:R-:W-:Y:S01]  /*11ec0*/  FFMA.FTZ R54, R180, UR4, -R50 ;  /* 0x00000004b4367c23 */ /* 0x000fe20008010832 */
[--C-:B------:R-:W-:Y:S04]  /*11ed0*/  FFMA.FTZ R58, R176, UR4, -R48.reuse ;  /* 0x00000004b03a7c23 */ /* 0x100fe80008010830 */
[----:B------:R-:W-:Y:S01]  /*11ee0*/  MUFU.EX2 R181, R181 ;  /* 0x000000b500b57308 */ /* 0x000fe20000000800 */
[C---:B------:R-:W-:Y:S03]  /*11ef0*/  HMMA.16816.F32 R12, R24.reuse, R28, R12 ;  /* 0x0000001c180c723c */ /* 0x040fe6000000180c */
[----:B------:R-:W-:Y:S01]  /*11f00*/  FFMA.FTZ R23, R218, UR4, -R48 ;  /* 0x00000004da177c23 */ /* 0x000fe20008010830 */
[--C-:B------:R-:W-:Y:S01]  /*11f10*/  FFMA.FTZ R65, R172, UR4, -R50.reuse ;  /* 0x00000004ac417c23 */ /* 0x100fe20008010832 */
[----:B------:R-:W-:Y:S01]  /*11f20*/  FFMA.FTZ R52, R210, UR4, -R50 ;  /* 0x00000004d2347c23 */ /* 0x000fe20008010832 */
[----:B------:R-:W-:Y:S03]  /*11f30*/  HMMA.16816.F32 R16, R24, R30, R16 ;  /* 0x0000001e1810723c */ /* 0x000fe60000001810 */
[----:B------:R-:W2:Y:S01]  /*11f40*/  MUFU.EX2 R152, R152 ;  /* 0x0000009800987308 */ /* 0x000ea20000000800 */
[----:B------:R-:W3:Y:S01]  /*11f50*/  LDSM.16.MT88.4 R28, [R148+0x5800] ;  /* 0x00580000941c783b */ /* 0x000ee20000004200 */
[----:B-1----:R-:W-:Y:S01]  /*11f60*/  F2FP.F16.F32.PACK_AB R35, R156, R183 ;  /* 0x000000b79c23723e */ /* 0x002fe200000000ff */
[--C-:B------:R-:W-:Y:S01]  /*11f70*/  FFMA.FTZ R56, R190, UR4, -R48.reuse ;  /* 0x00000004be387c23 */ /* 0x100fe20008010830 */
[----:B------:R-:W-:Y:S01]  /*11f80*/  FFMA.FTZ R79, R79, UR4, -R48 ;  /* 0x000000044f4f7c23 */ /* 0x000fe20008010830 */
[--C-:B------:R-:W-:Y:S05]  /*11f90*/  FFMA.FTZ R66, R66, UR4, -R50.reuse ;  /* 0x0000000442427c23 */ /* 0x100fea0008010832 */
[----:B------:R-:W-:Y:S01]  /*11fa0*/  MUFU.EX2 R154, R154 ;  /* 0x0000009a009a7308 */ /* 0x000fe20000000800 */
[----:B------:R-:W-:Y:S01]  /*11fb0*/  FFMA.FTZ R85, R85, UR4, -R50 ;  /* 0x0000000455557c23 */ /* 0x000fe20008010832 */
[C---:B------:R-:W-:Y:S08]  /*11fc0*/  HMMA.16816.F32 R4, R32.reuse, R36, R4 ;  /* 0x000000242004723c */ /* 0x040ff00000001804 */
[----:B------:R-:W1:Y:S01]  /*11fd0*/  MUFU.EX2 R117, R117 ;  /* 0x0000007500757308 */ /* 0x000e620000000800 */
[C---:B------:R-:W-:Y:S01]  /*11fe0*/  HMMA.16816.F32 R8, R32.reuse, R38, R8 ;  /* 0x000000262008723c */ /* 0x040fe20000001808 */
[----:B------:R-:W5:Y:S02]  /*11ff0*/  LDSM.16.MT88.4 R36, [R150+0x5c00] ;  /* 0x005c00009624783b */ /* 0x000f640000004200 */
[----:B--2---:R-:W-:Y:S03]  /*12000*/  F2FP.F16.F32.PACK_AB R24, R152, R181 ;  /* 0x000000b59818723e */ /* 0x004fe600000000ff */
[C---:B----4-:R-:W-:Y:S03]  /*12010*/  HMMA.16816.F32 R12, R32.reuse, R40, R12 ;  /* 0x00000028200c723c */ /* 0x050fe6000000180c */
[----:B------:R-:W-:Y:S02]  /*12020*/  MUFU.EX2 R130, R130 ;  /* 0x0000008200827308 */ /* 0x000fe40000000800 */
[----:B------:R-:W-:Y:S01]  /*12030*/  FFMA.FTZ R21, R94, UR4, -R48 ;  /* 0x000000045e157c23 */ /* 0x000fe20008010830 */
[----:B------:R-:W-:Y:S01]  /*12040*/  HMMA.16816.F32 R16, R32, R42, R16 ;  /* 0x0000002a2010723c */ /* 0x000fe20000001810 */
[----:B------:R-:W2:Y:S06]  /*12050*/  LDSM.16.MT88.4 R40, [R148+0x5c00] ;  /* 0x005c00009428783b */ /* 0x000eac0000004200 */
[----:B------:R-:W4:Y:S01]  /*12060*/  MUFU.EX2 R119, R119 ;  /* 0x0000007700777308 */ /* 0x000f220000000800 */
[----:B-1----:R-:W-:Y:S03]  /*12070*/  F2FP.F16.F32.PACK_AB R25, R117, R154 ;  /* 0x0000009a7519723e */ /* 0x002fe600000000ff */
[----:B------:R-:W-:Y:S01]  /*12080*/  FFMA.FTZ R94, R201, UR4, -R50 ;  /* 0x00000004c95e7c23 */ /* 0x000fe20008010832 */
[----:B------:R-:W-:Y:S01]  /*12090*/  FADD.FTZ R33, R200, R212 ;  /* 0x000000d4c8217221 */ /* 0x000fe20000010000 */
[----:B------:R-:W-:Y:S04]  /*120a0*/  FFMA.FTZ R76, R76, UR4, -R50 ;  /* 0x000000044c4c7c23 */ /* 0x000fe80008010832 */
[----:B------:R-:W-:Y:S01]  /*120b0*/  MUFU.EX2 R128, R128 ;  /* 0x0000008000807308 */ /* 0x000fe20000000800 */
[----:B------:R-:W-:Y:S01]  /*120c0*/  FADD.FTZ R32, R196, R33 ;  /* 0x00000021c4207221 */ /* 0x000fe20000010000 */
[----:B------:R-:W-:Y:S01]  /*120d0*/  FFMA.FTZ R80, R80, UR4, -R48 ;  /* 0x0000000450507c23 */ /* 0x000fe20008010830 */
[----:B------:R-:W-:Y:S01]  /*120e0*/  FFMA.FTZ R90, R90, UR4, -R50 ;  /* 0x000000045a5a7c23 */ /* 0x000fe20008010832 */
[----:B------:R-:W-:Y:S01]  /*120f0*/  FFMA.FTZ R208, R22, R251, R208 ;  /* 0x000000fb16d07223 */ /* 0x000fe200000100d0 */
[----:B------:R-:W-:Y:S01]  /*12100*/  FADD.FTZ R32, R221, R32 ;  /* 0x00000020dd207221 */ /* 0x000fe20000010000 */
[----:B------:R-:W-:Y:S01]  /*12110*/  FFMA.FTZ R22, R166, UR4, -R48 ;  /* 0x00000004a6167c23 */ /* 0x000fe20008010830 */
[----:B------:R-:W-:Y:S03]  /*12120*/  FFMA.FTZ R135, R175, UR4, -R50 ;  /* 0x00000004af877c23 */ /* 0x000fe60008010832 */
        /* <DEDUP_REMOVED lines=12> */
[----:B------:R-:W-:Y:S01]  /*121f0*/  FFMA.FTZ R185, R185, UR4, -R50 ;  /* 0x00000004b9b97c23 */ /* 0x000fe20008010832 */
        /* <DEDUP_REMOVED lines=9> */
[----:B------:R-:W-:Y:S01]  /*12290*/  FFMA.FTZ R83, R83, UR4, -R50 ;  /* 0x0000000453537c23 */ /* 0x000fe20008010832 */
[----:B------:R-:W-:Y:S03]  /*122a0*/  FADD.FTZ R160, R160, R133 ;  /* 0x00000085a0a07221 */ /* 0x000fe60000010000 */
[----:B------:R-:W-:Y:S01]  /*122b0*/  MUFU.EX2 R177, R177 ;  /* 0x000000b100b17308 */ /* 0x000fe20000000800 */
[C---:B------:R-:W-:Y:S05]  /*122c0*/  HMMA.16816.F32 R4, R24.reuse, R44, R4 ;  /* 0x0000002c1804723c */ /* 0x040fea0000001804 */
[----:B------:R-:W-:Y:S01]  /*122d0*/  FADD.FTZ R160, R111, R160 ;  /* 0x000000a06fa07221 */ /* 0x000fe20000010000 */
[C---:B------:R-:W-:Y:S03]  /*122e0*/  HMMA.16816.F32 R8, R24.reuse, R46, R8 ;  /* 0x0000002e1808723c */ /* 0x040fe60000001808 */
[----:B------:R-:W1:Y:S01]  /*122f0*/  MUFU.EX2 R124, R124 ;  /* 0x0000007c007c7308 */ /* 0x000e620000000800 */
[----:B------:R-:W2:Y:S01]  /*12300*/  LDSM.16.MT88.4 R44, [R150+0x6000] ;  /* 0x00600000962c783b */ /* 0x000ea20000004200 */
        /* <DEDUP_REMOVED lines=8> */
[----:B------:R-:W-:Y:S01]  /*12390*/  FFMA.FTZ R26, R86, UR4, -R48 ;  /* 0x00000004561a7c23 */ /* 0x000fe20008010830 */
[----:B------:R-:W-:Y:S01]  /*123a0*/  FFMA.FTZ R86, R227, UR4, -R50 ;  /* 0x00000004e3567c23 */ /* 0x000fe20008010832 */
[----:B------:R-:W-:Y:S01]  /*123b0*/  FADD.FTZ R133, R152, R133 ;  /* 0x0000008598857221 */ /* 0x000fe20000010000 */
[----:B------:R-:W-:Y:S03]  /*123c0*/  FFMA.FTZ R71, R71, UR4, -R48 ;  /* 0x0000000447477c23 */ /* 0x000fe60008010830 */
[----:B------:R-:W-:Y:S01]  /*123d0*/  MUFU.EX2 R169, R169 ;  /* 0x000000a900a97308 */ /* 0x000fe20000000800 */
[----:B------:R-:W-:Y:S01]  /*123e0*/  FFMA.FTZ R69, R69, UR4, -R50 ;  /* 0x0000000445457c23 */ /* 0x000fe20008010832 */
[----:B------:R-:W-:Y:S01]  /*123f0*/  FADD.FTZ R130, R130, R133 ;  /* 0x0000008582827221 */ /* 0x000fe20000010000 */
[--C-:B------:R-:W-:Y:S01]  /*12400*/  FFMA.FTZ R133, R187, UR4, -R48.reuse ;  /* 0x00000004bb857c23 */ /* 0x100fe20008010830 */
[----:B------:R-:W-:Y:S01]  /*12410*/  FFMA.FTZ R63, R63, UR4, -R48 ;  /* 0x000000043f3f7c23 */ /* 0x000fe20008010830 */
[----:B------:R-:W-:Y:S01]  /*12420*/  FFMA.FTZ R95, R95, UR4, -R50 ;  /* 0x000000045f5f7c23 */ /* 0x000fe20008010832 */
[----:B------:R-:W-:Y:S01]  /*12430*/  FADD.FTZ R130, R119, R130 ;  /* 0x0000008277827221 */ /* 0x000fe20000010000 */
[----:B------:R-:W-:Y:S03]  /*12440*/  FFMA.FTZ R81, R81, UR4, -R48 ;  /* 0x0000000451517c23 */ /* 0x000fe60008010830 */
[----:B------:R-:W1:Y:S01]  /*12450*/  MUFU.EX2 R122, R122 ;  /* 0x0000007a007a7308 */ /* 0x000e620000000800 */
[----:B----4-:R-:W-:Y:S01]  /*12460*/  F2FP.F16.F32.PACK_AB R34, R120, R125 ;  /* 0x0000007d7822723e */ /* 0x010fe200000000ff */
[----:B------:R-:W-:Y:S01]  /*12470*/  FADD.FTZ R171, R171, R130 ;  /* 0x00000082abab7221 */ /* 0x000fe20000010000 */
[----:B------:R-:W-:Y:S01]  /*12480*/  FFMA.FTZ R67, R67, UR4, -R50 ;  /* 0x0000000443437c23 */ /* 0x000fe20008010832 */
[----:B------:R-:W-:Y:S01]  /*12490*/  FFMA.FTZ R59, R59, UR4, -R48 ;  /* 0x000000043b3b7c23 */ /* 0x000fe20008010830 */
[--C-:B------:R-:W-:Y:S01]  /*124a0*/  FFMA.FTZ R61, R61, UR4, -R50.reuse ;  /* 0x000000043d3d7c23 */ /* 0x100fe20008010832 */
[----:B------:R-:W-:Y:S01]  /*124b0*/  FADD.FTZ R126, R126, R171 ;  /* 0x000000ab7e7e7221 */ /* 0x000fe20000010000 */
[----:B------:R-:W-:Y:S03]  /*124c0*/  FFMA.FTZ R57, R57, UR4, -R50 ;  /* 0x0000000439397c23 */ /* 0x000fe60008010832 */
[----:B------:R-:W-:Y:S01]  /*124d0*/  MUFU.EX2 R165, R165 ;  /* 0x000000a500a57308 */ /* 0x000fe20000000800 */
[----:B------:R-:W-:Y:S01]  /*124e0*/  FFMA.FTZ R55, R55, UR4, -R48 ;  /* 0x0000000437377c23 */ /* 0x000fe20008010830 */
[----:B------:R-:W-:Y:S04]  /*124f0*/  FADD.FTZ R125, R125, R126 ;  /* 0x0000007e7d7d7221 */ /* 0x000fe80000010000 */
[----:B------:R-:W-:Y:S04]  /*12500*/  FADD.FTZ R120, R120, R125 ;  /* 0x0000007d78787221 */ /* 0x000fe80000010000 */
[----:B------:R-:W4:Y:S01]  /*12510*/  MUFU.EX2 R102, R102 ;  /* 0x0000006600667308 */ /* 0x000f220000000800 */
[----:B-1----:R-:W-:Y:S09]  /*12520*/  F2FP.F16.F32.PACK_AB R35, R122, R169 ;  /* 0x000000a97a23723e */ /* 0x002ff200000000ff */
[----:B------:R-:W-:Y:S01]  /*12530*/  MUFU.EX2 R167, R167 ;  /* 0x000000a700a77308 */ /* 0x000fe20000000800 */
[C---:B-----5:R-:W-:Y:S06]  /*12540*/  HMMA.16816.F32 R4, R32.reuse, R36, R4 ;  /* 0x000000242004723c */ /* 0x060fec0000001804 */
[C---:B------:R-:W-:Y:S03]  /*12550*/  HMMA.16816.F32 R8, R32.reuse, R38, R8 ;  /* 0x000000262008723c */ /* 0x040fe60000001808 */
[----:B------:R-:W1:Y:S01]  /*12560*/  MUFU.EX2 R118, R118 ;  /* 0x0000007600767308 */ /* 0x000e620000000800 */
[----:B------:R-:W5:Y:S01]  /*12570*/  LDSM.16.MT88.4 R36, [R150+0x6400] ;  /* 0x006400009624783b */ /* 0x000f620000004200 */
[----:B----4-:R-:W-:Y:S01]  /*12580*/  F2FP.F16.F32.PACK_AB R24, R102, R165 ;  /* 0x000000a56618723e */ /* 0x010fe200000000ff */
[C---:B--2---:R-:W-:Y:S07]  /*12590*/  HMMA.16816.F32 R12, R32.reuse, R40, R12 ;  /* 0x00000028200c723c */ /* 0x044fee000000180c */
[----:B------:R-:W-:Y:S01]  /*125a0*/  MUFU.EX2 R163, R163 ;  /* 0x000000a300a37308 */ /* 0x000fe20000000800 */
[----:B------:R-:W-:Y:S01]  /*125b0*/  FADD.FTZ R165, R165, R120 ;  /* 0x00000078a5a57221 */ /* 0x000fe20000010000 */
[----:B------:R-:W-:Y:S01]  /*125c0*/  HMMA.16816.F32 R16, R32, R42, R16 ;  /* 0x0000002a2010723c */ /* 0x000fe20000001810 */
[----:B------:R-:W2:Y:S07]  /*125d0*/  LDSM.16.MT88.4 R40, [R148+0x6400] ;  /* 0x006400009428783b */ /* 0x000eae0000004200 */
[----:B------:R-:W-:Y:S03]  /*125e0*/  MUFU.EX2 R116, R116 ;  /* 0x0000007400747308 */ /* 0x000fe60000000800 */
        /* <DEDUP_REMOVED lines=8> */
[----:B------:R-:W-:Y:S04]  /*12670*/  FADD.FTZ R124, R124, R177 ;  /* 0x000000b17c7c7221 */ /* 0x000fe80000010000 */
[----:B------:R-:W-:Y:S05]  /*12680*/  FADD.FTZ R169, R169, R124 ;  /* 0x0000007ca9a97221 */ /* 0x000fea0000010000 */
[----:B------:R4:W-:Y:S01]  /*12690*/  MUFU.EX2 R111, R26 ;  /* 0x0000001a006f7308 */ /* 0x0009e20000000800 */
[----:B------:R-:W-:Y:S04]  /*126a0*/  FADD.FTZ R122, R122, R169 ;  /* 0x000000a97a7a7221 */ /* 0x000fe80000010000 */
[----:B------:R-:W-:Y:S05]  /*126b0*/  FADD.FTZ R167, R167, R122 ;  /* 0x0000007aa7a77221 */ /* 0x000fea0000010000 */
[----:B------:R-:W-:Y:S01]  /*126c0*/  MUFU.EX2 R159, R159 ;  /* 0x0000009f009f7308 */ /* 0x000fe20000000800 */
[----:B-1----:R-:W-:Y:S01]  /*126d0*/  F2FP.F16.F32.PACK_AB R27, R112, R161 ;  /* 0x000000a1701b723e */ /* 0x002fe200000000ff */
[----:B------:R-:W-:Y:S04]  /*126e0*/  FADD.FTZ R118, R118, R167 ;  /* 0x000000a776767221 */ /* 0x000fe80000010000 */
[----:B------:R-:W-:Y:S04]  /*126f0*/  FADD.FTZ R161, R161, R118 ;  /* 0x00000076a1a17221 */ /* 0x000fe80000010000 */
[----:B------:R-:W1:Y:S01]  /*12700*/  MUFU.EX2 R114, R114 ;  /* 0x0000007200727308 */ /* 0x000e620000000800 */
[C---:B----4-:R-:W-:Y:S01]  /*12710*/  F2FP.F16.F32.PACK_AB R26, R116.reuse, R163 ;  /* 0x000000a3741a723e */ /* 0x050fe200000000ff */
[----:B------:R-:W-:Y:S04]  /*12720*/  FADD.FTZ R163, R163, R120 ;  /* 0x00000078a3a37221 */ /* 0x000fe80000010000 */
[----:B------:R-:W-:Y:S04]  /*12730*/  FADD.FTZ R116, R116, R163 ;  /* 0x000000a374747221 */ /* 0x000fe80000010000 */
[----:B------:R-:W-:Y:S01]  /*12740*/  MUFU.EX2 R157, R157 ;  /* 0x0000009d009d7308 */ /* 0x000fe20000000800 */
[C---:B------:R-:W-:Y:S06]  /*12750*/  HMMA.16816.F32 R4, R24.reuse, R44, R4 ;  /* 0x0000002c1804723c */ /* 0x040fec0000001804 */
[C---:B------:R-:W-:Y:S03]  /*12760*/  HMMA.16816.F32 R8, R24.reuse, R46, R8 ;  /* 0x0000002e1808723c */ /* 0x040fe60000001808 */
[----:B------:R-:W4:Y:S01]  /*12770*/  MUFU.EX2 R110, R110 ;  /* 0x0000006e006e7308 */ /* 0x000f220000000800 */
[----:B------:R-:W2:Y:S01]  /*12780*/  LDSM.16.MT88.4 R44, [R150+0x6800] ;  /* 0x00680000962c783b */ /* 0x000ea20000004200 */
[----:B-1----:R-:W-:Y:S01]  /*12790*/  F2FP.F16.F32.PACK_AB R32, R114, R159 ;  /* 0x0000009f7220723e */ /* 0x002fe200000000ff */
[C---:B---3--:R-:W-:Y:S07]  /*127a0*/  HMMA.16816.F32 R12, R24.reuse, R28, R12 ;  /* 0x0000001c180c723c */ /* 0x048fee000000180c */
[----:B------:R-:W-:Y:S01]  /*127b0*/  MUFU.EX2 R155, R155 ;  /* 0x0000009b009b7308 */ /* 0x000fe20000000800 */
[----:B------:R-:W-:Y:S01]  /*127c0*/  FADD.FTZ R159, R159, R116 ;  /* 0x000000749f9f7221 */ /* 0x000fe20000010000 */
[----:B------:R-:W-:Y:S01]  /*127d0*/  HMMA.16816.F32 R16, R24, R30, R16 ;  /* 0x0000001e1810723c */ /* 0x000fe20000001810 */
[----:B------:R-:W1:Y:S07]  /*127e0*/  LDSM.16.MT88.4 R28, [R148+0x6800] ;  /* 0x00680000941c783b */ /* 0x000e6e0000004200 */
[----:B------:R-:W3:Y:S03]  /*127f0*/  MUFU.EX2 R108, R108 ;  /* 0x0000006c006c7308 */ /* 0x000ee60000000800 */
[----:B----4-:R-:W-:Y:S01]  /*12800*/  F2FP.F16.F32.PACK_AB R33, R110, R157 ;  /* 0x0000009d6e21723e */ /* 0x010fe200000000ff */
[----:B------:R-:W-:Y:S06]  /*12810*/  FADD.FTZ R114, R114, R159 ;  /* 0x0000009f72727221 */ /* 0x000fec0000010000 */
[----:B------:R-:W-:Y:S10]  /*12820*/  MUFU.EX2 R153, R153 ;  /* 0x0000009900997308 */ /* 0x000ff40000000800 */
[----:B------:R-:W4:Y:S01]  /*12830*/  MUFU.EX2 R106, R106 ;  /* 0x0000006a006a7308 */ /* 0x000f220000000800 */
[C---:B---3--:R-:W-:Y:S01]  /*12840*/  F2FP.F16.F32.PACK_AB R34, R108.reuse, R155 ;  /* 0x0000009b6c22723e */ /* 0x048fe200000000ff */
        /* <DEDUP_REMOVED lines=18> */
[----:B------:R-:W-:Y:S04]  /*12970*/  FADD.FTZ R32, R112, R161 ;  /* 0x000000a170207221 */ /* 0x000fe80000010000 */
[----:B------:R-:W-:Y:S02]  /*12980*/  FADD.FTZ R157, R157, R32 ;  /* 0x000000209d9d7221 */ /* 0x000fe40000010000 */
[----:B------:R-:W-:Y:S10]  /*12990*/  MUFU.EX2 R127, R127 ;  /* 0x0000007f007f7308 */ /* 0x000ff40000000800 */
        /* <DEDUP_REMOVED lines=8> */
[----:B------:R-:W4:Y:S01]  /*12a20*/  MUFU.EX2 R88, R88 ;  /* 0x0000005800587308 */ /* 0x000f220000000800 */
[----:B------:R-:W2:Y:S01]  /*12a30*/  LDSM.16.MT88.4 R44, [R150+0x7000] ;  /* 0x00700000962c783b */ /* 0x000ea20000004200 */
        /* <DEDUP_REMOVED lines=16> */
[----:B------:R-:W-:Y:S01]  /*12b40*/  FADD.FTZ R129, R129, R106 ;  /* 0x0000006a81817221 */ /* 0x000fe20000010000 */
[----:B------:R-:W-:Y:S02]  /*12b50*/  MOV R149, R0 ;  /* 0x0000000000957202 */ /* 0x000fe40000000f00 */
[----:B------:R-:W-:Y:S01]  /*12b60*/  FADD.FTZ R127, R127, R100 ;  /* 0x000000647f7f7221 */ /* 0x000fe20000010000 */
[----:B------:R-:W-:Y:S03]  /*12b70*/  FADD.FTZ R98, R98, R129 ;  /* 0x0000008162627221 */ /* 0x000fe60000010000 */
[----:B------:R-:W-:Y:S01]  /*12b80*/  MUFU.EX2 R109, R109 ;  /* 0x0000006d006d7308 */ /* 0x000fe20000000800 */
[----:B------:R-:W-:Y:S04]  /*12b90*/  FADD.FTZ R123, R123, R98 ;  /* 0x000000627b7b7221 */ /* 0x000fe80000010000 */
[----:B------:R-:W-:Y:S05]  /*12ba0*/  FADD.FTZ R92, R92, R123 ;  /* 0x0000007b5c5c7221 */ /* 0x000fea0000010000 */
[----:B------:R-:W3:Y:S01]  /*12bb0*/  MUFU.EX2 R78, R78 ;  /* 0x0000004e004e7308 */ /* 0x000ee20000000800 */
[----:B----4-:R-:W-:Y:S01]  /*12bc0*/  F2FP.F16.F32.PACK_AB R35, R82, R113 ;  /* 0x000000715223723e */ /* 0x010fe200000000ff */
[----:B------:R-:W-:Y:S04]  /*12bd0*/  FADD.FTZ R115, R115, R92 ;  /* 0x0000005c73737221 */ /* 0x000fe80000010000 */
[----:B------:R-:W-:Y:S04]  /*12be0*/  FADD.FTZ R84, R84, R115 ;  /* 0x0000007354547221 */ /* 0x000fe80000010000 */
        /* <DEDUP_REMOVED lines=50> */
[----:B------:R-:W3:Y:S01]  /*12f10*/  MUFU.EX2 R54, R54 ;  /* 0x0000003600367308 */ /* 0x000ee20000000800 */
[----:B----4-:R-:W-:Y:S01]  /*12f20*/  F2FP.F16.F32.PACK_AB R35, R60, R75 ;  /* 0x0000004b3c23723e */ /* 0x010fe200000000ff */
        /* <DEDUP_REMOVED lines=17> */
[C---:B----4-:R-:W-:Y:S01]  /*13040*/  F2FP.F16.F32.PACK_AB R25, R23.reuse, R58 ;  /* 0x0000003a1719723e */ /* 0x050fe200000000ff */
[----:B------:R-:W-:Y:S01]  /*13050*/  FADD.FTZ R58, R58, R75 ;  /* 0x0000004b3a3a7221 */ /* 0x000fe20000010000 */
[----:B------:R-:W-:Y:S03]  /*13060*/  FADD.FTZ R62, R54, R73 ;  /* 0x00000049363e7221 */ /* 0x000fe60000010000 */
[----:B------:R-:W-:Y:S02]  /*13070*/  FADD.FTZ R23, R23, R58 ;  /* 0x0000003a17177221 */ /* 0x000fe40000010000 */
[----:B------:R-:W-:Y:S10]  /*13080*/  MUFU.EX2 R56, R56 ;  /* 0x0000003800387308 */ /* 0x000ff40000000800 */
[----:B------:R-:W4:Y:S01]  /*13090*/  MUFU.EX2 R79, R79 ;  /* 0x0000004f004f7308 */ /* 0x000f220000000800 */
[C---:B---3--:R-:W-:Y:S01]  /*130a0*/  F2FP.F16.F32.PACK_AB R26, R52.reuse, R65 ;  /* 0x00000041341a723e */ /* 0x048fe200000000ff */
[----:B------:R-:W-:Y:S04]  /*130b0*/  FADD.FTZ R65, R65, R62 ;  /* 0x0000003e41417221 */ /* 0x000fe80000010000 */
[----:B------:R-:W-:Y:S04]  /*130c0*/  FADD.FTZ R65, R52, R65 ;  /* 0x0000004134417221 */ /* 0x000fe80000010000 */
[----:B------:R-:W-:Y:S10]  /*130d0*/  MUFU.EX2 R66, R66 ;  /* 0x0000004200427308 */ /* 0x000ff40000000800 */
[----:B------:R-:W3:Y:S01]  /*130e0*/  MUFU.EX2 R85, R85 ;  /* 0x0000005500557308 */ /* 0x000ee20000000800 */
[----:B----4-:R-:W-:Y:S01]  /*130f0*/  F2FP.F16.F32.PACK_AB R27, R79, R56 ;  /* 0x000000384f1b723e */ /* 0x010fe200000000ff */
[----:B------:R-:W-:Y:S01]  /*13100*/  FADD.FTZ R56, R56, R23 ;  /* 0x0000001738387221 */ /* 0x000fe20000010000 */
[----:B------:R-:W-:Y:S01]  /*13110*/  FFMA.FTZ R23, R53, UR4, -R48 ;  /* 0x0000000435177c23 */ /* 0x000fe20008010830 */
[--C-:B------:R-:W-:Y:S01]  /*13120*/  FFMA.FTZ R53, R51, UR4, -R50.reuse ;  /* 0x0000000433357c23 */ /* 0x100fe20008010832 */
[----:B------:R-:W-:Y:S01]  /*13130*/  FFMA.FTZ R50, R49, UR4, -R50 ;  /* 0x0000000431327c23 */ /* 0x000fe20008010832 */
[----:B------:R-:W-:Y:S04]  /*13140*/  FADD.FTZ R79, R79, R56 ;  /* 0x000000384f4f7221 */ /* 0x000fe80000010000 */
        /* <DEDUP_REMOVED lines=8> */
[----:B------:R-:W-:Y:S01]  /*131d0*/  FADD.FTZ R66, R66, R65 ;  /* 0x0000004142427221 */ /* 0x000fe20000010000 */
[----:B------:R-:W-:Y:S01]  /*131e0*/  HMMA.16816.F32 R16, R24, R30, R16 ;  /* 0x0000001e1810723c */ /* 0x000fe20000001810 */
[----:B------:R-:W1:Y:S07]  /*131f0*/  LDSM.16.MT88.4 R28, [R148+0x8000] ;  /* 0x00800000941c783b */ /* 0x000e6e0000004200 */
[----:B------:R-:W3:Y:S03]  /*13200*/  MUFU.EX2 R101, R90 ;  /* 0x0000005a00657308 */ /* 0x000ee60000000800 */
[----:B----4-:R-:W-:Y:S01]  /*13210*/  F2FP.F16.F32.PACK_AB R33, R21, R22 ;  /* 0x000000161521723e */ /* 0x010fe200000000ff */
[----:B------:R-:W-:Y:S01]  /*13220*/  FADD.FTZ R85, R85, R66 ;  /* 0x0000004255557221 */ /* 0x000fe20000010000 */
[----:B------:R-:W-:Y:S04]  /*13230*/  FADD.FTZ R22, R22, R79 ;  /* 0x0000004f16167221 */ /* 0x000fe80000010000 */
[----:B------:R-:W-:Y:S01]  /*13240*/  FADD.FTZ R21, R21, R22 ;  /* 0x0000001615157221 */ /* 0x000fe20000010000 */
[----:B------:R-:W4:Y:S10]  /*13250*/  MUFU.EX2 R80, R80 ;  /* 0x0000005000507308 */ /* 0x000f340000000800 */
[----:B------:R-:W-:Y:S01]  /*13260*/  MUFU.EX2 R86, R86 ;  /* 0x0000005600567308 */ /* 0x000fe20000000800 */
[----:B---3--:R-:W-:Y:S01]  /*13270*/  F2FP.F16.F32.PACK_AB R34, R101, R76 ;  /* 0x0000004c6522723e */ /* 0x008fe200000000ff */
[----:B------:R-:W-:Y:S01]  /*13280*/  FFMA.FTZ R90, R205, UR4, -R48 ;  /* 0x00000004cd5a7c23 */ /* 0x000fe20008010830 */
[----:B------:R-:W-:Y:S04]  /*13290*/  FADD.FTZ R76, R76, R85 ;  /* 0x000000554c4c7221 */ /* 0x000fe80000010000 */
[----:B------:R-:W-:Y:S03]  /*132a0*/  FADD.FTZ R101, R101, R76 ;  /* 0x0000004c65657221 */ /* 0x000fe60000010000 */
[----:B------:R-:W3:Y:S01]  /*132b0*/  MUFU.EX2 R117, R213 ;  /* 0x000000d500757308 */ /* 0x000ee20000000800 */
[C---:B----4-:R-:W-:Y:S01]  /*132c0*/  F2FP.F16.F32.PACK_AB R35, R111.reuse, R80 ;  /* 0x000000506f23723e */ /* 0x050fe200000000ff */
[----:B------:R-:W-:Y:S04]  /*132d0*/  FADD.FTZ R80, R80, R21 ;  /* 0x0000001550507221 */ /* 0x000fe80000010000 */
[----:B------:R-:W-:Y:S04]  /*132e0*/  FADD.FTZ R80, R111, R80 ;  /* 0x000000506f507221 */ /* 0x000fe80000010000 */
[----:B------:R-:W-:Y:S01]  /*132f0*/  MUFU.EX2 R119, R211 ;  /* 0x000000d300777308 */ /* 0x000fe20000000800 */
[C---:B-----5:R-:W-:Y:S06]  /*13300*/  HMMA.16816.F32 R4, R32.reuse, R36, R4 ;  /* 0x000000242004723c */ /* 0x060fec0000001804 */
[C---:B------:R-:W-:Y:S03]  /*13310*/  HMMA.16816.F32 R8, R32.reuse, R38, R8 ;  /* 0x000000262008723c */ /* 0x040fe60000001808 */
[----:B------:R-:W4:Y:S01]  /*13320*/  MUFU.EX2 R90, R90 ;  /* 0x0000005a005a7308 */ /* 0x000f220000000800 */
[----:B------:R-:W5:Y:S01]  /*13330*/  LDSM.16.MT88.4 R36, [R150+0x8400] ;  /* 0x008400009624783b */ /* 0x000f620000004200 */
[C---:B---3--:R-:W-:Y:S01]  /*13340*/  F2FP.F16.F32.PACK_AB R24, R117.reuse, R86 ;  /* 0x000000567518723e */ /* 0x048fe200000000ff */
        /* <DEDUP_REMOVED lines=8> */
[----:B------:R-:W-:Y:S04]  /*133d0*/  FADD.FTZ R119, R119, R80 ;  /* 0x0000005077777221 */ /* 0x000fe80000010000 */
[----:B------:R-:W-:Y:S01]  /*133e0*/  FADD.FTZ R119, R90, R119 ;  /* 0x000000775a777221 */ /* 0x000fe20000010000 */
[----:B------:R-:W-:Y:S10]  /*133f0*/  MUFU.EX2 R102, R189 ;  /* 0x000000bd00667308 */ /* 0x000ff40000000800 */
[----:B------:R-:W4:Y:S01]  /*13400*/  MUFU.EX2 R133, R133 ;  /* 0x0000008500857308 */ /* 0x000f220000000800 */
[C---:B---3--:R-:W-:Y:S01]  /*13410*/  F2FP.F16.F32.PACK_AB R26, R125.reuse, R94 ;  /* 0x0000005e7d1a723e */ /* 0x048fe200000000ff */
[----:B------:R-:W-:Y:S04]  /*13420*/  FADD.FTZ R94, R94, R117 ;  /* 0x000000755e5e7221 */ /* 0x000fe80000010000 */
[----:B------:R-:W-:Y:S04]  /*13430*/  FADD.FTZ R125, R125, R94 ;  /* 0x0000005e7d7d7221 */ /* 0x000fe80000010000 */
[----:B------:R-:W-:Y:S10]  /*13440*/  MUFU.EX2 R112, R185 ;  /* 0x000000b900707308 */ /* 0x000ff40000000800 */
[----:B------:R-:W3:Y:S01]  /*13450*/  MUFU.EX2 R135, R135 ;  /* 0x0000008700877308 */ /* 0x000ee20000000800 */
        /* <DEDUP_REMOVED lines=17> */
[----:B------:R-:W-:Y:S01]  /*13570*/  FADD.FTZ R110, R110, R133 ;  /* 0x000000856e6e7221 */ /* 0x000fe20000010000 */
[----:B------:R-:W4:Y:S03]  /*13580*/  LDSM.16.MT88.4 R28, [R148+0x8c00] ;  /* 0x008c0000941c783b */ /* 0x000f260000004200 */
[----:B------:R-:W-:Y:S01]  /*13590*/  FADD.FTZ R105, R105, R110 ;  /* 0x0000006e69697221 */ /* 0x000fe20000010000 */
[----:B------:R-:W-:Y:S10]  /*135a0*/  MUFU.EX2 R96, R97 ;  /* 0x0000006100607308 */ /* 0x000ff40000000800 */
[----:B------:R-:W5:Y:S01]  /*135b0*/  MUFU.EX2 R91, R91 ;  /* 0x0000005b005b7308 */ /* 0x000f620000000800 */
[C---:B---3--:R-:W-:Y:S01]  /*135c0*/  F2FP.F16.F32.PACK_AB R34, R103.reuse, R104 ;  /* 0x000000686722723e */ /* 0x048fe200000000ff */
[----:B------:R-:W-:Y:S04]  /*135d0*/  FADD.FTZ R104, R104, R135 ;  /* 0x0000008768687221 */ /* 0x000fe80000010000 */
[----:B------:R-:W-:Y:S04]  /*135e0*/  FADD.FTZ R103, R103, R104 ;  /* 0x0000006867677221 */ /* 0x000fe80000010000 */
[----:B------:R-:W-:Y:S10]  /*135f0*/  MUFU.EX2 R88, R95 ;  /* 0x0000005f00587308 */ /* 0x000ff40000000800 */
[----:B------:R-:W3:Y:S01]  /*13600*/  MUFU.EX2 R83, R83 ;  /* 0x0000005300537308 */ /* 0x000ee20000000800 */
[C---:B-----5:R-:W-:Y:S01]  /*13610*/  F2FP.F16.F32.PACK_AB R35, R91.reuse, R96 ;  /* 0x000000605b23723e */ /* 0x060fe200000000ff */
[----:B------:R-:W-:Y:S04]  /*13620*/  FADD.FTZ R96, R96, R105 ;  /* 0x0000006960607221 */ /* 0x000fe80000010000 */
[----:B------:R-:W-:Y:S04]  /*13630*/  FADD.FTZ R91, R91, R96 ;  /* 0x000000605b5b7221 */ /* 0x000fe80000010000 */
[----:B------:R-:W-:Y:S01]  /*13640*/  MUFU.EX2 R78, R81 ;  /* 0x00000051004e7308 */ /* 0x000fe20000000800 */
[C---:B------:R-:W-:Y:S06]  /*13650*/  HMMA.16816.F32 R4, R32.reuse, R36, R4 ;  /* 0x000000242004723c */ /* 0x040fec0000001804 */
[C---:B------:R-:W-:Y:S03]  /*13660*/  HMMA.16816.F32 R8, R32.reuse, R38, R8 ;  /* 0x000000262008723c */ /* 0x040fe60000001808 */
[----:B------:R-:W5:Y:S02]  /*13670*/  MUFU.EX2 R71, R71 ;  /* 0x0000004700477308 */ /* 0x000f640000000800 */
[--C-:B------:R-:W-:Y:S01]  /*13680*/  FFMA.FTZ R36, R20, UR4, -R48.reuse ;  /* 0x0000000414247c23 */ /* 0x100fe20008010830 */
[C---:B--2---:R-:W-:Y:S07]  /*13690*/  HMMA.16816.F32 R12, R32.reuse, R40, R12 ;  /* 0x00000028200c723c */ /* 0x044fee000000180c */
[----:B------:R-:W-:Y:S01]  /*136a0*/  MUFU.EX2 R69, R69 ;  /* 0x0000004500457308 */ /* 0x000fe20000000800 */
[----:B---3--:R-:W-:Y:S01]  /*136b0*/  F2FP.F16.F32.PACK_AB R20, R83, R88 ;  /* 0x000000585314723e */ /* 0x008fe200000000ff */
[----:B------:R-:W-:Y:S08]  /*136c0*/  HMMA.16816.F32 R16, R32, R42, R16 ;  /* 0x0000002a2010723c */ /* 0x000ff00000001810 */
[----:B------:R-:W2:Y:S03]  /*136d0*/  MUFU.EX2 R68, R67 ;  /* 0x0000004300447308 */ /* 0x000ea60000000800 */
[----:B-----5:R-:W-:Y:S01]  /*136e0*/  F2FP.F16.F32.PACK_AB R21, R71, R78 ;  /* 0x0000004e4715723e */ /* 0x020fe200000000ff */
[----:B------:R-:W-:Y:S01]  /*136f0*/  FFMA.FTZ R48, R3, UR4, -R48 ;  /* 0x0000000403307c23 */ /* 0x000fe20008010830 */
[----:B------:R-:W-:Y:S04]  /*13700*/  FADD.FTZ R78, R78, R91 ;  /* 0x0000005b4e4e7221 */ /* 0x000fe80000010000 */
[----:B------:R-:W-:Y:S01]  /*13710*/  FADD.FTZ R78, R71, R78 ;  /* 0x0000004e474e7221 */ /* 0x000fe20000010000 */
[----:B------:R-:W-:Y:S10]  /*13720*/  MUFU.EX2 R63, R63 ;  /* 0x0000003f003f7308 */ /* 0x000ff40000000800 */
[----:B------:R-:W3:Y:S01]  /*13730*/  MUFU.EX2 R60, R59 ;  /* 0x0000003b003c7308 */ /* 0x000ee20000000800 */
[----:B--2---:R-:W-:Y:S09]  /*13740*/  F2FP.F16.F32.PACK_AB R22, R68, R69 ;  /* 0x000000454416723e */ /* 0x004ff200000000ff */
[----:B------:R3:W-:Y:S10]  /*13750*/  MUFU.EX2 R51, R23 ;  /* 0x0000001700337308 */ /* 0x0007f40000000800 */
[----:B------:R-:W-:Y:S10]  /*13760*/  MUFU.EX2 R54, R61 ;  /* 0x0000003d00367308 */ /* 0x000ff40000000800 */
[----:B------:R-:W2:Y:S01]  /*13770*/  MUFU.EX2 R57, R57 ;  /* 0x0000003900397308 */ /* 0x000ea20000000800 */
[C---:B---3--:R-:W-:Y:S01]  /*13780*/  F2FP.F16.F32.PACK_AB R23, R60.reuse, R63 ;  /* 0x0000003f3c17723e */ /* 0x048fe200000000ff */
[----:B------:R-:W-:Y:S04]  /*13790*/  FADD.FTZ R63, R63, R78 ;  /* 0x0000004e3f3f7221 */ /* 0x000fe80000010000 */
[----:B------:R-:W-:Y:S02]  /*137a0*/  FADD.FTZ R63, R60, R63 ;  /* 0x0000003f3c3f7221 */ /* 0x000fe40000010000 */
[C---:B------:R-:W-:Y:S02]  /*137b0*/  HMMA.16816.F32 R4, R20.reuse, R44, R4 ;  /* 0x0000002c1404723c */ /* 0x040fe40000001804 */
[----:B------:R-:W3:Y:S04]  /*137c0*/  MUFU.EX2 R52, R55 ;  /* 0x0000003700347308 */ /* 0x000ee80000000800 */
[C---:B------:R-:W-:Y:S06]  /*137d0*/  HMMA.16816.F32 R8, R20.reuse, R46, R8 ;  /* 0x0000002e1408723c */ /* 0x040fec0000001808 */
[----:B------:R-:W-:Y:S01]  /*137e0*/  MUFU.EX2 R53, R53 ;  /* 0x0000003500357308 */ /* 0x000fe20000000800 */
[----:B--2---:R-:W-:Y:S01]  /*137f0*/  F2FP.F16.F32.PACK_AB R132, R57, R54 ;  /* 0x000000363984723e */ /* 0x004fe200000000ff */
[C---:B-1----:R-:W-:Y:S08]  /*13800*/  HMMA.16816.F32 R12, R20.reuse, R24, R12 ;  /* 0x00000018140c723c */ /* 0x042ff0000000180c */
[----:B------:R-:W1:Y:S01]  /*13810*/  MUFU.EX2 R50, R50 ;  /* 0x0000003200327308 */ /* 0x000e620000000800 */
[----:B------:R-:W-:Y:S03]  /*13820*/  HMMA.16816.F32 R16, R20, R26, R16 ;  /* 0x0000001a1410723c */ /* 0x000fe60000001810 */
[C---:B---3--:R-:W-:Y:S01]  /*13830*/  F2FP.F16.F32.PACK_AB R133, R51.reuse, R52 ;  /* 0x000000343385723e */ /* 0x048fe200000000ff */
[----:B------:R-:W-:Y:S05]  /*13840*/  FADD.FTZ R52, R52, R63 ;  /* 0x0000003f34347221 */ /* 0x000fea0000010000 */
[----:B------:R-:W-:Y:S02]  /*13850*/  MUFU.EX2 R36, R36 ;  /* 0x0000002400247308 */ /* 0x000fe40000000800 */
[----:B------:R-:W-:Y:S08]  /*13860*/  FADD.FTZ R51, R51, R52 ;  /* 0x0000003433337221 */ /* 0x000ff00000010000 */
[----:B------:R-:W2:Y:S01]  /*13870*/  MUFU.EX2 R3, R48 ;  /* 0x0000003000037308 */ /* 0x000ea20000000800 */
[----:B-1----:R-:W-:Y:S02]  /*13880*/  F2FP.F16.F32.PACK_AB R134, R50, R53 ;  /* 0x000000353286723e */ /* 0x002fe400000000ff */
[C---:B--2---:R-:W-:Y:S01]  /*13890*/  F2FP.F16.F32.PACK_AB R135, R3.reuse, R36 ;  /* 0x000000240387723e */ /* 0x044fe200000000ff */
[----:B------:R-:W-:Y:S04]  /*138a0*/  FADD.FTZ R36, R36, R51 ;  /* 0x0000003324247221 */ /* 0x000fe80000010000 */
[----:B------:R-:W-:Y:S02]  /*138b0*/  FADD.FTZ R252, R3, R36 ;  /* 0x0000002403fc7221 */ /* 0x000fe40000010000 */
[C---:B------:R-:W-:Y:S06]  /*138c0*/  HMMA.16816.F32 R144, R132.reuse, R140, R4 ;  /* 0x0000008c8490723c */ /* 0x040fec0000001804 */
[C---:B------:R-:W-:Y:S05]  /*138d0*/  HMMA.16816.F32 R140, R132.reuse, R142, R8 ;  /* 0x0000008e848c723c */ /* 0x040fea0000001808 */
[----:B------:R-:W-:Y:S01]  /*138e0*/  FADD.FTZ R4, R88, R103 ;  /* 0x0000006758047221 */ /* 0x000fe20000010000 */
[C---:B----4-:R-:W-:Y:S05]  /*138f0*/  HMMA.16816.F32 R136, R132.reuse, R28, R12 ;  /* 0x0000001c8488723c */ /* 0x050fea000000180c */
[----:B------:R-:W-:Y:S01]  /*13900*/  FADD.FTZ R4, R83, R4 ;  /* 0x0000000453047221 */ /* 0x000fe20000010000 */
[----:B------:R-:W-:Y:S05]  /*13910*/  HMMA.16816.F32 R132, R132, R30, R16 ;  /* 0x0000001e8484723c */ /* 0x000fea0000001810 */
[----:B------:R-:W-:Y:S01]  /*13920*/  FADD.FTZ R69, R69, R4 ;  /* 0x0000000445457221 */ /* 0x000fe20000010000 */
[----:B------:R-:W-:Y:S05]  /*13930*/  IADD3 R4, R237, -0x1, RZ ;  /* 0xffffffffed047810 */ /* 0x000fea0007ffe0ff */
[----:B------:R-:W-:Y:S01]  /*13940*/  FADD.FTZ R69, R68, R69 ;  /* 0x0000004544457221 */ /* 0x000fe20000010000 */
[----:B------:R-:W-:Y:S03]  /*13950*/  MOV R237, R4 ;  /* 0x0000000400ed7202 */ /* 0x000fe60000000f00 */
[----:B------:R-:W-:Y:S04]  /*13960*/  FADD.FTZ R54, R54, R69 ;  /* 0x0000004536367221 */ /* 0x000fe80000010000 */
[----:B------:R-:W-:Y:S04]  /*13970*/  FADD.FTZ R54, R57, R54 ;  /* 0x0000003639367221 */ /* 0x000fe80000010000 */
[----:B------:R-:W-:Y:S04]  /*13980*/  FADD.FTZ R53, R53, R54 ;  /* 0x0000003635357221 */ /* 0x000fe80000010000 */
[----:B------:R-:W-:Y:S01]  /*13990*/  FADD.FTZ R251, R50, R53 ;  /* 0x0000003532fb7221 */ /* 0x000fe20000010000 */
[----:B------:R-:W-:Y:S06]  /*139a0*/  @P0 BRA `(.L_x_1637) ;  /* 0xffffffb000440947 */ /* 0x000fec000383ffff */
.L_x_1633:
        /* <DEDUP_REMOVED lines=109> */
.L_x_1638:
        /* <DEDUP_REMOVED lines=10> */
.L_x_1639:
[----:B------:R-:W1:Y:S01]  /*14120*/  S2R R9, SR_CTAID.Z ;  /* 0x0000000000097919 */ /* 0x000e620000002700 */
[----:B------:R-:W1:Y:S01]  /*14130*/  LDC R0, c[0x0][0x270] ;  /* 0x00009c00ff007b82 */ /* 0x000e620000000800 */
[----:B------:R-:W1:Y:S07]  /*14140*/  S2R R2, SR_CTAID.Y ;  /* 0x0000000000027919 */ /* 0x000e6e0000002600 */
[----:B------:R-:W2:Y:S01]  /*14150*/  LDC R236, c[0x0][0x2c4] ;  /* 0x0000b100ffec7b82 */ /* 0x000ea20000000800 */
[----:B-1----:R-:W-:-:S04]  /*14160*/  IMAD R13, R2, R0, R9 ;  /* 0x00000000020d7224 */ /* 0x002fc800078e0209 */
[----:B--2---:R-:W-:-:S07]  /*14170*/  IMAD R236, R13, R236, RZ ;  /* 0x000000ec0dec7224 */ /* 0x004fce00078e02ff */
.L_x_1640:
[----:B------:R-:W-:Y:S01]  /*14180*/  BAR.SYNC.DEFER_BLOCKING 0x0 ;  /* 0x0000000000007b1d */ /* 0x000fe20000010000 */
[----:B------:R-:W-:Y:S01]  /*14190*/  LOP3.LUT R2, R11, 0xffffffe0, RZ, 0xc0, !PT ;  /* 0xffffffe00b027812 */ /* 0x000fe200078ec0ff */
[----:B------:R-:W-:Y:S01]  /*141a0*/  IMAD R17, R17, 0x10, R246 ;  /* 0x0000001011117824 */ /* 0x000fe200078e02f6 */
[----:B------:R-:W-:-:S03]  /*141b0*/  SHF.R.S32.HI R241, RZ, 0x1f, R240 ;  /* 0x0000001ffff17819 */ /* 0x000fc600000114f0 */
[----:B------:R-:W-:Y:S01]  /*141c0*/  IMAD.IADD R2, R5, 0x1, -R2 ;  /* 0x0000000105027824 */ /* 0x000fe200078e0a02 */
[----:B------:R-:W-:Y:S01]  /*141d0*/  ULDC.64 UR6, c[0x0][0x298] ;  /* 0x0000a60000067ab9 */ /* 0x000fe20000000a00 */
[----:B------:R-:W1:Y:S01]  /*141e0*/  S2R R19, SR_CTAID.X ;  /* 0x0000000000137919 */ /* 0x000e620000002500 */
[----:B------:R-:W-:Y:S02]  /*141f0*/  BSSY B0, `(.L_x_1641) ;  /* 0x000001c000007945 */ /* 0x000fe40003800000 */
[----:B------:R-:W-:Y:S01]  /*14200*/  LOP3.LUT P1, RZ, R2, 0x3, RZ, 0xc0, !PT ;  /* 0x0000000302ff7812 */ /* 0x000fe2000782c0ff */
[----:B------:R-:W2:Y:S01]  /*14210*/  S2R R0, SR_TID.X ;  /* 0x0000000000007919 */ /* 0x000ea20000002100 */
[----:B------:R3:W4:Y:S01]  /*14220*/  LDS.128 R12, [R239+0x800] ;  /* 0x00080000ef0c7984 */ /* 0x0007220000000c00 */
[C---:B-1----:R-:W-:Y:S02]  /*14230*/  IMAD.SHL.U32 R11, R19.reuse, 0x40, RZ ;  /* 0x00000040130b7824 */ /* 0x042fe400078e00ff */
[----:B------:R-:W-:-:S02]  /*14240*/  IMAD R19, R19, -0x40, R238 ;  /* 0xffffffc013137824 */ /* 0x000fc400078e02ee */
[----:B------:R-:W-:Y:S01]  /*14250*/  IMAD.WIDE.U32 R240, R11, UR6, R240 ;  /* 0x000000060bf07c25 */ /* 0x000fe2000f8e00f0 */
[----:B------:R-:W-:Y:S02]  /*14260*/  SHF.R.S32.HI R5, RZ, 0x1f, R11 ;  /* 0x0000001fff057819 */ /* 0x000fe4000001140b */
[----:B--2---:R-:W-:Y:S02]  /*14270*/  SHF.R.S32.HI R21, RZ, 0x1f, R0 ;  /* 0x0000001fff157819 */ /* 0x004fe40000011400 */
[----:B------:R-:W-:Y:S01]  /*14280*/  IADD3 R6, P0, R6, R240, RZ ;  /* 0x000000f006067210 */ /* 0x000fe20007f1e0ff */
[----:B------:R-:W-:Y:S01]  /*14290*/  IMAD R2, R5, UR6, RZ ;  /* 0x0000000605027c24 */ /* 0x000fe2000f8e02ff */
[----:B------:R-:W-:-:S03]  /*142a0*/  LEA.HI R21, R21, R0, RZ, 0x2 ;  /* 0x0000000015157211 */ /* 0x000fc600078f10ff */
[----:B------:R-:W-:Y:S01]  /*142b0*/  IMAD R2, R11, UR7, R2 ;  /* 0x000000070b027c24 */ /* 0x000fe2000f8e0202 */
[----:B---34-:R-:W-:Y:S07]  /*142c0*/  @P1 BRA `(.L_x_1642) ;  /* 0x0000000000381947 */ /* 0x018fee0003800000 */
        /* <DEDUP_REMOVED lines=14> */
.L_x_1642:
[----:B------:R-:W-:Y:S05]  /*143b0*/  BSYNC B0 ;  /* 0x0000000000007941 */ /* 0x000fea0003800000 */
.L_x_1641:
[----:B------:R-:W-:Y:S01]  /*143c0*/  LEA.HI.SX32 R4, R4, 0x20, 0x1e ;  /* 0x0000002004047811 */ /* 0x000fe200078ff2ff */
[----:B------:R-:W-:Y:S01]  /*143d0*/  ULDC.64 UR4, c[0x0][0x2a0] ;  /* 0x0000a80000047ab9 */ /* 0x000fe20000000a00 */
[----:B------:R-:W-:Y:S01]  /*143e0*/  IADD3.X R7, R7, R2, R241, P0, !PT ;  /* 0x0000000207077210 */ /* 0x000fe200007fe4f1 */
[----:B------:R-:W-:Y:S01]  /*143f0*/  BSSY B0, `(.L_x_1643) ;  /* 0x0000014000007945 */ /* 0x000fe20003800000 */
[----:B------:R-:W-:Y:S02]  /*14400*/  ISETP.GE.AND P1, PT, R4, R19, PT ;  /* 0x000000130400720c */ /* 0x000fe40003f26270 */
[----:B------:R-:W-:Y:S01]  /*14410*/  SHF.R.S32.HI R21, RZ, 0x2, R21 ;  /* 0x00000002ff157819 */ /* 0x000fe20000011415 */
[----:B-1----:R-:W-:Y:S01]  /*14420*/  IMAD.WIDE.U32 R10, R9, UR4, R6 ;  /* 0x00000004090a7c25 */ /* 0x002fe2000f8e0006 */
[----:B------:R-:W-:Y:S01]  /*14430*/  SHF.R.S32.HI R0, RZ, 0x1f, R9 ;  /* 0x0000001fff007819 */ /* 0x000fe20000011409 */
[----:B------:R1:W2:Y:S01]  /*14440*/  LDS.128 R4, [R239] ;  /* 0x00000000ef047984 */ /* 0x0002a20000000c00 */
[----:B------:R-:W-:-:S03]  /*14450*/  ISETP.GE.AND P0, PT, R21, R232, PT ;  /* 0x000000e81500720c */ /* 0x000fc60003f06270 */
[----:B------:R-:W-:-:S04]  /*14460*/  IMAD R0, R0, UR4, RZ ;  /* 0x0000000400007c24 */ /* 0x000fc8000f8e02ff */
[----:B------:R-:W-:-:S04]  /*14470*/  IMAD R0, R9, UR5, R0 ;  /* 0x0000000509007c24 */ /* 0x000fc8000f8e0200 */
[----:B------:R-:W-:Y:S02]  /*14480*/  IMAD.IADD R9, R0, 0x1, R11 ;  /* 0x0000000100097824 */ /* 0x000fe400078e020b */
        /* <DEDUP_REMOVED lines=10> */
.L_x_1644:
[----:B------:R-:W-:Y:S05]  /*14530*/  BSYNC B0 ;  /* 0x0000000000007941 */ /* 0x000fea0003800000 */
.L_x_1643:
        /* <DEDUP_REMOVED lines=14> */
.L_x_1645:
        /* <DEDUP_REMOVED lines=14> */
.L_x_5331:


//--------------------- .text._ZN5flash24flash_fwd_splitkv_kernelI23Flash_fwd_kernel_traitsILi32ELi64ELi256ELi4ELb0ELb0EN7cutlass6half_tE19Flash_kernel_traitsILi32ELi64ELi256ELi4ES3_EELb1ELb0ELb1ELb0ELb0ELb0ELb0ELb0EEEvNS_16Flash_fwd_paramsE --------------------------
	.section	.text._ZN5flash24flash_fwd_splitkv_kernelI23Flash_fwd_kernel_traitsILi32ELi64ELi256ELi4ELb0ELb0EN7cutlass6half_tE19Flash_kernel_traitsILi32ELi64ELi256ELi4ES3_EELb1ELb0ELb1ELb0ELb0ELb0ELb0ELb0EEEvNS_16Flash_fwd_paramsE,"ax",@progbits
	.align	128
        .global         _ZN5flash24flash_fwd_splitkv_kernelI23Flash_fwd_kernel_traitsILi32ELi64ELi256ELi4ELb0ELb0EN7cutlass6half_tE19Flash_kernel_traitsILi32ELi64ELi256ELi4ES3_EELb1ELb0ELb1ELb0ELb0ELb0ELb0ELb0EEEvNS_16Flash_fwd_paramsE
        .type           _ZN5flash24flash_fwd_splitkv_kernelI23Flash_fwd_kernel_traitsILi32ELi64ELi256ELi4ELb0ELb0EN7cutlass6half_tE19Flash_kernel_traitsILi32ELi64ELi256ELi4ES3_EELb1ELb0ELb1ELb0ELb0ELb0ELb0ELb0EEEvNS_16Flash_fwd_paramsE,@function
        .size           _ZN5flash24flash_fwd_splitkv_kernelI23Flash_fwd_kernel_traitsILi32ELi64ELi256ELi4ELb0ELb0EN7cutlass6half_tE19Flash_kernel_traitsILi32ELi64ELi256ELi4ES3_EELb1ELb0ELb1ELb0ELb0ELb0ELb0ELb0EEEvNS_16Flash_fwd_paramsE,(.L_x_5332 - _ZN5flash24flash_fwd_splitkv_kernelI23Flash_fwd_kernel_traitsILi32ELi64ELi256ELi4ELb0ELb0EN7cutlass6half_tE19Flash_kernel_traitsILi32ELi64ELi256ELi4ES3_EELb1ELb0ELb1ELb0ELb0ELb0ELb0ELb0EEEvNS_16Flash_fwd_paramsE)
        .other          _ZN5flash24flash_fwd_splitkv_kernelI23Flash_fwd_kernel_traitsILi32ELi64ELi256ELi4ELb0ELb0EN7cutlass6half_tE19Flash_kernel_traitsILi32ELi64ELi256ELi4ES3_EELb1ELb0ELb1ELb0ELb0ELb0ELb0ELb0EEEvNS_16Flash_fwd_paramsE,@"STO_CUDA_ENTRY STV_DEFAULT"
_ZN5flash24flash_fwd_splitkv_kernelI23Flash_fwd_kernel_traitsILi32ELi64ELi256ELi4ELb0ELb0EN7cutlass6half_tE19Flash_kernel_traitsILi32ELi64ELi256ELi4ES3_EELb1ELb0ELb1ELb0ELb0ELb0ELb0ELb0EEEvNS_16Flash_fwd_paramsE:
.text._ZN5flash24flash_fwd_splitkv_kernelI23Flash_fwd_kernel_traitsILi32ELi64ELi256ELi4ELb0ELb0EN7cutlass6half_tE19Flash_kernel_traitsILi32ELi64ELi256ELi4ES3_EELb1ELb0ELb1ELb0ELb0ELb0ELb0ELb0EEEvNS_16Flash_fwd_paramsE:
[----:B------:R-:W-:Y:S08]  /*0000*/  LDC R1, c[0x0][0x28] ;  /* 0x00000a00ff017b82 */ /* 0x000ff00000000800 */
[----:B------:R-:W1:Y:S01]  /*0010*/  S2UR UR10, SR_CTAID.Y ;  /* 0x00000000000a79c3 */ /* 0x000e620000002600 */
[----:B------:R-:W-:Y:S01]  /*0020*/  ULDC.64 UR6, c[0x0][0x2f0] ;  /* 0x0000bc0000067ab9 */ /* 0x000fe20000000a00 */
[----:B------:R-:W-:Y:S01]  /*0030*/  ULDC.64 UR4, c[0x0][0x300] ;  /* 0x0000c00000047ab9 */ /* 0x000fe20000000a00 */
[----:B------:R-:W-:-:S02]  /*0040*/  UISETP.NE.U32.AND UP2, UPT, UR6, URZ, UPT ;  /* 0x0000003f0600728c */ /* 0x000fc4000bf45070 */
[----:B------:R-:W-:Y:S02]  /*0050*/  UISETP.NE.U32.AND UP1, UPT, UR4, URZ, UPT ;  /* 0x0000003f0400728c */ /* 0x000fe4000bf25070 */
[----:B------:R-:W-:Y:S02]  /*0060*/  UISETP.NE.AND.EX UP2, UPT, UR7, URZ, UPT, UP2 ;  /* 0x0000003f0700728c */ /* 0x000fe4000bf45320 */
[----:B------:R-:W-:Y:S01]  /*0070*/  UISETP.NE.AND.EX UP1, UPT, UR5, URZ, UPT, UP1 ;  /* 0x0000003f0500728c */ /* 0x000fe2000bf25310 */
[----:B------:R-:W-:Y:S01]  /*0080*/  ULDC.64 UR8, c[0x0][0x2f0] ;  /* 0x0000bc0000087ab9 */ /* 0x000fe20000000a00 */
[----:B------:R-:W-:Y:S02]  /*0090*/  ULDC.64 UR22, c[0x0][0x208] ;  /* 0x0000820000167ab9 */ /* 0x000fe40000000a00 */
[----:B------:R-:W-:Y:S01]  /*00a0*/  PLOP3.LUT P2, PT, PT, PT, UP2, 0x80, 0x0 ;  /* 0x000000000000781c */ /* 0x000fe20003f4f028 */
[----:B------:R-:W-:Y:S01]  /*00b0*/  ULDC.U8 UR6, c[0x0][0x3c2] ;  /* 0x0000f08000067ab9 */ /* 0x000fe20000000000 */
[----:B------:R-:W-:Y:S01]  /*00c0*/  PLOP3.LUT P0, PT, PT, PT, UP1, 0x80, 0x0 ;  /* 0x000000000000781c */ /* 0x000fe20003f0f018 */
[----:B------:R-:W-:Y:S01]  /*00d0*/  ULDC.64 UR4, c[0x0][0x2f8] ;  /* 0x0000be0000047ab9 */ /* 0x000fe20000000a00 */
[----:B------:R-:W-:-:S02]  /*00e0*/  UISETP.NE.AND UP3, UPT, UR6, URZ, UPT ;  /* 0x0000003f0600728c */ /* 0x000fc4000bf65270 */
[----:B------:R-:W-:Y:S01]  /*00f0*/  UISETP.EQ.U32.AND UP0, UPT, UR4, URZ, UPT ;  /* 0x0000003f0400728c */ /* 0x000fe2000bf02070 */
[----:B------:R-:W-:-:S03]  /*0100*/  ULDC.64 UR6, c[0x0][0x2f8] ;  /* 0x0000be0000067ab9 */ /* 0x000fc60000000a00 */
[----:B------:R-:W-:Y:S02]  /*0110*/  UISETP.EQ.OR.EX UP0, UPT, UR5, URZ, !UP3, UP0 ;  /* 0x0000003f0500728c */ /* 0x000fe4000df02700 */
[----:B-1----:R-:W-:-:S06]  /*0120*/  UIMAD.WIDE UR8, UR10, 0x4, UR8 ;  /* 0x000000040a0878a5 */ /* 0x002fcc000f8e0208 */
[----:B------:R-:W-:Y:S02]  /*0130*/  IMAD.U32 R2, RZ, RZ, UR8 ;  /* 0x00000008ff027e24 */ /* 0x000fe4000f8e00ff */
[----:B------:R-:W-:Y:S01]  /*0140*/  IMAD.U32 R3, RZ, RZ, UR9 ;  /* 0x00000009ff037e24 */ /* 0x000fe2000f8e00ff */
[----:B------:R-:W-:Y:S02]  /*0150*/  @UP1 ULDC.64 UR8, c[0x0][0x300] ;  /* 0x0000c00000081ab9 */ /* 0x000fe40000000a00 */
[----:B------:R-:W-:Y:S02]  /*0160*/  @UP1 UIMAD.WIDE UR8, UR10, 0x4, UR8 ;  /* 0x000000040a0818a5 */ /* 0x000fe4000f8e0208 */
[----:B------:R-:W2:Y:S04]  /*0170*/  @P2 LDG.E R4, desc[UR22][R2.64] ;  /* 0x0000001602042981 */ /* 0x000ea8000c1e1900 */
[----:B------:R1:W3:Y:S01]  /*0180*/  @P2 LDG.E R0, desc[UR22][R2.64+0x4] ;  /* 0x0000041602002981 */ /* 0x0002e2000c1e1900 */
[----:B------:R-:W-:Y:S01]  /*0190*/  PLOP3.LUT P1, PT, PT, PT, UP0, 0x80, 0x0 ;  /* 0x000000000000781c */ /* 0x000fe20003f2f008 */
[----:B------:R-:W-:-:S06]  /*01a0*/  UIMAD.WIDE UR6, UR10, 0x4, UR6 ;  /* 0x000000040a0678a5 */ /* 0x000fcc000f8e0206 */
[----:B------:R-:W-:Y:S02]  /*01b0*/  IMAD.U32 R6, RZ, RZ, UR6 ;  /* 0x00000006ff067e24 */ /* 0x000fe4000f8e00ff */
[----:B------:R-:W-:Y:S02]  /*01c0*/  IMAD.U32 R7, RZ, RZ, UR7 ;  /* 0x00000007ff077e24 */ /* 0x000fe4000f8e00ff */
[----:B-1----:R-:W-:Y:S02]  /*01d0*/  IMAD.U32 R2, RZ, RZ, UR8 ;  /* 0x00000008ff027e24 */ /* 0x002fe4000f8e00ff */
[----:B------:R-:W-:-:S05]  /*01e0*/  IMAD.U32 R3, RZ, RZ, UR9 ;  /* 0x00000009ff037e24 */ /* 0x000fca000f8e00ff */
[----:B------:R-:W4:Y:S04]  /*01f0*/  @P0 LDG.E R2, desc[UR22][R2.64] ;  /* 0x0000001602020981 */ /* 0x000f28000c1e1900 */
[----:B------:R-:W5:Y:S01]  /*0200*/  @!P1 LDG.E R3, desc[UR22][R6.64] ;  /* 0x0000001606039981 */ /* 0x000f62000c1e1900 */
[----:B------:R-:W-:Y:S01]  /*0210*/  UMOV UR17, 0xffffffff ;  /* 0xffffffff00117882 */ /* 0x000fe20000000000 */
[----:B------:R-:W-:Y:S01]  /*0220*/  UMOV UR7, URZ ;  /* 0x0000003f00077c82 */ /* 0x000fe20008000000 */
[----:B------:R-:W-:Y:S01]  /*0230*/  UMOV UR8, 0xffffffff ;  /* 0xffffffff00087882 */ /* 0x000fe20000000000 */
[----:B------:R-:W1:Y:S08]  /*0240*/  S2UR UR21, SR_CTAID.X ;  /* 0x00000000001579c3 */ /* 0x000e700000002500 */
[----:B------:R-:W1:Y:S01]  /*0250*/  S2UR UR24, SR_CTAID.Z ;  /* 0x00000000001879c3 */ /* 0x000e620000002700 */
[----:B--2---:R-:W-:-:S02]  /*0260*/  @P2 R2UR UR17, R4 ;  /* 0x00000000041122ca */ /* 0x004fc400000e0000 */
[----:B---3--:R-:W-:-:S13]  /*0270*/  @P2 R2UR UR16, R0 ;  /* 0x00000000001022ca */ /* 0x008fda00000e0000 */
[----:B------:R-:W-:-:S07]  /*0280*/  @UP2 UIADD3 UR16, UR16, -UR17, URZ ;  /* 0x8000001110102290 */ /* 0x000fce000fffe03f */
[----:B------:R-:W-:Y:S01]  /*0290*/  @!UP2 ULDC UR16, c[0x0][0x2c4] ;  /* 0x0000b1000010aab9 */ /* 0x000fe20000000800 */
[----:B----4-:R-:W-:Y:S02]  /*02a0*/  @P0 R2UR UR7, R2 ;  /* 0x00000000020702ca */ /* 0x010fe400000e0000 */
[----:B------:R-:W-:-:S04]  /*02b0*/  ISETP.NE.U32.AND P0, PT, RZ, UR4, PT ;  /* 0x00000004ff007c0c */ /* 0x000fc8000bf05070 */
[----:B------:R-:W-:Y:S02]  /*02c0*/  ISETP.NE.AND.EX P0, PT, RZ, UR5, PT, P0 ;  /* 0x00000005ff007c0c */ /* 0x000fe4000bf05300 */
[----:B-----5:R-:W-:-:S11]  /*02d0*/  @!P1 R2UR UR8, R3 ;  /* 0x00000000030892ca */ /* 0x020fd600000e0000 */
[----:B-1----:R-:W-:Y:S05]  /*02e0*/  @!P0 BRA `(.L_x_1646) ;  /* 0x00000000001c8947 */ /* 0x002fea0003800000 */
[----:B------:R-:W-:-:S13]  /*02f0*/  PLOP3.LUT P0, PT, PT, PT, UP3, 0x80, 0x0 ;  /* 0x000000000000781c */ /* 0x000fda0003f0f038 */
[----:B------:R-:W2:Y:S04]  /*0300*/  @P0 LDG.E R0, desc[UR22][R6.64+0x4] ;  /* 0x0000041606000981 */ /* 0x000ea8000c1e1900 */
[----:B------:R-:W3:Y:S01]  /*0310*/  @!P0 LDG.E R6, desc[UR22][R6.64] ;  /* 0x0000001606068981 */ /* 0x000ee2000c1e1900 */
[----:B--2---:R-:W-:-:S13]  /*0320*/  @P0 R2UR UR6, R0 ;  /* 0x00000000000602ca */ /* 0x004fda00000e0000 */
[----:B------:R-:W-:-:S07]  /*0330*/  @UP3 UIADD3 UR6, UR6, -UR8, URZ ;  /* 0x8000000806063290 */ /* 0x000fce000fffe03f */
[----:B---3--:R-:W-:Y:S01]  /*0340*/  @!P0 R2UR UR6, R6 ;  /* 0x00000000060682ca */ /* 0x008fe200000e0000 */
[----:B------:R-:W-:-:S14]  /*0350*/  BRA `(.L_x_1647) ;  /* 0x0000000000047947 */ /* 0x000fdc0003800000 */
.L_x_1646:
[----:B------:R-:W-:Y:S01]  /*0360*/  ULDC UR6, c[0x0][0x2c8] ;  /* 0x0000b20000067ab9 */ /* 0x000fe20000000800 */
.L_x_1647:
[----:B------:R-:W-:Y:S02]  /*0370*/  ULDC.64 UR4, c[0x0][0x308] ;  /* 0x0000c20000047ab9 */ /* 0x000fe40000000a00 */
[----:B------:R-:W-:-:S04]  /*0380*/  UISETP.NE.U32.AND UP2, UPT, UR4, URZ, UPT ;  /* 0x0000003f0400728c */ /* 0x000fc8000bf45070 */
[----:B------:R-:W-:-:S06]  /*0390*/  UISETP.NE.AND.EX UP2, UPT, UR5, URZ, UPT, UP2 ;  /* 0x0000003f0500728c */ /* 0x000fcc000bf45320 */
[----:B------:R-:W-:-:S05]  /*03a0*/  PLOP3.LUT P0, PT, PT, PT, UP2, 0x80, 0x0 ;  /* 0x000000000000781c */ /* 0x000fca0003f0f028 */
[----:B------:R-:W-:Y:S02]  /*03b0*/  @UP2 ULDC.64 UR4, c[0x0][0x308] ;  /* 0x0000c20000042ab9 */ /* 0x000fe40000000a00 */
[----:B------:R-:W-:-:S06]  /*03c0*/  @UP2 UIMAD.WIDE UR4, UR10, 0x4, UR4 ;  /* 0x000000040a0428a5 */ /* 0x000fcc000f8e0204 */
[----:B------:R-:W-:Y:S02]  /*03d0*/  IMAD.U32 R2, RZ, RZ, UR4 ;  /* 0x00000004ff027e24 */ /* 0x000fe4000f8e00ff */
[----:B------:R-:W-:Y:S01]  /*03e0*/  IMAD.U32 R3, RZ, RZ, UR5 ;  /* 0x00000005ff037e24 */ /* 0x000fe2000f8e00ff */
[----:B------:R-:W-:Y:S01]  /*03f0*/  USHF.L.U32 UR21, UR21, 0x6, URZ ;  /* 0x0000000615157899 */ /* 0x000fe2000800063f */
[----:B------:R-:W-:-:S03]  /*0400*/  @!UP2 ULDC.64 UR4, c[0x0][0x318] ;  /* 0x0000c6000004aab9 */ /* 0x000fc60000000a00 */
[----:B------:R-:W2:Y:S01]  /*0410*/  @P0 LDG.E R0, desc[UR22][R2.64] ;  /* 0x0000001602000981 */ /* 0x000ea2000c1e1900 */
[----:B------:R-:W-:Y:S02]  /*0420*/  UISETP.GT.AND UP1, UPT, UR16, UR21, UPT ;  /* 0x000000151000728c */ /* 0x000fe4000bf24270 */
[----:B------:R-:W-:-:S03]  /*0430*/  @!UP2 UISETP.NE.U32.AND UP0, UPT, UR4, URZ, UPT ;  /* 0x0000003f0400a28c */ /* 0x000fc6000bf05070 */
[----:B------:R-:W-:Y:S01]  /*0440*/  @!UP2 ULDC UR4, c[0x0][0x2cc] ;  /* 0x0000b3000004aab9 */ /* 0x000fe20000000800 */
[----:B------:R-:W-:-:S04]  /*0450*/  @!UP2 UISETP.NE.AND.EX UP0, UPT, UR5, URZ, UPT, UP0 ;  /* 0x0000003f0500a28c */ /* 0x000fc8000bf05300 */
[----:B------:R-:W-:Y:S01]  /*0460*/  @!UP2 USEL UR4, UR4, URZ, UP0 ;  /* 0x0000003f0404a287 */ /* 0x000fe20008000000 */
[----:B--2---:R-:W-:Y:S02]  /*0470*/  @P0 R2UR UR19, R0 ;  /* 0x00000000001302ca */ /* 0x004fe400000e0000 */
[----:B------:R-:W-:-:S11]  /*0480*/  PLOP3.LUT P0, PT, PT, PT, UP1, 0x80, 0x0 ;  /* 0x000000000000781c */ /* 0x000fd60003f0f018 */
[----:B------:R-:W-:Y:S02]  /*0490*/  @UP2 UIADD3 UR19, UR19, -UR7, URZ ;  /* 0x8000000713132290 */ /* 0x000fe4000fffe03f */
[----:B------:R-:W-:Y:S10]  /*04a0*/  @!P0 EXIT ;  /* 0x000000000000894d */ /* 0x000ff40003800000 */
[----:B------:R-:W-:Y:S01]  /*04b0*/  UIADD3 UR5, -UR16, 0x13f, UR21 ;  /* 0x0000013f10057890 */ /* 0x000fe2000fffe115 */
[----:B------:R-:W1:Y:S01]  /*04c0*/  S2R R207, SR_TID.X ;  /* 0x0000000000cf7919 */ /* 0x000e620000002100 */
[----:B------:R-:W-:Y:S01]  /*04d0*/  @!UP2 UIADD3 UR19, UR4, UR6, -UR7 ;  /* 0x000000060413a290 */ /* 0x000fe2000fffe807 */
[----:B------:R-:W-:Y:S01]  /*04e0*/  ULDC UR20, c[0x0][0x398] ;  /* 0x0000e60000147ab9 */ /* 0x000fe20000000800 */
[----:B------:R-:W-:Y:S02]  /*04f0*/  ULDC UR12, c[0x0][0x2c8] ;  /* 0x0000b200000c7ab9 */ /* 0x000fe40000000800 */
[----:B------:R-:W-:Y:S02]  /*0500*/  UIADD3 UR5, UR5, UR20, UR19 ;  /* 0x0000001405057290 */ /* 0x000fe4000fffe013 */
[----:B------:R-:W-:Y:S02]  /*0510*/  UIADD3 UR9, UR19, 0xff, URZ ;  /* 0x000000ff13097890 */ /* 0x000fe4000fffe03f */
[----:B------:R-:W-:-:S02]  /*0520*/  USHF.R.S32.HI UR4, URZ, 0x1f, UR5 ;  /* 0x0000001f3f047899 */ /* 0x000fc40008011405 */
[----:B------:R-:W-:Y:S02]  /*0530*/  USHF.R.S32.HI UR6, URZ, 0x1f, UR9 ;  /* 0x0000001f3f067899 */ /* 0x000fe40008011409 */
[----:B------:R-:W-:Y:S02]  /*0540*/  UIADD3 UR12, UR12, 0xff, URZ ;  /* 0x000000ff0c0c7890 */ /* 0x000fe4000fffe03f */
[----:B------:R-:W-:Y:S02]  /*0550*/  ULEA.HI UR4, UR4, UR5, URZ, 0x8 ;  /* 0x0000000504047291 */ /* 0x000fe4000f8f403f */
[----:B------:R-:W-:Y:S02]  /*0560*/  ULEA.HI UR6, UR6, UR9, URZ, 0x8 ;  /* 0x0000000906067291 */ /* 0x000fe4000f8f403f */
[----:B------:R-:W-:Y:S02]  /*0570*/  USHF.R.S32.HI UR11, URZ, 0x1f, UR12 ;  /* 0x0000001f3f0b7899 */ /* 0x000fe4000801140c */
[----:B------:R-:W-:-:S02]  /*0580*/  USHF.R.S32.HI UR4, URZ, 0x8, UR4 ;  /* 0x000000083f047899 */ /* 0x000fc40008011404 */
[----:B------:R-:W-:Y:S02]  /*0590*/  USHF.R.S32.HI UR6, URZ, 0x8, UR6 ;  /* 0x000000083f067899 */ /* 0x000fe40008011406 */
[----:B------:R-:W-:Y:S02]  /*05a0*/  ULEA.HI UR11, UR11, UR12, URZ, 0x8 ;  /* 0x0000000c0b0b7291 */ /* 0x000fe4000f8f403f */
[----:B------:R-:W-:Y:S02]  /*05b0*/  IMAD.U32 R2, RZ, RZ, UR4 ;  /* 0x00000004ff027e24 */ /* 0x000fe4000f8e00ff */
[----:B------:R-:W-:Y:S01]  /*05c0*/  USHF.R.S32.HI UR11, URZ, 0x8, UR11 ;  /* 0x000000083f0b7899 */ /* 0x000fe2000801140b */
[----:B------:R-:W-:-:S05]  /*05d0*/  IMAD.U32 R0, RZ, RZ, UR6 ;  /* 0x00000006ff007e24 */ /* 0x000fca000f8e00ff */
[----:B------:R-:W-:-:S04]  /*05e0*/  VIMNMX3 R0, R0, UR11, R2, PT ;  /* 0x0000000b00007c0f */ /* 0x000fc8000b800102 */
[----:B------:R-:W-:-:S13]  /*05f0*/  R2UR UR18, R0 ;  /* 0x00000000001272ca */ /* 0x000fda00000e0000 */
[----:B------:R-:W-:-:S13]  /*0600*/  ISETP.LT.AND P0, PT, RZ, UR18, PT ;  /* 0x00000012ff007c0c */ /* 0x000fda000bf01270 */
[----:B-1----:R-:W-:Y:S05]  /*0610*/  @P0 BRA `(.L_x_1648) ;  /* 0x00000004005c0947 */ /* 0x002fea0003800000 */
[----:B------:R-:W-:Y:S01]  /*0620*/  UISETP.NE.AND UP0, UPT, UR17, -0x1, UPT ;  /* 0xffffffff1100788c */ /* 0x000fe2000bf05270 */
[----:B------:R-:W-:Y:S01]  /*0630*/  SHF.R.S32.HI R6, RZ, 0x1f, R207 ;  /* 0x0000001fff067819 */ /* 0x000fe200000114cf */
[----:B------:R-:W-:Y:S01]  /*0640*/  USHF.R.S32.HI UR14, URZ, 0x1f, UR21 ;  /* 0x0000001f3f0e7899 */ /* 0x000fe20008011415 */
[----:B------:R-:W-:Y:S01]  /*0650*/  BSSY B0, `(.L_x_1649) ;  /* 0x0000039000007945 */ /* 0x000fe20003800000 */
[----:B------:R-:W-:Y:S01]  /*0660*/  ULDC UR8, c[0x0][0x2d0] ;  /* 0x0000b40000087ab9 */ /* 0x000fe20000000800 */
[----:B------:R-:W-:Y:S01]  /*0670*/  LEA.HI R6, R6, R207, RZ, 0x2 ;  /* 0x000000cf06067211 */ /* 0x000fe200078f10ff */
[----:B------:R-:W-:Y:S02]  /*0680*/  UIADD3 UR16, -UR21, UR16, URZ ;  /* 0x0000001015107290 */ /* 0x000fe4000fffe13f */
[----:B------:R-:W-:Y:S01]  /*0690*/  USHF.R.S32.HI UR13, URZ, 0x1f, UR24 ;  /* 0x0000001f3f0d7899 */ /* 0x000fe20008011418 */
[----:B------:R-:W-:Y:S01]  /*06a0*/  LOP3.LUT R0, R6, 0xfffffffc, RZ, 0xc0, !PT ;  /* 0xfffffffc06007812 */ /* 0x000fe200078ec0ff */
[----:B------:R-:W-:Y:S01]  /*06b0*/  ULDC UR11, c[0x0][0x270] ;  /* 0x00009c00000b7ab9 */ /* 0x000fe20000000800 */
[----:B------:R-:W-:Y:S01]  /*06c0*/  @!UP0 USHF.R.S32.HI UR12, URZ, 0x1f, UR10 ;  /* 0x0000001f3f0c8899 */ /* 0x000fe2000801140a */
[----:B------:R-:W-:Y:S01]  /*06d0*/  SHF.R.S32.HI R6, RZ, 0x2, R6 ;  /* 0x00000002ff067819 */ /* 0x000fe20000011406 */
[----:B------:R-:W-:Y:S01]  /*06e0*/  @!UP0 ULDC.64 UR4, c[0x0][0x290] ;  /* 0x0000a40000048ab9 */ /* 0x000fe20000000a00 */
[----:B------:R-:W-:Y:S01]  /*06f0*/  IMAD.IADD R207, R207, 0x1, -R0 ;  /* 0x00000001cfcf7824 */ /* 0x000fe200078e0a00 */
[----:B------:R-:W-:-:S02]  /*0700*/  @!UP0 UIMAD UR12, UR12, UR4, URZ ;  /* 0x000000040c0c82a4 */ /* 0x000fc4000f8e023f */
[----:B------:R-:W-:Y:S01]  /*0710*/  @!UP0 UIMAD.WIDE.U32 UR18, UR10, UR4, URZ ;  /* 0x000000040a1282a5 */ /* 0x000fe2000f8e003f */
[C---:B------:R-:W-:Y:S01]  /*0720*/  IMAD.SHL.U32 R2, R207.reuse, 0x8, RZ ;  /* 0x00000008cf027824 */ /* 0x040fe200078e00ff */
[----:B------:R-:W-:Y:S01]  /*0730*/  @!UP0 UIMAD UR12, UR10, UR5, UR12 ;  /* 0x000000050a0c82a4 */ /* 0x000fe2000f8e020c */
[----:B------:R-:W-:Y:S01]  /*0740*/  ISETP.NE.AND P2, PT, R207, RZ, PT ;  /* 0x000000ffcf00720c */ /* 0x000fe20003f45270 */
[----:B------:R-:W-:Y:S01]  /*0750*/  UIMAD UR11, UR10, UR11, UR24 ;  /* 0x0000000b0a0b72a4 */ /* 0x000fe2000f8e0218 */
[----:B------:R-:W-:Y:S01]  /*0760*/  ULDC.64 UR4, c[0x0][0x298] ;  /* 0x0000a60000047ab9 */ /* 0x000fe20000000a00 */
[--C-:B------:R-:W-:Y:S01]  /*0770*/  SHF.R.S32.HI R3, RZ, 0x1f, R2.reuse ;  /* 0x0000001fff037819 */ /* 0x100fe20000011402 */
[----:B------:R-:W-:Y:S01]  /*0780*/  UIMAD UR14, UR14, UR4, URZ ;  /* 0x000000040e0e72a4 */ /* 0x000fe2000f8e023f */
[----:B------:R-:W-:Y:S01]  /*0790*/  IMAD.U32 R0, RZ, RZ, UR4 ;  /* 0x00000004ff007e24 */ /* 0x000fe2000f8e00ff */
[----:B------:R-:W-:Y:S01]  /*07a0*/  @UP0 UIMAD.WIDE.U32 UR6, UR17, UR4, URZ ;  /* 0x00000004110602a5 */ /* 0x000fe2000f8e003f */
[----:B------:R-:W-:Y:S01]  /*07b0*/  ISETP.GE.AND P3, PT, R2, UR8, PT ;  /* 0x0000000802007c0c */ /* 0x000fe2000bf66270 */
[----:B------:R-:W-:Y:S01]  /*07c0*/  UIMAD UR14, UR21, UR5, UR14 ;  /* 0x00000005150e72a4 */ /* 0x000fe2000f8e020e */
[----:B------:R-:W-:Y:S01]  /*07d0*/  IMAD.WIDE.U32 R4, R0, UR21, R2 ;  /* 0x0000001500047c25 */ /* 0x000fe2000f8e0002 */
[----:B------:R-:W-:Y:S01]  /*07e0*/  @UP0 UIMAD UR17, UR17, UR5, UR7 ;  /* 0x00000005111102a4 */ /* 0x000fe2000f8e0207 */
[C---:B------:R-:W-:Y:S01]  /*07f0*/  ISETP.GE.OR P1, PT, R6.reuse, UR16, P3 ;  /* 0x0000001006007c0c */ /* 0x040fe20009f26670 */
[----:B------:R-:W-:Y:S01]  /*0800*/  @!UP0 UIADD3 UR17, UR19, UR12, URZ ;  /* 0x0000000c13118290 */ /* 0x000fe2000fffe03f */
[----:B------:R-:W-:Y:S01]  /*0810*/  ISETP.GE.OR P2, PT, R6, UR16, P2 ;  /* 0x0000001006007c0c */ /* 0x000fe20009746670 */
[----:B------:R-:W-:Y:S01]  /*0820*/  @UP0 UMOV UR20, UR6 ;  /* 0x0000000600140c82 */ /* 0x000fe20008000000 */
[----:B------:R-:W-:Y:S01]  /*0830*/  @!UP0 UMOV UR20, UR18 ;  /* 0x0000001200148c82 */ /* 0x000fe20008000000 */
[----:B------:R-:W-:Y:S01]  /*0840*/  IMAD.U32 R0, RZ, RZ, UR14 ;  /* 0x0000000eff007e24 */ /* 0x000fe2000f8e00ff */
[----:B------:R-:W-:Y:S01]  /*0850*/  IADD3 R10, P0, R4, UR20, RZ ;  /* 0x00000014040a7c10 */ /* 0x000fe2000ff1e0ff */
[----:B------:R-:W-:Y:S01]  /*0860*/  ULDC.64 UR6, c[0x0][0x2a0] ;  /* 0x0000a80000067ab9 */ /* 0x000fe20000000a00 */
[----:B------:R-:W-:Y:S01]  /*0870*/  ULDC UR9, c[0x0][0x2c4] ;  /* 0x0000b10000097ab9 */ /* 0x000fe20000000800 */
[----:B------:R-:W-:Y:S01]  /*0880*/  UIMAD UR13, UR13, UR6, URZ ;  /* 0x000000060d0d72a4 */ /* 0x000fe2000f8e023f */
[----:B------:R-:W-:Y:S01]  /*0890*/  IADD3.X R11, R5, UR17, R0, P0, !PT ;  /* 0x00000011050b7c10 */ /* 0x000fe200087fe400 */
[----:B------:R-:W-:Y:S01]  /*08a0*/  IMAD.U32 R8, RZ, RZ, UR6 ;  /* 0x00000006ff087e24 */ /* 0x000fe2000f8e00ff */
[----:B------:R-:W-:Y:S01]  /*08b0*/  UIMAD UR9, UR11, UR9, UR21 ;  /* 0x000000090b0972a4 */ /* 0x000fe2000f8e0215 */
[----:B------:R-:W-:Y:S01]  /*08c0*/  VIADD R5, R6, 0x20 ;  /* 0x0000002006057836 */ /* 0x000fe20000000000 */
[----:B------:R-:W-:Y:S01]  /*08d0*/  UIMAD UR7, UR24, UR7, UR13 ;  /* 0x00000007180772a4 */ /* 0x000fe2000f8e020d */
[----:B------:R-:W-:Y:S01]  /*08e0*/  IMAD.WIDE.U32 R8, R8, UR24, R10 ;  /* 0x0000001808087c25 */ /* 0x000fe2000f8e000a */
[----:B------:R-:W-:-:S02]  /*08f0*/  SHF.R.S32.HI R4, RZ, 0x1f, R6 ;  /* 0x0000001fff047819 */ /* 0x000fc40000011406 */
[----:B------:R-:W-:Y:S01]  /*0900*/  IADD3 R3, P0, R6, UR9, RZ ;  /* 0x0000000906037c10 */ /* 0x000fe2000ff1e0ff */
[----:B------:R-:W-:Y:S01]  /*0910*/  IMAD.U32 R0, RZ, RZ, UR9 ;  /* 0x00000009ff007e24 */ /* 0x000fe2000f8e00ff */
[----:B------:R-:W-:Y:S01]  /*0920*/  ISETP.GE.OR P3, PT, R5, UR16, P3 ;  /* 0x0000001005007c0c */ /* 0x000fe20009f66670 */
[----:B------:R-:W-:Y:S01]  /*0930*/  VIADD R11, R9, UR7 ;  /* 0x00000007090b7c36 */ /* 0x000fe20008000000 */
[----:B------:R-:W-:Y:S11]  /*0940*/  @P1 BRA `(.L_x_1650) ;  /* 0x0000000000241947 */ /* 0x000ff60003800000 */
        /* <DEDUP_REMOVED lines=8> */
[----:B------:R1:W-:Y:S02]  /*09d0*/  STG.E.128 desc[UR22][R14.64], RZ ;  /* 0x000000ff0e007986 */ /* 0x0003e4000c101d16 */
.L_x_1650:
[----:B------:R-:W-:Y:S05]  /*09e0*/  BSYNC B0 ;  /* 0x0000000000007941 */ /* 0x000fea0003800000 */
.L_x_1649:
[----:B------:R-:W-:Y:S04]  /*09f0*/  BSSY B0, `(.L_x_1651) ;  /* 0x000000d000007945 */ /* 0x000fe80003800000 */
[----:B------:R-:W-:Y:S05]  /*0a00*/  @P3 BRA `(.L_x_1652) ;  /* 0x00000000002c3947 */ /* 0x000fea0003800000 */
[----:B------:R-:W-:Y:S01]  /*0a10*/  IADD3 R6, P1, R6, 0x20, RZ ;  /* 0x0000002006067810 */ /* 0x000fe20007f3e0ff */
[----:B------:R-:W-:Y:S01]  /*0a20*/  ULDC.64 UR6, c[0x0][0x280] ;  /* 0x0000a00000067ab9 */ /* 0x000fe20000000a00 */
[----:B------:R-:W-:Y:S02]  /*0a30*/  MOV R9, R11 ;  /* 0x0000000b00097202 */ /* 0x000fe40000000f00 */
[----:B------:R-:W-:Y:S01]  /*0a40*/  IADD3.X R2, RZ, R4, RZ, P1, !PT ;  /* 0x00000004ff027210 */ /* 0x000fe20000ffe4ff */
[----:B------:R-:W-:-:S04]  /*0a50*/  IMAD.WIDE.U32 R8, R6, UR4, R8 ;  /* 0x0000000406087c25 */ /* 0x000fc8000f8e0008 */
[----:B------:R-:W-:-:S04]  /*0a60*/  IMAD R2, R2, UR4, RZ ;  /* 0x0000000402027c24 */ /* 0x000fc8000f8e02ff */
[----:B------:R-:W-:Y:S01]  /*0a70*/  IMAD R2, R6, UR5, R2 ;  /* 0x0000000506027c24 */ /* 0x000fe2000f8e0202 */
[----:B------:R-:W-:-:S04]  /*0a80*/  LEA R6, P1, R8, UR6, 0x1 ;  /* 0x0000000608067c11 */ /* 0x000fc8000f8208ff */
[----:B------:R-:W-:-:S04]  /*0a90*/  IADD3 R2, R9, R2, RZ ;  /* 0x0000000209027210 */ /* 0x000fc80007ffe0ff */
[----:B------:R-:W-:-:S05]  /*0aa0*/  LEA.HI.X R7, R8, UR7, R2, 0x1, P1 ;  /* 0x0000000708077c11 */ /* 0x000fca00088f0c02 */
[----:B------:R2:W-:Y:S02]  /*0ab0*/  STG.E.128 desc[UR22][R6.64], RZ ;  /* 0x000000ff06007986 */ /* 0x0005e4000c101d16 */
.L_x_1652:
[----:B------:R-:W-:Y:S05]  /*0ac0*/  BSYNC B0 ;  /* 0x0000000000007941 */ /* 0x000fea0003800000 */
.L_x_1651:
[----:B------:R-:W-:Y:S01]  /*0ad0*/  LEA.HI.X.SX32 R0, R0, R4, 0x1, P0 ;  /* 0x0000000400007211 */ /* 0x000fe200000f0eff */
[----:B------:R-:W-:Y:S01]  /*0ae0*/  ULDC.64 UR6, c[0x0][0x2b0] ;  /* 0x0000ac0000067ab9 */ /* 0x000fe20000000a00 */
[----:B------:R-:W-:Y:S02]  /*0af0*/  ISETP.GE.AND P0, PT, R5, UR16, PT ;  /* 0x0000001005007c0c */ /* 0x000fe4000bf06270 */
[----:B------:R-:W-:Y:S02]  /*0b00*/  LEA R2, P1, R3, UR6, 0x2 ;  /* 0x0000000603027c11 */ /* 0x000fe4000f8210ff */
[----:B------:R-:W-:Y:S02]  /*0b10*/  ISETP.NE.OR P0, PT, R207, RZ, P0 ;  /* 0x000000ffcf00720c */ /* 0x000fe40000705670 */
[----:B------:R-:W-:Y:S01]  /*0b20*/  LEA.HI.X R3, R3, UR7, R0, 0x2, P1 ;  /* 0x0000000703037c11 */ /* 0x000fe200088f1400 */
[----:B------:R-:W-:-:S05]  /*0b30*/  @!P2 IMAD.MOV.U32 R0, RZ, RZ, 0x7f800000 ;  /* 0x7f800000ff00a424 */ /* 0x000fca00078e00ff */
[----:B------:R3:W-:Y:S05]  /*0b40*/  @!P2 STG.E desc[UR22][R2.64], R0 ;  /* 0x000000000200a986 */ /* 0x0007ea000c101916 */
[----:B------:R-:W-:Y:S05]  /*0b50*/  @P0 EXIT ;  /* 0x000000000000094d */ /* 0x000fea0003800000 */
[----:B---3--:R-:W-:-:S05]  /*0b60*/  MOV R0, 0x7f800000 ;  /* 0x7f80000000007802 */ /* 0x008fca0000000f00 */
[----:B------:R-:W-:Y:S01]  /*0b70*/  STG.E desc[UR22][R2.64+0x80], R0 ;  /* 0x0000800002007986 */ /* 0x000fe2000c101916 */
[----:B------:R-:W-:Y:S05]  /*0b80*/  EXIT ;  /* 0x000000000000794d */ /* 0x000fea0003800000 */
.L_x_1648:
        /* <DEDUP_REMOVED lines=8> */
[----:B------:R-:W-:-:S04]  /*0c10*/  ULDC.64 UR4, c[0x0][0x370] ;  /* 0x0000dc0000047ab9 */ /* 0x000fc80000000a00 */
[----:B------:R-:W2:Y:S01]  /*0c20*/  @P0 LDG.E R2, desc[UR22][R2.64] ;  /* 0x0000001602020981 */ /* 0x000ea2000c1e1900 */
[----:B------:R-:W-:Y:S01]  /*0c30*/  ISETP.NE.U32.AND P1, PT, RZ, UR4, PT ;  /* 0x00000004ff007c0c */ /* 0x000fe2000bf25070 */
[----:B------:R-:W-:Y:S01]  /*0c40*/  UMOV UR6, UR10 ;  /* 0x0000000a00067c82 */ /* 0x000fe20008000000 */
[----:B------:R-:W-:Y:S02]  /*0c50*/  CS2R R222, SRZ ;  /* 0x0000000000de7805 */ /* 0x000fe4000001ff00 */
[----:B--2---:R-:W-:Y:S02]  /*0c60*/  @P0 R2UR UR6, R2 ;  /* 0x00000000020602ca */ /* 0x004fe400000e0000 */
[----:B------:R-:W-:Y:S02]  /*0c70*/  ISETP.NE.AND.EX P0, PT, RZ, UR5, PT, P1 ;  /* 0x00000005ff007c0c */ /* 0x000fe4000bf05310 */
[----:B------:R-:W-:-:S11]  /*0c80*/  PLOP3.LUT P1, PT, PT, PT, PT, 0x8, 0x0 ;  /* 0x000000000000781c */ /* 0x000fd60003f2e170 */
[----:B------:R-:W-:Y:S05]  /*0c90*/  @!P0 BRA `(.L_x_1653) ;  /* 0x00000000002c8947 */ /* 0x000fea0003800000 */
[----:B------:R-:W1:Y:S01]  /*0ca0*/  LDC.64 R2, c[0x0][0x378] ;  /* 0x0000de00ff027b82 */ /* 0x000e620000000a00 */
[----:B------:R-:W-:-:S06]  /*0cb0*/  USHF.R.S32.HI UR9, URZ, 0x1f, UR10 ;  /* 0x0000001f3f097899 */ /* 0x000fcc000801140a */
[C---:B-1----:R-:W-:Y:S02]  /*0cc0*/  IMAD R0, R2.reuse, UR9, RZ ;  /* 0x0000000902007c24 */ /* 0x042fe4000f8e02ff */
[----:B------:R-:W-:-:S04]  /*0cd0*/  IMAD.WIDE.U32 R4, R2, UR10, RZ ;  /* 0x0000000a02047c25 */ /* 0x000fc8000f8e00ff */
[----:B------:R-:W-:Y:S01]  /*0ce0*/  IMAD R0, R3, UR10, R0 ;  /* 0x0000000a03007c24 */ /* 0x000fe2000f8e0200 */
[----:B------:R-:W-:-:S03]  /*0cf0*/  LEA R222, P0, R4, UR4, 0x2 ;  /* 0x0000000404de7c11 */ /* 0x000fc6000f8010ff */
[----:B------:R-:W-:Y:S01]  /*0d00*/  IMAD.IADD R0, R5, 0x1, R0 ;  /* 0x0000000105007824 */ /* 0x000fe200078e0200 */
[----:B------:R-:W-:-:S04]  /*0d10*/  ISETP.NE.U32.AND P1, PT, R222, RZ, PT ;  /* 0x000000ffde00720c */ /* 0x000fc80003f25070 */
[----:B------:R-:W-:-:S04]  /*0d20*/  SHF.L.U64.HI R0, R4, 0x2, R0 ;  /* 0x0000000204007819 */ /* 0x000fc80000010200 */
[----:B------:R-:W-:-:S04]  /*0d30*/  IADD3.X R223, R0, UR5, RZ, P0, !PT ;  /* 0x0000000500df7c10 */ /* 0x000fc800087fe4ff */
[----:B------:R-:W-:-:S13]  /*0d40*/  ISETP.NE.AND.EX P1, PT, R223, RZ, PT, P1 ;  /* 0x000000ffdf00720c */ /* 0x000fda0003f25310 */
.L_x_1653:
[----:B------:R-:W-:Y:S05]  /*0d50*/  @!P1 BRA `(.L_x_1654) ;  /* 0x00000004005c9947 */ /* 0x000fea0003800000 */
[----:B------:R-:W1:Y:S01]  /*0d60*/  LDC R228, c[0x0][0x380] ;  /* 0x0000e000ffe47b82 */ /* 0x000e620000000800 */
[----:B------:R-:W-:Y:S01]  /*0d70*/  ULEA UR7, UR18, 0xffffff00, 0x8 ;  /* 0xffffff0012077891 */ /* 0x000fe2000f8e403f */
[----:B------:R-:W-:Y:S01]  /*0d80*/  ULDC.64 UR4, c[0x0][0x230] ;  /* 0x00008c0000047ab9 */ /* 0x000fe20000000a00 */
[----:B------:R-:W-:-:S04]  /*0d90*/  ULDC.64 UR12, c[0x0][0x248] ;  /* 0x00009200000c7ab9 */ /* 0x000fc80000000a00 */
[----:B------:R-:W-:-:S04]  /*0da0*/  MOV R0, UR7 ;  /* 0x0000000700007c02 */ /* 0x000fc80008000f00 */
[----:B------:R-:W-:Y:S02]  /*0db0*/  IABS R0, R0 ;  /* 0x0000000000007213 */ /* 0x000fe40000000000 */
[----:B-1----:R-:W-:-:S04]  /*0dc0*/  IABS R3, R228 ;  /* 0x000000e400037213 */ /* 0x002fc80000000000 */
        /* <DEDUP_REMOVED lines=17> */
[----:B------:R-:W-:-:S04]  /*0ee0*/  LOP3.LUT R0, R228, UR7, RZ, 0x3c, !PT ;  /* 0x00000007e4007c12 */ /* 0x000fc8000f8e3cff */
[----:B------:R-:W-:Y:S02]  /*0ef0*/  ISETP.GE.AND P0, PT, R0, RZ, PT ;  /* 0x000000ff0000720c */ /* 0x000fe40003f06270 */
[----:B------:R-:W1:Y:S05]  /*0f00*/  LDC R0, c[0x0][0x278] ;  /* 0x00009e00ff007b82 */ /* 0x000e6a0000000800 */
[----:B------:R-:W-:-:S06]  /*0f10*/  @P3 IADD3 R6, R6, 0x1, RZ ;  /* 0x0000000106063810 */ /* 0x000fcc0007ffe0ff */
[----:B------:R-:W-:Y:S01]  /*0f20*/  @!P0 IMAD.MOV R6, RZ, RZ, -R6 ;  /* 0x000000ffff068224 */ /* 0x000fe200078e0a06 */
[----:B------:R-:W-:-:S05]  /*0f30*/  @!P2 LOP3.LUT R6, RZ, R228, RZ, 0x33, !PT ;  /* 0x000000e4ff06a212 */ /* 0x000fca00078e33ff */
[----:B------:R-:W-:-:S06]  /*0f40*/  IMAD.WIDE R2, R6, 0x4, R222 ;  /* 0x0000000406027825 */ /* 0x000fcc00078e02de */
[----:B------:R2:W3:Y:S01]  /*0f50*/  LDG.E R3, desc[UR22][R2.64] ;  /* 0x0000001602037981 */ /* 0x0004e2000c1e1900 */
[----:B-1----:R-:W-:Y:S02]  /*0f60*/  IABS R5, R0 ;  /* 0x0000000000057213 */ /* 0x002fe40000000000 */
[----:B------:R-:W-:Y:S02]  /*0f70*/  IADD3 R6, -R6, RZ, RZ ;  /* 0x000000ff06067210 */ /* 0x000fe40007ffe1ff */
[----:B------:R-:W1:Y:S03]  /*0f80*/  I2F.RP R8, R5 ;  /* 0x0000000500087306 */ /* 0x000e660000209400 */
[----:B------:R-:W-:-:S05]  /*0f90*/  IMAD R228, R228, R6, UR7 ;  /* 0x00000007e4e47e24 */ /* 0x000fca000f8e0206 */
[----:B------:R-:W-:Y:S01]  /*0fa0*/  SHF.R.S32.HI R13, RZ, 0x1f, R228 ;  /* 0x0000001fff0d7819 */ /* 0x000fe200000114e4 */
[----:B-1----:R-:W1:Y:S01]  /*0fb0*/  MUFU.RCP R8, R8 ;  /* 0x0000000800087308 */ /* 0x002e620000001000 */
[----:B--2---:R-:W2:Y:S01]  /*0fc0*/  S2R R2, SR_CTAID.Z ;  /* 0x0000000000027919 */ /* 0x004ea20000002700 */
[----:B-1----:R-:W-:-:S06]  /*0fd0*/  IADD3 R8, R8, 0xffffffe, RZ ;  /* 0x0ffffffe08087810 */ /* 0x002fcc0007ffe0ff */
[----:B------:R-:W1:Y:S02]  /*0fe0*/  F2I.FTZ.U32.TRUNC.NTZ R9, R8 ;  /* 0x0000000800097305 */ /* 0x000e64000021f000 */
[----:B-1----:R-:W-:Y:S01]  /*0ff0*/  IMAD.MOV R4, RZ, RZ, -R9 ;  /* 0x000000ffff047224 */ /* 0x002fe200078e0a09 */
[----:B------:R-:W-:Y:S02]  /*1000*/  MOV R8, RZ ;  /* 0x000000ff00087202 */ /* 0x000fe40000000f00 */
[----:B--2---:R-:W-:Y:S01]  /*1010*/  IABS R2, R2 ;  /* 0x0000000200027213 */ /* 0x004fe20000000000 */
[----:B------:R-:W-:-:S04]  /*1020*/  IMAD R4, R4, R5, RZ ;  /* 0x0000000504047224 */ /* 0x000fc800078e02ff */
[----:B------:R-:W-:-:S04]  /*1030*/  IMAD.HI.U32 R4, R9, R4, R8 ;  /* 0x0000000409047227 */ /* 0x000fc800078e0008 */
[----:B------:R-:W-:-:S04]  /*1040*/  IMAD.MOV.U32 R7, RZ, RZ, R2 ;  /* 0x000000ffff077224 */ /* 0x000fc800078e0002 */
[----:B------:R-:W-:-:S05]  /*1050*/  IMAD.HI.U32 R2, R4, R7, RZ ;  /* 0x0000000704027227 */ /* 0x000fca00078e00ff */
[----:B------:R-:W-:-:S05]  /*1060*/  IADD3 R4, -R2, RZ, RZ ;  /* 0x000000ff02047210 */ /* 0x000fca0007ffe1ff */
[----:B------:R-:W-:-:S05]  /*1070*/  IMAD R4, R5, R4, R7 ;  /* 0x0000000405047224 */ /* 0x000fca00078e0207 */
[----:B------:R-:W-:-:S13]  /*1080*/  ISETP.GT.U32.AND P2, PT, R5, R4, PT ;  /* 0x000000040500720c */ /* 0x000fda0003f44070 */
[----:B------:R-:W-:Y:S02]  /*1090*/  @!P2 IMAD.IADD R4, R4, 0x1, -R5 ;  /* 0x000000010404a824 */ /* 0x000fe400078e0a05 */
[----:B------:R-:W-:Y:S01]  /*10a0*/  @!P2 VIADD R2, R2, 0x1 ;  /* 0x000000010202a836 */ /* 0x000fe20000000000 */
[----:B------:R-:W-:Y:S02]  /*10b0*/  ISETP.NE.AND P2, PT, R0, RZ, PT ;  /* 0x000000ff0000720c */ /* 0x000fe40003f45270 */
[----:B------:R-:W-:-:S13]  /*10c0*/  ISETP.GE.U32.AND P3, PT, R4, R5, PT ;  /* 0x000000050400720c */ /* 0x000fda0003f66070 */
[----:B------:R-:W-:-:S05]  /*10d0*/  @P3 IADD3 R2, R2, 0x1, RZ ;  /* 0x0000000102023810 */ /* 0x000fca0007ffe0ff */
[----:B------:R-:W-:Y:S02]  /*10e0*/  IMAD.MOV.U32 R20, RZ, RZ, R2 ;  /* 0x000000ffff147224 */ /* 0x000fe400078e0002 */
[----:B------:R-:W-:Y:S01]  /*10f0*/  IMAD R2, R13, UR12, RZ ;  /* 0x0000000c0d027c24 */ /* 0x000fe2000f8e02ff */
[----:B---3--:R-:W-:Y:S02]  /*1100*/  R2UR UR9, R3 ;  /* 0x00000000030972ca */ /* 0x008fe400000e0000 */
[----:B------:R-:W-:-:S04]  /*1110*/  LOP3.LUT R3, R0, UR24, RZ, 0x3c, !PT ;  /* 0x0000001800037c12 */ /* 0x000fc8000f8e3cff */
[----:B------:R-:W-:-:S07]  /*1120*/  ISETP.GE.AND P0, PT, R3, RZ, PT ;  /* 0x000000ff0300720c */ /* 0x000fce0003f06270 */
[----:B------:R-:W-:Y:S02]  /*1130*/  USHF.R.S32.HI UR8, URZ, 0x1f, UR9 ;  /* 0x0000001f3f087899 */ /* 0x000fe40008011409 */
[----:B------:R-:W-:Y:S02]  /*1140*/  UIMAD.WIDE.U32 UR14, UR9, UR4, URZ ;  /* 0x00000004090e72a5 */ /* 0x000fe4000f8e003f */
[----:B------:R-:W-:Y:S02]  /*1150*/  UIMAD UR6, UR8, UR4, URZ ;  /* 0x00000004080672a4 */ /* 0x000fe4000f8e023f */
[----:B------:R-:W-:Y:S02]  /*1160*/  @!P0 IADD3 R20, -R20, RZ, RZ ;  /* 0x000000ff14148210 */ /* 0x000fe40007ffe1ff */
[----:B------:R-:W-:Y:S01]  /*1170*/  UIMAD UR4, UR9, UR5, UR6 ;  /* 0x00000005090472a4 */ /* 0x000fe2000f8e0206 */
[----:B------:R-:W-:Y:S01]  /*1180*/  IMAD.U32 R4, RZ, RZ, UR14 ;  /* 0x0000000eff047e24 */ /* 0x000fe2000f8e00ff */
[----:B------:R-:W-:Y:S01]  /*1190*/  @!P2 LOP3.LUT R20, RZ, R0, RZ, 0x33, !PT ;  /* 0x00000000ff14a212 */ /* 0x000fe200078e33ff */
[----:B------:R-:W-:Y:S01]  /*11a0*/  IMAD R0, R228, UR13, R2 ;  /* 0x0000000de4007c24 */ /* 0x000fe2000f8e0202 */
[----:B------:R-:W-:Y:S01]  /*11b0*/  UIADD3 UR4, UR15, UR4, URZ ;  /* 0x000000040f047290 */ /* 0x000fe2000fffe03f */
[----:B------:R-:W-:Y:S01]  /*11c0*/  MOV R5, UR15 ;  /* 0x0000000f00057c02 */ /* 0x000fe20008000f00 */
[----:B------:R-:W-:Y:S01]  /*11d0*/  ULDC.64 UR6, c[0x0][0x260] ;  /* 0x0000980000067ab9 */ /* 0x000fe20000000a00 */
[----:B------:R-:W-:-:S02]  /*11e0*/  MOV R2, R4 ;  /* 0x0000000400027202 */ /* 0x000fc40000000f00 */
[----:B------:R-:W-:Y:S01]  /*11f0*/  SHF.R.S32.HI R12, RZ, 0x1f, R20 ;  /* 0x0000001fff0c7819 */ /* 0x000fe20000011414 */
[----:B------:R-:W-:Y:S01]  /*1200*/  IMAD.U32 R3, RZ, RZ, UR4 ;  /* 0x00000004ff037e24 */ /* 0x000fe2000f8e00ff */
[----:B------:R-:W-:Y:S02]  /*1210*/  ULDC.64 UR4, c[0x0][0x238] ;  /* 0x00008e0000047ab9 */ /* 0x000fe40000000a00 */
[----:B------:R-:W-:Y:S01]  /*1220*/  UIMAD UR8, UR8, UR4, URZ ;  /* 0x00000004080872a4 */ /* 0x000fe2000f8e023f */
[----:B------:R-:W-:Y:S01]  /*1230*/  IMAD.WIDE.U32 R2, R228, UR12, R2 ;  /* 0x0000000ce4027c25 */ /* 0x000fe2000f8e0002 */
[----:B------:R-:W-:Y:S02]  /*1240*/  UIMAD.WIDE.U32 UR28, UR9, UR4, URZ ;  /* 0x00000004091c72a5 */ /* 0x000fe4000f8e003f */
[----:B------:R-:W-:Y:S01]  /*1250*/  UIMAD UR5, UR9, UR5, UR8 ;  /* 0x00000005090572a4 */ /* 0x000fe2000f8e0208 */
[----:B------:R-:W-:Y:S02]  /*1260*/  IMAD.IADD R3, R3, 0x1, R0 ;  /* 0x0000000103037824 */ /* 0x000fe400078e0200 */
[----:B------:R-:W-:Y:S01]  /*1270*/  IMAD R0, R12, UR6, RZ ;  /* 0x000000060c007c24 */ /* 0x000fe2000f8e02ff */
[----:B------:R-:W-:Y:S01]  /*1280*/  UIADD3 UR26, UR29, UR5, URZ ;  /* 0x000000051d1a7290 */ /* 0x000fe2000fffe03f */
[----:B------:R-:W-:-:S04]  /*1290*/  IMAD.WIDE.U32 R8, R20, UR6, R2 ;  /* 0x0000000614087c25 */ /* 0x000fc8000f8e0002 */
[----:B------:R-:W-:-:S05]  /*12a0*/  IMAD R0, R20, UR7, R0 ;  /* 0x0000000714007c24 */ /* 0x000fca000f8e0200 */
[----:B------:R-:W-:Y:S01]  /*12b0*/  IADD3 R2, R9, R0, RZ ;  /* 0x0000000009027210 */ /* 0x000fe20007ffe0ff */
[----:B------:R-:W-:Y:S06]  /*12c0*/  BRA `(.L_x_1655) ;  /* 0x0000000400487947 */ /* 0x000fec0003800000 */
.L_x_1654:
[----:B------:R-:W1:Y:S01]  /*12d0*/  LDC R0, c[0x0][0x278] ;  /* 0x00009e00ff007b82 */ /* 0x000e620000000800 */
[----:B------:R-:W2:Y:S01]  /*12e0*/  S2R R2, SR_CTAID.Z ;  /* 0x0000000000027919 */ /* 0x000ea20000002700 */
[----:B------:R-:W-:Y:S02]  /*12f0*/  UISETP.NE.AND UP0, UPT, UR8, -0x1, UPT ;  /* 0xffffffff0800788c */ /* 0x000fe4000bf05270 */
[----:B------:R-:W-:-:S04]  /*1300*/  ULEA UR9, UR18, 0xffffff00, 0x8 ;  /* 0xffffff0012097891 */ /* 0x000fc8000f8e403f */
[----:B------:R-:W-:Y:S01]  /*1310*/  PLOP3.LUT P0, PT, PT, PT, UP0, 0x80, 0x0 ;  /* 0x000000000000781c */ /* 0x000fe20003f0f008 */
[----:B------:R-:W-:-:S04]  /*1320*/  USHF.R.S32.HI UR11, URZ, 0x1f, UR9 ;  /* 0x0000001f3f0b7899 */ /* 0x000fc80008011409 */
[----:B------:R-:W-:Y:S01]  /*1330*/  @UP0 UIADD3 UR5, UR7, UR8, URZ ;  /* 0x0000000807050290 */ /* 0x000fe2000fffe03f */
[----:B------:R-:W-:-:S03]  /*1340*/  @UP0 ULDC.64 UR12, c[0x0][0x248] ;  /* 0x00009200000c0ab9 */ /* 0x000fc60000000a00 */
[----:B------:R-:W-:Y:S02]  /*1350*/  @UP0 UIMAD.WIDE.U32 UR14, UR5, UR12, URZ ;  /* 0x0000000c050e02a5 */ /* 0x000fe4000f8e003f */
[----:B------:R-:W-:-:S04]  /*1360*/  @UP0 UIMAD UR5, UR5, UR13, URZ ;  /* 0x0000000d050502a4 */ /* 0x000fc8000f8e023f */
[----:B------:R-:W-:Y:S01]  /*1370*/  @UP0 UIADD3 UR5, UR15, UR5, URZ ;  /* 0x000000050f050290 */ /* 0x000fe2000fffe03f */
[----:B-1----:R-:W-:Y:S02]  /*1380*/  IABS R6, R0 ;  /* 0x0000000000067213 */ /* 0x002fe40000000000 */
[----:B------:R-:W-:Y:S02]  /*1390*/  ISETP.NE.AND P2, PT, R0, RZ, PT ;  /* 0x000000ff0000720c */ /* 0x000fe40003f45270 */
[----:B------:R-:W1:Y:S01]  /*13a0*/  I2F.RP R4, R6 ;  /* 0x0000000600047306 */ /* 0x000e620000209400 */
[----:B--2---:R-:W-:-:S07]  /*13b0*/  IABS R2, R2 ;  /* 0x0000000200027213 */ /* 0x004fce0000000000 */
[----:B-1----:R-:W1:Y:S02]  /*13c0*/  MUFU.RCP R4, R4 ;  /* 0x0000000400047308 */ /* 0x002e640000001000 */
[----:B-1----:R-:W-:-:S06]  /*13d0*/  VIADD R4, R4, 0xffffffe ;  /* 0x0ffffffe04047836 */ /* 0x002fcc0000000000 */
[----:B------:R-:W1:Y:S02]  /*13e0*/  F2I.FTZ.U32.TRUNC.NTZ R5, R4 ;  /* 0x0000000400057305 */ /* 0x000e64000021f000 */
[----:B-1----:R-:W-:Y:S01]  /*13f0*/  IMAD.MOV R3, RZ, RZ, -R5 ;  /* 0x000000ffff037224 */ /* 0x002fe200078e0a05 */
[----:B------:R-:W-:-:S03]  /*1400*/  MOV R4, RZ ;  /* 0x000000ff00047202 */ /* 0x000fc60000000f00 */
[----:B------:R-:W-:-:S04]  /*1410*/  IMAD R3, R3, R6, RZ ;  /* 0x0000000603037224 */ /* 0x000fc800078e02ff */
[----:B------:R-:W-:Y:S01]  /*1420*/  IMAD.HI.U32 R3, R5, R3, R4 ;  /* 0x0000000305037227 */ /* 0x000fe200078e0004 */
[----:B------:R-:W-:-:S04]  /*1430*/  LOP3.LUT R4, R0, UR24, RZ, 0x3c, !PT ;  /* 0x0000001800047c12 */ /* 0x000fc8000f8e3cff */
[----:B------:R-:W-:Y:S01]  /*1440*/  ISETP.GE.AND P3, PT, R4, RZ, PT ;  /* 0x000000ff0400720c */ /* 0x000fe20003f66270 */
[----:B------:R-:W-:-:S04]  /*1450*/  IMAD.HI.U32 R20, R3, R2, RZ ;  /* 0x0000000203147227 */ /* 0x000fc800078e00ff */
[----:B------:R-:W-:-:S04]  /*1460*/  IMAD.MOV R5, RZ, RZ, -R20 ;  /* 0x000000ffff057224 */ /* 0x000fc800078e0a14 */
[C---:B------:R-:W-:Y:S02]  /*1470*/  IMAD R5, R6.reuse, R5, R2 ;  /* 0x0000000506057224 */ /* 0x040fe400078e0202 */
[----:B------:R-:W1:Y:S03]  /*1480*/  LDC.64 R2, c[0x0][0x260] ;  /* 0x00009800ff027b82 */ /* 0x000e660000000a00 */
[----:B------:R-:W-:-:S13]  /*1490*/  ISETP.GT.U32.AND P5, PT, R6, R5, PT ;  /* 0x000000050600720c */ /* 0x000fda0003fa4070 */
[----:B------:R-:W-:Y:S01]  /*14a0*/  @!P5 IADD3 R5, R5, -R6, RZ ;  /* 0x800000060505d210 */ /* 0x000fe20007ffe0ff */
[----:B------:R-:W-:-:S03]  /*14b0*/  @!P5 VIADD R20, R20, 0x1 ;  /* 0x000000011414d836 */ /* 0x000fc60000000000 */
[----:B------:R-:W-:-:S13]  /*14c0*/  ISETP.GE.U32.AND P4, PT, R5, R6, PT ;  /* 0x000000060500720c */ /* 0x000fda0003f86070 */
[----:B------:R-:W-:Y:S01]  /*14d0*/  @P4 IADD3 R20, R20, 0x1, RZ ;  /* 0x0000000114144810 */ /* 0x000fe20007ffe0ff */
[----:B------:R-:W-:Y:S06]  /*14e0*/  @P0 BRA `(.L_x_1656) ;  /* 0x0000000000300947 */ /* 0x000fec0003800000 */
[----:B------:R-:W-:Y:S01]  /*14f0*/  USHF.R.S32.HI UR14, URZ, 0x1f, UR7 ;  /* 0x0000001f3f0e7899 */ /* 0x000fe20008011407 */
[----:B------:R-:W-:Y:S01]  /*1500*/  ULDC.64 UR12, c[0x0][0x248] ;  /* 0x00009200000c7ab9 */ /* 0x000fe20000000a00 */
[----:B------:R-:W-:Y:S02]  /*1510*/  USHF.R.S32.HI UR15, URZ, 0x1f, UR6 ;  /* 0x0000001f3f0f7899 */ /* 0x000fe40008011406 */
[----:B------:R-:W-:Y:S02]  /*1520*/  UIMAD UR14, UR14, UR12, URZ ;  /* 0x0000000c0e0e72a4 */ /* 0x000fe4000f8e023f */
[----:B------:R-:W-:Y:S02]  /*1530*/  UIMAD.WIDE.U32 UR26, UR7, UR12, URZ ;  /* 0x0000000c071a72a5 */ /* 0x000fe4000f8e003f */
[----:B------:R-:W-:Y:S01]  /*1540*/  UIMAD UR14, UR7, UR13, UR14 ;  /* 0x0000000d070e72a4 */ /* 0x000fe2000f8e020e */
[----:B------:R-:W-:Y:S02]  /*1550*/  ULDC.64 UR4, c[0x0][0x230] ;  /* 0x00008c0000047ab9 */ /* 0x000fe40000000a00 */
[----:B------:R-:W-:-:S02]  /*1560*/  UIMAD UR15, UR15, UR4, URZ ;  /* 0x000000040f0f72a4 */ /* 0x000fc4000f8e023f */
[----:B------:R-:W-:Y:S02]  /*1570*/  UIADD3 UR27, UR27, UR14, URZ ;  /* 0x0000000e1b1b7290 */ /* 0x000fe4000fffe03f */
[----:B------:R-:W-:Y:S02]  /*1580*/  UIMAD UR5, UR6, UR5, UR15 ;  /* 0x00000005060572a4 */ /* 0x000fe4000f8e020f */
[----:B------:R-:W-:-:S04]  /*1590*/  UIMAD.WIDE.U32 UR14, UR6, UR4, UR26 ;  /* 0x00000004060e72a5 */ /* 0x000fc8000f8e001a */
[----:B------:R-:W-:-:S12]  /*15a0*/  UIADD3 UR5, UR15, UR5, URZ ;  /* 0x000000050f057290 */ /* 0x000fd8000fffe03f */
.L_x_1656:
[----:B------:R-:W-:Y:S01]  /*15b0*/  UIMAD UR4, UR11, UR12, URZ ;  /* 0x0000000c0b0472a4 */ /* 0x000fe2000f8e023f */
[----:B------:R-:W-:Y:S01]  /*15c0*/  @!P3 IADD3 R20, -R20, RZ, RZ ;  /* 0x000000ff1414b210 */ /* 0x000fe20007ffe1ff */
[----:B------:R-:W-:Y:S01]  /*15d0*/  UMOV UR15, UR5 ;  /* 0x00000005000f7c82 */ /* 0x000fe20008000000 */
[----:B------:R-:W-:Y:S01]  /*15e0*/  @!P2 LOP3.LUT R20, RZ, R0, RZ, 0x33, !PT ;  /* 0x00000000ff14a212 */ /* 0x000fe200078e33ff */
[----:B------:R-:W-:Y:S01]  /*15f0*/  UIMAD.WIDE.U32 UR14, UR12, UR9, UR14 ;  /* 0x000000090c0e72a5 */ /* 0x000fe2000f8e000e */
[----:B------:R-:W-:Y:S01]  /*1600*/  MOV R228, UR9 ;  /* 0x0000000900e47c02 */ /* 0x000fe20008000f00 */
[----:B------:R-:W-:Y:S01]  /*1610*/  UIMAD UR4, UR13, UR9, UR4 ;  /* 0x000000090d0472a4 */ /* 0x000fe2000f8e0204 */
[----:B------:R-:W-:Y:S01]  /*1620*/  SHF.R.S32.HI R12, RZ, 0x1f, R20 ;  /* 0x0000001fff0c7819 */ /* 0x000fe20000011414 */
[----:B------:R-:W-:Y:S01]  /*1630*/  @UP0 UIADD3 UR8, UR7, UR8, URZ ;  /* 0x0000000807080290 */ /* 0x000fe2000fffe03f */
[----:B------:R-:W-:Y:S01]  /*1640*/  MOV R13, UR11 ;  /* 0x0000000b000d7c02 */ /* 0x000fe20008000f00 */
[----:B------:R-:W-:Y:S01]  /*1650*/  UIADD3 UR4, UR15, UR4, URZ ;  /* 0x000000040f047290 */ /* 0x000fe2000fffe03f */
[----:B------:R-:W-:Y:S01]  /*1660*/  MOV R5, UR15 ;  /* 0x0000000f00057c02 */ /* 0x000fe20008000f00 */
[----:B------:R-:W-:-:S02]  /*1670*/  IMAD.U32 R4, RZ, RZ, UR14 ;  /* 0x0000000eff047e24 */ /* 0x000fc4000f8e00ff */
[-C--:B-1----:R-:W-:Y:S02]  /*1680*/  IMAD R0, R12, R2.reuse, RZ ;  /* 0x000000020c007224 */ /* 0x082fe400078e02ff */
[----:B------:R-:W-:Y:S01]  /*1690*/  IMAD.U32 R5, RZ, RZ, UR4 ;  /* 0x00000004ff057e24 */ /* 0x000fe2000f8e00ff */
[----:B------:R-:W-:Y:S01]  /*16a0*/  @UP0 ULDC.64 UR4, c[0x0][0x250] ;  /* 0x0000940000040ab9 */ /* 0x000fe20000000a00 */
[C---:B------:R-:W-:Y:S01]  /*16b0*/  IMAD R0, R20.reuse, R3, R0 ;  /* 0x0000000314007224 */ /* 0x040fe200078e0200 */
[----:B------:R-:W-:Y:S01]  /*16c0*/  @UP0 UIMAD.WIDE.U32 UR28, UR8, UR4, URZ ;  /* 0x00000004081c02a5 */ /* 0x000fe2000f8e003f */
[----:B------:R-:W-:-:S03]  /*16d0*/  IMAD.WIDE.U32 R4, R20, R2, R4 ;  /* 0x0000000214047225 */ /* 0x000fc600078e0004 */
[----:B------:R-:W-:Y:S01]  /*16e0*/  @UP0 UIMAD UR26, UR8, UR5, UR29 ;  /* 0x00000005081a02a4 */ /* 0x000fe2000f8e021d */
[----:B------:R-:W-:Y:S01]  /*16f0*/  IMAD.IADD R2, R5, 0x1, R0 ;  /* 0x0000000105027824 */ /* 0x000fe200078e0200 */
[----:B------:R-:W-:Y:S01]  /*1700*/  MOV R8, R4 ;  /* 0x0000000400087202 */ /* 0x000fe20000000f00 */
[----:B------:R-:W-:Y:S09]  /*1710*/  @P0 BRA `(.L_x_1655) ;  /* 0x0000000000340947 */ /* 0x000ff20003800000 */
[----:B------:R-:W-:Y:S01]  /*1720*/  USHF.R.S32.HI UR8, URZ, 0x1f, UR7 ;  /* 0x0000001f3f087899 */ /* 0x000fe20008011407 */
[----:B------:R-:W-:-:S03]  /*1730*/  ULDC.64 UR4, c[0x0][0x250] ;  /* 0x0000940000047ab9 */ /* 0x000fc60000000a00 */
[----:B------:R-:W-:Y:S02]  /*1740*/  UIMAD UR8, UR8, UR4, URZ ;  /* 0x00000004080872a4 */ /* 0x000fe4000f8e023f */
[----:B------:R-:W-:Y:S02]  /*1750*/  UIMAD.WIDE.U32 UR14, UR7, UR4, URZ ;  /* 0x00000004070e72a5 */ /* 0x000fe4000f8e003f */
[----:B------:R-:W-:Y:S02]  /*1760*/  UIMAD UR8, UR7, UR5, UR8 ;  /* 0x00000005070872a4 */ /* 0x000fe4000f8e0208 */
[----:B------:R-:W-:Y:S01]  /*1770*/  USHF.R.S32.HI UR7, URZ, 0x1f, UR6 ;  /* 0x0000001f3f077899 */ /* 0x000fe20008011406 */
[----:B------:R-:W-:Y:S01]  /*1780*/  ULDC.64 UR4, c[0x0][0x238] ;  /* 0x00008e0000047ab9 */ /* 0x000fe20000000a00 */
[----:B------:R-:W-:Y:S02]  /*1790*/  UIADD3 UR9, UR15, UR8, URZ ;  /* 0x000000080f097290 */ /* 0x000fe4000fffe03f */
[----:B------:R-:W-:Y:S01]  /*17a0*/  UIMAD UR7, UR7, UR4, URZ ;  /* 0x00000004070772a4 */ /* 0x000fe2000f8e023f */
[----:B------:R-:W-:-:S03]  /*17b0*/  UMOV UR8, UR14 ;  /* 0x0000000e00087c82 */ /* 0x000fc60008000000 */
[----:B------:R-:W-:Y:S02]  /*17c0*/  UIMAD UR5, UR6, UR5, UR7 ;  /* 0x00000005060572a4 */ /* 0x000fe4000f8e0207 */
[----:B------:R-:W-:-:S04]  /*17d0*/  UIMAD.WIDE.U32 UR28, UR6, UR4, UR8 ;  /* 0x00000004061c72a5 */ /* 0x000fc8000f8e0008 */
[----:B------:R-:W-:-:S12]  /*17e0*/  UIADD3 UR26, UR29, UR5, URZ ;  /* 0x000000051d1a7290 */ /* 0x000fd8000fffe03f */
.L_x_1655:
[----:B------:R-:W-:Y:S01]  /*17f0*/  UISETP.NE.AND UP0, UPT, UR17, -0x1, UPT ;  /* 0xffffffff1100788c */ /* 0x000fe2000bf05270 */
[----:B------:R-:W-:Y:S01]  /*1800*/  SHF.R.S32.HI R7, RZ, 0x1f, R207 ;  /* 0x0000001fff077819 */ /* 0x000fe200000114cf */
[----:B------:R-:W1:Y:S01]  /*1810*/  S2R R24, SR_CTAID.X ;  /* 0x0000000000187919 */ /* 0x000e620000002500 */
[----:B------:R-:W-:Y:S01]  /*1820*/  UIADD3 UR25, -UR21, UR16, URZ ;  /* 0x0000001015197290 */ /* 0x000fe2000fffe13f */
[----:B------:R-:W-:Y:S01]  /*1830*/  BSSY B0, `(.L_x_1657) ;  /* 0x0000050000007945 */ /* 0x000fe20003800000 */
[CC--:B------:R-:W-:Y:S01]  /*1840*/  LEA.HI R220, R7.reuse, R207.reuse, RZ, 0x2 ;  /* 0x000000cf07dc7211 */ /* 0x0c0fe200078f10ff */
[----:B------:R-:W-:Y:S01]  /*1850*/  USHF.R.S32.HI UR11, URZ, 0x1f, UR24 ;  /* 0x0000001f3f0b7899 */ /* 0x000fe20008011418 */
[-C--:B------:R-:W-:Y:S01]  /*1860*/  LEA.HI R3, R7, R207.reuse, RZ, 0x3 ;  /* 0x000000cf07037211 */ /* 0x080fe200078f18ff */
[----:B------:R-:W-:Y:S01]  /*1870*/  ULDC.64 UR14, c[0x0][0x258] ;  /* 0x00009600000e7ab9 */ /* 0x000fe20000000a00 */
[----:B------:R-:W-:Y:S01]  /*1880*/  LOP3.LUT R227, R220, 0xfffffffc, RZ, 0xc0, !PT ;  /* 0xfffffffcdce37812 */ /* 0x000fe200078ec0ff */
[----:B------:R-:W-:Y:S01]  /*1890*/  ULDC.64 UR8, c[0x0][0x268] ;  /* 0x00009a0000087ab9 */ /* 0x000fe20000000a00 */
[----:B------:R-:W-:Y:S01]  /*18a0*/  SHF.R.S32.HI R6, RZ, 0x3, R3 ;  /* 0x00000003ff067819 */ /* 0x000fe20000011403 */
[----:B------:R-:W-:Y:S01]  /*18b0*/  @!UP0 USHF.R.S32.HI UR29, URZ, 0x1f, UR10 ;  /* 0x0000001f3f1d8899 */ /* 0x000fe2000801140a */
[----:B------:R-:W-:Y:S01]  /*18c0*/  SHF.R.S32.HI R18, RZ, 0x2, R220 ;  /* 0x00000002ff127819 */ /* 0x000fe200000114dc */
[----:B------:R-:W-:Y:S01]  /*18d0*/  @!UP0 ULDC.64 UR4, c[0x0][0x228] ;  /* 0x00008a0000048ab9 */ /* 0x000fe20000000a00 */
[----:B------:R-:W-:Y:S01]  /*18e0*/  IMAD.IADD R227, R207, 0x1, -R227 ;  /* 0x00000001cfe37824 */ /* 0x000fe200078e0ae3 */
[----:B------:R-:W-:Y:S01]  /*18f0*/  @!UP0 UIMAD UR29, UR29, UR4, URZ ;  /* 0x000000041d1d82a4 */ /* 0x000fe2000f8e023f */
[----:B------:R-:W-:Y:S01]  /*1900*/  IMAD.SHL.U32 R0, R6, 0x40, RZ ;  /* 0x0000004006007824 */ /* 0x000fe200078e00ff */
[----:B------:R-:W-:Y:S01]  /*1910*/  @!UP0 UIMAD.WIDE.U32 UR32, UR10, UR4, URZ ;  /* 0x000000040a2082a5 */ /* 0x000fe2000f8e003f */
[----:B------:R-:W2:Y:S01]  /*1920*/  S2UR UR4, SR_CgaCtaId ;  /* 0x00000000000479c3 */ /* 0x000ea20000008800 */
[----:B------:R-:W-:Y:S01]  /*1930*/  LEA.HI R220, R220, R18, RZ, 0x1 ;  /* 0x00000012dcdc7211 */ /* 0x000fe200078f08ff */
[----:B------:R-:W-:Y:S01]  /*1940*/  IMAD.SHL.U32 R227, R227, 0x8, RZ ;  /* 0x00000008e3e37824 */ /* 0x000fe200078e00ff */
[----:B------:R-:W-:Y:S01]  /*1950*/  LOP3.LUT R0, R0, 0xc0, RZ, 0xc0, !PT ;  /* 0x000000c000007812 */ /* 0x000fe200078ec0ff */
[----:B------:R-:W-:Y:S01]  /*1960*/  @UP0 ULDC.64 UR6, c[0x0][0x240] ;  /* 0x0000900000060ab9 */ /* 0x000fe20000000a00 */
[----:B------:R-:W-:Y:S01]  /*1970*/  LEA.HI R17, R7, R207, RZ, 0x5 ;  /* 0x000000cf07117211 */ /* 0x000fe200078f28ff */
[----:B------:R-:W-:Y:S01]  /*1980*/  @UP0 UIMAD.WIDE.U32 UR30, UR17, UR6, URZ ;  /* 0x00000006111e02a5 */ /* 0x000fe2000f8e003f */
[----:B------:R-:W-:Y:S01]  /*1990*/  LOP3.LUT R220, R220, 0x7fffffe, RZ, 0xc0, !PT ;  /* 0x07fffffedcdc7812 */ /* 0x000fe200078ec0ff */
[----:B------:R-:W-:Y:S01]  /*19a0*/  @!UP0 UIMAD UR29, UR10, UR5, UR29 ;  /* 0x000000050a1d82a4 */ /* 0x000fe2000f8e021d */
[----:B------:R-:W-:Y:S01]  /*19b0*/  LOP3.LUT R4, R0, 0x18, R227, 0xf8, !PT ;  /* 0x0000001800047812 */ /* 0x000fe200078ef8e3 */
[----:B------:R-:W-:Y:S01]  /*19c0*/  @UP0 UIMAD UR27, UR17, UR7, UR31 ;  /* 0x00000007111b02a4 */ /* 0x000fe2000f8e021f */
[----:B------:R-:W-:Y:S01]  /*19d0*/  SHF.R.S32.HI R5, RZ, 0x5, R17 ;  /* 0x00000005ff057819 */ /* 0x000fe20000011411 */
[----:B------:R-:W-:Y:S01]  /*19e0*/  IMAD.IADD R220, R18, 0x1, -R220 ;  /* 0x0000000112dc7824 */ /* 0x000fe200078e0adc */
[----:B------:R-:W-:Y:S01]  /*19f0*/  SHF.R.U32.HI R0, RZ, 0x3, R0 ;  /* 0x00000003ff007819 */ /* 0x000fe20000011600 */
[----:B------:R-:W-:Y:S01]  /*1a00*/  @!UP0 UIADD3 UR27, UR33, UR29, URZ ;  /* 0x0000001d211b8290 */ /* 0x000fe2000fffe03f */
[----:B------:R-:W-:Y:S01]  /*1a10*/  IADD3 R22, P2, R227, UR28, RZ ;  /* 0x0000001ce3167c10 */ /* 0x000fe2000ff5e0ff */
[----:B------:R-:W-:Y:S01]  /*1a20*/  IMAD R220, R5, 0x8, R220 ;  /* 0x0000000805dc7824 */ /* 0x000fe200078e02dc */
[----:B------:R-:W-:Y:S01]  /*1a30*/  LOP3.LUT R0, R4, R0, RZ, 0x3c, !PT ;  /* 0x0000000004007212 */ /* 0x000fe200078e3cff */
[----:B------:R-:W-:Y:S01]  /*1a40*/  @!UP0 UMOV UR30, UR32 ;  /* 0x00000020001e8c82 */ /* 0x000fe20008000000 */
[----:B------:R-:W-:Y:S01]  /*1a50*/  UMOV UR5, 0x400 ;  /* 0x0000040000057882 */ /* 0x000fe20000000000 */
[----:B------:R-:W-:Y:S01]  /*1a60*/  IADD3 R26, P0, R227, UR30, RZ ;  /* 0x0000001ee31a7c10 */ /* 0x000fe2000ff1e0ff */
[----:B------:R-:W-:Y:S01]  /*1a70*/  UIADD3 UR6, UR18, -0x1, URZ ;  /* 0xffffffff12067890 */ /* 0x000fe2000fffe03f */
[----:B------:R-:W-:Y:S01]  /*1a80*/  IMAD.U32 R220, R220, 0x20, R0 ;  /* 0x00000020dcdc7824 */ /* 0x000fe200078e0000 */
[----:B------:R-:W-:Y:S01]  /*1a90*/  SHF.R.S32.HI R0, RZ, 0x1f, R227 ;  /* 0x0000001fff007819 */ /* 0x000fe200000114e3 */
[----:B--2---:R-:W-:Y:S01]  /*1aa0*/  ULEA UR4, UR4, UR5, 0x18 ;  /* 0x0000000504047291 */ /* 0x004fe2000f8ec03f */
[----:B------:R-:W-:Y:S01]  /*1ab0*/  IMAD.U32 R14, RZ, RZ, UR14 ;  /* 0x0000000eff0e7e24 */ /* 0x000fe2000f8e00ff */
[----:B------:R-:W-:Y:S01]  /*1ac0*/  UIMAD UR5, UR11, UR14, URZ ;  /* 0x0000000e0b0572a4 */ /* 0x000fe2000f8e023f */
[----:B------:R-:W-:Y:S01]  /*1ad0*/  IADD3.X R27, R0, UR27, RZ, P0, !PT ;  /* 0x0000001b001b7c10 */ /* 0x000fe200087fe4ff */
[----:B------:R-:W-:Y:S01]  /*1ae0*/  IMAD R12, R12, UR8, RZ ;  /* 0x000000080c0c7c24 */ /* 0x000fe2000f8e02ff */
[----:B------:R-:W-:Y:S01]  /*1af0*/  ISETP.GE.AND P0, PT, R18, UR25, PT ;  /* 0x0000001912007c0c */ /* 0x000fe2000bf06270 */
[----:B------:R-:W-:Y:S01]  /*1b00*/  UIMAD UR15, UR24, UR15, UR5 ;  /* 0x0000000f180f72a4 */ /* 0x000fe2000f8e0205 */
[----:B------:R-:W-:Y:S01]  /*1b10*/  IADD3.X R23, R0, UR26, RZ, P2, !PT ;  /* 0x0000001a00177c10 */ /* 0x000fe200097fe4ff */
[----:B------:R-:W-:Y:S01]  /*1b20*/  USHF.L.U32 UR7, UR6, 0x8, URZ ;  /* 0x0000000806077899 */ /* 0x000fe2000800063f */
[----:B------:R-:W-:Y:S01]  /*1b30*/  IMAD.WIDE.U32 R14, R14, UR24, R26 ;  /* 0x000000180e0e7c25 */ /* 0x000fe2000f8e001a */
[----:B------:R-:W-:-:S02]  /*1b40*/  SHF.R.S32.HI R19, RZ, 0x1f, R18 ;  /* 0x0000001fff137819 */ /* 0x000fc40000011412 */
[----:B------:R-:W-:Y:S01]  /*1b50*/  IADD3 R8, P3, R227, R8, RZ ;  /* 0x00000008e3087210 */ /* 0x000fe20007f7e0ff */
[----:B------:R-:W-:Y:S01]  /*1b60*/  VIADD R11, R18, 0x20 ;  /* 0x00000020120b7836 */ /* 0x000fe20000000000 */
[----:B------:R-:W-:Y:S01]  /*1b70*/  UIADD3 UR5, -UR7, UR19, URZ ;  /* 0x0000001307057290 */ /* 0x000fe2000fffe13f */
[----:B------:R-:W-:Y:S01]  /*1b80*/  IMAD R12, R20, UR9, R12 ;  /* 0x00000009140c7c24 */ /* 0x000fe2000f8e020c */
[----:B------:R-:W-:Y:S01]  /*1b90*/  LEA R220, R220, UR4, 0x1 ;  /* 0x00000004dcdc7c11 */ /* 0x000fe2000f8e08ff */
[----:B------:R-:W-:Y:S01]  /*1ba0*/  IMAD.WIDE.U32 R20, R20, UR8, R22 ;  /* 0x0000000814147c25 */ /* 0x000fe2000f8e0016 */
[----:B------:R-:W-:-:S03]  /*1bb0*/  ISETP.GE.AND P2, PT, R11, UR25, PT ;  /* 0x000000190b007c0c */ /* 0x000fc6000bf46270 */
[----:B------:R-:W-:Y:S02]  /*1bc0*/  VIADD R23, R15, UR15 ;  /* 0x0000000f0f177c36 */ /* 0x000fe40008000000 */
[----:B-1----:R-:W-:-:S04]  /*1bd0*/  IMAD.WIDE R24, R24, 0x40, R18 ;  /* 0x0000004018187825 */ /* 0x002fc800078e0212 */
[----:B------:R-:W-:Y:S01]  /*1be0*/  IMAD.X R9, R0, 0x1, R2, P3 ;  /* 0x0000000100097824 */ /* 0x000fe200018e0602 */
        /* <DEDUP_REMOVED lines=20> */
.L_x_1658:
[----:B------:R-:W-:Y:S05]  /*1d30*/  BSYNC B0 ;  /* 0x0000000000007941 */ /* 0x000fea0003800000 */
.L_x_1657:
        /* <DEDUP_REMOVED lines=21> */
.L_x_1660:
[----:B------:R-:W-:Y:S05]  /*1e90*/  BSYNC B0 ;  /* 0x0000000000007941 */ /* 0x000fea0003800000 */
.L_x_1659:
[C---:B------:R-:W-:Y:S01]  /*1ea0*/  ISETP.GE.AND P5, PT, R18.reuse, UR5, PT ;  /* 0x0000000512007c0c */ /* 0x040fe2000bfa6270 */
[----:B------:R-:W-:Y:S01]  /*1eb0*/  IMAD R182, R19, UR12, RZ ;  /* 0x0000000c13b67c24 */ /* 0x000fe2000f8e02ff */
[C---:B------:R-:W-:Y:S01]  /*1ec0*/  IADD3 R14, R18.reuse, 0x80, RZ ;  /* 0x00000080120e7810 */ /* 0x040fe20007ffe0ff */
[C---:B------:R-:W-:Y:S01]  /*1ed0*/  VIADD R16, R18.reuse, 0x40 ;  /* 0x0000004012107836 */ /* 0x040fe20000000000 */
[----:B------:R-:W-:Y:S01]  /*1ee0*/  BSSY B0, `(.L_x_1661) ;  /* 0x000001a000007945 */ /* 0x000fe20003800000 */
[C---:B------:R-:W-:Y:S01]  /*1ef0*/  VIADD R15, R18.reuse, 0x60 ;  /* 0x00000060120f7836 */ /* 0x040fe20000000000 */
[C---:B------:R-:W-:Y:S01]  /*1f00*/  IADD3 R228, P0, R18.reuse, R228, RZ ;  /* 0x000000e412e47210 */ /* 0x040fe20007f1e0ff */
[C---:B------:R-:W-:Y:S01]  /*1f10*/  IMAD R182, R18.reuse, UR13, R182 ;  /* 0x0000000d12b67c24 */ /* 0x040fe2000f8e02b6 */
[----:B------:R-:W-:Y:S01]  /*1f20*/  ISETP.GE.AND P4, PT, R11, UR5, PT ;  /* 0x000000050b007c0c */ /* 0x000fe2000bf86270 */
[----:B------:R-:W-:Y:S01]  /*1f30*/  IMAD.WIDE.U32 R8, R18, UR12, R8 ;  /* 0x0000000c12087c25 */ /* 0x000fe2000f8e0008 */
[----:B------:R-:W-:-:S02]  /*1f40*/  ISETP.GE.AND P3, PT, R16, UR5, PT ;  /* 0x0000000510007c0c */ /* 0x000fc4000bf66270 */
[----:B------:R-:W-:Y:S01]  /*1f50*/  ISETP.GE.AND P2, PT, R15, UR5, PT ;  /* 0x000000050f007c0c */ /* 0x000fe2000bf46270 */
[----:B------:R-:W-:Y:S01]  /*1f60*/  VIADD R2, R18, 0xa0 ;  /* 0x000000a012027836 */ /* 0x000fe20000000000 */
[----:B------:R-:W-:Y:S01]  /*1f70*/  ISETP.GE.AND P6, PT, R14, UR5, PT ;  /* 0x000000050e007c0c */ /* 0x000fe2000bfc6270 */
[----:B------:R-:W-:Y:S01]  /*1f80*/  IMAD.MOV.U32 R183, RZ, RZ, R8 ;  /* 0x000000ffffb77224 */ /* 0x000fe200078e0008 */
[----:B------:R-:W-:Y:S01]  /*1f90*/  IADD3 R182, R9, R182, RZ ;  /* 0x000000b609b67210 */ /* 0x000fe20007ffe0ff */
[----:B------:R-:W-:Y:S10]  /*1fa0*/  @P5 BRA `(.L_x_1662) ;  /* 0x0000000000345947 */ /* 0x000ff40003800000 */
        /* <DEDUP_REMOVED lines=13> */
.L_x_1662:
[----:B------:R-:W-:Y:S05]  /*2080*/  BSYNC B0 ;  /* 0x0000000000007941 */ /* 0x000fea0003800000 */
.L_x_1661:
[----:B------:R-:W-:Y:S01]  /*2090*/  USHF.L.U64.HI UR14, UR12, 0x5, UR13 ;  /* 0x000000050c0e7899 */ /* 0x000fe2000801020d */
[----:B------:R-:W-:Y:S01]  /*20a0*/  BSSY B0, `(.L_x_1663) ;  /* 0x0000012000007945 */ /* 0x000fe20003800000 */
[----:B------:R-:W-:Y:S01]  /*20b0*/  USHF.L.U32 UR15, UR12, 0x5, URZ ;  /* 0x000000050c0f7899 */ /* 0x000fe2000800063f */
[----:B------:R-:W-:Y:S02]  /*20c0*/  ISETP.GE.AND P5, PT, R2, UR5, PT ;  /* 0x0000000502007c0c */ /* 0x000fe4000bfa6270 */
[----:B------:R-:W-:Y:S01]  /*20d0*/  IADD3 R0, R18, 0xc0, RZ ;  /* 0x000000c012007810 */ /* 0x000fe20007ffe0ff */
[----:B------:R-:W-:Y:S05]  /*20e0*/  @P4 BRA `(.L_x_1664) ;  /* 0x0000000000344947 */ /* 0x000fea0003800000 */
[----:B------:R-:W-:Y:S02]  /*20f0*/  ULDC UR8, c[0x0][0x2d0] ;  /* 0x0000b40000087ab9 */ /* 0x000fe40000000800 */
[----:B------:R-:W-:-:S13]  /*2100*/  ISETP.GE.AND P4, PT, R227, UR8, PT ;  /* 0x00000008e3007c0c */ /* 0x000fda000bf86270 */
[----:B------:R1:W-:Y:S01]  /*2110*/  @P4 STS.128 [R220+0x1800], RZ ;  /* 0x001800ffdc004388 */ /* 0x0003e20000000c00 */
[----:B------:R-:W-:Y:S05]  /*2120*/  @P4 BRA `(.L_x_1664) ;  /* 0x0000000000244947 */ /* 0x000fea0003800000 */
[----:B-1----:R-:W-:Y:S01]  /*2130*/  IADD3 R8, P4, R183, UR15, RZ ;  /* 0x0000000fb7087c10 */ /* 0x002fe2000ff9e0ff */
[----:B------:R-:W-:-:S03]  /*2140*/  ULDC.64 UR8, c[0x0][0x218] ;  /* 0x0000860000087ab9 */ /* 0x000fc60000000a00 */
[----:B------:R-:W-:Y:S02]  /*2150*/  IADD3.X R4, R182, UR14, RZ, P4, !PT ;  /* 0x0000000eb6047c10 */ /* 0x000fe4000a7fe4ff */
[----:B----4-:R-:W-:-:S04]  /*2160*/  LEA R22, P4, R8, UR8, 0x1 ;  /* 0x0000000808167c11 */ /* 0x010fc8000f8808ff */
[----:B------:R-:W-:-:S05]  /*2170*/  LEA.HI.X R23, R8, UR9, R4, 0x1, P4 ;  /* 0x0000000908177c11 */ /* 0x000fca000a0f0c04 */
[----:B------:R-:W-:Y:S01]  /*2180*/  @!PT LDS RZ, [RZ] ;  /* 0x00000000fffff984 */ /* 0x000fe20000000800 */
[----:B------:R-:W-:Y:S01]  /*2190*/  @!PT LDS RZ, [RZ] ;  /* 0x00000000fffff984 */ /* 0x000fe20000000800 */
[----:B------:R-:W-:Y:S01]  /*21a0*/  @!PT LDS RZ, [RZ] ;  /* 0x00000000fffff984 */ /* 0x000fe20000000800 */
[----:B------:R1:W-:Y:S04]  /*21b0*/  LDGSTS.E.BYPASS.LTC128B.128 [R220+0x1800], desc[UR22][R22.64] ;  /* 0x0180000016dc7fae */ /* 0x0003e8000b901d56 */
.L_x_1664:
[----:B------:R-:W-:Y:S05]  /*21c0*/  BSYNC B0 ;  /* 0x0000000000007941 */ /* 0x000fea0003800000 */
.L_x_1663:
[----:B------:R-:W-:Y:S01]  /*21d0*/  BSSY B0, `(.L_x_1665) ;  /* 0x0000014000007945 */ /* 0x000fe20003800000 */
[----:B------:R-:W-:Y:S02]  /*21e0*/  ISETP.GE.AND P4, PT, R0, UR5, PT ;  /* 0x0000000500007c0c */ /* 0x000fe4000bf86270 */
[----:B------:R-:W-:Y:S01]  /*21f0*/  IADD3 R4, R18, 0xe0, RZ ;  /* 0x000000e012047810 */ /* 0x000fe20007ffe0ff */
[----:B------:R-:W-:Y:S05]  /*2200*/  @P3 BRA `(.L_x_1666) ;  /* 0x0000000000403947 */ /* 0x000fea0003800000 */
[----:B------:R-:W-:Y:S02]  /*2210*/  ULDC UR8, c[0x0][0x2d0] ;  /* 0x0000b40000087ab9 */ /* 0x000fe40000000800 */
[----:B------:R-:W-:-:S13]  /*2220*/  ISETP.GE.AND P3, PT, R227, UR8, PT ;  /* 0x00000008e3007c0c */ /* 0x000fda000bf66270 */
[----:B------:R1:W-:Y:S01]  /*2230*/  @P3 STS.128 [R220+0x2000], RZ ;  /* 0x002000ffdc003388 */ /* 0x0003e20000000c00 */
[----:B------:R-:W-:Y:S05]  /*2240*/  @P3 BRA `(.L_x_1666) ;  /* 0x0000000000303947 */ /* 0x000fea0003800000 */
[----:B------:R-:W-:Y:S01]  /*2250*/  IMAD.U32 R10, RZ, RZ, UR12 ;  /* 0x0000000cff0a7e24 */ /* 0x000fe2000f8e00ff */
[----:B------:R-:W-:Y:S01]  /*2260*/  ULDC.64 UR8, c[0x0][0x218] ;  /* 0x0000860000087ab9 */ /* 0x000fe20000000a00 */
[----:B-1----:R-:W-:Y:S02]  /*2270*/  IMAD.U32 R9, RZ, RZ, UR12 ;  /* 0x0000000cff097e24 */ /* 0x002fe4000f8e00ff */
[----:B------:R-:W-:Y:S01]  /*2280*/  IMAD.U32 R8, RZ, RZ, UR13 ;  /* 0x0000000dff087e24 */ /* 0x000fe2000f8e00ff */
[----:B------:R-:W-:-:S04]  /*2290*/  LEA R10, P3, R10, R183, 0x6 ;  /* 0x000000b70a0a7211 */ /* 0x000fc800078630ff */
[----:B------:R-:W-:Y:S02]  /*22a0*/  LEA.HI.X R8, R9, R182, R8, 0x6, P3 ;  /* 0x000000b609087211 */ /* 0x000fe400018f3408 */
[----:B----4-:R-:W-:-:S04]  /*22b0*/  LEA R22, P3, R10, UR8, 0x1 ;  /* 0x000000080a167c11 */ /* 0x010fc8000f8608ff */
[----:B------:R-:W-:-:S05]  /*22c0*/  LEA.HI.X R23, R10, UR9, R8, 0x1, P3 ;  /* 0x000000090a177c11 */ /* 0x000fca00098f0c08 */
[----:B------:R-:W-:Y:S01]  /*22d0*/  @!PT LDS RZ, [RZ] ;  /* 0x00000000fffff984 */ /* 0x000fe20000000800 */
[----:B------:R-:W-:Y:S01]  /*22e0*/  @!PT LDS RZ, [RZ] ;  /* 0x00000000fffff984 */ /* 0x000fe20000000800 */
[----:B------:R-:W-:Y:S01]  /*22f0*/  @!PT LDS RZ, [RZ] ;  /* 0x00000000fffff984 */ /* 0x000fe20000000800 */
[----:B------:R1:W-:Y:S04]  /*2300*/  LDGSTS.E.BYPASS.LTC128B.128 [R220+0x2000], desc[UR22][R22.64] ;  /* 0x0200000016dc7fae */ /* 0x0003e8000b901d56 */
.L_x_1666:
[----:B------:R-:W-:Y:S05]  /*2310*/  BSYNC B0 ;  /* 0x0000000000007941 */ /* 0x000fea0003800000 */
.L_x_1665:
[----:B------:R-:W-:Y:S01]  /*2320*/  BSSY B0, `(.L_x_1667) ;  /* 0x0000014000007945 */ /* 0x000fe20003800000 */
[----:B------:R-:W-:-:S03]  /*2330*/  ISETP.GE.AND P3, PT, R4, UR5, PT ;  /* 0x0000000504007c0c */ /* 0x000fc6000bf66270 */
[----:B------:R-:W-:Y:S10]  /*2340*/  @P2 BRA `(.L_x_1668) ;  /* 0x0000000000442947 */ /* 0x000ff40003800000 */
[----:B------:R-:W-:Y:S02]  /*2350*/  ULDC UR8, c[0x0][0x2d0] ;  /* 0x0000b40000087ab9 */ /* 0x000fe40000000800 */
[----:B------:R-:W-:-:S13]  /*2360*/  ISETP.GE.AND P2, PT, R227, UR8, PT ;  /* 0x00000008e3007c0c */ /* 0x000fda000bf46270 */
[----:B------:R1:W-:Y:S01]  /*2370*/  @P2 STS.128 [R220+0x2800], RZ ;  /* 0x002800ffdc002388 */ /* 0x0003e20000000c00 */
[----:B------:R-:W-:Y:S05]  /*2380*/  @P2 BRA `(.L_x_1668) ;  /* 0x0000000000342947 */ /* 0x000fea0003800000 */
[----:B-1--4-:R-:W-:Y:S01]  /*2390*/  MOV R23, R182 ;  /* 0x000000b600177202 */ /* 0x012fe20000000f00 */
[----:B------:R-:W-:Y:S01]  /*23a0*/  IMAD.U32 R8, RZ, RZ, UR12 ;  /* 0x0000000cff087e24 */ /* 0x000fe2000f8e00ff */
[----:B------:R-:W-:Y:S01]  /*23b0*/  UIMAD UR25, UR13, 0x60, URZ ;  /* 0x000000600d1978a4 */ /* 0x000fe2000f8e023f */
[----:B------:R-:W-:Y:S01]  /*23c0*/  IMAD.MOV.U32 R22, RZ, RZ, R183 ;  /* 0x000000ffff167224 */ /* 0x000fe200078e00b7 */
[----:B------:R-:W-:-:S03]  /*23d0*/  ULDC.64 UR8, c[0x0][0x218] ;  /* 0x0000860000087ab9 */ /* 0x000fc60000000a00 */
[----:B------:R-:W-:-:S05]  /*23e0*/  IMAD.WIDE.U32 R24, R8, 0x60, R22 ;  /* 0x0000006008187825 */ /* 0x000fca00078e0016 */
[----:B------:R-:W-:Y:S02]  /*23f0*/  IADD3 R8, R25, UR25, RZ ;  /* 0x0000001919087c10 */ /* 0x000fe4000fffe0ff */
[----:B------:R-:W-:-:S04]  /*2400*/  LEA R22, P2, R24, UR8, 0x1 ;  /* 0x0000000818167c11 */ /* 0x000fc8000f8408ff */
[----:B------:R-:W-:-:S05]  /*2410*/  LEA.HI.X R23, R24, UR9, R8, 0x1, P2 ;  /* 0x0000000918177c11 */ /* 0x000fca00090f0c08 */
[----:B------:R-:W-:Y:S01]  /*2420*/  @!PT LDS RZ, [RZ] ;  /* 0x00000000fffff984 */ /* 0x000fe20000000800 */
[----:B------:R-:W-:Y:S01]  /*2430*/  @!PT LDS RZ, [RZ] ;  /* 0x00000000fffff984 */ /* 0x000fe20000000800 */
[----:B------:R-:W-:Y:S01]  /*2440*/  @!PT LDS RZ, [RZ] ;  /* 0x00000000fffff984 */ /* 0x000fe20000000800 */
[----:B------:R1:W-:Y:S04]  /*2450*/  LDGSTS.E.BYPASS.LTC128B.128 [R220+0x2800], desc[UR22][R22.64] ;  /* 0x0280000016dc7fae */ /* 0x0003e8000b901d56 */
.L_x_1668:
[----:B------:R-:W-:Y:S05]  /*2460*/  BSYNC B0 ;  /* 0x0000000000007941 */ /* 0x000fea0003800000 */
.L_x_1667:
[----:B------:R-:W-:Y:S04]  /*2470*/  BSSY B0, `(.L_x_1669) ;  /* 0x0000012000007945 */ /* 0x000fe80003800000 */
        /* <DEDUP_REMOVED lines=17> */
.L_x_1670:
[----:B------:R-:W-:Y:S05]  /*2590*/  BSYNC B0 ;  /* 0x0000000000007941 */ /* 0x000fea0003800000 */
.L_x_1669:
[----:B------:R-:W-:Y:S04]  /*25a0*/  BSSY B0, `(.L_x_1671) ;  /* 0x0000013000007945 */ /* 0x000fe80003800000 */
[----:B------:R-:W-:Y:S05]  /*25b0*/  @P5 BRA `(.L_x_1672) ;  /* 0x0000000000445947 */ /* 0x000fea0003800000 */
        /* <DEDUP_REMOVED lines=17> */
.L_x_1672:
[----:B------:R-:W-:Y:S05]  /*26d0*/  BSYNC B0 ;  /* 0x0000000000007941 */ /* 0x000fea0003800000 */
.L_x_1671:
        /* <DEDUP_REMOVED lines=19> */
.L_x_1674:
[----:B------:R-:W-:Y:S05]  /*2810*/  BSYNC B0 ;  /* 0x0000000000007941 */ /* 0x000fea0003800000 */
.L_x_1673:
        /* <DEDUP_REMOVED lines=19> */
.L_x_1676:
[----:B------:R-:W-:Y:S05]  /*2950*/  BSYNC B0 ;  /* 0x0000000000007941 */ /* 0x000fea0003800000 */
.L_x_1675:
[----:B------:R-:W-:Y:S01]  /*2960*/  USHF.R.S32.HI UR25, URZ, 0x1f, UR10 ;  /* 0x0000001f3f197899 */ /* 0x000fe2000801140a */
[----:B------:R-:W0:Y:S01]  /*2970*/  LDGDEPBAR ;  /* 0x00000000000079af */ /* 0x000e220000000000 */
[----:B------:R-:W-:Y:S01]  /*2980*/  ULDC.64 UR8, c[0x0][0x3d0] ;  /* 0x0000f40000087ab9 */ /* 0x000fe20000000a00 */
[----:B------:R-:W-:Y:S01]  /*2990*/  UMOV UR26, UR24 ;  /* 0x00000018001a7c82 */ /* 0x000fe20008000000 */
[----:B------:R-:W-:Y:S01]  /*29a0*/  UIMAD UR25, UR25, UR8, URZ ;  /* 0x00000008191972a4 */ /* 0x000fe2000f8e023f */
[----:B------:R-:W-:Y:S01]  /*29b0*/  LOP3.LUT R17, R17, 0xffffffe0, RZ, 0xc0, !PT ;  /* 0xffffffe011117812 */ /* 0x000fe200078ec0ff */
[----:B------:R-:W-:Y:S01]  /*29c0*/  UMOV UR27, UR11 ;  /* 0x0000000b001b7c82 */ /* 0x000fe20008000000 */
[----:B------:R-:W-:Y:S01]  /*29d0*/  ISETP.GE.AND P3, PT, R18, UR5, PT ;  /* 0x0000000512007c0c */ /* 0x000fe2000bf66270 */
[----:B------:R-:W-:Y:S01]  /*29e0*/  UIMAD.WIDE.U32 UR26, UR10, UR8, UR26 ;  /* 0x000000080a1a72a5 */ /* 0x000fe2000f8e001a */
[----:B------:R-:W-:Y:S01]  /*29f0*/  IMAD.X R13, R19, 0x1, R13, P0 ;  /* 0x00000001130d7824 */ /* 0x000fe200000e060d */
[----:B------:R-:W-:Y:S01]  /*2a00*/  UIMAD UR25, UR10, UR9, UR25 ;  /* 0x000000090a1972a4 */ /* 0x000fe2000f8e0219 */
[----:B------:R-:W-:Y:S01]  /*2a10*/  IMAD.IADD R17, R207, 0x1, -R17 ;  /* 0x00000001cf117824 */ /* 0x000fe200078e0a11 */
[----:B-1----:R-:W-:Y:S01]  /*2a20*/  LEA R8, R5, UR21, 0x4 ;  /* 0x0000001505087c11 */ /* 0x002fe2000f8e20ff */
[----:B------:R-:W-:Y:S01]  /*2a30*/  ULDC.64 UR8, c[0x0][0x3c8] ;  /* 0x0000f20000087ab9 */ /* 0x000fe20000000a00 */
[----:B------:R-:W-:Y:S01]  /*2a40*/  UIADD3 UR25, UR27, UR25, URZ ;  /* 0x000000191b197290 */ /* 0x000fe2000fffe03f */
[----:B------:R-:W-:Y:S01]  /*2a50*/  IMAD.U32 R199, RZ, RZ, UR19 ;  /* 0x00000013ffc77e24 */ /* 0x000fe2000f8e00ff */
[----:B------:R-:W-:Y:S01]  /*2a60*/  ULEA UR10, UP0, UR26, UR8, 0x2 ;  /* 0x000000081a0a7291 */ /* 0x000fe2000f80103f */
[----:B------:R-:W-:Y:S01]  /*2a70*/  SHF.R.S32.HI R9, RZ, 0x1f, R17 ;  /* 0x0000001fff097819 */ /* 0x000fe20000011411 */
[----:B------:R-:W-:Y:S01]  /*2a80*/  IMAD.IADD R21, R21, 0x1, R12 ;  /* 0x0000000115157824 */ /* 0x000fe200078e020c */
[----:B------:R-:W-:Y:S01]  /*2a90*/  LEA.HI R7, R7, R207, RZ, 0x4 ;  /* 0x000000cf07077211 */ /* 0x000fe200078f20ff */
[----:B------:R-:W-:Y:S01]  /*2aa0*/  ULEA.HI.X UR25, UR26, UR9, UR25, 0x2, UP0 ;  /* 0x000000091a197291 */ /* 0x000fe200080f1419 */
[----:B------:R-:W-:Y:S01]  /*2ab0*/  LEA.HI R9, R9, R17, RZ, 0x2 ;  /* 0x0000001109097211 */ /* 0x000fe200078f10ff */
[----:B------:R-:W-:Y:S01]  /*2ac0*/  IMAD.U32 R208, RZ, RZ, UR10 ;  /* 0x0000000affd07e24 */ /* 0x000fe2000f8e00ff */
[----:B------:R-:W-:Y:S01]  /*2ad0*/  ULDC.64 UR8, c[0x0][0x250] ;  /* 0x0000940000087ab9 */ /* 0x000fe20000000a00 */
[----:B------:R-:W-:Y:S01]  /*2ae0*/  ISETP.GE.AND P2, PT, R11, UR5, PT ;  /* 0x000000050b007c0c */ /* 0x000fe2000bf46270 */
[----:B------:R-:W-:-:S04]  /*2af0*/  DEPBAR.LE SB0, 0x0 ;  /* 0x000080000000791a */ /* 0x000fc80000000000 */
[----:B------:R-:W-:Y:S01]  /*2b00*/  IMAD.U32 R209, RZ, RZ, UR25 ;  /* 0x00000019ffd17e24 */ /* 0x000fe2000f8e00ff */
[----:B------:R-:W-:Y:S01]  /*2b10*/  SHF.R.S32.HI R9, RZ, 0x2, R9 ;  /* 0x00000002ff097819 */ /* 0x000fe20000011409 */
[----:B------:R-:W-:Y:S01]  /*2b20*/  IMAD R13, R13, UR8, RZ ;  /* 0x000000080d0d7c24 */ /* 0x000fe2000f8e02ff */
[----:B------:R-:W-:Y:S01]  /*2b30*/  LOP3.LUT R206, R7, 0xfffffff0, RZ, 0xc0, !PT ;  /* 0xfffffff007ce7812 */ /* 0x000fe200078ec0ff */
[----:B------:R-:W-:Y:S01]  /*2b40*/  ULDC.64 UR10, c[0x0][0x220] ;  /* 0x00008800000a7ab9 */ /* 0x000fe20000000a00 */
[----:B------:R1:W5:Y:S01]  /*2b50*/  LDG.E R208, desc[UR22][R208.64] ;  /* 0x00000016d0d07981 */ /* 0x000362000c1e1900 */
[----:B------:R-:W-:Y:S01]  /*2b60*/  IADD3 R9, R8, 0x1, R9 ;  /* 0x0000000108097810 */ /* 0x000fe20007ffe009 */
[C---:B------:R-:W-:Y:S01]  /*2b70*/  IMAD R230, R228.reuse, UR9, R13 ;  /* 0x00000009e4e67c24 */ /* 0x040fe2000f8e020d */
[----:B------:R-:W-:Y:S01]  /*2b80*/  BSSY B0, `(.L_x_1677) ;  /* 0x0000023000007945 */ /* 0x000fe20003800000 */
[----:B------:R-:W-:Y:S01]  /*2b90*/  BAR.SYNC.DEFER_BLOCKING 0x0 ;  /* 0x0000000000007b1d */ /* 0x000fe20000010000 */
[----:B------:R-:W-:Y:S01]  /*2ba0*/  IMAD.WIDE.U32 R228, R228, UR8, R20 ;  /* 0x00000008e4e47c25 */ /* 0x000fe2000f8e0014 */
[----:B------:R-:W-:-:S02]  /*2bb0*/  IADD3 R199, R199, -UR16, R9 ;  /* 0x80000010c7c77c10 */ /* 0x000fc4000fffe009 */
[----:B------:R-:W-:Y:S01]  /*2bc0*/  ISETP.GE.AND P0, PT, R16, UR5, PT ;  /* 0x0000000510007c0c */ /* 0x000fe2000bf06270 */
[----:B------:R-:W-:Y:S01]  /*2bd0*/  IMAD.IADD R231, R229, 0x1, R230 ;  /* 0x00000001e5e77824 */ /* 0x000fe200078e02e6 */
[----:B------:R-:W-:Y:S01]  /*2be0*/  LEA R181, P4, R228, UR10, 0x1 ;  /* 0x0000000ae4b57c11 */ /* 0x000fe2000f8808ff */
[----:B------:R-:W-:Y:S01]  /*2bf0*/  VIADD R199, R199, UR20 ;  /* 0x00000014c7c77c36 */ /* 0x000fe20008000000 */
[----:B------:R-:W-:Y:S01]  /*2c00*/  ULDC UR20, c[0x0][0x2e8] ;  /* 0x0000ba0000147ab9 */ /* 0x000fe20000000800 */
[----:B------:R-:W-:Y:S01]  /*2c10*/  IMAD.IADD R206, R207, 0x1, -R206 ;  /* 0x00000001cfce7824 */ /* 0x000fe200078e0ace */
[----:B------:R-:W-:Y:S02]  /*2c20*/  ISETP.GE.AND P6, PT, R15, UR5, PT ;  /* 0x000000050f007c0c */ /* 0x000fe4000bfc6270 */
[----:B------:R-:W-:Y:S01]  /*2c30*/  ISETP.GE.AND P5, PT, R14, UR5, PT ;  /* 0x000000050e007c0c */ /* 0x000fe2000bfa6270 */
[----:B------:R1:W-:Y:S04]  /*2c40*/  @P3 STS [R220+0x5000], RZ ;  /* 0x005000ffdc003388 */ /* 0x0003e80000000800 */
[----:B------:R1:W-:Y:S04]  /*2c50*/  @P3 STS [R220+0x5004], RZ ;  /* 0x005004ffdc003388 */ /* 0x0003e80000000800 */
[----:B------:R1:W-:Y:S01]  /*2c60*/  @P3 STS.64 [R220+0x5008], RZ ;  /* 0x005008ffdc003388 */ /* 0x0003e20000000a00 */
[----:B------:R-:W-:-:S02]  /*2c70*/  SHF.R.S32.HI R8, RZ, 0x4, R7 ;  /* 0x00000004ff087819 */ /* 0x000fc40000011407 */
[----:B------:R-:W-:Y:S02]  /*2c80*/  LOP3.LUT R9, R3, 0xfffffff8, RZ, 0xc0, !PT ;  /* 0xfffffff803097812 */ /* 0x000fe400078ec0ff */
[----:B------:R-:W1:Y:S01]  /*2c90*/  MUFU.RCP R3, UR20 ;  /* 0x0000001400037d08 */ /* 0x000e620008001000 */
[----:B------:R-:W-:Y:S02]  /*2ca0*/  LEA.HI.X R180, R228, UR11, R231, 0x1, P4 ;  /* 0x0000000be4b47c11 */ /* 0x000fe4000a0f0ce7 */
[----:B------:R-:W-:Y:S02]  /*2cb0*/  ISETP.GE.AND P4, PT, R2, UR5, PT ;  /* 0x0000000502007c0c */ /* 0x000fe4000bf86270 */
[----:B------:R-:W-:Y:S02]  /*2cc0*/  LEA.HI R2, R7, R8, RZ, 0x1 ;  /* 0x0000000807027211 */ /* 0x000fe400078f08ff */
[----:B------:R-:W-:Y:S01]  /*2cd0*/  LEA.HI R10, R206, R206, RZ, 0x1 ;  /* 0x000000cece0a7211 */ /* 0x000fe200078f08ff */
[----:B------:R-:W-:Y:S08]  /*2ce0*/  @P3 BRA `(.L_x_1678) ;  /* 0x0000000000303947 */ /* 0x000ff00003800000 */
        /* <DEDUP_REMOVED lines=12> */
.L_x_1678:
[----:B------:R-:W-:Y:S05]  /*2db0*/  BSYNC B0 ;  /* 0x0000000000007941 */ /* 0x000fea0003800000 */
.L_x_1677:
[----:B------:R-:W-:Y:S01]  /*2dc0*/  ISETP.GE.AND P3, PT, R0, UR5, PT ;  /* 0x0000000500007c0c */ /* 0x000fe2000bf66270 */
[----:B------:R-:W-:Y:S01]  /*2dd0*/  IMAD.IADD R9, R207, 0x1, -R9 ;  /* 0x00000001cf097824 */ /* 0x000fe200078e0a09 */
[----:B------:R-:W-:Y:S01]  /*2de0*/  LOP3.LUT R0, R2, 0xfffffffe, RZ, 0xc0, !PT ;  /* 0xfffffffe02007812 */ /* 0x000fe200078ec0ff */
[----:B------:R1:W-:Y:S01]  /*2df0*/  @P2 STS.128 [R220+0x5800], RZ ;  /* 0x005800ffdc002388 */ /* 0x0003e20000000c00 */
[--C-:B------:R-:W-:Y:S01]  /*2e00*/  SHF.R.S32.HI R7, RZ, 0x1, R10.reuse ;  /* 0x00000001ff077819 */ /* 0x100fe2000001140a */
[----:B------:R-:W-:Y:S01]  /*2e10*/  USHF.L.U64.HI UR24, UR8, 0x5, UR9 ;  /* 0x0000000508187899 */ /* 0x000fe20008010209 */
[----:B------:R-:W-:Y:S01]  /*2e20*/  SHF.R.S32.HI R2, RZ, 0x1f, R10 ;  /* 0x0000001fff027819 */ /* 0x000fe2000001140a */
[----:B------:R-:W-:Y:S01]  /*2e30*/  IMAD.IADD R8, R8, 0x1, -R0 ;  /* 0x0000000108087824 */ /* 0x000fe200078e0a00 */
[----:B------:R-:W-:Y:S01]  /*2e40*/  LEA.HI R0, R9, R9, RZ, 0x1 ;  /* 0x0000000909007211 */ /* 0x000fe200078f08ff */
[----:B------:R-:W-:Y:S01]  /*2e50*/  USHF.L.U32 UR25, UR8, 0x5, URZ ;  /* 0x0000000508197899 */ /* 0x000fe2000800063f */
[----:B------:R-:W-:Y:S01]  /*2e60*/  LEA.HI R2, R2, R7, RZ, 0x2 ;  /* 0x0000000702027211 */ /* 0x000fe200078f10ff */
[----:B------:R-:W-:Y:S01]  /*2e70*/  BSSY B0, `(.L_x_1679) ;  /* 0x0000029000007945 */ /* 0x000fe20003800000 */
[----:B------:R-:W-:-:S02]  /*2e80*/  SHF.R.S32.HI R205, RZ, 0x1f, R206 ;  /* 0x0000001fffcd7819 */ /* 0x000fc400000114ce */
[----:B------:R-:W-:Y:S02]  /*2e90*/  LOP3.LUT R2, R2, 0xfffffffc, RZ, 0xc0, !PT ;  /* 0xfffffffc02027812 */ /* 0x000fe400078ec0ff */
[----:B------:R-:W-:Y:S02]  /*2ea0*/  LOP3.LUT R10, R10, 0x7fffffe, RZ, 0xc0, !PT ;  /* 0x07fffffe0a0a7812 */ /* 0x000fe400078ec0ff */
[----:B------:R-:W-:Y:S01]  /*2eb0*/  LOP3.LUT R196, R0, 0x7fffffe, RZ, 0xc0, !PT ;  /* 0x07fffffe00c47812 */ /* 0x000fe200078ec0ff */
[----:B------:R-:W-:Y:S01]  /*2ec0*/  IMAD.IADD R2, R7, 0x1, -R2 ;  /* 0x0000000107027824 */ /* 0x000fe200078e0a02 */
        /* <DEDUP_REMOVED lines=10> */
[C---:B------:R-:W-:Y:S01]  /*2f70*/  IMAD R196, R8.reuse, 0x8, R196 ;  /* 0x0000000808c47824 */ /* 0x040fe200078e02c4 */
[----:B------:R-:W-:Y:S01]  /*2f80*/  LOP3.LUT R9, R9, 0xc0, RZ, 0xc0, !PT ;  /* 0x000000c009097812 */ /* 0x000fe200078ec0ff */
[----:B------:R-:W-:Y:S01]  /*2f90*/  IMAD.SHL.U32 R8, R8, 0x8, RZ ;  /* 0x0000000808087824 */ /* 0x000fe200078e00ff */
[----:B------:R-:W-:Y:S01]  /*2fa0*/  LOP3.LUT R7, R6, 0x8, R7, 0xf8, !PT ;  /* 0x0000000806077812 */ /* 0x000fe200078ef807 */
[----:B------:R-:W-:Y:S01]  /*2fb0*/  IMAD R198, R5, 0x200, R205 ;  /* 0x0000020005c67824 */ /* 0x000fe200078e02cd */
[----:B------:R-:W-:-:S02]  /*2fc0*/  SHF.R.U32.HI R6, RZ, 0x3, R6 ;  /* 0x00000003ff067819 */ /* 0x000fc40000011606 */
[----:B------:R-:W-:Y:S01]  /*2fd0*/  LOP3.LUT R8, R9, 0x8, R8, 0xf8, !PT ;  /* 0x0000000809087812 */ /* 0x000fe200078ef808 */
[----:B------:R-:W-:Y:S01]  /*2fe0*/  IMAD R198, R206, 0x20, R198 ;  /* 0x00000020cec67824 */ /* 0x000fe200078e02c6 */
[----:B------:R-:W-:Y:S02]  /*2ff0*/  SHF.R.U32.HI R204, RZ, 0x3, R9 ;  /* 0x00000003ffcc7819 */ /* 0x000fe40000011609 */
[----:B------:R-:W-:Y:S02]  /*3000*/  LOP3.LUT R6, R7, R6, RZ, 0x3c, !PT ;  /* 0x0000000607067212 */ /* 0x000fe400078e3cff */
[----:B------:R-:W-:Y:S01]  /*3010*/  LOP3.LUT R204, R8, R204, RZ, 0x3c, !PT ;  /* 0x000000cc08cc7212 */ /* 0x000fe200078e3cff */
[----:B-1----:R-:W-:Y:S05]  /*3020*/  @P2 BRA `(.L_x_1680) ;  /* 0x0000000000342947 */ /* 0x002fea0003800000 */
        /* <DEDUP_REMOVED lines=13> */
.L_x_1680:
[----:B------:R-:W-:Y:S05]  /*3100*/  BSYNC B0 ;  /* 0x0000000000007941 */ /* 0x000fea0003800000 */
.L_x_1679:
[----:B------:R1:W-:Y:S01]  /*3110*/  @P0 STS.128 [R220+0x6000], RZ ;  /* 0x006000ffdc000388 */ /* 0x0003e20000000c00 */
[----:B------:R-:W-:Y:S01]  /*3120*/  IMAD.U32 R196, R196, 0x20, R6 ;  /* 0x00000020c4c47824 */ /* 0x000fe200078e0006 */
[----:B------:R-:W-:Y:S01]  /*3130*/  BSSY B0, `(.L_x_1681) ;  /* 0x0000013000007945 */ /* 0x000fe20003800000 */
[----:B------:R-:W-:Y:S01]  /*3140*/  IMAD.IADD R198, R204, 0x1, R198 ;  /* 0x00000001ccc67824 */ /* 0x000fe200078e02c6 */
[----:B------:R-:W-:Y:S02]  /*3150*/  ISETP.GE.AND P2, PT, R4, UR5, PT ;  /* 0x0000000504007c0c */ /* 0x000fe4000bf46270 */
        /* <DEDUP_REMOVED lines=16> */
.L_x_1682:
[----:B------:R-:W-:Y:S05]  /*3260*/  BSYNC B0 ;  /* 0x0000000000007941 */ /* 0x000fea0003800000 */
.L_x_1681:
[----:B------:R1:W-:Y:S01]  /*3270*/  @P6 STS.128 [R220+0x6800], RZ ;  /* 0x006800ffdc006388 */ /* 0x0003e20000000c00 */
[----:B------:R-:W-:Y:S04]  /*3280*/  BSSY B0, `(.L_x_1683) ;  /* 0x0000010000007945 */ /* 0x000fe80003800000 */
[----:B------:R-:W-:Y:S05]  /*3290*/  @P6 BRA `(.L_x_1684) ;  /* 0x0000000000386947 */ /* 0x000fea0003800000 */
[----:B------:R-:W-:Y:S02]  /*32a0*/  ULDC UR20, c[0x0][0x2d0] ;  /* 0x0000b40000147ab9 */ /* 0x000fe40000000800 */
[----:B------:R-:W-:-:S13]  /*32b0*/  ISETP.GE.AND P0, PT, R227, UR20, PT ;  /* 0x00000014e3007c0c */ /* 0x000fda000bf06270 */
[----:B------:R1:W-:Y:S01]  /*32c0*/  @P0 STS.128 [R220+0x6800], RZ ;  /* 0x006800ffdc000388 */ /* 0x0003e20000000c00 */
[----:B------:R-:W-:Y:S05]  /*32d0*/  @P0 BRA `(.L_x_1684) ;  /* 0x0000000000280947 */ /* 0x000fea0003800000 */
[----:B------:R-:W-:Y:S01]  /*32e0*/  MOV R4, UR8 ;  /* 0x0000000800047c02 */ /* 0x000fe20008000f00 */
[----:B------:R-:W-:Y:S01]  /*32f0*/  UIMAD UR20, UR9, 0xc0, URZ ;  /* 0x000000c0091478a4 */ /* 0x000fe2000f8e023f */
[----:B-1----:R-:W-:Y:S02]  /*3300*/  MOV R6, R181 ;  /* 0x000000b500067202 */ /* 0x002fe40000000f00 */
[----:B------:R-:W-:-:S03]  /*3310*/  MOV R7, R180 ;  /* 0x000000b400077202 */ /* 0x000fc60000000f00 */
[----:B------:R-:W-:-:S05]  /*3320*/  IMAD.WIDE.U32 R4, R4, 0xc0, R6 ;  /* 0x000000c004047825 */ /* 0x000fca00078e0006 */
[----:B------:R-:W-:-:S05]  /*3330*/  IADD3 R5, R5, UR20, RZ ;  /* 0x0000001405057c10 */ /* 0x000fca000fffe0ff */
[----:B------:R-:W-:Y:S01]  /*3340*/  @!PT LDS RZ, [RZ] ;  /* 0x00000000fffff984 */ /* 0x000fe20000000800 */
[----:B------:R-:W-:Y:S01]  /*3350*/  @!PT LDS RZ, [RZ] ;  /* 0x00000000fffff984 */ /* 0x000fe20000000800 */
[----:B------:R-:W-:Y:S01]  /*3360*/  @!PT LDS RZ, [RZ] ;  /* 0x00000000fffff984 */ /* 0x000fe20000000800 */
[----:B------:R1:W-:Y:S02]  /*3370*/  LDGSTS.E.BYPASS.LTC128B.128 [R220+0x6800], desc[UR22][R4.64] ;  /* 0x0680000004dc7fae */ /* 0x0003e4000b901d56 */
.L_x_1684:
[----:B------:R-:W-:Y:S05]  /*3380*/  BSYNC B0 ;  /* 0x0000000000007941 */ /* 0x000fea0003800000 */
.L_x_1683:
[----:B------:R1:W-:Y:S01]  /*3390*/  @P5 STS.128 [R220+0x7000], RZ ;  /* 0x007000ffdc005388 */ /* 0x0003e20000000c00 */
[----:B------:R-:W-:Y:S04]  /*33a0*/  BSSY B0, `(.L_x_1685) ;  /* 0x000000f000007945 */ /* 0x000fe80003800000 */
[----:B------:R-:W-:Y:S05]  /*33b0*/  @P5 BRA `(.L_x_1686) ;  /* 0x0000000000345947 */ /* 0x000fea0003800000 */
[----:B------:R-:W-:Y:S02]  /*33c0*/  ULDC UR20, c[0x0][0x2d0] ;  /* 0x0000b40000147ab9 */ /* 0x000fe40000000800 */
[----:B------:R-:W-:-:S13]  /*33d0*/  ISETP.GE.AND P0, PT, R227, UR20, PT ;  /* 0x00000014e3007c0c */ /* 0x000fda000bf06270 */
[----:B------:R1:W-:Y:S01]  /*33e0*/  @P0 STS.128 [R220+0x7000], RZ ;  /* 0x007000ffdc000388 */ /* 0x0003e20000000c00 */
[----:B------:R-:W-:Y:S05]  /*33f0*/  @P0 BRA `(.L_x_1686) ;  /* 0x0000000000240947 */ /* 0x000fea0003800000 */
[----:B-1----:R-:W-:Y:S01]  /*3400*/  IMAD.U32 R6, RZ, RZ, UR8 ;  /* 0x00000008ff067e24 */ /* 0x002fe2000f8e00ff */
        /* <DEDUP_REMOVED lines=8> */
.L_x_1686:
[----:B------:R-:W-:Y:S05]  /*3490*/  BSYNC B0 ;  /* 0x0000000000007941 */ /* 0x000fea0003800000 */
.L_x_1685:
[----:B------:R1:W-:Y:S01]  /*34a0*/  @P4 STS.128 [R220+0x7800], RZ ;  /* 0x007800ffdc004388 */ /* 0x0003e20000000c00 */
[----:B------:R-:W-:Y:S04]  /*34b0*/  BSSY B0, `(.L_x_1687) ;  /* 0x0000010000007945 */ /* 0x000fe80003800000 */
[----:B------:R-:W-:Y:S05]  /*34c0*/  @P4 BRA `(.L_x_1688) ;  /* 0x0000000000384947 */ /* 0x000fea0003800000 */
[----:B------:R-:W-:Y:S02]  /*34d0*/  ULDC UR20, c[0x0][0x2d0] ;  /* 0x0000b40000147ab9 */ /* 0x000fe40000000800 */
[----:B------:R-:W-:-:S13]  /*34e0*/  ISETP.GE.AND P0, PT, R227, UR20, PT ;  /* 0x00000014e3007c0c */ /* 0x000fda000bf06270 */
[----:B------:R1:W-:Y:S01]  /*34f0*/  @P0 STS.128 [R220+0x7800], RZ ;  /* 0x007800ffdc000388 */ /* 0x0003e20000000c00 */
[----:B------:R-:W-:Y:S05]  /*3500*/  @P0 BRA `(.L_x_1688) ;  /* 0x0000000000280947 */ /* 0x000fea0003800000 */
[----:B-1----:R-:W-:Y:S01]  /*3510*/  MOV R4, UR8 ;  /* 0x0000000800047c02 */ /* 0x002fe20008000f00 */
[----:B------:R-:W-:Y:S01]  /*3520*/  UIMAD UR20, UR9, 0x140, URZ ;  /* 0x00000140091478a4 */ /* 0x000fe2000f8e023f */
[----:B------:R-:W-:Y:S02]  /*3530*/  MOV R6, R181 ;  /* 0x000000b500067202 */ /* 0x000fe40000000f00 */
[----:B------:R-:W-:-:S03]  /*3540*/  MOV R7, R180 ;  /* 0x000000b400077202 */ /* 0x000fc60000000f00 */
[----:B------:R-:W-:-:S05]  /*3550*/  IMAD.WIDE.U32 R4, R4, 0x140, R6 ;  /* 0x0000014004047825 */ /* 0x000fca00078e0006 */
[----:B------:R-:W-:-:S05]  /*3560*/  IADD3 R5, R5, UR20, RZ ;  /* 0x0000001405057c10 */ /* 0x000fca000fffe0ff */
[----:B------:R-:W-:Y:S01]  /*3570*/  @!PT LDS RZ, [RZ] ;  /* 0x00000000fffff984 */ /* 0x000fe20000000800 */
[----:B------:R-:W-:Y:S01]  /*3580*/  @!PT LDS RZ, [RZ] ;  /* 0x00000000fffff984 */ /* 0x000fe20000000800 */
[----:B------:R-:W-:Y:S01]  /*3590*/  @!PT LDS RZ, [RZ] ;  /* 0x00000000fffff984 */ /* 0x000fe20000000800 */
[----:B------:R1:W-:Y:S02]  /*35a0*/  LDGSTS.E.BYPASS.LTC128B.128 [R220+0x7800], desc[UR22][R4.64] ;  /* 0x0780000004dc7fae */ /* 0x0003e4000b901d56 */
.L_x_1688:
[----:B------:R-:W-:Y:S05]  /*35b0*/  BSYNC B0 ;  /* 0x0000000000007941 */ /* 0x000fea0003800000 */
.L_x_1687:
        /* <DEDUP_REMOVED lines=17> */
.L_x_1690:
[----:B------:R-:W-:Y:S05]  /*36d0*/  BSYNC B0 ;  /* 0x0000000000007941 */ /* 0x000fea0003800000 */
.L_x_1689:
        /* <DEDUP_REMOVED lines=17> */
.L_x_1692:
[----:B------:R-:W-:Y:S05]  /*37f0*/  BSYNC B0 ;  /* 0x0000000000007941 */ /* 0x000fea0003800000 */
.L_x_1691:
[----:B------:R-:W-:Y:S01]  /*3800*/  LDSM.16.M88.4 R24, [R198] ;  /* 0x00000000c618783b */ /* 0x000fe20000000200 */
[----:B------:R-:W-:Y:S01]  /*3810*/  LOP3.LUT P2, RZ, R2, 0x2, RZ, 0xc0, !PT ;  /* 0x0000000202ff7812 */ /* 0x000fe2000784c0ff */
[----:B------:R-:W-:Y:S01]  /*3820*/  IMAD.MOV.U32 R2, RZ, RZ, 0x10 ;  /* 0x00000010ff027424 */ /* 0x000fe200078e00ff */
[----:B------:R-:W-:Y:S01]  /*3830*/  LOP3.LUT P0, RZ, R0, 0x2, RZ, 0xc0, !PT ;  /* 0x0000000200ff7812 */ /* 0x000fe2000780c0ff */
[----:B------:R-:W4:Y:S01]  /*3840*/  LDSM.16.M88.4 R16, [R196+0x1000] ;  /* 0x00100000c410783b */ /* 0x000f220000000200 */
[----:B-----5:R-:W-:Y:S01]  /*3850*/  FMUL.FTZ R3, R208, R3 ;  /* 0x00000003d0037220 */ /* 0x020fe20000410000 */
[----:B------:R-:W-:Y:S01]  /*3860*/  UISETP.GE.AND UP0, UPT, UR18, 0x2, UPT ;  /* 0x000000021200788c */ /* 0x000fe2000bf06270 */
[C---:B------:R-:W-:Y:S01]  /*3870*/  SEL R0, R2.reuse, 0xfffffff0, !P2 ;  /* 0xfffffff002007807 */ /* 0x040fe20005000000 */
[----:B-1----:R-:W1:Y:S01]  /*3880*/  LDSM.16.M88.4 R8, [R196+0x1400] ;  /* 0x00140000c408783b */ /* 0x002e620000000200 */
[----:B------:R-:W-:Y:S01]  /*3890*/  SEL R2, R2, 0xfffffff0, !P0 ;  /* 0xfffffff002027807 */ /* 0x000fe20004000000 */
[----:B------:R-:W-:Y:S01]  /*38a0*/  IMAD R221, R206, 0x20, R205 ;  /* 0x00000020cedd7824 */ /* 0x000fe200078e02cd */
[----:B------:R-:W-:Y:S01]  /*38b0*/  R2UR UR5, R3 ;  /* 0x00000000030572ca */ /* 0x000fe200000e0000 */
[----:B------:R-:W2:Y:S01]  /*38c0*/  LDSM.16.M88.4 R132, [R196+0x1800] ;  /* 0x00180000c484783b */ /* 0x000ea20000000200 */
[----:B------:R-:W-:-:S02]  /*38d0*/  IMAD R197, R0, 0x2, R198 ;  /* 0x0000000200c57824 */ /* 0x000fc400078e02c6 */
[----:B------:R-:W-:Y:S01]  /*38e0*/  IMAD R209, R2, 0x2, R196 ;  /* 0x0000000202d17824 */ /* 0x000fe200078e02c4 */
[----:B------:R-:W3:Y:S01]  /*38f0*/  LDSM.16.M88.4 R124, [R196+0x1c00] ;  /* 0x001c0000c47c783b */ /* 0x000ee20000000200 */
[----:B------:R-:W-:Y:S02]  /*3900*/  VIADD R3, R196, 0x1000 ;  /* 0x00001000c4037836 */ /* 0x000fe40000000000 */
[----:B------:R-:W-:Y:S01]  /*3910*/  IMAD.IADD R221, R204, 0x1, R221 ;  /* 0x00000001ccdd7824 */ /* 0x000fe200078e02dd */
[----:B------:R-:W3:Y:S01]  /*3920*/  LDSM.16.M88.4 R116, [R196+0x2000] ;  /* 0x00200000c474783b */ /* 0x000ee20000000200 */
[----:B------:R-:W-:-:S03]  /*3930*/  IMAD R3, R2, 0x2, R3 ;  /* 0x0000000202037824 */ /* 0x000fc600078e0203 */
[----:B------:R-:W3:Y:S04]  /*3940*/  LDSM.16.M88.4 R108, [R196+0x2400] ;  /* 0x00240000c46c783b */ /* 0x000ee80000000200 */
[----:B------:R-:W3:Y:S04]  /*3950*/  LDSM.16.M88.4 R100, [R196+0x2800] ;  /* 0x00280000c464783b */ /* 0x000ee80000000200 */
[----:B------:R-:W3:Y:S04]  /*3960*/  LDSM.16.M88.4 R92, [R196+0x2c00] ;  /* 0x002c0000c45c783b */ /* 0x000ee80000000200 */
[----:B------:R-:W3:Y:S04]  /*3970*/  LDSM.16.M88.4 R84, [R196+0x3000] ;  /* 0x00300000c454783b */ /* 0x000ee80000000200 */
[----:B------:R-:W3:Y:S04]  /*3980*/  LDSM.16.M88.4 R76, [R196+0x3400] ;  /* 0x00340000c44c783b */ /* 0x000ee80000000200 */
[----:B------:R-:W3:Y:S01]  /*3990*/  LDSM.16.M88.4 R68, [R196+0x3800] ;  /* 0x00380000c444783b */ /* 0x000ee20000000200 */
[C---:B----4-:R-:W-:Y:S03]  /*39a0*/  HMMA.16816.F32 R20, R24.reuse, R16, RZ ;  /* 0x000000101814723c */ /* 0x050fe600000018ff */
[----:B------:R-:W4:Y:S03]  /*39b0*/  LDSM.16.M88.4 R60, [R196+0x3c00] ;  /* 0x003c0000c43c783b */ /* 0x000f260000000200 */
[C---:B-1----:R-:W-:Y:S01]  /*39c0*/  HMMA.16816.F32 R12, R24.reuse, R8, RZ ;  /* 0x00000008180c723c */ /* 0x042fe200000018ff */
[----:B------:R-:W1:Y:S04]  /*39d0*/  LDSM.16.M88.4 R52, [R196+0x4000] ;  /* 0x00400000c434783b */ /* 0x000e680000000200 */
[----:B------:R-:W1:Y:S01]  /*39e0*/  LDSM.16.M88.4 R44, [R196+0x4400] ;  /* 0x00440000c42c783b */ /* 0x000e620000000200 */
[C---:B--2---:R-:W-:Y:S03]  /*39f0*/  HMMA.16816.F32 R136, R24.reuse, R132, RZ ;  /* 0x000000841888723c */ /* 0x044fe600000018ff */
[----:B------:R-:W2:Y:S03]  /*3a00*/  LDSM.16.M88.4 R36, [R196+0x4800] ;  /* 0x00480000c424783b */ /* 0x000ea60000000200 */
[C---:B---3--:R-:W-:Y:S01]  /*3a10*/  HMMA.16816.F32 R128, R24.reuse, R124, RZ ;  /* 0x0000007c1880723c */ /* 0x048fe200000018ff */
[----:B------:R-:W3:Y:S04]  /*3a20*/  LDSM.16.M88.4 R4, [R196+0x4c00] ;  /* 0x004c0000c404783b */ /* 0x000ee80000000200 */
[----:B------:R-:W-:Y:S01]  /*3a30*/  LDSM.16.M88.4 R32, [R197] ;  /* 0x00000000c520783b */ /* 0x000fe20000000200 */
[C---:B------:R-:W-:Y:S03]  /*3a40*/  HMMA.16816.F32 R120, R24.reuse, R116, RZ ;  /* 0x000000741878723c */ /* 0x040fe600000018ff */
[----:B------:R-:W3:Y:S03]  /*3a50*/  LDSM.16.M88.4 R176, [R209+0x2000] ;  /* 0x00200000d1b0783b */ /* 0x000ee60000000200 */
[C---:B------:R-:W-:Y:S01]  /*3a60*/  HMMA.16816.F32 R112, R24.reuse, R108, RZ ;  /* 0x0000006c1870723c */ /* 0x040fe200000018ff */
[----:B------:R-:W3:Y:S04]  /*3a70*/  LDSM.16.M88.4 R200, [R209+0x1000] ;  /* 0x00100000d1c8783b */ /* 0x000ee80000000200 */
[----:B------:R-:W3:Y:S01]  /*3a80*/  LDSM.16.M88.4 R140, [R209+0x4400] ;  /* 0x00440000d18c783b */ /* 0x000ee20000000200 */
[C---:B------:R-:W-:Y:S03]  /*3a90*/  HMMA.16816.F32 R104, R24.reuse, R100, RZ ;  /* 0x000000641868723c */ /* 0x040fe600000018ff */
[----:B------:R-:W3:Y:S03]  /*3aa0*/  LDSM.16.M88.4 R184, [R209+0x1c00] ;  /* 0x001c0000d1b8783b */ /* 0x000ee60000000200 */
[C---:B------:R-:W-:Y:S01]  /*3ab0*/  HMMA.16816.F32 R96, R24.reuse, R92, RZ ;  /* 0x0000005c1860723c */ /* 0x040fe200000018ff */
[----:B------:R-:W-:Y:S04]  /*3ac0*/  LDSM.16.M88.4 R192, [R209+0x1400] ;  /* 0x00140000d1c0783b */ /* 0x000fe80000000200 */
        /* <DEDUP_REMOVED lines=8> */
[C---:B----4-:R-:W-:Y:S01]  /*3b50*/  HMMA.16816.F32 R64, R24.reuse, R60, RZ ;  /* 0x0000003c1840723c */ /* 0x050fe200000018ff */
[----:B------:R-:W-:Y:S04]  /*3b60*/  LDSM.16.M88.4 R156, [R209+0x3400] ;  /* 0x00340000d19c783b */ /* 0x000fe80000000200 */
[----:B------:R-:W-:Y:S01]  /*3b70*/  LDSM.16.M88.4 R152, [R209+0x3800] ;  /* 0x00380000d198783b */ /* 0x000fe20000000200 */
[C---:B-1----:R-:W-:Y:S03]  /*3b80*/  HMMA.16816.F32 R56, R24.reuse, R52, RZ ;  /* 0x000000341838723c */ /* 0x042fe600000018ff */
[----:B------:R-:W-:Y:S03]  /*3b90*/  LDSM.16.M88.4 R148, [R209+0x3c00] ;  /* 0x003c0000d194783b */ /* 0x000fe60000000200 */
[C---:B------:R-:W-:Y:S01]  /*3ba0*/  HMMA.16816.F32 R48, R24.reuse, R44, RZ ;  /* 0x0000002c1830723c */ /* 0x040fe200000018ff */
[----:B------:R-:W-:Y:S04]  /*3bb0*/  LDSM.16.M88.4 R144, [R209+0x4000] ;  /* 0x00400000d190783b */ /* 0x000fe80000000200 */
[----:B------:R-:W0:Y:S01]  /*3bc0*/  LDGDEPBAR ;  /* 0x00000000000079af */ /* 0x000e220000000000 */
        /* <DEDUP_REMOVED lines=16> */
[C---:B---3--:R-:W-:Y:S06]  /*3cd0*/  HMMA.16816.F32 R28, R24.reuse, R4, RZ ;  /* 0x00000004181c723c */ /* 0x048fec00000018ff */
[----:B------:R-:W-:Y:S01]  /*3ce0*/  HMMA.16816.F32 R24, R24, R6, RZ ;  /* 0x000000061818723c */ /* 0x000fe200000018ff */
[----:B------:R-:W1:Y:S05]  /*3cf0*/  LDSM.16.M88.4 R4, [R209+0x4800] ;  /* 0x00480000d104783b */ /* 0x000e6a0000000200 */
[C---:B------:R-:W-:Y:S06]  /*3d00*/  HMMA.16816.F32 R120, R32.reuse, R176, R120 ;  /* 0x000000b02078723c */ /* 0x040fec0000001878 */
[----:B------:R-:W-:Y:S01]  /*3d10*/  HMMA.16816.F32 R116, R32, R178, R116 ;  /* 0x000000b22074723c */ /* 0x000fe20000001874 */
[----:B------:R-:W2:Y:S01]  /*3d20*/  LDSM.16.M88.4 R176, [R209+0x4c00] ;  /* 0x004c0000d1b0783b */ /* 0x000ea20000000200 */
[----:B------:R-:W-:-:S04]  /*3d30*/  DEPBAR.LE SB0, 0x0 ;  /* 0x000080000000791a */ /* 0x000fc80000000000 */
[C---:B------:R-:W-:Y:S06]  /*3d40*/  HMMA.16816.F32 R20, R32.reuse, R200, R20 ;  /* 0x000000c82014723c */ /* 0x040fec0000001814 */
[C---:B------:R-:W-:Y:S06]  /*3d50*/  HMMA.16816.F32 R16, R32.reuse, R202, R16 ;  /* 0x000000ca2010723c */ /* 0x040fec0000001810 */
[C---:B------:R-:W-:Y:S06]  /*3d60*/  HMMA.16816.F32 R48, R32.reuse, R140, R48 ;  /* 0x0000008c2030723c */ /* 0x040fec0000001830 */
[C---:B------:R-:W-:Y:S06]  /*3d70*/  HMMA.16816.F32 R128, R32.reuse, R184, R128 ;  /* 0x000000b82080723c */ /* 0x040fec0000001880 */
[----:B-1----:R-:W-:Y:S01]  /*3d80*/  HMMA.16816.F32 R40, R32, R4, R40 ;  /* 0x000000042028723c */ /* 0x002fe20000001828 */
[----:B------:R-:W-:-:S05]  /*3d90*/  VIMNMX R184, R199, UR19, PT ;  /* 0x00000013c7b87c48 */ /* 0x000fca000bfe0100 */
[----:B------:R-:W-:Y:S01]  /*3da0*/  HMMA.16816.F32 R36, R32, R6, R36 ;  /* 0x000000062024723c */ /* 0x000fe20000001824 */
[----:B------:R-:W-:Y:S02]  /*3db0*/  IMAD.SHL.U32 R4, R207, 0x2, RZ ;  /* 0x00000002cf047824 */ /* 0x000fe400078e00ff */
[----:B------:R-:W-:-:S03]  /*3dc0*/  IMAD.MOV.U32 R5, RZ, RZ, 0x8 ;  /* 0x00000008ff057424 */ /* 0x000fc600078e00ff */
[----:B------:R-:W-:Y:S01]  /*3dd0*/  LOP3.LUT R201, R4, 0x6, RZ, 0xc0, !PT ;  /* 0x0000000604c97812 */ /* 0x000fe200078ec0ff */
[----:B------:R-:W-:Y:S01]  /*3de0*/  HMMA.16816.F32 R12, R32, R192, R12 ;  /* 0x000000c0200c723c */ /* 0x000fe2000000180c */
[----:B------:R-:W-:-:S03]  /*3df0*/  VIADDMNMX R2, R199, R5, UR19, PT ;  /* 0x00000013c7027e46 */ /* 0x000fc6000b800105 */
[----:B------:R-:W-:Y:S02]  /*3e00*/  VIADD R140, R201, UR7 ;  /* 0x00000007c98c7c36 */ /* 0x000fe40008000000 */
[C---:B------:R-:W-:Y:S02]  /*3e10*/  HMMA.16816.F32 R8, R32.reuse, R194, R8 ;  /* 0x000000c22008723c */ /* 0x040fe40000001808 */
[C---:B------:R-:W-:Y:S01]  /*3e20*/  VIADD R4, R140.reuse, 0x1 ;  /* 0x000000018c047836 */ /* 0x040fe20000000000 */
[----:B------:R-:W-:Y:S02]  /*3e30*/  I2FP.F32.S32 R5, R140 ;  /* 0x0000008c00057245 */ /* 0x000fe40000201400 */
[----:B------:R-:W-:Y:S01]  /*3e40*/  ISETP.GE.AND P2, PT, R140, R2, PT ;  /* 0x000000028c00720c */ /* 0x000fe20003f46270 */
[C---:B------:R-:W-:Y:S01]  /*3e50*/  HMMA.16816.F32 R136, R32.reuse, R188, R136 ;  /* 0x000000bc2088723c */ /* 0x040fe20000001888 */
[----:B------:R-:W-:Y:S01]  /*3e60*/  I2FP.F32.S32 R6, R4 ;  /* 0x0000000400067245 */ /* 0x000fe20000201400 */
[----:B------:R-:W-:Y:S01]  /*3e70*/  FFMA.FTZ R5, R5, UR5, R22 ;  /* 0x0000000505057c23 */ /* 0x000fe20008010016 */
[----:B------:R-:W-:Y:S01]  /*3e80*/  ISETP.GE.AND P6, PT, R4, R184, PT ;  /* 0x000000b80400720c */ /* 0x000fe20003fc6270 */
[----:B------:R-:W-:Y:S01]  /*3e90*/  VIADD R22, R140, 0x8 ;  /* 0x000000088c167836 */ /* 0x000fe20000000000 */
[----:B------:R-:W-:Y:S01]  /*3ea0*/  ISETP.GE.AND P0, PT, R4, R2, PT ;  /* 0x000000020400720c */ /* 0x000fe20003f06270 */
[----:B------:R-:W-:Y:S01]  /*3eb0*/  FFMA.FTZ R7, R6, UR5, R21 ;  /* 0x0000000506077c23 */ /* 0x000fe20008010015 */
[----:B------:R-:W-:Y:S01]  /*3ec0*/  I2FP.F32.S32 R4, R4 ;  /* 0x0000000400047245 */ /* 0x000fe20000201400 */
[----:B------:R-:W-:Y:S01]  /*3ed0*/  VIADD R6, R140, 0x9 ;  /* 0x000000098c067836 */ /* 0x000fe20000000000 */
[C---:B------:R-:W-:Y:S01]  /*3ee0*/  ISETP.GE.AND P5, PT, R22.reuse, R184, PT ;  /* 0x000000b81600720c */ /* 0x040fe20003fa6270 */
[----:B------:R-:W-:Y:S01]  /*3ef0*/  HMMA.16816.F32 R132, R32, R190, R132 ;  /* 0x000000be2084723c */ /* 0x000fe20000001884 */
[----:B------:R-:W-:Y:S01]  /*3f00*/  ISETP.GE.AND P3, PT, R22, R2, PT ;  /* 0x000000021600720c */ /* 0x000fe20003f66270 */
[----:B------:R-:W-:Y:S01]  /*3f10*/  FFMA.FTZ R23, R4, UR5, R23 ;  /* 0x0000000504177c23 */ /* 0x000fe20008010017 */
[----:B------:R-:W-:-:S02]  /*3f20*/  I2FP.F32.S32 R4, R22 ;  /* 0x0000001600047245 */ /* 0x000fc40000201400 */
[----:B------:R-:W-:Y:S01]  /*3f30*/  I2FP.F32.S32 R22, R22 ;  /* 0x0000001600167245 */ /* 0x000fe20000201400 */
[C---:B------:R-:W-:Y:S01]  /*3f40*/  HMMA.16816.F32 R124, R32.reuse, R186, R124 ;  /* 0x000000ba207c723c */ /* 0x040fe2000000187c */
[----:B------:R-:W-:Y:S01]  /*3f50*/  FSEL R21, R5, -INF , !P2 ;  /* 0xff80000005157808 */ /* 0x000fe20005000000 */
[----:B------:R-:W-:Y:S01]  /*3f60*/  FFMA.FTZ R4, R4, UR5, R16 ;  /* 0x0000000504047c23 */ /* 0x000fe20008010010 */
[----:B------:R-:W-:Y:S01]  /*3f70*/  ISETP.GE.AND P4, PT, R6, R184, PT ;  /* 0x000000b80600720c */ /* 0x000fe20003f86270 */
[----:B------:R-:W-:Y:S01]  /*3f80*/  FFMA.FTZ R16, R22, UR5, R18 ;  /* 0x0000000516107c23 */ /* 0x000fe20008010012 */
[----:B------:R-:W-:Y:S01]  /*3f90*/  ISETP.GE.AND P2, PT, R6, R2, PT ;  /* 0x000000020600720c */ /* 0x000fe20003f46270 */
[----:B------:R-:W-:Y:S01]  /*3fa0*/  HMMA.16816.F32 R112, R32, R172, R112 ;  /* 0x000000ac2070723c */ /* 0x000fe20000001870 */
[C---:B------:R-:W-:Y:S02]  /*3fb0*/  VIADD R18, R140.reuse, 0x10 ;  /* 0x000000108c127836 */ /* 0x040fe40000000000 */
[----:B------:R-:W-:Y:S01]  /*3fc0*/  VIADD R22, R140, 0x11 ;  /* 0x000000118c167836 */ /* 0x000fe20000000000 */
[----:B------:R-:W-:-:S02]  /*3fd0*/  FSEL R16, R16, -INF , !P3 ;  /* 0xff80000010107808 */ /* 0x000fc40005800000 */
[----:B------:R-:W-:Y:S01]  /*3fe0*/  HMMA.16816.F32 R108, R32, R174, R108 ;  /* 0x000000ae206c723c */ /* 0x000fe2000000186c */
[----:B------:R-:W-:Y:S01]  /*3ff0*/  I2FP.F32.S32 R5, R18 ;  /* 0x0000001200057245 */ /* 0x000fe20000201400 */
[----:B------:R-:W-:Y:S01]  /*4000*/  VIADD R173, R140, 0x68 ;  /* 0x000000688cad7836 */ /* 0x000fe20000000000 */
[----:B------:R-:W-:-:S03]  /*4010*/  ISETP.GE.AND P3, PT, R22, R2, PT ;  /* 0x000000021600720c */ /* 0x000fc60003f66270 */
[----:B------:R-:W-:Y:S01]  /*4020*/  HMMA.16816.F32 R104, R32, R168, R104 ;  /* 0x000000a82068723c */ /* 0x000fe20000001868 */
[----:B------:R-:W-:-:S05]  /*4030*/  FFMA.FTZ R5, R5, UR5, R12 ;  /* 0x0000000505057c23 */ /* 0x000fca000801000c */
[C---:B------:R-:W-:Y:S06]  /*4040*/  HMMA.16816.F32 R100, R32.reuse, R170, R100 ;  /* 0x000000aa2064723c */ /* 0x040fec0000001864 */
[----:B------:R-:W-:Y:S01]  /*4050*/  HMMA.16816.F32 R96, R32, R164, R96 ;  /* 0x000000a42060723c */ /* 0x000fe20000001860 */
[C---:B------:R-:W-:Y:S02]  /*4060*/  VIADD R170, R140.reuse, 0x60 ;  /* 0x000000608caa7836 */ /* 0x040fe40000000000 */
[----:B------:R-:W-:-:S03]  /*4070*/  VIADD R171, R140, 0x70 ;  /* 0x000000708cab7836 */ /* 0x000fc60000000000 */
[C---:B------:R-:W-:Y:S06]  /*4080*/  HMMA.16816.F32 R92, R32.reuse, R166, R92 ;  /* 0x000000a6205c723c */ /* 0x040fec000000185c */
[C---:B------:R-:W-:Y:S06]  /*4090*/  HMMA.16816.F32 R88, R32.reuse, R160, R88 ;  /* 0x000000a02058723c */ /* 0x040fec0000001858 */
[----:B------:R-:W-:Y:S01]  /*40a0*/  HMMA.16816.F32 R84, R32, R162, R84 ;  /* 0x000000a22054723c */ /* 0x000fe20000001854 */
[----:B------:R-:W-:-:S05]  /*40b0*/  VIADD R161, R140, 0x79 ;  /* 0x000000798ca17836 */ /* 0x000fca0000000000 */
[----:B------:R-:W-:Y:S01]  /*40c0*/  HMMA.16816.F32 R80, R32, R156, R80 ;  /* 0x0000009c2050723c */ /* 0x000fe20000001850 */
[----:B------:R-:W-:-:S05]  /*40d0*/  VIADD R162, R140, 0x78 ;  /* 0x000000788ca27836 */ /* 0x000fca0000000000 */
[C---:B------:R-:W-:Y:S06]  /*40e0*/  HMMA.16816.F32 R76, R32.reuse, R158, R76 ;  /* 0x0000009e204c723c */ /* 0x040fec000000184c */
[C---:B------:R-:W-:Y:S06]  /*40f0*/  HMMA.16816.F32 R72, R32.reuse, R152, R72 ;  /* 0x000000982048723c */ /* 0x040fec0000001848 */
[----:B------:R-:W-:Y:S01]  /*4100*/  HMMA.16816.F32 R68, R32, R154, R68 ;  /* 0x0000009a2044723c */ /* 0x000fe20000001844 */
[----:B------:R-:W-:Y:S01]  /*4110*/  VIADD R152, R140, 0x58 ;  /* 0x000000588c987836 */ /* 0x000fe20000000000 */
[----:B------:R-:W-:-:S04]  /*4120*/  I2FP.F32.S32 R153, R171 ;  /* 0x000000ab00997245 */ /* 0x000fc80000201400 */
[----:B------:R-:W-:Y:S01]  /*4130*/  HMMA.16816.F32 R64, R32, R148, R64 ;  /* 0x000000942040723c */ /* 0x000fe20000001840 */
[----:B------:R-:W-:-:S05]  /*4140*/  FFMA.FTZ R153, R153, UR5, R96 ;  /* 0x0000000599997c23 */ /* 0x000fca0008010060 */
[----:B------:R-:W-:Y:S01]  /*4150*/  HMMA.16816.F32 R60, R32, R150, R60 ;  /* 0x00000096203c723c */ /* 0x000fe2000000183c */
[----:B------:R-:W-:-:S05]  /*4160*/  I2FP.F32.S32 R148, R173 ;  /* 0x000000ad00947245 */ /* 0x000fca0000201400 */
[C---:B------:R-:W-:Y:S01]  /*4170*/  HMMA.16816.F32 R56, R32.reuse, R144, R56 ;  /* 0x000000902038723c */ /* 0x040fe20000001838 */
[----:B------:R-:W-:Y:S01]  /*4180*/  FFMA.FTZ R148, R148, UR5, R100 ;  /* 0x0000000594947c23 */ /* 0x000fe20008010064 */
[C---:B------:R-:W-:Y:S02]  /*4190*/  VIADD R151, R140.reuse, 0x80 ;  /* 0x000000808c977836 */ /* 0x040fe40000000000 */
[C---:B------:R-:W-:Y:S02]  /*41a0*/  VIADD R150, R140.reuse, 0x81 ;  /* 0x000000818c967836 */ /* 0x040fe40000000000 */
[----:B------:R-:W-:Y:S01]  /*41b0*/  HMMA.16816.F32 R52, R32, R146, R52 ;  /* 0x000000922034723c */ /* 0x000fe20000001834 */
[----:B------:R-:W-:-:S05]  /*41c0*/  VIADD R144, R140, 0x89 ;  /* 0x000000898c907836 */ /* 0x000fca0000000000 */
[----:B------:R-:W-:Y:S01]  /*41d0*/  HMMA.16816.F32 R44, R32, R142, R44 ;  /* 0x0000008e202c723c */ /* 0x000fe2000000182c */
[----:B------:R-:W-:-:S05]  /*41e0*/  VIADD R146, R140, 0x41 ;  /* 0x000000418c927836 */ /* 0x000fca0000000000 */
[C---:B--2---:R-:W-:Y:S06]  /*41f0*/  HMMA.16816.F32 R28, R32.reuse, R176, R28 ;  /* 0x000000b0201c723c */ /* 0x044fec000000181c */
[----:B------:R-:W-:Y:S07]  /*4200*/  HMMA.16816.F32 R24, R32, R178, R24 ;  /* 0x000000b22018723c */ /* 0x000fee0000001818 */
[----:B------:R-:W-:-:S02]  /*4210*/  I2FP.F32.S32 R32, R6 ;  /* 0x0000000600207245 */ /* 0x000fc40000201400 */
[----:B------:R-:W-:-:S03]  /*4220*/  I2FP.F32.S32 R6, R6 ;  /* 0x0000000600067245 */ /* 0x000fc60000201400 */
[----:B------:R-:W-:Y:S01]  /*4230*/  FFMA.FTZ R32, R32, UR5, R17 ;  /* 0x0000000520207c23 */ /* 0x000fe20008010011 */
[----:B------:R-:W-:Y:S01]  /*4240*/  FSEL R17, R23, -INF , !P0 ;  /* 0xff80000017117808 */ /* 0x000fe20004000000 */
[----:B------:R-:W-:Y:S01]  /*4250*/  FFMA.FTZ R6, R6, UR5, R19 ;  /* 0x0000000506067c23 */ /* 0x000fe20008010013 */
[----:B------:R-:W-:Y:S02]  /*4260*/  FSEL R19, R7, -INF , !P6 ;  /* 0xff80000007137808 */ /* 0x000fe40007000000 */
[----:B------:R-:W-:Y:S01]  /*4270*/  I2FP.F32.S32 R7, R18 ;  /* 0x0000001200077245 */ /* 0x000fe20000201400 */
[----:B------:R-:W-:Y:S01]  /*4280*/  BAR.SYNC.DEFER_BLOCKING 0x0 ;  /* 0x0000000000007b1d */ /* 0x000fe20000010000 */
[C---:B------:R-:W-:Y:S02]  /*4290*/  ISETP.GE.AND P6, PT, R18.reuse, R184, PT ;  /* 0x000000b81200720c */ /* 0x040fe40003fc6270 */
[----:B------:R-:W-:Y:S01]  /*42a0*/  ISETP.GE.AND P0, PT, R18, R2, PT ;  /* 0x000000021200720c */ /* 0x000fe20003f06270 */
[----:B------:R-:W-:Y:S01]  /*42b0*/  FFMA.FTZ R12, R7, UR5, R14 ;  /* 0x00000005070c7c23 */ /* 0x000fe2000801000e */
[----:B------:R-:W-:Y:S01]  /*42c0*/  I2FP.F32.S32 R23, R22 ;  /* 0x0000001600177245 */ /* 0x000fe20000201400 */
[----:B------:R-:W-:Y:S01]  /*42d0*/  VIADD R14, R140, 0x18 ;  /* 0x000000188c0e7836 */ /* 0x000fe20000000000 */
[----:B------:R-:W-:-:S02]  /*42e0*/  FSEL R18, R4, -INF , !P5 ;  /* 0xff80000004127808 */ /* 0x000fc40006800000 */
[----:B------:R-:W-:Y:S01]  /*42f0*/  I2FP.F32.S32 R4, R22 ;  /* 0x0000001600047245 */ /* 0x000fe20000201400 */
[----:B------:R-:W-:Y:S01]  /*4300*/  FFMA.FTZ R23, R23, UR5, R13 ;  /* 0x0000000517177c23 */ /* 0x000fe2000801000d */
[----:B------:R-:W-:Y:S01]  /*4310*/  ISETP.GE.AND P5, PT, R22, R184, PT ;  /* 0x000000b81600720c */ /* 0x000fe20003fa6270 */
[----:B------:R-:W-:Y:S01]  /*4320*/  VIADD R22, R140, 0x19 ;  /* 0x000000198c167836 */ /* 0x000fe20000000000 */
[----:B------:R-:W-:Y:S01]  /*4330*/  FSEL R13, R6, -INF , !P2 ;  /* 0xff800000060d7808 */ /* 0x000fe20005000000 */
[----:B------:R-:W-:Y:S01]  /*4340*/  FFMA.FTZ R4, R4, UR5, R15 ;  /* 0x0000000504047c23 */ /* 0x000fe2000801000f */
[-C--:B------:R-:W-:Y:S02]  /*4350*/  I2FP.F32.S32 R6, R14.reuse ;  /* 0x0000000e00067245 */ /* 0x080fe40000201400 */
[----:B------:R-:W-:Y:S01]  /*4360*/  FSEL R15, R32, -INF , !P4 ;  /* 0xff800000200f7808 */ /* 0x000fe20006000000 */
[----:B------:R-:W-:Y:S01]  /*4370*/  VIADD R32, R140, 0x31 ;  /* 0x000000318c207836 */ /* 0x000fe20000000000 */
        /* <DEDUP_REMOVED lines=8> */
[----:B------:R-:W-:-:S02]  /*4400*/  FSEL R14, R5, -INF , !P6 ;  /* 0xff800000050e7808 */ /* 0x000fc40007000000 */
[----:B------:R-:W-:Y:S01]  /*4410*/  I2FP.F32.S32 R5, R22 ;  /* 0x0000001600057245 */ /* 0x000fe20000201400 */
[----:B------:R-:W-:Y:S01]  /*4420*/  FFMA.FTZ R34, R34, UR5, R9 ;  /* 0x0000000522227c23 */ /* 0x000fe20008010009 */
[----:B------:R-:W-:Y:S02]  /*4430*/  FSEL R12, R12, -INF , !P0 ;  /* 0xff8000000c0c7808 */ /* 0x000fe40004000000 */
[----:B------:R-:W-:Y:S01]  /*4440*/  ISETP.GE.AND P6, PT, R22, R184, PT ;  /* 0x000000b81600720c */ /* 0x000fe20003fc6270 */
[----:B------:R-:W-:Y:S01]  /*4450*/  FFMA.FTZ R9, R5, UR5, R11 ;  /* 0x0000000505097c23 */ /* 0x000fe2000801000b */
[----:B------:R-:W-:Y:S01]  /*4460*/  FSEL R11, R4, -INF , !P3 ;  /* 0xff800000040b7808 */ /* 0x000fe20005800000 */
[----:B------:R-:W-:Y:S01]  /*4470*/  VIADD R5, R140, 0x28 ;  /* 0x000000288c057836 */ /* 0x000fe20000000000 */
[----:B------:R-:W-:Y:S02]  /*4480*/  I2FP.F32.S32 R4, R6 ;  /* 0x0000000600047245 */ /* 0x000fe40000201400 */
[----:B------:R-:W-:-:S02]  /*4490*/  ISETP.GE.AND P0, PT, R22, R2, PT ;  /* 0x000000021600720c */ /* 0x000fc40003f06270 */
[----:B------:R-:W-:Y:S01]  /*44a0*/  I2FP.F32.S32 R33, R7 ;  /* 0x0000000700217245 */ /* 0x000fe20000201400 */
[----:B------:R-:W-:Y:S01]  /*44b0*/  FFMA.FTZ R137, R4, UR5, R137 ;  /* 0x0000000504897c23 */ /* 0x000fe20008010089 */
[----:B------:R-:W-:Y:S01]  /*44c0*/  FSEL R23, R23, -INF , !P5 ;  /* 0xff80000017177808 */ /* 0x000fe20006800000 */
[----:B------:R-:W-:Y:S01]  /*44d0*/  VIADD R4, R140, 0x29 ;  /* 0x000000298c047836 */ /* 0x000fe20000000000 */
[----:B------:R-:W-:Y:S01]  /*44e0*/  ISETP.GE.AND P5, PT, R7, R184, PT ;  /* 0x000000b80700720c */ /* 0x000fe20003fa6270 */
[----:B------:R-:W-:Y:S01]  /*44f0*/  FFMA.FTZ R33, R33, UR5, R136 ;  /* 0x0000000521217c23 */ /* 0x000fe20008010088 */
[----:B------:R-:W-:Y:S02]  /*4500*/  ISETP.GE.AND P3, PT, R7, R2, PT ;  /* 0x000000020700720c */ /* 0x000fe40003f66270 */
[----:B------:R-:W-:Y:S01]  /*4510*/  FSEL R22, R8, -INF , !P4 ;  /* 0xff80000008167808 */ /* 0x000fe20006000000 */
[----:B------:R-:W-:Y:S01]  /*4520*/  VIADD R8, R140, 0x30 ;  /* 0x000000308c087836 */ /* 0x000fe20000000000 */
[----:B------:R-:W-:-:S02]  /*4530*/  FSEL R10, R10, -INF , !P2 ;  /* 0xff8000000a0a7808 */ /* 0x000fc40005000000 */
[----:B------:R-:W-:Y:S02]  /*4540*/  I2FP.F32.S32 R7, R7 ;  /* 0x0000000700077245 */ /* 0x000fe40000201400 */
[C---:B------:R-:W-:Y:S02]  /*4550*/  ISETP.GE.AND P4, PT, R6.reuse, R184, PT ;  /* 0x000000b80600720c */ /* 0x040fe40003f86270 */
[----:B------:R-:W-:Y:S01]  /*4560*/  ISETP.GE.AND P2, PT, R6, R2, PT ;  /* 0x000000020600720c */ /* 0x000fe20003f46270 */
[----:B------:R-:W-:Y:S01]  /*4570*/  FFMA.FTZ R7, R7, UR5, R138 ;  /* 0x0000000507077c23 */ /* 0x000fe2000801008a */
[----:B------:R-:W-:Y:S02]  /*4580*/  FSEL R34, R34, -INF , !P6 ;  /* 0xff80000022227808 */ /* 0x000fe40007000000 */
[----:B------:R-:W-:Y:S02]  /*4590*/  FSEL R9, R9, -INF , !P0 ;  /* 0xff80000009097808 */ /* 0x000fe40004000000 */
[----:B------:R-:W-:-:S02]  /*45a0*/  I2FP.F32.S32 R6, R6 ;  /* 0x0000000600067245 */ /* 0x000fc40000201400 */
[-C--:B------:R-:W-:Y:S02]  /*45b0*/  I2FP.F32.S32 R35, R5.reuse ;  /* 0x0000000500237245 */ /* 0x080fe40000201400 */
[C---:B------:R-:W-:Y:S01]  /*45c0*/  ISETP.GE.AND P6, PT, R5.reuse, R184, PT ;  /* 0x000000b80500720c */ /* 0x040fe20003fc6270 */
[----:B------:R-:W-:Y:S01]  /*45d0*/  FFMA.FTZ R6, R6, UR5, R139 ;  /* 0x0000000506067c23 */ /* 0x000fe2000801008b */
[----:B------:R-:W-:Y:S01]  /*45e0*/  ISETP.GE.AND P0, PT, R5, R2, PT ;  /* 0x000000020500720c */ /* 0x000fe20003f06270 */
[----:B------:R-:W-:Y:S01]  /*45f0*/  FFMA.FTZ R35, R35, UR5, R132 ;  /* 0x0000000523237c23 */ /* 0x000fe20008010084 */
[----:B------:R-:W-:Y:S02]  /*4600*/  I2FP.F32.S32 R5, R5 ;  /* 0x0000000500057245 */ /* 0x000fe40000201400 */
[----:B------:R-:W-:Y:S02]  /*4610*/  I2FP.F32.S32 R136, R4 ;  /* 0x0000000400887245 */ /* 0x000fe40000201400 */
[----:B------:R-:W-:Y:S01]  /*4620*/  FSEL R33, R33, -INF , !P5 ;  /* 0xff80000021217808 */ /* 0x000fe20006800000 */
[----:B------:R-:W-:Y:S01]  /*4630*/  FFMA.FTZ R5, R5, UR5, R134 ;  /* 0x0000000505057c23 */ /* 0x000fe20008010086 */
[----:B------:R-:W-:Y:S01]  /*4640*/  FSEL R7, R7, -INF , !P3 ;  /* 0xff80000007077808 */ /* 0x000fe20005800000 */
[----:B------:R-:W-:Y:S01]  /*4650*/  FFMA.FTZ R136, R136, UR5, R133 ;  /* 0x0000000588887c23 */ /* 0x000fe20008010085 */
[----:B------:R-:W-:-:S02]  /*4660*/  I2FP.F32.S32 R133, R8 ;  /* 0x0000000800857245 */ /* 0x000fc40000201400 */
[C---:B------:R-:W-:Y:S02]  /*4670*/  ISETP.GE.AND P5, PT, R4.reuse, R184, PT ;  /* 0x000000b80400720c */ /* 0x040fe40003fa6270 */
[----:B------:R-:W-:Y:S01]  /*4680*/  ISETP.GE.AND P3, PT, R4, R2, PT ;  /* 0x000000020400720c */ /* 0x000fe20003f66270 */
[----:B------:R-:W-:Y:S01]  /*4690*/  FFMA.FTZ R133, R133, UR5, R128 ;  /* 0x0000000585857c23 */ /* 0x000fe20008010080 */
[----:B------:R-:W-:Y:S01]  /*46a0*/  FSEL R132, R137, -INF , !P4 ;  /* 0xff80000089847808 */ /* 0x000fe20006000000 */
[----:B------:R-:W-:Y:S01]  /*46b0*/  VIADD R128, R140, 0x38 ;  /* 0x000000388c807836 */ /* 0x000fe20000000000 */
[----:B------:R-:W-:Y:S02]  /*46c0*/  FSEL R6, R6, -INF , !P2 ;  /* 0xff80000006067808 */ /* 0x000fe40005000000 */
[----:B------:R-:W-:Y:S02]  /*46d0*/  I2FP.F32.S32 R4, R4 ;  /* 0x0000000400047245 */ /* 0x000fe40000201400 */
[----:B------:R-:W-:-:S02]  /*46e0*/  ISETP.GE.AND P4, PT, R8, R184, PT ;  /* 0x000000b80800720c */ /* 0x000fc40003f86270 */
[----:B------:R-:W-:Y:S01]  /*46f0*/  ISETP.GE.AND P2, PT, R8, R2, PT ;  /* 0x000000020800720c */ /* 0x000fe20003f46270 */
[----:B------:R-:W-:Y:S01]  /*4700*/  FFMA.FTZ R4, R4, UR5, R135 ;  /* 0x0000000504047c23 */ /* 0x000fe20008010087 */
[----:B------:R-:W-:Y:S02]  /*4710*/  FSEL R35, R35, -INF , !P6 ;  /* 0xff80000023237808 */ /* 0x000fe40007000000 */
[----:B------:R-:W-:Y:S02]  /*4720*/  FSEL R5, R5, -INF , !P0 ;  /* 0xff80000005057808 */ /* 0x000fe40004000000 */
[----:B------:R-:W-:Y:S02]  /*4730*/  I2FP.F32.S32 R8, R8 ;  /* 0x0000000800087245 */ /* 0x000fe40000201400 */
[----:B------:R-:W-:Y:S02]  /*4740*/  I2FP.F32.S32 R134, R32 ;  /* 0x0000002000867245 */ /* 0x000fe40000201400 */
[----:B------:R-:W-:Y:S01]  /*4750*/  ISETP.GE.AND P6, PT, R32, R184, PT ;  /* 0x000000b82000720c */ /* 0x000fe20003fc6270 */
[----:B------:R-:W-:Y:S01]  /*4760*/  FFMA.FTZ R8, R8, UR5, R130 ;  /* 0x0000000508087c23 */ /* 0x000fe20008010082 */
[----:B------:R-:W-:Y:S01]  /*4770*/  ISETP.GE.AND P0, PT, R32, R2, PT ;  /* 0x000000022000720c */ /* 0x000fe20003f06270 */
[----:B------:R-:W-:Y:S01]  /*4780*/  VIADD R130, R140, 0x39 ;  /* 0x000000398c827836 */ /* 0x000fe20000000000 */
[----:B------:R-:W-:Y:S01]  /*4790*/  I2FP.F32.S32 R32, R32 ;  /* 0x0000002000207245 */ /* 0x000fe20000201400 */
[----:B------:R-:W-:Y:S01]  /*47a0*/  FFMA.FTZ R129, R134, UR5, R129 ;  /* 0x0000000586817c23 */ /* 0x000fe20008010081 */
[----:B------:R-:W-:-:S02]  /*47b0*/  FSEL R136, R136, -INF , !P5 ;  /* 0xff80000088887808 */ /* 0x000fc40006800000 */
[----:B------:R-:W-:Y:S01]  /*47c0*/  FSEL R4, R4, -INF , !P3 ;  /* 0xff80000004047808 */ /* 0x000fe20005800000 */
[----:B------:R-:W-:Y:S01]  /*47d0*/  FFMA.FTZ R32, R32, UR5, R131 ;  /* 0x0000000520207c23 */ /* 0x000fe20008010083 */
[----:B------:R-:W-:Y:S02]  /*47e0*/  I2FP.F32.S32 R131, R128 ;  /* 0x0000008000837245 */ /* 0x000fe40000201400 */
[C---:B------:R-:W-:Y:S02]  /*47f0*/  ISETP.GE.AND P5, PT, R128.reuse, R184, PT ;  /* 0x000000b88000720c */ /* 0x040fe40003fa6270 */
[----:B------:R-:W-:Y:S01]  /*4800*/  ISETP.GE.AND P3, PT, R128, R2, PT ;  /* 0x000000028000720c */ /* 0x000fe20003f66270 */
[----:B------:R-:W-:Y:S01]  /*4810*/  FFMA.FTZ R131, R131, UR5, R124 ;  /* 0x0000000583837c23 */ /* 0x000fe2000801007c */
[----:B------:R-:W-:Y:S01]  /*4820*/  FSEL R133, R133, -INF , !P4 ;  /* 0xff80000085857808 */ /* 0x000fe20006000000 */
[----:B------:R-:W-:Y:S01]  /*4830*/  VIADD R124, R140, 0x40 ;  /* 0x000000408c7c7836 */ /* 0x000fe20000000000 */
[----:B------:R-:W-:-:S02]  /*4840*/  FSEL R8, R8, -INF , !P2 ;  /* 0xff80000008087808 */ /* 0x000fc40005000000 */
[----:B------:R-:W-:Y:S02]  /*4850*/  I2FP.F32.S32 R128, R128 ;  /* 0x0000008000807245 */ /* 0x000fe40000201400 */
[----:B------:R-:W-:Y:S02]  /*4860*/  I2FP.F32.S32 R147, R130 ;  /* 0x0000008200937245 */ /* 0x000fe40000201400 */
[----:B------:R-:W-:Y:S01]  /*4870*/  ISETP.GE.AND P4, PT, R130, R184, PT ;  /* 0x000000b88200720c */ /* 0x000fe20003f86270 */
[----:B------:R-:W-:Y:S01]  /*4880*/  FFMA.FTZ R128, R128, UR5, R126 ;  /* 0x0000000580807c23 */ /* 0x000fe2000801007e */
[----:B------:R-:W-:Y:S01]  /*4890*/  ISETP.GE.AND P2, PT, R130, R2, PT ;  /* 0x000000028200720c */ /* 0x000fe20003f46270 */
[----:B------:R-:W-:Y:S01]  /*48a0*/  FFMA.FTZ R147, R147, UR5, R125 ;  /* 0x0000000593937c23 */ /* 0x000fe2000801007d */
[----:B------:R-:W-:Y:S02]  /*48b0*/  I2FP.F32.S32 R130, R130 ;  /* 0x0000008200827245 */ /* 0x000fe40000201400 */
[----:B------:R-:W-:-:S02]  /*48c0*/  FSEL R126, R129, -INF , !P6 ;  /* 0xff800000817e7808 */ /* 0x000fc40007000000 */
[----:B------:R-:W-:Y:S01]  /*48d0*/  FSEL R32, R32, -INF , !P0 ;  /* 0xff80000020207808 */ /* 0x000fe20004000000 */
[----:B------:R-:W-:Y:S01]  /*48e0*/  FFMA.FTZ R127, R130, UR5, R127 ;  /* 0x00000005827f7c23 */ /* 0x000fe2000801007f */
[----:B------:R-:W-:Y:S02]  /*48f0*/  I2FP.F32.S32 R130, R124 ;  /* 0x0000007c00827245 */ /* 0x000fe40000201400 */
[C---:B------:R-:W-:Y:S02]  /*4900*/  ISETP.GE.AND P6, PT, R124.reuse, R184, PT ;  /* 0x000000b87c00720c */ /* 0x040fe40003fc6270 */
[----:B------:R-:W-:Y:S01]  /*4910*/  ISETP.GE.AND P0, PT, R124, R2, PT ;  /* 0x000000027c00720c */ /* 0x000fe20003f06270 */
[----:B------:R-:W-:Y:S01]  /*4920*/  FFMA.FTZ R120, R130, UR5, R120 ;  /* 0x0000000582787c23 */ /* 0x000fe20008010078 */
[----:B------:R-:W-:Y:S01]  /*4930*/  I2FP.F32.S32 R129, R124 ;  /* 0x0000007c00817245 */ /* 0x000fe20000201400 */
[----:B------:R-:W-:Y:S01]  /*4940*/  VIADD R130, R140, 0x91 ;  /* 0x000000918c827836 */ /* 0x000fe20000000000 */
[----:B------:R-:W-:-:S02]  /*4950*/  I2FP.F32.S32 R124, R146 ;  /* 0x00000092007c7245 */ /* 0x000fc40000201400 */
[----:B------:R-:W-:Y:S01]  /*4960*/  FSEL R125, R131, -INF , !P5 ;  /* 0xff800000837d7808 */ /* 0x000fe20006800000 */
[----:B------:R-:W-:Y:S01]  /*4970*/  FFMA.FTZ R122, R129, UR5, R122 ;  /* 0x00000005817a7c23 */ /* 0x000fe2000801007a */
[----:B------:R-:W-:Y:S01]  /*4980*/  FSEL R128, R128, -INF , !P3 ;  /* 0xff80000080807808 */ /* 0x000fe20005800000 */
[----:B------:R-:W-:Y:S01]  /*4990*/  FFMA.FTZ R121, R124, UR5, R121 ;  /* 0x000000057c797c23 */ /* 0x000fe20008010079 */
[----:B------:R-:W-:Y:S01]  /*49a0*/  ISETP.GE.AND P5, PT, R146, R184, PT ;  /* 0x000000b89200720c */ /* 0x000fe20003fa6270 */
[----:B------:R-:W-:Y:S01]  /*49b0*/  VIADD R124, R140, 0x59 ;  /* 0x000000598c7c7836 */ /* 0x000fe20000000000 */
[----:B------:R-:W-:Y:S01]  /*49c0*/  ISETP.GE.AND P3, PT, R146, R2, PT ;  /* 0x000000029200720c */ /* 0x000fe20003f66270 */
[----:B------:R-:W-:Y:S01]  /*49d0*/  VIADD R131, R140, 0x90 ;  /* 0x000000908c837836 */ /* 0x000fe20000000000 */
[----:B------:R-:W-:Y:S02]  /*49e0*/  I2FP.F32.S32 R146, R146 ;  /* 0x0000009200927245 */ /* 0x000fe40000201400 */
[----:B------:R-:W-:-:S02]  /*49f0*/  FSEL R147, R147, -INF , !P4 ;  /* 0xff80000093937808 */ /* 0x000fc40006000000 */
[----:B------:R-:W-:Y:S01]  /*4a00*/  FSEL R135, R127, -INF , !P2 ;  /* 0xff8000007f877808 */ /* 0x000fe20005000000 */
[----:B------:R-:W-:Y:S01]  /*4a10*/  FFMA.FTZ R146, R146, UR5, R123 ;  /* 0x0000000592927c23 */ /* 0x000fe2000801007b */
[----:B------:R-:W-:Y:S01]  /*4a20*/  I2FP.F32.S32 R123, R152 ;  /* 0x00000098007b7245 */ /* 0x000fe20000201400 */
[----:B------:R-:W-:Y:S01]  /*4a30*/  VIADD R127, R140, 0x98 ;  /* 0x000000988c7f7836 */ /* 0x000fe20000000000 */
[C---:B------:R-:W-:Y:S02]  /*4a40*/  ISETP.GE.AND P4, PT, R152.reuse, R184, PT ;  /* 0x000000b89800720c */ /* 0x040fe40003f86270 */
[----:B------:R-:W-:Y:S01]  /*4a50*/  ISETP.GE.AND P2, PT, R152, R2, PT ;  /* 0x000000029800720c */ /* 0x000fe20003f46270 */
[----:B------:R-:W-:Y:S01]  /*4a60*/  FFMA.FTZ R123, R123, UR5, R108 ;  /* 0x000000057b7b7c23 */ /* 0x000fe2000801006c */
[----:B------:R-:W-:Y:S02]  /*4a70*/  I2FP.F32.S32 R152, R152 ;  /* 0x0000009800987245 */ /* 0x000fe40000201400 */
[----:B------:R-:W-:-:S02]  /*4a80*/  I2FP.F32.S32 R143, R124 ;  /* 0x0000007c008f7245 */ /* 0x000fc40000201400 */
[----:B------:R-:W-:Y:S01]  /*4a90*/  FSEL R141, R120, -INF , !P6 ;  /* 0xff800000788d7808 */ /* 0x000fe20007000000 */
[----:B------:R-:W-:Y:S01]  /*4aa0*/  FFMA.FTZ R152, R152, UR5, R110 ;  /* 0x0000000598987c23 */ /* 0x000fe2000801006e */
[----:B------:R-:W-:Y:S01]  /*4ab0*/  I2FP.F32.S32 R120, R124 ;  /* 0x0000007c00787245 */ /* 0x000fe20000201400 */
[----:B------:R-:W-:Y:S01]  /*4ac0*/  FFMA.FTZ R143, R143, UR5, R109 ;  /* 0x000000058f8f7c23 */ /* 0x000fe2000801006d */
[----:B------:R-:W-:Y:S01]  /*4ad0*/  VIADD R109, R140, 0x61 ;  /* 0x000000618c6d7836 */ /* 0x000fe20000000000 */
[----:B------:R-:W-:Y:S02]  /*4ae0*/  FSEL R123, R123, -INF , !P4 ;  /* 0xff8000007b7b7808 */ /* 0x000fe40006000000 */
[----:B------:R-:W-:Y:S01]  /*4af0*/  FSEL R152, R152, -INF , !P2 ;  /* 0xff80000098987808 */ /* 0x000fe20005000000 */
[----:B------:R-:W-:Y:S01]  /*4b00*/  FFMA.FTZ R111, R120, UR5, R111 ;  /* 0x00000005786f7c23 */ /* 0x000fe2000801006f */
[----:B------:R-:W-:Y:S02]  /*4b10*/  I2FP.F32.S32 R110, R109 ;  /* 0x0000006d006e7245 */ /* 0x000fe40000201400 */
[----:B------:R-:W-:-:S02]  /*4b20*/  ISETP.GE.AND P4, PT, R109, R184, PT ;  /* 0x000000b86d00720c */ /* 0x000fc40003f86270 */
[----:B------:R-:W-:Y:S01]  /*4b30*/  ISETP.GE.AND P2, PT, R109, R2, PT ;  /* 0x000000026d00720c */ /* 0x000fe20003f46270 */
[----:B------:R-:W-:Y:S01]  /*4b40*/  FFMA.FTZ R105, R110, UR5, R105 ;  /* 0x000000056e697c23 */ /* 0x000fe20008010069 */
[----:B------:R-:W-:Y:S02]  /*4b50*/  I2FP.F32.S32 R109, R109 ;  /* 0x0000006d006d7245 */ /* 0x000fe40000201400 */
[----:B------:R-:W-:Y:S02]  /*4b60*/  FSEL R138, R122, -INF , !P0 ;  /* 0xff8000007a8a7808 */ /* 0x000fe40004000000 */
[----:B------:R-:W-:Y:S01]  /*4b70*/  FSEL R108, R121, -INF , !P5 ;  /* 0xff800000796c7808 */ /* 0x000fe20006800000 */
[----:B------:R-:W-:Y:S01]  /*4b80*/  FFMA.FTZ R107, R109, UR5, R107 ;  /* 0x000000056d6b7c23 */ /* 0x000fe2000801006b */
[----:B------:R-:W-:Y:S01]  /*4b90*/  FSEL R146, R146, -INF , !P3 ;  /* 0xff80000092927808 */ /* 0x000fe20005800000 */
[----:B------:R-:W-:Y:S01]  /*4ba0*/  VIADD R109, R140, 0x69 ;  /* 0x000000698c6d7836 */ /* 0x000fe20000000000 */
[----:B------:R-:W-:-:S02]  /*4bb0*/  ISETP.GE.AND P6, PT, R124, R184, PT ;  /* 0x000000b87c00720c */ /* 0x000fc40003fc6270 */
[----:B------:R-:W-:Y:S02]  /*4bc0*/  ISETP.GE.AND P0, PT, R124, R2, PT ;  /* 0x000000027c00720c */ /* 0x000fe40003f06270 */
[----:B------:R-:W-:Y:S02]  /*4bd0*/  I2FP.F32.S32 R120, R170 ;  /* 0x000000aa00787245 */ /* 0x000fe40000201400 */
[C---:B------:R-:W-:Y:S02]  /*4be0*/  ISETP.GE.AND P5, PT, R170.reuse, R184, PT ;  /* 0x000000b8aa00720c */ /* 0x040fe40003fa6270 */
[----:B------:R-:W-:Y:S01]  /*4bf0*/  ISETP.GE.AND P3, PT, R170, R2, PT ;  /* 0x00000002aa00720c */ /* 0x000fe20003f66270 */
[----:B------:R-:W-:Y:S01]  /*4c00*/  FFMA.FTZ R104, R120, UR5, R104 ;  /* 0x0000000578687c23 */ /* 0x000fe20008010068 */
[----:B------:R-:W-:Y:S01]  /*4c10*/  I2FP.F32.S32 R170, R170 ;  /* 0x000000aa00aa7245 */ /* 0x000fe20000201400 */
[----:B------:R-:W-:Y:S01]  /*4c20*/  VIADD R120, R140, 0x99 ;  /* 0x000000998c787836 */ /* 0x000fe20000000000 */
[----:B------:R-:W-:-:S02]  /*4c30*/  FSEL R143, R143, -INF , !P6 ;  /* 0xff8000008f8f7808 */ /* 0x000fc40007000000 */
[----:B------:R-:W-:Y:S01]  /*4c40*/  FSEL R163, R111, -INF , !P0 ;  /* 0xff8000006fa37808 */ /* 0x000fe20004000000 */
[----:B------:R-:W-:Y:S01]  /*4c50*/  FFMA.FTZ R170, R170, UR5, R106 ;  /* 0x00000005aaaa7c23 */ /* 0x000fe2000801006a */
[C---:B------:R-:W-:Y:S02]  /*4c60*/  ISETP.GE.AND P6, PT, R173.reuse, R184, PT ;  /* 0x000000b8ad00720c */ /* 0x040fe40003fc6270 */
[----:B------:R-:W-:Y:S02]  /*4c70*/  ISETP.GE.AND P0, PT, R173, R2, PT ;  /* 0x00000002ad00720c */ /* 0x000fe40003f06270 */
[----:B------:R-:W-:Y:S02]  /*4c80*/  I2FP.F32.S32 R173, R173 ;  /* 0x000000ad00ad7245 */ /* 0x000fe40000201400 */
[-C--:B------:R-:W-:Y:S02]  /*4c90*/  I2FP.F32.S32 R106, R109.reuse ;  /* 0x0000006d006a7245 */ /* 0x080fe40000201400 */
[----:B------:R-:W-:Y:S01]  /*4ca0*/  FSEL R137, R104, -INF , !P5 ;  /* 0xff80000068897808 */ /* 0x000fe20006800000 */
[----:B------:R-:W-:Y:S01]  /*4cb0*/  FFMA.FTZ R173, R173, UR5, R102 ;  /* 0x00000005adad7c23 */ /* 0x000fe20008010066 */
[----:B------:R-:W-:Y:S01]  /*4cc0*/  I2FP.F32.S32 R104, R109 ;  /* 0x0000006d00687245 */ /* 0x000fe20000201400 */
[----:B------:R-:W-:Y:S01]  /*4cd0*/  FFMA.FTZ R102, R106, UR5, R101 ;  /* 0x000000056a667c23 */ /* 0x000fe20008010065 */
[----:B------:R-:W-:Y:S01]  /*4ce0*/  FSEL R100, R105, -INF , !P4 ;  /* 0xff80000069647808 */ /* 0x000fe20006000000 */
[----:B------:R-:W-:Y:S01]  /*4cf0*/  VIADD R101, R140, 0x71 ;  /* 0x000000718c657836 */ /* 0x000fe20000000000 */
[----:B------:R-:W-:Y:S01]  /*4d00*/  FSEL R172, R107, -INF , !P2 ;  /* 0xff8000006bac7808 */ /* 0x000fe20005000000 */
[----:B------:R-:W-:Y:S01]  /*4d10*/  FFMA.FTZ R103, R104, UR5, R103 ;  /* 0x0000000568677c23 */ /* 0x000fe20008010067 */
[----:B------:R-:W-:-:S02]  /*4d20*/  ISETP.GE.AND P4, PT, R171, R184, PT ;  /* 0x000000b8ab00720c */ /* 0x000fc40003f86270 */
[----:B------:R-:W-:Y:S02]  /*4d30*/  ISETP.GE.AND P2, PT, R171, R2, PT ;  /* 0x00000002ab00720c */ /* 0x000fe40003f46270 */
[----:B------:R-:W-:Y:S02]  /*4d40*/  I2FP.F32.S32 R171, R171 ;  /* 0x000000ab00ab7245 */ /* 0x000fe40000201400 */
[----:B------:R-:W-:Y:S02]  /*4d50*/  FSEL R148, R148, -INF , !P6 ;  /* 0xff80000094947808 */ /* 0x000fe40007000000 */
[----:B------:R-:W-:Y:S01]  /*4d60*/  FSEL R173, R173, -INF , !P0 ;  /* 0xff800000adad7808 */ /* 0x000fe20004000000 */
[----:B------:R-:W-:Y:S01]  /*4d70*/  FFMA.FTZ R171, R171, UR5, R98 ;  /* 0x00000005abab7c23 */ /* 0x000fe20008010062 */
[----:B------:R-:W-:Y:S02]  /*4d80*/  I2FP.F32.S32 R104, R101 ;  /* 0x0000006500687245 */ /* 0x000fe40000201400 */
[----:B------:R-:W-:-:S02]  /*4d90*/  ISETP.GE.AND P6, PT, R101, R184, PT ;  /* 0x000000b86500720c */ /* 0x000fc40003fc6270 */
[----:B------:R-:W-:Y:S01]  /*4da0*/  ISETP.GE.AND P0, PT, R101, R2, PT ;  /* 0x000000026500720c */ /* 0x000fe20003f06270 */
[----:B------:R-:W-:Y:S01]  /*4db0*/  FFMA.FTZ R98, R104, UR5, R97 ;  /* 0x0000000568627c23 */ /* 0x000fe20008010061 */
[----:B------:R-:W-:Y:S02]  /*4dc0*/  FSEL R170, R170, -INF , !P3 ;  /* 0xff800000aaaa7808 */ /* 0x000fe40005800000 */
[----:B------:R-:W-:Y:S02]  /*4dd0*/  I2FP.F32.S32 R101, R101 ;  /* 0x0000006500657245 */ /* 0x000fe40000201400 */
[C---:B------:R-:W-:Y:S02]  /*4de0*/  ISETP.GE.AND P5, PT, R109.reuse, R184, PT ;  /* 0x000000b86d00720c */ /* 0x040fe40003fa6270 */
[----:B------:R-:W-:Y:S01]  /*4df0*/  ISETP.GE.AND P3, PT, R109, R2, PT ;  /* 0x000000026d00720c */ /* 0x000fe20003f66270 */
[----:B------:R-:W-:Y:S01]  /*4e00*/  FFMA.FTZ R99, R101, UR5, R99 ;  /* 0x0000000565637c23 */ /* 0x000fe20008010063 */
[----:B------:R-:W-:-:S02]  /*4e10*/  FSEL R96, R102, -INF , !P5 ;  /* 0xff80000066607808 */ /* 0x000fc40006800000 */
[----:B------:R-:W-:Y:S02]  /*4e20*/  FSEL R174, R103, -INF , !P3 ;  /* 0xff80000067ae7808 */ /* 0x000fe40005800000 */
[----:B------:R-:W-:Y:S02]  /*4e30*/  FSEL R153, R153, -INF , !P4 ;  /* 0xff80000099997808 */ /* 0x000fe40006000000 */
[----:B------:R-:W-:Y:S02]  /*4e40*/  FSEL R171, R171, -INF , !P2 ;  /* 0xff800000abab7808 */ /* 0x000fe40005000000 */
[----:B------:R-:W-:Y:S02]  /*4e50*/  I2FP.F32.S32 R101, R162 ;  /* 0x000000a200657245 */ /* 0x000fe40000201400 */
[C---:B------:R-:W-:Y:S02]  /*4e60*/  ISETP.GE.AND P5, PT, R162.reuse, R184, PT ;  /* 0x000000b8a200720c */ /* 0x040fe40003fa6270 */
[----:B------:R-:W-:Y:S01]  /*4e70*/  ISETP.GE.AND P3, PT, R162, R2, PT ;  /* 0x00000002a200720c */ /* 0x000fe20003f66270 */
[----:B------:R-:W-:Y:S01]  /*4e80*/  FFMA.FTZ R92, R101, UR5, R92 ;  /* 0x00000005655c7c23 */ /* 0x000fe2000801005c */
[----:B------:R-:W-:-:S02]  /*4e90*/  I2FP.F32.S32 R97, R161 ;  /* 0x000000a100617245 */ /* 0x000fc40000201400 */
[C---:B------:R-:W-:Y:S02]  /*4ea0*/  ISETP.GE.AND P4, PT, R161.reuse, R184, PT ;  /* 0x000000b8a100720c */ /* 0x040fe40003f86270 */
        /* <DEDUP_REMOVED lines=12> */
[----:B------:R-:W-:Y:S02]  /*4f70*/  I2FP.F32.S32 R151, R151 ;  /* 0x0000009700977245 */ /* 0x000fe40000201400 */
[----:B------:R-:W-:Y:S02]  /*4f80*/  FSEL R92, R92, -INF , !P5 ;  /* 0xff8000005c5c7808 */ /* 0x000fe40006800000 */
[----:B------:R-:W-:Y:S01]  /*4f90*/  FSEL R162, R162, -INF , !P3 ;  /* 0xff800000a2a27808 */ /* 0x000fe20005800000 */
[----:B------:R-:W-:Y:S01]  /*4fa0*/  FFMA.FTZ R151, R151, UR5, R90 ;  /* 0x0000000597977c23 */ /* 0x000fe2000801005a */
[----:B------:R-:W-:Y:S01]  /*4fb0*/  I2FP.F32.S32 R94, R150 ;  /* 0x00000096005e7245 */ /* 0x000fe20000201400 */
[----:B------:R-:W-:Y:S01]  /*4fc0*/  VIADD R90, R140, 0x88 ;  /* 0x000000888c5a7836 */ /* 0x000fe20000000000 */
[----:B------:R-:W-:-:S02]  /*4fd0*/  ISETP.GE.AND P5, PT, R150, R184, PT ;  /* 0x000000b89600720c */ /* 0x000fc40003fa6270 */
[----:B------:R-:W-:Y:S01]  /*4fe0*/  ISETP.GE.AND P3, PT, R150, R2, PT ;  /* 0x000000029600720c */ /* 0x000fe20003f66270 */
[----:B------:R-:W-:Y:S01]  /*4ff0*/  FFMA.FTZ R94, R94, UR5, R89 ;  /* 0x000000055e5e7c23 */ /* 0x000fe20008010059 */
        /* <DEDUP_REMOVED lines=14> */
[----:B------:R-:W-:-:S02]  /*50e0*/  ISETP.GE.AND P6, PT, R144, R184, PT ;  /* 0x000000b89000720c */ /* 0x000fc40003fc6270 */
[----:B------:R-:W-:Y:S02]  /*50f0*/  ISETP.GE.AND P0, PT, R144, R2, PT ;  /* 0x000000029000720c */ /* 0x000fe40003f06270 */
[----:B------:R-:W-:Y:S02]  /*5100*/  FSEL R85, R94, -INF , !P5 ;  /* 0xff8000005e557808 */ /* 0x000fe40006800000 */
[----:B------:R-:W-:Y:S02]  /*5110*/  FSEL R150, R150, -INF , !P3 ;  /* 0xff80000096967808 */ /* 0x000fe40005800000 */
[----:B------:R-:W-:Y:S02]  /*5120*/  I2FP.F32.S32 R144, R144 ;  /* 0x0000009000907245 */ /* 0x000fe40000201400 */
[-C--:B------:R-:W-:Y:S02]  /*5130*/  I2FP.F32.S32 R91, R131.reuse ;  /* 0x00000083005b7245 */ /* 0x080fe40000201400 */
[C---:B------:R-:W-:Y:S01]  /*5140*/  ISETP.GE.AND P5, PT, R131.reuse, R184, PT ;  /* 0x000000b88300720c */ /* 0x040fe20003fa6270 */
[----:B------:R-:W-:Y:S01]  /*5150*/  FFMA.FTZ R144, R144, UR5, R87 ;  /* 0x0000000590907c23 */ /* 0x000fe20008010057 */
[----:B------:R-:W-:Y:S01]  /*5160*/  ISETP.GE.AND P3, PT, R131, R2, PT ;  /* 0x000000028300720c */ /* 0x000fe20003f66270 */
[----:B------:R-:W-:Y:S01]  /*5170*/  FFMA.FTZ R80, R91, UR5, R80 ;  /* 0x000000055b507c23 */ /* 0x000fe20008010050 */
[----:B------:R-:W-:-:S02]  /*5180*/  I2FP.F32.S32 R131, R131 ;  /* 0x0000008300837245 */ /* 0x000fc40000201400 */
[----:B------:R-:W-:Y:S02]  /*5190*/  I2FP.F32.S32 R87, R130 ;  /* 0x0000008200577245 */ /* 0x000fe40000201400 */
[----:B------:R-:W-:Y:S01]  /*51a0*/  FSEL R84, R84, -INF , !P4 ;  /* 0xff80000054547808 */ /* 0x000fe20006000000 */
[----:B------:R-:W-:Y:S01]  /*51b0*/  FFMA.FTZ R131, R131, UR5, R82 ;  /* 0x0000000583837c23 */ /* 0x000fe20008010052 */
[----:B------:R-:W-:Y:S01]  /*51c0*/  FSEL R145, R86, -INF , !P2 ;  /* 0xff80000056917808 */ /* 0x000fe20005000000 */
[----:B------:R-:W-:Y:S01]  /*51d0*/  FFMA.FTZ R87, R87, UR5, R81 ;  /* 0x0000000557577c23 */ /* 0x000fe20008010051 */
[C---:B------:R-:W-:Y:S02]  /*51e0*/  ISETP.GE.AND P4, PT, R130.reuse, R184, PT ;  /* 0x000000b88200720c */ /* 0x040fe40003f86270 */
[----:B------:R-:W-:Y:S02]  /*51f0*/  ISETP.GE.AND P2, PT, R130, R2, PT ;  /* 0x000000028200720c */ /* 0x000fe40003f46270 */
[----:B------:R-:W-:-:S02]  /*5200*/  I2FP.F32.S32 R86, R127 ;  /* 0x0000007f00567245 */ /* 0x000fc40000201400 */
[----:B------:R-:W-:Y:S02]  /*5210*/  FSEL R80, R80, -INF , !P5 ;  /* 0xff80000050507808 */ /* 0x000fe40006800000 */
[----:B------:R-:W-:Y:S01]  /*5220*/  FSEL R131, R131, -INF , !P3 ;  /* 0xff80000083837808 */ /* 0x000fe20005800000 */
[----:B------:R-:W-:Y:S01]  /*5230*/  FFMA.FTZ R86, R86, UR5, R76 ;  /* 0x0000000556567c23 */ /* 0x000fe2000801004c */
[----:B------:R-:W-:Y:S02]  /*5240*/  I2FP.F32.S32 R130, R130 ;  /* 0x0000008200827245 */ /* 0x000fe40000201400 */
[----:B------:R-:W-:Y:S01]  /*5250*/  FSEL R81, R90, -INF , !P6 ;  /* 0xff8000005a517808 */ /* 0x000fe20007000000 */
[----:B------:R-:W-:Y:S01]  /*5260*/  VIADD R90, R140, 0x48 ;  /* 0x000000488c5a7836 */ /* 0x000fe20000000000 */
[----:B------:R-:W-:Y:S01]  /*5270*/  FSEL R144, R144, -INF , !P0 ;  /* 0xff80000090907808 */ /* 0x000fe20004000000 */
[----:B------:R-:W-:Y:S01]  /*5280*/  FFMA.FTZ R130, R130, UR5, R83 ;  /* 0x0000000582827c23 */ /* 0x000fe20008010053 */
[----:B------:R-:W-:Y:S01]  /*5290*/  I2FP.F32.S32 R82, R120 ;  /* 0x0000007800527245 */ /* 0x000fe20000201400 */
[----:B------:R-:W-:Y:S01]  /*52a0*/  VIADD R83, R140, 0x49 ;  /* 0x000000498c537836 */ /* 0x000fe20000000000 */
[----:B------:R-:W-:-:S02]  /*52b0*/  ISETP.GE.AND P5, PT, R120, R184, PT ;  /* 0x000000b87800720c */ /* 0x000fc40003fa6270 */
[----:B------:R-:W-:Y:S01]  /*52c0*/  ISETP.GE.AND P3, PT, R120, R2, PT ;  /* 0x000000027800720c */ /* 0x000fe20003f66270 */
[----:B------:R-:W-:Y:S01]  /*52d0*/  FFMA.FTZ R76, R82, UR5, R77 ;  /* 0x00000005524c7c23 */ /* 0x000fe2000801004d */
[C---:B------:R-:W-:Y:S01]  /*52e0*/  ISETP.GE.AND P6, PT, R127.reuse, R184, PT ;  /* 0x000000b87f00720c */ /* 0x040fe20003fc6270 */
[----:B------:R-:W-:Y:S01]  /*52f0*/  VIADD R77, R140, 0xa0 ;  /* 0x000000a08c4d7836 */ /* 0x000fe20000000000 */
[----:B------:R-:W-:Y:S02]  /*5300*/  ISETP.GE.AND P0, PT, R127, R2, PT ;  /* 0x000000027f00720c */ /* 0x000fe40003f06270 */
[----:B------:R-:W-:Y:S02]  /*5310*/  I2FP.F32.S32 R120, R120 ;  /* 0x0000007800787245 */ /* 0x000fe40000201400 */
[----:B------:R-:W-:Y:S02]  /*5320*/  I2FP.F32.S32 R127, R127 ;  /* 0x0000007f007f7245 */ /* 0x000fe40000201400 */
[----:B------:R-:W-:Y:S01]  /*5330*/  FSEL R130, R130, -INF , !P2 ;  /* 0xff80000082827808 */ /* 0x000fe20005000000 */
[----:B------:R-:W-:Y:S01]  /*5340*/  FFMA.FTZ R120, R120, UR5, R79 ;  /* 0x0000000578787c23 */ /* 0x000fe2000801004f */
[----:B------:R-:W-:Y:S01]  /*5350*/  I2FP.F32.S32 R82, R77 ;  /* 0x0000004d00527245 */ /* 0x000fe20000201400 */
[----:B------:R-:W-:Y:S01]  /*5360*/  FFMA.FTZ R127, R127, UR5, R78 ;  /* 0x000000057f7f7c23 */ /* 0x000fe2000801004e */
[----:B------:R-:W-:Y:S01]  /*5370*/  FSEL R78, R87, -INF , !P4 ;  /* 0xff800000574e7808 */ /* 0x000fe20006000000 */
[----:B------:R-:W-:Y:S01]  /*5380*/  VIADD R87, R140, 0x50 ;  /* 0x000000508c577836 */ /* 0x000fe20000000000 */
[C---:B------:R-:W-:Y:S01]  /*5390*/  ISETP.GE.AND P4, PT, R77.reuse, R184, PT ;  /* 0x000000b84d00720c */ /* 0x040fe20003f86270 */
[----:B------:R-:W-:Y:S01]  /*53a0*/  FFMA.FTZ R72, R82, UR5, R72 ;  /* 0x0000000552487c23 */ /* 0x000fe20008010048 */
[----:B------:R-:W-:-:S02]  /*53b0*/  ISETP.GE.AND P2, PT, R77, R2, PT ;  /* 0x000000024d00720c */ /* 0x000fc40003f46270 */
[----:B------:R-:W-:Y:S02]  /*53c0*/  I2FP.F32.S32 R79, R77 ;  /* 0x0000004d004f7245 */ /* 0x000fe40000201400 */
[----:B------:R-:W-:Y:S02]  /*53d0*/  FSEL R76, R76, -INF , !P5 ;  /* 0xff8000004c4c7808 */ /* 0x000fe40006800000 */
[----:B------:R-:W-:Y:S01]  /*53e0*/  FSEL R120, R120, -INF , !P3 ;  /* 0xff80000078787808 */ /* 0x000fe20005800000 */
[----:B------:R-:W-:Y:S01]  /*53f0*/  FFMA.FTZ R74, R79, UR5, R74 ;  /* 0x000000054f4a7c23 */ /* 0x000fe2000801004a */
[----:B------:R-:W-:Y:S01]  /*5400*/  FSEL R77, R86, -INF , !P6 ;  /* 0xff800000564d7808 */ /* 0x000fe20007000000 */
[----:B------:R-:W-:Y:S01]  /*5410*/  VIADD R86, R140, 0x51 ;  /* 0x000000518c567836 */ /* 0x000fe20000000000 */
[----:B------:R-:W-:Y:S02]  /*5420*/  FSEL R127, R127, -INF , !P0 ;  /* 0xff8000007f7f7808 */ /* 0x000fe40004000000 */
[----:B------:R-:W-:-:S02]  /*5430*/  ISETP.GE.AND P5, PT, R83, R184, PT ;  /* 0x000000b85300720c */ /* 0x000fc40003fa6270 */
[----:B------:R-:W-:Y:S02]  /*5440*/  ISETP.GE.AND P3, PT, R83, R2, PT ;  /* 0x000000025300720c */ /* 0x000fe40003f66270 */
[C---:B------:R-:W-:Y:S02]  /*5450*/  ISETP.GE.AND P6, PT, R90.reuse, R184, PT ;  /* 0x000000b85a00720c */ /* 0x040fe40003fc6270 */
[----:B------:R-:W-:Y:S02]  /*5460*/  ISETP.GE.AND P0, PT, R90, R2, PT ;  /* 0x000000025a00720c */ /* 0x000fe40003f06270 */
[----:B------:R-:W-:Y:S02]  /*5470*/  I2FP.F32.S32 R83, R83 ;  /* 0x0000005300537245 */ /* 0x000fe40000201400 */
[----:B------:R-:W-:Y:S02]  /*5480*/  I2FP.F32.S32 R90, R90 ;  /* 0x0000005a005a7245 */ /* 0x000fe40000201400 */
[----:B------:R-:W-:Y:S01]  /*5490*/  FSEL R72, R72, -INF , !P4 ;  /* 0xff80000048487808 */ /* 0x000fe20006000000 */
[C---:B------:R-:W-:Y:S01]  /*54a0*/  FFMA.FTZ R79, R83.reuse, UR5, R117 ;  /* 0x00000005534f7c23 */ /* 0x040fe20008010075 */
[----:B------:R-:W-:Y:S01]  /*54b0*/  FFMA.FTZ R119, R83, UR5, R119 ;  /* 0x0000000553777c23 */ /* 0x000fe20008010077 */
[C---:B------:R-:W-:Y:S01]  /*54c0*/  FFMA.FTZ R82, R90.reuse, UR5, R116 ;  /* 0x000000055a527c23 */ /* 0x040fe20008010074 */
[----:B------:R-:W-:Y:S01]  /*54d0*/  FFMA.FTZ R118, R90, UR5, R118 ;  /* 0x000000055a767c23 */ /* 0x000fe20008010076 */
[C---:B------:R-:W-:Y:S01]  /*54e0*/  VIADD R83, R140.reuse, 0xa1 ;  /* 0x000000a18c537836 */ /* 0x040fe20000000000 */
[----:B------:R-:W-:Y:S01]  /*54f0*/  FSEL R79, R79, -INF , !P5 ;  /* 0xff8000004f4f7808 */ /* 0x000fe20006800000 */
[----:B------:R-:W-:Y:S01]  /*5500*/  VIADD R90, R140, 0xa9 ;  /* 0x000000a98c5a7836 */ /* 0x000fe20000000000 */
[----:B------:R-:W-:-:S02]  /*5510*/  FSEL R149, R119, -INF , !P3 ;  /* 0xff80000077957808 */ /* 0x000fc40005800000 */
[----:B------:R-:W-:Y:S02]  /*5520*/  FSEL R116, R74, -INF , !P2 ;  /* 0xff8000004a747808 */ /* 0x000fe40005000000 */
[----:B------:R-:W-:Y:S02]  /*5530*/  FSEL R82, R82, -INF , !P6 ;  /* 0xff80000052527808 */ /* 0x000fe40007000000 */
[----:B------:R-:W-:Y:S02]  /*5540*/  FSEL R175, R118, -INF , !P0 ;  /* 0xff80000076af7808 */ /* 0x000fe40004000000 */
[C---:B------:R-:W-:Y:S02]  /*5550*/  ISETP.GE.AND P5, PT, R83.reuse, R184, PT ;  /* 0x000000b85300720c */ /* 0x040fe40003fa6270 */
[----:B------:R-:W-:Y:S02]  /*5560*/  ISETP.GE.AND P3, PT, R83, R2, PT ;  /* 0x000000025300720c */ /* 0x000fe40003f66270 */
[----:B------:R-:W-:-:S02]  /*5570*/  I2FP.F32.S32 R74, R87 ;  /* 0x00000057004a7245 */ /* 0x000fc40000201400 */
[C---:B------:R-:W-:Y:S02]  /*5580*/  ISETP.GE.AND P6, PT, R86.reuse, R184, PT ;  /* 0x000000b85600720c */ /* 0x040fe40003fc6270 */
[----:B------:R-:W-:Y:S01]  /*5590*/  ISETP.GE.AND P0, PT, R86, R2, PT ;  /* 0x000000025600720c */ /* 0x000fe20003f06270 */
[C---:B------:R-:W-:Y:S01]  /*55a0*/  FFMA.FTZ R112, R74.reuse, UR5, R112 ;  /* 0x000000054a707c23 */ /* 0x040fe20008010070 */
[----:B------:R-:W-:Y:S01]  /*55b0*/  I2FP.F32.S32 R83, R83 ;  /* 0x0000005300537245 */ /* 0x000fe20000201400 */
[----:B------:R-:W-:Y:S01]  /*55c0*/  FFMA.FTZ R114, R74, UR5, R114 ;  /* 0x000000054a727c23 */ /* 0x000fe20008010072 */
[----:B------:R-:W-:Y:S01]  /*55d0*/  I2FP.F32.S32 R86, R86 ;  /* 0x0000005600567245 */ /* 0x000fe20000201400 */
[----:B------:R-:W-:Y:S01]  /*55e0*/  VIADD R74, R140, 0xb0 ;  /* 0x000000b08c4a7836 */ /* 0x000fe20000000000 */
[----:B------:R-:W-:Y:S01]  /*55f0*/  ISETP.GE.AND P4, PT, R87, R184, PT ;  /* 0x000000b85700720c */ /* 0x000fe20003f86270 */
[----:B------:R-:W-:Y:S01]  /*5600*/  FFMA.FTZ R73, R83, UR5, R73 ;  /* 0x0000000553497c23 */ /* 0x000fe20008010049 */
[----:B------:R-:W-:Y:S01]  /*5610*/  ISETP.GE.AND P2, PT, R87, R2, PT ;  /* 0x000000025700720c */ /* 0x000fe20003f46270 */
[----:B------:R-:W-:Y:S01]  /*5620*/  FFMA.FTZ R75, R83, UR5, R75 ;  /* 0x00000005534b7c23 */ /* 0x000fe2000801004b */
[C---:B------:R-:W-:Y:S01]  /*5630*/  FFMA.FTZ R113, R86.reuse, UR5, R113 ;  /* 0x0000000556717c23 */ /* 0x040fe20008010071 */
[----:B------:R-:W-:Y:S01]  /*5640*/  FFMA.FTZ R115, R86, UR5, R115 ;  /* 0x0000000556737c23 */ /* 0x000fe20008010073 */
[----:B------:R-:W-:Y:S01]  /*5650*/  VIADD R87, R140, 0xa8 ;  /* 0x000000a88c577836 */ /* 0x000fe20000000000 */
[----:B------:R-:W-:-:S02]  /*5660*/  FSEL R86, R112, -INF , !P4 ;  /* 0xff80000070567808 */ /* 0x000fc40006000000 */
[----:B------:R-:W-:Y:S02]  /*5670*/  FSEL R160, R114, -INF , !P2 ;  /* 0xff80000072a07808 */ /* 0x000fe40005000000 */
[----:B------:R-:W-:Y:S02]  /*5680*/  FSEL R73, R73, -INF , !P5 ;  /* 0xff80000049497808 */ /* 0x000fe40006800000 */
[----:B------:R-:W-:Y:S02]  /*5690*/  FSEL R117, R75, -INF , !P3 ;  /* 0xff8000004b757808 */ /* 0x000fe40005800000 */
[C---:B------:R-:W-:Y:S02]  /*56a0*/  ISETP.GE.AND P4, PT, R87.reuse, R184, PT ;  /* 0x000000b85700720c */ /* 0x040fe40003f86270 */
[----:B------:R-:W-:Y:S02]  /*56b0*/  ISETP.GE.AND P2, PT, R87, R2, PT ;  /* 0x000000025700720c */ /* 0x000fe40003f46270 */
[----:B------:R-:W-:-:S02]  /*56c0*/  FSEL R83, R113, -INF , !P6 ;  /* 0xff80000071537808 */ /* 0x000fc40007000000 */
[----:B------:R-:W-:Y:S02]  /*56d0*/  FSEL R156, R115, -INF , !P0 ;  /* 0xff800000739c7808 */ /* 0x000fe40004000000 */
[C---:B------:R-:W-:Y:S02]  /*56e0*/  ISETP.GE.AND P5, PT, R74.reuse, R184, PT ;  /* 0x000000b84a00720c */ /* 0x040fe40003fa6270 */
[----:B------:R-:W-:Y:S02]  /*56f0*/  ISETP.GE.AND P3, PT, R74, R2, PT ;  /* 0x000000024a00720c */ /* 0x000fe40003f66270 */
[----:B------:R-:W-:Y:S02]  /*5700*/  I2FP.F32.S32 R87, R87 ;  /* 0x0000005700577245 */ /* 0x000fe40000201400 */
[C---:B------:R-:W-:Y:S02]  /*5710*/  ISETP.GE.AND P6, PT, R90.reuse, R184, PT ;  /* 0x000000b85a00720c */ /* 0x040fe40003fc6270 */
[----:B------:R-:W-:Y:S01]  /*5720*/  ISETP.GE.AND P0, PT, R90, R2, PT ;  /* 0x000000025a00720c */ /* 0x000fe20003f06270 */
[C---:B------:R-:W-:Y:S01]  /*5730*/  FFMA.FTZ R68, R87.reuse, UR5, R68 ;  /* 0x0000000557447c23 */ /* 0x040fe20008010044 */
[----:B------:R-:W-:Y:S01]  /*5740*/  I2FP.F32.S32 R74, R74 ;  /* 0x0000004a004a7245 */ /* 0x000fe20000201400 */
[----:B------:R-:W-:Y:S01]  /*5750*/  FFMA.FTZ R115, R87, UR5, R70 ;  /* 0x0000000557737c23 */ /* 0x000fe20008010046 */
[----:B------:R-:W-:Y:S01]  /*5760*/  I2FP.F32.S32 R90, R90 ;  /* 0x0000005a005a7245 */ /* 0x000fe20000201400 */
[----:B------:R-:W-:Y:S01]  /*5770*/  VIADD R87, R140, 0xb8 ;  /* 0x000000b88c577836 */ /* 0x000fe20000000000 */
[----:B------:R-:W-:Y:S01]  /*5780*/  FSEL R70, R68, -INF , !P4 ;  /* 0xff80000044467808 */ /* 0x000fe20006000000 */
[C---:B------:R-:W-:Y:S01]  /*5790*/  FFMA.FTZ R75, R74.reuse, UR5, R64 ;  /* 0x000000054a4b7c23 */ /* 0x040fe20008010040 */
[----:B------:R-:W-:Y:S01]  /*57a0*/  FFMA.FTZ R66, R74, UR5, R66 ;  /* 0x000000054a427c23 */ /* 0x000fe20008010042 */
[----:B------:R-:W-:Y:S01]  /*57b0*/  FFMA.FTZ R71, R90, UR5, R71 ;  /* 0x000000055a477c23 */ /* 0x000fe20008010047 */
[C---:B------:R-:W-:Y:S01]  /*57c0*/  VIADD R74, R140.reuse, 0xb1 ;  /* 0x000000b18c4a7836 */ /* 0x040fe20000000000 */
[----:B------:R-:W-:Y:S01]  /*57d0*/  FSEL R115, R115, -INF , !P2 ;  /* 0xff80000073737808 */ /* 0x000fe20005000000 */
[----:B------:R-:W-:Y:S01]  /*57e0*/  VIADD R64, R140, 0xb9 ;  /* 0x000000b98c407836 */ /* 0x000fe20000000000 */
[----:B------:R-:W-:Y:S01]  /*57f0*/  FSEL R68, R75, -INF , !P5 ;  /* 0xff8000004b447808 */ /* 0x000fe20006800000 */
[----:B------:R-:W-:Y:S01]  /*5800*/  FFMA.FTZ R69, R90, UR5, R69 ;  /* 0x000000055a457c23 */ /* 0x000fe20008010045 */
[----:B------:R-:W-:-:S02]  /*5810*/  ISETP.GE.AND P4, PT, R74, R184, PT ;  /* 0x000000b84a00720c */ /* 0x000fc40003f86270 */
[----:B------:R-:W-:Y:S02]  /*5820*/  ISETP.GE.AND P2, PT, R74, R2, PT ;  /* 0x000000024a00720c */ /* 0x000fe40003f46270 */
[----:B------:R-:W-:Y:S02]  /*5830*/  FSEL R110, R71, -INF , !P0 ;  /* 0xff800000476e7808 */ /* 0x000fe40004000000 */
[----:B------:R-:W-:Y:S02]  /*5840*/  I2FP.F32.S32 R74, R74 ;  /* 0x0000004a004a7245 */ /* 0x000fe40000201400 */
[----:B------:R-:W-:Y:S02]  /*5850*/  I2FP.F32.S32 R71, R87 ;  /* 0x0000005700477245 */ /* 0x000fe40000201400 */
[----:B------:R-:W-:Y:S01]  /*5860*/  FSEL R103, R66, -INF , !P3 ;  /* 0xff80000042677808 */ /* 0x000fe20005800000 */
[----:B------:R-:W-:Y:S01]  /*5870*/  FFMA.FTZ R65, R74, UR5, R65 ;  /* 0x000000054a417c23 */ /* 0x000fe20008010041 */
[----:B------:R-:W-:Y:S01]  /*5880*/  ISETP.GE.AND P5, PT, R64, R184, PT ;  /* 0x000000b84000720c */ /* 0x000fe20003fa6270 */
[----:B------:R-:W-:Y:S01]  /*5890*/  FFMA.FTZ R67, R74, UR5, R67 ;  /* 0x000000054a437c23 */ /* 0x000fe20008010043 */
[----:B------:R-:W-:Y:S01]  /*58a0*/  ISETP.GE.AND P3, PT, R64, R2, PT ;  /* 0x000000024000720c */ /* 0x000fe20003f66270 */
[C---:B------:R-:W-:Y:S01]  /*58b0*/  FFMA.FTZ R60, R71.reuse, UR5, R60 ;  /* 0x00000005473c7c23 */ /* 0x040fe2000801003c */
[----:B------:R-:W-:Y:S01]  /*58c0*/  I2FP.F32.S32 R64, R64 ;  /* 0x0000004000407245 */ /* 0x000fe20000201400 */
[----:B------:R-:W-:Y:S01]  /*58d0*/  FFMA.FTZ R62, R71, UR5, R62 ;  /* 0x00000005473e7c23 */ /* 0x000fe2000801003e */
[C---:B------:R-:W-:Y:S01]  /*58e0*/  VIADD R71, R140.reuse, 0xc0 ;  /* 0x000000c08c477836 */ /* 0x040fe20000000000 */
[----:B------:R-:W-:Y:S01]  /*58f0*/  FSEL R69, R69, -INF , !P6 ;  /* 0xff80000045457808 */ /* 0x000fe20007000000 */
[----:B------:R-:W-:-:S02]  /*5900*/  VIADD R66, R140, 0xc1 ;  /* 0x000000c18c427836 */ /* 0x000fc40000000000 */
[C---:B------:R-:W-:Y:S01]  /*5910*/  FFMA.FTZ R61, R64.reuse, UR5, R61 ;  /* 0x00000005403d7c23 */ /* 0x040fe2000801003d */
[-C--:B------:R-:W-:Y:S01]  /*5920*/  ISETP.GE.AND P6, PT, R87, R184.reuse, PT ;  /* 0x000000b85700720c */ /* 0x080fe20003fc6270 */
[----:B------:R-:W-:Y:S01]  /*5930*/  FFMA.FTZ R64, R64, UR5, R63 ;  /* 0x0000000540407c23 */ /* 0x000fe2000801003f */
[----:B------:R-:W-:Y:S01]  /*5940*/  VIADD R63, R140, 0xc8 ;  /* 0x000000c88c3f7836 */ /* 0x000fe20000000000 */
[----:B------:R-:W-:Y:S02]  /*5950*/  FSEL R74, R65, -INF , !P4 ;  /* 0xff800000414a7808 */ /* 0x000fe40006000000 */
[----:B------:R-:W-:Y:S02]  /*5960*/  FSEL R104, R67, -INF , !P2 ;  /* 0xff80000043687808 */ /* 0x000fe40005000000 */
[C---:B------:R-:W-:Y:S02]  /*5970*/  ISETP.GE.AND P4, PT, R71.reuse, R184, PT ;  /* 0x000000b84700720c */ /* 0x040fe40003f86270 */
[----:B------:R-:W-:-:S02]  /*5980*/  ISETP.GE.AND P2, PT, R71, R2, PT ;  /* 0x000000024700720c */ /* 0x000fc40003f46270 */
[----:B------:R-:W-:Y:S02]  /*5990*/  I2FP.F32.S32 R65, R71 ;  /* 0x0000004700417245 */ /* 0x000fe40000201400 */
[----:B------:R-:W-:Y:S02]  /*59a0*/  FSEL R71, R60, -INF , !P6 ;  /* 0xff8000003c477808 */ /* 0x000fe40007000000 */
[----:B------:R-:W-:Y:S01]  /*59b0*/  ISETP.GE.AND P0, PT, R87, R2, PT ;  /* 0x000000025700720c */ /* 0x000fe20003f06270 */
[----:B------:R-:W-:Y:S01]  /*59c0*/  FFMA.FTZ R56, R65, UR5, R56 ;  /* 0x0000000541387c23 */ /* 0x000fe20008010038 */
[----:B------:R-:W-:Y:S01]  /*59d0*/  FSEL R61, R61, -INF , !P5 ;  /* 0xff8000003d3d7808 */ /* 0x000fe20006800000 */
[----:B------:R-:W-:Y:S01]  /*59e0*/  FFMA.FTZ R58, R65, UR5, R58 ;  /* 0x00000005413a7c23 */ /* 0x000fe2000801003a */
[----:B------:R-:W-:Y:S01]  /*59f0*/  FSEL R60, R64, -INF , !P3 ;  /* 0xff800000403c7808 */ /* 0x000fe20005800000 */
[----:B------:R-:W-:Y:S01]  /*5a00*/  VIADD R65, R140, 0xc9 ;  /* 0x000000c98c417836 */ /* 0x000fe20000000000 */
[----:B------:R-:W-:-:S02]  /*5a10*/  ISETP.GE.AND P5, PT, R63, R184, PT ;  /* 0x000000b83f00720c */ /* 0x000fc40003fa6270 */
[----:B------:R-:W-:Y:S02]  /*5a20*/  ISETP.GE.AND P3, PT, R63, R2, PT ;  /* 0x000000023f00720c */ /* 0x000fe40003f66270 */
[----:B------:R-:W-:Y:S02]  /*5a30*/  I2FP.F32.S32 R63, R63 ;  /* 0x0000003f003f7245 */ /* 0x000fe40000201400 */
[----:B------:R-:W-:Y:S02]  /*5a40*/  FSEL R99, R62, -INF , !P0 ;  /* 0xff8000003e637808 */ /* 0x000fe40004000000 */
[----:B------:R-:W-:Y:S01]  /*5a50*/  I2FP.F32.S32 R62, R66 ;  /* 0x00000042003e7245 */ /* 0x000fe20000201400 */
[C---:B------:R-:W-:Y:S01]  /*5a60*/  FFMA.FTZ R52, R63.reuse, UR5, R52 ;  /* 0x000000053f347c23 */ /* 0x040fe20008010034 */
[----:B------:R-:W-:Y:S01]  /*5a70*/  FFMA.FTZ R64, R63, UR5, R54 ;  /* 0x000000053f407c23 */ /* 0x000fe20008010036 */
[----:B------:R-:W-:Y:S01]  /*5a80*/  VIADD R63, R140, 0xd1 ;  /* 0x000000d18c3f7836 */ /* 0x000fe20000000000 */
[----:B------:R-:W-:Y:S01]  /*5a90*/  ISETP.GE.AND P6, PT, R66, R184, PT ;  /* 0x000000b84200720c */ /* 0x000fe20003fc6270 */
[----:B------:R-:W-:Y:S01]  /*5aa0*/  FFMA.FTZ R57, R62, UR5, R57 ;  /* 0x000000053e397c23 */ /* 0x000fe20008010039 */
[----:B------:R-:W-:Y:S01]  /*5ab0*/  ISETP.GE.AND P0, PT, R66, R2, PT ;  /* 0x000000024200720c */ /* 0x000fe20003f06270 */
[----:B------:R-:W-:Y:S01]  /*5ac0*/  VIADD R66, R140, 0xd0 ;  /* 0x000000d08c427836 */ /* 0x000fe20000000000 */
[----:B------:R-:W-:Y:S01]  /*5ad0*/  FSEL R75, R56, -INF , !P4 ;  /* 0xff800000384b7808 */ /* 0x000fe20006000000 */
[----:B------:R-:W-:Y:S01]  /*5ae0*/  FFMA.FTZ R62, R62, UR5, R59 ;  /* 0x000000053e3e7c23 */ /* 0x000fe2000801003b */
[----:B------:R-:W-:-:S02]  /*5af0*/  FSEL R56, R58, -INF , !P2 ;  /* 0xff8000003a387808 */ /* 0x000fc40005000000 */
[----:B------:R-:W-:Y:S02]  /*5b00*/  FSEL R58, R52, -INF , !P5 ;  /* 0xff800000343a7808 */ /* 0x000fe40006800000 */
[----:B------:R-:W-:Y:S02]  /*5b10*/  FSEL R52, R64, -INF , !P3 ;  /* 0xff80000040347808 */ /* 0x000fe40005800000 */
[C---:B------:R-:W-:Y:S02]  /*5b20*/  ISETP.GE.AND P4, PT, R65.reuse, R184, PT ;  /* 0x000000b84100720c */ /* 0x040fe40003f86270 */
[----:B------:R-:W-:Y:S02]  /*5b30*/  ISETP.GE.AND P2, PT, R65, R2, PT ;  /* 0x000000024100720c */ /* 0x000fe40003f46270 */
[C---:B------:R-:W-:Y:S02]  /*5b40*/  ISETP.GE.AND P5, PT, R63.reuse, R184, PT ;  /* 0x000000b83f00720c */ /* 0x040fe40003fa6270 */
[----:B------:R-:W-:-:S02]  /*5b50*/  ISETP.GE.AND P3, PT, R63, R2, PT ;  /* 0x000000023f00720c */ /* 0x000fc40003f66270 */
[----:B------:R-:W-:Y:S02]  /*5b60*/  I2FP.F32.S32 R65, R65 ;  /* 0x0000004100417245 */ /* 0x000fe40000201400 */
[----:B------:R-:W-:Y:S02]  /*5b70*/  FSEL R59, R57, -INF , !P6 ;  /* 0xff800000393b7808 */ /* 0x000fe40007000000 */
[----:B------:R-:W-:Y:S01]  /*5b80*/  I2FP.F32.S32 R63, R63 ;  /* 0x0000003f003f7245 */ /* 0x000fe20000201400 */
[C---:B------:R-:W-:Y:S01]  /*5b90*/  FFMA.FTZ R53, R65.reuse, UR5, R53 ;  /* 0x0000000541357c23 */ /* 0x040fe20008010035 */
[----:B------:R-:W-:Y:S01]  /*5ba0*/  I2FP.F32.S32 R57, R66 ;  /* 0x0000004200397245 */ /* 0x000fe20000201400 */
[----:B------:R-:W-:Y:S01]  /*5bb0*/  FFMA.FTZ R55, R65, UR5, R55 ;  /* 0x0000000541377c23 */ /* 0x000fe20008010037 */
[----:B------:R-:W-:Y:S01]  /*5bc0*/  FSEL R54, R62, -INF , !P0 ;  /* 0xff8000003e367808 */ /* 0x000fe20004000000 */
[----:B------:R-:W-:Y:S01]  /*5bd0*/  FFMA.FTZ R64, R63, UR5, R49 ;  /* 0x000000053f407c23 */ /* 0x000fe20008010031 */
[----:B------:R-:W-:-:S02]  /*5be0*/  VIADD R49, R140, 0xd8 ;  /* 0x000000d88c317836 */ /* 0x000fc40000000000 */
[C---:B------:R-:W-:Y:S01]  /*5bf0*/  FFMA.FTZ R48, R57.reuse, UR5, R48 ;  /* 0x0000000539307c23 */ /* 0x040fe20008010030 */
[----:B------:R-:W-:Y:S01]  /*5c00*/  FFMA.FTZ R57, R57, UR5, R50 ;  /* 0x0000000539397c23 */ /* 0x000fe20008010032 */
[----:B------:R-:W-:Y:S01]  /*5c10*/  FFMA.FTZ R63, R63, UR5, R51 ;  /* 0x000000053f3f7c23 */ /* 0x000fe20008010033 */
[----:B------:R-:W-:Y:S01]  /*5c20*/  ISETP.GE.AND P6, PT, R66, R184, PT ;  /* 0x000000b84200720c */ /* 0x000fe20003fc6270 */
[----:B------:R-:W-:Y:S01]  /*5c30*/  VIADD R51, R140, 0xd9 ;  /* 0x000000d98c337836 */ /* 0x000fe20000000000 */
[----:B------:R-:W-:Y:S01]  /*5c40*/  ISETP.GE.AND P0, PT, R66, R2, PT ;  /* 0x000000024200720c */ /* 0x000fe20003f06270 */
[----:B------:R-:W-:Y:S01]  /*5c50*/  VIADD R62, R140, 0xe0 ;  /* 0x000000e08c3e7836 */ /* 0x000fe20000000000 */
[----:B------:R-:W-:Y:S02]  /*5c60*/  FSEL R158, R53, -INF , !P4 ;  /* 0xff800000359e7808 */ /* 0x000fe40006000000 */
[----:B------:R-:W-:Y:S02]  /*5c70*/  FSEL R50, R55, -INF , !P2 ;  /* 0xff80000037327808 */ /* 0x000fe40005000000 */
[----:B------:R-:W-:-:S02]  /*5c80*/  ISETP.GE.AND P4, PT, R49, R184, PT ;  /* 0x000000b83100720c */ /* 0x000fc40003f86270 */
[----:B------:R-:W-:Y:S02]  /*5c90*/  ISETP.GE.AND P2, PT, R49, R2, PT ;  /* 0x000000023100720c */ /* 0x000fe40003f46270 */
[----:B------:R-:W-:Y:S02]  /*5ca0*/  I2FP.F32.S32 R53, R49 ;  /* 0x0000003100357245 */ /* 0x000fe40000201400 */
[----:B------:R-:W-:Y:S02]  /*5cb0*/  FSEL R157, R48, -INF , !P6 ;  /* 0xff800000309d7808 */ /* 0x000fe40007000000 */
[----:B------:R-:W-:Y:S01]  /*5cc0*/  FSEL R49, R57, -INF , !P0 ;  /* 0xff80000039317808 */ /* 0x000fe20004000000 */
[----:B------:R-:W-:Y:S01]  /*5cd0*/  FFMA.FTZ R44, R53, UR5, R44 ;  /* 0x00000005352c7c23 */ /* 0x000fe2000801002c */
[----:B------:R-:W-:Y:S01]  /*5ce0*/  ISETP.GE.AND P6, PT, R51, R184, PT ;  /* 0x000000b83300720c */ /* 0x000fe20003fc6270 */
[----:B------:R-:W-:Y:S01]  /*5cf0*/  FFMA.FTZ R46, R53, UR5, R46 ;  /* 0x00000005352e7c23 */ /* 0x000fe2000801002e */
[----:B------:R-:W-:Y:S01]  /*5d00*/  ISETP.GE.AND P0, PT, R51, R2, PT ;  /* 0x000000023300720c */ /* 0x000fe20003f06270 */
[----:B------:R-:W-:Y:S01]  /*5d10*/  VIADD R57, R140, 0xe1 ;  /* 0x000000e18c397836 */ /* 0x000fe20000000000 */
[----:B------:R-:W-:-:S02]  /*5d20*/  I2FP.F32.S32 R55, R51 ;  /* 0x0000003300377245 */ /* 0x000fc40000201400 */
[----:B------:R-:W-:Y:S02]  /*5d30*/  FSEL R51, R64, -INF , !P5 ;  /* 0xff80000040337808 */ /* 0x000fe40006800000 */
[----:B------:R-:W-:Y:S01]  /*5d40*/  FSEL R48, R63, -INF , !P3 ;  /* 0xff8000003f307808 */ /* 0x000fe20005800000 */
[C---:B------:R-:W-:Y:S01]  /*5d50*/  FFMA.FTZ R45, R55.reuse, UR5, R45 ;  /* 0x00000005372d7c23 */ /* 0x040fe2000801002d */
[C---:B------:R-:W-:Y:S01]  /*5d60*/  ISETP.GE.AND P5, PT, R62.reuse, R184, PT ;  /* 0x000000b83e00720c */ /* 0x040fe20003fa6270 */
[----:B------:R-:W-:Y:S01]  /*5d70*/  FFMA.FTZ R55, R55, UR5, R47 ;  /* 0x0000000537377c23 */ /* 0x000fe2000801002f */
[----:B------:R-:W-:Y:S02]  /*5d80*/  ISETP.GE.AND P3, PT, R62, R2, PT ;  /* 0x000000023e00720c */ /* 0x000fe40003f66270 */
[----:B------:R-:W-:Y:S02]  /*5d90*/  I2FP.F32.S32 R62, R62 ;  /* 0x0000003e003e7245 */ /* 0x000fe40000201400 */
[----:B------:R-:W-:-:S02]  /*5da0*/  FSEL R47, R45, -INF , !P6 ;  /* 0xff8000002d2f7808 */ /* 0x000fc40007000000 */
[----:B------:R-:W-:Y:S01]  /*5db0*/  FSEL R45, R55, -INF , !P0 ;  /* 0xff800000372d7808 */ /* 0x000fe20004000000 */
[C---:B------:R-:W-:Y:S01]  /*5dc0*/  FFMA.FTZ R53, R62.reuse, UR5, R40 ;  /* 0x000000053e357c23 */ /* 0x040fe20008010028 */
[----:B------:R-:W-:Y:S01]  /*5dd0*/  FFMA.FTZ R62, R62, UR5, R42 ;  /* 0x000000053e3e7c23 */ /* 0x000fe2000801002a */
[----:B------:R-:W-:Y:S01]  /*5de0*/  VIADD R42, R140, 0xe8 ;  /* 0x000000e88c2a7836 */ /* 0x000fe20000000000 */
[----:B------:R-:W-:Y:S01]  /*5df0*/  FSEL R164, R44, -INF , !P4 ;  /* 0xff8000002ca47808 */ /* 0x000fe20006000000 */
[----:B------:R-:W-:Y:S01]  /*5e00*/  VIADD R40, R140, 0xe9 ;  /* 0x000000e98c287836 */ /* 0x000fe20000000000 */
[----:B------:R-:W-:Y:S02]  /*5e10*/  FSEL R46, R46, -INF , !P2 ;  /* 0xff8000002e2e7808 */ /* 0x000fe40005000000 */
[----:B------:R-:W-:Y:S02]  /*5e20*/  I2FP.F32.S32 R55, R42 ;  /* 0x0000002a00377245 */ /* 0x000fe40000201400 */
[----:B------:R-:W-:-:S02]  /*5e30*/  ISETP.GE.AND P4, PT, R57, R184, PT ;  /* 0x000000b83900720c */ /* 0x000fc40003f86270 */
[----:B------:R-:W-:Y:S01]  /*5e40*/  ISETP.GE.AND P2, PT, R57, R2, PT ;  /* 0x000000023900720c */ /* 0x000fe20003f46270 */
[C---:B------:R-:W-:Y:S01]  /*5e50*/  FFMA.FTZ R36, R55.reuse, UR5, R36 ;  /* 0x0000000537247c23 */ /* 0x040fe20008010024 */
[C---:B------:R-:W-:Y:S01]  /*5e60*/  ISETP.GE.AND P6, PT, R42.reuse, R184, PT ;  /* 0x000000b82a00720c */ /* 0x040fe20003fc6270 */
[----:B------:R-:W-:Y:S01]  /*5e70*/  FFMA.FTZ R55, R55, UR5, R38 ;  /* 0x0000000537377c23 */ /* 0x000fe20008010026 */
[----:B------:R-:W-:Y:S01]  /*5e80*/  ISETP.GE.AND P0, PT, R42, R2, PT ;  /* 0x000000022a00720c */ /* 0x000fe20003f06270 */
[----:B------:R-:W-:Y:S01]  /*5e90*/  VIADD R38, R140, 0xf1 ;  /* 0x000000f18c267836 */ /* 0x000fe20000000000 */
[----:B------:R-:W-:Y:S02]  /*5ea0*/  I2FP.F32.S32 R57, R57 ;  /* 0x0000003900397245 */ /* 0x000fe40000201400 */
[----:B------:R-:W-:Y:S02]  /*5eb0*/  FSEL R42, R53, -INF , !P5 ;  /* 0xff800000352a7808 */ /* 0x000fe40006800000 */
[----:B------:R-:W-:Y:S01]  /*5ec0*/  FSEL R44, R62, -INF , !P3 ;  /* 0xff8000003e2c7808 */ /* 0x000fe20005800000 */
[C---:B------:R-:W-:Y:S01]  /*5ed0*/  FFMA.FTZ R41, R57.reuse, UR5, R41 ;  /* 0x0000000539297c23 */ /* 0x040fe20008010029 */
[C---:B------:R-:W-:Y:S01]  /*5ee0*/  ISETP.GE.AND P5, PT, R40.reuse, R184, PT ;  /* 0x000000b82800720c */ /* 0x040fe20003fa6270 */
[----:B------:R-:W-:Y:S01]  /*5ef0*/  FFMA.FTZ R57, R57, UR5, R43 ;  /* 0x0000000539397c23 */ /* 0x000fe2000801002b */
[----:B------:R-:W-:-:S02]  /*5f00*/  ISETP.GE.AND P3, PT, R40, R2, PT ;  /* 0x000000022800720c */ /* 0x000fc40003f66270 */
[----:B------:R-:W-:Y:S02]  /*5f10*/  I2FP.F32.S32 R40, R40 ;  /* 0x0000002800287245 */ /* 0x000fe40000201400 */
[----:B------:R-:W-:Y:S01]  /*5f20*/  FSEL R165, R36, -INF , !P6 ;  /* 0xff80000024a57808 */ /* 0x000fe20007000000 */
[----:B------:R-:W-:Y:S01]  /*5f30*/  VIADD R36, R140, 0xf9 ;  /* 0x000000f98c247836 */ /* 0x000fe20000000000 */
[----:B------:R-:W-:Y:S01]  /*5f40*/  FSEL R55, R55, -INF , !P0 ;  /* 0xff80000037377808 */ /* 0x000fe20004000000 */
[C---:B------:R-:W-:Y:S01]  /*5f50*/  FFMA.FTZ R43, R40.reuse, UR5, R37 ;  /* 0x00000005282b7c23 */ /* 0x040fe20008010025 */
[----:B------:R-:W-:Y:S01]  /*5f60*/  FFMA.FTZ R39, R40, UR5, R39 ;  /* 0x0000000528277c23 */ /* 0x000fe20008010027 */
[----:B------:R-:W-:Y:S01]  /*5f70*/  VIADD R40, R140, 0xf0 ;  /* 0x000000f08c287836 */ /* 0x000fe20000000000 */
[----:B------:R-:W-:Y:S01]  /*5f80*/  ISETP.GE.AND P6, PT, R38, R184, PT ;  /* 0x000000b82600720c */ /* 0x000fe20003fc6270 */
[----:B------:R-:W-:Y:S01]  /*5f90*/  VIADD R37, R140, 0xf8 ;  /* 0x000000f88c257836 */ /* 0x000fe20000000000 */
[----:B------:R-:W-:-:S02]  /*5fa0*/  ISETP.GE.AND P0, PT, R38, R2, PT ;  /* 0x000000022600720c */ /* 0x000fc40003f06270 */
[----:B------:R-:W-:Y:S02]  /*5fb0*/  I2FP.F32.S32 R38, R38 ;  /* 0x0000002600267245 */ /* 0x000fe40000201400 */
[----:B------:R-:W-:Y:S02]  /*5fc0*/  FSEL R176, R41, -INF , !P4 ;  /* 0xff80000029b07808 */ /* 0x000fe40006000000 */
[----:B------:R-:W-:Y:S01]  /*5fd0*/  FSEL R57, R57, -INF , !P2 ;  /* 0xff80000039397808 */ /* 0x000fe20005000000 */
[----:B------:R-:W-:Y:S01]  /*5fe0*/  FFMA.FTZ R31, R38, UR5, R31 ;  /* 0x00000005261f7c23 */ /* 0x000fe2000801001f */
[----:B------:R-:W-:Y:S01]  /*5ff0*/  ISETP.GE.AND P4, PT, R40, R184, PT ;  /* 0x000000b82800720c */ /* 0x000fe20003f86270 */
[----:B------:R-:W-:Y:S01]  /*6000*/  FFMA.FTZ R29, R38, UR5, R29 ;  /* 0x00000005261d7c23 */ /* 0x000fe2000801001d */
[----:B------:R-:W-:Y:S02]  /*6010*/  ISETP.GE.AND P2, PT, R40, R2, PT ;  /* 0x000000022800720c */ /* 0x000fe40003f46270 */
[----:B------:R-:W-:-:S02]  /*6020*/  I2FP.F32.S32 R40, R40 ;  /* 0x0000002800287245 */ /* 0x000fc40000201400 */
[----:B------:R-:W-:Y:S02]  /*6030*/  FSEL R63, R31, -INF , !P0 ;  /* 0xff8000001f3f7808 */ /* 0x000fe40004000000 */
[----:B------:R-:W-:Y:S01]  /*6040*/  PLOP3.LUT P0, PT, PT, PT, UP0, 0x80, 0x0 ;  /* 0x000000000000781c */ /* 0x000fe20003f0f008 */
[C---:B------:R-:W-:Y:S01]  /*6050*/  FFMA.FTZ R28, R40.reuse, UR5, R28 ;  /* 0x00000005281c7c23 */ /* 0x040fe2000801001c */
[----:B------:R-:W-:Y:S01]  /*6060*/  FFMA.FTZ R30, R40, UR5, R30 ;  /* 0x00000005281e7c23 */ /* 0x000fe2000801001e */
[----:B------:R-:W-:Y:S02]  /*6070*/  FSEL R43, R43, -INF , !P5 ;  /* 0xff8000002b2b7808 */ /* 0x000fe40006800000 */
[----:B------:R-:W-:Y:S02]  /*6080*/  FSEL R53, R39, -INF , !P3 ;  /* 0xff80000027357808 */ /* 0x000fe40005800000 */
[----:B------:R-:W-:Y:S02]  /*6090*/  FSEL R129, R28, -INF , !P4 ;  /* 0xff8000001c817808 */ /* 0x000fe40006000000 */
[----:B------:R-:W-:-:S02]  /*60a0*/  FSEL R62, R30, -INF , !P2 ;  /* 0xff8000001e3e7808 */ /* 0x000fc40005000000 */
[----:B------:R-:W-:Y:S02]  /*60b0*/  FSEL R122, R29, -INF , !P6 ;  /* 0xff8000001d7a7808 */ /* 0x000fe40007000000 */
[C---:B------:R-:W-:Y:S02]  /*60c0*/  ISETP.GE.AND P5, PT, R37.reuse, R184, PT ;  /* 0x000000b82500720c */ /* 0x040fe40003fa6270 */
[----:B------:R-:W-:Y:S02]  /*60d0*/  ISETP.GE.AND P3, PT, R37, R2, PT ;  /* 0x000000022500720c */ /* 0x000fe40003f66270 */
[C---:B------:R-:W-:Y:S02]  /*60e0*/  ISETP.GE.AND P4, PT, R36.reuse, R184, PT ;  /* 0x000000b82400720c */ /* 0x040fe40003f86270 */
[----:B------:R-:W-:Y:S02]  /*60f0*/  ISETP.GE.AND P2, PT, R36, R2, PT ;  /* 0x000000022400720c */ /* 0x000fe40003f46270 */
[----:B------:R-:W-:-:S02]  /*6100*/  ISETP.GE.AND P6, PT, R140, R184, PT ;  /* 0x000000b88c00720c */ /* 0x000fc40003fc6270 */
[----:B------:R-:W-:Y:S02]  /*6110*/  I2FP.F32.S32 R37, R37 ;  /* 0x0000002500257245 */ /* 0x000fe40000201400 */
[----:B------:R-:W-:Y:S02]  /*6120*/  I2FP.F32.S32 R36, R36 ;  /* 0x0000002400247245 */ /* 0x000fe40000201400 */
[----:B------:R-:W-:Y:S01]  /*6130*/  I2FP.F32.S32 R140, R140 ;  /* 0x0000008c008c7245 */ /* 0x000fe20000201400 */
[C---:B------:R-:W-:Y:S01]  /*6140*/  FFMA.FTZ R24, R37.reuse, UR5, R24 ;  /* 0x0000000525187c23 */ /* 0x040fe20008010018 */
[----:B------:R-:W-:Y:S01]  /*6150*/  FFMA.FTZ R26, R37, UR5, R26 ;  /* 0x00000005251a7c23 */ /* 0x000fe2000801001a */
[C---:B------:R-:W-:Y:S01]  /*6160*/  FFMA.FTZ R25, R36.reuse, UR5, R25 ;  /* 0x0000000524197c23 */ /* 0x040fe20008010019 */
[----:B------:R-:W-:Y:S01]  /*6170*/  FFMA.FTZ R27, R36, UR5, R27 ;  /* 0x00000005241b7c23 */ /* 0x000fe2000801001b */
[----:B------:R-:W-:Y:S01]  /*6180*/  FFMA.FTZ R20, R140, UR5, R20 ;  /* 0x000000058c147c23 */ /* 0x000fe20008010014 */
        /* <DEDUP_REMOVED lines=8> */
[----:B------:R-:W-:Y:S01]  /*6210*/  UIADD3 UR4, UR7, -0x100, URZ ;  /* 0xffffff0007047890 */ /* 0x000fe2000fffe03f */
[----:B------:R-:W-:Y:S01]  /*6220*/  IABS R29, UR7 ;  /* 0x00000007001d7c13 */ /* 0x000fe20008000000 */
[----:B------:R-:W-:-:S04]  /*6230*/  ULDC.64 UR20, c[0x0][0x230] ;  /* 0x00008c0000147ab9 */ /* 0x000fc80000000a00 */
[----:B------:R-:W-:-:S05]  /*6240*/  IMAD.U32 R27, RZ, RZ, UR4 ;  /* 0x00000004ff1b7e24 */ /* 0x000fca000f8e00ff */
        /* <DEDUP_REMOVED lines=24> */
[----:B------:R-:W-:-:S02]  /*63d0*/  LOP3.LUT R26, R25, UR7, RZ, 0x3c, !PT ;  /* 0x00000007191a7c12 */ /* 0x000fc4000f8e3cff */
[C---:B------:R-:W-:Y:S02]  /*63e0*/  LOP3.LUT R24, R25.reuse, UR4, RZ, 0x3c, !PT ;  /* 0x0000000419187c12 */ /* 0x040fe4000f8e3cff */
[----:B------:R-:W-:Y:S02]  /*63f0*/  ISETP.GE.AND P4, PT, R26, RZ, PT ;  /* 0x000000ff1a00720c */ /* 0x000fe40003f86270 */
[----:B------:R-:W-:Y:S02]  /*6400*/  ISETP.GE.AND P2, PT, R24, RZ, PT ;  /* 0x000000ff1800720c */ /* 0x000fe40003f46270 */
[----:B------:R-:W-:Y:S01]  /*6410*/  ISETP.NE.AND P3, PT, R25, RZ, PT ;  /* 0x000000ff1900720c */ /* 0x000fe20003f65270 */
[----:B------:R-:W-:Y:S01]  /*6420*/  @P6 VIADD R31, R31, 0x1 ;  /* 0x000000011f1f6836 */ /* 0x000fe20000000000 */
[----:B------:R-:W-:Y:S02]  /*6430*/  LOP3.LUT R28, RZ, R25, RZ, 0x33, !PT ;  /* 0x00000019ff1c7212 */ /* 0x000fe400078e33ff */
[----:B------:R-:W-:Y:S01]  /*6440*/  @P5 IADD3 R30, R30, 0x1, RZ ;  /* 0x000000011e1e5810 */ /* 0x000fe20007ffe0ff */
[----:B------:R-:W-:-:S05]  /*6450*/  IMAD.MOV.U32 R24, RZ, RZ, R31 ;  /* 0x000000ffff187224 */ /* 0x000fca00078e001f */
[----:B------:R-:W-:Y:S01]  /*6460*/  @!P4 IADD3 R24, -R24, RZ, RZ ;  /* 0x000000ff1818c210 */ /* 0x000fe20007ffe1ff */
[----:B------:R-:W-:-:S03]  /*6470*/  @!P2 IMAD.MOV R30, RZ, RZ, -R30 ;  /* 0x000000ffff1ea224 */ /* 0x000fc600078e0a1e */
[C---:B------:R-:W-:Y:S02]  /*6480*/  SEL R24, R28.reuse, R24, !P3 ;  /* 0x000000181c187207 */ /* 0x040fe40005800000 */
[----:B------:R-:W-:-:S03]  /*6490*/  SEL R28, R28, R30, !P3 ;  /* 0x0000001e1c1c7207 */ /* 0x000fc60005800000 */
[----:B------:R-:W-:-:S04]  /*64a0*/  IMAD.WIDE R26, R24, 0x4, R222 ;  /* 0x00000004181a7825 */ /* 0x000fc800078e02de */
[----:B------:R-:W-:Y:S02]  /*64b0*/  IMAD.WIDE R30, R28, 0x4, R222 ;  /* 0x000000041c1e7825 */ /* 0x000fe400078e02de */
[----:B------:R-:W2:Y:S04]  /*64c0*/  LDG.E R27, desc[UR22][R26.64] ;  /* 0x000000161a1b7981 */ /* 0x000ea8000c1e1900 */
[----:B------:R-:W2:Y:S01]  /*64d0*/  LDG.E R26, desc[UR22][R30.64] ;  /* 0x000000161e1a7981 */ /* 0x000ea2000c1e1900 */
[----:B------:R-:W-:-:S05]  /*64e0*/  IADD3 R24, R24, -R28, RZ ;  /* 0x8000001c18187210 */ /* 0x000fca0007ffe0ff */
[----:B------:R-:W-:-:S04]  /*64f0*/  IMAD R25, R24, R25, -0x100 ;  /* 0xffffff0018197424 */ /* 0x000fc800078e0219 */
[----:B------:R-:W-:Y:S01]  /*6500*/  IMAD.WIDE.U32 R28, R25, UR12, RZ ;  /* 0x0000000c191c7c25 */ /* 0x000fe2000f8e00ff */
[----:B------:R-:W-:-:S05]  /*6510*/  SHF.R.S32.HI R24, RZ, 0x1f, R25 ;  /* 0x0000001fff187819 */ /* 0x000fca0000011419 */
[----:B------:R-:W-:-:S04]  /*6520*/  IMAD R24, R24, UR12, RZ ;  /* 0x0000000c18187c24 */ /* 0x000fc8000f8e02ff */
[----:B------:R-:W-:-:S05]  /*6530*/  IMAD R24, R25, UR13, R24 ;  /* 0x0000000d19187c24 */ /* 0x000fca000f8e0218 */
[----:B------:R-:W-:Y:S01]  /*6540*/  IADD3 R25, R29, R24, RZ ;  /* 0x000000181d197210 */ /* 0x000fe20007ffe0ff */
[----:B------:R-:W-:Y:S02]  /*6550*/  IMAD.MOV.U32 R24, RZ, RZ, R28 ;  /* 0x000000ffff187224 */ /* 0x000fe400078e001c */
[----:B--2---:R-:W-:-:S04]  /*6560*/  IMAD.IADD R26, R26, 0x1, -R27 ;  /* 0x000000011a1a7824 */ /* 0x004fc800078e0a1b */
[----:B------:R-:W-:Y:S01]  /*6570*/  IMAD.WIDE.U32 R24, R26, UR20, R24 ;  /* 0x000000141a187c25 */ /* 0x000fe2000f8e0018 */
[----:B------:R-:W-:-:S03]  /*6580*/  SHF.R.S32.HI R27, RZ, 0x1f, R26 ;  /* 0x0000001fff1b7819 */ /* 0x000fc6000001141a */
[----:B------:R-:W-:Y:S02]  /*6590*/  IMAD.MOV.U32 R97, RZ, RZ, R24 ;  /* 0x000000ffff617224 */ /* 0x000fe400078e0018 */
[----:B------:R-:W-:-:S04]  /*65a0*/  IMAD R27, R27, UR20, RZ ;  /* 0x000000141b1b7c24 */ /* 0x000fc8000f8e02ff */
[----:B------:R-:W-:-:S05]  /*65b0*/  IMAD R27, R26, UR21, R27 ;  /* 0x000000151a1b7c24 */ /* 0x000fca000f8e021b */
[----:B------:R-:W-:Y:S01]  /*65c0*/  IADD3 R95, R25, R27, RZ ;  /* 0x0000001b195f7210 */ /* 0x000fe20007ffe0ff */
[----:B------:R-:W-:Y:S06]  /*65d0*/  BRA `(.L_x_1695) ;  /* 0x0000000000107947 */ /* 0x000fec0003800000 */
.L_x_1694:
[----:B------:R-:W-:-:S04]  /*65e0*/  ULEA UR4, -UR12, URZ, 0x8 ;  /* 0x0000003f0c047291 */ /* 0x000fc8000f8e413f */
[----:B------:R-:W-:Y:S02]  /*65f0*/  USHF.R.S32.HI UR7, URZ, 0x1f, UR4 ;  /* 0x0000001f3f077899 */ /* 0x000fe40008011404 */
[----:B------:R-:W-:-:S04]  /*6600*/  MOV R97, UR4 ;  /* 0x0000000400617c02 */ /* 0x000fc80008000f00 */
[----:B------:R-:W-:-:S07]  /*6610*/  MOV R95, UR7 ;  /* 0x00000007005f7c02 */ /* 0x000fce0008000f00 */
.L_x_1695:
[----:B------:R-:W-:Y:S01]  /*6620*/  ULDC UR4, c[0x0][0x2d0] ;  /* 0x0000b40000047ab9 */ /* 0x000fe20000000800 */
[----:B------:R-:W-:Y:S01]  /*6630*/  IMAD.U32 R94, RZ, RZ, UR12 ;  /* 0x0000000cff5e7e24 */ /* 0x000fe2000f8e00ff */
[----:B------:R-:W-:Y:S01]  /*6640*/  ISETP.GE.AND P2, PT, R227, UR4, PT ;  /* 0x00000004e3007c0c */ /* 0x000fe2000bf46270 */
[----:B------:R-:W-:Y:S01]  /*6650*/  IMAD.U32 R26, RZ, RZ, UR12 ;  /* 0x0000000cff1a7e24 */ /* 0x000fe2000f8e00ff */
[----:B------:R-:W-:Y:S01]  /*6660*/  BSSY B0, `(.L_x_1696) ;  /* 0x000006d000007945 */ /* 0x000fe20003800000 */
[----:B------:R-:W-:Y:S02]  /*6670*/  IMAD.U32 R91, RZ, RZ, UR13 ;  /* 0x0000000dff5b7e24 */ /* 0x000fe4000f8e00ff */
[----:B------:R-:W-:Y:S02]  /*6680*/  IMAD.U32 R90, RZ, RZ, UR12 ;  /* 0x0000000cff5a7e24 */ /* 0x000fe4000f8e00ff */
[----:B------:R-:W-:Y:S02]  /*6690*/  IMAD.U32 R25, RZ, RZ, UR12 ;  /* 0x0000000cff197e24 */ /* 0x000fe4000f8e00ff */
[----:B------:R-:W-:-:S02]  /*66a0*/  IMAD.U32 R87, RZ, RZ, UR13 ;  /* 0x0000000dff577e24 */ /* 0x000fc4000f8e00ff */
[----:B------:R-:W-:Y:S02]  /*66b0*/  IMAD.U32 R24, RZ, RZ, UR12 ;  /* 0x0000000cff187e24 */ /* 0x000fe4000f8e00ff */
[-C--:B------:R-:W-:Y:S01]  /*66c0*/  @!P2 LEA R94, P4, R94, R183.reuse, 0x6 ;  /* 0x000000b75e5ea211 */ /* 0x080fe200078830ff */
[----:B------:R-:W1:Y:S01]  /*66d0*/  @!P2 LDC.64 R38, c[0x0][0x218] ;  /* 0x00008600ff26ab82 */ /* 0x000e620000000a00 */
[-C--:B------:R-:W-:Y:S01]  /*66e0*/  @!P2 LEA R90, P3, R90, R183.reuse, 0x7 ;  /* 0x000000b75a5aa211 */ /* 0x080fe200078638ff */
[----:B------:R-:W-:Y:S01]  /*66f0*/  @!P2 IMAD.MOV.U32 R27, RZ, RZ, R182 ;  /* 0x000000ffff1ba224 */ /* 0x000fe200078e00b6 */
[-C--:B------:R-:W-:Y:S01]  /*6700*/  @!P2 LEA.HI.X R91, R26, R182.reuse, R91, 0x6, P4 ;  /* 0x000000b61a5ba211 */ /* 0x080fe200020f345b */
[----:B------:R-:W-:Y:S01]  /*6710*/  @!P2 IMAD.MOV.U32 R26, RZ, RZ, R183 ;  /* 0x000000ffff1aa224 */ /* 0x000fe200078e00b7 */
[----:B------:R-:W-:Y:S01]  /*6720*/  VOTEU.ALL UP0, P2 ;  /* 0x00000000003f7886 */ /* 0x000fe20001000000 */
[----:B------:R-:W-:Y:S01]  /*6730*/  @!P2 LEA.HI.X R87, R25, R182, R87, 0x7, P3 ;  /* 0x000000b61957a211 */ /* 0x000fe200018f3c57 */
[----:B------:R-:W-:Y:S01]  /*6740*/  IMAD.U32 R118, RZ, RZ, UR12 ;  /* 0x0000000cff767e24 */ /* 0x000fe2000f8e00ff */
[----:B------:R-:W2:Y:S01]  /*6750*/  @!P2 LDC.64 R40, c[0x0][0x218] ;  /* 0x00008600ff28ab82 */ /* 0x000ea20000000a00 */
[--C-:B------:R-:W-:Y:S01]  /*6760*/  @!P2 IMAD.WIDE.U32 R24, R24, 0x60, R26.reuse ;  /* 0x000000601818a825 */ /* 0x100fe200078e001a */
[----:B------:R-:W-:Y:S01]  /*6770*/  @!UP0 UIMAD UR4, UR13, 0x60, URZ ;  /* 0x000000600d0488a4 */ /* 0x000fe2000f8e023f */
[C---:B------:R-:W-:Y:S01]  /*6780*/  @!P2 IADD3 R101, P5, R97.reuse, R183, RZ ;  /* 0x000000b76165a210 */ /* 0x040fe20007fbe0ff */
[----:B------:R-:W-:Y:S01]  /*6790*/  @!UP0 UIMAD UR7, UR13, 0xa0, URZ ;  /* 0x000000a00d0788a4 */ /* 0x000fe2000f8e023f */
[----:B------:R-:W-:Y:S01]  /*67a0*/  IMAD.U32 R112, RZ, RZ, UR12 ;  /* 0x0000000cff707e24 */ /* 0x000fe2000f8e00ff */
[----:B------:R-:W-:Y:S01]  /*67b0*/  @!P2 IADD3 R107, P3, R97, R24, RZ ;  /* 0x00000018616ba210 */ /* 0x000fe20007f7e0ff */
[----:B------:R-:W-:Y:S01]  /*67c0*/  @!P2 IMAD.WIDE.U32 R118, R118, 0xa0, R26 ;  /* 0x000000a07676a825 */ /* 0x000fe200078e001a */
[----:B------:R-:W3:Y:S01]  /*67d0*/  @!P2 LDC.64 R36, c[0x0][0x218] ;  /* 0x00008600ff24ab82 */ /* 0x000ee20000000a00 */
[----:B------:R4:W-:Y:S01]  /*67e0*/  @P2 STS [R220+0x1000], RZ ;  /* 0x001000ffdc002388 */ /* 0x0009e20000000800 */
[----:B------:R-:W-:Y:S01]  /*67f0*/  @!P2 IADD3.X R106, R95, UR4, R25, P3, !PT ;  /* 0x000000045f6aac10 */ /* 0x000fe20009ffe419 */
[----:B------:R-:W-:Y:S01]  /*6800*/  @!P2 IMAD.WIDE.U32 R112, R112, 0xc0, R26 ;  /* 0x000000c07070a825 */ /* 0x000fe200078e001a */
[----:B------:R-:W-:Y:S01]  /*6810*/  @!P2 IADD3 R105, P4, P3, R97, UR15, R183 ;  /* 0x0000000f6169ac10 */ /* 0x000fe2000fb9e0b7 */
[----:B------:R-:W-:Y:S01]  /*6820*/  @!UP0 UIMAD UR4, UR13, 0xc0, URZ ;  /* 0x000000c00d0488a4 */ /* 0x000fe2000f8e023f */
[----:B------:R4:W-:Y:S01]  /*6830*/  @P2 STS [R220+0x1004], RZ ;  /* 0x001004ffdc002388 */ /* 0x0009e20000000800 */
[C-C-:B------:R-:W-:Y:S01]  /*6840*/  @!P2 IMAD.X R98, R95.reuse, 0x1, R182.reuse, P5 ;  /* 0x000000015f62a824 */ /* 0x140fe200028e06b6 */
[----:B------:R-:W5:Y:S01]  /*6850*/  @!P2 LDC.64 R30, c[0x0][0x218] ;  /* 0x00008600ff1eab82 */ /* 0x000f620000000a00 */
[----:B------:R-:W-:Y:S01]  /*6860*/  @!P2 IADD3.X R102, R95, UR14, R182, P4, P3 ;  /* 0x0000000e5f66ac10 */ /* 0x000fe2000a7e64b6 */
[----:B------:R4:W-:Y:S01]  /*6870*/  @P2 STS.64 [R220+0x1008], RZ ;  /* 0x001008ffdc002388 */ /* 0x0009e20000000a00 */
[----:B------:R-:W-:-:S02]  /*6880*/  @!P2 IADD3 R109, P4, R97, R118, RZ ;  /* 0x00000076616da210 */ /* 0x000fc40007f9e0ff */
[----:B-1----:R-:W-:Y:S02]  /*6890*/  @!P2 LEA R118, P5, R105, R38, 0x1 ;  /* 0x000000266976a211 */ /* 0x002fe400078a08ff */
[----:B------:R-:W-:Y:S01]  /*68a0*/  @!P2 IADD3.X R38, R95, UR7, R119, P4, !PT ;  /* 0x000000075f26ac10 */ /* 0x000fe2000a7fe477 */
[----:B------:R-:W1:Y:S01]  /*68b0*/  @!P2 LDC.64 R28, c[0x0][0x218] ;  /* 0x00008600ff1cab82 */ /* 0x000e620000000a00 */
[C---:B------:R-:W-:Y:S02]  /*68c0*/  @!P2 IADD3 R111, P3, R97.reuse, R112, RZ ;  /* 0x00000070616fa210 */ /* 0x040fe40007f7e0ff */
[----:B------:R-:W-:Y:S02]  /*68d0*/  @!P2 IADD3 R94, P4, R97, R94, RZ ;  /* 0x0000005e615ea210 */ /* 0x000fe40007f9e0ff */
[----:B--2---:R-:W-:Y:S02]  /*68e0*/  @!P2 LEA R112, P6, R101, R40, 0x1 ;  /* 0x000000286570a211 */ /* 0x004fe400078c08ff */
[----:B------:R-:W-:Y:S01]  /*68f0*/  @!P2 IADD3.X R40, R95, UR4, R113, P3, !PT ;  /* 0x000000045f28ac10 */ /* 0x000fe20009ffe471 */
[----:B------:R-:W2:Y:S01]  /*6900*/  @!P2 LDC.64 R26, c[0x0][0x218] ;  /* 0x00008600ff1aab82 */ /* 0x000ea20000000a00 */
[----:B------:R-:W-:Y:S01]  /*6910*/  @!P2 LEA.HI.X R119, R105, R39, R102, 0x1, P5 ;  /* 0x000000276977a211 */ /* 0x000fe200028f0c66 */
[----:B------:R-:W-:Y:S01]  /*6920*/  @!P2 IMAD.X R91, R95, 0x1, R91, P4 ;  /* 0x000000015f5ba824 */ /* 0x000fe200020e065b */
[----:B------:R-:W-:-:S02]  /*6930*/  @!P2 IADD3 R90, P3, R97, R90, RZ ;  /* 0x0000005a615aa210 */ /* 0x000fc40007f7e0ff */
[C---:B---3--:R-:W-:Y:S02]  /*6940*/  @!P2 LEA R36, P5, R94.reuse, R36, 0x1 ;  /* 0x000000245e24a211 */ /* 0x048fe400078a08ff */
[----:B------:R-:W-:Y:S01]  /*6950*/  @!P2 LEA.HI.X R113, R101, R41, R98, 0x1, P6 ;  /* 0x000000296571a211 */ /* 0x000fe200030f0c62 */
[----:B------:R-:W3:Y:S01]  /*6960*/  @!P2 LDC.64 R24, c[0x0][0x218] ;  /* 0x00008600ff18ab82 */ /* 0x000ee20000000a00 */
[----:B-----5:R-:W-:Y:S01]  /*6970*/  @!P2 LEA R30, P4, R107, R30, 0x1 ;  /* 0x0000001e6b1ea211 */ /* 0x020fe200078808ff */
[----:B------:R-:W-:Y:S01]  /*6980*/  @!P2 IMAD.X R87, R95, 0x1, R87, P3 ;  /* 0x000000015f57a824 */ /* 0x000fe200018e0657 */
[----:B------:R-:W-:Y:S01]  /*6990*/  @!P2 LEA.HI.X R37, R94, R37, R91, 0x1, P5 ;  /* 0x000000255e25a211 */ /* 0x000fe200028f0c5b */
[----:B------:R-:W-:Y:S01]  /*69a0*/  @!PT LDS RZ, [RZ] ;  /* 0x00000000fffff984 */ /* 0x000fe20000000800 */
[----:B------:R-:W-:Y:S01]  /*69b0*/  @!PT LDS RZ, [RZ] ;  /* 0x00000000fffff984 */ /* 0x000fe20000000800 */
[----:B------:R-:W-:Y:S01]  /*69c0*/  @!PT LDS RZ, [RZ] ;  /* 0x00000000fffff984 */ /* 0x000fe20000000800 */
[----:B------:R4:W-:Y:S01]  /*69d0*/  @!P2 LDGSTS.E.BYPASS.LTC128B.128 [R220+0x1000], desc[UR22][R112.64] ;  /* 0x0100000070dcafae */ /* 0x0009e2000b901d56 */
[----:B------:R-:W-:Y:S02]  /*69e0*/  @!P2 LEA.HI.X R31, R107, R31, R106, 0x1, P4 ;  /* 0x0000001f6b1fa211 */ /* 0x000fe400020f0c6a */
[C---:B-1----:R-:W-:Y:S01]  /*69f0*/  @!P2 LEA R28, P5, R90.reuse, R28, 0x1 ;  /* 0x0000001c5a1ca211 */ /* 0x042fe200078a08ff */
[----:B------:R4:W-:Y:S03]  /*6a00*/  @P2 STS.128 [R220+0x1800], RZ ;  /* 0x001800ffdc002388 */ /* 0x0009e60000000c00 */
[----:B------:R-:W-:Y:S01]  /*6a10*/  @!P2 LEA.HI.X R29, R90, R29, R87, 0x1, P5 ;  /* 0x0000001d5a1da211 */ /* 0x000fe200028f0c57 */
        /* <DEDUP_REMOVED lines=10> */
[----:B------:R4:W-:Y:S01]  /*6ac0*/  @!P2 LDGSTS.E.BYPASS.LTC128B.128 [R220+0x2000], desc[UR22][R36.64] ;  /* 0x0200000024dcafae */ /* 0x0009e2000b901d56 */
[----:B---3--:R-:W-:-:S03]  /*6ad0*/  @!P2 LEA R24, P3, R111, R24, 0x1 ;  /* 0x000000186f18a211 */ /* 0x008fc600078608ff */
        /* <DEDUP_REMOVED lines=23> */
[----:B----4-:R-:W-:Y:S01]  /*6c50*/  IMAD.U32 R24, RZ, RZ, UR12 ;  /* 0x0000000cff187e24 */ /* 0x010fe2000f8e00ff */
[----:B------:R-:W-:Y:S01]  /*6c60*/  UIMAD UR4, UR13, 0xe0, URZ ;  /* 0x000000e00d0478a4 */ /* 0x000fe2000f8e023f */
[----:B------:R-:W-:Y:S01]  /*6c70*/  IMAD.MOV.U32 R26, RZ, RZ, R183 ;  /* 0x000000ffff1a7224 */ /* 0x000fe200078e00b7 */
[----:B------:R-:W-:Y:S01]  /*6c80*/  ULDC.64 UR20, c[0x0][0x218] ;  /* 0x0000860000147ab9 */ /* 0x000fe20000000a00 */
[----:B------:R-:W-:Y:S02]  /*6c90*/  IMAD.MOV.U32 R27, RZ, RZ, R182 ;  /* 0x000000ffff1b7224 */ /* 0x000fe400078e00b6 */
        /* <DEDUP_REMOVED lines=9> */
.L_x_1697:
[----:B------:R-:W-:Y:S05]  /*6d30*/  BSYNC B0 ;  /* 0x0000000000007941 */ /* 0x000fea0003800000 */
.L_x_1696:
[----:B------:R-:W0:Y:S01]  /*6d40*/  LDGDEPBAR ;  /* 0x00000000000079af */ /* 0x000e220000000000 */
[----:B------:R-:W-:-:S04]  /*6d50*/  IADD3 R183, P2, R97, R183, RZ ;  /* 0x000000b761b77210 */ /* 0x000fc80007f5e0ff */
[----:B------:R-:W-:-:S09]  /*6d60*/  IADD3.X R182, R95, R182, RZ, P2, !PT ;  /* 0x000000b65fb67210 */ /* 0x000fd200017fe4ff */
.L_x_1693:
[----:B----4-:R-:W-:Y:S01]  /*6d70*/  FMNMX.FTZ R25, R20, R19, !PT ;  /* 0x0000001314197209 */ /* 0x010fe20007810000 */
[----:B------:R-:W-:Y:S01]  /*6d80*/  ULDC UR19, c[0x0][0x2ec] ;  /* 0x0000bb0000137ab9 */ /* 0x000fe20000000800 */
[----:B------:R-:W2:Y:S01]  /*6d90*/  S2UR UR4, SR_CgaCtaId ;  /* 0x00000000000479c3 */ /* 0x000ea20000008800 */
[----:B------:R-:W-:Y:S01]  /*6da0*/  UMOV UR7, 0x400 ;  /* 0x0000040000077882 */ /* 0x000fe20000000000 */
[----:B------:R-:W-:Y:S01]  /*6db0*/  FMNMX.FTZ R25, R18, R25, !PT ;  /* 0x0000001912197209 */ /* 0x000fe20007810000 */
[----:B------:R-:W-:-:S03]  /*6dc0*/  ULDC.64 UR20, c[0x0][0x218] ;  /* 0x0000860000147ab9 */ /* 0x000fc60000000a00 */
[----:B------:R-:W-:-:S04]  /*6dd0*/  FMNMX.FTZ R25, R15, R25, !PT ;  /* 0x000000190f197209 */ /* 0x000fc80007810000 */
[----:B------:R-:W-:-:S04]  /*6de0*/  FMNMX.FTZ R25, R14, R25, !PT ;  /* 0x000000190e197209 */ /* 0x000fc80007810000 */
[----:B------:R-:W-:-:S04]  /*6df0*/  FMNMX.FTZ R25, R23, R25, !PT ;  /* 0x0000001917197209 */ /* 0x000fc80007810000 */
[----:B------:R-:W-:-:S04]  /*6e00*/  FMNMX.FTZ R25, R22, R25, !PT ;  /* 0x0000001916197209 */ /* 0x000fc80007810000 */
[----:B------:R-:W-:Y:S01]  /*6e10*/  FMNMX.FTZ R25, R34, R25, !PT ;  /* 0x0000001922197209 */ /* 0x000fe20007810000 */
[----:B--2---:R-:W-:-:S03]  /*6e20*/  ULEA UR4, UR4, UR7, 0x18 ;  /* 0x0000000704047291 */ /* 0x004fc6000f8ec03f */
[----:B------:R-:W-:-:S04]  /*6e30*/  FMNMX.FTZ R25, R33, R25, !PT ;  /* 0x0000001921197209 */ /* 0x000fc80007810000 */
[----:B------:R-:W-:Y:S02]  /*6e40*/  FMNMX.FTZ R25, R132, R25, !PT ;  /* 0x0000001984197209 */ /* 0x000fe40007810000 */
[----:B------:R-:W-:Y:S02]  /*6e50*/  LEA R221, R221, UR4, 0x1 ;  /* 0x00000004dddd7c11 */ /* 0x000fe4000f8e08ff */
[----:B------:R-:W-:Y:S02]  /*6e60*/  FMNMX.FTZ R25, R35, R25, !PT ;  /* 0x0000001923197209 */ /* 0x000fe40007810000 */
[----:B------:R-:W-:Y:S01]  /*6e70*/  LEA R226, R0, R221, 0x1 ;  /* 0x000000dd00e27211 */ /* 0x000fe200078e08ff */
[----:B------:R-:W-:Y:S01]  /*6e80*/  LDSM.16.MT88.4 R212, [R221+0x8c00] ;  /* 0x008c0000ddd4783b */ /* 0x000fe20000004200 */
[----:B------:R-:W-:-:S03]  /*6e90*/  FMNMX.FTZ R25, R136, R25, !PT ;  /* 0x0000001988197209 */ /* 0x000fc60007810000 */
        /* <DEDUP_REMOVED lines=58> */
[----:B-1----:R-:W-:Y:S02]  /*7240*/  LDSM.16.MT88.4 R24, [R226+0x5000] ;  /* 0x00500000e218783b */ /* 0x002fe40000004200 */
        /* <DEDUP_REMOVED lines=69> */
[----:B------:R-:W3:Y:S01]  /*76a0*/  MUFU.EX2 R155, R155 ;  /* 0x0000009b009b7308 */ /* 0x000ee20000000800 */
[----:B-1----:R-:W-:Y:S01]  /*76b0*/  F2FP.F16.F32.PACK_AB R28, R167, R168 ;  /* 0x000000a8a71c723e */ /* 0x002fe200000000ff */
[----:B------:R-:W-:Y:S01]  /*76c0*/  LDSM.16.MT88.4 R40, [R226+0x5400] ;  /* 0x00540000e228783b */ /* 0x000fe20000004200 */
[----:B------:R-:W-:Y:S01]  /*76d0*/  FMNMX.FTZ R133, R175, R133, !PT ;  /* 0x00000085af857209 */ /* 0x000fe20007810000 */
[--C-:B------:R-:W-:Y:S01]  /*76e0*/  FFMA.FTZ R118, R126, UR19, -R98.reuse ;  /* 0x000000137e767c23 */ /* 0x100fe20008010862 */
[--C-:B------:R-:W-:Y:S01]  /*76f0*/  FFMA.FTZ R101, R137, UR19, -R98.reuse ;  /* 0x0000001389657c23 */ /* 0x100fe20008010862 */
[--C-:B------:R-:W-:Y:S01]  /*7700*/  FFMA.FTZ R105, R123, UR19, -R98.reuse ;  /* 0x000000137b697c23 */ /* 0x100fe20008010862 */
[----:B------:R-:W-:Y:S01]  /*7710*/  FMNMX.FTZ R133, R149, R133, !PT ;  /* 0x0000008595857209 */ /* 0x000fe20007810000 */
[----:B------:R-:W-:Y:S01]  /*7720*/  MUFU.EX2 R154, R154 ;  /* 0x0000009a009a7308 */ /* 0x000fe20000000800 */
        /* <DEDUP_REMOVED lines=13> */
[----:B------:R-:W-:Y:S01]  /*7800*/  FADD.FTZ R167, R168, R167 ;  /* 0x000000a7a8a77221 */ /* 0x000fe20000010000 */
[----:B------:R-:W-:Y:S01]  /*7810*/  FMNMX.FTZ R133, R163, R133, !PT ;  /* 0x00000085a3857209 */ /* 0x000fe20007810000 */
[----:B------:R-:W1:Y:S01]  /*7820*/  MUFU.EX2 R140, R140 ;  /* 0x0000008c008c7308 */ /* 0x000e620000000800 */
[--C-:B------:R-:W-:Y:S01]  /*7830*/  FFMA.FTZ R82, R73, UR19, -R98.reuse ;  /* 0x0000001349527c23 */ /* 0x100fe20008010862 */
[----:B------:R-:W-:Y:S01]  /*7840*/  FADD.FTZ R166, R166, R167 ;  /* 0x000000a7a6a67221 */ /* 0x000fe20000010000 */
[----:B------:R-:W-:Y:S01]  /*7850*/  FMNMX.FTZ R133, R170, R133, !PT ;  /* 0x00000085aa857209 */ /* 0x000fe20007810000 */
[--C-:B------:R-:W-:Y:S01]  /*7860*/  FFMA.FTZ R75, R75, UR19, -R98.reuse ;  /* 0x000000134b4b7c23 */ /* 0x100fe20008010862 */
[----:B------:R-:W-:Y:S01]  /*7870*/  FFMA.FTZ R73, R58, UR19, -R98 ;  /* 0x000000133a497c23 */ /* 0x000fe20008010862 */
[----:B------:R-:W-:Y:S01]  /*7880*/  FADD.FTZ R166, R159, R166 ;  /* 0x000000a69fa67221 */ /* 0x000fe20000010000 */
[----:B------:R-:W-:Y:S01]  /*7890*/  FMNMX.FTZ R133, R172, R133, !PT ;  /* 0x00000085ac857209 */ /* 0x000fe20007810000 */
[----:B------:R-:W-:Y:S01]  /*78a0*/  MUFU.EX2 R139, R139 ;  /* 0x0000008b008b7308 */ /* 0x000fe20000000800 */
[----:B------:R-:W-:Y:S01]  /*78b0*/  FFMA.FTZ R58, R176, UR19, -R98 ;  /* 0x00000013b03a7c23 */ /* 0x000fe20008010862 */
[----:B---3--:R-:W-:Y:S01]  /*78c0*/  FADD.FTZ R166, R155, R166 ;  /* 0x000000a69ba67221 */ /* 0x008fe20000010000 */
[----:B------:R-:W-:Y:S01]  /*78d0*/  FMNMX.FTZ R133, R173, R133, !PT ;  /* 0x00000085ad857209 */ /* 0x000fe20007810000 */
[----:B------:R-:W-:-:S03]  /*78e0*/  FFMA.FTZ R199, R66, UR19, -R98 ;  /* 0x0000001342c77c23 */ /* 0x000fc60008010862 */
[----:B------:R-:W-:Y:S01]  /*78f0*/  FMNMX.FTZ R133, R174, R133, !PT ;  /* 0x00000085ae857209 */ /* 0x000fe20007810000 */
[----:B------:R-:W-:Y:S01]  /*7900*/  MUFU.EX2 R132, R132 ;  /* 0x0000008400847308 */ /* 0x000fe20000000800 */
[----:B-1----:R-:W-:Y:S02]  /*7910*/  F2FP.F16.F32.PACK_AB R34, R140, R142 ;  /* 0x0000008e8c22723e */ /* 0x002fe400000000ff */
        /* <DEDUP_REMOVED lines=69> */
[----:B------:R-:W-:-:S03]  /*7d70*/  LEA R225, P2, R183, UR20, 0x1 ;  /* 0x00000014b7e17c11 */ /* 0x000fc6000f8408ff */
[--C-:B------:R-:W-:Y:S01]  /*7d80*/  FFMA.FTZ R157, R13, UR19, -R68.reuse ;  /* 0x000000130d9d7c23 */ /* 0x100fe20008010844 */
[--C-:B------:R-:W-:Y:S01]  /*7d90*/  FFMA.FTZ R153, R12, UR19, -R68.reuse ;  /* 0x000000130c997c23 */ /* 0x100fe20008010844 */
[--C-:B------:R-:W-:Y:S01]  /*7da0*/  FFMA.FTZ R165, R21, UR19, -R68.reuse ;  /* 0x0000001315a57c23 */ /* 0x100fe20008010844 */
[----:B------:R-:W1:Y:S01]  /*7db0*/  LDSM.16.MT88.4 R12, [R221+0x5000] ;  /* 0x00500000dd0c783b */ /* 0x000e620000004200 */
[--C-:B------:R-:W-:Y:S01]  /*7dc0*/  FFMA.FTZ R164, R17, UR19, -R68.reuse ;  /* 0x0000001311a47c23 */ /* 0x100fe20008010844 */
[--C-:B------:R-:W-:Y:S01]  /*7dd0*/  FFMA.FTZ R158, R16, UR19, -R68.reuse ;  /* 0x00000013109e7c23 */ /* 0x100fe20008010844 */
[----:B------:R-:W-:Y:S01]  /*7de0*/  MUFU.EX2 R157, R157 ;  /* 0x0000009d009d7308 */ /* 0x000fe20000000800 */
[----:B------:R-:W2:Y:S01]  /*7df0*/  LDSM.16.MT88.4 R20, [R221+0x5400] ;  /* 0x00540000dd14783b */ /* 0x000ea20000004200 */
        /* <DEDUP_REMOVED lines=9> */
[----:B------:R-:W3:Y:S01]  /*7e90*/  LDSM.16.MT88.4 R4, [R221+0x5800] ;  /* 0x00580000dd04783b */ /* 0x000ee20000004200 */
[--C-:B------:R-:W-:Y:S01]  /*7ea0*/  FFMA.FTZ R125, R32, UR19, -R68.reuse ;  /* 0x00000013207d7c23 */ /* 0x100fe20008010844 */
[----:B------:R-:W-:Y:S01]  /*7eb0*/  F2FP.F16.F32.PACK_AB R32, R154, R155 ;  /* 0x0000009b9a20723e */ /* 0x000fe200000000ff */
        /* <DEDUP_REMOVED lines=19> */
[----:B----4-:R-:W-:Y:S01]  /*7ff0*/  F2FP.F16.F32.PACK_AB R29, R164, R165 ;  /* 0x000000a5a41d723e */ /* 0x010fe200000000ff */
[--C-:B------:R-:W-:Y:S01]  /*8000*/  FFMA.FTZ R162, R162, UR19, -R68.reuse ;  /* 0x00000013a2a27c23 */ /* 0x100fe20008010844 */
[----:B------:R-:W-:Y:S01]  /*8010*/  FFMA.FTZ R161, R161, UR19, -R68 ;  /* 0x00000013a1a17c23 */ /* 0x000fe20008010844 */
[----:B------:R-:W-:Y:S01]  /*8020*/  FADD.FTZ R164, R165, R164 ;  /* 0x000000a4a5a47221 */ /* 0x000fe20000010000 */
[----:B------:R-:W-:Y:S01]  /*8030*/  FADD.FTZ R154, R154, R166 ;  /* 0x000000a69a9a7221 */ /* 0x000fe20000010000 */
[--C-:B------:R-:W-:Y:S01]  /*8040*/  FFMA.FTZ R151, R151, UR19, -R68.reuse ;  /* 0x0000001397977c23 */ /* 0x100fe20008010844 */
[----:B------:R-:W-:Y:S01]  /*8050*/  FFMA.FTZ R150, R150, UR19, -R68 ;  /* 0x0000001396967c23 */ /* 0x000fe20008010844 */
[----:B------:R-:W4:Y:S01]  /*8060*/  MUFU.EX2 R147, R147 ;  /* 0x0000009300937308 */ /* 0x000f220000000800 */
[----:B-----5:R-:W-:Y:S01]  /*8070*/  F2FP.F16.F32.PACK_AB R31, R157, R158 ;  /* 0x0000009e9d1f723e */ /* 0x020fe200000000ff */
[----:B------:R-:W-:Y:S01]  /*8080*/  FADD.FTZ R164, R158, R164 ;  /* 0x000000a49ea47221 */ /* 0x000fe20000010000 */
[----:B------:R-:W-:Y:S01]  /*8090*/  FADD.FTZ R154, R142, R154 ;  /* 0x0000009a8e9a7221 */ /* 0x000fe20000010000 */
[--C-:B------:R-:W-:Y:S01]  /*80a0*/  FFMA.FTZ R131, R131, UR19, -R68.reuse ;  /* 0x0000001383837c23 */ /* 0x100fe20008010844 */
[----:B------:R-:W-:Y:S01]  /*80b0*/  FFMA.FTZ R130, R130, UR19, -R68 ;  /* 0x0000001382827c23 */ /* 0x000fe20008010844 */
[----:B------:R-:W-:Y:S01]  /*80c0*/  FADD.FTZ R157, R157, R164 ;  /* 0x000000a49d9d7221 */ /* 0x000fe20000010000 */
[----:B------:R-:W-:Y:S01]  /*80d0*/  FADD.FTZ R154, R140, R154 ;  /* 0x0000009a8c9a7221 */ /* 0x000fe20000010000 */
[C---:B-1----:R-:W-:Y:S01]  /*80e0*/  HMMA.16816.F32 R16, R28.reuse, R12, RZ ;  /* 0x0000000c1c10723c */ /* 0x042fe200000018ff */
[----:B------:R-:W1:Y:S01]  /*80f0*/  MUFU.EX2 R143, R143 ;  /* 0x0000008f008f7308 */ /* 0x000e620000000800 */
        /* <DEDUP_REMOVED lines=10> */
[C---:B------:R-:W-:Y:S01]  /*81a0*/  HMMA.16816.F32 R8, R28.reuse, R24, RZ ;  /* 0x000000181c08723c */ /* 0x040fe200000018ff */
[--C-:B------:R-:W-:Y:S01]  /*81b0*/  FFMA.FTZ R54, R54, UR19, -R68.reuse ;  /* 0x0000001336367c23 */ /* 0x100fe20008010844 */
[--C-:B------:R-:W-:Y:S01]  /*81c0*/  FFMA.FTZ R52, R52, UR19, -R68.reuse ;  /* 0x0000001334347c23 */ /* 0x100fe20008010844 */
[----:B------:R-:W-:Y:S01]  /*81d0*/  FADD.FTZ R153, R147, R153 ;  /* 0x0000009993997221 */ /* 0x000fe20000010000 */
[--C-:B------:R-:W-:Y:S01]  /*81e0*/  FFMA.FTZ R49, R49, UR19, -R68.reuse ;  /* 0x0000001331317c23 */ /* 0x100fe20008010844 */
[----:B------:R-:W4:Y:S01]  /*81f0*/  MUFU.EX2 R137, R137 ;  /* 0x0000008900897308 */ /* 0x000f220000000800 */
[----:B------:R-:W-:Y:S01]  /*8200*/  HMMA.16816.F32 R28, R28, R26, RZ ;  /* 0x0000001a1c1c723c */ /* 0x000fe200000018ff */
[----:B------:R-:W3:Y:S01]  /*8210*/  LDSM.16.MT88.4 R24, [R221+0x5c00] ;  /* 0x005c0000dd18783b */ /* 0x000ee20000004200 */
[----:B-1----:R-:W-:Y:S01]  /*8220*/  FADD.FTZ R153, R143, R153 ;  /* 0x000000998f997221 */ /* 0x002fe20000010000 */
[--C-:B------:R-:W-:Y:S01]  /*8230*/  FFMA.FTZ R48, R48, UR19, -R68.reuse ;  /* 0x0000001330307c23 */ /* 0x100fe20008010844 */
[--C-:B------:R-:W-:Y:S01]  /*8240*/  FFMA.FTZ R46, R46, UR19, -R68.reuse ;  /* 0x000000132e2e7c23 */ /* 0x100fe20008010844 */
[--C-:B------:R-:W-:Y:S01]  /*8250*/  FFMA.FTZ R45, R45, UR19, -R68.reuse ;  /* 0x000000132d2d7c23 */ /* 0x100fe20008010844 */
[--C-:B------:R-:W-:Y:S01]  /*8260*/  FFMA.FTZ R44, R44, UR19, -R68.reuse ;  /* 0x000000132c2c7c23 */ /* 0x100fe20008010844 */
[----:B------:R-:W1:Y:S01]  /*8270*/  MUFU.EX2 R136, R136 ;  /* 0x0000008800887308 */ /* 0x000e620000000800 */
[C---:B-----5:R-:W-:Y:S01]  /*8280*/  F2FP.F16.F32.PACK_AB R35, R141.reuse, R143 ;  /* 0x0000008f8d23723e */ /* 0x060fe200000000ff */
[----:B------:R-:W-:Y:S01]  /*8290*/  FADD.FTZ R153, R141, R153 ;  /* 0x000000998d997221 */ /* 0x000fe20000010000 */
[--C-:B------:R-:W-:Y:S01]  /*82a0*/  FFMA.FTZ R57, R57, UR19, -R68.reuse ;  /* 0x0000001339397c23 */ /* 0x100fe20008010844 */
[--C-:B------:R-:W-:Y:S01]  /*82b0*/  FFMA.FTZ R55, R55, UR19, -R68.reuse ;  /* 0x0000001337377c23 */ /* 0x100fe20008010844 */
[--C-:B------:R-:W-:Y:S01]  /*82c0*/  FFMA.FTZ R53, R53, UR19, -R68.reuse ;  /* 0x0000001335357c23 */ /* 0x100fe20008010844 */
[--C-:B------:R-:W-:Y:S01]  /*82d0*/  FFMA.FTZ R200, R64, UR19, -R68.reuse ;  /* 0x0000001340c87c23 */ /* 0x100fe20008010844 */
[----:B------:R-:W-:Y:S01]  /*82e0*/  FFMA.FTZ R63, R63, UR19, -R68 ;  /* 0x000000133f3f7c23 */ /* 0x000fe20008010844 */
[----:B------:R-:W-:Y:S01]  /*82f0*/  MUFU.EX2 R126, R126 ;  /* 0x0000007e007e7308 */ /* 0x000fe20000000800 */
[----:B--2---:R-:W-:Y:S01]  /*8300*/  HMMA.16816.F32 R16, R32, R20, R16 ;  /* 0x000000142010723c */ /* 0x004fe20000001810 */
[----:B----4-:R-:W-:Y:S01]  /*8310*/  FADD.FTZ R153, R137, R153 ;  /* 0x0000009989997221 */ /* 0x010fe20000010000 */
[----:B------:R-:W-:-:S04]  /*8320*/  LEA.HI.X R224, R183, UR21, R182, 0x1, P2 ;  /* 0x00000015b7e07c11 */ /* 0x000fc800090f0cb6 */
[C---:B------:R-:W-:Y:S01]  /*8330*/  HMMA.16816.F32 R12, R32.reuse, R22, R12 ;  /* 0x00000016200c723c */ /* 0x040fe2000000180c */
[----:B------:R-:W2:Y:S01]  /*8340*/  MUFU.EX2 R0, R0 ;  /* 0x0000000000007308 */ /* 0x000ea20000000800 */
[----:B------:R-:W-:Y:S01]  /*8350*/  F2FP.F16.F32.PACK_AB R20, R132, R139 ;  /* 0x0000008b8414723e */ /* 0x000fe200000000ff */
[----:B------:R-:W-:Y:S01]  /*8360*/  FADD.FTZ R139, R139, R154 ;  /* 0x0000009a8b8b7221 */ /* 0x000fe20000010000 */
[C---:B-1----:R-:W-:Y:S01]  /*8370*/  F2FP.F16.F32.PACK_AB R21, R136.reuse, R137 ;  /* 0x000000898815723e */ /* 0x042fe200000000ff */
[----:B------:R-:W-:Y:S01]  /*8380*/  FADD.FTZ R136, R136, R153 ;  /* 0x0000009988887221 */ /* 0x000fe20000010000 */
[C---:B------:R-:W-:Y:S01]  /*8390*/  HMMA.16816.F32 R8, R32.reuse, R40, R8 ;  /* 0x000000282008723c */ /* 0x040fe20000001808 */
[----:B------:R-:W-:Y:S01]  /*83a0*/  F2FP.F16.F32.PACK_AB R22, R121, R124 ;  /* 0x0000007c7916723e */ /* 0x000fe200000000ff */
[----:B------:R-:W-:Y:S01]  /*83b0*/  FADD.FTZ R139, R132, R139 ;  /* 0x0000008b848b7221 */ /* 0x000fe20000010000 */
[----:B------:R-:W-:Y:S03]  /*83c0*/  MUFU.EX2 R123, R123 ;  /* 0x0000007b007b7308 */ /* 0x000fe60000000800 */
[----:B------:R-:W-:Y:S01]  /*83d0*/  HMMA.16816.F32 R28, R32, R42, R28 ;  /* 0x0000002a201c723c */ /* 0x000fe2000000181c */
[----:B------:R-:W1:Y:S01]  /*83e0*/  LDSM.16.MT88.4 R32, [R226+0x5c00] ;  /* 0x005c0000e220783b */ /* 0x000e620000004200 */
[----:B------:R-:W-:-:S03]  /*83f0*/  FADD.FTZ R139, R124, R139 ;  /* 0x0000008b7c8b7221 */ /* 0x000fc60000010000 */
[----:B------:R-:W4:Y:S01]  /*8400*/  MUFU.EX2 R125, R125 ;  /* 0x0000007d007d7308 */ /* 0x000f220000000800 */
[----:B--2---:R-:W-:Y:S01]  /*8410*/  F2FP.F16.F32.PACK_AB R23, R0, R126 ;  /* 0x0000007e0017723e */ /* 0x004fe200000000ff */
[----:B------:R-:W-:Y:S01]  /*8420*/  LDSM.16.MT88.4 R40, [R226+0x6000] ;  /* 0x00600000e228783b */ /* 0x000fe20000004200 */
[----:B------:R-:W-:Y:S01]  /*8430*/  FADD.FTZ R126, R126, R136 ;  /* 0x000000887e7e7221 */ /* 0x000fe20000010000 */
[----:B------:R-:W-:-:S03]  /*8440*/  FADD.FTZ R139, R121, R139 ;  /* 0x0000008b798b7221 */ /* 0x000fc60000010000 */
        /* <DEDUP_REMOVED lines=12> */
[C---:B------:R-:W-:Y:S01]  /*8510*/  F2FP.F16.F32.PACK_AB R20, R118.reuse, R119 ;  /* 0x000000777614723e */ /* 0x040fe200000000ff */
[----:B------:R-:W-:Y:S01]  /*8520*/  FADD.FTZ R119, R119, R139 ;  /* 0x0000008b77777221 */ /* 0x000fe20000010000 */
[----:B----4-:R-:W-:Y:S01]  /*8530*/  F2FP.F16.F32.PACK_AB R21, R125, R123 ;  /* 0x0000007b7d15723e */ /* 0x010fe200000000ff */
[----:B------:R-:W-:Y:S01]  /*8540*/  FADD.FTZ R123, R123, R126 ;  /* 0x0000007e7b7b7221 */ /* 0x000fe20000010000 */
[----:B------:R-:W-:Y:S01]  /*8550*/  F2FP.F16.F32.PACK_AB R22, R113, R114 ;  /* 0x000000727116723e */ /* 0x000fe200000000ff */
[----:B------:R-:W-:Y:S01]  /*8560*/  FADD.FTZ R119, R118, R119 ;  /* 0x0000007776777221 */ /* 0x000fe20000010000 */
[----:B--2---:R-:W-:Y:S01]  /*8570*/  F2FP.F16.F32.PACK_AB R23, R135, R128 ;  /* 0x000000808717723e */ /* 0x004fe200000000ff */
[----:B------:R-:W-:Y:S01]  /*8580*/  MUFU.EX2 R146, R146 ;  /* 0x0000009200927308 */ /* 0x000fe20000000800 */
[----:B------:R-:W-:Y:S01]  /*8590*/  F2FP.F16.F32.PACK_AB R38, R108, R109 ;  /* 0x0000006d6c26723e */ /* 0x000fe200000000ff */
[----:B------:R-:W-:Y:S01]  /*85a0*/  FADD.FTZ R123, R125, R123 ;  /* 0x0000007b7d7b7221 */ /* 0x000fe20000010000 */
[----:B------:R-:W-:-:S03]  /*85b0*/  FADD.FTZ R119, R114, R119 ;  /* 0x0000007772777221 */ /* 0x000fc60000010000 */
[C---:B------:R-:W-:Y:S01]  /*85c0*/  HMMA.16816.F32 R16, R20.reuse, R24, R16 ;  /* 0x000000181410723c */ /* 0x040fe20000001810 */
[----:B------:R-:W-:Y:S01]  /*85d0*/  FADD.FTZ R123, R128, R123 ;  /* 0x0000007b807b7221 */ /* 0x000fe20000010000 */
[----:B------:R-:W2:Y:S01]  /*85e0*/  MUFU.EX2 R149, R149 ;  /* 0x0000009500957308 */ /* 0x000ea20000000800 */
[----:B-----5:R-:W-:Y:S01]  /*85f0*/  F2FP.F16.F32.PACK_AB R37, R148, R138 ;  /* 0x0000008a9425723e */ /* 0x020fe200000000ff */
[----:B------:R-:W-:Y:S01]  /*8600*/  FADD.FTZ R113, R113, R119 ;  /* 0x0000007771717221 */ /* 0x000fe20000010000 */
[----:B------:R-:W-:Y:S01]  /*8610*/  FADD.FTZ R135, R135, R123 ;  /* 0x0000007b87877221 */ /* 0x000fe20000010000 */
[C---:B------:R-:W-:Y:S01]  /*8620*/  HMMA.16816.F32 R12, R20.reuse, R26, R12 ;  /* 0x0000001a140c723c */ /* 0x040fe2000000180c */
[----:B------:R-:W4:Y:S01]  /*8630*/  LDSM.16.MT88.4 R24, [R221+0x6400] ;  /* 0x00640000dd18783b */ /* 0x000f220000004200 */
[----:B------:R-:W-:Y:S01]  /*8640*/  FADD.FTZ R113, R112, R113 ;  /* 0x0000007170717221 */ /* 0x000fe20000010000 */
[----:B------:R-:W-:Y:S01]  /*8650*/  FADD.FTZ R135, R138, R135 ;  /* 0x000000878a877221 */ /* 0x000fe20000010000 */
[----:B------:R-:W5:Y:S02]  /*8660*/  MUFU.EX2 R160, R160 ;  /* 0x000000a000a07308 */ /* 0x000f640000000800 */
[----:B-1----:R-:W-:Y:S01]  /*8670*/  HMMA.16816.F32 R8, R20, R32, R8 ;  /* 0x000000201408723c */ /* 0x002fe20000001808 */
[----:B------:R-:W-:Y:S01]  /*8680*/  FADD.FTZ R111, R111, R113 ;  /* 0x000000716f6f7221 */ /* 0x000fe20000010000 */
[----:B------:R-:W-:-:S03]  /*8690*/  FADD.FTZ R148, R148, R135 ;  /* 0x0000008794947221 */ /* 0x000fc60000010000 */
[----:B------:R-:W-:Y:S01]  /*86a0*/  FADD.FTZ R111, R109, R111 ;  /* 0x0000006f6d6f7221 */ /* 0x000fe20000010000 */
[----:B------:R-:W-:Y:S01]  /*86b0*/  HMMA.16816.F32 R28, R20, R34, R28 ;  /* 0x00000022141c723c */ /* 0x000fe2000000181c */
[C---:B--2---:R-:W-:Y:S01]  /*86c0*/  F2FP.F16.F32.PACK_AB R39, R149.reuse, R146 ;  /* 0x000000929527723e */ /* 0x044fe200000000ff */
[----:B------:R-:W1:Y:S01]  /*86d0*/  MUFU.EX2 R156, R156 ;  /* 0x0000009c009c7308 */ /* 0x000e620000000800 */
[----:B------:R-:W2:Y:S01]  /*86e0*/  LDSM.16.MT88.4 R32, [R226+0x6400] ;  /* 0x00640000e220783b */ /* 0x000ea20000004200 */
[----:B------:R-:W-:Y:S01]  /*86f0*/  FADD.FTZ R148, R146, R148 ;  /* 0x0000009492947221 */ /* 0x000fe20000010000 */
[----:B------:R-:W-:Y:S02]  /*8700*/  FADD.FTZ R108, R108, R111 ;  /* 0x0000006f6c6c7221 */ /* 0x000fe40000010000 */
[----:B------:R-:W-:Y:S01]  /*8710*/  F2FP.F16.F32.PACK_AB R20, R106, R107 ;  /* 0x0000006b6a14723e */ /* 0x000fe200000000ff */
[----:B---3--:R-:W-:Y:S01]  /*8720*/  HMMA.16816.F32 R16, R36, R4, R16 ;  /* 0x000000042410723c */ /* 0x008fe20000001810 */
[----:B------:R-:W-:Y:S01]  /*8730*/  F2FP.F16.F32.PACK_AB R22, R102, R105 ;  /* 0x000000696616723e */ /* 0x000fe200000000ff */
[----:B------:R-:W3:Y:S01]  /*8740*/  MUFU.EX2 R152, R152 ;  /* 0x0000009800987308 */ /* 0x000ee20000000800 */
[----:B------:R-:W-:Y:S01]  /*8750*/  FADD.FTZ R149, R149, R148 ;  /* 0x0000009495957221 */ /* 0x000fe20000010000 */
[----:B------:R-:W-:-:S02]  /*8760*/  FADD.FTZ R108, R107, R108 ;  /* 0x0000006c6b6c7221 */ /* 0x000fc40000010000 */
[C---:B------:R-:W-:Y:S01]  /*8770*/  HMMA.16816.F32 R12, R36.reuse, R6, R12 ;  /* 0x00000006240c723c */ /* 0x040fe2000000180c */
[----:B------:R-:W2:Y:S01]  /*8780*/  LDSM.16.MT88.4 R4, [R221+0x6800] ;  /* 0x00680000dd04783b */ /* 0x000ea20000004200 */
[----:B-----5:R-:W-:Y:S01]  /*8790*/  FADD.FTZ R149, R160, R149 ;  /* 0x00000095a0957221 */ /* 0x020fe20000010000 */
[----:B------:R-:W-:Y:S01]  /*87a0*/  FADD.FTZ R108, R106, R108 ;  /* 0x0000006c6a6c7221 */ /* 0x000fe20000010000 */
[----:B------:R-:W5:Y:S01]  /*87b0*/  MUFU.EX2 R163, R163 ;  /* 0x000000a300a37308 */ /* 0x000f620000000800 */
[C---:B-1----:R-:W-:Y:S01]  /*87c0*/  F2FP.F16.F32.PACK_AB R21, R156.reuse, R160 ;  /* 0x000000a09c15723e */ /* 0x042fe200000000ff */
[----:B------:R-:W-:Y:S01]  /*87d0*/  HMMA.16816.F32 R8, R36, R40, R8 ;  /* 0x000000282408723c */ /* 0x000fe20000001808 */
[----:B------:R-:W-:Y:S01]  /*87e0*/  FADD.FTZ R156, R156, R149 ;  /* 0x000000959c9c7221 */ /* 0x000fe20000010000 */
[----:B------:R-:W-:-:S04]  /*87f0*/  FADD.FTZ R105, R105, R108 ;  /* 0x0000006c69697221 */ /* 0x000fc80000010000 */
[----:B------:R-:W-:Y:S01]  /*8800*/  HMMA.16816.F32 R28, R36, R42, R28 ;  /* 0x0000002a241c723c */ /* 0x000fe2000000181c */
[----:B------:R-:W1:Y:S01]  /*8810*/  MUFU.EX2 R170, R170 ;  /* 0x000000aa00aa7308 */ /* 0x000e620000000800 */
[----:B------:R-:W2:Y:S01]  /*8820*/  LDSM.16.MT88.4 R40, [R226+0x6800] ;  /* 0x00680000e228783b */ /* 0x000ea20000004200 */
[----:B---3--:R-:W-:Y:S01]  /*8830*/  FADD.FTZ R156, R152, R156 ;  /* 0x0000009c989c7221 */ /* 0x008fe20000010000 */
[----:B------:R-:W-:-:S03]  /*8840*/  FADD.FTZ R105, R102, R105 ;  /* 0x0000006966697221 */ /* 0x000fc60000010000 */
[----:B------:R-:W-:Y:S01]  /*8850*/  F2FP.F16.F32.PACK_AB R36, R100, R101 ;  /* 0x000000656424723e */ /* 0x000fe200000000ff */
[----:B------:R-:W-:Y:S01]  /*8860*/  FADD.FTZ R101, R101, R105 ;  /* 0x0000006965657221 */ /* 0x000fe20000010000 */
[C---:B-----5:R-:W-:Y:S01]  /*8870*/  F2FP.F16.F32.PACK_AB R23, R163.reuse, R152 ;  /* 0x00000098a317723e */ /* 0x060fe200000000ff */
[----:B------:R-:W3:Y:S01]  /*8880*/  MUFU.EX2 R172, R172 ;  /* 0x000000ac00ac7308 */ /* 0x000ee20000000800 */
[----:B------:R-:W-:Y:S01]  /*8890*/  F2FP.F16.F32.PACK_AB R38, R96, R97 ;  /* 0x000000616026723e */ /* 0x000fe200000000ff */
[----:B------:R-:W-:Y:S01]  /*88a0*/  FADD.FTZ R163, R163, R156 ;  /* 0x0000009ca3a37221 */ /* 0x000fe20000010000 */
[----:B------:R-:W-:-:S03]  /*88b0*/  FADD.FTZ R101, R100, R101 ;  /* 0x0000006564657221 */ /* 0x000fc60000010000 */
[C---:B----4-:R-:W-:Y:S01]  /*88c0*/  HMMA.16816.F32 R16, R20.reuse, R24, R16 ;  /* 0x000000181410723c */ /* 0x050fe20000001810 */
[----:B------:R-:W-:Y:S01]  /*88d0*/  FADD.FTZ R97, R97, R101 ;  /* 0x0000006561617221 */ /* 0x000fe20000010000 */
[----:B------:R-:W4:Y:S01]  /*88e0*/  MUFU.EX2 R173, R173 ;  /* 0x000000ad00ad7308 */ /* 0x000f220000000800 */
[----:B-1----:R-:W-:Y:S02]  /*88f0*/  FADD.FTZ R163, R170, R163 ;  /* 0x000000a3aaa37221 */ /* 0x002fe40000010000 */
[----:B------:R-:W-:Y:S01]  /*8900*/  FADD.FTZ R97, R96, R97 ;  /* 0x0000006160617221 */ /* 0x000fe20000010000 */
[C---:B------:R-:W-:Y:S01]  /*8910*/  HMMA.16816.F32 R12, R20.reuse, R26, R12 ;  /* 0x0000001a140c723c */ /* 0x040fe2000000180c */
[----:B------:R-:W1:Y:S03]  /*8920*/  LDSM.16.MT88.4 R24, [R221+0x6c00] ;  /* 0x006c0000dd18783b */ /* 0x000e660000004200 */
[----:B------:R-:W5:Y:S01]  /*8930*/  MUFU.EX2 R174, R174 ;  /* 0x000000ae00ae7308 */ /* 0x000f620000000800 */
[C---:B---3--:R-:W-:Y:S01]  /*8940*/  F2FP.F16.F32.PACK_AB R37, R172.reuse, R170 ;  /* 0x000000aaac25723e */ /* 0x048fe200000000ff */
[----:B--2---:R-:W-:Y:S01]  /*8950*/  HMMA.16816.F32 R8, R20, R32, R8 ;  /* 0x000000201408723c */ /* 0x004fe20000001808 */
[----:B------:R-:W-:-:S05]  /*8960*/  FADD.FTZ R172, R172, R163 ;  /* 0x000000a3acac7221 */ /* 0x000fca0000010000 */
[----:B------:R-:W-:Y:S01]  /*8970*/  HMMA.16816.F32 R28, R20, R34, R28 ;  /* 0x00000022141c723c */ /* 0x000fe2000000181c */
[----:B------:R-:W2:Y:S01]  /*8980*/  MUFU.EX2 R171, R171 ;  /* 0x000000ab00ab7308 */ /* 0x000ea20000000800 */
[----:B------:R-:W3:Y:S01]  /*8990*/  LDSM.16.MT88.4 R32, [R226+0x6c00] ;  /* 0x006c0000e220783b */ /* 0x000ee20000004200 */
[----:B----4-:R-:W-:-:S04]  /*89a0*/  FADD.FTZ R172, R173, R172 ;  /* 0x000000acadac7221 */ /* 0x010fc80000010000 */
[--C-:B------:R-:W-:Y:S01]  /*89b0*/  FFMA.FTZ R20, R145, UR19, -R68.reuse ;  /* 0x0000001391147c23 */ /* 0x100fe20008010844 */
[----:B------:R-:W-:Y:S01]  /*89c0*/  FFMA.FTZ R145, R144, UR19, -R68 ;  /* 0x0000001390917c23 */ /* 0x000fe20008010844 */
[----:B-----5:R-:W-:Y:S01]  /*89d0*/  F2FP.F16.F32.PACK_AB R39, R174, R173 ;  /* 0x000000adae27723e */ /* 0x020fe200000000ff */
[----:B------:R-:W4:Y:S01]  /*89e0*/  MUFU.EX2 R169, R169 ;  /* 0x000000a900a97308 */ /* 0x000f220000000800 */
[----:B------:R-:W-:Y:S01]  /*89f0*/  F2FP.F16.F32.PACK_AB R22, R92, R93 ;  /* 0x0000005d5c16723e */ /* 0x000fe200000000ff */
[----:B------:R-:W-:-:S04]  /*8a00*/  FADD.FTZ R174, R174, R172 ;  /* 0x000000acaeae7221 */ /* 0x000fc80000010000 */
[----:B------:R-:W-:Y:S02]  /*8a10*/  HMMA.16816.F32 R16, R36, R4, R16 ;  /* 0x000000042410723c */ /* 0x000fe40000001810 */
[----:B------:R-:W-:Y:S01]  /*8a20*/  MUFU.EX2 R162, R162 ;  /* 0x000000a200a27308 */ /* 0x000fe20000000800 */
[----:B--2---:R-:W-:-:S03]  /*8a30*/  FADD.FTZ R174, R171, R174 ;  /* 0x000000aeabae7221 */ /* 0x004fc60000010000 */
[C---:B------:R-:W-:Y:S01]  /*8a40*/  HMMA.16816.F32 R12, R36.reuse, R6, R12 ;  /* 0x00000006240c723c */ /* 0x040fe2000000180c */
[----:B------:R-:W2:Y:S03]  /*8a50*/  LDSM.16.MT88.4 R4, [R221+0x7000] ;  /* 0x00700000dd04783b */ /* 0x000ea60000004200 */
[----:B------:R-:W5:Y:S01]  /*8a60*/  MUFU.EX2 R161, R161 ;  /* 0x000000a100a17308 */ /* 0x000f620000000800 */
[C---:B----4-:R-:W-:Y:S01]  /*8a70*/  F2FP.F16.F32.PACK_AB R21, R169.reuse, R171 ;  /* 0x000000aba915723e */ /* 0x050fe200000000ff */
[----:B------:R-:W-:Y:S01]  /*8a80*/  HMMA.16816.F32 R8, R36, R40, R8 ;  /* 0x000000282408723c */ /* 0x000fe20000001808 */
[----:B------:R-:W-:-:S05]  /*8a90*/  FADD.FTZ R169, R169, R174 ;  /* 0x000000aea9a97221 */ /* 0x000fca0000010000 */
[----:B------:R4:W-:Y:S01]  /*8aa0*/  MUFU.EX2 R144, R20 ;  /* 0x0000001400907308 */ /* 0x0009e20000000800 */
[----:B------:R-:W-:Y:S01]  /*8ab0*/  HMMA.16816.F32 R28, R36, R42, R28 ;  /* 0x0000002a241c723c */ /* 0x000fe2000000181c */
[----:B------:R-:W2:Y:S06]  /*8ac0*/  LDSM.16.MT88.4 R40, [R226+0x7000] ;  /* 0x00700000e228783b */ /* 0x000eac0000004200 */
[----:B------:R-:W-:Y:S01]  /*8ad0*/  MUFU.EX2 R151, R151 ;  /* 0x0000009700977308 */ /* 0x000fe20000000800 */
[----:B-----5:R-:W-:Y:S01]  /*8ae0*/  F2FP.F16.F32.PACK_AB R23, R161, R162 ;  /* 0x000000a2a117723e */ /* 0x020fe200000000ff */
[----:B------:R-:W-:Y:S01]  /*8af0*/  FADD.FTZ R162, R162, R169 ;  /* 0x000000a9a2a27221 */ /* 0x000fe20000010000 */
[----:B------:R-:W-:-:S02]  /*8b00*/  F2FP.F16.F32.PACK_AB R36, R90, R91 ;  /* 0x0000005b5a24723e */ /* 0x000fc400000000ff */
[----:B------:R-:W-:Y:S01]  /*8b10*/  F2FP.F16.F32.PACK_AB R38, R88, R89 ;  /* 0x000000595826723e */ /* 0x000fe200000000ff */
[----:B------:R-:W-:Y:S02]  /*8b20*/  FADD.FTZ R162, R161, R162 ;  /* 0x000000a2a1a27221 */ /* 0x000fe40000010000 */
[----:B------:R-:W5:Y:S01]  /*8b30*/  MUFU.EX2 R150, R150 ;  /* 0x0000009600967308 */ /* 0x000f620000000800 */
[----:B----4-:R-:W-:Y:S01]  /*8b40*/  F2FP.F16.F32.PACK_AB R20, R94, R95 ;  /* 0x0000005f5e14723e */ /* 0x010fe200000000ff */
[----:B------:R-:W-:-:S04]  /*8b50*/  FADD.FTZ R95, R95, R97 ;  /* 0x000000615f5f7221 */ /* 0x000fc80000010000 */
[----:B------:R-:W-:Y:S02]  /*8b60*/  FADD.FTZ R95, R94, R95 ;  /* 0x0000005f5e5f7221 */ /* 0x000fe40000010000 */
[----:B------:R-:W4:Y:S01]  /*8b70*/  MUFU.EX2 R145, R145 ;  /* 0x0000009100917308 */ /* 0x000f220000000800 */
[----:B-1----:R-:W-:Y:S01]  /*8b80*/  HMMA.16816.F32 R16, R20, R24, R16 ;  /* 0x000000181410723c */ /* 0x002fe20000001810 */
[----:B------:R-:W-:-:S04]  /*8b90*/  FADD.FTZ R93, R93, R95 ;  /* 0x0000005f5d5d7221 */ /* 0x000fc80000010000 */
[----:B------:R-:W-:Y:S01]  /*8ba0*/  FADD.FTZ R93, R92, R93 ;  /* 0x0000005d5c5d7221 */ /* 0x000fe20000010000 */
[C---:B------:R-:W-:Y:S01]  /*8bb0*/  HMMA.16816.F32 R12, R20.reuse, R26, R12 ;  /* 0x0000001a140c723c */ /* 0x040fe2000000180c */
[----:B------:R-:W1:Y:S01]  /*8bc0*/  LDSM.16.MT88.4 R24, [R221+0x7400] ;  /* 0x00740000dd18783b */ /* 0x000e620000004200 */
[----:B-----5:R-:W-:Y:S01]  /*8bd0*/  F2FP.F16.F32.PACK_AB R37, R150, R151 ;  /* 0x000000979625723e */ /* 0x020fe200000000ff */
[----:B------:R-:W5:Y:S01]  /*8be0*/  MUFU.EX2 R87, R87 ;  /* 0x0000005700577308 */ /* 0x000f620000000800 */
[----:B------:R-:W-:Y:S01]  /*8bf0*/  FADD.FTZ R91, R91, R93 ;  /* 0x0000005d5b5b7221 */ /* 0x000fe20000010000 */
[----:B------:R-:W-:Y:S01]  /*8c00*/  FADD.FTZ R151, R151, R162 ;  /* 0x000000a297977221 */ /* 0x000fe20000010000 */
[C---:B---3--:R-:W-:Y:S02]  /*8c10*/  HMMA.16816.F32 R8, R20.reuse, R32, R8 ;  /* 0x000000201408723c */ /* 0x048fe40000001808 */
[----:B------:R-:W-:Y:S01]  /*8c20*/  FADD.FTZ R90, R90, R91 ;  /* 0x0000005b5a5a7221 */ /* 0x000fe20000010000 */
[----:B------:R-:W-:Y:S01]  /*8c30*/  FADD.FTZ R151, R150, R151 ;  /* 0x0000009796977221 */ /* 0x000fe20000010000 */
[----:B----4-:R-:W-:Y:S01]  /*8c40*/  F2FP.F16.F32.PACK_AB R39, R145, R144 ;  /* 0x000000909127723e */ /* 0x010fe200000000ff */
[----:B------:R-:W3:Y:S01]  /*8c50*/  MUFU.EX2 R86, R86 ;  /* 0x0000005600567308 */ /* 0x000ee20000000800 */
[----:B------:R-:W-:Y:S01]  /*8c60*/  HMMA.16816.F32 R28, R20, R34, R28 ;  /* 0x00000022141c723c */ /* 0x000fe2000000181c */
[----:B------:R-:W4:Y:S01]  /*8c70*/  LDSM.16.MT88.4 R20, [R226+0x7400] ;  /* 0x00740000e214783b */ /* 0x000f220000004200 */
[----:B------:R-:W-:Y:S01]  /*8c80*/  FADD.FTZ R90, R89, R90 ;  /* 0x0000005a595a7221 */ /* 0x000fe20000010000 */
[----:B------:R-:W-:-:S03]  /*8c90*/  FADD.FTZ R151, R144, R151 ;  /* 0x0000009790977221 */ /* 0x000fc60000010000 */
[----:B--2---:R-:W-:Y:S01]  /*8ca0*/  HMMA.16816.F32 R16, R36, R4, R16 ;  /* 0x000000042410723c */ /* 0x004fe20000001810 */
[----:B------:R-:W-:Y:S01]  /*8cb0*/  MUFU.EX2 R85, R85 ;  /* 0x0000005500557308 */ /* 0x000fe20000000800 */
[----:B------:R-:W-:Y:S01]  /*8cc0*/  FADD.FTZ R88, R88, R90 ;  /* 0x0000005a58587221 */ /* 0x000fe20000010000 */
[----:B------:R-:W-:-:S03]  /*8cd0*/  FADD.FTZ R145, R145, R151 ;  /* 0x0000009791917221 */ /* 0x000fc60000010000 */
[C---:B------:R-:W-:Y:S01]  /*8ce0*/  HMMA.16816.F32 R12, R36.reuse, R6, R12 ;  /* 0x00000006240c723c */ /* 0x040fe2000000180c */
[----:B------:R-:W2:Y:S01]  /*8cf0*/  LDSM.16.MT88.4 R4, [R221+0x7800] ;  /* 0x00780000dd04783b */ /* 0x000ea20000004200 */
[----:B-----5:R-:W-:Y:S01]  /*8d00*/  FADD.FTZ R88, R87, R88 ;  /* 0x0000005857587221 */ /* 0x020fe20000010000 */
[----:B------:R-:W5:Y:S01]  /*8d10*/  MUFU.EX2 R84, R84 ;  /* 0x0000005400547308 */ /* 0x000f620000000800 */
[C---:B---3--:R-:W-:Y:S02]  /*8d20*/  F2FP.F16.F32.PACK_AB R32, R86.reuse, R87 ;  /* 0x000000575620723e */ /* 0x048fe400000000ff */
[----:B------:R-:W-:Y:S01]  /*8d30*/  HMMA.16816.F32 R8, R36, R40, R8 ;  /* 0x000000282408723c */ /* 0x000fe20000001808 */
[----:B------:R-:W-:-:S04]  /*8d40*/  FADD.FTZ R88, R86, R88 ;  /* 0x0000005856587221 */ /* 0x000fc80000010000 */
[----:B------:R-:W3:Y:S01]  /*8d50*/  MUFU.EX2 R131, R131 ;  /* 0x0000008300837308 */ /* 0x000ee20000000800 */
[----:B------:R-:W-:Y:S01]  /*8d60*/  HMMA.16816.F32 R28, R36, R42, R28 ;  /* 0x0000002a241c723c */ /* 0x000fe2000000181c */
[----:B------:R-:W-:-:S06]  /*8d70*/  FFMA.FTZ R41, R103, UR19, -R68 ;  /* 0x0000001367297c23 */ /* 0x000fcc0008010844 */
[----:B------:R-:W1:Y:S01]  /*8d80*/  MUFU.EX2 R130, R130 ;  /* 0x0000008200827308 */ /* 0x000e620000000800 */
[----:B-----5:R-:W-:Y:S01]  /*8d90*/  F2FP.F16.F32.PACK_AB R34, R84, R85 ;  /* 0x000000555422723e */ /* 0x020fe200000000ff */
[--C-:B------:R-:W-:Y:S01]  /*8da0*/  FFMA.FTZ R39, R110, UR19, -R68.reuse ;  /* 0x000000136e277c23 */ /* 0x100fe20008010844 */
[--C-:B------:R-:W-:Y:S01]  /*8db0*/  FFMA.FTZ R42, R99, UR19, -R68.reuse ;  /* 0x00000013632a7c23 */ /* 0x100fe20008010844 */
[--C-:B------:R-:W-:Y:S01]  /*8dc0*/  FFMA.FTZ R43, R60, UR19, -R68.reuse ;  /* 0x000000133c2b7c23 */ /* 0x100fe20008010844 */
[----:B------:R-:W-:Y:S01]  /*8dd0*/  FFMA.FTZ R60, R50, UR19, -R68 ;  /* 0x00000013323c7c23 */ /* 0x000fe20008010844 */
[----:B------:R-:W-:Y:S01]  /*8de0*/  FADD.FTZ R85, R85, R88 ;  /* 0x0000005855557221 */ /* 0x000fe20000010000 */
[--C-:B------:R-:W-:Y:S01]  /*8df0*/  FFMA.FTZ R36, R129, UR19, -R98.reuse ;  /* 0x0000001381247c23 */ /* 0x100fe20008010862 */
[----:B------:R-:W-:Y:S01]  /*8e00*/  MUFU.EX2 R127, R127 ;  /* 0x0000007f007f7308 */ /* 0x000fe20000000800 */
[----:B---3--:R-:W-:Y:S01]  /*8e10*/  FADD.FTZ R145, R131, R145 ;  /* 0x0000009183917221 */ /* 0x008fe20000010000 */
[----:B------:R-:W-:Y:S01]  /*8e20*/  FADD.FTZ R85, R84, R85 ;  /* 0x0000005554557221 */ /* 0x000fe20000010000 */
[--C-:B------:R-:W-:Y:S01]  /*8e30*/  FFMA.FTZ R37, R122, UR19, -R98.reuse ;  /* 0x000000137a257c23 */ /* 0x100fe20008010862 */
[----:B------:R-:W-:-:S04]  /*8e40*/  FFMA.FTZ R50, R67, UR19, -R98 ;  /* 0x0000001343327c23 */ /* 0x000fc80008010862 */
        /* <DEDUP_REMOVED lines=16> */
[----:B-1----:R-:W-:Y:S01]  /*8f50*/  F2FP.F16.F32.PACK_AB R20, R82, R83 ;  /* 0x000000535214723e */ /* 0x002fe200000000ff */
[----:B------:R-:W1:Y:S01]  /*8f60*/  LDSM.16.MT88.4 R32, [R221+0x7c00] ;  /* 0x007c0000dd20783b */ /* 0x000e620000004200 */
[----:B------:R-:W-:-:S04]  /*8f70*/  FADD.FTZ R83, R83, R85 ;  /* 0x0000005553537221 */ /* 0x000fc80000010000 */
[----:B------:R-:W4:Y:S01]  /*8f80*/  MUFU.EX2 R40, R117 ;  /* 0x0000007500287308 */ /* 0x000f220000000800 */
[----:B-----5:R-:W-:Y:S01]  /*8f90*/  F2FP.F16.F32.PACK_AB R22, R80, R81 ;  /* 0x000000515016723e */ /* 0x020fe200000000ff */
[----:B------:R-:W-:-:S04]  /*8fa0*/  FADD.FTZ R83, R82, R83 ;  /* 0x0000005352537221 */ /* 0x000fc80000010000 */
[----:B------:R-:W-:Y:S02]  /*8fb0*/  FADD.FTZ R81, R81, R83 ;  /* 0x0000005351517221 */ /* 0x000fe40000010000 */
[----:B------:R-:W-:Y:S02]  /*8fc0*/  MUFU.EX2 R38, R115 ;  /* 0x0000007300267308 */ /* 0x000fe40000000800 */
[----:B------:R-:W-:-:S06]  /*8fd0*/  FADD.FTZ R81, R80, R81 ;  /* 0x0000005150517221 */ /* 0x000fcc0000010000 */
[----:B------:R-:W5:Y:S01]  /*8fe0*/  MUFU.EX2 R39, R39 ;  /* 0x0000002700277308 */ /* 0x000f620000000800 */
[----:B----4-:R-:W-:Y:S01]  /*8ff0*/  F2FP.F16.F32.PACK_AB R21, R40, R116 ;  /* 0x000000742815723e */ /* 0x010fe200000000ff */
[----:B------:R-:W-:-:S04]  /*9000*/  FADD.FTZ R116, R116, R127 ;  /* 0x0000007f74747221 */ /* 0x000fc80000010000 */
[----:B------:R-:W-:Y:S02]  /*9010*/  FADD.FTZ R116, R40, R116 ;  /* 0x0000007428747221 */ /* 0x000fe40000010000 */
[----:B------:R-:W4:Y:S08]  /*9020*/  MUFU.EX2 R79, R79 ;  /* 0x0000004f004f7308 */ /* 0x000f300000000800 */
[----:B------:R-:W1:Y:S01]  /*9030*/  MUFU.EX2 R78, R78 ;  /* 0x0000004e004e7308 */ /* 0x000e620000000800 */
[----:B-----5:R-:W-:Y:S01]  /*9040*/  F2FP.F16.F32.PACK_AB R23, R39, R38 ;  /* 0x000000262717723e */ /* 0x020fe200000000ff */
[----:B------:R-:W-:-:S04]  /*9050*/  FADD.FTZ R38, R38, R116 ;  /* 0x0000007426267221 */ /* 0x000fc80000010000 */
[----:B------:R-:W-:Y:S02]  /*9060*/  FADD.FTZ R38, R39, R38 ;  /* 0x0000002627267221 */ /* 0x000fe40000010000 */
[----:B--2---:R-:W-:Y:S01]  /*9070*/  HMMA.16816.F32 R16, R20, R4, R16 ;  /* 0x000000041410723c */ /* 0x004fe20000001810 */
[----:B------:R-:W-:Y:S01]  /*9080*/  MUFU.EX2 R77, R77 ;  /* 0x0000004d004d7308 */ /* 0x000fe20000000800 */
[----:B----4-:R-:W-:-:S04]  /*9090*/  FADD.FTZ R81, R79, R81 ;  /* 0x000000514f517221 */ /* 0x010fc80000010000 */
[C---:B------:R-:W-:Y:S01]  /*90a0*/  HMMA.16816.F32 R12, R20.reuse, R6, R12 ;  /* 0x00000006140c723c */ /* 0x040fe2000000180c */
[----:B------:R-:W2:Y:S02]  /*90b0*/  LDSM.16.MT88.4 R4, [R226+0x7c00] ;  /* 0x007c0000e204783b */ /* 0x000ea40000004200 */
[----:B------:R-:W4:Y:S03]  /*90c0*/  MUFU.EX2 R76, R76 ;  /* 0x0000004c004c7308 */ /* 0x000f260000000800 */
[C---:B---3--:R-:W-:Y:S05]  /*90d0*/  HMMA.16816.F32 R8, R20.reuse, R24, R8 ;  /* 0x000000181408723c */ /* 0x048fea0000001808 */
[----:B------:R-:W3:Y:S01]  /*90e0*/  MUFU.EX2 R41, R41 ;  /* 0x0000002900297308 */ /* 0x000ee20000000800 */
[----:B------:R-:W-:Y:S01]  /*90f0*/  HMMA.16816.F32 R28, R20, R26, R28 ;  /* 0x0000001a141c723c */ /* 0x000fe2000000181c */
[----:B------:R-:W5:Y:S06]  /*9100*/  LDSM.16.MT88.4 R24, [R221+0x8000] ;  /* 0x00800000dd18783b */ /* 0x000f6c0000004200 */
[----:B------:R-:W2:Y:S01]  /*9110*/  MUFU.EX2 R0, R0 ;  /* 0x0000000000007308 */ /* 0x000ea20000000800 */
[C---:B-1----:R-:W-:Y:S01]  /*9120*/  F2FP.F16.F32.PACK_AB R20, R78.reuse, R79 ;  /* 0x0000004f4e14723e */ /* 0x042fe200000000ff */
[----:B------:R-:W-:Y:S01]  /*9130*/  FADD.FTZ R78, R78, R81 ;  /* 0x000000514e4e7221 */ /* 0x000fe20000010000 */
[----:B----4-:R-:W-:-:S03]  /*9140*/  F2FP.F16.F32.PACK_AB R22, R76, R77 ;  /* 0x0000004d4c16723e */ /* 0x010fc600000000ff */
[----:B------:R-:W-:Y:S02]  /*9150*/  FADD.FTZ R78, R77, R78 ;  /* 0x0000004e4d4e7221 */ /* 0x000fe40000010000 */
[----:B------:R-:W-:Y:S01]  /*9160*/  MUFU.EX2 R42, R42 ;  /* 0x0000002a002a7308 */ /* 0x000fe20000000800 */
[----:B---3--:R-:W-:Y:S01]  /*9170*/  FADD.FTZ R38, R41, R38 ;  /* 0x0000002629267221 */ /* 0x008fe20000010000 */
[----:B------:R-:W-:-:S06]  /*9180*/  FADD.FTZ R78, R76, R78 ;  /* 0x0000004e4c4e7221 */ /* 0x000fcc0000010000 */
[----:B------:R-:W1:Y:S01]  /*9190*/  MUFU.EX2 R43, R43 ;  /* 0x0000002b002b7308 */ /* 0x000e620000000800 */
[C---:B--2---:R-:W-:Y:S01]  /*91a0*/  F2FP.F16.F32.PACK_AB R21, R0.reuse, R41 ;  /* 0x000000290015723e */ /* 0x044fe200000000ff */
[----:B------:R-:W-:-:S06]  /*91b0*/  FADD.FTZ R0, R0, R38 ;  /* 0x0000002600007221 */ /* 0x000fcc0000010000 */
[----:B------:R-:W-:Y:S08]  /*91c0*/  MUFU.EX2 R75, R75 ;  /* 0x0000004b004b7308 */ /* 0x000ff00000000800 */
[----:B------:R-:W2:Y:S01]  /*91d0*/  MUFU.EX2 R74, R74 ;  /* 0x0000004a004a7308 */ /* 0x000ea20000000800 */
[----:B-1----:R-:W-:Y:S01]  /*91e0*/  F2FP.F16.F32.PACK_AB R23, R43, R42 ;  /* 0x0000002a2b17723e */ /* 0x002fe200000000ff */
[----:B------:R-:W-:-:S04]  /*91f0*/  FADD.FTZ R42, R42, R0 ;  /* 0x000000002a2a7221 */ /* 0x000fc80000010000 */
[----:B------:R-:W-:Y:S02]  /*9200*/  FADD.FTZ R43, R43, R42 ;  /* 0x0000002a2b2b7221 */ /* 0x000fe40000010000 */
[----:B------:R-:W-:Y:S01]  /*9210*/  MUFU.EX2 R73, R73 ;  /* 0x0000004900497308 */ /* 0x000fe20000000800 */
[C---:B------:R-:W-:Y:S06]  /*9220*/  HMMA.16816.F32 R16, R20.reuse, R32, R16 ;  /* 0x000000201410723c */ /* 0x040fec0000001810 */
[C---:B------:R-:W-:Y:S01]  /*9230*/  HMMA.16816.F32 R12, R20.reuse, R34, R12 ;  /* 0x00000022140c723c */ /* 0x040fe2000000180c */
[----:B------:R-:W1:Y:S01]  /*9240*/  MUFU.EX2 R72, R72 ;  /* 0x0000004800487308 */ /* 0x000e620000000800 */
[----:B------:R-:W3:Y:S04]  /*9250*/  LDSM.16.MT88.4 R32, [R226+0x8000] ;  /* 0x00800000e220783b */ /* 0x000ee80000004200 */
[C---:B------:R-:W-:Y:S03]  /*9260*/  HMMA.16816.F32 R8, R20.reuse, R4, R8 ;  /* 0x000000041408723c */ /* 0x040fe60000001808 */
[----:B------:R-:W4:Y:S03]  /*9270*/  MUFU.EX2 R56, R56 ;  /* 0x0000003800387308 */ /* 0x000f260000000800 */
[----:B------:R-:W-:Y:S01]  /*9280*/  HMMA.16816.F32 R28, R20, R6, R28 ;  /* 0x00000006141c723c */ /* 0x000fe2000000181c */
[----:B------:R-:W3:Y:S04]  /*9290*/  LDSM.16.MT88.4 R4, [R221+0x8400] ;  /* 0x00840000dd04783b */ /* 0x000ee80000004200 */
[----:B------:R-:W5:Y:S02]  /*92a0*/  MUFU.EX2 R54, R54 ;  /* 0x0000003600367308 */ /* 0x000f640000000800 */
[----:B--2---:R-:W-:Y:S01]  /*92b0*/  F2FP.F16.F32.PACK_AB R20, R74, R75 ;  /* 0x0000004b4a14723e */ /* 0x004fe200000000ff */
[----:B------:R-:W-:Y:S01]  /*92c0*/  FADD.FTZ R75, R75, R78 ;  /* 0x0000004e4b4b7221 */ /* 0x000fe20000010000 */
[----:B-1----:R-:W-:-:S03]  /*92d0*/  F2FP.F16.F32.PACK_AB R22, R72, R73 ;  /* 0x000000494816723e */ /* 0x002fc600000000ff */
[----:B------:R-:W-:Y:S01]  /*92e0*/  FADD.FTZ R75, R74, R75 ;  /* 0x0000004b4a4b7221 */ /* 0x000fe20000010000 */
[----:B------:R-:W1:Y:S01]  /*92f0*/  MUFU.EX2 R52, R52 ;  /* 0x0000003400347308 */ /* 0x000e620000000800 */
[----:B----4-:R-:W-:Y:S02]  /*9300*/  FADD.FTZ R43, R56, R43 ;  /* 0x0000002b382b7221 */ /* 0x010fe40000010000 */
[----:B------:R-:W-:-:S04]  /*9310*/  FADD.FTZ R73, R73, R75 ;  /* 0x0000004b49497221 */ /* 0x000fc80000010000 */
[----:B------:R-:W-:Y:S01]  /*9320*/  FADD.FTZ R73, R72, R73 ;  /* 0x0000004948497221 */ /* 0x000fe20000010000 */
[----:B------:R-:W2:Y:S01]  /*9330*/  MUFU.EX2 R60, R60 ;  /* 0x0000003c003c7308 */ /* 0x000ea20000000800 */
[C---:B-----5:R-:W-:Y:S01]  /*9340*/  F2FP.F16.F32.PACK_AB R21, R54.reuse, R56 ;  /* 0x000000383615723e */ /* 0x060fe200000000ff */
[----:B------:R-:W-:-:S06]  /*9350*/  FADD.FTZ R54, R54, R43 ;  /* 0x0000002b36367221 */ /* 0x000fcc0000010000 */
[----:B------:R-:W-:Y:S01]  /*9360*/  MUFU.EX2 R71, R71 ;  /* 0x0000004700477308 */ /* 0x000fe20000000800 */
[----:B-1----:R-:W-:-:S07]  /*9370*/  FADD.FTZ R54, R52, R54 ;  /* 0x0000003634367221 */ /* 0x002fce0000010000 */
[----:B------:R-:W1:Y:S01]  /*9380*/  MUFU.EX2 R70, R70 ;  /* 0x0000004600467308 */ /* 0x000e620000000800 */
[C---:B--2---:R-:W-:Y:S01]  /*9390*/  F2FP.F16.F32.PACK_AB R23, R60.reuse, R52 ;  /* 0x000000343c17723e */ /* 0x044fe200000000ff */
[----:B------:R-:W-:-:S06]  /*93a0*/  FADD.FTZ R60, R60, R54 ;  /* 0x000000363c3c7221 */ /* 0x000fcc0000010000 */
[C---:B------:R-:W-:Y:S01]  /*93b0*/  HMMA.16816.F32 R16, R20.reuse, R24, R16 ;  /* 0x000000181410723c */ /* 0x040fe20000001810 */
[----:B------:R-:W-:Y:S05]  /*93c0*/  MUFU.EX2 R69, R69 ;  /* 0x0000004500457308 */ /* 0x000fea0000000800 */
[C---:B------:R-:W-:Y:S01]  /*93d0*/  HMMA.16816.F32 R12, R20.reuse, R26, R12 ;  /* 0x0000001a140c723c */ /* 0x040fe2000000180c */
[----:B------:R-:W2:Y:S02]  /*93e0*/  LDSM.16.MT88.4 R24, [R226+0x8400] ;  /* 0x00840000e218783b */ /* 0x000ea40000004200 */
[----:B------:R-:W4:Y:S03]  /*93f0*/  MUFU.EX2 R61, R61 ;  /* 0x0000003d003d7308 */ /* 0x000f260000000800 */
[C---:B---3--:R-:W-:Y:S05]  /*9400*/  HMMA.16816.F32 R8, R20.reuse, R32, R8 ;  /* 0x000000201408723c */ /* 0x048fea0000001808 */
[----:B------:R-:W-:Y:S01]  /*9410*/  MUFU.EX2 R49, R49 ;  /* 0x0000003100317308 */ /* 0x000fe20000000800 */
[----:B------:R-:W-:Y:S01]  /*9420*/  HMMA.16816.F32 R28, R20, R34, R28 ;  /* 0x00000022141c723c */ /* 0x000fe2000000181c */
[----:B------:R-:W3:Y:S06]  /*9430*/  LDSM.16.MT88.4 R32, [R221+0x8800] ;  /* 0x00880000dd20783b */ /* 0x000eec0000004200 */
[----:B------:R-:W5:Y:S01]  /*9440*/  MUFU.EX2 R48, R48 ;  /* 0x0000003000307308 */ /* 0x000f620000000800 */
[----:B-1----:R-:W-:Y:S01]  /*9450*/  F2FP.F16.F32.PACK_AB R20, R70, R71 ;  /* 0x000000474614723e */ /* 0x002fe200000000ff */
[----:B------:R-:W-:Y:S01]  /*9460*/  FADD.FTZ R71, R71, R73 ;  /* 0x0000004947477221 */ /* 0x000fe20000010000 */
[----:B----4-:R-:W-:-:S03]  /*9470*/  F2FP.F16.F32.PACK_AB R22, R61, R69 ;  /* 0x000000453d16723e */ /* 0x010fc600000000ff */
[----:B------:R-:W-:Y:S02]  /*9480*/  FADD.FTZ R71, R70, R71 ;  /* 0x0000004746477221 */ /* 0x000fe40000010000 */
[----:B------:R-:W-:Y:S02]  /*9490*/  MUFU.EX2 R46, R46 ;  /* 0x0000002e002e7308 */ /* 0x000fe40000000800 */
[----:B------:R-:W-:-:S04]  /*94a0*/  FADD.FTZ R71, R69, R71 ;  /* 0x0000004745477221 */ /* 0x000fc80000010000 */
[----:B------:R-:W-:Y:S02]  /*94b0*/  FADD.FTZ R71, R61, R71 ;  /* 0x000000473d477221 */ /* 0x000fe40000010000 */
[----:B------:R-:W1:Y:S01]  /*94c0*/  MUFU.EX2 R45, R45 ;  /* 0x0000002d002d7308 */ /* 0x000e620000000800 */
[----:B-----5:R-:W-:Y:S01]  /*94d0*/  F2FP.F16.F32.PACK_AB R21, R48, R49 ;  /* 0x000000313015723e */ /* 0x020fe200000000ff */
[----:B------:R-:W-:-:S04]  /*94e0*/  FADD.FTZ R49, R49, R60 ;  /* 0x0000003c31317221 */ /* 0x000fc80000010000 */
[----:B------:R-:W-:Y:S02]  /*94f0*/  FADD.FTZ R49, R48, R49 ;  /* 0x0000003130317221 */ /* 0x000fe40000010000 */
[----:B------:R-:W-:Y:S08]  /*9500*/  MUFU.EX2 R59, R59 ;  /* 0x0000003b003b7308 */ /* 0x000ff00000000800 */
[----:B------:R-:W4:Y:S01]  /*9510*/  MUFU.EX2 R58, R58 ;  /* 0x0000003a003a7308 */ /* 0x000f220000000800 */
[----:B-1----:R-:W-:Y:S01]  /*9520*/  F2FP.F16.F32.PACK_AB R23, R45, R46 ;  /* 0x0000002e2d17723e */ /* 0x002fe200000000ff */
[----:B------:R-:W-:-:S04]  /*9530*/  FADD.FTZ R46, R46, R49 ;  /* 0x000000312e2e7221 */ /* 0x000fc80000010000 */
[----:B------:R-:W-:Y:S02]  /*9540*/  FADD.FTZ R46, R45, R46 ;  /* 0x0000002e2d2e7221 */ /* 0x000fe40000010000 */
[C---:B------:R-:W-:Y:S01]  /*9550*/  HMMA.16816.F32 R16, R20.reuse, R4, R16 ;  /* 0x000000041410723c */ /* 0x040fe20000001810 */
[----:B------:R-:W-:Y:S05]  /*9560*/  MUFU.EX2 R51, R51 ;  /* 0x0000003300337308 */ /* 0x000fea0000000800 */
[C---:B------:R-:W-:Y:S01]  /*9570*/  HMMA.16816.F32 R12, R20.reuse, R6, R12 ;  /* 0x00000006140c723c */ /* 0x040fe2000000180c */
[----:B------:R-:W1:Y:S02]  /*9580*/  LDSM.16.MT88.4 R4, [R226+0x8800] ;  /* 0x00880000e204783b */ /* 0x000e640000004200 */
[----:B------:R-:W5:Y:S03]  /*9590*/  MUFU.EX2 R47, R47 ;  /* 0x0000002f002f7308 */ /* 0x000f660000000800 */
[C---:B--2---:R-:W-:Y:S05]  /*95a0*/  HMMA.16816.F32 R8, R20.reuse, R24, R8 ;  /* 0x000000181408723c */ /* 0x044fea0000001808 */
[----:B------:R-:W2:Y:S01]  /*95b0*/  MUFU.EX2 R44, R44 ;  /* 0x0000002c002c7308 */ /* 0x000ea20000000800 */
[----:B------:R-:W-:Y:S01]  /*95c0*/  HMMA.16816.F32 R28, R20, R26, R28 ;  /* 0x0000001a141c723c */ /* 0x000fe2000000181c */
[----:B------:R-:W-:-:S06]  /*95d0*/  FFMA.FTZ R25, R62, UR19, -R68 ;  /* 0x000000133e197c23 */ /* 0x000fcc0008010844 */
[----:B------:R-:W3:Y:S01]  /*95e0*/  MUFU.EX2 R57, R57 ;  /* 0x0000003900397308 */ /* 0x000ee20000000800 */
[----:B----4-:R-:W-:Y:S01]  /*95f0*/  F2FP.F16.F32.PACK_AB R20, R58, R59 ;  /* 0x0000003b3a14723e */ /* 0x010fe200000000ff */
[----:B------:R-:W-:Y:S01]  /*9600*/  FFMA.FTZ R26, R65, UR19, -R68 ;  /* 0x00000013411a7c23 */ /* 0x000fe20008010844 */
[----:B-----5:R-:W-:Y:S01]  /*9610*/  F2FP.F16.F32.PACK_AB R22, R47, R51 ;  /* 0x000000332f16723e */ /* 0x020fe200000000ff */
[----:B------:R-:W-:-:S04]  /*9620*/  FADD.FTZ R59, R59, R71 ;  /* 0x000000473b3b7221 */ /* 0x000fc80000010000 */
[----:B------:R-:W4:Y:S01]  /*9630*/  MUFU.EX2 R55, R55 ;  /* 0x0000003700377308 */ /* 0x000f220000000800 */
[----:B--2---:R-:W-:Y:S01]  /*9640*/  FADD.FTZ R46, R44, R46 ;  /* 0x0000002e2c2e7221 */ /* 0x004fe20000010000 */
[----:B------:R-:W-:-:S04]  /*9650*/  FADD.FTZ R59, R58, R59 ;  /* 0x0000003b3a3b7221 */ /* 0x000fc80000010000 */
[----:B------:R-:W-:Y:S02]  /*9660*/  FADD.FTZ R59, R51, R59 ;  /* 0x0000003b333b7221 */ /* 0x000fe40000010000 */
[----:B------:R-:W2:Y:S01]  /*9670*/  MUFU.EX2 R24, R53 ;  /* 0x0000003500187308 */ /* 0x000ea20000000800 */
[C---:B---3--:R-:W-:Y:S01]  /*9680*/  F2FP.F16.F32.PACK_AB R21, R57.reuse, R44 ;  /* 0x0000002c3915723e */ /* 0x048fe200000000ff */
[----:B------:R-:W-:Y:S01]  /*9690*/  FADD.FTZ R57, R57, R46 ;  /* 0x0000002e39397221 */ /* 0x000fe20000010000 */
[----:B------:R-:W-:-:S05]  /*96a0*/  FADD.FTZ R47, R47, R59 ;  /* 0x0000003b2f2f7221 */ /* 0x000fca0000010000 */
[----:B------:R-:W3:Y:S01]  /*96b0*/  MUFU.EX2 R36, R36 ;  /* 0x0000002400247308 */ /* 0x000ee20000000800 */
[----:B----4-:R-:W-:-:S07]  /*96c0*/  FADD.FTZ R57, R55, R57 ;  /* 0x0000003937397221 */ /* 0x010fce0000010000 */
[----:B------:R-:W4:Y:S01]  /*96d0*/  MUFU.EX2 R25, R25 ;  /* 0x0000001900197308 */ /* 0x000f220000000800 */
[C---:B--2---:R-:W-:Y:S01]  /*96e0*/  F2FP.F16.F32.PACK_AB R23, R24.reuse, R55 ;  /* 0x000000371817723e */ /* 0x044fe200000000ff */
[----:B------:R-:W-:-:S06]  /*96f0*/  FADD.FTZ R57, R24, R57 ;  /* 0x0000003918397221 */ /* 0x000fcc0000010000 */
[----:B------:R-:W2:Y:S01]  /*9700*/  MUFU.EX2 R37, R37 ;  /* 0x0000002500257308 */ /* 0x000ea20000000800 */
[----:B------:R-:W-:Y:S01]  /*9710*/  HMMA.16816.F32 R16, R20, R32, R16 ;  /* 0x000000201410723c */ /* 0x000fe20000001810 */
[----:B---3--:R-:W-:-:S05]  /*9720*/  FADD.FTZ R47, R36, R47 ;  /* 0x0000002f242f7221 */ /* 0x008fca0000010000 */
[----:B-1----:R-:W-:Y:S01]  /*9730*/  HMMA.16816.F32 R208, R20, R4, R8 ;  /* 0x0000000414d0723c */ /* 0x002fe20000001808 */
[----:B------:R-:W1:Y:S01]  /*9740*/  MUFU.EX2 R50, R50 ;  /* 0x0000003200327308 */ /* 0x000e620000000800 */
[----:B----4-:R-:W-:-:S04]  /*9750*/  FADD.FTZ R57, R25, R57 ;  /* 0x0000003919397221 */ /* 0x010fc80000010000 */
[C---:B------:R-:W-:Y:S03]  /*9760*/  HMMA.16816.F32 R12, R20.reuse, R34, R12 ;  /* 0x00000022140c723c */ /* 0x040fe6000000180c */
[----:B------:R-:W3:Y:S01]  /*9770*/  MUFU.EX2 R199, R199 ;  /* 0x000000c700c77308 */ /* 0x000ee20000000800 */
[C---:B--2---:R-:W-:Y:S01]  /*9780*/  F2FP.F16.F32.PACK_AB R8, R37.reuse, R36 ;  /* 0x000000242508723e */ /* 0x044fe200000000ff */
[----:B------:R-:W-:Y:S01]  /*9790*/  FADD.FTZ R47, R37, R47 ;  /* 0x0000002f252f7221 */ /* 0x000fe20000010000 */
[----:B------:R-:W-:Y:S05]  /*97a0*/  HMMA.16816.F32 R28, R20, R6, R28 ;  /* 0x00000006141c723c */ /* 0x000fea000000181c */
[----:B------:R-:W2:Y:S01]  /*97b0*/  MUFU.EX2 R0, R63 ;  /* 0x0000003f00007308 */ /* 0x000ea20000000800 */
[----:B-1----:R-:W-:-:S07]  /*97c0*/  FADD.FTZ R47, R50, R47 ;  /* 0x0000002f322f7221 */ /* 0x002fce0000010000 */
[----:B------:R-:W1:Y:S01]  /*97d0*/  MUFU.EX2 R26, R26 ;  /* 0x0000001a001a7308 */ /* 0x000e620000000800 */
[C---:B---3--:R-:W-:Y:S01]  /*97e0*/  F2FP.F16.F32.PACK_AB R10, R199.reuse, R50 ;  /* 0x00000032c70a723e */ /* 0x048fe200000000ff */
[----:B------:R-:W-:-:S06]  /*97f0*/  FADD.FTZ R199, R199, R47 ;  /* 0x0000002fc7c77221 */ /* 0x000fcc0000010000 */
[----:B------:R-:W3:Y:S01]  /*9800*/  MUFU.EX2 R200, R200 ;  /* 0x000000c800c87308 */ /* 0x000ee20000000800 */
[C---:B--2---:R-:W-:Y:S01]  /*9810*/  F2FP.F16.F32.PACK_AB R9, R0.reuse, R25 ;  /* 0x000000190009723e */ /* 0x044fe200000000ff */
[----:B------:R-:W-:-:S04]  /*9820*/  FADD.FTZ R57, R0, R57 ;  /* 0x0000003900397221 */ /* 0x000fc80000010000 */
[----:B-1----:R-:W-:Y:S01]  /*9830*/  FADD.FTZ R57, R26, R57 ;  /* 0x000000391a397221 */ /* 0x002fe20000010000 */
        /* <DEDUP_REMOVED lines=9> */
[----:B------:R-:W-:Y:S01]  /*98d0*/  UIADD3 UR6, UR18, -0x2, URZ ;  /* 0xfffffffe12067890 */ /* 0x000fe2000fffe03f */
[----:B------:R-:W-:Y:S06]  /*98e0*/  BAR.SYNC.DEFER_BLOCKING 0x0 ;  /* 0x0000000000007b1d */ /* 0x000fec0000010000 */
[----:B------:R-:W-:Y:S05]  /*98f0*/  @!P1 BRA `(.L_x_1699) ;  /* 0x0000000000f89947 */ /* 0x000fea0003800000 */
[----:B------:R-:W1:Y:S01]  /*9900*/  LDC R4, c[0x0][0x380] ;  /* 0x0000e000ff047b82 */ /* 0x000e620000000800 */
[----:B------:R-:W-:Y:S01]  /*9910*/  USHF.L.U32 UR4, UR6, 0x8, URZ ;  /* 0x0000000806047899 */ /* 0x000fe2000800063f */
[----:B------:R-:W-:-:S03]  /*9920*/  ULDC.64 UR20, c[0x0][0x238] ;  /* 0x00008e0000147ab9 */ /* 0x000fc60000000a00 */
[----:B------:R-:W-:Y:S02]  /*9930*/  UIADD3 UR7, UR4, 0x100, URZ ;  /* 0x0000010004077890 */ /* 0x000fe4000fffe03f */
[----:B------:R-:W-:-:S04]  /*9940*/  IMAD.U32 R6, RZ, RZ, UR4 ;  /* 0x00000004ff067e24 */ /* 0x000fc8000f8e00ff */
[----:B------:R-:W-:Y:S02]  /*9950*/  MOV R8, UR7 ;  /* 0x0000000700087c02 */ /* 0x000fe40008000f00 */
[----:B------:R-:W-:Y:S02]  /*9960*/  IABS R6, R6 ;  /* 0x0000000600067213 */ /* 0x000fe40000000000 */
[----:B------:R-:W-:Y:S02]  /*9970*/  IABS R8, R8 ;  /* 0x0000000800087213 */ /* 0x000fe40000000000 */
[----:B-1----:R-:W-:-:S04]  /*9980*/  IABS R0, R4 ;  /* 0x0000000400007213 */ /* 0x002fc80000000000 */
[----:B------:R-:W1:Y:S08]  /*9990*/  I2F.RP R10, R0 ;  /* 0x00000000000a7306 */ /* 0x000e700000209400 */
        /* <DEDUP_REMOVED lines=22> */
[----:B------:R-:W-:Y:S02]  /*9b00*/  LOP3.LUT R5, R4, UR7, RZ, 0x3c, !PT ;  /* 0x0000000704057c12 */ /* 0x000fe4000f8e3cff */
[----:B------:R-:W-:Y:S02]  /*9b10*/  ISETP.GE.AND P0, PT, R0, RZ, PT ;  /* 0x000000ff0000720c */ /* 0x000fe40003f06270 */
[----:B------:R-:W-:Y:S02]  /*9b20*/  ISETP.GE.AND P3, PT, R5, RZ, PT ;  /* 0x000000ff0500720c */ /* 0x000fe40003f66270 */
[----:B------:R-:W-:Y:S01]  /*9b30*/  ISETP.NE.AND P2, PT, R4, RZ, PT ;  /* 0x000000ff0400720c */ /* 0x000fe20003f45270 */
[----:B------:R-:W-:Y:S01]  /*9b40*/  @P6 VIADD R10, R10, 0x1 ;  /* 0x000000010a0a6836 */ /* 0x000fe20000000000 */
[----:B------:R-:W-:Y:S02]  /*9b50*/  LOP3.LUT R7, RZ, R4, RZ, 0x33, !PT ;  /* 0x00000004ff077212 */ /* 0x000fe400078e33ff */
[----:B------:R-:W-:Y:S01]  /*9b60*/  @P5 IADD3 R9, R9, 0x1, RZ ;  /* 0x0000000109095810 */ /* 0x000fe20007ffe0ff */
[----:B------:R-:W-:-:S04]  /*9b70*/  IMAD.MOV.U32 R0, RZ, RZ, R10 ;  /* 0x000000ffff007224 */ /* 0x000fc800078e000a */
        /* <DEDUP_REMOVED lines=11> */
[----:B------:R-:W-:-:S04]  /*9c30*/  IMAD R0, R0, UR8, RZ ;  /* 0x0000000800007c24 */ /* 0x000fc8000f8e02ff */
[C---:B------:R-:W-:Y:S02]  /*9c40*/  IMAD R0, R4.reuse, UR9, R0 ;  /* 0x0000000904007c24 */ /* 0x040fe4000f8e0200 */
[----:B-1----:R-:W-:-:S05]  /*9c50*/  IMAD.WIDE.U32 R8, R4, UR8, RZ ;  /* 0x0000000804087c25 */ /* 0x002fca000f8e00ff */
        /* <DEDUP_REMOVED lines=8> */
.L_x_1699:
[----:B------:R-:W-:-:S04]  /*9ce0*/  ULEA UR4, -UR8, URZ, 0x8 ;  /* 0x0000003f08047291 */ /* 0x000fc8000f8e413f */
[----:B------:R-:W-:Y:S02]  /*9cf0*/  USHF.R.S32.HI UR7, URZ, 0x1f, UR4 ;  /* 0x0000001f3f077899 */ /* 0x000fe40008011404 */
[----:B------:R-:W-:-:S04]  /*9d00*/  MOV R4, UR4 ;  /* 0x0000000400047c02 */ /* 0x000fc80008000f00 */
[----:B------:R-:W-:-:S07]  /*9d10*/  MOV R0, UR7 ;  /* 0x0000000700007c02 */ /* 0x000fce0008000f00 */
.L_x_1700:
[----:B------:R-:W-:Y:S01]  /*9d20*/  ULDC UR4, c[0x0][0x2d0] ;  /* 0x0000b40000047ab9 */ /* 0x000fe20000000800 */
[C---:B------:R-:W-:Y:S01]  /*9d30*/  LEA R181, P2, R4.reuse, R181, 0x1 ;  /* 0x000000b504b57211 */ /* 0x040fe200078408ff */
[----:B------:R-:W-:Y:S01]  /*9d40*/  IMAD.U32 R9, RZ, RZ, UR8 ;  /* 0x00000008ff097e24 */ /* 0x000fe2000f8e00ff */
[----:B------:R-:W-:Y:S01]  /*9d50*/  ISETP.GE.AND P0, PT, R227, UR4, PT ;  /* 0x00000004e3007c0c */ /* 0x000fe2000bf06270 */
[----:B------:R-:W-:Y:S01]  /*9d60*/  IMAD.U32 R5, RZ, RZ, UR8 ;  /* 0x00000008ff057e24 */ /* 0x000fe2000f8e00ff */
[----:B------:R-:W-:Y:S01]  /*9d70*/  LEA.HI.X R180, R4, R180, R0, 0x1, P2 ;  /* 0x000000b404b47211 */ /* 0x000fe200010f0c00 */
[----:B------:R-:W-:Y:S01]  /*9d80*/  IMAD.U32 R8, RZ, RZ, UR9 ;  /* 0x00000009ff087e24 */ /* 0x000fe2000f8e00ff */
[----:B------:R-:W-:Y:S01]  /*9d90*/  UISETP.GE.AND UP1, UPT, UR18, 0x3, UPT ;  /* 0x000000031200788c */ /* 0x000fe2000bf26270 */
[----:B------:R-:W-:Y:S02]  /*9da0*/  IMAD.U32 R11, RZ, RZ, UR8 ;  /* 0x00000008ff0b7e24 */ /* 0x000fe4000f8e00ff */
[----:B------:R-:W-:-:S02]  /*9db0*/  IMAD.U32 R10, RZ, RZ, UR9 ;  /* 0x00000009ff0a7e24 */ /* 0x000fc4000f8e00ff */
[----:B------:R-:W-:Y:S02]  /*9dc0*/  IMAD.U32 R12, RZ, RZ, UR8 ;  /* 0x00000008ff0c7e24 */ /* 0x000fe4000f8e00ff */
[----:B------:R-:W-:Y:S02]  /*9dd0*/  IMAD.U32 R14, RZ, RZ, UR8 ;  /* 0x00000008ff0e7e24 */ /* 0x000fe4000f8e00ff */
[----:B------:R-:W-:Y:S01]  /*9de0*/  @!P0 IMAD.MOV.U32 R6, RZ, RZ, R181 ;  /* 0x000000ffff068224 */ /* 0x000fe200078e00b5 */
[-C--:B------:R-:W-:Y:S01]  /*9df0*/  @!P0 LEA R9, P2, R9, R228.reuse, 0x6 ;  /* 0x000000e409098211 */ /* 0x080fe200078430ff */
[----:B------:R-:W-:Y:S01]  /*9e00*/  @!P0 IMAD.MOV.U32 R7, RZ, RZ, R180 ;  /* 0x000000ffff078224 */ /* 0x000fe200078e00b4 */
[----:B------:R-:W-:Y:S01]  /*9e10*/  @P0 STS [R220+0x5000], RZ ;  /* 0x005000ffdc000388 */ /* 0x000fe20000000800 */
[----:B------:R-:W-:Y:S01]  /*9e20*/  @!P0 IMAD.MOV.U32 R230, RZ, RZ, R228 ;  /* 0x000000ffffe68224 */ /* 0x000fe200078e00e4 */
[----:B------:R-:W-:Y:S01]  /*9e30*/  @!P0 LEA.HI.X R8, R5, R231, R8, 0x6, P2 ;  /* 0x000000e705088211 */ /* 0x000fe200010f3408 */
[----:B------:R-:W-:Y:S01]  /*9e40*/  VOTEU.ALL UP0, P0 ;  /* 0x00000000003f7886 */ /* 0x000fe20000000000 */
[----:B------:R-:W-:Y:S01]  /*9e50*/  @P0 STS [R220+0x5004], RZ ;  /* 0x005004ffdc000388 */ /* 0x000fe20000000800 */
[----:B------:R-:W-:Y:S01]  /*9e60*/  @!P0 LEA R11, P2, R11, R228, 0x7 ;  /* 0x000000e40b0b8211 */ /* 0x000fe200078438ff */
[----:B------:R-:W-:Y:S01]  /*9e70*/  @!P0 IMAD.WIDE.U32 R14, R14, 0x60, R230 ;  /* 0x000000600e0e8825 */ /* 0x000fe200078e00e6 */
[----:B------:R-:W-:Y:S01]  /*9e80*/  @!P0 IADD3 R9, P4, R4, R9, RZ ;  /* 0x0000000904098210 */ /* 0x000fe20007f9e0ff */
[----:B------:R-:W-:Y:S01]  /*9e90*/  @P0 STS.64 [R220+0x5008], RZ ;  /* 0x005008ffdc000388 */ /* 0x000fe20000000a00 */
[----:B------:R-:W-:Y:S01]  /*9ea0*/  @!P0 LEA.HI.X R10, R5, R231, R10, 0x7, P2 ;  /* 0x000000e7050a8211 */ /* 0x000fe200010f3c0a */
[--C-:B------:R-:W-:Y:S01]  /*9eb0*/  @!P0 IMAD.MOV.U32 R18, RZ, RZ, R228.reuse ;  /* 0x000000ffff128224 */ /* 0x100fe200078e00e4 */
[----:B------:R-:W-:Y:S01]  /*9ec0*/  @!UP0 UIMAD UR4, UR9, 0x60, URZ ;  /* 0x00000060090488a4 */ /* 0x000fe2000f8e023f */
[----:B------:R-:W-:Y:S01]  /*9ed0*/  @!PT LDS RZ, [RZ] ;  /* 0x00000000fffff984 */ /* 0x000fe20000000800 */
[----:B------:R-:W-:Y:S01]  /*9ee0*/  @!PT LDS RZ, [RZ] ;  /* 0x00000000fffff984 */ /* 0x000fe20000000800 */
[----:B------:R-:W-:Y:S01]  /*9ef0*/  @!PT LDS RZ, [RZ] ;  /* 0x00000000fffff984 */ /* 0x000fe20000000800 */
[----:B------:R1:W-:Y:S01]  /*9f00*/  @!P0 LDGSTS.E.BYPASS.LTC128B.128 [R220+0x5000], desc[UR22][R6.64] ;  /* 0x0500000006dc8fae */ /* 0x0003e2000b901d56 */
[--C-:B------:R-:W-:Y:S01]  /*9f10*/  @!P0 IMAD.MOV.U32 R19, RZ, RZ, R231.reuse ;  /* 0x000000ffff138224 */ /* 0x100fe200078e00e7 */
[----:B------:R-:W-:Y:S01]  /*9f20*/  @!UP0 UIMAD UR7, UR9, 0xa0, URZ ;  /* 0x000000a0090788a4 */ /* 0x000fe2000f8e023f */
[----:B------:R-:W-:Y:S01]  /*9f30*/  @!P0 IMAD.MOV.U32 R20, RZ, RZ, R228 ;  /* 0x000000ffff148224 */ /* 0x000fe200078e00e4 */
[----:B------:R-:W-:Y:S01]  /*9f40*/  @!P0 LEA R22, P5, R9, UR10, 0x1 ;  /* 0x0000000a09168c11 */ /* 0x000fe2000f8a08ff */
[----:B------:R-:W-:Y:S01]  /*9f50*/  @!P0 IMAD.MOV.U32 R21, RZ, RZ, R231 ;  /* 0x000000ffff158224 */ /* 0x000fe200078e00e7 */
[----:B------:R-:W-:Y:S01]  /*9f60*/  @P0 STS.128 [R220+0x5800], RZ ;  /* 0x005800ffdc000388 */ /* 0x000fe20000000c00 */
[----:B------:R-:W-:-:S02]  /*9f70*/  @!P0 IMAD.X R8, R0, 0x1, R8, P4 ;  /* 0x0000000100088824 */ /* 0x000fc400020e0608 */
[----:B------:R-:W-:-:S03]  /*9f80*/  @!P0 IMAD.WIDE.U32 R20, R5, 0xe0, R20 ;  /* 0x000000e005148825 */ /* 0x000fc600078e0014 */
[----:B------:R-:W-:Y:S01]  /*9f90*/  @!P0 LEA.HI.X R23, R9, UR11, R8, 0x1, P5 ;  /* 0x0000000b09178c11 */ /* 0x000fe2000a8f0c08 */
[----:B-1----:R-:W-:Y:S02]  /*9fa0*/  @!P0 IMAD.MOV.U32 R6, RZ, RZ, R228 ;  /* 0x000000ffff068224 */ /* 0x002fe400078e00e4 */
[----:B------:R-:W-:Y:S02]  /*9fb0*/  @!P0 IMAD.MOV.U32 R7, RZ, RZ, R231 ;  /* 0x000000ffff078224 */ /* 0x000fe400078e00e7 */
[----:B------:R-:W-:Y:S01]  /*9fc0*/  @!P0 IMAD.WIDE.U32 R12, R12, 0xa0, R6 ;  /* 0x000000a00c0c8825 */ /* 0x000fe200078e0006 */
[----:B------:R-:W-:-:S03]  /*9fd0*/  @!P0 IADD3 R7, P3, P2, R4, UR25, R228 ;  /* 0x0000001904078c10 */ /* 0x000fc6000fa7e0e4 */
[----:B------:R-:W-:Y:S01]  /*9fe0*/  IMAD.U32 R6, RZ, RZ, UR8 ;  /* 0x00000008ff067e24 */ /* 0x000fe2000f8e00ff */
[----:B------:R-:W-:Y:S02]  /*9ff0*/  @!P0 IADD3.X R230, R0, UR24, R231, P3, P2 ;  /* 0x0000001800e68c10 */ /* 0x000fe40009fe44e7 */
[C---:B------:R-:W-:Y:S01]  /*a000*/  @!P0 LEA R16, P3, R7.reuse, UR10, 0x1 ;  /* 0x0000000a07108c11 */ /* 0x040fe2000f8608ff */
[----:B------:R-:W-:Y:S01]  /*a010*/  @!P0 IMAD.WIDE.U32 R18, R6, 0xc0, R18 ;  /* 0x000000c006128825 */ /* 0x000fe200078e0012 */
[C---:B------:R-:W-:Y:S02]  /*a020*/  @!P0 IADD3 R6, P2, R4.reuse, R14, RZ ;  /* 0x0000000e04068210 */ /* 0x040fe40007f5e0ff */
[----:B------:R-:W-:Y:S02]  /*a030*/  @!P0 LEA.HI.X R17, R7, UR11, R230, 0x1, P3 ;  /* 0x0000000b07118c11 */ /* 0x000fe400098f0ce6 */
[----:B------:R-:W-:Y:S02]  /*a040*/  @!P0 IADD3 R11, P3, R4, R11, RZ ;  /* 0x0000000b040b8210 */ /* 0x000fe40007f7e0ff */
[----:B------:R-:W-:Y:S01]  /*a050*/  @!P0 IADD3.X R14, R0, UR4, R15, P2, !PT ;  /* 0x00000004000e8c10 */ /* 0x000fe200097fe40f */
[----:B------:R-:W-:Y:S01]  /*a060*/  @!UP0 UIMAD UR4, UR9, 0xc0, URZ ;  /* 0x000000c0090488a4 */ /* 0x000fe2000f8e023f */
[----:B------:R-:W-:Y:S01]  /*a070*/  @!P0 IADD3 R5, P2, R4, R12, RZ ;  /* 0x0000000c04058210 */ /* 0x000fe20007f5e0ff */
[----:B------:R-:W-:Y:S01]  /*a080*/  @!UP0 UIMAD UR9, UR9, 0xe0, URZ ;  /* 0x000000e0090988a4 */ /* 0x000fe2000f8e023f */
[----:B------:R-:W-:Y:S01]  /*a090*/  @!P0 IMAD.X R10, R0, 0x1, R10, P3 ;  /* 0x00000001000a8824 */ /* 0x000fe200018e060a */
[----:B------:R-:W-:Y:S01]  /*a0a0*/  @!P0 IADD3 R7, P3, R4, R18, RZ ;  /* 0x0000001204078210 */ /* 0x000fe20007f7e0ff */
[----:B------:R-:W-:Y:S01]  /*a0b0*/  @!PT LDS RZ, [RZ] ;  /* 0x00000000fffff984 */ /* 0x000fe20000000800 */
[----:B------:R-:W-:Y:S01]  /*a0c0*/  @!PT LDS RZ, [RZ] ;  /* 0x00000000fffff984 */ /* 0x000fe20000000800 */
[----:B------:R-:W-:Y:S01]  /*a0d0*/  @!PT LDS RZ, [RZ] ;  /* 0x00000000fffff984 */ /* 0x000fe20000000800 */
[----:B------:R1:W-:Y:S01]  /*a0e0*/  @!P0 LDGSTS.E.BYPASS.LTC128B.128 [R220+0x5800], desc[UR22][R16.64] ;  /* 0x0580000010dc8fae */ /* 0x0003e2000b901d56 */
[----:B------:R-:W-:-:S02]  /*a0f0*/  @!P0 IADD3.X R12, R0, UR7, R13, P2, !PT ;  /* 0x00000007000c8c10 */ /* 0x000fc400097fe40d */
[----:B------:R-:W-:Y:S01]  /*a100*/  @!P0 IADD3 R4, P2, R4, R20, RZ ;  /* 0x0000001404048210 */ /* 0x000fe20007f5e0ff */
[----:B------:R-:W-:Y:S01]  /*a110*/  @P0 STS.128 [R220+0x6000], RZ ;  /* 0x006000ffdc000388 */ /* 0x000fe20000000c00 */
[C---:B------:R-:W-:Y:S02]  /*a120*/  @!P0 LEA R20, P4, R11.reuse, UR10, 0x1 ;  /* 0x0000000a0b148c11 */ /* 0x040fe4000f8808ff */
[----:B------:R-:W-:Y:S01]  /*a130*/  @!P0 LEA R24, P5, R6, UR10, 0x1 ;  /* 0x0000000a06188c11 */ /* 0x000fe2000f8a08ff */
[----:B------:R-:W-:Y:S01]  /*a140*/  @!PT LDS RZ, [RZ] ;  /* 0x00000000fffff984 */ /* 0x000fe20000000800 */
[----:B------:R-:W-:Y:S01]  /*a150*/  @!PT LDS RZ, [RZ] ;  /* 0x00000000fffff984 */ /* 0x000fe20000000800 */
[----:B------:R-:W-:Y:S01]  /*a160*/  @!PT LDS RZ, [RZ] ;  /* 0x00000000fffff984 */ /* 0x000fe20000000800 */
[----:B------:R-:W-:Y:S01]  /*a170*/  @!P0 LDGSTS.E.BYPASS.LTC128B.128 [R220+0x6000], desc[UR22][R22.64] ;  /* 0x0600000016dc8fae */ /* 0x000fe2000b901d56 */
[C---:B------:R-:W-:Y:S01]  /*a180*/  @!P0 IADD3.X R18, R0.reuse, UR4, R19, P3, !PT ;  /* 0x0000000400128c10 */ /* 0x040fe20009ffe413 */
[----:B------:R-:W-:Y:S01]  /*a190*/  USHF.L.U32 UR4, UR6, 0x8, URZ ;  /* 0x0000000806047899 */ /* 0x000fe2000800063f */
[----:B------:R-:W-:Y:S01]  /*a1a0*/  @!P0 IADD3.X R0, R0, UR9, R21, P2, !PT ;  /* 0x0000000900008c10 */ /* 0x000fe200097fe415 */
[----:B------:R-:W-:Y:S01]  /*a1b0*/  @P0 STS.128 [R220+0x6800], RZ ;  /* 0x006800ffdc000388 */ /* 0x000fe20000000c00 */
[----:B------:R-:W-:-:S02]  /*a1c0*/  @!P0 LEA.HI.X R21, R11, UR11, R10, 0x1, P4 ;  /* 0x0000000b0b158c11 */ /* 0x000fc4000a0f0c0a */
[----:B------:R-:W-:Y:S02]  /*a1d0*/  @!P0 LEA.HI.X R25, R6, UR11, R14, 0x1, P5 ;  /* 0x0000000b06198c11 */ /* 0x000fe4000a8f0c0e */
[C---:B------:R-:W-:Y:S02]  /*a1e0*/  @!P0 LEA R10, P3, R7.reuse, UR10, 0x1 ;  /* 0x0000000a070a8c11 */ /* 0x040fe4000f8608ff */
[C---:B------:R-:W-:Y:S01]  /*a1f0*/  @!P0 LEA R8, P2, R4.reuse, UR10, 0x1 ;  /* 0x0000000a04088c11 */ /* 0x040fe2000f8408ff */
[----:B------:R-:W-:Y:S01]  /*a200*/  @!PT LDS RZ, [RZ] ;  /* 0x00000000fffff984 */ /* 0x000fe20000000800 */
[----:B------:R-:W-:Y:S01]  /*a210*/  @!PT LDS RZ, [RZ] ;  /* 0x00000000fffff984 */ /* 0x000fe20000000800 */
[----:B------:R-:W-:Y:S01]  /*a220*/  @!PT LDS RZ, [RZ] ;  /* 0x00000000fffff984 */ /* 0x000fe20000000800 */
[----:B------:R-:W-:Y:S01]  /*a230*/  @!P0 LDGSTS.E.BYPASS.LTC128B.128 [R220+0x6800], desc[UR22][R24.64] ;  /* 0x0680000018dc8fae */ /* 0x000fe2000b901d56 */
[----:B------:R-:W-:Y:S02]  /*a240*/  @!P0 LEA.HI.X R11, R7, UR11, R18, 0x1, P3 ;  /* 0x0000000b070b8c11 */ /* 0x000fe400098f0c12 */
[----:B------:R-:W-:Y:S01]  /*a250*/  @!P0 LEA.HI.X R9, R4, UR11, R0, 0x1, P2 ;  /* 0x0000000b04098c11 */ /* 0x000fe200090f0c00 */
[----:B------:R-:W-:Y:S01]  /*a260*/  @P0 STS.128 [R220+0x7000], RZ ;  /* 0x007000ffdc000388 */ /* 0x000fe20000000c00 */
[----:B-1----:R-:W-:-:S03]  /*a270*/  @!P0 LEA R16, P4, R5, UR10, 0x1 ;  /* 0x0000000a05108c11 */ /* 0x002fc6000f8808ff */
[----:B------:R-:W-:Y:S01]  /*a280*/  @!PT LDS RZ, [RZ] ;  /* 0x00000000fffff984 */ /* 0x000fe20000000800 */
[----:B------:R-:W-:Y:S01]  /*a290*/  @!PT LDS RZ, [RZ] ;  /* 0x00000000fffff984 */ /* 0x000fe20000000800 */
[----:B------:R-:W-:Y:S01]  /*a2a0*/  @!PT LDS RZ, [RZ] ;  /* 0x00000000fffff984 */ /* 0x000fe20000000800 */
[----:B------:R1:W-:Y:S01]  /*a2b0*/  @!P0 LDGSTS.E.BYPASS.LTC128B.128 [R220+0x7000], desc[UR22][R20.64] ;  /* 0x0700000014dc8fae */ /* 0x0003e2000b901d56 */
[----:B------:R-:W-:-:S03]  /*a2c0*/  @!P0 LEA.HI.X R17, R5, UR11, R12, 0x1, P4 ;  /* 0x0000000b05118c11 */ /* 0x000fc6000a0f0c0c */
        /* <DEDUP_REMOVED lines=16> */
[----:B------:R-:W4:Y:S04]  /*a3d0*/  LDSM.16.M88.4 R28, [R196+0x3000] ;  /* 0x00300000c41c783b */ /* 0x000f280000000200 */
[----:B-1----:R-:W1:Y:S04]  /*a3e0*/  LDSM.16.M88.4 R20, [R196+0x3400] ;  /* 0x00340000c414783b */ /* 0x002e680000000200 */
[----:B------:R-:W2:Y:S04]  /*a3f0*/  LDSM.16.M88.4 R12, [R196+0x3800] ;  /* 0x00380000c40c783b */ /* 0x000ea80000000200 */
[----:B------:R-:W3:Y:S04]  /*a400*/  LDSM.16.M88.4 R4, [R196+0x3c00] ;  /* 0x003c0000c404783b */ /* 0x000ee80000000200 */
[----:B------:R-:W5:Y:S04]  /*a410*/  LDSM.16.M88.4 R60, [R196+0x4000] ;  /* 0x00400000c43c783b */ /* 0x000f680000000200 */
[----:B------:R-:W5:Y:S04]  /*a420*/  LDSM.16.M88.4 R52, [R196+0x4400] ;  /* 0x00440000c434783b */ /* 0x000f680000000200 */
[----:B------:R-:W5:Y:S04]  /*a430*/  LDSM.16.M88.4 R44, [R196+0x4800] ;  /* 0x00480000c42c783b */ /* 0x000f680000000200 */
[----:B------:R-:W5:Y:S04]  /*a440*/  LDSM.16.M88.4 R124, [R196+0x1000] ;  /* 0x00100000c47c783b */ /* 0x000f680000000200 */
[----:B------:R-:W5:Y:S04]  /*a450*/  LDSM.16.M88.4 R116, [R196+0x1400] ;  /* 0x00140000c474783b */ /* 0x000f680000000200 */
[----:B------:R-:W5:Y:S04]  /*a460*/  LDSM.16.M88.4 R108, [R196+0x1800] ;  /* 0x00180000c46c783b */ /* 0x000f680000000200 */
[----:B------:R-:W5:Y:S01]  /*a470*/  LDSM.16.M88.4 R100, [R196+0x1c00] ;  /* 0x001c0000c464783b */ /* 0x000f620000000200 */
[C---:B----4-:R-:W-:Y:S03]  /*a480*/  HMMA.16816.F32 R32, R36.reuse, R28, RZ ;  /* 0x0000001c2420723c */ /* 0x050fe600000018ff */
[----:B------:R-:W4:Y:S03]  /*a490*/  LDSM.16.M88.4 R92, [R196+0x2000] ;  /* 0x00200000c45c783b */ /* 0x000f260000000200 */
[C---:B------:R-:W-:Y:S01]  /*a4a0*/  HMMA.16816.F32 R28, R36.reuse, R30, RZ ;  /* 0x0000001e241c723c */ /* 0x040fe200000018ff */
[----:B------:R-:W4:Y:S04]  /*a4b0*/  LDSM.16.M88.4 R84, [R196+0x2400] ;  /* 0x00240000c454783b */ /* 0x000f280000000200 */
[----:B------:R-:W4:Y:S01]  /*a4c0*/  LDSM.16.M88.4 R76, [R196+0x2800] ;  /* 0x00280000c44c783b */ /* 0x000f220000000200 */
[C---:B-1----:R-:W-:Y:S03]  /*a4d0*/  HMMA.16816.F32 R24, R36.reuse, R20, RZ ;  /* 0x000000142418723c */ /* 0x042fe600000018ff */
[----:B------:R-:W1:Y:S03]  /*a4e0*/  LDSM.16.M88.4 R68, [R196+0x2c00] ;  /* 0x002c0000c444783b */ /* 0x000e660000000200 */
[C---:B--2---:R-:W-:Y:S01]  /*a4f0*/  HMMA.16816.F32 R16, R36.reuse, R12, RZ ;  /* 0x0000000c2410723c */ /* 0x044fe200000018ff */
[----:B------:R-:W2:Y:S04]  /*a500*/  LDSM.16.M88.4 R140, [R196+0x4c00] ;  /* 0x004c0000c48c783b */ /* 0x000ea80000000200 */
[----:B------:R-:W-:Y:S01]  /*a510*/  LDSM.16.M88.4 R176, [R197] ;  /* 0x00000000c5b0783b */ /* 0x000fe20000000200 */
[C---:B---3--:R-:W-:Y:S03]  /*a520*/  HMMA.16816.F32 R8, R36.reuse, R4, RZ ;  /* 0x000000042408723c */ /* 0x048fe600000018ff */
[----:B------:R-:W3:Y:S03]  /*a530*/  LDSM.16.M88.4 R136, [R3+0x2000] ;  /* 0x002000000388783b */ /* 0x000ee60000000200 */
[C---:B-----5:R-:W-:Y:S01]  /*a540*/  HMMA.16816.F32 R64, R36.reuse, R60, RZ ;  /* 0x0000003c2440723c */ /* 0x060fe200000018ff */
[----:B------:R-:W5:Y:S04]  /*a550*/  LDSM.16.M88.4 R160, [R3+0x2400] ;  /* 0x0024000003a0783b */ /* 0x000f680000000200 */
[----:B------:R-:W5:Y:S01]  /*a560*/  LDSM.16.M88.4 R144, [R3+0x3400] ;  /* 0x003400000390783b */ /* 0x000f620000000200 */
[C---:B------:R-:W-:Y:S03]  /*a570*/  HMMA.16816.F32 R56, R36.reuse, R52, RZ ;  /* 0x000000342438723c */ /* 0x040fe600000018ff */
[----:B------:R-:W5:Y:S03]  /*a580*/  LDSM.16.M88.4 R156, [R3+0x2800] ;  /* 0x00280000039c783b */ /* 0x000f660000000200 */
[C---:B------:R-:W-:Y:S01]  /*a590*/  HMMA.16816.F32 R48, R36.reuse, R44, RZ ;  /* 0x0000002c2430723c */ /* 0x040fe200000018ff */
[----:B------:R-:W-:Y:S04]  /*a5a0*/  LDSM.16.M88.4 R152, [R3+0x2c00] ;  /* 0x002c00000398783b */ /* 0x000fe80000000200 */
[----:B------:R-:W-:Y:S01]  /*a5b0*/  LDSM.16.M88.4 R148, [R3+0x3000] ;  /* 0x003000000394783b */ /* 0x000fe20000000200 */
[C---:B------:R-:W-:Y:S03]  /*a5c0*/  HMMA.16816.F32 R128, R36.reuse, R124, RZ ;  /* 0x0000007c2480723c */ /* 0x040fe600000018ff */
[----:B------:R-:W-:Y:S03]  /*a5d0*/  LDSM.16.M88.4 R172, [R3] ;  /* 0x0000000003ac783b */ /* 0x000fe60000000200 */
[C---:B------:R-:W-:Y:S01]  /*a5e0*/  HMMA.16816.F32 R120, R36.reuse, R116, RZ ;  /* 0x000000742478723c */ /* 0x040fe200000018ff */
[----:B------:R-:W-:Y:S04]  /*a5f0*/  LDSM.16.M88.4 R168, [R3+0x400] ;  /* 0x0004000003a8783b */ /* 0x000fe80000000200 */
[----:B------:R-:W-:Y:S01]  /*a600*/  LDSM.16.M88.4 R164, [R3+0x800] ;  /* 0x0008000003a4783b */ /* 0x000fe20000000200 */
[C---:B------:R-:W-:Y:S03]  /*a610*/  HMMA.16816.F32 R112, R36.reuse, R108, RZ ;  /* 0x0000006c2470723c */ /* 0x040fe600000018ff */
[----:B------:R-:W0:Y:S03]  /*a620*/  LDGDEPBAR ;  /* 0x00000000000079af */ /* 0x000e260000000000 */
[C---:B------:R-:W-:Y:S06]  /*a630*/  HMMA.16816.F32 R104, R36.reuse, R100, RZ ;  /* 0x000000642468723c */ /* 0x040fec00000018ff */
[C---:B----4-:R-:W-:Y:S06]  /*a640*/  HMMA.16816.F32 R96, R36.reuse, R92, RZ ;  /* 0x0000005c2460723c */ /* 0x050fec00000018ff */
        /* <DEDUP_REMOVED lines=20> */
[C---:B---3--:R-:W-:Y:S06]  /*a790*/  HMMA.16816.F32 R32, R176.reuse, R136, R32 ;  /* 0x00000088b020723c */ /* 0x048fec0000001820 */
[C---:B------:R-:W-:Y:S01]  /*a7a0*/  HMMA.16816.F32 R28, R176.reuse, R138, R28 ;  /* 0x0000008ab01c723c */ /* 0x040fe2000000181c */
[----:B------:R-:W2:Y:S05]  /*a7b0*/  LDSM.16.M88.4 R136, [R3+0x3c00] ;  /* 0x003c00000388783b */ /* 0x000eaa0000000200 */
[C---:B-----5:R-:W-:Y:S06]  /*a7c0*/  HMMA.16816.F32 R24, R176.reuse, R160, R24 ;  /* 0x000000a0b018723c */ /* 0x060fec0000001818 */
[C---:B------:R-:W-:Y:S06]  /*a7d0*/  HMMA.16816.F32 R56, R176.reuse, R144, R56 ;  /* 0x00000090b038723c */ /* 0x040fec0000001838 */
[C---:B------:R-:W-:Y:S01]  /*a7e0*/  HMMA.16816.F32 R20, R176.reuse, R162, R20 ;  /* 0x000000a2b014723c */ /* 0x040fe20000001814 */
[----:B------:R-:W-:Y:S01]  /*a7f0*/  LOP3.LUT R144, R201, UR4, RZ, 0xfc, !PT ;  /* 0x00000004c9907c12 */ /* 0x000fe2000f8efcff */
[----:B------:R-:W-:Y:S04]  /*a800*/  LDSM.16.M88.4 R160, [R3+0xc00] ;  /* 0x000c000003a0783b */ /* 0x000fe80000000200 */
[----:B------:R-:W-:Y:S01]  /*a810*/  VIADD R132, R144, 0x81 ;  /* 0x0000008190847836 */ /* 0x000fe20000000000 */
[----:B------:R-:W-:Y:S04]  /*a820*/  HMMA.16816.F32 R16, R176, R156, R16 ;  /* 0x0000009cb010723c */ /* 0x000fe80000001810 */
[----:B------:R-:W-:-:S02]  /*a830*/  ISETP.GE.AND P5, PT, R132, R184, PT ;  /* 0x000000b88400720c */ /* 0x000fc40003fa6270 */
[C---:B-1----:R-:W-:Y:S01]  /*a840*/  HMMA.16816.F32 R48, R176.reuse, R140, R48 ;  /* 0x0000008cb030723c */ /* 0x042fe20000001830 */
[----:B------:R-:W-:Y:S02]  /*a850*/  I2FP.F32.S32 R0, R132 ;  /* 0x0000008400007245 */ /* 0x000fe40000201400 */
[----:B------:R-:W-:Y:S01]  /*a860*/  ISETP.GE.AND P2, PT, R132, R2, PT ;  /* 0x000000028400720c */ /* 0x000fe20003f46270 */
[----:B------:R-:W-:Y:S02]  /*a870*/  VIADD R132, R144, 0x89 ;  /* 0x0000008990847836 */ /* 0x000fe40000000000 */
[C---:B------:R-:W-:Y:S01]  /*a880*/  HMMA.16816.F32 R44, R176.reuse, R142, R44 ;  /* 0x0000008eb02c723c */ /* 0x040fe2000000182c */
[----:B------:R-:W1:Y:S01]  /*a890*/  LDSM.16.M88.4 R140, [R3+0x1c00] ;  /* 0x001c0000038c783b */ /* 0x000e620000000200 */
[----:B------:R-:W-:Y:S01]  /*a8a0*/  FFMA.FTZ R33, R0, UR5, R33 ;  /* 0x0000000500217c23 */ /* 0x000fe20008010021 */
[----:B------:R-:W-:Y:S01]  /*a8b0*/  ISETP.GE.AND P4, PT, R132, R184, PT ;  /* 0x000000b88400720c */ /* 0x000fe20003f86270 */
[----:B------:R-:W-:Y:S01]  /*a8c0*/  FFMA.FTZ R35, R0, UR5, R35 ;  /* 0x0000000500237c23 */ /* 0x000fe20008010023 */
[----:B------:R-:W-:Y:S01]  /*a8d0*/  ISETP.GE.AND P3, PT, R132, R2, PT ;  /* 0x000000028400720c */ /* 0x000fe20003f66270 */
[----:B--2---:R-:W-:Y:S01]  /*a8e0*/  HMMA.16816.F32 R40, R176, R136, R40 ;  /* 0x00000088b028723c */ /* 0x004fe20000001828 */
[----:B------:R-:W-:-:S02]  /*a8f0*/  I2FP.F32.S32 R135, R132 ;  /* 0x0000008400877245 */ /* 0x000fc40000201400 */
[----:B------:R-:W-:-:S03]  /*a900*/  FSEL R33, R33, -INF , !P5 ;  /* 0xff80000021217808 */ /* 0x000fc60006800000 */
[C---:B------:R-:W-:Y:S01]  /*a910*/  HMMA.16816.F32 R12, R176.reuse, R158, R12 ;  /* 0x0000009eb00c723c */ /* 0x040fe2000000180c */
[C---:B------:R-:W-:Y:S02]  /*a920*/  VIADD R136, R144.reuse, 0x91 ;  /* 0x0000009190887836 */ /* 0x040fe40000000000 */
[C---:B------:R-:W-:Y:S01]  /*a930*/  FFMA.FTZ R29, R135.reuse, UR5, R29 ;  /* 0x00000005871d7c23 */ /* 0x040fe2000801001d */
[C---:B------:R-:W-:Y:S02]  /*a940*/  VIADD R137, R144.reuse, 0x99 ;  /* 0x0000009990897836 */ /* 0x040fe40000000000 */
[----:B------:R-:W-:Y:S01]  /*a950*/  FFMA.FTZ R0, R135, UR5, R31 ;  /* 0x0000000587007c23 */ /* 0x000fe2000801001f */
[----:B------:R-:W-:Y:S01]  /*a960*/  VIADD R31, R144, 0xa9 ;  /* 0x000000a9901f7836 */ /* 0x000fe20000000000 */
[----:B------:R-:W-:Y:S01]  /*a970*/  I2FP.F32.S32 R132, R136 ;  /* 0x0000008800847245 */ /* 0x000fe20000201400 */
[C---:B------:R-:W-:Y:S01]  /*a980*/  HMMA.16816.F32 R8, R176.reuse, R152, R8 ;  /* 0x00000098b008723c */ /* 0x040fe20000001808 */
[C---:B------:R-:W-:Y:S01]  /*a990*/  ISETP.GE.AND P6, PT, R136.reuse, R184, PT ;  /* 0x000000b88800720c */ /* 0x040fe20003fc6270 */
[----:B------:R-:W2:Y:S01]  /*a9a0*/  LDSM.16.M88.4 R156, [R3+0x1000] ;  /* 0x00100000039c783b */ /* 0x000ea20000000200 */
[----:B------:R-:W-:Y:S01]  /*a9b0*/  ISETP.GE.AND P5, PT, R136, R2, PT ;  /* 0x000000028800720c */ /* 0x000fe20003fa6270 */
[C---:B------:R-:W-:Y:S01]  /*a9c0*/  FFMA.FTZ R25, R132.reuse, UR5, R25 ;  /* 0x0000000584197c23 */ /* 0x040fe20008010019 */
[----:B------:R-:W-:Y:S01]  /*a9d0*/  FFMA.FTZ R135, R132, UR5, R27 ;  /* 0x0000000584877c23 */ /* 0x000fe2000801001b */
[----:B------:R-:W-:Y:S01]  /*a9e0*/  VIADD R136, R144, 0xa1 ;  /* 0x000000a190887836 */ /* 0x000fe20000000000 */
[----:B------:R-:W-:Y:S01]  /*a9f0*/  FSEL R132, R35, -INF , !P2 ;  /* 0xff80000023847808 */ /* 0x000fe20005000000 */
[----:B------:R-:W-:Y:S01]  /*aa00*/  HMMA.16816.F32 R4, R176, R154, R4 ;  /* 0x0000009ab004723c */ /* 0x000fe20000001804 */
[----:B------:R-:W-:Y:S01]  /*aa10*/  I2FP.F32.S32 R35, R137 ;  /* 0x0000008900237245 */ /* 0x000fe20000201400 */
[----:B------:R-:W3:Y:S01]  /*aa20*/  LDSM.16.M88.4 R152, [R3+0x1400] ;  /* 0x001400000398783b */ /* 0x000ee20000000200 */
[----:B------:R-:W-:-:S02]  /*aa30*/  FSEL R27, R29, -INF , !P4 ;  /* 0xff8000001d1b7808 */ /* 0x000fc40006000000 */
[----:B------:R-:W-:Y:S01]  /*aa40*/  I2FP.F32.S32 R29, R136 ;  /* 0x00000088001d7245 */ /* 0x000fe20000201400 */
[----:B------:R-:W-:Y:S01]  /*aa50*/  FFMA.FTZ R21, R35, UR5, R21 ;  /* 0x0000000523157c23 */ /* 0x000fe20008010015 */
[-C--:B------:R-:W-:Y:S01]  /*aa60*/  ISETP.GE.AND P2, PT, R137, R184.reuse, PT ;  /* 0x000000b88900720c */ /* 0x080fe20003f46270 */
[C---:B------:R-:W-:Y:S01]  /*aa70*/  HMMA.16816.F32 R64, R176.reuse, R148, R64 ;  /* 0x00000094b040723c */ /* 0x040fe20000001840 */
[----:B------:R-:W-:Y:S01]  /*aa80*/  FSEL R0, R0, -INF , !P3 ;  /* 0xff80000000007808 */ /* 0x000fe20005800000 */
[----:B------:R-:W-:Y:S01]  /*aa90*/  FFMA.FTZ R17, R29, UR5, R17 ;  /* 0x000000051d117c23 */ /* 0x000fe20008010011 */
[----:B------:R-:W-:Y:S02]  /*aaa0*/  FSEL R25, R25, -INF , !P6 ;  /* 0xff80000019197808 */ /* 0x000fe40007000000 */
[C---:B------:R-:W-:Y:S01]  /*aab0*/  ISETP.GE.AND P3, PT, R136.reuse, R184, PT ;  /* 0x000000b88800720c */ /* 0x040fe20003f66270 */
[C---:B-1----:R-:W-:Y:S01]  /*aac0*/  HMMA.16816.F32 R72, R176.reuse, R140, R72 ;  /* 0x0000008cb048723c */ /* 0x042fe20000001848 */
[-C--:B------:R-:W-:Y:S01]  /*aad0*/  ISETP.GE.AND P6, PT, R136, R2.reuse, PT ;  /* 0x000000028800720c */ /* 0x080fe20003fc6270 */
[----:B------:R-:W-:Y:S01]  /*aae0*/  FFMA.FTZ R136, R35, UR5, R23 ;  /* 0x0000000523887c23 */ /* 0x000fe20008010017 */
[----:B------:R-:W-:Y:S01]  /*aaf0*/  ISETP.GE.AND P4, PT, R137, R2, PT ;  /* 0x000000028900720c */ /* 0x000fe20003f86270 */
[C---:B------:R-:W-:Y:S01]  /*ab00*/  VIADD R23, R144.reuse, 0xb1 ;  /* 0x000000b190177836 */ /* 0x040fe20000000000 */
[----:B------:R-:W-:Y:S01]  /*ab10*/  FSEL R135, R135, -INF , !P5 ;  /* 0xff80000087877808 */ /* 0x000fe20006800000 */
[C---:B------:R-:W-:Y:S01]  /*ab20*/  HMMA.16816.F32 R60, R176.reuse, R150, R60 ;  /* 0x00000096b03c723c */ /* 0x040fe2000000183c */
[----:B------:R-:W-:Y:S01]  /*ab30*/  FSEL R21, R21, -INF , !P2 ;  /* 0xff80000015157808 */ /* 0x000fe20005000000 */
[----:B------:R-:W-:Y:S01]  /*ab40*/  FFMA.FTZ R140, R29, UR5, R19 ;  /* 0x000000051d8c7c23 */ /* 0x000fe20008010013 */
[C---:B------:R-:W-:Y:S01]  /*ab50*/  ISETP.GE.AND P5, PT, R31.reuse, R184, PT ;  /* 0x000000b81f00720c */ /* 0x040fe20003fa6270 */
[C---:B------:R-:W-:Y:S01]  /*ab60*/  VIADD R29, R144.reuse, 0xb9 ;  /* 0x000000b9901d7836 */ /* 0x040fe20000000000 */
[----:B------:R-:W-:Y:S01]  /*ab70*/  ISETP.GE.AND P2, PT, R31, R2, PT ;  /* 0x000000021f00720c */ /* 0x000fe20003f46270 */
[C---:B------:R-:W-:Y:S01]  /*ab80*/  HMMA.16816.F32 R52, R176.reuse, R146, R52 ;  /* 0x00000092b034723c */ /* 0x040fe20000001834 */
[----:B------:R-:W-:Y:S01]  /*ab90*/  I2FP.F32.S32 R31, R31 ;  /* 0x0000001f001f7245 */ /* 0x000fe20000201400 */
[----:B------:R-:W-:Y:S01]  /*aba0*/  VIADD R19, R144, 0xc9 ;  /* 0x000000c990137836 */ /* 0x000fe20000000000 */
[----:B------:R-:W-:Y:S01]  /*abb0*/  FSEL R136, R136, -INF , !P4 ;  /* 0xff80000088887808 */ /* 0x000fe20006000000 */
[----:B------:R-:W1:Y:S01]  /*abc0*/  LDSM.16.M88.4 R148, [R3+0x1800] ;  /* 0x001800000394783b */ /* 0x000e620000000200 */
[----:B------:R-:W-:Y:S01]  /*abd0*/  FSEL R17, R17, -INF , !P3 ;  /* 0xff80000011117808 */ /* 0x000fe20005800000 */
[----:B------:R-:W-:Y:S01]  /*abe0*/  FFMA.FTZ R13, R31, UR5, R13 ;  /* 0x000000051f0d7c23 */ /* 0x000fe2000801000d */
[----:B------:R-:W-:Y:S01]  /*abf0*/  ISETP.GE.AND P4, PT, R23, R184, PT ;  /* 0x000000b81700720c */ /* 0x000fe20003f86270 */
[----:B------:R-:W-:Y:S01]  /*ac00*/  FFMA.FTZ R15, R31, UR5, R15 ;  /* 0x000000051f0f7c23 */ /* 0x000fe2000801000f */
[----:B------:R-:W-:Y:S01]  /*ac10*/  ISETP.GE.AND P3, PT, R23, R2, PT ;  /* 0x000000021700720c */ /* 0x000fe20003f66270 */
[----:B------:R-:W-:Y:S01]  /*ac20*/  HMMA.16816.F32 R128, R176, R172, R128 ;  /* 0x000000acb080723c */ /* 0x000fe20000001880 */
[----:B------:R-:W-:Y:S01]  /*ac30*/  I2FP.F32.S32 R23, R23 ;  /* 0x0000001700177245 */ /* 0x000fe20000201400 */
[----:B------:R-:W-:-:S04]  /*ac40*/  DEPBAR.LE SB0, 0x0 ;  /* 0x000080000000791a */ /* 0x000fc80000000000 */
[C---:B------:R-:W-:Y:S01]  /*ac50*/  FFMA.FTZ R9, R23.reuse, UR5, R9 ;  /* 0x0000000517097c23 */ /* 0x040fe20008010009 */
[----:B------:R-:W-:Y:S01]  /*ac60*/  FFMA.FTZ R141, R23, UR5, R11 ;  /* 0x00000005178d7c23 */ /* 0x000fe2000801000b */
[----:B------:R-:W-:Y:S01]  /*ac70*/  VIADD R23, R144, 0xc1 ;  /* 0x000000c190177836 */ /* 0x000fe20000000000 */
[----:B------:R-:W-:Y:S01]  /*ac80*/  FSEL R140, R140, -INF , !P6 ;  /* 0xff8000008c8c7808 */ /* 0x000fe20007000000 */
[C---:B------:R-:W-:Y:S01]  /*ac90*/  HMMA.16816.F32 R36, R176.reuse, R138, R36 ;  /* 0x0000008ab024723c */ /* 0x040fe20000001824 */
[----:B------:R-:W-:Y:S02]  /*aca0*/  FSEL R11, R13, -INF , !P5 ;  /* 0xff8000000d0b7808 */ /* 0x000fe40006800000 */
[C---:B------:R-:W-:Y:S02]  /*acb0*/  ISETP.GE.AND P6, PT, R29.reuse, R184, PT ;  /* 0x000000b81d00720c */ /* 0x040fe40003fc6270 */
[----:B------:R-:W-:Y:S01]  /*acc0*/  ISETP.GE.AND P5, PT, R29, R2, PT ;  /* 0x000000021d00720c */ /* 0x000fe20003fa6270 */
[----:B------:R-:W-:Y:S01]  /*acd0*/  HMMA.16816.F32 R124, R176, R174, R124 ;  /* 0x000000aeb07c723c */ /* 0x000fe2000000187c */
[----:B------:R-:W-:-:S02]  /*ace0*/  I2FP.F32.S32 R29, R29 ;  /* 0x0000001d001d7245 */ /* 0x000fc40000201400 */
[----:B------:R-:W-:Y:S02]  /*acf0*/  I2FP.F32.S32 R13, R23 ;  /* 0x00000017000d7245 */ /* 0x000fe40000201400 */
[----:B------:R-:W-:Y:S01]  /*ad00*/  FSEL R137, R15, -INF , !P2 ;  /* 0xff8000000f897808 */ /* 0x000fe20005000000 */
[----:B------:R-:W-:Y:S01]  /*ad10*/  FFMA.FTZ R5, R29, UR5, R5 ;  /* 0x000000051d057c23 */ /* 0x000fe20008010005 */
[----:B------:R-:W-:Y:S01]  /*ad20*/  FSEL R9, R9, -INF , !P4 ;  /* 0xff80000009097808 */ /* 0x000fe20006000000 */
[----:B------:R-:W-:Y:S01]  /*ad30*/  FFMA.FTZ R29, R29, UR5, R7 ;  /* 0x000000051d1d7c23 */ /* 0x000fe20008010007 */
[C---:B------:R-:W-:Y:S01]  /*ad40*/  ISETP.GE.AND P2, PT, R23.reuse, R184, PT ;  /* 0x000000b81700720c */ /* 0x040fe20003f46270 */
[C---:B------:R-:W-:Y:S01]  /*ad50*/  VIADD R15, R144.reuse, 0xd1 ;  /* 0x000000d1900f7836 */ /* 0x040fe20000000000 */
[----:B------:R-:W-:Y:S01]  /*ad60*/  ISETP.GE.AND P4, PT, R23, R2, PT ;  /* 0x000000021700720c */ /* 0x000fe20003f86270 */
[----:B------:R-:W-:Y:S01]  /*ad70*/  FFMA.FTZ R23, R13, UR5, R65 ;  /* 0x000000050d177c23 */ /* 0x000fe20008010041 */
[----:B------:R-:W-:Y:S01]  /*ad80*/  FSEL R141, R141, -INF , !P3 ;  /* 0xff8000008d8d7808 */ /* 0x000fe20005800000 */
[----:B------:R-:W-:Y:S01]  /*ad90*/  FFMA.FTZ R67, R13, UR5, R67 ;  /* 0x000000050d437c23 */ /* 0x000fe20008010043 */
[----:B------:R-:W-:Y:S01]  /*ada0*/  FSEL R7, R5, -INF , !P6 ;  /* 0xff80000005077808 */ /* 0x000fe20007000000 */
[----:B------:R-:W-:Y:S01]  /*adb0*/  VIADD R13, R144, 0xe1 ;  /* 0x000000e1900d7836 */ /* 0x000fe20000000000 */
[C---:B------:R-:W-:Y:S01]  /*adc0*/  ISETP.GE.AND P3, PT, R19.reuse, R184, PT ;  /* 0x000000b81300720c */ /* 0x040fe20003f66270 */
[----:B------:R-:W-:Y:S01]  /*add0*/  HMMA.16816.F32 R120, R176, R168, R120 ;  /* 0x000000a8b078723c */ /* 0x000fe20000001878 */
[----:B------:R-:W-:-:S02]  /*ade0*/  ISETP.GE.AND P6, PT, R19, R2, PT ;  /* 0x000000021300720c */ /* 0x000fc40003fc6270 */
[----:B------:R-:W-:Y:S02]  /*adf0*/  I2FP.F32.S32 R19, R19 ;  /* 0x0000001300137245 */ /* 0x000fe40000201400 */
[----:B------:R-:W-:Y:S01]  /*ae00*/  FSEL R65, R29, -INF , !P5 ;  /* 0xff8000001d417808 */ /* 0x000fe20006800000 */
[C---:B------:R-:W-:Y:S01]  /*ae10*/  VIADD R29, R144.reuse, 0xe9 ;  /* 0x000000e9901d7836 */ /* 0x040fe20000000000 */
[----:B------:R-:W-:Y:S01]  /*ae20*/  FSEL R5, R23, -INF , !P2 ;  /* 0xff80000017057808 */ /* 0x000fe20005000000 */
[----:B------:R-:W-:Y:S01]  /*ae30*/  FFMA.FTZ R31, R19, UR5, R61 ;  /* 0x00000005131f7c23 */ /* 0x000fe2000801003d */
[----:B------:R-:W-:Y:S01]  /*ae40*/  ISETP.GE.AND P5, PT, R15, R184, PT ;  /* 0x000000b80f00720c */ /* 0x000fe20003fa6270 */
[----:B------:R-:W-:Y:S01]  /*ae50*/  FFMA.FTZ R63, R19, UR5, R63 ;  /* 0x00000005133f7c23 */ /* 0x000fe2000801003f */
[----:B------:R-:W-:Y:S01]  /*ae60*/  ISETP.GE.AND P2, PT, R15, R2, PT ;  /* 0x000000020f00720c */ /* 0x000fe20003f46270 */
[----:B------:R-:W-:Y:S01]  /*ae70*/  VIADD R23, R144, 0xd9 ;  /* 0x000000d990177836 */ /* 0x000fe20000000000 */
[----:B------:R-:W-:Y:S01]  /*ae80*/  I2FP.F32.S32 R15, R15 ;  /* 0x0000000f000f7245 */ /* 0x000fe20000201400 */
[----:B------:R-:W-:Y:S01]  /*ae90*/  HMMA.16816.F32 R116, R176, R170, R116 ;  /* 0x000000aab074723c */ /* 0x000fe20000001874 */
[----:B------:R-:W-:-:S02]  /*aea0*/  FSEL R31, R31, -INF , !P3 ;  /* 0xff8000001f1f7808 */ /* 0x000fc40005800000 */
[----:B------:R-:W-:Y:S01]  /*aeb0*/  ISETP.GE.AND P3, PT, R23, R2, PT ;  /* 0x000000021700720c */ /* 0x000fe20003f66270 */
[C---:B------:R-:W-:Y:S01]  /*aec0*/  FFMA.FTZ R19, R15.reuse, UR5, R57 ;  /* 0x000000050f137c23 */ /* 0x040fe20008010039 */
[----:B------:R-:W-:Y:S01]  /*aed0*/  FFMA.FTZ R15, R15, UR5, R59 ;  /* 0x000000050f0f7c23 */ /* 0x000fe2000801003b */
[----:B------:R-:W-:Y:S01]  /*aee0*/  FSEL R59, R67, -INF , !P4 ;  /* 0xff800000433b7808 */ /* 0x000fe20006000000 */
[C---:B------:R-:W-:Y:S01]  /*aef0*/  VIADD R67, R144.reuse, 0xf9 ;  /* 0x000000f990437836 */ /* 0x040fe20000000000 */
[-C--:B------:R-:W-:Y:S01]  /*af00*/  ISETP.GE.AND P4, PT, R23, R184.reuse, PT ;  /* 0x000000b81700720c */ /* 0x080fe20003f86270 */
[C---:B------:R-:W-:Y:S01]  /*af10*/  HMMA.16816.F32 R112, R176.reuse, R164, R112 ;  /* 0x000000a4b070723c */ /* 0x040fe20000001870 */
        /* <DEDUP_REMOVED lines=11> */
[----:B------:R-:W-:Y:S01]  /*afd0*/  FSEL R23, R61, -INF , !P4 ;  /* 0xff8000003d177808 */ /* 0x000fe20006000000 */
[----:B------:R-:W-:Y:S01]  /*afe0*/  FFMA.FTZ R15, R13, UR5, R49 ;  /* 0x000000050d0f7c23 */ /* 0x000fe20008010031 */
[----:B------:R-:W-:Y:S01]  /*aff0*/  ISETP.GE.AND P2, PT, R29, R184, PT ;  /* 0x000000b81d00720c */ /* 0x000fe20003f46270 */
[----:B------:R-:W-:Y:S01]  /*b000*/  FFMA.FTZ R13, R13, UR5, R51 ;  /* 0x000000050d0d7c23 */ /* 0x000fe20008010033 */
[----:B------:R-:W-:Y:S01]  /*b010*/  ISETP.GE.AND P4, PT, R29, R2, PT ;  /* 0x000000021d00720c */ /* 0x000fe20003f86270 */
        /* <DEDUP_REMOVED lines=8> */
[----:B------:R-:W-:Y:S01]  /*b0a0*/  HMMA.16816.F32 R68, R176, R142, R68 ;  /* 0x0000008eb044723c */ /* 0x000fe20000001844 */
[----:B------:R-:W-:-:S02]  /*b0b0*/  I2FP.F32.S32 R55, R55 ;  /* 0x0000003700377245 */ /* 0x000fc40000201400 */
[----:B------:R-:W-:Y:S02]  /*b0c0*/  FSEL R51, R51, -INF , !P2 ;  /* 0xff80000033337808 */ /* 0x000fe40005000000 */
[----:B------:R-:W-:Y:S01]  /*b0d0*/  I2FP.F32.S32 R35, R144 ;  /* 0x0000009000237245 */ /* 0x000fe20000201400 */
[C---:B------:R-:W-:Y:S01]  /*b0e0*/  FFMA.FTZ R47, R55.reuse, UR5, R41 ;  /* 0x00000005372f7c23 */ /* 0x040fe20008010029 */
[----:B------:R-:W-:Y:S01]  /*b0f0*/  FFMA.FTZ R41, R55, UR5, R43 ;  /* 0x0000000537297c23 */ /* 0x000fe2000801002b */
[----:B------:R-:W-:Y:S01]  /*b100*/  LOP3.LUT R55, R201, UR4, RZ, 0xfc, !PT ;  /* 0x00000004c9377c12 */ /* 0x000fe2000f8efcff */
[C---:B------:R-:W-:Y:S01]  /*b110*/  HMMA.16816.F32 R100, R176.reuse, R162, R100 ;  /* 0x000000a2b064723c */ /* 0x040fe20000001864 */
[----:B------:R-:W-:Y:S01]  /*b120*/  FSEL R43, R29, -INF , !P4 ;  /* 0xff8000001d2b7808 */ /* 0x000fe20006000000 */
[----:B------:R-:W-:Y:S01]  /*b130*/  FFMA.FTZ R130, R35, UR5, R130 ;  /* 0x0000000523827c23 */ /* 0x000fe20008010082 */
[----:B------:R-:W-:Y:S01]  /*b140*/  FSEL R45, R13, -INF , !P5 ;  /* 0xff8000000d2d7808 */ /* 0x000fe20006800000 */
[----:B------:R-:W-:Y:S01]  /*b150*/  VIADD R61, R55, 0x1 ;  /* 0x00000001373d7836 */ /* 0x000fe20000000000 */
[----:B------:R-:W-:Y:S01]  /*b160*/  ISETP.GE.AND P2, PT, R67, R184, PT ;  /* 0x000000b84300720c */ /* 0x000fe20003f46270 */
[----:B------:R-:W-:Y:S01]  /*b170*/  VIADD R13, R55, 0x9 ;  /* 0x00000009370d7836 */ /* 0x000fe20000000000 */
[----:B------:R-:W-:Y:S01]  /*b180*/  ISETP.GE.AND P4, PT, R67, R2, PT ;  /* 0x000000024300720c */ /* 0x000fe20003f86270 */
[----:B--2---:R-:W-:Y:S01]  /*b190*/  HMMA.16816.F32 R96, R176, R156, R96 ;  /* 0x0000009cb060723c */ /* 0x004fe20000001860 */
[----:B------:R-:W-:-:S02]  /*b1a0*/  FSEL R47, R47, -INF , !P3 ;  /* 0xff8000002f2f7808 */ /* 0x000fc40005800000 */
[----:B------:R-:W-:Y:S02]  /*b1b0*/  FSEL R41, R41, -INF , !P6 ;  /* 0xff80000029297808 */ /* 0x000fe40007000000 */
[----:B------:R-:W-:Y:S01]  /*b1c0*/  I2FP.F32.S32 R67, R67 ;  /* 0x0000004300437245 */ /* 0x000fe20000201400 */
[----:B------:R-:W-:Y:S01]  /*b1d0*/  HMMA.16816.F32 R92, R176, R158, R92 ;  /* 0x0000009eb05c723c */ /* 0x000fe2000000185c */
[C---:B------:R-:W-:Y:S02]  /*b1e0*/  ISETP.GE.AND P3, PT, R61.reuse, R184, PT ;  /* 0x000000b83d00720c */ /* 0x040fe40003f66270 */
[-C--:B------:R-:W-:Y:S01]  /*b1f0*/  ISETP.GE.AND P6, PT, R61, R2.reuse, PT ;  /* 0x000000023d00720c */ /* 0x080fe20003fc6270 */
[C---:B------:R-:W-:Y:S01]  /*b200*/  FFMA.FTZ R35, R67.reuse, UR5, R37 ;  /* 0x0000000543237c23 */ /* 0x040fe20008010025 */
[-C--:B------:R-:W-:Y:S01]  /*b210*/  I2FP.F32.S32 R63, R61.reuse ;  /* 0x0000003d003f7245 */ /* 0x080fe20000201400 */
[----:B------:R-:W-:Y:S01]  /*b220*/  FFMA.FTZ R37, R67, UR5, R39 ;  /* 0x0000000543257c23 */ /* 0x000fe20008010027 */
[----:B------:R-:W-:Y:S01]  /*b230*/  I2FP.F32.S32 R61, R61 ;  /* 0x0000003d003d7245 */ /* 0x000fe20000201400 */
[----:B------:R-:W-:Y:S01]  /*b240*/  VIADD R67, R55, 0x21 ;  /* 0x0000002137437836 */ /* 0x000fe20000000000 */
[----:B------:R-:W-:Y:S01]  /*b250*/  I2FP.F32.S32 R29, R13 ;  /* 0x0000000d001d7245 */ /* 0x000fe20000201400 */
[----:B------:R-:W-:Y:S01]  /*b260*/  FFMA.FTZ R129, R63, UR5, R129 ;  /* 0x000000053f817c23 */ /* 0x000fe20008010081 */
[----:B------:R-:W-:Y:S01]  /*b270*/  ISETP.GE.AND P5, PT, R144, R2, PT ;  /* 0x000000029000720c */ /* 0x000fe20003fa6270 */
[----:B------:R-:W-:Y:S01]  /*b280*/  FFMA.FTZ R131, R61, UR5, R131 ;  /* 0x000000053d837c23 */ /* 0x000fe20008010083 */
[----:B------:R-:W-:-:S02]  /*b290*/  VIADD R61, R55, 0x11 ;  /* 0x00000011373d7836 */ /* 0x000fc40000000000 */
[----:B------:R-:W-:Y:S01]  /*b2a0*/  FFMA.FTZ R125, R29, UR5, R125 ;  /* 0x000000051d7d7c23 */ /* 0x000fe2000801007d */
[----:B------:R-:W-:Y:S01]  /*b2b0*/  FSEL R142, R130, -INF , !P5 ;  /* 0xff800000828e7808 */ /* 0x000fe20006800000 */
[----:B------:R-:W-:Y:S01]  /*b2c0*/  VIADD R29, R55, 0x19 ;  /* 0x00000019371d7836 */ /* 0x000fe20000000000 */
[----:B------:R-:W-:Y:S01]  /*b2d0*/  ISETP.GE.AND P5, PT, R13, R184, PT ;  /* 0x000000b80d00720c */ /* 0x000fe20003fa6270 */
[C---:B---3--:R-:W-:Y:S01]  /*b2e0*/  HMMA.16816.F32 R88, R176.reuse, R152, R88 ;  /* 0x00000098b058723c */ /* 0x048fe20000001858 */
[----:B------:R-:W-:Y:S01]  /*b2f0*/  FSEL R39, R35, -INF , !P2 ;  /* 0xff80000023277808 */ /* 0x000fe20005000000 */
[----:B------:R-:W-:Y:S01]  /*b300*/  IMAD.U32 R130, RZ, RZ, UR4 ;  /* 0x00000004ff827e24 */ /* 0x000fe2000f8e00ff */
[----:B------:R-:W-:Y:S02]  /*b310*/  FSEL R37, R37, -INF , !P4 ;  /* 0xff80000025257808 */ /* 0x000fe40006000000 */
[----:B------:R-:W-:Y:S01]  /*b320*/  FSEL R139, R129, -INF , !P3 ;  /* 0xff800000818b7808 */ /* 0x000fe20005800000 */
[----:B------:R-:W-:Y:S01]  /*b330*/  HMMA.16816.F32 R84, R176, R154, R84 ;  /* 0x0000009ab054723c */ /* 0x000fe20000001854 */
[----:B------:R-:W-:-:S02]  /*b340*/  ISETP.GE.AND P2, PT, R13, R2, PT ;  /* 0x000000020d00720c */ /* 0x000fc40003f46270 */
[C---:B------:R-:W-:Y:S02]  /*b350*/  ISETP.GE.AND P4, PT, R61.reuse, R184, PT ;  /* 0x000000b83d00720c */ /* 0x040fe40003f86270 */
[----:B------:R-:W-:Y:S01]  /*b360*/  ISETP.GE.AND P3, PT, R61, R2, PT ;  /* 0x000000023d00720c */ /* 0x000fe20003f66270 */
[C---:B-1----:R-:W-:Y:S01]  /*b370*/  HMMA.16816.F32 R80, R176.reuse, R148, R80 ;  /* 0x00000094b050723c */ /* 0x042fe20000001850 */
[----:B------:R-:W-:Y:S02]  /*b380*/  I2FP.F32.S32 R35, R61 ;  /* 0x0000003d00237245 */ /* 0x000fe40000201400 */
[----:B------:R-:W-:Y:S02]  /*b390*/  I2FP.F32.S32 R13, R13 ;  /* 0x0000000d000d7245 */ /* 0x000fe40000201400 */
[----:B------:R-:W-:Y:S01]  /*b3a0*/  I2FP.F32.S32 R61, R61 ;  /* 0x0000003d003d7245 */ /* 0x000fe20000201400 */
[----:B------:R-:W-:Y:S01]  /*b3b0*/  FFMA.FTZ R121, R35, UR5, R121 ;  /* 0x0000000523797c23 */ /* 0x000fe20008010079 */
[----:B------:R-:W-:Y:S01]  /*b3c0*/  FSEL R131, R131, -INF , !P6 ;  /* 0xff80000083837808 */ /* 0x000fe20007000000 */
[----:B------:R-:W-:Y:S01]  /*b3d0*/  FFMA.FTZ R13, R13, UR5, R127 ;  /* 0x000000050d0d7c23 */ /* 0x000fe2000801007f */
[----:B------:R-:W-:Y:S01]  /*b3e0*/  FSEL R138, R125, -INF , !P5 ;  /* 0xff8000007d8a7808 */ /* 0x000fe20006800000 */
[----:B------:R-:W-:Y:S01]  /*b3f0*/  FFMA.FTZ R61, R61, UR5, R123 ;  /* 0x000000053d3d7c23 */ /* 0x000fe2000801007b */
[----:B------:R-:W-:Y:S01]  /*b400*/  ISETP.GE.AND P6, PT, R29, R184, PT ;  /* 0x000000b81d00720c */ /* 0x000fe20003fc6270 */
[----:B------:R-:W-:Y:S01]  /*b410*/  VIADD R35, R55, 0x29 ;  /* 0x0000002937237836 */ /* 0x000fe20000000000 */
[----:B------:R-:W-:Y:S01]  /*b420*/  BAR.SYNC.DEFER_BLOCKING 0x0 ;  /* 0x0000000000007b1d */ /* 0x000fe20000010000 */
[----:B------:R-:W-:Y:S01]  /*b430*/  ISETP.GE.AND P5, PT, R29, R2, PT ;  /* 0x000000021d00720c */ /* 0x000fe20003fa6270 */
[----:B------:R-:W-:Y:S01]  /*b440*/  HMMA.16816.F32 R76, R176, R150, R76 ;  /* 0x00000096b04c723c */ /* 0x000fe2000000184c */
[----:B------:R-:W-:-:S02]  /*b450*/  I2FP.F32.S32 R63, R29 ;  /* 0x0000001d003f7245 */ /* 0x000fc40000201400 */
[----:B------:R-:W-:Y:S02]  /*b460*/  I2FP.F32.S32 R29, R29 ;  /* 0x0000001d001d7245 */ /* 0x000fe40000201400 */
[----:B------:R-:W-:Y:S01]  /*b470*/  FSEL R123, R13, -INF , !P2 ;  /* 0xff8000000d7b7808 */ /* 0x000fe20005000000 */
[----:B------:R-:W-:Y:S01]  /*b480*/  FFMA.FTZ R117, R63, UR5, R117 ;  /* 0x000000053f757c23 */ /* 0x000fe20008010075 */
[----:B------:R-:W-:Y:S01]  /*b490*/  I2FP.F32.S32 R13, R67 ;  /* 0x00000043000d7245 */ /* 0x000fe20000201400 */
[----:B------:R-:W-:Y:S01]  /*b4a0*/  FFMA.FTZ R159, R29, UR5, R119 ;  /* 0x000000051d9f7c23 */ /* 0x000fe20008010077 */
[----:B------:R-:W-:Y:S01]  /*b4b0*/  VIADD R29, R55, 0x31 ;  /* 0x00000031371d7836 */ /* 0x000fe20000000000 */
[----:B------:R-:W-:Y:S02]  /*b4c0*/  FSEL R119, R61, -INF , !P3 ;  /* 0xff8000003d777808 */ /* 0x000fe40005800000 */
[----:B------:R-:W-:Y:S01]  /*b4d0*/  I2FP.F32.S32 R61, R35 ;  /* 0x00000023003d7245 */ /* 0x000fe20000201400 */
[----:B------:R-:W-:Y:S01]  /*b4e0*/  FFMA.FTZ R13, R13, UR5, R115 ;  /* 0x000000050d0d7c23 */ /* 0x000fe20008010073 */
[----:B------:R-:W-:-:S02]  /*b4f0*/  FSEL R121, R121, -INF , !P4 ;  /* 0xff80000079797808 */ /* 0x000fc40006000000 */
[----:B------:R-:W-:Y:S01]  /*b500*/  ISETP.GE.AND P2, PT, R67, R184, PT ;  /* 0x000000b84300720c */ /* 0x000fe20003f46270 */
[----:B------:R-:W-:Y:S01]  /*b510*/  FFMA.FTZ R61, R61, UR5, R109 ;  /* 0x000000053d3d7c23 */ /* 0x000fe2000801006d */
[----:B------:R-:W-:Y:S01]  /*b520*/  ISETP.GE.AND P4, PT, R67, R2, PT ;  /* 0x000000024300720c */ /* 0x000fe20003f86270 */
[----:B------:R-:W-:Y:S01]  /*b530*/  VIADD R109, R55, 0x39 ;  /* 0x00000039376d7836 */ /* 0x000fe20000000000 */
[----:B------:R-:W-:Y:S02]  /*b540*/  I2FP.F32.S32 R63, R67 ;  /* 0x00000043003f7245 */ /* 0x000fe40000201400 */
[----:B------:R-:W-:Y:S02]  /*b550*/  FSEL R117, R117, -INF , !P6 ;  /* 0xff80000075757808 */ /* 0x000fe40007000000 */
[----:B------:R-:W-:Y:S01]  /*b560*/  ISETP.GE.AND P3, PT, R35, R184, PT ;  /* 0x000000b82300720c */ /* 0x000fe20003f66270 */
[----:B------:R-:W-:Y:S01]  /*b570*/  FFMA.FTZ R63, R63, UR5, R113 ;  /* 0x000000053f3f7c23 */ /* 0x000fe20008010071 */
[----:B------:R-:W-:-:S02]  /*b580*/  ISETP.GE.AND P6, PT, R35, R2, PT ;  /* 0x000000022300720c */ /* 0x000fc40003fc6270 */
[----:B------:R-:W-:Y:S02]  /*b590*/  I2FP.F32.S32 R67, R29 ;  /* 0x0000001d00437245 */ /* 0x000fe40000201400 */
[----:B------:R-:W-:Y:S02]  /*b5a0*/  I2FP.F32.S32 R35, R35 ;  /* 0x0000002300237245 */ /* 0x000fe40000201400 */
[----:B------:R-:W-:Y:S01]  /*b5b0*/  FSEL R113, R13, -INF , !P4 ;  /* 0xff8000000d717808 */ /* 0x000fe20006000000 */
[----:B------:R-:W-:Y:S01]  /*b5c0*/  FFMA.FTZ R67, R67, UR5, R105 ;  /* 0x0000000543437c23 */ /* 0x000fe20008010069 */
[----:B------:R-:W-:Y:S01]  /*b5d0*/  FSEL R105, R61, -INF , !P3 ;  /* 0xff8000003d697808 */ /* 0x000fe20005800000 */
[----:B------:R-:W-:Y:S01]  /*b5e0*/  FFMA.FTZ R111, R35, UR5, R111 ;  /* 0x00000005236f7c23 */ /* 0x000fe2000801006f */
[----:B------:R-:W-:Y:S01]  /*b5f0*/  VIADD R35, R55, 0x41 ;  /* 0x0000004137237836 */ /* 0x000fe20000000000 */
[C---:B------:R-:W-:Y:S02]  /*b600*/  ISETP.GE.AND P4, PT, R109.reuse, R184, PT ;  /* 0x000000b86d00720c */ /* 0x040fe40003f86270 */
[----:B------:R-:W-:-:S02]  /*b610*/  ISETP.GE.AND P3, PT, R109, R2, PT ;  /* 0x000000026d00720c */ /* 0x000fc40003f66270 */
[-C--:B------:R-:W-:Y:S02]  /*b620*/  I2FP.F32.S32 R13, R109.reuse ;  /* 0x0000006d000d7245 */ /* 0x080fe40000201400 */
[----:B------:R-:W-:Y:S02]  /*b630*/  FSEL R159, R159, -INF , !P5 ;  /* 0xff8000009f9f7808 */ /* 0x000fe40006800000 */
[----:B------:R-:W-:Y:S01]  /*b640*/  I2FP.F32.S32 R109, R109 ;  /* 0x0000006d006d7245 */ /* 0x000fe20000201400 */
[----:B------:R-:W-:Y:S01]  /*b650*/  FFMA.FTZ R13, R13, UR5, R101 ;  /* 0x000000050d0d7c23 */ /* 0x000fe20008010065 */
[----:B------:R-:W-:Y:S01]  /*b660*/  ISETP.GE.AND P5, PT, R29, R184, PT ;  /* 0x000000b81d00720c */ /* 0x000fe20003fa6270 */
[----:B------:R-:W-:Y:S01]  /*b670*/  VIADD R101, R55, 0x51 ;  /* 0x0000005137657836 */ /* 0x000fe20000000000 */
[----:B------:R-:W-:Y:S01]  /*b680*/  FSEL R145, R63, -INF , !P2 ;  /* 0xff8000003f917808 */ /* 0x000fe20005000000 */
[----:B------:R-:W-:Y:S01]  /*b690*/  FFMA.FTZ R103, R109, UR5, R103 ;  /* 0x000000056d677c23 */ /* 0x000fe20008010067 */
[----:B------:R-:W-:Y:S01]  /*b6a0*/  ISETP.GE.AND P2, PT, R29, R2, PT ;  /* 0x000000021d00720c */ /* 0x000fe20003f46270 */
[----:B------:R-:W-:Y:S01]  /*b6b0*/  VIADD R109, R55, 0x49 ;  /* 0x00000049376d7836 */ /* 0x000fe20000000000 */
[----:B------:R-:W-:-:S02]  /*b6c0*/  I2FP.F32.S32 R29, R29 ;  /* 0x0000001d001d7245 */ /* 0x000fc40000201400 */
[-C--:B------:R-:W-:Y:S02]  /*b6d0*/  I2FP.F32.S32 R61, R35.reuse ;  /* 0x00000023003d7245 */ /* 0x080fe40000201400 */
[----:B------:R-:W-:Y:S01]  /*b6e0*/  FSEL R111, R111, -INF , !P6 ;  /* 0xff8000006f6f7808 */ /* 0x000fe20007000000 */
[----:B------:R-:W-:Y:S01]  /*b6f0*/  FFMA.FTZ R29, R29, UR5, R107 ;  /* 0x000000051d1d7c23 */ /* 0x000fe2000801006b */
[----:B------:R-:W-:Y:S01]  /*b700*/  FSEL R67, R67, -INF , !P5 ;  /* 0xff80000043437808 */ /* 0x000fe20006800000 */
[----:B------:R-:W-:Y:S01]  /*b710*/  FFMA.FTZ R97, R61, UR5, R97 ;  /* 0x000000053d617c23 */ /* 0x000fe20008010061 */
[----:B------:R-:W-:Y:S01]  /*b720*/  ISETP.GE.AND P6, PT, R35, R184, PT ;  /* 0x000000b82300720c */ /* 0x000fe20003fc6270 */
[----:B------:R-:W-:Y:S01]  /*b730*/  VIADD R61, R55, 0x59 ;  /* 0x00000059373d7836 */ /* 0x000fe20000000000 */
[----:B------:R-:W-:Y:S02]  /*b740*/  ISETP.GE.AND P5, PT, R35, R2, PT ;  /* 0x000000022300720c */ /* 0x000fe40003fa6270 */
[----:B------:R-:W-:-:S02]  /*b750*/  I2FP.F32.S32 R35, R35 ;  /* 0x0000002300237245 */ /* 0x000fc40000201400 */
[-C--:B------:R-:W-:Y:S02]  /*b760*/  I2FP.F32.S32 R107, R109.reuse ;  /* 0x0000006d006b7245 */ /* 0x080fe40000201400 */
[----:B------:R-:W-:Y:S01]  /*b770*/  FSEL R97, R97, -INF , !P6 ;  /* 0xff80000061617808 */ /* 0x000fe20007000000 */
[----:B------:R-:W-:Y:S01]  /*b780*/  FFMA.FTZ R63, R35, UR5, R99 ;  /* 0x00000005233f7c23 */ /* 0x000fe20008010063 */
[----:B------:R-:W-:Y:S01]  /*b790*/  FSEL R99, R13, -INF , !P4 ;  /* 0xff8000000d637808 */ /* 0x000fe20006000000 */
[----:B------:R-:W-:Y:S01]  /*b7a0*/  FFMA.FTZ R93, R107, UR5, R93 ;  /* 0x000000056b5d7c23 */ /* 0x000fe2000801005d */
[----:B------:R-:W-:Y:S01]  /*b7b0*/  FSEL R35, R29, -INF , !P2 ;  /* 0xff8000001d237808 */ /* 0x000fe20005000000 */
[----:B------:R-:W-:Y:S01]  /*b7c0*/  VIADD R107, R55, 0x61 ;  /* 0x00000061376b7836 */ /* 0x000fe20000000000 */
[----:B------:R-:W-:Y:S02]  /*b7d0*/  FSEL R13, R103, -INF , !P3 ;  /* 0xff800000670d7808 */ /* 0x000fe40005800000 */
[----:B------:R-:W-:-:S02]  /*b7e0*/  I2FP.F32.S32 R29, R109 ;  /* 0x0000006d001d7245 */ /* 0x000fc40000201400 */
[C---:B------:R-:W-:Y:S02]  /*b7f0*/  ISETP.GE.AND P3, PT, R101.reuse, R184, PT ;  /* 0x000000b86500720c */ /* 0x040fe40003f66270 */
[----:B------:R-:W-:Y:S01]  /*b800*/  ISETP.GE.AND P6, PT, R101, R2, PT ;  /* 0x000000026500720c */ /* 0x000fe20003fc6270 */
[----:B------:R-:W-:Y:S01]  /*b810*/  FFMA.FTZ R95, R29, UR5, R95 ;  /* 0x000000051d5f7c23 */ /* 0x000fe2000801005f */
[-C--:B------:R-:W-:Y:S02]  /*b820*/  I2FP.F32.S32 R103, R101.reuse ;  /* 0x0000006500677245 */ /* 0x080fe40000201400 */
[----:B------:R-:W-:Y:S02]  /*b830*/  I2FP.F32.S32 R101, R101 ;  /* 0x0000006500657245 */ /* 0x000fe40000201400 */
[----:B------:R-:W-:Y:S01]  /*b840*/  ISETP.GE.AND P2, PT, R109, R184, PT ;  /* 0x000000b86d00720c */ /* 0x000fe20003f46270 */
[----:B------:R-:W-:Y:S01]  /*b850*/  FFMA.FTZ R103, R103, UR5, R89 ;  /* 0x0000000567677c23 */ /* 0x000fe20008010059 */
        /* <DEDUP_REMOVED lines=10> */
[----:B------:R-:W-:Y:S02]  /*b900*/  I2FP.F32.S32 R93, R107 ;  /* 0x0000006b005d7245 */ /* 0x000fe40000201400 */
[----:B------:R-:W-:Y:S01]  /*b910*/  FSEL R129, R95, -INF , !P4 ;  /* 0xff8000005f817808 */ /* 0x000fe20006000000 */
[----:B------:R-:W-:Y:S01]  /*b920*/  FFMA.FTZ R61, R61, UR5, R87 ;  /* 0x000000053d3d7c23 */ /* 0x000fe20008010057 */
[----:B------:R-:W-:Y:S01]  /*b930*/  FSEL R85, R103, -INF , !P3 ;  /* 0xff80000067557808 */ /* 0x000fe20005800000 */
[----:B------:R-:W-:Y:S01]  /*b940*/  FFMA.FTZ R81, R93, UR5, R81 ;  /* 0x000000055d517c23 */ /* 0x000fe20008010051 */
[----:B------:R-:W-:Y:S01]  /*b950*/  FSEL R154, R91, -INF , !P6 ;  /* 0xff8000005b9a7808 */ /* 0x000fe20007000000 */
[----:B------:R-:W-:Y:S01]  /*b960*/  VIADD R87, R55, 0x71 ;  /* 0x0000007137577836 */ /* 0x000fe20000000000 */
[C---:B------:R-:W-:Y:S01]  /*b970*/  ISETP.GE.AND P4, PT, R107.reuse, R184, PT ;  /* 0x000000b86b00720c */ /* 0x040fe20003f86270 */
[----:B------:R-:W-:Y:S01]  /*b980*/  IMAD.U32 R95, RZ, RZ, UR4 ;  /* 0x00000004ff5f7e24 */ /* 0x000fe2000f8e00ff */
[----:B------:R-:W-:Y:S01]  /*b990*/  ISETP.GE.AND P3, PT, R107, R2, PT ;  /* 0x000000026b00720c */ /* 0x000fe20003f66270 */
[----:B------:R-:W-:Y:S01]  /*b9a0*/  IMAD.U32 R93, RZ, RZ, UR4 ;  /* 0x00000004ff5d7e24 */ /* 0x000fe2000f8e00ff */
[----:B------:R-:W-:-:S02]  /*b9b0*/  I2FP.F32.S32 R91, R101 ;  /* 0x00000065005b7245 */ /* 0x000fc40000201400 */
[----:B------:R-:W-:Y:S02]  /*b9c0*/  I2FP.F32.S32 R107, R107 ;  /* 0x0000006b006b7245 */ /* 0x000fe40000201400 */
[----:B------:R-:W-:Y:S01]  /*b9d0*/  FSEL R63, R109, -INF , !P5 ;  /* 0xff8000006d3f7808 */ /* 0x000fe20006800000 */
[----:B------:R-:W-:Y:S01]  /*b9e0*/  FFMA.FTZ R91, R91, UR5, R77 ;  /* 0x000000055b5b7c23 */ /* 0x000fe2000801004d */
[----:B------:R-:W-:Y:S01]  /*b9f0*/  FSEL R77, R81, -INF , !P4 ;  /* 0xff800000514d7808 */ /* 0x000fe20006000000 */
[----:B------:R-:W-:Y:S01]  /*ba00*/  FFMA.FTZ R83, R107, UR5, R83 ;  /* 0x000000056b537c23 */ /* 0x000fe20008010053 */
[----:B------:R-:W-:Y:S02]  /*ba10*/  I2FP.F32.S32 R81, R87 ;  /* 0x0000005700517245 */ /* 0x000fe40000201400 */
[C---:B------:R-:W-:Y:S02]  /*ba20*/  ISETP.GE.AND P6, PT, R101.reuse, R184, PT ;  /* 0x000000b86500720c */ /* 0x040fe40003fc6270 */
[----:B------:R-:W-:Y:S01]  /*ba30*/  ISETP.GE.AND P5, PT, R101, R2, PT ;  /* 0x000000026500720c */ /* 0x000fe20003fa6270 */
[----:B------:R-:W-:Y:S01]  /*ba40*/  FFMA.FTZ R81, R81, UR5, R73 ;  /* 0x0000000551517c23 */ /* 0x000fe20008010049 */
[----:B------:R-:W-:Y:S01]  /*ba50*/  I2FP.F32.S32 R101, R101 ;  /* 0x0000006500657245 */ /* 0x000fe20000201400 */
[----:B------:R-:W-:Y:S01]  /*ba60*/  IMAD.U32 R73, RZ, RZ, UR4 ;  /* 0x00000004ff497e24 */ /* 0x000fe2000f8e00ff */
[----:B------:R-:W-:-:S02]  /*ba70*/  FSEL R155, R83, -INF , !P3 ;  /* 0xff800000539b7808 */ /* 0x000fc40005800000 */
[----:B------:R-:W-:Y:S01]  /*ba80*/  I2FP.F32.S32 R83, R87 ;  /* 0x0000005700537245 */ /* 0x000fe20000201400 */
[----:B------:R-:W-:Y:S01]  /*ba90*/  FFMA.FTZ R79, R101, UR5, R79 ;  /* 0x00000005654f7c23 */ /* 0x000fe2000801004f */
[----:B------:R-:W-:Y:S01]  /*baa0*/  FSEL R147, R61, -INF , !P2 ;  /* 0xff8000003d937808 */ /* 0x000fe20005000000 */
[----:B------:R-:W-:Y:S01]  /*bab0*/  VIADD R61, R55, 0x79 ;  /* 0x00000079373d7836 */ /* 0x000fe20000000000 */
[----:B------:R-:W-:Y:S01]  /*bac0*/  ISETP.GE.AND P4, PT, R87, R184, PT ;  /* 0x000000b85700720c */ /* 0x000fe20003f86270 */
[----:B------:R-:W-:Y:S01]  /*bad0*/  FFMA.FTZ R75, R83, UR5, R75 ;  /* 0x00000005534b7c23 */ /* 0x000fe2000801004b */
[----:B------:R-:W-:Y:S02]  /*bae0*/  LOP3.LUT R83, R73, 0x80, R201, 0xfe, !PT ;  /* 0x0000008049537812 */ /* 0x000fe400078efec9 */
[----:B------:R-:W-:Y:S02]  /*baf0*/  ISETP.GE.AND P3, PT, R87, R2, PT ;  /* 0x000000025700720c */ /* 0x000fe40003f66270 */
[----:B------:R-:W-:-:S02]  /*bb00*/  I2FP.F32.S32 R161, R61 ;  /* 0x0000003d00a17245 */ /* 0x000fc40000201400 */
[-C--:B------:R-:W-:Y:S02]  /*bb10*/  ISETP.GE.AND P2, PT, R55, R184.reuse, PT ;  /* 0x000000b83700720c */ /* 0x080fe40003f46270 */
[----:B------:R-:W-:Y:S01]  /*bb20*/  I2FP.F32.S32 R87, R55 ;  /* 0x0000003700577245 */ /* 0x000fe20000201400 */
[----:B------:R-:W-:Y:S01]  /*bb30*/  FFMA.FTZ R161, R161, UR5, R71 ;  /* 0x00000005a1a17c23 */ /* 0x000fe20008010047 */
[----:B------:R-:W-:Y:S01]  /*bb40*/  I2FP.F32.S32 R55, R61 ;  /* 0x0000003d00377245 */ /* 0x000fe20000201400 */
[----:B------:R-:W-:Y:S01]  /*bb50*/  IMAD.U32 R71, RZ, RZ, UR4 ;  /* 0x00000004ff477e24 */ /* 0x000fe2000f8e00ff */
[----:B------:R-:W-:Y:S01]  /*bb60*/  FSEL R73, R91, -INF , !P6 ;  /* 0xff8000005b497808 */ /* 0x000fe20007000000 */
[----:B------:R-:W-:Y:S01]  /*bb70*/  FFMA.FTZ R128, R87, UR5, R128 ;  /* 0x0000000557807c23 */ /* 0x000fe20008010080 */
[----:B------:R-:W-:Y:S01]  /*bb80*/  FSEL R162, R79, -INF , !P5 ;  /* 0xff8000004fa27808 */ /* 0x000fe20006800000 */
[----:B------:R-:W-:Y:S01]  /*bb90*/  FFMA.FTZ R55, R55, UR5, R69 ;  /* 0x0000000537377c23 */ /* 0x000fe20008010045 */
[C---:B------:R-:W-:Y:S01]  /*bba0*/  ISETP.GE.AND P6, PT, R61.reuse, R184, PT ;  /* 0x000000b83d00720c */ /* 0x040fe20003fc6270 */
[----:B------:R-:W-:Y:S01]  /*bbb0*/  IMAD.U32 R91, RZ, RZ, UR4 ;  /* 0x00000004ff5b7e24 */ /* 0x000fe2000f8e00ff */
[----:B------:R-:W-:Y:S01]  /*bbc0*/  ISETP.GE.AND P5, PT, R61, R2, PT ;  /* 0x000000023d00720c */ /* 0x000fe20003fa6270 */
[----:B------:R-:W-:Y:S01]  /*bbd0*/  IMAD.U32 R61, RZ, RZ, UR4 ;  /* 0x00000004ff3d7e24 */ /* 0x000fe2000f8e00ff */
[-C--:B------:R-:W-:Y:S01]  /*bbe0*/  I2FP.F32.S32 R160, R83.reuse ;  /* 0x0000005300a07245 */ /* 0x080fe20000201400 */
[----:B------:R-:W-:Y:S01]  /*bbf0*/  IMAD.U32 R87, RZ, RZ, UR4 ;  /* 0x00000004ff577e24 */ /* 0x000fe2000f8e00ff */
[----:B------:R-:W-:-:S02]  /*bc00*/  I2FP.F32.S32 R79, R83 ;  /* 0x00000053004f7245 */ /* 0x000fc40000201400 */
[----:B------:R-:W-:Y:S01]  /*bc10*/  FSEL R166, R75, -INF , !P3 ;  /* 0xff8000004ba67808 */ /* 0x000fe20005800000 */
[----:B------:R-:W-:Y:S01]  /*bc20*/  FFMA.FTZ R160, R160, UR5, R34 ;  /* 0x00000005a0a07c23 */ /* 0x000fe20008010022 */
[--C-:B------:R-:W-:Y:S01]  /*bc30*/  LOP3.LUT R34, R61, 0x88, R201.reuse, 0xfe, !PT ;  /* 0x000000883d227812 */ /* 0x100fe200078efec9 */
[----:B------:R-:W-:Y:S01]  /*bc40*/  FFMA.FTZ R79, R79, UR5, R32 ;  /* 0x000000054f4f7c23 */ /* 0x000fe20008010020 */
[----:B------:R-:W-:Y:S01]  /*bc50*/  LOP3.LUT R61, R71, 0x90, R201, 0xfe, !PT ;  /* 0x00000090473d7812 */ /* 0x000fe200078efec9 */
[----:B------:R-:W-:Y:S01]  /*bc60*/  IMAD.U32 R32, RZ, RZ, UR4 ;  /* 0x00000004ff207e24 */ /* 0x000fe2000f8e00ff */
[----:B------:R-:W-:Y:S02]  /*bc70*/  FSEL R71, R55, -INF , !P6 ;  /* 0xff80000037477808 */ /* 0x000fe40007000000 */
[----:B------:R-:W-:Y:S02]  /*bc80*/  I2FP.F32.S32 R55, R34 ;  /* 0x0000002200377245 */ /* 0x000fe40000201400 */
[----:B------:R-:W-:-:S02]  /*bc90*/  FSEL R75, R128, -INF , !P2 ;  /* 0xff800000804b7808 */ /* 0x000fc40005000000 */
[----:B------:R-:W-:Y:S01]  /*bca0*/  FSEL R69, R81, -INF , !P4 ;  /* 0xff80000051457808 */ /* 0x000fe20006000000 */
[C---:B------:R-:W-:Y:S01]  /*bcb0*/  FFMA.FTZ R151, R55.reuse, UR5, R30 ;  /* 0x0000000537977c23 */ /* 0x040fe2000801001e */
[----:B------:R-:W-:Y:S02]  /*bcc0*/  IMAD.U32 R30, RZ, RZ, UR4 ;  /* 0x00000004ff1e7e24 */ /* 0x000fe4000f8e00ff */
[----:B------:R-:W-:Y:S01]  /*bcd0*/  FFMA.FTZ R28, R55, UR5, R28 ;  /* 0x00000005371c7c23 */ /* 0x000fe2000801001c */
[C---:B------:R-:W-:Y:S01]  /*bce0*/  ISETP.GE.AND P3, PT, R83.reuse, R2, PT ;  /* 0x000000025300720c */ /* 0x040fe20003f66270 */
[----:B------:R-:W-:Y:S01]  /*bcf0*/  IMAD.U32 R81, RZ, RZ, UR4 ;  /* 0x00000004ff517e24 */ /* 0x000fe2000f8e00ff */
[-C--:B------:R-:W-:Y:S02]  /*bd00*/  ISETP.GE.AND P2, PT, R34, R184.reuse, PT ;  /* 0x000000b82200720c */ /* 0x080fe40003f46270 */
[----:B------:R-:W-:Y:S01]  /*bd10*/  ISETP.GE.AND P4, PT, R83, R184, PT ;  /* 0x000000b85300720c */ /* 0x000fe20003f86270 */
[----:B------:R-:W-:Y:S01]  /*bd20*/  IMAD.U32 R83, RZ, RZ, UR4 ;  /* 0x00000004ff537e24 */ /* 0x000fe2000f8e00ff */
[----:B------:R-:W-:-:S02]  /*bd30*/  LOP3.LUT R32, R32, 0x98, R201, 0xfe, !PT ;  /* 0x0000009820207812 */ /* 0x000fc400078efec9 */
[----:B------:R-:W-:Y:S02]  /*bd40*/  LOP3.LUT R55, R30, 0xa0, R201, 0xfe, !PT ;  /* 0x000000a01e377812 */ /* 0x000fe400078efec9 */
[----:B------:R-:W-:Y:S02]  /*bd50*/  ISETP.GE.AND P6, PT, R34, R2, PT ;  /* 0x000000022200720c */ /* 0x000fe40003fc6270 */
[----:B------:R-:W-:Y:S02]  /*bd60*/  FSEL R160, R160, -INF , !P3 ;  /* 0xff800000a0a07808 */ /* 0x000fe40005800000 */
[----:B------:R-:W-:Y:S02]  /*bd70*/  FSEL R30, R28, -INF , !P2 ;  /* 0xff8000001c1e7808 */ /* 0x000fe40005000000 */
[----:B------:R-:W-:Y:S02]  /*bd80*/  FSEL R161, R161, -INF , !P5 ;  /* 0xff800000a1a17808 */ /* 0x000fe40006800000 */
[----:B------:R-:W-:Y:S01]  /*bd90*/  FSEL R34, R79, -INF , !P4 ;  /* 0xff8000004f227808 */ /* 0x000fe20006000000 */
[----:B------:R-:W-:Y:S01]  /*bda0*/  IMAD.U32 R79, RZ, RZ, UR4 ;  /* 0x00000004ff4f7e24 */ /* 0x000fe2000f8e00ff */
[----:B------:R-:W-:-:S02]  /*bdb0*/  ISETP.GE.AND P3, PT, R32, R184, PT ;  /* 0x000000b82000720c */ /* 0x000fc40003f66270 */
[----:B------:R-:W-:Y:S02]  /*bdc0*/  ISETP.GE.AND P2, PT, R32, R2, PT ;  /* 0x000000022000720c */ /* 0x000fe40003f46270 */
[C---:B------:R-:W-:Y:S02]  /*bdd0*/  ISETP.GE.AND P5, PT, R61.reuse, R184, PT ;  /* 0x000000b83d00720c */ /* 0x040fe40003fa6270 */
[----:B------:R-:W-:Y:S02]  /*bde0*/  ISETP.GE.AND P4, PT, R61, R2, PT ;  /* 0x000000023d00720c */ /* 0x000fe40003f86270 */
[----:B------:R-:W-:Y:S02]  /*bdf0*/  I2FP.F32.S32 R32, R32 ;  /* 0x0000002000207245 */ /* 0x000fe40000201400 */
[----:B------:R-:W-:Y:S02]  /*be00*/  I2FP.F32.S32 R61, R61 ;  /* 0x0000003d003d7245 */ /* 0x000fe40000201400 */
[----:B------:R-:W-:Y:S01]  /*be10*/  FSEL R151, R151, -INF , !P6 ;  /* 0xff80000097977808 */ /* 0x000fe20007000000 */
[----:B------:R-:W-:Y:S01]  /*be20*/  FFMA.FTZ R128, R32, UR5, R22 ;  /* 0x0000000520807c23 */ /* 0x000fe20008010016 */
[----:B------:R-:W-:-:S02]  /*be30*/  IMAD.U32 R22, RZ, RZ, UR4 ;  /* 0x00000004ff167e24 */ /* 0x000fc4000f8e00ff */
[C---:B------:R-:W-:Y:S01]  /*be40*/  FFMA.FTZ R24, R61.reuse, UR5, R24 ;  /* 0x000000053d187c23 */ /* 0x040fe20008010018 */
[----:B------:R-:W-:Y:S01]  /*be50*/  FFMA.FTZ R26, R61, UR5, R26 ;  /* 0x000000053d1a7c23 */ /* 0x000fe2000801001a */
[----:B------:R-:W-:Y:S01]  /*be60*/  FFMA.FTZ R28, R32, UR5, R20 ;  /* 0x00000005201c7c23 */ /* 0x000fe20008010014 */
[C---:B------:R-:W-:Y:S01]  /*be70*/  ISETP.GE.AND P6, PT, R55.reuse, R184, PT ;  /* 0x000000b83700720c */ /* 0x040fe20003fc6270 */
[----:B------:R-:W-:Y:S01]  /*be80*/  IMAD.U32 R20, RZ, RZ, UR4 ;  /* 0x00000004ff147e24 */ /* 0x000fe2000f8e00ff */
[----:B------:R-:W-:Y:S01]  /*be90*/  FSEL R24, R24, -INF , !P5 ;  /* 0xff80000018187808 */ /* 0x000fe20006800000 */
[----:B------:R-:W-:Y:S01]  /*bea0*/  IMAD.U32 R32, RZ, RZ, UR4 ;  /* 0x00000004ff207e24 */ /* 0x000fe2000f8e00ff */
[----:B------:R-:W-:Y:S02]  /*beb0*/  LOP3.LUT R22, R22, 0xa8, R201, 0xfe, !PT ;  /* 0x000000a816167812 */ /* 0x000fe400078efec9 */
[----:B------:R-:W-:Y:S02]  /*bec0*/  ISETP.GE.AND P5, PT, R55, R2, PT ;  /* 0x000000023700720c */ /* 0x000fe40003fa6270 */
        /* <DEDUP_REMOVED lines=8> */
[----:B------:R-:W-:-:S02]  /*bf50*/  LOP3.LUT R20, R20, 0xb0, R201, 0xfe, !PT ;  /* 0x000000b014147812 */ /* 0x000fc400078efec9 */
[----:B------:R-:W-:Y:S01]  /*bf60*/  FSEL R128, R128, -INF , !P2 ;  /* 0xff80000080807808 */ /* 0x000fe20005000000 */
[----:B------:R-:W-:Y:S01]  /*bf70*/  FFMA.FTZ R26, R22, UR5, R12 ;  /* 0x00000005161a7c23 */ /* 0x000fe2000801000c */
[----:B------:R-:W-:Y:S01]  /*bf80*/  FSEL R16, R16, -INF , !P6 ;  /* 0xff80000010107808 */ /* 0x000fe20007000000 */
[----:B------:R-:W-:Y:S01]  /*bf90*/  FFMA.FTZ R14, R22, UR5, R14 ;  /* 0x00000005160e7c23 */ /* 0x000fe2000801000e */
[----:B------:R-:W-:Y:S01]  /*bfa0*/  LOP3.LUT R12, R32, 0xb8, R201, 0xfe, !PT ;  /* 0x000000b8200c7812 */ /* 0x000fe200078efec9 */
[----:B------:R-:W-:Y:S01]  /*bfb0*/  IMAD.U32 R22, RZ, RZ, UR4 ;  /* 0x00000004ff167e24 */ /* 0x000fe2000f8e00ff */
[C---:B------:R-:W-:Y:S02]  /*bfc0*/  ISETP.GE.AND P2, PT, R20.reuse, R184, PT ;  /* 0x000000b81400720c */ /* 0x040fe40003f46270 */
[----:B------:R-:W-:Y:S02]  /*bfd0*/  ISETP.GE.AND P6, PT, R20, R2, PT ;  /* 0x000000021400720c */ /* 0x000fe40003fc6270 */
[----:B------:R-:W-:-:S02]  /*bfe0*/  I2FP.F32.S32 R20, R20 ;  /* 0x0000001400147245 */ /* 0x000fc40000201400 */
[----:B------:R-:W-:Y:S01]  /*bff0*/  FSEL R125, R18, -INF , !P5 ;  /* 0xff800000127d7808 */ /* 0x000fe20006800000 */
[----:B------:R-:W-:Y:S01]  /*c000*/  IMAD.U32 R18, RZ, RZ, UR4 ;  /* 0x00000004ff127e24 */ /* 0x000fe2000f8e00ff */
[----:B------:R-:W-:Y:S01]  /*c010*/  FSEL R26, R26, -INF , !P4 ;  /* 0xff8000001a1a7808 */ /* 0x000fe20006000000 */
[----:B------:R-:W-:Y:S01]  /*c020*/  FFMA.FTZ R8, R20, UR5, R8 ;  /* 0x0000000514087c23 */ /* 0x000fe20008010008 */
[----:B------:R-:W-:Y:S01]  /*c030*/  ISETP.GE.AND P5, PT, R12, R184, PT ;  /* 0x000000b80c00720c */ /* 0x000fe20003fa6270 */
[----:B------:R-:W-:Y:S01]  /*c040*/  FFMA.FTZ R10, R20, UR5, R10 ;  /* 0x00000005140a7c23 */ /* 0x000fe2000801000a */
[----:B------:R-:W-:Y:S02]  /*c050*/  ISETP.GE.AND P4, PT, R12, R2, PT ;  /* 0x000000020c00720c */ /* 0x000fe40003f86270 */
[----:B------:R-:W-:Y:S02]  /*c060*/  I2FP.F32.S32 R12, R12 ;  /* 0x0000000c000c7245 */ /* 0x000fe40000201400 */
[----:B------:R-:W-:-:S02]  /*c070*/  LOP3.LUT R22, R22, 0xc0, R201, 0xfe, !PT ;  /* 0x000000c016167812 */ /* 0x000fc400078efec9 */
[----:B------:R-:W-:Y:S01]  /*c080*/  FSEL R115, R14, -INF , !P3 ;  /* 0xff8000000e737808 */ /* 0x000fe20005800000 */
[----:B------:R-:W-:Y:S01]  /*c090*/  FFMA.FTZ R55, R12, UR5, R6 ;  /* 0x000000050c377c23 */ /* 0x000fe20008010006 */
[----:B------:R-:W-:Y:S01]  /*c0a0*/  IMAD.U32 R6, RZ, RZ, UR4 ;  /* 0x00000004ff067e24 */ /* 0x000fe2000f8e00ff */
[----:B------:R-:W-:Y:S02]  /*c0b0*/  FSEL R14, R8, -INF , !P2 ;  /* 0xff800000080e7808 */ /* 0x000fe40005000000 */
[C---:B------:R-:W-:Y:S02]  /*c0c0*/  ISETP.GE.AND P3, PT, R22.reuse, R184, PT ;  /* 0x000000b81600720c */ /* 0x040fe40003f66270 */
[----:B------:R-:W-:Y:S02]  /*c0d0*/  ISETP.GE.AND P2, PT, R22, R2, PT ;  /* 0x000000021600720c */ /* 0x000fe40003f46270 */
[----:B------:R-:W-:Y:S01]  /*c0e0*/  I2FP.F32.S32 R8, R22 ;  /* 0x0000001600087245 */ /* 0x000fe20000201400 */
[----:B------:R-:W-:Y:S01]  /*c0f0*/  FFMA.FTZ R22, R12, UR5, R4 ;  /* 0x000000050c167c23 */ /* 0x000fe20008010004 */
[--C-:B------:R-:W-:Y:S01]  /*c100*/  LOP3.LUT R6, R6, 0xc8, R201.reuse, 0xfe, !PT ;  /* 0x000000c806067812 */ /* 0x100fe200078efec9 */
[----:B------:R-:W-:Y:S01]  /*c110*/  IMAD.U32 R4, RZ, RZ, UR4 ;  /* 0x00000004ff047e24 */ /* 0x000fe2000f8e00ff */
[----:B------:R-:W-:Y:S01]  /*c120*/  FSEL R61, R10, -INF , !P6 ;  /* 0xff8000000a3d7808 */ /* 0x000fe20007000000 */
[----:B------:R-:W-:Y:S01]  /*c130*/  FFMA.FTZ R64, R8, UR5, R64 ;  /* 0x0000000508407c23 */ /* 0x000fe20008010040 */
[----:B------:R-:W-:Y:S01]  /*c140*/  FSEL R22, R22, -INF , !P5 ;  /* 0xff80000016167808 */ /* 0x000fe20006800000 */
[----:B------:R-:W-:Y:S01]  /*c150*/  FFMA.FTZ R66, R8, UR5, R66 ;  /* 0x0000000508427c23 */ /* 0x000fe20008010042 */
[----:B------:R-:W-:-:S02]  /*c160*/  LOP3.LUT R18, R18, 0xd0, R201, 0xfe, !PT ;  /* 0x000000d012127812 */ /* 0x000fc400078efec9 */
[C---:B------:R-:W-:Y:S02]  /*c170*/  ISETP.GE.AND P6, PT, R6.reuse, R184, PT ;  /* 0x000000b80600720c */ /* 0x040fe40003fc6270 */
        /* <DEDUP_REMOVED lines=8> */
[----:B------:R-:W-:Y:S01]  /*c200*/  IMAD.U32 R6, RZ, RZ, UR4 ;  /* 0x00000004ff067e24 */ /* 0x000fe2000f8e00ff */
[----:B------:R-:W-:-:S02]  /*c210*/  I2FP.F32.S32 R18, R18 ;  /* 0x0000001200127245 */ /* 0x000fc40000201400 */
[--C-:B------:R-:W-:Y:S02]  /*c220*/  LOP3.LUT R4, R4, 0xd8, R201.reuse, 0xfe, !PT ;  /* 0x000000d804047812 */ /* 0x100fe400078efec9 */
[----:B------:R-:W-:Y:S01]  /*c230*/  LOP3.LUT R6, R6, 0xe0, R201, 0xfe, !PT ;  /* 0x000000e006067812 */ /* 0x000fe200078efec9 */
[C---:B------:R-:W-:Y:S01]  /*c240*/  FFMA.FTZ R8, R18.reuse, UR5, R56 ;  /* 0x0000000512087c23 */ /* 0x040fe20008010038 */
[----:B------:R-:W-:Y:S01]  /*c250*/  I2FP.F32.S32 R12, R4 ;  /* 0x00000004000c7245 */ /* 0x000fe20000201400 */
[----:B------:R-:W-:Y:S01]  /*c260*/  FFMA.FTZ R18, R18, UR5, R58 ;  /* 0x0000000512127c23 */ /* 0x000fe2000801003a */
[----:B------:R-:W-:Y:S01]  /*c270*/  FSEL R58, R66, -INF , !P2 ;  /* 0xff800000423a7808 */ /* 0x000fe20005000000 */
[----:B------:R-:W-:Y:S01]  /*c280*/  IMAD.U32 R66, RZ, RZ, UR4 ;  /* 0x00000004ff427e24 */ /* 0x000fe2000f8e00ff */
[----:B------:R-:W-:Y:S01]  /*c290*/  FSEL R20, R20, -INF , !P6 ;  /* 0xff80000014147808 */ /* 0x000fe20007000000 */
[----:B------:R-:W-:Y:S01]  /*c2a0*/  FFMA.FTZ R60, R12, UR5, R52 ;  /* 0x000000050c3c7c23 */ /* 0x000fe20008010034 */
[----:B------:R-:W-:-:S02]  /*c2b0*/  ISETP.GE.AND P2, PT, R4, R184, PT ;  /* 0x000000b80400720c */ /* 0x000fc40003f46270 */
[----:B------:R-:W-:Y:S02]  /*c2c0*/  ISETP.GE.AND P6, PT, R4, R2, PT ;  /* 0x000000020400720c */ /* 0x000fe40003fc6270 */
[----:B------:R-:W-:Y:S01]  /*c2d0*/  FSEL R56, R62, -INF , !P5 ;  /* 0xff8000003e387808 */ /* 0x000fe20006800000 */
[----:B------:R-:W-:Y:S01]  /*c2e0*/  IMAD.U32 R62, RZ, RZ, UR4 ;  /* 0x00000004ff3e7e24 */ /* 0x000fe2000f8e00ff */
[----:B------:R-:W-:Y:S02]  /*c2f0*/  FSEL R8, R8, -INF , !P4 ;  /* 0xff80000008087808 */ /* 0x000fe40006000000 */
[C---:B------:R-:W-:Y:S02]  /*c300*/  ISETP.GE.AND P5, PT, R6.reuse, R184, PT ;  /* 0x000000b80600720c */ /* 0x040fe40003fa6270 */
[----:B------:R-:W-:Y:S02]  /*c310*/  ISETP.GE.AND P4, PT, R6, R2, PT ;  /* 0x000000020600720c */ /* 0x000fe40003f86270 */
[----:B------:R-:W-:Y:S01]  /*c320*/  I2FP.F32.S32 R4, R6 ;  /* 0x0000000600047245 */ /* 0x000fe20000201400 */
[----:B------:R-:W-:Y:S01]  /*c330*/  FFMA.FTZ R6, R12, UR5, R54 ;  /* 0x000000050c067c23 */ /* 0x000fe20008010036 */
[----:B------:R-:W-:Y:S01]  /*c340*/  IMAD.U32 R54, RZ, RZ, UR4 ;  /* 0x00000004ff367e24 */ /* 0x000fe2000f8e00ff */
[----:B------:R-:W-:Y:S01]  /*c350*/  LOP3.LUT R32, R32, 0xf8, R201, 0xfe, !PT ;  /* 0x000000f820207812 */ /* 0x000fe200078efec9 */
[----:B------:R-:W-:-:S02]  /*c360*/  IMAD.U32 R12, RZ, RZ, UR4 ;  /* 0x00000004ff0c7e24 */ /* 0x000fc4000f8e00ff */
[C---:B------:R-:W-:Y:S01]  /*c370*/  FFMA.FTZ R52, R4.reuse, UR5, R48 ;  /* 0x0000000504347c23 */ /* 0x040fe20008010030 */
[----:B------:R-:W-:Y:S01]  /*c380*/  FFMA.FTZ R4, R4, UR5, R50 ;  /* 0x0000000504047c23 */ /* 0x000fe20008010032 */
[----:B------:R-:W-:Y:S02]  /*c390*/  LOP3.LUT R54, R54, 0xe8, R201, 0xfe, !PT ;  /* 0x000000e836367812 */ /* 0x000fe400078efec9 */
[----:B------:R-:W-:Y:S02]  /*c3a0*/  FSEL R50, R18, -INF , !P3 ;  /* 0xff80000012327808 */ /* 0x000fe40005800000 */
[----:B------:R-:W-:Y:S02]  /*c3b0*/  FSEL R18, R60, -INF , !P2 ;  /* 0xff8000003c127808 */ /* 0x000fe40005000000 */
[C---:B------:R-:W-:Y:S02]  /*c3c0*/  ISETP.GE.AND P3, PT, R54.reuse, R184, PT ;  /* 0x000000b83600720c */ /* 0x040fe40003f66270 */
[----:B------:R-:W-:-:S02]  /*c3d0*/  ISETP.GE.AND P2, PT, R54, R2, PT ;  /* 0x000000023600720c */ /* 0x000fc40003f46270 */
[----:B------:R-:W-:Y:S02]  /*c3e0*/  I2FP.F32.S32 R54, R54 ;  /* 0x0000003600367245 */ /* 0x000fe40000201400 */
[----:B------:R-:W-:Y:S02]  /*c3f0*/  LOP3.LUT R12, R12, 0xf0, R201, 0xfe, !PT ;  /* 0x000000f00c0c7812 */ /* 0x000fe400078efec9 */
[----:B------:R-:W-:Y:S01]  /*c400*/  FSEL R48, R6, -INF , !P6 ;  /* 0xff80000006307808 */ /* 0x000fe20007000000 */
[----:B------:R-:W-:Y:S01]  /*c410*/  FFMA.FTZ R60, R54, UR5, R44 ;  /* 0x00000005363c7c23 */ /* 0x000fe2000801002c */
[----:B------:R-:W-:Y:S02]  /*c420*/  FSEL R6, R52, -INF , !P5 ;  /* 0xff80000034067808 */ /* 0x000fe40006800000 */
[C---:B------:R-:W-:Y:S02]  /*c430*/  ISETP.GE.AND P6, PT, R12.reuse, R184, PT ;  /* 0x000000b80c00720c */ /* 0x040fe40003fc6270 */
[----:B------:R-:W-:-:S02]  /*c440*/  ISETP.GE.AND P5, PT, R12, R2, PT ;  /* 0x000000020c00720c */ /* 0x000fc40003fa6270 */
[----:B------:R-:W-:Y:S02]  /*c450*/  I2FP.F32.S32 R12, R12 ;  /* 0x0000000c000c7245 */ /* 0x000fe40000201400 */
[----:B------:R-:W-:Y:S02]  /*c460*/  FSEL R44, R4, -INF , !P4 ;  /* 0xff800000042c7808 */ /* 0x000fe40006000000 */
[----:B------:R-:W-:Y:S02]  /*c470*/  I2FP.F32.S32 R52, R32 ;  /* 0x0000002000347245 */ /* 0x000fe40000201400 */
[----:B------:R-:W-:Y:S01]  /*c480*/  FSEL R4, R60, -INF , !P3 ;  /* 0xff8000003c047808 */ /* 0x000fe20005800000 */
[----:B------:R-:W-:Y:S01]  /*c490*/  IMAD.U32 R60, RZ, RZ, UR4 ;  /* 0x00000004ff3c7e24 */ /* 0x000fe2000f8e00ff */
[C---:B------:R-:W-:Y:S02]  /*c4a0*/  ISETP.GE.AND P4, PT, R32.reuse, R184, PT ;  /* 0x000000b82000720c */ /* 0x040fe40003f86270 */
[----:B------:R-:W-:Y:S01]  /*c4b0*/  ISETP.GE.AND P3, PT, R32, R2, PT ;  /* 0x000000022000720c */ /* 0x000fe20003f66270 */
[----:B------:R-:W-:Y:S01]  /*c4c0*/  FFMA.FTZ R32, R54, UR5, R46 ;  /* 0x0000000536207c23 */ /* 0x000fe2000801002e */
[C---:B------:R-:W-:Y:S01]  /*c4d0*/  FFMA.FTZ R46, R12.reuse, UR5, R40 ;  /* 0x000000050c2e7c23 */ /* 0x040fe20008010028 */
[----:B------:R-:W-:Y:S01]  /*c4e0*/  FFMA.FTZ R12, R12, UR5, R42 ;  /* 0x000000050c0c7c23 */ /* 0x000fe2000801002a */
[--C-:B------:R-:W-:Y:S01]  /*c4f0*/  LOP3.LUT R95, R95, 0x8, R201.reuse, 0xfe, !PT ;  /* 0x000000085f5f7812 */ /* 0x100fe200078efec9 */
[C---:B------:R-:W-:Y:S01]  /*c500*/  FFMA.FTZ R42, R52.reuse, UR5, R36 ;  /* 0x00000005342a7c23 */ /* 0x040fe20008010024 */
[----:B------:R-:W-:Y:S01]  /*c510*/  FFMA.FTZ R36, R52, UR5, R38 ;  /* 0x0000000534247c23 */ /* 0x000fe20008010026 */
[----:B------:R-:W-:Y:S01]  /*c520*/  FSEL R40, R32, -INF , !P2 ;  /* 0xff80000020287808 */ /* 0x000fe20005000000 */
[----:B------:R-:W-:Y:S01]  /*c530*/  IMAD.U32 R52, RZ, RZ, UR4 ;  /* 0x00000004ff347e24 */ /* 0x000fe2000f8e00ff */
[--C-:B------:R-:W-:Y:S01]  /*c540*/  LOP3.LUT R91, R91, 0x18, R201.reuse, 0xfe, !PT ;  /* 0x000000185b5b7812 */ /* 0x100fe200078efec9 */
[----:B------:R-:W-:Y:S01]  /*c550*/  IMAD.U32 R54, RZ, RZ, UR4 ;  /* 0x00000004ff367e24 */ /* 0x000fe2000f8e00ff */
[----:B------:R-:W-:Y:S01]  /*c560*/  LOP3.LUT R81, R81, 0x28, R201, 0xfe, !PT ;  /* 0x0000002851517812 */ /* 0x000fe200078efec9 */
[----:B------:R-:W-:Y:S01]  /*c570*/  IMAD.U32 R32, RZ, RZ, UR4 ;  /* 0x00000004ff207e24 */ /* 0x000fe2000f8e00ff */
[----:B------:R-:W-:-:S02]  /*c580*/  ISETP.GE.AND P2, PT, R95, R184, PT ;  /* 0x000000b85f00720c */ /* 0x000fc40003f46270 */
[----:B------:R-:W-:Y:S02]  /*c590*/  LOP3.LUT R87, R87, 0x20, R201, 0xfe, !PT ;  /* 0x0000002057577812 */ /* 0x000fe400078efec9 */
[----:B------:R-:W-:Y:S02]  /*c5a0*/  I2FP.F32.S32 R95, R95 ;  /* 0x0000005f005f7245 */ /* 0x000fe40000201400 */
[----:B------:R-:W-:Y:S01]  /*c5b0*/  FSEL R38, R12, -INF , !P5 ;  /* 0xff8000000c267808 */ /* 0x000fe20006800000 */
[----:B------:R-:W-:Y:S01]  /*c5c0*/  IMAD.U32 R12, RZ, RZ, UR4 ;  /* 0x00000004ff0c7e24 */ /* 0x000fe2000f8e00ff */
[----:B------:R-:W-:Y:S01]  /*c5d0*/  FSEL R36, R36, -INF , !P3 ;  /* 0xff80000024247808 */ /* 0x000fe20005800000 */
[----:B------:R-:W-:Y:S01]  /*c5e0*/  FFMA.FTZ R95, R95, UR5, R124 ;  /* 0x000000055f5f7c23 */ /* 0x000fe2000801007c */
[----:B------:R-:W-:Y:S02]  /*c5f0*/  ISETP.GE.AND P5, PT, R91, R184, PT ;  /* 0x000000b85b00720c */ /* 0x000fe40003fa6270 */
[----:B------:R-:W-:-:S02]  /*c600*/  FSEL R42, R42, -INF , !P4 ;  /* 0xff8000002a2a7808 */ /* 0x000fc40006000000 */
[-C--:B------:R-:W-:Y:S02]  /*c610*/  ISETP.GE.AND P3, PT, R81, R184.reuse, PT ;  /* 0x000000b85100720c */ /* 0x080fe40003f66270 */
[----:B------:R-:W-:Y:S02]  /*c620*/  I2FP.F32.S32 R91, R91 ;  /* 0x0000005b005b7245 */ /* 0x000fe40000201400 */
[----:B------:R-:W-:Y:S02]  /*c630*/  ISETP.GE.AND P4, PT, R87, R184, PT ;  /* 0x000000b85700720c */ /* 0x000fe40003f86270 */
[----:B------:R-:W-:Y:S01]  /*c640*/  I2FP.F32.S32 R81, R81 ;  /* 0x0000005100517245 */ /* 0x000fe20000201400 */
[----:B------:R-:W-:Y:S01]  /*c650*/  FFMA.FTZ R91, R91, UR5, R116 ;  /* 0x000000055b5b7c23 */ /* 0x000fe20008010074 */
[----:B------:R-:W-:Y:S02]  /*c660*/  I2FP.F32.S32 R87, R87 ;  /* 0x0000005700577245 */ /* 0x000fe40000201400 */
[--C-:B------:R-:W-:Y:S01]  /*c670*/  LOP3.LUT R93, R93, 0x10, R201.reuse, 0xfe, !PT ;  /* 0x000000105d5d7812 */ /* 0x100fe200078efec9 */
[----:B------:R-:W-:Y:S01]  /*c680*/  FFMA.FTZ R81, R81, UR5, R108 ;  /* 0x0000000551517c23 */ /* 0x000fe2000801006c */
[----:B------:R-:W-:Y:S01]  /*c690*/  LOP3.LUT R12, R12, 0x30, R201, 0xfe, !PT ;  /* 0x000000300c0c7812 */ /* 0x000fe200078efec9 */
[----:B------:R-:W-:Y:S01]  /*c6a0*/  FFMA.FTZ R87, R87, UR5, R112 ;  /* 0x0000000557577c23 */ /* 0x000fe20008010070 */
[----:B------:R-:W-:-:S02]  /*c6b0*/  FSEL R46, R46, -INF , !P6 ;  /* 0xff8000002e2e7808 */ /* 0x000fc40007000000 */
[-C--:B------:R-:W-:Y:S02]  /*c6c0*/  ISETP.GE.AND P6, PT, R93, R184.reuse, PT ;  /* 0x000000b85d00720c */ /* 0x080fe40003fc6270 */
[----:B------:R-:W-:Y:S02]  /*c6d0*/  FSEL R95, R95, -INF , !P2 ;  /* 0xff8000005f5f7808 */ /* 0x000fe40005000000 */
[----:B------:R-:W-:Y:S02]  /*c6e0*/  I2FP.F32.S32 R93, R93 ;  /* 0x0000005d005d7245 */ /* 0x000fe40000201400 */
[--C-:B------:R-:W-:Y:S02]  /*c6f0*/  LOP3.LUT R79, R79, 0x40, R201.reuse, 0xfe, !PT ;  /* 0x000000404f4f7812 */ /* 0x100fe400078efec9 */
[----:B------:R-:W-:Y:S01]  /*c700*/  LOP3.LUT R62, R62, 0x50, R201, 0xfe, !PT ;  /* 0x000000503e3e7812 */ /* 0x000fe200078efec9 */
[----:B------:R-:W-:Y:S01]  /*c710*/  FFMA.FTZ R93, R93, UR5, R120 ;  /* 0x000000055d5d7c23 */ /* 0x000fe20008010078 */
[----:B------:R-:W-:-:S02]  /*c720*/  ISETP.GE.AND P2, PT, R12, R184, PT ;  /* 0x000000b80c00720c */ /* 0x000fc40003f46270 */
[----:B------:R-:W-:Y:S02]  /*c730*/  LOP3.LUT R66, R66, 0x48, R201, 0xfe, !PT ;  /* 0x0000004842427812 */ /* 0x000fe400078efec9 */
[----:B------:R-:W-:Y:S02]  /*c740*/  I2FP.F32.S32 R12, R12 ;  /* 0x0000000c000c7245 */ /* 0x000fe40000201400 */
[----:B------:R-:W-:Y:S02]  /*c750*/  FSEL R91, R91, -INF , !P5 ;  /* 0xff8000005b5b7808 */ /* 0x000fe40006800000 */
[----:B------:R-:W-:Y:S01]  /*c760*/  FSEL R81, R81, -INF , !P3 ;  /* 0xff80000051517808 */ /* 0x000fe20005800000 */
[----:B------:R-:W-:Y:S01]  /*c770*/  FFMA.FTZ R104, R12, UR5, R104 ;  /* 0x000000050c687c23 */ /* 0x000fe20008010068 */
[----:B------:R-:W-:Y:S01]  /*c780*/  ISETP.GE.AND P5, PT, R79, R184, PT ;  /* 0x000000b84f00720c */ /* 0x000fe20003fa6270 */
[----:B------:R-:W-:Y:S01]  /*c790*/  IMAD.U32 R12, RZ, RZ, UR4 ;  /* 0x00000004ff0c7e24 */ /* 0x000fe2000f8e00ff */
        /* <DEDUP_REMOVED lines=9> */
[--C-:B------:R-:W-:Y:S01]  /*c830*/  LOP3.LUT R60, R60, 0x58, R201.reuse, 0xfe, !PT ;  /* 0x000000583c3c7812 */ /* 0x100fe200078efec9 */
[----:B------:R-:W-:Y:S01]  /*c840*/  FFMA.FTZ R66, R66, UR5, R92 ;  /* 0x0000000542427c23 */ /* 0x000fe2000801005c */
[----:B------:R-:W-:-:S02]  /*c850*/  LOP3.LUT R52, R52, 0x68, R201, 0xfe, !PT ;  /* 0x0000006834347812 */ /* 0x000fc400078efec9 */
[----:B------:R-:W-:Y:S02]  /*c860*/  FSEL R93, R93, -INF , !P6 ;  /* 0xff8000005d5d7808 */ /* 0x000fe40007000000 */
[-C--:B------:R-:W-:Y:S02]  /*c870*/  ISETP.GE.AND P6, PT, R83, R184.reuse, PT ;  /* 0x000000b85300720c */ /* 0x080fe40003fc6270 */
[----:B------:R-:W-:Y:S02]  /*c880*/  FSEL R88, R104, -INF , !P2 ;  /* 0xff80000068587808 */ /* 0x000fe40005000000 */
[----:B------:R-:W-:Y:S02]  /*c890*/  I2FP.F32.S32 R83, R83 ;  /* 0x0000005300537245 */ /* 0x000fe40000201400 */
[----:B------:R-:W-:Y:S02]  /*c8a0*/  ISETP.GE.AND P2, PT, R60, R184, PT ;  /* 0x000000b83c00720c */ /* 0x000fe40003f46270 */
[----:B------:R-:W-:Y:S01]  /*c8b0*/  I2FP.F32.S32 R92, R60 ;  /* 0x0000003c005c7245 */ /* 0x000fe20000201400 */
[----:B------:R-:W-:Y:S01]  /*c8c0*/  FFMA.FTZ R83, R83, UR5, R100 ;  /* 0x0000000553537c23 */ /* 0x000fe20008010064 */
[----:B------:R-:W-:-:S02]  /*c8d0*/  LOP3.LUT R54, R54, 0x60, R201, 0xfe, !PT ;  /* 0x0000006036367812 */ /* 0x000fc400078efec9 */
[----:B------:R-:W-:Y:S01]  /*c8e0*/  LOP3.LUT R12, R12, 0x78, R201, 0xfe, !PT ;  /* 0x000000780c0c7812 */ /* 0x000fe200078efec9 */
[----:B------:R-:W-:Y:S01]  /*c8f0*/  FFMA.FTZ R84, R92, UR5, R84 ;  /* 0x000000055c547c23 */ /* 0x000fe20008010054 */
[----:B------:R-:W-:Y:S02]  /*c900*/  I2FP.F32.S32 R60, R52 ;  /* 0x00000034003c7245 */ /* 0x000fe40000201400 */
[----:B------:R-:W-:Y:S02]  /*c910*/  FSEL R79, R79, -INF , !P5 ;  /* 0xff8000004f4f7808 */ /* 0x000fe40006800000 */
[----:B------:R-:W-:Y:S01]  /*c920*/  ISETP.GE.AND P5, PT, R52, R184, PT ;  /* 0x000000b83400720c */ /* 0x000fe20003fa6270 */
[----:B------:R-:W-:Y:S01]  /*c930*/  FFMA.FTZ R60, R60, UR5, R76 ;  /* 0x000000053c3c7c23 */ /* 0x000fe2000801004c */
[----:B------:R-:W-:Y:S01]  /*c940*/  FSEL R62, R62, -INF , !P3 ;  /* 0xff8000003e3e7808 */ /* 0x000fe20005800000 */
[----:B------:R-:W-:Y:S01]  /*c950*/  IMAD.U32 R76, RZ, RZ, UR4 ;  /* 0x00000004ff4c7e24 */ /* 0x000fe2000f8e00ff */
[----:B------:R-:W-:-:S02]  /*c960*/  I2FP.F32.S32 R64, R54 ;  /* 0x0000003600407245 */ /* 0x000fc40000201400 */
[----:B------:R-:W-:Y:S02]  /*c970*/  I2FP.F32.S32 R52, R12 ;  /* 0x0000000c00347245 */ /* 0x000fe40000201400 */
[-C--:B------:R-:W-:Y:S01]  /*c980*/  ISETP.GE.AND P3, PT, R12, R184.reuse, PT ;  /* 0x000000b80c00720c */ /* 0x080fe20003f66270 */
[----:B------:R-:W-:Y:S01]  /*c990*/  IMAD.U32 R12, RZ, RZ, UR4 ;  /* 0x00000004ff0c7e24 */ /* 0x000fe2000f8e00ff */
[--C-:B------:R-:W-:Y:S01]  /*c9a0*/  LOP3.LUT R32, R32, 0x70, R201.reuse, 0xfe, !PT ;  /* 0x0000007020207812 */ /* 0x100fe200078efec9 */
[----:B------:R-:W-:Y:S01]  /*c9b0*/  FFMA.FTZ R64, R64, UR5, R80 ;  /* 0x0000000540407c23 */ /* 0x000fe20008010050 */
[----:B------:R-:W-:Y:S01]  /*c9c0*/  FSEL R83, R83, -INF , !P6 ;  /* 0xff80000053537808 */ /* 0x000fe20007000000 */
[----:B------:R-:W-:Y:S01]  /*c9d0*/  FFMA.FTZ R52, R52, UR5, R68 ;  /* 0x0000000534347c23 */ /* 0x000fe20008010044 */
[----:B------:R-:W-:Y:S01]  /*c9e0*/  ISETP.GE.AND P6, PT, R54, R184, PT ;  /* 0x000000b83600720c */ /* 0x000fe20003fc6270 */
[----:B------:R-:W-:Y:S01]  /*c9f0*/  IMAD.U32 R80, RZ, RZ, UR4 ;  /* 0x00000004ff507e24 */ /* 0x000fe2000f8e00ff */
[----:B------:R-:W-:-:S02]  /*ca00*/  LOP3.LUT R76, R76, 0x10, R201, 0xfe, !PT ;  /* 0x000000104c4c7812 */ /* 0x000fc400078efec9 */
[--C-:B------:R-:W-:Y:S02]  /*ca10*/  LOP3.LUT R12, R12, 0x28, R201.reuse, 0xfe, !PT ;  /* 0x000000280c0c7812 */ /* 0x100fe400078efec9 */
[----:B------:R-:W-:Y:S02]  /*ca20*/  I2FP.F32.S32 R54, R32 ;  /* 0x0000002000367245 */ /* 0x000fe40000201400 */
[----:B------:R-:W-:Y:S02]  /*ca30*/  FSEL R64, R64, -INF , !P6 ;  /* 0xff80000040407808 */ /* 0x000fe40007000000 */
[----:B------:R-:W-:Y:S01]  /*ca40*/  FSEL R52, R52, -INF , !P3 ;  /* 0xff80000034347808 */ /* 0x000fe20005800000 */
[----:B------:R-:W-:Y:S01]  /*ca50*/  FFMA.FTZ R54, R54, UR5, R72 ;  /* 0x0000000536367c23 */ /* 0x000fe20008010048 */
[----:B------:R-:W-:Y:S01]  /*ca60*/  LOP3.LUT R80, R80, 0x8, R201, 0xfe, !PT ;  /* 0x0000000850507812 */ /* 0x000fe200078efec9 */
[----:B------:R-:W-:Y:S01]  /*ca70*/  IMAD.U32 R72, RZ, RZ, UR4 ;  /* 0x00000004ff487e24 */ /* 0x000fe2000f8e00ff */
[----:B------:R-:W-:-:S02]  /*ca80*/  ISETP.GE.AND P6, PT, R76, R2, PT ;  /* 0x000000024c00720c */ /* 0x000fc40003fc6270 */
[----:B------:R-:W-:Y:S02]  /*ca90*/  ISETP.GE.AND P3, PT, R12, R2, PT ;  /* 0x000000020c00720c */ /* 0x000fe40003f66270 */
[----:B------:R-:W-:Y:S02]  /*caa0*/  I2FP.F32.S32 R76, R76 ;  /* 0x0000004c004c7245 */ /* 0x000fe40000201400 */
[----:B------:R-:W-:Y:S02]  /*cab0*/  I2FP.F32.S32 R12, R12 ;  /* 0x0000000c000c7245 */ /* 0x000fe40000201400 */
[----:B------:R-:W-:Y:S01]  /*cac0*/  FSEL R68, R84, -INF , !P2 ;  /* 0xff80000054447808 */ /* 0x000fe20005000000 */
[----:B------:R-:W-:Y:S01]  /*cad0*/  FFMA.FTZ R122, R76, UR5, R122 ;  /* 0x000000054c7a7c23 */ /* 0x000fe2000801007a */
[----:B------:R-:W-:Y:S01]  /*cae0*/  ISETP.GE.AND P2, PT, R80, R2, PT ;  /* 0x000000025000720c */ /* 0x000fe20003f46270 */
[----:B------:R-:W-:Y:S01]  /*caf0*/  FFMA.FTZ R110, R12, UR5, R110 ;  /* 0x000000050c6e7c23 */ /* 0x000fe2000801006e */
[----:B------:R-:W-:Y:S01]  /*cb00*/  FSEL R66, R66, -INF , !P4 ;  /* 0xff80000042427808 */ /* 0x000fe20006000000 */
[----:B------:R-:W-:Y:S01]  /*cb10*/  IMAD.U32 R76, RZ, RZ, UR4 ;  /* 0x00000004ff4c7e24 */ /* 0x000fe2000f8e00ff */
[----:B------:R-:W-:Y:S01]  /*cb20*/  I2FP.F32.S32 R80, R80 ;  /* 0x0000005000507245 */ /* 0x000fe20000201400 */
[----:B------:R-:W-:Y:S01]  /*cb30*/  IMAD.U32 R12, RZ, RZ, UR4 ;  /* 0x00000004ff0c7e24 */ /* 0x000fe2000f8e00ff */
[----:B------:R-:W-:Y:S01]  /*cb40*/  ISETP.GE.AND P4, PT, R32, R184, PT ;  /* 0x000000b82000720c */ /* 0x000fe20003f86270 */
[----:B------:R-:W-:Y:S01]  /*cb50*/  IMAD.U32 R32, RZ, RZ, UR4 ;  /* 0x00000004ff207e24 */ /* 0x000fe2000f8e00ff */
[--C-:B------:R-:W-:Y:S01]  /*cb60*/  LOP3.LUT R72, R72, 0x18, R201.reuse, 0xfe, !PT ;  /* 0x0000001848487812 */ /* 0x100fe200078efec9 */
[----:B------:R-:W-:Y:S01]  /*cb70*/  FFMA.FTZ R126, R80, UR5, R126 ;  /* 0x00000005507e7c23 */ /* 0x000fe2000801007e */
[----:B------:R-:W-:Y:S01]  /*cb80*/  LOP3.LUT R130, R130, 0x50, R201, 0xfe, !PT ;  /* 0x0000005082827812 */ /* 0x000fe200078efec9 */
[----:B------:R-:W-:Y:S01]  /*cb90*/  IMAD.U32 R84, RZ, RZ, UR4 ;  /* 0x00000004ff547e24 */ /* 0x000fe2000f8e00ff */
[----:B------:R-:W-:Y:S01]  /*cba0*/  FSEL R60, R60, -INF , !P5 ;  /* 0xff8000003c3c7808 */ /* 0x000fe20006800000 */
[----:B------:R-:W-:Y:S01]  /*cbb0*/  IMAD.U32 R80, RZ, RZ, UR4 ;  /* 0x00000004ff507e24 */ /* 0x000fe2000f8e00ff */
[----:B------:R-:W-:-:S02]  /*cbc0*/  FSEL R110, R110, -INF , !P3 ;  /* 0xff8000006e6e7808 */ /* 0x000fc40005800000 */
[--C-:B------:R-:W-:Y:S02]  /*cbd0*/  LOP3.LUT R32, R32, 0x20, R201.reuse, 0xfe, !PT ;  /* 0x0000002020207812 */ /* 0x100fe400078efec9 */
[-C--:B------:R-:W-:Y:S02]  /*cbe0*/  ISETP.GE.AND P5, PT, R72, R2.reuse, PT ;  /* 0x000000024800720c */ /* 0x080fe40003fa6270 */
[----:B------:R-:W-:Y:S02]  /*cbf0*/  LOP3.LUT R76, R76, 0x30, R201, 0xfe, !PT ;  /* 0x000000304c4c7812 */ /* 0x000fe400078efec9 */
[----:B------:R-:W-:Y:S02]  /*cc00*/  ISETP.GE.AND P3, PT, R130, R2, PT ;  /* 0x000000028200720c */ /* 0x000fe40003f66270 */
[----:B------:R-:W-:Y:S02]  /*cc10*/  I2FP.F32.S32 R72, R72 ;  /* 0x0000004800487245 */ /* 0x000fe40000201400 */
[----:B------:R-:W-:-:S02]  /*cc20*/  I2FP.F32.S32 R130, R130 ;  /* 0x0000008200827245 */ /* 0x000fc40000201400 */
[----:B------:R-:W-:Y:S01]  /*cc30*/  FSEL R54, R54, -INF , !P4 ;  /* 0xff80000036367808 */ /* 0x000fe20006000000 */
[----:B------:R-:W-:Y:S01]  /*cc40*/  FFMA.FTZ R118, R72, UR5, R118 ;  /* 0x0000000548767c23 */ /* 0x000fe20008010076 */
[----:B------:R-:W-:Y:S01]  /*cc50*/  FSEL R126, R126, -INF , !P2 ;  /* 0xff8000007e7e7808 */ /* 0x000fe20005000000 */
[----:B------:R-:W-:Y:S01]  /*cc60*/  FFMA.FTZ R130, R130, UR5, R90 ;  /* 0x0000000582827c23 */ /* 0x000fe2000801005a */
[-C--:B------:R-:W-:Y:S01]  /*cc70*/  ISETP.GE.AND P4, PT, R32, R2.reuse, PT ;  /* 0x000000022000720c */ /* 0x080fe20003f86270 */
[----:B------:R-:W-:Y:S01]  /*cc80*/  IMAD.U32 R72, RZ, RZ, UR4 ;  /* 0x00000004ff487e24 */ /* 0x000fe2000f8e00ff */
[----:B------:R-:W-:Y:S01]  /*cc90*/  ISETP.GE.AND P2, PT, R76, R2, PT ;  /* 0x000000024c00720c */ /* 0x000fe20003f46270 */
[----:B------:R-:W-:Y:S01]  /*cca0*/  IMAD.U32 R90, RZ, RZ, UR4 ;  /* 0x00000004ff5a7e24 */ /* 0x000fe2000f8e00ff */
[----:B------:R-:W-:Y:S02]  /*ccb0*/  I2FP.F32.S32 R32, R32 ;  /* 0x0000002000207245 */ /* 0x000fe40000201400 */
[----:B------:R-:W-:-:S02]  /*ccc0*/  I2FP.F32.S32 R76, R76 ;  /* 0x0000004c004c7245 */ /* 0x000fc40000201400 */
[--C-:B------:R-:W-:Y:S01]  /*ccd0*/  LOP3.LUT R72, R72, 0x38, R201.reuse, 0xfe, !PT ;  /* 0x0000003848487812 */ /* 0x100fe200078efec9 */
[----:B------:R-:W-:Y:S01]  /*cce0*/  FFMA.FTZ R114, R32, UR5, R114 ;  /* 0x0000000520727c23 */ /* 0x000fe20008010072 */
[----:B------:R-:W-:Y:S02]  /*ccf0*/  IMAD.U32 R32, RZ, RZ, UR4 ;  /* 0x00000004ff207e24 */ /* 0x000fe4000f8e00ff */
[----:B------:R-:W-:Y:S01]  /*cd00*/  FFMA.FTZ R106, R76, UR5, R106 ;  /* 0x000000054c6a7c23 */ /* 0x000fe2000801006a */
[--C-:B------:R-:W-:Y:S01]  /*cd10*/  LOP3.LUT R90, R90, 0x58, R201.reuse, 0xfe, !PT ;  /* 0x000000585a5a7812 */ /* 0x100fe200078efec9 */
[----:B------:R-:W-:Y:S01]  /*cd20*/  IMAD.U32 R76, RZ, RZ, UR4 ;  /* 0x00000004ff4c7e24 */ /* 0x000fe2000f8e00ff */
[----:B------:R-:W-:Y:S02]  /*cd30*/  FSEL R124, R122, -INF , !P6 ;  /* 0xff8000007a7c7808 */ /* 0x000fe40007000000 */
[----:B------:R-:W-:Y:S02]  /*cd40*/  FSEL R122, R106, -INF , !P2 ;  /* 0xff8000006a7a7808 */ /* 0x000fe40005000000 */
[----:B------:R-:W-:-:S02]  /*cd50*/  LOP3.LUT R12, R12, 0x40, R201, 0xfe, !PT ;  /* 0x000000400c0c7812 */ /* 0x000fc400078efec9 */
[----:B------:R-:W-:Y:S02]  /*cd60*/  LOP3.LUT R32, R32, 0x48, R201, 0xfe, !PT ;  /* 0x0000004820207812 */ /* 0x000fe400078efec9 */
[-C--:B------:R-:W-:Y:S02]  /*cd70*/  ISETP.GE.AND P6, PT, R72, R2.reuse, PT ;  /* 0x000000024800720c */ /* 0x080fe40003fc6270 */
[----:B------:R-:W-:Y:S02]  /*cd80*/  ISETP.GE.AND P2, PT, R90, R2, PT ;  /* 0x000000025a00720c */ /* 0x000fe40003f46270 */
[----:B------:R-:W-:Y:S02]  /*cd90*/  I2FP.F32.S32 R72, R72 ;  /* 0x0000004800487245 */ /* 0x000fe40000201400 */
[----:B------:R-:W-:Y:S02]  /*cda0*/  I2FP.F32.S32 R90, R90 ;  /* 0x0000005a005a7245 */ /* 0x000fe40000201400 */
[----:B------:R-:W-:Y:S01]  /*cdb0*/  FSEL R118, R118, -INF , !P5 ;  /* 0xff80000076767808 */ /* 0x000fe20006800000 */
[----:B------:R-:W-:Y:S01]  /*cdc0*/  FFMA.FTZ R102, R72, UR5, R102 ;  /* 0x0000000548667c23 */ /* 0x000fe20008010066 */
[----:B------:R-:W-:Y:S01]  /*cdd0*/  FSEL R114, R114, -INF , !P4 ;  /* 0xff80000072727808 */ /* 0x000fe20006000000 */
[----:B------:R-:W-:Y:S01]  /*cde0*/  FFMA.FTZ R86, R90, UR5, R86 ;  /* 0x000000055a567c23 */ /* 0x000fe20008010056 */
[-C--:B------:R-:W-:Y:S01]  /*cdf0*/  ISETP.GE.AND P5, PT, R12, R2.reuse, PT ;  /* 0x000000020c00720c */ /* 0x080fe20003fa6270 */
[----:B------:R-:W-:Y:S01]  /*ce00*/  IMAD.U32 R72, RZ, RZ, UR4 ;  /* 0x00000004ff487e24 */ /* 0x000fe2000f8e00ff */
[----:B------:R-:W-:-:S02]  /*ce10*/  ISETP.GE.AND P4, PT, R32, R2, PT ;  /* 0x000000022000720c */ /* 0x000fc40003f86270 */
[----:B------:R-:W-:Y:S02]  /*ce20*/  I2FP.F32.S32 R12, R12 ;  /* 0x0000000c000c7245 */ /* 0x000fe40000201400 */
[----:B------:R-:W-:Y:S02]  /*ce30*/  I2FP.F32.S32 R32, R32 ;  /* 0x0000002000207245 */ /* 0x000fe40000201400 */
[----:B------:R-:W-:Y:S01]  /*ce40*/  FSEL R169, R86, -INF , !P2 ;  /* 0xff80000056a97808 */ /* 0x000fe20005000000 */
[----:B------:R-:W-:Y:S01]  /*ce50*/  FFMA.FTZ R12, R12, UR5, R98 ;  /* 0x000000050c0c7c23 */ /* 0x000fe20008010062 */
[--C-:B------:R-:W-:Y:S01]  /*ce60*/  LOP3.LUT R84, R84, 0x60, R201.reuse, 0xfe, !PT ;  /* 0x0000006054547812 */ /* 0x100fe200078efec9 */
[----:B------:R-:W-:Y:S01]  /*ce70*/  FFMA.FTZ R32, R32, UR5, R94 ;  /* 0x0000000520207c23 */ /* 0x000fe2000801005e */
[--C-:B------:R-:W-:Y:S02]  /*ce80*/  LOP3.LUT R80, R80, 0x68, R201.reuse, 0xfe, !PT ;  /* 0x0000006850507812 */ /* 0x100fe400078efec9 */
[----:B------:R-:W-:-:S02]  /*ce90*/  LOP3.LUT R76, R76, 0x70, R201, 0xfe, !PT ;  /* 0x000000704c4c7812 */ /* 0x000fc400078efec9 */
[----:B------:R-:W-:Y:S02]  /*cea0*/  LOP3.LUT R72, R72, 0x78, R201, 0xfe, !PT ;  /* 0x0000007848487812 */ /* 0x000fe400078efec9 */
[----:B------:R-:W-:Y:S02]  /*ceb0*/  PLOP3.LUT P2, PT, PT, PT, UP1, 0x80, 0x0 ;  /* 0x000000000000781c */ /* 0x000fe40003f4f018 */
[----:B------:R-:W-:Y:S02]  /*cec0*/  FSEL R112, R102, -INF , !P6 ;  /* 0xff80000066707808 */ /* 0x000fe40007000000 */
[----:B------:R-:W-:Y:S02]  /*ced0*/  FSEL R12, R12, -INF , !P5 ;  /* 0xff8000000c0c7808 */ /* 0x000fe40006800000 */
[----:B------:R-:W-:Y:S02]  /*cee0*/  FSEL R32, R32, -INF , !P4 ;  /* 0xff80000020207808 */ /* 0x000fe40006000000 */
[----:B------:R-:W-:-:S02]  /*cef0*/  FSEL R130, R130, -INF , !P3 ;  /* 0xff80000082827808 */ /* 0x000fc40005800000 */
[-C--:B------:R-:W-:Y:S02]  /*cf00*/  ISETP.GE.AND P6, PT, R84, R2.reuse, PT ;  /* 0x000000025400720c */ /* 0x080fe40003fc6270 */
[-C--:B------:R-:W-:Y:S02]  /*cf10*/  ISETP.GE.AND P5, PT, R80, R2.reuse, PT ;  /* 0x000000025000720c */ /* 0x080fe40003fa6270 */
[-C--:B------:R-:W-:Y:S02]  /*cf20*/  ISETP.GE.AND P4, PT, R76, R2.reuse, PT ;  /* 0x000000024c00720c */ /* 0x080fe40003f86270 */
[----:B------:R-:W-:Y:S02]  /*cf30*/  ISETP.GE.AND P3, PT, R72, R2, PT ;  /* 0x000000024800720c */ /* 0x000fe40003f66270 */
[----:B------:R-:W-:Y:S02]  /*cf40*/  I2FP.F32.S32 R84, R84 ;  /* 0x0000005400547245 */ /* 0x000fe40000201400 */
[----:B------:R-:W-:-:S02]  /*cf50*/  I2FP.F32.S32 R80, R80 ;  /* 0x0000005000507245 */ /* 0x000fc40000201400 */
[----:B------:R-:W-:Y:S01]  /*cf60*/  I2FP.F32.S32 R76, R76 ;  /* 0x0000004c004c7245 */ /* 0x000fe20000201400 */
[----:B------:R-:W-:Y:S01]  /*cf70*/  FFMA.FTZ R82, R84, UR5, R82 ;  /* 0x0000000554527c23 */ /* 0x000fe20008010052 */
[----:B------:R-:W-:Y:S01]  /*cf80*/  I2FP.F32.S32 R72, R72 ;  /* 0x0000004800487245 */ /* 0x000fe20000201400 */
[----:B------:R-:W-:Y:S02]  /*cf90*/  FFMA.FTZ R78, R80, UR5, R78 ;  /* 0x00000005504e7c23 */ /* 0x000fe4000801004e */
[----:B------:R-:W-:Y:S01]  /*cfa0*/  FFMA.FTZ R74, R76, UR5, R74 ;  /* 0x000000054c4a7c23 */ /* 0x000fe2000801004a */
[----:B------:R-:W-:Y:S01]  /*cfb0*/  FSEL R168, R82, -INF , !P6 ;  /* 0xff80000052a87808 */ /* 0x000fe20007000000 */
[----:B------:R-:W-:Y:S01]  /*cfc0*/  FFMA.FTZ R70, R72, UR5, R70 ;  /* 0x0000000548467c23 */ /* 0x000fe20008010046 */
[----:B------:R-:W-:Y:S02]  /*cfd0*/  FSEL R156, R78, -INF , !P5 ;  /* 0xff8000004e9c7808 */ /* 0x000fe40006800000 */
[----:B------:R-:W-:-:S02]  /*cfe0*/  FSEL R165, R74, -INF , !P4 ;  /* 0xff8000004aa57808 */ /* 0x000fc40006000000 */
[----:B------:R-:W-:Y:S01]  /*cff0*/  FSEL R167, R70, -INF , !P3 ;  /* 0xff80000046a77808 */ /* 0x000fe20005800000 */
[----:B------:R-:W-:Y:S06]  /*d000*/  @!P2 BRA `(.L_x_1701) ;  /* 0x0000000800b4a947 */ /* 0x000fec0003800000 */
[----:B------:R-:W-:Y:S01]  /*d010*/  ULDC.64 UR18, c[0x0][0x208] ;  /* 0x0000820000127ab9 */ /* 0x000fe20000000a00 */
[----:B------:R-:W-:Y:S05]  /*d020*/  @!P1 BRA `(.L_x_1702) ;  /* 0x0000000000f49947 */ /* 0x000fea0003800000 */
[----:B------:R-:W1:Y:S01]  /*d030*/  LDC R70, c[0x0][0x380] ;  /* 0x0000e000ff467b82 */ /* 0x000e620000000800 */
[----:B------:R-:W-:Y:S01]  /*d040*/  UIADD3 UR7, UR4, -0x100, URZ ;  /* 0xffffff0004077890 */ /* 0x000fe2000fffe03f */
[----:B------:R-:W-:Y:S01]  /*d050*/  IABS R78, UR4 ;  /* 0x00000004004e7c13 */ /* 0x000fe20008000000 */
        /* <DEDUP_REMOVED lines=26> */
[C---:B------:R-:W-:Y:S02]  /*d200*/  LOP3.LUT R72, R70.reuse, UR4, RZ, 0x3c, !PT ;  /* 0x0000000446487c12 */ /* 0x040fe4000f8e3cff */
[----:B------:R-:W-:-:S02]  /*d210*/  LOP3.LUT R2, R70, UR7, RZ, 0x3c, !PT ;  /* 0x0000000746027c12 */ /* 0x000fc4000f8e3cff */
[----:B------:R-:W-:Y:S02]  /*d220*/  ISETP.GE.AND P4, PT, R72, RZ, PT ;  /* 0x000000ff4800720c */ /* 0x000fe40003f86270 */
[----:B------:R-:W-:Y:S02]  /*d230*/  ISETP.GE.AND P2, PT, R2, RZ, PT ;  /* 0x000000ff0200720c */ /* 0x000fe40003f46270 */
[----:B------:R-:W-:Y:S02]  /*d240*/  ISETP.NE.AND P3, PT, R70, RZ, PT ;  /* 0x000000ff4600720c */ /* 0x000fe40003f65270 */
[----:B------:R-:W-:Y:S01]  /*d250*/  @P6 IADD3 R82, R82, 0x1, RZ ;  /* 0x0000000152526810 */ /* 0x000fe20007ffe0ff */
[----:B------:R-:W-:Y:S01]  /*d260*/  @P5 VIADD R80, R80, 0x1 ;  /* 0x0000000150505836 */ /* 0x000fe20000000000 */
[----:B------:R-:W-:Y:S02]  /*d270*/  LOP3.LUT R72, RZ, R70, RZ, 0x33, !PT ;  /* 0x00000046ff487212 */ /* 0x000fe400078e33ff */
[----:B------:R-:W-:-:S05]  /*d280*/  MOV R2, R82 ;  /* 0x0000005200027202 */ /* 0x000fca0000000f00 */
[----:B------:R-:W-:Y:S01]  /*d290*/  @!P4 IMAD.MOV R2, RZ, RZ, -R2 ;  /* 0x000000ffff02c224 */ /* 0x000fe200078e0a02 */
[----:B------:R-:W-:-:S04]  /*d2a0*/  @!P2 IADD3 R80, -R80, RZ, RZ ;  /* 0x000000ff5050a210 */ /* 0x000fc80007ffe1ff */
        /* <DEDUP_REMOVED lines=9> */
[----:B------:R-:W-:-:S04]  /*d340*/  IMAD R2, R2, UR12, RZ ;  /* 0x0000000c02027c24 */ /* 0x000fc8000f8e02ff */
[C---:B------:R-:W-:Y:S02]  /*d350*/  IMAD R2, R72.reuse, UR13, R2 ;  /* 0x0000000d48027c24 */ /* 0x040fe4000f8e0202 */
[----:B-1----:R-:W-:-:S04]  /*d360*/  IMAD.WIDE.U32 R100, R72, UR12, RZ ;  /* 0x0000000c48647c25 */ /* 0x002fc8000f8e00ff */
        /* <DEDUP_REMOVED lines=9> */
.L_x_1702:
[----:B------:R-:W-:-:S04]  /*d400*/  ULEA UR7, -UR12, URZ, 0x8 ;  /* 0x0000003f0c077291 */ /* 0x000fc8000f8e413f */
[----:B------:R-:W-:Y:S02]  /*d410*/  USHF.R.S32.HI UR4, URZ, 0x1f, UR7 ;  /* 0x0000001f3f047899 */ /* 0x000fe40008011407 */
[----:B------:R-:W-:-:S04]  /*d420*/  MOV R82, UR7 ;  /* 0x0000000700527c02 */ /* 0x000fc80008000f00 */
[----:B------:R-:W-:-:S07]  /*d430*/  MOV R80, UR4 ;  /* 0x0000000400507c02 */ /* 0x000fce0008000f00 */
.L_x_1703:
[----:B------:R-:W-:Y:S01]  /*d440*/  IMAD.U32 R106, RZ, RZ, UR12 ;  /* 0x0000000cff6a7e24 */ /* 0x000fe2000f8e00ff */
[--C-:B------:R-:W-:Y:S01]  /*d450*/  @!P0 IADD3 R86, P3, P2, R82, UR15, R183.reuse ;  /* 0x0000000f52568c10 */ /* 0x100fe2000fa7e0b7 */
[----:B------:R-:W-:Y:S01]  /*d460*/  IMAD.U32 R102, RZ, RZ, UR12 ;  /* 0x0000000cff667e24 */ /* 0x000fe2000f8e00ff */
[----:B------:R-:W-:Y:S01]  /*d470*/  ULDC.64 UR10, c[0x0][0x218] ;  /* 0x00008600000a7ab9 */ /* 0x000fe20000000a00 */
[----:B------:R-:W-:Y:S01]  /*d480*/  IMAD.U32 R100, RZ, RZ, UR12 ;  /* 0x0000000cff647e24 */ /* 0x000fe2000f8e00ff */
[--C-:B------:R-:W-:Y:S01]  /*d490*/  @!P0 IADD3.X R84, R80, UR14, R182.reuse, P3, P2 ;  /* 0x0000000e50548c10 */ /* 0x100fe20009fe44b6 */
[----:B------:R-:W-:Y:S01]  /*d4a0*/  @!P0 IMAD.MOV.U32 R108, RZ, RZ, R183 ;  /* 0x000000ffff6c8224 */ /* 0x000fe200078e00b7 */
[----:B------:R-:W-:Y:S01]  /*d4b0*/  @!UP0 UIMAD UR4, UR13, 0x60, URZ ;  /* 0x000000600d0488a4 */ /* 0x000fe2000f8e023f */
[----:B------:R-:W-:Y:S01]  /*d4c0*/  @!P0 IMAD.MOV.U32 R109, RZ, RZ, R182 ;  /* 0x000000ffff6d8224 */ /* 0x000fe200078e00b6 */
[----:B------:R1:W-:Y:S01]  /*d4d0*/  @P0 STS [R220+0x1000], RZ ;  /* 0x001000ffdc000388 */ /* 0x0003e20000000800 */
[----:B------:R-:W-:Y:S01]  /*d4e0*/  IMAD.U32 R78, RZ, RZ, UR12 ;  /* 0x0000000cff4e7e24 */ /* 0x000fe2000f8e00ff */
[----:B------:R-:W-:Y:S01]  /*d4f0*/  @!UP0 UIMAD UR7, UR13, 0xa0, URZ ;  /* 0x000000a00d0788a4 */ /* 0x000fe2000f8e023f */
[--C-:B------:R-:W-:Y:S01]  /*d500*/  @!P0 IMAD.WIDE.U32 R106, R106, 0x60, R108.reuse ;  /* 0x000000606a6a8825 */ /* 0x100fe200078e006c */
[----:B------:R1:W-:Y:S01]  /*d510*/  @P0 STS [R220+0x1004], RZ ;  /* 0x001004ffdc000388 */ /* 0x0003e20000000800 */
[----:B------:R-:W-:Y:S01]  /*d520*/  BSSY B0, `(.L_x_1704) ;  /* 0x0000058000007945 */ /* 0x000fe20003800000 */
[----:B------:R-:W-:Y:S01]  /*d530*/  @!P0 LEA R78, P3, R78, R183, 0x6 ;  /* 0x000000b74e4e8211 */ /* 0x000fe200078630ff */
[--C-:B------:R-:W-:Y:S01]  /*d540*/  @!P0 IMAD.WIDE.U32 R102, R102, 0xa0, R108.reuse ;  /* 0x000000a066668825 */ /* 0x100fe200078e006c */
[----:B------:R1:W-:Y:S03]  /*d550*/  @P0 STS.64 [R220+0x1008], RZ ;  /* 0x001008ffdc000388 */ /* 0x0003e60000000a00 */
[----:B------:R-:W-:Y:S01]  /*d560*/  @!P0 IMAD.WIDE.U32 R100, R100, 0xc0, R108 ;  /* 0x000000c064648825 */ /* 0x000fe200078e006c */
[----:B------:R-:W-:-:S03]  /*d570*/  @!P0 LEA R108, P4, R86, UR10, 0x1 ;  /* 0x0000000a566c8c11 */ /* 0x000fc6000f8808ff */
[----:B------:R-:W-:Y:S01]  /*d580*/  IMAD.U32 R76, RZ, RZ, UR12 ;  /* 0x0000000cff4c7e24 */ /* 0x000fe2000f8e00ff */
[----:B------:R-:W-:Y:S01]  /*d590*/  @!P0 LEA.HI.X R109, R86, UR11, R84, 0x1, P4 ;  /* 0x0000000b566d8c11 */ /* 0x000fe2000a0f0c54 */
[----:B------:R-:W-:Y:S01]  /*d5a0*/  IMAD.U32 R74, RZ, RZ, UR13 ;  /* 0x0000000dff4a7e24 */ /* 0x000fe2000f8e00ff */
[C---:B------:R-:W-:Y:S01]  /*d5b0*/  @!P0 LEA R148, P4, R82.reuse, R225, 0x1 ;  /* 0x000000e152948211 */ /* 0x040fe200078808ff */
[----:B------:R-:W-:Y:S02]  /*d5c0*/  IMAD.U32 R72, RZ, RZ, UR12 ;  /* 0x0000000cff487e24 */ /* 0x000fe4000f8e00ff */
[----:B------:R-:W-:Y:S01]  /*d5d0*/  IMAD.U32 R70, RZ, RZ, UR12 ;  /* 0x0000000cff467e24 */ /* 0x000fe2000f8e00ff */
[----:B------:R-:W-:Y:S01]  /*d5e0*/  @!P0 LEA.HI.X R149, R82, R224, R80, 0x1, P4 ;  /* 0x000000e052958211 */ /* 0x000fe200020f0c50 */
[----:B------:R-:W-:Y:S01]  /*d5f0*/  IMAD.U32 R2, RZ, RZ, UR13 ;  /* 0x0000000dff027e24 */ /* 0x000fe2000f8e00ff */
[----:B------:R-:W-:Y:S02]  /*d600*/  @!P0 LEA R72, P2, R72, R183, 0x7 ;  /* 0x000000b748488211 */ /* 0x000fe400078438ff */
[----:B------:R-:W-:Y:S01]  /*d610*/  @!P0 LEA.HI.X R74, R76, R182, R74, 0x6, P3 ;  /* 0x000000b64c4a8211 */ /* 0x000fe200018f344a */
[----:B------:R-:W-:Y:S01]  /*d620*/  @!PT LDS RZ, [RZ] ;  /* 0x00000000fffff984 */ /* 0x000fe20000000800 */
[----:B------:R-:W-:Y:S01]  /*d630*/  @!PT LDS RZ, [RZ] ;  /* 0x00000000fffff984 */ /* 0x000fe20000000800 */
[----:B------:R-:W-:Y:S01]  /*d640*/  @!PT LDS RZ, [RZ] ;  /* 0x00000000fffff984 */ /* 0x000fe20000000800 */
[----:B------:R2:W-:Y:S01]  /*d650*/  @!P0 LDGSTS.E.BYPASS.LTC128B.128 [R220+0x1000], desc[UR18][R148.64] ;  /* 0x0100000094dc8fae */ /* 0x0005e2000b901d52 */
[----:B------:R-:W-:-:S02]  /*d660*/  @!P0 IADD3 R78, P4, R82, R78, RZ ;  /* 0x0000004e524e8210 */ /* 0x000fc40007f9e0ff */
[----:B------:R-:W-:Y:S01]  /*d670*/  @!P0 LEA.HI.X R70, R70, R182, R2, 0x7, P2 ;  /* 0x000000b646468211 */ /* 0x000fe200010f3c02 */
[----:B------:R1:W-:Y:S01]  /*d680*/  @P0 STS.128 [R220+0x1800], RZ ;  /* 0x001800ffdc000388 */ /* 0x0003e20000000c00 */
[----:B------:R-:W-:Y:S01]  /*d690*/  @!P0 IADD3 R2, P2, R82, R106, RZ ;  /* 0x0000006a52028210 */ /* 0x000fe20007f5e0ff */
[----:B------:R-:W-:Y:S01]  /*d6a0*/  @!P0 IMAD.X R74, R80, 0x1, R74, P4 ;  /* 0x00000001504a8824 */ /* 0x000fe200020e064a */
[----:B------:R-:W-:Y:S01]  /*d6b0*/  @!P0 IADD3 R72, P4, R82, R72, RZ ;  /* 0x0000004852488210 */ /* 0x000fe20007f9e0ff */
[----:B------:R-:W-:Y:S01]  /*d6c0*/  @!PT LDS RZ, [RZ] ;  /* 0x00000000fffff984 */ /* 0x000fe20000000800 */
[----:B------:R-:W-:Y:S01]  /*d6d0*/  @!PT LDS RZ, [RZ] ;  /* 0x00000000fffff984 */ /* 0x000fe20000000800 */
[----:B------:R-:W-:Y:S01]  /*d6e0*/  @!PT LDS RZ, [RZ] ;  /* 0x00000000fffff984 */ /* 0x000fe20000000800 */
[----:B------:R1:W-:Y:S01]  /*d6f0*/  @!P0 LDGSTS.E.BYPASS.LTC128B.128 [R220+0x1800], desc[UR18][R108.64] ;  /* 0x018000006cdc8fae */ /* 0x0003e2000b901d52 */
[----:B------:R-:W-:Y:S01]  /*d700*/  @!P0 IADD3.X R106, R80, UR4, R107, P2, !PT ;  /* 0x00000004506a8c10 */ /* 0x000fe200097fe46b */
[----:B------:R-:W-:Y:S01]  /*d710*/  @!UP0 UIMAD UR4, UR13, 0xc0, URZ ;  /* 0x000000c00d0488a4 */ /* 0x000fe2000f8e023f */
[----:B------:R-:W-:Y:S01]  /*d720*/  @!P0 IADD3 R76, P3, R82, R102, RZ ;  /* 0x00000066524c8210 */ /* 0x000fe20007f7e0ff */
[----:B------:R-:W-:Y:S01]  /*d730*/  @!P0 IMAD.X R70, R80, 0x1, R70, P4 ;  /* 0x0000000150468824 */ /* 0x000fe200020e0646 */
[----:B------:R-:W-:Y:S01]  /*d740*/  @!P0 IADD3 R84, P2, R82, R100, RZ ;  /* 0x0000006452548210 */ /* 0x000fe20007f5e0ff */
[----:B------:R1:W-:Y:S01]  /*d750*/  @P0 STS.128 [R220+0x2000], RZ ;  /* 0x002000ffdc000388 */ /* 0x0003e20000000c00 */
[----:B------:R-:W-:-:S02]  /*d760*/  @!P0 LEA R172, P4, R72, UR10, 0x1 ;  /* 0x0000000a48ac8c11 */ /* 0x000fc4000f8808ff */
[----:B------:R-:W-:Y:S02]  /*d770*/  @!P0 IADD3.X R102, R80, UR7, R103, P3, !PT ;  /* 0x0000000750668c10 */ /* 0x000fe40009ffe467 */
[----:B------:R-:W-:Y:S02]  /*d780*/  @!P0 LEA R170, P3, R76, UR10, 0x1 ;  /* 0x0000000a4caa8c11 */ /* 0x000fe4000f8608ff */
[----:B------:R-:W-:Y:S02]  /*d790*/  @!P0 IADD3.X R100, R80, UR4, R101, P2, !PT ;  /* 0x0000000450648c10 */ /* 0x000fe400097fe465 */
[----:B------:R-:W-:Y:S02]  /*d7a0*/  @!P0 LEA R152, P2, R84, UR10, 0x1 ;  /* 0x0000000a54988c11 */ /* 0x000fe4000f8408ff */
[----:B------:R-:W-:Y:S02]  /*d7b0*/  @!P0 LEA.HI.X R173, R72, UR11, R70, 0x1, P4 ;  /* 0x0000000b48ad8c11 */ /* 0x000fe4000a0f0c46 */
[----:B--2---:R-:W-:-:S02]  /*d7c0*/  @!P0 LEA R148, P5, R78, UR10, 0x1 ;  /* 0x0000000a4e948c11 */ /* 0x004fc4000f8a08ff */
[----:B------:R-:W-:Y:S02]  /*d7d0*/  @!P0 LEA.HI.X R171, R76, UR11, R102, 0x1, P3 ;  /* 0x0000000b4cab8c11 */ /* 0x000fe400098f0c66 */
[----:B------:R-:W-:Y:S02]  /*d7e0*/  @!P0 LEA.HI.X R149, R78, UR11, R74, 0x1, P5 ;  /* 0x0000000b4e958c11 */ /* 0x000fe4000a8f0c4a */
[----:B------:R-:W-:Y:S02]  /*d7f0*/  @!P0 LEA R174, P5, R2, UR10, 0x1 ;  /* 0x0000000a02ae8c11 */ /* 0x000fe4000f8a08ff */
        /* <DEDUP_REMOVED lines=28> */
[-C--:B------:R-:W-:Y:S01]  /*d9c0*/  LOP3.LUT R183, R183, R182.reuse, RZ, 0x3c, !PT ;  /* 0x000000b6b7b77212 */ /* 0x080fe200078e3cff */
[----:B------:R-:W-:Y:S01]  /*d9d0*/  IMAD.U32 R2, RZ, RZ, UR12 ;  /* 0x0000000cff027e24 */ /* 0x000fe2000f8e00ff */
[----:B------:R-:W-:Y:S02]  /*d9e0*/  UIMAD UR4, UR13, 0xe0, URZ ;  /* 0x000000e00d0478a4 */ /* 0x000fe4000f8e023f */
[----:B------:R-:W-:-:S04]  /*d9f0*/  LOP3.LUT R182, R183, R182, RZ, 0x3c, !PT ;  /* 0x000000b6b7b67212 */ /* 0x000fc800078e3cff */
[----:B------:R-:W-:-:S03]  /*da00*/  LOP3.LUT R183, R183, R182, RZ, 0x3c, !PT ;  /* 0x000000b6b7b77212 */ /* 0x000fc600078e3cff */
        /* <DEDUP_REMOVED lines=9> */
.L_x_1705:
[----:B------:R-:W-:Y:S05]  /*daa0*/  BSYNC B0 ;  /* 0x0000000000007941 */ /* 0x000fea0003800000 */
.L_x_1704:
[----:B------:R-:W0:Y:S01]  /*dab0*/  LDGDEPBAR ;  /* 0x00000000000079af */ /* 0x000e220000000000 */
[----:B------:R-:W-:-:S04]  /*dac0*/  LEA R225, P0, R82, R225, 0x1 ;  /* 0x000000e152e17211 */ /* 0x000fc800078008ff */
[----:B------:R-:W-:-:S09]  /*dad0*/  LEA.HI.X R224, R82, R224, R80, 0x1, P0 ;  /* 0x000000e052e07211 */ /* 0x000fd200000f0c50 */
.L_x_1701:
[----:B------:R-:W-:Y:S01]  /*dae0*/  FMNMX.FTZ R70, R134, R75, !PT ;  /* 0x0000004b86467209 */ /* 0x000fe20007810000 */
[----:B------:R-:W-:Y:S01]  /*daf0*/  ULDC UR4, c[0x0][0x2ec] ;  /* 0x0000bb0000047ab9 */ /* 0x000fe20000000800 */
[----:B-1----:R-:W-:Y:S02]  /*db00*/  FMNMX.FTZ R108, R133, R142, !PT ;  /* 0x0000008e856c7209 */ /* 0x002fe40007810000 */
[----:B------:R-:W-:Y:S02]  /*db10*/  FMNMX.FTZ R70, R139, R70, !PT ;  /* 0x000000468b467209 */ /* 0x000fe40007810000 */
[----:B------:R-:W-:Y:S02]  /*db20*/  FMNMX.FTZ R108, R131, R108, !PT ;  /* 0x0000006c836c7209 */ /* 0x000fe40007810000 */
[----:B------:R-:W-:Y:S02]  /*db30*/  FMNMX.FTZ R70, R95, R70, !PT ;  /* 0x000000465f467209 */ /* 0x000fe40007810000 */
[----:B------:R-:W-:-:S02]  /*db40*/  FMNMX.FTZ R108, R126, R108, !PT ;  /* 0x0000006c7e6c7209 */ /* 0x000fc40007810000 */
[----:B------:R-:W-:Y:S02]  /*db50*/  FMNMX.FTZ R70, R138, R70, !PT ;  /* 0x000000468a467209 */ /* 0x000fe40007810000 */
[----:B------:R-:W-:Y:S02]  /*db60*/  FMNMX.FTZ R108, R123, R108, !PT ;  /* 0x0000006c7b6c7209 */ /* 0x000fe40007810000 */
        /* <DEDUP_REMOVED lines=119> */
[----:B------:R-:W-:-:S03]  /*e2e0*/  FMNMX.FTZ R108, R37, R108, !PT ;  /* 0x0000006c256c7209 */ /* 0x000fc60007810000 */
[----:B------:R-:W1:Y:S02]  /*e2f0*/  SHFL.BFLY PT, R2, R70, 0x2, 0x1f ;  /* 0x0c401f0046027f89 */ /* 0x000e6400000e0000 */
[----:B-1----:R-:W-:-:S05]  /*e300*/  FMNMX.FTZ R2, R70, R2, !PT ;  /* 0x0000000246027209 */ /* 0x002fca0007810000 */
[----:B------:R-:W1:Y:S02]  /*e310*/  SHFL.BFLY PT, R109, R2, 0x1, 0x1f ;  /* 0x0c201f00026d7f89 */ /* 0x000e6400000e0000 */
[----:B-1----:R-:W-:Y:S02]  /*e320*/  FMNMX.FTZ R109, R2, R109, !PT ;  /* 0x0000006d026d7209 */ /* 0x002fe40007810000 */
[----:B------:R-:W1:Y:S02]  /*e330*/  SHFL.BFLY PT, R2, R108, 0x2, 0x1f ;  /* 0x0c401f006c027f89 */ /* 0x000e6400000e0000 */
[C---:B------:R-:W-:Y:S01]  /*e340*/  FSETP.NEU.FTZ.AND P2, PT, R109.reuse, -INF , PT ;  /* 0xff8000006d00780b */ /* 0x040fe20003f5d000 */
[----:B------:R-:W-:-:S05]  /*e350*/  FMUL.FTZ R107, R109, UR4 ;  /* 0x000000046d6b7c20 */ /* 0x000fca0008410000 */
[----:B------:R-:W-:-:S05]  /*e360*/  FSEL R107, R107, RZ, P2 ;  /* 0x000000ff6b6b7208 */ /* 0x000fca0001000000 */
[--C-:B------:R-:W-:Y:S01]  /*e370*/  FFMA.FTZ R153, R95, UR4, -R107.reuse ;  /* 0x000000045f997c23 */ /* 0x100fe2000801086b */
[--C-:B------:R-:W-:Y:S01]  /*e380*/  FFMA.FTZ R103, R79, UR4, -R107.reuse ;  /* 0x000000044f677c23 */ /* 0x100fe2000801086b */
[--C-:B--2---:R-:W-:Y:S01]  /*e390*/  FFMA.FTZ R101, R66, UR4, -R107.reuse ;  /* 0x0000000442657c23 */ /* 0x104fe2000801086b */
[--C-:B------:R-:W-:Y:S01]  /*e3a0*/  FFMA.FTZ R100, R89, UR4, -R107.reuse ;  /* 0x0000000459647c23 */ /* 0x100fe2000801086b */
[--C-:B------:R-:W-:Y:S01]  /*e3b0*/  FFMA.FTZ R95, R64, UR4, -R107.reuse ;  /* 0x00000004405f7c23 */ /* 0x100fe2000801086b */
[--C-:B------:R-:W-:Y:S01]  /*e3c0*/  FFMA.FTZ R158, R139, UR4, -R107.reuse ;  /* 0x000000048b9e7c23 */ /* 0x100fe2000801086b */
[--C-:B------:R-:W-:Y:S01]  /*e3d0*/  FFMA.FTZ R89, R52, UR4, -R107.reuse ;  /* 0x0000000434597c23 */ /* 0x100fe2000801086b */
[--C-:B------:R-:W-:Y:S01]  /*e3e0*/  FFMA.FTZ R79, R16, UR4, -R107.reuse ;  /* 0x00000004104f7c23 */ /* 0x100fe2000801086b */
[--C-:B------:R-:W-:Y:S01]  /*e3f0*/  FFMA.FTZ R78, R17, UR4, -R107.reuse ;  /* 0x00000004114e7c23 */ /* 0x100fe2000801086b */
[--C-:B------:R-:W-:Y:S01]  /*e400*/  FFMA.FTZ R66, R19, UR4, -R107.reuse ;  /* 0x0000000413427c23 */ /* 0x100fe2000801086b */
[--C-:B------:R-:W-:Y:S01]  /*e410*/  FFMA.FTZ R64, R18, UR4, -R107.reuse ;  /* 0x0000000412407c23 */ /* 0x100fe2000801086b */
[----:B-1----:R-:W-:Y:S01]  /*e420*/  FMNMX.FTZ R108, R108, R2, !PT ;  /* 0x000000026c6c7209 */ /* 0x002fe20007810000 */
[--C-:B------:R-:W-:Y:S01]  /*e430*/  FFMA.FTZ R139, R91, UR4, -R107.reuse ;  /* 0x000000045b8b7c23 */ /* 0x100fe2000801086b */
[----:B------:R-:W-:Y:S01]  /*e440*/  LDSM.16.MT88.4 R16, [R221+0x5000] ;  /* 0x00500000dd10783b */ /* 0x000fe20000004200 */
[--C-:B------:R-:W-:Y:S01]  /*e450*/  FFMA.FTZ R91, R54, UR4, -R107.reuse ;  /* 0x00000004365b7c23 */ /* 0x100fe2000801086b */
[--C-:B------:R-:W-:Y:S01]  /*e460*/  FFMA.FTZ R70, R5, UR4, -R107.reuse ;  /* 0x0000000405467c23 */ /* 0x100fe2000801086b */
[--C-:B------:R-:W-:Y:S01]  /*e470*/  FFMA.FTZ R54, R4, UR4, -R107.reuse ;  /* 0x0000000404367c23 */ /* 0x100fe2000801086b */
[----:B------:R-:W1:Y:S01]  /*e480*/  SHFL.BFLY PT, R2, R108, 0x1, 0x1f ;  /* 0x0c201f006c027f89 */ /* 0x000e6200000e0000 */
[----:B------:R-:W-:Y:S01]  /*e490*/  FSEL R4, R109, RZ, P2 ;  /* 0x000000ff6d047208 */ /* 0x000fe20001000000 */
[--C-:B------:R-:W-:Y:S01]  /*e4a0*/  FFMA.FTZ R163, R75, UR4, -R107.reuse ;  /* 0x000000044ba37c23 */ /* 0x100fe2000801086b */
[--C-:B------:R-:W-:Y:S01]  /*e4b0*/  FFMA.FTZ R150, R138, UR4, -R107.reuse ;  /* 0x000000048a967c23 */ /* 0x100fe2000801086b */
[--C-:B------:R-:W-:Y:S01]  /*e4c0*/  FFMA.FTZ R116, R88, UR4, -R107.reuse ;  /* 0x0000000458747c23 */ /* 0x100fe2000801086b */
[--C-:B------:R-:W-:Y:S01]  /*e4d0*/  FFMA.FTZ R106, R67, UR4, -R107.reuse ;  /* 0x00000004436a7c23 */ /* 0x100fe2000801086b */
[----:B------:R-:W-:Y:S01]  /*e4e0*/  FADD.FTZ R4, R134, -R4 ;  /* 0x8000000486047221 */ /* 0x000fe20000010000 */
[--C-:B------:R-:W-:Y:S01]  /*e4f0*/  FFMA.FTZ R88, R71, UR4, -R107.reuse ;  /* 0x0000000447587c23 */ /* 0x100fe2000801086b */
[----:B------:R-:W-:Y:S01]  /*e500*/  MUFU.EX2 R163, R163 ;  /* 0x000000a300a37308 */ /* 0x000fe20000000800 */
[--C-:B------:R-:W-:Y:S01]  /*e510*/  FFMA.FTZ R76, R11, UR4, -R107.reuse ;  /* 0x000000040b4c7c23 */ /* 0x100fe2000801086b */
[----:B------:R-:W-:Y:S01]  /*e520*/  FMUL.FTZ R4, R4, UR4 ;  /* 0x0000000404047c20 */ /* 0x000fe20008410000 */
[--C-:B------:R-:W-:Y:S01]  /*e530*/  FFMA.FTZ R74, R9, UR4, -R107.reuse ;  /* 0x00000004094a7c23 */ /* 0x100fe2000801086b */
[--C-:B------:R-:W-:Y:S01]  /*e540*/  FFMA.FTZ R71, R10, UR4, -R107.reuse ;  /* 0x000000040a477c23 */ /* 0x100fe2000801086b */
[--C-:B------:R-:W-:Y:S01]  /*e550*/  FFMA.FTZ R67, R8, UR4, -R107.reuse ;  /* 0x0000000408437c23 */ /* 0x100fe2000801086b */
[--C-:B------:R-:W-:Y:S01]  /*e560*/  FFMA.FTZ R104, R99, UR4, -R107.reuse ;  /* 0x0000000463687c23 */ /* 0x100fe2000801086b */
[----:B------:R-:W2:Y:S01]  /*e570*/  LDSM.16.MT88.4 R8, [R226+0x5000] ;  /* 0x00500000e208783b */ /* 0x000ea20000004200 */
        /* <DEDUP_REMOVED lines=9> */
[----:B------:R-:W-:Y:S01]  /*e610*/  MUFU.EX2 R153, R153 ;  /* 0x0000009900997308 */ /* 0x000fe20000000800 */
[--C-:B------:R-:W-:Y:S01]  /*e620*/  FFMA.FTZ R90, R69, UR4, -R107.reuse ;  /* 0x00000004455a7c23 */ /* 0x100fe2000801086b */
[--C-:B------:R-:W-:Y:S01]  /*e630*/  FFMA.FTZ R143, R121, UR4, -R107.reuse ;  /* 0x00000004798f7c23 */ /* 0x100fe2000801086b */
[C---:B------:R-:W-:Y:S01]  /*e640*/  FSETP.NEU.FTZ.AND P0, PT, R108.reuse, -INF , PT ;  /* 0xff8000006c00780b */ /* 0x040fe20003f1d000 */
[----:B------:R-:W-:Y:S01]  /*e650*/  FMUL.FTZ R52, R108, UR4 ;  /* 0x000000046c347c20 */ /* 0x000fe20008410000 */
[--C-:B------:R-:W-:Y:S01]  /*e660*/  FFMA.FTZ R80, R21, UR4, -R107.reuse ;  /* 0x0000000415507c23 */ /* 0x100fe2000801086b */
[--C-:B------:R-:W-:Y:S01]  /*e670*/  FFMA.FTZ R75, R14, UR4, -R107.reuse ;  /* 0x000000040e4b7c23 */ /* 0x100fe2000801086b */
[----:B------:R-:W-:Y:S01]  /*e680*/  FSEL R5, R108, RZ, P0 ;  /* 0x000000ff6c057208 */ /* 0x000fe20000000000 */
[----:B------:R-:W1:Y:S01]  /*e690*/  MUFU.EX2 R150, R150 ;  /* 0x0000009600967308 */ /* 0x000e620000000800 */
[----:B------:R-:W-:Y:S01]  /*e6a0*/  FSEL R52, R52, RZ, P0 ;  /* 0x000000ff34347208 */ /* 0x000fe20000000000 */
[--C-:B------:R-:W-:Y:S01]  /*e6b0*/  FFMA.FTZ R73, R22, UR4, -R107.reuse ;  /* 0x0000000416497c23 */ /* 0x100fe2000801086b */
[----:B------:R-:W-:Y:S01]  /*e6c0*/  FFMA.FTZ R69, R20, UR4, -R107 ;  /* 0x0000000414457c23 */ /* 0x000fe2000801086b */
[----:B------:R-:W-:Y:S01]  /*e6d0*/  FADD.FTZ R5, R133, -R5 ;  /* 0x8000000585057221 */ /* 0x000fe20000010000 */
[--C-:B------:R-:W-:Y:S01]  /*e6e0*/  FFMA.FTZ R63, R23, UR4, -R107.reuse ;  /* 0x00000004173f7c23 */ /* 0x100fe2000801086b */
[--C-:B------:R-:W-:Y:S01]  /*e6f0*/  FFMA.FTZ R157, R142, UR4, -R52.reuse ;  /* 0x000000048e9d7c23 */ /* 0x100fe20008010834 */
[--C-:B------:R-:W-:Y:S01]  /*e700*/  FFMA.FTZ R152, R131, UR4, -R52.reuse ;  /* 0x0000000483987c23 */ /* 0x100fe20008010834 */
[--C-:B------:R-:W-:Y:S01]  /*e710*/  FFMA.FTZ R149, R126, UR4, -R52.reuse ;  /* 0x000000047e957c23 */ /* 0x100fe20008010834 */
[--C-:B------:R-:W-:Y:S01]  /*e720*/  FFMA.FTZ R148, R123, UR4, -R52.reuse ;  /* 0x000000047b947c23 */ /* 0x100fe20008010834 */
[----:B------:R-:W-:Y:S01]  /*e730*/  FMUL.FTZ R5, R5, UR4 ;  /* 0x0000000405057c20 */ /* 0x000fe20008410000 */
        /* <DEDUP_REMOVED lines=11> */
[----:B---3--:R-:W-:Y:S01]  /*e7f0*/  F2FP.F16.F32.PACK_AB R12, R158, R163 ;  /* 0x000000a39e0c723e */ /* 0x008fe200000000ff */
[--C-:B------:R-:W-:Y:S01]  /*e800*/  FFMA.FTZ R138, R117, UR4, -R107.reuse ;  /* 0x00000004758a7c23 */ /* 0x100fe2000801086b */
[----:B-1----:R-:W-:Y:S01]  /*e810*/  F2FP.F16.F32.PACK_AB R14, R150, R153 ;  /* 0x00000099960e723e */ /* 0x002fe200000000ff */
        /* <DEDUP_REMOVED lines=13> */
[----:B------:R-:W-:Y:S01]  /*e8f0*/  LDSM.16.MT88.4 R24, [R226+0x5400] ;  /* 0x00540000e218783b */ /* 0x000fe20000004200 */
        /* <DEDUP_REMOVED lines=10> */
[----:B------:R-:W-:Y:S01]  /*e9a0*/  LDSM.16.MT88.4 R28, [R221+0x5800] ;  /* 0x00580000dd1c783b */ /* 0x000fe20000004200 */
[--C-:B------:R-:W-:Y:S01]  /*e9b0*/  FFMA.FTZ R118, R110, UR4, -R52.reuse ;  /* 0x000000046e767c23 */ /* 0x100fe20008010834 */
[--C-:B------:R-:W-:Y:S01]  /*e9c0*/  FFMA.FTZ R87, R34, UR4, -R107.reuse ;  /* 0x0000000422577c23 */ /* 0x100fe2000801086b */
[----:B------:R4:W5:Y:S01]  /*e9d0*/  MUFU.EX2 R159, R5 ;  /* 0x00000005009f7308 */ /* 0x0009620000000800 */
[----:B-1----:R-:W-:Y:S01]  /*e9e0*/  F2FP.F16.F32.PACK_AB R15, R148, R149 ;  /* 0x00000095940f723e */ /* 0x002fe200000000ff */
[----:B------:R-:W-:Y:S01]  /*e9f0*/  FFMA.FTZ R86, R33, UR4, -R107 ;  /* 0x0000000421567c23 */ /* 0x000fe2000801086b */
[--C-:B------:R-:W-:Y:S01]  /*ea00*/  FFMA.FTZ R110, R35, UR4, -R52.reuse ;  /* 0x00000004236e7c23 */ /* 0x100fe20008010834 */
[--C-:B------:R-:W-:Y:S01]  /*ea10*/  FFMA.FTZ R124, R32, UR4, -R52.reuse ;  /* 0x00000004207c7c23 */ /* 0x100fe20008010834 */
[--C-:B------:R-:W-:Y:S01]  /*ea20*/  FFMA.FTZ R112, R112, UR4, -R52.reuse ;  /* 0x0000000470707c23 */ /* 0x100fe20008010834 */
[--C-:B------:R-:W-:Y:S01]  /*ea30*/  FFMA.FTZ R129, R129, UR4, -R52.reuse ;  /* 0x0000000481817c23 */ /* 0x100fe20008010834 */
[--C-:B------:R-:W-:Y:S01]  /*ea40*/  FFMA.FTZ R130, R130, UR4, -R52.reuse ;  /* 0x0000000482827c23 */ /* 0x100fe20008010834 */
[----:B------:R-:W-:Y:S01]  /*ea50*/  MUFU.EX2 R146, R146 ;  /* 0x0000009200927308 */ /* 0x000fe20000000800 */
[-C--:B---3--:R-:W-:Y:S01]  /*ea60*/  FMUL.FTZ R20, R216, R164.reuse ;  /* 0x000000a4d8147220 */ /* 0x088fe20000410000 */
[-C--:B------:R-:W-:Y:S01]  /*ea70*/  FMUL.FTZ R21, R217, R164.reuse ;  /* 0x000000a4d9157220 */ /* 0x080fe20000410000 */
[-C--:B------:R-:W-:Y:S01]  /*ea80*/  FMUL.FTZ R212, R212, R164.reuse ;  /* 0x000000a4d4d47220 */ /* 0x080fe20000410000 */
[-C--:B------:R-:W-:Y:S01]  /*ea90*/  FMUL.FTZ R213, R213, R164.reuse ;  /* 0x000000a4d5d57220 */ /* 0x080fe20000410000 */
[-C--:B------:R-:W-:Y:S01]  /*eaa0*/  FMUL.FTZ R208, R208, R164.reuse ;  /* 0x000000a4d0d07220 */ /* 0x080fe20000410000 */
[-C--:B------:R-:W-:Y:S01]  /*eab0*/  FMUL.FTZ R209, R209, R164.reuse ;  /* 0x000000a4d1d17220 */ /* 0x080fe20000410000 */
[-C--:B------:R-:W-:Y:S01]  /*eac0*/  FMUL.FTZ R204, R204, R164.reuse ;  /* 0x000000a4cccc7220 */ /* 0x080fe20000410000 */
[----:B------:R-:W1:Y:S01]  /*ead0*/  MUFU.EX2 R143, R143 ;  /* 0x0000008f008f7308 */ /* 0x000e620000000800 */
[----:B----4-:R-:W3:Y:S01]  /*eae0*/  LDSM.16.MT88.4 R4, [R221+0x5400] ;  /* 0x00540000dd04783b */ /* 0x010ee20000004200 */
[-C--:B-----5:R-:W-:Y:S01]  /*eaf0*/  FMUL.FTZ R22, R218, R159.reuse ;  /* 0x0000009fda167220 */ /* 0x0a0fe20000410000 */
[-C--:B------:R-:W-:Y:S01]  /*eb00*/  FMUL.FTZ R23, R219, R159.reuse ;  /* 0x0000009fdb177220 */ /* 0x080fe20000410000 */
[-C--:B------:R-:W-:Y:S01]  /*eb10*/  FMUL.FTZ R214, R214, R159.reuse ;  /* 0x0000009fd6d67220 */ /* 0x080fe20000410000 */
[-C--:B------:R-:W-:Y:S01]  /*eb20*/  FMUL.FTZ R215, R215, R159.reuse ;  /* 0x0000009fd7d77220 */ /* 0x080fe20000410000 */
[-C--:B------:R-:W-:Y:S01]  /*eb30*/  FMUL.FTZ R210, R210, R159.reuse ;  /* 0x0000009fd2d27220 */ /* 0x080fe20000410000 */
[-C--:B------:R-:W-:Y:S01]  /*eb40*/  FMUL.FTZ R211, R211, R159.reuse ;  /* 0x0000009fd3d37220 */ /* 0x080fe20000410000 */
        /* <DEDUP_REMOVED lines=8> */
[----:B------:R-:W4:Y:S01]  /*ebd0*/  MUFU.EX2 R138, R138 ;  /* 0x0000008a008a7308 */ /* 0x000f220000000800 */
[C---:B------:R-:W-:Y:S01]  /*ebe0*/  HMMA.16816.F32 R16, R12.reuse, R18, R212 ;  /* 0x000000120c10723c */ /* 0x040fe200000018d4 */
[----:B-1----:R-:W-:Y:S01]  /*ebf0*/  F2FP.F16.F32.PACK_AB R32, R143, R146 ;  /* 0x000000928f20723e */ /* 0x002fe200000000ff */
        /* <DEDUP_REMOVED lines=11> */
[----:B------:R-:W1:Y:S01]  /*ecb0*/  LDSM.16.MT88.4 R8, [R226+0x5800] ;  /* 0x00580000e208783b */ /* 0x000e620000004200 */
[--C-:B------:R-:W-:Y:S01]  /*ecc0*/  FFMA.FTZ R160, R160, UR4, -R52.reuse ;  /* 0x00000004a0a07c23 */ /* 0x100fe20008010834 */
[----:B------:R-:W2:Y:S01]  /*ecd0*/  MUFU.EX2 R142, R142 ;  /* 0x0000008e008e7308 */ /* 0x000ea20000000800 */
[----:B----4-:R-:W-:Y:S01]  /*ece0*/  F2FP.F16.F32.PACK_AB R34, R138, R139 ;  /* 0x0000008b8a22723e */ /* 0x010fe200000000ff */
[--C-:B------:R-:W-:Y:S01]  /*ecf0*/  FFMA.FTZ R132, R132, UR4, -R52.reuse ;  /* 0x0000000484847c23 */ /* 0x100fe20008010834 */
[--C-:B------:R-:W-:Y:S01]  /*ed00*/  FFMA.FTZ R151, R151, UR4, -R52.reuse ;  /* 0x0000000497977c23 */ /* 0x100fe20008010834 */
[--C-:B------:R-:W-:Y:S01]  /*ed10*/  FFMA.FTZ R0, R0, UR4, -R52.reuse ;  /* 0x0000000400007c23 */ /* 0x100fe20008010834 */
[----:B------:R-:W-:Y:S01]  /*ed20*/  FFMA.FTZ R163, R199, R164, R163 ;  /* 0x000000a4c7a37223 */ /* 0x000fe200000100a3 */
[----:B------:R-:W-:Y:S01]  /*ed30*/  FFMA.FTZ R157, R200, R159, R157 ;  /* 0x0000009fc89d7223 */ /* 0x000fe2000001009d */
[--C-:B------:R-:W-:Y:S01]  /*ed40*/  FFMA.FTZ R144, R144, UR4, -R52.reuse ;  /* 0x0000000490907c23 */ /* 0x100fe20008010834 */
[----:B------:R-:W4:Y:S01]  /*ed50*/  MUFU.EX2 R131, R131 ;  /* 0x0000008300837308 */ /* 0x000f220000000800 */
[----:B------:R-:W-:Y:S01]  /*ed60*/  FADD.FTZ R158, R158, R163 ;  /* 0x000000a39e9e7221 */ /* 0x000fe20000010000 */
[----:B------:R-:W-:Y:S01]  /*ed70*/  FADD.FTZ R157, R152, R157 ;  /* 0x0000009d989d7221 */ /* 0x000fe20000010000 */
[--C-:B------:R-:W-:Y:S01]  /*ed80*/  FFMA.FTZ R135, R135, UR4, -R52.reuse ;  /* 0x0000000487877c23 */ /* 0x100fe20008010834 */
[----:B------:R-:W-:Y:S01]  /*ed90*/  FFMA.FTZ R128, R128, UR4, -R52 ;  /* 0x0000000480807c23 */ /* 0x000fe20008010834 */
[----:B------:R-:W-:Y:S01]  /*eda0*/  FADD.FTZ R158, R153, R158 ;  /* 0x0000009e999e7221 */ /* 0x000fe20000010000 */
[----:B------:R-:W-:Y:S01]  /*edb0*/  FADD.FTZ R157, R149, R157 ;  /* 0x0000009d959d7221 */ /* 0x000fe20000010000 */
[----:B------:R-:W-:Y:S01]  /*edc0*/  FFMA.FTZ R136, R136, UR4, -R52 ;  /* 0x0000000488887c23 */ /* 0x000fe20008010834 */
[----:B------:R-:W5:Y:S01]  /*edd0*/  MUFU.EX2 R126, R126 ;  /* 0x0000007e007e7308 */ /* 0x000f620000000800 */
[----:B--2---:R-:W-:Y:S01]  /*ede0*/  F2FP.F16.F32.PACK_AB R33, R142, R145 ;  /* 0x000000918e21723e */ /* 0x004fe200000000ff */
[----:B------:R-:W-:Y:S01]  /*edf0*/  FADD.FTZ R158, R150, R158 ;  /* 0x0000009e969e7221 */ /* 0x000fe20000010000 */
[----:B------:R-:W-:Y:S01]  /*ee00*/  FADD.FTZ R148, R148, R157 ;  /* 0x0000009d94947221 */ /* 0x000fe20000010000 */
[--C-:B------:R-:W-:Y:S01]  /*ee10*/  FFMA.FTZ R125, R125, UR4, -R52.reuse ;  /* 0x000000047d7d7c23 */ /* 0x100fe20008010834 */
[----:B------:R-:W-:Y:S01]  /*ee20*/  FFMA.FTZ R140, R140, UR4, -R52 ;  /* 0x000000048c8c7c23 */ /* 0x000fe20008010834 */
        /* <DEDUP_REMOVED lines=9> */
[----:B----4-:R-:W-:Y:S01]  /*eec0*/  FADD.FTZ R145, R131, R145 ;  /* 0x0000009183917221 */ /* 0x010fe20000010000 */
[----:B------:R-:W2:Y:S01]  /*eed0*/  MUFU.EX2 R121, R121 ;  /* 0x0000007900797308 */ /* 0x000ea20000000800 */
[----:B-----5:R-:W-:Y:S01]  /*eee0*/  F2FP.F16.F32.PACK_AB R35, R126, R131 ;  /* 0x000000837e23723e */ /* 0x020fe200000000ff */
[----:B------:R-:W-:Y:S01]  /*eef0*/  FADD.FTZ R138, R138, R146 ;  /* 0x000000928a8a7221 */ /* 0x000fe20000010000 */
[----:B------:R-:W-:Y:S01]  /*ef00*/  FADD.FTZ R126, R126, R145 ;  /* 0x000000917e7e7221 */ /* 0x000fe20000010000 */
[--C-:B------:R-:W-:Y:S01]  /*ef10*/  FFMA.FTZ R46, R46, UR4, -R107.reuse ;  /* 0x000000042e2e7c23 */ /* 0x100fe2000801086b */
[--C-:B------:R-:W-:Y:S01]  /*ef20*/  FFMA.FTZ R48, R48, UR4, -R52.reuse ;  /* 0x0000000430307c23 */ /* 0x100fe20008010834 */
[--C-:B------:R-:W-:Y:S01]  /*ef30*/  FFMA.FTZ R49, R49, UR4, -R52.reuse ;  /* 0x0000000431317c23 */ /* 0x100fe20008010834 */
[--C-:B------:R-:W-:Y:S01]  /*ef40*/  FFMA.FTZ R51, R51, UR4, -R107.reuse ;  /* 0x0000000433337c23 */ /* 0x100fe2000801086b */
[----:B------:R-:W4:Y:S01]  /*ef50*/  MUFU.EX2 R120, R120 ;  /* 0x0000007800787308 */ /* 0x000f220000000800 */
[C---:B---3--:R-:W-:Y:S01]  /*ef60*/  HMMA.16816.F32 R20, R32.reuse, R4, R20 ;  /* 0x000000042014723c */ /* 0x048fe20000001814 */
[--C-:B------:R-:W-:Y:S01]  /*ef70*/  FFMA.FTZ R44, R44, UR4, -R52.reuse ;  /* 0x000000042c2c7c23 */ /* 0x100fe20008010834 */
[--C-:B------:R-:W-:Y:S01]  /*ef80*/  FFMA.FTZ R40, R40, UR4, -R52.reuse ;  /* 0x0000000428287c23 */ /* 0x100fe20008010834 */
[--C-:B------:R-:W-:Y:S01]  /*ef90*/  FFMA.FTZ R45, R45, UR4, -R52.reuse ;  /* 0x000000042d2d7c23 */ /* 0x100fe20008010834 */
[----:B------:R-:W-:Y:S01]  /*efa0*/  FFMA.FTZ R43, R43, UR4, -R52 ;  /* 0x000000042b2b7c23 */ /* 0x000fe20008010834 */
[--C-:B------:R-:W-:Y:S01]  /*efb0*/  FFMA.FTZ R199, R39, UR4, -R107.reuse ;  /* 0x0000000427c77c23 */ /* 0x100fe2000801086b */
[C---:B------:R-:W-:Y:S01]  /*efc0*/  HMMA.16816.F32 R16, R32.reuse, R6, R16 ;  /* 0x000000062010723c */ /* 0x040fe20000001810 */
[----:B------:R-:W3:Y:S01]  /*efd0*/  MUFU.EX2 R117, R117 ;  /* 0x0000007500757308 */ /* 0x000ee20000000800 */
[----:B------:R-:W5:Y:S01]  /*efe0*/  LDSM.16.MT88.4 R4, [R221+0x5c00] ;  /* 0x005c0000dd04783b */ /* 0x000f620000004200 */
[----:B--2---:R-:W-:Y:S01]  /*eff0*/  F2FP.F16.F32.PACK_AB R12, R121, R127 ;  /* 0x0000007f790c723e */ /* 0x004fe200000000ff */
[----:B------:R-:W-:Y:S01]  /*f000*/  FADD.FTZ R127, R127, R138 ;  /* 0x0000008a7f7f7221 */ /* 0x000fe20000010000 */
[----:B------:R-:W-:Y:S01]  /*f010*/  FFMA.FTZ R42, R42, UR4, -R107 ;  /* 0x000000042a2a7c23 */ /* 0x000fe2000801086b */
[C---:B------:R-:W-:Y:S01]  /*f020*/  HMMA.16816.F32 R208, R32.reuse, R24, R208 ;  /* 0x0000001820d0723c */ /* 0x040fe200000018d0 */
[----:B------:R-:W-:Y:S01]  /*f030*/  LDSM.16.MT88.4 R212, [R221+0x8c00] ;  /* 0x008c0000ddd4783b */ /* 0x000fe20000004200 */
[----:B------:R-:W-:Y:S01]  /*f040*/  FADD.FTZ R127, R121, R127 ;  /* 0x0000007f797f7221 */ /* 0x000fe20000010000 */
[----:B------:R-:W2:Y:S01]  /*f050*/  MUFU.EX2 R123, R123 ;  /* 0x0000007b007b7308 */ /* 0x000ea20000000800 */
[--C-:B------:R-:W-:Y:S01]  /*f060*/  FFMA.FTZ R38, R38, UR4, -R52.reuse ;  /* 0x0000000426267c23 */ /* 0x100fe20008010834 */
[--C-:B------:R-:W-:Y:S01]  /*f070*/  FFMA.FTZ R41, R41, UR4, -R52.reuse ;  /* 0x0000000429297c23 */ /* 0x100fe20008010834 */
[----:B------:R-:W-:Y:S01]  /*f080*/  HMMA.16816.F32 R204, R32, R26, R204 ;  /* 0x0000001a20cc723c */ /* 0x000fe200000018cc */
[----:B------:R-:W5:Y:S01]  /*f090*/  LDSM.16.MT88.4 R24, [R226+0x5c00] ;  /* 0x005c0000e218783b */ /* 0x000f620000004200 */
[----:B----4-:R-:W-:Y:S01]  /*f0a0*/  FADD.FTZ R127, R120, R127 ;  /* 0x0000007f787f7221 */ /* 0x010fe20000010000 */
[----:B------:R-:W-:-:S02]  /*f0b0*/  FFMA.FTZ R200, R37, UR4, -R52 ;  /* 0x0000000425c87c23 */ /* 0x000fc40008010834 */
[----:B------:R-:W4:Y:S01]  /*f0c0*/  MUFU.EX2 R119, R119 ;  /* 0x0000007700777308 */ /* 0x000f220000000800 */
[C---:B---3--:R-:W-:Y:S01]  /*f0d0*/  F2FP.F16.F32.PACK_AB R14, R117.reuse, R120 ;  /* 0x00000078750e723e */ /* 0x048fe200000000ff */
[----:B------:R-:W-:-:S06]  /*f0e0*/  FADD.FTZ R127, R117, R127 ;  /* 0x0000007f757f7221 */ /* 0x000fcc0000010000 */
[----:B------:R-:W-:Y:S01]  /*f0f0*/  MUFU.EX2 R118, R118 ;  /* 0x0000007600767308 */ /* 0x000fe20000000800 */
[----:B--2---:R-:W-:-:S07]  /*f100*/  FADD.FTZ R126, R123, R126 ;  /* 0x0000007e7b7e7221 */ /* 0x004fce0000010000 */
[----:B------:R-:W2:Y:S01]  /*f110*/  MUFU.EX2 R114, R114 ;  /* 0x0000007200727308 */ /* 0x000ea20000000800 */
[C---:B----4-:R-:W-:Y:S01]  /*f120*/  F2FP.F16.F32.PACK_AB R13, R119.reuse, R123 ;  /* 0x0000007b770d723e */ /* 0x050fe200000000ff */
[----:B------:R-:W-:-:S06]  /*f130*/  FADD.FTZ R126, R119, R126 ;  /* 0x0000007e777e7221 */ /* 0x000fcc0000010000 */
[----:B------:R-:W-:Y:S08]  /*f140*/  MUFU.EX2 R116, R116 ;  /* 0x0000007400747308 */ /* 0x000ff00000000800 */
[----:B------:R-:W3:Y:S01]  /*f150*/  MUFU.EX2 R106, R106 ;  /* 0x0000006a006a7308 */ /* 0x000ee20000000800 */
[----:B--2---:R-:W-:Y:S01]  /*f160*/  F2FP.F16.F32.PACK_AB R15, R114, R118 ;  /* 0x00000076720f723e */ /* 0x004fe200000000ff */
[----:B------:R-:W-:-:S04]  /*f170*/  FADD.FTZ R118, R118, R126 ;  /* 0x0000007e76767221 */ /* 0x000fc80000010000 */
[----:B------:R-:W-:Y:S02]  /*f180*/  FADD.FTZ R118, R114, R118 ;  /* 0x0000007672767221 */ /* 0x000fe40000010000 */
[C---:B------:R-:W-:Y:S01]  /*f190*/  HMMA.16816.F32 R20, R12.reuse, R28, R20 ;  /* 0x0000001c0c14723c */ /* 0x040fe20000001814 */
[----:B------:R-:W-:Y:S05]  /*f1a0*/  MUFU.EX2 R105, R105 ;  /* 0x0000006900697308 */ /* 0x000fea0000000800 */
[C---:B------:R-:W-:Y:S01]  /*f1b0*/  HMMA.16816.F32 R28, R12.reuse, R30, R16 ;  /* 0x0000001e0c1c723c */ /* 0x040fe20000001810 */
[----:B------:R-:W2:Y:S02]  /*f1c0*/  LDSM.16.MT88.4 R16, [R221+0x6000] ;  /* 0x00600000dd10783b */ /* 0x000ea40000004200 */
[----:B------:R-:W4:Y:S01]  /*f1d0*/  MUFU.EX2 R104, R104 ;  /* 0x0000006800687308 */ /* 0x000f220000000800 */
[----:B---3--:R-:W-:Y:S01]  /*f1e0*/  F2FP.F16.F32.PACK_AB R32, R106, R116 ;  /* 0x000000746a20723e */ /* 0x008fe200000000ff */
[----:B------:R-:W-:Y:S01]  /*f1f0*/  FADD.FTZ R116, R116, R127 ;  /* 0x0000007f74747221 */ /* 0x000fe20000010000 */
[----:B-1----:R-:W-:Y:S03]  /*f200*/  HMMA.16816.F32 R208, R12, R8, R208 ;  /* 0x000000080cd0723c */ /* 0x002fe600000018d0 */
[----:B------:R-:W-:-:S02]  /*f210*/  FADD.FTZ R116, R106, R116 ;  /* 0x000000746a747221 */ /* 0x000fc40000010000 */
[----:B------:R-:W1:Y:S01]  /*f220*/  MUFU.EX2 R2, R2 ;  /* 0x0000000200027308 */ /* 0x000e620000000800 */
[----:B------:R-:W-:Y:S01]  /*f230*/  HMMA.16816.F32 R204, R12, R10, R204 ;  /* 0x0000000a0ccc723c */ /* 0x000fe200000018cc */
[----:B------:R-:W3:Y:S06]  /*f240*/  LDSM.16.MT88.4 R8, [R226+0x6000] ;  /* 0x00600000e208783b */ /* 0x000eec0000004200 */
[----:B------:R-:W5:Y:S01]  /*f250*/  MUFU.EX2 R110, R110 ;  /* 0x0000006e006e7308 */ /* 0x000f620000000800 */
[----:B----4-:R-:W-:Y:S01]  /*f260*/  F2FP.F16.F32.PACK_AB R34, R104, R105 ;  /* 0x000000696822723e */ /* 0x010fe200000000ff */
[----:B------:R-:W-:-:S04]  /*f270*/  FADD.FTZ R105, R105, R116 ;  /* 0x0000007469697221 */ /* 0x000fc80000010000 */
[----:B------:R-:W-:Y:S02]  /*f280*/  FADD.FTZ R105, R104, R105 ;  /* 0x0000006968697221 */ /* 0x000fe40000010000 */
[----:B------:R-:W4:Y:S01]  /*f290*/  MUFU.EX2 R112, R112 ;  /* 0x0000007000707308 */ /* 0x000f220000000800 */
[----:B-1----:R-:W-:-:S07]  /*f2a0*/  FADD.FTZ R118, R2, R118 ;  /* 0x0000007602767221 */ /* 0x002fce0000010000 */
[----:B------:R-:W1:Y:S01]  /*f2b0*/  MUFU.EX2 R111, R111 ;  /* 0x0000006f006f7308 */ /* 0x000e620000000800 */
[C---:B-----5:R-:W-:Y:S01]  /*f2c0*/  F2FP.F16.F32.PACK_AB R33, R110.reuse, R2 ;  /* 0x000000026e21723e */ /* 0x060fe200000000ff */
[----:B------:R-:W-:-:S06]  /*f2d0*/  FADD.FTZ R110, R110, R118 ;  /* 0x000000766e6e7221 */ /* 0x000fcc0000010000 */
[----:B------:R-:W5:Y:S01]  /*f2e0*/  MUFU.EX2 R103, R103 ;  /* 0x0000006700677308 */ /* 0x000f620000000800 */
[----:B----4-:R-:W-:-:S07]  /*f2f0*/  FADD.FTZ R110, R112, R110 ;  /* 0x0000006e706e7221 */ /* 0x010fce0000010000 */
[----:B------:R-:W4:Y:S01]  /*f300*/  MUFU.EX2 R102, R102 ;  /* 0x0000006600667308 */ /* 0x000f220000000800 */
[C---:B-1----:R-:W-:Y:S01]  /*f310*/  F2FP.F16.F32.PACK_AB R35, R111.reuse, R112 ;  /* 0x000000706f23723e */ /* 0x042fe200000000ff */
[----:B------:R-:W-:-:S06]  /*f320*/  FADD.FTZ R110, R111, R110 ;  /* 0x0000006e6f6e7221 */ /* 0x000fcc0000010000 */
[----:B------:R-:W1:Y:S01]  /*f330*/  MUFU.EX2 R101, R101 ;  /* 0x0000006500657308 */ /* 0x000e620000000800 */
[----:B------:R-:W-:Y:S01]  /*f340*/  HMMA.16816.F32 R20, R32, R4, R20 ;  /* 0x000000042014723c */ /* 0x000fe20000001814 */
[----:B-----5:R-:W-:-:S05]  /*f350*/  FADD.FTZ R105, R103, R105 ;  /* 0x0000006967697221 */ /* 0x020fca0000010000 */
[C---:B------:R-:W-:Y:S01]  /*f360*/  HMMA.16816.F32 R28, R32.reuse, R6, R28 ;  /* 0x00000006201c723c */ /* 0x040fe2000000181c */
[----:B------:R-:W5:Y:S01]  /*f370*/  MUFU.EX2 R100, R100 ;  /* 0x0000006400647308 */ /* 0x000f620000000800 */
[----:B------:R-:W3:Y:S01]  /*f380*/  LDSM.16.MT88.4 R4, [R221+0x6400] ;  /* 0x00640000dd04783b */ /* 0x000ee20000004200 */
[C---:B----4-:R-:W-:Y:S01]  /*f390*/  F2FP.F16.F32.PACK_AB R12, R102.reuse, R103 ;  /* 0x00000067660c723e */ /* 0x050fe200000000ff */
[----:B------:R-:W-:Y:S02]  /*f3a0*/  FADD.FTZ R102, R102, R105 ;  /* 0x0000006966667221 */ /* 0x000fe40000010000 */
[----:B------:R-:W-:Y:S03]  /*f3b0*/  HMMA.16816.F32 R208, R32, R24, R208 ;  /* 0x0000001820d0723c */ /* 0x000fe600000018d0 */
[----:B------:R-:W-:Y:S01]  /*f3c0*/  MUFU.EX2 R113, R113 ;  /* 0x0000007100717308 */ /* 0x000fe20000000800 */
[----:B-1----:R-:W-:-:S02]  /*f3d0*/  FADD.FTZ R102, R101, R102 ;  /* 0x0000006665667221 */ /* 0x002fc40000010000 */
[----:B------:R-:W-:Y:S01]  /*f3e0*/  HMMA.16816.F32 R204, R32, R26, R204 ;  /* 0x0000001a20cc723c */ /* 0x000fe200000018cc */
[----:B------:R-:W1:Y:S04]  /*f3f0*/  LDSM.16.MT88.4 R24, [R226+0x6400] ;  /* 0x00640000e218783b */ /* 0x000e680000004200 */
[----:B------:R-:W4:Y:S01]  /*f400*/  MUFU.EX2 R122, R122 ;  /* 0x0000007a007a7308 */ /* 0x000f220000000800 */
[C---:B-----5:R-:W-:Y:S01]  /*f410*/  F2FP.F16.F32.PACK_AB R14, R100.reuse, R101 ;  /* 0x00000065640e723e */ /* 0x060fe200000000ff */
[----:B------:R-:W-:-:S06]  /*f420*/  FADD.FTZ R100, R100, R102 ;  /* 0x0000006664647221 */ /* 0x000fcc0000010000 */
[----:B------:R-:W-:Y:S08]  /*f430*/  MUFU.EX2 R124, R124 ;  /* 0x0000007c007c7308 */ /* 0x000ff00000000800 */
[----:B------:R-:W5:Y:S01]  /*f440*/  MUFU.EX2 R129, R129 ;  /* 0x0000008100817308 */ /* 0x000f620000000800 */
[----:B----4-:R-:W-:Y:S01]  /*f450*/  F2FP.F16.F32.PACK_AB R13, R122, R113 ;  /* 0x000000717a0d723e */ /* 0x010fe200000000ff */
[----:B------:R-:W-:-:S04]  /*f460*/  FADD.FTZ R113, R113, R110 ;  /* 0x0000006e71717221 */ /* 0x000fc80000010000 */
[----:B------:R-:W-:Y:S02]  /*f470*/  FADD.FTZ R113, R122, R113 ;  /* 0x000000717a717221 */ /* 0x000fe40000010000 */
[----:B------:R-:W4:Y:S08]  /*f480*/  MUFU.EX2 R99, R99 ;  /* 0x0000006300637308 */ /* 0x000f300000000800 */
[----:B------:R-:W3:Y:S01]  /*f490*/  MUFU.EX2 R98, R98 ;  /* 0x0000006200627308 */ /* 0x000ee20000000800 */
[----:B-----5:R-:W-:Y:S01]  /*f4a0*/  F2FP.F16.F32.PACK_AB R15, R129, R124 ;  /* 0x0000007c810f723e */ /* 0x020fe200000000ff */
[----:B------:R-:W-:-:S04]  /*f4b0*/  FADD.FTZ R124, R124, R113 ;  /* 0x000000717c7c7221 */ /* 0x000fc80000010000 */
[----:B------:R-:W-:Y:S02]  /*f4c0*/  FADD.FTZ R124, R129, R124 ;  /* 0x0000007c817c7221 */ /* 0x000fe40000010000 */
[----:B------:R-:W5:Y:S01]  /*f4d0*/  MUFU.EX2 R97, R97 ;  /* 0x0000006100617308 */ /* 0x000f620000000800 */
[----:B--2---:R-:W-:Y:S01]  /*f4e0*/  HMMA.16816.F32 R20, R12, R16, R20 ;  /* 0x000000100c14723c */ /* 0x004fe20000001814 */
[----:B----4-:R-:W-:-:S05]  /*f4f0*/  FADD.FTZ R100, R99, R100 ;  /* 0x0000006463647221 */ /* 0x010fca0000010000 */
[C---:B------:R-:W-:Y:S01]  /*f500*/  HMMA.16816.F32 R28, R12.reuse, R18, R28 ;  /* 0x000000120c1c723c */ /* 0x040fe2000000181c */
[----:B------:R-:W2:Y:S01]  /*f510*/  MUFU.EX2 R96, R96 ;  /* 0x0000006000607308 */ /* 0x000ea20000000800 */
[----:B------:R-:W4:Y:S01]  /*f520*/  LDSM.16.MT88.4 R16, [R221+0x6800] ;  /* 0x00680000dd10783b */ /* 0x000f220000004200 */
[C---:B---3--:R-:W-:Y:S01]  /*f530*/  F2FP.F16.F32.PACK_AB R32, R98.reuse, R99 ;  /* 0x000000636220723e */ /* 0x048fe200000000ff */
[----:B------:R-:W-:Y:S02]  /*f540*/  FADD.FTZ R98, R98, R100 ;  /* 0x0000006462627221 */ /* 0x000fe40000010000 */
[----:B------:R-:W-:Y:S03]  /*f550*/  HMMA.16816.F32 R208, R12, R8, R208 ;  /* 0x000000080cd0723c */ /* 0x000fe600000018d0 */
[----:B------:R-:W-:Y:S01]  /*f560*/  MUFU.EX2 R130, R130 ;  /* 0x0000008200827308 */ /* 0x000fe20000000800 */
[----:B-----5:R-:W-:-:S02]  /*f570*/  FADD.FTZ R98, R97, R98 ;  /* 0x0000006261627221 */ /* 0x020fc40000010000 */
[----:B------:R-:W-:Y:S01]  /*f580*/  HMMA.16816.F32 R204, R12, R10, R204 ;  /* 0x0000000a0ccc723c */ /* 0x000fe200000018cc */
[----:B------:R-:W3:Y:S04]  /*f590*/  LDSM.16.MT88.4 R8, [R226+0x6800] ;  /* 0x00680000e208783b */ /* 0x000ee80000004200 */
[----:B------:R-:W5:Y:S01]  /*f5a0*/  MUFU.EX2 R133, R133 ;  /* 0x0000008500857308 */ /* 0x000f620000000800 */
[C---:B--2---:R-:W-:Y:S01]  /*f5b0*/  F2FP.F16.F32.PACK_AB R34, R96.reuse, R97 ;  /* 0x000000616022723e */ /* 0x044fe200000000ff */
[----:B------:R-:W-:-:S06]  /*f5c0*/  FADD.FTZ R98, R96, R98 ;  /* 0x0000006260627221 */ /* 0x000fcc0000010000 */
[----:B------:R-:W2:Y:S08]  /*f5d0*/  MUFU.EX2 R134, R134 ;  /* 0x0000008600867308 */ /* 0x000eb00000000800 */
[----:B------:R-:W1:Y:S01]  /*f5e0*/  MUFU.EX2 R147, R147 ;  /* 0x0000009300937308 */ /* 0x000e620000000800 */
[----:B-----5:R-:W-:Y:S01]  /*f5f0*/  F2FP.F16.F32.PACK_AB R33, R133, R130 ;  /* 0x000000828521723e */ /* 0x020fe200000000ff */
[----:B------:R-:W-:-:S04]  /*f600*/  FADD.FTZ R130, R130, R124 ;  /* 0x0000007c82827221 */ /* 0x000fc80000010000 */
[----:B------:R-:W-:Y:S01]  /*f610*/  FADD.FTZ R130, R133, R130 ;  /* 0x0000008285827221 */ /* 0x000fe20000010000 */
[----:B------:R-:W-:Y:S01]  /*f620*/  MOV R133, R108 ;  /* 0x0000006c00857202 */ /* 0x000fe20000000f00 */
[----:B------:R-:W-:Y:S02]  /*f630*/  MUFU.EX2 R95, R95 ;  /* 0x0000005f005f7308 */ /* 0x000fe40000000800 */
[----:B--2---:R-:W-:-:S06]  /*f640*/  FADD.FTZ R130, R134, R130 ;  /* 0x0000008286827221 */ /* 0x004fcc0000010000 */
[----:B------:R-:W2:Y:S01]  /*f650*/  MUFU.EX2 R94, R94 ;  /* 0x0000005e005e7308 */ /* 0x000ea20000000800 */
[C---:B-1----:R-:W-:Y:S01]  /*f660*/  F2FP.F16.F32.PACK_AB R35, R147.reuse, R134 ;  /* 0x000000869323723e */ /* 0x042fe200000000ff */
[----:B------:R-:W-:Y:S01]  /*f670*/  FADD.FTZ R147, R147, R130 ;  /* 0x0000008293937221 */ /* 0x000fe20000010000 */
[----:B------:R-:W-:-:S05]  /*f680*/  MOV R134, R109 ;  /* 0x0000006d00867202 */ /* 0x000fca0000000f00 */
[----:B------:R-:W-:Y:S01]  /*f690*/  MUFU.EX2 R93, R93 ;  /* 0x0000005d005d7308 */ /* 0x000fe20000000800 */
[C---:B------:R-:W-:Y:S06]  /*f6a0*/  HMMA.16816.F32 R20, R32.reuse, R4, R20 ;  /* 0x000000042014723c */ /* 0x040fec0000001814 */
[----:B------:R-:W-:Y:S01]  /*f6b0*/  HMMA.16816.F32 R28, R32, R6, R28 ;  /* 0x00000006201c723c */ /* 0x000fe2000000181c */
[----:B------:R-:W1:Y:S01]  /*f6c0*/  MUFU.EX2 R92, R92 ;  /* 0x0000005c005c7308 */ /* 0x000e620000000800 */
[----:B------:R-:W5:Y:S01]  /*f6d0*/  LDSM.16.MT88.4 R4, [R221+0x6c00] ;  /* 0x006c0000dd04783b */ /* 0x000f620000004200 */
[----:B--2---:R-:W-:Y:S01]  /*f6e0*/  F2FP.F16.F32.PACK_AB R12, R94, R95 ;  /* 0x0000005f5e0c723e */ /* 0x004fe200000000ff */
[----:B------:R-:W-:-:S02]  /*f6f0*/  FADD.FTZ R95, R95, R98 ;  /* 0x000000625f5f7221 */ /* 0x000fc40000010000 */
[C---:B------:R-:W-:Y:S02]  /*f700*/  HMMA.16816.F32 R208, R32.reuse, R24, R208 ;  /* 0x0000001820d0723c */ /* 0x040fe400000018d0 */
[----:B------:R-:W-:Y:S01]  /*f710*/  FADD.FTZ R95, R94, R95 ;  /* 0x0000005f5e5f7221 */ /* 0x000fe20000010000 */
[----:B------:R-:W2:Y:S03]  /*f720*/  MUFU.EX2 R154, R154 ;  /* 0x0000009a009a7308 */ /* 0x000ea60000000800 */
[----:B------:R-:W-:Y:S01]  /*f730*/  HMMA.16816.F32 R204, R32, R26, R204 ;  /* 0x0000001a20cc723c */ /* 0x000fe200000018cc */
[----:B------:R-:W5:Y:S04]  /*f740*/  LDSM.16.MT88.4 R24, [R226+0x6c00] ;  /* 0x006c0000e218783b */ /* 0x000f680000004200 */
[----:B------:R-:W4:Y:S01]  /*f750*/  MUFU.EX2 R155, R155 ;  /* 0x0000009b009b7308 */ /* 0x000f220000000800 */
[----:B-1----:R-:W-:Y:S01]  /*f760*/  F2FP.F16.F32.PACK_AB R14, R92, R93 ;  /* 0x0000005d5c0e723e */ /* 0x002fe200000000ff */
[----:B------:R-:W-:-:S04]  /*f770*/  FADD.FTZ R93, R93, R95 ;  /* 0x0000005f5d5d7221 */ /* 0x000fc80000010000 */
[----:B------:R-:W-:Y:S02]  /*f780*/  FADD.FTZ R93, R92, R93 ;  /* 0x0000005d5c5d7221 */ /* 0x000fe40000010000 */
[----:B------:R-:W-:Y:S01]  /*f790*/  MUFU.EX2 R156, R156 ;  /* 0x0000009c009c7308 */ /* 0x000fe20000000800 */
[----:B--2---:R-:W-:-:S07]  /*f7a0*/  FADD.FTZ R147, R154, R147 ;  /* 0x000000939a937221 */ /* 0x004fce0000010000 */
[----:B------:R-:W1:Y:S01]  /*f7b0*/  MUFU.EX2 R162, R162 ;  /* 0x000000a200a27308 */ /* 0x000e620000000800 */
[C---:B----4-:R-:W-:Y:S01]  /*f7c0*/  F2FP.F16.F32.PACK_AB R13, R155.reuse, R154 ;  /* 0x0000009a9b0d723e */ /* 0x050fe200000000ff */
        /* <DEDUP_REMOVED lines=8> */
[----:B------:R-:W-:Y:S01]  /*f850*/  HMMA.16816.F32 R28, R12, R18, R28 ;  /* 0x000000120c1c723c */ /* 0x000fe2000000181c */
[----:B------:R-:W1:Y:S01]  /*f860*/  MUFU.EX2 R88, R88 ;  /* 0x0000005800587308 */ /* 0x000e620000000800 */
[----:B------:R-:W4:Y:S01]  /*f870*/  LDSM.16.MT88.4 R16, [R221+0x7000] ;  /* 0x00700000dd10783b */ /* 0x000f220000004200 */
[----:B--2---:R-:W-:Y:S01]  /*f880*/  F2FP.F16.F32.PACK_AB R32, R90, R91 ;  /* 0x0000005b5a20723e */ /* 0x004fe200000000ff */
[----:B------:R-:W-:-:S02]  /*f890*/  FADD.FTZ R91, R91, R93 ;  /* 0x0000005d5b5b7221 */ /* 0x000fc40000010000 */
[C---:B---3--:R-:W-:Y:S02]  /*f8a0*/  HMMA.16816.F32 R208, R12.reuse, R8, R208 ;  /* 0x000000080cd0723c */ /* 0x048fe400000018d0 */
[----:B------:R-:W-:Y:S01]  /*f8b0*/  FADD.FTZ R91, R90, R91 ;  /* 0x0000005b5a5b7221 */ /* 0x000fe20000010000 */
[----:B------:R-:W-:Y:S03]  /*f8c0*/  MUFU.EX2 R165, R165 ;  /* 0x000000a500a57308 */ /* 0x000fe60000000800 */
[----:B------:R-:W-:Y:S01]  /*f8d0*/  HMMA.16816.F32 R204, R12, R10, R204 ;  /* 0x0000000a0ccc723c */ /* 0x000fe200000018cc */
[----:B------:R-:W2:Y:S04]  /*f8e0*/  LDSM.16.MT88.4 R8, [R226+0x7000] ;  /* 0x00700000e208783b */ /* 0x000ea80000004200 */
[----:B------:R-:W3:Y:S01]  /*f8f0*/  MUFU.EX2 R166, R166 ;  /* 0x000000a600a67308 */ /* 0x000ee20000000800 */
[----:B-1----:R-:W-:Y:S01]  /*f900*/  F2FP.F16.F32.PACK_AB R34, R88, R89 ;  /* 0x000000595822723e */ /* 0x002fe200000000ff */
[----:B------:R-:W-:-:S04]  /*f910*/  FADD.FTZ R89, R89, R91 ;  /* 0x0000005b59597221 */ /* 0x000fc80000010000 */
[----:B------:R-:W-:Y:S02]  /*f920*/  FADD.FTZ R89, R88, R89 ;  /* 0x0000005958597221 */ /* 0x000fe40000010000 */
[----:B------:R-:W-:Y:S08]  /*f930*/  MUFU.EX2 R167, R167 ;  /* 0x000000a700a77308 */ /* 0x000ff00000000800 */
[----:B------:R-:W1:Y:S01]  /*f940*/  MUFU.EX2 R161, R161 ;  /* 0x000000a100a17308 */ /* 0x000e620000000800 */
[----:B---3--:R-:W-:Y:S01]  /*f950*/  F2FP.F16.F32.PACK_AB R33, R166, R165 ;  /* 0x000000a5a621723e */ /* 0x008fe200000000ff */
[----:B------:R-:W-:-:S04]  /*f960*/  FADD.FTZ R165, R165, R156 ;  /* 0x0000009ca5a57221 */ /* 0x000fc80000010000 */
[----:B------:R-:W-:Y:S02]  /*f970*/  FADD.FTZ R165, R166, R165 ;  /* 0x000000a5a6a57221 */ /* 0x000fe40000010000 */
[----:B------:R-:W-:Y:S08]  /*f980*/  MUFU.EX2 R87, R87 ;  /* 0x0000005700577308 */ /* 0x000ff00000000800 */
[----:B------:R-:W3:Y:S01]  /*f990*/  MUFU.EX2 R86, R86 ;  /* 0x0000005600567308 */ /* 0x000ee20000000800 */
[----:B-1----:R-:W-:Y:S01]  /*f9a0*/  F2FP.F16.F32.PACK_AB R35, R161, R167 ;  /* 0x000000a7a123723e */ /* 0x002fe200000000ff */
[----:B------:R-:W-:-:S04]  /*f9b0*/  FADD.FTZ R167, R167, R165 ;  /* 0x000000a5a7a77221 */ /* 0x000fc80000010000 */
[----:B------:R-:W-:Y:S02]  /*f9c0*/  FADD.FTZ R167, R161, R167 ;  /* 0x000000a7a1a77221 */ /* 0x000fe40000010000 */
[----:B------:R-:W1:Y:S01]  /*f9d0*/  MUFU.EX2 R85, R85 ;  /* 0x0000005500557308 */ /* 0x000e620000000800 */
[C---:B-----5:R-:W-:Y:S06]  /*f9e0*/  HMMA.16816.F32 R20, R32.reuse, R4, R20 ;  /* 0x000000042014723c */ /* 0x060fec0000001814 */
[----:B------:R-:W-:Y:S01]  /*f9f0*/  HMMA.16816.F32 R28, R32, R6, R28 ;  /* 0x00000006201c723c */ /* 0x000fe2000000181c */
[----:B------:R-:W5:Y:S01]  /*fa00*/  MUFU.EX2 R84, R84 ;  /* 0x0000005400547308 */ /* 0x000f620000000800 */
[----:B------:R-:W2:Y:S01]  /*fa10*/  LDSM.16.MT88.4 R4, [R221+0x7400] ;  /* 0x00740000dd04783b */ /* 0x000ea20000004200 */
[----:B---3--:R-:W-:Y:S01]  /*fa20*/  F2FP.F16.F32.PACK_AB R12, R86, R87 ;  /* 0x00000057560c723e */ /* 0x008fe200000000ff */
[----:B------:R-:W-:-:S02]  /*fa30*/  FADD.FTZ R87, R87, R89 ;  /* 0x0000005957577221 */ /* 0x000fc40000010000 */
[C---:B------:R-:W-:Y:S02]  /*fa40*/  HMMA.16816.F32 R208, R32.reuse, R24, R208 ;  /* 0x0000001820d0723c */ /* 0x040fe400000018d0 */
[----:B------:R-:W-:Y:S01]  /*fa50*/  FADD.FTZ R87, R86, R87 ;  /* 0x0000005756577221 */ /* 0x000fe20000010000 */
[----:B------:R-:W-:Y:S03]  /*fa60*/  MUFU.EX2 R160, R160 ;  /* 0x000000a000a07308 */ /* 0x000fe60000000800 */
[----:B------:R-:W-:Y:S01]  /*fa70*/  HMMA.16816.F32 R204, R32, R26, R204 ;  /* 0x0000001a20cc723c */ /* 0x000fe200000018cc */
[----:B------:R-:W3:Y:S01]  /*fa80*/  LDSM.16.MT88.4 R24, [R226+0x7400] ;  /* 0x00740000e218783b */ /* 0x000ee20000004200 */
[----:B-1----:R-:W-:-:S03]  /*fa90*/  FADD.FTZ R87, R85, R87 ;  /* 0x0000005755577221 */ /* 0x002fc60000010000 */
[----:B------:R-:W1:Y:S01]  /*faa0*/  MUFU.EX2 R132, R132 ;  /* 0x0000008400847308 */ /* 0x000e620000000800 */
[C---:B-----5:R-:W-:Y:S01]  /*fab0*/  F2FP.F16.F32.PACK_AB R14, R84.reuse, R85 ;  /* 0x00000055540e723e */ /* 0x060fe200000000ff */
[----:B------:R-:W-:-:S06]  /*fac0*/  FADD.FTZ R84, R84, R87 ;  /* 0x0000005754547221 */ /* 0x000fcc0000010000 */
[----:B------:R-:W-:Y:S08]  /*fad0*/  MUFU.EX2 R151, R151 ;  /* 0x0000009700977308 */ /* 0x000ff00000000800 */
[----:B------:R-:W5:Y:S01]  /*fae0*/  MUFU.EX2 R0, R0 ;  /* 0x0000000000007308 */ /* 0x000f620000000800 */
[----:B-1----:R-:W-:Y:S01]  /*faf0*/  F2FP.F16.F32.PACK_AB R13, R132, R160 ;  /* 0x000000a0840d723e */ /* 0x002fe200000000ff */
[----:B------:R-:W-:-:S04]  /*fb00*/  FADD.FTZ R160, R160, R167 ;  /* 0x000000a7a0a07221 */ /* 0x000fc80000010000 */
[----:B------:R-:W-:Y:S02]  /*fb10*/  FADD.FTZ R160, R132, R160 ;  /* 0x000000a084a07221 */ /* 0x000fe40000010000 */
[----:B------:R-:W1:Y:S08]  /*fb20*/  MUFU.EX2 R83, R83 ;  /* 0x0000005300537308 */ /* 0x000e700000000800 */
[----:B------:R-:W2:Y:S01]  /*fb30*/  MUFU.EX2 R82, R82 ;  /* 0x0000005200527308 */ /* 0x000ea20000000800 */
[----:B-----5:R-:W-:-:S07]  /*fb40*/  F2FP.F16.F32.PACK_AB R15, R0, R151 ;  /* 0x00000097000f723e */ /* 0x020fce00000000ff */
[----:B------:R-:W-:Y:S01]  /*fb50*/  MUFU.EX2 R81, R81 ;  /* 0x0000005100517308 */ /* 0x000fe20000000800 */
[----:B----4-:R-:W-:Y:S01]  /*fb60*/  HMMA.16816.F32 R20, R12, R16, R20 ;  /* 0x000000100c14723c */ /* 0x010fe20000001814 */
[----:B-1----:R-:W-:-:S05]  /*fb70*/  FADD.FTZ R84, R83, R84 ;  /* 0x0000005453547221 */ /* 0x002fca0000010000 */
[C---:B------:R-:W-:Y:S01]  /*fb80*/  HMMA.16816.F32 R28, R12.reuse, R18, R28 ;  /* 0x000000120c1c723c */ /* 0x040fe2000000181c */
[----:B------:R-:W1:Y:S01]  /*fb90*/  MUFU.EX2 R80, R80 ;  /* 0x0000005000507308 */ /* 0x000e620000000800 */
[----:B------:R-:W4:Y:S01]  /*fba0*/  LDSM.16.MT88.4 R16, [R221+0x7800] ;  /* 0x00780000dd10783b */ /* 0x000f220000004200 */
[C---:B--2---:R-:W-:Y:S01]  /*fbb0*/  F2FP.F16.F32.PACK_AB R32, R82.reuse, R83 ;  /* 0x000000535220723e */ /* 0x044fe200000000ff */
[----:B------:R-:W-:Y:S02]  /*fbc0*/  FADD.FTZ R84, R82, R84 ;  /* 0x0000005452547221 */ /* 0x000fe40000010000 */
[C---:B------:R-:W-:Y:S03]  /*fbd0*/  HMMA.16816.F32 R208, R12.reuse, R8, R208 ;  /* 0x000000080cd0723c */ /* 0x040fe600000018d0 */
[----:B------:R-:W-:Y:S03]  /*fbe0*/  MUFU.EX2 R144, R144 ;  /* 0x0000009000907308 */ /* 0x000fe60000000800 */
[----:B------:R-:W-:Y:S01]  /*fbf0*/  HMMA.16816.F32 R204, R12, R10, R204 ;  /* 0x0000000a0ccc723c */ /* 0x000fe200000018cc */
[----:B------:R-:W2:Y:S04]  /*fc00*/  LDSM.16.MT88.4 R8, [R226+0x7800] ;  /* 0x00780000e208783b */ /* 0x000ea80000004200 */
[----:B------:R-:W5:Y:S01]  /*fc10*/  MUFU.EX2 R135, R135 ;  /* 0x0000008700877308 */ /* 0x000f620000000800 */
[----:B-1----:R-:W-:Y:S01]  /*fc20*/  F2FP.F16.F32.PACK_AB R34, R80, R81 ;  /* 0x000000515022723e */ /* 0x002fe200000000ff */
[----:B------:R-:W1:Y:S01]  /*fc30*/  LDSM.16.MT88.4 R12, [R221+0x7c00] ;  /* 0x007c0000dd0c783b */ /* 0x000e620000004200 */
[----:B------:R-:W-:-:S04]  /*fc40*/  FADD.FTZ R81, R81, R84 ;  /* 0x0000005451517221 */ /* 0x000fc80000010000 */
[----:B------:R-:W-:Y:S01]  /*fc50*/  FADD.FTZ R81, R80, R81 ;  /* 0x0000005150517221 */ /* 0x000fe20000010000 */
[----:B------:R-:W-:Y:S08]  /*fc60*/  MUFU.EX2 R128, R128 ;  /* 0x0000008000807308 */ /* 0x000ff00000000800 */
[----:B------:R-:W3:Y:S01]  /*fc70*/  MUFU.EX2 R136, R136 ;  /* 0x0000008800887308 */ /* 0x000ee20000000800 */
[----:B-----5:R-:W-:-:S07]  /*fc80*/  F2FP.F16.F32.PACK_AB R33, R135, R144 ;  /* 0x000000908721723e */ /* 0x020fce00000000ff */
[----:B------:R-:W-:Y:S08]  /*fc90*/  MUFU.EX2 R79, R79 ;  /* 0x0000004f004f7308 */ /* 0x000ff00000000800 */
[----:B------:R-:W5:Y:S01]  /*fca0*/  MUFU.EX2 R78, R78 ;  /* 0x0000004e004e7308 */ /* 0x000f620000000800 */
[----:B---3--:R-:W-:-:S07]  /*fcb0*/  F2FP.F16.F32.PACK_AB R35, R136, R128 ;  /* 0x000000808823723e */ /* 0x008fce00000000ff */
[----:B------:R-:W-:Y:S01]  /*fcc0*/  MUFU.EX2 R77, R77 ;  /* 0x0000004d004d7308 */ /* 0x000fe20000000800 */
[C---:B------:R-:W-:Y:S06]  /*fcd0*/  HMMA.16816.F32 R20, R32.reuse, R4, R20 ;  /* 0x000000042014723c */ /* 0x040fec0000001814 */
[----:B------:R-:W-:Y:S01]  /*fce0*/  HMMA.16816.F32 R28, R32, R6, R28 ;  /* 0x00000006201c723c */ /* 0x000fe2000000181c */
[----:B------:R-:W3:Y:S01]  /*fcf0*/  MUFU.EX2 R76, R76 ;  /* 0x0000004c004c7308 */ /* 0x000ee20000000800 */
[----:B-----5:R-:W-:Y:S01]  /*fd00*/  F2FP.F16.F32.PACK_AB R4, R78, R79 ;  /* 0x0000004f4e04723e */ /* 0x020fe200000000ff */
[----:B------:R-:W-:-:S03]  /*fd10*/  FADD.FTZ R79, R79, R81 ;  /* 0x000000514f4f7221 */ /* 0x000fc60000010000 */
[C---:B------:R-:W-:Y:S01]  /*fd20*/  HMMA.16816.F32 R208, R32.reuse, R24, R208 ;  /* 0x0000001820d0723c */ /* 0x040fe200000018d0 */
[----:B------:R-:W-:Y:S02]  /*fd30*/  FADD.FTZ R79, R78, R79 ;  /* 0x0000004f4e4f7221 */ /* 0x000fe40000010000 */
[----:B------:R-:W-:Y:S03]  /*fd40*/  MUFU.EX2 R125, R125 ;  /* 0x0000007d007d7308 */ /* 0x000fe60000000800 */
[----:B------:R-:W-:Y:S01]  /*fd50*/  HMMA.16816.F32 R204, R32, R26, R204 ;  /* 0x0000001a20cc723c */ /* 0x000fe200000018cc */
[--C-:B------:R-:W-:Y:S01]  /*fd60*/  FFMA.FTZ R24, R141, UR4, -R52.reuse ;  /* 0x000000048d187c23 */ /* 0x100fe20008010834 */
[----:B------:R-:W-:-:S03]  /*fd70*/  FFMA.FTZ R25, R55, UR4, -R52 ;  /* 0x0000000437197c23 */ /* 0x000fc60008010834 */
[----:B------:R-:W5:Y:S01]  /*fd80*/  MUFU.EX2 R140, R140 ;  /* 0x0000008c008c7308 */ /* 0x000f620000000800 */
[----:B---3--:R-:W-:Y:S01]  /*fd90*/  F2FP.F16.F32.PACK_AB R6, R76, R77 ;  /* 0x0000004d4c06723e */ /* 0x008fe200000000ff */
[--C-:B------:R-:W-:Y:S01]  /*fda0*/  FFMA.FTZ R26, R65, UR4, -R52.reuse ;  /* 0x00000004411a7c23 */ /* 0x100fe20008010834 */
[--C-:B------:R-:W-:Y:S01]  /*fdb0*/  FFMA.FTZ R27, R58, UR4, -R52.reuse ;  /* 0x000000043a1b7c23 */ /* 0x100fe20008010834 */
[--C-:B------:R-:W-:Y:S01]  /*fdc0*/  FFMA.FTZ R32, R59, UR4, -R52.reuse ;  /* 0x000000043b207c23 */ /* 0x100fe20008010834 */
[--C-:B------:R-:W-:Y:S01]  /*fdd0*/  FFMA.FTZ R34, R56, UR4, -R52.reuse ;  /* 0x0000000438227c23 */ /* 0x100fe20008010834 */
[--C-:B------:R-:W-:Y:S01]  /*fde0*/  FFMA.FTZ R35, R57, UR4, -R52.reuse ;  /* 0x0000000439237c23 */ /* 0x100fe20008010834 */
[----:B------:R-:W-:Y:S01]  /*fdf0*/  FFMA.FTZ R33, R47, UR4, -R107 ;  /* 0x000000042f217c23 */ /* 0x000fe2000801086b */
[----:B------:R-:W-:Y:S01]  /*fe00*/  MUFU.EX2 R115, R115 ;  /* 0x0000007300737308 */ /* 0x000fe20000000800 */
[----:B------:R-:W-:Y:S01]  /*fe10*/  FFMA.FTZ R47, R53, UR4, -R52 ;  /* 0x00000004352f7c23 */ /* 0x000fe20008010834 */
[----:B------:R-:W-:-:S04]  /*fe20*/  FADD.FTZ R77, R77, R79 ;  /* 0x0000004f4d4d7221 */ /* 0x000fc80000010000 */
[----:B------:R-:W-:Y:S02]  /*fe30*/  FADD.FTZ R77, R76, R77 ;  /* 0x0000004d4c4d7221 */ /* 0x000fe40000010000 */
[----:B------:R-:W3:Y:S01]  /*fe40*/  MUFU.EX2 R137, R137 ;  /* 0x0000008900897308 */ /* 0x000ee20000000800 */
[----:B-----5:R-:W-:-:S07]  /*fe50*/  F2FP.F16.F32.PACK_AB R5, R140, R125 ;  /* 0x0000007d8c05723e */ /* 0x020fce00000000ff */
[----:B------:R-:W-:Y:S08]  /*fe60*/  MUFU.EX2 R75, R75 ;  /* 0x0000004b004b7308 */ /* 0x000ff00000000800 */
[----:B------:R-:W5:Y:S01]  /*fe70*/  MUFU.EX2 R74, R74 ;  /* 0x0000004a004a7308 */ /* 0x000f620000000800 */
[----:B---3--:R-:W-:-:S07]  /*fe80*/  F2FP.F16.F32.PACK_AB R7, R137, R115 ;  /* 0x000000738907723e */ /* 0x008fce00000000ff */
[----:B------:R-:W-:Y:S01]  /*fe90*/  MUFU.EX2 R73, R73 ;  /* 0x0000004900497308 */ /* 0x000fe20000000800 */
[C---:B----4-:R-:W-:Y:S06]  /*fea0*/  HMMA.16816.F32 R20, R4.reuse, R16, R20 ;  /* 0x000000100414723c */ /* 0x050fec0000001814 */
[C---:B------:R-:W-:Y:S01]  /*feb0*/  HMMA.16816.F32 R28, R4.reuse, R18, R28 ;  /* 0x00000012041c723c */ /* 0x040fe2000000181c */
[----:B------:R-:W3:Y:S01]  /*fec0*/  MUFU.EX2 R72, R72 ;  /* 0x0000004800487308 */ /* 0x000ee20000000800 */
[----:B------:R-:W4:Y:S04]  /*fed0*/  LDSM.16.MT88.4 R16, [R226+0x7c00] ;  /* 0x007c0000e210783b */ /* 0x000f280000004200 */
[C---:B--2---:R-:W-:Y:S03]  /*fee0*/  HMMA.16816.F32 R208, R4.reuse, R8, R208 ;  /* 0x0000000804d0723c */ /* 0x044fe600000018d0 */
[----:B------:R-:W-:Y:S03]  /*fef0*/  MUFU.EX2 R61, R61 ;  /* 0x0000003d003d7308 */ /* 0x000fe60000000800 */
[----:B------:R-:W-:Y:S01]  /*ff00*/  HMMA.16816.F32 R204, R4, R10, R204 ;  /* 0x0000000a04cc723c */ /* 0x000fe200000018cc */
[----:B------:R-:W-:Y:S04]  /*ff10*/  LDSM.16.MT88.4 R8, [R221+0x8000] ;  /* 0x00800000dd08783b */ /* 0x000fe80000004200 */
[----:B------:R-:W2:Y:S02]  /*ff20*/  MUFU.EX2 R24, R24 ;  /* 0x0000001800187308 */ /* 0x000ea40000000800 */
[----:B-----5:R-:W-:Y:S01]  /*ff30*/  F2FP.F16.F32.PACK_AB R4, R74, R75 ;  /* 0x0000004b4a04723e */ /* 0x020fe200000000ff */
[----:B------:R-:W-:Y:S01]  /*ff40*/  FADD.FTZ R75, R75, R77 ;  /* 0x0000004d4b4b7221 */ /* 0x000fe20000010000 */
[----:B---3--:R-:W-:-:S03]  /*ff50*/  F2FP.F16.F32.PACK_AB R6, R72, R73 ;  /* 0x000000494806723e */ /* 0x008fc600000000ff */
[----:B------:R-:W-:Y:S01]  /*ff60*/  FADD.FTZ R74, R74, R75 ;  /* 0x0000004b4a4a7221 */ /* 0x000fe20000010000 */
[----:B------:R-:W-:Y:S03]  /*ff70*/  MUFU.EX2 R25, R25 ;  /* 0x0000001900197308 */ /* 0x000fe60000000800 */
[----:B------:R-:W-:-:S04]  /*ff80*/  FADD.FTZ R74, R73, R74 ;  /* 0x0000004a494a7221 */ /* 0x000fc80000010000 */
[----:B------:R-:W-:Y:S01]  /*ff90*/  FADD.FTZ R72, R72, R74 ;  /* 0x0000004a48487221 */ /* 0x000fe20000010000 */
[----:B------:R-:W3:Y:S01]  /*ffa0*/  MUFU.EX2 R26, R26 ;  /* 0x0000001a001a7308 */ /* 0x000ee20000000800 */
[----:B--2---:R-:W-:-:S07]  /*ffb0*/  F2FP.F16.F32.PACK_AB R5, R24, R61 ;  /* 0x0000003d1805723e */ /* 0x004fce00000000ff */
[----:B------:R-:W2:Y:S08]  /*ffc0*/  MUFU.EX2 R71, R71 ;  /* 0x0000004700477308 */ /* 0x000eb00000000800 */
[----:B------:R-:W5:Y:S01]  /*ffd0*/  MUFU.EX2 R70, R70 ;  /* 0x0000004600467308 */ /* 0x000f620000000800 */
[----:B---3--:R-:W-:-:S07]  /*ffe0*/  F2FP.F16.F32.PACK_AB R7, R26, R25 ;  /* 0x000000191a07723e */ /* 0x008fce00000000ff */
[----:B-1----:R-:W-:Y:S01]  /*fff0*/  HMMA.16816.F32 R20, R4, R12, R20 ;  /* 0x0000000c0414723c */ /* 0x002fe20000001814 */
[----:B------:R-:W-:Y:S01]  /*10000*/  MUFU.EX2 R69, R69 ;  /* 0x0000004500457308 */ /* 0x000fe20000000800 */
[----:B--2---:R-:W-:-:S04]  /*10010*/  FADD.FTZ R72, R71, R72 ;  /* 0x0000004847487221 */ /* 0x004fc80000010000 */
[C---:B------:R-:W-:Y:S01]  /*10020*/  HMMA.16816.F32 R28, R4.reuse, R14, R28 ;  /* 0x0000000e041c723c */ /* 0x040fe2000000181c */
[----:B------:R-:W1:Y:S02]  /*10030*/  LDSM.16.MT88.4 R12, [R226+0x8000] ;  /* 0x00800000e20c783b */ /* 0x000e640000004200 */
[----:B------:R-:W2:Y:S03]  /*10040*/  MUFU.EX2 R68, R68 ;  /* 0x0000004400447308 */ /* 0x000ea60000000800 */
[C---:B----4-:R-:W-:Y:S05]  /*10050*/  HMMA.16816.F32 R208, R4.reuse, R16, R208 ;  /* 0x0000001004d0723c */ /* 0x050fea00000018d0 */
[----:B------:R-:W-:Y:S01]  /*10060*/  MUFU.EX2 R27, R27 ;  /* 0x0000001b001b7308 */ /* 0x000fe20000000800 */
[----:B------:R-:W-:Y:S01]  /*10070*/  HMMA.16816.F32 R204, R4, R18, R204 ;  /* 0x0000001204cc723c */ /* 0x000fe200000018cc */
[----:B------:R-:W3:Y:S06]  /*10080*/  LDSM.16.MT88.4 R16, [R221+0x8400] ;  /* 0x00840000dd10783b */ /* 0x000eec0000004200 */
[----:B------:R-:W4:Y:S01]  /*10090*/  MUFU.EX2 R32, R32 ;  /* 0x0000002000207308 */ /* 0x000f220000000800 */
[C---:B-----5:R-:W-:Y:S01]  /*100a0*/  F2FP.F16.F32.PACK_AB R4, R70.reuse, R71 ;  /* 0x000000474604723e */ /* 0x060fe200000000ff */
[----:B------:R-:W-:Y:S01]  /*100b0*/  FADD.FTZ R70, R70, R72 ;  /* 0x0000004846467221 */ /* 0x000fe20000010000 */
[----:B--2---:R-:W-:-:S03]  /*100c0*/  F2FP.F16.F32.PACK_AB R6, R68, R69 ;  /* 0x000000454406723e */ /* 0x004fc600000000ff */
[----:B------:R-:W-:Y:S02]  /*100d0*/  FADD.FTZ R70, R69, R70 ;  /* 0x0000004645467221 */ /* 0x000fe40000010000 */
[----:B------:R-:W-:Y:S02]  /*100e0*/  MUFU.EX2 R34, R34 ;  /* 0x0000002200227308 */ /* 0x000fe40000000800 */
[----:B------:R-:W-:-:S06]  /*100f0*/  FADD.FTZ R68, R68, R70 ;  /* 0x0000004644447221 */ /* 0x000fcc0000010000 */
[----:B------:R-:W2:Y:S01]  /*10100*/  MUFU.EX2 R35, R35 ;  /* 0x0000002300237308 */ /* 0x000ea20000000800 */
[----:B----4-:R-:W-:-:S07]  /*10110*/  F2FP.F16.F32.PACK_AB R5, R32, R27 ;  /* 0x0000001b2005723e */ /* 0x010fce00000000ff */
[----:B------:R4:W-:Y:S08]  /*10120*/  MUFU.EX2 R2, R46 ;  /* 0x0000002e00027308 */ /* 0x0009f00000000800 */
[----:B------:R-:W5:Y:S01]  /*10130*/  MUFU.EX2 R67, R67 ;  /* 0x0000004300437308 */ /* 0x000f620000000800 */
[----:B--2---:R-:W-:-:S07]  /*10140*/  F2FP.F16.F32.PACK_AB R7, R35, R34 ;  /* 0x000000222307723e */ /* 0x004fce00000000ff */
[C---:B-1----:R-:W-:Y:S01]  /*10150*/  HMMA.16816.F32 R208, R4.reuse, R12, R208 ;  /* 0x0000000c04d0723c */ /* 0x042fe200000018d0 */
[----:B----4-:R-:W-:Y:S01]  /*10160*/  FFMA.FTZ R46, R50, UR4, -R52 ;  /* 0x00000004322e7c23 */ /* 0x010fe20008010834 */
[----:B------:R-:W1:Y:S04]  /*10170*/  MUFU.EX2 R66, R66 ;  /* 0x0000004200427308 */ /* 0x000e680000000800 */
[C---:B------:R-:W-:Y:S01]  /*10180*/  HMMA.16816.F32 R20, R4.reuse, R8, R20 ;  /* 0x000000080414723c */ /* 0x040fe20000001814 */
[----:B------:R-:W-:Y:S01]  /*10190*/  FADD.FTZ R12, R151, R160 ;  /* 0x000000a0970c7221 */ /* 0x000fe20000010000 */
[----:B-----5:R-:W-:Y:S02]  /*101a0*/  FADD.FTZ R68, R67, R68 ;  /* 0x0000004443447221 */ /* 0x020fe40000010000 */
[----:B------:R-:W2:Y:S01]  /*101b0*/  MUFU.EX2 R64, R64 ;  /* 0x0000004000407308 */ /* 0x000ea20000000800 */
[----:B------:R-:W-:Y:S01]  /*101c0*/  FADD.FTZ R12, R0, R12 ;  /* 0x0000000c000c7221 */ /* 0x000fe20000010000 */
[----:B------:R-:W-:Y:S01]  /*101d0*/  HMMA.16816.F32 R28, R4, R10, R28 ;  /* 0x0000000a041c723c */ /* 0x000fe2000000181c */
[----:B------:R-:W4:Y:S02]  /*101e0*/  LDSM.16.MT88.4 R8, [R226+0x8400] ;  /* 0x00840000e208783b */ /* 0x000f240000004200 */
[----:B------:R-:W-:-:S03]  /*101f0*/  FADD.FTZ R144, R144, R12 ;  /* 0x0000000c90907221 */ /* 0x000fc60000010000 */
[----:B------:R-:W5:Y:S01]  /*10200*/  MUFU.EX2 R63, R63 ;  /* 0x0000003f003f7308 */ /* 0x000f620000000800 */
[----:B------:R-:W-:Y:S01]  /*10210*/  FADD.FTZ R144, R135, R144 ;  /* 0x0000009087907221 */ /* 0x000fe20000010000 */
[----:B------:R-:W-:Y:S01]  /*10220*/  HMMA.16816.F32 R204, R4, R14, R204 ;  /* 0x0000000e04cc723c */ /* 0x000fe200000018cc */
[----:B------:R-:W4:Y:S02]  /*10230*/  LDSM.16.MT88.4 R12, [R221+0x8800] ;  /* 0x00880000dd0c783b */ /* 0x000f240000004200 */
[----:B------:R-:W-:-:S03]  /*10240*/  FADD.FTZ R128, R128, R144 ;  /* 0x0000009080807221 */ /* 0x000fc60000010000 */
[----:B------:R-:W-:Y:S01]  /*10250*/  MUFU.EX2 R46, R46 ;  /* 0x0000002e002e7308 */ /* 0x000fe20000000800 */
[----:B------:R-:W-:Y:S01]  /*10260*/  FADD.FTZ R128, R136, R128 ;  /* 0x0000008088807221 */ /* 0x000fe20000010000 */
[C---:B-1----:R-:W-:Y:S01]  /*10270*/  F2FP.F16.F32.PACK_AB R4, R66.reuse, R67 ;  /* 0x000000434204723e */ /* 0x042fe200000000ff */
[----:B------:R-:W-:Y:S02]  /*10280*/  FADD.FTZ R66, R66, R68 ;  /* 0x0000004442427221 */ /* 0x000fe40000010000 */
[----:B------:R-:W-:Y:S02]  /*10290*/  FADD.FTZ R125, R125, R128 ;  /* 0x000000807d7d7221 */ /* 0x000fe40000010000 */
[----:B--2---:R-:W-:Y:S01]  /*102a0*/  FADD.FTZ R66, R64, R66 ;  /* 0x0000004240427221 */ /* 0x004fe20000010000 */
[----:B------:R-:W1:Y:S01]  /*102b0*/  MUFU.EX2 R47, R47 ;  /* 0x0000002f002f7308 */ /* 0x000e620000000800 */
[C---:B-----5:R-:W-:Y:S01]  /*102c0*/  F2FP.F16.F32.PACK_AB R6, R63.reuse, R64 ;  /* 0x000000403f06723e */ /* 0x060fe200000000ff */
[----:B------:R-:W-:Y:S01]  /*102d0*/  FADD.FTZ R125, R140, R125 ;  /* 0x0000007d8c7d7221 */ /* 0x000fe20000010000 */
[----:B------:R-:W-:-:S03]  /*102e0*/  FADD.FTZ R63, R63, R66 ;  /* 0x000000423f3f7221 */ /* 0x000fc60000010000 */
        /* <DEDUP_REMOVED lines=8> */
[----:B------:R-:W1:Y:S02]  /*10370*/  MUFU.EX2 R62, R62 ;  /* 0x0000003e003e7308 */ /* 0x000e640000000800 */
[----:B------:R-:W-:-:S04]  /*10380*/  FADD.FTZ R26, R26, R24 ;  /* 0x000000181a1a7221 */ /* 0x000fc80000010000 */
[----:B------:R-:W-:Y:S02]  /*10390*/  FADD.FTZ R26, R27, R26 ;  /* 0x0000001a1b1a7221 */ /* 0x000fe40000010000 */
[----:B------:R-:W5:Y:S01]  /*103a0*/  MUFU.EX2 R60, R60 ;  /* 0x0000003c003c7308 */ /* 0x000f620000000800 */
[----:B--2---:R-:W-:Y:S01]  /*103b0*/  F2FP.F16.F32.PACK_AB R7, R49, R48 ;  /* 0x000000303107723e */ /* 0x004fe200000000ff */
[----:B------:R-:W-:-:S04]  /*103c0*/  FADD.FTZ R26, R32, R26 ;  /* 0x0000001a201a7221 */ /* 0x000fc80000010000 */
[----:B------:R-:W-:Y:S02]  /*103d0*/  FADD.FTZ R34, R34, R26 ;  /* 0x0000001a22227221 */ /* 0x000fe40000010000 */
[----:B---3--:R-:W-:Y:S01]  /*103e0*/  HMMA.16816.F32 R20, R4, R16, R20 ;  /* 0x000000100414723c */ /* 0x008fe20000001814 */
[----:B------:R-:W-:Y:S01]  /*103f0*/  MUFU.EX2 R54, R54 ;  /* 0x0000003600367308 */ /* 0x000fe20000000800 */
[----:B------:R-:W-:Y:S01]  /*10400*/  FADD.FTZ R34, R35, R34 ;  /* 0x0000002223227221 */ /* 0x000fe20000010000 */
[----:B-1----:R-:W-:-:S03]  /*10410*/  FADD.FTZ R63, R62, R63 ;  /* 0x0000003f3e3f7221 */ /* 0x002fc60000010000 */
[C---:B------:R-:W-:Y:S01]  /*10420*/  HMMA.16816.F32 R28, R4.reuse, R18, R28 ;  /* 0x00000012041c723c */ /* 0x040fe2000000181c */
[----:B------:R-:W1:Y:S01]  /*10430*/  LDSM.16.MT88.4 R16, [R226+0x8800] ;  /* 0x00880000e210783b */ /* 0x000e620000004200 */
[----:B------:R-:W-:Y:S01]  /*10440*/  FADD.FTZ R34, R46, R34 ;  /* 0x000000222e227221 */ /* 0x000fe20000010000 */
[----:B------:R-:W2:Y:S03]  /*10450*/  MUFU.EX2 R51, R51 ;  /* 0x0000003300337308 */ /* 0x000ea60000000800 */
[----:B----4-:R-:W-:Y:S01]  /*10460*/  HMMA.16816.F32 R208, R4, R8, R208 ;  /* 0x0000000804d0723c */ /* 0x010fe200000018d0 */
[----:B------:R-:W-:-:S04]  /*10470*/  FADD.FTZ R47, R47, R34 ;  /* 0x000000222f2f7221 */ /* 0x000fc80000010000 */
[----:B------:R-:W3:Y:S01]  /*10480*/  MUFU.EX2 R44, R44 ;  /* 0x0000002c002c7308 */ /* 0x000ee20000000800 */
[----:B------:R-:W-:Y:S01]  /*10490*/  HMMA.16816.F32 R204, R4, R10, R204 ;  /* 0x0000000a04cc723c */ /* 0x000fe200000018cc */
[----:B------:R-:W4:Y:S01]  /*104a0*/  LDSM.16.MT88.4 R8, [R226+0x8c00] ;  /* 0x008c0000e208783b */ /* 0x000f220000004200 */
[----:B------:R-:W-:-:S04]  /*104b0*/  FADD.FTZ R47, R48, R47 ;  /* 0x0000002f302f7221 */ /* 0x000fc80000010000 */
[----:B------:R-:W-:Y:S01]  /*104c0*/  FADD.FTZ R49, R49, R47 ;  /* 0x0000002f31317221 */ /* 0x000fe20000010000 */
[----:B------:R-:W1:Y:S01]  /*104d0*/  MUFU.EX2 R0, R45 ;  /* 0x0000002d00007308 */ /* 0x000e620000000800 */
[C---:B-----5:R-:W-:Y:S01]  /*104e0*/  F2FP.F16.F32.PACK_AB R4, R60.reuse, R62 ;  /* 0x0000003e3c04723e */ /* 0x060fe200000000ff */
[----:B------:R-:W-:Y:S01]  /*104f0*/  FADD.FTZ R60, R60, R63 ;  /* 0x0000003f3c3c7221 */ /* 0x000fe20000010000 */
[----:B--2---:R-:W-:-:S03]  /*10500*/  F2FP.F16.F32.PACK_AB R6, R51, R54 ;  /* 0x000000363306723e */ /* 0x004fc600000000ff */
[----:B------:R-:W-:Y:S02]  /*10510*/  FADD.FTZ R60, R54, R60 ;  /* 0x0000003c363c7221 */ /* 0x000fe40000010000 */
[----:B------:R-:W2:Y:S01]  /*10520*/  MUFU.EX2 R40, R40 ;  /* 0x0000002800287308 */ /* 0x000ea20000000800 */
[----:B---3--:R-:W-:Y:S01]  /*10530*/  FADD.FTZ R49, R44, R49 ;  /* 0x000000312c317221 */ /* 0x008fe20000010000 */
[----:B------:R-:W-:-:S04]  /*10540*/  FADD.FTZ R51, R51, R60 ;  /* 0x0000003c33337221 */ /* 0x000fc80000010000 */
[----:B------:R-:W-:Y:S02]  /*10550*/  FADD.FTZ R51, R2, R51 ;  /* 0x0000003302337221 */ /* 0x000fe40000010000 */
[----:B------:R-:W3:Y:S01]  /*10560*/  MUFU.EX2 R39, R43 ;  /* 0x0000002b00277308 */ /* 0x000ee20000000800 */
[C---:B-1----:R-:W-:Y:S01]  /*10570*/  F2FP.F16.F32.PACK_AB R5, R0.reuse, R44 ;  /* 0x0000002c0005723e */ /* 0x042fe200000000ff */
[----:B------:R-:W-:-:S06]  /*10580*/  FADD.FTZ R0, R0, R49 ;  /* 0x0000003100007221 */ /* 0x000fcc0000010000 */
[----:B------:R-:W1:Y:S01]  /*10590*/  MUFU.EX2 R33, R33 ;  /* 0x0000002100217308 */ /* 0x000e620000000800 */
[----:B--2---:R-:W-:-:S07]  /*105a0*/  FADD.FTZ R0, R40, R0 ;  /* 0x0000000028007221 */ /* 0x004fce0000010000 */
[----:B------:R-:W2:Y:S01]  /*105b0*/  MUFU.EX2 R42, R42 ;  /* 0x0000002a002a7308 */ /* 0x000ea20000000800 */
[C---:B---3--:R-:W-:Y:S01]  /*105c0*/  F2FP.F16.F32.PACK_AB R7, R39.reuse, R40 ;  /* 0x000000282707723e */ /* 0x048fe200000000ff */
[----:B------:R-:W-:-:S06]  /*105d0*/  FADD.FTZ R39, R39, R0 ;  /* 0x0000000027277221 */ /* 0x000fcc0000010000 */
[----:B------:R-:W-:Y:S01]  /*105e0*/  HMMA.16816.F32 R20, R4, R12, R20 ;  /* 0x0000000c0414723c */ /* 0x000fe20000001814 */
[----:B------:R-:W-:Y:S01]  /*105f0*/  MUFU.EX2 R199, R199 ;  /* 0x000000c700c77308 */ /* 0x000fe20000000800 */
[----:B-1----:R-:W-:-:S04]  /*10600*/  FADD.FTZ R51, R33, R51 ;  /* 0x0000003321337221 */ /* 0x002fc80000010000 */
[C---:B------:R-:W-:Y:S01]  /*10610*/  HMMA.16816.F32 R28, R4.reuse, R14, R28 ;  /* 0x0000000e041c723c */ /* 0x040fe2000000181c */
[----:B------:R-:W-:Y:S02]  /*10620*/  FFMA.FTZ R12, R36, UR4, -R52 ;  /* 0x00000004240c7c23 */ /* 0x000fe40008010834 */
[----:B------:R-:W1:Y:S01]  /*10630*/  MUFU.EX2 R38, R38 ;  /* 0x0000002600267308 */ /* 0x000e620000000800 */
[----:B--2---:R-:W-:Y:S02]  /*10640*/  FADD.FTZ R51, R42, R51 ;  /* 0x000000332a337221 */ /* 0x004fe40000010000 */
[C---:B------:R-:W-:Y:S05]  /*10650*/  HMMA.16816.F32 R208, R4.reuse, R16, R208 ;  /* 0x0000001004d0723c */ /* 0x040fea00000018d0 */
[----:B------:R-:W2:Y:S01]  /*10660*/  MUFU.EX2 R41, R41 ;  /* 0x0000002900297308 */ /* 0x000ea20000000800 */
[----:B------:R-:W-:Y:S07]  /*10670*/  HMMA.16816.F32 R204, R4, R18, R204 ;  /* 0x0000001204cc723c */ /* 0x000fee00000018cc */
[----:B------:R-:W3:Y:S01]  /*10680*/  MUFU.EX2 R12, R12 ;  /* 0x0000000c000c7308 */ /* 0x000ee20000000800 */
[----:B------:R-:W-:Y:S01]  /*10690*/  F2FP.F16.F32.PACK_AB R4, R33, R2 ;  /* 0x000000022104723e */ /* 0x000fe200000000ff */
[----:B-1----:R-:W-:Y:S01]  /*106a0*/  FADD.FTZ R39, R38, R39 ;  /* 0x0000002726277221 */ /* 0x002fe20000010000 */
[C---:B------:R-:W-:Y:S01]  /*106b0*/  F2FP.F16.F32.PACK_AB R6, R199.reuse, R42 ;  /* 0x0000002ac706723e */ /* 0x040fe200000000ff */
[----:B------:R-:W-:-:S04]  /*106c0*/  FADD.FTZ R199, R199, R51 ;  /* 0x00000033c7c77221 */ /* 0x000fc80000010000 */
        /* <DEDUP_REMOVED lines=8> */
[C---:B----4-:R-:W-:Y:S06]  /*10750*/  HMMA.16816.F32 R208, R4.reuse, R8, R208 ;  /* 0x0000000804d0723c */ /* 0x050fec00000018d0 */
[----:B------:R-:W-:-:S15]  /*10760*/  HMMA.16816.F32 R204, R4, R10, R204 ;  /* 0x0000000a04cc723c */ /* 0x000fde00000018cc */
[----:B------:R-:W-:-:S09]  /*10770*/  NOP ;  /* 0x0000000000007918 */ /* 0x000fd20000000000 */
.L_x_1698:
[----:B------:R-:W1:Y:S01]  /*10780*/  S2R R231, SR_TID.X ;  /* 0x0000000000e77919 */ /* 0x000e620000002100 */
[----:B------:R-:W-:Y:S01]  /*10790*/  UISETP.GE.AND UP0, UPT, UR6, 0x1, UPT ;  /* 0x000000010600788c */ /* 0x000fe2000bf06270 */
[----:B------:R-:W-:-:S05]  /*107a0*/  ULDC.64 UR10, c[0x0][0x208] ;  /* 0x00008200000a7ab9 */ /* 0x000fca0000000a00 */
[----:B------:R-:W-:Y:S02]  /*107b0*/  PLOP3.LUT P0, PT, PT, PT, UP0, 0x80, 0x0 ;  /* 0x000000000000781c */ /* 0x000fe40003f0f008 */
[----:B-1----:R-:W-:-:S04]  /*107c0*/  SHF.R.S32.HI R230, RZ, 0x1f, R231 ;  /* 0x0000001fffe67819 */ /* 0x002fc800000114e7 */
[----:B------:R-:W-:-:S04]  /*107d0*/  LEA.HI R229, R230, R231, RZ, 0x2 ;  /* 0x000000e7e6e57211 */ /* 0x000fc800078f10ff */
[----:B------:R-:W-:-:S05]  /*107e0*/  LOP3.LUT R232, R229, 0xfffffffc, RZ, 0xc0, !PT ;  /* 0xfffffffce5e87812 */ /* 0x000fca00078ec0ff */
[----:B------:R-:W-:-:S04]  /*107f0*/  IMAD.IADD R232, R231, 0x1, -R232 ;  /* 0x00000001e7e87824 */ /* 0x000fc800078e0ae8 */
[----:B------:R-:W-:Y:S01]  /*10800*/  IMAD.SHL.U32 R232, R232, 0x8, RZ ;  /* 0x00000008e8e87824 */ /* 0x000fe200078e00ff */
[----:B------:R-:W-:Y:S06]  /*10810*/  @!P0 BRA `(.L_x_1706) ;  /* 0x0000005800088947 */ /* 0x000fec0003800000 */
[----:B------:R-:W-:Y:S01]  /*10820*/  ULEA UR8, -UR8, URZ, 0x8 ;  /* 0x0000003f08087291 */ /* 0x000fe2000f8e413f */
[----:B------:R-:W-:Y:S02]  /*10830*/  IMAD.MOV.U32 R202, RZ, RZ, R133 ;  /* 0x000000ffffca7224 */ /* 0x000fe400078e0085 */
[----:B------:R-:W-:Y:S01]  /*10840*/  IMAD.MOV.U32 R203, RZ, RZ, R134 ;  /* 0x000000ffffcb7224 */ /* 0x000fe200078e0086 */
[----:B------:R-:W-:Y:S02]  /*10850*/  USHF.R.S32.HI UR4, URZ, 0x1f, UR8 ;  /* 0x0000001f3f047899 */ /* 0x000fe40008011408 */
[----:B------:R-:W-:Y:S01]  /*10860*/  MOV R228, UR8 ;  /* 0x0000000800e47c02 */ /* 0x000fe20008000f00 */
[----:B------:R-:W-:-:S03]  /*10870*/  ULDC UR8, c[0x0][0x2d0] ;  /* 0x0000b40000087ab9 */ /* 0x000fc60000000800 */
[----:B------:R-:W-:Y:S01]  /*10880*/  MOV R227, UR4 ;  /* 0x0000000400e37c02 */ /* 0x000fe20008000f00 */
[----:B------:R-:W-:-:S06]  /*10890*/  ULDC UR4, c[0x0][0x2ec] ;  /* 0x0000bb0000047ab9 */ /* 0x000fcc0000000800 */
.L_x_1710:
        /* <DEDUP_REMOVED lines=10> */
[----:B------:R-:W-:Y:S04]  /*10940*/  USHF.L.U32 UR9, UR6, 0x8, URZ ;  /* 0x0000000806097899 */ /* 0x000fe8000800063f */
[----:B------:R-:W-:Y:S02]  /*10950*/  UIADD3 UR7, UR9, -0x100, URZ ;  /* 0xffffff0009077890 */ /* 0x000fe4000fffe03f */
[----:B------:R-:W-:Y:S04]  /*10960*/  IMAD.U32 R15, RZ, RZ, UR9 ;  /* 0x00000009ff0f7e24 */ /* 0x000fe8000f8e00ff */
[----:B------:R-:W-:Y:S02]  /*10970*/  MOV R13, UR7 ;  /* 0x00000007000d7c02 */ /* 0x000fe40008000f00 */
[----:B------:R-:W-:Y:S02]  /*10980*/  IABS R15, R15 ;  /* 0x0000000f000f7213 */ /* 0x000fe40000000000 */
[----:B------:R-:W-:Y:S02]  /*10990*/  IABS R13, R13 ;  /* 0x0000000d000d7213 */ /* 0x000fe40000000000 */
[----:B----4-:R-:W-:Y:S04]  /*109a0*/  IABS R0, R2 ;  /* 0x0000000200007213 */ /* 0x010fe80000000000 */
        /* <DEDUP_REMOVED lines=12> */
[----:B------:R-:W-:Y:S01]  /*10a70*/  IMAD R13, R0, R12, R13 ;  /* 0x0000000c000d7224 */ /* 0x000fe200078e020d */
[----:B------:R-:W-:Y:S01]  /*10a80*/  LOP3.LUT R12, R2, UR9, RZ, 0x3c, !PT ;  /* 0x00000009020c7c12 */ /* 0x000fe2000f8e3cff */
        /* <DEDUP_REMOVED lines=10> */
[C---:B------:R-:W-:Y:S02]  /*10b30*/  LOP3.LUT R0, R2.reuse, UR7, RZ, 0x3c, !PT ;  /* 0x0000000702007c12 */ /* 0x040fe4000f8e3cff */
[----:B------:R-:W-:Y:S02]  /*10b40*/  ISETP.NE.AND P0, PT, R2, RZ, PT ;  /* 0x000000ff0200720c */ /* 0x000fe40003f05270 */
[----:B------:R-:W-:Y:S02]  /*10b50*/  ISETP.GE.AND P3, PT, R0, RZ, PT ;  /* 0x000000ff0000720c */ /* 0x000fe40003f66270 */
[----:B------:R-:W-:Y:S03]  /*10b60*/  LOP3.LUT R0, RZ, R2, RZ, 0x33, !PT ;  /* 0x00000002ff007212 */ /* 0x000fe600078e33ff */
[----:B------:R-:W-:Y:S02]  /*10b70*/  @P5 IADD3 R4, R4, 0x1, RZ ;  /* 0x0000000104045810 */ /* 0x000fe40007ffe0ff */
[----:B------:R-:W-:Y:S05]  /*10b80*/  @P6 VIADD R5, R5, 0x1 ;  /* 0x0000000105056836 */ /* 0x000fea0000000000 */
[----:B------:R-:W-:Y:S01]  /*10b90*/  @!P4 IADD3 R5, -R5, RZ, RZ ;  /* 0x000000ff0505c210 */ /* 0x000fe20007ffe1ff */
[----:B------:R-:W-:Y:S05]  /*10ba0*/  @!P3 IMAD.MOV R4, RZ, RZ, -R4 ;  /* 0x000000ffff04b224 */ /* 0x000fea00078e0a04 */
[C---:B------:R-:W-:Y:S02]  /*10bb0*/  SEL R4, R0.reuse, R4, !P0 ;  /* 0x0000000400047207 */ /* 0x040fe40004000000 */
[----:B------:R-:W-:Y:S02]  /*10bc0*/  SEL R0, R0, R5, !P0 ;  /* 0x0000000500007207 */ /* 0x000fe40004000000 */
[-C--:B------:R-:W-:Y:S02]  /*10bd0*/  LEA R14, P3, R4, R222.reuse, 0x2 ;  /* 0x000000de040e7211 */ /* 0x080fe400078610ff */
[----:B------:R-:W-:Y:S02]  /*10be0*/  LEA R12, P0, R0, R222, 0x2 ;  /* 0x000000de000c7211 */ /* 0x000fe400078010ff */
[-C--:B------:R-:W-:Y:S02]  /*10bf0*/  LEA.HI.X.SX32 R15, R4, R223.reuse, 0x2, P3 ;  /* 0x000000df040f7211 */ /* 0x080fe400018f16ff */
[C---:B------:R-:W-:Y:S01]  /*10c00*/  LEA.HI.X.SX32 R13, R0.reuse, R223, 0x2, P0 ;  /* 0x000000df000d7211 */ /* 0x040fe200000f16ff */
[----:B------:R-:W-:Y:S02]  /*10c10*/  IMAD.IADD R0, R0, 0x1, -R4 ;  /* 0x0000000100007824 */ /* 0x000fe400078e0a04 */
[----:B------:R-:W4:Y:S01]  /*10c20*/  LDG.E R14, desc[UR10][R14.64] ;  /* 0x0000000a0e0e7981 */ /* 0x000f22000c1e1900 */
[----:B------:R-:W5:Y:S01]  /*10c30*/  LDC.64 R4, c[0x0][0x238] ;  /* 0x00008e00ff047b82 */ /* 0x000f620000000a00 */
[----:B------:R-:W-:Y:S05]  /*10c40*/  IMAD R0, R0, R2, -0x100 ;  /* 0xffffff0000007424 */ /* 0x000fea00078e0202 */
[----:B------:R-:W-:Y:S01]  /*10c50*/  SHF.R.S32.HI R2, RZ, 0x1f, R0 ;  /* 0x0000001fff027819 */ /* 0x000fe20000011400 */
[----:B------:R1:W4:Y:S02]  /*10c60*/  LDG.E R15, desc[UR10][R12.64] ;  /* 0x0000000a0c0f7981 */ /* 0x000324000c1e1900 */
[----:B-1----:R-:W1:Y:S02]  /*10c70*/  LDC.64 R12, c[0x0][0x250] ;  /* 0x00009400ff0c7b82 */ /* 0x002e640000000a00 */
[-C--:B-1----:R-:W-:Y:S02]  /*10c80*/  IMAD R2, R2, R12.reuse, RZ ;  /* 0x0000000c02027224 */ /* 0x082fe400078e02ff */
[C---:B------:R-:W-:Y:S04]  /*10c90*/  IMAD.WIDE.U32 R16, R0.reuse, R12, RZ ;  /* 0x0000000c00107225 */ /* 0x040fe800078e00ff */
[----:B------:R-:W-:Y:S05]  /*10ca0*/  IMAD R2, R0, R13, R2 ;  /* 0x0000000d00027224 */ /* 0x000fea00078e0202 */
[----:B------:R-:W-:Y:S01]  /*10cb0*/  IADD3 R17, R17, R2, RZ ;  /* 0x0000000211117210 */ /* 0x000fe20007ffe0ff */
[----:B----4-:R-:W-:Y:S04]  /*10cc0*/  IMAD.IADD R14, R14, 0x1, -R15 ;  /* 0x000000010e0e7824 */ /* 0x010fe800078e0a0f */
[----:B-----5:R-:W-:Y:S01]  /*10cd0*/  IMAD.WIDE.U32 R16, R14, R4, R16 ;  /* 0x000000040e107225 */ /* 0x020fe200078e0010 */
[----:B------:R-:W-:Y:S02]  /*10ce0*/  SHF.R.S32.HI R0, RZ, 0x1f, R14 ;  /* 0x0000001fff007819 */ /* 0x000fe4000001140e */
[----:B------:R-:W-:Y:S03]  /*10cf0*/  MOV R2, R16 ;  /* 0x0000001000027202 */ /* 0x000fe60000000f00 */
[----:B------:R-:W-:Y:S04]  /*10d00*/  IMAD R0, R0, R4, RZ ;  /* 0x0000000400007224 */ /* 0x000fe800078e02ff */
[----:B------:R-:W-:Y:S04]  /*10d10*/  IMAD R0, R14, R5, R0 ;  /* 0x000000050e007224 */ /* 0x000fe800078e0200 */
[----:B------:R-:W-:Y:S07]  /*10d20*/  IMAD.IADD R0, R17, 0x1, R0 ;  /* 0x0000000111007824 */ /* 0x000fee00078e0200 */
.L_x_1707:
[----:B------:R-:W4:Y:S01]  /*10d30*/  @!P2 LDC.64 R12, c[0x0][0x250] ;  /* 0x00009400ff0cab82 */ /* 0x000f220000000a00 */
[----:B------:R-:W-:Y:S01]  /*10d40*/  @P2 STS [R220+0x5000], RZ ;  /* 0x005000ffdc002388 */ /* 0x000fe20000000800 */
[CC--:B------:R-:W-:Y:S01]  /*10d50*/  LEA R234, P3, R2.reuse, R181.reuse, 0x1 ;  /* 0x000000b502ea7211 */ /* 0x0c0fe200078608ff */
[----:B------:R-:W-:Y:S01]  /*10d60*/  @!P2 IMAD.MOV.U32 R18, RZ, RZ, R2 ;  /* 0x000000ffff12a224 */ /* 0x000fe200078e0002 */
[C---:B------:R-:W-:Y:S01]  /*10d70*/  @!P2 IADD3 R5, P0, R2.reuse, UR25, RZ ;  /* 0x000000190205ac10 */ /* 0x040fe2000ff1e0ff */
[----:B------:R-:W-:Y:S01]  /*10d80*/  @P2 STS [R220+0x5004], RZ ;  /* 0x005004ffdc002388 */ /* 0x000fe20000000800 */
[-CC-:B------:R-:W-:Y:S01]  /*10d90*/  LEA.HI.X R235, R2, R180.reuse, R0.reuse, 0x1, P3 ;  /* 0x000000b402eb7211 */ /* 0x180fe200018f0c00 */
[----:B------:R-:W-:Y:S01]  /*10da0*/  @!P2 IMAD.MOV.U32 R19, RZ, RZ, R0 ;  /* 0x000000ffff13a224 */ /* 0x000fe200078e0000 */
[----:B------:R-:W-:Y:S01]  /*10db0*/  @!P2 IADD3.X R4, R0, UR24, RZ, P0, !PT ;  /* 0x000000180004ac10 */ /* 0x000fe200087fe4ff */
[----:B------:R-:W-:Y:S01]  /*10dc0*/  @P2 STS.64 [R220+0x5008], RZ ;  /* 0x005008ffdc002388 */ /* 0x000fe20000000a00 */
[CC--:B------:R-:W-:Y:S01]  /*10dd0*/  @!P2 LEA R16, P0, R5.reuse, R181.reuse, 0x1 ;  /* 0x000000b50510a211 */ /* 0x0c0fe200078008ff */
[----:B--2---:R-:W-:Y:S01]  /*10de0*/  @!P2 IMAD.WIDE.U32 R18, R8, 0x60, R18 ;  /* 0x000000600812a825 */ /* 0x004fe200078e0012 */
[----:B------:R-:W-:Y:S01]  /*10df0*/  UISETP.GE.AND UP0, UPT, UR6, 0x2, UPT ;  /* 0x000000020600788c */ /* 0x000fe2000bf06270 */
[----:B------:R-:W-:Y:S01]  /*10e00*/  @!PT LDS RZ, [RZ] ;  /* 0x00000000fffff984 */ /* 0x000fe20000000800 */
[----:B------:R-:W-:Y:S01]  /*10e10*/  @!PT LDS RZ, [RZ] ;  /* 0x00000000fffff984 */ /* 0x000fe20000000800 */
[----:B------:R-:W-:Y:S01]  /*10e20*/  @!PT LDS RZ, [RZ] ;  /* 0x00000000fffff984 */ /* 0x000fe20000000800 */
[----:B------:R-:W-:Y:S01]  /*10e30*/  @!P2 LDGSTS.E.BYPASS.LTC128B.128 [R220+0x5000], desc[UR10][R234.64] ;  /* 0x05000000eadcafae */ /* 0x000fe2000b901d4a */
[----:B------:R-:W-:Y:S01]  /*10e40*/  @!P2 LEA.HI.X R17, R5, R180, R4, 0x1, P0 ;  /* 0x000000b40511a211 */ /* 0x000fe200000f0c04 */
[----:B------:R-:W-:Y:S01]  /*10e50*/  @!P2 IMAD R9, R9, 0x60, RZ ;  /* 0x000000600909a824 */ /* 0x000fe200078e02ff */
[----:B------:R-:W2:Y:S01]  /*10e60*/  @!P2 LDC.64 R4, c[0x0][0x250] ;  /* 0x00009400ff04ab82 */ /* 0x000ea20000000a00 */
[----:B------:R-:W-:Y:S01]  /*10e70*/  @P2 STS.128 [R220+0x5800], RZ ;  /* 0x005800ffdc002388 */ /* 0x000fe20000000c00 */
[C---:B-1----:R-:W-:Y:S01]  /*10e80*/  @!P2 LEA R14, P0, R10.reuse, R2, 0x6 ;  /* 0x000000020a0ea211 */ /* 0x042fe200078030ff */
[----:B------:R-:W-:Y:S02]  /*10e90*/  @!P2 IMAD.IADD R9, R9, 0x1, R19 ;  /* 0x000000010909a824 */ /* 0x000fe400078e0213 */
[----:B------:R-:W-:Y:S01]  /*10ea0*/  @!PT LDS RZ, [RZ] ;  /* 0x00000000fffff984 */ /* 0x000fe20000000800 */
[----:B------:R-:W-:Y:S01]  /*10eb0*/  @!PT LDS RZ, [RZ] ;  /* 0x00000000fffff984 */ /* 0x000fe20000000800 */
[----:B------:R-:W-:Y:S01]  /*10ec0*/  @!PT LDS RZ, [RZ] ;  /* 0x00000000fffff984 */ /* 0x000fe20000000800 */
[----:B------:R1:W-:Y:S01]  /*10ed0*/  @!P2 LDGSTS.E.BYPASS.LTC128B.128 [R220+0x5800], desc[UR10][R16.64] ;  /* 0x0580000010dcafae */ /* 0x0003e2000b901d4a */
[----:B------:R-:W-:Y:S01]  /*10ee0*/  @!P2 LEA.HI.X R15, R10, R0, R11, 0x6, P0 ;  /* 0x000000000a0fa211 */ /* 0x000fe200000f340b */
[----:B------:R-:W-:Y:S01]  /*10ef0*/  @!P2 IMAD.MOV.U32 R19, RZ, RZ, R0 ;  /* 0x000000ffff13a224 */ /* 0x000fe200078e0000 */
[----:B------:R-:W5:Y:S01]  /*10f00*/  @!P2 LDC.64 R10, c[0x0][0x250] ;  /* 0x00009400ff0aab82 */ /* 0x000f620000000a00 */
[----:B------:R-:W-:Y:S01]  /*10f10*/  @P2 STS.128 [R220+0x6000], RZ ;  /* 0x006000ffdc002388 */ /* 0x000fe20000000c00 */
[-C--:B------:R-:W-:Y:S02]  /*10f20*/  @!P2 LEA R20, P3, R14, R181.reuse, 0x1 ;  /* 0x000000b50e14a211 */ /* 0x080fe400078608ff */
[----:B---3--:R-:W-:Y:S02]  /*10f30*/  @!P2 LEA R8, P0, R6, R2, 0x7 ;  /* 0x000000020608a211 */ /* 0x008fe400078038ff */
[----:B------:R-:W-:Y:S02]  /*10f40*/  @!P2 LEA.HI.X R21, R14, R180, R15, 0x1, P3 ;  /* 0x000000b40e15a211 */ /* 0x000fe400018f0c0f */
[-C--:B------:R-:W-:Y:S02]  /*10f50*/  @!P2 LEA R14, P3, R18, R181.reuse, 0x1 ;  /* 0x000000b5120ea211 */ /* 0x080fe400078608ff */
        /* <DEDUP_REMOVED lines=8> */
[-C--:B------:R-:W-:Y:S01]  /*10fe0*/  @!P2 LEA.HI.X R7, R8, R180.reuse, R7, 0x1, P0 ;  /* 0x000000b40807a211 */ /* 0x080fe200000f0c07 */
[----:B------:R-:W-:Y:S02]  /*10ff0*/  @!P2 IMAD.MOV.U32 R8, RZ, RZ, R2 ;  /* 0x000000ffff08a224 */ /* 0x000fe400078e0002 */
[----:B------:R-:W-:Y:S01]  /*11000*/  @!PT LDS RZ, [RZ] ;  /* 0x00000000fffff984 */ /* 0x000fe20000000800 */
[----:B------:R-:W-:Y:S01]  /*11010*/  @!PT LDS RZ, [RZ] ;  /* 0x00000000fffff984 */ /* 0x000fe20000000800 */
[----:B------:R-:W-:Y:S01]  /*11020*/  @!PT LDS RZ, [RZ] ;  /* 0x00000000fffff984 */ /* 0x000fe20000000800 */
[----:B------:R-:W-:Y:S01]  /*11030*/  @!P2 LDGSTS.E.BYPASS.LTC128B.128 [R220+0x6800], desc[UR10][R14.64] ;  /* 0x068000000edcafae */ /* 0x000fe2000b901d4a */
[----:B------:R-:W-:Y:S02]  /*11040*/  @!P2 IMAD.MOV.U32 R9, RZ, RZ, R0 ;  /* 0x000000ffff09a224 */ /* 0x000fe400078e0000 */
[----:B------:R-:W-:Y:S01]  /*11050*/  @!P2 IMAD.MOV.U32 R18, RZ, RZ, R2 ;  /* 0x000000ffff12a224 */ /* 0x000fe200078e0002 */
[----:B------:R-:W-:Y:S01]  /*11060*/  @P2 STS.128 [R220+0x7000], RZ ;  /* 0x007000ffdc002388 */ /* 0x000fe20000000c00 */
[----:B----4-:R-:W-:Y:S03]  /*11070*/  @!P2 IMAD.WIDE.U32 R8, R12, 0xa0, R8 ;  /* 0x000000a00c08a825 */ /* 0x010fe600078e0008 */
[----:B------:R-:W-:Y:S01]  /*11080*/  @!PT LDS RZ, [RZ] ;  /* 0x00000000fffff984 */ /* 0x000fe20000000800 */
[----:B------:R-:W-:Y:S01]  /*11090*/  @!PT LDS RZ, [RZ] ;  /* 0x00000000fffff984 */ /* 0x000fe20000000800 */
[----:B------:R-:W-:Y:S01]  /*110a0*/  @!PT LDS RZ, [RZ] ;  /* 0x00000000fffff984 */ /* 0x000fe20000000800 */
[----:B------:R-:W-:Y:S01]  /*110b0*/  @!P2 LDGSTS.E.BYPASS.LTC128B.128 [R220+0x7000], desc[UR10][R6.64] ;  /* 0x0700000006dcafae */ /* 0x000fe2000b901d4a */
[----:B-----5:R-:W-:Y:S01]  /*110c0*/  @!P2 IMAD.WIDE.U32 R18, R10, 0xe0, R18 ;  /* 0x000000e00a12a825 */ /* 0x020fe200078e0012 */
[-C--:B------:R-:W-:Y:S02]  /*110d0*/  @!P2 LEA R12, P4, R8, R181.reuse, 0x1 ;  /* 0x000000b5080ca211 */ /* 0x080fe400078808ff */
[----:B------:R-:W-:Y:S01]  /*110e0*/  @P2 STS.128 [R220+0x7800], RZ ;  /* 0x007800ffdc002388 */ /* 0x000fe20000000c00 */
[----:B------:R-:W-:Y:S01]  /*110f0*/  @!P2 IMAD R13, R13, 0xa0, RZ ;  /* 0x000000a00d0da824 */ /* 0x000fe200078e02ff */
[-C--:B------:R-:W-:Y:S01]  /*11100*/  @!P2 LEA R10, P0, R18, R181.reuse, 0x1 ;  /* 0x000000b5120aa211 */ /* 0x080fe200078008ff */
[----:B-1----:R-:W-:Y:S02]  /*11110*/  @!P2 IMAD.MOV.U32 R16, RZ, RZ, R2 ;  /* 0x000000ffff10a224 */ /* 0x002fe400078e0002 */
[----:B------:R-:W-:Y:S02]  /*11120*/  @!P2 IMAD.IADD R13, R13, 0x1, R9 ;  /* 0x000000010d0da824 */ /* 0x000fe400078e0209 */
[----:B------:R-:W-:Y:S02]  /*11130*/  @!P2 IMAD.MOV.U32 R17, RZ, RZ, R0 ;  /* 0x000000ffff11a224 */ /* 0x000fe400078e0000 */
[----:B--2---:R-:W-:Y:S01]  /*11140*/  @!P2 IMAD R5, R5, 0xc0, RZ ;  /* 0x000000c00505a824 */ /* 0x004fe200078e02ff */
[-C--:B------:R-:W-:Y:S01]  /*11150*/  @!P2 LEA.HI.X R13, R8, R180.reuse, R13, 0x1, P4 ;  /* 0x000000b4080da211 */ /* 0x080fe200020f0c0d */
[----:B------:R-:W-:Y:S04]  /*11160*/  @!P2 IMAD.WIDE.U32 R16, R4, 0xc0, R16 ;  /* 0x000000c00410a825 */ /* 0x000fe800078e0010 */
[----:B------:R-:W-:Y:S01]  /*11170*/  @!PT LDS RZ, [RZ] ;  /* 0x00000000fffff984 */ /* 0x000fe20000000800 */
[----:B------:R-:W-:Y:S01]  /*11180*/  @!PT LDS RZ, [RZ] ;  /* 0x00000000fffff984 */ /* 0x000fe20000000800 */
[----:B------:R-:W-:Y:S01]  /*11190*/  @!PT LDS RZ, [RZ] ;  /* 0x00000000fffff984 */ /* 0x000fe20000000800 */
[----:B------:R-:W-:Y:S01]  /*111a0*/  @!P2 LDGSTS.E.BYPASS.LTC128B.128 [R220+0x7800], desc[UR10][R12.64] ;  /* 0x078000000cdcafae */ /* 0x000fe2000b901d4a */
[----:B------:R-:W-:Y:S01]  /*111b0*/  @!P2 IMAD.IADD R5, R5, 0x1, R17 ;  /* 0x000000010505a824 */ /* 0x000fe200078e0211 */
[C---:B------:R-:W-:Y:S01]  /*111c0*/  @!P2 LEA R4, P3, R16.reuse, R181, 0x1 ;  /* 0x000000b51004a211 */ /* 0x040fe200078608ff */
[----:B------:R-:W-:Y:S01]  /*111d0*/  @!P2 IMAD R11, R11, 0xe0, RZ ;  /* 0x000000e00b0ba824 */ /* 0x000fe200078e02ff */
[----:B------:R-:W-:Y:S02]  /*111e0*/  @P2 STS.128 [R220+0x8000], RZ ;  /* 0x008000ffdc002388 */ /* 0x000fe40000000c00 */
[-C--:B------:R-:W-:Y:S01]  /*111f0*/  @!P2 LEA.HI.X R5, R16, R180.reuse, R5, 0x1, P3 ;  /* 0x000000b41005a211 */ /* 0x080fe200018f0c05 */
[----:B------:R-:W-:Y:S04]  /*11200*/  @!P2 IMAD.IADD R11, R11, 0x1, R19 ;  /* 0x000000010b0ba824 */ /* 0x000fe800078e0213 */
[----:B------:R-:W-:Y:S01]  /*11210*/  @!PT LDS RZ, [RZ] ;  /* 0x00000000fffff984 */ /* 0x000fe20000000800 */
[----:B------:R-:W-:Y:S01]  /*11220*/  @!PT LDS RZ, [RZ] ;  /* 0x00000000fffff984 */ /* 0x000fe20000000800 */
[----:B------:R-:W-:Y:S01]  /*11230*/  @!PT LDS RZ, [RZ] ;  /* 0x00000000fffff984 */ /* 0x000fe20000000800 */
[----:B------:R-:W-:Y:S01]  /*11240*/  @!P2 LDGSTS.E.BYPASS.LTC128B.128 [R220+0x8000], desc[UR10][R4.64] ;  /* 0x0800000004dcafae */ /* 0x000fe2000b901d4a */
[----:B------:R-:W-:Y:S02]  /*11250*/  @!P2 LEA.HI.X R11, R18, R180, R11, 0x1, P0 ;  /* 0x000000b4120ba211 */ /* 0x000fe400000f0c0b */
[----:B------:R-:W-:Y:S01]  /*11260*/  PLOP3.LUT P0, PT, PT, PT, UP0, 0x80, 0x0 ;  /* 0x000000000000781c */ /* 0x000fe20003f0f008 */
[----:B------:R-:W-:Y:S04]  /*11270*/  @P2 STS.128 [R220+0x8800], RZ ;  /* 0x008800ffdc002388 */ /* 0x000fe80000000c00 */
[----:B------:R-:W-:Y:S01]  /*11280*/  @!PT LDS RZ, [RZ] ;  /* 0x00000000fffff984 */ /* 0x000fe20000000800 */
[----:B------:R-:W-:Y:S01]  /*11290*/  @!PT LDS RZ, [RZ] ;  /* 0x00000000fffff984 */ /* 0x000fe20000000800 */
[----:B------:R-:W-:Y:S01]  /*112a0*/  @!PT LDS RZ, [RZ] ;  /* 0x00000000fffff984 */ /* 0x000fe20000000800 */
[----:B------:R1:W-:Y:S04]  /*112b0*/  @!P2 LDGSTS.E.BYPASS.LTC128B.128 [R220+0x8800], desc[UR10][R10.64] ;  /* 0x088000000adcafae */ /* 0x0003e8000b901d4a */
[----:B------:R-:W-:Y:S04]  /*112c0*/  LDSM.16.M88.4 R128, [R198] ;  /* 0x00000000c680783b */ /* 0x000fe80000000200 */
[----:B------:R-:W0:Y:S04]  /*112d0*/  LDGDEPBAR ;  /* 0x00000000000079af */ /* 0x000e280000000000 */
[----:B------:R-:W2:Y:S04]  /*112e0*/  LDSM.16.M88.4 R16, [R196+0x1400] ;  /* 0x00140000c410783b */ /* 0x000ea80000000200 */
[----:B------:R-:W3:Y:S04]  /*112f0*/  LDSM.16.M88.4 R24, [R196+0x1800] ;  /* 0x00180000c418783b */ /* 0x000ee80000000200 */
[----:B------:R-:W4:Y:S04]  /*11300*/  LDSM.16.M88.4 R32, [R196+0x1c00] ;  /* 0x001c0000c420783b */ /* 0x000f280000000200 */
[----:B------:R-:W-:Y:S04]  /*11310*/  LDSM.16.M88.4 R40, [R196+0x2000] ;  /* 0x00200000c428783b */ /* 0x000fe80000000200 */
[----:B-1----:R-:W1:Y:S04]  /*11320*/  LDSM.16.M88.4 R8, [R196+0x1000] ;  /* 0x00100000c408783b */ /* 0x002e680000000200 */
        /* <DEDUP_REMOVED lines=8> */
[C---:B---3--:R-:W-:Y:S03]  /*113b0*/  HMMA.16816.F32 R20, R128.reuse, R24, RZ ;  /* 0x000000188014723c */ /* 0x048fe600000018ff */
[----:B------:R-:W3:Y:S03]  /*113c0*/  LDSM.16.M88.4 R104, [R196+0x4000] ;  /* 0x00400000c468783b */ /* 0x000ee60000000200 */
[C---:B----4-:R-:W-:Y:S01]  /*113d0*/  HMMA.16816.F32 R28, R128.reuse, R32, RZ ;  /* 0x00000020801c723c */ /* 0x050fe200000018ff */
[----:B------:R-:W4:Y:S04]  /*113e0*/  LDSM.16.M88.4 R112, [R196+0x4400] ;  /* 0x00440000c470783b */ /* 0x000f280000000200 */
[----:B------:R-:W4:Y:S01]  /*113f0*/  LDSM.16.M88.4 R120, [R196+0x4800] ;  /* 0x00480000c478783b */ /* 0x000f220000000200 */
[C---:B-1----:R-:W-:Y:S03]  /*11400*/  HMMA.16816.F32 R4, R128.reuse, R8, RZ ;  /* 0x000000088004723c */ /* 0x042fe600000018ff */
[----:B------:R-:W1:Y:S03]  /*11410*/  LDSM.16.M88.4 R140, [R196+0x4c00] ;  /* 0x004c0000c48c783b */ /* 0x000e660000000200 */
[C---:B------:R-:W-:Y:S01]  /*11420*/  HMMA.16816.F32 R8, R128.reuse, R10, RZ ;  /* 0x0000000a8008723c */ /* 0x040fe200000018ff */
[----:B------:R-:W-:Y:S04]  /*11430*/  LDSM.16.M88.4 R132, [R197] ;  /* 0x00000000c584783b */ /* 0x000fe80000000200 */
[----:B------:R-:W1:Y:S01]  /*11440*/  LDSM.16.M88.4 R136, [R3] ;  /* 0x000000000388783b */ /* 0x000e620000000200 */
[C---:B------:R-:W-:Y:S03]  /*11450*/  HMMA.16816.F32 R36, R128.reuse, R40, RZ ;  /* 0x000000288024723c */ /* 0x040fe600000018ff */
[----:B------:R-:W1:Y:S03]  /*11460*/  LDSM.16.M88.4 R192, [R3+0x400] ;  /* 0x0004000003c0783b */ /* 0x000e660000000200 */
[C---:B-----5:R-:W-:Y:S01]  /*11470*/  HMMA.16816.F32 R44, R128.reuse, R48, RZ ;  /* 0x00000030802c723c */ /* 0x060fe200000018ff */
[----:B------:R-:W5:Y:S04]  /*11480*/  LDSM.16.M88.4 R188, [R3+0x800] ;  /* 0x0008000003bc783b */ /* 0x000f680000000200 */
[----:B------:R-:W5:Y:S01]  /*11490*/  LDSM.16.M88.4 R184, [R3+0xc00] ;  /* 0x000c000003b8783b */ /* 0x000f620000000200 */
[C---:B------:R-:W-:Y:S03]  /*114a0*/  HMMA.16816.F32 R52, R128.reuse, R56, RZ ;  /* 0x000000388034723c */ /* 0x040fe600000018ff */
[----:B------:R-:W5:Y:S03]  /*114b0*/  LDSM.16.M88.4 R180, [R3+0x1000] ;  /* 0x0010000003b4783b */ /* 0x000f660000000200 */
[C---:B------:R-:W-:Y:S01]  /*114c0*/  HMMA.16816.F32 R60, R128.reuse, R64, RZ ;  /* 0x00000040803c723c */ /* 0x040fe200000018ff */
[----:B------:R-:W5:Y:S04]  /*114d0*/  LDSM.16.M88.4 R176, [R3+0x1400] ;  /* 0x0014000003b0783b */ /* 0x000f680000000200 */
[----:B------:R-:W5:Y:S01]  /*114e0*/  LDSM.16.M88.4 R172, [R3+0x1800] ;  /* 0x0018000003ac783b */ /* 0x000f620000000200 */
[C---:B------:R-:W-:Y:S03]  /*114f0*/  HMMA.16816.F32 R68, R128.reuse, R72, RZ ;  /* 0x000000488044723c */ /* 0x040fe600000018ff */
[----:B------:R-:W5:Y:S03]  /*11500*/  LDSM.16.M88.4 R168, [R3+0x1c00] ;  /* 0x001c000003a8783b */ /* 0x000f660000000200 */
[C---:B------:R-:W-:Y:S01]  /*11510*/  HMMA.16816.F32 R76, R128.reuse, R80, RZ ;  /* 0x00000050804c723c */ /* 0x040fe200000018ff */
[----:B------:R-:W5:Y:S04]  /*11520*/  LDSM.16.M88.4 R164, [R3+0x2000] ;  /* 0x0020000003a4783b */ /* 0x000f680000000200 */
[----:B------:R-:W5:Y:S01]  /*11530*/  LDSM.16.M88.4 R160, [R3+0x2400] ;  /* 0x0024000003a0783b */ /* 0x000f620000000200 */
[C---:B--2---:R-:W-:Y:S03]  /*11540*/  HMMA.16816.F32 R84, R128.reuse, R88, RZ ;  /* 0x000000588054723c */ /* 0x044fe600000018ff */
[----:B------:R-:W2:Y:S03]  /*11550*/  LDSM.16.M88.4 R156, [R3+0x2800] ;  /* 0x00280000039c783b */ /* 0x000ea60000000200 */
[C---:B------:R-:W-:Y:S01]  /*11560*/  HMMA.16816.F32 R92, R128.reuse, R96, RZ ;  /* 0x00000060805c723c */ /* 0x040fe200000018ff */
[----:B------:R-:W2:Y:S04]  /*11570*/  LDSM.16.M88.4 R152, [R3+0x2c00] ;  /* 0x002c00000398783b */ /* 0x000ea80000000200 */
[----:B------:R-:W2:Y:S01]  /*11580*/  LDSM.16.M88.4 R148, [R3+0x3000] ;  /* 0x003000000394783b */ /* 0x000ea20000000200 */
[C---:B---3--:R-:W-:Y:S03]  /*11590*/  HMMA.16816.F32 R100, R128.reuse, R104, RZ ;  /* 0x000000688064723c */ /* 0x048fe600000018ff */
[----:B------:R-:W3:Y:S03]  /*115a0*/  LDSM.16.M88.4 R144, [R3+0x3400] ;  /* 0x003400000390783b */ /* 0x000ee60000000200 */
[C---:B----4-:R-:W-:Y:S06]  /*115b0*/  HMMA.16816.F32 R108, R128.reuse, R112, RZ ;  /* 0x00000070806c723c */ /* 0x050fec00000018ff */
        /* <DEDUP_REMOVED lines=18> */
[C---:B------:R-:W-:Y:S06]  /*116e0*/  HMMA.16816.F32 R4, R132.reuse, R136, R4 ;  /* 0x000000888404723c */ /* 0x040fec0000001804 */
[C---:B------:R-:W-:Y:S01]  /*116f0*/  HMMA.16816.F32 R8, R132.reuse, R138, R8 ;  /* 0x0000008a8408723c */ /* 0x040fe20000001808 */
[----:B------:R-:W4:Y:S01]  /*11700*/  LDSM.16.M88.4 R136, [R3+0x3c00] ;  /* 0x003c00000388783b */ /* 0x000f220000000200 */
[----:B------:R-:W-:Y:S04]  /*11710*/  DEPBAR.LE SB0, 0x0 ;  /* 0x000080000000791a */ /* 0x000fe80000000000 */
[C---:B------:R-:W-:Y:S01]  /*11720*/  HMMA.16816.F32 R12, R132.reuse, R192, R12 ;  /* 0x000000c0840c723c */ /* 0x040fe2000000180c */
[----:B------:R-:W-:Y:S05]  /*11730*/  BAR.SYNC.DEFER_BLOCKING 0x0 ;  /* 0x0000000000007b1d */ /* 0x000fea0000010000 */
[C---:B------:R-:W-:Y:S06]  /*11740*/  HMMA.16816.F32 R16, R132.reuse, R194, R16 ;  /* 0x000000c28410723c */ /* 0x040fec0000001810 */
[C---:B-----5:R-:W-:Y:S06]  /*11750*/  HMMA.16816.F32 R20, R132.reuse, R188, R20 ;  /* 0x000000bc8414723c */ /* 0x060fec0000001814 */
[C---:B------:R-:W-:Y:S06]  /*11760*/  HMMA.16816.F32 R24, R132.reuse, R190, R24 ;  /* 0x000000be8418723c */ /* 0x040fec0000001818 */
        /* <DEDUP_REMOVED lines=20> */
[C---:B------:R-:W-:Y:S06]  /*118b0*/  HMMA.16816.F32 R100, R132.reuse, R148, R100 ;  /* 0x000000948464723c */ /* 0x040fec0000001864 */
[C---:B------:R-:W-:Y:S06]  /*118c0*/  HMMA.16816.F32 R104, R132.reuse, R150, R104 ;  /* 0x000000968468723c */ /* 0x040fec0000001868 */
[C---:B---3--:R-:W-:Y:S06]  /*118d0*/  HMMA.16816.F32 R108, R132.reuse, R144, R108 ;  /* 0x00000090846c723c */ /* 0x048fec000000186c */
[C---:B------:R-:W-:Y:S06]  /*118e0*/  HMMA.16816.F32 R112, R132.reuse, R146, R112 ;  /* 0x000000928470723c */ /* 0x040fec0000001870 */
[C---:B-1----:R-:W-:Y:S06]  /*118f0*/  HMMA.16816.F32 R116, R132.reuse, R140, R116 ;  /* 0x0000008c8474723c */ /* 0x042fec0000001874 */
[C---:B------:R-:W-:Y:S06]  /*11900*/  HMMA.16816.F32 R120, R132.reuse, R142, R120 ;  /* 0x0000008e8478723c */ /* 0x040fec0000001878 */
[C---:B----4-:R-:W-:Y:S06]  /*11910*/  HMMA.16816.F32 R124, R132.reuse, R136, R124 ;  /* 0x00000088847c723c */ /* 0x050fec000000187c */
        /* <DEDUP_REMOVED lines=10> */
[----:B------:R-:W-:Y:S04]  /*119c0*/  USHF.L.U32 UR7, UR6, 0x8, URZ ;  /* 0x0000000806077899 */ /* 0x000fe8000800063f */
[----:B------:R-:W-:Y:S02]  /*119d0*/  UIADD3 UR9, UR7, -0x200, URZ ;  /* 0xfffffe0007097890 */ /* 0x000fe4000fffe03f */
[----:B------:R-:W-:Y:S04]  /*119e0*/  UIADD3 UR7, UR7, -0x100, URZ ;  /* 0xffffff0007077890 */ /* 0x000fe8000fffe03f */
[----:B------:R-:W-:Y:S02]  /*119f0*/  MOV R137, UR9 ;  /* 0x0000000900897c02 */ /* 0x000fe40008000f00 */
[----:B------:R-:W-:Y:S02]  /*11a00*/  IMAD.U32 R139, RZ, RZ, UR7 ;  /* 0x00000007ff8b7e24 */ /* 0x000fe4000f8e00ff */
[----:B------:R-:W-:Y:S03]  /*11a10*/  IABS R137, R137 ;  /* 0x0000008900897213 */ /* 0x000fe60000000000 */
[----:B------:R-:W-:Y:S02]  /*11a20*/  IABS R139, R139 ;  /* 0x0000008b008b7213 */ /* 0x000fe40000000000 */
[----:B-1----:R-:W-:Y:S04]  /*11a30*/  IABS R0, R2 ;  /* 0x0000000200007213 */ /* 0x002fe80000000000 */
[----:B------:R-:W1:Y:S10]  /*11a40*/  I2F.RP R132, R0 ;  /* 0x0000000000847306 */ /* 0x000e740000209400 */
        /* <DEDUP_REMOVED lines=38> */
[----:B------:R-:W1:Y:S01]  /*11cb0*/  LDC.64 R132, c[0x0][0x230] ;  /* 0x00008c00ff847b82 */ /* 0x000e620000000a00 */
[----:B------:R3:W4:Y:S01]  /*11cc0*/  LDG.E R137, desc[UR10][R136.64] ;  /* 0x0000000a88897981 */ /* 0x000722000c1e1900 */
[----:B------:R-:W-:Y:S03]  /*11cd0*/  IMAD R0, R0, R2, -0x100 ;  /* 0xffffff0000007424 */ /* 0x000fe600078e0202 */
[----:B------:R-:W4:Y:S01]  /*11ce0*/  LDG.E R138, desc[UR10][R138.64] ;  /* 0x0000000a8a8a7981 */ /* 0x000f22000c1e1900 */
[-C--:B------:R-:W-:Y:S01]  /*11cf0*/  IMAD.WIDE.U32 R142, R0, R135.reuse, RZ ;  /* 0x00000087008e7225 */ /* 0x080fe200078e00ff */
[----:B------:R-:W-:Y:S05]  /*11d00*/  SHF.R.S32.HI R2, RZ, 0x1f, R0 ;  /* 0x0000001fff027819 */ /* 0x000fea0000011400 */
[----:B------:R-:W-:Y:S01]  /*11d10*/  IMAD R2, R2, R135, RZ ;  /* 0x0000008702027224 */ /* 0x000fe200078e02ff */
[----:B---3--:R-:W3:Y:S03]  /*11d20*/  LDC R136, c[0x0][0x24c] ;  /* 0x00009300ff887b82 */ /* 0x008ee60000000800 */
[----:B---3--:R-:W-:Y:S04]  /*11d30*/  IMAD R2, R0, R136, R2 ;  /* 0x0000008800027224 */ /* 0x008fe800078e0202 */
[----:B------:R-:W-:Y:S01]  /*11d40*/  IMAD.IADD R143, R143, 0x1, R2 ;  /* 0x000000018f8f7824 */ /* 0x000fe200078e0202 */
[----:B----4-:R-:W-:Y:S04]  /*11d50*/  IADD3 R137, -R138, R137, RZ ;  /* 0x000000898a897210 */ /* 0x010fe80007ffe1ff */
[----:B------:R-:W-:Y:S01]  /*11d60*/  SHF.R.S32.HI R0, RZ, 0x1f, R137 ;  /* 0x0000001fff007819 */ /* 0x000fe20000011489 */
[CC--:B-1----:R-:W-:Y:S04]  /*11d70*/  IMAD.WIDE.U32 R142, R137.reuse, R132.reuse, R142 ;  /* 0x00000084898e7225 */ /* 0x0c2fe800078e008e */
[----:B------:R-:W-:Y:S04]  /*11d80*/  IMAD R0, R0, R132, RZ ;  /* 0x0000008400007224 */ /* 0x000fe800078e02ff */
[----:B------:R-:W-:Y:S05]  /*11d90*/  IMAD R0, R137, R133, R0 ;  /* 0x0000008589007224 */ /* 0x000fea00078e0200 */
[----:B------:R-:W-:Y:S07]  /*11da0*/  IADD3 R136, R143, R0, RZ ;  /* 0x000000008f887210 */ /* 0x000fee0007ffe0ff */
.L_x_1709:
[----:B------:R1:W-:Y:S01]  /*11db0*/  @P2 STS [R220+0x1004], RZ ;  /* 0x001004ffdc002388 */ /* 0x0003e20000000800 */
[CC--:B------:R-:W-:Y:S01]  /*11dc0*/  LEA R140, P3, R142.reuse, R225.reuse, 0x1 ;  /* 0x000000e18e8c7211 */ /* 0x0c0fe200078608ff */
[----:B------:R-:W3:Y:S01]  /*11dd0*/  @!P2 LDC R137, c[0x0][0x24c] ;  /* 0x00009300ff89ab82 */ /* 0x000ee20000000800 */
[C---:B------:R-:W-:Y:S01]  /*11de0*/  @!P2 IADD3 R2, P0, R142.reuse, UR15, RZ ;  /* 0x0000000f8e02ac10 */ /* 0x040fe2000ff1e0ff */
[----:B------:R1:W-:Y:S01]  /*11df0*/  @P2 STS.64 [R220+0x1008], RZ ;  /* 0x001008ffdc002388 */ /* 0x0003e20000000a00 */
[--C-:B------:R-:W-:Y:S01]  /*11e00*/  LEA.HI.X R141, R142, R224, R136.reuse, 0x1, P3 ;  /* 0x000000e08e8d7211 */ /* 0x100fe200018f0c88 */
[----:B------:R-:W-:Y:S01]  /*11e10*/  @!P2 IMAD.MOV.U32 R149, RZ, RZ, R136 ;  /* 0x000000ffff95a224 */ /* 0x000fe200078e0088 */
[----:B------:R-:W-:Y:S01]  /*11e20*/  @!P2 IADD3.X R0, R136, UR14, RZ, P0, !PT ;  /* 0x0000000e8800ac10 */ /* 0x000fe200087fe4ff */
[----:B------:R1:W-:Y:S01]  /*11e30*/  @P2 STS [R220+0x1000], RZ ;  /* 0x001000ffdc002388 */ /* 0x0003e20000000800 */
[CC--:B------:R-:W-:Y:S01]  /*11e40*/  @!P2 LEA R144, P0, R2.reuse, R225.reuse, 0x1 ;  /* 0x000000e10290a211 */ /* 0x0c0fe200078008ff */
[----:B------:R-:W4:Y:S01]  /*11e50*/  @!P2 LDC R133, c[0x0][0x24c] ;  /* 0x00009300ff85ab82 */ /* 0x000f220000000800 */
[----:B------:R-:W-:Y:S01]  /*11e60*/  @!P2 LEA R139, P3, R135, R142, 0x6 ;  /* 0x0000008e878ba211 */ /* 0x000fe200078630ff */
[----:B------:R-:W-:Y:S01]  /*11e70*/  @!PT LDS RZ, [RZ] ;  /* 0x00000000fffff984 */ /* 0x000fe20000000800 */
[----:B------:R-:W-:Y:S01]  /*11e80*/  @!PT LDS RZ, [RZ] ;  /* 0x00000000fffff984 */ /* 0x000fe20000000800 */
[----:B------:R-:W-:Y:S01]  /*11e90*/  @!PT LDS RZ, [RZ] ;  /* 0x00000000fffff984 */ /* 0x000fe20000000800 */
[----:B------:R-:W-:Y:S01]  /*11ea0*/  @!P2 LDGSTS.E.BYPASS.LTC128B.128 [R220+0x1000], desc[UR10][R140.64] ;  /* 0x010000008cdcafae */ /* 0x000fe2000b901d4a */
[----:B------:R-:W-:Y:S01]  /*11eb0*/  @!P2 LEA.HI.X R145, R2, R224, R0, 0x1, P0 ;  /* 0x000000e00291a211 */ /* 0x000fe200000f0c00 */
[----:B------:R-:W-:Y:S01]  /*11ec0*/  @!P2 IMAD.MOV.U32 R147, RZ, RZ, R136 ;  /* 0x000000ffff93a224 */ /* 0x000fe200078e0088 */
[-C--:B------:R-:W-:Y:S01]  /*11ed0*/  @!P2 LEA R138, P0, R139, R225.reuse, 0x1 ;  /* 0x000000e18b8aa211 */ /* 0x080fe200078008ff */
[----:B------:R1:W-:Y:S01]  /*11ee0*/  @P2 STS.128 [R220+0x1800], RZ ;  /* 0x001800ffdc002388 */ /* 0x0003e20000000c00 */
[----:B--2---:R-:W-:Y:S01]  /*11ef0*/  @!P2 LEA.HI.X R134, R135, R136, R134, 0x6, P3 ;  /* 0x000000888786a211 */ /* 0x004fe200018f3486 */
[----:B------:R-:W2:Y:S01]  /*11f00*/  @!P2 LDC R132, c[0x0][0x24c] ;  /* 0x00009300ff84ab82 */ /* 0x000ea20000000800 */
[----:B------:R-:W-:Y:S01]  /*11f10*/  @!P2 IMAD.MOV.U32 R143, RZ, RZ, R136 ;  /* 0x000000ffff8fa224 */ /* 0x000fe200078e0088 */
[----:B------:R-:W-:Y:S01]  /*11f20*/  @!PT LDS RZ, [RZ] ;  /* 0x00000000fffff984 */ /* 0x000fe20000000800 */
[----:B------:R-:W-:Y:S01]  /*11f30*/  @!PT LDS RZ, [RZ] ;  /* 0x00000000fffff984 */ /* 0x000fe20000000800 */
[----:B------:R-:W-:Y:S01]  /*11f40*/  @!PT LDS RZ, [RZ] ;  /* 0x00000000fffff984 */ /* 0x000fe20000000800 */
[----:B------:R5:W-:Y:S01]  /*11f50*/  @!P2 LDGSTS.E.BYPASS.LTC128B.128 [R220+0x1800], desc[UR10][R144.64] ;  /* 0x0180000090dcafae */ /* 0x000be2000b901d4a */
[----:B------:R-:W-:Y:S01]  /*11f60*/  @!P2 LEA.HI.X R139, R139, R224, R134, 0x1, P0 ;  /* 0x000000e08b8ba211 */ /* 0x000fe200000f0c86 */
[--C-:B------:R-:W-:Y:S02]  /*11f70*/  @!P2 IMAD.MOV.U32 R148, RZ, RZ, R142.reuse ;  /* 0x000000ffff94a224 */ /* 0x100fe400078e008e */
[----:B------:R1:W-:Y:S01]  /*11f80*/  @P2 STS.128 [R220+0x2000], RZ ;  /* 0x002000ffdc002388 */ /* 0x0003e20000000c00 */
[----:B------:R-:W-:Y:S01]  /*11f90*/  @!P2 IMAD.MOV.U32 R146, RZ, RZ, R142 ;  /* 0x000000ffff92a224 */ /* 0x000fe200078e008e */
[----:B------:R-:W1:Y:S01]  /*11fa0*/  @!P2 LDC R2, c[0x0][0x24c] ;  /* 0x00009300ff02ab82 */ /* 0x000e620000000800 */
[C---:B------:R-:W-:Y:S01]  /*11fb0*/  @!P2 IMAD.WIDE.U32 R148, R135.reuse, 0x60, R148 ;  /* 0x000000608794a825 */ /* 0x040fe200078e0094 */
[----:B------:R-:W-:Y:S01]  /*11fc0*/  @!PT LDS RZ, [RZ] ;  /* 0x00000000fffff984 */ /* 0x000fe20000000800 */
[----:B------:R-:W-:Y:S01]  /*11fd0*/  @!PT LDS RZ, [RZ] ;  /* 0x00000000fffff984 */ /* 0x000fe20000000800 */
[----:B------:R-:W-:Y:S01]  /*11fe0*/  @!PT LDS RZ, [RZ] ;  /* 0x00000000fffff984 */ /* 0x000fe20000000800 */
[----:B------:R3:W-:Y:S03]  /*11ff0*/  @!P2 LDGSTS.E.BYPASS.LTC128B.128 [R220+0x2000], desc[UR10][R138.64] ;  /* 0x020000008adcafae */ /* 0x0007e6000b901d4a */
[C---:B------:R-:W-:Y:S01]  /*12000*/  @!P2 IMAD.WIDE.U32 R146, R135.reuse, 0xa0, R146 ;  /* 0x000000a08792a825 */ /* 0x040fe200078e0092 */
[----:B------:R1:W-:Y:S02]  /*12010*/  @P2 STS.128 [R220+0x2800], RZ ;  /* 0x002800ffdc002388 */ /* 0x0003e40000000c00 */
[-C--:B------:R-:W-:Y:S01]  /*12020*/  @!P2 LEA R150, P3, R148, R225.reuse, 0x1 ;  /* 0x000000e19496a211 */ /* 0x080fe200078608ff */
[----:B------:R-:W4:Y:S01]  /*12030*/  @!P2 LDC R0, c[0x0][0x24c] ;  /* 0x00009300ff00ab82 */ /* 0x000f220000000800 */
[----:B-----5:R-:W-:Y:S02]  /*12040*/  @!P2 IMAD.MOV.U32 R145, RZ, RZ, R136 ;  /* 0x000000ffff91a224 */ /* 0x020fe400078e0088 */
[----:B------:R-:W-:Y:S04]  /*12050*/  @!P2 IMAD.MOV.U32 R144, RZ, RZ, R142 ;  /* 0x000000ffff90a224 */ /* 0x000fe800078e008e */
[----:B------:R-:W-:Y:S01]  /*12060*/  @!P2 IMAD.WIDE.U32 R144, R135, 0xc0, R144 ;  /* 0x000000c08790a825 */ /* 0x000fe200078e0090 */
[-C--:B---3--:R-:W-:Y:S03]  /*12070*/  @!P2 LEA R138, P4, R146, R225.reuse, 0x1 ;  /* 0x000000e1928aa211 */ /* 0x088fe600078808ff */
[----:B----4-:R-:W-:Y:S02]  /*12080*/  @!P2 IMAD R0, R0, 0xe0, RZ ;  /* 0x000000e00000a824 */ /* 0x010fe400078e02ff */
[----:B------:R-:W-:Y:S01]  /*12090*/  @!P2 IMAD R134, R137, 0x60, RZ ;  /* 0x000000608986a824 */ /* 0x000fe200078e02ff */
[C---:B------:R-:W-:Y:S01]  /*120a0*/  @!P2 LEA R137, P0, R135.reuse, R142, 0x7 ;  /* 0x0000008e8789a211 */ /* 0x040fe200078038ff */
[----:B--2---:R-:W-:Y:S02]  /*120b0*/  @!P2 IMAD R132, R132, 0xa0, RZ ;  /* 0x000000a08484a824 */ /* 0x004fe400078e02ff */
[----:B------:R-:W-:Y:S01]  /*120c0*/  @!P2 IMAD.IADD R134, R134, 0x1, R149 ;  /* 0x000000018686a824 */ /* 0x000fe200078e0295 */
[----:B------:R-:W-:Y:S01]  /*120d0*/  @!P2 LEA.HI.X R133, R135, R136, R133, 0x7, P0 ;  /* 0x000000888785a211 */ /* 0x000fe200000f3c85 */
[----:B------:R-:W-:Y:S01]  /*120e0*/  @!P2 IMAD.IADD R132, R132, 0x1, R147 ;  /* 0x000000018484a824 */ /* 0x000fe200078e0293 */
[-C--:B------:R-:W-:Y:S01]  /*120f0*/  @!P2 LEA R136, P0, R137, R225.reuse, 0x1 ;  /* 0x000000e18988a211 */ /* 0x080fe200078008ff */
[----:B-1----:R-:W-:Y:S01]  /*12100*/  @!P2 IMAD R2, R2, 0xc0, RZ ;  /* 0x000000c00202a824 */ /* 0x002fe200078e02ff */
[-C--:B------:R-:W-:Y:S01]  /*12110*/  @!P2 LEA.HI.X R151, R148, R224.reuse, R134, 0x1, P3 ;  /* 0x000000e09497a211 */ /* 0x080fe200018f0c86 */
[----:B------:R-:W-:Y:S01]  /*12120*/  @!P2 IMAD.WIDE.U32 R142, R135, 0xe0, R142 ;  /* 0x000000e0878ea825 */ /* 0x000fe200078e008e */
[-C--:B------:R-:W-:Y:S02]  /*12130*/  @!P2 LEA.HI.X R137, R137, R224.reuse, R133, 0x1, P0 ;  /* 0x000000e08989a211 */ /* 0x080fe400000f0c85 */
[-C--:B------:R-:W-:Y:S01]  /*12140*/  @!P2 LEA.HI.X R139, R146, R224.reuse, R132, 0x1, P4 ;  /* 0x000000e0928ba211 */ /* 0x080fe200020f0c84 */
[----:B------:R-:W-:Y:S01]  /*12150*/  @!PT LDS RZ, [RZ] ;  /* 0x00000000fffff984 */ /* 0x000fe20000000800 */
[----:B------:R-:W-:Y:S01]  /*12160*/  @!PT LDS RZ, [RZ] ;  /* 0x00000000fffff984 */ /* 0x000fe20000000800 */
[----:B------:R-:W-:Y:S01]  /*12170*/  @!PT LDS RZ, [RZ] ;  /* 0x00000000fffff984 */ /* 0x000fe20000000800 */
[----:B------:R1:W-:Y:S01]  /*12180*/  @!P2 LDGSTS.E.BYPASS.LTC128B.128 [R220+0x2800], desc[UR10][R150.64] ;  /* 0x0280000096dcafae */ /* 0x0003e2000b901d4a */
[-C--:B------:R-:W-:Y:S01]  /*12190*/  @!P2 LEA R134, P3, R144, R225.reuse, 0x1 ;  /* 0x000000e19086a211 */ /* 0x080fe200078608ff */
[----:B------:R-:W-:Y:S01]  /*121a0*/  @!P2 IMAD.IADD R2, R2, 0x1, R145 ;  /* 0x000000010202a824 */ /* 0x000fe200078e0291 */
[----:B------:R-:W-:Y:S01]  /*121b0*/  @!P2 LEA R148, P0, R142, R225, 0x1 ;  /* 0x000000e18e94a211 */ /* 0x000fe200078008ff */
[----:B------:R1:W-:Y:S01]  /*121c0*/  @P2 STS.128 [R220+0x3000], RZ ;  /* 0x003000ffdc002388 */ /* 0x0003e20000000c00 */
[----:B------:R-:W-:Y:S02]  /*121d0*/  @!P2 IMAD.IADD R0, R0, 0x1, R143 ;  /* 0x000000010000a824 */ /* 0x000fe400078e028f */
[-C--:B------:R-:W-:Y:S01]  /*121e0*/  @!P2 LEA.HI.X R135, R144, R224.reuse, R2, 0x1, P3 ;  /* 0x000000e09087a211 */ /* 0x080fe200018f0c02 */
[----:B------:R-:W-:Y:S01]  /*121f0*/  @!PT LDS RZ, [RZ] ;  /* 0x00000000fffff984 */ /* 0x000fe20000000800 */
[----:B------:R-:W-:Y:S01]  /*12200*/  @!PT LDS RZ, [RZ] ;  /* 0x00000000fffff984 */ /* 0x000fe20000000800 */
[----:B------:R-:W-:Y:S01]  /*12210*/  @!PT LDS RZ, [RZ] ;  /* 0x00000000fffff984 */ /* 0x000fe20000000800 */
[----:B------:R1:W-:Y:S01]  /*12220*/  @!P2 LDGSTS.E.BYPASS.LTC128B.128 [R220+0x3000], desc[UR10][R136.64] ;  /* 0x0300000088dcafae */ /* 0x0003e2000b901d4a */
[----:B------:R-:W-:Y:S01]  /*12230*/  IMAD.MOV.U32 R225, RZ, RZ, R140 ;  /* 0x000000ffffe17224 */ /* 0x000fe200078e008c */
[----:B------:R-:W-:Y:S01]  /*12240*/  @!P2 LEA.HI.X R149, R142, R224, R0, 0x1, P0 ;  /* 0x000000e08e95a211 */ /* 0x000fe200000f0c00 */
[----:B------:R-:W-:Y:S01]  /*12250*/  IMAD.MOV.U32 R224, RZ, RZ, R141 ;  /* 0x000000ffffe07224 */ /* 0x000fe200078e008d */
        /* <DEDUP_REMOVED lines=16> */
.L_x_1708:
[----:B------:R-:W-:Y:S02]  /*12360*/  UIADD3 UR7, UR6, -0x1, URZ ;  /* 0xffffffff06077890 */ /* 0x000fe4000fffe03f */
[----:B------:R-:W-:Y:S04]  /*12370*/  UISETP.GT.AND UP0, UPT, UR6, 0x1, UPT ;  /* 0x000000010600788c */ /* 0x000fe8000bf04270 */
[----:B------:R-:W-:Y:S01]  /*12380*/  MOV R0, UR7 ;  /* 0x0000000700007c02 */ /* 0x000fe20008000f00 */
[----:B------:R-:W-:Y:S03]  /*12390*/  UMOV UR6, UR7 ;  /* 0x0000000700067c82 */ /* 0x000fe60008000000 */
[----:B------:R-:W-:Y:S04]  /*123a0*/  LEA R133, R0, R201, 0x8 ;  /* 0x000000c900857211 */ /* 0x000fe800078e40ff */
[C---:B-1----:R-:W-:Y:S02]  /*123b0*/  IADD3 R135, R133.reuse, 0x61, RZ ;  /* 0x0000006185877810 */ /* 0x042fe40007ffe0ff */
[----:B------:R-:W-:Y:S02]  /*123c0*/  I2FP.F32.S32 R0, R133 ;  /* 0x0000008500007245 */ /* 0x000fe40000201400 */
[C---:B------:R-:W-:Y:S02]  /*123d0*/  IADD3 R132, R133.reuse, 0x8, RZ ;  /* 0x0000000885847810 */ /* 0x040fe40007ffe0ff */
[C---:B------:R-:W-:Y:S01]  /*123e0*/  IADD3 R134, R133.reuse, 0x9, RZ ;  /* 0x0000000985867810 */ /* 0x040fe20007ffe0ff */
[C---:B------:R-:W-:Y:S01]  /*123f0*/  FFMA.FTZ R4, R0.reuse, UR5, R4 ;  /* 0x0000000500047c23 */ /* 0x040fe20008010004 */
[----:B------:R-:W-:Y:S01]  /*12400*/  FFMA.FTZ R6, R0, UR5, R6 ;  /* 0x0000000500067c23 */ /* 0x000fe20008010006 */
[----:B------:R-:W-:Y:S02]  /*12410*/  I2FP.F32.S32 R0, R132 ;  /* 0x0000008400007245 */ /* 0x000fe40000201400 */
[C---:B------:R-:W-:Y:S02]  /*12420*/  IADD3 R132, R133.reuse, 0x10, RZ ;  /* 0x0000001085847810 */ /* 0x040fe40007ffe0ff */
[C---:B------:R-:W-:Y:S04]  /*12430*/  IADD3 R2, R133.reuse, 0x1, RZ ;  /* 0x0000000185027810 */ /* 0x040fe80007ffe0ff */
[----:B------:R-:W-:Y:S05]  /*12440*/  I2FP.F32.S32 R2, R2 ;  /* 0x0000000200027245 */ /* 0x000fea0000201400 */
[C---:B------:R-:W-:Y:S01]  /*12450*/  FFMA.FTZ R5, R2.reuse, UR5, R5 ;  /* 0x0000000502057c23 */ /* 0x040fe20008010005 */
[----:B------:R-:W-:Y:S01]  /*12460*/  FFMA.FTZ R7, R2, UR5, R7 ;  /* 0x0000000502077c23 */ /* 0x000fe20008010007 */
[C---:B------:R-:W-:Y:S01]  /*12470*/  FFMA.FTZ R8, R0.reuse, UR5, R8 ;  /* 0x0000000500087c23 */ /* 0x040fe20008010008 */
[----:B------:R-:W-:Y:S01]  /*12480*/  FFMA.FTZ R10, R0, UR5, R10 ;  /* 0x00000005000a7c23 */ /* 0x000fe2000801000a */
[----:B------:R-:W-:Y:S02]  /*12490*/  I2FP.F32.S32 R2, R134 ;  /* 0x0000008600027245 */ /* 0x000fe40000201400 */
[----:B------:R-:W-:Y:S02]  /*124a0*/  I2FP.F32.S32 R0, R132 ;  /* 0x0000008400007245 */ /* 0x000fe40000201400 */
[C---:B------:R-:W-:Y:S01]  /*124b0*/  IADD3 R134, R133.reuse, 0x11, RZ ;  /* 0x0000001185867810 */ /* 0x040fe20007ffe0ff */
[C---:B------:R-:W-:Y:S01]  /*124c0*/  FFMA.FTZ R9, R2.reuse, UR5, R9 ;  /* 0x0000000502097c23 */ /* 0x040fe20008010009 */
[----:B------:R-:W-:Y:S01]  /*124d0*/  FFMA.FTZ R11, R2, UR5, R11 ;  /* 0x00000005020b7c23 */ /* 0x000fe2000801000b */
[C---:B------:R-:W-:Y:S01]  /*124e0*/  FFMA.FTZ R12, R0.reuse, UR5, R12 ;  /* 0x00000005000c7c23 */ /* 0x040fe2000801000c */
[----:B------:R-:W-:Y:S01]  /*124f0*/  FFMA.FTZ R14, R0, UR5, R14 ;  /* 0x00000005000e7c23 */ /* 0x000fe2000801000e */
[----:B------:R-:W-:Y:S02]  /*12500*/  I2FP.F32.S32 R2, R134 ;  /* 0x0000008600027245 */ /* 0x000fe40000201400 */
[C---:B------:R-:W-:Y:S02]  /*12510*/  IADD3 R132, R133.reuse, 0x18, RZ ;  /* 0x0000001885847810 */ /* 0x040fe40007ffe0ff */
[C---:B------:R-:W-:Y:S01]  /*12520*/  IADD3 R134, R133.reuse, 0x19, RZ ;  /* 0x0000001985867810 */ /* 0x040fe20007ffe0ff */
        /* <DEDUP_REMOVED lines=16> */
[C---:B------:R-:W-:Y:S02]  /*12630*/  IADD3 R134, R133.reuse, 0x29, RZ ;  /* 0x0000002985867810 */ /* 0x040fe40007ffe0ff */
[C---:B------:R-:W-:Y:S01]  /*12640*/  IADD3 R132, R133.reuse, 0x30, RZ ;  /* 0x0000003085847810 */ /* 0x040fe20007ffe0ff */
        /* <DEDUP_REMOVED lines=17> */
[C---:B------:R-:W-:Y:S02]  /*12760*/  IADD3 R132, R133.reuse, 0x40, RZ ;  /* 0x0000004085847810 */ /* 0x040fe40007ffe0ff */
[----:B------:R-:W-:Y:S01]  /*12770*/  I2FP.F32.S32 R2, R134 ;  /* 0x0000008600027245 */ /* 0x000fe20000201400 */
[C---:B------:R-:W-:Y:S01]  /*12780*/  FFMA.FTZ R32, R0.reuse, UR5, R32 ;  /* 0x0000000500207c23 */ /* 0x040fe20008010020 */
[----:B------:R-:W-:Y:S01]  /*12790*/  FFMA.FTZ R34, R0, UR5, R34 ;  /* 0x0000000500227c23 */ /* 0x000fe20008010022 */
[C---:B------:R-:W-:Y:S02]  /*127a0*/  IADD3 R134, R133.reuse, 0x41, RZ ;  /* 0x0000004185867810 */ /* 0x040fe40007ffe0ff */
        /* <DEDUP_REMOVED lines=12> */
[----:B------:R-:W-:Y:S02]  /*12870*/  I2FP.F32.S32 R0, R132 ;  /* 0x0000008400007245 */ /* 0x000fe40000201400 */
[C---:B------:R-:W-:Y:S03]  /*12880*/  IADD3 R132, R133.reuse, 0x50, RZ ;  /* 0x0000005085847810 */ /* 0x040fe60007ffe0ff */
[C---:B------:R-:W-:Y:S01]  /*12890*/  FFMA.FTZ R40, R0.reuse, UR5, R40 ;  /* 0x0000000500287c23 */ /* 0x040fe20008010028 */
[----:B------:R-:W-:Y:S01]  /*128a0*/  FFMA.FTZ R42, R0, UR5, R42 ;  /* 0x00000005002a7c23 */ /* 0x000fe2000801002a */
        /* <DEDUP_REMOVED lines=19> */
[----:B------:R-:W-:Y:S02]  /*129e0*/  I2FP.F32.S32 R0, R132 ;  /* 0x0000008400007245 */ /* 0x000fe40000201400 */
[----:B------:R-:W-:Y:S03]  /*129f0*/  IADD3 R132, R133, 0x69, RZ ;  /* 0x0000006985847810 */ /* 0x000fe60007ffe0ff */
[C---:B------:R-:W-:Y:S01]  /*12a00*/  FFMA.FTZ R52, R0.reuse, UR5, R52 ;  /* 0x0000000500347c23 */ /* 0x040fe20008010034 */
[----:B------:R-:W-:Y:S01]  /*12a10*/  I2FP.F32.S32 R132, R132 ;  /* 0x0000008400847245 */ /* 0x000fe20000201400 */
[----:B------:R-:W-:Y:S01]  /*12a20*/  FFMA.FTZ R54, R0, UR5, R54 ;  /* 0x0000000500367c23 */ /* 0x000fe20008010036 */
[----:B------:R-:W-:Y:S01]  /*12a30*/  I2FP.F32.S32 R0, R134 ;  /* 0x0000008600007245 */ /* 0x000fe20000201400 */
[----:B------:R-:W-:Y:S01]  /*12a40*/  FFMA.FTZ R53, R2, UR5, R53 ;  /* 0x0000000502357c23 */ /* 0x000fe20008010035 */
[----:B------:R-:W-:Y:S01]  /*12a50*/  FMNMX.FTZ R134, R4, R203, !PT ;  /* 0x000000cb04867209 */ /* 0x000fe20007810000 */
[----:B------:R-:W-:Y:S01]  /*12a60*/  FFMA.FTZ R55, R2, UR5, R55 ;  /* 0x0000000502377c23 */ /* 0x000fe20008010037 */
[----:B------:R-:W-:Y:S01]  /*12a70*/  FMNMX.FTZ R2, R6, R202, !PT ;  /* 0x000000ca06027209 */ /* 0x000fe20007810000 */
[C---:B------:R-:W-:Y:S01]  /*12a80*/  FFMA.FTZ R56, R0.reuse, UR5, R56 ;  /* 0x0000000500387c23 */ /* 0x040fe20008010038 */
[----:B------:R-:W-:Y:S01]  /*12a90*/  FMNMX.FTZ R134, R5, R134, !PT ;  /* 0x0000008605867209 */ /* 0x000fe20007810000 */
[----:B------:R-:W-:Y:S01]  /*12aa0*/  FFMA.FTZ R58, R0, UR5, R58 ;  /* 0x00000005003a7c23 */ /* 0x000fe2000801003a */
[C---:B------:R-:W-:Y:S01]  /*12ab0*/  FFMA.FTZ R57, R132.reuse, UR5, R57 ;  /* 0x0000000584397c23 */ /* 0x040fe20008010039 */
[----:B------:R-:W-:Y:S01]  /*12ac0*/  FFMA.FTZ R59, R132, UR5, R59 ;  /* 0x00000005843b7c23 */ /* 0x000fe2000801003b */
        /* <DEDUP_REMOVED lines=24> */
[----:B------:R-:W-:Y:S02]  /*12c50*/  IADD3 R0, R133, 0x70, RZ ;  /* 0x0000007085007810 */ /* 0x000fe40007ffe0ff */
[----:B------:R-:W-:Y:S02]  /*12c60*/  FMNMX.FTZ R134, R31, R134, !PT ;  /* 0x000000861f867209 */ /* 0x000fe40007810000 */
[C---:B------:R-:W-:Y:S02]  /*12c70*/  IADD3 R2, R133.reuse, 0x71, RZ ;  /* 0x0000007185027810 */ /* 0x040fe40007ffe0ff */
[----:B------:R-:W-:Y:S02]  /*12c80*/  FMNMX.FTZ R134, R34, R134, !PT ;  /* 0x0000008622867209 */ /* 0x000fe40007810000 */
[----:B------:R-:W-:Y:S02]  /*12c90*/  IADD3 R132, R133, 0x78, RZ ;  /* 0x0000007885847810 */ /* 0x000fe40007ffe0ff */
        /* <DEDUP_REMOVED lines=27> */
[----:B------:R-:W-:Y:S02]  /*12e50*/  I2FP.F32.S32 R0, R0 ;  /* 0x0000000000007245 */ /* 0x000fe40000201400 */
[----:B------:R-:W-:Y:S03]  /*12e60*/  I2FP.F32.S32 R2, R2 ;  /* 0x0000000200027245 */ /* 0x000fe60000201400 */
[C---:B------:R-:W-:Y:S01]  /*12e70*/  FFMA.FTZ R60, R0.reuse, UR5, R60 ;  /* 0x00000005003c7c23 */ /* 0x040fe2000801003c */
[----:B------:R-:W-:Y:S01]  /*12e80*/  FFMA.FTZ R62, R0, UR5, R62 ;  /* 0x00000005003e7c23 */ /* 0x000fe2000801003e */
[C---:B------:R-:W-:Y:S01]  /*12e90*/  FFMA.FTZ R61, R2.reuse, UR5, R61 ;  /* 0x00000005023d7c23 */ /* 0x040fe2000801003d */
[----:B------:R-:W-:Y:S01]  /*12ea0*/  FFMA.FTZ R63, R2, UR5, R63 ;  /* 0x00000005023f7c23 */ /* 0x000fe2000801003f */
[----:B------:R-:W-:Y:S02]  /*12eb0*/  IADD3 R2, R133, 0x80, RZ ;  /* 0x0000008085027810 */ /* 0x000fe40007ffe0ff */
[----:B------:R-:W-:Y:S02]  /*12ec0*/  FMNMX.FTZ R135, R60, R135, !PT ;  /* 0x000000873c877209 */ /* 0x000fe40007810000 */
[----:B------:R-:W-:Y:S02]  /*12ed0*/  I2FP.F32.S32 R2, R2 ;  /* 0x0000000200027245 */ /* 0x000fe40000201400 */
[----:B------:R-:W-:Y:S02]  /*12ee0*/  FMNMX.FTZ R134, R62, R134, !PT ;  /* 0x000000863e867209 */ /* 0x000fe40007810000 */
[----:B------:R-:W-:Y:S02]  /*12ef0*/  FMNMX.FTZ R135, R61, R135, !PT ;  /* 0x000000873d877209 */ /* 0x000fe40007810000 */
[----:B------:R-:W-:Y:S02]  /*12f00*/  FMNMX.FTZ R134, R63, R134, !PT ;  /* 0x000000863f867209 */ /* 0x000fe40007810000 */
[----:B------:R-:W-:Y:S02]  /*12f10*/  I2FP.F32.S32 R0, R132 ;  /* 0x0000008400007245 */ /* 0x000fe40000201400 */
[C---:B------:R-:W-:Y:S03]  /*12f20*/  IADD3 R132, R133.reuse, 0x81, RZ ;  /* 0x0000008185847810 */ /* 0x040fe60007ffe0ff */
[C---:B------:R-:W-:Y:S01]  /*12f30*/  FFMA.FTZ R64, R0.reuse, UR5, R64 ;  /* 0x0000000500407c23 */ /* 0x040fe20008010040 */
[----:B------:R-:W-:Y:S01]  /*12f40*/  FFMA.FTZ R66, R0, UR5, R66 ;  /* 0x0000000500427c23 */ /* 0x000fe20008010042 */
[C---:B------:R-:W-:Y:S03]  /*12f50*/  IADD3 R0, R133.reuse, 0x79, RZ ;  /* 0x0000007985007810 */ /* 0x040fe60007ffe0ff */
[----:B------:R-:W-:Y:S02]  /*12f60*/  FMNMX.FTZ R135, R64, R135, !PT ;  /* 0x0000008740877209 */ /* 0x000fe40007810000 */
[----:B------:R-:W-:Y:S02]  /*12f70*/  FMNMX.FTZ R134, R66, R134, !PT ;  /* 0x0000008642867209 */ /* 0x000fe40007810000 */
[----:B------:R-:W-:Y:S05]  /*12f80*/  I2FP.F32.S32 R0, R0 ;  /* 0x0000000000007245 */ /* 0x000fea0000201400 */
        /* <DEDUP_REMOVED lines=9> */
[----:B------:R-:W-:Y:S02]  /*13020*/  IADD3 R0, R133, 0x88, RZ ;  /* 0x0000008885007810 */ /* 0x000fe40007ffe0ff */
[----:B------:R-:W-:Y:S02]  /*13030*/  I2FP.F32.S32 R2, R2 ;  /* 0x0000000200027245 */ /* 0x000fe40000201400 */
[----:B------:R-:W-:Y:S02]  /*13040*/  I2FP.F32.S32 R0, R0 ;  /* 0x0000000000007245 */ /* 0x000fe40000201400 */
[----:B------:R-:W-:Y:S02]  /*13050*/  FMNMX.FTZ R135, R65, R135, !PT ;  /* 0x0000008741877209 */ /* 0x000fe40007810000 */
[----:B------:R-:W-:Y:S01]  /*13060*/  FMNMX.FTZ R134, R67, R134, !PT ;  /* 0x0000008643867209 */ /* 0x000fe20007810000 */
[C---:B------:R-:W-:Y:S01]  /*13070*/  FFMA.FTZ R72, R0.reuse, UR5, R72 ;  /* 0x0000000500487c23 */ /* 0x040fe20008010048 */
        /* <DEDUP_REMOVED lines=11> */
[C---:B------:R-:W-:Y:S02]  /*13130*/  IADD3 R2, R133.reuse, 0x98, RZ ;  /* 0x0000009885027810 */ /* 0x040fe40007ffe0ff */
[----:B------:R-:W-:Y:S02]  /*13140*/  I2FP.F32.S32 R0, R132 ;  /* 0x0000008400007245 */ /* 0x000fe40000201400 */
[C---:B------:R-:W-:Y:S02]  /*13150*/  IADD3 R132, R133.reuse, 0x99, RZ ;  /* 0x0000009985847810 */ /* 0x040fe40007ffe0ff */
[----:B------:R-:W-:Y:S01]  /*13160*/  I2FP.F32.S32 R2, R2 ;  /* 0x0000000200027245 */ /* 0x000fe20000201400 */
        /* <DEDUP_REMOVED lines=8> */
[----:B------:R-:W-:Y:S01]  /*131f0*/  I2FP.F32.S32 R0, R132 ;  /* 0x0000008400007245 */ /* 0x000fe20000201400 */
[C---:B------:R-:W-:Y:S01]  /*13200*/  FFMA.FTZ R80, R2.reuse, UR5, R80 ;  /* 0x0000000502507c23 */ /* 0x040fe20008010050 */
[----:B------:R-:W-:Y:S01]  /*13210*/  FFMA.FTZ R82, R2, UR5, R82 ;  /* 0x0000000502527c23 */ /* 0x000fe20008010052 */
[C---:B------:R-:W-:Y:S02]  /*13220*/  IADD3 R2, R133.reuse, 0xa1, RZ ;  /* 0x000000a185027810 */ /* 0x040fe40007ffe0ff */
[C---:B------:R-:W-:Y:S01]  /*13230*/  FFMA.FTZ R81, R0.reuse, UR5, R81 ;  /* 0x0000000500517c23 */ /* 0x040fe20008010051 */
[----:B------:R-:W-:Y:S01]  /*13240*/  FFMA.FTZ R83, R0, UR5, R83 ;  /* 0x0000000500537c23 */ /* 0x000fe20008010053 */
[C---:B------:R-:W-:Y:S02]  /*13250*/  IADD3 R0, R133.reuse, 0xa0, RZ ;  /* 0x000000a085007810 */ /* 0x040fe40007ffe0ff */
[----:B------:R-:W-:Y:S02]  /*13260*/  IADD3 R132, R133, 0xa8, RZ ;  /* 0x000000a885847810 */ /* 0x000fe40007ffe0ff */
[----:B------:R-:W-:Y:S02]  /*13270*/  I2FP.F32.S32 R0, R0 ;  /* 0x0000000000007245 */ /* 0x000fe40000201400 */
[----:B------:R-:W-:Y:S02]  /*13280*/  I2FP.F32.S32 R2, R2 ;  /* 0x0000000200027245 */ /* 0x000fe40000201400 */
[----:B------:R-:W-:Y:S01]  /*13290*/  FMNMX.FTZ R135, R77, R135, !PT ;  /* 0x000000874d877209 */ /* 0x000fe20007810000 */
        /* <DEDUP_REMOVED lines=10> */
[----:B------:R-:W-:Y:S02]  /*13340*/  IADD3 R0, R133, 0xa9, RZ ;  /* 0x000000a985007810 */ /* 0x000fe40007ffe0ff */
[----:B------:R-:W-:Y:S02]  /*13350*/  FMNMX.FTZ R134, R79, R134, !PT ;  /* 0x000000864f867209 */ /* 0x000fe40007810000 */
        /* <DEDUP_REMOVED lines=8> */
[----:B------:R-:W-:Y:S02]  /*133e0*/  I2FP.F32.S32 R0, R132 ;  /* 0x0000008400007245 */ /* 0x000fe40000201400 */
[----:B------:R-:W-:Y:S02]  /*133f0*/  FMNMX.FTZ R134, R86, R134, !PT ;  /* 0x0000008656867209 */ /* 0x000fe40007810000 */
[----:B------:R-:W-:Y:S01]  /*13400*/  IADD3 R2, R133, 0xb9, RZ ;  /* 0x000000b985027810 */ /* 0x000fe20007ffe0ff */
[C---:B------:R-:W-:Y:S01]  /*13410*/  FFMA.FTZ R93, R0.reuse, UR5, R93 ;  /* 0x00000005005d7c23 */ /* 0x040fe2000801005d */
[----:B------:R-:W-:Y:S01]  /*13420*/  FFMA.FTZ R95, R0, UR5, R95 ;  /* 0x00000005005f7c23 */ /* 0x000fe2000801005f */
[----:B------:R-:W-:Y:S02]  /*13430*/  FMNMX.FTZ R134, R87, R134, !PT ;  /* 0x0000008657867209 */ /* 0x000fe40007810000 */
[----:B------:R-:W-:Y:S02]  /*13440*/  I2FP.F32.S32 R2, R2 ;  /* 0x0000000200027245 */ /* 0x000fe40000201400 */
[C---:B------:R-:W-:Y:S02]  /*13450*/  IADD3 R0, R133.reuse, 0xb8, RZ ;  /* 0x000000b885007810 */ /* 0x040fe40007ffe0ff */
[----:B------:R-:W-:Y:S02]  /*13460*/  IADD3 R132, R133, 0xc0, RZ ;  /* 0x000000c085847810 */ /* 0x000fe40007ffe0ff */
[----:B------:R-:W-:Y:S02]  /*13470*/  I2FP.F32.S32 R0, R0 ;  /* 0x0000000000007245 */ /* 0x000fe40000201400 */
[----:B------:R-:W-:Y:S02]  /*13480*/  FMNMX.FTZ R135, R81, R135, !PT ;  /* 0x0000008751877209 */ /* 0x000fe40007810000 */
[----:B------:R-:W-:Y:S01]  /*13490*/  FMNMX.FTZ R134, R90, R134, !PT ;  /* 0x000000865a867209 */ /* 0x000fe20007810000 */
[C---:B------:R-:W-:Y:S01]  /*134a0*/  FFMA.FTZ R96, R0.reuse, UR5, R96 ;  /* 0x0000000500607c23 */ /* 0x040fe20008010060 */
[----:B------:R-:W-:Y:S01]  /*134b0*/  FFMA.FTZ R98, R0, UR5, R98 ;  /* 0x0000000500627c23 */ /* 0x000fe20008010062 */
[----:B------:R-:W-:Y:S01]  /*134c0*/  I2FP.F32.S32 R0, R132 ;  /* 0x0000008400007245 */ /* 0x000fe20000201400 */
[C---:B------:R-:W-:Y:S01]  /*134d0*/  FFMA.FTZ R97, R2.reuse, UR5, R97 ;  /* 0x0000000502617c23 */ /* 0x040fe20008010061 */
[----:B------:R-:W-:Y:S01]  /*134e0*/  FFMA.FTZ R99, R2, UR5, R99 ;  /* 0x0000000502637c23 */ /* 0x000fe20008010063 */
[----:B------:R-:W-:Y:S02]  /*134f0*/  FMNMX.FTZ R135, R84, R135, !PT ;  /* 0x0000008754877209 */ /* 0x000fe40007810000 */
[C---:B------:R-:W-:Y:S01]  /*13500*/  FFMA.FTZ R100, R0.reuse, UR5, R100 ;  /* 0x0000000500647c23 */ /* 0x040fe20008010064 */
[----:B------:R-:W-:Y:S01]  /*13510*/  FFMA.FTZ R102, R0, UR5, R102 ;  /* 0x0000000500667c23 */ /* 0x000fe20008010066 */
[----:B------:R-:W-:Y:S02]  /*13520*/  FMNMX.FTZ R135, R85, R135, !PT ;  /* 0x0000008755877209 */ /* 0x000fe40007810000 */
[----:B------:R-:W-:Y:S02]  /*13530*/  IADD3 R0, R133, 0xc1, RZ ;  /* 0x000000c185007810 */ /* 0x000fe40007ffe0ff */
[----:B------:R-:W-:Y:S02]  /*13540*/  FMNMX.FTZ R135, R88, R135, !PT ;  /* 0x0000008758877209 */ /* 0x000fe40007810000 */
[----:B------:R-:W-:Y:S02]  /*13550*/  I2FP.F32.S32 R0, R0 ;  /* 0x0000000000007245 */ /* 0x000fe40000201400 */
[----:B------:R-:W-:Y:S02]  /*13560*/  FMNMX.FTZ R135, R89, R135, !PT ;  /* 0x0000008759877209 */ /* 0x000fe40007810000 */
[C---:B------:R-:W-:Y:S01]  /*13570*/  IADD3 R2, R133.reuse, 0xc8, RZ ;  /* 0x000000c885027810 */ /* 0x040fe20007ffe0ff */
[C---:B------:R-:W-:Y:S01]  /*13580*/  FFMA.FTZ R101, R0.reuse, UR5, R101 ;  /* 0x0000000500657c23 */ /* 0x040fe20008010065 */
[----:B------:R-:W-:Y:S01]  /*13590*/  FFMA.FTZ R103, R0, UR5, R103 ;  /* 0x0000000500677c23 */ /* 0x000fe20008010067 */
[----:B------:R-:W-:Y:S02]  /*135a0*/  FMNMX.FTZ R135, R92, R135, !PT ;  /* 0x000000875c877209 */ /* 0x000fe40007810000 */
[----:B------:R-:W-:Y:S02]  /*135b0*/  IADD3 R132, R133, 0xc9, RZ ;  /* 0x000000c985847810 */ /* 0x000fe40007ffe0ff */
[----:B------:R-:W-:Y:S02]  /*135c0*/  FMNMX.FTZ R135, R93, R135, !PT ;  /* 0x000000875d877209 */ /* 0x000fe40007810000 */
[----:B------:R-:W-:Y:S02]  /*135d0*/  I2FP.F32.S32 R2, R2 ;  /* 0x0000000200027245 */ /* 0x000fe40000201400 */
[----:B------:R-:W-:Y:S02]  /*135e0*/  FMNMX.FTZ R135, R96, R135, !PT ;  /* 0x0000008760877209 */ /* 0x000fe40007810000 */
[----:B------:R-:W-:Y:S01]  /*135f0*/  I2FP.F32.S32 R0, R132 ;  /* 0x0000008400007245 */ /* 0x000fe20000201400 */
[C---:B------:R-:W-:Y:S01]  /*13600*/  FFMA.FTZ R104, R2.reuse, UR5, R104 ;  /* 0x0000000502687c23 */ /* 0x040fe20008010068 */
[----:B------:R-:W-:Y:S01]  /*13610*/  FMNMX.FTZ R135, R97, R135, !PT ;  /* 0x0000008761877209 */ /* 0x000fe20007810000 */
[----:B------:R-:W-:Y:S01]  /*13620*/  FFMA.FTZ R106, R2, UR5, R106 ;  /* 0x00000005026a7c23 */ /* 0x000fe2000801006a */
[C---:B------:R-:W-:Y:S01]  /*13630*/  IADD3 R2, R133.reuse, 0xd1, RZ ;  /* 0x000000d185027810 */ /* 0x040fe20007ffe0ff */
[C---:B------:R-:W-:Y:S01]  /*13640*/  FFMA.FTZ R105, R0.reuse, UR5, R105 ;  /* 0x0000000500697c23 */ /* 0x040fe20008010069 */
[----:B------:R-:W-:Y:S01]  /*13650*/  FFMA.FTZ R107, R0, UR5, R107 ;  /* 0x00000005006b7c23 */ /* 0x000fe2000801006b */
[C---:B------:R-:W-:Y:S02]  /*13660*/  IADD3 R0, R133.reuse, 0xd0, RZ ;  /* 0x000000d085007810 */ /* 0x040fe40007ffe0ff */
[C---:B------:R-:W-:Y:S02]  /*13670*/  IADD3 R132, R133.reuse, 0xd8, RZ ;  /* 0x000000d885847810 */ /* 0x040fe40007ffe0ff */
        /* <DEDUP_REMOVED lines=8> */
[----:B------:R-:W-:Y:S02]  /*13700*/  IADD3 R2, R133, 0xe0, RZ ;  /* 0x000000e085027810 */ /* 0x000fe40007ffe0ff */
[----:B------:R-:W-:Y:S01]  /*13710*/  FMNMX.FTZ R135, R101, R135, !PT ;  /* 0x0000008765877209 */ /* 0x000fe20007810000 */
[C---:B------:R-:W-:Y:S01]  /*13720*/  FFMA.FTZ R112, R0.reuse, UR5, R112 ;  /* 0x0000000500707c23 */ /* 0x040fe20008010070 */
[----:B------:R-:W-:Y:S01]  /*13730*/  FFMA.FTZ R114, R0, UR5, R114 ;  /* 0x0000000500727c23 */ /* 0x000fe20008010072 */
[C---:B------:R-:W-:Y:S02]  /*13740*/  IADD3 R0, R133.reuse, 0xd9, RZ ;  /* 0x000000d985007810 */ /* 0x040fe40007ffe0ff */
[----:B------:R-:W-:Y:S02]  /*13750*/  IADD3 R132, R133, 0xe1, RZ ;  /* 0x000000e185847810 */ /* 0x000fe40007ffe0ff */
[----:B------:R-:W-:Y:S02]  /*13760*/  I2FP.F32.S32 R0, R0 ;  /* 0x0000000000007245 */ /* 0x000fe40000201400 */
[----:B------:R-:W-:Y:S02]  /*13770*/  FMNMX.FTZ R135, R104, R135, !PT ;  /* 0x0000008768877209 */ /* 0x000fe40007810000 */
[----:B------:R-:W-:Y:S01]  /*13780*/  FMNMX.FTZ R134, R91, R134, !PT ;  /* 0x000000865b867209 */ /* 0x000fe20007810000 */
[C---:B------:R-:W-:Y:S01]  /*13790*/  FFMA.FTZ R113, R0.reuse, UR5, R113 ;  /* 0x0000000500717c23 */ /* 0x040fe20008010071 */
[----:B------:R-:W-:Y:S01]  /*137a0*/  FFMA.FTZ R115, R0, UR5, R115 ;  /* 0x0000000500737c23 */ /* 0x000fe20008010073 */
[----:B------:R-:W-:Y:S02]  /*137b0*/  FMNMX.FTZ R135, R105, R135, !PT ;  /* 0x0000008769877209 */ /* 0x000fe40007810000 */
[----:B------:R-:W-:Y:S02]  /*137c0*/  FMNMX.FTZ R134, R94, R134, !PT ;  /* 0x000000865e867209 */ /* 0x000fe40007810000 */
[----:B------:R-:W-:Y:S02]  /*137d0*/  FMNMX.FTZ R135, R108, R135, !PT ;  /* 0x000000876c877209 */ /* 0x000fe40007810000 */
[----:B------:R-:W-:Y:S02]  /*137e0*/  FMNMX.FTZ R134, R95, R134, !PT ;  /* 0x000000865f867209 */ /* 0x000fe40007810000 */
        /* <DEDUP_REMOVED lines=17> */
[----:B------:R-:W-:Y:S01]  /*13900*/  I2FP.F32.S32 R0, R132 ;  /* 0x0000008400007245 */ /* 0x000fe20000201400 */
[C---:B------:R-:W-:Y:S01]  /*13910*/  FFMA.FTZ R121, R2.reuse, UR5, R121 ;  /* 0x0000000502797c23 */ /* 0x040fe20008010079 */
[----:B------:R-:W-:Y:S01]  /*13920*/  FFMA.FTZ R123, R2, UR5, R123 ;  /* 0x00000005027b7c23 */ /* 0x000fe2000801007b */
[C---:B------:R-:W-:Y:S02]  /*13930*/  IADD3 R2, R133.reuse, 0xf8, RZ ;  /* 0x000000f885027810 */ /* 0x040fe40007ffe0ff */
[----:B------:R-:W-:Y:S01]  /*13940*/  FMNMX.FTZ R132, R116, R135, !PT ;  /* 0x0000008774847209 */ /* 0x000fe20007810000 */
[C---:B------:R-:W-:Y:S01]  /*13950*/  FFMA.FTZ R124, R0.reuse, UR5, R124 ;  /* 0x00000005007c7c23 */ /* 0x040fe2000801007c */
[----:B------:R-:W-:Y:S01]  /*13960*/  FFMA.FTZ R126, R0, UR5, R126 ;  /* 0x00000005007e7c23 */ /* 0x000fe2000801007e */
[----:B------:R-:W-:Y:S02]  /*13970*/  IADD3 R0, R133, 0xf1, RZ ;  /* 0x000000f185007810 */ /* 0x000fe40007ffe0ff */
[----:B------:R-:W-:Y:S02]  /*13980*/  FMNMX.FTZ R132, R117, R132, !PT ;  /* 0x0000008475847209 */ /* 0x000fe40007810000 */
[----:B------:R-:W-:Y:S02]  /*13990*/  I2FP.F32.S32 R2, R2 ;  /* 0x0000000200027245 */ /* 0x000fe40000201400 */
[----:B------:R-:W-:Y:S02]  /*139a0*/  I2FP.F32.S32 R0, R0 ;  /* 0x0000000000007245 */ /* 0x000fe40000201400 */
[----:B------:R-:W-:Y:S03]  /*139b0*/  FMNMX.FTZ R134, R99, R134, !PT ;  /* 0x0000008663867209 */ /* 0x000fe60007810000 */
[C---:B------:R-:W-:Y:S01]  /*139c0*/  FFMA.FTZ R125, R0.reuse, UR5, R125 ;  /* 0x00000005007d7c23 */ /* 0x040fe2000801007d */
[----:B------:R-:W-:Y:S01]  /*139d0*/  FFMA.FTZ R127, R0, UR5, R127 ;  /* 0x00000005007f7c23 */ /* 0x000fe2000801007f */
[C---:B------:R-:W-:Y:S01]  /*139e0*/  FFMA.FTZ R128, R2.reuse, UR5, R128 ;  /* 0x0000000502807c23 */ /* 0x040fe20008010080 */
[----:B------:R-:W-:Y:S01]  /*139f0*/  FFMA.FTZ R130, R2, UR5, R130 ;  /* 0x0000000502827c23 */ /* 0x000fe20008010082 */
[----:B------:R-:W-:Y:S04]  /*13a00*/  FMNMX.FTZ R134, R102, R134, !PT ;  /* 0x0000008666867209 */ /* 0x000fe80007810000 */
[----:B------:R-:W-:Y:S04]  /*13a10*/  FMNMX.FTZ R134, R103, R134, !PT ;  /* 0x0000008667867209 */ /* 0x000fe80007810000 */
[----:B------:R-:W-:Y:S04]  /*13a20*/  FMNMX.FTZ R134, R106, R134, !PT ;  /* 0x000000866a867209 */ /* 0x000fe80007810000 */
[----:B------:R-:W-:Y:S04]  /*13a30*/  FMNMX.FTZ R134, R107, R134, !PT ;  /* 0x000000866b867209 */ /* 0x000fe80007810000 */
[----:B------:R-:W-:Y:S04]  /*13a40*/  FMNMX.FTZ R134, R110, R134, !PT ;  /* 0x000000866e867209 */ /* 0x000fe80007810000 */
[----:B------:R-:W-:Y:S04]  /*13a50*/  FMNMX.FTZ R134, R111, R134, !PT ;  /* 0x000000866f867209 */ /* 0x000fe80007810000 */
[----:B------:R-:W-:Y:S04]  /*13a60*/  FMNMX.FTZ R134, R114, R134, !PT ;  /* 0x0000008672867209 */ /* 0x000fe80007810000 */
[----:B------:R-:W-:Y:S04]  /*13a70*/  FMNMX.FTZ R134, R115, R134, !PT ;  /* 0x0000008673867209 */ /* 0x000fe80007810000 */
[----:B------:R-:W-:Y:S02]  /*13a80*/  FMNMX.FTZ R135, R118, R134, !PT ;  /* 0x0000008676877209 */ /* 0x000fe40007810000 */
[----:B------:R-:W-:Y:S02]  /*13a90*/  FMNMX.FTZ R134, R120, R132, !PT ;  /* 0x0000008478867209 */ /* 0x000fe40007810000 */
[----:B------:R-:W-:Y:S02]  /*13aa0*/  FMNMX.FTZ R135, R119, R135, !PT ;  /* 0x0000008777877209 */ /* 0x000fe40007810000 */
[----:B------:R-:W-:Y:S02]  /*13ab0*/  IADD3 R132, R133, 0xf9, RZ ;  /* 0x000000f985847810 */ /* 0x000fe40007ffe0ff */
[----:B------:R-:W-:Y:S02]  /*13ac0*/  FMNMX.FTZ R133, R122, R135, !PT ;  /* 0x000000877a857209 */ /* 0x000fe40007810000 */
        /* <DEDUP_REMOVED lines=14> */
[----:B------:R-:W1:Y:S02]  /*13bb0*/  SHFL.BFLY PT, R2, R0, 0x2, 0x1f ;  /* 0x0c401f0000027f89 */ /* 0x000e6400000e0000 */
[----:B-1----:R-:W-:Y:S02]  /*13bc0*/  FMNMX.FTZ R2, R0, R2, !PT ;  /* 0x0000000200027209 */ /* 0x002fe40007810000 */
[----:B------:R-:W-:Y:S04]  /*13bd0*/  FMNMX.FTZ R133, R133, R132, !PT ;  /* 0x0000008485857209 */ /* 0x000fe80007810000 */
[----:B------:R-:W-:Y:S08]  /*13be0*/  SHFL.BFLY PT, R0, R2, 0x1, 0x1f ;  /* 0x0c201f0002007f89 */ /* 0x000ff000000e0000 */
[----:B------:R-:W1:Y:S02]  /*13bf0*/  SHFL.BFLY PT, R134, R133, 0x1, 0x1f ;  /* 0x0c201f0085867f89 */ /* 0x000e6400000e0000 */
[----:B-1----:R-:W-:Y:S02]  /*13c00*/  FMNMX.FTZ R134, R133, R134, !PT ;  /* 0x0000008685867209 */ /* 0x002fe40007810000 */
[----:B------:R-:W-:Y:S02]  /*13c10*/  FMNMX.FTZ R133, R2, R0, !PT ;  /* 0x0000000002857209 */ /* 0x000fe40007810000 */
[C---:B------:R-:W-:Y:S01]  /*13c20*/  FSETP.NEU.FTZ.AND P0, PT, R134.reuse, -INF , PT ;  /* 0xff8000008600780b */ /* 0x040fe20003f1d000 */
[C---:B------:R-:W-:Y:S01]  /*13c30*/  FMUL.FTZ R0, R134.reuse, UR4 ;  /* 0x0000000486007c20 */ /* 0x040fe20008410000 */
[----:B------:R-:W-:Y:S01]  /*13c40*/  FADD.FTZ R132, -R134, R203 ;  /* 0x000000cb86847221 */ /* 0x000fe20000010100 */
[----:B------:R-:W-:Y:S01]  /*13c50*/  FADD.FTZ R2, -R133, R202 ;  /* 0x000000ca85027221 */ /* 0x000fe20000010100 */
[----:B------:R-:W-:Y:S02]  /*13c60*/  MOV R203, R134 ;  /* 0x0000008600cb7202 */ /* 0x000fe40000000f00 */
[----:B------:R-:W-:Y:S01]  /*13c70*/  FMUL.FTZ R132, R132, UR4 ;  /* 0x0000000484847c20 */ /* 0x000fe20008410000 */
[----:B------:R-:W-:Y:S01]  /*13c80*/  FMUL.FTZ R2, R2, UR4 ;  /* 0x0000000402027c20 */ /* 0x000fe20008410000 */
[----:B------:R-:W-:Y:S02]  /*13c90*/  MOV R202, R133 ;  /* 0x0000008500ca7202 */ /* 0x000fe40000000f00 */
[----:B------:R1:W2:Y:S10]  /*13ca0*/  MUFU.EX2 R135, R132 ;  /* 0x0000008400877308 */ /* 0x0002b40000000800 */
[----:B------:R-:W3:Y:S01]  /*13cb0*/  MUFU.EX2 R136, R2 ;  /* 0x0000000200887308 */ /* 0x000ee20000000800 */
[----:B-1----:R-:W-:Y:S01]  /*13cc0*/  FSEL R132, R0, RZ, P0 ;  /* 0x000000ff00847208 */ /* 0x002fe20000000000 */
[C---:B--2---:R-:W-:Y:S01]  /*13cd0*/  FMUL.FTZ R216, R135.reuse, R216 ;  /* 0x000000d887d87220 */ /* 0x044fe20000410000 */
[C---:B------:R-:W-:Y:S01]  /*13ce0*/  FMUL.FTZ R217, R135.reuse, R217 ;  /* 0x000000d987d97220 */ /* 0x040fe20000410000 */
[C---:B------:R-:W-:Y:S01]  /*13cf0*/  FMUL.FTZ R212, R135.reuse, R212 ;  /* 0x000000d487d47220 */ /* 0x040fe20000410000 */
[----:B------:R-:W-:Y:S01]  /*13d00*/  FMUL.FTZ R213, R135, R213 ;  /* 0x000000d587d57220 */ /* 0x000fe20000410000 */
        /* <DEDUP_REMOVED lines=10> */
[C---:B---3--:R-:W-:Y:S01]  /*13db0*/  FMUL.FTZ R218, R136.reuse, R218 ;  /* 0x000000da88da7220 */ /* 0x048fe20000410000 */
[C---:B------:R-:W-:Y:S01]  /*13dc0*/  FMUL.FTZ R219, R136.reuse, R219 ;  /* 0x000000db88db7220 */ /* 0x040fe20000410000 */
[C---:B------:R-:W-:Y:S01]  /*13dd0*/  FMUL.FTZ R214, R136.reuse, R214 ;  /* 0x000000d688d67220 */ /* 0x040fe20000410000 */
[C---:B------:R-:W-:Y:S03]  /*13de0*/  FMUL.FTZ R215, R136.reuse, R215 ;  /* 0x000000d788d77220 */ /* 0x040fe60000410000 */
[----:B------:R-:W-:Y:S01]  /*13df0*/  MUFU.EX2 R148, R148 ;  /* 0x0000009400947308 */ /* 0x000fe20000000800 */
[C---:B------:R-:W-:Y:S01]  /*13e00*/  FMUL.FTZ R208, R135.reuse, R208 ;  /* 0x000000d087d07220 */ /* 0x040fe20000410000 */
[C---:B------:R-:W-:Y:S01]  /*13e10*/  FMUL.FTZ R209, R135.reuse, R209 ;  /* 0x000000d187d17220 */ /* 0x040fe20000410000 */
[C---:B------:R-:W-:Y:S01]  /*13e20*/  FMUL.FTZ R210, R136.reuse, R210 ;  /* 0x000000d288d27220 */ /* 0x040fe20000410000 */
[C---:B------:R-:W-:Y:S01]  /*13e30*/  FMUL.FTZ R211, R136.reuse, R211 ;  /* 0x000000d388d37220 */ /* 0x040fe20000410000 */
[C---:B------:R-:W-:Y:S01]  /*13e40*/  FMUL.FTZ R204, R135.reuse, R204 ;  /* 0x000000cc87cc7220 */ /* 0x040fe20000410000 */
[----:B------:R-:W-:Y:S01]  /*13e50*/  FMUL.FTZ R205, R135, R205 ;  /* 0x000000cd87cd7220 */ /* 0x000fe20000410000 */
[C---:B------:R-:W-:Y:S03]  /*13e60*/  FMUL.FTZ R206, R136.reuse, R206 ;  /* 0x000000ce88ce7220 */ /* 0x040fe60000410000 */
[----:B------:R-:W1:Y:S01]  /*13e70*/  MUFU.EX2 R5, R5 ;  /* 0x0000000500057308 */ /* 0x000e620000000800 */
[----:B------:R-:W-:Y:S01]  /*13e80*/  FMUL.FTZ R207, R136, R207 ;  /* 0x000000cf88cf7220 */ /* 0x000fe20000410000 */
[C---:B------:R-:W-:Y:S01]  /*13e90*/  FMUL.FTZ R2, R133.reuse, UR4 ;  /* 0x0000000485027c20 */ /* 0x040fe20008410000 */
[----:B------:R-:W-:Y:S01]  /*13ea0*/  FSETP.NEU.FTZ.AND P0, PT, R133, -INF , PT ;  /* 0xff8000008500780b */ /* 0x000fe20003f1d000 */
[--C-:B------:R-:W-:Y:S01]  /*13eb0*/  FFMA.FTZ R0, R4, UR4, -R132.reuse ;  /* 0x0000000404007c23 */ /* 0x100fe20008010884 */
[--C-:B------:R-:W-:Y:S01]  /*13ec0*/  FFMA.FTZ R142, R20, UR4, -R132.reuse ;  /* 0x00000004148e7c23 */ /* 0x100fe20008010884 */
[--C-:B------:R-:W-:Y:S01]  /*13ed0*/  FFMA.FTZ R143, R21, UR4, -R132.reuse ;  /* 0x00000004158f7c23 */ /* 0x100fe20008010884 */
[----:B------:R-:W-:Y:S03]  /*13ee0*/  FSEL R4, R2, RZ, P0 ;  /* 0x000000ff02047208 */ /* 0x000fe60000000000 */
[----:B------:R-:W-:Y:S01]  /*13ef0*/  MUFU.EX2 R138, R138 ;  /* 0x0000008a008a7308 */ /* 0x000fe20000000800 */
[--C-:B------:R-:W-:Y:S01]  /*13f00*/  FFMA.FTZ R146, R28, UR4, -R132.reuse ;  /* 0x000000041c927c23 */ /* 0x100fe20008010884 */
[--C-:B------:R-:W-:Y:S01]  /*13f10*/  FFMA.FTZ R147, R29, UR4, -R132.reuse ;  /* 0x000000041d937c23 */ /* 0x100fe20008010884 */
[----:B------:R-:W-:Y:S01]  /*13f20*/  FFMA.FTZ R68, R68, UR4, -R132 ;  /* 0x0000000444447c23 */ /* 0x000fe20008010884 */
[--C-:B------:R-:W-:Y:S01]  /*13f30*/  FFMA.FTZ R158, R10, UR4, -R4.reuse ;  /* 0x000000040a9e7c23 */ /* 0x100fe20008010804 */
[--C-:B------:R-:W-:Y:S01]  /*13f40*/  FFMA.FTZ R157, R11, UR4, -R4.reuse ;  /* 0x000000040b9d7c23 */ /* 0x100fe20008010804 */
[--C-:B------:R-:W-:Y:S01]  /*13f50*/  FFMA.FTZ R154, R18, UR4, -R4.reuse ;  /* 0x00000004129a7c23 */ /* 0x100fe20008010804 */
[----:B------:R-:W2:Y:S03]  /*13f60*/  LDSM.16.MT88.4 R8, [R221+0x5000] ;  /* 0x00500000dd08783b */ /* 0x000ea60000004200 */
[----:B------:R-:W3:Y:S01]  /*13f70*/  MUFU.EX2 R0, R0 ;  /* 0x0000000000007308 */ /* 0x000ee20000000800 */
[--C-:B------:R-:W-:Y:S01]  /*13f80*/  FFMA.FTZ R153, R19, UR4, -R4.reuse ;  /* 0x0000000413997c23 */ /* 0x100fe20008010804 */
[--C-:B------:R-:W-:Y:S01]  /*13f90*/  FFMA.FTZ R155, R14, UR4, -R4.reuse ;  /* 0x000000040e9b7c23 */ /* 0x100fe20008010804 */
[--C-:B------:R-:W-:Y:S01]  /*13fa0*/  FFMA.FTZ R156, R15, UR4, -R4.reuse ;  /* 0x000000040f9c7c23 */ /* 0x100fe20008010804 */
[--C-:B------:R-:W-:Y:S01]  /*13fb0*/  FFMA.FTZ R150, R26, UR4, -R4.reuse ;  /* 0x000000041a967c23 */ /* 0x100fe20008010804 */
[--C-:B------:R-:W-:Y:S01]  /*13fc0*/  FFMA.FTZ R149, R27, UR4, -R4.reuse ;  /* 0x000000041b957c23 */ /* 0x100fe20008010804 */
[--C-:B------:R-:W-:Y:S01]  /*13fd0*/  FFMA.FTZ R152, R22, UR4, -R4.reuse ;  /* 0x0000000416987c23 */ /* 0x100fe20008010804 */
[----:B------:R-:W4:Y:S03]  /*13fe0*/  LDSM.16.MT88.4 R16, [R226+0x5000] ;  /* 0x00500000e210783b */ /* 0x000f260000004200 */
[----:B------:R-:W-:Y:S01]  /*13ff0*/  MUFU.EX2 R158, R158 ;  /* 0x0000009e009e7308 */ /* 0x000fe20000000800 */
[----:B-1----:R-:W-:Y:S01]  /*14000*/  F2FP.F16.F32.PACK_AB R22, R137, R5 ;  /* 0x000000058916723e */ /* 0x002fe200000000ff */
[--C-:B------:R-:W-:Y:S01]  /*14010*/  FFMA.FTZ R151, R23, UR4, -R4.reuse ;  /* 0x0000000417977c23 */ /* 0x100fe20008010804 */
[----:B------:R-:W-:Y:S01]  /*14020*/  FFMA.FTZ R31, R31, UR4, -R4 ;  /* 0x000000041f1f7c23 */ /* 0x000fe20008010804 */
[--C-:B------:R-:W-:Y:S01]  /*14030*/  FFMA.FTZ R69, R69, UR4, -R132.reuse ;  /* 0x0000000445457c23 */ /* 0x100fe20008010884 */
[--C-:B------:R-:W-:Y:S01]  /*14040*/  FFMA.FTZ R72, R72, UR4, -R132.reuse ;  /* 0x0000000448487c23 */ /* 0x100fe20008010884 */
[----:B------:R-:W-:Y:S01]  /*14050*/  FFMA.FTZ R73, R73, UR4, -R132 ;  /* 0x0000000449497c23 */ /* 0x000fe20008010884 */
[----:B------:R-:W1:Y:S03]  /*14060*/  LDSM.16.MT88.4 R12, [R221+0x5400] ;  /* 0x00540000dd0c783b */ /* 0x000e660000004200 */
[----:B------:R-:W5:Y:S01]  /*14070*/  MUFU.EX2 R157, R157 ;  /* 0x0000009d009d7308 */ /* 0x000f620000000800 */
[----:B---3--:R-:W-:Y:S01]  /*14080*/  F2FP.F16.F32.PACK_AB R20, R148, R0 ;  /* 0x000000009414723e */ /* 0x008fe200000000ff */
[--C-:B------:R-:W-:Y:S01]  /*14090*/  FFMA.FTZ R70, R70, UR4, -R4.reuse ;  /* 0x0000000446467c23 */ /* 0x100fe20008010804 */
[--C-:B------:R-:W-:Y:S01]  /*140a0*/  FFMA.FTZ R71, R71, UR4, -R4.reuse ;  /* 0x0000000447477c23 */ /* 0x100fe20008010804 */
[--C-:B------:R-:W-:Y:S01]  /*140b0*/  FFMA.FTZ R74, R74, UR4, -R4.reuse ;  /* 0x000000044a4a7c23 */ /* 0x100fe20008010804 */
[--C-:B------:R-:W-:Y:S01]  /*140c0*/  FFMA.FTZ R75, R75, UR4, -R4.reuse ;  /* 0x000000044b4b7c23 */ /* 0x100fe20008010804 */
[----:B------:R-:W-:Y:S01]  /*140d0*/  FFMA.FTZ R83, R83, UR4, -R4 ;  /* 0x0000000453537c23 */ /* 0x000fe20008010804 */
[----:B------:R-:W3:Y:S03]  /*140e0*/  LDSM.16.MT88.4 R24, [R226+0x5400] ;  /* 0x00540000e218783b */ /* 0x000ee60000004200 */
        /* <DEDUP_REMOVED lines=9> */
[----:B-----5:R-:W-:Y:S01]  /*14180*/  F2FP.F16.F32.PACK_AB R23, R157, R158 ;  /* 0x0000009e9d17723e */ /* 0x020fe200000000ff */
[----:B------:R-:W-:Y:S01]  /*14190*/  FFMA.FTZ R97, R97, UR4, -R132 ;  /* 0x0000000461617c23 */ /* 0x000fe20008010884 */
[----:B------:R-:W-:Y:S01]  /*141a0*/  FFMA.FTZ R95, R95, UR4, -R4 ;  /* 0x000000045f5f7c23 */ /* 0x000fe20008010804 */
[--C-:B------:R-:W-:Y:S01]  /*141b0*/  FFMA.FTZ R108, R108, UR4, -R132.reuse ;  /* 0x000000046c6c7c23 */ /* 0x100fe20008010884 */
[--C-:B------:R-:W-:Y:S01]  /*141c0*/  FFMA.FTZ R109, R109, UR4, -R132.reuse ;  /* 0x000000046d6d7c23 */ /* 0x100fe20008010884 */
[--C-:B------:R-:W-:Y:S01]  /*141d0*/  FFMA.FTZ R112, R112, UR4, -R132.reuse ;  /* 0x0000000470707c23 */ /* 0x100fe20008010884 */
[----:B------:R-:W-:Y:S03]  /*141e0*/  FFMA.FTZ R113, R113, UR4, -R132 ;  /* 0x0000000471717c23 */ /* 0x000fe60008010884 */
[----:B------:R-:W5:Y:S01]  /*141f0*/  MUFU.EX2 R141, R141 ;  /* 0x0000008d008d7308 */ /* 0x000f620000000800 */
[----:B--2---:R-:W-:Y:S01]  /*14200*/  F2FP.F16.F32.PACK_AB R28, R139, R138 ;  /* 0x0000008a8b1c723e */ /* 0x004fe200000000ff */
[--C-:B------:R-:W-:Y:S01]  /*14210*/  FFMA.FTZ R2, R6, UR4, -R4.reuse ;  /* 0x0000000406027c23 */ /* 0x100fe20008010804 */
[--C-:B------:R-:W-:Y:S01]  /*14220*/  FFMA.FTZ R159, R7, UR4, -R4.reuse ;  /* 0x00000004079f7c23 */ /* 0x100fe20008010804 */
[--C-:B------:R-:W-:Y:S01]  /*14230*/  FFMA.FTZ R7, R30, UR4, -R4.reuse ;  /* 0x000000041e077c23 */ /* 0x100fe20008010804 */
[----:B------:R-:W-:Y:S01]  /*14240*/  FFMA.FTZ R6, R34, UR4, -R4 ;  /* 0x0000000422067c23 */ /* 0x000fe20008010804 */
[--C-:B------:R-:W-:Y:S01]  /*14250*/  FFMA.FTZ R32, R32, UR4, -R132.reuse ;  /* 0x0000000420207c23 */ /* 0x100fe20008010884 */
[----:B------:R-:W-:Y:S03]  /*14260*/  FFMA.FTZ R33, R33, UR4, -R132 ;  /* 0x0000000421217c23 */ /* 0x000fe60008010884 */
[----:B------:R-:W-:Y:S01]  /*14270*/  MUFU.EX2 R2, R2 ;  /* 0x0000000200027308 */ /* 0x000fe20000000800 */
[----:B------:R-:W-:Y:S01]  /*14280*/  FFMA.FTZ R35, R35, UR4, -R4 ;  /* 0x0000000423237c23 */ /* 0x000fe20008010804 */
[--C-:B------:R-:W-:Y:S01]  /*14290*/  FFMA.FTZ R36, R36, UR4, -R132.reuse ;  /* 0x0000000424247c23 */ /* 0x100fe20008010884 */
[--C-:B------:R-:W-:Y:S01]  /*142a0*/  FFMA.FTZ R37, R37, UR4, -R132.reuse ;  /* 0x0000000425257c23 */ /* 0x100fe20008010884 */
[--C-:B------:R-:W-:Y:S01]  /*142b0*/  FFMA.FTZ R40, R40, UR4, -R132.reuse ;  /* 0x0000000428287c23 */ /* 0x100fe20008010884 */
[----:B------:R-:W-:Y:S01]  /*142c0*/  FFMA.FTZ R41, R41, UR4, -R132 ;  /* 0x0000000429297c23 */ /* 0x000fe20008010884 */
[--C-:B------:R-:W-:Y:S01]  /*142d0*/  FFMA.FTZ R38, R38, UR4, -R4.reuse ;  /* 0x0000000426267c23 */ /* 0x100fe20008010804 */
[--C-:B------:R-:W-:Y:S03]  /*142e0*/  FFMA.FTZ R39, R39, UR4, -R4.reuse ;  /* 0x0000000427277c23 */ /* 0x100fe60008010804 */
[----:B------:R-:W2:Y:S01]  /*142f0*/  MUFU.EX2 R159, R159 ;  /* 0x0000009f009f7308 */ /* 0x000ea20000000800 */
[----:B-----5:R-:W-:Y:S01]  /*14300*/  F2FP.F16.F32.PACK_AB R30, R141, R140 ;  /* 0x0000008c8d1e723e */ /* 0x020fe200000000ff */
[--C-:B------:R-:W-:Y:S01]  /*14310*/  FFMA.FTZ R42, R42, UR4, -R4.reuse ;  /* 0x000000042a2a7c23 */ /* 0x100fe20008010804 */
[----:B------:R-:W-:Y:S01]  /*14320*/  FFMA.FTZ R43, R43, UR4, -R4 ;  /* 0x000000042b2b7c23 */ /* 0x000fe20008010804 */
        /* <DEDUP_REMOVED lines=8> */
[----:B------:R-:W-:Y:S01]  /*143b0*/  FFMA.FTZ R51, R51, UR4, -R4 ;  /* 0x0000000433337c23 */ /* 0x000fe20008010804 */
[--C-:B------:R-:W-:Y:S01]  /*143c0*/  FFMA.FTZ R52, R52, UR4, -R132.reuse ;  /* 0x0000000434347c23 */ /* 0x100fe20008010884 */
[--C-:B------:R-:W-:Y:S01]  /*143d0*/  FFMA.FTZ R53, R53, UR4, -R132.reuse ;  /* 0x0000000435357c23 */ /* 0x100fe20008010884 */
[--C-:B------:R-:W-:Y:S03]  /*143e0*/  FFMA.FTZ R56, R56, UR4, -R132.reuse ;  /* 0x0000000438387c23 */ /* 0x100fe60008010884 */
[----:B------:R-:W5:Y:S01]  /*143f0*/  MUFU.EX2 R156, R156 ;  /* 0x0000009c009c7308 */ /* 0x000f620000000800 */
[----:B--2---:R-:W-:Y:S01]  /*14400*/  F2FP.F16.F32.PACK_AB R21, R159, R2 ;  /* 0x000000029f15723e */ /* 0x004fe200000000ff */
[----:B------:R-:W-:Y:S01]  /*14410*/  FFMA.FTZ R57, R57, UR4, -R132 ;  /* 0x0000000439397c23 */ /* 0x000fe20008010884 */
[--C-:B------:R-:W-:Y:S01]  /*14420*/  FFMA.FTZ R54, R54, UR4, -R4.reuse ;  /* 0x0000000436367c23 */ /* 0x100fe20008010804 */
[--C-:B------:R-:W-:Y:S01]  /*14430*/  FFMA.FTZ R55, R55, UR4, -R4.reuse ;  /* 0x0000000437377c23 */ /* 0x100fe20008010804 */
[--C-:B------:R-:W-:Y:S01]  /*14440*/  FFMA.FTZ R58, R58, UR4, -R4.reuse ;  /* 0x000000043a3a7c23 */ /* 0x100fe20008010804 */
[----:B------:R-:W-:Y:S01]  /*14450*/  FFMA.FTZ R59, R59, UR4, -R4 ;  /* 0x000000043b3b7c23 */ /* 0x000fe20008010804 */
[--C-:B------:R-:W-:Y:S03]  /*14460*/  FFMA.FTZ R60, R60, UR4, -R132.reuse ;  /* 0x000000043c3c7c23 */ /* 0x100fe60008010884 */
[----:B------:R-:W-:Y:S01]  /*14470*/  MUFU.EX2 R154, R154 ;  /* 0x0000009a009a7308 */ /* 0x000fe20000000800 */
[C---:B------:R-:W-:Y:S01]  /*14480*/  HMMA.16816.F32 R216, R20.reuse, R8, R216 ;  /* 0x0000000814d8723c */ /* 0x040fe200000018d8 */
[----:B------:R-:W-:Y:S04]  /*14490*/  PLOP3.LUT P0, PT, PT, PT, UP0, 0x80, 0x0 ;  /* 0x000000000000781c */ /* 0x000fe80003f0f008 */
[--C-:B------:R-:W-:Y:S01]  /*144a0*/  FFMA.FTZ R61, R61, UR4, -R132.reuse ;  /* 0x000000043d3d7c23 */ /* 0x100fe20008010884 */
[C---:B------:R-:W-:Y:S03]  /*144b0*/  HMMA.16816.F32 R212, R20.reuse, R10, R212 ;  /* 0x0000000a14d4723c */ /* 0x040fe600000018d4 */
[----:B------:R-:W2:Y:S01]  /*144c0*/  MUFU.EX2 R153, R153 ;  /* 0x0000009900997308 */ /* 0x000ea20000000800 */
[----:B------:R-:W3:Y:S01]  /*144d0*/  LDSM.16.MT88.4 R8, [R221+0x5800] ;  /* 0x00580000dd08783b */ /* 0x000ee20000004200 */
[----:B-----5:R-:W-:Y:S01]  /*144e0*/  F2FP.F16.F32.PACK_AB R29, R156, R155 ;  /* 0x0000009b9c1d723e */ /* 0x020fe200000000ff */
[C---:B----4-:R-:W-:Y:S07]  /*144f0*/  HMMA.16816.F32 R208, R20.reuse, R16, R208 ;  /* 0x0000001014d0723c */ /* 0x050fee00000018d0 */
[----:B------:R2:W-:Y:S01]  /*14500*/  MUFU.EX2 R34, R31 ;  /* 0x0000001f00227308 */ /* 0x0005e20000000800 */
[--C-:B------:R-:W-:Y:S01]  /*14510*/  FFMA.FTZ R64, R64, UR4, -R132.reuse ;  /* 0x0000000440407c23 */ /* 0x100fe20008010884 */
[----:B------:R-:W-:Y:S01]  /*14520*/  HMMA.16816.F32 R204, R20, R18, R204 ;  /* 0x0000001214cc723c */ /* 0x000fe200000018cc */
[----:B------:R-:W4:Y:S07]  /*14530*/  LDSM.16.MT88.4 R16, [R226+0x5800] ;  /* 0x00580000e210783b */ /* 0x000f2e0000004200 */
[----:B------:R-:W-:Y:S03]  /*14540*/  MUFU.EX2 R142, R142 ;  /* 0x0000008e008e7308 */ /* 0x000fe60000000800 */
[----:B------:R-:W-:Y:S01]  /*14550*/  FFMA.FTZ R65, R65, UR4, -R132 ;  /* 0x0000000441417c23 */ /* 0x000fe20008010884 */
[--C-:B------:R-:W-:Y:S01]  /*14560*/  FFMA.FTZ R62, R62, UR4, -R4.reuse ;  /* 0x000000043e3e7c23 */ /* 0x100fe20008010804 */
[--C-:B------:R-:W-:Y:S01]  /*14570*/  FFMA.FTZ R63, R63, UR4, -R4.reuse ;  /* 0x000000043f3f7c23 */ /* 0x100fe20008010804 */
[--C-:B------:R-:W-:Y:S01]  /*14580*/  FFMA.FTZ R66, R66, UR4, -R4.reuse ;  /* 0x0000000442427c23 */ /* 0x100fe20008010804 */
[----:B------:R-:W-:Y:S03]  /*14590*/  FFMA.FTZ R67, R67, UR4, -R4 ;  /* 0x0000000443437c23 */ /* 0x000fe60008010804 */
[----:B------:R-:W5:Y:S01]  /*145a0*/  MUFU.EX2 R143, R143 ;  /* 0x0000008f008f7308 */ /* 0x000f620000000800 */
[----:B--2---:R-:W-:Y:S01]  /*145b0*/  F2FP.F16.F32.PACK_AB R31, R153, R154 ;  /* 0x0000009a991f723e */ /* 0x004fe200000000ff */
[----:B------:R-:W-:Y:S01]  /*145c0*/  FFMA.FTZ R0, R199, R135, R0 ;  /* 0x00000087c7007223 */ /* 0x000fe20000010000 */
[----:B------:R-:W-:Y:S01]  /*145d0*/  FFMA.FTZ R2, R200, R136, R2 ;  /* 0x00000088c8027223 */ /* 0x000fe20000010002 */
[--C-:B------:R-:W-:Y:S01]  /*145e0*/  FFMA.FTZ R76, R76, UR4, -R132.reuse ;  /* 0x000000044c4c7c23 */ /* 0x100fe20008010884 */
[----:B------:R-:W-:Y:S01]  /*145f0*/  FFMA.FTZ R77, R77, UR4, -R132 ;  /* 0x000000044d4d7c23 */ /* 0x000fe20008010884 */
[----:B------:R-:W-:Y:S01]  /*14600*/  FADD.FTZ R148, R148, R0 ;  /* 0x0000000094947221 */ /* 0x000fe20000010000 */
[----:B------:R-:W-:Y:S03]  /*14610*/  FADD.FTZ R2, R159, R2 ;  /* 0x000000029f027221 */ /* 0x000fe60000010000 */
[----:B------:R-:W-:Y:S01]  /*14620*/  MUFU.EX2 R144, R144 ;  /* 0x0000009000907308 */ /* 0x000fe20000000800 */
[C---:B-1----:R-:W-:Y:S05]  /*14630*/  HMMA.16816.F32 R216, R28.reuse, R12, R216 ;  /* 0x0000000c1cd8723c */ /* 0x042fea00000018d8 */
[----:B------:R-:W-:Y:S01]  /*14640*/  FADD.FTZ R158, R158, R2 ;  /* 0x000000029e9e7221 */ /* 0x000fe20000010000 */
[C---:B------:R-:W-:Y:S03]  /*14650*/  HMMA.16816.F32 R212, R28.reuse, R14, R212 ;  /* 0x0000000e1cd4723c */ /* 0x040fe600000018d4 */
[----:B------:R-:W1:Y:S01]  /*14660*/  MUFU.EX2 R145, R145 ;  /* 0x0000009100917308 */ /* 0x000e620000000800 */
[----:B------:R-:W2:Y:S01]  /*14670*/  LDSM.16.MT88.4 R12, [R221+0x5c00] ;  /* 0x005c0000dd0c783b */ /* 0x000ea20000004200 */
[----:B-----5:R-:W-:Y:S01]  /*14680*/  F2FP.F16.F32.PACK_AB R20, R143, R142 ;  /* 0x0000008e8f14723e */ /* 0x020fe200000000ff */
[C---:B---3--:R-:W-:Y:S07]  /*14690*/  HMMA.16816.F32 R208, R28.reuse, R24, R208 ;  /* 0x000000181cd0723c */ /* 0x048fee00000018d0 */
[----:B------:R-:W-:Y:S01]  /*146a0*/  MUFU.EX2 R152, R152 ;  /* 0x0000009800987308 */ /* 0x000fe20000000800 */
[--C-:B------:R-:W-:Y:S01]  /*146b0*/  FFMA.FTZ R0, R82, UR4, -R4.reuse ;  /* 0x0000000452007c23 */ /* 0x100fe20008010804 */
[----:B------:R-:W-:Y:S01]  /*146c0*/  HMMA.16816.F32 R204, R28, R26, R204 ;  /* 0x0000001a1ccc723c */ /* 0x000fe200000018cc */
[----:B------:R-:W3:Y:S07]  /*146d0*/  LDSM.16.MT88.4 R24, [R226+0x5c00] ;  /* 0x005c0000e218783b */ /* 0x000eee0000004200 */
[----:B------:R-:W5:Y:S03]  /*146e0*/  MUFU.EX2 R151, R151 ;  /* 0x0000009700977308 */ /* 0x000f660000000800 */
[----:B-1----:R-:W-:Y:S01]  /*146f0*/  F2FP.F16.F32.PACK_AB R22, R145, R144 ;  /* 0x000000909116723e */ /* 0x002fe200000000ff */
[--C-:B------:R-:W-:Y:S01]  /*14700*/  FFMA.FTZ R82, R87, UR4, -R4.reuse ;  /* 0x0000000457527c23 */ /* 0x100fe20008010804 */
[----:B------:R-:W-:Y:S01]  /*14710*/  FFMA.FTZ R87, R91, UR4, -R4 ;  /* 0x000000045b577c23 */ /* 0x000fe20008010804 */
[----:B------:R-:W-:Y:S01]  /*14720*/  FADD.FTZ R148, R5, R148 ;  /* 0x0000009405947221 */ /* 0x000fe20000010000 */
[--C-:B------:R-:W-:Y:S03]  /*14730*/  FFMA.FTZ R5, R86, UR4, -R4.reuse ;  /* 0x0000000456057c23 */ /* 0x100fe60008010804 */
[----:B------:R-:W-:Y:S01]  /*14740*/  MUFU.EX2 R150, R150 ;  /* 0x0000009600967308 */ /* 0x000fe20000000800 */
[----:B------:R-:W-:Y:S01]  /*14750*/  FFMA.FTZ R86, R90, UR4, -R4 ;  /* 0x000000045a567c23 */ /* 0x000fe20008010804 */
[--C-:B------:R-:W-:Y:S01]  /*14760*/  FFMA.FTZ R80, R80, UR4, -R132.reuse ;  /* 0x0000000450507c23 */ /* 0x100fe20008010884 */
[----:B------:R-:W-:Y:S01]  /*14770*/  FFMA.FTZ R81, R81, UR4, -R132 ;  /* 0x0000000451517c23 */ /* 0x000fe20008010884 */
[--C-:B------:R-:W-:Y:S01]  /*14780*/  FFMA.FTZ R78, R78, UR4, -R4.reuse ;  /* 0x000000044e4e7c23 */ /* 0x100fe20008010804 */
[----:B------:R-:W-:Y:S01]  /*14790*/  FFMA.FTZ R79, R79, UR4, -R4 ;  /* 0x000000044f4f7c23 */ /* 0x000fe20008010804 */
[--C-:B------:R-:W-:Y:S01]  /*147a0*/  FFMA.FTZ R100, R100, UR4, -R132.reuse ;  /* 0x0000000464647c23 */ /* 0x100fe20008010884 */
[--C-:B------:R-:W-:Y:S03]  /*147b0*/  FFMA.FTZ R101, R101, UR4, -R132.reuse ;  /* 0x0000000465657c23 */ /* 0x100fe60008010884 */
[----:B------:R-:W1:Y:S01]  /*147c0*/  MUFU.EX2 R149, R149 ;  /* 0x0000009500957308 */ /* 0x000e620000000800 */
[----:B-----5:R-:W-:Y:S01]  /*147d0*/  F2FP.F16.F32.PACK_AB R21, R151, R152 ;  /* 0x000000989715723e */ /* 0x020fe200000000ff */
[--C-:B------:R-:W-:Y:S01]  /*147e0*/  FFMA.FTZ R104, R104, UR4, -R132.reuse ;  /* 0x0000000468687c23 */ /* 0x100fe20008010884 */
[----:B------:R-:W-:Y:S01]  /*147f0*/  FFMA.FTZ R105, R105, UR4, -R132 ;  /* 0x0000000469697c23 */ /* 0x000fe20008010884 */
[----:B------:R-:W-:Y:S01]  /*14800*/  FADD.FTZ R158, R157, R158 ;  /* 0x0000009e9d9e7221 */ /* 0x000fe20000010000 */
[----:B------:R-:W-:Y:S01]  /*14810*/  FADD.FTZ R148, R137, R148 ;  /* 0x0000009489947221 */ /* 0x000fe20000010000 */
[--C-:B------:R-:W-:Y:S01]  /*14820*/  FFMA.FTZ R116, R116, UR4, -R132.reuse ;  /* 0x0000000474747c23 */ /* 0x100fe20008010884 */
[----:B------:R-:W-:Y:S03]  /*14830*/  FFMA.FTZ R117, R117, UR4, -R132 ;  /* 0x0000000475757c23 */ /* 0x000fe60008010884 */
[----:B------:R-:W-:Y:S01]  /*14840*/  MUFU.EX2 R146, R146 ;  /* 0x0000009200927308 */ /* 0x000fe20000000800 */
[----:B------:R-:W-:Y:S01]  /*14850*/  FADD.FTZ R158, R155, R158 ;  /* 0x0000009e9b9e7221 */ /* 0x000fe20000010000 */
[----:B------:R-:W-:Y:S01]  /*14860*/  FADD.FTZ R138, R138, R148 ;  /* 0x000000948a8a7221 */ /* 0x000fe20000010000 */
[--C-:B------:R-:W-:Y:S01]  /*14870*/  FFMA.FTZ R120, R120, UR4, -R132.reuse ;  /* 0x0000000478787c23 */ /* 0x100fe20008010884 */
[----:B------:R-:W-:Y:S01]  /*14880*/  FFMA.FTZ R121, R121, UR4, -R132 ;  /* 0x0000000479797c23 */ /* 0x000fe20008010884 */
[----:B------:R-:W-:Y:S01]  /*14890*/  FADD.FTZ R156, R156, R158 ;  /* 0x0000009e9c9c7221 */ /* 0x000fe20000010000 */
[----:B------:R-:W-:Y:S01]  /*148a0*/  FADD.FTZ R139, R139, R138 ;  /* 0x0000008a8b8b7221 */ /* 0x000fe20000010000 */
[----:B------:R-:W-:Y:S03]  /*148b0*/  FFMA.FTZ R119, R119, UR4, -R4 ;  /* 0x0000000477777c23 */ /* 0x000fe60008010804 */
[----:B------:R-:W5:Y:S01]  /*148c0*/  MUFU.EX2 R147, R147 ;  /* 0x0000009300937308 */ /* 0x000f620000000800 */
        /* <DEDUP_REMOVED lines=14> */
[C---:B----4-:R-:W-:Y:S07]  /*149b0*/  HMMA.16816.F32 R208, R20.reuse, R16, R208 ;  /* 0x0000001014d0723c */ /* 0x050fee00000018d0 */
[----:B------:R-:W4:Y:S01]  /*149c0*/  MUFU.EX2 R7, R7 ;  /* 0x0000000700077308 */ /* 0x000f220000000800 */
[----:B------:R-:W-:Y:S01]  /*149d0*/  FADD.FTZ R156, R151, R156 ;  /* 0x0000009c979c7221 */ /* 0x000fe20000010000 */
[----:B------:R-:W-:Y:S01]  /*149e0*/  HMMA.16816.F32 R204, R20, R18, R204 ;  /* 0x0000001214cc723c */ /* 0x000fe200000018cc */
[----:B------:R-:W5:Y:S07]  /*149f0*/  LDSM.16.MT88.4 R16, [R226+0x6000] ;  /* 0x00600000e210783b */ /* 0x000f6e0000004200 */
[----:B------:R-:W2:Y:S03]  /*14a00*/  MUFU.EX2 R6, R6 ;  /* 0x0000000600067308 */ /* 0x000ea60000000800 */
[----:B-1----:R-:W-:Y:S01]  /*14a10*/  F2FP.F16.F32.PACK_AB R30, R33, R32 ;  /* 0x00000020211e723e */ /* 0x002fe200000000ff */
[----:B------:R-:W-:Y:S01]  /*14a20*/  FADD.FTZ R150, R150, R156 ;  /* 0x0000009c96967221 */ /* 0x000fe20000010000 */
[----:B------:R-:W-:Y:S03]  /*14a30*/  FADD.FTZ R142, R142, R139 ;  /* 0x0000008b8e8e7221 */ /* 0x000fe60000010000 */
[----:B------:R-:W-:Y:S01]  /*14a40*/  FADD.FTZ R150, R149, R150 ;  /* 0x0000009695967221 */ /* 0x000fe20000010000 */
[----:B------:R-:W-:Y:S01]  /*14a50*/  FADD.FTZ R142, R143, R142 ;  /* 0x0000008e8f8e7221 */ /* 0x000fe20000010000 */
[----:B------:R-:W1:Y:S01]  /*14a60*/  MUFU.EX2 R35, R35 ;  /* 0x0000002300237308 */ /* 0x000e620000000800 */
[----:B----4-:R-:W-:Y:S01]  /*14a70*/  F2FP.F16.F32.PACK_AB R29, R34, R7 ;  /* 0x00000007221d723e */ /* 0x010fe200000000ff */
[----:B------:R-:W-:Y:S01]  /*14a80*/  FADD.FTZ R7, R7, R150 ;  /* 0x0000009607077221 */ /* 0x000fe20000010000 */
[----:B------:R-:W-:Y:S01]  /*14a90*/  FADD.FTZ R142, R144, R142 ;  /* 0x0000008e908e7221 */ /* 0x000fe20000010000 */
[----:B------:R-:W-:Y:S02]  /*14aa0*/  FFMA.FTZ R130, R130, UR4, -R4 ;  /* 0x0000000482827c23 */ /* 0x000fe40008010804 */
[----:B------:R-:W-:Y:S01]  /*14ab0*/  FADD.FTZ R34, R34, R7 ;  /* 0x0000000722227221 */ /* 0x000fe20000010000 */
[----:B------:R-:W-:Y:S03]  /*14ac0*/  FADD.FTZ R142, R145, R142 ;  /* 0x0000008e918e7221 */ /* 0x000fe60000010000 */
[----:B------:R-:W-:Y:S01]  /*14ad0*/  MUFU.EX2 R36, R36 ;  /* 0x0000002400247308 */ /* 0x000fe20000000800 */
[----:B--2---:R-:W-:Y:S01]  /*14ae0*/  FADD.FTZ R34, R6, R34 ;  /* 0x0000002206227221 */ /* 0x004fe20000010000 */
[----:B------:R-:W-:Y:S04]  /*14af0*/  FADD.FTZ R142, R146, R142 ;  /* 0x0000008e928e7221 */ /* 0x000fe80000010000 */
[----:B------:R-:W-:Y:S04]  /*14b00*/  FADD.FTZ R147, R147, R142 ;  /* 0x0000008e93937221 */ /* 0x000fe80000010000 */
[----:B------:R-:W2:Y:S01]  /*14b10*/  MUFU.EX2 R37, R37 ;  /* 0x0000002500257308 */ /* 0x000ea20000000800 */
[C---:B-1----:R-:W-:Y:S01]  /*14b20*/  F2FP.F16.F32.PACK_AB R31, R35.reuse, R6 ;  /* 0x00000006231f723e */ /* 0x042fe200000000ff */
[----:B------:R-:W-:Y:S01]  /*14b30*/  FFMA.FTZ R6, R98, UR4, -R4 ;  /* 0x0000000462067c23 */ /* 0x000fe20008010804 */
[----:B------:R-:W-:Y:S01]  /*14b40*/  FADD.FTZ R35, R35, R34 ;  /* 0x0000002223237221 */ /* 0x000fe20000010000 */
[--C-:B------:R-:W-:Y:S01]  /*14b50*/  FFMA.FTZ R34, R110, UR4, -R4.reuse ;  /* 0x000000046e227c23 */ /* 0x100fe20008010804 */
[----:B------:R-:W-:Y:S01]  /*14b60*/  FADD.FTZ R147, R32, R147 ;  /* 0x0000009320937221 */ /* 0x000fe20000010000 */
[--C-:B------:R-:W-:Y:S04]  /*14b70*/  FFMA.FTZ R32, R107, UR4, -R4.reuse ;  /* 0x000000046b207c23 */ /* 0x100fe80008010804 */
[----:B------:R-:W-:Y:S01]  /*14b80*/  MUFU.EX2 R40, R40 ;  /* 0x0000002800287308 */ /* 0x000fe20000000800 */
[C---:B------:R-:W-:Y:S05]  /*14b90*/  HMMA.16816.F32 R216, R28.reuse, R12, R216 ;  /* 0x0000000c1cd8723c */ /* 0x040fea00000018d8 */
[----:B------:R-:W-:Y:S01]  /*14ba0*/  FADD.FTZ R147, R33, R147 ;  /* 0x0000009321937221 */ /* 0x000fe20000010000 */
[C---:B------:R-:W-:Y:S03]  /*14bb0*/  HMMA.16816.F32 R212, R28.reuse, R14, R212 ;  /* 0x0000000e1cd4723c */ /* 0x040fe600000018d4 */
[----:B------:R-:W1:Y:S01]  /*14bc0*/  MUFU.EX2 R41, R41 ;  /* 0x0000002900297308 */ /* 0x000e620000000800 */
[----:B------:R-:W4:Y:S01]  /*14bd0*/  LDSM.16.MT88.4 R12, [R221+0x6400] ;  /* 0x00640000dd0c783b */ /* 0x000f220000004200 */
[----:B--2---:R-:W-:Y:S01]  /*14be0*/  F2FP.F16.F32.PACK_AB R20, R37, R36 ;  /* 0x000000242514723e */ /* 0x004fe200000000ff */
[C---:B---3--:R-:W-:Y:S07]  /*14bf0*/  HMMA.16816.F32 R208, R28.reuse, R24, R208 ;  /* 0x000000181cd0723c */ /* 0x048fee00000018d0 */
[----:B------:R-:W2:Y:S01]  /*14c00*/  MUFU.EX2 R38, R38 ;  /* 0x0000002600267308 */ /* 0x000ea20000000800 */
[----:B------:R-:W-:Y:S01]  /*14c10*/  FFMA.FTZ R33, R111, UR4, -R4 ;  /* 0x000000046f217c23 */ /* 0x000fe20008010804 */
[----:B------:R-:W-:Y:S01]  /*14c20*/  HMMA.16816.F32 R204, R28, R26, R204 ;  /* 0x0000001a1ccc723c */ /* 0x000fe200000018cc */
[----:B------:R-:W3:Y:S07]  /*14c30*/  LDSM.16.MT88.4 R24, [R226+0x6400] ;  /* 0x00640000e218783b */ /* 0x000eee0000004200 */
[----:B------:R-:W5:Y:S03]  /*14c40*/  MUFU.EX2 R39, R39 ;  /* 0x0000002700277308 */ /* 0x000f660000000800 */
[----:B-1----:R-:W-:Y:S01]  /*14c50*/  F2FP.F16.F32.PACK_AB R22, R41, R40 ;  /* 0x000000282916723e */ /* 0x002fe200000000ff */
[----:B------:R-:W-:Y:S04]  /*14c60*/  FADD.FTZ R36, R36, R147 ;  /* 0x0000009324247221 */ /* 0x000fe80000010000 */
[----:B------:R-:W-:Y:S01]  /*14c70*/  FADD.FTZ R36, R37, R36 ;  /* 0x0000002425247221 */ /* 0x000fe20000010000 */
[----:B------:R-:W-:Y:S01]  /*14c80*/  FFMA.FTZ R37, R118, UR4, -R4 ;  /* 0x0000000476257c23 */ /* 0x000fe20008010804 */
[----:B------:R-:W1:Y:S01]  /*14c90*/  MUFU.EX2 R42, R42 ;  /* 0x0000002a002a7308 */ /* 0x000e620000000800 */
[----:B--2---:R-:W-:Y:S01]  /*14ca0*/  FADD.FTZ R35, R38, R35 ;  /* 0x0000002326237221 */ /* 0x004fe20000010000 */
[----:B------:R-:W-:Y:S01]  /*14cb0*/  FADD.FTZ R40, R40, R36 ;  /* 0x0000002428287221 */ /* 0x000fe20000010000 */
[----:B------:R-:W-:Y:S03]  /*14cc0*/  FFMA.FTZ R36, R115, UR4, -R4 ;  /* 0x0000000473247c23 */ /* 0x000fe60008010804 */
[----:B------:R-:W-:Y:S04]  /*14cd0*/  FADD.FTZ R40, R41, R40 ;  /* 0x0000002829287221 */ /* 0x000fe80000010000 */
[----:B------:R-:W2:Y:S01]  /*14ce0*/  MUFU.EX2 R43, R43 ;  /* 0x0000002b002b7308 */ /* 0x000ea20000000800 */
[C---:B-----5:R-:W-:Y:S01]  /*14cf0*/  F2FP.F16.F32.PACK_AB R21, R39.reuse, R38 ;  /* 0x000000262715723e */ /* 0x060fe200000000ff */
[----:B------:R-:W-:Y:S01]  /*14d00*/  FADD.FTZ R39, R39, R35 ;  /* 0x0000002327277221 */ /* 0x000fe20000010000 */
[--C-:B------:R-:W-:Y:S01]  /*14d10*/  FFMA.FTZ R35, R114, UR4, -R4.reuse ;  /* 0x0000000472237c23 */ /* 0x100fe20008010804 */
[----:B------:R-:W-:Y:S06]  /*14d20*/  FFMA.FTZ R38, R126, UR4, -R4 ;  /* 0x000000047e267c23 */ /* 0x000fec0008010804 */
        /* <DEDUP_REMOVED lines=9> */
[----:B------:R-:W5:Y:S01]  /*14dc0*/  LDSM.16.MT88.4 R8, [R221+0x6800] ;  /* 0x00680000dd08783b */ /* 0x000f620000004200 */
[----:B-1----:R-:W-:Y:S01]  /*14dd0*/  F2FP.F16.F32.PACK_AB R28, R45, R44 ;  /* 0x0000002c2d1c723e */ /* 0x002fe200000000ff */
[C---:B------:R-:W-:Y:S07]  /*14de0*/  HMMA.16816.F32 R208, R20.reuse, R16, R208 ;  /* 0x0000001014d0723c */ /* 0x040fee00000018d0 */
[----:B------:R-:W1:Y:S01]  /*14df0*/  MUFU.EX2 R46, R46 ;  /* 0x0000002e002e7308 */ /* 0x000e620000000800 */
[----:B------:R-:W-:Y:S01]  /*14e00*/  FADD.FTZ R44, R44, R40 ;  /* 0x000000282c2c7221 */ /* 0x000fe20000010000 */
[----:B------:R-:W-:Y:S01]  /*14e10*/  HMMA.16816.F32 R204, R20, R18, R204 ;  /* 0x0000001214cc723c */ /* 0x000fe200000018cc */
[----:B------:R-:W5:Y:S07]  /*14e20*/  LDSM.16.MT88.4 R16, [R226+0x6800] ;  /* 0x00680000e210783b */ /* 0x000f6e0000004200 */
[----:B------:R-:W4:Y:S03]  /*14e30*/  MUFU.EX2 R47, R47 ;  /* 0x0000002f002f7308 */ /* 0x000f260000000800 */
[----:B--2---:R-:W-:Y:S01]  /*14e40*/  F2FP.F16.F32.PACK_AB R30, R49, R48 ;  /* 0x00000030311e723e */ /* 0x004fe200000000ff */
[----:B------:R-:W-:Y:S04]  /*14e50*/  FADD.FTZ R44, R45, R44 ;  /* 0x0000002c2d2c7221 */ /* 0x000fe80000010000 */
[----:B------:R-:W-:Y:S02]  /*14e60*/  FADD.FTZ R48, R48, R44 ;  /* 0x0000002c30307221 */ /* 0x000fe40000010000 */
[----:B------:R-:W-:Y:S01]  /*14e70*/  MUFU.EX2 R50, R50 ;  /* 0x0000003200327308 */ /* 0x000fe20000000800 */
[----:B-1----:R-:W-:Y:S01]  /*14e80*/  FADD.FTZ R43, R46, R43 ;  /* 0x0000002b2e2b7221 */ /* 0x002fe20000010000 */
[----:B------:R-:W-:Y:S08]  /*14e90*/  FADD.FTZ R48, R49, R48 ;  /* 0x0000003031307221 */ /* 0x000ff00000010000 */
        /* <DEDUP_REMOVED lines=14> */
[C---:B---3--:R-:W-:Y:S07]  /*14f80*/  HMMA.16816.F32 R208, R28.reuse, R24, R208 ;  /* 0x000000181cd0723c */ /* 0x048fee00000018d0 */
[----:B------:R-:W-:Y:S01]  /*14f90*/  MUFU.EX2 R54, R54 ;  /* 0x0000003600367308 */ /* 0x000fe20000000800 */
[----:B------:R-:W-:Y:S01]  /*14fa0*/  FADD.FTZ R52, R52, R48 ;  /* 0x0000003034347221 */ /* 0x000fe20000010000 */
[----:B------:R-:W-:Y:S01]  /*14fb0*/  HMMA.16816.F32 R204, R28, R26, R204 ;  /* 0x0000001a1ccc723c */ /* 0x000fe200000018cc */
[----:B------:R-:W2:Y:S07]  /*14fc0*/  LDSM.16.MT88.4 R24, [R226+0x6c00] ;  /* 0x006c0000e218783b */ /* 0x000eae0000004200 */
[----:B------:R-:W3:Y:S03]  /*14fd0*/  MUFU.EX2 R55, R55 ;  /* 0x0000003700377308 */ /* 0x000ee60000000800 */
[----:B-1----:R-:W-:Y:S01]  /*14fe0*/  F2FP.F16.F32.PACK_AB R22, R57, R56 ;  /* 0x000000383916723e */ /* 0x002fe200000000ff */
[----:B------:R-:W-:Y:S04]  /*14ff0*/  FADD.FTZ R52, R53, R52 ;  /* 0x0000003435347221 */ /* 0x000fe80000010000 */
[----:B------:R-:W-:Y:S02]  /*15000*/  FADD.FTZ R56, R56, R52 ;  /* 0x0000003438387221 */ /* 0x000fe40000010000 */
[----:B------:R-:W-:Y:S02]  /*15010*/  MUFU.EX2 R58, R58 ;  /* 0x0000003a003a7308 */ /* 0x000fe40000000800 */
[----:B------:R-:W-:Y:S08]  /*15020*/  FADD.FTZ R56, R57, R56 ;  /* 0x0000003839387221 */ /* 0x000ff00000010000 */
[----:B------:R-:W1:Y:S01]  /*15030*/  MUFU.EX2 R59, R59 ;  /* 0x0000003b003b7308 */ /* 0x000e620000000800 */
[C---:B---3--:R-:W-:Y:S01]  /*15040*/  F2FP.F16.F32.PACK_AB R21, R55.reuse, R54 ;  /* 0x000000363715723e */ /* 0x048fe200000000ff */
[----:B------:R-:W-:Y:S04]  /*15050*/  FADD.FTZ R54, R54, R50 ;  /* 0x0000003236367221 */ /* 0x000fe80000010000 */
[----:B------:R-:W-:Y:S04]  /*15060*/  FADD.FTZ R54, R55, R54 ;  /* 0x0000003637367221 */ /* 0x000fe80000010000 */
[----:B------:R-:W-:Y:S10]  /*15070*/  MUFU.EX2 R60, R60 ;  /* 0x0000003c003c7308 */ /* 0x000ff40000000800 */
[----:B------:R-:W3:Y:S01]  /*15080*/  MUFU.EX2 R61, R61 ;  /* 0x0000003d003d7308 */ /* 0x000ee20000000800 */
[C---:B-1----:R-:W-:Y:S01]  /*15090*/  F2FP.F16.F32.PACK_AB R23, R59.reuse, R58 ;  /* 0x0000003a3b17723e */ /* 0x042fe200000000ff */
[----:B------:R-:W-:Y:S04]  /*150a0*/  FADD.FTZ R58, R58, R54 ;  /* 0x000000363a3a7221 */ /* 0x000fe80000010000 */
[----:B------:R-:W-:Y:S04]  /*150b0*/  FADD.FTZ R58, R59, R58 ;  /* 0x0000003a3b3a7221 */ /* 0x000fe80000010000 */
[----:B------:R-:W-:Y:S01]  /*150c0*/  MUFU.EX2 R64, R64 ;  /* 0x0000004000407308 */ /* 0x000fe20000000800 */
[C---:B-----5:R-:W-:Y:S06]  /*150d0*/  HMMA.16816.F32 R216, R20.reuse, R8, R216 ;  /* 0x0000000814d8723c */ /* 0x060fec00000018d8 */
[C---:B------:R-:W-:Y:S03]  /*150e0*/  HMMA.16816.F32 R212, R20.reuse, R10, R212 ;  /* 0x0000000a14d4723c */ /* 0x040fe600000018d4 */
[----:B------:R-:W1:Y:S01]  /*150f0*/  MUFU.EX2 R65, R65 ;  /* 0x0000004100417308 */ /* 0x000e620000000800 */
[----:B------:R-:W5:Y:S01]  /*15100*/  LDSM.16.MT88.4 R8, [R221+0x7000] ;  /* 0x00700000dd08783b */ /* 0x000f620000004200 */
[----:B---3--:R-:W-:Y:S01]  /*15110*/  F2FP.F16.F32.PACK_AB R28, R61, R60 ;  /* 0x0000003c3d1c723e */ /* 0x008fe200000000ff */
[C---:B------:R-:W-:Y:S07]  /*15120*/  HMMA.16816.F32 R208, R20.reuse, R16, R208 ;  /* 0x0000001014d0723c */ /* 0x040fee00000018d0 */
[----:B------:R-:W-:Y:S01]  /*15130*/  MUFU.EX2 R62, R62 ;  /* 0x0000003e003e7308 */ /* 0x000fe20000000800 */
[----:B------:R-:W-:Y:S01]  /*15140*/  FADD.FTZ R60, R60, R56 ;  /* 0x000000383c3c7221 */ /* 0x000fe20000010000 */
[----:B------:R-:W-:Y:S01]  /*15150*/  HMMA.16816.F32 R204, R20, R18, R204 ;  /* 0x0000001214cc723c */ /* 0x000fe200000018cc */
[----:B------:R-:W3:Y:S07]  /*15160*/  LDSM.16.MT88.4 R16, [R226+0x7000] ;  /* 0x00700000e210783b */ /* 0x000eee0000004200 */
[----:B------:R-:W4:Y:S03]  /*15170*/  MUFU.EX2 R63, R63 ;  /* 0x0000003f003f7308 */ /* 0x000f260000000800 */
[----:B-1----:R-:W-:Y:S01]  /*15180*/  F2FP.F16.F32.PACK_AB R30, R65, R64 ;  /* 0x00000040411e723e */ /* 0x002fe200000000ff */
[----:B------:R-:W-:Y:S04]  /*15190*/  FADD.FTZ R60, R61, R60 ;  /* 0x0000003c3d3c7221 */ /* 0x000fe80000010000 */
[----:B------:R-:W-:Y:S02]  /*151a0*/  FADD.FTZ R64, R64, R60 ;  /* 0x0000003c40407221 */ /* 0x000fe40000010000 */
[----:B------:R-:W-:Y:S02]  /*151b0*/  MUFU.EX2 R66, R66 ;  /* 0x0000004200427308 */ /* 0x000fe40000000800 */
[----:B------:R-:W-:Y:S08]  /*151c0*/  FADD.FTZ R65, R65, R64 ;  /* 0x0000004041417221 */ /* 0x000ff00000010000 */
[----:B------:R-:W1:Y:S01]  /*151d0*/  MUFU.EX2 R67, R67 ;  /* 0x0000004300437308 */ /* 0x000e620000000800 */
[C---:B----4-:R-:W-:Y:S01]  /*151e0*/  F2FP.F16.F32.PACK_AB R29, R63.reuse, R62 ;  /* 0x0000003e3f1d723e */ /* 0x050fe200000000ff */
[----:B------:R-:W-:Y:S04]  /*151f0*/  FADD.FTZ R62, R62, R58 ;  /* 0x0000003a3e3e7221 */ /* 0x000fe80000010000 */
[----:B------:R-:W-:Y:S04]  /*15200*/  FADD.FTZ R62, R63, R62 ;  /* 0x0000003e3f3e7221 */ /* 0x000fe80000010000 */
[----:B------:R-:W4:Y:S10]  /*15210*/  MUFU.EX2 R68, R68 ;  /* 0x0000004400447308 */ /* 0x000f340000000800 */
[----:B------:R-:W2:Y:S01]  /*15220*/  MUFU.EX2 R69, R69 ;  /* 0x0000004500457308 */ /* 0x000ea20000000800 */
[C---:B-1----:R-:W-:Y:S01]  /*15230*/  F2FP.F16.F32.PACK_AB R31, R67.reuse, R66 ;  /* 0x00000042431f723e */ /* 0x042fe200000000ff */
        /* <DEDUP_REMOVED lines=10> */
[----:B------:R-:W-:Y:S01]  /*152e0*/  MUFU.EX2 R70, R70 ;  /* 0x0000004600467308 */ /* 0x000fe20000000800 */
[----:B------:R-:W-:Y:S01]  /*152f0*/  FADD.FTZ R69, R69, R65 ;  /* 0x0000004145457221 */ /* 0x000fe20000010000 */
[----:B------:R-:W-:Y:S01]  /*15300*/  HMMA.16816.F32 R204, R28, R26, R204 ;  /* 0x0000001a1ccc723c */ /* 0x000fe200000018cc */
[----:B------:R-:W2:Y:S07]  /*15310*/  LDSM.16.MT88.4 R24, [R226+0x7400] ;  /* 0x00740000e218783b */ /* 0x000eae0000004200 */
        /* <DEDUP_REMOVED lines=9> */
[----:B------:R-:W-:Y:S01]  /*153b0*/  MUFU.EX2 R76, R76 ;  /* 0x0000004c004c7308 */ /* 0x000fe20000000800 */
[----:B-1----:R-:W-:Y:S09]  /*153c0*/  FADD.FTZ R71, R74, R71 ;  /* 0x000000474a477221 */ /* 0x002ff20000010000 */
[----:B------:R-:W1:Y:S01]  /*153d0*/  MUFU.EX2 R77, R77 ;  /* 0x0000004d004d7308 */ /* 0x000e620000000800 */
[C---:B---3--:R-:W-:Y:S01]  /*153e0*/  F2FP.F16.F32.PACK_AB R23, R75.reuse, R74 ;  /* 0x0000004a4b17723e */ /* 0x048fe200000000ff */
[----:B------:R-:W-:Y:S08]  /*153f0*/  FADD.FTZ R75, R75, R71 ;  /* 0x000000474b4b7221 */ /* 0x000ff00000010000 */
[----:B------:R-:W-:Y:S01]  /*15400*/  MUFU.EX2 R80, R80 ;  /* 0x0000005000507308 */ /* 0x000fe20000000800 */
[C---:B------:R-:W-:Y:S06]  /*15410*/  HMMA.16816.F32 R216, R20.reuse, R8, R216 ;  /* 0x0000000814d8723c */ /* 0x040fec00000018d8 */
[C---:B------:R-:W-:Y:S03]  /*15420*/  HMMA.16816.F32 R212, R20.reuse, R10, R212 ;  /* 0x0000000a14d4723c */ /* 0x040fe600000018d4 */
[----:B------:R-:W3:Y:S01]  /*15430*/  MUFU.EX2 R81, R81 ;  /* 0x0000005100517308 */ /* 0x000ee20000000800 */
[----:B------:R-:W5:Y:S01]  /*15440*/  LDSM.16.MT88.4 R8, [R221+0x7800] ;  /* 0x00780000dd08783b */ /* 0x000f620000004200 */
[----:B-1----:R-:W-:Y:S01]  /*15450*/  F2FP.F16.F32.PACK_AB R28, R77, R76 ;  /* 0x0000004c4d1c723e */ /* 0x002fe200000000ff */
[C---:B------:R-:W-:Y:S07]  /*15460*/  HMMA.16816.F32 R208, R20.reuse, R16, R208 ;  /* 0x0000001014d0723c */ /* 0x040fee00000018d0 */
[----:B------:R-:W1:Y:S01]  /*15470*/  MUFU.EX2 R78, R78 ;  /* 0x0000004e004e7308 */ /* 0x000e620000000800 */
[----:B------:R-:W-:Y:S01]  /*15480*/  FADD.FTZ R76, R76, R69 ;  /* 0x000000454c4c7221 */ /* 0x000fe20000010000 */
[----:B------:R-:W-:Y:S01]  /*15490*/  HMMA.16816.F32 R204, R20, R18, R204 ;  /* 0x0000001214cc723c */ /* 0x000fe200000018cc */
[----:B------:R-:W-:Y:S07]  /*154a0*/  LDSM.16.MT88.4 R20, [R221+0x7c00] ;  /* 0x007c0000dd14783b */ /* 0x000fee0000004200 */
[----:B------:R-:W4:Y:S03]  /*154b0*/  MUFU.EX2 R79, R79 ;  /* 0x0000004f004f7308 */ /* 0x000f260000000800 */
[----:B---3--:R-:W-:Y:S01]  /*154c0*/  F2FP.F16.F32.PACK_AB R30, R81, R80 ;  /* 0x00000050511e723e */ /* 0x008fe200000000ff */
[----:B------:R-:W-:Y:S04]  /*154d0*/  FADD.FTZ R76, R77, R76 ;  /* 0x0000004c4d4c7221 */ /* 0x000fe80000010000 */
[----:B------:R-:W-:Y:S02]  /*154e0*/  FADD.FTZ R76, R80, R76 ;  /* 0x0000004c504c7221 */ /* 0x000fe40000010000 */
[----:B------:R-:W-:Y:S01]  /*154f0*/  MUFU.EX2 R0, R0 ;  /* 0x0000000000007308 */ /* 0x000fe20000000800 */
[----:B-1----:R-:W-:Y:S01]  /*15500*/  FADD.FTZ R75, R78, R75 ;  /* 0x0000004b4e4b7221 */ /* 0x002fe20000010000 */
[----:B------:R-:W-:Y:S08]  /*15510*/  FADD.FTZ R81, R81, R76 ;  /* 0x0000004c51517221 */ /* 0x000ff00000010000 */
[----:B------:R-:W1:Y:S01]  /*15520*/  MUFU.EX2 R2, R83 ;  /* 0x0000005300027308 */ /* 0x000e620000000800 */
[----:B----4-:R-:W-:Y:S09]  /*15530*/  F2FP.F16.F32.PACK_AB R29, R79, R78 ;  /* 0x0000004e4f1d723e */ /* 0x010ff200000000ff */
[----:B------:R-:W3:Y:S10]  /*15540*/  MUFU.EX2 R84, R84 ;  /* 0x0000005400547308 */ /* 0x000ef40000000800 */
[----:B------:R-:W4:Y:S01]  /*15550*/  MUFU.EX2 R85, R85 ;  /* 0x0000005500557308 */ /* 0x000f220000000800 */
[----:B-1----:R-:W-:Y:S01]  /*15560*/  F2FP.F16.F32.PACK_AB R31, R2, R0 ;  /* 0x00000000021f723e */ /* 0x002fe200000000ff */
[----:B------:R-:W-:Y:S08]  /*15570*/  FFMA.FTZ R83, R124, UR4, -R132 ;  /* 0x000000047c537c23 */ /* 0x000ff00008010884 */
[----:B------:R-:W-:Y:S01]  /*15580*/  MUFU.EX2 R88, R88 ;  /* 0x0000005800587308 */ /* 0x000fe20000000800 */
[C---:B------:R-:W-:Y:S05]  /*15590*/  HMMA.16816.F32 R216, R28.reuse, R12, R216 ;  /* 0x0000000c1cd8723c */ /* 0x040fea00000018d8 */
[----:B---3--:R-:W-:Y:S01]  /*155a0*/  FADD.FTZ R81, R84, R81 ;  /* 0x0000005154517221 */ /* 0x008fe20000010000 */
[C---:B------:R-:W-:Y:S03]  /*155b0*/  HMMA.16816.F32 R212, R28.reuse, R14, R212 ;  /* 0x0000000e1cd4723c */ /* 0x040fe600000018d4 */
[----:B------:R-:W1:Y:S01]  /*155c0*/  MUFU.EX2 R89, R89 ;  /* 0x0000005900597308 */ /* 0x000e620000000800 */
[----:B------:R-:W3:Y:S01]  /*155d0*/  LDSM.16.MT88.4 R12, [R226+0x7800] ;  /* 0x00780000e20c783b */ /* 0x000ee20000004200 */
[C---:B----4-:R-:W-:Y:S01]  /*155e0*/  F2FP.F16.F32.PACK_AB R16, R85.reuse, R84 ;  /* 0x000000545510723e */ /* 0x050fe200000000ff */
[C---:B--2---:R-:W-:Y:S07]  /*155f0*/  HMMA.16816.F32 R204, R28.reuse, R26, R204 ;  /* 0x0000001a1ccc723c */ /* 0x044fee00000018cc */
[----:B------:R-:W-:Y:S01]  /*15600*/  MUFU.EX2 R5, R5 ;  /* 0x0000000500057308 */ /* 0x000fe20000000800 */
[----:B------:R-:W-:Y:S01]  /*15610*/  FADD.FTZ R85, R85, R81 ;  /* 0x0000005155557221 */ /* 0x000fe20000010000 */
[----:B------:R-:W-:Y:S08]  /*15620*/  HMMA.16816.F32 R208, R28, R24, R208 ;  /* 0x000000181cd0723c */ /* 0x000ff000000018d0 */
[----:B------:R-:W2:Y:S03]  /*15630*/  MUFU.EX2 R82, R82 ;  /* 0x0000005200527308 */ /* 0x000ea60000000800 */
[----:B-1----:R-:W-:Y:S01]  /*15640*/  F2FP.F16.F32.PACK_AB R18, R89, R88 ;  /* 0x000000585912723e */ /* 0x002fe200000000ff */
[--C-:B------:R-:W-:Y:S01]  /*15650*/  FFMA.FTZ R24, R94, UR4, -R4.reuse ;  /* 0x000000045e187c23 */ /* 0x100fe20008010804 */
[--C-:B------:R-:W-:Y:S01]  /*15660*/  FFMA.FTZ R25, R99, UR4, -R4.reuse ;  /* 0x0000000463197c23 */ /* 0x100fe20008010804 */
[--C-:B------:R-:W-:Y:S01]  /*15670*/  FFMA.FTZ R26, R102, UR4, -R4.reuse ;  /* 0x00000004661a7c23 */ /* 0x100fe20008010804 */
[--C-:B------:R-:W-:Y:S03]  /*15680*/  FFMA.FTZ R29, R103, UR4, -R4.reuse ;  /* 0x00000004671d7c23 */ /* 0x100fe60008010804 */
[----:B------:R-:W-:Y:S01]  /*15690*/  MUFU.EX2 R86, R86 ;  /* 0x0000005600567308 */ /* 0x000fe20000000800 */
[----:B------:R-:W-:Y:S01]  /*156a0*/  FFMA.FTZ R31, R106, UR4, -R4 ;  /* 0x000000046a1f7c23 */ /* 0x000fe20008010804 */
[----:B------:R-:W-:Y:S01]  /*156b0*/  FADD.FTZ R85, R88, R85 ;  /* 0x0000005558557221 */ /* 0x000fe20000010000 */
[--C-:B------:R-:W-:Y:S01]  /*156c0*/  FFMA.FTZ R30, R128, UR4, -R132.reuse ;  /* 0x00000004801e7c23 */ /* 0x100fe20008010884 */
[----:B------:R-:W-:Y:S02]  /*156d0*/  FFMA.FTZ R132, R129, UR4, -R132 ;  /* 0x0000000481847c23 */ /* 0x000fe40008010884 */
[----:B------:R-:W-:Y:S04]  /*156e0*/  FADD.FTZ R89, R89, R85 ;  /* 0x0000005559597221 */ /* 0x000fe80000010000 */
[----:B------:R-:W1:Y:S01]  /*156f0*/  MUFU.EX2 R87, R87 ;  /* 0x0000005700577308 */ /* 0x000e620000000800 */
[----:B--2---:R-:W-:Y:S09]  /*15700*/  F2FP.F16.F32.PACK_AB R17, R82, R5 ;  /* 0x000000055211723e */ /* 0x004ff200000000ff */
[----:B------:R-:W2:Y:S10]  /*15710*/  MUFU.EX2 R92, R92 ;  /* 0x0000005c005c7308 */ /* 0x000eb40000000800 */
[----:B------:R-:W4:Y:S01]  /*15720*/  MUFU.EX2 R93, R93 ;  /* 0x0000005d005d7308 */ /* 0x000f220000000800 */
[----:B-1----:R-:W-:Y:S09]  /*15730*/  F2FP.F16.F32.PACK_AB R19, R87, R86 ;  /* 0x000000565713723e */ /* 0x002ff200000000ff */
[----:B------:R-:W-:Y:S01]  /*15740*/  MUFU.EX2 R96, R96 ;  /* 0x0000006000607308 */ /* 0x000fe20000000800 */
[C---:B-----5:R-:W-:Y:S05]  /*15750*/  HMMA.16816.F32 R216, R16.reuse, R8, R216 ;  /* 0x0000000810d8723c */ /* 0x060fea00000018d8 */
[----:B--2---:R-:W-:Y:S01]  /*15760*/  FADD.FTZ R89, R92, R89 ;  /* 0x000000595c597221 */ /* 0x004fe20000010000 */
[C---:B------:R-:W-:Y:S03]  /*15770*/  HMMA.16816.F32 R212, R16.reuse, R10, R212 ;  /* 0x0000000a10d4723c */ /* 0x040fe600000018d4 */
[----:B------:R-:W1:Y:S01]  /*15780*/  MUFU.EX2 R97, R97 ;  /* 0x0000006100617308 */ /* 0x000e620000000800 */
[----:B------:R-:W2:Y:S01]  /*15790*/  LDSM.16.MT88.4 R8, [R226+0x7c00] ;  /* 0x007c0000e208783b */ /* 0x000ea20000004200 */
[C---:B----4-:R-:W-:Y:S01]  /*157a0*/  FADD.FTZ R89, R93.reuse, R89 ;  /* 0x000000595d597221 */ /* 0x050fe20000010000 */
[C---:B---3--:R-:W-:Y:S07]  /*157b0*/  HMMA.16816.F32 R208, R16.reuse, R12, R208 ;  /* 0x0000000c10d0723c */ /* 0x048fee00000018d0 */
[----:B------:R-:W-:Y:S01]  /*157c0*/  MUFU.EX2 R24, R24 ;  /* 0x0000001800187308 */ /* 0x000fe20000000800 */
[----:B------:R-:W-:Y:S01]  /*157d0*/  HMMA.16816.F32 R204, R16, R14, R204 ;  /* 0x0000000e10cc723c */ /* 0x000fe200000018cc */
[----:B------:R-:W3:Y:S08]  /*157e0*/  LDSM.16.MT88.4 R16, [R221+0x8000] ;  /* 0x00800000dd10783b */ /* 0x000ef00000004200 */
[----:B------:R-:W4:Y:S02]  /*157f0*/  MUFU.EX2 R7, R95 ;  /* 0x0000005f00077308 */ /* 0x000f240000000800 */
[----:B------:R-:W-:Y:S02]  /*15800*/  F2FP.F16.F32.PACK_AB R12, R93, R92 ;  /* 0x0000005c5d0c723e */ /* 0x000fe400000000ff */
[C---:B-1----:R-:W-:Y:S01]  /*15810*/  F2FP.F16.F32.PACK_AB R14, R97.reuse, R96 ;  /* 0x00000060610e723e */ /* 0x042fe200000000ff */
[----:B------:R-:W-:Y:S05]  /*15820*/  FADD.FTZ R96, R96, R89 ;  /* 0x0000005960607221 */ /* 0x000fea0000010000 */
[----:B------:R-:W-:Y:S01]  /*15830*/  MUFU.EX2 R6, R6 ;  /* 0x0000000600067308 */ /* 0x000fe20000000800 */
[----:B------:R-:W-:Y:S09]  /*15840*/  FADD.FTZ R96, R97, R96 ;  /* 0x0000006061607221 */ /* 0x000ff20000010000 */
        /* <DEDUP_REMOVED lines=8> */
[----:B------:R-:W1:Y:S01]  /*158d0*/  MUFU.EX2 R105, R105 ;  /* 0x0000006900697308 */ /* 0x000e620000000800 */
[----:B------:R-:W5:Y:S02]  /*158e0*/  LDSM.16.MT88.4 R20, [R226+0x8000] ;  /* 0x00800000e214783b */ /* 0x000f640000004200 */
[C---:B--2---:R-:W-:Y:S07]  /*158f0*/  HMMA.16816.F32 R208, R12.reuse, R8, R208 ;  /* 0x000000080cd0723c */ /* 0x044fee00000018d0 */
[----:B------:R-:W-:Y:S01]  /*15900*/  MUFU.EX2 R26, R26 ;  /* 0x0000001a001a7308 */ /* 0x000fe20000000800 */
[----:B------:R-:W-:Y:S01]  /*15910*/  HMMA.16816.F32 R204, R12, R10, R204 ;  /* 0x0000000a0ccc723c */ /* 0x000fe200000018cc */
[----:B------:R-:W2:Y:S08]  /*15920*/  LDSM.16.MT88.4 R12, [R221+0x8400] ;  /* 0x00840000dd0c783b */ /* 0x000eb00000004200 */
[----:B------:R-:W3:Y:S02]  /*15930*/  MUFU.EX2 R29, R29 ;  /* 0x0000001d001d7308 */ /* 0x000ee40000000800 */
[----:B----4-:R-:W-:Y:S01]  /*15940*/  F2FP.F16.F32.PACK_AB R8, R101, R100 ;  /* 0x000000646508723e */ /* 0x010fe200000000ff */
[----:B------:R-:W-:Y:S01]  /*15950*/  FADD.FTZ R100, R100, R96 ;  /* 0x0000006064647221 */ /* 0x000fe20000010000 */
[----:B-1----:R-:W-:Y:S03]  /*15960*/  F2FP.F16.F32.PACK_AB R10, R105, R104 ;  /* 0x00000068690a723e */ /* 0x002fe600000000ff */
[----:B------:R-:W-:Y:S03]  /*15970*/  FADD.FTZ R100, R101, R100 ;  /* 0x0000006465647221 */ /* 0x000fe60000010000 */
[----:B------:R-:W-:Y:S01]  /*15980*/  MUFU.EX2 R31, R31 ;  /* 0x0000001f001f7308 */ /* 0x000fe20000000800 */
[----:B------:R-:W-:Y:S04]  /*15990*/  FADD.FTZ R104, R104, R100 ;  /* 0x0000006468687221 */ /* 0x000fe80000010000 */
[----:B------:R-:W-:Y:S05]  /*159a0*/  FADD.FTZ R104, R105, R104 ;  /* 0x0000006869687221 */ /* 0x000fea0000010000 */
[----:B------:R-:W1:Y:S01]  /*159b0*/  MUFU.EX2 R32, R32 ;  /* 0x0000002000207308 */ /* 0x000e620000000800 */
[----:B---3--:R-:W-:Y:S09]  /*159c0*/  F2FP.F16.F32.PACK_AB R9, R29, R26 ;  /* 0x0000001a1d09723e */ /* 0x008ff200000000ff */
[----:B------:R-:W-:Y:S10]  /*159d0*/  MUFU.EX2 R108, R108 ;  /* 0x0000006c006c7308 */ /* 0x000ff40000000800 */
[----:B------:R-:W3:Y:S01]  /*159e0*/  MUFU.EX2 R109, R109 ;  /* 0x0000006d006d7308 */ /* 0x000ee20000000800 */
[----:B-1----:R-:W-:Y:S09]  /*159f0*/  F2FP.F16.F32.PACK_AB R11, R32, R31 ;  /* 0x0000001f200b723e */ /* 0x002ff200000000ff */
[----:B------:R-:W-:Y:S01]  /*15a00*/  MUFU.EX2 R112, R112 ;  /* 0x0000007000707308 */ /* 0x000fe20000000800 */
[C---:B------:R-:W-:Y:S06]  /*15a10*/  HMMA.16816.F32 R216, R8.reuse, R16, R216 ;  /* 0x0000001008d8723c */ /* 0x040fec00000018d8 */
[C---:B------:R-:W-:Y:S03]  /*15a20*/  HMMA.16816.F32 R212, R8.reuse, R18, R212 ;  /* 0x0000001208d4723c */ /* 0x040fe600000018d4 */
[----:B------:R-:W1:Y:S01]  /*15a30*/  MUFU.EX2 R113, R113 ;  /* 0x0000007100717308 */ /* 0x000e620000000800 */
[----:B------:R-:W4:Y:S02]  /*15a40*/  LDSM.16.MT88.4 R16, [R226+0x8400] ;  /* 0x00840000e210783b */ /* 0x000f240000004200 */
[C---:B-----5:R-:W-:Y:S07]  /*15a50*/  HMMA.16816.F32 R208, R8.reuse, R20, R208 ;  /* 0x0000001408d0723c */ /* 0x060fee00000018d0 */
[----:B------:R-:W-:Y:S01]  /*15a60*/  MUFU.EX2 R34, R34 ;  /* 0x0000002200227308 */ /* 0x000fe20000000800 */
[----:B------:R-:W-:Y:S09]  /*15a70*/  HMMA.16816.F32 R204, R8, R22, R204 ;  /* 0x0000001608cc723c */ /* 0x000ff200000018cc */
[----:B------:R-:W5:Y:S02]  /*15a80*/  MUFU.EX2 R33, R33 ;  /* 0x0000002100217308 */ /* 0x000f640000000800 */
[----:B------:R-:W-:Y:S01]  /*15a90*/  FADD.FTZ R20, R79, R75 ;  /* 0x0000004b4f147221 */ /* 0x000fe20000010000 */
[----:B---3--:R-:W-:Y:S01]  /*15aa0*/  F2FP.F16.F32.PACK_AB R8, R109, R108 ;  /* 0x0000006c6d08723e */ /* 0x008fe200000000ff */
[----:B------:R-:W-:Y:S02]  /*15ab0*/  FADD.FTZ R108, R108, R104 ;  /* 0x000000686c6c7221 */ /* 0x000fe40000010000 */
[----:B------:R-:W-:Y:S01]  /*15ac0*/  FADD.FTZ R20, R0, R20 ;  /* 0x0000001400147221 */ /* 0x000fe20000010000 */
[----:B-1----:R-:W-:Y:S03]  /*15ad0*/  F2FP.F16.F32.PACK_AB R10, R113, R112 ;  /* 0x00000070710a723e */ /* 0x002fe600000000ff */
[----:B------:R-:W-:Y:S01]  /*15ae0*/  MUFU.EX2 R35, R35 ;  /* 0x0000002300237308 */ /* 0x000fe20000000800 */
[----:B------:R-:W-:Y:S04]  /*15af0*/  FADD.FTZ R109, R109, R108 ;  /* 0x0000006c6d6d7221 */ /* 0x000fe80000010000 */
[----:B------:R-:W-:Y:S05]  /*15b00*/  FADD.FTZ R109, R112, R109 ;  /* 0x0000006d706d7221 */ /* 0x000fea0000010000 */
[----:B------:R-:W1:Y:S01]  /*15b10*/  MUFU.EX2 R36, R36 ;  /* 0x0000002400247308 */ /* 0x000e620000000800 */
[----:B-----5:R-:W-:Y:S01]  /*15b20*/  F2FP.F16.F32.PACK_AB R9, R33, R34 ;  /* 0x000000222109723e */ /* 0x020fe200000000ff */
[----:B------:R-:W-:Y:S08]  /*15b30*/  FADD.FTZ R113, R113, R109 ;  /* 0x0000006d71717221 */ /* 0x000ff00000010000 */
[----:B------:R-:W3:Y:S10]  /*15b40*/  MUFU.EX2 R116, R116 ;  /* 0x0000007400747308 */ /* 0x000ef40000000800 */
[----:B------:R-:W5:Y:S01]  /*15b50*/  MUFU.EX2 R117, R117 ;  /* 0x0000007500757308 */ /* 0x000f620000000800 */
[----:B-1----:R-:W-:Y:S09]  /*15b60*/  F2FP.F16.F32.PACK_AB R11, R36, R35 ;  /* 0x00000023240b723e */ /* 0x002ff200000000ff */
[----:B------:R-:W-:Y:S01]  /*15b70*/  MUFU.EX2 R120, R120 ;  /* 0x0000007800787308 */ /* 0x000fe20000000800 */
[C---:B--2---:R-:W-:Y:S03]  /*15b80*/  HMMA.16816.F32 R216, R8.reuse, R12, R216 ;  /* 0x0000000c08d8723c */ /* 0x044fe600000018d8 */
[----:B---3--:R-:W-:Y:S03]  /*15b90*/  FADD.FTZ R113, R116, R113 ;  /* 0x0000007174717221 */ /* 0x008fe60000010000 */
[C---:B------:R-:W-:Y:S03]  /*15ba0*/  HMMA.16816.F32 R212, R8.reuse, R14, R212 ;  /* 0x0000000e08d4723c */ /* 0x040fe600000018d4 */
[----:B------:R-:W1:Y:S02]  /*15bb0*/  MUFU.EX2 R121, R121 ;  /* 0x0000007900797308 */ /* 0x000e640000000800 */
[----:B------:R-:W-:Y:S01]  /*15bc0*/  FADD.FTZ R12, R2, R20 ;  /* 0x00000014020c7221 */ /* 0x000fe20000010000 */
[C---:B----4-:R-:W-:Y:S01]  /*15bd0*/  HMMA.16816.F32 R208, R8.reuse, R16, R208 ;  /* 0x0000001008d0723c */ /* 0x050fe200000018d0 */
[----:B------:R-:W2:Y:S06]  /*15be0*/  LDSM.16.MT88.4 R20, [R221+0x8800] ;  /* 0x00880000dd14783b */ /* 0x000eac0000004200 */
[----:B------:R-:W-:Y:S01]  /*15bf0*/  MUFU.EX2 R37, R37 ;  /* 0x0000002500257308 */ /* 0x000fe20000000800 */
[----:B------:R-:W-:Y:S01]  /*15c00*/  FADD.FTZ R5, R5, R12 ;  /* 0x0000000c05057221 */ /* 0x000fe20000010000 */
[----:B------:R-:W-:Y:S01]  /*15c10*/  HMMA.16816.F32 R204, R8, R18, R204 ;  /* 0x0000001208cc723c */ /* 0x000fe200000018cc */
[----:B------:R-:W3:Y:S07]  /*15c20*/  LDSM.16.MT88.4 R12, [R226+0x8800] ;  /* 0x00880000e20c783b */ /* 0x000eee0000004200 */
[----:B------:R-:W4:Y:S03]  /*15c30*/  MUFU.EX2 R0, R119 ;  /* 0x0000007700007308 */ /* 0x000f260000000800 */
[----:B------:R-:W-:Y:S01]  /*15c40*/  FADD.FTZ R82, R82, R5 ;  /* 0x0000000552527221 */ /* 0x000fe20000010000 */
[----:B------:R-:W-:Y:S01]  /*15c50*/  FFMA.FTZ R2, R122, UR4, -R4 ;  /* 0x000000047a027c23 */ /* 0x000fe20008010804 */
[----:B-----5:R-:W-:Y:S02]  /*15c60*/  F2FP.F16.F32.PACK_AB R16, R117, R116 ;  /* 0x000000747510723e */ /* 0x020fe400000000ff */
[----:B------:R-:W-:Y:S01]  /*15c70*/  FADD.FTZ R86, R86, R82 ;  /* 0x0000005256567221 */ /* 0x000fe20000010000 */
[----:B------:R-:W5:Y:S02]  /*15c80*/  LDSM.16.MT88.4 R8, [R221+0x8c00] ;  /* 0x008c0000dd08783b */ /* 0x000f640000004200 */
[----:B------:R-:W-:Y:S01]  /*15c90*/  MUFU.EX2 R2, R2 ;  /* 0x0000000200027308 */ /* 0x000fe20000000800 */
[----:B------:R-:W-:Y:S01]  /*15ca0*/  FFMA.FTZ R5, R123, UR4, -R4 ;  /* 0x000000047b057c23 */ /* 0x000fe20008010804 */
[----:B------:R-:W-:Y:S01]  /*15cb0*/  FADD.FTZ R86, R87, R86 ;  /* 0x0000005657567221 */ /* 0x000fe20000010000 */
[----:B------:R-:W-:Y:S01]  /*15cc0*/  FFMA.FTZ R4, R131, UR4, -R4 ;  /* 0x0000000483047c23 */ /* 0x000fe20008010804 */
[----:B-1----:R-:W-:Y:S01]  /*15cd0*/  F2FP.F16.F32.PACK_AB R18, R121, R120 ;  /* 0x000000787912723e */ /* 0x002fe200000000ff */
[----:B------:R-:W-:Y:S01]  /*15ce0*/  FADD.FTZ R113, R117, R113 ;  /* 0x0000007175717221 */ /* 0x000fe20000010000 */
[----:B------:R-:W-:Y:S04]  /*15cf0*/  FADD.FTZ R86, R24, R86 ;  /* 0x0000005618567221 */ /* 0x000fe80000010000 */
[----:B------:R-:W1:Y:S01]  /*15d00*/  MUFU.EX2 R5, R5 ;  /* 0x0000000500057308 */ /* 0x000e620000000800 */
[----:B------:R-:W-:Y:S01]  /*15d10*/  FADD.FTZ R120, R120, R113 ;  /* 0x0000007178787221 */ /* 0x000fe20000010000 */
[----:B------:R-:W-:Y:S01]  /*15d20*/  FADD.FTZ R7, R7, R86 ;  /* 0x0000005607077221 */ /* 0x000fe20000010000 */
[----:B----4-:R-:W-:Y:S02]  /*15d30*/  F2FP.F16.F32.PACK_AB R17, R0, R37 ;  /* 0x000000250011723e */ /* 0x010fe400000000ff */
[----:B------:R-:W-:Y:S01]  /*15d40*/  FADD.FTZ R120, R121, R120 ;  /* 0x0000007879787221 */ /* 0x000fe20000010000 */
[----:B------:R-:W-:Y:S04]  /*15d50*/  FADD.FTZ R7, R6, R7 ;  /* 0x0000000706077221 */ /* 0x000fe80000010000 */
[----:B------:R-:W4:Y:S01]  /*15d60*/  MUFU.EX2 R83, R83 ;  /* 0x0000005300537308 */ /* 0x000f220000000800 */
[----:B------:R-:W-:Y:S04]  /*15d70*/  FADD.FTZ R39, R25, R7 ;  /* 0x0000000719277221 */ /* 0x000fe80000010000 */
[----:B------:R-:W-:Y:S05]  /*15d80*/  FADD.FTZ R39, R26, R39 ;  /* 0x000000271a277221 */ /* 0x000fea0000010000 */
[----:B------:R-:W5:Y:S01]  /*15d90*/  MUFU.EX2 R28, R125 ;  /* 0x0000007d001c7308 */ /* 0x000f620000000800 */
[----:B------:R-:W5:Y:S01]  /*15da0*/  LDSM.16.MT88.4 R24, [R226+0x8c00] ;  /* 0x008c0000e218783b */ /* 0x000f620000004200 */
[----:B------:R-:W-:Y:S01]  /*15db0*/  FADD.FTZ R39, R29, R39 ;  /* 0x000000271d277221 */ /* 0x000fe20000010000 */
[----:B-1----:R-:W-:Y:S03]  /*15dc0*/  F2FP.F16.F32.PACK_AB R19, R5, R2 ;  /* 0x000000020513723e */ /* 0x002fe600000000ff */
[----:B------:R-:W-:Y:S04]  /*15dd0*/  FADD.FTZ R31, R31, R39 ;  /* 0x000000271f1f7221 */ /* 0x000fe80000010000 */
[----:B------:R-:W-:Y:S01]  /*15de0*/  MUFU.EX2 R30, R30 ;  /* 0x0000001e001e7308 */ /* 0x000fe20000000800 */
[----:B----4-:R-:W-:Y:S01]  /*15df0*/  FADD.FTZ R120, R83, R120 ;  /* 0x0000007853787221 */ /* 0x010fe20000010000 */
[C---:B--2---:R-:W-:Y:S05]  /*15e00*/  HMMA.16816.F32 R216, R16.reuse, R20, R216 ;  /* 0x0000001410d8723c */ /* 0x044fea00000018d8 */
[----:B------:R-:W-:Y:S01]  /*15e10*/  FADD.FTZ R31, R32, R31 ;  /* 0x0000001f201f7221 */ /* 0x000fe20000010000 */
[C---:B------:R-:W-:Y:S02]  /*15e20*/  HMMA.16816.F32 R212, R16.reuse, R22, R212 ;  /* 0x0000001610d4723c */ /* 0x040fe400000018d4 */
[----:B------:R-:W1:Y:S03]  /*15e30*/  MUFU.EX2 R132, R132 ;  /* 0x0000008400847308 */ /* 0x000e660000000800 */
[----:B------:R-:W-:Y:S01]  /*15e40*/  FADD.FTZ R34, R34, R31 ;  /* 0x0000001f22227221 */ /* 0x000fe20000010000 */
[C---:B---3--:R-:W-:Y:S06]  /*15e50*/  HMMA.16816.F32 R208, R16.reuse, R12, R208 ;  /* 0x0000000c10d0723c */ /* 0x048fec00000018d0 */
[----:B------:R-:W-:Y:S01]  /*15e60*/  MUFU.EX2 R38, R38 ;  /* 0x0000002600267308 */ /* 0x000fe20000000800 */
[----:B------:R-:W-:Y:S01]  /*15e70*/  FADD.FTZ R34, R33, R34 ;  /* 0x0000002221227221 */ /* 0x000fe20000010000 */
[----:B------:R-:W-:Y:S08]  /*15e80*/  HMMA.16816.F32 R204, R16, R14, R204 ;  /* 0x0000000e10cc723c */ /* 0x000ff000000018cc */
[----:B------:R-:W2:Y:S03]  /*15e90*/  MUFU.EX2 R6, R127 ;  /* 0x0000007f00067308 */ /* 0x000ea60000000800 */
[----:B------:R-:W-:Y:S01]  /*15ea0*/  FADD.FTZ R34, R35, R34 ;  /* 0x0000002223227221 */ /* 0x000fe20000010000 */
[C---:B-----5:R-:W-:Y:S01]  /*15eb0*/  F2FP.F16.F32.PACK_AB R20, R28.reuse, R83 ;  /* 0x000000531c14723e */ /* 0x060fe200000000ff */
[----:B------:R-:W-:Y:S02]  /*15ec0*/  FADD.FTZ R120, R28, R120 ;  /* 0x000000781c787221 */ /* 0x000fe40000010000 */
[----:B------:R-:W-:Y:S01]  /*15ed0*/  FADD.FTZ R34, R36, R34 ;  /* 0x0000002224227221 */ /* 0x000fe20000010000 */
[----:B-1----:R-:W-:Y:S02]  /*15ee0*/  F2FP.F16.F32.PACK_AB R22, R132, R30 ;  /* 0x0000001e8416723e */ /* 0x002fe400000000ff */
[----:B------:R-:W-:Y:S01]  /*15ef0*/  MUFU.EX2 R7, R130 ;  /* 0x0000008200077308 */ /* 0x000fe20000000800 */
[----:B------:R-:W-:Y:S01]  /*15f00*/  FADD.FTZ R120, R30, R120 ;  /* 0x000000781e787221 */ /* 0x000fe20000010000 */
[----:B------:R-:W-:Y:S03]  /*15f10*/  FADD.FTZ R37, R37, R34 ;  /* 0x0000002225257221 */ /* 0x000fe60000010000 */
[----:B------:R-:W-:Y:S01]  /*15f20*/  FADD.FTZ R199, R132, R120 ;  /* 0x0000007884c77221 */ /* 0x000fe20000010000 */
[----:B------:R-:W-:Y:S04]  /*15f30*/  FADD.FTZ R37, R0, R37 ;  /* 0x0000002500257221 */ /* 0x000fe80000010000 */
        /* <DEDUP_REMOVED lines=10> */
[C---:B------:R-:W-:Y:S06]  /*15fe0*/  HMMA.16816.F32 R212, R20.reuse, R10, R212 ;  /* 0x0000000a14d4723c */ /* 0x040fec00000018d4 */
[C---:B------:R-:W-:Y:S06]  /*15ff0*/  HMMA.16816.F32 R208, R20.reuse, R24, R208 ;  /* 0x0000001814d0723c */ /* 0x040fec00000018d0 */
[----:B------:R-:W-:Y:S01]  /*16000*/  HMMA.16816.F32 R204, R20, R26, R204 ;  /* 0x0000001a14cc723c */ /* 0x000fe200000018cc */
[----:B------:R-:W-:Y:S11]  /*16010*/  @!UPT UIADD3 URZ, URZ, URZ, URZ ;  /* 0x0000003f3f3ff290 */ /* 0x000ff6000fffe03f */
[----:B------:R-:W-:Y:S01]  /*16020*/  @!UPT UIADD3 URZ, URZ, URZ, URZ ;  /* 0x0000003f3f3ff290 */ /* 0x000fe2000fffe03f */
[----:B------:R-:W-:Y:S11]  /*16030*/  @P0 BRA `(.L_x_1710) ;  /* 0xffffffa800180947 */ /* 0x000ff6000383ffff */
.L_x_1706:
[----:B------:R-:W1:Y:S01]  /*16040*/  SHFL.BFLY PT, R2, R199, 0x2, 0x1f ;  /* 0x0c401f00c7027f89 */ /* 0x000e6200000e0000 */
[----:B------:R-:W2:Y:S01]  /*16050*/  S2UR UR4, SR_CgaCtaId ;  /* 0x00000000000479c3 */ /* 0x000ea20000008800 */
[----:B------:R-:W-:Y:S01]  /*16060*/  IMAD.MOV.U32 R8, RZ, RZ, 0x3f800000 ;  /* 0x3f800000ff087424 */ /* 0x000fe200078e00ff */
[----:B------:R-:W-:Y:S01]  /*16070*/  UMOV UR5, 0x400 ;  /* 0x0000040000057882 */ /* 0x000fe20000000000 */
[----:B------:R-:W3:Y:S01]  /*16080*/  SHFL.BFLY PT, R0, R200, 0x2, 0x1f ;  /* 0x0c401f00c8007f89 */ /* 0x000ee200000e0000 */
[----:B------:R-:W-:Y:S01]  /*16090*/  IMAD.MOV.U32 R9, RZ, RZ, 0x3f800000 ;  /* 0x3f800000ff097424 */ /* 0x000fe200078e00ff */
[----:B------:R-:W4:Y:S01]  /*160a0*/  S2R R4, SR_TID.X ;  /* 0x0000000000047919 */ /* 0x000f220000002100 */
        /* <DEDUP_REMOVED lines=9> */
[----:B------:R-:W-:Y:S02]  /*16140*/  LOP3.LUT R12, R2, 0xfffffffc, RZ, 0xc0, !PT ;  /* 0xfffffffc020c7812 */ /* 0x000fe400078ec0ff */
[----:B------:R-:W-:Y:S01]  /*16150*/  SHF.R.S32.HI R7, RZ, 0x1f, R0 ;  /* 0x0000001fff077819 */ /* 0x000fe20000011400 */
[----:B-1----:R-:W-:Y:S01]  /*16160*/  FADD.FTZ R6, R199, R6 ;  /* 0x00000006c7067221 */ /* 0x002fe20000010000 */
[----:B------:R-:W-:-:S02]  /*16170*/  SHF.R.S32.HI R11, RZ, 0x5, R3 ;  /* 0x00000005ff0b7819 */ /* 0x000fc40000011403 */
[----:B------:R-:W-:Y:S01]  /*16180*/  LEA.HI R7, R7, R0, RZ, 0x3 ;  /* 0x0000000007077211 */ /* 0x000fe200078f18ff */
[----:B--2---:R-:W-:Y:S01]  /*16190*/  FADD.FTZ R5, R200, R5 ;  /* 0x00000005c8057221 */ /* 0x004fe20000010000 */
[----:B------:R-:W-:Y:S02]  /*161a0*/  FSETP.NE.FTZ.AND P3, PT, R6, RZ, PT ;  /* 0x000000ff0600720b */ /* 0x000fe40003f75000 */
[----:B------:R-:W-:Y:S02]  /*161b0*/  LOP3.LUT R7, R7, 0xfffffff8, RZ, 0xc0, !PT ;  /* 0xfffffff807077812 */ /* 0x000fe400078ec0ff */
[----:B------:R-:W-:Y:S02]  /*161c0*/  FSETP.NE.FTZ.AND P2, PT, R5, RZ, PT ;  /* 0x000000ff0500720b */ /* 0x000fe40003f55000 */
[----:B------:R-:W-:Y:S01]  /*161d0*/  IADD3 R12, -R12, R4, RZ ;  /* 0x000000040c0c7210 */ /* 0x000fe20007ffe1ff */
[----:B------:R-:W-:-:S03]  /*161e0*/  IMAD.IADD R7, R0, 0x1, -R7 ;  /* 0x0000000100077824 */ /* 0x000fc600078e0a07 */
[----:B------:R-:W-:Y:S02]  /*161f0*/  LEA R12, R11, R12, 0x8 ;  /* 0x0000000c0b0c7211 */ /* 0x000fe400078e40ff */
[----:B------:R-:W-:Y:S01]  /*16200*/  LEA.HI R10, R7, R7, RZ, 0x1 ;  /* 0x00000007070a7211 */ /* 0x000fe200078f08ff */
[----:B------:R-:W1:Y:S03]  /*16210*/  @P3 MUFU.RCP R8, R6 ;  /* 0x0000000600083308 */ /* 0x000e660000001000 */
[----:B------:R-:W-:Y:S02]  /*16220*/  SHF.R.S32.HI R13, RZ, 0x1, R10 ;  /* 0x00000001ff0d7819 */ /* 0x000fe4000001140a */
[----:B------:R-:W-:Y:S02]  /*16230*/  LOP3.LUT R10, R10, 0x3fffffe, RZ, 0xc0, !PT ;  /* 0x03fffffe0a0a7812 */ /* 0x000fe400078ec0ff */
[C---:B------:R-:W-:Y:S01]  /*16240*/  LOP3.LUT P0, RZ, R13.reuse, 0x2, RZ, 0xc0, !PT ;  /* 0x000000020dff7812 */ /* 0x040fe2000780c0ff */
[----:B------:R-:W2:Y:S01]  /*16250*/  @P2 MUFU.RCP R9, R5 ;  /* 0x0000000500092308 */ /* 0x000ea20000001000 */
[C---:B------:R-:W-:Y:S01]  /*16260*/  IMAD.SHL.U32 R14, R13.reuse, 0x40, RZ ;  /* 0x000000400d0e7824 */ /* 0x040fe200078e00ff */
[----:B------:R-:W-:Y:S01]  /*16270*/  LOP3.LUT R13, R13, 0x1, RZ, 0xc0, !PT ;  /* 0x000000010d0d7812 */ /* 0x000fe200078ec0ff */
[----:B------:R-:W-:-:S02]  /*16280*/  IMAD.IADD R10, R7, 0x1, -R10 ;  /* 0x00000001070a7824 */ /* 0x000fc400078e0a0a */
[----:B------:R-:W-:Y:S01]  /*16290*/  IMAD.MOV.U32 R7, RZ, RZ, 0x10 ;  /* 0x00000010ff077424 */ /* 0x000fe200078e00ff */
[----:B------:R-:W-:Y:S01]  /*162a0*/  LOP3.LUT R14, R14, 0xc0, RZ, 0xc0, !PT ;  /* 0x000000c00e0e7812 */ /* 0x000fe200078ec0ff */
[----:B------:R-:W-:Y:S01]  /*162b0*/  IMAD R10, R10, 0x10, R12 ;  /* 0x000000100a0a7824 */ /* 0x000fe200078e020c */
[----:B------:R-:W-:Y:S01]  /*162c0*/  ISETP.NE.U32.AND P1, PT, R13, 0x1, PT ;  /* 0x000000010d00780c */ /* 0x000fe20003f25070 */
[----:B-1----:R-:W-:Y:S01]  /*162d0*/  FMUL.FTZ R216, R8, R216 ;  /* 0x000000d808d87220 */ /* 0x002fe20000410000 */
[----:B------:R-:W-:Y:S01]  /*162e0*/  LEA.HI R14, R14, R14, RZ, 0x1d ;  /* 0x0000000e0e0e7211 */ /* 0x000fe200078fe8ff */
[C---:B------:R-:W-:Y:S01]  /*162f0*/  FMUL.FTZ R217, R8.reuse, R217 ;  /* 0x000000d908d97220 */ /* 0x040fe20000410000 */
[----:B------:R-:W-:Y:S01]  /*16300*/  SEL R7, R7, 0xfffffff0, P1 ;  /* 0xfffffff007077807 */ /* 0x000fe20000800000 */
[----:B------:R-:W-:Y:S01]  /*16310*/  FMUL.FTZ R212, R8, R212 ;  /* 0x000000d408d47220 */ /* 0x000fe20000410000 */
[----:B------:R-:W-:Y:S01]  /*16320*/  LEA R10, R10, R14, 0x1 ;  /* 0x0000000e0a0a7211 */ /* 0x000fe200078e08ff */
[----:B------:R-:W-:Y:S01]  /*16330*/  FMUL.FTZ R213, R8, R213 ;  /* 0x000000d508d57220 */ /* 0x000fe20000410000 */
[----:B------:R-:W-:Y:S01]  /*16340*/  F2FP.F16.F32.PACK_AB R216, R217, R216 ;  /* 0x000000d8d9d8723e */ /* 0x000fe200000000ff */
        /* <DEDUP_REMOVED lines=8> */
[----:B------:R-:W-:Y:S01]  /*163d0*/  LEA R10, R10, UR4, 0x1 ;  /* 0x000000040a0a7c11 */ /* 0x000fe2000f8e08ff */
[C---:B------:R-:W-:Y:S01]  /*163e0*/  FMUL.FTZ R208, R8.reuse, R208 ;  /* 0x000000d008d07220 */ /* 0x040fe20000410000 */
[----:B------:R-:W-:Y:S01]  /*163f0*/  F2FP.F16.F32.PACK_AB R218, R219, R218 ;  /* 0x000000dadbda723e */ /* 0x000fe200000000ff */
[----:B------:R-:W-:Y:S01]  /*16400*/  FMUL.FTZ R209, R8, R209 ;  /* 0x000000d108d17220 */ /* 0x000fe20000410000 */
[----:B------:R-:W-:Y:S01]  /*16410*/  F2FP.F16.F32.PACK_AB R207, R207, R9 ;  /* 0x00000009cfcf723e */ /* 0x000fe200000000ff */
[----:B------:R-:W-:-:S02]  /*16420*/  VIADD R9, R10, 0x20 ;  /* 0x000000200a097836 */ /* 0x000fc40000000000 */
[----:B------:R-:W-:Y:S01]  /*16430*/  FMUL.FTZ R204, R8, R204 ;  /* 0x000000cc08cc7220 */ /* 0x000fe20000410000 */
[C---:B------:R-:W-:Y:S01]  /*16440*/  IMAD.IADD R12, R10.reuse, 0x1, R7 ;  /* 0x000000010a0c7824 */ /* 0x040fe200078e0207 */
[----:B------:R-:W-:Y:S01]  /*16450*/  STS [R10], R216 ;  /* 0x000000d80a007388 */ /* 0x000fe20000000800 */
[----:B------:R-:W-:Y:S01]  /*16460*/  @P0 IADD3 R9, R10, -0x20, RZ ;  /* 0xffffffe00a090810 */ /* 0x000fe20007ffe0ff */
[----:B------:R-:W-:Y:S01]  /*16470*/  FMUL.FTZ R8, R8, R205 ;  /* 0x000000cd08087220 */ /* 0x000fe20000410000 */
[----:B------:R-:W1:Y:S01]  /*16480*/  @P3 LDC R13, c[0x0][0x2e8] ;  /* 0x0000ba00ff0d3b82 */ /* 0x000e620000000800 */
[----:B------:R2:W-:Y:S01]  /*16490*/  STS [R10+0x200], R218 ;  /* 0x000200da0a007388 */ /* 0x0005e20000000800 */
[----:B------:R-:W-:Y:S01]  /*164a0*/  F2FP.F16.F32.PACK_AB R212, R213, R212 ;  /* 0x000000d4d5d4723e */ /* 0x000fe200000000ff */
[----:B------:R-:W3:Y:S01]  /*164b0*/  @P3 MUFU.LG2 R6, R6 ;  /* 0x0000000600063308 */ /* 0x000ee20000000c00 */
[----:B------:R-:W-:Y:S01]  /*164c0*/  F2FP.F16.F32.PACK_AB R214, R215, R214 ;  /* 0x000000d6d7d6723e */ /* 0x000fe200000000ff */
[----:B------:R-:W-:Y:S01]  /*164d0*/  IMAD.IADD R7, R7, 0x1, R9 ;  /* 0x0000000107077824 */ /* 0x000fe200078e0209 */
[----:B------:R-:W-:Y:S01]  /*164e0*/  F2FP.F16.F32.PACK_AB R208, R209, R208 ;  /* 0x000000d0d1d0723e */ /* 0x000fe200000000ff */
[----:B------:R-:W-:Y:S01]  /*164f0*/  ULDC.U8 UR4, c[0x0][0x3d8] ;  /* 0x0000f60000047ab9 */ /* 0x000fe20000000000 */
[----:B------:R-:W-:Y:S01]  /*16500*/  F2FP.F16.F32.PACK_AB R210, R211, R210 ;  /* 0x000000d2d3d2723e */ /* 0x000fe200000000ff */
[----:B------:R-:W-:Y:S01]  /*16510*/  STS [R12], R212 ;  /* 0x000000d40c007388 */ /* 0x000fe20000000800 */
[----:B------:R-:W-:Y:S01]  /*16520*/  F2FP.F16.F32.PACK_AB R8, R8, R204 ;  /* 0x000000cc0808723e */ /* 0x000fe200000000ff */
[----:B------:R-:W4:Y:S01]  /*16530*/  @P2 MUFU.LG2 R5, R5 ;  /* 0x0000000500052308 */ /* 0x000f220000000c00 */
[----:B------:R-:W-:Y:S01]  /*16540*/  ISETP.NE.AND P0, PT, RZ, UR4, PT ;  /* 0x00000004ff007c0c */ /* 0x000fe2000bf05270 */
[----:B------:R-:W-:Y:S04]  /*16550*/  STS [R12+0x200], R214 ;  /* 0x000200d60c007388 */ /* 0x000fe80000000800 */
[----:B------:R-:W-:Y:S01]  /*16560*/  STS [R9], R208 ;  /* 0x000000d009007388 */ /* 0x000fe20000000800 */
[----:B---3--:R-:W-:-:S03]  /*16570*/  @P3 FMUL.FTZ R6, R6, 0.69314718246459960938 ;  /* 0x3f31721806063820 */ /* 0x008fc60000410000 */
[----:B------:R3:W-:Y:S04]  /*16580*/  STS [R9+0x200], R210 ;  /* 0x000200d209007388 */ /* 0x0007e80000000800 */
[----:B------:R5:W-:Y:S01]  /*16590*/  STS [R7], R8 ;  /* 0x0000000807007388 */ /* 0x000be20000000800 */
[----:B--2---:R-:W2:Y:S01]  /*165a0*/  @P2 LDC R10, c[0x0][0x2e8] ;  /* 0x0000ba00ff0a2b82 */ /* 0x004ea20000000800 */
[----:B----4-:R-:W-:Y:S02]  /*165b0*/  @P2 FMUL.FTZ R5, R5, 0.69314718246459960938 ;  /* 0x3f31721805052820 */ /* 0x010fe40000410000 */
[----:B------:R4:W-:Y:S01]  /*165c0*/  STS [R7+0x200], R207 ;  /* 0x000200cf07007388 */ /* 0x0009e20000000800 */
[----:B---3--:R-:W-:Y:S01]  /*165d0*/  MOV R9, 0x7f800000 ;  /* 0x7f80000000097802 */ /* 0x008fe20000000f00 */
[----:B-----5:R-:W-:-:S02]  /*165e0*/  IMAD.MOV.U32 R8, RZ, RZ, 0x7f800000 ;  /* 0x7f800000ff087424 */ /* 0x020fc400078e00ff */
[----:B-1----:R-:W-:Y:S01]  /*165f0*/  @P3 FFMA.FTZ R8, R134, R13, R6 ;  /* 0x0000000d86083223 */ /* 0x002fe20000010006 */
[----:B--2---:R-:W-:Y:S01]  /*16600*/  @P2 FFMA.FTZ R9, R133, R10, R5 ;  /* 0x0000000a85092223 */ /* 0x004fe20000010005 */
[----:B----4-:R-:W-:-:S04]  /*16610*/  SHF.R.S32.HI R7, RZ, 0x1f, R11 ;  /* 0x0000001fff077819 */ /* 0x010fc8000001140b */
[----:B------:R-:W-:-:S04]  /*16620*/  LEA.HI R7, R7, R11, RZ, 0x2 ;  /* 0x0000000b07077211 */ /* 0x000fc800078f10ff */
[----:B------:R-:W-:-:S05]  /*16630*/  LOP3.LUT R7, R7, 0xfffffffc, RZ, 0xc0, !PT ;  /* 0xfffffffc07077812 */ /* 0x000fca00078ec0ff */
[----:B------:R-:W-:Y:S01]  /*16640*/  IMAD.IADD R7, R11, 0x1, -R7 ;  /* 0x000000010b077824 */ /* 0x000fe200078e0a07 */
[----:B------:R-:W-:Y:S06]  /*16650*/  @!P0 BRA `(.L_x_1711) ;  /* 0x0000000000248947 */ /* 0x000fec0003800000 */
[----:B------:R-:W1:Y:S01]  /*16660*/  S2UR UR14, SR_CTAID.Y ;  /* 0x00000000000e79c3 */ /* 0x000e620000002600 */
[----:B------:R-:W-:Y:S01]  /*16670*/  ULDC UR4, c[0x0][0x2c4] ;  /* 0x0000b10000047ab9 */ /* 0x000fe20000000800 */
[----:B------:R-:W-:Y:S01]  /*16680*/  UISETP.NE.AND UP0, UPT, UR17, -0x1, UPT ;  /* 0xffffffff1100788c */ /* 0x000fe2000bf05270 */
[----:B------:R-:W-:-:S05]  /*16690*/  ULDC UR12, c[0x0][0x2e4] ;  /* 0x0000b900000c7ab9 */ /* 0x000fca0000000800 */
[----:B------:R-:W2:Y:S01]  /*166a0*/  S2UR UR9, SR_CTAID.Z ;  /* 0x00000000000979c3 */ /* 0x000ea20000002700 */
[----:B-1----:R-:W-:-:S04]  /*166b0*/  UIMAD UR4, UR14, UR4, URZ ;  /* 0x000000040e0472a4 */ /* 0x002fc8000f8e023f */
[----:B------:R-:W-:-:S04]  /*166c0*/  USEL UR4, UR4, UR17, !UP0 ;  /* 0x0000001104047287 */ /* 0x000fc8000c000000 */
[----:B--2---:R-:W-:Y:S01]  /*166d0*/  UIMAD UR12, UR9, UR12, UR4 ;  /* 0x0000000c090c72a4 */ /* 0x004fe2000f8e0204 */
[----:B------:R-:W-:Y:S11]  /*166e0*/  BRA `(.L_x_1712) ;  /* 0x0000000000187947 */ /* 0x000ff60003800000 */
.L_x_1711:
[----:B------:R-:W-:Y:S01]  /*166f0*/  S2UR UR9, SR_CTAID.Z ;  /* 0x00000000000979c3 */ /* 0x000fe20000002700 */
[----:B------:R-:W-:Y:S01]  /*16700*/  ULDC UR4, c[0x0][0x270] ;  /* 0x00009c0000047ab9 */ /* 0x000fe20000000800 */
[----:B------:R-:W-:-:S06]  /*16710*/  ULDC UR12, c[0x0][0x2c4] ;  /* 0x0000b100000c7ab9 */ /* 0x000fcc0000000800 */
[----:B------:R-:W1:Y:S02]  /*16720*/  S2UR UR14, SR_CTAID.Y ;  /* 0x00000000000e79c3 */ /* 0x000e640000002600 */
[----:B-1----:R-:W-:-:S04]  /*16730*/  UIMAD UR4, UR14, UR4, UR9 ;  /* 0x000000040e0472a4 */ /* 0x002fc8000f8e0209 */
[----:B------:R-:W-:-:S12]  /*16740*/  UIMAD UR12, UR4, UR12, URZ ;  /* 0x0000000c040c72a4 */ /* 0x000fd8000f8e023f */
.L_x_1712:
[----:B------:R-:W-:Y:S01]  /*16750*/  LEA.HI R5, R230, R231, RZ, 0x5 ;  /* 0x000000e7e6057211 */ /* 0x000fe200078f28ff */
[----:B------:R-:W-:Y:S01]  /*16760*/  USHF.R.S32.HI UR13, URZ, 0x1f, UR14 ;  /* 0x0000001f3f0d7899 */ /* 0x000fe2000801140e */
[----:B------:R-:W-:Y:S01]  /*16770*/  LOP3.LUT R3, R3, 0xffffffe0, RZ, 0xc0, !PT ;  /* 0xffffffe003037812 */ /* 0x000fe200078ec0ff */
[----:B------:R-:W-:Y:S01]  /*16780*/  UISETP.NE.AND UP0, UPT, UR17, -0x1, UPT ;  /* 0xffffffff1100788c */ /* 0x000fe2000bf05270 */
[----:B------:R-:W-:Y:S01]  /*16790*/  LOP3.LUT R5, R5, 0xffffffe0, RZ, 0xc0, !PT ;  /* 0xffffffe005057812 */ /* 0x000fe200078ec0ff */
[----:B------:R-:W-:Y:S01]  /*167a0*/  ULDC.64 UR4, c[0x0][0x290] ;  /* 0x0000a40000047ab9 */ /* 0x000fe20000000a00 */
[----:B------:R-:W-:Y:S01]  /*167b0*/  ULDC.64 UR6, c[0x0][0x298] ;  /* 0x0000a60000067ab9 */ /* 0x000fe20000000a00 */
[----:B------:R-:W-:Y:S01]  /*167c0*/  IMAD.IADD R3, R4, 0x1, -R3 ;  /* 0x0000000104037824 */ /* 0x000fe200078e0a03 */
[----:B------:R-:W-:Y:S01]  /*167d0*/  UIMAD UR13, UR13, UR4, URZ ;  /* 0x000000040d0d72a4 */ /* 0x000fe2000f8e023f */
[----:B------:R-:W-:Y:S01]  /*167e0*/  IMAD.IADD R231, R231, 0x1, -R5 ;  /* 0x00000001e7e77824 */ /* 0x000fe200078e0a05 */
[----:B------:R-:W-:Y:S01]  /*167f0*/  UIMAD.WIDE.U32 UR20, UR17, UR6, URZ ;  /* 0x00000006111472a5 */ /* 0x000fe2000f8e003f */
[----:B------:R-:W1:Y:S08]  /*16800*/  S2UR UR8, SR_CTAID.X ;  /* 0x00000000000879c3 */ /* 0x000e700000002500 */
[----:B------:R-:W-:Y:S01]  /*16810*/  BAR.SYNC.DEFER_BLOCKING 0x0 ;  /* 0x0000000000007b1d */ /* 0x000fe20000010000 */
[----:B------:R-:W-:Y:S01]  /*16820*/  LOP3.LUT P0, RZ, R3, 0x3, RZ, 0xc0, !PT ;  /* 0x0000000303ff7812 */ /* 0x000fe2000780c0ff */
[----:B------:R-:W-:Y:S01]  /*16830*/  UIMAD.WIDE.U32 UR18, UR14, UR4, URZ ;  /* 0x000000040e1272a5 */ /* 0x000fe2000f8e003f */
[----:B------:R-:W-:Y:S01]  /*16840*/  SHF.R.S32.HI R5, RZ, 0x1f, R231 ;  /* 0x0000001fff057819 */ /* 0x000fe200000114e7 */
[----:B------:R-:W-:-:S02]  /*16850*/  UIMAD UR5, UR14, UR5, UR13 ;  /* 0x000000050e0572a4 */ /* 0x000fc4000f8e020d */
[----:B------:R-:W-:Y:S01]  /*16860*/  UIMAD UR17, UR17, UR7, UR21 ;  /* 0x00000007111172a4 */ /* 0x000fe2000f8e0215 */
[----:B------:R-:W-:Y:S01]  /*16870*/  LEA.HI R5, R5, R231, RZ, 0x2 ;  /* 0x000000e705057211 */ /* 0x000fe200078f10ff */
[----:B------:R-:W-:Y:S01]  /*16880*/  USEL UR13, UR18, UR20, !UP0 ;  /* 0x00000014120d7287 */ /* 0x000fe2000c000000 */
[----:B------:R-:W-:Y:S01]  /*16890*/  BSSY B0, `(.L_x_1713) ;  /* 0x0000013000007945 */ /* 0x000fe20003800000 */
[----:B------:R-:W-:Y:S01]  /*168a0*/  @!UP0 UIADD3 UR17, UR19, UR5, URZ ;  /* 0x0000000513118290 */ /* 0x000fe2000fffe03f */
[----:B------:R-:W-:-:S05]  /*168b0*/  SHF.R.S32.HI R5, RZ, 0x2, R5 ;  /* 0x00000002ff057819 */ /* 0x000fca0000011405 */
[----:B------:R-:W-:Y:S01]  /*168c0*/  IMAD R7, R7, 0x10, R5 ;  /* 0x0000001007077824 */ /* 0x000fe200078e0205 */
[----:B-1----:R-:W-:Y:S06]  /*168d0*/  @P0 BRA `(.L_x_1714) ;  /* 0x0000000000380947 */ /* 0x002fec0003800000 */
        /* <DEDUP_REMOVED lines=14> */
.L_x_1714:
[----:B------:R-:W-:Y:S05]  /*169c0*/  BSYNC B0 ;  /* 0x0000000000007941 */ /* 0x000fea0003800000 */
.L_x_1713:
[----:B------:R-:W-:Y:S01]  /*169d0*/  USHF.L.U32 UR18, UR8, 0x6, URZ ;  /* 0x0000000608127899 */ /* 0x000fe2000800063f */
[--C-:B------:R-:W-:Y:S01]  /*169e0*/  SHF.R.S32.HI R233, RZ, 0x1f, R232.reuse ;  /* 0x0000001fffe97819 */ /* 0x100fe200000114e8 */
[----:B------:R-:W-:Y:S01]  /*169f0*/  IMAD.U32 R3, RZ, RZ, UR6 ;  /* 0x00000006ff037e24 */ /* 0x000fe2000f8e00ff */
[----:B------:R-:W-:Y:S01]  /*16a00*/  ULDC.64 UR4, c[0x0][0x2a0] ;  /* 0x0000a80000047ab9 */ /* 0x000fe20000000a00 */
[----:B------:R-:W-:Y:S01]  /*16a10*/  USHF.R.S32.HI UR12, URZ, 0x1f, UR18 ;  /* 0x0000001f3f0c7899 */ /* 0x000fe20008011412 */
[----:B------:R-:W-:Y:S01]  /*16a20*/  BSSY B0, `(.L_x_1715) ;  /* 0x000001e000007945 */ /* 0x000fe20003800000 */
[----:B-1----:R-:W-:Y:S01]  /*16a30*/  IMAD.WIDE.U32 R4, R3, UR18, R232 ;  /* 0x0000001203047c25 */ /* 0x002fe2000f8e00e8 */
[----:B------:R-:W-:Y:S01]  /*16a40*/  ULDC UR14, c[0x0][0x2d0] ;  /* 0x0000b400000e7ab9 */ /* 0x000fe20000000800 */
[----:B------:R-:W-:Y:S01]  /*16a50*/  UIMAD UR12, UR12, UR6, URZ ;  /* 0x000000060c0c72a4 */ /* 0x000fe2000f8e023f */
[----:B------:R-:W-:Y:S01]  /*16a60*/  ISETP.GE.AND P0, PT, R232, UR14, PT ;  /* 0x0000000ee8007c0c */ /* 0x000fe2000bf06270 */
[----:B------:R-:W-:Y:S01]  /*16a70*/  USHF.R.S32.HI UR15, URZ, 0x1f, UR9 ;  /* 0x0000001f3f0f7899 */ /* 0x000fe20008011409 */
[----:B------:R-:W-:Y:S01]  /*16a80*/  IADD3 R10, P1, R4, UR13, RZ ;  /* 0x0000000d040a7c10 */ /* 0x000fe2000ff3e0ff */
[----:B------:R-:W-:Y:S01]  /*16a90*/  UIMAD UR12, UR18, UR7, UR12 ;  /* 0x00000007120c72a4 */ /* 0x000fe2000f8e020c */
[----:B------:R-:W-:Y:S01]  /*16aa0*/  IMAD.U32 R4, RZ, RZ, UR4 ;  /* 0x00000004ff047e24 */ /* 0x000fe2000f8e00ff */
[----:B------:R-:W-:-:S02]  /*16ab0*/  UIADD3 UR18, -UR18, UR16, URZ ;  /* 0x0000001012127290 */ /* 0x000fc4000fffe13f */
[----:B------:R-:W-:Y:S02]  /*16ac0*/  UIMAD UR15, UR15, UR4, URZ ;  /* 0x000000040f0f72a4 */ /* 0x000fe4000f8e023f */
[----:B------:R-:W-:Y:S02]  /*16ad0*/  IMAD.U32 R3, RZ, RZ, UR12 ;  /* 0x0000000cff037e24 */ /* 0x000fe4000f8e00ff */
[----:B------:R-:W-:-:S03]  /*16ae0*/  UIMAD UR5, UR9, UR5, UR15 ;  /* 0x00000005090572a4 */ /* 0x000fc6000f8e020f */
[----:B------:R-:W-:Y:S02]  /*16af0*/  IADD3.X R11, R5, UR17, R3, P1, !PT ;  /* 0x00000011050b7c10 */ /* 0x000fe40008ffe403 */
[----:B------:R-:W-:Y:S02]  /*16b00*/  ISETP.GE.OR P1, PT, R0, UR18, P0 ;  /* 0x0000001200007c0c */ /* 0x000fe40008726670 */
[----:B------:R-:W-:Y:S01]  /*16b10*/  SHF.R.S32.HI R3, RZ, 0x2, R229 ;  /* 0x00000002ff037819 */ /* 0x000fe200000114e5 */
[----:B------:R-:W-:Y:S02]  /*16b20*/  IMAD.WIDE.U32 R10, R4, UR9, R10 ;  /* 0x00000009040a7c25 */ /* 0x000fe4000f8e000a */
[----:B------:R1:W2:Y:S01]  /*16b30*/  LDS.128 R4, [R220] ;  /* 0x00000000dc047984 */ /* 0x0002a20000000c00 */
[----:B------:R-:W-:Y:S01]  /*16b40*/  SHF.R.S32.HI R3, RZ, 0x1f, R3 ;  /* 0x0000001fff037819 */ /* 0x000fe20000011403 */
[----:B------:R-:W-:-:S06]  /*16b50*/  VIADD R13, R11, UR5 ;  /* 0x000000050b0d7c36 */ /* 0x000fcc0008000000 */
        /* <DEDUP_REMOVED lines=10> */
.L_x_1716:
[----:B------:R-:W-:Y:S05]  /*16c00*/  BSYNC B0 ;  /* 0x0000000000007941 */ /* 0x000fea0003800000 */
.L_x_1715:
[----:B-1----:R-:W1:Y:S01]  /*16c10*/  LDS.128 R220, [R220+0x800] ;  /* 0x00080000dcdc7984 */ /* 0x002e620000000c00 */
[----:B------:R-:W-:Y:S01]  /*16c20*/  UIMAD UR4, UR8, -0x40, UR16 ;  /* 0xffffffc0080478a4 */ /* 0x000fe2000f8e0210 */
[----:B------:R-:W-:-:S05]  /*16c30*/  LEA.HI.SX32 R2, R2, 0x20, 0x1e ;  /* 0x0000002002027811 */ /* 0x000fca00078ff2ff */
[----:B------:R-:W-:-:S13]  /*16c40*/  ISETP.GE.OR P0, PT, R2, UR4, P0 ;  /* 0x0000000402007c0c */ /* 0x000fda0008706670 */
        /* <DEDUP_REMOVED lines=12> */
[----:B-1----:R-:W-:Y:S01]  /*16d10*/  STG.E.128 desc[UR10][R6.64], R220 ;  /* 0x000000dc06007986 */ /* 0x002fe2000c101d0a */
[----:B------:R-:W-:Y:S05]  /*16d20*/  EXIT ;  /* 0x000000000000794d */ /* 0x000fea0003800000 */
.L_x_1717:
        /* <DEDUP_REMOVED lines=13> */
.L_x_5332:


//--------------------- .text._ZN5flash24flash_fwd_splitkv_kernelI23Flash_fwd_kernel_traitsILi32ELi64ELi256ELi4ELb0ELb0EN7cutlass6half_tE19Flash_kernel_traitsILi32ELi64ELi256ELi4ES3_EELb1ELb0ELb1ELb0ELb0ELb1ELb0ELb0EEEvNS_16Flash_fwd_paramsE --------------------------
	.section	.text._ZN5flash24flash_fwd_splitkv_kernelI23Flash_fwd_kernel_traitsILi32ELi64ELi256ELi4ELb0ELb0EN7cutlass6half_tE19Flash_kernel_traitsILi32ELi64ELi256ELi4ES3_EELb1ELb0ELb1ELb0ELb0ELb1ELb0ELb0EEEvNS_16Flash_fwd_paramsE,"ax",@progbits
	.align	128
        .global         _ZN5flash24flash_fwd_splitkv_kernelI23Flash_fwd_kernel_traitsILi32ELi64ELi256ELi4ELb0ELb0EN7cutlass6half_tE19Flash_kernel_traitsILi32ELi64ELi256ELi4ES3_EELb1ELb0ELb1ELb0ELb0ELb1ELb0ELb0EEEvNS_16Flash_fwd_paramsE
        .type           _ZN5flash24flash_fwd_splitkv_kernelI23Flash_fwd_kernel_traitsILi32ELi64ELi256ELi4ELb0ELb0EN7cutlass6half_tE19Flash_kernel_traitsILi32ELi64ELi256ELi4ES3_EELb1ELb0ELb1ELb0ELb0ELb1ELb0ELb0EEEvNS_16Flash_fwd_paramsE,@function
        .size           _ZN5flash24flash_fwd_splitkv_kernelI23Flash_fwd_kernel_traitsILi32ELi64ELi256ELi4ELb0ELb0EN7cutlass6half_tE19Flash_kernel_traitsILi32ELi64ELi256ELi4ES3_EELb1ELb0ELb1ELb0ELb0ELb1ELb0ELb0EEEvNS_16Flash_fwd_paramsE,(.L_x_5333 - _ZN5flash24flash_fwd_splitkv_kernelI23Flash_fwd_kernel_traitsILi32ELi64ELi256ELi4ELb0ELb0EN7cutlass6half_tE19Flash_kernel_traitsILi32ELi64ELi256ELi4ES3_EELb1ELb0ELb1ELb0ELb0ELb1ELb0ELb0EEEvNS_16Flash_fwd_paramsE)
        .other          _ZN5flash24flash_fwd_splitkv_kernelI23Flash_fwd_kernel_traitsILi32ELi64ELi256ELi4ELb0ELb0EN7cutlass6half_tE19Flash_kernel_traitsILi32ELi64ELi256ELi4ES3_EELb1ELb0ELb1ELb0ELb0ELb1ELb0ELb0EEEvNS_16Flash_fwd_paramsE,@"STO_CUDA_ENTRY STV_DEFAULT"
_ZN5flash24flash_fwd_splitkv_kernelI23Flash_fwd_kernel_traitsILi32ELi64ELi256ELi4ELb0ELb0EN7cutlass6half_tE19Flash_kernel_traitsILi32ELi64ELi256ELi4ES3_EELb1ELb0ELb1ELb0ELb0ELb1ELb0ELb0EEEvNS_16Flash_fwd_paramsE:
.text._ZN5flash24flash_fwd_splitkv_kernelI23Flash_fwd_kernel_traitsILi32ELi64ELi256ELi4ELb0ELb0EN7cutlass6half_tE19Flash_kernel_traitsILi32ELi64ELi256ELi4ES3_EELb1ELb0ELb1ELb0ELb0ELb1ELb0ELb0EEEvNS_16Flash_fwd_paramsE:
        /* <DEDUP_REMOVED lines=9> */
[----:B------:R-:W-:Y:S02]  /*0090*/  ULDC.U8 UR6, c[0x0][0x3c2] ;  /* 0x0000f08000067ab9 */ /* 0x000fe40000000000 */
[----:B------:R-:W-:Y:S01]  /*00a0*/  PLOP3.LUT P0, PT, PT, PT, UP1, 0x80, 0x0 ;  /* 0x000000000000781c */ /* 0x000fe20003f0f018 */
[----:B------:R-:W-:Y:S01]  /*00b0*/  ULDC.64 UR4, c[0x0][0x2f8] ;  /* 0x0000be0000047ab9 */ /* 0x000fe20000000a00 */
[----:B------:R-:W-:Y:S01]  /*00c0*/  PLOP3.LUT P2, PT, PT, PT, UP2, 0x80, 0x0 ;  /* 0x000000000000781c */ /* 0x000fe20003f4f028 */
[----:B------:R-:W-:-:S02]  /*00d0*/  UISETP.NE.AND UP3, UPT, UR6, URZ, UPT ;  /* 0x0000003f0600728c */ /* 0x000fc4000bf65270 */
[----:B------:R-:W-:Y:S01]  /*00e0*/  UISETP.EQ.U32.AND UP0, UPT, UR4, URZ, UPT ;  /* 0x0000003f0400728c */ /* 0x000fe2000bf02070 */
[----:B------:R-:W-:Y:S01]  /*00f0*/  ULDC.64 UR22, c[0x0][0x208] ;  /* 0x0000820000167ab9 */ /* 0x000fe20000000a00 */
[----:B------:R-:W-:Y:S02]  /*0100*/  ULDC.64 UR6, c[0x0][0x2f8] ;  /* 0x0000be0000067ab9 */ /* 0x000fe40000000a00 */
[----:B------:R-:W-:Y:S02]  /*0110*/  UISETP.EQ.OR.EX UP0, UPT, UR5, URZ, !UP3, UP0 ;  /* 0x0000003f0500728c */ /* 0x000fe4000df02700 */
[----:B-1----:R-:W-:-:S06]  /*0120*/  UIMAD.WIDE UR8, UR10, 0x4, UR8 ;  /* 0x000000040a0878a5 */ /* 0x002fcc000f8e0208 */
[----:B------:R-:W-:Y:S02]  /*0130*/  IMAD.U32 R10, RZ, RZ, UR8 ;  /* 0x00000008ff0a7e24 */ /* 0x000fe4000f8e00ff */
[----:B------:R-:W-:Y:S01]  /*0140*/  IMAD.U32 R11, RZ, RZ, UR9 ;  /* 0x00000009ff0b7e24 */ /* 0x000fe2000f8e00ff */
[----:B------:R-:W-:Y:S02]  /*0150*/  @UP1 ULDC.64 UR8, c[0x0][0x300] ;  /* 0x0000c00000081ab9 */ /* 0x000fe40000000a00 */
[----:B------:R-:W-:Y:S02]  /*0160*/  @UP1 UIMAD.WIDE UR8, UR10, 0x4, UR8 ;  /* 0x000000040a0818a5 */ /* 0x000fe4000f8e0208 */
[----:B------:R-:W2:Y:S04]  /*0170*/  @P2 LDG.E R4, desc[UR22][R10.64] ;  /* 0x000000160a042981 */ /* 0x000ea8000c1e1900 */
[----:B------:R-:W-:Y:S01]  /*0180*/  IMAD.U32 R8, RZ, RZ, UR8 ;  /* 0x00000008ff087e24 */ /* 0x000fe2000f8e00ff */
[----:B------:R-:W3:Y:S01]  /*0190*/  @P2 LDG.E R0, desc[UR22][R10.64+0x4] ;  /* 0x000004160a002981 */ /* 0x000ee2000c1e1900 */
[----:B------:R-:W-:Y:S01]  /*01a0*/  IMAD.U32 R9, RZ, RZ, UR9 ;  /* 0x00000009ff097e24 */ /* 0x000fe2000f8e00ff */
[----:B------:R-:W-:Y:S01]  /*01b0*/  PLOP3.LUT P1, PT, PT, PT, UP0, 0x80, 0x0 ;  /* 0x000000000000781c */ /* 0x000fe20003f2f008 */
[----:B------:R-:W-:-:S03]  /*01c0*/  UIMAD.WIDE UR6, UR10, 0x4, UR6 ;  /* 0x000000040a0678a5 */ /* 0x000fc6000f8e0206 */
[----:B------:R-:W4:Y:S03]  /*01d0*/  @P0 LDG.E R2, desc[UR22][R8.64] ;  /* 0x0000001608020981 */ /* 0x000f26000c1e1900 */
[----:B------:R-:W-:Y:S02]  /*01e0*/  IMAD.U32 R6, RZ, RZ, UR6 ;  /* 0x00000006ff067e24 */ /* 0x000fe4000f8e00ff */
[----:B------:R-:W-:-:S05]  /*01f0*/  IMAD.U32 R7, RZ, RZ, UR7 ;  /* 0x00000007ff077e24 */ /* 0x000fca000f8e00ff */
[----:B------:R-:W5:Y:S01]  /*0200*/  @!P1 LDG.E R3, desc[UR22][R6.64] ;  /* 0x0000001606039981 */ /* 0x000f62000c1e1900 */
[----:B------:R-:W-:Y:S01]  /*0210*/  UMOV UR17, 0xffffffff ;  /* 0xffffffff00117882 */ /* 0x000fe20000000000 */
[----:B------:R-:W-:Y:S01]  /*0220*/  UMOV UR7, URZ ;  /* 0x0000003f00077c82 */ /* 0x000fe20008000000 */
[----:B------:R-:W-:Y:S01]  /*0230*/  UMOV UR8, 0xffffffff ;  /* 0xffffffff00087882 */ /* 0x000fe20000000000 */
[----:B------:R-:W1:Y:S08]  /*0240*/  S2UR UR21, SR_CTAID.X ;  /* 0x00000000001579c3 */ /* 0x000e700000002500 */
[----:B------:R-:W1:Y:S01]  /*0250*/  S2UR UR24, SR_CTAID.Z ;  /* 0x00000000001879c3 */ /* 0x000e620000002700 */
[----:B--2---:R-:W-:-:S02]  /*0260*/  @P2 R2UR UR17, R4 ;  /* 0x00000000041122ca */ /* 0x004fc400000e0000 */
[----:B---3--:R-:W-:Y:S02]  /*0270*/  @P2 R2UR UR16, R0 ;  /* 0x00000000001022ca */ /* 0x008fe400000e0000 */
[----:B----4-:R-:W-:Y:S02]  /*0280*/  @P0 R2UR UR7, R2 ;  /* 0x00000000020702ca */ /* 0x010fe400000e0000 */
[----:B------:R-:W-:-:S04]  /*0290*/  ISETP.NE.U32.AND P0, PT, RZ, UR4, PT ;  /* 0x00000004ff007c0c */ /* 0x000fc8000bf05070 */
[----:B------:R-:W-:-:S05]  /*02a0*/  ISETP.NE.AND.EX P0, PT, RZ, UR5, PT, P0 ;  /* 0x00000005ff007c0c */ /* 0x000fca000bf05300 */
[----:B------:R-:W-:Y:S01]  /*02b0*/  @UP2 UIADD3 UR16, UR16, -UR17, URZ ;  /* 0x8000001110102290 */ /* 0x000fe2000fffe03f */
[----:B-----5:R-:W-:-:S06]  /*02c0*/  @!P1 R2UR UR8, R3 ;  /* 0x00000000030892ca */ /* 0x020fcc00000e0000 */
[----:B------:R-:W-:Y:S01]  /*02d0*/  @!UP2 ULDC UR16, c[0x0][0x2c4] ;  /* 0x0000b1000010aab9 */ /* 0x000fe20000000800 */
[----:B-1----:R-:W-:Y:S08]  /*02e0*/  @!P0 BRA `(.L_x_1718) ;  /* 0x00000000001c8947 */ /* 0x002ff00003800000 */
[----:B------:R-:W-:-:S13]  /*02f0*/  PLOP3.LUT P0, PT, PT, PT, UP3, 0x80, 0x0 ;  /* 0x000000000000781c */ /* 0x000fda0003f0f038 */
[----:B------:R-:W2:Y:S04]  /*0300*/  @P0 LDG.E R0, desc[UR22][R6.64+0x4] ;  /* 0x0000041606000981 */ /* 0x000ea8000c1e1900 */
[----:B------:R-:W3:Y:S01]  /*0310*/  @!P0 LDG.E R2, desc[UR22][R6.64] ;  /* 0x0000001606028981 */ /* 0x000ee2000c1e1900 */
[----:B--2---:R-:W-:-:S13]  /*0320*/  @P0 R2UR UR6, R0 ;  /* 0x00000000000602ca */ /* 0x004fda00000e0000 */
[----:B------:R-:W-:-:S07]  /*0330*/  @UP3 UIADD3 UR6, UR6, -UR8, URZ ;  /* 0x8000000806063290 */ /* 0x000fce000fffe03f */
[----:B---3--:R-:W-:Y:S01]  /*0340*/  @!P0 R2UR UR6, R2 ;  /* 0x00000000020682ca */ /* 0x008fe200000e0000 */
[----:B------:R-:W-:-:S14]  /*0350*/  BRA `(.L_x_1719) ;  /* 0x0000000000047947 */ /* 0x000fdc0003800000 */
.L_x_1718:
[----:B------:R-:W-:-:S03]  /*0360*/  ULDC UR6, c[0x0][0x2c8] ;  /* 0x0000b20000067ab9 */ /* 0x000fc60000000800 */
.L_x_1719:
        /* <DEDUP_REMOVED lines=103> */
.L_x_1722:
[----:B------:R-:W-:Y:S05]  /*09e0*/  BSYNC B0 ;  /* 0x0000000000007941 */ /* 0x000fea0003800000 */
.L_x_1721:
[----:B------:R-:W-:Y:S04]  /*09f0*/  BSSY B0, `(.L_x_1723) ;  /* 0x000000d000007945 */ /* 0x000fe80003800000 */
[----:B------:R-:W-:Y:S05]  /*0a00*/  @P3 BRA `(.L_x_1724) ;  /* 0x00000000002c3947 */ /* 0x000fea0003800000 */
[----:B------:R-:W-:Y:S01]  /*0a10*/  IADD3 R7, P1, R6, 0x20, RZ ;  /* 0x0000002006077810 */ /* 0x000fe20007f3e0ff */
[----:B------:R-:W-:Y:S01]  /*0a20*/  ULDC.64 UR6, c[0x0][0x280] ;  /* 0x0000a00000067ab9 */ /* 0x000fe20000000a00 */
[----:B------:R-:W-:Y:S02]  /*0a30*/  MOV R9, R11 ;  /* 0x0000000b00097202 */ /* 0x000fe40000000f00 */
[----:B------:R-:W-:Y:S01]  /*0a40*/  IADD3.X R2, RZ, R5, RZ, P1, !PT ;  /* 0x00000005ff027210 */ /* 0x000fe20000ffe4ff */
[----:B------:R-:W-:-:S04]  /*0a50*/  IMAD.WIDE.U32 R8, R7, UR4, R8 ;  /* 0x0000000407087c25 */ /* 0x000fc8000f8e0008 */
[----:B------:R-:W-:Y:S01]  /*0a60*/  IMAD R2, R2, UR4, RZ ;  /* 0x0000000402027c24 */ /* 0x000fe2000f8e02ff */
[----:B------:R-:W-:-:S03]  /*0a70*/  LEA R6, P1, R8, UR6, 0x1 ;  /* 0x0000000608067c11 */ /* 0x000fc6000f8208ff */
[----:B------:R-:W-:-:S05]  /*0a80*/  IMAD R7, R7, UR5, R2 ;  /* 0x0000000507077c24 */ /* 0x000fca000f8e0202 */
[----:B------:R-:W-:-:S04]  /*0a90*/  IADD3 R7, R9, R7, RZ ;  /* 0x0000000709077210 */ /* 0x000fc80007ffe0ff */
[----:B------:R-:W-:-:S05]  /*0aa0*/  LEA.HI.X R7, R8, UR7, R7, 0x1, P1 ;  /* 0x0000000708077c11 */ /* 0x000fca00088f0c07 */
[----:B------:R2:W-:Y:S02]  /*0ab0*/  STG.E.128 desc[UR22][R6.64], RZ ;  /* 0x000000ff06007986 */ /* 0x0005e4000c101d16 */
.L_x_1724:
[----:B------:R-:W-:Y:S05]  /*0ac0*/  BSYNC B0 ;  /* 0x0000000000007941 */ /* 0x000fea0003800000 */
.L_x_1723:
[----:B------:R-:W-:Y:S01]  /*0ad0*/  LEA.HI.X.SX32 R0, R0, R5, 0x1, P0 ;  /* 0x0000000500007211 */ /* 0x000fe200000f0eff */
[----:B------:R-:W-:Y:S01]  /*0ae0*/  ULDC.64 UR6, c[0x0][0x2b0] ;  /* 0x0000ac0000067ab9 */ /* 0x000fe20000000a00 */
[----:B------:R-:W-:Y:S01]  /*0af0*/  ISETP.GE.AND P0, PT, R4, UR16, PT ;  /* 0x0000001004007c0c */ /* 0x000fe2000bf06270 */
[----:B------:R-:W-:Y:S01]  /*0b00*/  @!P2 IMAD.MOV.U32 R5, RZ, RZ, 0x7f800000 ;  /* 0x7f800000ff05a424 */ /* 0x000fe200078e00ff */
[----:B------:R-:W-:Y:S02]  /*0b10*/  LEA R2, P1, R3, UR6, 0x2 ;  /* 0x0000000603027c11 */ /* 0x000fe4000f8210ff */
[----:B------:R-:W-:Y:S02]  /*0b20*/  ISETP.NE.OR P0, PT, R143, RZ, P0 ;  /* 0x000000ff8f00720c */ /* 0x000fe40000705670 */
[----:B------:R-:W-:-:S05]  /*0b30*/  LEA.HI.X R3, R3, UR7, R0, 0x2, P1 ;  /* 0x0000000703037c11 */ /* 0x000fca00088f1400 */
[----:B------:R3:W-:Y:S06]  /*0b40*/  @!P2 STG.E desc[UR22][R2.64], R5 ;  /* 0x000000050200a986 */ /* 0x0007ec000c101916 */
[----:B------:R-:W-:Y:S05]  /*0b50*/  @P0 EXIT ;  /* 0x000000000000094d */ /* 0x000fea0003800000 */
[----:B---3--:R-:W-:-:S05]  /*0b60*/  MOV R5, 0x7f800000 ;  /* 0x7f80000000057802 */ /* 0x008fca0000000f00 */
[----:B------:R-:W-:Y:S01]  /*0b70*/  STG.E desc[UR22][R2.64+0x80], R5 ;  /* 0x0000800502007986 */ /* 0x000fe2000c101916 */
[----:B------:R-:W-:Y:S05]  /*0b80*/  EXIT ;  /* 0x000000000000794d */ /* 0x000fea0003800000 */
.L_x_1720:
        /* <DEDUP_REMOVED lines=28> */
.L_x_1725:
        /* <DEDUP_REMOVED lines=23> */
[C---:B------:R-:W-:Y:S02]  /*0ec0*/  ISETP.NE.AND P2, PT, R13.reuse, RZ, PT ;  /* 0x000000ff0d00720c */ /* 0x040fe40003f45270 */
[----:B------:R-:W-:Y:S02]  /*0ed0*/  ISETP.GE.U32.AND P3, PT, R0, R3, PT ;  /* 0x000000030000720c */ /* 0x000fe40003f66070 */
[----:B------:R-:W-:-:S04]  /*0ee0*/  LOP3.LUT R0, R13, UR7, RZ, 0x3c, !PT ;  /* 0x000000070d007c12 */ /* 0x000fc8000f8e3cff */
[----:B------:R-:W-:Y:S02]  /*0ef0*/  ISETP.GE.AND P0, PT, R0, RZ, PT ;  /* 0x000000ff0000720c */ /* 0x000fe40003f06270 */
[----:B------:R-:W1:Y:S05]  /*0f00*/  LDC R0, c[0x0][0x278] ;  /* 0x00009e00ff007b82 */ /* 0x000e6a0000000800 */
[----:B------:R-:W-:-:S06]  /*0f10*/  @P3 IADD3 R7, R7, 0x1, RZ ;  /* 0x0000000107073810 */ /* 0x000fcc0007ffe0ff */
[----:B------:R-:W-:Y:S01]  /*0f20*/  @!P0 IMAD.MOV R7, RZ, RZ, -R7 ;  /* 0x000000ffff078224 */ /* 0x000fe200078e0a07 */
[----:B------:R-:W-:-:S05]  /*0f30*/  @!P2 LOP3.LUT R7, RZ, R13, RZ, 0x33, !PT ;  /* 0x0000000dff07a212 */ /* 0x000fca00078e33ff */
[----:B------:R-:W-:-:S05]  /*0f40*/  IMAD.WIDE R14, R7, 0x4, R158 ;  /* 0x00000004070e7825 */ /* 0x000fca00078e029e */
[----:B------:R-:W2:Y:S01]  /*0f50*/  LDG.E R3, desc[UR22][R14.64] ;  /* 0x000000160e037981 */ /* 0x000ea2000c1e1900 */
[----:B-1----:R-:W-:Y:S01]  /*0f60*/  IABS R5, R0 ;  /* 0x0000000000057213 */ /* 0x002fe20000000000 */
[----:B------:R-:W1:Y:S03]  /*0f70*/  S2R R2, SR_CTAID.Z ;  /* 0x0000000000027919 */ /* 0x000e660000002700 */
[----:B------:R-:W3:Y:S08]  /*0f80*/  I2F.RP R10, R5 ;  /* 0x00000005000a7306 */ /* 0x000ef00000209400 */
[----:B---3--:R-:W3:Y:S01]  /*0f90*/  MUFU.RCP R8, R10 ;  /* 0x0000000a00087308 */ /* 0x008ee20000001000 */
[----:B-1----:R-:W-:-:S02]  /*0fa0*/  IABS R2, R2 ;  /* 0x0000000200027213 */ /* 0x002fc40000000000 */
[----:B---3--:R-:W-:-:S03]  /*0fb0*/  IADD3 R8, R8, 0xffffffe, RZ ;  /* 0x0ffffffe08087810 */ /* 0x008fc60007ffe0ff */
[----:B------:R-:W-:Y:S02]  /*0fc0*/  IMAD.MOV.U32 R6, RZ, RZ, R2 ;  /* 0x000000ffff067224 */ /* 0x000fe400078e0002 */
[----:B------:R-:W1:Y:S02]  /*0fd0*/  F2I.FTZ.U32.TRUNC.NTZ R9, R8 ;  /* 0x0000000800097305 */ /* 0x000e64000021f000 */
[----:B-1----:R-:W-:Y:S01]  /*0fe0*/  IMAD.MOV R4, RZ, RZ, -R9 ;  /* 0x000000ffff047224 */ /* 0x002fe200078e0a09 */
[----:B------:R-:W-:-:S03]  /*0ff0*/  MOV R8, RZ ;  /* 0x000000ff00087202 */ /* 0x000fc60000000f00 */
[----:B------:R-:W-:-:S04]  /*1000*/  IMAD R4, R4, R5, RZ ;  /* 0x0000000504047224 */ /* 0x000fc800078e02ff */
[----:B------:R-:W-:-:S06]  /*1010*/  IMAD.HI.U32 R9, R9, R4, R8 ;  /* 0x0000000409097227 */ /* 0x000fcc00078e0008 */
[----:B------:R-:W-:-:S05]  /*1020*/  IMAD.HI.U32 R2, R9, R6, RZ ;  /* 0x0000000609027227 */ /* 0x000fca00078e00ff */
[----:B------:R-:W-:-:S05]  /*1030*/  IADD3 R4, -R2, RZ, RZ ;  /* 0x000000ff02047210 */ /* 0x000fca0007ffe1ff */
[----:B------:R-:W-:-:S05]  /*1040*/  IMAD R4, R5, R4, R6 ;  /* 0x0000000405047224 */ /* 0x000fca00078e0206 */
[----:B------:R-:W-:-:S13]  /*1050*/  ISETP.GT.U32.AND P2, PT, R5, R4, PT ;  /* 0x000000040500720c */ /* 0x000fda0003f44070 */
[----:B------:R-:W-:Y:S02]  /*1060*/  @!P2 IMAD.IADD R4, R4, 0x1, -R5 ;  /* 0x000000010404a824 */ /* 0x000fe400078e0a05 */
[----:B------:R-:W-:Y:S01]  /*1070*/  @!P2 VIADD R2, R2, 0x1 ;  /* 0x000000010202a836 */ /* 0x000fe20000000000 */
[----:B------:R-:W-:Y:S02]  /*1080*/  ISETP.NE.AND P2, PT, R0, RZ, PT ;  /* 0x000000ff0000720c */ /* 0x000fe40003f45270 */
[----:B------:R-:W-:Y:S02]  /*1090*/  ISETP.GE.U32.AND P3, PT, R4, R5, PT ;  /* 0x000000050400720c */ /* 0x000fe40003f66070 */
[----:B------:R-:W-:-:S05]  /*10a0*/  IADD3 R4, -R7, RZ, RZ ;  /* 0x000000ff07047210 */ /* 0x000fca0007ffe1ff */
[----:B------:R-:W-:-:S05]  /*10b0*/  IMAD R13, R13, R4, UR7 ;  /* 0x000000070d0d7e24 */ /* 0x000fca000f8e0204 */
[----:B------:R-:W-:Y:S02]  /*10c0*/  SHF.R.S32.HI R9, RZ, 0x1f, R13 ;  /* 0x0000001fff097819 */ /* 0x000fe4000001140d */
[----:B------:R-:W-:-:S03]  /*10d0*/  @P3 IADD3 R2, R2, 0x1, RZ ;  /* 0x0000000102023810 */ /* 0x000fc60007ffe0ff */
[----:B------:R-:W-:Y:S01]  /*10e0*/  IMAD R4, R9, UR12, RZ ;  /* 0x0000000c09047c24 */ /* 0x000fe2000f8e02ff */
[----:B--2---:R-:W-:Y:S02]  /*10f0*/  R2UR UR9, R3 ;  /* 0x00000000030972ca */ /* 0x004fe400000e0000 */
[----:B------:R-:W-:-:S04]  /*1100*/  LOP3.LUT R3, R0, UR24, RZ, 0x3c, !PT ;  /* 0x0000001800037c12 */ /* 0x000fc8000f8e3cff */
[----:B------:R-:W-:-:S07]  /*1110*/  ISETP.GE.AND P0, PT, R3, RZ, PT ;  /* 0x000000ff0300720c */ /* 0x000fce0003f06270 */
[----:B------:R-:W-:Y:S02]  /*1120*/  USHF.R.S32.HI UR8, URZ, 0x1f, UR9 ;  /* 0x0000001f3f087899 */ /* 0x000fe40008011409 */
[----:B------:R-:W-:Y:S02]  /*1130*/  UIMAD.WIDE.U32 UR14, UR9, UR4, URZ ;  /* 0x00000004090e72a5 */ /* 0x000fe4000f8e003f */
[----:B------:R-:W-:Y:S02]  /*1140*/  UIMAD UR6, UR8, UR4, URZ ;  /* 0x00000004080672a4 */ /* 0x000fe4000f8e023f */
[----:B------:R-:W-:Y:S01]  /*1150*/  @!P0 IMAD.MOV R2, RZ, RZ, -R2 ;  /* 0x000000ffff028224 */ /* 0x000fe200078e0a02 */
[----:B------:R-:W-:Y:S01]  /*1160*/  @!P2 LOP3.LUT R2, RZ, R0, RZ, 0x33, !PT ;  /* 0x00000000ff02a212 */ /* 0x000fe200078e33ff */
[----:B------:R-:W-:Y:S01]  /*1170*/  UIMAD UR4, UR9, UR5, UR6 ;  /* 0x00000005090472a4 */ /* 0x000fe2000f8e0206 */
[----:B------:R-:W-:Y:S01]  /*1180*/  IMAD.U32 R7, RZ, RZ, UR15 ;  /* 0x0000000fff077e24 */ /* 0x000fe2000f8e00ff */
[----:B------:R-:W-:Y:S01]  /*1190*/  MOV R6, UR14 ;  /* 0x0000000e00067c02 */ /* 0x000fe20008000f00 */
[----:B------:R-:W-:Y:S01]  /*11a0*/  IMAD R0, R13, UR13, R4 ;  /* 0x0000000d0d007c24 */ /* 0x000fe2000f8e0204 */
[----:B------:R-:W-:Y:S01]  /*11b0*/  UIADD3 UR4, UR15, UR4, URZ ;  /* 0x000000040f047290 */ /* 0x000fe2000fffe03f */
[--C-:B------:R-:W-:Y:S01]  /*11c0*/  SHF.R.S32.HI R11, RZ, 0x1f, R2.reuse ;  /* 0x0000001fff0b7819 */ /* 0x100fe20000011402 */
[----:B------:R-:W-:Y:S01]  /*11d0*/  ULDC.64 UR6, c[0x0][0x260] ;  /* 0x0000980000067ab9 */ /* 0x000fe20000000a00 */
[----:B------:R-:W-:-:S03]  /*11e0*/  IMAD.MOV.U32 R16, RZ, RZ, R2 ;  /* 0x000000ffff107224 */ /* 0x000fc600078e0002 */
[----:B------:R-:W-:Y:S01]  /*11f0*/  MOV R7, UR4 ;  /* 0x0000000400077c02 */ /* 0x000fe20008000f00 */
[----:B------:R-:W-:Y:S01]  /*1200*/  IMAD R3, R11, UR6, RZ ;  /* 0x000000060b037c24 */ /* 0x000fe2000f8e02ff */
[----:B------:R-:W-:Y:S02]  /*1210*/  ULDC.64 UR4, c[0x0][0x238] ;  /* 0x00008e0000047ab9 */ /* 0x000fe40000000a00 */
[----:B------:R-:W-:Y:S01]  /*1220*/  UIMAD UR8, UR8, UR4, URZ ;  /* 0x00000004080872a4 */ /* 0x000fe2000f8e023f */
[----:B------:R-:W-:Y:S01]  /*1230*/  IMAD.WIDE.U32 R4, R13, UR12, R6 ;  /* 0x0000000c0d047c25 */ /* 0x000fe2000f8e0006 */
[----:B------:R-:W-:Y:S02]  /*1240*/  UIMAD.WIDE.U32 UR28, UR9, UR4, URZ ;  /* 0x00000004091c72a5 */ /* 0x000fe4000f8e003f */
[----:B------:R-:W-:Y:S01]  /*1250*/  UIMAD UR5, UR9, UR5, UR8 ;  /* 0x00000005090572a4 */ /* 0x000fe2000f8e0208 */
[----:B------:R-:W-:Y:S02]  /*1260*/  IMAD.IADD R5, R5, 0x1, R0 ;  /* 0x0000000105057824 */ /* 0x000fe400078e0200 */
[C---:B------:R-:W-:Y:S01]  /*1270*/  IMAD R3, R2.reuse, UR7, R3 ;  /* 0x0000000702037c24 */ /* 0x040fe2000f8e0203 */
[----:B------:R-:W-:Y:S01]  /*1280*/  UIADD3 UR27, UR29, UR5, URZ ;  /* 0x000000051d1b7290 */ /* 0x000fe2000fffe03f */
[----:B------:R-:W-:-:S05]  /*1290*/  IMAD.WIDE.U32 R22, R2, UR6, R4 ;  /* 0x0000000602167c25 */ /* 0x000fca000f8e0004 */
[----:B------:R-:W-:Y:S01]  /*12a0*/  IADD3 R5, R23, R3, RZ ;  /* 0x0000000317057210 */ /* 0x000fe20007ffe0ff */
[----:B------:R-:W-:Y:S06]  /*12b0*/  BRA `(.L_x_1727) ;  /* 0x0000000400447947 */ /* 0x000fec0003800000 */
.L_x_1726:
        /* <DEDUP_REMOVED lines=46> */
.L_x_1728:
        /* <DEDUP_REMOVED lines=9> */
[----:B------:R-:W-:Y:S01]  /*1630*/  IMAD.U32 R9, RZ, RZ, UR11 ;  /* 0x0000000bff097e24 */ /* 0x000fe2000f8e00ff */
[----:B------:R-:W-:Y:S01]  /*1640*/  UIADD3 UR4, UR15, UR4, URZ ;  /* 0x000000040f047290 */ /* 0x000fe2000fffe03f */
[----:B------:R-:W-:Y:S01]  /*1650*/  IMAD.U32 R5, RZ, RZ, UR15 ;  /* 0x0000000fff057e24 */ /* 0x000fe2000f8e00ff */
[----:B------:R-:W-:Y:S01]  /*1660*/  MOV R4, UR14 ;  /* 0x0000000e00047c02 */ /* 0x000fe20008000f00 */
[----:B------:R-:W-:Y:S01]  /*1670*/  @UP0 ULDC.64 UR26, c[0x0][0x250] ;  /* 0x00009400001a0ab9 */ /* 0x000fe20000000a00 */
[----:B-1----:R-:W-:Y:S01]  /*1680*/  IMAD R0, R11, R2, RZ ;  /* 0x000000020b007224 */ /* 0x002fe200078e02ff */
[----:B------:R-:W-:Y:S01]  /*1690*/  @UP0 UIMAD.WIDE.U32 UR28, UR8, UR26, URZ ;  /* 0x0000001a081c02a5 */ /* 0x000fe2000f8e003f */
[----:B------:R-:W-:-:S02]  /*16a0*/  MOV R5, UR4 ;  /* 0x0000000400057c02 */ /* 0x000fc40008000f00 */
[C---:B------:R-:W-:Y:S01]  /*16b0*/  IMAD R0, R16.reuse, R3, R0 ;  /* 0x0000000310007224 */ /* 0x040fe200078e0200 */
[----:B------:R-:W-:Y:S01]  /*16c0*/  @UP0 UIMAD UR27, UR8, UR27, UR29 ;  /* 0x0000001b081b02a4 */ /* 0x000fe2000f8e021d */
[----:B------:R-:W-:-:S04]  /*16d0*/  IMAD.WIDE.U32 R22, R16, R2, R4 ;  /* 0x0000000210167225 */ /* 0x000fc800078e0004 */
[----:B------:R-:W-:Y:S01]  /*16e0*/  IMAD.IADD R5, R23, 0x1, R0 ;  /* 0x0000000117057824 */ /* 0x000fe200078e0200 */
[----:B------:R-:W-:Y:S06]  /*16f0*/  @P0 BRA `(.L_x_1727) ;  /* 0x0000000000340947 */ /* 0x000fec0003800000 */
        /* <DEDUP_REMOVED lines=13> */
.L_x_1727:
[----:B------:R-:W-:Y:S01]  /*17d0*/  UISETP.NE.AND UP0, UPT, UR17, -0x1, UPT ;  /* 0xffffffff1100788c */ /* 0x000fe2000bf05270 */
[----:B------:R-:W-:Y:S01]  /*17e0*/  SHF.R.S32.HI R4, RZ, 0x1f, R143 ;  /* 0x0000001fff047819 */ /* 0x000fe2000001148f */
[----:B------:R-:W-:Y:S01]  /*17f0*/  UIADD3 UR7, UR18, -0x1, URZ ;  /* 0xffffffff12077890 */ /* 0x000fe2000fffe03f */
[----:B------:R-:W1:Y:S01]  /*1800*/  S2R R25, SR_CTAID.X ;  /* 0x0000000000197919 */ /* 0x000e620000002500 */
[----:B------:R-:W-:Y:S01]  /*1810*/  UIADD3 UR25, -UR21, UR16, URZ ;  /* 0x0000001015197290 */ /* 0x000fe2000fffe13f */
[CC--:B------:R-:W-:Y:S01]  /*1820*/  LEA.HI R3, R4.reuse, R143.reuse, RZ, 0x2 ;  /* 0x0000008f04037211 */ /* 0x0c0fe200078f10ff */
[----:B------:R-:W-:Y:S01]  /*1830*/  USHF.R.S32.HI UR11, URZ, 0x1f, UR24 ;  /* 0x0000001f3f0b7899 */ /* 0x000fe20008011418 */
[----:B------:R-:W-:Y:S01]  /*1840*/  LEA.HI R10, R4, R143, RZ, 0x3 ;  /* 0x0000008f040a7211 */ /* 0x000fe200078f18ff */
[----:B------:R-:W-:Y:S01]  /*1850*/  ULDC.64 UR14, c[0x0][0x268] ;  /* 0x00009a00000e7ab9 */ /* 0x000fe20000000a00 */
[----:B------:R-:W-:Y:S01]  /*1860*/  SHF.R.S32.HI R18, RZ, 0x2, R3 ;  /* 0x00000002ff127819 */ /* 0x000fe20000011403 */
[----:B------:R-:W-:Y:S01]  /*1870*/  UMOV UR29, 0x400 ;  /* 0x00000400001d7882 */ /* 0x000fe20000000000 */
[----:B------:R-:W-:Y:S01]  /*1880*/  @UP0 ULDC.64 UR4, c[0x0][0x240] ;  /* 0x0000900000040ab9 */ /* 0x000fe20000000a00 */
[----:B------:R-:W-:Y:S01]  /*1890*/  LOP3.LUT R136, R3, 0xfffffffc, RZ, 0xc0, !PT ;  /* 0xfffffffc03887812 */ /* 0x000fe200078ec0ff */
[----:B------:R-:W-:Y:S01]  /*18a0*/  @UP0 UIMAD.WIDE.U32 UR30, UR17, UR4, URZ ;  /* 0x00000004111e02a5 */ /* 0x000fe2000f8e003f */
[----:B------:R-:W-:Y:S01]  /*18b0*/  VIADD R0, R18, 0x20 ;  /* 0x0000002012007836 */ /* 0x000fe20000000000 */
[----:B------:R-:W-:Y:S01]  /*18c0*/  @!UP0 USHF.R.S32.HI UR4, URZ, 0x1f, UR10 ;  /* 0x0000001f3f048899 */ /* 0x000fe2000801140a */
[----:B------:R-:W-:Y:S01]  /*18d0*/  SHF.R.S32.HI R7, RZ, 0x3, R10 ;  /* 0x00000003ff077819 */ /* 0x000fe2000001140a */
[----:B------:R-:W-:Y:S01]  /*18e0*/  @UP0 UIMAD UR26, UR17, UR5, UR31 ;  /* 0x00000005111a02a4 */ /* 0x000fe2000f8e021f */
[----:B------:R-:W-:Y:S01]  /*18f0*/  IMAD.IADD R136, R143, 0x1, -R136 ;  /* 0x000000018f887824 */ /* 0x000fe200078e0a88 */
[----:B------:R-:W-:Y:S01]  /*1900*/  USHF.L.U32 UR5, UR7, 0x8, URZ ;  /* 0x0000000807057899 */ /* 0x000fe2000800063f */
[----:B------:R-:W-:Y:S01]  /*1910*/  ISETP.GE.AND P6, PT, R0, UR25, PT ;  /* 0x0000001900007c0c */ /* 0x000fe2000bfc6270 */
[----:B------:R-:W-:Y:S01]  /*1920*/  @!UP0 ULDC.64 UR8, c[0x0][0x228] ;  /* 0x00008a0000088ab9 */ /* 0x000fe20000000a00 */
[----:B------:R-:W-:Y:S01]  /*1930*/  IMAD.SHL.U32 R136, R136, 0x8, RZ ;  /* 0x0000000888887824 */ /* 0x000fe200078e00ff */
[----:B------:R-:W-:Y:S01]  /*1940*/  UIADD3 UR6, -UR5, UR19, URZ ;  /* 0x0000001305067290 */ /* 0x000fe2000fffe13f */
[----:B------:R-:W-:Y:S01]  /*1950*/  IMAD.SHL.U32 R17, R7, 0x40, RZ ;  /* 0x0000004007117824 */ /* 0x000fe200078e00ff */
[----:B------:R-:W-:Y:S01]  /*1960*/  @!UP0 UIMAD UR4, UR4, UR8, URZ ;  /* 0x00000008040482a4 */ /* 0x000fe2000f8e023f */
[----:B------:R-:W-:Y:S01]  /*1970*/  LEA.HI R3, R3, R18, RZ, 0x1 ;  /* 0x0000001203037211 */ /* 0x000fe200078f08ff */
[----:B------:R-:W-:Y:S01]  /*1980*/  @!UP0 UIMAD.WIDE.U32 UR32, UR10, UR8, URZ ;  /* 0x000000080a2082a5 */ /* 0x000fe2000f8e003f */
[----:B------:R-:W-:Y:S01]  /*1990*/  IADD3 R22, P3, R136, R22, RZ ;  /* 0x0000001688167210 */ /* 0x000fe20007f7e0ff */
[----:B------:R-:W-:Y:S01]  /*19a0*/  @!UP0 UIMAD UR9, UR10, UR9, UR4 ;  /* 0x000000090a0982a4 */ /* 0x000fe2000f8e0204 */
[C---:B------:R-:W-:Y:S01]  /*19b0*/  ISETP.GE.AND P5, PT, R0.reuse, UR6, PT ;  /* 0x0000000600007c0c */ /* 0x040fe2000bfa6270 */
[----:B------:R-:W-:Y:S01]  /*19c0*/  IMAD R11, R11, UR14, RZ ;  /* 0x0000000e0b0b7c24 */ /* 0x000fe2000f8e02ff */
[----:B------:R-:W-:Y:S01]  /*19d0*/  ISETP.GE.AND P2, PT, R0, UR6, PT ;  /* 0x0000000600007c0c */ /* 0x000fe2000bf46270 */
[----:B------:R-:W-:Y:S01]  /*19e0*/  VIADD R0, R18, 0x40 ;  /* 0x0000004012007836 */ /* 0x000fe20000000000 */
[----:B------:R-:W-:Y:S01]  /*19f0*/  LOP3.LUT R17, R17, 0xc0, RZ, 0xc0, !PT ;  /* 0x000000c011117812 */ /* 0x000fe200078ec0ff */
[----:B------:R-:W-:Y:S01]  /*1a00*/  @!UP0 UIADD3 UR26, UR33, UR9, URZ ;  /* 0x00000009211a8290 */ /* 0x000fe2000fffe03f */
[----:B------:R-:W-:Y:S01]  /*1a10*/  LOP3.LUT R3, R3, 0x7fffffe, RZ, 0xc0, !PT ;  /* 0x07fffffe03037812 */ /* 0x000fe200078ec0ff */
[----:B------:R-:W2:Y:S01]  /*1a20*/  S2UR UR4, SR_CgaCtaId ;  /* 0x00000000000479c3 */ /* 0x000ea20000008800 */
[C---:B------:R-:W-:Y:S01]  /*1a30*/  ISETP.GE.AND P4, PT, R0.reuse, UR6, PT ;  /* 0x0000000600007c0c */ /* 0x040fe2000bf86270 */
[----:B------:R-:W-:Y:S01]  /*1a40*/  @!UP0 UMOV UR30, UR32 ;  /* 0x00000020001e8c82 */ /* 0x000fe20008000000 */
[----:B------:R-:W-:Y:S01]  /*1a50*/  ISETP.GE.AND P0, PT, R0, UR6, PT ;  /* 0x0000000600007c0c */ /* 0x000fe2000bf06270 */
[----:B------:R-:W-:Y:S01]  /*1a60*/  IMAD.IADD R8, R18, 0x1, -R3 ;  /* 0x0000000112087824 */ /* 0x000fe200078e0a03 */
[--C-:B------:R-:W-:Y:S01]  /*1a70*/  SHF.R.S32.HI R0, RZ, 0x1f, R136.reuse ;  /* 0x0000001fff007819 */ /* 0x100fe20000011488 */
[----:B------:R-:W-:Y:S01]  /*1a80*/  ULDC.64 UR8, c[0x0][0x258] ;  /* 0x0000960000087ab9 */ /* 0x000fe20000000a00 */
[----:B------:R-:W-:Y:S01]  /*1a90*/  LOP3.LUT R15, R17, 0x18, R136, 0xf8, !PT ;  /* 0x00000018110f7812 */ /* 0x000fe200078ef888 */
[----:B------:R-:W-:Y:S01]  /*1aa0*/  IMAD R11, R16, UR15, R11 ;  /* 0x0000000f100b7c24 */ /* 0x000fe2000f8e020b */
[----:B------:R-:W-:Y:S01]  /*1ab0*/  SHF.R.U32.HI R6, RZ, 0x3, R17 ;  /* 0x00000003ff067819 */ /* 0x000fe20000011611 */
[----:B------:R-:W-:Y:S01]  /*1ac0*/  IMAD.X R23, R0, 0x1, R5, P3 ;  /* 0x0000000100177824 */ /* 0x000fe200018e0605 */
[----:B------:R-:W-:Y:S01]  /*1ad0*/  IADD3 R2, P3, R136, UR28, RZ ;  /* 0x0000001c88027c10 */ /* 0x000fe2000ff7e0ff */
[----:B------:R-:W-:Y:S01]  /*1ae0*/  BSSY B0, `(.L_x_1729) ;  /* 0x000002b000007945 */ /* 0x000fe20003800000 */
[----:B------:R-:W-:-:S02]  /*1af0*/  SHF.R.S32.HI R19, RZ, 0x1f, R18 ;  /* 0x0000001fff137819 */ /* 0x000fc40000011412 */
[----:B------:R-:W-:Y:S02]  /*1b00*/  IADD3.X R3, R0, UR27, RZ, P3, !PT ;  /* 0x0000001b00037c10 */ /* 0x000fe40009ffe4ff */
[----:B------:R-:W-:Y:S01]  /*1b10*/  IADD3 R138, P3, R18, R13, RZ ;  /* 0x0000000d128a7210 */ /* 0x000fe20007f7e0ff */
[----:B-1----:R-:W-:Y:S01]  /*1b20*/  IMAD.WIDE R24, R25, 0x40, R18 ;  /* 0x0000004019187825 */ /* 0x002fe200078e0212 */
[----:B------:R-:W-:Y:S02]  /*1b30*/  LOP3.LUT R6, R15, R6, RZ, 0x3c, !PT ;  /* 0x000000060f067212 */ /* 0x000fe400078e3cff */
[----:B------:R-:W-:Y:S01]  /*1b40*/  LEA.HI R15, R4, R143, RZ, 0x5 ;  /* 0x0000008f040f7211 */ /* 0x000fe200078f28ff */
[----:B------:R-:W-:Y:S01]  /*1b50*/  IMAD.X R12, R19, 0x1, R9, P3 ;  /* 0x00000001130c7824 */ /* 0x000fe200018e0609 */
[----:B------:R-:W-:Y:S01]  /*1b60*/  IADD3 R20, P3, R136, UR30, RZ ;  /* 0x0000001e88147c10 */ /* 0x000fe2000ff7e0ff */
[----:B--2---:R-:W-:Y:S01]  /*1b70*/  ULEA UR4, UR4, UR29, 0x18 ;  /* 0x0000001d04047291 */ /* 0x004fe2000f8ec03f */
[----:B------:R-:W-:Y:S01]  /*1b80*/  SHF.R.S32.HI R5, RZ, 0x5, R15 ;  /* 0x00000005ff057819 */ /* 0x000fe2000001140f */
[----:B------:R-:W-:Y:S01]  /*1b90*/  IMAD.WIDE.U32 R16, R16, UR14, R2 ;  /* 0x0000000e10107c25 */ /* 0x000fe2000f8e0002 */
[----:B------:R-:W-:-:S02]  /*1ba0*/  IADD3.X R21, R0, UR26, RZ, P3, !PT ;  /* 0x0000001a00157c10 */ /* 0x000fc40009ffe4ff */
[----:B------:R-:W-:Y:S01]  /*1bb0*/  ISETP.GE.AND P3, PT, R18, UR25, PT ;  /* 0x0000001912007c0c */ /* 0x000fe2000bf66270 */
[----:B------:R-:W-:Y:S02]  /*1bc0*/  IMAD R157, R5, 0x8, R8 ;  /* 0x00000008059d7824 */ /* 0x000fe400078e0208 */
[----:B------:R-:W-:Y:S01]  /*1bd0*/  IMAD.U32 R8, RZ, RZ, UR8 ;  /* 0x00000008ff087e24 */ /* 0x000fe2000f8e00ff */
[----:B------:R-:W-:Y:S01]  /*1be0*/  UIMAD UR8, UR11, UR8, URZ ;  /* 0x000000080b0872a4 */ /* 0x000fe2000f8e023f */
[----:B------:R-:W-:Y:S02]  /*1bf0*/  IMAD.U32 R157, R157, 0x20, R6 ;  /* 0x000000209d9d7824 */ /* 0x000fe400078e0006 */
[----:B------:R-:W-:Y:S01]  /*1c00*/  IMAD.WIDE.U32 R8, R8, UR24, R20 ;  /* 0x0000001808087c25 */ /* 0x000fe2000f8e0014 */
[----:B------:R-:W-:Y:S02]  /*1c10*/  UIMAD UR8, UR24, UR9, UR8 ;  /* 0x00000009180872a4 */ /* 0x000fe4000f8e0208 */
[----:B------:R-:W-:Y:S01]  /*1c20*/  LEA R157, R157, UR4, 0x1 ;  /* 0x000000049d9d7c11 */ /* 0x000fe2000f8e08ff */
[----:B------:R-:W-:-:S03]  /*1c30*/  IMAD R3, R19, UR12, RZ ;  /* 0x0000000c13037c24 */ /* 0x000fc6000f8e02ff */
[----:B------:R-:W-:Y:S01]  /*1c40*/  VIADD R21, R9, UR8 ;  /* 0x0000000809157c36 */ /* 0x000fe20008000000 */
        /* <DEDUP_REMOVED lines=20> */
.L_x_1730:
[----:B------:R-:W-:Y:S05]  /*1d90*/  BSYNC B0 ;  /* 0x0000000000007941 */ /* 0x000fea0003800000 */
.L_x_1729:
        /* <DEDUP_REMOVED lines=21> */
.L_x_1732:
[----:B------:R-:W-:Y:S05]  /*1ef0*/  BSYNC B0 ;  /* 0x0000000000007941 */ /* 0x000fea0003800000 */
.L_x_1731:
[C---:B------:R-:W-:Y:S01]  /*1f00*/  ISETP.GE.AND P6, PT, R18.reuse, UR6, PT ;  /* 0x0000000612007c0c */ /* 0x040fe2000bfc6270 */
[C---:B------:R-:W-:Y:S01]  /*1f10*/  IMAD R3, R18.reuse, UR13, R3 ;  /* 0x0000000d12037c24 */ /* 0x040fe2000f8e0203 */
[----:B------:R-:W-:Y:S01]  /*1f20*/  BSSY B0, `(.L_x_1733) ;  /* 0x0000013000007945 */ /* 0x000fe20003800000 */
[C---:B------:R-:W-:Y:S01]  /*1f30*/  IMAD.WIDE.U32 R178, R18.reuse, UR12, R22 ;  /* 0x0000000c12b27c25 */ /* 0x040fe2000f8e0016 */
[C---:B------:R-:W-:Y:S02]  /*1f40*/  ISETP.GE.AND P3, PT, R18.reuse, UR6, PT ;  /* 0x0000000612007c0c */ /* 0x040fe4000bf66270 */
[----:B------:R-:W-:Y:S02]  /*1f50*/  IADD3 R14, R18, 0x60, RZ ;  /* 0x00000060120e7810 */ /* 0x000fe40007ffe0ff */
[----:B------:R-:W-:-:S05]  /*1f60*/  IADD3 R179, R179, R3, RZ ;  /* 0x00000003b3b37210 */ /* 0x000fca0007ffe0ff */
[----:B------:R-:W-:Y:S05]  /*1f70*/  @P6 BRA `(.L_x_1734) ;  /* 0x0000000000346947 */ /* 0x000fea0003800000 */
        /* <DEDUP_REMOVED lines=13> */
.L_x_1734:
[----:B------:R-:W-:Y:S05]  /*2050*/  BSYNC B0 ;  /* 0x0000000000007941 */ /* 0x000fea0003800000 */
.L_x_1733:
        /* <DEDUP_REMOVED lines=13> */
[----:B------:R-:W-:-:S04]  /*2130*/  LEA R2, P5, R3, UR8, 0x1 ;  /* 0x0000000803027c11 */ /* 0x000fc8000f8a08ff */
[----:B------:R-:W-:-:S05]  /*2140*/  LEA.HI.X R3, R3, UR9, R0, 0x1, P5 ;  /* 0x0000000903037c11 */ /* 0x000fca000a8f0c00 */
[----:B------:R-:W-:Y:S01]  /*2150*/  @!PT LDS RZ, [RZ] ;  /* 0x00000000fffff984 */ /* 0x000fe20000000800 */
[----:B------:R-:W-:Y:S01]  /*2160*/  @!PT LDS RZ, [RZ] ;  /* 0x00000000fffff984 */ /* 0x000fe20000000800 */
[----:B------:R-:W-:Y:S01]  /*2170*/  @!PT LDS RZ, [RZ] ;  /* 0x00000000fffff984 */ /* 0x000fe20000000800 */
[----:B------:R1:W-:Y:S04]  /*2180*/  LDGSTS.E.BYPASS.LTC128B.128 [R157+0x1800], desc[UR22][R2.64] ;  /* 0x01800000029d7fae */ /* 0x0003e8000b901d56 */
.L_x_1736:
[----:B------:R-:W-:Y:S05]  /*2190*/  BSYNC B0 ;  /* 0x0000000000007941 */ /* 0x000fea0003800000 */
.L_x_1735:
[----:B------:R-:W-:Y:S01]  /*21a0*/  BSSY B0, `(.L_x_1737) ;  /* 0x0000014000007945 */ /* 0x000fe20003800000 */
[----:B------:R-:W-:Y:S02]  /*21b0*/  ISETP.GE.AND P5, PT, R13, UR6, PT ;  /* 0x000000060d007c0c */ /* 0x000fe4000bfa6270 */
[----:B-1----:R-:W-:Y:S01]  /*21c0*/  IADD3 R2, R18, 0xa0, RZ ;  /* 0x000000a012027810 */ /* 0x002fe20007ffe0ff */
[----:B------:R-:W-:Y:S05]  /*21d0*/  @P4 BRA `(.L_x_1738) ;  /* 0x0000000000404947 */ /* 0x000fea0003800000 */
[----:B------:R-:W-:Y:S02]  /*21e0*/  ULDC UR8, c[0x0][0x2d0] ;  /* 0x0000b40000087ab9 */ /* 0x000fe40000000800 */
[----:B------:R-:W-:-:S13]  /*21f0*/  ISETP.GE.AND P4, PT, R136, UR8, PT ;  /* 0x0000000888007c0c */ /* 0x000fda000bf86270 */
[----:B------:R1:W-:Y:S01]  /*2200*/  @P4 STS.128 [R157+0x2000], RZ ;  /* 0x002000ff9d004388 */ /* 0x0003e20000000c00 */
[----:B------:R-:W-:Y:S05]  /*2210*/  @P4 BRA `(.L_x_1738) ;  /* 0x0000000000304947 */ /* 0x000fea0003800000 */
[----:B----4-:R-:W-:Y:S01]  /*2220*/  IMAD.U32 R9, RZ, RZ, UR12 ;  /* 0x0000000cff097e24 */ /* 0x010fe2000f8e00ff */
[----:B------:R-:W-:Y:S01]  /*2230*/  ULDC.64 UR8, c[0x0][0x218] ;  /* 0x0000860000087ab9 */ /* 0x000fe20000000a00 */
[----:B------:R-:W-:Y:S02]  /*2240*/  IMAD.U32 R3, RZ, RZ, UR12 ;  /* 0x0000000cff037e24 */ /* 0x000fe4000f8e00ff */
[----:B------:R-:W-:Y:S01]  /*2250*/  IMAD.U32 R0, RZ, RZ, UR13 ;  /* 0x0000000dff007e24 */ /* 0x000fe2000f8e00ff */
[----:B------:R-:W-:-:S04]  /*2260*/  LEA R9, P4, R9, R178, 0x6 ;  /* 0x000000b209097211 */ /* 0x000fc800078830ff */
[----:B------:R-:W-:Y:S02]  /*2270*/  LEA.HI.X R0, R3, R179, R0, 0x6, P4 ;  /* 0x000000b303007211 */ /* 0x000fe400020f3400 */
[----:B------:R-:W-:-:S04]  /*2280*/  LEA R8, P4, R9, UR8, 0x1 ;  /* 0x0000000809087c11 */ /* 0x000fc8000f8808ff */
[----:B------:R-:W-:-:S05]  /*2290*/  LEA.HI.X R9, R9, UR9, R0, 0x1, P4 ;  /* 0x0000000909097c11 */ /* 0x000fca000a0f0c00 */
[----:B------:R-:W-:Y:S01]  /*22a0*/  @!PT LDS RZ, [RZ] ;  /* 0x00000000fffff984 */ /* 0x000fe20000000800 */
[----:B------:R-:W-:Y:S01]  /*22b0*/  @!PT LDS RZ, [RZ] ;  /* 0x00000000fffff984 */ /* 0x000fe20000000800 */
[----:B------:R-:W-:Y:S01]  /*22c0*/  @!PT LDS RZ, [RZ] ;  /* 0x00000000fffff984 */ /* 0x000fe20000000800 */
[----:B------:R4:W-:Y:S04]  /*22d0*/  LDGSTS.E.BYPASS.LTC128B.128 [R157+0x2000], desc[UR22][R8.64] ;  /* 0x02000000089d7fae */ /* 0x0009e8000b901d56 */
.L_x_1738:
[----:B------:R-:W-:Y:S05]  /*22e0*/  BSYNC B0 ;  /* 0x0000000000007941 */ /* 0x000fea0003800000 */
.L_x_1737:
        /* <DEDUP_REMOVED lines=9> */
[----:B------:R-:W-:Y:S01]  /*2380*/  UIMAD UR25, UR13, 0x60, URZ ;  /* 0x000000600d1978a4 */ /* 0x000fe2000f8e023f */
[----:B------:R-:W-:Y:S02]  /*2390*/  ULDC.64 UR8, c[0x0][0x218] ;  /* 0x0000860000087ab9 */ /* 0x000fe40000000a00 */
[----:B------:R-:W-:-:S05]  /*23a0*/  IMAD.WIDE.U32 R20, R3, 0x60, R178 ;  /* 0x0000006003147825 */ /* 0x000fca00078e00b2 */
[----:B------:R-:W-:Y:S02]  /*23b0*/  IADD3 R3, R21, UR25, RZ ;  /* 0x0000001915037c10 */ /* 0x000fe4000fffe0ff */
[----:B----4-:R-:W-:-:S04]  /*23c0*/  LEA R8, P6, R20, UR8, 0x1 ;  /* 0x0000000814087c11 */ /* 0x010fc8000f8c08ff */
[----:B------:R-:W-:-:S05]  /*23d0*/  LEA.HI.X R9, R20, UR9, R3, 0x1, P6 ;  /* 0x0000000914097c11 */ /* 0x000fca000b0f0c03 */
[----:B------:R-:W-:Y:S01]  /*23e0*/  @!PT LDS RZ, [RZ] ;  /* 0x00000000fffff984 */ /* 0x000fe20000000800 */
[----:B------:R-:W-:Y:S01]  /*23f0*/  @!PT LDS RZ, [RZ] ;  /* 0x00000000fffff984 */ /* 0x000fe20000000800 */
[----:B------:R-:W-:Y:S01]  /*2400*/  @!PT LDS RZ, [RZ] ;  /* 0x00000000fffff984 */ /* 0x000fe20000000800 */
[----:B------:R4:W-:Y:S04]  /*2410*/  LDGSTS.E.BYPASS.LTC128B.128 [R157+0x2800], desc[UR22][R8.64] ;  /* 0x02800000089d7fae */ /* 0x0009e8000b901d56 */
.L_x_1740:
[----:B------:R-:W-:Y:S05]  /*2420*/  BSYNC B0 ;  /* 0x0000000000007941 */ /* 0x000fea0003800000 */
.L_x_1739:
[----:B------:R-:W-:Y:S01]  /*2430*/  BSSY B0, `(.L_x_1741) ;  /* 0x0000014000007945 */ /* 0x000fe20003800000 */
[----:B------:R-:W-:Y:S02]  /*2440*/  ISETP.GE.AND P6, PT, R0, UR6, PT ;  /* 0x0000000600007c0c */ /* 0x000fe4000bfc6270 */
[----:B----4-:R-:W-:Y:S01]  /*2450*/  IADD3 R8, R18, 0xe0, RZ ;  /* 0x000000e012087810 */ /* 0x010fe20007ffe0ff */
[----:B------:R-:W-:Y:S05]  /*2460*/  @P5 BRA `(.L_x_1742) ;  /* 0x0000000000405947 */ /* 0x000fea0003800000 */
[----:B------:R-:W-:Y:S02]  /*2470*/  ULDC UR8, c[0x0][0x2d0] ;  /* 0x0000b40000087ab9 */ /* 0x000fe40000000800 */
[----:B------:R-:W-:-:S13]  /*2480*/  ISETP.GE.AND P5, PT, R136, UR8, PT ;  /* 0x0000000888007c0c */ /* 0x000fda000bfa6270 */
[----:B------:R4:W-:Y:S01]  /*2490*/  @P5 STS.128 [R157+0x3000], RZ ;  /* 0x003000ff9d005388 */ /* 0x0009e20000000c00 */
[----:B------:R-:W-:Y:S05]  /*24a0*/  @P5 BRA `(.L_x_1742) ;  /* 0x0000000000305947 */ /* 0x000fea0003800000 */
[----:B------:R-:W-:Y:S01]  /*24b0*/  IMAD.U32 R9, RZ, RZ, UR12 ;  /* 0x0000000cff097e24 */ /* 0x000fe2000f8e00ff */
        /* <DEDUP_REMOVED lines=11> */
.L_x_1742:
[----:B------:R-:W-:Y:S05]  /*2570*/  BSYNC B0 ;  /* 0x0000000000007941 */ /* 0x000fea0003800000 */
.L_x_1741:
[----:B------:R-:W-:Y:S01]  /*2580*/  BSSY B0, `(.L_x_1743) ;  /* 0x0000013000007945 */ /* 0x000fe20003800000 */
[----:B------:R-:W-:Y:S02]  /*2590*/  ISETP.GE.AND P5, PT, R8, UR6, PT ;  /* 0x0000000608007c0c */ /* 0x000fe4000bfa6270 */
[----:B------:R-:W-:Y:S01]  /*25a0*/  LOP3.LUT R6, R15, 0xffffffe0, RZ, 0xc0, !PT ;  /* 0xffffffe00f067812 */ /* 0x000fe200078ec0ff */
        /* <DEDUP_REMOVED lines=10> */
[----:B-1----:R-:W-:-:S04]  /*2650*/  LEA R18, P4, R20, UR8, 0x1 ;  /* 0x0000000814127c11 */ /* 0x002fc8000f8808ff */
[----:B------:R-:W-:-:S05]  /*2660*/  LEA.HI.X R19, R20, UR9, R3, 0x1, P4 ;  /* 0x0000000914137c11 */ /* 0x000fca000a0f0c03 */
[----:B------:R-:W-:Y:S01]  /*2670*/  @!PT LDS RZ, [RZ] ;  /* 0x00000000fffff984 */ /* 0x000fe20000000800 */
[----:B------:R-:W-:Y:S01]  /*2680*/  @!PT LDS RZ, [RZ] ;  /* 0x00000000fffff984 */ /* 0x000fe20000000800 */
[----:B------:R-:W-:Y:S01]  /*2690*/  @!PT LDS RZ, [RZ] ;  /* 0x00000000fffff984 */ /* 0x000fe20000000800 */
[----:B------:R1:W-:Y:S04]  /*26a0*/  LDGSTS.E.BYPASS.LTC128B.128 [R157+0x3800], desc[UR22][R18.64] ;  /* 0x03800000129d7fae */ /* 0x0003e8000b901d56 */
.L_x_1744:
[----:B------:R-:W-:Y:S05]  /*26b0*/  BSYNC B0 ;  /* 0x0000000000007941 */ /* 0x000fea0003800000 */
.L_x_1743:
[----:B------:R-:W-:Y:S04]  /*26c0*/  BSSY B0, `(.L_x_1745) ;  /* 0x0000011000007945 */ /* 0x000fe80003800000 */
        /* <DEDUP_REMOVED lines=16> */
.L_x_1746:
[----:B------:R-:W-:Y:S05]  /*27d0*/  BSYNC B0 ;  /* 0x0000000000007941 */ /* 0x000fea0003800000 */
.L_x_1745:
        /* <DEDUP_REMOVED lines=17> */
.L_x_1748:
[----:B------:R-:W-:Y:S05]  /*28f0*/  BSYNC B0 ;  /* 0x0000000000007941 */ /* 0x000fea0003800000 */
.L_x_1747:
[----:B------:R-:W-:Y:S01]  /*2900*/  USHF.R.S32.HI UR25, URZ, 0x1f, UR10 ;  /* 0x0000001f3f197899 */ /* 0x000fe2000801140a */
[----:B------:R-:W0:Y:S01]  /*2910*/  LDGDEPBAR ;  /* 0x00000000000079af */ /* 0x000e220000000000 */
[----:B------:R-:W-:Y:S01]  /*2920*/  ULDC.64 UR8, c[0x0][0x3d0] ;  /* 0x0000f40000087ab9 */ /* 0x000fe20000000a00 */
[----:B------:R-:W-:Y:S01]  /*2930*/  UMOV UR26, UR24 ;  /* 0x00000018001a7c82 */ /* 0x000fe20008000000 */
[----:B------:R-:W-:Y:S01]  /*2940*/  UIMAD UR25, UR25, UR8, URZ ;  /* 0x00000008191972a4 */ /* 0x000fe2000f8e023f */
[----:B------:R-:W-:Y:S01]  /*2950*/  ISETP.GE.AND P6, PT, R14, UR6, PT ;  /* 0x000000060e007c0c */ /* 0x000fe2000bfc6270 */
[----:B------:R-:W-:Y:S01]  /*2960*/  UMOV UR27, UR11 ;  /* 0x0000000b001b7c82 */ /* 0x000fe20008000000 */
[----:B------:R-:W-:Y:S01]  /*2970*/  IMAD.IADD R6, R143, 0x1, -R6 ;  /* 0x000000018f067824 */ /* 0x000fe200078e0a06 */
[----:B------:R-:W-:Y:S01]  /*2980*/  UIMAD.WIDE.U32 UR26, UR10, UR8, UR26 ;  /* 0x000000080a1a72a5 */ /* 0x000fe2000f8e001a */
[----:B------:R-:W-:Y:S01]  /*2990*/  IMAD.IADD R17, R17, 0x1, R11 ;  /* 0x0000000111117824 */ /* 0x000fe200078e020b */
[----:B------:R-:W-:Y:S01]  /*29a0*/  UIMAD UR25, UR10, UR9, UR25 ;  /* 0x000000090a1972a4 */ /* 0x000fe2000f8e0219 */
[----:B------:R-:W-:Y:S01]  /*29b0*/  IMAD.U32 R142, RZ, RZ, UR19 ;  /* 0x00000013ff8e7e24 */ /* 0x000fe2000f8e00ff */
[----:B------:R-:W-:Y:S01]  /*29c0*/  SHF.R.S32.HI R3, RZ, 0x1f, R6 ;  /* 0x0000001fff037819 */ /* 0x000fe20000011406 */
[----:B------:R-:W-:Y:S01]  /*29d0*/  ULDC.64 UR10, c[0x0][0x3c8] ;  /* 0x0000f200000a7ab9 */ /* 0x000fe20000000a00 */
[----:B------:R-:W-:Y:S01]  /*29e0*/  UIADD3 UR25, UR27, UR25, URZ ;  /* 0x000000191b197290 */ /* 0x000fe2000fffe03f */
[----:B------:R-:W-:Y:S01]  /*29f0*/  LEA.HI R4, R4, R143, RZ, 0x4 ;  /* 0x0000008f04047211 */ /* 0x000fe200078f20ff */
[----:B------:R-:W-:Y:S01]  /*2a00*/  ULEA UR24, UP0, UR26, UR10, 0x2 ;  /* 0x0000000a1a187291 */ /* 0x000fe2000f80103f */
[----:B------:R-:W-:Y:S01]  /*2a10*/  LEA.HI R3, R3, R6, RZ, 0x2 ;  /* 0x0000000603037211 */ /* 0x000fe200078f10ff */
[----:B------:R-:W-:Y:S01]  /*2a20*/  ULDC.64 UR8, c[0x0][0x250] ;  /* 0x0000940000087ab9 */ /* 0x000fe20000000a00 */
[----:B------:R-:W-:Y:S01]  /*2a30*/  LEA R6, R5, UR21, 0x4 ;  /* 0x0000001505067c11 */ /* 0x000fe2000f8e20ff */
[----:B------:R-:W-:Y:S01]  /*2a40*/  ULEA.HI.X UR25, UR26, UR11, UR25, 0x2, UP0 ;  /* 0x0000000b1a197291 */ /* 0x000fe200080f1419 */
[----:B------:R-:W-:Y:S01]  /*2a50*/  IMAD R137, R12, UR8, RZ ;  /* 0x000000080c897c24 */ /* 0x000fe2000f8e02ff */
[----:B------:R-:W-:Y:S01]  /*2a60*/  SHF.R.S32.HI R3, RZ, 0x2, R3 ;  /* 0x00000002ff037819 */ /* 0x000fe20000011403 */
[----:B------:R-:W-:Y:S01]  /*2a70*/  IMAD.U32 R14, RZ, RZ, UR24 ;  /* 0x00000018ff0e7e24 */ /* 0x000fe2000f8e00ff */
[----:B------:R-:W-:Y:S01]  /*2a80*/  ULDC.64 UR10, c[0x0][0x220] ;  /* 0x00008800000a7ab9 */ /* 0x000fe20000000a00 */
[----:B------:R-:W-:-:S04]  /*2a90*/  DEPBAR.LE SB0, 0x0 ;  /* 0x000080000000791a */ /* 0x000fc80000000000 */
[----:B------:R-:W-:Y:S01]  /*2aa0*/  IMAD.U32 R15, RZ, RZ, UR25 ;  /* 0x00000019ff0f7e24 */ /* 0x000fe2000f8e00ff */
[----:B------:R-:W-:Y:S01]  /*2ab0*/  IADD3 R3, R6, 0x1, R3 ;  /* 0x0000000106037810 */ /* 0x000fe20007ffe003 */
[----:B------:R-:W-:Y:S01]  /*2ac0*/  IMAD R137, R138, UR9, R137 ;  /* 0x000000098a897c24 */ /* 0x000fe2000f8e0289 */
[----:B------:R-:W-:Y:S01]  /*2ad0*/  LOP3.LUT R12, R4, 0xfffffff0, RZ, 0xc0, !PT ;  /* 0xfffffff0040c7812 */ /* 0x000fe200078ec0ff */
[----:B------:R-:W-:Y:S01]  /*2ae0*/  IMAD.WIDE.U32 R138, R138, UR8, R16 ;  /* 0x000000088a8a7c25 */ /* 0x000fe2000f8e0010 */
[----:B------:R1:W5:Y:S01]  /*2af0*/  LDG.E R147, desc[UR22][R14.64] ;  /* 0x000000160e937981 */ /* 0x000362000c1e1900 */
[----:B------:R-:W-:Y:S02]  /*2b00*/  IADD3 R142, R142, -UR16, R3 ;  /* 0x800000108e8e7c10 */ /* 0x000fe4000fffe003 */
[----:B------:R-:W-:Y:S01]  /*2b10*/  IMAD.IADD R137, R139, 0x1, R137 ;  /* 0x000000018b897824 */ /* 0x000fe200078e0289 */
[----:B------:R-:W-:Y:S01]  /*2b20*/  BAR.SYNC.DEFER_BLOCKING 0x0 ;  /* 0x0000000000007b1d */ /* 0x000fe20000010000 */
[----:B------:R-:W-:Y:S01]  /*2b30*/  LEA R196, P4, R138, UR10, 0x1 ;  /* 0x0000000a8ac47c11 */ /* 0x000fe2000f8808ff */
[----:B------:R-:W-:Y:S01]  /*2b40*/  VIADD R142, R142, UR20 ;  /* 0x000000148e8e7c36 */ /* 0x000fe20008000000 */
[----:B------:R-:W-:Y:S01]  /*2b50*/  SHF.R.S32.HI R9, RZ, 0x4, R4 ;  /* 0x00000004ff097819 */ /* 0x000fe20000011404 */
[----:B------:R-:W-:Y:S01]  /*2b60*/  IMAD.IADD R12, R143, 0x1, -R12 ;  /* 0x000000018f0c7824 */ /* 0x000fe200078e0a0c */
[----:B------:R-:W-:Y:S01]  /*2b70*/  LEA.HI.X R185, R138, UR11, R137, 0x1, P4 ;  /* 0x0000000b8ab97c11 */ /* 0x000fe2000a0f0c89 */
[----:B------:R-:W-:Y:S01]  /*2b80*/  ULDC UR20, c[0x0][0x2e8] ;  /* 0x0000ba0000147ab9 */ /* 0x000fe20000000800 */
[----:B------:R-:W-:-:S02]  /*2b90*/  ISETP.GE.AND P4, PT, R2, UR6, PT ;  /* 0x0000000602007c0c */ /* 0x000fc4000bf86270 */
[----:B------:R-:W-:Y:S01]  /*2ba0*/  ISETP.GE.AND P5, PT, R13, UR6, PT ;  /* 0x000000060d007c0c */ /* 0x000fe2000bfa6270 */
[----:B------:R1:W-:Y:S04]  /*2bb0*/  @P3 STS [R157+0x5000], RZ ;  /* 0x005000ff9d003388 */ /* 0x0003e80000000800 */
[----:B------:R1:W-:Y:S04]  /*2bc0*/  @P3 STS [R157+0x5004], RZ ;  /* 0x005004ff9d003388 */ /* 0x0003e80000000800 */
[----:B------:R1:W-:Y:S01]  /*2bd0*/  @P3 STS.64 [R157+0x5008], RZ ;  /* 0x005008ff9d003388 */ /* 0x0003e20000000a00 */
[----:B------:R-:W1:Y:S01]  /*2be0*/  MUFU.RCP R2, UR20 ;  /* 0x0000001400027d08 */ /* 0x000e620008001000 */
[----:B------:R-:W-:Y:S01]  /*2bf0*/  BSSY B0, `(.L_x_1749) ;  /* 0x0000010000007945 */ /* 0x000fe20003800000 */
[----:B------:R-:W-:-:S02]  /*2c00*/  LOP3.LUT R10, R10, 0xfffffff8, RZ, 0xc0, !PT ;  /* 0xfffffff80a0a7812 */ /* 0x000fc400078ec0ff */
[----:B------:R-:W-:Y:S02]  /*2c10*/  LEA.HI R4, R4, R9, RZ, 0x1 ;  /* 0x0000000904047211 */ /* 0x000fe400078f08ff */
[----:B------:R-:W-:Y:S01]  /*2c20*/  LEA.HI R153, R12, R12, RZ, 0x1 ;  /* 0x0000000c0c997211 */ /* 0x000fe200078f08ff */
[----:B------:R-:W-:Y:S06]  /*2c30*/  @P3 BRA `(.L_x_1750) ;  /* 0x00000000002c3947 */ /* 0x000fec0003800000 */
[----:B------:R-:W-:Y:S02]  /*2c40*/  ULDC UR20, c[0x0][0x2d0] ;  /* 0x0000b40000147ab9 */ /* 0x000fe40000000800 */
[----:B------:R-:W-:-:S13]  /*2c50*/  ISETP.GE.AND P3, PT, R136, UR20, PT ;  /* 0x0000001488007c0c */ /* 0x000fda000bf66270 */
[----:B------:R1:W-:Y:S04]  /*2c60*/  @P3 STS [R157+0x5000], RZ ;  /* 0x005000ff9d003388 */ /* 0x0003e80000000800 */
[----:B------:R1:W-:Y:S04]  /*2c70*/  @P3 STS [R157+0x5004], RZ ;  /* 0x005004ff9d003388 */ /* 0x0003e80000000800 */
[----:B------:R1:W-:Y:S01]  /*2c80*/  @P3 STS.64 [R157+0x5008], RZ ;  /* 0x005008ff9d003388 */ /* 0x0003e20000000a00 */
[----:B------:R-:W-:Y:S05]  /*2c90*/  @P3 BRA `(.L_x_1750) ;  /* 0x0000000000143947 */ /* 0x000fea0003800000 */
[----:B------:R-:W-:-:S05]  /*2ca0*/  MOV R184, R196 ;  /* 0x000000c400b87202 */ /* 0x000fca0000000f00 */
[----:B------:R-:W-:Y:S01]  /*2cb0*/  @!PT LDS RZ, [RZ] ;  /* 0x00000000fffff984 */ /* 0x000fe20000000800 */
[----:B------:R-:W-:Y:S01]  /*2cc0*/  @!PT LDS RZ, [RZ] ;  /* 0x00000000fffff984 */ /* 0x000fe20000000800 */
[----:B------:R-:W-:Y:S01]  /*2cd0*/  @!PT LDS RZ, [RZ] ;  /* 0x00000000fffff984 */ /* 0x000fe20000000800 */
[----:B------:R1:W-:Y:S02]  /*2ce0*/  LDGSTS.E.BYPASS.LTC128B.128 [R157+0x5000], desc[UR22][R184.64] ;  /* 0x05000000b89d7fae */ /* 0x0003e4000b901d56 */
.L_x_1750:
[----:B------:R-:W-:Y:S05]  /*2cf0*/  BSYNC B0 ;  /* 0x0000000000007941 */ /* 0x000fea0003800000 */
.L_x_1749:
[--C-:B------:R-:W-:Y:S01]  /*2d00*/  SHF.R.S32.HI R6, RZ, 0x1, R153.reuse ;  /* 0x00000001ff067819 */ /* 0x100fe20000011499 */
[----:B------:R-:W-:Y:S01]  /*2d10*/  IMAD.IADD R10, R143, 0x1, -R10 ;  /* 0x000000018f0a7824 */ /* 0x000fe200078e0a0a */
[----:B------:R-:W-:Y:S01]  /*2d20*/  SHF.R.S32.HI R3, RZ, 0x1f, R153 ;  /* 0x0000001fff037819 */ /* 0x000fe20000011499 */
[----:B------:R1:W-:Y:S01]  /*2d30*/  @P2 STS.128 [R157+0x5800], RZ ;  /* 0x005800ff9d002388 */ /* 0x0003e20000000c00 */
[----:B------:R-:W-:Y:S01]  /*2d40*/  LOP3.LUT R4, R4, 0xfffffffe, RZ, 0xc0, !PT ;  /* 0xfffffffe04047812 */ /* 0x000fe200078ec0ff */
[----:B------:R-:W-:Y:S01]  /*2d50*/  IMAD.SHL.U32 R7, R7, 0x8, RZ ;  /* 0x0000000807077824 */ /* 0x000fe200078e00ff */
[----:B------:R-:W-:Y:S01]  /*2d60*/  LEA.HI R3, R3, R6, RZ, 0x2 ;  /* 0x0000000603037211 */ /* 0x000fe200078f10ff */
[----:B------:R-:W-:Y:S01]  /*2d70*/  USHF.L.U64.HI UR20, UR8, 0x5, UR9 ;  /* 0x0000000508147899 */ /* 0x000fe20008010209 */
[----:B------:R-:W-:Y:S01]  /*2d80*/  ISETP.GE.AND P3, PT, R0, UR6, PT ;  /* 0x0000000600007c0c */ /* 0x000fe2000bf66270 */
[----:B------:R-:W-:Y:S01]  /*2d90*/  IMAD.IADD R4, R9, 0x1, -R4 ;  /* 0x0000000109047824 */ /* 0x000fe200078e0a04 */
[----:B------:R-:W-:Y:S01]  /*2da0*/  LEA.HI R0, R10, R10, RZ, 0x1 ;  /* 0x0000000a0a007211 */ /* 0x000fe200078f08ff */
[----:B------:R-:W-:Y:S01]  /*2db0*/  USHF.L.U32 UR21, UR8, 0x5, URZ ;  /* 0x0000000508157899 */ /* 0x000fe2000800063f */
[----:B------:R-:W-:Y:S01]  /*2dc0*/  SHF.R.S32.HI R9, RZ, 0x1f, R12 ;  /* 0x0000001fff097819 */ /* 0x000fe2000001140c */
[----:B------:R-:W-:Y:S01]  /*2dd0*/  BSSY B0, `(.L_x_1751) ;  /* 0x0000027000007945 */ /* 0x000fe20003800000 */
[----:B------:R-:W-:-:S02]  /*2de0*/  LOP3.LUT R3, R3, 0xfffffffc, RZ, 0xc0, !PT ;  /* 0xfffffffc03037812 */ /* 0x000fc400078ec0ff */
[----:B------:R-:W-:Y:S02]  /*2df0*/  LOP3.LUT R149, R0, 0x7fffffe, RZ, 0xc0, !PT ;  /* 0x07fffffe00957812 */ /* 0x000fe400078ec0ff */
[----:B------:R-:W-:Y:S01]  /*2e00*/  LEA.HI R146, R9, R12, RZ, 0x3 ;  /* 0x0000000c09927211 */ /* 0x000fe200078f18ff */
[----:B------:R-:W-:Y:S01]  /*2e10*/  IMAD.IADD R3, R6, 0x1, -R3 ;  /* 0x0000000106037824 */ /* 0x000fe200078e0a03 */
[----:B------:R-:W-:Y:S01]  /*2e20*/  SHF.R.S32.HI R0, RZ, 0x1, R0 ;  /* 0x00000001ff007819 */ /* 0x000fe20000011400 */
[----:B------:R-:W-:Y:S01]  /*2e30*/  IMAD.IADD R149, R10, 0x1, -R149 ;  /* 0x000000010a957824 */ /* 0x000fe200078e0a95 */
[----:B------:R-:W-:Y:S01]  /*2e40*/  LOP3.LUT R153, R153, 0x7fffffe, RZ, 0xc0, !PT ;  /* 0x07fffffe99997812 */ /* 0x000fe200078ec0ff */
[----:B------:R-:W-:Y:S02]  /*2e50*/  IMAD.SHL.U32 R146, R146, 0x20, RZ ;  /* 0x0000002092927824 */ /* 0x000fe400078e00ff */
[----:B------:R-:W-:Y:S02]  /*2e60*/  IMAD.SHL.U32 R6, R0, 0x40, RZ ;  /* 0x0000004000067824 */ /* 0x000fe400078e00ff */
[----:B------:R-:W-:Y:S01]  /*2e70*/  IMAD.SHL.U32 R9, R3, 0x40, RZ ;  /* 0x0000004003097824 */ /* 0x000fe200078e00ff */
[----:B------:R-:W-:Y:S01]  /*2e80*/  LOP3.LUT R146, R146, 0xffffff00, RZ, 0xc0, !PT ;  /* 0xffffff0092927812 */ /* 0x000fe200078ec0ff */
[----:B------:R-:W-:Y:S01]  /*2e90*/  IMAD R149, R4, 0x8, R149 ;  /* 0x0000000804957824 */ /* 0x000fe200078e0295 */
[----:B------:R-:W-:Y:S01]  /*2ea0*/  LOP3.LUT R6, R6, 0xc0, RZ, 0xc0, !PT ;  /* 0x000000c006067812 */ /* 0x000fe200078ec0ff */
[----:B------:R-:W-:Y:S01]  /*2eb0*/  IMAD.SHL.U32 R4, R4, 0x8, RZ ;  /* 0x0000000804047824 */ /* 0x000fe200078e00ff */
[----:B------:R-:W-:Y:S01]  /*2ec0*/  LOP3.LUT R9, R9, 0xc0, RZ, 0xc0, !PT ;  /* 0x000000c009097812 */ /* 0x000fe200078ec0ff */
[----:B------:R-:W-:Y:S01]  /*2ed0*/  IMAD.IADD R153, R12, 0x1, -R153 ;  /* 0x000000010c997824 */ /* 0x000fe200078e0a99 */
[----:B------:R-:W-:Y:S01]  /*2ee0*/  LOP3.LUT R7, R6, 0x8, R7, 0xf8, !PT ;  /* 0x0000000806077812 */ /* 0x000fe200078ef807 */
[----:B------:R-:W-:Y:S01]  /*2ef0*/  IMAD R10, R5, 0x200, R146 ;  /* 0x00000200050a7824 */ /* 0x000fe200078e0292 */
[----:B------:R-:W-:-:S02]  /*2f00*/  LOP3.LUT R4, R9, 0x8, R4, 0xf8, !PT ;  /* 0x0000000809047812 */ /* 0x000fc400078ef804 */
[----:B------:R-:W-:Y:S01]  /*2f10*/  SHF.R.U32.HI R6, RZ, 0x3, R6 ;  /* 0x00000003ff067819 */ /* 0x000fe20000011606 */
        /* <DEDUP_REMOVED lines=18> */
.L_x_1752:
[----:B------:R-:W-:Y:S05]  /*3040*/  BSYNC B0 ;  /* 0x0000000000007941 */ /* 0x000fea0003800000 */
.L_x_1751:
        /* <DEDUP_REMOVED lines=21> */
.L_x_1754:
[----:B------:R-:W-:Y:S05]  /*31a0*/  BSYNC B0 ;  /* 0x0000000000007941 */ /* 0x000fea0003800000 */
.L_x_1753:
        /* <DEDUP_REMOVED lines=9> */
[----:B------:R-:W-:-:S05]  /*3240*/  MOV R184, R196 ;  /* 0x000000c400b87202 */ /* 0x000fca0000000f00 */
[----:B------:R-:W-:-:S05]  /*3250*/  IMAD.WIDE.U32 R4, R4, 0xc0, R184 ;  /* 0x000000c004047825 */ /* 0x000fca00078e00b8 */
[----:B------:R-:W-:-:S05]  /*3260*/  IADD3 R5, R5, UR24, RZ ;  /* 0x0000001805057c10 */ /* 0x000fca000fffe0ff */
[----:B------:R-:W-:Y:S01]  /*3270*/  @!PT LDS RZ, [RZ] ;  /* 0x00000000fffff984 */ /* 0x000fe20000000800 */
[----:B------:R-:W-:Y:S01]  /*3280*/  @!PT LDS RZ, [RZ] ;  /* 0x00000000fffff984 */ /* 0x000fe20000000800 */
[----:B------:R-:W-:Y:S01]  /*3290*/  @!PT LDS RZ, [RZ] ;  /* 0x00000000fffff984 */ /* 0x000fe20000000800 */
[----:B------:R1:W-:Y:S02]  /*32a0*/  LDGSTS.E.BYPASS.LTC128B.128 [R157+0x6800], desc[UR22][R4.64] ;  /* 0x06800000049d7fae */ /* 0x0003e4000b901d56 */
.L_x_1756:
[----:B------:R-:W-:Y:S05]  /*32b0*/  BSYNC B0 ;  /* 0x0000000000007941 */ /* 0x000fea0003800000 */
.L_x_1755:
        /* <DEDUP_REMOVED lines=16> */
.L_x_1758:
[----:B------:R-:W-:Y:S05]  /*33c0*/  BSYNC B0 ;  /* 0x0000000000007941 */ /* 0x000fea0003800000 */
.L_x_1757:
        /* <DEDUP_REMOVED lines=16> */
.L_x_1760:
[----:B------:R-:W-:Y:S05]  /*34d0*/  BSYNC B0 ;  /* 0x0000000000007941 */ /* 0x000fea0003800000 */
.L_x_1759:
        /* <DEDUP_REMOVED lines=16> */
.L_x_1762:
[----:B------:R-:W-:Y:S05]  /*35e0*/  BSYNC B0 ;  /* 0x0000000000007941 */ /* 0x000fea0003800000 */
.L_x_1761:
        /* <DEDUP_REMOVED lines=16> */
.L_x_1764:
[----:B------:R-:W-:Y:S05]  /*36f0*/  BSYNC B0 ;  /* 0x0000000000007941 */ /* 0x000fea0003800000 */
.L_x_1763:
[----:B-1----:R-:W-:Y:S01]  /*3700*/  LDSM.16.M88.4 R8, [R151] ;  /* 0x000000009708783b */ /* 0x002fe20000000200 */
[----:B------:R-:W-:Y:S01]  /*3710*/  LOP3.LUT P2, RZ, R3, 0x2, RZ, 0xc0, !PT ;  /* 0x0000000203ff7812 */ /* 0x000fe2000784c0ff */
[----:B------:R-:W-:Y:S01]  /*3720*/  IMAD.MOV.U32 R3, RZ, RZ, 0x10 ;  /* 0x00000010ff037424 */ /* 0x000fe200078e00ff */
[----:B------:R-:W-:Y:S01]  /*3730*/  LOP3.LUT P0, RZ, R0, 0x2, RZ, 0xc0, !PT ;  /* 0x0000000200ff7812 */ /* 0x000fe2000780c0ff */
[----:B------:R-:W2:Y:S01]  /*3740*/  LDSM.16.M88.4 R20, [R149+0x1000] ;  /* 0x001000009514783b */ /* 0x000ea20000000200 */
[----:B------:R-:W-:Y:S01]  /*3750*/  ULDC UR24, c[0x0][0x39c] ;  /* 0x0000e70000187ab9 */ /* 0x000fe20000000800 */
[----:B------:R-:W-:Y:S01]  /*3760*/  IMAD R177, R153, 0x20, R146 ;  /* 0x0000002099b17824 */ /* 0x000fe200078e0292 */
[C---:B------:R-:W-:Y:S01]  /*3770*/  SEL R0, R3.reuse, 0xfffffff0, !P2 ;  /* 0xfffffff003007807 */ /* 0x040fe20005000000 */
[----:B------:R-:W1:Y:S01]  /*3780*/  LDSM.16.M88.4 R16, [R149+0x1400] ;  /* 0x001400009510783b */ /* 0x000e620000000200 */
[----:B------:R-:W-:Y:S01]  /*3790*/  SEL R3, R3, 0xfffffff0, !P0 ;  /* 0xfffffff003037807 */ /* 0x000fe20004000000 */
[----:B------:R-:W-:Y:S01]  /*37a0*/  UISETP.GE.AND UP0, UPT, UR18, 0x2, UPT ;  /* 0x000000021200788c */ /* 0x000fe2000bf06270 */
[----:B------:R-:W-:Y:S01]  /*37b0*/  IMAD.IADD R177, R144, 0x1, R177 ;  /* 0x0000000190b17824 */ /* 0x000fe200078e02b1 */
[----:B------:R-:W-:Y:S01]  /*37c0*/  LDSM.16.M88.4 R4, [R149+0x1800] ;  /* 0x001800009504783b */ /* 0x000fe20000000200 */
[----:B------:R-:W-:-:S02]  /*37d0*/  IMAD R150, R0, 0x2, R151 ;  /* 0x0000000200967824 */ /* 0x000fc400078e0297 */
[----:B------:R-:W-:Y:S01]  /*37e0*/  IMAD R148, R3, 0x2, R149 ;  /* 0x0000000203947824 */ /* 0x000fe200078e0295 */
[----:B------:R-:W-:Y:S04]  /*37f0*/  LDSM.16.M88.4 R108, [R149+0x1c00] ;  /* 0x001c0000956c783b */ /* 0x000fe80000000200 */
[----:B------:R-:W-:Y:S04]  /*3800*/  LDSM.16.M88.4 R12, [R150] ;  /* 0x00000000960c783b */ /* 0x000fe80000000200 */
        /* <DEDUP_REMOVED lines=15> */
[C---:B---3--:R-:W-:Y:S01]  /*3900*/  HMMA.16816.F32 R28, R12.reuse, R40, R28 ;  /* 0x000000280c1c723c */ /* 0x048fe2000000181c */
[----:B------:R-:W-:Y:S04]  /*3910*/  LDSM.16.M88.4 R116, [R149+0x4c00] ;  /* 0x004c00009574783b */ /* 0x000fe80000000200 */
[----:B------:R-:W-:Y:S01]  /*3920*/  LDSM.16.M88.4 R128, [R148+0x1c00] ;  /* 0x001c00009480783b */ /* 0x000fe20000000200 */
[----:B------:R-:W-:Y:S03]  /*3930*/  HMMA.16816.F32 R20, R12, R42, R20 ;  /* 0x0000002a0c14723c */ /* 0x000fe60000001814 */
[----:B------:R-:W-:Y:S03]  /*3940*/  LDSM.16.M88.4 R124, [R148+0x2000] ;  /* 0x00200000947c783b */ /* 0x000fe60000000200 */
[C---:B------:R-:W-:Y:S01]  /*3950*/  HMMA.16816.F32 R132, R8.reuse, R4, RZ ;  /* 0x000000040884723c */ /* 0x040fe200000018ff */
[----:B------:R-:W-:Y:S04]  /*3960*/  LDSM.16.M88.4 R120, [R148+0x2400] ;  /* 0x002400009478783b */ /* 0x000fe80000000200 */
[----:B------:R-:W0:Y:S01]  /*3970*/  LDGDEPBAR ;  /* 0x00000000000079af */ /* 0x000e220000000000 */
[----:B------:R-:W-:Y:S06]  /*3980*/  HMMA.16816.F32 R4, R8, R6, RZ ;  /* 0x000000060804723c */ /* 0x000fec00000018ff */
[----:B------:R-:W-:Y:S01]  /*3990*/  FMUL.FTZ R28, R28, UR24 ;  /* 0x000000181c1c7c20 */ /* 0x000fe20008410000 */
[----:B------:R-:W-:Y:S01]  /*39a0*/  FMUL.FTZ R29, R29, UR24 ;  /* 0x000000181d1d7c20 */ /* 0x000fe20008410000 */
[----:B------:R-:W-:Y:S01]  /*39b0*/  FMUL.FTZ R30, R30, UR24 ;  /* 0x000000181e1e7c20 */ /* 0x000fe20008410000 */
[----:B------:R-:W-:Y:S01]  /*39c0*/  FMUL.FTZ R31, R31, UR24 ;  /* 0x000000181f1f7c20 */ /* 0x000fe20008410000 */
[C---:B----4-:R-:W-:Y:S01]  /*39d0*/  HMMA.16816.F32 R24, R12.reuse, R36, R24 ;  /* 0x000000240c18723c */ /* 0x050fe20000001818 */
[----:B------:R-:W-:Y:S01]  /*39e0*/  MUFU.TANH R140, R28 ;  /* 0x0000001c008c7308 */ /* 0x000fe20000002400 */
[----:B------:R-:W-:Y:S01]  /*39f0*/  FMUL.FTZ R20, R20, UR24 ;  /* 0x0000001814147c20 */ /* 0x000fe20008410000 */
[----:B------:R-:W-:Y:S01]  /*3a00*/  FMUL.FTZ R21, R21, UR24 ;  /* 0x0000001815157c20 */ /* 0x000fe20008410000 */
[----:B------:R-:W-:Y:S01]  /*3a10*/  FMUL.FTZ R160, R22, UR24 ;  /* 0x0000001816a07c20 */ /* 0x000fe20008410000 */
[----:B------:R-:W-:Y:S01]  /*3a20*/  FMUL.FTZ R161, R23, UR24 ;  /* 0x0000001817a17c20 */ /* 0x000fe20008410000 */
[----:B------:R-:W-:Y:S01]  /*3a30*/  HMMA.16816.F32 R16, R12, R38, R16 ;  /* 0x000000260c10723c */ /* 0x000fe20000001810 */
[----:B------:R-:W3:Y:S02]  /*3a40*/  LDSM.16.M88.4 R36, [R149+0x4000] ;  /* 0x004000009524783b */ /* 0x000ee40000000200 */
[----:B------:R-:W4:Y:S03]  /*3a50*/  MUFU.TANH R145, R29 ;  /* 0x0000001d00917308 */ /* 0x000f260000002400 */
[----:B------:R-:W-:Y:S05]  /*3a60*/  HMMA.16816.F32 R112, R8, R108, RZ ;  /* 0x0000006c0870723c */ /* 0x000fea00000018ff */
[----:B------:R-:W-:Y:S01]  /*3a70*/  MUFU.TANH R141, R30 ;  /* 0x0000001e008d7308 */ /* 0x000fe20000002400 */
[----:B------:R-:W-:Y:S06]  /*3a80*/  HMMA.16816.F32 R4, R12, R34, R4 ;  /* 0x000000220c04723c */ /* 0x000fec0000001804 */
[C---:B------:R-:W-:Y:S01]  /*3a90*/  HMMA.16816.F32 R104, R8.reuse, R100, RZ ;  /* 0x000000640868723c */ /* 0x040fe200000018ff */
[----:B------:R2:W4:Y:S01]  /*3aa0*/  MUFU.TANH R154, R31 ;  /* 0x0000001f009a7308 */ /* 0x0005220000002400 */
[----:B------:R-:W-:Y:S01]  /*3ab0*/  FMUL.FTZ R24, R24, UR24 ;  /* 0x0000001818187c20 */ /* 0x000fe20008410000 */
[----:B------:R-:W-:Y:S01]  /*3ac0*/  FMUL.FTZ R25, R25, UR24 ;  /* 0x0000001819197c20 */ /* 0x000fe20008410000 */
[----:B------:R-:W-:Y:S01]  /*3ad0*/  FMUL.FTZ R26, R26, UR24 ;  /* 0x000000181a1a7c20 */ /* 0x000fe20008410000 */
[----:B------:R-:W-:Y:S01]  /*3ae0*/  FMUL.FTZ R27, R27, UR24 ;  /* 0x000000181b1b7c20 */ /* 0x000fe20008410000 */
[C---:B------:R-:W-:Y:S01]  /*3af0*/  HMMA.16816.F32 R108, R8.reuse, R110, RZ ;  /* 0x0000006e086c723c */ /* 0x040fe200000018ff */
[----:B------:R-:W-:Y:S01]  /*3b00*/  FMUL.FTZ R16, R16, UR24 ;  /* 0x0000001810107c20 */ /* 0x000fe20008410000 */
[----:B------:R-:W-:Y:S01]  /*3b10*/  FMUL.FTZ R167, R17, UR24 ;  /* 0x0000001811a77c20 */ /* 0x000fe20008410000 */
[----:B------:R-:W4:Y:S01]  /*3b20*/  MUFU.TANH R155, R20 ;  /* 0x00000014009b7308 */ /* 0x000f220000002400 */
[----:B------:R-:W-:Y:S01]  /*3b30*/  FMUL.FTZ R168, R18, UR24 ;  /* 0x0000001812a87c20 */ /* 0x000fe20008410000 */
[----:B------:R-:W-:Y:S01]  /*3b40*/  FMUL.FTZ R169, R19, UR24 ;  /* 0x0000001813a97c20 */ /* 0x000fe20008410000 */
[C---:B------:R-:W-:Y:S05]  /*3b50*/  HMMA.16816.F32 R100, R8.reuse, R102, RZ ;  /* 0x000000660864723c */ /* 0x040fea00000018ff */
[----:B------:R1:W-:Y:S01]  /*3b60*/  MUFU.TANH R156, R21 ;  /* 0x00000015009c7308 */ /* 0x0003e20000002400 */
[----:B--2---:R-:W2:Y:S01]  /*3b70*/  LDSM.16.M88.4 R28, [R149+0x4400] ;  /* 0x00440000951c783b */ /* 0x004ea20000000200 */
[----:B------:R-:W-:Y:S01]  /*3b80*/  HMMA.16816.F32 R96, R8, R92, RZ ;  /* 0x0000005c0860723c */ /* 0x000fe200000018ff */
[----:B------:R-:W-:Y:S01]  /*3b90*/  FMUL.FTZ R4, R4, UR24 ;  /* 0x0000001804047c20 */ /* 0x000fe20008410000 */
[----:B------:R-:W-:Y:S01]  /*3ba0*/  FMUL.FTZ R5, R5, UR24 ;  /* 0x0000001805057c20 */ /* 0x000fe20008410000 */
[----:B------:R-:W-:Y:S01]  /*3bb0*/  FMUL.FTZ R172, R6, UR24 ;  /* 0x0000001806ac7c20 */ /* 0x000fe20008410000 */
[----:B------:R-:W-:-:S02]  /*3bc0*/  FMUL.FTZ R173, R7, UR24 ;  /* 0x0000001807ad7c20 */ /* 0x000fc40008410000 */
[----:B------:R-:W-:Y:S01]  /*3bd0*/  HMMA.16816.F32 R92, R8, R94, RZ ;  /* 0x0000005e085c723c */ /* 0x000fe200000018ff */
[----:B------:R-:W-:Y:S05]  /*3be0*/  MUFU.TANH R162, R24 ;  /* 0x0000001800a27308 */ /* 0x000fea0000002400 */
[----:B------:R-:W-:Y:S01]  /*3bf0*/  HMMA.16816.F32 R132, R12, R32, R132 ;  /* 0x000000200c84723c */ /* 0x000fe20000001884 */
[----:B-1----:R-:W1:Y:S02]  /*3c00*/  LDSM.16.M88.4 R20, [R149+0x4800] ;  /* 0x004800009514783b */ /* 0x002e640000000200 */
[----:B------:R-:W-:Y:S03]  /*3c10*/  MUFU.TANH R163, R25 ;  /* 0x0000001900a37308 */ /* 0x000fe60000002400 */
[C---:B------:R-:W-:Y:S05]  /*3c20*/  HMMA.16816.F32 R88, R8.reuse, R84, RZ ;  /* 0x000000540858723c */ /* 0x040fea00000018ff */
[----:B------:R-:W-:Y:S01]  /*3c30*/  MUFU.TANH R164, R26 ;  /* 0x0000001a00a47308 */ /* 0x000fe20000002400 */
[C---:B------:R-:W-:Y:S06]  /*3c40*/  HMMA.16816.F32 R80, R8.reuse, R76, RZ ;  /* 0x0000004c0850723c */ /* 0x040fec00000018ff */
[C---:B------:R-:W-:Y:S01]  /*3c50*/  HMMA.16816.F32 R72, R8.reuse, R68, RZ ;  /* 0x000000440848723c */ /* 0x040fe200000018ff */
[----:B------:R1:W-:Y:S05]  /*3c60*/  MUFU.TANH R165, R27 ;  /* 0x0000001b00a57308 */ /* 0x0003ea0000002400 */
[----:B------:R-:W-:Y:S01]  /*3c70*/  FMUL.FTZ R132, R132, UR24 ;  /* 0x0000001884847c20 */ /* 0x000fe20008410000 */
[----:B------:R-:W-:Y:S01]  /*3c80*/  HMMA.16816.F32 R64, R8, R60, RZ ;  /* 0x0000003c0840723c */ /* 0x000fe200000018ff */
[----:B------:R-:W-:Y:S01]  /*3c90*/  FMUL.FTZ R134, R134, UR24 ;  /* 0x0000001886867c20 */ /* 0x000fe20008410000 */
[----:B------:R-:W-:Y:S01]  /*3ca0*/  FMUL.FTZ R133, R133, UR24 ;  /* 0x0000001885857c20 */ /* 0x000fe20008410000 */
[----:B------:R-:W-:Y:S01]  /*3cb0*/  MUFU.TANH R166, R16 ;  /* 0x0000001000a67308 */ /* 0x000fe20000002400 */
[----:B------:R-:W-:-:S02]  /*3cc0*/  FMUL.FTZ R135, R135, UR24 ;  /* 0x0000001887877c20 */ /* 0x000fc40008410000 */
[C---:B------:R-:W-:Y:S05]  /*3cd0*/  HMMA.16816.F32 R56, R8.reuse, R52, RZ ;  /* 0x000000340838723c */ /* 0x040fea00000018ff */
[----:B------:R-:W-:Y:S01]  /*3ce0*/  MUFU.TANH R170, R4 ;  /* 0x0000000400aa7308 */ /* 0x000fe20000002400 */
[C---:B------:R-:W-:Y:S06]  /*3cf0*/  HMMA.16816.F32 R48, R8.reuse, R44, RZ ;  /* 0x0000002c0830723c */ /* 0x040fec00000018ff */
[C---:B---3--:R-:W-:Y:S01]  /*3d00*/  HMMA.16816.F32 R40, R8.reuse, R36, RZ ;  /* 0x000000240828723c */ /* 0x048fe200000018ff */
[----:B------:R3:W-:Y:S05]  /*3d10*/  MUFU.TANH R171, R5 ;  /* 0x0000000500ab7308 */ /* 0x0007ea0000002400 */
[C---:B--2---:R-:W-:Y:S03]  /*3d20*/  HMMA.16816.F32 R32, R8.reuse, R28, RZ ;  /* 0x0000001c0820723c */ /* 0x044fe600000018ff */
[----:B------:R-:W2:Y:S03]  /*3d30*/  MUFU.TANH R160, R160 ;  /* 0x000000a000a07308 */ /* 0x000ea60000002400 */
[C---:B-1----:R-:W-:Y:S05]  /*3d40*/  HMMA.16816.F32 R24, R8.reuse, R20, RZ ;  /* 0x000000140818723c */ /* 0x042fea00000018ff */
[----:B------:R-:W1:Y:S01]  /*3d50*/  MUFU.TANH R161, R161 ;  /* 0x000000a100a17308 */ /* 0x000e620000002400 */
[C---:B------:R-:W-:Y:S01]  /*3d60*/  HMMA.16816.F32 R84, R8.reuse, R86, RZ ;  /* 0x000000560854723c */ /* 0x040fe200000018ff */
[----:B---3--:R-:W-:Y:S05]  /*3d70*/  LDSM.16.M88.4 R4, [R148+0x3800] ;  /* 0x003800009404783b */ /* 0x008fea0000000200 */
[C---:B------:R-:W-:Y:S01]  /*3d80*/  HMMA.16816.F32 R76, R8.reuse, R78, RZ ;  /* 0x0000004e084c723c */ /* 0x040fe200000018ff */
[----:B------:R-:W3:Y:S05]  /*3d90*/  MUFU.TANH R168, R168 ;  /* 0x000000a800a87308 */ /* 0x000eea0000002400 */
[C---:B------:R-:W-:Y:S03]  /*3da0*/  HMMA.16816.F32 R68, R8.reuse, R70, RZ ;  /* 0x000000460844723c */ /* 0x040fe600000018ff */
[----:B------:R-:W3:Y:S03]  /*3db0*/  MUFU.TANH R167, R167 ;  /* 0x000000a700a77308 */ /* 0x000ee60000002400 */
[C---:B------:R-:W-:Y:S05]  /*3dc0*/  HMMA.16816.F32 R60, R8.reuse, R62, RZ ;  /* 0x0000003e083c723c */ /* 0x040fea00000018ff */
[----:B------:R-:W3:Y:S01]  /*3dd0*/  MUFU.TANH R169, R169 ;  /* 0x000000a900a97308 */ /* 0x000ee20000002400 */
[C---:B------:R-:W-:Y:S06]  /*3de0*/  HMMA.16816.F32 R52, R8.reuse, R54, RZ ;  /* 0x000000360834723c */ /* 0x040fec00000018ff */
[C---:B------:R-:W-:Y:S01]  /*3df0*/  HMMA.16816.F32 R44, R8.reuse, R46, RZ ;  /* 0x0000002e082c723c */ /* 0x040fe200000018ff */
[----:B------:R-:W3:Y:S05]  /*3e00*/  MUFU.TANH R132, R132 ;  /* 0x0000008400847308 */ /* 0x000eea0000002400 */
[C---:B------:R-:W-:Y:S03]  /*3e10*/  HMMA.16816.F32 R36, R8.reuse, R38, RZ ;  /* 0x000000260824723c */ /* 0x040fe600000018ff */
[----:B------:R-:W-:Y:S03]  /*3e20*/  MUFU.TANH R134, R134 ;  /* 0x0000008600867308 */ /* 0x000fe60000002400 */
[C---:B------:R-:W-:Y:S05]  /*3e30*/  HMMA.16816.F32 R28, R8.reuse, R30, RZ ;  /* 0x0000001e081c723c */ /* 0x040fea00000018ff */
[----:B------:R-:W-:Y:S01]  /*3e40*/  MUFU.TANH R172, R172 ;  /* 0x000000ac00ac7308 */ /* 0x000fe20000002400 */
[C---:B------:R-:W-:Y:S06]  /*3e50*/  HMMA.16816.F32 R20, R8.reuse, R22, RZ ;  /* 0x000000160814723c */ /* 0x040fec00000018ff */
[C---:B------:R-:W-:Y:S01]  /*3e60*/  HMMA.16816.F32 R16, R8.reuse, R116, RZ ;  /* 0x000000740810723c */ /* 0x040fe200000018ff */
[----:B------:R-:W-:Y:S05]  /*3e70*/  MUFU.TANH R133, R133 ;  /* 0x0000008500857308 */ /* 0x000fea0000002400 */
[----:B------:R-:W-:Y:S01]  /*3e80*/  HMMA.16816.F32 R8, R8, R118, RZ ;  /* 0x000000760808723c */ /* 0x000fe200000018ff */
[----:B------:R-:W4:Y:S02]  /*3e90*/  LDSM.16.M88.4 R116, [R148+0x2800] ;  /* 0x002800009474783b */ /* 0x000f240000000200 */
[----:B------:R-:W3:Y:S03]  /*3ea0*/  MUFU.TANH R135, R135 ;  /* 0x0000008700877308 */ /* 0x000ee60000002400 */
[C---:B------:R-:W-:Y:S05]  /*3eb0*/  HMMA.16816.F32 R112, R12.reuse, R128, R112 ;  /* 0x000000800c70723c */ /* 0x040fea0000001870 */
[----:B------:R-:W3:Y:S01]  /*3ec0*/  MUFU.TANH R173, R173 ;  /* 0x000000ad00ad7308 */ /* 0x000ee20000002400 */
[C---:B------:R-:W-:Y:S01]  /*3ed0*/  HMMA.16816.F32 R108, R12.reuse, R130, R108 ;  /* 0x000000820c6c723c */ /* 0x040fe2000000186c */
[----:B------:R-:W2:Y:S05]  /*3ee0*/  LDSM.16.M88.4 R128, [R148+0x2c00] ;  /* 0x002c00009480783b */ /* 0x000eaa0000000200 */
[C---:B------:R-:W-:Y:S06]  /*3ef0*/  HMMA.16816.F32 R104, R12.reuse, R124, R104 ;  /* 0x0000007c0c68723c */ /* 0x040fec0000001868 */
[C---:B------:R-:W-:Y:S01]  /*3f00*/  HMMA.16816.F32 R100, R12.reuse, R126, R100 ;  /* 0x0000007e0c64723c */ /* 0x040fe20000001864 */
[----:B------:R-:W1:Y:S05]  /*3f10*/  LDSM.16.M88.4 R124, [R148+0x3000] ;  /* 0x00300000947c783b */ /* 0x000e6a0000000200 */
[----:B------:R-:W-:Y:S01]  /*3f20*/  HMMA.16816.F32 R96, R12, R120, R96 ;  /* 0x000000780c60723c */ /* 0x000fe20000001860 */
[----:B------:R-:W-:Y:S01]  /*3f30*/  FMUL.FTZ R112, R112, UR24 ;  /* 0x0000001870707c20 */ /* 0x000fe20008410000 */
[----:B------:R-:W-:-:S03]  /*3f40*/  FMUL.FTZ R175, R113, UR24 ;  /* 0x0000001871af7c20 */ /* 0x000fc60008410000 */
[----:B------:R-:W3:Y:S01]  /*3f50*/  MUFU.TANH R174, R112 ;  /* 0x0000007000ae7308 */ /* 0x000ee20000002400 */
[----:B------:R-:W-:Y:S01]  /*3f60*/  HMMA.16816.F32 R92, R12, R122, R92 ;  /* 0x0000007a0c5c723c */ /* 0x000fe2000000185c */
[----:B------:R-:W3:Y:S01]  /*3f70*/  LDSM.16.M88.4 R120, [R148+0x3400] ;  /* 0x003400009478783b */ /* 0x000ee20000000200 */
[----:B------:R-:W-:Y:S01]  /*3f80*/  FMUL.FTZ R108, R108, UR24 ;  /* 0x000000186c6c7c20 */ /* 0x000fe20008410000 */
[----:B------:R-:W-:-:S03]  /*3f90*/  FMUL.FTZ R109, R109, UR24 ;  /* 0x000000186d6d7c20 */ /* 0x000fc60008410000 */
[C---:B----4-:R-:W-:Y:S01]  /*3fa0*/  HMMA.16816.F32 R88, R12.reuse, R116, R88 ;  /* 0x000000740c58723c */ /* 0x050fe20000001858 */
[----:B------:R-:W-:Y:S01]  /*3fb0*/  MUFU.TANH R175, R175 ;  /* 0x000000af00af7308 */ /* 0x000fe20000002400 */
[----:B------:R-:W-:Y:S01]  /*3fc0*/  FMUL.FTZ R104, R104, UR24 ;  /* 0x0000001868687c20 */ /* 0x000fe20008410000 */
[----:B------:R-:W-:Y:S01]  /*3fd0*/  FMUL.FTZ R106, R106, UR24 ;  /* 0x000000186a6a7c20 */ /* 0x000fe20008410000 */
[----:B------:R-:W-:Y:S01]  /*3fe0*/  FMUL.FTZ R105, R105, UR24 ;  /* 0x0000001869697c20 */ /* 0x000fe20008410000 */
[----:B------:R-:W-:Y:S01]  /*3ff0*/  FMUL.FTZ R107, R107, UR24 ;  /* 0x000000186b6b7c20 */ /* 0x000fe20008410000 */
[C---:B------:R-:W-:Y:S01]  /*4000*/  HMMA.16816.F32 R84, R12.reuse, R118, R84 ;  /* 0x000000760c54723c */ /* 0x040fe20000001854 */
[----:B------:R-:W4:Y:S01]  /*4010*/  LDSM.16.M88.4 R116, [R148+0x3c00] ;  /* 0x003c00009474783b */ /* 0x000f220000000200 */
[----:B------:R-:W-:Y:S01]  /*4020*/  FMUL.FTZ R102, R102, UR24 ;  /* 0x0000001866667c20 */ /* 0x000fe20008410000 */
[----:B------:R-:W-:Y:S03]  /*4030*/  MUFU.TANH R104, R104 ;  /* 0x0000006800687308 */ /* 0x000fe60000002400 */
[C---:B--2---:R-:W-:Y:S05]  /*4040*/  HMMA.16816.F32 R76, R12.reuse, R130, R76 ;  /* 0x000000820c4c723c */ /* 0x044fea000000184c */
[----:B------:R-:W-:Y:S01]  /*4050*/  MUFU.TANH R106, R106 ;  /* 0x0000006a006a7308 */ /* 0x000fe20000002400 */
[----:B------:R-:W-:Y:S01]  /*4060*/  HMMA.16816.F32 R56, R12, R4, R56 ;  /* 0x000000040c38723c */ /* 0x000fe20000001838 */
[----:B------:R-:W-:Y:S01]  /*4070*/  FMUL.FTZ R131, R111, UR24 ;  /* 0x000000186f837c20 */ /* 0x000fe20008410000 */
[----:B------:R-:W-:-:S04]  /*4080*/  VIMNMX R130, R142, UR19, PT ;  /* 0x000000138e827c48 */ /* 0x000fc8000bfe0100 */
[C---:B-1----:R-:W-:Y:S01]  /*4090*/  HMMA.16816.F32 R72, R12.reuse, R124, R72 ;  /* 0x0000007c0c48723c */ /* 0x042fe20000001848 */
[----:B------:R-:W-:Y:S05]  /*40a0*/  MUFU.TANH R125, R108 ;  /* 0x0000006c007d7308 */ /* 0x000fea0000002400 */
[C---:B------:R-:W-:Y:S01]  /*40b0*/  HMMA.16816.F32 R68, R12.reuse, R126, R68 ;  /* 0x0000007e0c44723c */ /* 0x040fe20000001844 */
[----:B------:R-:W-:Y:S01]  /*40c0*/  FMUL.FTZ R124, R115, UR24 ;  /* 0x00000018737c7c20 */ /* 0x000fe20008410000 */
[----:B------:R-:W-:Y:S01]  /*40d0*/  FMUL.FTZ R87, R87, UR24 ;  /* 0x0000001857577c20 */ /* 0x000fe20008410000 */
[----:B------:R1:W-:Y:S03]  /*40e0*/  MUFU.TANH R126, R109 ;  /* 0x0000006d007e7308 */ /* 0x0003e60000002400 */
[C---:B------:R-:W-:Y:S01]  /*40f0*/  HMMA.16816.F32 R52, R12.reuse, R6, R52 ;  /* 0x000000060c34723c */ /* 0x040fe20000001834 */
[----:B------:R-:W-:Y:S01]  /*4100*/  FMUL.FTZ R127, R110, UR24 ;  /* 0x000000186e7f7c20 */ /* 0x000fe20008410000 */
[----:B------:R-:W2:Y:S03]  /*4110*/  LDSM.16.M88.4 R4, [R148+0x4800] ;  /* 0x004800009404783b */ /* 0x000ea60000000200 */
[----:B------:R-:W-:Y:S01]  /*4120*/  MUFU.TANH R124, R124 ;  /* 0x0000007c007c7308 */ /* 0x000fe20000002400 */
[C---:B---3--:R-:W-:Y:S06]  /*4130*/  HMMA.16816.F32 R64, R12.reuse, R120, R64 ;  /* 0x000000780c40723c */ /* 0x048fec0000001840 */
[C---:B------:R-:W-:Y:S01]  /*4140*/  HMMA.16816.F32 R60, R12.reuse, R122, R60 ;  /* 0x0000007a0c3c723c */ /* 0x040fe2000000183c */
[----:B------:R-:W3:Y:S01]  /*4150*/  LDSM.16.M88.4 R120, [R148+0x4400] ;  /* 0x004400009478783b */ /* 0x000ee20000000200 */
[----:B------:R-:W-:Y:S03]  /*4160*/  MUFU.TANH R127, R127 ;  /* 0x0000007f007f7308 */ /* 0x000fe60000002400 */
[----:B-1----:R-:W1:Y:S01]  /*4170*/  LDSM.16.M88.4 R108, [R148+0x4c00] ;  /* 0x004c0000946c783b */ /* 0x002e620000000200 */
[C---:B------:R-:W-:Y:S04]  /*4180*/  HMMA.16816.F32 R80, R12.reuse, R128, R80 ;  /* 0x000000800c50723c */ /* 0x040fe80000001850 */
[----:B------:R-:W-:Y:S02]  /*4190*/  MUFU.TANH R105, R105 ;  /* 0x0000006900697308 */ /* 0x000fe40000002400 */
[----:B----4-:R-:W-:Y:S01]  /*41a0*/  HMMA.16816.F32 R44, R12, R118, R44 ;  /* 0x000000760c2c723c */ /* 0x010fe2000000182c */
[----:B------:R-:W-:-:S02]  /*41b0*/  FMUL.FTZ R129, R114, UR24 ;  /* 0x0000001872817c20 */ /* 0x000fc40008410000 */
[----:B------:R4:W1:Y:S01]  /*41c0*/  LDSM.16.M88.4 R112, [R148+0x4000] ;  /* 0x004000009470783b */ /* 0x0008620000000200 */
[----:B------:R-:W-:-:S04]  /*41d0*/  DEPBAR.LE SB0, 0x0 ;  /* 0x000080000000791a */ /* 0x000fc80000000000 */
[C---:B------:R-:W-:Y:S01]  /*41e0*/  HMMA.16816.F32 R48, R12.reuse, R116, R48 ;  /* 0x000000740c30723c */ /* 0x040fe20000001830 */
[----:B------:R-:W1:Y:S08]  /*41f0*/  MUFU.TANH R129, R129 ;  /* 0x0000008100817308 */ /* 0x000e700000002400 */
[----:B------:R-:W-:Y:S01]  /*4200*/  MUFU.TANH R107, R107 ;  /* 0x0000006b006b7308 */ /* 0x000fe20000002400 */
[C---:B--2---:R-:W-:Y:S06]  /*4210*/  HMMA.16816.F32 R24, R12.reuse, R4, R24 ;  /* 0x000000040c18723c */ /* 0x044fec0000001818 */
[----:B------:R-:W-:Y:S01]  /*4220*/  HMMA.16816.F32 R20, R12, R6, R20 ;  /* 0x000000060c14723c */ /* 0x000fe20000001814 */
[----:B-----5:R-:W-:Y:S01]  /*4230*/  FMUL.FTZ R4, R147, R2 ;  /* 0x0000000293047220 */ /* 0x020fe20000410000 */
[----:B------:R-:W-:-:S02]  /*4240*/  VIADD R2, R149, 0x1000 ;  /* 0x0000100095027836 */ /* 0x000fc40000000000 */
[----:B------:R-:W-:Y:S01]  /*4250*/  FMUL.FTZ R5, R103, UR24 ;  /* 0x0000001867057c20 */ /* 0x000fe20008410000 */
[----:B------:R-:W-:Y:S01]  /*4260*/  FMUL.FTZ R103, R84, UR24 ;  /* 0x0000001854677c20 */ /* 0x000fe20008410000 */
[----:B------:R-:W-:Y:S01]  /*4270*/  FMUL.FTZ R84, R70, UR24 ;  /* 0x0000001846547c20 */ /* 0x000fe20008410000 */
[C---:B---3--:R-:W-:Y:S01]  /*4280*/  HMMA.16816.F32 R32, R12.reuse, R120, R32 ;  /* 0x000000780c20723c */ /* 0x048fe20000001820 */
[----:B----4-:R-:W-:Y:S02]  /*4290*/  IMAD R148, R3, 0x2, R2 ;  /* 0x0000000203947824 */ /* 0x010fe400078e0202 */
[----:B------:R-:W-:Y:S01]  /*42a0*/  FMUL.FTZ R2, R94, UR24 ;  /* 0x000000185e027c20 */ /* 0x000fe20008410000 */
[----:B------:R-:W-:Y:S01]  /*42b0*/  FMUL.FTZ R70, R52, UR24 ;  /* 0x0000001834467c20 */ /* 0x000fe20008410000 */
[----:B------:R-:W-:Y:S01]  /*42c0*/  R2UR UR6, R4 ;  /* 0x00000000040672ca */ /* 0x000fe200000e0000 */
[----:B------:R-:W-:Y:S01]  /*42d0*/  FMUL.FTZ R3, R96, UR24 ;  /* 0x0000001860037c20 */ /* 0x000fe20008410000 */
[C---:B-1----:R-:W-:Y:S01]  /*42e0*/  HMMA.16816.F32 R16, R12.reuse, R108, R16 ;  /* 0x0000006c0c10723c */ /* 0x042fe20000001810 */
[----:B------:R1:W-:Y:S01]  /*42f0*/  MUFU.TANH R52, R2 ;  /* 0x0000000200347308 */ /* 0x0003e20000002400 */
[----:B------:R-:W-:Y:S01]  /*4300*/  FMUL.FTZ R96, R79, UR24 ;  /* 0x000000184f607c20 */ /* 0x000fe20008410000 */
[----:B------:R-:W-:Y:S01]  /*4310*/  FMUL.FTZ R79, R67, UR24 ;  /* 0x00000018434f7c20 */ /* 0x000fe20008410000 */
[----:B------:R-:W-:Y:S01]  /*4320*/  FMUL.FTZ R67, R55, UR24 ;  /* 0x0000001837437c20 */ /* 0x000fe20008410000 */
[----:B------:R-:W-:Y:S01]  /*4330*/  FMUL.FTZ R94, R73, UR24 ;  /* 0x00000018495e7c20 */ /* 0x000fe20008410000 */
[C---:B------:R-:W-:Y:S01]  /*4340*/  HMMA.16816.F32 R28, R12.reuse, R122, R28 ;  /* 0x0000007a0c1c723c */ /* 0x040fe2000000181c */
[----:B------:R-:W-:Y:S01]  /*4350*/  FMUL.FTZ R108, R95, UR24 ;  /* 0x000000185f6c7c20 */ /* 0x000fe20008410000 */
        /* <DEDUP_REMOVED lines=11> */
[----:B-1----:R-:W-:Y:S01]  /*4410*/  IMAD.SHL.U32 R2, R143, 0x2, RZ ;  /* 0x000000028f027824 */ /* 0x002fe200078e00ff */
[----:B------:R-:W-:Y:S01]  /*4420*/  MUFU.TANH R7, R102 ;  /* 0x0000006600077308 */ /* 0x000fe20000002400 */
[----:B------:R-:W-:Y:S01]  /*4430*/  FMUL.FTZ R4, R75, UR24 ;  /* 0x000000184b047c20 */ /* 0x000fe20008410000 */
[----:B------:R-:W-:Y:S01]  /*4440*/  FMUL.FTZ R75, R56, UR24 ;  /* 0x00000018384b7c20 */ /* 0x000fe20008410000 */
[----:B------:R-:W-:Y:S01]  /*4450*/  FMUL.FTZ R112, R100, UR24 ;  /* 0x0000001864707c20 */ /* 0x000fe20008410000 */
[----:B------:R-:W-:Y:S01]  /*4460*/  HMMA.16816.F32 R8, R12, R110, R8 ;  /* 0x0000006e0c08723c */ /* 0x000fe20000001808 */
[----:B------:R-:W-:Y:S01]  /*4470*/  LOP3.LUT R152, R2, 0x6, RZ, 0xc0, !PT ;  /* 0x0000000602987812 */ /* 0x000fe200078ec0ff */
[----:B------:R-:W-:Y:S01]  /*4480*/  FMUL.FTZ R25, R19, UR24 ;  /* 0x0000001813197c20 */ /* 0x000fe20008410000 */
[----:B------:R-:W-:-:S02]  /*4490*/  IMAD.MOV.U32 R19, RZ, RZ, 0x8 ;  /* 0x00000008ff137424 */ /* 0x000fc400078e00ff */
[----:B------:R-:W-:Y:S01]  /*44a0*/  FMUL.FTZ R114, R90, UR24 ;  /* 0x000000185a727c20 */ /* 0x000fe20008410000 */
[----:B------:R-:W-:Y:S01]  /*44b0*/  FMUL.FTZ R90, R68, UR24 ;  /* 0x00000018445a7c20 */ /* 0x000fe20008410000 */
[----:B------:R-:W-:Y:S01]  /*44c0*/  FMUL.FTZ R68, R53, UR24 ;  /* 0x0000001835447c20 */ /* 0x000fe20008410000 */
[----:B------:R-:W-:Y:S01]  /*44d0*/  FMUL.FTZ R110, R91, UR24 ;  /* 0x000000185b6e7c20 */ /* 0x000fe20008410000 */
[----:B------:R-:W-:Y:S01]  /*44e0*/  FMUL.FTZ R13, R98, UR24 ;  /* 0x00000018620d7c20 */ /* 0x000fe20008410000 */
[----:B------:R-:W-:Y:S01]  /*44f0*/  FMUL.FTZ R91, R78, UR24 ;  /* 0x000000184e5b7c20 */ /* 0x000fe20008410000 */
[----:B------:R-:W-:Y:S01]  /*4500*/  FMUL.FTZ R98, R85, UR24 ;  /* 0x0000001855627c20 */ /* 0x000fe20008410000 */
[----:B------:R-:W-:Y:S01]  /*4510*/  FMUL.FTZ R78, R60, UR24 ;  /* 0x000000183c4e7c20 */ /* 0x000fe20008410000 */
[----:B------:R1:W-:Y:S01]  /*4520*/  MUFU.TANH R85, R109 ;  /* 0x0000006d00557308 */ /* 0x0003e20000002400 */
[----:B------:R-:W-:Y:S01]  /*4530*/  FMUL.FTZ R60, R45, UR24 ;  /* 0x000000182d3c7c20 */ /* 0x000fe20008410000 */
[----:B------:R-:W-:Y:S01]  /*4540*/  FMUL.FTZ R45, R35, UR24 ;  /* 0x00000018232d7c20 */ /* 0x000fe20008410000 */
[----:B------:R-:W-:Y:S01]  /*4550*/  FMUL.FTZ R35, R31, UR24 ;  /* 0x000000181f237c20 */ /* 0x000fe20008410000 */
[----:B------:R-:W-:Y:S01]  /*4560*/  FMUL.FTZ R14, R99, UR24 ;  /* 0x00000018630e7c20 */ /* 0x000fe20008410000 */
[----:B------:R-:W-:Y:S01]  /*4570*/  FMUL.FTZ R31, R27, UR24 ;  /* 0x000000181b1f7c20 */ /* 0x000fe20008410000 */
[----:B------:R-:W-:Y:S01]  /*4580*/  FMUL.FTZ R99, R83, UR24 ;  /* 0x0000001853637c20 */ /* 0x000fe20008410000 */
[----:B------:R-:W-:Y:S01]  /*4590*/  FMUL.FTZ R27, R17, UR24 ;  /* 0x00000018111b7c20 */ /* 0x000fe20008410000 */
[----:B------:R-:W-:Y:S01]  /*45a0*/  VIADDMNMX R128, R142, R19, UR19, PT ;  /* 0x000000138e807e46 */ /* 0x000fe2000b800113 */
        /* <DEDUP_REMOVED lines=8> */
[----:B-1----:R-:W-:-:S02]  /*4630*/  VIADD R109, R152, UR5 ;  /* 0x00000005986d7c36 */ /* 0x002fc40008000000 */
[----:B------:R-:W-:Y:S01]  /*4640*/  FMUL.FTZ R102, R80, UR24 ;  /* 0x0000001850667c20 */ /* 0x000fe20008410000 */
[----:B------:R-:W-:Y:S01]  /*4650*/  FMUL.FTZ R80, R65, UR24 ;  /* 0x0000001841507c20 */ /* 0x000fe20008410000 */
[----:B------:R-:W-:Y:S01]  /*4660*/  FMUL.FTZ R65, R48, UR24 ;  /* 0x0000001830417c20 */ /* 0x000fe20008410000 */
[C---:B------:R-:W-:Y:S02]  /*4670*/  VIADD R83, R109.reuse, 0x1 ;  /* 0x000000016d537836 */ /* 0x040fe40000000000 */
[----:B------:R-:W-:Y:S01]  /*4680*/  FMUL.FTZ R48, R36, UR24 ;  /* 0x0000001824307c20 */ /* 0x000fe20008410000 */
[----:B------:R-:W-:Y:S02]  /*4690*/  VIADD R115, R109, 0x9 ;  /* 0x000000096d737836 */ /* 0x000fe40000000000 */
[----:B------:R-:W-:Y:S01]  /*46a0*/  FMUL.FTZ R53, R39, UR24 ;  /* 0x0000001827357c20 */ /* 0x000fe20008410000 */
[----:B------:R-:W-:Y:S01]  /*46b0*/  FMUL.FTZ R56, R42, UR24 ;  /* 0x000000182a387c20 */ /* 0x000fe20008410000 */
[----:B--2---:R-:W-:Y:S01]  /*46c0*/  VIADD R103, R109, 0x8 ;  /* 0x000000086d677836 */ /* 0x004fe20000000000 */
[-C--:B------:R-:W-:Y:S01]  /*46d0*/  I2FP.F32.S32 R16, R83.reuse ;  /* 0x0000005300107245 */ /* 0x080fe20000201400 */
[----:B------:R-:W-:Y:S01]  /*46e0*/  FMUL.FTZ R39, R30, UR24 ;  /* 0x000000181e277c20 */ /* 0x000fe20008410000 */
[----:B------:R-:W-:Y:S01]  /*46f0*/  ISETP.GE.AND P5, PT, R83, R130, PT ;  /* 0x000000825300720c */ /* 0x000fe20003fa6270 */
[----:B------:R-:W-:Y:S01]  /*4700*/  FMUL.FTZ R42, R21, UR24 ;  /* 0x00000018152a7c20 */ /* 0x000fe20008410000 */
[----:B------:R-:W-:Y:S01]  /*4710*/  ISETP.GE.AND P2, PT, R83, R128, PT ;  /* 0x000000805300720c */ /* 0x000fe20003f46270 */
[----:B------:R-:W-:Y:S01]  /*4720*/  FFMA.FTZ R145, R16, UR6, R145 ;  /* 0x0000000610917c23 */ /* 0x000fe20008010091 */
[----:B------:R-:W-:Y:S01]  /*4730*/  I2FP.F32.S32 R83, R83 ;  /* 0x0000005300537245 */ /* 0x000fe20000201400 */
[----:B------:R-:W-:Y:S01]  /*4740*/  FMUL.FTZ R100, R101, UR24 ;  /* 0x0000001865647c20 */ /* 0x000fe20008410000 */
[-C--:B------:R-:W-:Y:S01]  /*4750*/  I2FP.F32.S32 R8, R103.reuse ;  /* 0x0000006700087245 */ /* 0x080fe20000201400 */
[----:B------:R-:W-:Y:S01]  /*4760*/  FMUL.FTZ R113, R89, UR24 ;  /* 0x0000001859717c20 */ /* 0x000fe20008410000 */
[----:B------:R-:W-:Y:S01]  /*4770*/  ISETP.GE.AND P0, PT, R103, R130, PT ;  /* 0x000000826700720c */ /* 0x000fe20003f06270 */
[----:B------:R-:W-:Y:S01]  /*4780*/  FFMA.FTZ R36, R83, UR6, R154 ;  /* 0x0000000653247c23 */ /* 0x000fe2000801009a */
        /* <DEDUP_REMOVED lines=9> */
[C---:B------:R-:W-:Y:S01]  /*4820*/  VIADD R103, R109.reuse, 0x11 ;  /* 0x000000116d677836 */ /* 0x040fe20000000000 */
[----:B------:R-:W-:Y:S01]  /*4830*/  I2FP.F32.S32 R40, R115 ;  /* 0x0000007300287245 */ /* 0x000fe20000201400 */
[----:B------:R-:W-:-:S02]  /*4840*/  VIADD R115, R109, 0x10 ;  /* 0x000000106d737836 */ /* 0x000fc40000000000 */
[----:B------:R-:W-:Y:S01]  /*4850*/  FMUL.FTZ R89, R82, UR24 ;  /* 0x0000001852597c20 */ /* 0x000fe20008410000 */
[----:B------:R-:W-:Y:S01]  /*4860*/  FMUL.FTZ R22, R9, UR24 ;  /* 0x0000001809167c20 */ /* 0x000fe20008410000 */
[----:B------:R-:W-:Y:S02]  /*4870*/  VIADD R117, R109, 0x18 ;  /* 0x000000186d757836 */ /* 0x000fe40000000000 */
[----:B------:R-:W-:Y:S01]  /*4880*/  FMUL.FTZ R82, R64, UR24 ;  /* 0x0000001840527c20 */ /* 0x000fe20008410000 */
[----:B------:R-:W-:Y:S01]  /*4890*/  I2FP.F32.S32 R119, R115 ;  /* 0x0000007300777245 */ /* 0x000fe20000201400 */
[----:B------:R-:W-:Y:S01]  /*48a0*/  FMUL.FTZ R2, R11, UR24 ;  /* 0x000000180b027c20 */ /* 0x000fe20008410000 */
[----:B------:R1:W-:Y:S01]  /*48b0*/  MUFU.TANH R9, R87 ;  /* 0x0000005700097308 */ /* 0x0003e20000002400 */
[----:B------:R-:W-:Y:S01]  /*48c0*/  FMUL.FTZ R64, R50, UR24 ;  /* 0x0000001832407c20 */ /* 0x000fe20008410000 */
[----:B------:R-:W-:Y:S01]  /*48d0*/  FSEL R36, R36, -INF , !P2 ;  /* 0xff80000024247808 */ /* 0x000fe20005000000 */
[----:B------:R-:W-:Y:S01]  /*48e0*/  FMUL.FTZ R50, R34, UR24 ;  /* 0x0000001822327c20 */ /* 0x000fe20008410000 */
[----:B------:R-:W-:Y:S01]  /*48f0*/  ISETP.GE.AND P2, PT, R115, R128, PT ;  /* 0x000000807300720c */ /* 0x000fe20003f46270 */
[----:B------:R-:W-:Y:S01]  /*4900*/  FFMA.FTZ R162, R119, UR6, R162 ;  /* 0x0000000677a27c23 */ /* 0x000fe200080100a2 */
[----:B------:R-:W-:Y:S01]  /*4910*/  FSEL R83, R83, -INF , !P0 ;  /* 0xff80000053537808 */ /* 0x000fe20004000000 */
[----:B------:R-:W-:Y:S01]  /*4920*/  FMUL.FTZ R12, R97, UR24 ;  /* 0x00000018610c7c20 */ /* 0x000fe20008410000 */
[----:B------:R2:W-:Y:S01]  /*4930*/  MUFU.TANH R11, R93 ;  /* 0x0000005d000b7308 */ /* 0x0005e20000002400 */
[----:B------:R-:W-:Y:S01]  /*4940*/  FSEL R30, R30, -INF , !P4 ;  /* 0xff8000001e1e7808 */ /* 0x000fe20006000000 */
[----:B------:R-:W-:Y:S01]  /*4950*/  FMUL.FTZ R111, R88, UR24 ;  /* 0x00000018586f7c20 */ /* 0x000fe20008410000 */
[----:B------:R-:W-:Y:S01]  /*4960*/  I2FP.F32.S32 R8, R103 ;  /* 0x0000006700087245 */ /* 0x000fe20000201400 */
[----:B------:R-:W-:Y:S01]  /*4970*/  FFMA.FTZ R40, R40, UR6, R161 ;  /* 0x0000000628287c23 */ /* 0x000fe200080100a1 */
[C---:B------:R-:W-:Y:S01]  /*4980*/  ISETP.GE.AND P0, PT, R103.reuse, R130, PT ;  /* 0x000000826700720c */ /* 0x040fe20003f06270 */
[----:B------:R-:W-:Y:S01]  /*4990*/  FMUL.FTZ R97, R76, UR24 ;  /* 0x000000184c617c20 */ /* 0x000fe20008410000 */
[----:B------:R-:W-:Y:S01]  /*49a0*/  ISETP.GE.AND P4, PT, R103, R128, PT ;  /* 0x000000806700720c */ /* 0x000fe20003f86270 */
[----:B------:R-:W-:Y:S01]  /*49b0*/  FMUL.FTZ R88, R69, UR24 ;  /* 0x0000001845587c20 */ /* 0x000fe20008410000 */
[----:B-1----:R-:W-:Y:S01]  /*49c0*/  FSEL R87, R145, -INF , !P5 ;  /* 0xff80000091577808 */ /* 0x002fe20006800000 */
[----:B------:R-:W-:Y:S01]  /*49d0*/  FMUL.FTZ R76, R62, UR24 ;  /* 0x000000183e4c7c20 */ /* 0x000fe20008410000 */
[-C--:B------:R-:W-:Y:S01]  /*49e0*/  ISETP.GE.AND P5, PT, R115, R130.reuse, PT ;  /* 0x000000827300720c */ /* 0x080fe20003fa6270 */
[----:B------:R-:W-:Y:S01]  /*49f0*/  FMUL.FTZ R69, R54, UR24 ;  /* 0x0000001836457c20 */ /* 0x000fe20008410000 */
[----:B------:R-:W-:Y:S01]  /*4a00*/  I2FP.F32.S32 R115, R115 ;  /* 0x0000007300737245 */ /* 0x000fe20000201400 */
[----:B------:R-:W-:Y:S01]  /*4a10*/  FMUL.FTZ R62, R44, UR24 ;  /* 0x000000182c3e7c20 */ /* 0x000fe20008410000 */
[----:B------:R-:W-:Y:S01]  /*4a20*/  I2FP.F32.S32 R34, R103 ;  /* 0x0000006700227245 */ /* 0x000fe20000201400 */
[----:B------:R-:W-:Y:S01]  /*4a30*/  FMUL.FTZ R54, R38, UR24 ;  /* 0x0000001826367c20 */ /* 0x000fe20008410000 */
[----:B--2---:R-:W-:Y:S01]  /*4a40*/  FFMA.FTZ R93, R19, UR6, R156 ;  /* 0x00000006135d7c23 */ /* 0x004fe2000801009c */
[-C--:B------:R-:W-:Y:S01]  /*4a50*/  I2FP.F32.S32 R103, R117.reuse ;  /* 0x0000007500677245 */ /* 0x080fe20000201400 */
[----:B------:R1:W-:Y:S01]  /*4a60*/  MUFU.TANH R19, R101 ;  /* 0x0000006500137308 */ /* 0x0003e20000002400 */
[----:B------:R-:W-:Y:S01]  /*4a70*/  I2FP.F32.S32 R119, R117 ;  /* 0x0000007500777245 */ /* 0x000fe20000201400 */
[----:B------:R-:W-:Y:S01]  /*4a80*/  FMUL.FTZ R44, R20, UR24 ;  /* 0x00000018142c7c20 */ /* 0x000fe20008410000 */
[----:B------:R-:W-:Y:S01]  /*4a90*/  FFMA.FTZ R38, R115, UR6, R164 ;  /* 0x0000000673267c23 */ /* 0x000fe200080100a4 */
[----:B------:R-:W-:Y:S01]  /*4aa0*/  FFMA.FTZ R163, R8, UR6, R163 ;  /* 0x0000000608a37c23 */ /* 0x000fe200080100a3 */
[----:B------:R-:W-:Y:S01]  /*4ab0*/  FMUL.FTZ R81, R66, UR24 ;  /* 0x0000001842517c20 */ /* 0x000fe20008410000 */
[----:B------:R-:W-:Y:S01]  /*4ac0*/  FFMA.FTZ R34, R34, UR6, R165 ;  /* 0x0000000622227c23 */ /* 0x000fe200080100a5 */
[----:B------:R-:W-:Y:S01]  /*4ad0*/  FFMA.FTZ R166, R103, UR6, R166 ;  /* 0x0000000667a67c23 */ /* 0x000fe200080100a6 */
[----:B------:R-:W-:Y:S01]  /*4ae0*/  FSEL R93, R93, -INF , !P6 ;  /* 0xff8000005d5d7808 */ /* 0x000fe20007000000 */
[----:B------:R-:W-:Y:S01]  /*4af0*/  FFMA.FTZ R20, R119, UR6, R168 ;  /* 0x0000000677147c23 */ /* 0x000fe200080100a8 */
[----:B------:R-:W-:Y:S01]  /*4b00*/  FSEL R40, R40, -INF , !P3 ;  /* 0xff80000028287808 */ /* 0x000fe20005800000 */
[----:B------:R-:W-:Y:S01]  /*4b10*/  FMUL.FTZ R66, R49, UR24 ;  /* 0x0000001831427c20 */ /* 0x000fe20008410000 */
[----:B------:R2:W-:Y:S01]  /*4b20*/  MUFU.TANH R115, R99 ;  /* 0x0000006300737308 */ /* 0x0005e20000002400 */
[----:B------:R-:W-:Y:S01]  /*4b30*/  VIADD R103, R109, 0x20 ;  /* 0x000000206d677836 */ /* 0x000fe20000000000 */
[----:B------:R-:W-:Y:S01]  /*4b40*/  ISETP.GE.AND P6, PT, R117, R130, PT ;  /* 0x000000827500720c */ /* 0x000fe20003fc6270 */
[----:B------:R-:W-:Y:S01]  /*4b50*/  VIADD R121, R109, 0x21 ;  /* 0x000000216d797836 */ /* 0x000fe20000000000 */
[----:B------:R-:W-:Y:S01]  /*4b60*/  ISETP.GE.AND P3, PT, R117, R128, PT ;  /* 0x000000807500720c */ /* 0x000fe20003f66270 */
[----:B-1----:R-:W-:-:S02]  /*4b70*/  VIADD R101, R109, 0x19 ;  /* 0x000000196d657836 */ /* 0x002fc40000000000 */
[----:B------:R-:W-:Y:S01]  /*4b80*/  FMUL.FTZ R49, R43, UR24 ;  /* 0x000000182b317c20 */ /* 0x000fe20008410000 */
[----:B------:R-:W-:Y:S01]  /*4b90*/  FMUL.FTZ R43, R29, UR24 ;  /* 0x000000181d2b7c20 */ /* 0x000fe20008410000 */
[----:B------:R1:W-:Y:S01]  /*4ba0*/  MUFU.TANH R116, R89 ;  /* 0x0000005900747308 */ /* 0x0003e20000002400 */
[----:B------:R-:W-:Y:S01]  /*4bb0*/  FMUL.FTZ R29, R23, UR24 ;  /* 0x00000018171d7c20 */ /* 0x000fe20008410000 */
[-C--:B------:R-:W-:Y:S01]  /*4bc0*/  I2FP.F32.S32 R8, R101.reuse ;  /* 0x0000006500087245 */ /* 0x080fe20000201400 */
[----:B------:R-:W-:Y:S01]  /*4bd0*/  FMUL.FTZ R15, R92, UR24 ;  /* 0x000000185c0f7c20 */ /* 0x000fe20008410000 */
[----:B------:R-:W-:Y:S01]  /*4be0*/  I2FP.F32.S32 R16, R101 ;  /* 0x0000006500107245 */ /* 0x000fe20000201400 */
[----:B------:R-:W-:Y:S01]  /*4bf0*/  FMUL.FTZ R23, R10, UR24 ;  /* 0x000000180a177c20 */ /* 0x000fe20008410000 */
[----:B------:R-:W-:Y:S01]  /*4c00*/  FSEL R38, R38, -INF , !P2 ;  /* 0xff80000026267808 */ /* 0x000fe20005000000 */
[----:B------:R-:W-:Y:S01]  /*4c10*/  FFMA.FTZ R167, R8, UR6, R167 ;  /* 0x0000000608a77c23 */ /* 0x000fe200080100a7 */
[----:B------:R3:W-:Y:S01]  /*4c20*/  MUFU.TANH R117, R97 ;  /* 0x0000006100757308 */ /* 0x0007e20000002400 */
[----:B--2---:R-:W-:Y:S01]  /*4c30*/  VIADD R99, R109, 0x28 ;  /* 0x000000286d637836 */ /* 0x004fe20000000000 */
[----:B------:R-:W-:Y:S01]  /*4c40*/  ISETP.GE.AND P2, PT, R101, R128, PT ;  /* 0x000000806500720c */ /* 0x000fe20003f46270 */
[----:B------:R-:W-:Y:S01]  /*4c50*/  FMUL.FTZ R92, R72, UR24 ;  /* 0x00000018485c7c20 */ /* 0x000fe20008410000 */
[----:B------:R-:W-:Y:S01]  /*4c60*/  FSEL R34, R34, -INF , !P4 ;  /* 0xff80000022227808 */ /* 0x000fe20006000000 */
[----:B------:R-:W-:Y:S01]  /*4c70*/  FMUL.FTZ R72, R59, UR24 ;  /* 0x000000183b487c20 */ /* 0x000fe20008410000 */
[----:B------:R-:W-:Y:S01]  /*4c80*/  FSEL R20, R20, -INF , !P3 ;  /* 0xff80000014147808 */ /* 0x000fe20005800000 */
[----:B------:R-:W-:Y:S01]  /*4c90*/  FFMA.FTZ R16, R16, UR6, R169 ;  /* 0x0000000610107c23 */ /* 0x000fe200080100a9 */
[----:B------:R2:W-:Y:S01]  /*4ca0*/  MUFU.TANH R118, R95 ;  /* 0x0000005f00767308 */ /* 0x0005e20000002400 */
[----:B-1----:R-:W-:Y:S01]  /*4cb0*/  FSEL R89, R162, -INF , !P5 ;  /* 0xff800000a2597808 */ /* 0x002fe20006800000 */
[----:B------:R-:W-:Y:S01]  /*4cc0*/  FMUL.FTZ R59, R47, UR24 ;  /* 0x000000182f3b7c20 */ /* 0x000fe20008410000 */
[----:B------:R-:W-:Y:S01]  /*4cd0*/  ISETP.GE.AND P5, PT, R101, R130, PT ;  /* 0x000000826500720c */ /* 0x000fe20003fa6270 */
[----:B------:R-:W-:Y:S01]  /*4ce0*/  FMUL.FTZ R47, R33, UR24 ;  /* 0x00000018212f7c20 */ /* 0x000fe20008410000 */
[----:B------:R-:W-:Y:S01]  /*4cf0*/  I2FP.F32.S32 R101, R103 ;  /* 0x0000006700657245 */ /* 0x000fe20000201400 */
[----:B------:R-:W-:Y:S01]  /*4d00*/  FMUL.FTZ R33, R26, UR24 ;  /* 0x000000181a217c20 */ /* 0x000fe20008410000 */
[----:B------:R-:W-:Y:S01]  /*4d10*/  ISETP.GE.AND P4, PT, R103, R128, PT ;  /* 0x000000806700720c */ /* 0x000fe20003f86270 */
[----:B------:R-:W-:Y:S01]  /*4d20*/  FMUL.FTZ R26, R18, UR24 ;  /* 0x00000018121a7c20 */ /* 0x000fe20008410000 */
[----:B---3--:R-:W-:Y:S01]  /*4d30*/  FSEL R97, R163, -INF , !P0 ;  /* 0xff800000a3617808 */ /* 0x008fe20004000000 */
[----:B------:R1:W-:Y:S01]  /*4d40*/  MUFU.TANH R119, R91 ;  /* 0x0000005b00777308 */ /* 0x0003e20000002400 */
[----:B------:R-:W-:Y:S01]  /*4d50*/  ISETP.GE.AND P0, PT, R103, R130, PT ;  /* 0x000000826700720c */ /* 0x000fe20003f06270 */
[----:B------:R-:W-:Y:S01]  /*4d60*/  FFMA.FTZ R101, R101, UR6, R132 ;  /* 0x0000000665657c23 */ /* 0x000fe20008010084 */
[-C--:B------:R-:W-:Y:S01]  /*4d70*/  I2FP.F32.S32 R8, R121.reuse ;  /* 0x0000007900087245 */ /* 0x080fe20000201400 */
[----:B------:R-:W-:Y:S01]  /*4d80*/  VIADD R123, R109, 0x30 ;  /* 0x000000306d7b7836 */ /* 0x000fe20000000000 */
[----:B------:R-:W-:Y:S01]  /*4d90*/  ISETP.GE.AND P3, PT, R121, R128, PT ;  /* 0x000000807900720c */ /* 0x000fe20003f66270 */
[----:B------:R-:W-:Y:S01]  /*4da0*/  FMUL.FTZ R6, R74, UR24 ;  /* 0x000000184a067c20 */ /* 0x000fe20008410000 */
[----:B--2---:R-:W-:Y:S01]  /*4db0*/  FSEL R95, R166, -INF , !P6 ;  /* 0xff800000a65f7808 */ /* 0x004fe20007000000 */
[----:B------:R-:W-:Y:S01]  /*4dc0*/  FMUL.FTZ R74, R63, UR24 ;  /* 0x000000183f4a7c20 */ /* 0x000fe20008410000 */
[-C--:B------:R-:W-:Y:S01]  /*4dd0*/  ISETP.GE.AND P6, PT, R121, R130.reuse, PT ;  /* 0x000000827900720c */ /* 0x080fe20003fc6270 */
[----:B------:R-:W-:Y:S01]  /*4de0*/  FMUL.FTZ R63, R51, UR24 ;  /* 0x00000018333f7c20 */ /* 0x000fe20008410000 */
[----:B------:R-:W-:Y:S01]  /*4df0*/  I2FP.F32.S32 R10, R121 ;  /* 0x00000079000a7245 */ /* 0x000fe20000201400 */
[----:B------:R-:W-:Y:S01]  /*4e00*/  FMUL.FTZ R51, R32, UR24 ;  /* 0x0000001820337c20 */ /* 0x000fe20008410000 */
[----:B------:R-:W-:Y:S01]  /*4e10*/  I2FP.F32.S32 R103, R103 ;  /* 0x0000006700677245 */ /* 0x000fe20000201400 */
[----:B------:R-:W-:Y:S01]  /*4e20*/  MUFU.TANH R112, R112 ;  /* 0x0000007000707308 */ /* 0x000fe20000002400 */
[-C--:B------:R-:W-:Y:S01]  /*4e30*/  I2FP.F32.S32 R121, R99.reuse ;  /* 0x0000006300797245 */ /* 0x080fe20000201400 */
[----:B------:R-:W-:Y:S01]  /*4e40*/  FFMA.FTZ R10, R10, UR6, R135 ;  /* 0x000000060a0a7c23 */ /* 0x000fe20008010087 */
[----:B-1----:R-:W-:Y:S01]  /*4e50*/  FSEL R91, R167, -INF , !P5 ;  /* 0xff800000a75b7808 */ /* 0x002fe20006800000 */
[----:B------:R-:W-:Y:S01]  /*4e60*/  FFMA.FTZ R18, R103, UR6, R134 ;  /* 0x0000000667127c23 */ /* 0x000fe20008010086 */
[----:B------:R-:W-:Y:S01]  /*4e70*/  FSEL R16, R16, -INF , !P2 ;  /* 0xff80000010107808 */ /* 0x000fe20005000000 */
[----:B------:R-:W-:Y:S01]  /*4e80*/  FFMA.FTZ R172, R121, UR6, R172 ;  /* 0x0000000679ac7c23 */ /* 0x000fe200080100ac */
[----:B------:R-:W-:Y:S01]  /*4e90*/  I2FP.F32.S32 R155, R99 ;  /* 0x00000063009b7245 */ /* 0x000fe20000201400 */
[----:B------:R-:W-:Y:S01]  /*4ea0*/  VIADD R121, R109, 0x29 ;  /* 0x000000296d797836 */ /* 0x000fe20000000000 */
[----:B------:R-:W-:Y:S01]  /*4eb0*/  ISETP.GE.AND P5, PT, R99, R130, PT ;  /* 0x000000826300720c */ /* 0x000fe20003fa6270 */
[----:B------:R-:W-:Y:S01]  /*4ec0*/  VIADD R103, R109, 0x31 ;  /* 0x000000316d677836 */ /* 0x000fe20000000000 */
[----:B------:R-:W-:Y:S01]  /*4ed0*/  ISETP.GE.AND P2, PT, R99, R128, PT ;  /* 0x000000806300720c */ /* 0x000fe20003f46270 */
[----:B------:R-:W-:Y:S01]  /*4ee0*/  FFMA.FTZ R99, R8, UR6, R133 ;  /* 0x0000000608637c23 */ /* 0x000fe20008010085 */
[----:B------:R-:W-:Y:S01]  /*4ef0*/  FSEL R101, R101, -INF , !P0 ;  /* 0xff80000065657808 */ /* 0x000fe20004000000 */
[----:B------:R-:W-:Y:S01]  /*4f00*/  FFMA.FTZ R155, R155, UR6, R170 ;  /* 0x000000069b9b7c23 */ /* 0x000fe200080100aa */
[----:B------:R-:W-:Y:S01]  /*4f10*/  FSEL R18, R18, -INF , !P4 ;  /* 0xff80000012127808 */ /* 0x000fe20006000000 */
[----:B------:R1:W-:Y:S01]  /*4f20*/  MUFU.TANH R120, R6 ;  /* 0x0000000600787308 */ /* 0x0003e20000002400 */
[----:B------:R-:W-:-:S02]  /*4f30*/  I2FP.F32.S32 R134, R121 ;  /* 0x0000007900867245 */ /* 0x000fc40000201400 */
[C---:B------:R-:W-:Y:S02]  /*4f40*/  ISETP.GE.AND P0, PT, R121.reuse, R130, PT ;  /* 0x000000827900720c */ /* 0x040fe40003f06270 */
[----:B------:R-:W-:Y:S01]  /*4f50*/  ISETP.GE.AND P4, PT, R121, R128, PT ;  /* 0x000000807900720c */ /* 0x000fe20003f86270 */
[----:B------:R-:W-:Y:S01]  /*4f60*/  FFMA.FTZ R147, R134, UR6, R171 ;  /* 0x0000000686937c23 */ /* 0x000fe200080100ab */
[----:B------:R-:W-:Y:S01]  /*4f70*/  I2FP.F32.S32 R132, R121 ;  /* 0x0000007900847245 */ /* 0x000fe20000201400 */
[----:B------:R-:W2:Y:S01]  /*4f80*/  MUFU.TANH R131, R131 ;  /* 0x0000008300837308 */ /* 0x000ea20000002400 */
[-C--:B------:R-:W-:Y:S02]  /*4f90*/  I2FP.F32.S32 R121, R123.reuse ;  /* 0x0000007b00797245 */ /* 0x080fe40000201400 */
[----:B------:R-:W-:Y:S01]  /*4fa0*/  FSEL R99, R99, -INF , !P6 ;  /* 0xff80000063637808 */ /* 0x000fe20007000000 */
[----:B------:R-:W-:Y:S01]  /*4fb0*/  FFMA.FTZ R173, R132, UR6, R173 ;  /* 0x0000000684ad7c23 */ /* 0x000fe200080100ad */
[----:B------:R-:W-:Y:S01]  /*4fc0*/  FSEL R10, R10, -INF , !P3 ;  /* 0xff8000000a0a7808 */ /* 0x000fe20005800000 */
[----:B------:R-:W-:Y:S01]  /*4fd0*/  FFMA.FTZ R174, R121, UR6, R174 ;  /* 0x0000000679ae7c23 */ /* 0x000fe200080100ae */
[----:B------:R-:W-:Y:S01]  /*4fe0*/  I2FP.F32.S32 R8, R123 ;  /* 0x0000007b00087245 */ /* 0x000fe20000201400 */
[----:B------:R-:W-:Y:S01]  /*4ff0*/  VIADD R121, R109, 0x39 ;  /* 0x000000396d797836 */ /* 0x000fe20000000000 */
[C---:B------:R-:W-:Y:S01]  /*5000*/  ISETP.GE.AND P6, PT, R123.reuse, R130, PT ;  /* 0x000000827b00720c */ /* 0x040fe20003fc6270 */
[----:B------:R3:W-:Y:S01]  /*5010*/  MUFU.TANH R122, R4 ;  /* 0x00000004007a7308 */ /* 0x0007e20000002400 */
[----:B------:R-:W-:Y:S01]  /*5020*/  ISETP.GE.AND P3, PT, R123, R128, PT ;  /* 0x000000807b00720c */ /* 0x000fe20003f66270 */
[----:B------:R-:W-:Y:S01]  /*5030*/  VIADD R123, R109, 0x38 ;  /* 0x000000386d7b7836 */ /* 0x000fe20000000000 */
[-C--:B------:R-:W-:Y:S01]  /*5040*/  I2FP.F32.S32 R32, R103.reuse ;  /* 0x0000006700207245 */ /* 0x080fe20000201400 */
[----:B------:R-:W-:Y:S01]  /*5050*/  FFMA.FTZ R8, R8, UR6, R129 ;  /* 0x0000000608087c23 */ /* 0x000fe20008010081 */
[----:B------:R-:W-:-:S02]  /*5060*/  I2FP.F32.S32 R129, R103 ;  /* 0x0000006700817245 */ /* 0x000fc40000201400 */
[----:B------:R-:W-:Y:S01]  /*5070*/  FSEL R155, R155, -INF , !P5 ;  /* 0xff8000009b9b7808 */ /* 0x000fe20006800000 */
[----:B------:R-:W-:Y:S01]  /*5080*/  FFMA.FTZ R165, R32, UR6, R175 ;  /* 0x0000000620a57c23 */ /* 0x000fe200080100af */
[----:B------:R-:W-:Y:S01]  /*5090*/  I2FP.F32.S32 R32, R123 ;  /* 0x0000007b00207245 */ /* 0x000fe20000201400 */
[----:B------:R-:W-:Y:S01]  /*50a0*/  FFMA.FTZ R124, R129, UR6, R124 ;  /* 0x00000006817c7c23 */ /* 0x000fe2000801007c */
[----:B-1----:R-:W-:Y:S01]  /*50b0*/  FSEL R6, R172, -INF , !P2 ;  /* 0xff800000ac067808 */ /* 0x002fe20005000000 */
[----:B------:R-:W-:Y:S01]  /*50c0*/  VIADD R129, R109, 0x41 ;  /* 0x000000416d817836 */ /* 0x000fe20000000000 */
[C---:B------:R-:W-:Y:S01]  /*50d0*/  ISETP.GE.AND P5, PT, R103.reuse, R130, PT ;  /* 0x000000826700720c */ /* 0x040fe20003fa6270 */
[----:B------:R-:W-:Y:S01]  /*50e0*/  FFMA.FTZ R125, R32, UR6, R125 ;  /* 0x00000006207d7c23 */ /* 0x000fe2000801007d */
[----:B------:R-:W-:Y:S01]  /*50f0*/  ISETP.GE.AND P2, PT, R103, R128, PT ;  /* 0x000000806700720c */ /* 0x000fe20003f46270 */
[----:B------:R-:W1:Y:S01]  /*5100*/  MUFU.TANH R108, R108 ;  /* 0x0000006c006c7308 */ /* 0x000e620000002400 */
[----:B------:R-:W-:-:S02]  /*5110*/  FSEL R103, R174, -INF , !P6 ;  /* 0xff800000ae677808 */ /* 0x000fc40007000000 */
[----:B------:R-:W-:Y:S02]  /*5120*/  FSEL R8, R8, -INF , !P3 ;  /* 0xff80000008087808 */ /* 0x000fe40005800000 */
[----:B------:R-:W-:Y:S02]  /*5130*/  FSEL R147, R147, -INF , !P0 ;  /* 0xff80000093937808 */ /* 0x000fe40004000000 */
[----:B---3--:R-:W-:Y:S01]  /*5140*/  FSEL R4, R173, -INF , !P4 ;  /* 0xff800000ad047808 */ /* 0x008fe20006000000 */
[----:B------:R-:W3:Y:S01]  /*5150*/  MUFU.TANH R111, R111 ;  /* 0x0000006f006f7308 */ /* 0x000ee20000002400 */
[-C--:B------:R-:W-:Y:S02]  /*5160*/  I2FP.F32.S32 R175, R121.reuse ;  /* 0x0000007900af7245 */ /* 0x080fe40000201400 */
[C---:B------:R-:W-:Y:S02]  /*5170*/  ISETP.GE.AND P6, PT, R121.reuse, R130, PT ;  /* 0x000000827900720c */ /* 0x040fe40003fc6270 */
[----:B------:R-:W-:Y:S01]  /*5180*/  ISETP.GE.AND P3, PT, R121, R128, PT ;  /* 0x000000807900720c */ /* 0x000fe20003f66270 */
[----:B------:R-:W-:Y:S01]  /*5190*/  FFMA.FTZ R175, R175, UR6, R126 ;  /* 0x00000006afaf7c23 */ /* 0x000fe2000801007e */
[----:B------:R-:W-:Y:S01]  /*51a0*/  I2FP.F32.S32 R134, R121 ;  /* 0x0000007900867245 */ /* 0x000fe20000201400 */
[----:B------:R-:W-:Y:S01]  /*51b0*/  VIADD R121, R109, 0x40 ;  /* 0x000000406d797836 */ /* 0x000fe20000000000 */
[C---:B------:R-:W-:Y:S01]  /*51c0*/  ISETP.GE.AND P0, PT, R123.reuse, R130, PT ;  /* 0x000000827b00720c */ /* 0x040fe20003f06270 */
[----:B------:R-:W4:Y:S01]  /*51d0*/  MUFU.TANH R114, R114 ;  /* 0x0000007200727308 */ /* 0x000f220000002400 */
[----:B------:R-:W-:Y:S01]  /*51e0*/  ISETP.GE.AND P4, PT, R123, R128, PT ;  /* 0x000000807b00720c */ /* 0x000fe20003f86270 */
[----:B--2---:R-:W-:Y:S01]  /*51f0*/  FFMA.FTZ R126, R134, UR6, R131 ;  /* 0x00000006867e7c23 */ /* 0x004fe20008010083 */
[----:B------:R-:W-:Y:S01]  /*5200*/  I2FP.F32.S32 R132, R123 ;  /* 0x0000007b00847245 */ /* 0x000fe20000201400 */
[----:B------:R-:W-:Y:S01]  /*5210*/  VIADD R123, R109, 0x48 ;  /* 0x000000486d7b7836 */ /* 0x000fe20000000000 */
[----:B------:R-:W-:-:S02]  /*5220*/  FSEL R165, R165, -INF , !P5 ;  /* 0xff800000a5a57808 */ /* 0x000fc40006800000 */
[----:B------:R-:W-:Y:S01]  /*5230*/  FSEL R32, R124, -INF , !P2 ;  /* 0xff8000007c207808 */ /* 0x000fe20005000000 */
[----:B------:R-:W-:Y:S01]  /*5240*/  FFMA.FTZ R127, R132, UR6, R127 ;  /* 0x00000006847f7c23 */ /* 0x000fe2000801007f */
[-C--:B------:R-:W-:Y:S01]  /*5250*/  I2FP.F32.S32 R173, R121.reuse ;  /* 0x0000007900ad7245 */ /* 0x080fe20000201400 */
[----:B------:R-:W2:Y:S01]  /*5260*/  MUFU.TANH R113, R113 ;  /* 0x0000007100717308 */ /* 0x000ea20000002400 */
[C---:B------:R-:W-:Y:S02]  /*5270*/  ISETP.GE.AND P5, PT, R121.reuse, R130, PT ;  /* 0x000000827900720c */ /* 0x040fe40003fa6270 */
[----:B------:R-:W-:Y:S01]  /*5280*/  ISETP.GE.AND P2, PT, R121, R128, PT ;  /* 0x000000807900720c */ /* 0x000fe20003f46270 */
[----:B------:R-:W-:Y:S01]  /*5290*/  FFMA.FTZ R173, R173, UR6, R104 ;  /* 0x00000006adad7c23 */ /* 0x000fe20008010068 */
[----:B------:R-:W-:Y:S02]  /*52a0*/  FSEL R163, R125, -INF , !P0 ;  /* 0xff8000007da37808 */ /* 0x000fe40004000000 */
[----:B------:R-:W-:Y:S01]  /*52b0*/  I2FP.F32.S32 R121, R121 ;  /* 0x0000007900797245 */ /* 0x000fe20000201400 */
[----:B------:R-:W2:Y:S01]  /*52c0*/  MUFU.TANH R110, R110 ;  /* 0x0000006e006e7308 */ /* 0x000ea20000002400 */
[----:B------:R-:W-:-:S02]  /*52d0*/  I2FP.F32.S32 R125, R123 ;  /* 0x0000007b007d7245 */ /* 0x000fc40000201400 */
[-C--:B------:R-:W-:Y:S01]  /*52e0*/  I2FP.F32.S32 R124, R129.reuse ;  /* 0x00000081007c7245 */ /* 0x080fe20000201400 */
[----:B------:R-:W-:Y:S01]  /*52f0*/  FFMA.FTZ R224, R121, UR6, R106 ;  /* 0x0000000679e07c23 */ /* 0x000fe2000801006a */
[----:B------:R-:W-:Y:S01]  /*5300*/  I2FP.F32.S32 R132, R129 ;  /* 0x0000008100847245 */ /* 0x000fe20000201400 */
[----:B------:R-:W-:Y:S01]  /*5310*/  FFMA.FTZ R112, R125, UR6, R112 ;  /* 0x000000067d707c23 */ /* 0x000fe20008010070 */
[----:B------:R-:W-:Y:S01]  /*5320*/  FSEL R226, R127, -INF , !P4 ;  /* 0xff8000007fe27808 */ /* 0x000fe20006000000 */
[----:B------:R-:W-:Y:S01]  /*5330*/  FFMA.FTZ R105, R124, UR6, R105 ;  /* 0x000000067c697c23 */ /* 0x000fe20008010069 */
[----:B------:R-:W-:Y:S02]  /*5340*/  VIADD R125, R109, 0x59 ;  /* 0x000000596d7d7836 */ /* 0x000fe40000000000 */
[----:B------:R-:W-:Y:S01]  /*5350*/  FFMA.FTZ R107, R132, UR6, R107 ;  /* 0x00000006846b7c23 */ /* 0x000fe2000801006b */
[----:B------:R-:W-:Y:S01]  /*5360*/  ISETP.GE.AND P0, PT, R129, R130, PT ;  /* 0x000000828100720c */ /* 0x000fe20003f06270 */
[----:B------:R-:W-:Y:S01]  /*5370*/  VIADD R121, R109, 0x60 ;  /* 0x000000606d797836 */ /* 0x000fe20000000000 */
[----:B------:R-:W-:Y:S01]  /*5380*/  ISETP.GE.AND P4, PT, R129, R128, PT ;  /* 0x000000808100720c */ /* 0x000fe20003f86270 */
[----:B------:R1:W-:Y:S01]  /*5390*/  MUFU.TANH R106, R79 ;  /* 0x0000004f006a7308 */ /* 0x0003e20000002400 */
[----:B------:R-:W-:-:S02]  /*53a0*/  I2FP.F32.S32 R132, R123 ;  /* 0x0000007b00847245 */ /* 0x000fc40000201400 */
[----:B------:R-:W-:Y:S02]  /*53b0*/  FSEL R175, R175, -INF , !P6 ;  /* 0xff800000afaf7808 */ /* 0x000fe40007000000 */
[----:B------:R-:W-:Y:S01]  /*53c0*/  FSEL R173, R173, -INF , !P5 ;  /* 0xff800000adad7808 */ /* 0x000fe20006800000 */
[----:B------:R-:W-:Y:S01]  /*53d0*/  FFMA.FTZ R7, R132, UR6, R7 ;  /* 0x0000000684077c23 */ /* 0x000fe20008010007 */
[----:B------:R-:W-:Y:S01]  /*53e0*/  FSEL R224, R224, -INF , !P2 ;  /* 0xff800000e0e07808 */ /* 0x000fe20005000000 */
[----:B------:R-:W-:Y:S01]  /*53f0*/  MUFU.TANH R102, R102 ;  /* 0x0000006600667308 */ /* 0x000fe20000002400 */
[-C--:B------:R-:W-:Y:S02]  /*5400*/  ISETP.GE.AND P6, PT, R123, R130.reuse, PT ;  /* 0x000000827b00720c */ /* 0x080fe40003fc6270 */
[----:B------:R-:W-:Y:S02]  /*5410*/  I2FP.F32.S32 R124, R125 ;  /* 0x0000007d007c7245 */ /* 0x000fe40000201400 */
[----:B------:R-:W-:-:S02]  /*5420*/  ISETP.GE.AND P5, PT, R125, R130, PT ;  /* 0x000000827d00720c */ /* 0x000fc40003fa6270 */
[----:B------:R-:W-:Y:S01]  /*5430*/  ISETP.GE.AND P2, PT, R125, R128, PT ;  /* 0x000000807d00720c */ /* 0x000fe20003f46270 */
[----:B------:R4:W-:Y:S01]  /*5440*/  MUFU.TANH R104, R81 ;  /* 0x0000005100687308 */ /* 0x0009e20000002400 */
[----:B-1----:R-:W-:Y:S01]  /*5450*/  VIADD R79, R109, 0x68 ;  /* 0x000000686d4f7836 */ /* 0x002fe20000000000 */
[----:B------:R-:W-:Y:S01]  /*5460*/  FSEL R171, R105, -INF , !P0 ;  /* 0xff80000069ab7808 */ /* 0x000fe20004000000 */
[----:B------:R-:W-:Y:S01]  /*5470*/  FFMA.FTZ R85, R124, UR6, R85 ;  /* 0x000000067c557c23 */ /* 0x000fe20008010055 */
[----:B------:R-:W-:Y:S02]  /*5480*/  FSEL R146, R107, -INF , !P4 ;  /* 0xff8000006b927808 */ /* 0x000fe40006000000 */
[----:B------:R-:W-:Y:S02]  /*5490*/  I2FP.F32.S32 R125, R125 ;  /* 0x0000007d007d7245 */ /* 0x000fe40000201400 */
[----:B------:R-:W-:Y:S01]  /*54a0*/  I2FP.F32.S32 R134, R121 ;  /* 0x0000007900867245 */ /* 0x000fe20000201400 */
[----:B------:R-:W1:Y:S01]  /*54b0*/  MUFU.TANH R98, R98 ;  /* 0x0000006200627308 */ /* 0x000e620000002400 */
[----:B------:R-:W-:Y:S01]  /*54c0*/  ISETP.GE.AND P0, PT, R121, R130, PT ;  /* 0x000000827900720c */ /* 0x000fe20003f06270 */
[----:B------:R-:W-:Y:S01]  /*54d0*/  FFMA.FTZ R108, R125, UR6, R108 ;  /* 0x000000067d6c7c23 */ /* 0x000fe2000801006c */
[----:B------:R-:W-:Y:S01]  /*54e0*/  ISETP.GE.AND P4, PT, R121, R128, PT ;  /* 0x000000807900720c */ /* 0x000fe20003f86270 */
[----:B---3--:R-:W-:Y:S01]  /*54f0*/  FFMA.FTZ R111, R134, UR6, R111 ;  /* 0x00000006866f7c23 */ /* 0x008fe2000801006f */
[----:B------:R-:W-:-:S02]  /*5500*/  FSEL R126, R126, -INF , !P3 ;  /* 0xff8000007e7e7808 */ /* 0x000fc40005800000 */
[----:B------:R-:W-:Y:S01]  /*5510*/  I2FP.F32.S32 R121, R121 ;  /* 0x0000007900797245 */ /* 0x000fe20000201400 */
[----:B----4-:R-:W-:Y:S01]  /*5520*/  VIADD R81, R109, 0x61 ;  /* 0x000000616d517836 */ /* 0x010fe20000000000 */
[----:B------:R-:W-:Y:S01]  /*5530*/  ISETP.GE.AND P3, PT, R123, R128, PT ;  /* 0x000000807b00720c */ /* 0x000fe20003f66270 */
[----:B------:R3:W-:Y:S01]  /*5540*/  MUFU.TANH R105, R77 ;  /* 0x0000004d00697308 */ /* 0x0007e20000002400 */
[----:B------:R-:W-:Y:S01]  /*5550*/  FSEL R167, R112, -INF , !P6 ;  /* 0xff80000070a77808 */ /* 0x000fe20007000000 */
[----:B------:R-:W-:Y:S01]  /*5560*/  FFMA.FTZ R114, R121, UR6, R114 ;  /* 0x0000000679727c23 */ /* 0x000fe20008010072 */
[-C--:B------:R-:W-:Y:S02]  /*5570*/  I2FP.F32.S32 R112, R79.reuse ;  /* 0x0000004f00707245 */ /* 0x080fe40000201400 */
[----:B------:R-:W-:Y:S01]  /*5580*/  FSEL R222, R7, -INF , !P3 ;  /* 0xff80000007de7808 */ /* 0x000fe20005800000 */
[C---:B------:R-:W-:Y:S01]  /*5590*/  VIADD R7, R109.reuse, 0x70 ;  /* 0x000000706d077836 */ /* 0x040fe20000000000 */
[----:B------:R-:W-:Y:S01]  /*55a0*/  I2FP.F32.S32 R214, R79 ;  /* 0x0000004f00d67245 */ /* 0x000fe20000201400 */
[----:B------:R-:W-:Y:S01]  /*55b0*/  FFMA.FTZ R129, R112, UR6, R17 ;  /* 0x0000000670817c23 */ /* 0x000fe20008010011 */
[-C--:B------:R-:W-:Y:S01]  /*55c0*/  I2FP.F32.S32 R124, R81.reuse ;  /* 0x00000051007c7245 */ /* 0x080fe20000201400 */
[----:B------:R-:W-:Y:S01]  /*55d0*/  VIADD R17, R109, 0x71 ;  /* 0x000000716d117836 */ /* 0x000fe20000000000 */
[C---:B------:R-:W-:Y:S01]  /*55e0*/  ISETP.GE.AND P6, PT, R81.reuse, R130, PT ;  /* 0x000000825100720c */ /* 0x040fe20003fc6270 */
[----:B------:R-:W-:Y:S01]  /*55f0*/  FFMA.FTZ R214, R214, UR6, R11 ;  /* 0x00000006d6d67c23 */ /* 0x000fe2000801000b */
[----:B------:R-:W-:Y:S01]  /*5600*/  ISETP.GE.AND P3, PT, R81, R128, PT ;  /* 0x000000805100720c */ /* 0x000fe20003f66270 */
[----:B------:R4:W-:Y:S01]  /*5610*/  MUFU.TANH R11, R75 ;  /* 0x0000004b000b7308 */ /* 0x0009e20000002400 */
[----:B------:R-:W-:Y:S01]  /*5620*/  I2FP.F32.S32 R81, R81 ;  /* 0x0000005100517245 */ /* 0x000fe20000201400 */
[----:B--2---:R-:W-:Y:S01]  /*5630*/  FFMA.FTZ R113, R124, UR6, R113 ;  /* 0x000000067c717c23 */ /* 0x004fe20008010071 */
[----:B---3--:R-:W-:Y:S01]  /*5640*/  VIADD R77, R109, 0x69 ;  /* 0x000000696d4d7836 */ /* 0x008fe20000000000 */
[----:B------:R-:W-:-:S02]  /*5650*/  FSEL R145, R85, -INF , !P5 ;  /* 0xff80000055917808 */ /* 0x000fc40006800000 */
[----:B------:R-:W-:Y:S01]  /*5660*/  FSEL R172, R108, -INF , !P2 ;  /* 0xff8000006cac7808 */ /* 0x000fe20005000000 */
[----:B------:R-:W-:Y:S01]  /*5670*/  FFMA.FTZ R110, R81, UR6, R110 ;  /* 0x00000006516e7c23 */ /* 0x000fe2000801006e */
[C---:B------:R-:W-:Y:S01]  /*5680*/  ISETP.GE.AND P5, PT, R79.reuse, R130, PT ;  /* 0x000000824f00720c */ /* 0x040fe20003fa6270 */
[----:B------:R-:W2:Y:S01]  /*5690*/  MUFU.TANH R96, R96 ;  /* 0x0000006000607308 */ /* 0x000ea20000002400 */
[----:B------:R-:W-:Y:S02]  /*56a0*/  ISETP.GE.AND P2, PT, R79, R128, PT ;  /* 0x000000804f00720c */ /* 0x000fe40003f46270 */
[----:B------:R-:W-:Y:S01]  /*56b0*/  FSEL R135, R111, -INF , !P0 ;  /* 0xff8000006f877808 */ /* 0x000fe20004000000 */
[----:B------:R-:W-:Y:S01]  /*56c0*/  VIADD R111, R109, 0x99 ;  /* 0x000000996d6f7836 */ /* 0x000fe20000000000 */
[----:B------:R-:W-:Y:S02]  /*56d0*/  FSEL R216, R114, -INF , !P4 ;  /* 0xff80000072d87808 */ /* 0x000fe40006000000 */
[----:B------:R-:W-:Y:S01]  /*56e0*/  I2FP.F32.S32 R79, R77 ;  /* 0x0000004d004f7245 */ /* 0x000fe20000201400 */
[----:B------:R-:W3:Y:S01]  /*56f0*/  MUFU.TANH R92, R92 ;  /* 0x0000005c005c7308 */ /* 0x000ee20000002400 */
[----:B------:R-:W-:-:S02]  /*5700*/  ISETP.GE.AND P0, PT, R77, R130, PT ;  /* 0x000000824d00720c */ /* 0x000fc40003f06270 */
[----:B------:R-:W-:Y:S01]  /*5710*/  ISETP.GE.AND P4, PT, R77, R128, PT ;  /* 0x000000804d00720c */ /* 0x000fe20003f86270 */
[----:B-1----:R-:W-:Y:S01]  /*5720*/  FFMA.FTZ R98, R79, UR6, R98 ;  /* 0x000000064f627c23 */ /* 0x002fe20008010062 */
[----:B------:R-:W-:Y:S02]  /*5730*/  I2FP.F32.S32 R190, R77 ;  /* 0x0000004d00be7245 */ /* 0x000fe40000201400 */
[-C--:B------:R-:W-:Y:S01]  /*5740*/  I2FP.F32.S32 R77, R7.reuse ;  /* 0x00000007004d7245 */ /* 0x080fe20000201400 */
[----:B------:R-:W1:Y:S01]  /*5750*/  MUFU.TANH R94, R94 ;  /* 0x0000005e005e7308 */ /* 0x000e620000002400 */
[----:B----4-:R-:W-:Y:S01]  /*5760*/  I2FP.F32.S32 R75, R7 ;  /* 0x00000007004b7245 */ /* 0x010fe20000201400 */
[----:B------:R-:W-:Y:S01]  /*5770*/  FFMA.FTZ R190, R190, UR6, R9 ;  /* 0x00000006bebe7c23 */ /* 0x000fe20008010009 */
[----:B------:R-:W-:Y:S01]  /*5780*/  I2FP.F32.S32 R108, R17 ;  /* 0x00000011006c7245 */ /* 0x000fe20000201400 */
[----:B------:R-:W-:Y:S01]  /*5790*/  FFMA.FTZ R102, R77, UR6, R102 ;  /* 0x000000064d667c23 */ /* 0x000fe20008010066 */
[----:B------:R-:W-:Y:S01]  /*57a0*/  FSEL R133, R113, -INF , !P6 ;  /* 0xff80000071857808 */ /* 0x000fe20007000000 */
[----:B------:R-:W-:Y:S01]  /*57b0*/  FFMA.FTZ R116, R75, UR6, R116 ;  /* 0x000000064b747c23 */ /* 0x000fe20008010074 */
[----:B------:R-:W-:Y:S01]  /*57c0*/  FSEL R186, R110, -INF , !P3 ;  /* 0xff8000006eba7808 */ /* 0x000fe20005800000 */
[----:B------:R-:W-:Y:S01]  /*57d0*/  VIADD R9, R109, 0x79 ;  /* 0x000000796d097836 */ /* 0x000fe20000000000 */
[C---:B------:R-:W-:Y:S01]  /*57e0*/  ISETP.GE.AND P6, PT, R7.reuse, R130, PT ;  /* 0x000000820700720c */ /* 0x040fe20003fc6270 */
[C---:B------:R-:W-:Y:S01]  /*57f0*/  FFMA.FTZ R121, R108.reuse, UR6, R19 ;  /* 0x000000066c797c23 */ /* 0x040fe20008010013 */
[----:B------:R-:W-:Y:S01]  /*5800*/  ISETP.GE.AND P3, PT, R7, R128, PT ;  /* 0x000000800700720c */ /* 0x000fe20003f66270 */
[----:B------:R-:W-:Y:S01]  /*5810*/  VIADD R19, R109, 0x78 ;  /* 0x000000786d137836 */ /* 0x000fe20000000000 */
[----:B------:R4:W-:Y:S01]  /*5820*/  MUFU.TANH R7, R71 ;  /* 0x0000004700077308 */ /* 0x0009e20000002400 */
[----:B------:R-:W-:Y:S01]  /*5830*/  FSEL R129, R129, -INF , !P5 ;  /* 0xff80000081817808 */ /* 0x000fe20006800000 */
[----:B------:R-:W-:Y:S01]  /*5840*/  FFMA.FTZ R108, R108, UR6, R115 ;  /* 0x000000066c6c7c23 */ /* 0x000fe20008010073 */
[----:B------:R-:W-:-:S02]  /*5850*/  FSEL R214, R214, -INF , !P2 ;  /* 0xff800000d6d67808 */ /* 0x000fc40005000000 */
[C---:B------:R-:W-:Y:S02]  /*5860*/  ISETP.GE.AND P5, PT, R17.reuse, R130, PT ;  /* 0x000000821100720c */ /* 0x040fe40003fa6270 */
[----:B------:R-:W-:Y:S01]  /*5870*/  ISETP.GE.AND P2, PT, R17, R128, PT ;  /* 0x000000801100720c */ /* 0x000fe20003f46270 */
[----:B------:R-:W-:Y:S01]  /*5880*/  MUFU.TANH R86, R86 ;  /* 0x0000005600567308 */ /* 0x000fe20000002400 */
[----:B------:R-:W-:Y:S02]  /*5890*/  FSEL R123, R102, -INF , !P6 ;  /* 0xff800000667b7808 */ /* 0x000fe40007000000 */
[----:B------:R-:W-:Y:S02]  /*58a0*/  FSEL R212, R116, -INF , !P3 ;  /* 0xff80000074d47808 */ /* 0x000fe40005800000 */
[----:B------:R-:W-:Y:S02]  /*58b0*/  I2FP.F32.S32 R85, R9 ;  /* 0x0000000900557245 */ /* 0x000fe40000201400 */
[----:B------:R-:W-:Y:S01]  /*58c0*/  ISETP.GE.AND P6, PT, R9, R130, PT ;  /* 0x000000820900720c */ /* 0x000fe20003fc6270 */
[----:B------:R-:W1:Y:S01]  /*58d0*/  MUFU.TANH R90, R90 ;  /* 0x0000005a005a7308 */ /* 0x000e620000002400 */
[----:B----4-:R-:W-:Y:S01]  /*58e0*/  VIADD R71, R109, 0x80 ;  /* 0x000000806d477836 */ /* 0x010fe20000000000 */
[----:B------:R-:W-:Y:S01]  /*58f0*/  ISETP.GE.AND P3, PT, R9, R128, PT ;  /* 0x000000800900720c */ /* 0x000fe20003f66270 */
[----:B------:R-:W-:Y:S01]  /*5900*/  FFMA.FTZ R85, R85, UR6, R118 ;  /* 0x0000000655557c23 */ /* 0x000fe20008010076 */
[----:B------:R-:W-:-:S02]  /*5910*/  FSEL R127, R98, -INF , !P0 ;  /* 0xff800000627f7808 */ /* 0x000fc40004000000 */
[----:B------:R-:W-:Y:S02]  /*5920*/  I2FP.F32.S32 R9, R9 ;  /* 0x0000000900097245 */ /* 0x000fe40000201400 */
[-C--:B------:R-:W-:Y:S01]  /*5930*/  I2FP.F32.S32 R110, R19.reuse ;  /* 0x00000013006e7245 */ /* 0x080fe20000201400 */
[----:B------:R-:W4:Y:S01]  /*5940*/  MUFU.TANH R84, R84 ;  /* 0x0000005400547308 */ /* 0x000f220000002400 */
[----:B------:R-:W-:Y:S01]  /*5950*/  I2FP.F32.S32 R98, R19 ;  /* 0x0000001300627245 */ /* 0x000fe20000201400 */
[----:B--2---:R-:W-:Y:S01]  /*5960*/  FFMA.FTZ R96, R9, UR6, R96 ;  /* 0x0000000609607c23 */ /* 0x004fe20008010060 */
[----:B------:R-:W-:Y:S01]  /*5970*/  FSEL R121, R121, -INF , !P5 ;  /* 0xff80000079797808 */ /* 0x000fe20006800000 */
[----:B------:R-:W-:Y:S01]  /*5980*/  FFMA.FTZ R110, R110, UR6, R117 ;  /* 0x000000066e6e7c23 */ /* 0x000fe20008010075 */
[----:B------:R-:W-:Y:S01]  /*5990*/  FSEL R198, R108, -INF , !P2 ;  /* 0xff8000006cc67808 */ /* 0x000fe20005000000 */
[----:B------:R-:W-:Y:S01]  /*59a0*/  FFMA.FTZ R98, R98, UR6, R119 ;  /* 0x0000000662627c23 */ /* 0x000fe20008010077 */
[-C--:B------:R-:W-:Y:S01]  /*59b0*/  I2FP.F32.S32 R81, R71.reuse ;  /* 0x0000004700517245 */ /* 0x080fe20000201400 */
[----:B------:R-:W-:Y:S01]  /*59c0*/  VIADD R9, R109, 0x81 ;  /* 0x000000816d097836 */ /* 0x000fe20000000000 */
[C---:B------:R-:W-:Y:S01]  /*59d0*/  ISETP.GE.AND P5, PT, R71.reuse, R130, PT ;  /* 0x000000824700720c */ /* 0x040fe20003fa6270 */
[----:B------:R-:W2:Y:S01]  /*59e0*/  MUFU.TANH R88, R88 ;  /* 0x0000005800587308 */ /* 0x000ea20000002400 */
[----:B------:R-:W-:Y:S01]  /*59f0*/  ISETP.GE.AND P2, PT, R71, R128, PT ;  /* 0x000000804700720c */ /* 0x000fe20003f46270 */
[----:B---3--:R-:W-:Y:S01]  /*5a00*/  FFMA.FTZ R81, R81, UR6, R92 ;  /* 0x0000000651517c23 */ /* 0x008fe2000801005c */
[----:B------:R-:W-:-:S02]  /*5a10*/  I2FP.F32.S32 R71, R71 ;  /* 0x0000004700477245 */ /* 0x000fc40000201400 */
[----:B------:R-:W-:Y:S02]  /*5a20*/  FSEL R190, R190, -INF , !P4 ;  /* 0xff800000bebe7808 */ /* 0x000fe40006000000 */
[----:B------:R-:W-:Y:S01]  /*5a30*/  ISETP.GE.AND P0, PT, R19, R130, PT ;  /* 0x000000821300720c */ /* 0x000fe20003f06270 */
[----:B------:R-:W-:Y:S01]  /*5a40*/  FFMA.FTZ R120, R71, UR6, R120 ;  /* 0x0000000647787c23 */ /* 0x000fe20008010078 */
[----:B------:R-:W-:Y:S01]  /*5a50*/  ISETP.GE.AND P4, PT, R19, R128, PT ;  /* 0x000000801300720c */ /* 0x000fe20003f86270 */
[C---:B------:R-:W-:Y:S01]  /*5a60*/  VIADD R71, R109.reuse, 0x89 ;  /* 0x000000896d477836 */ /* 0x040fe20000000000 */
[----:B------:R-:W3:Y:S01]  /*5a70*/  MUFU.TANH R82, R82 ;  /* 0x0000005200527308 */ /* 0x000ee20000002400 */
[----:B------:R-:W-:Y:S01]  /*5a80*/  FSEL R115, R110, -INF , !P0 ;  /* 0xff8000006e737808 */ /* 0x000fe20004000000 */
[----:B------:R-:W-:Y:S01]  /*5a90*/  VIADD R19, R109, 0x88 ;  /* 0x000000886d137836 */ /* 0x000fe20000000000 */
[----:B------:R-:W-:Y:S02]  /*5aa0*/  FSEL R210, R98, -INF , !P4 ;  /* 0xff80000062d27808 */ /* 0x000fe40006000000 */
[----:B------:R-:W-:-:S02]  /*5ab0*/  I2FP.F32.S32 R79, R9 ;  /* 0x00000009004f7245 */ /* 0x000fc40000201400 */
[C---:B------:R-:W-:Y:S01]  /*5ac0*/  ISETP.GE.AND P0, PT, R9.reuse, R130, PT ;  /* 0x000000820900720c */ /* 0x040fe20003f06270 */
[----:B------:R4:W-:Y:S01]  /*5ad0*/  MUFU.TANH R17, R69 ;  /* 0x0000004500117308 */ /* 0x0009e20000002400 */
[----:B------:R-:W-:Y:S01]  /*5ae0*/  ISETP.GE.AND P4, PT, R9, R128, PT ;  /* 0x000000800900720c */ /* 0x000fe20003f86270 */
[----:B-1----:R-:W-:Y:S01]  /*5af0*/  FFMA.FTZ R79, R79, UR6, R94 ;  /* 0x000000064f4f7c23 */ /* 0x002fe2000801005e */
[----:B------:R-:W-:Y:S02]  /*5b00*/  FSEL R85, R85, -INF , !P6 ;  /* 0xff80000055557808 */ /* 0x000fe40007000000 */
[----:B------:R-:W-:Y:S02]  /*5b10*/  FSEL R202, R96, -INF , !P3 ;  /* 0xff80000060ca7808 */ /* 0x000fe40005800000 */
[----:B------:R-:W-:Y:S01]  /*5b20*/  I2FP.F32.S32 R77, R19 ;  /* 0x00000013004d7245 */ /* 0x000fe20000201400 */
[----:B------:R-:W1:Y:S01]  /*5b30*/  MUFU.TANH R80, R80 ;  /* 0x0000005000507308 */ /* 0x000e620000002400 */
[----:B------:R-:W-:-:S02]  /*5b40*/  ISETP.GE.AND P6, PT, R19, R130, PT ;  /* 0x000000821300720c */ /* 0x000fc40003fc6270 */
[----:B------:R-:W-:Y:S01]  /*5b50*/  ISETP.GE.AND P3, PT, R19, R128, PT ;  /* 0x000000801300720c */ /* 0x000fe20003f66270 */
[----:B------:R-:W-:Y:S01]  /*5b60*/  FFMA.FTZ R77, R77, UR6, R90 ;  /* 0x000000064d4d7c23 */ /* 0x000fe2000801005a */
[----:B------:R-:W-:Y:S02]  /*5b70*/  I2FP.F32.S32 R19, R19 ;  /* 0x0000001300137245 */ /* 0x000fe40000201400 */
[----:B------:R-:W-:Y:S01]  /*5b80*/  FSEL R81, R81, -INF , !P5 ;  /* 0xff80000051517808 */ /* 0x000fe20006800000 */
[----:B------:R-:W1:Y:S01]  /*5b90*/  MUFU.TANH R78, R78 ;  /* 0x0000004e004e7308 */ /* 0x000e620000002400 */
[----:B----4-:R-:W-:Y:S01]  /*5ba0*/  I2FP.F32.S32 R69, R9 ;  /* 0x0000000900457245 */ /* 0x010fe20000201400 */
[----:B------:R-:W-:Y:S01]  /*5bb0*/  FFMA.FTZ R84, R19, UR6, R84 ;  /* 0x0000000613547c23 */ /* 0x000fe20008010054 */
[----:B------:R-:W-:Y:S02]  /*5bc0*/  FSEL R208, R120, -INF , !P2 ;  /* 0xff80000078d07808 */ /* 0x000fe40005000000 */
[----:B------:R-:W-:Y:S01]  /*5bd0*/  I2FP.F32.S32 R75, R71 ;  /* 0x00000047004b7245 */ /* 0x000fe20000201400 */
[----:B------:R-:W-:Y:S01]  /*5be0*/  FFMA.FTZ R122, R69, UR6, R122 ;  /* 0x00000006457a7c23 */ /* 0x000fe2000801007a */
[----:B------:R-:W-:Y:S01]  /*5bf0*/  VIADD R69, R109, 0x90 ;  /* 0x000000906d457836 */ /* 0x000fe20000000000 */
[----:B------:R4:W-:Y:S01]  /*5c00*/  MUFU.TANH R9, R65 ;  /* 0x0000004100097308 */ /* 0x0009e20000002400 */
[----:B------:R-:W-:Y:S01]  /*5c10*/  ISETP.GE.AND P5, PT, R71, R130, PT ;  /* 0x000000824700720c */ /* 0x000fe20003fa6270 */
[----:B--2---:R-:W-:Y:S01]  /*5c20*/  FFMA.FTZ R75, R75, UR6, R88 ;  /* 0x000000064b4b7c23 */ /* 0x004fe20008010058 */
[----:B------:R-:W-:-:S02]  /*5c30*/  ISETP.GE.AND P2, PT, R71, R128, PT ;  /* 0x000000804700720c */ /* 0x000fc40003f46270 */
[----:B------:R-:W-:Y:S02]  /*5c40*/  I2FP.F32.S32 R107, R69 ;  /* 0x00000045006b7245 */ /* 0x000fe40000201400 */
[----:B------:R-:W-:Y:S01]  /*5c50*/  FSEL R79, R79, -INF , !P0 ;  /* 0xff8000004f4f7808 */ /* 0x000fe20004000000 */
[----:B------:R-:W2:Y:S01]  /*5c60*/  MUFU.TANH R76, R76 ;  /* 0x0000004c004c7308 */ /* 0x000ea20000002400 */
[----:B------:R-:W-:Y:S01]  /*5c70*/  FSEL R206, R122, -INF , !P4 ;  /* 0xff8000007ace7808 */ /* 0x000fe20006000000 */
[----:B------:R-:W-:Y:S01]  /*5c80*/  FFMA.FTZ R104, R107, UR6, R104 ;  /* 0x000000066b687c23 */ /* 0x000fe20008010068 */
[----:B------:R-:W-:Y:S01]  /*5c90*/  ISETP.GE.AND P0, PT, R69, R130, PT ;  /* 0x000000824500720c */ /* 0x000fe20003f06270 */
[----:B------:R-:W-:Y:S01]  /*5ca0*/  VIADD R107, R109, 0x98 ;  /* 0x000000986d6b7836 */ /* 0x000fe20000000000 */
[----:B------:R-:W-:Y:S02]  /*5cb0*/  ISETP.GE.AND P4, PT, R69, R128, PT ;  /* 0x000000804500720c */ /* 0x000fe40003f86270 */
[----:B------:R-:W-:Y:S01]  /*5cc0*/  FSEL R77, R77, -INF , !P6 ;  /* 0xff8000004d4d7808 */ /* 0x000fe20007000000 */
[----:B------:R-:W2:Y:S01]  /*5cd0*/  MUFU.TANH R74, R74 ;  /* 0x0000004a004a7308 */ /* 0x000ea20000002400 */
[----:B----4-:R-:W-:-:S02]  /*5ce0*/  I2FP.F32.S32 R65, R71 ;  /* 0x0000004700417245 */ /* 0x010fc40000201400 */
[----:B------:R-:W-:Y:S02]  /*5cf0*/  I2FP.F32.S32 R71, R69 ;  /* 0x0000004500477245 */ /* 0x000fe40000201400 */
[----:B------:R-:W-:Y:S01]  /*5d00*/  FSEL R204, R84, -INF , !P3 ;  /* 0xff80000054cc7808 */ /* 0x000fe20005800000 */
[----:B------:R-:W-:Y:S01]  /*5d10*/  FFMA.FTZ R86, R65, UR6, R86 ;  /* 0x0000000641567c23 */ /* 0x000fe20008010056 */
[----:B------:R-:W-:Y:S01]  /*5d20*/  VIADD R65, R109, 0x91 ;  /* 0x000000916d417836 */ /* 0x000fe20000000000 */
[----:B------:R4:W-:Y:S01]  /*5d30*/  MUFU.TANH R19, R63 ;  /* 0x0000003f00137308 */ /* 0x0009e20000002400 */
[----:B---3--:R-:W-:Y:S01]  /*5d40*/  FFMA.FTZ R71, R71, UR6, R82 ;  /* 0x0000000647477c23 */ /* 0x008fe20008010052 */
[----:B------:R-:W-:Y:S02]  /*5d50*/  FSEL R75, R75, -INF , !P5 ;  /* 0xff8000004b4b7808 */ /* 0x000fe40006800000 */
[----:B------:R-:W-:Y:S02]  /*5d60*/  I2FP.F32.S32 R69, R65 ;  /* 0x0000004100457245 */ /* 0x000fe40000201400 */
[----:B------:R-:W-:-:S02]  /*5d70*/  ISETP.GE.AND P6, PT, R65, R130, PT ;  /* 0x000000824100720c */ /* 0x000fc40003fc6270 */
[----:B------:R-:W3:Y:S01]  /*5d80*/  MUFU.TANH R100, R100 ;  /* 0x0000006400647308 */ /* 0x000ee20000002400 */
[----:B------:R-:W-:Y:S02]  /*5d90*/  ISETP.GE.AND P3, PT, R65, R128, PT ;  /* 0x000000804100720c */ /* 0x000fe40003f66270 */
[----:B------:R-:W-:Y:S02]  /*5da0*/  FSEL R200, R86, -INF , !P2 ;  /* 0xff80000056c87808 */ /* 0x000fe40005000000 */
[----:B------:R-:W-:Y:S02]  /*5db0*/  FSEL R71, R71, -INF , !P0 ;  /* 0xff80000047477808 */ /* 0x000fe40004000000 */
[----:B------:R-:W-:Y:S01]  /*5dc0*/  FSEL R194, R104, -INF , !P4 ;  /* 0xff80000068c27808 */ /* 0x000fe20006000000 */
[----:B------:R-:W3:Y:S01]  /*5dd0*/  MUFU.TANH R5, R5 ;  /* 0x0000000500057308 */ /* 0x000ee20000002400 */
[----:B----4-:R-:W-:Y:S01]  /*5de0*/  I2FP.F32.S32 R63, R65 ;  /* 0x00000041003f7245 */ /* 0x010fe20000201400 */
[----:B-1----:R-:W-:Y:S01]  /*5df0*/  FFMA.FTZ R65, R69, UR6, R80 ;  /* 0x0000000645417c23 */ /* 0x002fe20008010050 */
[----:B------:R-:W-:Y:S01]  /*5e00*/  VIADD R69, R109, 0x49 ;  /* 0x000000496d457836 */ /* 0x000fe20000000000 */
[----:B------:R-:W-:-:S02]  /*5e10*/  ISETP.GE.AND P5, PT, R107, R130, PT ;  /* 0x000000826b00720c */ /* 0x000fc40003fa6270 */
[----:B------:R-:W-:Y:S01]  /*5e20*/  FFMA.FTZ R106, R63, UR6, R106 ;  /* 0x000000063f6a7c23 */ /* 0x000fe2000801006a */
[----:B------:R-:W-:Y:S01]  /*5e30*/  I2FP.F32.S32 R63, R107 ;  /* 0x0000006b003f7245 */ /* 0x000fe20000201400 */
[----:B------:R-:W1:Y:S01]  /*5e40*/  MUFU.TANH R12, R12 ;  /* 0x0000000c000c7308 */ /* 0x000e620000002400 */
[----:B------:R-:W-:Y:S02]  /*5e50*/  ISETP.GE.AND P2, PT, R107, R128, PT ;  /* 0x000000806b00720c */ /* 0x000fe40003f46270 */
[----:B------:R-:W-:Y:S01]  /*5e60*/  I2FP.F32.S32 R80, R111 ;  /* 0x0000006f00507245 */ /* 0x000fe20000201400 */
[----:B------:R-:W-:Y:S01]  /*5e70*/  FFMA.FTZ R63, R63, UR6, R78 ;  /* 0x000000063f3f7c23 */ /* 0x000fe2000801004e */
[C---:B------:R-:W-:Y:S02]  /*5e80*/  ISETP.GE.AND P0, PT, R111.reuse, R130, PT ;  /* 0x000000826f00720c */ /* 0x040fe40003f06270 */
[----:B------:R-:W-:Y:S01]  /*5e90*/  ISETP.GE.AND P4, PT, R111, R128, PT ;  /* 0x000000806f00720c */ /* 0x000fe20003f86270 */
[----:B------:R-:W4:Y:S01]  /*5ea0*/  MUFU.TANH R3, R3 ;  /* 0x0000000300037308 */ /* 0x000f220000002400 */
[----:B------:R-:W-:Y:S01]  /*5eb0*/  I2FP.F32.S32 R107, R107 ;  /* 0x0000006b006b7245 */ /* 0x000fe20000201400 */
[----:B------:R-:W-:Y:S01]  /*5ec0*/  FFMA.FTZ R80, R80, UR6, R105 ;  /* 0x0000000650507c23 */ /* 0x000fe20008010069 */
[----:B------:R-:W-:Y:S01]  /*5ed0*/  I2FP.F32.S32 R111, R111 ;  /* 0x0000006f006f7245 */ /* 0x000fe20000201400 */
[----:B------:R-:W-:Y:S01]  /*5ee0*/  VIADD R105, R109, 0x58 ;  /* 0x000000586d697836 */ /* 0x000fe20000000000 */
[----:B------:R-:W-:Y:S01]  /*5ef0*/  FSEL R65, R65, -INF , !P6 ;  /* 0xff80000041417808 */ /* 0x000fe20007000000 */
[----:B--2---:R-:W-:Y:S01]  /*5f00*/  FFMA.FTZ R76, R107, UR6, R76 ;  /* 0x000000066b4c7c23 */ /* 0x004fe2000801004c */
[----:B------:R-:W-:Y:S01]  /*5f10*/  FSEL R192, R106, -INF , !P3 ;  /* 0xff8000006ac07808 */ /* 0x000fe20005800000 */
[----:B------:R-:W2:Y:S01]  /*5f20*/  MUFU.TANH R13, R13 ;  /* 0x0000000d000d7308 */ /* 0x000ea20000002400 */
[----:B------:R-:W-:Y:S01]  /*5f30*/  ISETP.GE.AND P6, PT, R69, R130, PT ;  /* 0x000000824500720c */ /* 0x000fe20003fc6270 */
[----:B------:R-:W-:Y:S01]  /*5f40*/  FFMA.FTZ R74, R111, UR6, R74 ;  /* 0x000000066f4a7c23 */ /* 0x000fe2000801004a */
[-C--:B------:R-:W-:Y:S01]  /*5f50*/  ISETP.GE.AND P3, PT, R69, R128.reuse, PT ;  /* 0x000000804500720c */ /* 0x080fe20003f66270 */
[C---:B------:R-:W-:Y:S01]  /*5f60*/  VIADD R107, R109.reuse, 0x51 ;  /* 0x000000516d6b7836 */ /* 0x040fe20000000000 */
[----:B------:R-:W-:Y:S01]  /*5f70*/  I2FP.F32.S32 R69, R69 ;  /* 0x0000004500457245 */ /* 0x000fe20000201400 */
[----:B------:R-:W-:Y:S01]  /*5f80*/  VIADD R111, R109, 0x50 ;  /* 0x000000506d6f7836 */ /* 0x000fe20000000000 */
[----:B------:R-:W-:Y:S01]  /*5f90*/  FSEL R174, R74, -INF , !P4 ;  /* 0xff8000004aae7808 */ /* 0x000fe20006000000 */
[----:B------:R-:W2:Y:S01]  /*5fa0*/  MUFU.TANH R14, R14 ;  /* 0x0000000e000e7308 */ /* 0x000ea20000002400 */
[----:B------:R-:W-:Y:S01]  /*5fb0*/  ISETP.GE.AND P4, PT, R107, R128, PT ;  /* 0x000000806b00720c */ /* 0x000fe20003f86270 */
[C---:B---3--:R-:W-:Y:S01]  /*5fc0*/  FFMA.FTZ R100, R69.reuse, UR6, R100 ;  /* 0x0000000645647c23 */ /* 0x048fe20008010064 */
[----:B------:R-:W-:Y:S01]  /*5fd0*/  FFMA.FTZ R5, R69, UR6, R5 ;  /* 0x0000000645057c23 */ /* 0x000fe20008010005 */
[----:B------:R-:W-:-:S02]  /*5fe0*/  FSEL R69, R63, -INF , !P5 ;  /* 0xff8000003f457808 */ /* 0x000fc40006800000 */
[----:B------:R-:W-:Y:S02]  /*5ff0*/  FSEL R63, R80, -INF , !P0 ;  /* 0xff800000503f7808 */ /* 0x000fe40004000000 */
[----:B------:R-:W3:Y:S01]  /*6000*/  MUFU.TANH R15, R15 ;  /* 0x0000000f000f7308 */ /* 0x000ee20000002400 */
[----:B------:R-:W-:Y:S02]  /*6010*/  ISETP.GE.AND P0, PT, R107, R130, PT ;  /* 0x000000826b00720c */ /* 0x000fe40003f06270 */
[----:B------:R-:W-:Y:S02]  /*6020*/  I2FP.F32.S32 R107, R107 ;  /* 0x0000006b006b7245 */ /* 0x000fe40000201400 */
[----:B------:R-:W-:Y:S02]  /*6030*/  FSEL R188, R76, -INF , !P2 ;  /* 0xff8000004cbc7808 */ /* 0x000fe40005000000 */
[----:B------:R-:W-:Y:S01]  /*6040*/  I2FP.F32.S32 R76, R111 ;  /* 0x0000006f004c7245 */ /* 0x000fe20000201400 */
[----:B------:R-:W3:Y:S01]  /*6050*/  MUFU.TANH R73, R73 ;  /* 0x0000004900497308 */ /* 0x000ee20000002400 */
[----:B------:R-:W-:Y:S01]  /*6060*/  FSEL R156, R5, -INF , !P3 ;  /* 0xff800000059c7808 */ /* 0x000fe20005800000 */
[----:B-1----:R-:W-:Y:S01]  /*6070*/  FFMA.FTZ R12, R107, UR6, R12 ;  /* 0x000000066b0c7c23 */ /* 0x002fe2000801000c */
[----:B------:R-:W-:-:S02]  /*6080*/  VIADD R5, R109, 0xa1 ;  /* 0x000000a16d057836 */ /* 0x000fc40000000000 */
[C---:B----4-:R-:W-:Y:S01]  /*6090*/  FFMA.FTZ R3, R76.reuse, UR6, R3 ;  /* 0x000000064c037c23 */ /* 0x050fe20008010003 */
[----:B------:R-:W-:Y:S01]  /*60a0*/  ISETP.GE.AND P5, PT, R111, R130, PT ;  /* 0x000000826f00720c */ /* 0x000fe20003fa6270 */
[----:B--2---:R-:W-:Y:S01]  /*60b0*/  FFMA.FTZ R13, R76, UR6, R13 ;  /* 0x000000064c0d7c23 */ /* 0x004fe2000801000d */
[----:B------:R-:W-:Y:S01]  /*60c0*/  I2FP.F32.S32 R74, R105 ;  /* 0x00000069004a7245 */ /* 0x000fe20000201400 */
[----:B------:R-:W1:Y:S01]  /*60d0*/  MUFU.TANH R72, R72 ;  /* 0x0000004800487308 */ /* 0x000e620000002400 */
[----:B------:R-:W-:Y:S01]  /*60e0*/  FSEL R183, R12, -INF , !P0 ;  /* 0xff8000000cb77808 */ /* 0x000fe20004000000 */
[----:B------:R-:W-:Y:S01]  /*60f0*/  FFMA.FTZ R14, R107, UR6, R14 ;  /* 0x000000066b0e7c23 */ /* 0x000fe2000801000e */
[----:B------:R-:W-:Y:S01]  /*6100*/  ISETP.GE.AND P2, PT, R111, R128, PT ;  /* 0x000000806f00720c */ /* 0x000fe20003f46270 */
[----:B---3--:R-:W-:Y:S01]  /*6110*/  FFMA.FTZ R15, R74, UR6, R15 ;  /* 0x000000064a0f7c23 */ /* 0x008fe2000801000f */
[----:B------:R-:W-:Y:S01]  /*6120*/  FSEL R169, R100, -INF , !P6 ;  /* 0xff80000064a97808 */ /* 0x000fe20007000000 */
[----:B------:R-:W-:Y:S01]  /*6130*/  FFMA.FTZ R52, R74, UR6, R52 ;  /* 0x000000064a347c23 */ /* 0x000fe20008010034 */
[----:B------:R-:W-:Y:S01]  /*6140*/  I2FP.F32.S32 R12, R5 ;  /* 0x00000005000c7245 */ /* 0x000fe20000201400 */
[----:B------:R-:W2:Y:S01]  /*6150*/  MUFU.TANH R68, R68 ;  /* 0x0000004400447308 */ /* 0x000ea20000002400 */
[----:B------:R-:W-:-:S02]  /*6160*/  ISETP.GE.AND P6, PT, R105, R130, PT ;  /* 0x000000826900720c */ /* 0x000fc40003fc6270 */
[----:B------:R-:W-:Y:S01]  /*6170*/  ISETP.GE.AND P3, PT, R105, R128, PT ;  /* 0x000000806900720c */ /* 0x000fe20003f66270 */
[----:B------:R-:W-:Y:S01]  /*6180*/  FFMA.FTZ R73, R12, UR6, R73 ;  /* 0x000000060c497c23 */ /* 0x000fe20008010049 */
[----:B------:R-:W-:Y:S01]  /*6190*/  FSEL R181, R3, -INF , !P5 ;  /* 0xff80000003b57808 */ /* 0x000fe20006800000 */
[----:B------:R-:W-:Y:S01]  /*61a0*/  VIADD R3, R152, UR5 ;  /* 0x0000000598037c36 */ /* 0x000fe20008000000 */
[----:B------:R-:W-:Y:S01]  /*61b0*/  I2FP.F32.S32 R105, R109 ;  /* 0x0000006d00697245 */ /* 0x000fe20000201400 */
[----:B------:R-:W3:Y:S01]  /*61c0*/  MUFU.TANH R67, R67 ;  /* 0x0000004300437308 */ /* 0x000ee20000002400 */
[CC--:B------:R-:W-:Y:S01]  /*61d0*/  ISETP.GE.AND P5, PT, R109.reuse, R130.reuse, PT ;  /* 0x000000826d00720c */ /* 0x0c0fe20003fa6270 */
[----:B------:R-:W-:Y:S01]  /*61e0*/  VIADD R109, R109, 0xa0 ;  /* 0x000000a06d6d7836 */ /* 0x000fe20000000000 */
[----:B------:R-:W-:Y:S01]  /*61f0*/  FSEL R170, R13, -INF , !P2 ;  /* 0xff8000000daa7808 */ /* 0x000fe20005000000 */
[----:B-1----:R-:W-:Y:S01]  /*6200*/  FFMA.FTZ R72, R12, UR6, R72 ;  /* 0x000000060c487c23 */ /* 0x002fe20008010048 */
[----:B------:R-:W-:Y:S01]  /*6210*/  ISETP.GE.AND P2, PT, R5, R130, PT ;  /* 0x000000820500720c */ /* 0x000fe20003f46270 */
[----:B------:R-:W-:Y:S01]  /*6220*/  FFMA.FTZ R105, R105, UR6, R140 ;  /* 0x0000000669697c23 */ /* 0x000fe2000801008c */
[----:B------:R-:W-:Y:S01]  /*6230*/  ISETP.GE.AND P0, PT, R5, R128, PT ;  /* 0x000000800500720c */ /* 0x000fe20003f06270 */
[----:B------:R-:W1:Y:S01]  /*6240*/  MUFU.TANH R70, R70 ;  /* 0x0000004600467308 */ /* 0x000e620000002400 */
[C---:B------:R-:W-:Y:S01]  /*6250*/  VIADD R5, R3.reuse, 0xa9 ;  /* 0x000000a903057836 */ /* 0x040fe20000000000 */
[----:B------:R-:W-:Y:S01]  /*6260*/  FSEL R220, R14, -INF , !P4 ;  /* 0xff8000000edc7808 */ /* 0x000fe20006000000 */
[----:B------:R-:W-:Y:S01]  /*6270*/  VIADD R13, R3, 0xa8 ;  /* 0x000000a8030d7836 */ /* 0x000fe20000000000 */
[----:B------:R-:W-:Y:S01]  /*6280*/  FSEL R187, R15, -INF , !P6 ;  /* 0xff8000000fbb7808 */ /* 0x000fe20007000000 */
[----:B------:R-:W-:Y:S01]  /*6290*/  VIADD R15, R3, 0xb9 ;  /* 0x000000b9030f7836 */ /* 0x000fe20000000000 */
[----:B------:R-:W-:-:S02]  /*62a0*/  I2FP.F32.S32 R74, R109 ;  /* 0x0000006d004a7245 */ /* 0x000fc40000201400 */
[C---:B------:R-:W-:Y:S01]  /*62b0*/  ISETP.GE.AND P4, PT, R109.reuse, R130, PT ;  /* 0x000000826d00720c */ /* 0x040fe20003f86270 */
[----:B------:R-:W4:Y:S01]  /*62c0*/  MUFU.TANH R64, R64 ;  /* 0x0000004000407308 */ /* 0x000f220000002400 */
[----:B------:R-:W-:Y:S01]  /*62d0*/  ISETP.GE.AND P6, PT, R109, R128, PT ;  /* 0x000000806d00720c */ /* 0x000fe20003fc6270 */
[----:B------:R-:W-:Y:S01]  /*62e0*/  FFMA.FTZ R11, R74, UR6, R11 ;  /* 0x000000064a0b7c23 */ /* 0x000fe2000801000b */
[----:B------:R-:W-:Y:S02]  /*62f0*/  I2FP.F32.S32 R166, R109 ;  /* 0x0000006d00a67245 */ /* 0x000fe40000201400 */
[----:B------:R-:W-:Y:S02]  /*6300*/  FSEL R109, R73, -INF , !P2 ;  /* 0xff800000496d7808 */ /* 0x000fe40005000000 */
[----:B------:R-:W-:Y:S01]  /*6310*/  FSEL R160, R72, -INF , !P0 ;  /* 0xff80000048a07808 */ /* 0x000fe20004000000 */
[----:B------:R-:W4:Y:S01]  /*6320*/  MUFU.TANH R62, R62 ;  /* 0x0000003e003e7308 */ /* 0x000f220000002400 */
[C---:B------:R-:W-:Y:S01]  /*6330*/  ISETP.GE.AND P2, PT, R5.reuse, R130, PT ;  /* 0x000000820500720c */ /* 0x040fe20003f46270 */
[----:B------:R-:W-:Y:S01]  /*6340*/  FFMA.FTZ R166, R166, UR6, R7 ;  /* 0x00000006a6a67c23 */ /* 0x000fe20008010007 */
[----:B------:R-:W-:Y:S01]  /*6350*/  ISETP.GE.AND P0, PT, R5, R128, PT ;  /* 0x000000800500720c */ /* 0x000fe20003f06270 */
[----:B------:R-:W-:Y:S01]  /*6360*/  VIADD R7, R3, 0xb8 ;  /* 0x000000b803077836 */ /* 0x000fe20000000000 */
[----:B------:R-:W-:-:S02]  /*6370*/  FSEL R218, R52, -INF , !P3 ;  /* 0xff80000034da7808 */ /* 0x000fc40005800000 */
[----:B------:R-:W-:Y:S01]  /*6380*/  FSEL R105, R105, -INF , !P5 ;  /* 0xff80000069697808 */ /* 0x000fe20006800000 */
[----:B------:R-:W4:Y:S01]  /*6390*/  MUFU.TANH R61, R61 ;  /* 0x0000003d003d7308 */ /* 0x000f220000002400 */
[----:B------:R-:W-:Y:S02]  /*63a0*/  I2FP.F32.S32 R5, R5 ;  /* 0x0000000500057245 */ /* 0x000fe40000201400 */
[C---:B------:R-:W-:Y:S02]  /*63b0*/  ISETP.GE.AND P3, PT, R13.reuse, R130, PT ;  /* 0x000000820d00720c */ /* 0x040fe40003f66270 */
[----:B------:R-:W-:Y:S01]  /*63c0*/  ISETP.GE.AND P5, PT, R13, R128, PT ;  /* 0x000000800d00720c */ /* 0x000fe20003fa6270 */
[C---:B--2---:R-:W-:Y:S01]  /*63d0*/  FFMA.FTZ R68, R5.reuse, UR6, R68 ;  /* 0x0000000605447c23 */ /* 0x044fe20008010044 */
[----:B------:R-:W-:Y:S01]  /*63e0*/  I2FP.F32.S32 R13, R13 ;  /* 0x0000000d000d7245 */ /* 0x000fe20000201400 */
[----:B------:R-:W-:Y:S01]  /*63f0*/  MUFU.TANH R66, R66 ;  /* 0x0000004200427308 */ /* 0x000fe20000002400 */
[----:B---3--:R-:W-:Y:S01]  /*6400*/  FFMA.FTZ R140, R5, UR6, R67 ;  /* 0x00000006058c7c23 */ /* 0x008fe20008010043 */
[----:B------:R-:W-:Y:S01]  /*6410*/  VIADD R5, R3, 0xb0 ;  /* 0x000000b003057836 */ /* 0x000fe20000000000 */
[----:B------:R-:W-:Y:S01]  /*6420*/  FSEL R113, R11, -INF , !P4 ;  /* 0xff8000000b717808 */ /* 0x000fe20006000000 */
[C---:B-1----:R-:W-:Y:S01]  /*6430*/  FFMA.FTZ R70, R13.reuse, UR6, R70 ;  /* 0x000000060d467c23 */ /* 0x042fe20008010046 */
[----:B------:R-:W-:Y:S01]  /*6440*/  FFMA.FTZ R17, R13, UR6, R17 ;  /* 0x000000060d117c23 */ /* 0x000fe20008010011 */
[----:B------:R-:W-:Y:S01]  /*6450*/  VIADD R13, R3, 0xb1 ;  /* 0x000000b1030d7836 */ /* 0x000fe20000000000 */
[----:B------:R-:W-:Y:S01]  /*6460*/  I2FP.F32.S32 R14, R5 ;  /* 0x00000005000e7245 */ /* 0x000fe20000201400 */
[----:B------:R-:W-:Y:S01]  /*6470*/  MUFU.TANH R60, R60 ;  /* 0x0000003c003c7308 */ /* 0x000fe20000002400 */
[----:B------:R-:W-:-:S02]  /*6480*/  FSEL R73, R70, -INF , !P3 ;  /* 0xff80000046497808 */ /* 0x000fc40005800000 */
[----:B------:R-:W-:Y:S01]  /*6490*/  FSEL R154, R17, -INF , !P5 ;  /* 0xff800000119a7808 */ /* 0x000fe20006800000 */
[C---:B------:R-:W-:Y:S01]  /*64a0*/  FFMA.FTZ R12, R14.reuse, UR6, R9 ;  /* 0x000000060e0c7c23 */ /* 0x040fe20008010009 */
[----:B------:R-:W-:Y:S01]  /*64b0*/  I2FP.F32.S32 R11, R7 ;  /* 0x00000007000b7245 */ /* 0x000fe20000201400 */
[----:B----4-:R-:W-:Y:S01]  /*64c0*/  FFMA.FTZ R64, R14, UR6, R64 ;  /* 0x000000060e407c23 */ /* 0x010fe20008010040 */
[C---:B------:R-:W-:Y:S01]  /*64d0*/  ISETP.GE.AND P3, PT, R13.reuse, R130, PT ;  /* 0x000000820d00720c */ /* 0x040fe20003f66270 */
[----:B------:R-:W1:Y:S01]  /*64e0*/  MUFU.TANH R59, R59 ;  /* 0x0000003b003b7308 */ /* 0x000e620000002400 */
[----:B------:R-:W-:Y:S01]  /*64f0*/  ISETP.GE.AND P5, PT, R13, R128, PT ;  /* 0x000000800d00720c */ /* 0x000fe20003fa6270 */
[C---:B------:R-:W-:Y:S01]  /*6500*/  FFMA.FTZ R62, R11.reuse, UR6, R62 ;  /* 0x000000060b3e7c23 */ /* 0x040fe2000801003e */
[----:B------:R-:W-:Y:S01]  /*6510*/  I2FP.F32.S32 R13, R13 ;  /* 0x0000000d000d7245 */ /* 0x000fe20000201400 */
[----:B------:R-:W-:Y:S01]  /*6520*/  FFMA.FTZ R112, R11, UR6, R61 ;  /* 0x000000060b707c23 */ /* 0x000fe2000801003d */
[----:B------:R-:W-:Y:S01]  /*6530*/  FSEL R166, R166, -INF , !P6 ;  /* 0xff800000a6a67808 */ /* 0x000fe20007000000 */
[----:B------:R-:W-:Y:S01]  /*6540*/  VIADD R11, R3, 0xc1 ;  /* 0x000000c1030b7836 */ /* 0x000fe20000000000 */
[C---:B------:R-:W-:Y:S01]  /*6550*/  ISETP.GE.AND P4, PT, R5.reuse, R130, PT ;  /* 0x000000820500720c */ /* 0x040fe20003f86270 */
[----:B------:R-:W2:Y:S01]  /*6560*/  MUFU.TANH R58, R58 ;  /* 0x0000003a003a7308 */ /* 0x000ea20000002400 */
[----:B------:R-:W-:Y:S01]  /*6570*/  ISETP.GE.AND P6, PT, R5, R128, PT ;  /* 0x000000800500720c */ /* 0x000fe20003fc6270 */
[----:B------:R-:W-:Y:S01]  /*6580*/  FFMA.FTZ R19, R13, UR6, R19 ;  /* 0x000000060d137c23 */ /* 0x000fe20008010013 */
[----:B------:R-:W-:-:S02]  /*6590*/  FSEL R61, R12, -INF , !P4 ;  /* 0xff8000000c3d7808 */ /* 0x000fc40006000000 */
[----:B------:R-:W-:Y:S02]  /*65a0*/  FSEL R120, R64, -INF , !P6 ;  /* 0xff80000040787808 */ /* 0x000fe40007000000 */
[C---:B------:R-:W-:Y:S01]  /*65b0*/  ISETP.GE.AND P4, PT, R15.reuse, R130, PT ;  /* 0x000000820f00720c */ /* 0x040fe20003f86270 */
[----:B------:R-:W3:Y:S01]  /*65c0*/  MUFU.TANH R49, R49 ;  /* 0x0000003100317308 */ /* 0x000ee20000002400 */
[----:B------:R-:W-:Y:S02]  /*65d0*/  ISETP.GE.AND P6, PT, R15, R128, PT ;  /* 0x000000800f00720c */ /* 0x000fe40003fc6270 */
[----:B------:R-:W-:Y:S02]  /*65e0*/  I2FP.F32.S32 R15, R15 ;  /* 0x0000000f000f7245 */ /* 0x000fe40000201400 */
[----:B------:R-:W-:Y:S02]  /*65f0*/  I2FP.F32.S32 R17, R11 ;  /* 0x0000000b00117245 */ /* 0x000fe40000201400 */
[----:B------:R-:W-:Y:S01]  /*6600*/  FSEL R67, R68, -INF , !P2 ;  /* 0xff80000044437808 */ /* 0x000fe20005000000 */
[----:B------:R-:W4:Y:S01]  /*6610*/  MUFU.TANH R56, R56 ;  /* 0x0000003800387308 */ /* 0x000f220000002400 */
[----:B------:R-:W-:Y:S01]  /*6620*/  FSEL R140, R140, -INF , !P0 ;  /* 0xff8000008c8c7808 */ /* 0x000fe20004000000 */
[----:B-1----:R-:W-:Y:S01]  /*6630*/  FFMA.FTZ R59, R15, UR6, R59 ;  /* 0x000000060f3b7c23 */ /* 0x002fe2000801003b */
[----:B------:R-:W-:Y:S01]  /*6640*/  ISETP.GE.AND P2, PT, R7, R130, PT ;  /* 0x000000820700720c */ /* 0x000fe20003f46270 */
[----:B--2---:R-:W-:Y:S01]  /*6650*/  FFMA.FTZ R58, R17, UR6, R58 ;  /* 0x00000006113a7c23 */ /* 0x004fe2000801003a */
[----:B------:R-:W-:-:S02]  /*6660*/  ISETP.GE.AND P0, PT, R7, R128, PT ;  /* 0x000000800700720c */ /* 0x000fc40003f06270 */
[----:B------:R-:W-:Y:S01]  /*6670*/  FSEL R116, R19, -INF , !P5 ;  /* 0xff80000013747808 */ /* 0x000fe20006800000 */
[----:B------:R-:W-:Y:S01]  /*6680*/  MUFU.TANH R57, R57 ;  /* 0x0000003900397308 */ /* 0x000fe20000002400 */
[----:B---3--:R-:W-:Y:S01]  /*6690*/  FFMA.FTZ R49, R17, UR6, R49 ;  /* 0x0000000611317c23 */ /* 0x008fe20008010031 */
[----:B------:R-:W-:Y:S01]  /*66a0*/  VIADD R17, R3, 0xc8 ;  /* 0x000000c803117836 */ /* 0x000fe20000000000 */
[----:B------:R-:W-:Y:S01]  /*66b0*/  FSEL R108, R59, -INF , !P6 ;  /* 0xff8000003b6c7808 */ /* 0x000fe20007000000 */
[----:B------:R-:W-:Y:S01]  /*66c0*/  VIADD R19, R3, 0xc9 ;  /* 0x000000c903137836 */ /* 0x000fe20000000000 */
[----:B------:R-:W-:Y:S02]  /*66d0*/  FSEL R112, R112, -INF , !P0 ;  /* 0xff80000070707808 */ /* 0x000fe40004000000 */
[-C--:B------:R-:W-:Y:S01]  /*66e0*/  ISETP.GE.AND P6, PT, R17, R128.reuse, PT ;  /* 0x000000801100720c */ /* 0x080fe20003fc6270 */
[----:B------:R1:W-:Y:S01]  /*66f0*/  MUFU.TANH R5, R45 ;  /* 0x0000002d00057308 */ /* 0x0003e20000002400 */
[----:B------:R-:W-:-:S02]  /*6700*/  ISETP.GE.AND P0, PT, R11, R128, PT ;  /* 0x000000800b00720c */ /* 0x000fc40003f06270 */
[----:B------:R-:W-:Y:S02]  /*6710*/  I2FP.F32.S32 R52, R19 ;  /* 0x0000001300347245 */ /* 0x000fe40000201400 */
[----:B------:R-:W-:-:S03]  /*6720*/  FSEL R102, R49, -INF , !P0 ;  /* 0xff80000031667808 */ /* 0x000fc60004000000 */
[----:B------:R-:W-:Y:S08]  /*6730*/  MUFU.TANH R48, R48 ;  /* 0x0000003000307308 */ /* 0x000ff00000002400 */
[----:B------:R-:W-:Y:S01]  /*6740*/  MUFU.TANH R54, R54 ;  /* 0x0000003600367308 */ /* 0x000fe20000002400 */
[----:B-1----:R-:W-:Y:S01]  /*6750*/  FFMA.FTZ R45, R13, UR6, R66 ;  /* 0x000000060d2d7c23 */ /* 0x002fe20008010042 */
[----:B------:R-:W-:-:S04]  /*6760*/  VIADD R13, R3, 0xc0 ;  /* 0x000000c0030d7836 */ /* 0x000fc80000000000 */
[----:B------:R-:W-:Y:S02]  /*6770*/  FSEL R45, R45, -INF , !P3 ;  /* 0xff8000002d2d7808 */ /* 0x000fe40005800000 */
[----:B------:R-:W-:Y:S01]  /*6780*/  MUFU.TANH R50, R50 ;  /* 0x0000003200327308 */ /* 0x000fe20000002400 */
[----:B------:R-:W-:Y:S02]  /*6790*/  I2FP.F32.S32 R14, R13 ;  /* 0x0000000d000e7245 */ /* 0x000fe40000201400 */
[C---:B------:R-:W-:Y:S02]  /*67a0*/  ISETP.GE.AND P5, PT, R13.reuse, R128, PT ;  /* 0x000000800d00720c */ /* 0x040fe40003fa6270 */
[----:B------:R-:W-:Y:S01]  /*67b0*/  ISETP.GE.AND P3, PT, R13, R130, PT ;  /* 0x000000820d00720c */ /* 0x000fe20003f66270 */
[----:B----4-:R-:W-:Y:S02]  /*67c0*/  FFMA.FTZ R56, R14, UR6, R56 ;  /* 0x000000060e387c23 */ /* 0x010fe40008010038 */
[----:B------:R-:W1:Y:S03]  /*67d0*/  MUFU.TANH R55, R55 ;  /* 0x0000003700377308 */ /* 0x000e660000002400 */
[----:B------:R-:W-:-:S02]  /*67e0*/  FSEL R104, R56, -INF , !P5 ;  /* 0xff80000038687808 */ /* 0x000fc40006800000 */
[----:B------:R-:W-:-:S03]  /*67f0*/  ISETP.GE.AND P5, PT, R19, R128, PT ;  /* 0x000000801300720c */ /* 0x000fc60003fa6270 */
[----:B------:R-:W2:Y:S08]  /*6800*/  MUFU.TANH R53, R53 ;  /* 0x0000003500357308 */ /* 0x000eb00000002400 */
[----:B------:R-:W3:Y:S01]  /*6810*/  MUFU.TANH R51, R51 ;  /* 0x0000003300337308 */ /* 0x000ee20000002400 */
[----:B-1----:R-:W-:-:S07]  /*6820*/  FFMA.FTZ R55, R52, UR6, R55 ;  /* 0x0000000634377c23 */ /* 0x002fce0008010037 */
[----:B------:R1:W4:Y:S01]  /*6830*/  MUFU.TANH R7, R41 ;  /* 0x0000002900077308 */ /* 0x0003220000002400 */
[----:B--2---:R-:W-:-:S05]  /*6840*/  FFMA.FTZ R53, R52, UR6, R53 ;  /* 0x0000000634357c23 */ /* 0x004fca0008010035 */
[----:B------:R-:W-:Y:S02]  /*6850*/  FSEL R94, R53, -INF , !P5 ;  /* 0xff800000355e7808 */ /* 0x000fe40006800000 */
[----:B------:R-:W-:Y:S08]  /*6860*/  MUFU.TANH R47, R47 ;  /* 0x0000002f002f7308 */ /* 0x000ff00000002400 */
[----:B------:R2:W4:Y:S01]  /*6870*/  MUFU.TANH R12, R39 ;  /* 0x00000027000c7308 */ /* 0x0005220000002400 */
[----:B-1----:R-:W-:Y:S01]  /*6880*/  FFMA.FTZ R41, R15, UR6, R60 ;  /* 0x000000060f297c23 */ /* 0x002fe2000801003c */
[----:B------:R-:W-:-:S04]  /*6890*/  VIADD R15, R3, 0xd0 ;  /* 0x000000d0030f7836 */ /* 0x000fc80000000000 */
[----:B------:R-:W-:Y:S02]  /*68a0*/  FSEL R41, R41, -INF , !P4 ;  /* 0xff80000029297808 */ /* 0x000fe40006000000 */
[----:B------:R-:W-:Y:S01]  /*68b0*/  ISETP.GE.AND P4, PT, R17, R130, PT ;  /* 0x000000821100720c */ /* 0x000fe20003f86270 */
[----:B------:R1:W4:Y:S01]  /*68c0*/  MUFU.TANH R9, R43 ;  /* 0x0000002b00097308 */ /* 0x0003220000002400 */
[----:B------:R-:W-:Y:S02]  /*68d0*/  I2FP.F32.S32 R17, R17 ;  /* 0x0000001100117245 */ /* 0x000fe40000201400 */
[----:B------:R-:W-:Y:S02]  /*68e0*/  I2FP.F32.S32 R56, R15 ;  /* 0x0000000f00387245 */ /* 0x000fe40000201400 */
[----:B------:R-:W-:Y:S01]  /*68f0*/  ISETP.GE.AND P0, PT, R15, R128, PT ;  /* 0x000000800f00720c */ /* 0x000fe20003f06270 */
[----:B------:R-:W-:Y:S01]  /*6900*/  FFMA.FTZ R54, R17, UR6, R54 ;  /* 0x0000000611367c23 */ /* 0x000fe20008010036 */
[----:B--2---:R-:W-:Y:S01]  /*6910*/  FFMA.FTZ R39, R14, UR6, R57 ;  /* 0x000000060e277c23 */ /* 0x004fe20008010039 */
[----:B------:R2:W4:Y:S01]  /*6920*/  MUFU.TANH R13, R35 ;  /* 0x00000023000d7308 */ /* 0x0005220000002400 */
[C---:B------:R-:W-:Y:S01]  /*6930*/  FFMA.FTZ R50, R56.reuse, UR6, R50 ;  /* 0x0000000638327c23 */ /* 0x040fe20008010032 */
[----:B---3--:R-:W-:Y:S01]  /*6940*/  FFMA.FTZ R51, R56, UR6, R51 ;  /* 0x0000000638337c23 */ /* 0x008fe20008010033 */
[----:B------:R-:W-:-:S02]  /*6950*/  FSEL R96, R54, -INF , !P6 ;  /* 0xff80000036607808 */ /* 0x000fc40007000000 */
[----:B------:R-:W-:Y:S02]  /*6960*/  FSEL R39, R39, -INF , !P3 ;  /* 0xff80000027277808 */ /* 0x000fe40005800000 */
[-C--:B------:R-:W-:Y:S01]  /*6970*/  ISETP.GE.AND P3, PT, R19, R130.reuse, PT ;  /* 0x000000821300720c */ /* 0x080fe20003f66270 */
[----:B------:R3:W-:Y:S01]  /*6980*/  MUFU.TANH R14, R33 ;  /* 0x00000021000e7308 */ /* 0x0007e20000002400 */
[----:B-1----:R-:W-:Y:S01]  /*6990*/  FSEL R43, R62, -INF , !P2 ;  /* 0xff8000003e2b7808 */ /* 0x002fe20005000000 */
[----:B------:R-:W-:Y:S01]  /*69a0*/  VIADD R19, R3, 0xd8 ;  /* 0x000000d803137836 */ /* 0x000fe20000000000 */
[----:B------:R-:W-:-:S04]  /*69b0*/  ISETP.GE.AND P2, PT, R11, R130, PT ;  /* 0x000000820b00720c */ /* 0x000fc80003f46270 */
[----:B------:R-:W-:Y:S01]  /*69c0*/  I2FP.F32.S32 R52, R19 ;  /* 0x0000001300347245 */ /* 0x000fe20000201400 */
[----:B------:R1:W1:Y:S01]  /*69d0*/  MUFU.TANH R11, R37 ;  /* 0x00000025000b7308 */ /* 0x0002620000002400 */
[----:B--2---:R-:W-:Y:S01]  /*69e0*/  FFMA.FTZ R35, R17, UR6, R48 ;  /* 0x0000000611237c23 */ /* 0x004fe20008010030 */
[----:B------:R-:W-:Y:S01]  /*69f0*/  VIADD R17, R3, 0xd9 ;  /* 0x000000d903117836 */ /* 0x000fe20000000000 */
[----:B------:R-:W-:Y:S01]  /*6a00*/  ISETP.GE.AND P5, PT, R19, R128, PT ;  /* 0x000000801300720c */ /* 0x000fe20003fa6270 */
[C---:B----4-:R-:W-:Y:S01]  /*6a10*/  FFMA.FTZ R7, R52.reuse, UR6, R7 ;  /* 0x0000000634077c23 */ /* 0x050fe20008010007 */
[----:B------:R-:W-:Y:S01]  /*6a20*/  FFMA.FTZ R12, R52, UR6, R12 ;  /* 0x00000006340c7c23 */ /* 0x000fe2000801000c */
[----:B------:R-:W-:Y:S02]  /*6a30*/  FSEL R35, R35, -INF , !P4 ;  /* 0xff80000023237808 */ /* 0x000fe40006000000 */
[----:B------:R-:W2:Y:S01]  /*6a40*/  MUFU.TANH R46, R46 ;  /* 0x0000002e002e7308 */ /* 0x000ea20000002400 */
[----:B---3--:R-:W-:Y:S01]  /*6a50*/  VIADD R33, R3, 0xd1 ;  /* 0x000000d103217836 */ /* 0x008fe20000000000 */
[----:B------:R-:W-:-:S04]  /*6a60*/  FSEL R56, R12, -INF , !P5 ;  /* 0xff8000000c387808 */ /* 0x000fc80006800000 */
[----:B------:R-:W-:Y:S02]  /*6a70*/  I2FP.F32.S32 R48, R33 ;  /* 0x0000002100307245 */ /* 0x000fe40000201400 */
[-C--:B------:R-:W-:Y:S01]  /*6a80*/  ISETP.GE.AND P4, PT, R33, R130.reuse, PT ;  /* 0x000000822100720c */ /* 0x080fe20003f86270 */
[----:B------:R-:W-:Y:S01]  /*6a90*/  MUFU.TANH R44, R44 ;  /* 0x0000002c002c7308 */ /* 0x000fe20000002400 */
[----:B-1----:R-:W-:Y:S01]  /*6aa0*/  FSEL R37, R58, -INF , !P2 ;  /* 0xff8000003a257808 */ /* 0x002fe20005000000 */
[C---:B------:R-:W-:Y:S01]  /*6ab0*/  FFMA.FTZ R47, R48.reuse, UR6, R47 ;  /* 0x00000006302f7c23 */ /* 0x040fe2000801002f */
[----:B------:R-:W-:Y:S01]  /*6ac0*/  ISETP.GE.AND P2, PT, R15, R130, PT ;  /* 0x000000820f00720c */ /* 0x000fe20003f46270 */
[----:B------:R-:W-:Y:S01]  /*6ad0*/  FFMA.FTZ R5, R48, UR6, R5 ;  /* 0x0000000630057c23 */ /* 0x000fe20008010005 */
[----:B------:R-:W-:Y:S02]  /*6ae0*/  ISETP.GE.AND P6, PT, R33, R128, PT ;  /* 0x000000802100720c */ /* 0x000fe40003fc6270 */
[----:B------:R-:W-:Y:S01]  /*6af0*/  FSEL R58, R50, -INF , !P0 ;  /* 0xff800000323a7808 */ /* 0x000fe20004000000 */
[----:B------:R1:W3:Y:S01]  /*6b00*/  MUFU.TANH R15, R31 ;  /* 0x0000001f000f7308 */ /* 0x0002e20000002400 */
[----:B------:R-:W-:-:S02]  /*6b10*/  FSEL R33, R55, -INF , !P3 ;  /* 0xff80000037217808 */ /* 0x000fc40005800000 */
[----:B------:R-:W-:Y:S02]  /*6b20*/  I2FP.F32.S32 R50, R17 ;  /* 0x0000001100327245 */ /* 0x000fe40000201400 */
[----:B------:R-:W-:Y:S01]  /*6b30*/  ISETP.GE.AND P3, PT, R19, R130, PT ;  /* 0x000000821300720c */ /* 0x000fe20003f66270 */
[----:B------:R-:W-:Y:S01]  /*6b40*/  VIADD R19, R3, 0xe0 ;  /* 0x000000e003137836 */ /* 0x000fe20000000000 */
[-C--:B------:R-:W-:Y:S01]  /*6b50*/  ISETP.GE.AND P0, PT, R17, R128.reuse, PT ;  /* 0x000000801100720c */ /* 0x080fe20003f06270 */
[----:B------:R4:W3:Y:S01]  /*6b60*/  MUFU.TANH R49, R21 ;  /* 0x0000001500317308 */ /* 0x0008e20000002400 */
[C---:B------:R-:W-:Y:S01]  /*6b70*/  FFMA.FTZ R9, R50.reuse, UR6, R9 ;  /* 0x0000000632097c23 */ /* 0x040fe20008010009 */
[----:B------:R-:W-:Y:S01]  /*6b80*/  FFMA.FTZ R13, R50, UR6, R13 ;  /* 0x00000006320d7c23 */ /* 0x000fe2000801000d */
[----:B------:R-:W-:Y:S02]  /*6b90*/  FSEL R57, R5, -INF , !P6 ;  /* 0xff80000005397808 */ /* 0x000fe40007000000 */
[----:B------:R-:W-:-:S02]  /*6ba0*/  ISETP.GE.AND P6, PT, R19, R128, PT ;  /* 0x000000801300720c */ /* 0x000fc40003fc6270 */
[----:B------:R-:W-:Y:S01]  /*6bb0*/  I2FP.F32.S32 R48, R19 ;  /* 0x0000001300307245 */ /* 0x000fe20000201400 */
[----:B------:R-:W-:Y:S01]  /*6bc0*/  MUFU.TANH R42, R42 ;  /* 0x0000002a002a7308 */ /* 0x000fe20000002400 */
[----:B-1----:R-:W-:Y:S01]  /*6bd0*/  FSEL R31, R51, -INF , !P2 ;  /* 0xff800000331f7808 */ /* 0x002fe20005000000 */
[----:B------:R-:W-:Y:S01]  /*6be0*/  VIADD R51, R3, 0xe8 ;  /* 0x000000e803337836 */ /* 0x000fe20000000000 */
[----:B------:R-:W-:Y:S01]  /*6bf0*/  ISETP.GE.AND P2, PT, R17, R130, PT ;  /* 0x000000821100720c */ /* 0x000fe20003f46270 */
[----:B------:R-:W-:Y:S01]  /*6c00*/  VIADD R17, R3, 0xe1 ;  /* 0x000000e103117836 */ /* 0x000fe20000000000 */
[----:B------:R-:W-:Y:S01]  /*6c10*/  FSEL R55, R13, -INF , !P0 ;  /* 0xff8000000d377808 */ /* 0x000fe20004000000 */
[C---:B------:R-:W-:Y:S01]  /*6c20*/  FFMA.FTZ R11, R48.reuse, UR6, R11 ;  /* 0x00000006300b7c23 */ /* 0x040fe2000801000b */
[----:B------:R-:W-:Y:S01]  /*6c30*/  ISETP.GE.AND P0, PT, R51, R128, PT ;  /* 0x000000803300720c */ /* 0x000fe20003f06270 */
[----:B------:R-:W1:Y:S01]  /*6c40*/  MUFU.TANH R25, R25 ;  /* 0x0000001900197308 */ /* 0x000e620000002400 */
[----:B----4-:R-:W-:Y:S01]  /*6c50*/  FSEL R21, R47, -INF , !P4 ;  /* 0xff8000002f157808 */ /* 0x010fe20006000000 */
[----:B------:R-:W-:Y:S01]  /*6c60*/  FFMA.FTZ R14, R48, UR6, R14 ;  /* 0x00000006300e7c23 */ /* 0x000fe2000801000e */
[-C--:B------:R-:W-:Y:S01]  /*6c70*/  ISETP.GE.AND P4, PT, R19, R130.reuse, PT ;  /* 0x000000821300720c */ /* 0x080fe20003f86270 */
[----:B------:R-:W-:Y:S01]  /*6c80*/  VIADD R47, R3, 0xe9 ;  /* 0x000000e9032f7836 */ /* 0x000fe20000000000 */
[----:B------:R-:W-:Y:S01]  /*6c90*/  FSEL R19, R7, -INF , !P3 ;  /* 0xff80000007137808 */ /* 0x000fe20005800000 */
[----:B------:R-:W-:Y:S01]  /*6ca0*/  VIADD R13, R3, 0xf0 ;  /* 0x000000f0030d7836 */ /* 0x000fe20000000000 */
[C---:B------:R-:W-:Y:S01]  /*6cb0*/  ISETP.GE.AND P3, PT, R17.reuse, R130, PT ;  /* 0x000000821100720c */ /* 0x040fe20003f66270 */
[----:B------:R-:W-:Y:S01]  /*6cc0*/  MUFU.TANH R28, R28 ;  /* 0x0000001c001c7308 */ /* 0x000fe20000002400 */
[----:B------:R-:W-:-:S02]  /*6cd0*/  ISETP.GE.AND P5, PT, R17, R128, PT ;  /* 0x000000801100720c */ /* 0x000fc40003fa6270 */
[----:B------:R-:W-:Y:S02]  /*6ce0*/  I2FP.F32.S32 R5, R17 ;  /* 0x0000001100057245 */ /* 0x000fe40000201400 */
[----:B------:R-:W-:Y:S02]  /*6cf0*/  FSEL R17, R9, -INF , !P2 ;  /* 0xff80000009117808 */ /* 0x000fe40005000000 */
[----:B------:R-:W-:Y:S01]  /*6d00*/  ISETP.GE.AND P2, PT, R51, R130, PT ;  /* 0x000000823300720c */ /* 0x000fe20003f46270 */
[----:B------:R-:W4:Y:S01]  /*6d10*/  MUFU.TANH R27, R27 ;  /* 0x0000001b001b7308 */ /* 0x000f220000002400 */
[----:B------:R-:W-:Y:S01]  /*6d20*/  I2FP.F32.S32 R51, R51 ;  /* 0x0000003300337245 */ /* 0x000fe20000201400 */
[C---:B--2---:R-:W-:Y:S01]  /*6d30*/  FFMA.FTZ R9, R5.reuse, UR6, R46 ;  /* 0x0000000605097c23 */ /* 0x044fe2000801002e */
[----:B---3--:R-:W-:Y:S01]  /*6d40*/  FFMA.FTZ R15, R5, UR6, R15 ;  /* 0x00000006050f7c23 */ /* 0x008fe2000801000f */
[----:B------:R-:W-:Y:S01]  /*6d50*/  VIADD R5, R3, 0xf1 ;  /* 0x000000f103057836 */ /* 0x000fe20000000000 */
[----:B------:R-:W-:Y:S01]  /*6d60*/  FSEL R11, R11, -INF , !P4 ;  /* 0xff8000000b0b7808 */ /* 0x000fe20006000000 */
[C---:B------:R-:W-:Y:S01]  /*6d70*/  FFMA.FTZ R7, R51.reuse, UR6, R44 ;  /* 0x0000000633077c23 */ /* 0x040fe2000801002c */
[----:B------:R-:W-:Y:S01]  /*6d80*/  FFMA.FTZ R49, R51, UR6, R49 ;  /* 0x0000000633317c23 */ /* 0x000fe20008010031 */
[----:B------:R-:W-:Y:S01]  /*6d90*/  MUFU.TANH R26, R26 ;  /* 0x0000001a001a7308 */ /* 0x000fe20000002400 */
[----:B------:R-:W-:-:S02]  /*6da0*/  FSEL R54, R14, -INF , !P6 ;  /* 0xff8000000e367808 */ /* 0x000fc40007000000 */
[C---:B------:R-:W-:Y:S02]  /*6db0*/  ISETP.GE.AND P4, PT, R47.reuse, R130, PT ;  /* 0x000000822f00720c */ /* 0x040fe40003f86270 */
[----:B------:R-:W-:Y:S02]  /*6dc0*/  ISETP.GE.AND P6, PT, R47, R128, PT ;  /* 0x000000802f00720c */ /* 0x000fe40003fc6270 */
[----:B------:R-:W-:Y:S01]  /*6dd0*/  I2FP.F32.S32 R47, R47 ;  /* 0x0000002f002f7245 */ /* 0x000fe20000201400 */
[----:B------:R-:W2:Y:S01]  /*6de0*/  MUFU.TANH R29, R29 ;  /* 0x0000001d001d7308 */ /* 0x000ea20000002400 */
[----:B------:R-:W-:Y:S02]  /*6df0*/  I2FP.F32.S32 R12, R5 ;  /* 0x00000005000c7245 */ /* 0x000fe40000201400 */
[----:B------:R-:W-:Y:S02]  /*6e00*/  FSEL R9, R9, -INF , !P3 ;  /* 0xff80000009097808 */ /* 0x000fe40005800000 */
[----:B------:R-:W-:Y:S01]  /*6e10*/  FSEL R53, R15, -INF , !P5 ;  /* 0xff8000000f357808 */ /* 0x000fe20006800000 */
[C---:B-1----:R-:W-:Y:S01]  /*6e20*/  FFMA.FTZ R25, R12.reuse, UR6, R25 ;  /* 0x000000060c197c23 */ /* 0x042fe20008010019 */
[----:B------:R-:W-:Y:S01]  /*6e30*/  FSEL R7, R7, -INF , !P2 ;  /* 0xff80000007077808 */ /* 0x000fe20005000000 */
[----:B------:R-:W1:Y:S01]  /*6e40*/  MUFU.TANH R24, R24 ;  /* 0x0000001800187308 */ /* 0x000e620000002400 */
[----:B------:R-:W-:Y:S01]  /*6e50*/  FSEL R52, R49, -INF , !P0 ;  /* 0xff80000031347808 */ /* 0x000fe20004000000 */
[----:B----4-:R-:W-:Y:S01]  /*6e60*/  FFMA.FTZ R27, R12, UR6, R27 ;  /* 0x000000060c1b7c23 */ /* 0x010fe2000801001b */
[----:B------:R-:W-:-:S02]  /*6e70*/  ISETP.GE.AND P3, PT, R13, R130, PT ;  /* 0x000000820d00720c */ /* 0x000fc40003f66270 */
[----:B------:R-:W-:Y:S02]  /*6e80*/  ISETP.GE.AND P5, PT, R13, R128, PT ;  /* 0x000000800d00720c */ /* 0x000fe40003fa6270 */
[C---:B------:R-:W-:Y:S01]  /*6e90*/  ISETP.GE.AND P2, PT, R5.reuse, R130, PT ;  /* 0x000000820500720c */ /* 0x040fe20003f46270 */
[----:B------:R-:W-:Y:S01]  /*6ea0*/  MUFU.TANH R22, R22 ;  /* 0x0000001600167308 */ /* 0x000fe20000002400 */
[----:B------:R-:W-:Y:S01]  /*6eb0*/  BAR.SYNC.DEFER_BLOCKING 0x0 ;  /* 0x0000000000007b1d */ /* 0x000fe20000010000 */
[-C--:B------:R-:W-:Y:S01]  /*6ec0*/  ISETP.GE.AND P0, PT, R5, R128.reuse, PT ;  /* 0x000000800500720c */ /* 0x080fe20003f06270 */
[C---:B------:R-:W-:Y:S01]  /*6ed0*/  FFMA.FTZ R5, R47.reuse, UR6, R42 ;  /* 0x000000062f057c23 */ /* 0x040fe2000801002a */
[----:B------:R-:W-:Y:S01]  /*6ee0*/  I2FP.F32.S32 R13, R13 ;  /* 0x0000000d000d7245 */ /* 0x000fe20000201400 */
[----:B--2---:R-:W-:Y:S01]  /*6ef0*/  FFMA.FTZ R29, R47, UR6, R29 ;  /* 0x000000062f1d7c23 */ /* 0x004fe2000801001d */
[----:B------:R-:W-:Y:S02]  /*6f00*/  I2FP.F32.S32 R12, R3 ;  /* 0x00000003000c7245 */ /* 0x000fe40000201400 */
[----:B------:R-:W2:Y:S01]  /*6f10*/  MUFU.TANH R23, R23 ;  /* 0x0000001700177308 */ /* 0x000ea20000002400 */
[C---:B------:R-:W-:Y:S01]  /*6f20*/  FFMA.FTZ R28, R13.reuse, UR6, R28 ;  /* 0x000000060d1c7c23 */ /* 0x040fe2000801001c */
[----:B------:R-:W-:Y:S01]  /*6f30*/  FFMA.FTZ R26, R13, UR6, R26 ;  /* 0x000000060d1a7c23 */ /* 0x000fe2000801001a */
[----:B------:R-:W-:Y:S01]  /*6f40*/  FSEL R5, R5, -INF , !P4 ;  /* 0xff80000005057808 */ /* 0x000fe20006000000 */
[C---:B------:R-:W-:Y:S01]  /*6f50*/  VIADD R13, R3.reuse, 0xf8 ;  /* 0x000000f8030d7836 */ /* 0x040fe20000000000 */
[C---:B------:R-:W-:Y:S01]  /*6f60*/  ISETP.GE.AND P4, PT, R3.reuse, R128, PT ;  /* 0x000000800300720c */ /* 0x040fe20003f86270 */
[----:B------:R-:W-:Y:S01]  /*6f70*/  VIADD R3, R3, 0xf9 ;  /* 0x000000f903037836 */ /* 0x000fe20000000000 */
[----:B------:R-:W-:Y:S01]  /*6f80*/  FSEL R49, R25, -INF , !P0 ;  /* 0xff80000019317808 */ /* 0x000fe20004000000 */
[----:B------:R-:W3:Y:S01]  /*6f90*/  MUFU.TANH R2, R2 ;  /* 0x0000000200027308 */ /* 0x000ee20000002400 */
[----:B------:R-:W-:Y:S01]  /*6fa0*/  PLOP3.LUT P0, PT, PT, PT, UP0, 0x80, 0x0 ;  /* 0x000000000000781c */ /* 0x000fe20003f0f008 */
[----:B------:R-:W-:Y:S01]  /*6fb0*/  FFMA.FTZ R12, R12, UR6, R141 ;  /* 0x000000060c0c7c23 */ /* 0x000fe2000801008d */
        /* <DEDUP_REMOVED lines=8> */
[----:B------:R-:W-:Y:S02]  /*7040*/  I2FP.F32.S32 R13, R13 ;  /* 0x0000000d000d7245 */ /* 0x000fe40000201400 */
[----:B------:R-:W-:Y:S02]  /*7050*/  I2FP.F32.S32 R3, R3 ;  /* 0x0000000300037245 */ /* 0x000fe40000201400 */
[----:B------:R-:W-:Y:S01]  /*7060*/  FSEL R42, R12, -INF , !P4 ;  /* 0xff8000000c2a7808 */ /* 0x000fe20006000000 */
[C---:B-1----:R-:W-:Y:S01]  /*7070*/  FFMA.FTZ R24, R13.reuse, UR6, R24 ;  /* 0x000000060d187c23 */ /* 0x042fe20008010018 */
[----:B--2---:R-:W-:Y:S01]  /*7080*/  FFMA.FTZ R23, R13, UR6, R23 ;  /* 0x000000060d177c23 */ /* 0x004fe20008010017 */
[C---:B------:R-:W-:Y:S01]  /*7090*/  FFMA.FTZ R22, R3.reuse, UR6, R22 ;  /* 0x0000000603167c23 */ /* 0x040fe20008010016 */
[----:B---3--:R-:W-:-:S02]  /*70a0*/  FFMA.FTZ R2, R3, UR6, R2 ;  /* 0x0000000603027c23 */ /* 0x008fc40008010002 */
        /* <DEDUP_REMOVED lines=8> */
[----:B------:R-:W-:-:S05]  /*7130*/  IABS R14, UR5 ;  /* 0x00000005000e7c13 */ /* 0x000fca0008000000 */
        /* <DEDUP_REMOVED lines=17> */
[----:B------:R-:W-:Y:S02]  /*7250*/  LOP3.LUT R12, R3, UR5, RZ, 0x3c, !PT ;  /* 0x00000005030c7c12 */ /* 0x000fe4000f8e3cff */
[C---:B------:R-:W-:Y:S02]  /*7260*/  ISETP.GT.U32.AND P2, PT, R2.reuse, R15, PT ;  /* 0x0000000f0200720c */ /* 0x040fe40003f44070 */
[----:B------:R-:W-:Y:S02]  /*7270*/  ISETP.GT.U32.AND P3, PT, R2, R13, PT ;  /* 0x0000000d0200720c */ /* 0x000fe40003f64070 */
[----:B------:R-:W-:Y:S02]  /*7280*/  ISETP.GE.AND P4, PT, R12, RZ, PT ;  /* 0x000000ff0c00720c */ /* 0x000fe40003f86270 */
[----:B------:R-:W-:-:S07]  /*7290*/  LOP3.LUT R12, RZ, R3, RZ, 0x33, !PT ;  /* 0x00000003ff0c7212 */ /* 0x000fce00078e33ff */
[----:B------:R-:W-:Y:S02]  /*72a0*/  @!P2 IMAD.IADD R15, R15, 0x1, -R2 ;  /* 0x000000010f0fa824 */ /* 0x000fe400078e0a02 */
[-C--:B------:R-:W-:Y:S01]  /*72b0*/  @!P3 IADD3 R13, R13, -R2.reuse, RZ ;  /* 0x800000020d0db210 */ /* 0x080fe20007ffe0ff */
[----:B------:R-:W-:Y:S01]  /*72c0*/  @!P2 VIADD R23, R23, 0x1 ;  /* 0x000000011717a836 */ /* 0x000fe20000000000 */
[----:B------:R-:W-:Y:S02]  /*72d0*/  @!P3 IADD3 R22, R22, 0x1, RZ ;  /* 0x000000011616b810 */ /* 0x000fe40007ffe0ff */
[-C--:B------:R-:W-:Y:S02]  /*72e0*/  ISETP.GE.U32.AND P6, PT, R15, R2.reuse, PT ;  /* 0x000000020f00720c */ /* 0x080fe40003fc6070 */
[----:B------:R-:W-:Y:S02]  /*72f0*/  ISETP.GE.U32.AND P5, PT, R13, R2, PT ;  /* 0x000000020d00720c */ /* 0x000fe40003fa6070 */
[C---:B------:R-:W-:Y:S01]  /*7300*/  LOP3.LUT R2, R3.reuse, UR4, RZ, 0x3c, !PT ;  /* 0x0000000403027c12 */ /* 0x040fe2000f8e3cff */
[----:B------:R-:W-:Y:S01]  /*7310*/  ULDC.64 UR4, c[0x0][0x230] ;  /* 0x00008c0000047ab9 */ /* 0x000fe20000000a00 */
[----:B------:R-:W-:-:S02]  /*7320*/  ISETP.NE.AND P3, PT, R3, RZ, PT ;  /* 0x000000ff0300720c */ /* 0x000fc40003f65270 */
[----:B------:R-:W-:-:S05]  /*7330*/  ISETP.GE.AND P2, PT, R2, RZ, PT ;  /* 0x000000ff0200720c */ /* 0x000fca0003f46270 */
[----:B------:R-:W-:Y:S02]  /*7340*/  @P6 VIADD R23, R23, 0x1 ;  /* 0x0000000117176836 */ /* 0x000fe40000000000 */
[----:B------:R-:W-:Y:S02]  /*7350*/  @P5 IADD3 R22, R22, 0x1, RZ ;  /* 0x0000000116165810 */ /* 0x000fe40007ffe0ff */
[----:B------:R-:W-:-:S04]  /*7360*/  @!P4 IMAD.MOV R23, RZ, RZ, -R23 ;  /* 0x000000ffff17c224 */ /* 0x000fc800078e0a17 */
[----:B------:R-:W-:Y:S02]  /*7370*/  @!P2 IADD3 R22, -R22, RZ, RZ ;  /* 0x000000ff1616a210 */ /* 0x000fe40007ffe1ff */
        /* <DEDUP_REMOVED lines=9> */
[----:B------:R-:W-:-:S04]  /*7410*/  IMAD R3, R3, UR12, RZ ;  /* 0x0000000c03037c24 */ /* 0x000fc8000f8e02ff */
[C---:B------:R-:W-:Y:S01]  /*7420*/  IMAD R3, R12.reuse, UR13, R3 ;  /* 0x0000000d0c037c24 */ /* 0x040fe2000f8e0203 */
[----:B--2---:R-:W-:Y:S01]  /*7430*/  IADD3 R2, -R15, R2, RZ ;  /* 0x000000020f027210 */ /* 0x004fe20007ffe1ff */
[----:B------:R-:W-:-:S03]  /*7440*/  IMAD.WIDE.U32 R14, R12, UR12, RZ ;  /* 0x0000000c0c0e7c25 */ /* 0x000fc6000f8e00ff */
[----:B------:R-:W-:Y:S01]  /*7450*/  SHF.R.S32.HI R13, RZ, 0x1f, R2 ;  /* 0x0000001fff0d7819 */ /* 0x000fe20000011402 */
[----:B------:R-:W-:-:S04]  /*7460*/  IMAD.IADD R15, R15, 0x1, R3 ;  /* 0x000000010f0f7824 */ /* 0x000fc800078e0203 */
[----:B------:R-:W-:-:S04]  /*7470*/  IMAD R13, R13, UR4, RZ ;  /* 0x000000040d0d7c24 */ /* 0x000fc8000f8e02ff */
[C---:B------:R-:W-:Y:S02]  /*7480*/  IMAD R13, R2.reuse, UR5, R13 ;  /* 0x00000005020d7c24 */ /* 0x040fe4000f8e020d */
[----:B------:R-:W-:-:S04]  /*7490*/  IMAD.WIDE.U32 R2, R2, UR4, R14 ;  /* 0x0000000402027c25 */ /* 0x000fc8000f8e000e */
[----:B------:R-:W-:Y:S01]  /*74a0*/  IMAD.MOV.U32 R107, RZ, RZ, R2 ;  /* 0x000000ffff6b7224 */ /* 0x000fe200078e0002 */
[----:B------:R-:W-:Y:S01]  /*74b0*/  IADD3 R66, R3, R13, RZ ;  /* 0x0000000d03427210 */ /* 0x000fe20007ffe0ff */
[----:B------:R-:W-:Y:S06]  /*74c0*/  BRA `(.L_x_1767) ;  /* 0x0000000000107947 */ /* 0x000fec0003800000 */
.L_x_1766:
[----:B------:R-:W-:-:S04]  /*74d0*/  ULEA UR4, -UR12, URZ, 0x8 ;  /* 0x0000003f0c047291 */ /* 0x000fc8000f8e413f */
[----:B------:R-:W-:Y:S02]  /*74e0*/  USHF.R.S32.HI UR5, URZ, 0x1f, UR4 ;  /* 0x0000001f3f057899 */ /* 0x000fe40008011404 */
[----:B------:R-:W-:-:S04]  /*74f0*/  MOV R107, UR4 ;  /* 0x00000004006b7c02 */ /* 0x000fc80008000f00 */
[----:B------:R-:W-:-:S07]  /*7500*/  MOV R66, UR5 ;  /* 0x0000000500427c02 */ /* 0x000fce0008000f00 */
.L_x_1767:
        /* <DEDUP_REMOVED lines=10> */
[----:B------:R-:W1:Y:S01]  /*75b0*/  @!P2 LDC.64 R26, c[0x0][0x218] ;  /* 0x00008600ff1aab82 */ /* 0x000e620000000a00 */
[-C--:B------:R-:W-:Y:S01]  /*75c0*/  @!P2 LEA R46, P3, R13, R178.reuse, 0x7 ;  /* 0x000000b20d2ea211 */ /* 0x080fe200078638ff */
[----:B------:R-:W-:Y:S01]  /*75d0*/  VOTEU.ALL UP0, P2 ;  /* 0x00000000003f7886 */ /* 0x000fe20001000000 */
[----:B------:R-:W-:Y:S01]  /*75e0*/  @!P2 LEA R64, P4, R15, R178, 0x6 ;  /* 0x000000b20f40a211 */ /* 0x000fe200078830ff */
[----:B------:R-:W-:Y:S01]  /*75f0*/  IMAD.U32 R228, RZ, RZ, UR12 ;  /* 0x0000000cffe47e24 */ /* 0x000fe2000f8e00ff */
[-C--:B------:R-:W-:Y:S01]  /*7600*/  @!P2 LEA.HI.X R44, R3, R179.reuse, R44, 0x7, P3 ;  /* 0x000000b3032ca211 */ /* 0x080fe200018f3c2c */
[----:B------:R-:W-:Y:S01]  /*7610*/  @!P2 IMAD.WIDE.U32 R2, R2, 0x60, R178 ;  /* 0x000000600202a825 */ /* 0x000fe200078e00b2 */
[----:B------:R-:W-:Y:S01]  /*7620*/  @!UP0 UIMAD UR4, UR13, 0x60, URZ ;  /* 0x000000600d0488a4 */ /* 0x000fe2000f8e023f */
[----:B------:R-:W2:Y:S01]  /*7630*/  @!P2 LDC.64 R28, c[0x0][0x218] ;  /* 0x00008600ff1cab82 */ /* 0x000ea20000000a00 */
[----:B------:R-:W-:Y:S01]  /*7640*/  @!P2 LEA.HI.X R62, R12, R179, R62, 0x6, P4 ;  /* 0x000000b30c3ea211 */ /* 0x000fe200020f343e */
[----:B------:R-:W-:Y:S01]  /*7650*/  @!P2 IMAD.WIDE.U32 R228, R228, 0xa0, R178 ;  /* 0x000000a0e4e4a825 */ /* 0x000fe200078e00b2 */
[C---:B------:R-:W-:Y:S01]  /*7660*/  @!P2 IADD3 R131, P3, R107.reuse, R2, RZ ;  /* 0x000000026b83a210 */ /* 0x040fe20007f7e0ff */
[----:B------:R-:W-:Y:S01]  /*7670*/  @!UP0 UIMAD UR5, UR13, 0xa0, URZ ;  /* 0x000000a00d0588a4 */ /* 0x000fe2000f8e023f */
[C---:B------:R-:W-:Y:S01]  /*7680*/  @!P2 IADD3 R119, P5, R107.reuse, R178, RZ ;  /* 0x000000b26b77a210 */ /* 0x040fe20007fbe0ff */
[----:B------:R-:W-:Y:S01]  /*7690*/  IMAD.U32 R142, RZ, RZ, UR12 ;  /* 0x0000000cff8e7e24 */ /* 0x000fe2000f8e00ff */
[----:B------:R-:W-:Y:S01]  /*76a0*/  @!P2 IADD3.X R72, R66, UR4, R3, P3, !PT ;  /* 0x000000044248ac10 */ /* 0x000fe20009ffe403 */
[----:B------:R-:W3:Y:S01]  /*76b0*/  @!P2 LDC.64 R24, c[0x0][0x218] ;  /* 0x00008600ff18ab82 */ /* 0x000ee20000000a00 */
[C-C-:B------:R-:W-:Y:S01]  /*76c0*/  @!P2 IADD3 R125, P4, P3, R107.reuse, UR15, R178.reuse ;  /* 0x0000000f6b7dac10 */ /* 0x140fe2000fb9e0b2 */
[----:B------:R-:W-:Y:S01]  /*76d0*/  @!P2 IMAD.WIDE.U32 R142, R142, 0xc0, R178 ;  /* 0x000000c08e8ea825 */ /* 0x000fe200078e00b2 */
[----:B------:R-:W-:Y:S01]  /*76e0*/  @!UP0 UIMAD UR4, UR13, 0xc0, URZ ;  /* 0x000000c00d0488a4 */ /* 0x000fe2000f8e023f */
[----:B------:R4:W-:Y:S01]  /*76f0*/  @P2 STS [R157+0x1000], RZ ;  /* 0x001000ff9d002388 */ /* 0x0009e20000000800 */
[C-C-:B------:R-:W-:Y:S01]  /*7700*/  @!P2 IADD3.X R70, R66.reuse, UR14, R179.reuse, P4, P3 ;  /* 0x0000000e4246ac10 */ /* 0x140fe2000a7e64b3 */
[C---:B------:R-:W-:Y:S01]  /*7710*/  @!P2 IMAD.X R68, R66.reuse, 0x1, R179, P5 ;  /* 0x000000014244a824 */ /* 0x040fe200028e06b3 */
[----:B------:R-:W-:Y:S01]  /*7720*/  @!P2 IADD3 R74, P4, R107, R228, RZ ;  /* 0x000000e46b4aa210 */ /* 0x000fe20007f9e0ff */
[----:B------:R-:W5:Y:S01]  /*7730*/  @!P2 LDC.64 R22, c[0x0][0x218] ;  /* 0x00008600ff16ab82 */ /* 0x000f620000000a00 */
[----:B-1----:R-:W-:Y:S01]  /*7740*/  @!P2 LEA R124, P5, R125, R26, 0x1 ;  /* 0x0000001a7d7ca211 */ /* 0x002fe200078a08ff */
[----:B------:R4:W-:Y:S01]  /*7750*/  @P2 STS [R157+0x1004], RZ ;  /* 0x001004ff9d002388 */ /* 0x0009e20000000800 */
[----:B------:R-:W-:-:S02]  /*7760*/  @!P2 IADD3.X R26, R66, UR5, R229, P4, !PT ;  /* 0x00000005421aac10 */ /* 0x000fc4000a7fe4e5 */
[C---:B------:R-:W-:Y:S01]  /*7770*/  @!P2 IADD3 R76, P3, R107.reuse, R142, RZ ;  /* 0x0000008e6b4ca210 */ /* 0x040fe20007f7e0ff */
[----:B------:R4:W-:Y:S01]  /*7780*/  @P2 STS.64 [R157+0x1008], RZ ;  /* 0x001008ff9d002388 */ /* 0x0009e20000000a00 */
[----:B------:R-:W-:Y:S01]  /*7790*/  @!P2 IADD3 R64, P4, R107, R64, RZ ;  /* 0x000000406b40a210 */ /* 0x000fe20007f9e0ff */
[----:B------:R-:W1:Y:S01]  /*77a0*/  @!P2 LDC.64 R14, c[0x0][0x218] ;  /* 0x00008600ff0eab82 */ /* 0x000e620000000a00 */
[----:B--2---:R-:W-:Y:S02]  /*77b0*/  @!P2 LEA R118, P6, R119, R28, 0x1 ;  /* 0x0000001c7776a211 */ /* 0x004fe400078c08ff */
[C---:B------:R-:W-:Y:S01]  /*77c0*/  @!P2 IADD3.X R28, R66.reuse, UR4, R143, P3, !PT ;  /* 0x00000004421cac10 */ /* 0x040fe20009ffe48f */
[----:B------:R-:W-:Y:S01]  /*77d0*/  @!P2 IMAD.X R62, R66, 0x1, R62, P4 ;  /* 0x00000001423ea824 */ /* 0x000fe200020e063e */
[----:B------:R-:W-:Y:S02]  /*77e0*/  @!P2 LEA.HI.X R125, R125, R27, R70, 0x1, P5 ;  /* 0x0000001b7d7da211 */ /* 0x000fe400028f0c46 */
[----:B------:R-:W-:Y:S01]  /*77f0*/  @!P2 IADD3 R46, P3, R107, R46, RZ ;  /* 0x0000002e6b2ea210 */ /* 0x000fe20007f7e0ff */
[----:B------:R-:W2:Y:S01]  /*7800*/  @!P2 LDC.64 R12, c[0x0][0x218] ;  /* 0x00008600ff0cab82 */ /* 0x000ea20000000a00 */
[----:B---3--:R-:W-:-:S02]  /*7810*/  @!P2 LEA R24, P5, R64, R24, 0x1 ;  /* 0x000000184018a211 */ /* 0x008fc400078a08ff */
[----:B------:R-:W-:Y:S01]  /*7820*/  @!P2 LEA.HI.X R119, R119, R29, R68, 0x1, P6 ;  /* 0x0000001d7777a211 */ /* 0x000fe200030f0c44 */
[----:B------:R-:W-:Y:S01]  /*7830*/  @!P2 IMAD.X R44, R66, 0x1, R44, P3 ;  /* 0x00000001422ca824 */ /* 0x000fe200018e062c */
[----:B------:R-:W-:-:S03]  /*7840*/  @!P2 LEA.HI.X R25, R64, R25, R62, 0x1, P5 ;  /* 0x000000194019a211 */ /* 0x000fc600028f0c3e */
[----:B------:R-:W3:Y:S01]  /*7850*/  @!P2 LDC.64 R2, c[0x0][0x218] ;  /* 0x00008600ff02ab82 */ /* 0x000ee20000000a00 */
[C---:B-----5:R-:W-:Y:S01]  /*7860*/  @!P2 LEA R22, P4, R131.reuse, R22, 0x1 ;  /* 0x000000168316a211 */ /* 0x060fe200078808ff */
[----:B------:R-:W-:Y:S01]  /*7870*/  @!PT LDS RZ, [RZ] ;  /* 0x00000000fffff984 */ /* 0x000fe20000000800 */
[----:B------:R-:W-:Y:S01]  /*7880*/  @!PT LDS RZ, [RZ] ;  /* 0x00000000fffff984 */ /* 0x000fe20000000800 */
[----:B------:R-:W-:Y:S01]  /*7890*/  @!PT LDS RZ, [RZ] ;  /* 0x00000000fffff984 */ /* 0x000fe20000000800 */
[----:B------:R4:W-:Y:S03]  /*78a0*/  @!P2 LDGSTS.E.BYPASS.LTC128B.128 [R157+0x1000], desc[UR22][R118.64] ;  /* 0x01000000769dafae */ /* 0x0009e6000b901d56 */
[----:B------:R-:W-:Y:S01]  /*78b0*/  @!P2 LEA.HI.X R23, R131, R23, R72, 0x1, P4 ;  /* 0x000000178317a211 */ /* 0x000fe200020f0c48 */
[----:B------:R4:W-:Y:S01]  /*78c0*/  @P2 STS.128 [R157+0x1800], RZ ;  /* 0x001800ff9d002388 */ /* 0x0009e20000000c00 */
[----:B-1----:R-:W-:-:S03]  /*78d0*/  @!P2 LEA R14, P5, R46, R14, 0x1 ;  /* 0x0000000e2e0ea211 */ /* 0x002fc600078a08ff */
[----:B------:R-:W-:Y:S01]  /*78e0*/  @!PT LDS RZ, [RZ] ;  /* 0x00000000fffff984 */ /* 0x000fe20000000800 */
[----:B------:R-:W-:Y:S01]  /*78f0*/  @!PT LDS RZ, [RZ] ;  /* 0x00000000fffff984 */ /* 0x000fe20000000800 */
[----:B------:R-:W-:Y:S01]  /*7900*/  @!PT LDS RZ, [RZ] ;  /* 0x00000000fffff984 */ /* 0x000fe20000000800 */
[----:B------:R4:W-:Y:S01]  /*7910*/  @!P2 LDGSTS.E.BYPASS.LTC128B.128 [R157+0x1800], desc[UR22][R124.64] ;  /* 0x018000007c9dafae */ /* 0x0009e2000b901d56 */
[----:B------:R-:W-:-:S03]  /*7920*/  @!P2 LEA.HI.X R15, R46, R15, R44, 0x1, P5 ;  /* 0x0000000f2e0fa211 */ /* 0x000fc600028f0c2c */
[----:B------:R4:W-:Y:S01]  /*7930*/  @P2 STS.128 [R157+0x2000], RZ ;  /* 0x002000ff9d002388 */ /* 0x0009e20000000c00 */
[----:B--2---:R-:W-:-:S03]  /*7940*/  @!P2 LEA R12, P4, R74, R12, 0x1 ;  /* 0x0000000c4a0ca211 */ /* 0x004fc600078808ff */
[----:B------:R-:W-:Y:S01]  /*7950*/  @!PT LDS RZ, [RZ] ;  /* 0x00000000fffff984 */ /* 0x000fe20000000800 */
[----:B------:R-:W-:Y:S01]  /*7960*/  @!PT LDS RZ, [RZ] ;  /* 0x00000000fffff984 */ /* 0x000fe20000000800 */
[----:B------:R-:W-:Y:S01]  /*7970*/  @!PT LDS RZ, [RZ] ;  /* 0x00000000fffff984 */ /* 0x000fe20000000800 */
[----:B------:R4:W-:Y:S01]  /*7980*/  @!P2 LDGSTS.E.BYPASS.LTC128B.128 [R157+0x2000], desc[UR22][R24.64] ;  /* 0x02000000189dafae */ /* 0x0009e2000b901d56 */
[----:B------:R-:W-:-:S03]  /*7990*/  @!P2 LEA.HI.X R13, R74, R13, R26, 0x1, P4 ;  /* 0x0000000d4a0da211 */ /* 0x000fc600020f0c1a */
[----:B------:R4:W-:Y:S01]  /*79a0*/  @P2 STS.128 [R157+0x2800], RZ ;  /* 0x002800ff9d002388 */ /* 0x0009e20000000c00 */
[----:B---3--:R-:W-:-:S03]  /*79b0*/  @!P2 LEA R2, P3, R76, R2, 0x1 ;  /* 0x000000024c02a211 */ /* 0x008fc600078608ff */
        /* <DEDUP_REMOVED lines=24> */
[----:B------:R-:W-:Y:S02]  /*7b40*/  ULDC.64 UR4, c[0x0][0x218] ;  /* 0x0000860000047ab9 */ /* 0x000fe40000000a00 */
        /* <DEDUP_REMOVED lines=9> */
.L_x_1769:
[----:B------:R-:W-:Y:S05]  /*7be0*/  BSYNC B0 ;  /* 0x0000000000007941 */ /* 0x000fea0003800000 */
.L_x_1768:
[----:B------:R-:W0:Y:S01]  /*7bf0*/  LDGDEPBAR ;  /* 0x00000000000079af */ /* 0x000e220000000000 */
[----:B------:R-:W-:-:S04]  /*7c00*/  IADD3 R178, P2, R107, R178, RZ ;  /* 0x000000b26bb27210 */ /* 0x000fc80007f5e0ff */
[----:B------:R-:W-:-:S09]  /*7c10*/  IADD3.X R179, R66, R179, RZ, P2, !PT ;  /* 0x000000b342b37210 */ /* 0x000fd200017fe4ff */
.L_x_1765:
[----:B----4-:R-:W-:Y:S01]  /*7c20*/  FMNMX.FTZ R2, R105, R87, !PT ;  /* 0x0000005769027209 */ /* 0x010fe20007810000 */
[----:B------:R-:W-:Y:S01]  /*7c30*/  ULDC UR19, c[0x0][0x2ec] ;  /* 0x0000bb0000137ab9 */ /* 0x000fe20000000800 */
[----:B------:R-:W2:Y:S01]  /*7c40*/  S2UR UR4, SR_CgaCtaId ;  /* 0x00000000000479c3 */ /* 0x000ea20000008800 */
[----:B------:R-:W-:Y:S01]  /*7c50*/  UMOV UR5, 0x400 ;  /* 0x0000040000057882 */ /* 0x000fe20000000000 */
[----:B------:R-:W-:-:S04]  /*7c60*/  FMNMX.FTZ R2, R83, R2, !PT ;  /* 0x0000000253027209 */ /* 0x000fc80007810000 */
        /* <DEDUP_REMOVED lines=8> */
[----:B------:R-:W-:Y:S01]  /*7cf0*/  LEA R177, R177, UR4, 0x1 ;  /* 0x00000004b1b17c11 */ /* 0x000fe2000f8e08ff */
[----:B------:R-:W-:Y:S01]  /*7d00*/  ULDC.64 UR4, c[0x0][0x218] ;  /* 0x0000860000047ab9 */ /* 0x000fe20000000a00 */
[----:B------:R-:W-:Y:S02]  /*7d10*/  FMNMX.FTZ R2, R155, R2, !PT ;  /* 0x000000029b027209 */ /* 0x000fe40007810000 */
[----:B------:R-:W-:Y:S01]  /*7d20*/  LEA R184, R0, R177, 0x1 ;  /* 0x000000b100b87211 */ /* 0x000fe200078e08ff */
[----:B-1----:R-:W-:Y:S01]  /*7d30*/  LDSM.16.MT88.4 R12, [R177+0x5000] ;  /* 0x00500000b10c783b */ /* 0x002fe20000004200 */
        /* <DEDUP_REMOVED lines=55> */
[----:B-1----:R-:W-:Y:S02]  /*80b0*/  FMNMX.FTZ R2, R3, R2, !PT ;  /* 0x0000000203027209 */ /* 0x002fe40007810000 */
[----:B------:R-:W-:-:S03]  /*80c0*/  FMNMX.FTZ R3, R42, R36, !PT ;  /* 0x000000242a037209 */ /* 0x000fc60007810000 */
[----:B------:R-:W1:Y:S01]  /*80d0*/  SHFL.BFLY PT, R131, R2, 0x1, 0x1f ;  /* 0x0c201f0002837f89 */ /* 0x000e6200000e0000 */
[----:B------:R-:W-:-:S04]  /*80e0*/  FMNMX.FTZ R3, R30, R3, !PT ;  /* 0x000000031e037209 */ /* 0x000fc80007810000 */
[----:B------:R-:W-:-:S04]  /*80f0*/  FMNMX.FTZ R3, R40, R3, !PT ;  /* 0x0000000328037209 */ /* 0x000fc80007810000 */
[----:B------:R-:W-:-:S04]  /*8100*/  FMNMX.FTZ R3, R38, R3, !PT ;  /* 0x0000000326037209 */ /* 0x000fc80007810000 */
[----:B------:R-:W-:-:S04]  /*8110*/  FMNMX.FTZ R3, R34, R3, !PT ;  /* 0x0000000322037209 */ /* 0x000fc80007810000 */
[----:B------:R-:W-:-:S04]  /*8120*/  FMNMX.FTZ R3, R20, R3, !PT ;  /* 0x0000000314037209 */ /* 0x000fc80007810000 */
[----:B------:R-:W-:Y:S02]  /*8130*/  FMNMX.FTZ R3, R16, R3, !PT ;  /* 0x0000000310037209 */ /* 0x000fe40007810000 */
[----:B-1----:R-:W-:Y:S02]  /*8140*/  FMNMX.FTZ R131, R2, R131, !PT ;  /* 0x0000008302837209 */ /* 0x002fe40007810000 */
        /* <DEDUP_REMOVED lines=79> */
[----:B------:R-:W3:Y:S01]  /*8640*/  MUFU.EX2 R125, R125 ;  /* 0x0000007d007d7308 */ /* 0x000ee20000000800 */
        /* <DEDUP_REMOVED lines=19> */
[----:B------:R-:W-:Y:S01]  /*8780*/  FADD.FTZ R161, R182, R161 ;  /* 0x000000a1b6a17221 */ /* 0x000fe20000010000 */
        /* <DEDUP_REMOVED lines=45> */
[----:B------:R-:W4:Y:S06]  /*8a60*/  SHFL.BFLY PT, R2, R3, 0x2, 0x1f ;  /* 0x0c401f0003027f89 */ /* 0x000f2c00000e0000 */
[----:B------:R-:W-:Y:S08]  /*8a70*/  MUFU.EX2 R92, R92 ;  /* 0x0000005c005c7308 */ /* 0x000ff00000000800 */
[----:B------:R-:W-:Y:S08]  /*8a80*/  MUFU.EX2 R91, R91 ;  /* 0x0000005b005b7308 */ /* 0x000ff00000000800 */
[----:B------:R-:W-:Y:S01]  /*8a90*/  MUFU.EX2 R88, R88 ;  /* 0x0000005800587308 */ /* 0x000fe20000000800 */
[----:B----4-:R-:W-:Y:S01]  /*8aa0*/  FMNMX.FTZ R2, R3, R2, !PT ;  /* 0x0000000203027209 */ /* 0x010fe20007810000 */
[----:B------:R-:W-:-:S04]  /*8ab0*/  FFMA.FTZ R3, R7, UR19, -R90 ;  /* 0x0000001307037c23 */ /* 0x000fc8000801085a */
[----:B------:R-:W4:Y:S02]  /*8ac0*/  SHFL.BFLY PT, R129, R2, 0x1, 0x1f ;  /* 0x0c201f0002817f89 */ /* 0x000f2400000e0000 */
[----:B------:R-:W-:Y:S08]  /*8ad0*/  MUFU.EX2 R89, R89 ;  /* 0x0000005900597308 */ /* 0x000ff00000000800 */
[----:B------:R-:W-:Y:S08]  /*8ae0*/  MUFU.EX2 R86, R86 ;  /* 0x0000005600567308 */ /* 0x000ff00000000800 */
[----:B------:R-:W-:Y:S01]  /*8af0*/  MUFU.EX2 R87, R87 ;  /* 0x0000005700577308 */ /* 0x000fe20000000800 */
[----:B----4-:R-:W-:Y:S01]  /*8b00*/  FMNMX.FTZ R129, R2, R129, !PT ;  /* 0x0000008102817209 */ /* 0x010fe20007810000 */
[----:B------:R-:W-:-:S06]  /*8b10*/  FFMA.FTZ R2, R5, UR19, -R90 ;  /* 0x0000001305027c23 */ /* 0x000fcc000801085a */
[----:B------:R-:W-:Y:S01]  /*8b20*/  MUFU.EX2 R84, R84 ;  /* 0x0000005400547308 */ /* 0x000fe20000000800 */
[C---:B------:R-:W-:Y:S01]  /*8b30*/  FSETP.NEU.FTZ.AND P2, PT, R129.reuse, -INF , PT ;  /* 0xff8000008100780b */ /* 0x040fe20003f5d000 */
[----:B------:R-:W-:-:S05]  /*8b40*/  FMUL.FTZ R61, R129, UR19 ;  /* 0x00000013813d7c20 */ /* 0x000fca0008410000 */
[----:B------:R-:W-:Y:S01]  /*8b50*/  FSEL R61, R61, RZ, P2 ;  /* 0x000000ff3d3d7208 */ /* 0x000fe20001000000 */
[----:B------:R-:W-:Y:S01]  /*8b60*/  MUFU.EX2 R85, R85 ;  /* 0x0000005500557308 */ /* 0x000fe20000000800 */
[----:B------:R-:W-:-:S03]  /*8b70*/  LEA R182, P2, R178, UR4, 0x1 ;  /* 0x00000004b2b67c11 */ /* 0x000fc6000f8408ff */
[--C-:B------:R-:W-:Y:S01]  /*8b80*/  FFMA.FTZ R176, R42, UR19, -R61.reuse ;  /* 0x000000132ab07c23 */ /* 0x100fe2000801083d */
[--C-:B------:R-:W-:Y:S01]  /*8b90*/  FFMA.FTZ R155, R36, UR19, -R61.reuse ;  /* 0x00000013249b7c23 */ /* 0x100fe2000801083d */
[--C-:B------:R-:W-:Y:S01]  /*8ba0*/  FFMA.FTZ R168, R30, UR19, -R61.reuse ;  /* 0x000000131ea87c23 */ /* 0x100fe2000801083d */
[--C-:B------:R-:W-:Y:S01]  /*8bb0*/  FFMA.FTZ R147, R40, UR19, -R61.reuse ;  /* 0x0000001328937c23 */ /* 0x100fe2000801083d */
[--C-:B------:R-:W-:Y:S01]  /*8bc0*/  FFMA.FTZ R144, R20, UR19, -R61.reuse ;  /* 0x0000001314907c23 */ /* 0x100fe2000801083d */
[----:B--2---:R-:W-:Y:S01]  /*8bd0*/  F2FP.F16.F32.PACK_AB R30, R153, R180 ;  /* 0x000000b4991e723e */ /* 0x004fe200000000ff */
[----:B------:R-:W-:Y:S01]  /*8be0*/  MUFU.EX2 R176, R176 ;  /* 0x000000b000b07308 */ /* 0x000fe20000000800 */
[----:B------:R-:W2:Y:S01]  /*8bf0*/  LDSM.16.MT88.4 R20, [R177+0x5400] ;  /* 0x00540000b114783b */ /* 0x000ea20000004200 */
[--C-:B------:R-:W-:Y:S01]  /*8c00*/  FFMA.FTZ R162, R38, UR19, -R61.reuse ;  /* 0x0000001326a27c23 */ /* 0x100fe2000801083d */
[--C-:B------:R-:W-:Y:S01]  /*8c10*/  FFMA.FTZ R135, R34, UR19, -R61.reuse ;  /* 0x0000001322877c23 */ /* 0x100fe2000801083d */
[--C-:B------:R-:W-:Y:S01]  /*8c20*/  FFMA.FTZ R127, R16, UR19, -R61.reuse ;  /* 0x00000013107f7c23 */ /* 0x100fe2000801083d */
[----:B------:R-:W4:Y:S01]  /*8c30*/  LDSM.16.MT88.4 R40, [R184+0x5400] ;  /* 0x00540000b828783b */ /* 0x000f220000004200 */
[--C-:B------:R-:W-:Y:S01]  /*8c40*/  FFMA.FTZ R132, R18, UR19, -R61.reuse ;  /* 0x0000001312847c23 */ /* 0x100fe2000801083d */
[--C-:B------:R-:W-:Y:S01]  /*8c50*/  FFMA.FTZ R113, R6, UR19, -R61.reuse ;  /* 0x0000001306717c23 */ /* 0x100fe2000801083d */
[----:B------:R-:W5:Y:S01]  /*8c60*/  MUFU.EX2 R155, R155 ;  /* 0x0000009b009b7308 */ /* 0x000f620000000800 */
[--C-:B------:R-:W-:Y:S01]  /*8c70*/  FFMA.FTZ R0, R4, UR19, -R61.reuse ;  /* 0x0000001304007c23 */ /* 0x100fe2000801083d */
[--C-:B------:R-:W-:Y:S01]  /*8c80*/  FFMA.FTZ R121, R10, UR19, -R61.reuse ;  /* 0x000000130a797c23 */ /* 0x100fe2000801083d */
[----:B------:R-:W4:Y:S01]  /*8c90*/  LDSM.16.MT88.4 R4, [R177+0x5800] ;  /* 0x00580000b104783b */ /* 0x000f220000004200 */
[--C-:B------:R-:W-:Y:S01]  /*8ca0*/  FFMA.FTZ R109, R8, UR19, -R61.reuse ;  /* 0x00000013086d7c23 */ /* 0x100fe2000801083d */
[--C-:B------:R-:W-:Y:S01]  /*8cb0*/  FFMA.FTZ R124, R32, UR19, -R61.reuse ;  /* 0x00000013207c7c23 */ /* 0x100fe2000801083d */
[----:B-1----:R-:W-:Y:S01]  /*8cc0*/  F2FP.F16.F32.PACK_AB R32, R143, R164 ;  /* 0x000000a48f20723e */ /* 0x002fe200000000ff */
[----:B------:R-:W1:Y:S01]  /*8cd0*/  LDSM.16.MT88.4 R36, [R184+0x5800] ;  /* 0x00580000b824783b */ /* 0x000e620000004200 */
[----:B------:R-:W-:Y:S01]  /*8ce0*/  MUFU.EX2 R168, R168 ;  /* 0x000000a800a87308 */ /* 0x000fe20000000800 */
        /* <DEDUP_REMOVED lines=31> */
[C---:B------:R-:W-:Y:S01]  /*8ee0*/  HMMA.16816.F32 R16, R28.reuse, R12, RZ ;  /* 0x0000000c1c10723c */ /* 0x040fe200000018ff */
[----:B------:R-:W-:Y:S01]  /*8ef0*/  MUFU.EX2 R144, R144 ;  /* 0x0000009000907308 */ /* 0x000fe20000000800 */
[----:B------:R-:W-:Y:S01]  /*8f00*/  FFMA.FTZ R174, R174, UR19, -R61 ;  /* 0x00000013aeae7c23 */ /* 0x000fe2000801083d */
[----:B------:R-:W-:Y:S01]  /*8f10*/  FADD.FTZ R155, R176, R155 ;  /* 0x0000009bb09b7221 */ /* 0x000fe20000010000 */
[----:B------:R-:W-:Y:S01]  /*8f20*/  FADD.FTZ R180, R180, R161 ;  /* 0x000000a1b4b47221 */ /* 0x000fe20000010000 */
[----:B------:R-:W-:Y:S01]  /*8f30*/  FFMA.FTZ R166, R166, UR19, -R61 ;  /* 0x00000013a6a67c23 */ /* 0x000fe2000801083d */
[C---:B------:R-:W-:Y:S01]  /*8f40*/  HMMA.16816.F32 R12, R28.reuse, R14, RZ ;  /* 0x0000000e1c0c723c */ /* 0x040fe200000018ff */
[----:B------:R-:W-:Y:S01]  /*8f50*/  FADD.FTZ R168, R168, R155 ;  /* 0x0000009ba8a87221 */ /* 0x000fe20000010000 */
[----:B------:R-:W-:Y:S01]  /*8f60*/  FADD.FTZ R153, R153, R180 ;  /* 0x000000b499997221 */ /* 0x000fe20000010000 */
[----:B------:R-:W3:Y:S01]  /*8f70*/  MUFU.EX2 R127, R127 ;  /* 0x0000007f007f7308 */ /* 0x000ee20000000800 */
[----:B-----5:R-:W-:Y:S01]  /*8f80*/  F2FP.F16.F32.PACK_AB R33, R135, R162 ;  /* 0x000000a28721723e */ /* 0x020fe200000000ff */
[----:B------:R-:W-:Y:S01]  /*8f90*/  FFMA.FTZ R160, R160, UR19, -R61 ;  /* 0x00000013a0a07c23 */ /* 0x000fe2000801083d */
[C---:B------:R-:W-:Y:S01]  /*8fa0*/  HMMA.16816.F32 R8, R28.reuse, R24, RZ ;  /* 0x000000181c08723c */ /* 0x040fe200000018ff */
[----:B------:R-:W-:Y:S01]  /*8fb0*/  FADD.FTZ R164, R164, R153 ;  /* 0x00000099a4a47221 */ /* 0x000fe20000010000 */
[--C-:B------:R-:W-:Y:S01]  /*8fc0*/  FFMA.FTZ R154, R154, UR19, -R61.reuse ;  /* 0x000000139a9a7c23 */ /* 0x100fe2000801083d */
[--C-:B------:R-:W-:Y:S01]  /*8fd0*/  FFMA.FTZ R104, R104, UR19, -R61.reuse ;  /* 0x0000001368687c23 */ /* 0x100fe2000801083d */
[--C-:B------:R-:W-:Y:S01]  /*8fe0*/  FFMA.FTZ R96, R96, UR19, -R61.reuse ;  /* 0x0000001360607c23 */ /* 0x100fe2000801083d */
[----:B------:R-:W-:Y:S01]  /*8ff0*/  MUFU.EX2 R132, R132 ;  /* 0x0000008400847308 */ /* 0x000fe20000000800 */
[----:B------:R-:W-:Y:S01]  /*9000*/  HMMA.16816.F32 R28, R28, R26, RZ ;  /* 0x0000001a1c1c723c */ /* 0x000fe200000018ff */
[----:B------:R-:W5:Y:S01]  /*9010*/  LDSM.16.MT88.4 R24, [R177+0x5c00] ;  /* 0x005c0000b118783b */ /* 0x000f620000004200 */
[----:B------:R-:W-:Y:S01]  /*9020*/  FADD.FTZ R143, R143, R164 ;  /* 0x000000a48f8f7221 */ /* 0x000fe20000010000 */
[--C-:B------:R-:W-:Y:S01]  /*9030*/  FFMA.FTZ R102, R102, UR19, -R61.reuse ;  /* 0x0000001366667c23 */ /* 0x100fe2000801083d */
[--C-:B------:R-:W-:Y:S01]  /*9040*/  FFMA.FTZ R94, R94, UR19, -R61.reuse ;  /* 0x000000135e5e7c23 */ /* 0x100fe2000801083d */
[----:B------:R-:W-:Y:S01]  /*9050*/  FFMA.FTZ R58, R58, UR19, -R61 ;  /* 0x000000133a3a7c23 */ /* 0x000fe2000801083d */
[----:B------:R-:W-:Y:S01]  /*9060*/  FADD.FTZ R142, R142, R143 ;  /* 0x0000008f8e8e7221 */ /* 0x000fe20000010000 */
        /* <DEDUP_REMOVED lines=8> */
[----:B------:R-:W-:Y:S01]  /*90f0*/  MUFU.EX2 R113, R113 ;  /* 0x0000007100717308 */ /* 0x000fe20000000800 */
[C---:B--2---:R-:W-:Y:S01]  /*9100*/  HMMA.16816.F32 R16, R32.reuse, R20, R16 ;  /* 0x000000142010723c */ /* 0x044fe20000001810 */
[--C-:B------:R-:W-:Y:S01]  /*9110*/  FFMA.FTZ R52, R52, UR19, -R61.reuse ;  /* 0x0000001334347c23 */ /* 0x100fe2000801083d */
[--C-:B------:R-:W-:Y:S01]  /*9120*/  FFMA.FTZ R51, R51, UR19, -R61.reuse ;  /* 0x0000001333337c23 */ /* 0x100fe2000801083d */
[----:B------:R-:W-:Y:S01]  /*9130*/  FFMA.FTZ R153, R59, UR19, -R90 ;  /* 0x000000133b997c23 */ /* 0x000fe2000801085a */
[--C-:B------:R-:W-:Y:S01]  /*9140*/  FFMA.FTZ R50, R50, UR19, -R61.reuse ;  /* 0x0000001332327c23 */ /* 0x100fe2000801083d */
[----:B------:R-:W-:Y:S01]  /*9150*/  FFMA.FTZ R155, R47, UR19, -R61 ;  /* 0x000000132f9b7c23 */ /* 0x000fe2000801083d */
[----:B------:R-:W-:Y:S01]  /*9160*/  HMMA.16816.F32 R12, R32, R22, R12 ;  /* 0x00000016200c723c */ /* 0x000fe2000000180c */
[----:B------:R-:W2:Y:S01]  /*9170*/  MUFU.EX2 R0, R0 ;  /* 0x0000000000007308 */ /* 0x000ea20000000800 */
[----:B------:R-:W-:Y:S01]  /*9180*/  F2FP.F16.F32.PACK_AB R20, R119, R134 ;  /* 0x000000867714723e */ /* 0x000fe200000000ff */
[----:B------:R-:W-:Y:S01]  /*9190*/  FADD.FTZ R134, R134, R125 ;  /* 0x0000007d86867221 */ /* 0x000fe20000010000 */
[----:B----4-:R-:W-:-:S02]  /*91a0*/  F2FP.F16.F32.PACK_AB R21, R121, R132 ;  /* 0x000000847915723e */ /* 0x010fc400000000ff */
[C---:B------:R-:W-:Y:S01]  /*91b0*/  HMMA.16816.F32 R8, R32.reuse, R40, R8 ;  /* 0x000000282008723c */ /* 0x040fe20000001808 */
[----:B------:R-:W-:Y:S01]  /*91c0*/  F2FP.F16.F32.PACK_AB R22, R107, R122 ;  /* 0x0000007a6b16723e */ /* 0x000fe200000000ff */
[----:B------:R-:W-:Y:S01]  /*91d0*/  FADD.FTZ R119, R119, R134 ;  /* 0x0000008677777221 */ /* 0x000fe20000010000 */
[----:B------:R-:W-:Y:S01]  /*91e0*/  MUFU.EX2 R109, R109 ;  /* 0x0000006d006d7308 */ /* 0x000fe20000000800 */
[----:B------:R-:W-:Y:S02]  /*91f0*/  LEA.HI.X R183, R178, UR5, R179, 0x1, P2 ;  /* 0x00000005b2b77c11 */ /* 0x000fe400090f0cb3 */
[----:B------:R-:W-:Y:S01]  /*9200*/  HMMA.16816.F32 R28, R32, R42, R28 ;  /* 0x0000002a201c723c */ /* 0x000fe2000000181c */
[----:B------:R-:W3:Y:S01]  /*9210*/  LDSM.16.MT88.4 R32, [R184+0x5c00] ;  /* 0x005c0000b820783b */ /* 0x000ee20000004200 */
[----:B------:R-:W-:-:S03]  /*9220*/  FADD.FTZ R122, R122, R119 ;  /* 0x000000777a7a7221 */ /* 0x000fc60000010000 */
[----:B------:R-:W4:Y:S01]  /*9230*/  MUFU.EX2 R124, R124 ;  /* 0x0000007c007c7308 */ /* 0x000f220000000800 */
[----:B--2---:R-:W-:Y:S01]  /*9240*/  F2FP.F16.F32.PACK_AB R23, R0, R113 ;  /* 0x000000710017723e */ /* 0x004fe200000000ff */
[----:B------:R-:W-:Y:S01]  /*9250*/  LDSM.16.MT88.4 R40, [R184+0x6000] ;  /* 0x00600000b828783b */ /* 0x000fe20000004200 */
[----:B------:R-:W-:-:S05]  /*9260*/  FADD.FTZ R107, R107, R122 ;  /* 0x0000007a6b6b7221 */ /* 0x000fca0000010000 */
[----:B------:R-:W-:Y:S01]  /*9270*/  MUFU.EX2 R115, R115 ;  /* 0x0000007300737308 */ /* 0x000fe20000000800 */
[C---:B------:R-:W-:Y:S06]  /*9280*/  HMMA.16816.F32 R16, R20.reuse, R4, R16 ;  /* 0x000000041410723c */ /* 0x040fec0000001810 */
[C---:B------:R-:W-:Y:S01]  /*9290*/  HMMA.16816.F32 R12, R20.reuse, R6, R12 ;  /* 0x00000006140c723c */ /* 0x040fe2000000180c */
[----:B------:R-:W2:Y:S01]  /*92a0*/  MUFU.EX2 R126, R126 ;  /* 0x0000007e007e7308 */ /* 0x000ea20000000800 */
[----:B------:R-:W3:Y:S04]  /*92b0*/  LDSM.16.MT88.4 R4, [R177+0x6000] ;  /* 0x00600000b104783b */ /* 0x000ee80000004200 */
[C---:B-1----:R-:W-:Y:S03]  /*92c0*/  HMMA.16816.F32 R8, R20.reuse, R36, R8 ;  /* 0x000000241408723c */ /* 0x042fe60000001808 */
[----:B------:R-:W-:Y:S03]  /*92d0*/  MUFU.EX2 R123, R123 ;  /* 0x0000007b007b7308 */ /* 0x000fe60000000800 */
[----:B------:R-:W-:Y:S01]  /*92e0*/  HMMA.16816.F32 R28, R20, R38, R28 ;  /* 0x00000026141c723c */ /* 0x000fe2000000181c */
[----:B------:R-:W-:-:S04]  /*92f0*/  F2FP.F16.F32.PACK_AB R36, R101, R110 ;  /* 0x0000006e6524723e */ /* 0x000fc800000000ff */
[----:B------:R-:W1:Y:S02]  /*9300*/  MUFU.EX2 R146, R146 ;  /* 0x0000009200927308 */ /* 0x000e640000000800 */
[----:B------:R-:W-:Y:S01]  /*9310*/  F2FP.F16.F32.PACK_AB R20, R105, R118 ;  /* 0x000000766914723e */ /* 0x000fe200000000ff */
[----:B------:R-:W-:Y:S01]  /*9320*/  FADD.FTZ R118, R118, R107 ;  /* 0x0000006b76767221 */ /* 0x000fe20000010000 */
[----:B----4-:R-:W-:Y:S02]  /*9330*/  F2FP.F16.F32.PACK_AB R21, R124, R109 ;  /* 0x0000006d7c15723e */ /* 0x010fe400000000ff */
[----:B------:R-:W-:Y:S01]  /*9340*/  F2FP.F16.F32.PACK_AB R22, R103, R114 ;  /* 0x000000726716723e */ /* 0x000fe200000000ff */
[----:B------:R-:W-:Y:S01]  /*9350*/  FADD.FTZ R105, R105, R118 ;  /* 0x0000007669697221 */ /* 0x000fe20000010000 */
[----:B--2---:R-:W-:Y:S01]  /*9360*/  F2FP.F16.F32.PACK_AB R23, R126, R115 ;  /* 0x000000737e17723e */ /* 0x004fe200000000ff */
[----:B------:R-:W-:Y:S01]  /*9370*/  MUFU.EX2 R133, R133 ;  /* 0x0000008500857308 */ /* 0x000fe20000000800 */
[----:B------:R-:W-:Y:S01]  /*9380*/  F2FP.F16.F32.PACK_AB R38, R99, R106 ;  /* 0x0000006a6326723e */ /* 0x000fe200000000ff */
[----:B------:R-:W-:-:S04]  /*9390*/  FADD.FTZ R114, R114, R105 ;  /* 0x0000006972727221 */ /* 0x000fc80000010000 */
[C---:B-----5:R-:W-:Y:S01]  /*93a0*/  HMMA.16816.F32 R16, R20.reuse, R24, R16 ;  /* 0x000000181410723c */ /* 0x060fe20000001810 */
[----:B------:R-:W-:Y:S01]  /*93b0*/  FADD.FTZ R103, R103, R114 ;  /* 0x0000007267677221 */ /* 0x000fe20000010000 */
[----:B------:R-:W2:Y:S01]  /*93c0*/  MUFU.EX2 R156, R156 ;  /* 0x0000009c009c7308 */ /* 0x000ea20000000800 */
[----:B-1----:R-:W-:Y:S02]  /*93d0*/  F2FP.F16.F32.PACK_AB R37, R146, R123 ;  /* 0x0000007b9225723e */ /* 0x002fe400000000ff */
[----:B------:R-:W-:Y:S01]  /*93e0*/  FADD.FTZ R110, R110, R103 ;  /* 0x000000676e6e7221 */ /* 0x000fe20000010000 */
[C---:B------:R-:W-:Y:S01]  /*93f0*/  HMMA.16816.F32 R12, R20.reuse, R26, R12 ;  /* 0x0000001a140c723c */ /* 0x040fe2000000180c */
[----:B------:R-:W1:Y:S02]  /*9400*/  LDSM.16.MT88.4 R24, [R177+0x6400] ;  /* 0x00640000b118783b */ /* 0x000e640000004200 */
[----:B------:R-:W-:Y:S01]  /*9410*/  FADD.FTZ R101, R101, R110 ;  /* 0x0000006e65657221 */ /* 0x000fe20000010000 */
[----:B------:R-:W-:Y:S02]  /*9420*/  MUFU.EX2 R170, R170 ;  /* 0x000000aa00aa7308 */ /* 0x000fe40000000800 */
[----:B---3--:R-:W-:Y:S01]  /*9430*/  HMMA.16816.F32 R8, R20, R32, R8 ;  /* 0x000000201408723c */ /* 0x008fe20000001808 */
[----:B------:R-:W-:-:S04]  /*9440*/  FADD.FTZ R106, R106, R101 ;  /* 0x000000656a6a7221 */ /* 0x000fc80000010000 */
[----:B------:R-:W-:Y:S01]  /*9450*/  FADD.FTZ R99, R99, R106 ;  /* 0x0000006a63637221 */ /* 0x000fe20000010000 */
[----:B------:R-:W-:Y:S01]  /*9460*/  HMMA.16816.F32 R28, R20, R34, R28 ;  /* 0x00000022141c723c */ /* 0x000fe2000000181c */
[----:B--2---:R-:W-:Y:S01]  /*9470*/  F2FP.F16.F32.PACK_AB R39, R156, R133 ;  /* 0x000000859c27723e */ /* 0x004fe200000000ff */
[----:B------:R-:W2:Y:S01]  /*9480*/  LDSM.16.MT88.4 R32, [R184+0x6400] ;  /* 0x00640000b820783b */ /* 0x000ea20000004200 */
[----:B------:R-:W3:Y:S04]  /*9490*/  MUFU.EX2 R145, R145 ;  /* 0x0000009100917308 */ /* 0x000ee80000000800 */
[----:B------:R-:W-:Y:S01]  /*94a0*/  F2FP.F16.F32.PACK_AB R20, R97, R100 ;  /* 0x000000646114723e */ /* 0x000fe200000000ff */
[----:B------:R-:W-:Y:S01]  /*94b0*/  HMMA.16816.F32 R16, R36, R4, R16 ;  /* 0x000000042410723c */ /* 0x000fe20000001810 */
[----:B------:R-:W-:-:S02]  /*94c0*/  F2FP.F16.F32.PACK_AB R22, R95, R98 ;  /* 0x000000625f16723e */ /* 0x000fc400000000ff */
[----:B------:R-:W-:Y:S03]  /*94d0*/  MUFU.EX2 R141, R141 ;  /* 0x0000008d008d7308 */ /* 0x000fe60000000800 */
[C---:B------:R-:W-:Y:S01]  /*94e0*/  HMMA.16816.F32 R12, R36.reuse, R6, R12 ;  /* 0x00000006240c723c */ /* 0x040fe2000000180c */
[----:B------:R-:W4:Y:S04]  /*94f0*/  LDSM.16.MT88.4 R4, [R177+0x6800] ;  /* 0x00680000b104783b */ /* 0x000f280000004200 */
[----:B------:R-:W5:Y:S01]  /*9500*/  MUFU.EX2 R172, R172 ;  /* 0x000000ac00ac7308 */ /* 0x000f620000000800 */
[----:B------:R-:W-:Y:S01]  /*9510*/  HMMA.16816.F32 R8, R36, R40, R8 ;  /* 0x000000282408723c */ /* 0x000fe20000001808 */
[----:B---3--:R-:W-:-:S05]  /*9520*/  F2FP.F16.F32.PACK_AB R21, R145, R170 ;  /* 0x000000aa9115723e */ /* 0x008fca00000000ff */
[----:B------:R-:W-:Y:S01]  /*9530*/  HMMA.16816.F32 R28, R36, R42, R28 ;  /* 0x0000002a241c723c */ /* 0x000fe2000000181c */
[----:B------:R-:W3:Y:S01]  /*9540*/  LDSM.16.MT88.4 R40, [R184+0x6800] ;  /* 0x00680000b828783b */ /* 0x000ee20000004200 */
[----:B------:R-:W-:Y:S05]  /*9550*/  MUFU.EX2 R163, R163 ;  /* 0x000000a300a37308 */ /* 0x000fea0000000800 */
[----:B------:R-:W-:Y:S02]  /*9560*/  F2FP.F16.F32.PACK_AB R36, R92, R93 ;  /* 0x0000005d5c24723e */ /* 0x000fe400000000ff */
[----:B------:R-:W-:Y:S01]  /*9570*/  F2FP.F16.F32.PACK_AB R38, R88, R91 ;  /* 0x0000005b5826723e */ /* 0x000fe200000000ff */
[----:B------:R-:W2:Y:S01]  /*9580*/  MUFU.EX2 R186, R186 ;  /* 0x000000ba00ba7308 */ /* 0x000ea20000000800 */
[----:B-----5:R-:W-:-:S07]  /*9590*/  F2FP.F16.F32.PACK_AB R23, R172, R141 ;  /* 0x0000008dac17723e */ /* 0x020fce00000000ff */
[----:B------:R-:W-:Y:S01]  /*95a0*/  MUFU.EX2 R165, R165 ;  /* 0x000000a500a57308 */ /* 0x000fe20000000800 */
[C---:B-1----:R-:W-:Y:S06]  /*95b0*/  HMMA.16816.F32 R16, R20.reuse, R24, R16 ;  /* 0x000000181410723c */ /* 0x042fec0000001810 */
[----:B------:R-:W-:Y:S01]  /*95c0*/  HMMA.16816.F32 R12, R20, R26, R12 ;  /* 0x0000001a140c723c */ /* 0x000fe2000000180c */
[----:B------:R-:W1:Y:S01]  /*95d0*/  MUFU.EX2 R190, R190 ;  /* 0x000000be00be7308 */ /* 0x000e620000000800 */
[----:B------:R-:W5:Y:S01]  /*95e0*/  LDSM.16.MT88.4 R24, [R177+0x6c00] ;  /* 0x006c0000b118783b */ /* 0x000f620000004200 */
[----:B--2---:R-:W-:-:S03]  /*95f0*/  F2FP.F16.F32.PACK_AB R37, R186, R163 ;  /* 0x000000a3ba25723e */ /* 0x004fc600000000ff */
[C---:B------:R-:W-:Y:S03]  /*9600*/  HMMA.16816.F32 R8, R20.reuse, R32, R8 ;  /* 0x000000201408723c */ /* 0x040fe60000001808 */
[----:B------:R-:W-:Y:S03]  /*9610*/  MUFU.EX2 R167, R167 ;  /* 0x000000a700a77308 */ /* 0x000fe60000000800 */
[----:B------:R-:W-:Y:S01]  /*9620*/  HMMA.16816.F32 R28, R20, R34, R28 ;  /* 0x00000022141c723c */ /* 0x000fe2000000181c */
[----:B------:R-:W2:Y:S04]  /*9630*/  LDSM.16.MT88.4 R32, [R184+0x6c00] ;  /* 0x006c0000b820783b */ /* 0x000ea80000004200 */
[----:B------:R-:W3:Y:S01]  /*9640*/  MUFU.EX2 R198, R198 ;  /* 0x000000c600c67308 */ /* 0x000ee20000000800 */
[----:B-1----:R-:W-:-:S02]  /*9650*/  F2FP.F16.F32.PACK_AB R39, R190, R165 ;  /* 0x000000a5be27723e */ /* 0x002fc400000000ff */
[----:B------:R-:W-:Y:S02]  /*9660*/  F2FP.F16.F32.PACK_AB R20, R86, R89 ;  /* 0x000000595614723e */ /* 0x000fe400000000ff */
[----:B------:R-:W-:-:S03]  /*9670*/  F2FP.F16.F32.PACK_AB R22, R84, R87 ;  /* 0x000000575416723e */ /* 0x000fc600000000ff */
[----:B------:R-:W-:Y:S01]  /*9680*/  MUFU.EX2 R169, R169 ;  /* 0x000000a900a97308 */ /* 0x000fe20000000800 */
[C---:B----4-:R-:W-:Y:S06]  /*9690*/  HMMA.16816.F32 R16, R36.reuse, R4, R16 ;  /* 0x000000042410723c */ /* 0x050fec0000001810 */
[----:B------:R-:W-:Y:S01]  /*96a0*/  HMMA.16816.F32 R12, R36, R6, R12 ;  /* 0x00000006240c723c */ /* 0x000fe2000000180c */
[----:B------:R-:W1:Y:S01]  /*96b0*/  MUFU.EX2 R202, R202 ;  /* 0x000000ca00ca7308 */ /* 0x000e620000000800 */
[----:B------:R-:W4:Y:S01]  /*96c0*/  LDSM.16.MT88.4 R4, [R177+0x7000] ;  /* 0x00700000b104783b */ /* 0x000f220000004200 */
[----:B---3--:R-:W-:-:S03]  /*96d0*/  F2FP.F16.F32.PACK_AB R21, R198, R167 ;  /* 0x000000a7c615723e */ /* 0x008fc600000000ff */
[C---:B------:R-:W-:Y:S03]  /*96e0*/  HMMA.16816.F32 R8, R36.reuse, R40, R8 ;  /* 0x000000282408723c */ /* 0x040fe60000001808 */
[----:B------:R-:W3:Y:S03]  /*96f0*/  MUFU.EX2 R82, R82 ;  /* 0x0000005200527308 */ /* 0x000ee60000000800 */
[----:B------:R-:W-:Y:S01]  /*9700*/  HMMA.16816.F32 R28, R36, R42, R28 ;  /* 0x0000002a241c723c */ /* 0x000fe2000000181c */
[----:B------:R-:W4:Y:S04]  /*9710*/  LDSM.16.MT88.4 R40, [R184+0x7000] ;  /* 0x00700000b828783b */ /* 0x000f280000004200 */
[----:B------:R-:W-:Y:S01]  /*9720*/  MUFU.EX2 R83, R83 ;  /* 0x0000005300537308 */ /* 0x000fe20000000800 */
[----:B-1----:R-:W-:-:S07]  /*9730*/  F2FP.F16.F32.PACK_AB R23, R202, R169 ;  /* 0x000000a9ca17723e */ /* 0x002fce00000000ff */
[----:B------:R-:W1:Y:S01]  /*9740*/  MUFU.EX2 R80, R80 ;  /* 0x0000005000507308 */ /* 0x000e620000000800 */
[----:B-----5:R-:W-:Y:S01]  /*9750*/  HMMA.16816.F32 R16, R20, R24, R16 ;  /* 0x000000181410723c */ /* 0x020fe20000001810 */
[----:B---3--:R-:W-:-:S05]  /*9760*/  F2FP.F16.F32.PACK_AB R36, R82, R85 ;  /* 0x000000555224723e */ /* 0x008fca00000000ff */
[C---:B------:R-:W-:Y:S01]  /*9770*/  HMMA.16816.F32 R12, R20.reuse, R26, R12 ;  /* 0x0000001a140c723c */ /* 0x040fe2000000180c */
[----:B------:R-:W-:Y:S01]  /*9780*/  MUFU.EX2 R171, R171 ;  /* 0x000000ab00ab7308 */ /* 0x000fe20000000800 */
[----:B------:R-:W3:Y:S04]  /*9790*/  LDSM.16.MT88.4 R24, [R177+0x7400] ;  /* 0x00740000b118783b */ /* 0x000ee80000004200 */
[----:B--2---:R-:W-:Y:S03]  /*97a0*/  HMMA.16816.F32 R8, R20, R32, R8 ;  /* 0x000000201408723c */ /* 0x004fe60000001808 */
[----:B------:R-:W2:Y:S01]  /*97b0*/  MUFU.EX2 R206, R206 ;  /* 0x000000ce00ce7308 */ /* 0x000ea20000000800 */
[----:B-1----:R-:W-:-:S02]  /*97c0*/  F2FP.F16.F32.PACK_AB R38, R80, R83 ;  /* 0x000000535026723e */ /* 0x002fc400000000ff */
[----:B------:R-:W-:Y:S01]  /*97d0*/  HMMA.16816.F32 R28, R20, R34, R28 ;  /* 0x00000022141c723c */ /* 0x000fe2000000181c */
[----:B------:R-:W1:Y:S04]  /*97e0*/  LDSM.16.MT88.4 R20, [R184+0x7400] ;  /* 0x00740000b814783b */ /* 0x000e680000004200 */
[----:B------:R-:W-:Y:S08]  /*97f0*/  MUFU.EX2 R173, R173 ;  /* 0x000000ad00ad7308 */ /* 0x000ff00000000800 */
[----:B------:R-:W5:Y:S01]  /*9800*/  MUFU.EX2 R200, R200 ;  /* 0x000000c800c87308 */ /* 0x000f620000000800 */
[----:B--2---:R-:W-:-:S07]  /*9810*/  F2FP.F16.F32.PACK_AB R37, R206, R171 ;  /* 0x000000abce25723e */ /* 0x004fce00000000ff */
[----:B------:R-:W-:Y:S08]  /*9820*/  MUFU.EX2 R81, R81 ;  /* 0x0000005100517308 */ /* 0x000ff00000000800 */
[----:B------:R-:W2:Y:S01]  /*9830*/  MUFU.EX2 R78, R78 ;  /* 0x0000004e004e7308 */ /* 0x000ea20000000800 */
[----:B-----5:R-:W-:-:S07]  /*9840*/  F2FP.F16.F32.PACK_AB R39, R200, R173 ;  /* 0x000000adc827723e */ /* 0x020fce00000000ff */
[----:B------:R-:W-:Y:S01]  /*9850*/  MUFU.EX2 R79, R79 ;  /* 0x0000004f004f7308 */ /* 0x000fe20000000800 */
[C---:B----4-:R-:W-:Y:S06]  /*9860*/  HMMA.16816.F32 R16, R36.reuse, R4, R16 ;  /* 0x000000042410723c */ /* 0x050fec0000001810 */
[----:B------:R-:W-:Y:S01]  /*9870*/  HMMA.16816.F32 R12, R36, R6, R12 ;  /* 0x00000006240c723c */ /* 0x000fe2000000180c */
[----:B------:R-:W4:Y:S01]  /*9880*/  MUFU.EX2 R76, R76 ;  /* 0x0000004c004c7308 */ /* 0x000f220000000800 */
[----:B------:R-:W-:Y:S01]  /*9890*/  FADD.FTZ R5, R147, R168 ;  /* 0x000000a893057221 */ /* 0x000fe20000010000 */
[----:B--2---:R-:W-:-:S03]  /*98a0*/  F2FP.F16.F32.PACK_AB R32, R78, R81 ;  /* 0x000000514e20723e */ /* 0x004fc600000000ff */
[----:B------:R-:W-:Y:S01]  /*98b0*/  FADD.FTZ R162, R162, R5 ;  /* 0x00000005a2a27221 */ /* 0x000fe20000010000 */
[----:B------:R-:W-:Y:S01]  /*98c0*/  HMMA.16816.F32 R8, R36, R40, R8 ;  /* 0x000000282408723c */ /* 0x000fe20000001808 */
[----:B------:R-:W2:Y:S01]  /*98d0*/  LDSM.16.MT88.4 R4, [R177+0x7800] ;  /* 0x00780000b104783b */ /* 0x000ea20000004200 */
[----:B------:R-:W-:Y:S01]  /*98e0*/  MUFU.EX2 R175, R175 ;  /* 0x000000af00af7308 */ /* 0x000fe20000000800 */
[----:B------:R-:W-:-:S03]  /*98f0*/  FADD.FTZ R135, R135, R162 ;  /* 0x000000a287877221 */ /* 0x000fc60000010000 */
[----:B------:R-:W-:Y:S01]  /*9900*/  HMMA.16816.F32 R28, R36, R42, R28 ;  /* 0x0000002a241c723c */ /* 0x000fe2000000181c */
[----:B------:R-:W-:Y:S01]  /*9910*/  FADD.FTZ R144, R144, R135 ;  /* 0x0000008790907221 */ /* 0x000fe20000010000 */
[--C-:B------:R-:W-:Y:S02]  /*9920*/  FFMA.FTZ R41, R120, UR19, -R61.reuse ;  /* 0x0000001378297c23 */ /* 0x100fe4000801083d */
[----:B------:R-:W5:Y:S01]  /*9930*/  MUFU.EX2 R192, R192 ;  /* 0x000000c000c07308 */ /* 0x000f620000000800 */
[----:B----4-:R-:W-:Y:S01]  /*9940*/  F2FP.F16.F32.PACK_AB R34, R76, R79 ;  /* 0x0000004f4c22723e */ /* 0x010fe200000000ff */
[----:B------:R-:W-:Y:S01]  /*9950*/  FADD.FTZ R127, R127, R144 ;  /* 0x000000907f7f7221 */ /* 0x000fe20000010000 */
[--C-:B------:R-:W-:Y:S01]  /*9960*/  FFMA.FTZ R39, R140, UR19, -R61.reuse ;  /* 0x000000138c277c23 */ /* 0x100fe2000801083d */
[----:B------:R-:W-:Y:S01]  /*9970*/  FFMA.FTZ R43, R108, UR19, -R61 ;  /* 0x000000136c2b7c23 */ /* 0x000fe2000801083d */
[--C-:B------:R-:W-:Y:S01]  /*9980*/  FFMA.FTZ R36, R117, UR19, -R90.reuse ;  /* 0x0000001375247c23 */ /* 0x100fe2000801085a */
[----:B------:R-:W-:Y:S01]  /*9990*/  FADD.FTZ R42, R132, R127 ;  /* 0x0000007f842a7221 */ /* 0x000fe20000010000 */
[----:B------:R-:W-:Y:S01]  /*99a0*/  FFMA.FTZ R37, R111, UR19, -R90 ;  /* 0x000000136f257c23 */ /* 0x000fe2000801085a */
[----:B------:R-:W-:Y:S02]  /*99b0*/  MUFU.EX2 R181, R181 ;  /* 0x000000b500b57308 */ /* 0x000fe40000000800 */
[----:B------:R-:W-:-:S04]  /*99c0*/  FADD.FTZ R42, R121, R42 ;  /* 0x0000002a792a7221 */ /* 0x000fc80000010000 */
[----:B------:R-:W-:Y:S01]  /*99d0*/  FADD.FTZ R113, R113, R42 ;  /* 0x0000002a71717221 */ /* 0x000fe20000010000 */
[----:B------:R-:W-:Y:S01]  /*99e0*/  FFMA.FTZ R42, R112, UR19, -R61 ;  /* 0x00000013702a7c23 */ /* 0x000fe2000801083d */
[----:B------:R-:W4:Y:S01]  /*99f0*/  MUFU.EX2 R174, R174 ;  /* 0x000000ae00ae7308 */ /* 0x000f220000000800 */
[----:B-----5:R-:W-:-:S07]  /*9a00*/  F2FP.F16.F32.PACK_AB R33, R192, R175 ;  /* 0x000000afc021723e */ /* 0x020fce00000000ff */
[----:B------:R-:W-:Y:S08]  /*9a10*/  MUFU.EX2 R77, R77 ;  /* 0x0000004d004d7308 */ /* 0x000ff00000000800 */
[----:B------:R-:W5:Y:S01]  /*9a20*/  MUFU.EX2 R74, R74 ;  /* 0x0000004a004a7308 */ /* 0x000f620000000800 */
[----:B----4-:R-:W-:-:S07]  /*9a30*/  F2FP.F16.F32.PACK_AB R35, R174, R181 ;  /* 0x000000b5ae23723e */ /* 0x010fce00000000ff */
[C---:B---3--:R-:W-:Y:S01]  /*9a40*/  HMMA.16816.F32 R16, R32.reuse, R24, R16 ;  /* 0x000000182010723c */ /* 0x048fe20000001810 */
[----:B------:R-:W-:Y:S05]  /*9a50*/  MUFU.EX2 R75, R75 ;  /* 0x0000004b004b7308 */ /* 0x000fea0000000800 */
[C---:B------:R-:W-:Y:S01]  /*9a60*/  HMMA.16816.F32 R12, R32.reuse, R26, R12 ;  /* 0x0000001a200c723c */ /* 0x040fe2000000180c */
[----:B------:R-:W3:Y:S02]  /*9a70*/  LDSM.16.MT88.4 R24, [R184+0x7800] ;  /* 0x00780000b818783b */ /* 0x000ee40000004200 */
[----:B------:R-:W4:Y:S03]  /*9a80*/  MUFU.EX2 R72, R72 ;  /* 0x0000004800487308 */ /* 0x000f260000000800 */
[C---:B-1----:R-:W-:Y:S05]  /*9a90*/  HMMA.16816.F32 R8, R32.reuse, R20, R8 ;  /* 0x000000142008723c */ /* 0x042fea0000001808 */
[----:B------:R-:W-:Y:S01]  /*9aa0*/  MUFU.EX2 R147, R166 ;  /* 0x000000a600937308 */ /* 0x000fe20000000800 */
[----:B------:R-:W-:Y:S01]  /*9ab0*/  HMMA.16816.F32 R28, R32, R22, R28 ;  /* 0x00000016201c723c */ /* 0x000fe2000000181c */
[----:B-----5:R-:W-:-:S06]  /*9ac0*/  F2FP.F16.F32.PACK_AB R20, R74, R77 ;  /* 0x0000004d4a14723e */ /* 0x020fcc00000000ff */
[----:B------:R-:W-:Y:S01]  /*9ad0*/  FADD.FTZ R32, R0, R113 ;  /* 0x0000007100207221 */ /* 0x000fe20000010000 */
[----:B------:R-:W1:Y:S01]  /*9ae0*/  MUFU.EX2 R40, R160 ;  /* 0x000000a000287308 */ /* 0x000e620000000800 */
[----:B----4-:R-:W-:Y:S01]  /*9af0*/  F2FP.F16.F32.PACK_AB R22, R72, R75 ;  /* 0x0000004b4816723e */ /* 0x010fe200000000ff */
[----:B------:R-:W-:Y:S01]  /*9b00*/  FFMA.FTZ R0, R116, UR19, -R61 ;  /* 0x0000001374007c23 */ /* 0x000fe2000801083d */
[----:B------:R-:W-:Y:S02]  /*9b10*/  FADD.FTZ R109, R109, R32 ;  /* 0x000000206d6d7221 */ /* 0x000fe40000010000 */
[----:B------:R-:W4:Y:S02]  /*9b20*/  LDSM.16.MT88.4 R32, [R177+0x7c00] ;  /* 0x007c0000b120783b */ /* 0x000f240000004200 */
[----:B------:R-:W-:Y:S01]  /*9b30*/  FADD.FTZ R124, R124, R109 ;  /* 0x0000006d7c7c7221 */ /* 0x000fe20000010000 */
[----:B------:R-:W-:Y:S03]  /*9b40*/  MUFU.EX2 R38, R154 ;  /* 0x0000009a00267308 */ /* 0x000fe60000000800 */
[----:B------:R-:W-:-:S04]  /*9b50*/  FADD.FTZ R115, R115, R124 ;  /* 0x0000007c73737221 */ /* 0x000fc80000010000 */
[----:B------:R-:W-:Y:S01]  /*9b60*/  FADD.FTZ R126, R126, R115 ;  /* 0x000000737e7e7221 */ /* 0x000fe20000010000 */
[----:B------:R-:W5:Y:S01]  /*9b70*/  MUFU.EX2 R39, R39 ;  /* 0x0000002700277308 */ /* 0x000f620000000800 */
[----:B-1----:R-:W-:Y:S02]  /*9b80*/  F2FP.F16.F32.PACK_AB R21, R40, R147 ;  /* 0x000000932815723e */ /* 0x002fe400000000ff */
[----:B------:R-:W-:-:S04]  /*9b90*/  FADD.FTZ R123, R123, R126 ;  /* 0x0000007e7b7b7221 */ /* 0x000fc80000010000 */
[----:B------:R-:W-:Y:S01]  /*9ba0*/  FADD.FTZ R146, R146, R123 ;  /* 0x0000007b92927221 */ /* 0x000fe20000010000 */
[----:B------:R-:W-:Y:S08]  /*9bb0*/  MUFU.EX2 R73, R73 ;  /* 0x0000004900497308 */ /* 0x000ff00000000800 */
[----:B------:R-:W1:Y:S01]  /*9bc0*/  MUFU.EX2 R70, R70 ;  /* 0x0000004600467308 */ /* 0x000e620000000800 */
[----:B-----5:R-:W-:-:S07]  /*9bd0*/  F2FP.F16.F32.PACK_AB R23, R39, R38 ;  /* 0x000000262717723e */ /* 0x020fce00000000ff */
[----:B------:R-:W-:Y:S01]  /*9be0*/  MUFU.EX2 R71, R71 ;  /* 0x0000004700477308 */ /* 0x000fe20000000800 */
[C---:B--2---:R-:W-:Y:S06]  /*9bf0*/  HMMA.16816.F32 R16, R20.reuse, R4, R16 ;  /* 0x000000041410723c */ /* 0x044fec0000001810 */
[C---:B---3--:R-:W-:Y:S01]  /*9c00*/  HMMA.16816.F32 R8, R20.reuse, R24, R8 ;  /* 0x000000181408723c */ /* 0x048fe20000001808 */
[----:B------:R-:W2:Y:S05]  /*9c10*/  MUFU.EX2 R68, R68 ;  /* 0x0000004400447308 */ /* 0x000eaa0000000800 */
[C---:B------:R-:W-:Y:S01]  /*9c20*/  HMMA.16816.F32 R12, R20.reuse, R6, R12 ;  /* 0x00000006140c723c */ /* 0x040fe2000000180c */
[----:B------:R-:W-:Y:S01]  /*9c30*/  FADD.FTZ R25, R133, R146 ;  /* 0x0000009285197221 */ /* 0x000fe20000010000 */
[----:B------:R-:W3:Y:S01]  /*9c40*/  LDSM.16.MT88.4 R4, [R184+0x7c00] ;  /* 0x007c0000b804783b */ /* 0x000ee20000004200 */
[----:B------:R-:W-:Y:S01]  /*9c50*/  MUFU.EX2 R41, R41 ;  /* 0x0000002900297308 */ /* 0x000fe20000000800 */
[----:B-1----:R-:W-:Y:S01]  /*9c60*/  F2FP.F16.F32.PACK_AB R24, R70, R73 ;  /* 0x000000494618723e */ /* 0x002fe200000000ff */
[----:B------:R-:W-:Y:S01]  /*9c70*/  FADD.FTZ R25, R156, R25 ;  /* 0x000000199c197221 */ /* 0x000fe20000010000 */
[----:B------:R-:W-:Y:S03]  /*9c80*/  HMMA.16816.F32 R28, R20, R26, R28 ;  /* 0x0000001a141c723c */ /* 0x000fe6000000181c */
[----:B------:R-:W-:-:S02]  /*9c90*/  FADD.FTZ R170, R170, R25 ;  /* 0x00000019aaaa7221 */ /* 0x000fc40000010000 */
[----:B------:R-:W1:Y:S02]  /*9ca0*/  MUFU.EX2 R0, R0 ;  /* 0x0000000000007308 */ /* 0x000e640000000800 */
[----:B------:R-:W-:Y:S01]  /*9cb0*/  FADD.FTZ R20, R100, R99 ;  /* 0x0000006364147221 */ /* 0x000fe20000010000 */
[----:B--2---:R-:W-:-:S03]  /*9cc0*/  F2FP.F16.F32.PACK_AB R26, R68, R71 ;  /* 0x00000047441a723e */ /* 0x004fc600000000ff */
[----:B------:R-:W-:Y:S02]  /*9cd0*/  FADD.FTZ R97, R97, R20 ;  /* 0x0000001461617221 */ /* 0x000fe40000010000 */
[----:B------:R-:W-:Y:S01]  /*9ce0*/  MUFU.EX2 R42, R42 ;  /* 0x0000002a002a7308 */ /* 0x000fe20000000800 */
[----:B------:R-:W2:Y:S01]  /*9cf0*/  LDSM.16.MT88.4 R20, [R177+0x8000] ;  /* 0x00800000b114783b */ /* 0x000ea20000004200 */
[----:B------:R-:W-:-:S04]  /*9d00*/  FADD.FTZ R98, R98, R97 ;  /* 0x0000006162627221 */ /* 0x000fc80000010000 */
[----:B------:R-:W-:Y:S02]  /*9d10*/  FADD.FTZ R98, R95, R98 ;  /* 0x000000625f627221 */ /* 0x000fe40000010000 */
[----:B------:R-:W5:Y:S01]  /*9d20*/  MUFU.EX2 R43, R43 ;  /* 0x0000002b002b7308 */ /* 0x000f620000000800 */
[----:B-1----:R-:W-:-:S07]  /*9d30*/  F2FP.F16.F32.PACK_AB R25, R0, R41 ;  /* 0x000000290019723e */ /* 0x002fce00000000ff */
[----:B------:R1:W-:Y:S08]  /*9d40*/  MUFU.EX2 R101, R104 ;  /* 0x0000006800657308 */ /* 0x0003f00000000800 */
[----:B------:R-:W-:Y:S01]  /*9d50*/  MUFU.EX2 R69, R69 ;  /* 0x0000004500457308 */ /* 0x000fe20000000800 */
[----:B-----5:R-:W-:-:S07]  /*9d60*/  F2FP.F16.F32.PACK_AB R27, R43, R42 ;  /* 0x0000002a2b1b723e */ /* 0x020fce00000000ff */
[C---:B----4-:R-:W-:Y:S01]  /*9d70*/  HMMA.16816.F32 R16, R24.reuse, R32, R16 ;  /* 0x000000201810723c */ /* 0x050fe20000001810 */
[----:B-1----:R-:W-:Y:S01]  /*9d80*/  FADD.FTZ R104, R145, R170 ;  /* 0x000000aa91687221 */ /* 0x002fe20000010000 */
[----:B------:R-:W1:Y:S03]  /*9d90*/  MUFU.EX2 R66, R66 ;  /* 0x0000004200427308 */ /* 0x000e660000000800 */
[----:B------:R-:W-:Y:S01]  /*9da0*/  FADD.FTZ R141, R141, R104 ;  /* 0x000000688d8d7221 */ /* 0x000fe20000010000 */
[C---:B------:R-:W-:Y:S01]  /*9db0*/  HMMA.16816.F32 R12, R24.reuse, R34, R12 ;  /* 0x00000022180c723c */ /* 0x040fe2000000180c */
[----:B------:R-:W-:Y:S02]  /*9dc0*/  FADD.FTZ R33, R93, R98 ;  /* 0x000000625d217221 */ /* 0x000fe40000010000 */
[----:B------:R-:W-:Y:S01]  /*9dd0*/  FADD.FTZ R172, R172, R141 ;  /* 0x0000008dacac7221 */ /* 0x000fe20000010000 */
[----:B------:R-:W-:Y:S01]  /*9de0*/  MUFU.EX2 R67, R67 ;  /* 0x0000004300437308 */ /* 0x000fe20000000800 */
[----:B------:R-:W-:Y:S01]  /*9df0*/  FADD.FTZ R92, R92, R33 ;  /* 0x000000215c5c7221 */ /* 0x000fe20000010000 */
[----:B---3--:R-:W-:Y:S01]  /*9e00*/  HMMA.16816.F32 R8, R24, R4, R8 ;  /* 0x000000041808723c */ /* 0x008fe20000001808 */
[----:B------:R-:W-:Y:S01]  /*9e10*/  FADD.FTZ R163, R163, R172 ;  /* 0x000000aca3a37221 */ /* 0x000fe20000010000 */
[----:B------:R-:W3:Y:S01]  /*9e20*/  LDSM.16.MT88.4 R32, [R184+0x8000] ;  /* 0x00800000b820783b */ /* 0x000ee20000004200 */
[----:B------:R-:W-:-:S02]  /*9e30*/  FADD.FTZ R91, R91, R92 ;  /* 0x0000005c5b5b7221 */ /* 0x000fc40000010000 */
[----:B------:R-:W-:Y:S01]  /*9e40*/  FADD.FTZ R186, R186, R163 ;  /* 0x000000a3baba7221 */ /* 0x000fe20000010000 */
[----:B------:R-:W4:Y:S01]  /*9e50*/  MUFU.EX2 R64, R64 ;  /* 0x0000004000407308 */ /* 0x000f220000000800 */
[----:B------:R-:W-:Y:S01]  /*9e60*/  FADD.FTZ R88, R88, R91 ;  /* 0x0000005b58587221 */ /* 0x000fe20000010000 */
[----:B------:R-:W-:Y:S01]  /*9e70*/  HMMA.16816.F32 R28, R24, R6, R28 ;  /* 0x00000006181c723c */ /* 0x000fe2000000181c */
[----:B------:R-:W-:Y:S01]  /*9e80*/  FADD.FTZ R165, R165, R186 ;  /* 0x000000baa5a57221 */ /* 0x000fe20000010000 */
[----:B------:R-:W-:Y:S01]  /*9e90*/  LDSM.16.MT88.4 R4, [R177+0x8400] ;  /* 0x00840000b104783b */ /* 0x000fe20000004200 */
[----:B------:R-:W-:Y:S02]  /*9ea0*/  FADD.FTZ R89, R89, R88 ;  /* 0x0000005859597221 */ /* 0x000fe40000010000 */
[----:B------:R-:W-:Y:S01]  /*9eb0*/  FADD.FTZ R190, R190, R165 ;  /* 0x000000a5bebe7221 */ /* 0x000fe20000010000 */
[----:B------:R-:W5:Y:S01]  /*9ec0*/  MUFU.EX2 R100, R102 ;  /* 0x0000006600647308 */ /* 0x000f620000000800 */
[----:B------:R-:W-:Y:S01]  /*9ed0*/  FADD.FTZ R86, R86, R89 ;  /* 0x0000005956567221 */ /* 0x000fe20000010000 */
[----:B-1----:R-:W-:Y:S01]  /*9ee0*/  F2FP.F16.F32.PACK_AB R24, R66, R69 ;  /* 0x000000454218723e */ /* 0x002fe200000000ff */
[----:B------:R-:W-:Y:S01]  /*9ef0*/  FADD.FTZ R167, R167, R190 ;  /* 0x000000bea7a77221 */ /* 0x000fe20000010000 */
[----:B------:R-:W-:Y:S01]  /*9f00*/  LDSM.16.MT88.4 R160, [R184+0x8c00] ;  /* 0x008c0000b8a0783b */ /* 0x000fe20000004200 */
[----:B------:R-:W-:-:S02]  /*9f10*/  FADD.FTZ R87, R87, R86 ;  /* 0x0000005657577221 */ /* 0x000fc40000010000 */
[----:B------:R-:W-:Y:S01]  /*9f20*/  FADD.FTZ R198, R198, R167 ;  /* 0x000000a7c6c67221 */ /* 0x000fe20000010000 */
[----:B------:R-:W-:Y:S01]  /*9f30*/  MUFU.EX2 R96, R96 ;  /* 0x0000006000607308 */ /* 0x000fe20000000800 */
[----:B------:R-:W-:Y:S01]  /*9f40*/  FADD.FTZ R84, R84, R87 ;  /* 0x0000005754547221 */ /* 0x000fe20000010000 */
[----:B----4-:R-:W-:Y:S01]  /*9f50*/  F2FP.F16.F32.PACK_AB R26, R64, R67 ;  /* 0x00000043401a723e */ /* 0x010fe200000000ff */
[----:B------:R-:W-:Y:S02]  /*9f60*/  FADD.FTZ R169, R169, R198 ;  /* 0x000000c6a9a97221 */ /* 0x000fe40000010000 */
[----:B------:R-:W-:Y:S02]  /*9f70*/  FADD.FTZ R85, R85, R84 ;  /* 0x0000005455557221 */ /* 0x000fe40000010000 */
[----:B------:R-:W-:Y:S01]  /*9f80*/  FADD.FTZ R202, R202, R169 ;  /* 0x000000a9caca7221 */ /* 0x000fe20000010000 */
[----:B------:R-:W1:Y:S01]  /*9f90*/  MUFU.EX2 R93, R94 ;  /* 0x0000005e005d7308 */ /* 0x000e620000000800 */
[----:B-----5:R-:W-:Y:S01]  /*9fa0*/  F2FP.F16.F32.PACK_AB R25, R100, R101 ;  /* 0x000000656419723e */ /* 0x020fe200000000ff */
[----:B------:R-:W-:Y:S01]  /*9fb0*/  FADD.FTZ R82, R82, R85 ;  /* 0x0000005552527221 */ /* 0x000fe20000010000 */
[----:B------:R-:W-:-:S03]  /*9fc0*/  FADD.FTZ R171, R171, R202 ;  /* 0x000000caabab7221 */ /* 0x000fc60000010000 */
        /* <DEDUP_REMOVED lines=8> */
[----:B------:R-:W4:Y:S01]  /*a050*/  MUFU.EX2 R62, R62 ;  /* 0x0000003e003e7308 */ /* 0x000f220000000800 */
[----:B-1----:R-:W-:Y:S01]  /*a060*/  F2FP.F16.F32.PACK_AB R27, R93, R96 ;  /* 0x000000605d1b723e */ /* 0x002fe200000000ff */
[----:B------:R-:W-:Y:S01]  /*a070*/  FADD.FTZ R78, R78, R81 ;  /* 0x000000514e4e7221 */ /* 0x000fe20000010000 */
[----:B------:R-:W-:-:S03]  /*a080*/  FADD.FTZ R175, R175, R200 ;  /* 0x000000c8afaf7221 */ /* 0x000fc60000010000 */
[----:B------:R-:W-:Y:S01]  /*a090*/  FADD.FTZ R79, R79, R78 ;  /* 0x0000004e4f4f7221 */ /* 0x000fe20000010000 */
[----:B------:R-:W-:Y:S01]  /*a0a0*/  FADD.FTZ R192, R192, R175 ;  /* 0x000000afc0c07221 */ /* 0x000fe20000010000 */
[----:B--2---:R-:W-:Y:S01]  /*a0b0*/  HMMA.16816.F32 R16, R24, R20, R16 ;  /* 0x000000141810723c */ /* 0x004fe20000001810 */
[----:B------:R-:W-:Y:S01]  /*a0c0*/  MUFU.EX2 R63, R63 ;  /* 0x0000003f003f7308 */ /* 0x000fe20000000800 */
[----:B------:R-:W-:Y:S01]  /*a0d0*/  FADD.FTZ R76, R76, R79 ;  /* 0x0000004f4c4c7221 */ /* 0x000fe20000010000 */
[----:B------:R-:W-:-:S03]  /*a0e0*/  FADD.FTZ R181, R181, R192 ;  /* 0x000000c0b5b57221 */ /* 0x000fc60000010000 */
[C---:B------:R-:W-:Y:S01]  /*a0f0*/  HMMA.16816.F32 R12, R24.reuse, R22, R12 ;  /* 0x00000016180c723c */ /* 0x040fe2000000180c */
[----:B------:R-:W1:Y:S01]  /*a100*/  LDSM.16.MT88.4 R20, [R184+0x8400] ;  /* 0x00840000b814783b */ /* 0x000e620000004200 */
[----:B------:R-:W-:Y:S01]  /*a110*/  FADD.FTZ R174, R174, R181 ;  /* 0x000000b5aeae7221 */ /* 0x000fe20000010000 */
[----:B------:R-:W2:Y:S01]  /*a120*/  MUFU.EX2 R46, R46 ;  /* 0x0000002e002e7308 */ /* 0x000ea20000000800 */
[----:B------:R-:W-:Y:S02]  /*a130*/  FADD.FTZ R77, R77, R76 ;  /* 0x0000004c4d4d7221 */ /* 0x000fe40000010000 */
[----:B---3--:R-:W-:Y:S01]  /*a140*/  HMMA.16816.F32 R8, R24, R32, R8 ;  /* 0x000000201808723c */ /* 0x008fe20000001808 */
[----:B------:R-:W-:Y:S01]  /*a150*/  FADD.FTZ R147, R147, R174 ;  /* 0x000000ae93937221 */ /* 0x000fe20000010000 */
[----:B------:R-:W-:-:S03]  /*a160*/  FADD.FTZ R74, R74, R77 ;  /* 0x0000004d4a4a7221 */ /* 0x000fc60000010000 */
[----:B------:R-:W-:Y:S01]  /*a170*/  MUFU.EX2 R58, R58 ;  /* 0x0000003a003a7308 */ /* 0x000fe20000000800 */
[----:B------:R-:W-:Y:S01]  /*a180*/  HMMA.16816.F32 R28, R24, R34, R28 ;  /* 0x00000022181c723c */ /* 0x000fe2000000181c */
[----:B------:R-:W-:Y:S01]  /*a190*/  FADD.FTZ R147, R40, R147 ;  /* 0x0000009328937221 */ /* 0x000fe20000010000 */
[----:B------:R-:W-:Y:S01]  /*a1a0*/  FADD.FTZ R75, R75, R74 ;  /* 0x0000004a4b4b7221 */ /* 0x000fe20000010000 */
[----:B------:R-:W3:Y:S02]  /*a1b0*/  LDSM.16.MT88.4 R32, [R177+0x8800] ;  /* 0x00880000b120783b */ /* 0x000ee40000004200 */
[----:B------:R-:W-:Y:S01]  /*a1c0*/  FADD.FTZ R38, R38, R147 ;  /* 0x0000009326267221 */ /* 0x000fe20000010000 */
[----:B------:R-:W-:Y:S01]  /*a1d0*/  FADD.FTZ R72, R72, R75 ;  /* 0x0000004b48487221 */ /* 0x000fe20000010000 */
[----:B------:R-:W5:Y:S01]  /*a1e0*/  MUFU.EX2 R57, R57 ;  /* 0x0000003900397308 */ /* 0x000f620000000800 */
[----:B----4-:R-:W-:Y:S01]  /*a1f0*/  F2FP.F16.F32.PACK_AB R24, R62, R65 ;  /* 0x000000413e18723e */ /* 0x010fe200000000ff */
[----:B------:R-:W-:Y:S01]  /*a200*/  FADD.FTZ R38, R39, R38 ;  /* 0x0000002627267221 */ /* 0x000fe20000010000 */
[----:B--2---:R-:W-:Y:S01]  /*a210*/  F2FP.F16.F32.PACK_AB R26, R46, R63 ;  /* 0x0000003f2e1a723e */ /* 0x004fe200000000ff */
[----:B------:R-:W-:-:S04]  /*a220*/  FADD.FTZ R73, R73, R72 ;  /* 0x0000004849497221 */ /* 0x000fc80000010000 */
[----:B------:R-:W-:Y:S01]  /*a230*/  MUFU.EX2 R56, R56 ;  /* 0x0000003800387308 */ /* 0x000fe20000000800 */
[----:B------:R-:W-:-:S04]  /*a240*/  FADD.FTZ R70, R70, R73 ;  /* 0x0000004946467221 */ /* 0x000fc80000010000 */
[----:B------:R-:W-:-:S03]  /*a250*/  FADD.FTZ R71, R71, R70 ;  /* 0x0000004647477221 */ /* 0x000fc60000010000 */
[----:B------:R-:W2:Y:S01]  /*a260*/  MUFU.EX2 R55, R55 ;  /* 0x0000003700377308 */ /* 0x000ea20000000800 */
[----:B-----5:R-:W-:Y:S01]  /*a270*/  F2FP.F16.F32.PACK_AB R25, R57, R58 ;  /* 0x0000003a3919723e */ /* 0x020fe200000000ff */
[----:B------:R-:W-:-:S04]  /*a280*/  FADD.FTZ R68, R68, R71 ;  /* 0x0000004744447221 */ /* 0x000fc80000010000 */
        /* <DEDUP_REMOVED lines=17> */
[C---:B------:R-:W-:Y:S01]  /*a3a0*/  HMMA.16816.F32 R12, R24.reuse, R6, R12 ;  /* 0x00000006180c723c */ /* 0x040fe2000000180c */
[----:B------:R-:W2:Y:S01]  /*a3b0*/  LDSM.16.MT88.4 R4, [R184+0x8800] ;  /* 0x00880000b804783b */ /* 0x000ea20000004200 */
[----:B------:R-:W-:Y:S01]  /*a3c0*/  FFMA.FTZ R0, R48, UR19, -R61 ;  /* 0x0000001330007c23 */ /* 0x000fe2000801083d */
[----:B------:R-:W-:Y:S02]  /*a3d0*/  FADD.FTZ R46, R46, R63 ;  /* 0x0000003f2e2e7221 */ /* 0x000fe40000010000 */
[----:B------:R-:W-:Y:S01]  /*a3e0*/  MUFU.EX2 R54, R54 ;  /* 0x0000003600367308 */ /* 0x000fe20000000800 */
[----:B------:R-:W-:Y:S01]  /*a3f0*/  HMMA.16816.F32 R28, R24, R22, R28 ;  /* 0x00000016181c723c */ /* 0x000fe2000000181c */
[----:B------:R-:W-:-:S04]  /*a400*/  FADD.FTZ R45, R45, R46 ;  /* 0x0000002e2d2d7221 */ /* 0x000fc80000010000 */
[----:B------:R-:W-:Y:S02]  /*a410*/  FADD.FTZ R44, R44, R45 ;  /* 0x0000002d2c2c7221 */ /* 0x000fe40000010000 */
[----:B------:R-:W-:Y:S01]  /*a420*/  FADD.FTZ R24, R42, R21 ;  /* 0x000000152a187221 */ /* 0x000fe20000010000 */
[----:B------:R-:W4:Y:S01]  /*a430*/  MUFU.EX2 R53, R53 ;  /* 0x0000003500357308 */ /* 0x000f220000000800 */
[----:B------:R-:W-:Y:S01]  /*a440*/  FFMA.FTZ R25, R49, UR19, -R61 ;  /* 0x0000001331197c23 */ /* 0x000fe2000801083d */
[----:B-1----:R-:W-:Y:S01]  /*a450*/  F2FP.F16.F32.PACK_AB R22, R2, R3 ;  /* 0x000000030216723e */ /* 0x002fe200000000ff */
[----:B------:R-:W-:Y:S01]  /*a460*/  FADD.FTZ R24, R43, R24 ;  /* 0x000000182b187221 */ /* 0x000fe20000010000 */
[----:B------:R-:W-:-:S03]  /*a470*/  FADD.FTZ R3, R3, R44 ;  /* 0x0000002c03037221 */ /* 0x000fc60000010000 */
[----:B------:R-:W-:Y:S01]  /*a480*/  FADD.FTZ R27, R101, R24 ;  /* 0x00000018651b7221 */ /* 0x000fe20000010000 */
[----:B------:R-:W-:Y:S01]  /*a490*/  MUFU.EX2 R52, R52 ;  /* 0x0000003400347308 */ /* 0x000fe20000000800 */
[----:B------:R-:W-:Y:S02]  /*a4a0*/  FADD.FTZ R3, R2, R3 ;  /* 0x0000000302037221 */ /* 0x000fe40000010000 */
        /* <DEDUP_REMOVED lines=9> */
[----:B------:R-:W4:Y:S01]  /*a540*/  MUFU.EX2 R37, R37 ;  /* 0x0000002500257308 */ /* 0x000f220000000800 */
[----:B-1----:R-:W-:Y:S02]  /*a550*/  F2FP.F16.F32.PACK_AB R23, R51, R52 ;  /* 0x000000343317723e */ /* 0x002fe400000000ff */
[----:B------:R-:W-:-:S04]  /*a560*/  FADD.FTZ R55, R55, R56 ;  /* 0x0000003837377221 */ /* 0x000fc80000010000 */
[----:B------:R-:W-:Y:S01]  /*a570*/  FADD.FTZ R54, R54, R55 ;  /* 0x0000003736367221 */ /* 0x000fe20000010000 */
[----:B------:R-:W-:Y:S01]  /*a580*/  MUFU.EX2 R38, R50 ;  /* 0x0000003200267308 */ /* 0x000fe20000000800 */
[----:B---3--:R-:W-:Y:S02]  /*a590*/  HMMA.16816.F32 R16, R20, R32, R16 ;  /* 0x000000201410723c */ /* 0x008fe40000001810 */
[----:B------:R-:W-:-:S04]  /*a5a0*/  FADD.FTZ R53, R53, R54 ;  /* 0x0000003635357221 */ /* 0x000fc80000010000 */
[----:B--2---:R-:W-:Y:S01]  /*a5b0*/  HMMA.16816.F32 R164, R20, R4, R8 ;  /* 0x0000000414a4723c */ /* 0x004fe20000001808 */
[----:B------:R-:W1:Y:S01]  /*a5c0*/  MUFU.EX2 R25, R25 ;  /* 0x0000001900197308 */ /* 0x000e620000000800 */
[----:B------:R-:W-:-:S04]  /*a5d0*/  FADD.FTZ R52, R52, R53 ;  /* 0x0000003534347221 */ /* 0x000fc80000010000 */
[C---:B------:R-:W-:Y:S01]  /*a5e0*/  HMMA.16816.F32 R12, R20.reuse, R34, R12 ;  /* 0x00000022140c723c */ /* 0x040fe2000000180c */
[----:B------:R-:W-:Y:S01]  /*a5f0*/  FADD.FTZ R51, R51, R52 ;  /* 0x0000003433337221 */ /* 0x000fe20000010000 */
[C---:B----4-:R-:W-:Y:S01]  /*a600*/  F2FP.F16.F32.PACK_AB R8, R37.reuse, R36 ;  /* 0x000000242508723e */ /* 0x050fe200000000ff */
[----:B------:R-:W-:Y:S01]  /*a610*/  MUFU.EX2 R60, R60 ;  /* 0x0000003c003c7308 */ /* 0x000fe20000000800 */
[----:B------:R-:W-:Y:S02]  /*a620*/  FADD.FTZ R36, R36, R3 ;  /* 0x0000000324247221 */ /* 0x000fe40000010000 */
[----:B------:R-:W-:Y:S02]  /*a630*/  HMMA.16816.F32 R28, R20, R6, R28 ;  /* 0x00000006141c723c */ /* 0x000fe4000000181c */
[----:B------:R-:W-:-:S03]  /*a640*/  FADD.FTZ R37, R37, R36 ;  /* 0x0000002425257221 */ /* 0x000fc60000010000 */
[----:B------:R-:W2:Y:S01]  /*a650*/  MUFU.EX2 R153, R153 ;  /* 0x0000009900997308 */ /* 0x000ea20000000800 */
[----:B-1----:R-:W-:Y:S01]  /*a660*/  F2FP.F16.F32.PACK_AB R9, R25, R38 ;  /* 0x000000261909723e */ /* 0x002fe200000000ff */
[----:B------:R-:W-:-:S04]  /*a670*/  FADD.FTZ R38, R38, R51 ;  /* 0x0000003326267221 */ /* 0x000fc80000010000 */
[----:B------:R-:W-:Y:S02]  /*a680*/  FADD.FTZ R25, R25, R38 ;  /* 0x0000002619197221 */ /* 0x000fe40000010000 */
[----:B------:R-:W-:Y:S08]  /*a690*/  MUFU.EX2 R0, R0 ;  /* 0x0000000000007308 */ /* 0x000ff00000000800 */
        /* <DEDUP_REMOVED lines=18> */
[----:B------:R-:W-:-:S04]  /*a7c0*/  USHF.L.U32 UR4, UR7, 0x8, URZ ;  /* 0x0000000807047899 */ /* 0x000fc8000800063f */
        /* <DEDUP_REMOVED lines=30> */
[----:B------:R-:W-:Y:S01]  /*a9b0*/  LOP3.LUT R0, R2, UR4, RZ, 0x3c, !PT ;  /* 0x0000000402007c12 */ /* 0x000fe2000f8e3cff */
[----:B------:R-:W-:Y:S01]  /*a9c0*/  ULDC.64 UR4, c[0x0][0x238] ;  /* 0x00008e0000047ab9 */ /* 0x000fe20000000a00 */
[----:B------:R-:W-:Y:S02]  /*a9d0*/  ISETP.GE.AND P3, PT, R3, RZ, PT ;  /* 0x000000ff0300720c */ /* 0x000fe40003f66270 */
[----:B------:R-:W-:Y:S02]  /*a9e0*/  ISETP.GE.AND P0, PT, R0, RZ, PT ;  /* 0x000000ff0000720c */ /* 0x000fe40003f06270 */
[----:B------:R-:W-:Y:S02]  /*a9f0*/  ISETP.NE.AND P2, PT, R2, RZ, PT ;  /* 0x000000ff0200720c */ /* 0x000fe40003f45270 */
[----:B------:R-:W-:Y:S01]  /*aa00*/  @P5 IADD3 R7, R7, 0x1, RZ ;  /* 0x0000000107075810 */ /* 0x000fe20007ffe0ff */
[----:B------:R-:W-:-:S06]  /*aa10*/  @P6 VIADD R8, R8, 0x1 ;  /* 0x0000000108086836 */ /* 0x000fcc0000000000 */
        /* <DEDUP_REMOVED lines=18> */
[----:B------:R-:W-:-:S04]  /*ab40*/  IMAD R3, R4, UR4, RZ ;  /* 0x0000000404037c24 */ /* 0x000fc8000f8e02ff */
[----:B------:R-:W-:-:S05]  /*ab50*/  IMAD R3, R0, UR5, R3 ;  /* 0x0000000500037c24 */ /* 0x000fca000f8e0203 */
[----:B------:R-:W-:Y:S01]  /*ab60*/  IADD3 R0, R7, R3, RZ ;  /* 0x0000000307007210 */ /* 0x000fe20007ffe0ff */
[----:B------:R-:W-:Y:S01]  /*ab70*/  IMAD.MOV.U32 R3, RZ, RZ, R6 ;  /* 0x000000ffff037224 */ /* 0x000fe200078e0006 */
[----:B------:R-:W-:Y:S06]  /*ab80*/  BRA `(.L_x_1772) ;  /* 0x0000000000107947 */ /* 0x000fec0003800000 */
.L_x_1771:
[----:B------:R-:W-:-:S04]  /*ab90*/  ULEA UR4, -UR8, URZ, 0x8 ;  /* 0x0000003f08047291 */ /* 0x000fc8000f8e413f */
[----:B------:R-:W-:Y:S02]  /*aba0*/  USHF.R.S32.HI UR5, URZ, 0x1f, UR4 ;  /* 0x0000001f3f057899 */ /* 0x000fe40008011404 */
[----:B------:R-:W-:-:S04]  /*abb0*/  MOV R3, UR4 ;  /* 0x0000000400037c02 */ /* 0x000fc80008000f00 */
[----:B------:R-:W-:-:S07]  /*abc0*/  MOV R0, UR5 ;  /* 0x0000000500007c02 */ /* 0x000fce0008000f00 */
.L_x_1772:
        /* <DEDUP_REMOVED lines=12> */
[CC--:B------:R-:W-:Y:S01]  /*ac90*/  @!P0 LEA R6, P2, R5.reuse, R138.reuse, 0x6 ;  /* 0x0000008a05068211 */ /* 0x0c0fe200078430ff */
[--C-:B------:R-:W-:Y:S01]  /*aca0*/  @!P0 IMAD.MOV.U32 R4, RZ, RZ, R138.reuse ;  /* 0x000000ffff048224 */ /* 0x100fe200078e008a */
[----:B------:R-:W-:Y:S01]  /*acb0*/  VOTEU.ALL UP0, P0 ;  /* 0x00000000003f7886 */ /* 0x000fe20000000000 */
[--C-:B------:R-:W-:Y:S01]  /*acc0*/  @!P0 IMAD.MOV.U32 R16, RZ, RZ, R138.reuse ;  /* 0x000000ffff108224 */ /* 0x100fe200078e008a */
[-C--:B------:R-:W-:Y:S01]  /*acd0*/  @!P0 LEA.HI.X R7, R136, R137.reuse, R7, 0x6, P2 ;  /* 0x0000008988078211 */ /* 0x080fe200010f3407 */
[----:B------:R-:W-:Y:S01]  /*ace0*/  @!P0 IMAD.MOV.U32 R136, RZ, RZ, R138 ;  /* 0x000000ffff888224 */ /* 0x000fe200078e008a */
[----:B------:R-:W-:Y:S01]  /*acf0*/  @!P0 LEA R8, P2, R5, R138, 0x7 ;  /* 0x0000008a05088211 */ /* 0x000fe200078438ff */
[--C-:B------:R-:W-:Y:S01]  /*ad00*/  @!P0 IMAD.MOV.U32 R5, RZ, RZ, R137.reuse ;  /* 0x000000ffff058224 */ /* 0x100fe200078e0089 */
[----:B------:R-:W-:Y:S01]  /*ad10*/  @!UP0 UIMAD UR4, UR9, 0x60, URZ ;  /* 0x00000060090488a4 */ /* 0x000fe2000f8e023f */
[----:B------:R-:W-:Y:S01]  /*ad20*/  @!P0 IMAD.WIDE.U32 R12, R13, 0x60, R136 ;  /* 0x000000600d0c8825 */ /* 0x000fe200078e0088 */
[----:B------:R-:W-:Y:S01]  /*ad30*/  @!P0 LEA.HI.X R9, R2, R137, R9, 0x7, P2 ;  /* 0x0000008902098211 */ /* 0x000fe200010f3c09 */
[----:B------:R-:W-:Y:S01]  /*ad40*/  @!UP0 UIMAD UR5, UR9, 0xa0, URZ ;  /* 0x000000a0090588a4 */ /* 0x000fe2000f8e023f */
[C---:B------:R-:W-:Y:S01]  /*ad50*/  @!P0 IADD3 R6, P4, R3.reuse, R6, RZ ;  /* 0x0000000603068210 */ /* 0x040fe20007f9e0ff */
[----:B------:R-:W-:Y:S01]  /*ad60*/  @!P0 IMAD.WIDE.U32 R10, R10, 0xa0, R4 ;  /* 0x000000a00a0a8825 */ /* 0x000fe200078e0004 */
[--C-:B------:R-:W-:Y:S01]  /*ad70*/  @!P0 IADD3 R5, P3, P2, R3, UR21, R138.reuse ;  /* 0x0000001503058c10 */ /* 0x100fe2000fa7e08a */
[----:B------:R-:W-:Y:S01]  /*ad80*/  @P0 STS [R157+0x5000], RZ ;  /* 0x005000ff9d000388 */ /* 0x000fe20000000800 */
[----:B------:R-:W-:Y:S01]  /*ad90*/  @!P0 LEA R20, P5, R6, UR10, 0x1 ;  /* 0x0000000a06148c11 */ /* 0x000fe2000f8a08ff */
[----:B------:R-:W-:Y:S01]  /*ada0*/  IMAD.U32 R4, RZ, RZ, UR8 ;  /* 0x00000008ff047e24 */ /* 0x000fe2000f8e00ff */
[--C-:B------:R-:W-:Y:S01]  /*adb0*/  @!P0 IADD3.X R136, R0, UR20, R137.reuse, P3, P2 ;  /* 0x0000001400888c10 */ /* 0x100fe20009fe4489 */
[----:B------:R-:W-:Y:S01]  /*adc0*/  @!P0 IMAD.MOV.U32 R17, RZ, RZ, R137 ;  /* 0x000000ffff118224 */ /* 0x000fe200078e0089 */
[----:B------:R-:W-:Y:S01]  /*add0*/  @!P0 LEA R14, P3, R5, UR10, 0x1 ;  /* 0x0000000a050e8c11 */ /* 0x000fe2000f8608ff */
[----:B------:R-:W-:Y:S01]  /*ade0*/  @!P0 IMAD.MOV.U32 R18, RZ, RZ, R138 ;  /* 0x000000ffff128224 */ /* 0x000fe200078e008a */
[----:B------:R-:W-:Y:S01]  /*adf0*/  @P0 STS [R157+0x5004], RZ ;  /* 0x005004ff9d000388 */ /* 0x000fe20000000800 */
[----:B------:R-:W-:Y:S01]  /*ae00*/  @!P0 IMAD.WIDE.U32 R16, R4, 0xc0, R16 ;  /* 0x000000c004108825 */ /* 0x000fe200078e0010 */
[----:B------:R-:W-:-:S02]  /*ae10*/  @!P0 IADD3 R4, P2, R3, R12, RZ ;  /* 0x0000000c03048210 */ /* 0x000fc40007f5e0ff */
[----:B------:R-:W-:Y:S01]  /*ae20*/  @!P0 LEA.HI.X R15, R5, UR11, R136, 0x1, P3 ;  /* 0x0000000b050f8c11 */ /* 0x000fe200098f0c88 */
[----:B------:R-:W-:Y:S01]  /*ae30*/  @!P0 IMAD.MOV.U32 R19, RZ, RZ, R137 ;  /* 0x000000ffff138224 */ /* 0x000fe200078e0089 */
[C---:B------:R-:W-:Y:S01]  /*ae40*/  @!P0 IADD3 R8, P3, R3.reuse, R8, RZ ;  /* 0x0000000803088210 */ /* 0x040fe20007f7e0ff */
[C---:B------:R-:W-:Y:S01]  /*ae50*/  @!P0 IMAD.X R7, R0.reuse, 0x1, R7, P4 ;  /* 0x0000000100078824 */ /* 0x040fe200020e0607 */
[----:B------:R-:W-:Y:S01]  /*ae60*/  @!P0 IADD3.X R13, R0, UR4, R13, P2, !PT ;  /* 0x00000004000d8c10 */ /* 0x000fe200097fe40d */
[----:B------:R-:W-:Y:S01]  /*ae70*/  @!P0 IMAD.WIDE.U32 R18, R2, 0xe0, R18 ;  /* 0x000000e002128825 */ /* 0x000fe200078e0012 */
[C---:B------:R-:W-:Y:S01]  /*ae80*/  @!P0 IADD3 R2, P2, R3.reuse, R10, RZ ;  /* 0x0000000a03028210 */ /* 0x040fe20007f5e0ff */
[----:B------:R-:W-:Y:S01]  /*ae90*/  @!UP0 UIMAD UR4, UR9, 0xc0, URZ ;  /* 0x000000c0090488a4 */ /* 0x000fe2000f8e023f */
[----:B------:R-:W-:Y:S01]  /*aea0*/  @!P0 LEA.HI.X R21, R6, UR11, R7, 0x1, P5 ;  /* 0x0000000b06158c11 */ /* 0x000fe2000a8f0c07 */
[----:B------:R-:W-:Y:S01]  /*aeb0*/  @!UP0 UIMAD UR9, UR9, 0xe0, URZ ;  /* 0x000000e0090988a4 */ /* 0x000fe2000f8e023f */
[C---:B------:R-:W-:Y:S01]  /*aec0*/  @!P0 IMAD.X R9, R0.reuse, 0x1, R9, P3 ;  /* 0x0000000100098824 */ /* 0x040fe200018e0609 */
[----:B------:R-:W-:Y:S01]  /*aed0*/  @!P0 IADD3.X R11, R0, UR5, R11, P2, !PT ;  /* 0x00000005000b8c10 */ /* 0x000fe200097fe40b */
[----:B------:R-:W-:Y:S01]  /*aee0*/  @!P0 IMAD.MOV.U32 R197, RZ, RZ, R185 ;  /* 0x000000ffffc58224 */ /* 0x000fe200078e00b9 */
[C---:B------:R-:W-:Y:S01]  /*aef0*/  @!P0 IADD3 R5, P3, R3.reuse, R16, RZ ;  /* 0x0000001003058210 */ /* 0x040fe20007f7e0ff */
[----:B------:R-:W-:Y:S01]  /*af00*/  @P0 STS.64 [R157+0x5008], RZ ;  /* 0x005008ff9d000388 */ /* 0x000fe20000000a00 */
[----:B------:R-:W-:-:S02]  /*af10*/  @!P0 IADD3 R3, P2, R3, R18, RZ ;  /* 0x0000001203038210 */ /* 0x000fc40007f5e0ff */
[----:B------:R-:W-:Y:S01]  /*af20*/  @!P0 LEA R18, P4, R8, UR10, 0x1 ;  /* 0x0000000a08128c11 */ /* 0x000fe2000f8808ff */
[----:B------:R-:W-:Y:S01]  /*af30*/  @!PT LDS RZ, [RZ] ;  /* 0x00000000fffff984 */ /* 0x000fe20000000800 */
[----:B------:R-:W-:Y:S01]  /*af40*/  @!PT LDS RZ, [RZ] ;  /* 0x00000000fffff984 */ /* 0x000fe20000000800 */
[----:B------:R-:W-:Y:S01]  /*af50*/  @!PT LDS RZ, [RZ] ;  /* 0x00000000fffff984 */ /* 0x000fe20000000800 */
[----:B------:R-:W-:Y:S01]  /*af60*/  @!P0 LDGSTS.E.BYPASS.LTC128B.128 [R157+0x5000], desc[UR22][R196.64] ;  /* 0x05000000c49d8fae */ /* 0x000fe2000b901d56 */
[----:B------:R-:W-:Y:S02]  /*af70*/  @!P0 LEA R12, P5, R4, UR10, 0x1 ;  /* 0x0000000a040c8c11 */ /* 0x000fe4000f8a08ff */
[C---:B------:R-:W-:Y:S01]  /*af80*/  @!P0 IADD3.X R16, R0.reuse, UR4, R17, P3, !PT ;  /* 0x0000000400108c10 */ /* 0x040fe20009ffe411 */
[----:B------:R-:W-:Y:S01]  /*af90*/  @P0 STS.128 [R157+0x5800], RZ ;  /* 0x005800ff9d000388 */ /* 0x000fe20000000c00 */
[----:B------:R-:W-:Y:S01]  /*afa0*/  @!P0 IADD3.X R0, R0, UR9, R19, P2, !PT ;  /* 0x0000000900008c10 */ /* 0x000fe200097fe413 */
[----:B------:R-:W-:Y:S01]  /*afb0*/  USHF.L.U32 UR4, UR7, 0x8, URZ ;  /* 0x0000000807047899 */ /* 0x000fe2000800063f */
[----:B------:R-:W-:Y:S01]  /*afc0*/  @!P0 LEA.HI.X R19, R8, UR11, R9, 0x1, P4 ;  /* 0x0000000b08138c11 */ /* 0x000fe2000a0f0c09 */
[----:B------:R-:W-:Y:S01]  /*afd0*/  @!PT LDS RZ, [RZ] ;  /* 0x00000000fffff984 */ /* 0x000fe20000000800 */
[----:B------:R-:W-:Y:S01]  /*afe0*/  @!PT LDS RZ, [RZ] ;  /* 0x00000000fffff984 */ /* 0x000fe20000000800 */
[----:B------:R-:W-:Y:S01]  /*aff0*/  @!PT LDS RZ, [RZ] ;  /* 0x00000000fffff984 */ /* 0x000fe20000000800 */
[----:B------:R-:W-:Y:S01]  /*b000*/  @!P0 LDGSTS.E.BYPASS.LTC128B.128 [R157+0x5800], desc[UR22][R14.64] ;  /* 0x058000000e9d8fae */ /* 0x000fe2000b901d56 */
[----:B------:R-:W-:-:S02]  /*b010*/  @!P0 LEA R26, P4, R2, UR10, 0x1 ;  /* 0x0000000a021a8c11 */ /* 0x000fc4000f8808ff */
[----:B------:R-:W-:Y:S01]  /*b020*/  @!P0 LEA.HI.X R13, R4, UR11, R13, 0x1, P5 ;  /* 0x0000000b040d8c11 */ /* 0x000fe2000a8f0c0d */
[----:B------:R-:W-:Y:S01]  /*b030*/  @P0 STS.128 [R157+0x6000], RZ ;  /* 0x006000ff9d000388 */ /* 0x000fe20000000c00 */
[----:B------:R-:W-:Y:S02]  /*b040*/  @!P0 LEA R24, P3, R5, UR10, 0x1 ;  /* 0x0000000a05188c11 */ /* 0x000fe4000f8608ff */
        /* <DEDUP_REMOVED lines=33> */
[----:B------:R-:W-:Y:S04]  /*b260*/  LDSM.16.M88.4 R8, [R151] ;  /* 0x000000009708783b */ /* 0x000fe80000000200 */
[----:B------:R-:W4:Y:S04]  /*b270*/  LDSM.16.M88.4 R4, [R149+0x3000] ;  /* 0x003000009504783b */ /* 0x000f280000000200 */
[----:B------:R-:W5:Y:S04]  /*b280*/  LDSM.16.M88.4 R56, [R149+0x3400] ;  /* 0x003400009538783b */ /* 0x000f680000000200 */
[----:B------:R-:W3:Y:S04]  /*b290*/  LDSM.16.M88.4 R48, [R149+0x3800] ;  /* 0x003800009530783b */ /* 0x000ee80000000200 */
[----:B------:R-:W-:Y:S04]  /*b2a0*/  LDSM.16.M88.4 R188, [R150] ;  /* 0x0000000096bc783b */ /* 0x000fe80000000200 */
[----:B-1----:R-:W1:Y:S04]  /*b2b0*/  LDSM.16.M88.4 R12, [R148+0x2000] ;  /* 0x00200000940c783b */ /* 0x002e680000000200 */
[----:B------:R-:W1:Y:S04]  /*b2c0*/  LDSM.16.M88.4 R40, [R149+0x3c00] ;  /* 0x003c00009528783b */ /* 0x000e680000000200 */
[----:B------:R-:W1:Y:S04]  /*b2d0*/  LDSM.16.M88.4 R32, [R149+0x4000] ;  /* 0x004000009520783b */ /* 0x000e680000000200 */
[----:B--2---:R-:W2:Y:S04]  /*b2e0*/  LDSM.16.M88.4 R24, [R149+0x4400] ;  /* 0x004400009518783b */ /* 0x004ea80000000200 */
[----:B------:R-:W2:Y:S04]  /*b2f0*/  LDSM.16.M88.4 R16, [R149+0x4800] ;  /* 0x004800009510783b */ /* 0x000ea80000000200 */
[----:B------:R-:W2:Y:S04]  /*b300*/  LDSM.16.M88.4 R120, [R149+0x1000] ;  /* 0x001000009578783b */ /* 0x000ea80000000200 */
[----:B------:R-:W2:Y:S01]  /*b310*/  LDSM.16.M88.4 R112, [R149+0x1400] ;  /* 0x001400009570783b */ /* 0x000ea20000000200 */
[C---:B----4-:R-:W-:Y:S03]  /*b320*/  HMMA.16816.F32 R192, R8.reuse, R4, RZ ;  /* 0x0000000408c0723c */ /* 0x050fe600000018ff */
[----:B------:R-:W4:Y:S03]  /*b330*/  LDSM.16.M88.4 R104, [R149+0x1800] ;  /* 0x001800009568783b */ /* 0x000f260000000200 */
[C---:B------:R-:W-:Y:S01]  /*b340*/  HMMA.16816.F32 R4, R8.reuse, R6, RZ ;  /* 0x000000060804723c */ /* 0x040fe200000018ff */
[----:B------:R-:W4:Y:S04]  /*b350*/  LDSM.16.M88.4 R96, [R149+0x1c00] ;  /* 0x001c00009560783b */ /* 0x000f280000000200 */
[----:B------:R-:W4:Y:S01]  /*b360*/  LDSM.16.M88.4 R88, [R149+0x2000] ;  /* 0x002000009558783b */ /* 0x000f220000000200 */
[C---:B-----5:R-:W-:Y:S03]  /*b370*/  HMMA.16816.F32 R60, R8.reuse, R56, RZ ;  /* 0x00000038083c723c */ /* 0x060fe600000018ff */
[----:B------:R-:W5:Y:S03]  /*b380*/  LDSM.16.M88.4 R80, [R149+0x2400] ;  /* 0x002400009550783b */ /* 0x000f660000000200 */
[C---:B---3--:R-:W-:Y:S01]  /*b390*/  HMMA.16816.F32 R52, R8.reuse, R48, RZ ;  /* 0x000000300834723c */ /* 0x048fe200000018ff */
[----:B------:R-:W3:Y:S04]  /*b3a0*/  LDSM.16.M88.4 R72, [R149+0x2800] ;  /* 0x002800009548783b */ /* 0x000ee80000000200 */
[----:B------:R-:W3:Y:S01]  /*b3b0*/  LDSM.16.M88.4 R64, [R149+0x2c00] ;  /* 0x002c00009540783b */ /* 0x000ee20000000200 */
[C---:B------:R-:W-:Y:S03]  /*b3c0*/  HMMA.16816.F32 R56, R8.reuse, R58, RZ ;  /* 0x0000003a0838723c */ /* 0x040fe600000018ff */
[----:B------:R-:W3:Y:S03]  /*b3d0*/  LDSM.16.M88.4 R132, [R149+0x4c00] ;  /* 0x004c00009584783b */ /* 0x000ee60000000200 */
[----:B------:R-:W-:Y:S01]  /*b3e0*/  HMMA.16816.F32 R48, R8, R50, RZ ;  /* 0x000000320830723c */ /* 0x000fe200000018ff */
[----:B------:R-:W3:Y:S04]  /*b3f0*/  LDSM.16.M88.4 R144, [R148+0x2400] ;  /* 0x002400009490783b */ /* 0x000ee80000000200 */
[----:B------:R-:W3:Y:S01]  /*b400*/  LDSM.16.M88.4 R140, [R148+0x2800] ;  /* 0x00280000948c783b */ /* 0x000ee20000000200 */
[C---:B-1----:R-:W-:Y:S03]  /*b410*/  HMMA.16816.F32 R192, R188.reuse, R12, R192 ;  /* 0x0000000cbcc0723c */ /* 0x042fe600000018c0 */
[----:B------:R-:W1:Y:S03]  /*b420*/  LDSM.16.M88.4 R136, [R148+0x2c00] ;  /* 0x002c00009488783b */ /* 0x000e660000000200 */
[----:B------:R-:W-:Y:S01]  /*b430*/  HMMA.16816.F32 R4, R188, R14, R4 ;  /* 0x0000000ebc04723c */ /* 0x000fe20000001804 */
[----:B------:R-:W0:Y:S05]  /*b440*/  LDGDEPBAR ;  /* 0x00000000000079af */ /* 0x000e2a0000000000 */
[C---:B------:R-:W-:Y:S06]  /*b450*/  HMMA.16816.F32 R44, R8.reuse, R40, RZ ;  /* 0x00000028082c723c */ /* 0x040fec00000018ff */
[C---:B------:R-:W-:Y:S06]  /*b460*/  HMMA.16816.F32 R36, R8.reuse, R32, RZ ;  /* 0x000000200824723c */ /* 0x040fec00000018ff */
[C---:B--2---:R-:W-:Y:S01]  /*b470*/  HMMA.16816.F32 R28, R8.reuse, R24, RZ ;  /* 0x00000018081c723c */ /* 0x044fe200000018ff */
[----:B------:R-:W-:Y:S01]  /*b480*/  FMUL.FTZ R156, R192, UR24 ;  /* 0x00000018c09c7c20 */ /* 0x000fe20008410000 */
[----:B------:R-:W-:Y:S01]  /*b490*/  FMUL.FTZ R0, R193, UR24 ;  /* 0x00000018c1007c20 */ /* 0x000fe20008410000 */
[----:B------:R-:W-:Y:S01]  /*b4a0*/  FMUL.FTZ R2, R195, UR24 ;  /* 0x00000018c3027c20 */ /* 0x000fe20008410000 */
[----:B------:R-:W-:Y:S01]  /*b4b0*/  FMUL.FTZ R176, R194, UR24 ;  /* 0x00000018c2b07c20 */ /* 0x000fe20008410000 */
[----:B------:R-:W-:Y:S01]  /*b4c0*/  IMAD.U32 R193, RZ, RZ, UR4 ;  /* 0x00000004ffc17e24 */ /* 0x000fe2000f8e00ff */
[C---:B------:R-:W-:Y:S01]  /*b4d0*/  HMMA.16816.F32 R20, R8.reuse, R16, RZ ;  /* 0x000000100814723c */ /* 0x040fe200000018ff */
[----:B------:R-:W-:Y:S01]  /*b4e0*/  FMUL.FTZ R4, R4, UR24 ;  /* 0x0000001804047c20 */ /* 0x000fe20008410000 */
[----:B------:R-:W-:Y:S01]  /*b4f0*/  FMUL.FTZ R3, R5, UR24 ;  /* 0x0000001805037c20 */ /* 0x000fe20008410000 */
[----:B------:R-:W-:Y:S01]  /*b500*/  FMUL.FTZ R181, R6, UR24 ;  /* 0x0000001806b57c20 */ /* 0x000fe20008410000 */
[----:B------:R-:W-:Y:S01]  /*b510*/  FMUL.FTZ R154, R7, UR24 ;  /* 0x00000018079a7c20 */ /* 0x000fe20008410000 */
[----:B------:R2:W-:Y:S01]  /*b520*/  MUFU.TANH R180, R4 ;  /* 0x0000000400b47308 */ /* 0x0005e20000002400 */
[----:B------:R-:W-:Y:S01]  /*b530*/  HMMA.16816.F32 R124, R8, R120, RZ ;  /* 0x00000078087c723c */ /* 0x000fe200000018ff */
[----:B------:R-:W-:-:S05]  /*b540*/  LOP3.LUT R193, R193, 0x30, R152, 0xfe, !PT ;  /* 0x00000030c1c17812 */ /* 0x000fca00078efe98 */
[C---:B------:R-:W-:Y:S01]  /*b550*/  HMMA.16816.F32 R116, R8.reuse, R112, RZ ;  /* 0x000000700874723c */ /* 0x040fe200000018ff */
[----:B------:R-:W1:Y:S05]  /*b560*/  MUFU.TANH R0, R0 ;  /* 0x0000000000007308 */ /* 0x000e6a0000002400 */
[C---:B----4-:R-:W-:Y:S03]  /*b570*/  HMMA.16816.F32 R108, R8.reuse, R104, RZ ;  /* 0x00000068086c723c */ /* 0x050fe600000018ff */
[----:B------:R-:W-:Y:S01]  /*b580*/  MUFU.TANH R3, R3 ;  /* 0x0000000300037308 */ /* 0x000fe20000002400 */
[----:B--2---:R-:W2:Y:S02]  /*b590*/  LDSM.16.M88.4 R4, [R148+0x3c00] ;  /* 0x003c00009404783b */ /* 0x004ea40000000200 */
[C---:B------:R-:W-:Y:S05]  /*b5a0*/  HMMA.16816.F32 R100, R8.reuse, R96, RZ ;  /* 0x000000600864723c */ /* 0x040fea00000018ff */
[----:B------:R-:W-:Y:S01]  /*b5b0*/  MUFU.TANH R154, R154 ;  /* 0x0000009a009a7308 */ /* 0x000fe20000002400 */
[C---:B------:R-:W-:Y:S06]  /*b5c0*/  HMMA.16816.F32 R92, R8.reuse, R88, RZ ;  /* 0x00000058085c723c */ /* 0x040fec00000018ff */
[C---:B-----5:R-:W-:Y:S01]  /*b5d0*/  HMMA.16816.F32 R84, R8.reuse, R80, RZ ;  /* 0x000000500854723c */ /* 0x060fe200000018ff */
[----:B------:R-:W4:Y:S05]  /*b5e0*/  MUFU.TANH R2, R2 ;  /* 0x0000000200027308 */ /* 0x000f2a0000002400 */
[C---:B---3--:R-:W-:Y:S03]  /*b5f0*/  HMMA.16816.F32 R76, R8.reuse, R72, RZ ;  /* 0x00000048084c723c */ /* 0x048fe600000018ff */
[----:B------:R-:W-:Y:S03]  /*b600*/  MUFU.TANH R156, R156 ;  /* 0x0000009c009c7308 */ /* 0x000fe60000002400 */
[C---:B------:R-:W-:Y:S05]  /*b610*/  HMMA.16816.F32 R68, R8.reuse, R64, RZ ;  /* 0x000000400844723c */ /* 0x040fea00000018ff */
[----:B------:R-:W-:Y:S01]  /*b620*/  MUFU.TANH R176, R176 ;  /* 0x000000b000b07308 */ /* 0x000fe20000002400 */
[C---:B------:R-:W-:Y:S06]  /*b630*/  HMMA.16816.F32 R40, R8.reuse, R42, RZ ;  /* 0x0000002a0828723c */ /* 0x040fec00000018ff */
[C---:B------:R-:W-:Y:S01]  /*b640*/  HMMA.16816.F32 R32, R8.reuse, R34, RZ ;  /* 0x000000220820723c */ /* 0x040fe200000018ff */
[----:B------:R-:W-:Y:S05]  /*b650*/  MUFU.TANH R181, R181 ;  /* 0x000000b500b57308 */ /* 0x000fea0000002400 */
        /* <DEDUP_REMOVED lines=10> */
[----:B------:R-:W-:Y:S06]  /*b700*/  HMMA.16816.F32 R64, R8, R66, RZ ;  /* 0x000000420840723c */ /* 0x000fec00000018ff */
[C---:B------:R-:W-:Y:S06]  /*b710*/  HMMA.16816.F32 R60, R188.reuse, R144, R60 ;  /* 0x00000090bc3c723c */ /* 0x040fec000000183c */
[C---:B------:R-:W-:Y:S01]  /*b720*/  HMMA.16816.F32 R56, R188.reuse, R146, R56 ;  /* 0x00000092bc38723c */ /* 0x040fe20000001838 */
[----:B------:R-:W3:Y:S05]  /*b730*/  LDSM.16.M88.4 R144, [R148+0x3400] ;  /* 0x003400009490783b */ /* 0x000eea0000000200 */
[C---:B------:R-:W-:Y:S06]  /*b740*/  HMMA.16816.F32 R52, R188.reuse, R140, R52 ;  /* 0x0000008cbc34723c */ /* 0x040fec0000001834 */
[----:B------:R-:W-:Y:S01]  /*b750*/  HMMA.16816.F32 R48, R188, R142, R48 ;  /* 0x0000008ebc30723c */ /* 0x000fe20000001830 */
[----:B------:R-:W5:Y:S05]  /*b760*/  LDSM.16.M88.4 R140, [R148+0x3800] ;  /* 0x00380000948c783b */ /* 0x000f6a0000000200 */
[----:B------:R-:W-:Y:S01]  /*b770*/  HMMA.16816.F32 R8, R8, R134, RZ ;  /* 0x000000860808723c */ /* 0x000fe200000018ff */
[----:B------:R-:W4:Y:S01]  /*b780*/  LDSM.16.M88.4 R132, [R148+0x3000] ;  /* 0x003000009484783b */ /* 0x000f220000000200 */
[----:B------:R-:W-:Y:S01]  /*b790*/  FMUL.FTZ R187, R60, UR24 ;  /* 0x000000183cbb7c20 */ /* 0x000fe20008410000 */
[----:B------:R-:W-:Y:S01]  /*b7a0*/  FMUL.FTZ R186, R61, UR24 ;  /* 0x000000183dba7c20 */ /* 0x000fe20008410000 */
[----:B------:R-:W-:-:S02]  /*b7b0*/  FMUL.FTZ R192, R62, UR24 ;  /* 0x000000183ec07c20 */ /* 0x000fc40008410000 */
[C---:B-1----:R-:W-:Y:S02]  /*b7c0*/  HMMA.16816.F32 R44, R188.reuse, R136, R44 ;  /* 0x00000088bc2c723c */ /* 0x042fe4000000182c */
[----:B------:R-:W-:Y:S04]  /*b7d0*/  MUFU.TANH R187, R187 ;  /* 0x000000bb00bb7308 */ /* 0x000fe80000002400 */
[C---:B------:R-:W-:Y:S01]  /*b7e0*/  HMMA.16816.F32 R40, R188.reuse, R138, R40 ;  /* 0x0000008abc28723c */ /* 0x040fe20000001828 */
[----:B------:R-:W1:Y:S03]  /*b7f0*/  LDSM.16.M88.4 R136, [R148] ;  /* 0x000000009488783b */ /* 0x000e660000000200 */
[----:B------:R-:W1:Y:S02]  /*b800*/  MUFU.TANH R186, R186 ;  /* 0x000000ba00ba7308 */ /* 0x000e640000002400 */
[C---:B--2---:R-:W-:Y:S06]  /*b810*/  HMMA.16816.F32 R12, R188.reuse, R4, R12 ;  /* 0x00000004bc0c723c */ /* 0x044fec000000180c */
[C---:B---3--:R-:W-:Y:S01]  /*b820*/  HMMA.16816.F32 R28, R188.reuse, R144, R28 ;  /* 0x00000090bc1c723c */ /* 0x048fe2000000181c */
[----:B------:R-:W-:Y:S01]  /*b830*/  FMUL.FTZ R4, R52, UR24 ;  /* 0x0000001834047c20 */ /* 0x000fe20008410000 */
[----:B------:R-:W-:Y:S01]  /*b840*/  FMUL.FTZ R5, R54, UR24 ;  /* 0x0000001836057c20 */ /* 0x000fe20008410000 */
[----:B------:R-:W-:Y:S03]  /*b850*/  MUFU.TANH R192, R192 ;  /* 0x000000c000c07308 */ /* 0x000fe60000002400 */
[C---:B------:R-:W-:Y:S01]  /*b860*/  HMMA.16816.F32 R24, R188.reuse, R146, R24 ;  /* 0x00000092bc18723c */ /* 0x040fe20000001818 */
[----:B------:R-:W-:Y:S01]  /*b870*/  FMUL.FTZ R144, R56, UR24 ;  /* 0x0000001838907c20 */ /* 0x000fe20008410000 */
[----:B------:R-:W-:Y:S01]  /*b880*/  FMUL.FTZ R145, R63, UR24 ;  /* 0x000000183f917c20 */ /* 0x000fe20008410000 */
[----:B------:R-:W-:Y:S01]  /*b890*/  FMUL.FTZ R45, R45, UR24 ;  /* 0x000000182d2d7c20 */ /* 0x000fe20008410000 */
[----:B------:R-:W2:Y:S01]  /*b8a0*/  LDSM.16.M88.4 R60, [R148+0x400] ;  /* 0x00040000943c783b */ /* 0x000ea20000000200 */
[----:B------:R-:W-:Y:S01]  /*b8b0*/  FMUL.FTZ R47, R47, UR24 ;  /* 0x000000182f2f7c20 */ /* 0x000fe20008410000 */
[C---:B-----5:R-:W-:Y:S01]  /*b8c0*/  HMMA.16816.F32 R20, R188.reuse, R140, R20 ;  /* 0x0000008cbc14723c */ /* 0x060fe20000001814 */
[----:B------:R-:W-:Y:S01]  /*b8d0*/  FMUL.FTZ R146, R55, UR24 ;  /* 0x0000001837927c20 */ /* 0x000fe20008410000 */
[----:B------:R-:W3:Y:S01]  /*b8e0*/  MUFU.TANH R145, R145 ;  /* 0x0000009100917308 */ /* 0x000ee20000002400 */
[----:B------:R-:W-:Y:S01]  /*b8f0*/  FMUL.FTZ R41, R41, UR24 ;  /* 0x0000001829297c20 */ /* 0x000fe20008410000 */
[----:B------:R-:W-:Y:S01]  /*b900*/  FMUL.FTZ R43, R43, UR24 ;  /* 0x000000182b2b7c20 */ /* 0x000fe20008410000 */
[----:B------:R-:W-:Y:S01]  /*b910*/  IMAD.U32 R147, RZ, RZ, UR4 ;  /* 0x00000004ff937e24 */ /* 0x000fe2000f8e00ff */
[C---:B------:R-:W-:Y:S01]  /*b920*/  HMMA.16816.F32 R16, R188.reuse, R142, R16 ;  /* 0x0000008ebc10723c */ /* 0x040fe20000001810 */
[----:B------:R-:W-:Y:S01]  /*b930*/  FMUL.FTZ R141, R57, UR24 ;  /* 0x00000018398d7c20 */ /* 0x000fe20008410000 */
[----:B------:R-:W-:Y:S01]  /*b940*/  FMUL.FTZ R140, R58, UR24 ;  /* 0x000000183a8c7c20 */ /* 0x000fe20008410000 */
[----:B------:R-:W-:Y:S01]  /*b950*/  FMUL.FTZ R15, R15, UR24 ;  /* 0x000000180f0f7c20 */ /* 0x000fe20008410000 */
[----:B------:R-:W-:Y:S01]  /*b960*/  MUFU.TANH R146, R146 ;  /* 0x0000009200927308 */ /* 0x000fe20000002400 */
[----:B------:R-:W-:Y:S01]  /*b970*/  LOP3.LUT R147, R147, 0x68, R152, 0xfe, !PT ;  /* 0x0000006893937812 */ /* 0x000fe200078efe98 */
[----:B----4-:R-:W-:Y:S01]  /*b980*/  HMMA.16816.F32 R36, R188, R132, R36 ;  /* 0x00000084bc24723c */ /* 0x010fe20000001824 */
[----:B------:R-:W-:Y:S01]  /*b990*/  FMUL.FTZ R142, R59, UR24 ;  /* 0x000000183b8e7c20 */ /* 0x000fe20008410000 */
[----:B------:R-:W-:Y:S01]  /*b9a0*/  FMUL.FTZ R143, R53, UR24 ;  /* 0x00000018358f7c20 */ /* 0x000fe20008410000 */
[----:B------:R-:W4:Y:S01]  /*b9b0*/  LDSM.16.M88.4 R56, [R148+0xc00] ;  /* 0x000c00009438783b */ /* 0x000f220000000200 */
[----:B------:R-:W-:-:S02]  /*b9c0*/  FMUL.FTZ R30, R30, UR24 ;  /* 0x000000181e1e7c20 */ /* 0x000fc40008410000 */
[C---:B------:R-:W-:Y:S01]  /*b9d0*/  HMMA.16816.F32 R32, R188.reuse, R134, R32 ;  /* 0x00000086bc20723c */ /* 0x040fe20000001820 */
[----:B------:R-:W5:Y:S01]  /*b9e0*/  LDSM.16.M88.4 R132, [R148+0x800] ;  /* 0x000800009484783b */ /* 0x000f620000000200 */
[----:B------:R-:W3:Y:S01]  /*b9f0*/  MUFU.TANH R141, R141 ;  /* 0x0000008d008d7308 */ /* 0x000ee20000002400 */
[----:B------:R-:W-:Y:S01]  /*ba00*/  FMUL.FTZ R24, R24, UR24 ;  /* 0x0000001818187c20 */ /* 0x000fe20008410000 */
[----:B------:R-:W-:Y:S01]  /*ba10*/  FMUL.FTZ R26, R26, UR24 ;  /* 0x000000181a1a7c20 */ /* 0x000fe20008410000 */
[----:B------:R-:W3:Y:S01]  /*ba20*/  LDSM.16.M88.4 R52, [R148+0x1400] ;  /* 0x001400009434783b */ /* 0x000ee20000000200 */
[----:B-1----:R-:W-:Y:S01]  /*ba30*/  HMMA.16816.F32 R124, R188, R136, R124 ;  /* 0x00000088bc7c723c */ /* 0x002fe2000000187c */
[----:B------:R-:W-:-:S03]  /*ba40*/  FMUL.FTZ R23, R23, UR24 ;  /* 0x0000001817177c20 */ /* 0x000fc60008410000 */
[----:B------:R-:W1:Y:S02]  /*ba50*/  MUFU.TANH R142, R142 ;  /* 0x0000008e008e7308 */ /* 0x000e640000002400 */
[----:B------:R-:W-:Y:S01]  /*ba60*/  HMMA.16816.F32 R120, R188, R138, R120 ;  /* 0x0000008abc78723c */ /* 0x000fe20000001878 */
[----:B------:R-:W-:Y:S01]  /*ba70*/  LDSM.16.M88.4 R136, [R148+0x1000] ;  /* 0x001000009488783b */ /* 0x000fe20000000200 */
[----:B------:R-:W-:-:S04]  /*ba80*/  FMUL.FTZ R19, R19, UR24 ;  /* 0x0000001813137c20 */ /* 0x000fc80008410000 */
[----:B------:R-:W-:Y:S01]  /*ba90*/  HMMA.16816.F32 R8, R188, R6, R8 ;  /* 0x00000006bc08723c */ /* 0x000fe20000001808 */
[----:B------:R-:W-:Y:S01]  /*baa0*/  MUFU.TANH R143, R143 ;  /* 0x0000008f008f7308 */ /* 0x000fe20000002400 */
[----:B------:R-:W-:Y:S01]  /*bab0*/  FMUL.FTZ R37, R37, UR24 ;  /* 0x0000001825257c20 */ /* 0x000fe20008410000 */
[----:B------:R-:W-:-:S03]  /*bac0*/  FMUL.FTZ R39, R39, UR24 ;  /* 0x0000001827277c20 */ /* 0x000fc60008410000 */
[C---:B--2---:R-:W-:Y:S01]  /*bad0*/  HMMA.16816.F32 R116, R188.reuse, R60, R116 ;  /* 0x0000003cbc74723c */ /* 0x044fe20000001874 */
[----:B------:R-:W-:Y:S01]  /*bae0*/  FMUL.FTZ R7, R31, UR24 ;  /* 0x000000181f077c20 */ /* 0x000fe20008410000 */
[----:B------:R-:W-:Y:S01]  /*baf0*/  FMUL.FTZ R6, R29, UR24 ;  /* 0x000000181d067c20 */ /* 0x000fe20008410000 */
[----:B------:R-:W2:Y:S01]  /*bb00*/  MUFU.TANH R45, R45 ;  /* 0x0000002d002d7308 */ /* 0x000ea20000002400 */
[----:B------:R-:W-:Y:S02]  /*bb10*/  FMUL.FTZ R32, R32, UR24 ;  /* 0x0000001820207c20 */ /* 0x000fe40008410000 */
[C---:B------:R-:W-:Y:S01]  /*bb20*/  HMMA.16816.F32 R112, R188.reuse, R62, R112 ;  /* 0x0000003ebc70723c */ /* 0x040fe20000001870 */
[----:B------:R-:W1:Y:S01]  /*bb30*/  LDSM.16.M88.4 R60, [R148+0x1800] ;  /* 0x00180000943c783b */ /* 0x000e620000000200 */
[----:B------:R-:W-:Y:S01]  /*bb40*/  FMUL.FTZ R126, R126, UR24 ;  /* 0x000000187e7e7c20 */ /* 0x000fe20008410000 */
[----:B------:R-:W-:Y:S02]  /*bb50*/  FMUL.FTZ R127, R127, UR24 ;  /* 0x000000187f7f7c20 */ /* 0x000fe40008410000 */
[----:B------:R-:W2:Y:S01]  /*bb60*/  MUFU.TANH R47, R47 ;  /* 0x0000002f002f7308 */ /* 0x000ea20000002400 */
[----:B------:R-:W-:Y:S01]  /*bb70*/  FMUL.FTZ R121, R121, UR24 ;  /* 0x0000001879797c20 */ /* 0x000fe20008410000 */
[----:B----4-:R-:W-:Y:S01]  /*bb80*/  HMMA.16816.F32 R100, R188, R56, R100 ;  /* 0x00000038bc64723c */ /* 0x010fe20000001864 */
[----:B------:R-:W-:Y:S01]  /*bb90*/  FMUL.FTZ R123, R123, UR24 ;  /* 0x000000187b7b7c20 */ /* 0x000fe20008410000 */
[----:B------:R-:W-:Y:S01]  /*bba0*/  FMUL.FTZ R120, R120, UR24 ;  /* 0x0000001878787c20 */ /* 0x000fe20008410000 */
[----:B------:R-:W-:-:S03]  /*bbb0*/  FMUL.FTZ R122, R122, UR24 ;  /* 0x000000187a7a7c20 */ /* 0x000fc60008410000 */
[C---:B-----5:R-:W-:Y:S01]  /*bbc0*/  HMMA.16816.F32 R108, R188.reuse, R132, R108 ;  /* 0x00000084bc6c723c */ /* 0x060fe2000000186c */
[----:B------:R-:W-:Y:S01]  /*bbd0*/  FMUL.FTZ R56, R50, UR24 ;  /* 0x0000001832387c20 */ /* 0x000fe20008410000 */
[----:B------:R-:W-:Y:S01]  /*bbe0*/  FMUL.FTZ R57, R51, UR24 ;  /* 0x0000001833397c20 */ /* 0x000fe20008410000 */
[----:B------:R-:W4:Y:S03]  /*bbf0*/  MUFU.TANH R41, R41 ;  /* 0x0000002900297308 */ /* 0x000f260000002400 */
[C---:B---3--:R-:W-:Y:S01]  /*bc00*/  HMMA.16816.F32 R84, R188.reuse, R52, R84 ;  /* 0x00000034bc54723c */ /* 0x048fe20000001854 */
[----:B------:R-:W-:Y:S01]  /*bc10*/  FMUL.FTZ R133, R48, UR24 ;  /* 0x0000001830857c20 */ /* 0x000fe20008410000 */
[----:B------:R-:W-:Y:S02]  /*bc20*/  FMUL.FTZ R132, R49, UR24 ;  /* 0x0000001831847c20 */ /* 0x000fe40008410000 */
[----:B------:R-:W3:Y:S01]  /*bc30*/  LDSM.16.M88.4 R48, [R148+0x1c00] ;  /* 0x001c00009430783b */ /* 0x000ee20000000200 */
[----:B------:R-:W-:Y:S01]  /*bc40*/  MUFU.TANH R57, R57 ;  /* 0x0000003900397308 */ /* 0x000fe20000002400 */
[C---:B------:R-:W-:Y:S01]  /*bc50*/  HMMA.16816.F32 R104, R188.reuse, R134, R104 ;  /* 0x00000086bc68723c */ /* 0x040fe20000001868 */
[----:B------:R-:W-:Y:S01]  /*bc60*/  FMUL.FTZ R52, R34, UR24 ;  /* 0x0000001822347c20 */ /* 0x000fe20008410000 */
[----:B------:R-:W-:Y:S01]  /*bc70*/  FMUL.FTZ R34, R28, UR24 ;  /* 0x000000181c227c20 */ /* 0x000fe20008410000 */
[----:B------:R-:W-:Y:S01]  /*bc80*/  FMUL.FTZ R28, R25, UR24 ;  /* 0x00000018191c7c20 */ /* 0x000fe20008410000 */
[----:B------:R-:W-:Y:S01]  /*bc90*/  FMUL.FTZ R25, R27, UR24 ;  /* 0x000000181b197c20 */ /* 0x000fe20008410000 */
[----:B------:R-:W-:Y:S01]  /*bca0*/  FMUL.FTZ R27, R21, UR24 ;  /* 0x00000018151b7c20 */ /* 0x000fe20008410000 */
[----:B------:R-:W-:Y:S01]  /*bcb0*/  FMUL.FTZ R21, R17, UR24 ;  /* 0x0000001811157c20 */ /* 0x000fe20008410000 */
[----:B------:R-:W-:Y:S01]  /*bcc0*/  LOP3.LUT R135, R152, UR4, RZ, 0xfc, !PT ;  /* 0x0000000498877c12 */ /* 0x000fe2000f8efcff */
[----:B------:R-:W-:Y:S01]  /*bcd0*/  HMMA.16816.F32 R80, R188, R54, R80 ;  /* 0x00000036bc50723c */ /* 0x000fe20000001850 */
[----:B------:R-:W5:Y:S01]  /*bce0*/  MUFU.TANH R132, R132 ;  /* 0x0000008400847308 */ /* 0x000f620000002400 */
[----:B------:R-:W-:Y:S01]  /*bcf0*/  FMUL.FTZ R53, R20, UR24 ;  /* 0x0000001814357c20 */ /* 0x000fe20008410000 */
[----:B------:R-:W-:Y:S01]  /*bd00*/  FMUL.FTZ R134, R35, UR24 ;  /* 0x0000001823867c20 */ /* 0x000fe20008410000 */
[----:B------:R-:W-:-:S02]  /*bd10*/  VIADD R17, R135, 0x81 ;  /* 0x0000008187117836 */ /* 0x000fc40000000000 */
[----:B------:R-:W-:Y:S01]  /*bd20*/  FMUL.FTZ R35, R46, UR24 ;  /* 0x000000182e237c20 */ /* 0x000fe20008410000 */
[C---:B------:R-:W-:Y:S01]  /*bd30*/  HMMA.16816.F32 R96, R188.reuse, R58, R96 ;  /* 0x0000003abc60723c */ /* 0x040fe20000001860 */
[----:B------:R-:W-:Y:S01]  /*bd40*/  FMUL.FTZ R55, R16, UR24 ;  /* 0x0000001810377c20 */ /* 0x000fe20008410000 */
[----:B------:R-:W-:Y:S01]  /*bd50*/  FMUL.FTZ R46, R11, UR24 ;  /* 0x000000180b2e7c20 */ /* 0x000fe20008410000 */
[----:B------:R2:W-:Y:S01]  /*bd60*/  MUFU.TANH R16, R25 ;  /* 0x0000001900107308 */ /* 0x0005e20000002400 */
[----:B------:R-:W-:Y:S01]  /*bd70*/  ISETP.GE.AND P5, PT, R17, R130, PT ;  /* 0x000000821100720c */ /* 0x000fe20003fa6270 */
[----:B------:R-:W-:Y:S01]  /*bd80*/  VIADD R11, R135, 0xb1 ;  /* 0x000000b1870b7836 */ /* 0x000fe20000000000 */
[----:B------:R-:W-:Y:S01]  /*bd90*/  ISETP.GE.AND P4, PT, R17, R128, PT ;  /* 0x000000801100720c */ /* 0x000fe20003f86270 */
[----:B------:R-:W-:Y:S01]  /*bda0*/  FMUL.FTZ R59, R12, UR24 ;  /* 0x000000180c3b7c20 */ /* 0x000fe20008410000 */
[C---:B-1----:R-:W-:Y:S01]  /*bdb0*/  HMMA.16816.F32 R76, R188.reuse, R60, R76 ;  /* 0x0000003cbc4c723c */ /* 0x042fe2000000184c */
[----:B------:R-:W-:Y:S01]  /*bdc0*/  FMUL.FTZ R58, R18, UR24 ;  /* 0x00000018123a7c20 */ /* 0x000fe20008410000 */
[----:B------:R-:W-:Y:S01]  /*bdd0*/  FMUL.FTZ R54, R22, UR24 ;  /* 0x0000001816367c20 */ /* 0x000fe20008410000 */
[----:B------:R1:W-:Y:S01]  /*bde0*/  MUFU.TANH R12, R27 ;  /* 0x0000001b000c7308 */ /* 0x0003e20000002400 */
[----:B------:R-:W-:Y:S01]  /*bdf0*/  FMUL.FTZ R22, R124, UR24 ;  /* 0x000000187c167c20 */ /* 0x000fe20008410000 */
[----:B------:R-:W-:Y:S01]  /*be00*/  FMUL.FTZ R113, R113, UR24 ;  /* 0x0000001871717c20 */ /* 0x000fe20008410000 */
[C---:B------:R-:W-:Y:S01]  /*be10*/  HMMA.16816.F32 R88, R188.reuse, R138, R88 ;  /* 0x0000008abc58723c */ /* 0x040fe20000001858 */
[----:B------:R-:W-:Y:S01]  /*be20*/  FMUL.FTZ R60, R14, UR24 ;  /* 0x000000180e3c7c20 */ /* 0x000fe20008410000 */
[----:B------:R-:W-:Y:S01]  /*be30*/  FMUL.FTZ R61, R118, UR24 ;  /* 0x00000018763d7c20 */ /* 0x000fe20008410000 */
[----:B------:R-:W-:Y:S01]  /*be40*/  FMUL.FTZ R104, R104, UR24 ;  /* 0x0000001868687c20 */ /* 0x000fe20008410000 */
[----:B------:R-:W-:Y:S01]  /*be50*/  FMUL.FTZ R83, R83, UR24 ;  /* 0x0000001853537c20 */ /* 0x000fe20008410000 */
[----:B------:R4:W-:Y:S01]  /*be60*/  MUFU.TANH R14, R23 ;  /* 0x00000017000e7308 */ /* 0x0009e20000002400 */
[----:B--2---:R-:W-:Y:S01]  /*be70*/  I2FP.F32.S32 R25, R17 ;  /* 0x0000001100197245 */ /* 0x004fe20000201400 */
[----:B------:R-:W-:Y:S01]  /*be80*/  VIADD R17, R135, 0x91 ;  /* 0x0000009187117836 */ /* 0x000fe20000000000 */
[C---:B------:R-:W-:Y:S01]  /*be90*/  HMMA.16816.F32 R72, R188.reuse, R62, R72 ;  /* 0x0000003ebc48723c */ /* 0x040fe20000001848 */
[----:B------:R-:W-:Y:S01]  /*bea0*/  FMUL.FTZ R112, R112, UR24 ;  /* 0x0000001870707c20 */ /* 0x000fe20008410000 */
[----:B------:R-:W-:Y:S01]  /*beb0*/  FMUL.FTZ R108, R108, UR24 ;  /* 0x000000186c6c7c20 */ /* 0x000fe20008410000 */
[----:B------:R-:W-:Y:S01]  /*bec0*/  FMUL.FTZ R100, R100, UR24 ;  /* 0x0000001864647c20 */ /* 0x000fe20008410000 */
[----:B------:R-:W-:Y:S01]  /*bed0*/  ISETP.GE.AND P6, PT, R17, R130, PT ;  /* 0x000000821100720c */ /* 0x000fe20003fc6270 */
[----:B------:R2:W-:Y:S01]  /*bee0*/  MUFU.TANH R18, R21 ;  /* 0x0000001500127308 */ /* 0x0005e20000002400 */
[C---:B---3--:R-:W-:Y:S01]  /*bef0*/  HMMA.16816.F32 R64, R188.reuse, R50, R64 ;  /* 0x00000032bc40723c */ /* 0x048fe20000001840 */
[C---:B-1----:R-:W-:Y:S01]  /*bf00*/  FFMA.FTZ R27, R25.reuse, UR6, R0 ;  /* 0x00000006191b7c23 */ /* 0x042fe20008010000 */
[----:B------:R-:W-:Y:S01]  /*bf10*/  FFMA.FTZ R25, R25, UR6, R2 ;  /* 0x0000000619197c23 */ /* 0x000fe20008010002 */
[----:B------:R-:W-:Y:S01]  /*bf20*/  FMUL.FTZ R62, R116, UR24 ;  /* 0x00000018743e7c20 */ /* 0x000fe20008410000 */
[----:B------:R-:W-:Y:S01]  /*bf30*/  FMUL.FTZ R63, R33, UR24 ;  /* 0x00000018213f7c20 */ /* 0x000fe20008410000 */
[----:B------:R-:W-:Y:S01]  /*bf40*/  FMUL.FTZ R116, R9, UR24 ;  /* 0x0000001809747c20 */ /* 0x000fe20008410000 */
[----:B------:R-:W-:Y:S01]  /*bf50*/  HMMA.16816.F32 R68, R188, R48, R68 ;  /* 0x00000030bc44723c */ /* 0x000fe20000001844 */
[----:B------:R-:W-:Y:S01]  /*bf60*/  FMUL.FTZ R51, R42, UR24 ;  /* 0x000000182a337c20 */ /* 0x000fe20008410000 */
[----:B------:R-:W-:Y:S01]  /*bf70*/  FMUL.FTZ R42, R13, UR24 ;  /* 0x000000180d2a7c20 */ /* 0x000fe20008410000 */
[C---:B------:R-:W-:Y:S01]  /*bf80*/  VIADD R13, R135.reuse, 0x89 ;  /* 0x00000089870d7836 */ /* 0x040fe20000000000 */
[----:B----4-:R-:W-:Y:S01]  /*bf90*/  I2FP.F32.S32 R23, R17 ;  /* 0x0000001100177245 */ /* 0x010fe20000201400 */
[----:B------:R-:W-:Y:S01]  /*bfa0*/  MUFU.TANH R20, R28 ;  /* 0x0000001c00147308 */ /* 0x000fe20000002400 */
[----:B------:R-:W-:-:S02]  /*bfb0*/  VIADD R9, R135, 0xb9 ;  /* 0x000000b987097836 */ /* 0x000fc40000000000 */
[----:B------:R-:W-:Y:S01]  /*bfc0*/  FMUL.FTZ R48, R40, UR24 ;  /* 0x0000001828307c20 */ /* 0x000fe20008410000 */
[----:B------:R-:W-:Y:S01]  /*bfd0*/  ISETP.GE.AND P3, PT, R13, R130, PT ;  /* 0x000000820d00720c */ /* 0x000fe20003f66270 */
[----:B------:R-:W-:Y:S01]  /*bfe0*/  FFMA.FTZ R2, R23, UR6, R186 ;  /* 0x0000000617027c23 */ /* 0x000fe200080100ba */
[-C--:B------:R-:W-:Y:S01]  /*bff0*/  ISETP.GE.AND P2, PT, R13, R128.reuse, PT ;  /* 0x000000800d00720c */ /* 0x080fe20003f46270 */
[----:B------:R-:W-:Y:S01]  /*c000*/  FFMA.FTZ R138, R23, UR6, R145 ;  /* 0x00000006178a7c23 */ /* 0x000fe20008010091 */
[----:B------:R-:W-:Y:S01]  /*c010*/  I2FP.F32.S32 R0, R13 ;  /* 0x0000000d00007245 */ /* 0x000fe20000201400 */
[----:B------:R-:W-:Y:S01]  /*c020*/  VIADD R23, R135, 0xa1 ;  /* 0x000000a187177836 */ /* 0x000fe20000000000 */
[----:B------:R-:W-:Y:S01]  /*c030*/  FSEL R13, R27, -INF , !P5 ;  /* 0xff8000001b0d7808 */ /* 0x000fe20006800000 */
[----:B------:R-:W-:Y:S01]  /*c040*/  VIADD R27, R135, 0x99 ;  /* 0x00000099871b7836 */ /* 0x000fe20000000000 */
[----:B------:R-:W-:Y:S01]  /*c050*/  FSEL R186, R25, -INF , !P4 ;  /* 0xff80000019ba7808 */ /* 0x000fe20006000000 */
[C---:B--2---:R-:W-:Y:S01]  /*c060*/  FFMA.FTZ R21, R0.reuse, UR6, R3 ;  /* 0x0000000600157c23 */ /* 0x044fe20008010003 */
[----:B------:R-:W-:Y:S01]  /*c070*/  FFMA.FTZ R154, R0, UR6, R154 ;  /* 0x00000006009a7c23 */ /* 0x000fe2000801009a */
[----:B------:R-:W-:Y:S01]  /*c080*/  ISETP.GE.AND P5, PT, R17, R128, PT ;  /* 0x000000801100720c */ /* 0x000fe20003fa6270 */
[----:B------:R-:W-:Y:S01]  /*c090*/  VIADD R3, R135, 0xa9 ;  /* 0x000000a987037836 */ /* 0x000fe20000000000 */
[----:B------:R-:W-:Y:S01]  /*c0a0*/  I2FP.F32.S32 R0, R27 ;  /* 0x0000001b00007245 */ /* 0x000fe20000201400 */
[----:B------:R1:W-:Y:S01]  /*c0b0*/  MUFU.TANH R28, R19 ;  /* 0x00000013001c7308 */ /* 0x0003e20000002400 */
[-C--:B------:R-:W-:Y:S01]  /*c0c0*/  ISETP.GE.AND P4, PT, R27, R130.reuse, PT ;  /* 0x000000821b00720c */ /* 0x080fe20003f86270 */
[----:B------:R-:W-:Y:S01]  /*c0d0*/  FMUL.FTZ R50, R36, UR24 ;  /* 0x0000001824327c20 */ /* 0x000fe20008410000 */
[----:B------:R-:W-:Y:S01]  /*c0e0*/  FSEL R138, R138, -INF , !P5 ;  /* 0xff8000008a8a7808 */ /* 0x000fe20006800000 */
[C---:B------:R-:W-:Y:S01]  /*c0f0*/  FFMA.FTZ R141, R0.reuse, UR6, R141 ;  /* 0x00000006008d7c23 */ /* 0x040fe2000801008d */
[----:B------:R-:W-:Y:S01]  /*c100*/  ISETP.GE.AND P5, PT, R3, R130, PT ;  /* 0x000000820300720c */ /* 0x000fe20003fa6270 */
[----:B------:R-:W-:Y:S01]  /*c110*/  FFMA.FTZ R142, R0, UR6, R142 ;  /* 0x00000006008e7c23 */ /* 0x000fe2000801008e */
[----:B------:R-:W-:Y:S01]  /*c120*/  FSEL R25, R21, -INF , !P3 ;  /* 0xff80000015197808 */ /* 0x000fe20005800000 */
[----:B------:R2:W-:Y:S01]  /*c130*/  MUFU.TANH R40, R15 ;  /* 0x0000000f00287308 */ /* 0x0005e20000002400 */
[----:B------:R-:W-:Y:S01]  /*c140*/  FSEL R154, R154, -INF , !P2 ;  /* 0xff8000009a9a7808 */ /* 0x000fe20005000000 */
[----:B------:R-:W-:Y:S01]  /*c150*/  FMUL.FTZ R17, R117, UR24 ;  /* 0x0000001875117c20 */ /* 0x000fe20008410000 */
[----:B------:R-:W-:Y:S01]  /*c160*/  I2FP.F32.S32 R0, R11 ;  /* 0x0000000b00007245 */ /* 0x000fe20000201400 */
[----:B------:R-:W-:Y:S01]  /*c170*/  FMUL.FTZ R49, R38, UR24 ;  /* 0x0000001826317c20 */ /* 0x000fe20008410000 */
[----:B------:R-:W-:Y:S01]  /*c180*/  ISETP.GE.AND P3, PT, R27, R128, PT ;  /* 0x000000801b00720c */ /* 0x000fe20003f66270 */
[----:B------:R-:W-:Y:S01]  /*c190*/  FMUL.FTZ R38, R119, UR24 ;  /* 0x0000001877267c20 */ /* 0x000fe20008410000 */
[C---:B------:R-:W-:Y:S01]  /*c1a0*/  ISETP.GE.AND P2, PT, R23.reuse, R130, PT ;  /* 0x000000821700720c */ /* 0x040fe20003f46270 */
[----:B------:R-:W3:Y:S01]  /*c1b0*/  MUFU.TANH R43, R43 ;  /* 0x0000002b002b7308 */ /* 0x000ee20000002400 */
[----:B-1----:R-:W-:Y:S01]  /*c1c0*/  FSEL R19, R2, -INF , !P6 ;  /* 0xff80000002137808 */ /* 0x002fe20007000000 */
[C---:B------:R-:W-:Y:S01]  /*c1d0*/  FFMA.FTZ R27, R0.reuse, UR6, R45 ;  /* 0x00000006001b7c23 */ /* 0x040fe2000801002d */
[----:B------:R-:W-:Y:S01]  /*c1e0*/  I2FP.F32.S32 R2, R23 ;  /* 0x0000001700027245 */ /* 0x000fe20000201400 */
[----:B------:R-:W-:Y:S01]  /*c1f0*/  FFMA.FTZ R0, R0, UR6, R47 ;  /* 0x0000000600007c23 */ /* 0x000fe2000801002f */
[----:B------:R-:W-:Y:S01]  /*c200*/  I2FP.F32.S32 R36, R9 ;  /* 0x0000000900247245 */ /* 0x000fe20000201400 */
[----:B------:R-:W-:Y:S01]  /*c210*/  FMUL.FTZ R119, R10, UR24 ;  /* 0x000000180a777c20 */ /* 0x000fe20008410000 */
[-C--:B------:R-:W-:Y:S01]  /*c220*/  ISETP.GE.AND P6, PT, R23, R128.reuse, PT ;  /* 0x000000801700720c */ /* 0x080fe20003fc6270 */
[----:B------:R-:W1:Y:S01]  /*c230*/  MUFU.TANH R37, R37 ;  /* 0x0000002500257308 */ /* 0x000e620000002400 */
[----:B--2---:R-:W-:Y:S01]  /*c240*/  FSEL R15, R141, -INF , !P4 ;  /* 0xff8000008d0f7808 */ /* 0x004fe20006000000 */
[C---:B------:R-:W-:Y:S01]  /*c250*/  FFMA.FTZ R31, R2.reuse, UR6, R143 ;  /* 0x00000006021f7c23 */ /* 0x040fe2000801008f */
[-C--:B------:R-:W-:Y:S01]  /*c260*/  ISETP.GE.AND P4, PT, R3, R128.reuse, PT ;  /* 0x000000800300720c */ /* 0x080fe20003f86270 */
[----:B------:R-:W-:Y:S01]  /*c270*/  FFMA.FTZ R118, R2, UR6, R146 ;  /* 0x0000000602767c23 */ /* 0x000fe20008010092 */
[----:B------:R-:W-:Y:S01]  /*c280*/  I2FP.F32.S32 R3, R3 ;  /* 0x0000000300037245 */ /* 0x000fe20000201400 */
[----:B------:R-:W-:Y:S01]  /*c290*/  FFMA.FTZ R23, R36, UR6, R41 ;  /* 0x0000000624177c23 */ /* 0x000fe20008010029 */
[----:B------:R-:W-:Y:S01]  /*c2a0*/  FSEL R31, R31, -INF , !P2 ;  /* 0xff8000001f1f7808 */ /* 0x000fe20005000000 */
[----:B------:R-:W2:Y:S01]  /*c2b0*/  MUFU.TANH R39, R39 ;  /* 0x0000002700277308 */ /* 0x000ea20000002400 */
[----:B------:R-:W-:Y:S01]  /*c2c0*/  ISETP.GE.AND P2, PT, R11, R128, PT ;  /* 0x000000800b00720c */ /* 0x000fe20003f46270 */
[C---:B-----5:R-:W-:Y:S01]  /*c2d0*/  FFMA.FTZ R29, R3.reuse, UR6, R132 ;  /* 0x00000006031d7c23 */ /* 0x060fe20008010084 */
[----:B------:R-:W-:Y:S01]  /*c2e0*/  FFMA.FTZ R2, R3, UR6, R57 ;  /* 0x0000000603027c23 */ /* 0x000fe20008010039 */
[----:B------:R-:W-:Y:S01]  /*c2f0*/  VIADD R3, R135, 0xc1 ;  /* 0x000000c187037836 */ /* 0x000fe20000000000 */
[----:B------:R-:W-:Y:S01]  /*c300*/  FSEL R132, R142, -INF , !P3 ;  /* 0xff8000008e847808 */ /* 0x000fe20005800000 */
[----:B---3--:R-:W-:Y:S01]  /*c310*/  FFMA.FTZ R36, R36, UR6, R43 ;  /* 0x0000000624247c23 */ /* 0x008fe2000801002b */
[-C--:B------:R-:W-:Y:S01]  /*c320*/  ISETP.GE.AND P3, PT, R11, R130.reuse, PT ;  /* 0x000000820b00720c */ /* 0x080fe20003f66270 */
[----:B------:R-:W-:Y:S01]  /*c330*/  MUFU.TANH R63, R63 ;  /* 0x0000003f003f7308 */ /* 0x000fe20000002400 */
[----:B------:R-:W-:Y:S01]  /*c340*/  FSEL R118, R118, -INF , !P6 ;  /* 0xff80000076767808 */ /* 0x000fe20007000000 */
[----:B------:R-:W-:Y:S01]  /*c350*/  VIADD R11, R135, 0xc9 ;  /* 0x000000c9870b7836 */ /* 0x000fe20000000000 */
[-C--:B------:R-:W-:Y:S01]  /*c360*/  ISETP.GE.AND P6, PT, R9, R130.reuse, PT ;  /* 0x000000820900720c */ /* 0x080fe20003fc6270 */
[----:B------:R-:W-:Y:S01]  /*c370*/  FMUL.FTZ R33, R44, UR24 ;  /* 0x000000182c217c20 */ /* 0x000fe20008410000 */
[----:B------:R-:W-:Y:S01]  /*c380*/  I2FP.F32.S32 R124, R3 ;  /* 0x00000003007c7245 */ /* 0x000fe20000201400 */
[----:B------:R-:W-:Y:S01]  /*c390*/  FMUL.FTZ R44, R125, UR24 ;  /* 0x000000187d2c7c20 */ /* 0x000fe20008410000 */
[----:B------:R-:W-:Y:S01]  /*c3a0*/  FSEL R0, R0, -INF , !P2 ;  /* 0xff80000000007808 */ /* 0x000fe20005000000 */
[----:B------:R-:W3:Y:S01]  /*c3b0*/  MUFU.TANH R134, R134 ;  /* 0x0000008600867308 */ /* 0x000ee20000002400 */
[----:B------:R-:W-:Y:S01]  /*c3c0*/  FSEL R23, R23, -INF , !P6 ;  /* 0xff80000017177808 */ /* 0x000fe20007000000 */
[----:B-1----:R-:W-:Y:S01]  /*c3d0*/  FFMA.FTZ R21, R124, UR6, R37 ;  /* 0x000000067c157c23 */ /* 0x002fe20008010025 */
[----:B------:R-:W-:Y:S01]  /*c3e0*/  FSEL R29, R29, -INF , !P5 ;  /* 0xff8000001d1d7808 */ /* 0x000fe20006800000 */
[C---:B------:R-:W-:Y:S01]  /*c3f0*/  VIADD R37, R135.reuse, 0xd1 ;  /* 0x000000d187257836 */ /* 0x040fe20000000000 */
[----:B------:R-:W-:Y:S01]  /*c400*/  FSEL R2, R2, -INF , !P4 ;  /* 0xff80000002027808 */ /* 0x000fe20006000000 */
[----:B------:R-:W-:Y:S01]  /*c410*/  VIADD R43, R135, 0xe9 ;  /* 0x000000e9872b7836 */ /* 0x000fe20000000000 */
[C---:B------:R-:W-:Y:S01]  /*c420*/  ISETP.GE.AND P2, PT, R11.reuse, R130, PT ;  /* 0x000000820b00720c */ /* 0x040fe20003f46270 */
[----:B------:R-:W-:Y:S01]  /*c430*/  MUFU.TANH R6, R6 ;  /* 0x0000000600067308 */ /* 0x000fe20000002400 */
[-C--:B------:R-:W-:Y:S01]  /*c440*/  ISETP.GE.AND P6, PT, R11, R128.reuse, PT ;  /* 0x000000800b00720c */ /* 0x080fe20003fc6270 */
[----:B------:R-:W-:Y:S01]  /*c450*/  VIADD R45, R135, 0xf1 ;  /* 0x000000f1872d7836 */ /* 0x000fe20000000000 */
[----:B------:R-:W-:Y:S01]  /*c460*/  ISETP.GE.AND P5, PT, R9, R128, PT ;  /* 0x000000800900720c */ /* 0x000fe20003fa6270 */
[----:B------:R-:W-:Y:S01]  /*c470*/  VIADD R9, R135, 0xd9 ;  /* 0x000000d987097836 */ /* 0x000fe20000000000 */
[----:B------:R-:W-:Y:S01]  /*c480*/  ISETP.GE.AND P4, PT, R3, R130, PT ;  /* 0x000000820300720c */ /* 0x000fe20003f86270 */
[----:B------:R-:W-:Y:S01]  /*c490*/  HMMA.16816.F32 R92, R188, R136, R92 ;  /* 0x00000088bc5c723c */ /* 0x000fe2000000185c */
[----:B------:R-:W-:Y:S01]  /*c4a0*/  I2FP.F32.S32 R11, R11 ;  /* 0x0000000b000b7245 */ /* 0x000fe20000201400 */
[----:B------:R-:W1:Y:S01]  /*c4b0*/  MUFU.TANH R7, R7 ;  /* 0x0000000700077308 */ /* 0x000e620000002400 */
[----:B------:R-:W-:Y:S01]  /*c4c0*/  FSEL R27, R27, -INF , !P3 ;  /* 0xff8000001b1b7808 */ /* 0x000fe20005800000 */
[----:B------:R-:W-:Y:S01]  /*c4d0*/  FMUL.FTZ R117, R8, UR24 ;  /* 0x0000001808757c20 */ /* 0x000fe20008410000 */
[----:B------:R-:W-:Y:S01]  /*c4e0*/  ISETP.GE.AND P3, PT, R3, R128, PT ;  /* 0x000000800300720c */ /* 0x000fe20003f66270 */
[----:B--2---:R-:W-:Y:S01]  /*c4f0*/  FFMA.FTZ R3, R124, UR6, R39 ;  /* 0x000000067c037c23 */ /* 0x004fe20008010027 */
[----:B------:R-:W-:Y:S01]  /*c500*/  FSEL R36, R36, -INF , !P5 ;  /* 0xff80000024247808 */ /* 0x000fe20006800000 */
[----:B---3--:R-:W-:Y:S01]  /*c510*/  FFMA.FTZ R39, R11, UR6, R134 ;  /* 0x000000060b277c23 */ /* 0x008fe20008010086 */
[----:B------:R-:W-:Y:S01]  /*c520*/  FSEL R21, R21, -INF , !P4 ;  /* 0xff80000015157808 */ /* 0x000fe20006000000 */
[----:B------:R2:W-:Y:S01]  /*c530*/  MUFU.TANH R10, R17 ;  /* 0x00000011000a7308 */ /* 0x0005e20000002400 */
[----:B------:R-:W-:Y:S01]  /*c540*/  ISETP.GE.AND P5, PT, R37, R130, PT ;  /* 0x000000822500720c */ /* 0x000fe20003fa6270 */
[----:B------:R-:W-:Y:S01]  /*c550*/  FMUL.FTZ R79, R79, UR24 ;  /* 0x000000184f4f7c20 */ /* 0x000fe20008410000 */
[----:B------:R-:W-:Y:S01]  /*c560*/  ISETP.GE.AND P4, PT, R37, R128, PT ;  /* 0x000000802500720c */ /* 0x000fe20003f86270 */
[----:B------:R-:W-:Y:S01]  /*c570*/  FMUL.FTZ R67, R67, UR24 ;  /* 0x0000001843437c20 */ /* 0x000fe20008410000 */
[----:B------:R-:W-:Y:S01]  /*c580*/  I2FP.F32.S32 R37, R37 ;  /* 0x0000002500257245 */ /* 0x000fe20000201400 */
[----:B------:R-:W-:Y:S01]  /*c590*/  FMUL.FTZ R88, R88, UR24 ;  /* 0x0000001858587c20 */ /* 0x000fe20008410000 */
[----:B------:R-:W-:Y:S01]  /*c5a0*/  I2FP.F32.S32 R41, R9 ;  /* 0x0000000900297245 */ /* 0x000fe20000201400 */
[----:B------:R-:W3:Y:S01]  /*c5b0*/  MUFU.TANH R42, R42 ;  /* 0x0000002a002a7308 */ /* 0x000ee20000002400 */
[----:B------:R-:W-:Y:S01]  /*c5c0*/  FSEL R3, R3, -INF , !P3 ;  /* 0xff80000003037808 */ /* 0x000fe20005800000 */
[----:B-1----:R-:W-:Y:S01]  /*c5d0*/  FFMA.FTZ R7, R37, UR6, R7 ;  /* 0x0000000625077c23 */ /* 0x002fe20008010007 */
[----:B------:R-:W-:Y:S01]  /*c5e0*/  ISETP.GE.AND P3, PT, R9, R130, PT ;  /* 0x000000820900720c */ /* 0x000fe20003f66270 */
[----:B------:R-:W-:Y:S01]  /*c5f0*/  FMUL.FTZ R96, R96, UR24 ;  /* 0x0000001860607c20 */ /* 0x000fe20008410000 */
[----:B------:R-:W-:Y:S01]  /*c600*/  FSEL R39, R39, -INF , !P6 ;  /* 0xff80000027277808 */ /* 0x000fe20007000000 */
[----:B------:R-:W-:Y:S01]  /*c610*/  FMUL.FTZ R95, R95, UR24 ;  /* 0x000000185f5f7c20 */ /* 0x000fe20008410000 */
[----:B------:R-:W-:Y:S01]  /*c620*/  LOP3.LUT R47, R152, UR4, RZ, 0xfc, !PT ;  /* 0x00000004982f7c12 */ /* 0x000fe2000f8efcff */
[----:B------:R-:W-:Y:S01]  /*c630*/  MUFU.TANH R57, R121 ;  /* 0x0000007900397308 */ /* 0x000fe20000002400 */
[----:B--2---:R-:W-:Y:S01]  /*c640*/  FFMA.FTZ R17, R11, UR6, R63 ;  /* 0x000000060b117c23 */ /* 0x004fe2000801003f */
[----:B------:R-:W-:Y:S01]  /*c650*/  FFMA.FTZ R11, R37, UR6, R6 ;  /* 0x00000006250b7c23 */ /* 0x000fe20008010006 */
[----:B------:R-:W-:Y:S01]  /*c660*/  FFMA.FTZ R37, R41, UR6, R16 ;  /* 0x0000000629257c23 */ /* 0x000fe20008010010 */
[----:B------:R-:W-:Y:S01]  /*c670*/  FMUL.FTZ R6, R109, UR24 ;  /* 0x000000186d067c20 */ /* 0x000fe20008410000 */
[----:B------:R-:W-:Y:S01]  /*c680*/  VIADD R109, R135, 0xf9 ;  /* 0x000000f9876d7836 */ /* 0x000fe20000000000 */
[----:B------:R-:W-:Y:S01]  /*c690*/  FSEL R17, R17, -INF , !P2 ;  /* 0xff80000011117808 */ /* 0x000fe20005000000 */
[----:B------:R-:W-:Y:S01]  /*c6a0*/  FMUL.FTZ R16, R111, UR24 ;  /* 0x000000186f107c20 */ /* 0x000fe20008410000 */
[----:B------:R-:W-:Y:S01]  /*c6b0*/  ISETP.GE.AND P2, PT, R9, R128, PT ;  /* 0x000000800900720c */ /* 0x000fe20003f46270 */
[----:B------:R-:W-:Y:S01]  /*c6c0*/  FFMA.FTZ R9, R41, UR6, R20 ;  /* 0x0000000629097c23 */ /* 0x000fe20008010014 */
[----:B------:R-:W-:Y:S01]  /*c6d0*/  VIADD R41, R135, 0xe1 ;  /* 0x000000e187297836 */ /* 0x000fe20000000000 */
[----:B------:R-:W-:Y:S01]  /*c6e0*/  FSEL R11, R11, -INF , !P5 ;  /* 0xff8000000b0b7808 */ /* 0x000fe20006800000 */
[----:B------:R1:W-:Y:S01]  /*c6f0*/  MUFU.TANH R121, R38 ;  /* 0x0000002600797308 */ /* 0x0003e20000002400 */
[----:B------:R-:W-:Y:S01]  /*c700*/  FSEL R37, R37, -INF , !P2 ;  /* 0xff80000025257808 */ /* 0x000fe20005000000 */
[----:B------:R-:W-:Y:S01]  /*c710*/  FMUL.FTZ R20, R105, UR24 ;  /* 0x0000001869147c20 */ /* 0x000fe20008410000 */
[----:B------:R-:W-:Y:S01]  /*c720*/  ISETP.GE.AND P6, PT, R41, R130, PT ;  /* 0x000000822900720c */ /* 0x000fe20003fc6270 */
[----:B------:R-:W-:Y:S01]  /*c730*/  FMUL.FTZ R63, R115, UR24 ;  /* 0x00000018733f7c20 */ /* 0x000fe20008410000 */
[-C--:B------:R-:W-:Y:S01]  /*c740*/  ISETP.GE.AND P5, PT, R41, R128.reuse, PT ;  /* 0x000000802900720c */ /* 0x080fe20003fa6270 */
[----:B------:R-:W-:Y:S01]  /*c750*/  VIADD R111, R47, 0x21 ;  /* 0x000000212f6f7836 */ /* 0x000fe20000000000 */
[----:B------:R-:W-:Y:S01]  /*c760*/  I2FP.F32.S32 R41, R41 ;  /* 0x0000002900297245 */ /* 0x000fe20000201400 */
[----:B------:R-:W-:Y:S01]  /*c770*/  MUFU.TANH R44, R44 ;  /* 0x0000002c002c7308 */ /* 0x000fe20000002400 */
[----:B------:R-:W-:Y:S01]  /*c780*/  FSEL R9, R9, -INF , !P3 ;  /* 0xff80000009097808 */ /* 0x000fe20005800000 */
[----:B------:R-:W-:Y:S01]  /*c790*/  VIADD R125, R47, 0x31 ;  /* 0x000000312f7d7836 */ /* 0x000fe20000000000 */
[----:B------:R-:W-:Y:S01]  /*c7a0*/  ISETP.GE.AND P3, PT, R43, R128, PT ;  /* 0x000000802b00720c */ /* 0x000fe20003f66270 */
[----:B------:R-:W-:Y:S01]  /*c7b0*/  FFMA.FTZ R14, R41, UR6, R14 ;  /* 0x00000006290e7c23 */ /* 0x000fe2000801000e */
[-C--:B------:R-:W-:Y:S01]  /*c7c0*/  ISETP.GE.AND P2, PT, R45, R130.reuse, PT ;  /* 0x000000822d00720c */ /* 0x080fe20003f46270 */
[----:B------:R-:W-:Y:S01]  /*c7d0*/  FMUL.FTZ R92, R92, UR24 ;  /* 0x000000185c5c7c20 */ /* 0x000fe20008410000 */
[----:B------:R-:W-:Y:S01]  /*c7e0*/  I2FP.F32.S32 R105, R135 ;  /* 0x0000008700697245 */ /* 0x000fe20000201400 */
[----:B------:R-:W2:Y:S01]  /*c7f0*/  MUFU.TANH R126, R126 ;  /* 0x0000007e007e7308 */ /* 0x000ea20000002400 */
[----:B-1----:R-:W-:Y:S01]  /*c800*/  FSEL R38, R7, -INF , !P4 ;  /* 0xff80000007267808 */ /* 0x002fe20006000000 */
[----:B------:R-:W-:Y:S01]  /*c810*/  FFMA.FTZ R7, R41, UR6, R12 ;  /* 0x0000000629077c23 */ /* 0x000fe2000801000c */
[----:B------:R-:W-:Y:S01]  /*c820*/  ISETP.GE.AND P4, PT, R43, R130, PT ;  /* 0x000000822b00720c */ /* 0x000fe20003f86270 */
[----:B------:R-:W-:Y:S01]  /*c830*/  FMUL.FTZ R12, R107, UR24 ;  /* 0x000000186b0c7c20 */ /* 0x000fe20008410000 */
[----:B------:R-:W-:Y:S01]  /*c840*/  I2FP.F32.S32 R43, R43 ;  /* 0x0000002b002b7245 */ /* 0x000fe20000201400 */
[----:B------:R-:W-:Y:S01]  /*c850*/  IMAD.U32 R141, RZ, RZ, UR4 ;  /* 0x00000004ff8d7e24 */ /* 0x000fe2000f8e00ff */
[----:B------:R-:W-:Y:S01]  /*c860*/  FSEL R7, R7, -INF , !P6 ;  /* 0xff80000007077808 */ /* 0x000fe20007000000 */
[----:B------:R-:W1:Y:S01]  /*c870*/  MUFU.TANH R116, R116 ;  /* 0x0000007400747308 */ /* 0x000e620000002400 */
[----:B------:R-:W-:Y:S01]  /*c880*/  ISETP.GE.AND P6, PT, R45, R128, PT ;  /* 0x000000802d00720c */ /* 0x000fe20003fc6270 */
[C---:B------:R-:W-:Y:S01]  /*c890*/  FFMA.FTZ R41, R43.reuse, UR6, R18 ;  /* 0x000000062b297c23 */ /* 0x040fe20008010012 */
[----:B------:R-:W-:Y:S01]  /*c8a0*/  I2FP.F32.S32 R45, R45 ;  /* 0x0000002d002d7245 */ /* 0x000fe20000201400 */
[----:B------:R-:W-:Y:S01]  /*c8b0*/  FFMA.FTZ R28, R43, UR6, R28 ;  /* 0x000000062b1c7c23 */ /* 0x000fe2000801001c */
[----:B------:R-:W-:Y:S01]  /*c8c0*/  IMAD.U32 R143, RZ, RZ, UR4 ;  /* 0x00000004ff8f7e24 */ /* 0x000fe2000f8e00ff */
[----:B------:R-:W-:Y:S01]  /*c8d0*/  LOP3.LUT R141, R141, 0x48, R152, 0xfe, !PT ;  /* 0x000000488d8d7812 */ /* 0x000fe200078efe98 */
[----:B------:R-:W-:Y:S01]  /*c8e0*/  IMAD.U32 R145, RZ, RZ, UR4 ;  /* 0x00000004ff917e24 */ /* 0x000fe2000f8e00ff */
[----:B------:R-:W4:Y:S01]  /*c8f0*/  MUFU.TANH R46, R46 ;  /* 0x0000002e002e7308 */ /* 0x000f220000002400 */
[C---:B---3--:R-:W-:Y:S01]  /*c900*/  FFMA.FTZ R43, R45.reuse, UR6, R42 ;  /* 0x000000062d2b7c23 */ /* 0x048fe2000801002a */
[----:B------:R-:W-:Y:S01]  /*c910*/  FFMA.FTZ R18, R45, UR6, R40 ;  /* 0x000000062d127c23 */ /* 0x000fe20008010028 */
[----:B------:R-:W-:Y:S01]  /*c920*/  VIADD R45, R47, 0x1 ;  /* 0x000000012f2d7836 */ /* 0x000fe20000000000 */
[----:B------:R-:W-:Y:S01]  /*c930*/  FSEL R41, R41, -INF , !P4 ;  /* 0xff80000029297808 */ /* 0x000fe20006000000 */
[----:B--2---:R-:W-:Y:S01]  /*c940*/  FFMA.FTZ R126, R105, UR6, R126 ;  /* 0x00000006697e7c23 */ /* 0x004fe2000801007e */
[----:B------:R-:W-:Y:S01]  /*c950*/  FSEL R42, R28, -INF , !P3 ;  /* 0xff8000001c2a7808 */ /* 0x000fe20005800000 */
[----:B------:R-:W-:Y:S01]  /*c960*/  FMUL.FTZ R28, R101, UR24 ;  /* 0x00000018651c7c20 */ /* 0x000fe20008410000 */
[----:B------:R-:W2:Y:S01]  /*c970*/  MUFU.TANH R8, R127 ;  /* 0x0000007f00087308 */ /* 0x000ea20000002400 */
[----:B------:R-:W-:Y:S01]  /*c980*/  I2FP.F32.S32 R107, R45 ;  /* 0x0000002d006b7245 */ /* 0x000fe20000201400 */
[----:B------:R-:W-:Y:S01]  /*c990*/  FMUL.FTZ R101, R103, UR24 ;  /* 0x0000001867657c20 */ /* 0x000fe20008410000 */
[----:B------:R-:W-:Y:S01]  /*c9a0*/  FSEL R40, R14, -INF , !P5 ;  /* 0xff8000000e287808 */ /* 0x000fe20006800000 */
[----:B------:R-:W-:Y:S01]  /*c9b0*/  FMUL.FTZ R103, R97, UR24 ;  /* 0x0000001861677c20 */ /* 0x000fe20008410000 */
[----:B------:R-:W-:Y:S01]  /*c9c0*/  ISETP.GE.AND P4, PT, R109, R130, PT ;  /* 0x000000826d00720c */ /* 0x000fe20003f86270 */
[----:B------:R-:W-:Y:S01]  /*c9d0*/  VIADD R105, R47, 0x19 ;  /* 0x000000192f697836 */ /* 0x000fe20000000000 */
[-C--:B------:R-:W-:Y:S01]  /*c9e0*/  ISETP.GE.AND P3, PT, R109, R128.reuse, PT ;  /* 0x000000806d00720c */ /* 0x080fe20003f66270 */
[----:B------:R3:W-:Y:S01]  /*c9f0*/  MUFU.TANH R14, R20 ;  /* 0x00000014000e7308 */ /* 0x0007e20000002400 */
[----:B------:R-:W-:Y:S01]  /*ca00*/  I2FP.F32.S32 R109, R109 ;  /* 0x0000006d006d7245 */ /* 0x000fe20000201400 */
[----:B------:R-:W-:Y:S01]  /*ca10*/  FMUL.FTZ R114, R114, UR24 ;  /* 0x0000001872727c20 */ /* 0x000fe20008410000 */
[----:B------:R-:W-:Y:S01]  /*ca20*/  ISETP.GE.AND P5, PT, R135, R128, PT ;  /* 0x000000808700720c */ /* 0x000fe20003fa6270 */
[----:B------:R-:W-:Y:S01]  /*ca30*/  FMUL.FTZ R110, R110, UR24 ;  /* 0x000000186e6e7c20 */ /* 0x000fe20008410000 */
[----:B------:R-:W-:Y:S01]  /*ca40*/  FSEL R43, R43, -INF , !P2 ;  /* 0xff8000002b2b7808 */ /* 0x000fe20005000000 */
[C---:B-1----:R-:W-:Y:S01]  /*ca50*/  FFMA.FTZ R116, R109.reuse, UR6, R116 ;  /* 0x000000066d747c23 */ /* 0x042fe20008010074 */
[----:B----4-:R-:W-:Y:S01]  /*ca60*/  FFMA.FTZ R46, R109, UR6, R46 ;  /* 0x000000066d2e7c23 */ /* 0x010fe2000801002e */
[----:B------:R-:W1:Y:S01]  /*ca70*/  MUFU.TANH R113, R113 ;  /* 0x0000007100717308 */ /* 0x000e620000002400 */
[----:B------:R-:W-:Y:S01]  /*ca80*/  I2FP.F32.S32 R109, R45 ;  /* 0x0000002d006d7245 */ /* 0x000fe20000201400 */
[----:B------:R-:W-:Y:S01]  /*ca90*/  FMUL.FTZ R106, R106, UR24 ;  /* 0x000000186a6a7c20 */ /* 0x000fe20008410000 */
[-C--:B------:R-:W-:Y:S01]  /*caa0*/  ISETP.GE.AND P2, PT, R45, R130.reuse, PT ;  /* 0x000000822d00720c */ /* 0x080fe20003f46270 */
[----:B------:R-:W-:Y:S01]  /*cab0*/  FMUL.FTZ R90, R90, UR24 ;  /* 0x000000185a5a7c20 */ /* 0x000fe20008410000 */
[----:B------:R-:W-:Y:S01]  /*cac0*/  FSEL R46, R46, -INF , !P3 ;  /* 0xff8000002e2e7808 */ /* 0x000fe20005800000 */
[----:B------:R-:W-:Y:S01]  /*cad0*/  FMUL.FTZ R102, R102, UR24 ;  /* 0x0000001866667c20 */ /* 0x000fe20008410000 */
[----:B------:R-:W-:Y:S01]  /*cae0*/  ISETP.GE.AND P3, PT, R105, R130, PT ;  /* 0x000000826900720c */ /* 0x000fe20003f66270 */
[----:B------:R-:W-:Y:S01]  /*caf0*/  MUFU.TANH R6, R6 ;  /* 0x0000000600067308 */ /* 0x000fe20000002400 */
[----:B---3--:R-:W-:Y:S01]  /*cb00*/  FFMA.FTZ R20, R107, UR6, R44 ;  /* 0x000000066b147c23 */ /* 0x008fe2000801002c */
[----:B------:R-:W-:Y:S01]  /*cb10*/  VIADD R107, R47, 0x11 ;  /* 0x000000112f6b7836 */ /* 0x000fe20000000000 */
[----:B------:R-:W-:Y:S01]  /*cb20*/  FSEL R44, R18, -INF , !P6 ;  /* 0xff800000122c7808 */ /* 0x000fe20007000000 */
[----:B------:R-:W-:Y:S01]  /*cb30*/  IMAD.U32 R189, RZ, RZ, UR4 ;  /* 0x00000004ffbd7e24 */ /* 0x000fe2000f8e00ff */
[----:B------:R-:W-:Y:S01]  /*cb40*/  ISETP.GE.AND P6, PT, R45, R128, PT ;  /* 0x000000802d00720c */ /* 0x000fe20003fc6270 */
[----:B------:R-:W-:Y:S01]  /*cb50*/  FMUL.FTZ R86, R86, UR24 ;  /* 0x0000001856567c20 */ /* 0x000fe20008410000 */
[-C--:B------:R-:W-:Y:S01]  /*cb60*/  I2FP.F32.S32 R97, R107.reuse ;  /* 0x0000006b00617245 */ /* 0x080fe20000201400 */
[----:B------:R-:W-:Y:S01]  /*cb70*/  MUFU.TANH R16, R16 ;  /* 0x0000001000107308 */ /* 0x000fe20000002400 */
[----:B------:R-:W-:Y:S01]  /*cb80*/  FSEL R18, R126, -INF , !P5 ;  /* 0xff8000007e127808 */ /* 0x000fe20006800000 */
[----:B------:R-:W-:Y:S01]  /*cb90*/  FMUL.FTZ R82, R82, UR24 ;  /* 0x0000001852527c20 */ /* 0x000fe20008410000 */
[----:B------:R-:W-:Y:S01]  /*cba0*/  FSEL R45, R116, -INF , !P4 ;  /* 0xff800000742d7808 */ /* 0x000fe20006000000 */
[----:B------:R-:W-:Y:S01]  /*cbb0*/  FFMA.FTZ R10, R97, UR6, R10 ;  /* 0x00000006610a7c23 */ /* 0x000fe2000801000a */
[C---:B------:R-:W-:Y:S01]  /*cbc0*/  ISETP.GE.AND P5, PT, R107.reuse, R130, PT ;  /* 0x000000826b00720c */ /* 0x040fe20003fa6270 */
[----:B------:R-:W-:Y:S01]  /*cbd0*/  FMUL.FTZ R98, R98, UR24 ;  /* 0x0000001862627c20 */ /* 0x000fe20008410000 */
[----:B------:R-:W-:Y:S01]  /*cbe0*/  ISETP.GE.AND P4, PT, R107, R128, PT ;  /* 0x000000806b00720c */ /* 0x000fe20003f86270 */
[----:B------:R-:W3:Y:S01]  /*cbf0*/  MUFU.TANH R63, R63 ;  /* 0x0000003f003f7308 */ /* 0x000ee20000002400 */
[----:B------:R-:W-:Y:S01]  /*cc00*/  I2FP.F32.S32 R124, R107 ;  /* 0x0000006b007c7245 */ /* 0x000fe20000201400 */
[----:B--2---:R-:W-:Y:S01]  /*cc10*/  FFMA.FTZ R107, R109, UR6, R8 ;  /* 0x000000066d6b7c23 */ /* 0x004fe20008010008 */
[----:B------:R-:W-:Y:S01]  /*cc20*/  FMUL.FTZ R8, R99, UR24 ;  /* 0x0000001863087c20 */ /* 0x000fe20008410000 */
[----:B------:R-:W-:Y:S01]  /*cc30*/  FMUL.FTZ R99, R93, UR24 ;  /* 0x000000185d637c20 */ /* 0x000fe20008410000 */
[----:B------:R-:W-:Y:S01]  /*cc40*/  FSEL R97, R20, -INF , !P2 ;  /* 0xff80000014617808 */ /* 0x000fe20005000000 */
[----:B------:R-:W-:Y:S01]  /*cc50*/  FFMA.FTZ R121, R124, UR6, R121 ;  /* 0x000000067c797c23 */ /* 0x000fe20008010079 */
[----:B------:R-:W-:Y:S01]  /*cc60*/  FSEL R20, R107, -INF , !P6 ;  /* 0xff8000006b147808 */ /* 0x000fe20007000000 */
[----:B------:R-:W2:Y:S01]  /*cc70*/  MUFU.TANH R28, R28 ;  /* 0x0000001c001c7308 */ /* 0x000ea20000002400 */
[----:B------:R-:W-:Y:S01]  /*cc80*/  FSEL R93, R10, -INF , !P5 ;  /* 0xff8000000a5d7808 */ /* 0x000fe20006800000 */
[----:B------:R-:W-:Y:S01]  /*cc90*/  VIADD R109, R47, 0x29 ;  /* 0x000000292f6d7836 */ /* 0x000fe20000000000 */
[----:B------:R-:W-:Y:S01]  /*cca0*/  I2FP.F32.S32 R116, R105 ;  /* 0x0000006900747245 */ /* 0x000fe20000201400 */
[----:B------:R-:W-:Y:S01]  /*ccb0*/  FMUL.FTZ R94, R94, UR24 ;  /* 0x000000185e5e7c20 */ /* 0x000fe20008410000 */
[C---:B------:R-:W-:Y:S01]  /*ccc0*/  ISETP.GE.AND P6, PT, R111.reuse, R130, PT ;  /* 0x000000826f00720c */ /* 0x040fe20003fc6270 */
[----:B------:R-:W-:Y:S01]  /*ccd0*/  FMUL.FTZ R78, R78, UR24 ;  /* 0x000000184e4e7c20 */ /* 0x000fe20008410000 */
[-C--:B------:R-:W-:Y:S01]  /*cce0*/  ISETP.GE.AND P5, PT, R111, R128.reuse, PT ;  /* 0x000000806f00720c */ /* 0x080fe20003fa6270 */
[----:B------:R-:W4:Y:S01]  /*ccf0*/  MUFU.TANH R12, R12 ;  /* 0x0000000c000c7308 */ /* 0x000f220000002400 */
[-C--:B------:R-:W-:Y:S01]  /*cd00*/  I2FP.F32.S32 R107, R111.reuse ;  /* 0x0000006f006b7245 */ /* 0x080fe20000201400 */
[C---:B-1----:R-:W-:Y:S01]  /*cd10*/  FFMA.FTZ R113, R116.reuse, UR6, R113 ;  /* 0x0000000674717c23 */ /* 0x042fe20008010071 */
[----:B------:R-:W-:Y:S01]  /*cd20*/  I2FP.F32.S32 R111, R111 ;  /* 0x0000006f006f7245 */ /* 0x000fe20000201400 */
[----:B---3--:R-:W-:Y:S01]  /*cd30*/  FFMA.FTZ R10, R116, UR6, R63 ;  /* 0x00000006740a7c23 */ /* 0x008fe2000801003f */
[----:B------:R-:W-:Y:S01]  /*cd40*/  FMUL.FTZ R63, R91, UR24 ;  /* 0x000000185b3f7c20 */ /* 0x000fe20008410000 */
[----:B------:R-:W-:Y:S01]  /*cd50*/  FFMA.FTZ R107, R107, UR6, R6 ;  /* 0x000000066b6b7c23 */ /* 0x000fe20008010006 */
[----:B------:R-:W-:Y:S01]  /*cd60*/  FMUL.FTZ R6, R89, UR24 ;  /* 0x0000001859067c20 */ /* 0x000fe20008410000 */
[----:B------:R-:W1:Y:S01]  /*cd70*/  MUFU.TANH R101, R101 ;  /* 0x0000006500657308 */ /* 0x000e620000002400 */
[----:B------:R-:W-:Y:S01]  /*cd80*/  FFMA.FTZ R111, R111, UR6, R16 ;  /* 0x000000066f6f7c23 */ /* 0x000fe20008010010 */
[----:B------:R-:W-:Y:S01]  /*cd90*/  FSEL R16, R121, -INF , !P4 ;  /* 0xff80000079107808 */ /* 0x000fe20006000000 */
[----:B------:R-:W-:Y:S01]  /*cda0*/  FMUL.FTZ R121, R85, UR24 ;  /* 0x0000001855797c20 */ /* 0x000fe20008410000 */
[----:B------:R-:W-:Y:S01]  /*cdb0*/  I2FP.F32.S32 R85, R125 ;  /* 0x0000007d00557245 */ /* 0x000fe20000201400 */
[----:B------:R-:W-:Y:S01]  /*cdc0*/  FMUL.FTZ R74, R74, UR24 ;  /* 0x000000184a4a7c20 */ /* 0x000fe20008410000 */
[-C--:B------:R-:W-:Y:S01]  /*cdd0*/  I2FP.F32.S32 R115, R109.reuse ;  /* 0x0000006d00737245 */ /* 0x080fe20000201400 */
[----:B------:R-:W-:Y:S01]  /*cde0*/  FMUL.FTZ R70, R70, UR24 ;  /* 0x0000001846467c20 */ /* 0x000fe20008410000 */
[----:B------:R-:W3:Y:S01]  /*cdf0*/  MUFU.TANH R103, R103 ;  /* 0x0000006700677308 */ /* 0x000ee20000002400 */
[----:B------:R-:W-:Y:S01]  /*ce00*/  FSEL R91, R113, -INF , !P3 ;  /* 0xff800000715b7808 */ /* 0x000fe20005800000 */
[----:B--2---:R-:W-:Y:S01]  /*ce10*/  FFMA.FTZ R85, R85, UR6, R28 ;  /* 0x0000000655557c23 */ /* 0x004fe2000801001c */
[----:B------:R-:W-:Y:S01]  /*ce20*/  ISETP.GE.AND P2, PT, R105, R128, PT ;  /* 0x000000806900720c */ /* 0x000fe20003f46270 */
[----:B------:R-:W-:Y:S01]  /*ce30*/  VIADD R105, R47, 0x39 ;  /* 0x000000392f697836 */ /* 0x000fe20000000000 */
[----:B------:R-:W-:Y:S01]  /*ce40*/  ISETP.GE.AND P4, PT, R109, R130, PT ;  /* 0x000000826d00720c */ /* 0x000fe20003f86270 */
[----:B------:R-:W-:Y:S01]  /*ce50*/  FFMA.FTZ R115, R115, UR6, R14 ;  /* 0x0000000673737c23 */ /* 0x000fe2000801000e */
[----:B------:R-:W-:Y:S01]  /*ce60*/  ISETP.GE.AND P3, PT, R109, R128, PT ;  /* 0x000000806d00720c */ /* 0x000fe20003f66270 */
[----:B------:R-:W2:Y:S01]  /*ce70*/  MUFU.TANH R8, R8 ;  /* 0x0000000800087308 */ /* 0x000ea20000002400 */
[----:B------:R-:W-:Y:S01]  /*ce80*/  I2FP.F32.S32 R109, R109 ;  /* 0x0000006d006d7245 */ /* 0x000fe20000201400 */
[----:B------:R-:W-:Y:S01]  /*ce90*/  FMUL.FTZ R28, R87, UR24 ;  /* 0x00000018571c7c20 */ /* 0x000fe20008410000 */
[----:B------:R-:W-:Y:S01]  /*cea0*/  I2FP.F32.S32 R124, R125 ;  /* 0x0000007d007c7245 */ /* 0x000fe20000201400 */
[----:B------:R-:W-:Y:S01]  /*ceb0*/  VIADD R113, R47, 0x41 ;  /* 0x000000412f717836 */ /* 0x000fe20000000000 */
[----:B------:R-:W-:Y:S01]  /*cec0*/  FSEL R14, R10, -INF , !P2 ;  /* 0xff8000000a0e7808 */ /* 0x000fe20005000000 */
[----:B----4-:R-:W-:Y:S01]  /*ced0*/  FFMA.FTZ R10, R109, UR6, R12 ;  /* 0x000000066d0a7c23 */ /* 0x010fe2000801000c */
[-C--:B------:R-:W-:Y:S01]  /*cee0*/  I2FP.F32.S32 R116, R105.reuse ;  /* 0x0000006900747245 */ /* 0x080fe20000201400 */
[----:B------:R-:W4:Y:S01]  /*cef0*/  MUFU.TANH R99, R99 ;  /* 0x0000006300637308 */ /* 0x000f220000002400 */
[----:B-1----:R-:W-:Y:S01]  /*cf00*/  FFMA.FTZ R109, R124, UR6, R101 ;  /* 0x000000067c6d7c23 */ /* 0x002fe20008010065 */
[----:B------:R-:W-:Y:S01]  /*cf10*/  VIADD R101, R47, 0x49 ;  /* 0x000000492f657836 */ /* 0x000fe20000000000 */
[----:B------:R-:W-:Y:S01]  /*cf20*/  FSEL R89, R107, -INF , !P6 ;  /* 0xff8000006b597808 */ /* 0x000fe20007000000 */
[----:B---3--:R-:W-:Y:S01]  /*cf30*/  FFMA.FTZ R103, R116, UR6, R103 ;  /* 0x0000000674677c23 */ /* 0x008fe20008010067 */
[----:B------:R-:W-:Y:S01]  /*cf40*/  FSEL R12, R111, -INF , !P5 ;  /* 0xff8000006f0c7808 */ /* 0x000fe20006800000 */
[----:B------:R-:W-:Y:S01]  /*cf50*/  FMUL.FTZ R66, R66, UR24 ;  /* 0x0000001842427c20 */ /* 0x000fe20008410000 */
[----:B------:R-:W-:Y:S01]  /*cf60*/  I2FP.F32.S32 R111, R105 ;  /* 0x00000069006f7245 */ /* 0x000fe20000201400 */
[----:B------:R-:W1:Y:S01]  /*cf70*/  MUFU.TANH R95, R95 ;  /* 0x0000005f005f7308 */ /* 0x000e620000002400 */
[----:B------:R-:W-:Y:S01]  /*cf80*/  I2FP.F32.S32 R124, R113 ;  /* 0x00000071007c7245 */ /* 0x000fe20000201400 */
[----:B------:R-:W-:-:S04]  /*cf90*/  DEPBAR.LE SB0, 0x0 ;  /* 0x000080000000791a */ /* 0x000fc80000000000 */
[----:B------:R-:W-:Y:S01]  /*cfa0*/  I2FP.F32.S32 R116, R113 ;  /* 0x0000007100747245 */ /* 0x000fe20000201400 */
[----:B--2---:R-:W-:Y:S01]  /*cfb0*/  FFMA.FTZ R111, R111, UR6, R8 ;  /* 0x000000066f6f7c23 */ /* 0x004fe20008010008 */
[----:B------:R-:W-:Y:S01]  /*cfc0*/  MUFU.TANH R6, R6 ;  /* 0x0000000600067308 */ /* 0x000fe20000002400 */
[----:B------:R-:W-:Y:S02]  /*cfd0*/  ISETP.GE.AND P2, PT, R125, R130, PT ;  /* 0x000000827d00720c */ /* 0x000fe40003f46270 */
[----:B------:R-:W-:Y:S01]  /*cfe0*/  FSEL R87, R115, -INF , !P4 ;  /* 0xff80000073577808 */ /* 0x000fe20006000000 */
[----:B----4-:R-:W-:Y:S01]  /*cff0*/  FFMA.FTZ R115, R124, UR6, R99 ;  /* 0x000000067c737c23 */ /* 0x010fe20008010063 */
[----:B------:R-:W-:Y:S02]  /*d000*/  ISETP.GE.AND P6, PT, R125, R128, PT ;  /* 0x000000807d00720c */ /* 0x000fe40003fc6270 */
[C---:B------:R-:W-:Y:S01]  /*d010*/  ISETP.GE.AND P5, PT, R105.reuse, R130, PT ;  /* 0x000000826900720c */ /* 0x040fe20003fa6270 */
[----:B------:R-:W2:Y:S01]  /*d020*/  MUFU.TANH R63, R63 ;  /* 0x0000003f003f7308 */ /* 0x000ea20000002400 */
[----:B------:R-:W-:Y:S01]  /*d030*/  ISETP.GE.AND P4, PT, R105, R128, PT ;  /* 0x000000806900720c */ /* 0x000fe20003f86270 */
[----:B-1----:R-:W-:Y:S01]  /*d040*/  FFMA.FTZ R99, R116, UR6, R95 ;  /* 0x0000000674637c23 */ /* 0x002fe2000801005f */
[----:B------:R-:W-:Y:S01]  /*d050*/  FSEL R10, R10, -INF , !P3 ;  /* 0xff8000000a0a7808 */ /* 0x000fe20005800000 */
[----:B------:R-:W-:Y:S01]  /*d060*/  FMUL.FTZ R95, R77, UR24 ;  /* 0x000000184d5f7c20 */ /* 0x000fe20008410000 */
[----:B------:R-:W-:-:S02]  /*d070*/  ISETP.GE.AND P3, PT, R113, R130, PT ;  /* 0x000000827100720c */ /* 0x000fc40003f66270 */
[----:B------:R-:W-:Y:S01]  /*d080*/  I2FP.F32.S32 R220, R101 ;  /* 0x0000006500dc7245 */ /* 0x000fe20000201400 */
[----:B------:R1:W-:Y:S01]  /*d090*/  MUFU.TANH R107, R121 ;  /* 0x00000079006b7308 */ /* 0x0003e20000002400 */
[----:B------:R-:W-:Y:S02]  /*d0a0*/  FSEL R85, R85, -INF , !P2 ;  /* 0xff80000055557808 */ /* 0x000fe40005000000 */
[----:B------:R-:W-:Y:S01]  /*d0b0*/  ISETP.GE.AND P2, PT, R113, R128, PT ;  /* 0x000000807100720c */ /* 0x000fe20003f46270 */
[----:B------:R-:W-:Y:S01]  /*d0c0*/  VIADD R113, R47, 0x59 ;  /* 0x000000592f717836 */ /* 0x000fe20000000000 */
[----:B------:R-:W-:Y:S01]  /*d0d0*/  FSEL R8, R109, -INF , !P6 ;  /* 0xff8000006d087808 */ /* 0x000fe20007000000 */
[----:B------:R-:W-:Y:S01]  /*d0e0*/  VIADD R109, R47, 0x71 ;  /* 0x000000712f6d7836 */ /* 0x000fe20000000000 */
[----:B------:R-:W-:Y:S01]  /*d0f0*/  ISETP.GE.AND P6, PT, R101, R130, PT ;  /* 0x000000826500720c */ /* 0x000fe20003fc6270 */
[----:B------:R-:W-:Y:S01]  /*d100*/  MUFU.TANH R28, R28 ;  /* 0x0000001c001c7308 */ /* 0x000fe20000002400 */
[----:B------:R-:W-:Y:S01]  /*d110*/  FSEL R77, R115, -INF , !P3 ;  /* 0xff800000734d7808 */ /* 0x000fe20005800000 */
[----:B--2---:R-:W-:Y:S01]  /*d120*/  FFMA.FTZ R220, R220, UR6, R63 ;  /* 0x00000006dcdc7c23 */ /* 0x004fe2000801003f */
[----:B------:R-:W-:Y:S01]  /*d130*/  FMUL.FTZ R63, R75, UR24 ;  /* 0x000000184b3f7c20 */ /* 0x000fe20008410000 */
[----:B------:R-:W-:-:S02]  /*d140*/  I2FP.F32.S32 R124, R113 ;  /* 0x00000071007c7245 */ /* 0x000fc40000201400 */
[--C-:B------:R-:W-:Y:S02]  /*d150*/  LOP3.LUT R143, R143, 0x40, R152.reuse, 0xfe, !PT ;  /* 0x000000408f8f7812 */ /* 0x100fe400078efe98 */
[----:B------:R-:W2:Y:S01]  /*d160*/  MUFU.TANH R83, R83 ;  /* 0x0000005300537308 */ /* 0x000ea20000002400 */
[----:B-1----:R-:W-:Y:S01]  /*d170*/  FMUL.FTZ R121, R81, UR24 ;  /* 0x0000001851797c20 */ /* 0x002fe20008410000 */
[----:B------:R-:W-:Y:S02]  /*d180*/  I2FP.F32.S32 R81, R101 ;  /* 0x0000006500517245 */ /* 0x000fe40000201400 */
[--C-:B------:R-:W-:Y:S02]  /*d190*/  LOP3.LUT R145, R145, 0x38, R152.reuse, 0xfe, !PT ;  /* 0x0000003891917812 */ /* 0x100fe400078efe98 */
[----:B------:R-:W-:Y:S01]  /*d1a0*/  LOP3.LUT R189, R189, 0x8, R152, 0xfe, !PT ;  /* 0x00000008bdbd7812 */ /* 0x000fe200078efe98 */
[----:B------:R-:W-:Y:S01]  /*d1b0*/  FFMA.FTZ R116, R81, UR6, R6 ;  /* 0x0000000651747c23 */ /* 0x000fe20008010006 */
[----:B------:R1:W3:Y:S01]  /*d1c0*/  MUFU.TANH R105, R121 ;  /* 0x0000007900697308 */ /* 0x0002e20000002400 */
[----:B------:R-:W-:-:S02]  /*d1d0*/  FSEL R6, R111, -INF , !P4 ;  /* 0xff8000006f067808 */ /* 0x000fc40006000000 */
[----:B------:R-:W-:Y:S01]  /*d1e0*/  FSEL R81, R103, -INF , !P5 ;  /* 0xff80000067517808 */ /* 0x000fe20006800000 */
[----:B------:R-:W-:Y:S01]  /*d1f0*/  VIADD R103, R47, 0x69 ;  /* 0x000000692f677836 */ /* 0x000fe20000000000 */
[----:B------:R-:W-:Y:S02]  /*d200*/  FSEL R75, R116, -INF , !P6 ;  /* 0xff800000744b7808 */ /* 0x000fe40007000000 */
[----:B------:R-:W-:Y:S01]  /*d210*/  I2FP.F32.S32 R116, R113 ;  /* 0x0000007100747245 */ /* 0x000fe20000201400 */
[----:B------:R-:W-:Y:S01]  /*d220*/  MUFU.TANH R95, R95 ;  /* 0x0000005f005f7308 */ /* 0x000fe20000002400 */
[-C--:B------:R-:W-:Y:S01]  /*d230*/  ISETP.GE.AND P5, PT, R101, R128.reuse, PT ;  /* 0x000000806500720c */ /* 0x080fe20003fa6270 */
[----:B------:R-:W-:Y:S01]  /*d240*/  FMUL.FTZ R101, R73, UR24 ;  /* 0x0000001849657c20 */ /* 0x000fe20008410000 */
[----:B------:R-:W-:Y:S01]  /*d250*/  ISETP.GE.AND P6, PT, R113, R128, PT ;  /* 0x000000807100720c */ /* 0x000fe20003fc6270 */
[----:B--2---:R-:W-:Y:S01]  /*d260*/  FFMA.FTZ R83, R116, UR6, R83 ;  /* 0x0000000674537c23 */ /* 0x004fe20008010053 */
[----:B------:R-:W-:-:S02]  /*d270*/  FSEL R220, R220, -INF , !P5 ;  /* 0xff800000dcdc7808 */ /* 0x000fc40006800000 */
[----:B------:R-:W-:Y:S01]  /*d280*/  I2FP.F32.S32 R204, R103 ;  /* 0x0000006700cc7245 */ /* 0x000fe20000201400 */
[----:B------:R-:W-:Y:S01]  /*d290*/  MUFU.TANH R79, R79 ;  /* 0x0000004f004f7308 */ /* 0x000fe20000002400 */
[----:B-1----:R-:W-:Y:S02]  /*d2a0*/  VIADD R121, R47, 0x51 ;  /* 0x000000512f797836 */ /* 0x002fe40000000000 */
[----:B---3--:R-:W-:Y:S01]  /*d2b0*/  FFMA.FTZ R105, R124, UR6, R105 ;  /* 0x000000067c697c23 */ /* 0x008fe20008010069 */
[----:B------:R-:W-:Y:S01]  /*d2c0*/  FSEL R212, R83, -INF , !P6 ;  /* 0xff80000053d47808 */ /* 0x000fe20007000000 */
[----:B------:R-:W-:Y:S01]  /*d2d0*/  FMUL.FTZ R83, R65, UR24 ;  /* 0x0000001841537c20 */ /* 0x000fe20008410000 */
[----:B------:R-:W-:Y:S02]  /*d2e0*/  I2FP.F32.S32 R116, R109 ;  /* 0x0000006d00747245 */ /* 0x000fe40000201400 */
[C---:B------:R-:W-:Y:S01]  /*d2f0*/  ISETP.GE.AND P4, PT, R121.reuse, R130, PT ;  /* 0x000000827900720c */ /* 0x040fe20003f86270 */
[----:B------:R-:W1:Y:S01]  /*d300*/  MUFU.TANH R63, R63 ;  /* 0x0000003f003f7308 */ /* 0x000e620000002400 */
[----:B------:R-:W-:-:S02]  /*d310*/  ISETP.GE.AND P3, PT, R121, R128, PT ;  /* 0x000000807900720c */ /* 0x000fc40003f66270 */
[-C--:B------:R-:W-:Y:S02]  /*d320*/  I2FP.F32.S32 R126, R121.reuse ;  /* 0x00000079007e7245 */ /* 0x080fe40000201400 */
[----:B------:R-:W-:Y:S02]  /*d330*/  I2FP.F32.S32 R121, R121 ;  /* 0x0000007900797245 */ /* 0x000fe40000201400 */
[----:B------:R-:W-:Y:S01]  /*d340*/  I2FP.F32.S32 R134, R103 ;  /* 0x0000006700867245 */ /* 0x000fe20000201400 */
[----:B------:R-:W-:Y:S01]  /*d350*/  FFMA.FTZ R73, R126, UR6, R107 ;  /* 0x000000067e497c23 */ /* 0x000fe2000801006b */
[----:B------:R-:W-:Y:S02]  /*d360*/  VIADD R107, R47, 0x61 ;  /* 0x000000612f6b7836 */ /* 0x000fe40000000000 */
[----:B------:R-:W-:Y:S01]  /*d370*/  FFMA.FTZ R216, R121, UR6, R28 ;  /* 0x0000000679d87c23 */ /* 0x000fe2000801001c */
[----:B------:R-:W-:Y:S01]  /*d380*/  FSEL R28, R99, -INF , !P2 ;  /* 0xff800000631c7808 */ /* 0x000fe20005000000 */
[----:B------:R-:W-:Y:S01]  /*d390*/  FMUL.FTZ R99, R69, UR24 ;  /* 0x0000001845637c20 */ /* 0x000fe20008410000 */
[----:B------:R-:W-:Y:S01]  /*d3a0*/  FMUL.FTZ R69, R71, UR24 ;  /* 0x0000001847457c20 */ /* 0x000fe20008410000 */
[----:B------:R-:W-:Y:S01]  /*d3b0*/  FSEL R73, R73, -INF , !P4 ;  /* 0xff80000049497808 */ /* 0x000fe20006000000 */
[----:B------:R-:W2:Y:S01]  /*d3c0*/  MUFU.TANH R101, R101 ;  /* 0x0000006500657308 */ /* 0x000ea20000002400 */
[C---:B------:R-:W-:Y:S01]  /*d3d0*/  ISETP.GE.AND P5, PT, R107.reuse, R130, PT ;  /* 0x000000826b00720c */ /* 0x040fe20003fa6270 */
[----:B-1----:R-:W-:Y:S01]  /*d3e0*/  FFMA.FTZ R204, R204, UR6, R63 ;  /* 0x00000006cccc7c23 */ /* 0x002fe2000801003f */
[----:B------:R-:W-:-:S02]  /*d3f0*/  ISETP.GE.AND P4, PT, R107, R128, PT ;  /* 0x000000806b00720c */ /* 0x000fc40003f86270 */
[-C--:B------:R-:W-:Y:S02]  /*d400*/  I2FP.F32.S32 R124, R107.reuse ;  /* 0x0000006b007c7245 */ /* 0x080fe40000201400 */
[----:B------:R-:W-:Y:S01]  /*d410*/  I2FP.F32.S32 R126, R107 ;  /* 0x0000006b007e7245 */ /* 0x000fe20000201400 */
[----:B------:R-:W1:Y:S01]  /*d420*/  MUFU.TANH R99, R99 ;  /* 0x0000006300637308 */ /* 0x000e620000002400 */
[----:B------:R-:W-:Y:S01]  /*d430*/  I2FP.F32.S32 R65, R47 ;  /* 0x0000002f00417245 */ /* 0x000fe20000201400 */
[----:B------:R-:W-:Y:S01]  /*d440*/  FFMA.FTZ R95, R124, UR6, R95 ;  /* 0x000000067c5f7c23 */ /* 0x000fe2000801005f */
[----:B------:R-:W-:Y:S01]  /*d450*/  I2FP.F32.S32 R124, R109 ;  /* 0x0000006d007c7245 */ /* 0x000fe20000201400 */
[----:B------:R-:W-:Y:S01]  /*d460*/  FFMA.FTZ R79, R126, UR6, R79 ;  /* 0x000000067e4f7c23 */ /* 0x000fe2000801004f */
[----:B------:R-:W-:Y:S02]  /*d470*/  FSEL R216, R216, -INF , !P3 ;  /* 0xff800000d8d87808 */ /* 0x000fe40005800000 */
[----:B------:R-:W-:Y:S01]  /*d480*/  ISETP.GE.AND P6, PT, R109, R130, PT ;  /* 0x000000826d00720c */ /* 0x000fe20003fc6270 */
[----:B------:R3:W4:Y:S01]  /*d490*/  MUFU.TANH R107, R69 ;  /* 0x00000045006b7308 */ /* 0x0007220000002400 */
[----:B------:R-:W-:Y:S01]  /*d4a0*/  FSEL R208, R79, -INF , !P4 ;  /* 0xff8000004fd07808 */ /* 0x000fe20006000000 */
[----:B------:R-:W-:-:S02]  /*d4b0*/  VIADD R79, R47, 0x9 ;  /* 0x000000092f4f7836 */ /* 0x000fc40000000000 */
[----:B--2---:R-:W-:Y:S01]  /*d4c0*/  FFMA.FTZ R101, R134, UR6, R101 ;  /* 0x0000000686657c23 */ /* 0x004fe20008010065 */
[-C--:B------:R-:W-:Y:S02]  /*d4d0*/  ISETP.GE.AND P4, PT, R47, R130.reuse, PT ;  /* 0x000000822f00720c */ /* 0x080fe40003f86270 */
[-C--:B------:R-:W-:Y:S01]  /*d4e0*/  ISETP.GE.AND P3, PT, R103, R130.reuse, PT ;  /* 0x000000826700720c */ /* 0x080fe20003f66270 */
[----:B------:R-:W2:Y:S01]  /*d4f0*/  MUFU.TANH R22, R22 ;  /* 0x0000001600167308 */ /* 0x000ea20000002400 */
[----:B-1----:R-:W-:Y:S01]  /*d500*/  FFMA.FTZ R63, R124, UR6, R99 ;  /* 0x000000067c3f7c23 */ /* 0x002fe20008010063 */
[----:B------:R-:W-:Y:S01]  /*d510*/  ISETP.GE.AND P2, PT, R113, R130, PT ;  /* 0x000000827100720c */ /* 0x000fe20003f46270 */
[----:B------:R-:W-:Y:S01]  /*d520*/  IMAD.U32 R99, RZ, RZ, UR4 ;  /* 0x00000004ff637e24 */ /* 0x000fe2000f8e00ff */
[----:B------:R-:W-:Y:S02]  /*d530*/  I2FP.F32.S32 R126, R79 ;  /* 0x0000004f007e7245 */ /* 0x000fe40000201400 */
[----:B------:R-:W-:-:S02]  /*d540*/  FSEL R63, R63, -INF , !P6 ;  /* 0xff8000003f3f7808 */ /* 0x000fc40007000000 */
[----:B------:R-:W1:Y:S01]  /*d550*/  MUFU.TANH R83, R83 ;  /* 0x0000005300537308 */ /* 0x000e620000002400 */
[----:B---3--:R-:W-:Y:S01]  /*d560*/  FSEL R69, R95, -INF , !P5 ;  /* 0xff8000005f457808 */ /* 0x008fe20006800000 */
[----:B------:R-:W-:Y:S02]  /*d570*/  VIADD R95, R47, 0x79 ;  /* 0x000000792f5f7836 */ /* 0x000fe40000000000 */
[----:B----4-:R-:W-:Y:S01]  /*d580*/  FFMA.FTZ R107, R116, UR6, R107 ;  /* 0x00000006746b7c23 */ /* 0x010fe2000801006b */
[----:B------:R-:W-:Y:S01]  /*d590*/  ISETP.GE.AND P5, PT, R109, R128, PT ;  /* 0x000000806d00720c */ /* 0x000fe20003fa6270 */
[----:B------:R-:W-:Y:S01]  /*d5a0*/  FFMA.FTZ R57, R126, UR6, R57 ;  /* 0x000000067e397c23 */ /* 0x000fe20008010039 */
[----:B------:R-:W-:Y:S01]  /*d5b0*/  ISETP.GE.AND P6, PT, R79, R130, PT ;  /* 0x000000824f00720c */ /* 0x000fe20003fc6270 */
[----:B------:R-:W3:Y:S01]  /*d5c0*/  MUFU.TANH R67, R67 ;  /* 0x0000004300437308 */ /* 0x000ee20000002400 */
[----:B------:R-:W-:Y:S01]  /*d5d0*/  I2FP.F32.S32 R116, R95 ;  /* 0x0000005f00747245 */ /* 0x000fe20000201400 */
[----:B--2---:R-:W-:Y:S01]  /*d5e0*/  FFMA.FTZ R22, R65, UR6, R22 ;  /* 0x0000000641167c23 */ /* 0x004fe20008010016 */
[----:B------:R-:W-:-:S02]  /*d5f0*/  FSEL R202, R107, -INF , !P5 ;  /* 0xff8000006bca7808 */ /* 0x000fc40006800000 */
[----:B------:R-:W-:Y:S02]  /*d600*/  FSEL R65, R101, -INF , !P3 ;  /* 0xff80000065417808 */ /* 0x000fe40005800000 */
[----:B------:R-:W-:Y:S01]  /*d610*/  ISETP.GE.AND P5, PT, R79, R128, PT ;  /* 0x000000804f00720c */ /* 0x000fe20003fa6270 */
[----:B------:R-:W2:Y:S01]  /*d620*/  MUFU.TANH R123, R123 ;  /* 0x0000007b007b7308 */ /* 0x000ea20000002400 */
[----:B------:R-:W-:Y:S01]  /*d630*/  I2FP.F32.S32 R134, R79 ;  /* 0x0000004f00867245 */ /* 0x000fe20000201400 */
[----:B-1----:R-:W-:Y:S01]  /*d640*/  FFMA.FTZ R83, R116, UR6, R83 ;  /* 0x0000000674537c23 */ /* 0x002fe20008010053 */
[----:B------:R-:W-:Y:S01]  /*d650*/  FSEL R71, R105, -INF , !P2 ;  /* 0xff80000069477808 */ /* 0x000fe20005000000 */
[----:B------:R-:W-:Y:S01]  /*d660*/  IMAD.U32 R79, RZ, RZ, UR4 ;  /* 0x00000004ff4f7e24 */ /* 0x000fe2000f8e00ff */
[----:B------:R-:W-:Y:S01]  /*d670*/  ISETP.GE.AND P3, PT, R95, R130, PT ;  /* 0x000000825f00720c */ /* 0x000fe20003f66270 */
[----:B------:R-:W-:Y:S01]  /*d680*/  IMAD.U32 R105, RZ, RZ, UR4 ;  /* 0x00000004ff697e24 */ /* 0x000fe2000f8e00ff */
[----:B------:R-:W-:Y:S01]  /*d690*/  ISETP.GE.AND P2, PT, R103, R128, PT ;  /* 0x000000806700720c */ /* 0x000fe20003f46270 */
[----:B------:R1:W-:Y:S01]  /*d6a0*/  MUFU.TANH R47, R33 ;  /* 0x00000021002f7308 */ /* 0x0003e20000002400 */
[----:B------:R-:W-:-:S02]  /*d6b0*/  I2FP.F32.S32 R124, R95 ;  /* 0x0000005f007c7245 */ /* 0x000fc40000201400 */
[----:B------:R-:W-:Y:S02]  /*d6c0*/  FSEL R204, R204, -INF , !P2 ;  /* 0xff800000cccc7808 */ /* 0x000fe40005000000 */
[----:B------:R-:W-:Y:S01]  /*d6d0*/  ISETP.GE.AND P2, PT, R95, R128, PT ;  /* 0x000000805f00720c */ /* 0x000fe20003f46270 */
[----:B---3--:R-:W-:Y:S01]  /*d6e0*/  FFMA.FTZ R67, R124, UR6, R67 ;  /* 0x000000067c437c23 */ /* 0x008fe20008010043 */
[----:B------:R-:W-:Y:S01]  /*d6f0*/  FSEL R95, R22, -INF , !P4 ;  /* 0xff800000165f7808 */ /* 0x000fe20006000000 */
[----:B------:R-:W3:Y:S01]  /*d700*/  MUFU.TANH R144, R144 ;  /* 0x0000009000907308 */ /* 0x000ee20000002400 */
[----:B--2---:R-:W-:Y:S01]  /*d710*/  FFMA.FTZ R123, R134, UR6, R123 ;  /* 0x00000006867b7c23 */ /* 0x004fe2000801007b */
[----:B------:R-:W-:Y:S02]  /*d720*/  LOP3.LUT R105, R105, 0xf8, R152, 0xfe, !PT ;  /* 0x000000f869697812 */ /* 0x000fe400078efe98 */
[----:B------:R-:W-:Y:S02]  /*d730*/  FSEL R200, R67, -INF , !P2 ;  /* 0xff80000043c87808 */ /* 0x000fe40005000000 */
[----:B------:R-:W-:-:S02]  /*d740*/  FSEL R22, R123, -INF , !P5 ;  /* 0xff8000007b167808 */ /* 0x000fc40006800000 */
[----:B------:R-:W2:Y:S01]  /*d750*/  MUFU.TANH R140, R140 ;  /* 0x0000008c008c7308 */ /* 0x000ea20000002400 */
[----:B-1----:R-:W-:-:S05]  /*d760*/  IMAD.U32 R33, RZ, RZ, UR4 ;  /* 0x00000004ff217e24 */ /* 0x002fca000f8e00ff */
[--C-:B------:R-:W-:Y:S02]  /*d770*/  LOP3.LUT R101, R33, 0x80, R152.reuse, 0xfe, !PT ;  /* 0x0000008021657812 */ /* 0x100fe400078efe98 */
[----:B------:R-:W-:Y:S01]  /*d780*/  FSEL R33, R83, -INF , !P3 ;  /* 0xff80000053217808 */ /* 0x000fe20005800000 */
[----:B------:R-:W1:Y:S01]  /*d790*/  MUFU.TANH R4, R4 ;  /* 0x0000000400047308 */ /* 0x000e620000002400 */
[----:B------:R-:W-:Y:S02]  /*d7a0*/  I2FP.F32.S32 R103, R101 ;  /* 0x0000006500677245 */ /* 0x000fe40000201400 */
[--C-:B------:R-:W-:Y:S02]  /*d7b0*/  LOP3.LUT R83, R79, 0x88, R152.reuse, 0xfe, !PT ;  /* 0x000000884f537812 */ /* 0x100fe400078efe98 */
[----:B------:R-:W-:Y:S01]  /*d7c0*/  LOP3.LUT R79, R99, 0x90, R152, 0xfe, !PT ;  /* 0x00000090634f7812 */ /* 0x000fe200078efe98 */
[----:B------:R-:W-:Y:S01]  /*d7d0*/  FFMA.FTZ R156, R103, UR6, R156 ;  /* 0x00000006679c7c23 */ /* 0x000fe2000801009c */
[C---:B------:R-:W-:Y:S01]  /*d7e0*/  ISETP.GE.AND P4, PT, R101.reuse, R130, PT ;  /* 0x000000826500720c */ /* 0x040fe20003f86270 */
[----:B------:R-:W-:Y:S01]  /*d7f0*/  IMAD.U32 R103, RZ, RZ, UR4 ;  /* 0x00000004ff677e24 */ /* 0x000fe2000f8e00ff */
[----:B------:R-:W-:Y:S01]  /*d800*/  ISETP.GE.AND P3, PT, R101, R128, PT ;  /* 0x000000806500720c */ /* 0x000fe20003f66270 */
[----:B------:R-:W4:Y:S01]  /*d810*/  MUFU.TANH R5, R5 ;  /* 0x0000000500057308 */ /* 0x000f220000002400 */
[----:B------:R-:W-:-:S02]  /*d820*/  FSEL R99, R57, -INF , !P6 ;  /* 0xff80000039637808 */ /* 0x000fc40007000000 */
[----:B------:R-:W-:Y:S02]  /*d830*/  I2FP.F32.S32 R101, R101 ;  /* 0x0000006500657245 */ /* 0x000fe40000201400 */
[----:B------:R-:W-:Y:S02]  /*d840*/  I2FP.F32.S32 R57, R83 ;  /* 0x0000005300397245 */ /* 0x000fe40000201400 */
[----:B------:R-:W-:Y:S01]  /*d850*/  ISETP.GE.AND P2, PT, R83, R130, PT ;  /* 0x000000825300720c */ /* 0x000fe20003f46270 */
[----:B------:R-:W-:Y:S01]  /*d860*/  FFMA.FTZ R176, R101, UR6, R176 ;  /* 0x0000000665b07c23 */ /* 0x000fe200080100b0 */
[----:B------:R-:W-:Y:S01]  /*d870*/  ISETP.GE.AND P6, PT, R83, R128, PT ;  /* 0x000000805300720c */ /* 0x000fe20003fc6270 */
[C---:B------:R-:W-:Y:S01]  /*d880*/  FFMA.FTZ R83, R57.reuse, UR6, R180 ;  /* 0x0000000639537c23 */ /* 0x040fe200080100b4 */
[----:B------:R-:W-:Y:S01]  /*d890*/  I2FP.F32.S32 R188, R79 ;  /* 0x0000004f00bc7245 */ /* 0x000fe20000201400 */
[----:B------:R-:W-:Y:S01]  /*d8a0*/  FFMA.FTZ R181, R57, UR6, R181 ;  /* 0x0000000639b57c23 */ /* 0x000fe200080100b5 */
[----:B------:R-:W-:Y:S01]  /*d8b0*/  IMAD.U32 R57, RZ, RZ, UR4 ;  /* 0x00000004ff397e24 */ /* 0x000fe2000f8e00ff */
[----:B------:R-:W-:Y:S01]  /*d8c0*/  FSEL R67, R156, -INF , !P4 ;  /* 0xff8000009c437808 */ /* 0x000fe20006000000 */
[----:B------:R-:W5:Y:S01]  /*d8d0*/  MUFU.TANH R133, R133 ;  /* 0x0000008500857308 */ /* 0x000f620000002400 */
[----:B------:R-:W-:Y:S01]  /*d8e0*/  LOP3.LUT R103, R103, 0x98, R152, 0xfe, !PT ;  /* 0x0000009867677812 */ /* 0x000fe200078efe98 */
[----:B------:R-:W-:Y:S01]  /*d8f0*/  IMAD.U32 R101, RZ, RZ, UR4 ;  /* 0x00000004ff657e24 */ /* 0x000fe2000f8e00ff */
[----:B------:R-:W-:-:S02]  /*d900*/  ISETP.GE.AND P5, PT, R79, R130, PT ;  /* 0x000000824f00720c */ /* 0x000fc40003fa6270 */
[----:B------:R-:W-:Y:S01]  /*d910*/  ISETP.GE.AND P4, PT, R79, R128, PT ;  /* 0x000000804f00720c */ /* 0x000fe20003f86270 */
[----:B------:R-:W-:Y:S01]  /*d920*/  FFMA.FTZ R79, R188, UR6, R187 ;  /* 0x00000006bc4f7c23 */ /* 0x000fe200080100bb */
[----:B------:R-:W-:Y:S01]  /*d930*/  FSEL R198, R176, -INF , !P3 ;  /* 0xff800000b0c67808 */ /* 0x000fe20005800000 */
[----:B------:R-:W5:Y:S01]  /*d940*/  MUFU.TANH R56, R56 ;  /* 0x0000003800387308 */ /* 0x000f620000002400 */
[----:B------:R-:W-:Y:S01]  /*d950*/  FSEL R83, R83, -INF , !P2 ;  /* 0xff80000053537808 */ /* 0x000fe20005000000 */
[----:B------:R-:W-:Y:S01]  /*d960*/  FFMA.FTZ R188, R188, UR6, R192 ;  /* 0x00000006bcbc7c23 */ /* 0x000fe200080100c0 */
[----:B------:R-:W-:Y:S02]  /*d970*/  LOP3.LUT R57, R57, 0xa0, R152, 0xfe, !PT ;  /* 0x000000a039397812 */ /* 0x000fe400078efe98 */
[C---:B------:R-:W-:Y:S02]  /*d980*/  ISETP.GE.AND P3, PT, R103.reuse, R130, PT ;  /* 0x000000826700720c */ /* 0x040fe40003f66270 */
[----:B------:R-:W-:Y:S01]  /*d990*/  ISETP.GE.AND P2, PT, R103, R128, PT ;  /* 0x000000806700720c */ /* 0x000fe20003f46270 */
[----:B------:R-:W-:Y:S01]  /*d9a0*/  MUFU.TANH R48, R48 ;  /* 0x0000003000307308 */ /* 0x000fe20000002400 */
[----:B------:R-:W-:-:S02]  /*d9b0*/  I2FP.F32.S32 R103, R103 ;  /* 0x0000006700677245 */ /* 0x000fc40000201400 */
[----:B------:R-:W-:Y:S01]  /*d9c0*/  FSEL R194, R181, -INF , !P6 ;  /* 0xff800000b5c27808 */ /* 0x000fe20007000000 */
[----:B------:R-:W-:Y:S01]  /*d9d0*/  IMAD.U32 R181, RZ, RZ, UR4 ;  /* 0x00000004ffb57e24 */ /* 0x000fe2000f8e00ff */
[----:B------:R-:W-:Y:S01]  /*d9e0*/  FSEL R79, R79, -INF , !P5 ;  /* 0xff8000004f4f7808 */ /* 0x000fe20006800000 */
[----:B---3--:R-:W-:Y:S01]  /*d9f0*/  FFMA.FTZ R135, R103, UR6, R144 ;  /* 0x0000000667877c23 */ /* 0x008fe20008010090 */
[----:B------:R-:W-:Y:S01]  /*da00*/  ISETP.GE.AND P6, PT, R57, R130, PT ;  /* 0x000000823900720c */ /* 0x000fe20003fc6270 */
[----:B--2---:R-:W-:Y:S01]  /*da10*/  FFMA.FTZ R140, R103, UR6, R140 ;  /* 0x00000006678c7c23 */ /* 0x004fe2000801008c */
[----:B------:R-:W-:Y:S01]  /*da20*/  ISETP.GE.AND P5, PT, R57, R128, PT ;  /* 0x000000803900720c */ /* 0x000fe20003fa6270 */
[----:B------:R-:W-:Y:S01]  /*da30*/  IMAD.U32 R103, RZ, RZ, UR4 ;  /* 0x00000004ff677e24 */ /* 0x000fe2000f8e00ff */
[----:B------:R-:W-:Y:S01]  /*da40*/  I2FP.F32.S32 R57, R57 ;  /* 0x0000003900397245 */ /* 0x000fe20000201400 */
[----:B------:R-:W-:Y:S01]  /*da50*/  MUFU.TANH R51, R51 ;  /* 0x0000003300337308 */ /* 0x000fe20000002400 */
[----:B------:R-:W-:-:S02]  /*da60*/  LOP3.LUT R101, R101, 0xa8, R152, 0xfe, !PT ;  /* 0x000000a865657812 */ /* 0x000fc400078efe98 */
[----:B------:R-:W-:Y:S01]  /*da70*/  FSEL R176, R140, -INF , !P2 ;  /* 0xff8000008cb07808 */ /* 0x000fe20005000000 */
[C---:B-1----:R-:W-:Y:S01]  /*da80*/  FFMA.FTZ R4, R57.reuse, UR6, R4 ;  /* 0x0000000639047c23 */ /* 0x042fe20008010004 */
[----:B----4-:R-:W-:Y:S01]  /*da90*/  FFMA.FTZ R5, R57, UR6, R5 ;  /* 0x0000000639057c23 */ /* 0x010fe20008010005 */
[----:B------:R-:W-:Y:S02]  /*daa0*/  LOP3.LUT R57, R103, 0xb0, R152, 0xfe, !PT ;  /* 0x000000b067397812 */ /* 0x000fe400078efe98 */
[----:B------:R-:W-:Y:S01]  /*dab0*/  I2FP.F32.S32 R116, R101 ;  /* 0x0000006500747245 */ /* 0x000fe20000201400 */
[----:B------:R-:W1:Y:S01]  /*dac0*/  MUFU.TANH R35, R35 ;  /* 0x0000002300237308 */ /* 0x000e620000002400 */
[----:B------:R-:W-:Y:S02]  /*dad0*/  FSEL R113, R4, -INF , !P6 ;  /* 0xff80000004717808 */ /* 0x000fe40007000000 */
[C---:B------:R-:W-:Y:S01]  /*dae0*/  ISETP.GE.AND P2, PT, R57.reuse, R130, PT ;  /* 0x000000823900720c */ /* 0x040fe20003f46270 */
[C---:B-----5:R-:W-:Y:S01]  /*daf0*/  FFMA.FTZ R127, R116.reuse, UR6, R133 ;  /* 0x00000006747f7c23 */ /* 0x060fe20008010085 */
[----:B------:R-:W-:Y:S01]  /*db00*/  ISETP.GE.AND P6, PT, R57, R128, PT ;  /* 0x000000803900720c */ /* 0x000fe20003fc6270 */
[----:B------:R-:W-:Y:S01]  /*db10*/  FFMA.FTZ R56, R116, UR6, R56 ;  /* 0x0000000674387c23 */ /* 0x000fe20008010038 */
[----:B------:R-:W-:Y:S01]  /*db20*/  I2FP.F32.S32 R4, R57 ;  /* 0x0000003900047245 */ /* 0x000fe20000201400 */
[----:B------:R-:W-:Y:S01]  /*db30*/  IMAD.U32 R57, RZ, RZ, UR4 ;  /* 0x00000004ff397e24 */ /* 0x000fe2000f8e00ff */
[----:B------:R-:W2:Y:S01]  /*db40*/  MUFU.TANH R50, R50 ;  /* 0x0000003200327308 */ /* 0x000ea20000002400 */
[----:B------:R-:W-:-:S02]  /*db50*/  FSEL R188, R188, -INF , !P4 ;  /* 0xff800000bcbc7808 */ /* 0x000fc40006000000 */
[----:B------:R-:W-:Y:S01]  /*db60*/  FSEL R135, R135, -INF , !P3 ;  /* 0xff80000087877808 */ /* 0x000fe20005800000 */
[C---:B------:R-:W-:Y:S01]  /*db70*/  FFMA.FTZ R125, R4.reuse, UR6, R47 ;  /* 0x00000006047d7c23 */ /* 0x040fe2000801002f */
[C---:B------:R-:W-:Y:S01]  /*db80*/  ISETP.GE.AND P4, PT, R101.reuse, R130, PT ;  /* 0x000000826500720c */ /* 0x040fe20003f86270 */
[----:B------:R-:W-:Y:S01]  /*db90*/  IMAD.U32 R47, RZ, RZ, UR4 ;  /* 0x00000004ff2f7e24 */ /* 0x000fe2000f8e00ff */
[----:B------:R-:W-:Y:S01]  /*dba0*/  ISETP.GE.AND P3, PT, R101, R128, PT ;  /* 0x000000806500720c */ /* 0x000fe20003f66270 */
[----:B------:R-:W3:Y:S01]  /*dbb0*/  MUFU.TANH R49, R49 ;  /* 0x0000003100317308 */ /* 0x000ee20000002400 */
[----:B------:R-:W-:Y:S01]  /*dbc0*/  IMAD.U32 R101, RZ, RZ, UR4 ;  /* 0x00000004ff657e24 */ /* 0x000fe2000f8e00ff */
[----:B------:R-:W-:Y:S01]  /*dbd0*/  LOP3.LUT R57, R57, 0xb8, R152, 0xfe, !PT ;  /* 0x000000b839397812 */ /* 0x000fe200078efe98 */
[----:B-1----:R-:W-:Y:S01]  /*dbe0*/  FFMA.FTZ R35, R4, UR6, R35 ;  /* 0x0000000604237c23 */ /* 0x002fe20008010023 */
[----:B------:R-:W-:Y:S02]  /*dbf0*/  FSEL R142, R5, -INF , !P5 ;  /* 0xff800000058e7808 */ /* 0x000fe40006800000 */
[----:B------:R-:W-:-:S02]  /*dc00*/  FSEL R127, R127, -INF , !P4 ;  /* 0xff8000007f7f7808 */ /* 0x000fc40006000000 */
[C---:B------:R-:W-:Y:S01]  /*dc10*/  ISETP.GE.AND P5, PT, R57.reuse, R130, PT ;  /* 0x000000823900720c */ /* 0x040fe20003fa6270 */
[----:B------:R-:W1:Y:S01]  /*dc20*/  MUFU.TANH R32, R32 ;  /* 0x0000002000207308 */ /* 0x000e620000002400 */
[----:B------:R-:W-:Y:S02]  /*dc30*/  ISETP.GE.AND P4, PT, R57, R128, PT ;  /* 0x000000803900720c */ /* 0x000fe40003f86270 */
[----:B------:R-:W-:Y:S02]  /*dc40*/  LOP3.LUT R101, R101, 0xc0, R152, 0xfe, !PT ;  /* 0x000000c065657812 */ /* 0x000fe400078efe98 */
[----:B------:R-:W-:Y:S02]  /*dc50*/  I2FP.F32.S32 R57, R57 ;  /* 0x0000003900397245 */ /* 0x000fe40000201400 */
[----:B------:R-:W-:Y:S01]  /*dc60*/  I2FP.F32.S32 R5, R101 ;  /* 0x0000006500057245 */ /* 0x000fe20000201400 */
[----:B------:R-:W-:Y:S01]  /*dc70*/  MUFU.TANH R34, R34 ;  /* 0x0000002200227308 */ /* 0x000fe20000002400 */
[----:B------:R-:W-:Y:S01]  /*dc80*/  FSEL R126, R56, -INF , !P3 ;  /* 0xff800000387e7808 */ /* 0x000fe20005800000 */
[C---:B------:R-:W-:Y:S01]  /*dc90*/  FFMA.FTZ R48, R57.reuse, UR6, R48 ;  /* 0x0000000639307c23 */ /* 0x040fe20008010030 */
[----:B------:R-:W-:Y:S01]  /*dca0*/  FFMA.FTZ R51, R57, UR6, R51 ;  /* 0x0000000639337c23 */ /* 0x000fe20008010033 */
[----:B------:R-:W-:-:S02]  /*dcb0*/  IMAD.U32 R57, RZ, RZ, UR4 ;  /* 0x00000004ff397e24 */ /* 0x000fc4000f8e00ff */
[----:B--2---:R-:W-:Y:S01]  /*dcc0*/  FFMA.FTZ R50, R5, UR6, R50 ;  /* 0x0000000605327c23 */ /* 0x004fe20008010032 */
[-C--:B------:R-:W-:Y:S01]  /*dcd0*/  ISETP.GE.AND P3, PT, R101, R130.reuse, PT ;  /* 0x000000826500720c */ /* 0x080fe20003f66270 */
[----:B---3--:R-:W-:Y:S01]  /*dce0*/  FFMA.FTZ R49, R5, UR6, R49 ;  /* 0x0000000605317c23 */ /* 0x008fe20008010031 */
[----:B------:R-:W-:Y:S01]  /*dcf0*/  MUFU.TANH R30, R30 ;  /* 0x0000001e001e7308 */ /* 0x000fe20000002400 */
[--C-:B------:R-:W-:Y:S02]  /*dd00*/  LOP3.LUT R47, R47, 0xc8, R152.reuse, 0xfe, !PT ;  /* 0x000000c82f2f7812 */ /* 0x100fe400078efe98 */
[----:B------:R-:W-:Y:S02]  /*dd10*/  LOP3.LUT R5, R57, 0xd0, R152, 0xfe, !PT ;  /* 0x000000d039057812 */ /* 0x000fe400078efe98 */
[----:B------:R-:W-:Y:S01]  /*dd20*/  FSEL R116, R35, -INF , !P6 ;  /* 0xff80000023747808 */ /* 0x000fe20007000000 */
[----:B------:R-:W-:Y:S01]  /*dd30*/  IMAD.U32 R35, RZ, RZ, UR4 ;  /* 0x00000004ff237e24 */ /* 0x000fe2000f8e00ff */
[----:B------:R-:W-:Y:S01]  /*dd40*/  FSEL R123, R48, -INF , !P5 ;  /* 0xff800000307b7808 */ /* 0x000fe20006800000 */
[----:B------:R-:W2:Y:S01]  /*dd50*/  MUFU.TANH R52, R52 ;  /* 0x0000003400347308 */ /* 0x000ea20000002400 */
[----:B------:R-:W-:-:S02]  /*dd60*/  ISETP.GE.AND P6, PT, R47, R130, PT ;  /* 0x000000822f00720c */ /* 0x000fc40003fc6270 */
[----:B------:R-:W-:Y:S02]  /*dd70*/  ISETP.GE.AND P5, PT, R47, R128, PT ;  /* 0x000000802f00720c */ /* 0x000fe40003fa6270 */
[----:B------:R-:W-:Y:S02]  /*dd80*/  FSEL R51, R51, -INF , !P4 ;  /* 0xff80000033337808 */ /* 0x000fe40006000000 */
[----:B------:R-:W-:Y:S01]  /*dd90*/  FSEL R111, R50, -INF , !P3 ;  /* 0xff800000326f7808 */ /* 0x000fe20005800000 */
[----:B------:R-:W3:Y:S01]  /*dda0*/  MUFU.TANH R24, R24 ;  /* 0x0000001800187308 */ /* 0x000ee20000002400 */
[----:B------:R-:W-:Y:S02]  /*ddb0*/  I2FP.F32.S32 R47, R47 ;  /* 0x0000002f002f7245 */ /* 0x000fe40000201400 */
[C---:B------:R-:W-:Y:S02]  /*ddc0*/  ISETP.GE.AND P4, PT, R5.reuse, R130, PT ;  /* 0x000000820500720c */ /* 0x040fe40003f86270 */
[-C--:B------:R-:W-:Y:S01]  /*ddd0*/  ISETP.GE.AND P3, PT, R5, R128.reuse, PT ;  /* 0x000000800500720c */ /* 0x080fe20003f66270 */
[----:B-1----:R-:W-:Y:S01]  /*dde0*/  FFMA.FTZ R32, R47, UR6, R32 ;  /* 0x000000062f207c23 */ /* 0x002fe20008010020 */
[----:B------:R-:W-:Y:S01]  /*ddf0*/  I2FP.F32.S32 R5, R5 ;  /* 0x0000000500057245 */ /* 0x000fe20000201400 */
[----:B------:R-:W1:Y:S01]  /*de00*/  MUFU.TANH R26, R26 ;  /* 0x0000001a001a7308 */ /* 0x000e620000002400 */
[----:B------:R-:W-:Y:S01]  /*de10*/  FSEL R125, R125, -INF , !P2 ;  /* 0xff8000007d7d7808 */ /* 0x000fe20005000000 */
[----:B--2---:R-:W-:Y:S01]  /*de20*/  FFMA.FTZ R52, R47, UR6, R52 ;  /* 0x000000062f347c23 */ /* 0x004fe20008010034 */
[----:B------:R-:W-:Y:S01]  /*de30*/  ISETP.GE.AND P2, PT, R101, R128, PT ;  /* 0x000000806500720c */ /* 0x000fe20003f46270 */
[C---:B------:R-:W-:Y:S01]  /*de40*/  FFMA.FTZ R34, R5.reuse, UR6, R34 ;  /* 0x0000000605227c23 */ /* 0x040fe20008010022 */
[----:B------:R-:W-:Y:S01]  /*de50*/  FFMA.FTZ R30, R5, UR6, R30 ;  /* 0x00000006051e7c23 */ /* 0x000fe2000801001e */
[----:B------:R-:W-:Y:S01]  /*de60*/  LOP3.LUT R5, R35, 0xd8, R152, 0xfe, !PT ;  /* 0x000000d823057812 */ /* 0x000fe200078efe98 */
[----:B------:R-:W-:Y:S01]  /*de70*/  IMAD.U32 R47, RZ, RZ, UR4 ;  /* 0x00000004ff2f7e24 */ /* 0x000fe2000f8e00ff */
[----:B------:R-:W2:Y:S01]  /*de80*/  MUFU.TANH R53, R53 ;  /* 0x0000003500357308 */ /* 0x000ea20000002400 */
[----:B------:R-:W-:-:S02]  /*de90*/  FSEL R50, R49, -INF , !P2 ;  /* 0xff80000031327808 */ /* 0x000fc40005000000 */
[----:B------:R-:W-:Y:S02]  /*dea0*/  FSEL R109, R32, -INF , !P6 ;  /* 0xff800000206d7808 */ /* 0x000fe40007000000 */
[C---:B------:R-:W-:Y:S02]  /*deb0*/  ISETP.GE.AND P2, PT, R5.reuse, R130, PT ;  /* 0x000000820500720c */ /* 0x040fe40003f46270 */
[----:B------:R-:W-:Y:S01]  /*dec0*/  ISETP.GE.AND P6, PT, R5, R128, PT ;  /* 0x000000800500720c */ /* 0x000fe20003fc6270 */
[----:B------:R-:W-:Y:S01]  /*ded0*/  MUFU.TANH R55, R55 ;  /* 0x0000003700377308 */ /* 0x000fe20000002400 */
[----:B------:R-:W-:Y:S02]  /*dee0*/  I2FP.F32.S32 R5, R5 ;  /* 0x0000000500057245 */ /* 0x000fe40000201400 */
[----:B------:R-:W-:Y:S02]  /*def0*/  LOP3.LUT R47, R47, 0xe0, R152, 0xfe, !PT ;  /* 0x000000e02f2f7812 */ /* 0x000fe400078efe98 */
[----:B------:R-:W-:Y:S01]  /*df00*/  FSEL R107, R34, -INF , !P4 ;  /* 0xff800000226b7808 */ /* 0x000fe20006000000 */
[C---:B---3--:R-:W-:Y:S01]  /*df10*/  FFMA.FTZ R24, R5.reuse, UR6, R24 ;  /* 0x0000000605187c23 */ /* 0x048fe20008010018 */
[----:B-1----:R-:W-:Y:S01]  /*df20*/  FFMA.FTZ R26, R5, UR6, R26 ;  /* 0x00000006051a7c23 */ /* 0x002fe2000801001a */
[----:B------:R1:W3:Y:S01]  /*df30*/  MUFU.TANH R4, R59 ;  /* 0x0000003b00047308 */ /* 0x0002e20000002400 */
[----:B------:R-:W-:Y:S01]  /*df40*/  IMAD.U32 R5, RZ, RZ, UR4 ;  /* 0x00000004ff057e24 */ /* 0x000fe2000f8e00ff */
[----:B------:R-:W-:-:S02]  /*df50*/  I2FP.F32.S32 R34, R47 ;  /* 0x0000002f00227245 */ /* 0x000fc40000201400 */
[--C-:B------:R-:W-:Y:S02]  /*df60*/  LOP3.LUT R35, R35, 0xe8, R152.reuse, 0xfe, !PT ;  /* 0x000000e823237812 */ /* 0x100fe400078efe98 */
[----:B------:R-:W-:Y:S01]  /*df70*/  LOP3.LUT R5, R5, 0xf0, R152, 0xfe, !PT ;  /* 0x000000f005057812 */ /* 0x000fe200078efe98 */
[----:B--2---:R-:W-:Y:S01]  /*df80*/  FFMA.FTZ R32, R34, UR6, R53 ;  /* 0x0000000622207c23 */ /* 0x004fe20008010035 */
[----:B------:R-:W2:Y:S01]  /*df90*/  MUFU.TANH R60, R60 ;  /* 0x0000003c003c7308 */ /* 0x000ea20000002400 */
[----:B------:R-:W-:Y:S02]  /*dfa0*/  FSEL R49, R52, -INF , !P5 ;  /* 0xff80000034317808 */ /* 0x000fe40006800000 */
[----:B------:R-:W-:Y:S02]  /*dfb0*/  ISETP.GE.AND P5, PT, R47, R130, PT ;  /* 0x000000822f00720c */ /* 0x000fe40003fa6270 */
[----:B------:R-:W-:Y:S02]  /*dfc0*/  I2FP.F32.S32 R52, R35 ;  /* 0x0000002300347245 */ /* 0x000fe40000201400 */
[----:B------:R-:W-:Y:S01]  /*dfd0*/  FSEL R48, R30, -INF , !P3 ;  /* 0xff8000001e307808 */ /* 0x000fe20005800000 */
[----:B------:R-:W4:Y:S01]  /*dfe0*/  MUFU.TANH R54, R54 ;  /* 0x0000003600367308 */ /* 0x000f220000002400 */
[----:B-1----:R-:W-:-:S02]  /*dff0*/  FSEL R59, R24, -INF , !P2 ;  /* 0xff800000183b7808 */ /* 0x002fc40005000000 */
[----:B------:R-:W-:Y:S02]  /*e000*/  I2FP.F32.S32 R101, R5 ;  /* 0x0000000500657245 */ /* 0x000fe40000201400 */
[----:B------:R-:W-:Y:S02]  /*e010*/  ISETP.GE.AND P4, PT, R47, R128, PT ;  /* 0x000000802f00720c */ /* 0x000fe40003f86270 */
[C---:B------:R-:W-:Y:S01]  /*e020*/  ISETP.GE.AND P3, PT, R35.reuse, R130, PT ;  /* 0x000000822300720c */ /* 0x040fe20003f66270 */
[----:B------:R-:W1:Y:S01]  /*e030*/  MUFU.TANH R58, R58 ;  /* 0x0000003a003a7308 */ /* 0x000e620000002400 */
[----:B------:R-:W-:Y:S01]  /*e040*/  ISETP.GE.AND P2, PT, R35, R128, PT ;  /* 0x000000802300720c */ /* 0x000fe20003f46270 */
[----:B---3--:R-:W-:Y:S01]  /*e050*/  FFMA.FTZ R4, R101, UR6, R4 ;  /* 0x0000000665047c23 */ /* 0x008fe20008010004 */
[----:B------:R-:W-:Y:S02]  /*e060*/  FSEL R47, R26, -INF , !P6 ;  /* 0xff8000001a2f7808 */ /* 0x000fe40007000000 */
[----:B------:R-:W-:Y:S01]  /*e070*/  FSEL R35, R32, -INF , !P5 ;  /* 0xff80000020237808 */ /* 0x000fe20006800000 */
[----:B------:R-:W-:Y:S01]  /*e080*/  FMUL.FTZ R32, R84, UR24 ;  /* 0x0000001854207c20 */ /* 0x000fe20008410000 */
[C---:B------:R-:W-:Y:S01]  /*e090*/  ISETP.GE.AND P6, PT, R5.reuse, R130, PT ;  /* 0x000000820500720c */ /* 0x040fe20003fc6270 */
[----:B------:R-:W3:Y:S01]  /*e0a0*/  MUFU.TANH R120, R120 ;  /* 0x0000007800787308 */ /* 0x000ee20000002400 */
[----:B------:R-:W-:Y:S01]  /*e0b0*/  ISETP.GE.AND P5, PT, R5, R128, PT ;  /* 0x000000800500720c */ /* 0x000fe20003fa6270 */
[----:B------:R-:W-:Y:S01]  /*e0c0*/  FFMA.FTZ R5, R52, UR6, R55 ;  /* 0x0000000634057c23 */ /* 0x000fe20008010037 */
[----:B--2---:R-:W-:Y:S01]  /*e0d0*/  FFMA.FTZ R55, R101, UR6, R60 ;  /* 0x0000000665377c23 */ /* 0x004fe2000801003c */
[----:B----4-:R-:W-:Y:S01]  /*e0e0*/  FFMA.FTZ R53, R34, UR6, R54 ;  /* 0x0000000622357c23 */ /* 0x010fe20008010036 */
[----:B------:R-:W-:Y:S01]  /*e0f0*/  IMAD.U32 R101, RZ, RZ, UR4 ;  /* 0x00000004ff657e24 */ /* 0x000fe2000f8e00ff */
[----:B------:R-:W-:Y:S01]  /*e100*/  LOP3.LUT R103, R103, 0x8, R152, 0xfe, !PT ;  /* 0x0000000867677812 */ /* 0x000fe200078efe98 */
[----:B------:R-:W-:Y:S01]  /*e110*/  FMUL.FTZ R34, R64, UR24 ;  /* 0x0000001840227c20 */ /* 0x000fe20008410000 */
[----:B------:R2:W4:Y:S01]  /*e120*/  MUFU.TANH R57, R117 ;  /* 0x0000007500397308 */ /* 0x0005220000002400 */
[----:B------:R-:W-:Y:S01]  /*e130*/  FSEL R53, R53, -INF , !P4 ;  /* 0xff80000035357808 */ /* 0x000fe20006000000 */
[----:B-1----:R-:W-:Y:S01]  /*e140*/  FFMA.FTZ R52, R52, UR6, R58 ;  /* 0x0000000634347c23 */ /* 0x002fe2000801003a */
[----:B------:R-:W-:-:S02]  /*e150*/  LOP3.LUT R101, R101, 0x10, R152, 0xfe, !PT ;  /* 0x0000001065657812 */ /* 0x000fc400078efe98 */
[----:B------:R-:W-:Y:S02]  /*e160*/  FSEL R5, R5, -INF , !P3 ;  /* 0xff80000005057808 */ /* 0x000fe40005800000 */
[C---:B------:R-:W-:Y:S01]  /*e170*/  ISETP.GE.AND P4, PT, R105.reuse, R130, PT ;  /* 0x000000826900720c */ /* 0x040fe20003f86270 */
[----:B------:R1:W5:Y:S01]  /*e180*/  MUFU.TANH R56, R119 ;  /* 0x0000007700387308 */ /* 0x0003620000002400 */
[----:B------:R-:W-:Y:S02]  /*e190*/  ISETP.GE.AND P3, PT, R105, R128, PT ;  /* 0x000000806900720c */ /* 0x000fe40003f66270 */
[----:B------:R-:W-:Y:S02]  /*e1a0*/  I2FP.F32.S32 R24, R105 ;  /* 0x0000006900187245 */ /* 0x000fe40000201400 */
[----:B------:R-:W-:Y:S02]  /*e1b0*/  I2FP.F32.S32 R137, R103 ;  /* 0x0000006700897245 */ /* 0x000fe40000201400 */
[----:B------:R-:W-:Y:S01]  /*e1c0*/  FSEL R54, R4, -INF , !P6 ;  /* 0xff80000004367808 */ /* 0x000fe20007000000 */
[----:B------:R-:W5:Y:S01]  /*e1d0*/  MUFU.TANH R105, R104 ;  /* 0x0000006800697308 */ /* 0x000f620000002400 */
[-C--:B------:R-:W-:Y:S01]  /*e1e0*/  ISETP.GE.AND P6, PT, R101, R130.reuse, PT ;  /* 0x000000826500720c */ /* 0x080fe20003fc6270 */
[----:B--2---:R-:W-:Y:S01]  /*e1f0*/  IMAD.U32 R117, RZ, RZ, UR4 ;  /* 0x00000004ff757e24 */ /* 0x004fe2000f8e00ff */
[----:B------:R-:W-:Y:S01]  /*e200*/  I2FP.F32.S32 R133, R101 ;  /* 0x0000006500857245 */ /* 0x000fe20000201400 */
[----:B------:R-:W-:Y:S01]  /*e210*/  IMAD.U32 R101, RZ, RZ, UR4 ;  /* 0x00000004ff657e24 */ /* 0x000fe2000f8e00ff */
[----:B------:R-:W-:Y:S01]  /*e220*/  FSEL R52, R52, -INF , !P2 ;  /* 0xff80000034347808 */ /* 0x000fe20005000000 */
[----:B---3--:R-:W-:Y:S01]  /*e230*/  FFMA.FTZ R137, R137, UR6, R120 ;  /* 0x0000000689897c23 */ /* 0x008fe20008010078 */
[----:B------:R-:W-:Y:S01]  /*e240*/  ISETP.GE.AND P2, PT, R103, R130, PT ;  /* 0x000000826700720c */ /* 0x000fe20003f46270 */
[----:B------:R-:W-:Y:S01]  /*e250*/  MUFU.TANH R121, R112 ;  /* 0x0000007000797308 */ /* 0x000fe20000002400 */
[----:B-1----:R-:W-:-:S02]  /*e260*/  IMAD.U32 R119, RZ, RZ, UR4 ;  /* 0x00000004ff777e24 */ /* 0x002fc4000f8e00ff */
[C---:B----4-:R-:W-:Y:S01]  /*e270*/  FFMA.FTZ R57, R24.reuse, UR6, R57 ;  /* 0x0000000618397c23 */ /* 0x050fe20008010039 */
[----:B------:R-:W-:Y:S01]  /*e280*/  LOP3.LUT R117, R117, 0x30, R152, 0xfe, !PT ;  /* 0x0000003075757812 */ /* 0x000fe200078efe98 */
[----:B-----5:R-:W-:Y:S01]  /*e290*/  FFMA.FTZ R56, R24, UR6, R56 ;  /* 0x0000000618387c23 */ /* 0x020fe20008010038 */
[--C-:B------:R-:W-:Y:S01]  /*e2a0*/  LOP3.LUT R101, R101, 0x28, R152.reuse, 0xfe, !PT ;  /* 0x0000002865657812 */ /* 0x100fe200078efe98 */
[----:B------:R-:W-:Y:S01]  /*e2b0*/  IMAD.U32 R103, RZ, RZ, UR4 ;  /* 0x00000004ff677e24 */ /* 0x000fe2000f8e00ff */
[----:B------:R-:W-:Y:S01]  /*e2c0*/  LOP3.LUT R119, R119, 0x20, R152, 0xfe, !PT ;  /* 0x0000002077777812 */ /* 0x000fe200078efe98 */
[----:B------:R-:W1:Y:S01]  /*e2d0*/  MUFU.TANH R115, R108 ;  /* 0x0000006c00737308 */ /* 0x000e620000002400 */
[----:B------:R-:W-:Y:S02]  /*e2e0*/  FSEL R137, R137, -INF , !P2 ;  /* 0xff80000089897808 */ /* 0x000fe40005000000 */
[----:B------:R-:W-:Y:S02]  /*e2f0*/  FSEL R57, R57, -INF , !P4 ;  /* 0xff80000039397808 */ /* 0x000fe40006000000 */
[----:B------:R-:W-:-:S02]  /*e300*/  I2FP.F32.S32 R26, R101 ;  /* 0x00000065001a7245 */ /* 0x000fc40000201400 */
[-C--:B------:R-:W-:Y:S01]  /*e310*/  ISETP.GE.AND P2, PT, R117, R130.reuse, PT ;  /* 0x000000827500720c */ /* 0x080fe20003f46270 */
[----:B------:R-:W-:Y:S01]  /*e320*/  MUFU.TANH R32, R32 ;  /* 0x0000002000207308 */ /* 0x000fe20000002400 */
[----:B------:R-:W-:Y:S01]  /*e330*/  I2FP.F32.S32 R30, R117 ;  /* 0x00000075001e7245 */ /* 0x000fe20000201400 */
[----:B------:R-:W-:Y:S01]  /*e340*/  FFMA.FTZ R105, R26, UR6, R105 ;  /* 0x000000061a697c23 */ /* 0x000fe20008010069 */
[-C--:B------:R-:W-:Y:S02]  /*e350*/  ISETP.GE.AND P4, PT, R119, R130.reuse, PT ;  /* 0x000000827700720c */ /* 0x080fe40003f86270 */
[----:B------:R-:W-:Y:S01]  /*e360*/  I2FP.F32.S32 R4, R119 ;  /* 0x0000007700047245 */ /* 0x000fe20000201400 */
[----:B------:R-:W-:Y:S01]  /*e370*/  IMAD.U32 R119, RZ, RZ, UR4 ;  /* 0x00000004ff777e24 */ /* 0x000fe2000f8e00ff */
[----:B------:R-:W-:Y:S01]  /*e380*/  FSEL R56, R56, -INF , !P3 ;  /* 0xff80000038387808 */ /* 0x000fe20005800000 */
[----:B------:R-:W2:Y:S01]  /*e390*/  MUFU.TANH R139, R100 ;  /* 0x00000064008b7308 */ /* 0x000ea20000002400 */
[----:B------:R-:W-:Y:S01]  /*e3a0*/  LOP3.LUT R103, R103, 0x18, R152, 0xfe, !PT ;  /* 0x0000001867677812 */ /* 0x000fe200078efe98 */
[----:B-1----:R-:W-:Y:S01]  /*e3b0*/  FFMA.FTZ R115, R4, UR6, R115 ;  /* 0x0000000604737c23 */ /* 0x002fe20008010073 */
[----:B------:R-:W-:-:S02]  /*e3c0*/  ISETP.GE.AND P3, PT, R101, R130, PT ;  /* 0x000000826500720c */ /* 0x000fc40003f66270 */
[----:B------:R-:W-:Y:S02]  /*e3d0*/  FSEL R55, R55, -INF , !P5 ;  /* 0xff80000037377808 */ /* 0x000fe40006800000 */
[-C--:B------:R-:W-:Y:S01]  /*e3e0*/  ISETP.GE.AND P5, PT, R103, R130.reuse, PT ;  /* 0x000000826700720c */ /* 0x080fe20003fa6270 */
[----:B------:R-:W1:Y:S01]  /*e3f0*/  MUFU.TANH R117, R88 ;  /* 0x0000005800757308 */ /* 0x000e620000002400 */
[----:B------:R-:W-:Y:S02]  /*e400*/  I2FP.F32.S32 R24, R103 ;  /* 0x0000006700187245 */ /* 0x000fe40000201400 */
[----:B------:R-:W-:Y:S02]  /*e410*/  LOP3.LUT R119, R119, 0x50, R152, 0xfe, !PT ;  /* 0x0000005077777812 */ /* 0x000fe400078efe98 */
[----:B------:R-:W-:Y:S01]  /*e420*/  FSEL R105, R105, -INF , !P3 ;  /* 0xff80000069697808 */ /* 0x000fe20005800000 */
[----:B------:R-:W-:Y:S01]  /*e430*/  FFMA.FTZ R121, R24, UR6, R121 ;  /* 0x0000000618797c23 */ /* 0x000fe20008010079 */
[-C--:B------:R-:W-:Y:S01]  /*e440*/  ISETP.GE.AND P3, PT, R119, R130.reuse, PT ;  /* 0x000000827700720c */ /* 0x080fe20003f66270 */
[----:B------:R-:W3:Y:S01]  /*e450*/  MUFU.TANH R101, R92 ;  /* 0x0000005c00657308 */ /* 0x000ee20000002400 */
[----:B------:R-:W-:Y:S01]  /*e460*/  I2FP.F32.S32 R119, R119 ;  /* 0x0000007700777245 */ /* 0x000fe20000201400 */
[----:B--2---:R-:W-:Y:S01]  /*e470*/  FFMA.FTZ R139, R30, UR6, R139 ;  /* 0x000000061e8b7c23 */ /* 0x004fe2000801008b */
[----:B------:R-:W-:Y:S01]  /*e480*/  I2FP.F32.S32 R24, R141 ;  /* 0x0000008d00187245 */ /* 0x000fe20000201400 */
[----:B------:R-:W-:Y:S01]  /*e490*/  FMUL.FTZ R30, R72, UR24 ;  /* 0x00000018481e7c20 */ /* 0x000fe20008410000 */
[----:B------:R-:W-:Y:S01]  /*e4a0*/  I2FP.F32.S32 R4, R143 ;  /* 0x0000008f00047245 */ /* 0x000fe20000201400 */
[----:B------:R-:W-:Y:S01]  /*e4b0*/  FFMA.FTZ R32, R119, UR6, R32 ;  /* 0x0000000677207c23 */ /* 0x000fe20008010020 */
[----:B------:R-:W-:Y:S01]  /*e4c0*/  I2FP.F32.S32 R26, R145 ;  /* 0x00000091001a7245 */ /* 0x000fe20000201400 */
[----:B------:R-:W2:Y:S01]  /*e4d0*/  MUFU.TANH R62, R62 ;  /* 0x0000003e003e7308 */ /* 0x000ea20000002400 */
[----:B-1----:R-:W-:Y:S01]  /*e4e0*/  FFMA.FTZ R117, R24, UR6, R117 ;  /* 0x0000000618757c23 */ /* 0x002fe20008010075 */
[----:B------:R-:W-:Y:S01]  /*e4f0*/  FMUL.FTZ R24, R76, UR24 ;  /* 0x000000184c187c20 */ /* 0x000fe20008410000 */
[----:B------:R-:W-:Y:S01]  /*e500*/  FSEL R121, R121, -INF , !P5 ;  /* 0xff80000079797808 */ /* 0x000fe20006800000 */
[----:B------:R-:W-:Y:S01]  /*e510*/  IMAD.U32 R119, RZ, RZ, UR4 ;  /* 0x00000004ff777e24 */ /* 0x000fe2000f8e00ff */
[----:B------:R-:W-:Y:S01]  /*e520*/  ISETP.GE.AND P5, PT, R143, R130, PT ;  /* 0x000000828f00720c */ /* 0x000fe20003fa6270 */
[----:B------:R-:W-:Y:S01]  /*e530*/  IMAD.U32 R143, RZ, RZ, UR4 ;  /* 0x00000004ff8f7e24 */ /* 0x000fe2000f8e00ff */
[----:B------:R-:W-:Y:S01]  /*e540*/  FSEL R115, R115, -INF , !P4 ;  /* 0xff80000073737808 */ /* 0x000fe20006000000 */
[----:B------:R-:W1:Y:S01]  /*e550*/  MUFU.TANH R103, R96 ;  /* 0x0000006000677308 */ /* 0x000e620000002400 */
[----:B---3--:R-:W-:Y:S01]  /*e560*/  FFMA.FTZ R101, R4, UR6, R101 ;  /* 0x0000000604657c23 */ /* 0x008fe20008010065 */
[----:B------:R-:W-:-:S02]  /*e570*/  LOP3.LUT R119, R119, 0x60, R152, 0xfe, !PT ;  /* 0x0000006077777812 */ /* 0x000fc400078efe98 */
[----:B------:R-:W-:Y:S02]  /*e580*/  LOP3.LUT R143, R143, 0x78, R152, 0xfe, !PT ;  /* 0x000000788f8f7812 */ /* 0x000fe400078efe98 */
[-C--:B------:R-:W-:Y:S01]  /*e590*/  ISETP.GE.AND P4, PT, R141, R130.reuse, PT ;  /* 0x000000828d00720c */ /* 0x080fe20003f86270 */
[----:B------:R-:W-:Y:S01]  /*e5a0*/  IMAD.U32 R141, RZ, RZ, UR4 ;  /* 0x00000004ff8d7e24 */ /* 0x000fe2000f8e00ff */
[----:B------:R3:W-:Y:S01]  /*e5b0*/  MUFU.TANH R4, R61 ;  /* 0x0000003d00047308 */ /* 0x0007e20000002400 */
[----:B--2---:R-:W-:Y:S01]  /*e5c0*/  FFMA.FTZ R133, R133, UR6, R62 ;  /* 0x0000000685857c23 */ /* 0x004fe2000801003e */
[----:B------:R-:W-:Y:S02]  /*e5d0*/  FSEL R101, R101, -INF , !P5 ;  /* 0xff80000065657808 */ /* 0x000fe40006800000 */
[----:B------:R-:W-:Y:S02]  /*e5e0*/  ISETP.GE.AND P5, PT, R147, R130, PT ;  /* 0x000000829300720c */ /* 0x000fe40003fa6270 */
[----:B------:R-:W-:-:S02]  /*e5f0*/  FSEL R133, R133, -INF , !P6 ;  /* 0xff80000085857808 */ /* 0x000fc40007000000 */
[----:B------:R-:W2:Y:S01]  /*e600*/  MUFU.TANH R34, R34 ;  /* 0x0000002200227308 */ /* 0x000ea20000002400 */
[----:B-1----:R-:W-:Y:S01]  /*e610*/  FFMA.FTZ R103, R26, UR6, R103 ;  /* 0x000000061a677c23 */ /* 0x002fe20008010067 */
[----:B------:R-:W-:Y:S01]  /*e620*/  FMUL.FTZ R26, R80, UR24 ;  /* 0x00000018501a7c20 */ /* 0x000fe20008410000 */
[-C--:B------:R-:W-:Y:S01]  /*e630*/  ISETP.GE.AND P6, PT, R145, R130.reuse, PT ;  /* 0x000000829100720c */ /* 0x080fe20003fc6270 */
[----:B------:R-:W-:Y:S01]  /*e640*/  IMAD.U32 R145, RZ, RZ, UR4 ;  /* 0x00000004ff917e24 */ /* 0x000fe2000f8e00ff */
[----:B------:R-:W-:Y:S02]  /*e650*/  I2FP.F32.S32 R147, R147 ;  /* 0x0000009300937245 */ /* 0x000fe40000201400 */
[----:B------:R-:W-:Y:S01]  /*e660*/  FSEL R103, R103, -INF , !P6 ;  /* 0xff80000067677808 */ /* 0x000fe20007000000 */
[----:B------:R-:W1:Y:S01]  /*e670*/  MUFU.TANH R24, R24 ;  /* 0x0000001800187308 */ /* 0x000e620000002400 */
[----:B---3--:R-:W-:Y:S01]  /*e680*/  FSEL R61, R32, -INF , !P3 ;  /* 0xff800000203d7808 */ /* 0x008fe20005800000 */
[----:B------:R-:W-:Y:S01]  /*e690*/  FMUL.FTZ R32, R68, UR24 ;  /* 0x0000001844207c20 */ /* 0x000fe20008410000 */
[----:B------:R-:W-:-:S02]  /*e6a0*/  ISETP.GE.AND P3, PT, R143, R130, PT ;  /* 0x000000828f00720c */ /* 0x000fc40003f66270 */
[----:B------:R-:W-:Y:S02]  /*e6b0*/  I2FP.F32.S32 R143, R143 ;  /* 0x0000008f008f7245 */ /* 0x000fe40000201400 */
[----:B------:R-:W-:Y:S01]  /*e6c0*/  LOP3.LUT R145, R145, 0x70, R152, 0xfe, !PT ;  /* 0x0000007091917812 */ /* 0x000fe200078efe98 */
[----:B------:R-:W3:Y:S01]  /*e6d0*/  MUFU.TANH R30, R30 ;  /* 0x0000001e001e7308 */ /* 0x000ee20000002400 */
[-C--:B------:R-:W-:Y:S01]  /*e6e0*/  ISETP.GE.AND P6, PT, R119, R130.reuse, PT ;  /* 0x000000827700720c */ /* 0x080fe20003fc6270 */
[----:B--2---:R-:W-:Y:S01]  /*e6f0*/  FFMA.FTZ R34, R143, UR6, R34 ;  /* 0x000000068f227c23 */ /* 0x004fe20008010022 */
[----:B------:R-:W-:Y:S01]  /*e700*/  I2FP.F32.S32 R119, R119 ;  /* 0x0000007700777245 */ /* 0x000fe20000201400 */
[----:B------:R-:W-:Y:S01]  /*e710*/  IMAD.U32 R143, RZ, RZ, UR4 ;  /* 0x00000004ff8f7e24 */ /* 0x000fe2000f8e00ff */
[----:B------:R-:W-:Y:S02]  /*e720*/  LOP3.LUT R141, R141, 0x58, R152, 0xfe, !PT ;  /* 0x000000588d8d7812 */ /* 0x000fe400078efe98 */
[----:B------:R-:W-:Y:S01]  /*e730*/  FSEL R117, R117, -INF , !P4 ;  /* 0xff80000075757808 */ /* 0x000fe20006000000 */
[----:B------:R-:W2:Y:S01]  /*e740*/  MUFU.TANH R32, R32 ;  /* 0x0000002000207308 */ /* 0x000ea20000002400 */
[----:B------:R-:W-:Y:S01]  /*e750*/  ISETP.GE.AND P4, PT, R145, R130, PT ;  /* 0x000000829100720c */ /* 0x000fe20003f86270 */
[----:B-1----:R-:W-:Y:S01]  /*e760*/  FFMA.FTZ R24, R119, UR6, R24 ;  /* 0x0000000677187c23 */ /* 0x002fe20008010018 */
[----:B------:R-:W-:Y:S01]  /*e770*/  I2FP.F32.S32 R145, R145 ;  /* 0x0000009100917245 */ /* 0x000fe20000201400 */
[----:B------:R-:W-:Y:S01]  /*e780*/  IMAD.U32 R119, RZ, RZ, UR4 ;  /* 0x00000004ff777e24 */ /* 0x000fe2000f8e00ff */
[----:B------:R-:W-:-:S02]  /*e790*/  FSEL R139, R139, -INF , !P2 ;  /* 0xff8000008b8b7808 */ /* 0x000fc40005000000 */
[----:B------:R-:W-:Y:S01]  /*e7a0*/  ISETP.GE.AND P2, PT, R141, R130, PT ;  /* 0x000000828d00720c */ /* 0x000fe20003f46270 */
[----:B------:R-:W1:Y:S01]  /*e7b0*/  MUFU.TANH R26, R26 ;  /* 0x0000001a001a7308 */ /* 0x000e620000002400 */
[----:B---3--:R-:W-:Y:S01]  /*e7c0*/  FFMA.FTZ R147, R147, UR6, R30 ;  /* 0x0000000693937c23 */ /* 0x008fe2000801001e */
[----:B------:R-:W-:Y:S02]  /*e7d0*/  I2FP.F32.S32 R141, R141 ;  /* 0x0000008d008d7245 */ /* 0x000fe40000201400 */
[--C-:B------:R-:W-:Y:S02]  /*e7e0*/  LOP3.LUT R143, R143, 0x18, R152.reuse, 0xfe, !PT ;  /* 0x000000188f8f7812 */ /* 0x100fe400078efe98 */
[----:B------:R-:W-:Y:S02]  /*e7f0*/  LOP3.LUT R119, R119, 0x20, R152, 0xfe, !PT ;  /* 0x0000002077777812 */ /* 0x000fe400078efe98 */
[----:B------:R-:W3:Y:S01]  /*e800*/  MUFU.TANH R114, R114 ;  /* 0x0000007200727308 */ /* 0x000ee20000002400 */
[----:B--2---:R-:W-:Y:S01]  /*e810*/  FFMA.FTZ R32, R145, UR6, R32 ;  /* 0x0000000691207c23 */ /* 0x004fe20008010020 */
[----:B------:R-:W-:-:S02]  /*e820*/  FSEL R145, R147, -INF , !P5 ;  /* 0xff80000093917808 */ /* 0x000fc40006800000 */
[----:B------:R-:W-:Y:S02]  /*e830*/  I2FP.F32.S32 R147, R143 ;  /* 0x0000008f00937245 */ /* 0x000fe40000201400 */
[----:B------:R-:W-:Y:S02]  /*e840*/  ISETP.GE.AND P5, PT, R143, R128, PT ;  /* 0x000000808f00720c */ /* 0x000fe40003fa6270 */
[----:B------:R-:W2:Y:S01]  /*e850*/  MUFU.TANH R110, R110 ;  /* 0x0000006e006e7308 */ /* 0x000ea20000002400 */
[----:B-1----:R-:W-:Y:S01]  /*e860*/  FFMA.FTZ R26, R141, UR6, R26 ;  /* 0x000000068d1a7c23 */ /* 0x002fe2000801001a */
[----:B------:R-:W-:Y:S01]  /*e870*/  LOP3.LUT R181, R181, 0x10, R152, 0xfe, !PT ;  /* 0x00000010b5b57812 */ /* 0x000fe200078efe98 */
[----:B------:R-:W-:Y:S01]  /*e880*/  IMAD.U32 R141, RZ, RZ, UR4 ;  /* 0x00000004ff8d7e24 */ /* 0x000fe2000f8e00ff */
[----:B------:R-:W-:Y:S02]  /*e890*/  FSEL R143, R32, -INF , !P4 ;  /* 0xff800000208f7808 */ /* 0x000fe40006000000 */
[----:B------:R-:W-:-:S02]  /*e8a0*/  I2FP.F32.S32 R191, R119 ;  /* 0x0000007700bf7245 */ /* 0x000fc40000201400 */
[----:B------:R-:W1:Y:S01]  /*e8b0*/  MUFU.TANH R122, R122 ;  /* 0x0000007a007a7308 */ /* 0x000e620000002400 */
[----:B---3--:R-:W-:Y:S01]  /*e8c0*/  FFMA.FTZ R58, R147, UR6, R114 ;  /* 0x00000006933a7c23 */ /* 0x008fe20008010072 */
[----:B------:R-:W-:Y:S01]  /*e8d0*/  FSEL R187, R26, -INF , !P2 ;  /* 0xff8000001abb7808 */ /* 0x000fe20005000000 */
[----:B------:R-:W-:Y:S01]  /*e8e0*/  IMAD.U32 R147, RZ, RZ, UR4 ;  /* 0x00000004ff937e24 */ /* 0x000fe2000f8e00ff */
[-C--:B------:R-:W-:Y:S02]  /*e8f0*/  ISETP.GE.AND P2, PT, R181, R128.reuse, PT ;  /* 0x00000080b500720c */ /* 0x080fe40003f46270 */
[----:B------:R-:W-:Y:S02]  /*e900*/  ISETP.GE.AND P4, PT, R119, R128, PT ;  /* 0x000000807700720c */ /* 0x000fe40003f86270 */
[----:B------:R-:W3:Y:S01]  /*e910*/  MUFU.TANH R30, R106 ;  /* 0x0000006a001e7308 */ /* 0x000ee20000002400 */
[----:B------:R-:W-:Y:S02]  /*e920*/  I2FP.F32.S32 R181, R181 ;  /* 0x000000b500b57245 */ /* 0x000fe40000201400 */
[----:B------:R-:W-:Y:S01]  /*e930*/  FSEL R119, R34, -INF , !P3 ;  /* 0xff80000022777808 */ /* 0x000fe20005800000 */
[----:B--2---:R-:W-:Y:S01]  /*e940*/  FFMA.FTZ R34, R191, UR6, R110 ;  /* 0x00000006bf227c23 */ /* 0x004fe2000801006e */
[----:B------:R-:W-:Y:S01]  /*e950*/  LOP3.LUT R141, R141, 0x28, R152, 0xfe, !PT ;  /* 0x000000288d8d7812 */ /* 0x000fe200078efe98 */
[----:B------:R-:W-:Y:S01]  /*e960*/  FFMA.FTZ R60, R181, UR6, R4 ;  /* 0x00000006b53c7c23 */ /* 0x000fe20008010004 */
[----:B------:R-:W-:Y:S01]  /*e970*/  LOP3.LUT R147, R147, 0x48, R152, 0xfe, !PT ;  /* 0x0000004893937812 */ /* 0x000fe200078efe98 */
[----:B------:R-:W2:Y:S01]  /*e980*/  MUFU.TANH R32, R90 ;  /* 0x0000005a00207308 */ /* 0x000ea20000002400 */
[----:B------:R-:W-:Y:S01]  /*e990*/  FSEL R181, R24, -INF , !P6 ;  /* 0xff80000018b57808 */ /* 0x000fe20007000000 */
[----:B------:R-:W-:Y:S01]  /*e9a0*/  IMAD.U32 R191, RZ, RZ, UR4 ;  /* 0x00000004ffbf7e24 */ /* 0x000fe2000f8e00ff */
[----:B------:R-:W-:-:S02]  /*e9b0*/  FSEL R34, R34, -INF , !P4 ;  /* 0xff80000022227808 */ /* 0x000fc40006000000 */
[-C--:B------:R-:W-:Y:S02]  /*e9c0*/  ISETP.GE.AND P6, PT, R189, R128.reuse, PT ;  /* 0x00000080bd00720c */ /* 0x080fe40003fc6270 */
[-C--:B------:R-:W-:Y:S01]  /*e9d0*/  ISETP.GE.AND P3, PT, R141, R128.reuse, PT ;  /* 0x000000808d00720c */ /* 0x080fe20003f66270 */
[----:B------:R-:W4:Y:S01]  /*e9e0*/  MUFU.TANH R26, R102 ;  /* 0x00000066001a7308 */ /* 0x000f220000002400 */
[-C--:B------:R-:W-:Y:S02]  /*e9f0*/  ISETP.GE.AND P4, PT, R147, R128.reuse, PT ;  /* 0x000000809300720c */ /* 0x080fe40003f86270 */
[----:B------:R-:W-:Y:S02]  /*ea00*/  I2FP.F32.S32 R189, R189 ;  /* 0x000000bd00bd7245 */ /* 0x000fe40000201400 */
[----:B------:R-:W-:Y:S02]  /*ea10*/  I2FP.F32.S32 R141, R141 ;  /* 0x0000008d008d7245 */ /* 0x000fe40000201400 */
[----:B------:R-:W-:Y:S01]  /*ea20*/  I2FP.F32.S32 R147, R147 ;  /* 0x0000009300937245 */ /* 0x000fe20000201400 */
[----:B------:R-:W5:Y:S01]  /*ea30*/  MUFU.TANH R4, R98 ;  /* 0x0000006200047308 */ /* 0x000f620000002400 */
[----:B------:R-:W-:Y:S01]  /*ea40*/  FSEL R110, R60, -INF , !P2 ;  /* 0xff8000003c6e7808 */ /* 0x000fe20005000000 */
[----:B-1----:R-:W-:Y:S01]  /*ea50*/  FFMA.FTZ R112, R189, UR6, R122 ;  /* 0x00000006bd707c23 */ /* 0x002fe2000801007a */
[----:B------:R-:W-:Y:S01]  /*ea60*/  ISETP.GE.AND P2, PT, R193, R128, PT ;  /* 0x00000080c100720c */ /* 0x000fe20003f46270 */
[----:B---3--:R-:W-:Y:S01]  /*ea70*/  FFMA.FTZ R30, R141, UR6, R30 ;  /* 0x000000068d1e7c23 */ /* 0x008fe2000801001e */
[----:B------:R-:W-:Y:S01]  /*ea80*/  I2FP.F32.S32 R193, R193 ;  /* 0x000000c100c17245 */ /* 0x000fe20000201400 */
[----:B--2---:R-:W-:Y:S01]  /*ea90*/  FFMA.FTZ R32, R147, UR6, R32 ;  /* 0x0000000693207c23 */ /* 0x004fe20008010020 */
[----:B------:R-:W-:Y:S01]  /*eaa0*/  IMAD.U32 R189, RZ, RZ, UR4 ;  /* 0x00000004ffbd7e24 */ /* 0x000fe2000f8e00ff */
[----:B------:R-:W1:Y:S01]  /*eab0*/  MUFU.TANH R24, R94 ;  /* 0x0000005e00187308 */ /* 0x000e620000002400 */
[----:B------:R-:W-:-:S02]  /*eac0*/  IMAD.U32 R141, RZ, RZ, UR4 ;  /* 0x00000004ff8d7e24 */ /* 0x000fc4000f8e00ff */
[----:B----4-:R-:W-:Y:S01]  /*ead0*/  FFMA.FTZ R26, R193, UR6, R26 ;  /* 0x00000006c11a7c23 */ /* 0x010fe2000801001a */
[----:B------:R-:W-:Y:S01]  /*eae0*/  IMAD.U32 R147, RZ, RZ, UR4 ;  /* 0x00000004ff937e24 */ /* 0x000fe2000f8e00ff */
[--C-:B------:R-:W-:Y:S01]  /*eaf0*/  LOP3.LUT R191, R191, 0x38, R152.reuse, 0xfe, !PT ;  /* 0x00000038bfbf7812 */ /* 0x100fe200078efe98 */
[----:B------:R-:W-:Y:S01]  /*eb00*/  IMAD.U32 R193, RZ, RZ, UR4 ;  /* 0x00000004ffc17e24 */ /* 0x000fe2000f8e00ff */
[--C-:B------:R-:W-:Y:S01]  /*eb10*/  LOP3.LUT R189, R189, 0x40, R152.reuse, 0xfe, !PT ;  /* 0x00000040bdbd7812 */ /* 0x100fe200078efe98 */
[----:B------:R-:W2:Y:S01]  /*eb20*/  MUFU.TANH R86, R86 ;  /* 0x0000005600567308 */ /* 0x000ea20000002400 */
[--C-:B------:R-:W-:Y:S02]  /*eb30*/  LOP3.LUT R141, R141, 0x50, R152.reuse, 0xfe, !PT ;  /* 0x000000508d8d7812 */ /* 0x100fe400078efe98 */
[----:B------:R-:W-:Y:S02]  /*eb40*/  LOP3.LUT R147, R147, 0x58, R152, 0xfe, !PT ;  /* 0x0000005893937812 */ /* 0x000fe400078efe98 */
[----:B------:R-:W-:-:S02]  /*eb50*/  FSEL R112, R112, -INF , !P6 ;  /* 0xff80000070707808 */ /* 0x000fc40007000000 */
[----:B------:R-:W-:Y:S01]  /*eb60*/  FSEL R58, R58, -INF , !P5 ;  /* 0xff8000003a3a7808 */ /* 0x000fe20006800000 */
[----:B------:R-:W3:Y:S01]  /*eb70*/  MUFU.TANH R82, R82 ;  /* 0x0000005200527308 */ /* 0x000ee20000002400 */
[----:B------:R-:W-:Y:S02]  /*eb80*/  FSEL R30, R30, -INF , !P3 ;  /* 0xff8000001e1e7808 */ /* 0x000fe40005800000 */
[----:B------:R-:W-:Y:S02]  /*eb90*/  FSEL R26, R26, -INF , !P2 ;  /* 0xff8000001a1a7808 */ /* 0x000fe40005000000 */
[-C--:B------:R-:W-:Y:S02]  /*eba0*/  ISETP.GE.AND P6, PT, R191, R128.reuse, PT ;  /* 0x00000080bf00720c */ /* 0x080fe40003fc6270 */
[-C--:B------:R-:W-:Y:S01]  /*ebb0*/  ISETP.GE.AND P5, PT, R189, R128.reuse, PT ;  /* 0x00000080bd00720c */ /* 0x080fe20003fa6270 */
[----:B------:R-:W4:Y:S01]  /*ebc0*/  MUFU.TANH R78, R78 ;  /* 0x0000004e004e7308 */ /* 0x000f220000002400 */
[----:B------:R-:W-:-:S02]  /*ebd0*/  ISETP.GE.AND P3, PT, R141, R128, PT ;  /* 0x000000808d00720c */ /* 0x000fc40003f66270 */
[----:B------:R-:W-:Y:S02]  /*ebe0*/  ISETP.GE.AND P2, PT, R147, R128, PT ;  /* 0x000000809300720c */ /* 0x000fe40003f46270 */
[----:B------:R-:W-:Y:S02]  /*ebf0*/  I2FP.F32.S32 R191, R191 ;  /* 0x000000bf00bf7245 */ /* 0x000fe40000201400 */
[----:B------:R-:W-:Y:S01]  /*ec00*/  I2FP.F32.S32 R189, R189 ;  /* 0x000000bd00bd7245 */ /* 0x000fe20000201400 */
[----:B------:R-:W4:Y:S01]  /*ec10*/  MUFU.TANH R74, R74 ;  /* 0x0000004a004a7308 */ /* 0x000f220000002400 */
[----:B------:R-:W-:Y:S01]  /*ec20*/  I2FP.F32.S32 R141, R141 ;  /* 0x0000008d008d7245 */ /* 0x000fe20000201400 */
[----:B-----5:R-:W-:Y:S01]  /*ec30*/  FFMA.FTZ R4, R191, UR6, R4 ;  /* 0x00000006bf047c23 */ /* 0x020fe20008010004 */
[----:B------:R-:W-:Y:S01]  /*ec40*/  I2FP.F32.S32 R147, R147 ;  /* 0x0000009300937245 */ /* 0x000fe20000201400 */
[----:B-1----:R-:W-:Y:S01]  /*ec50*/  FFMA.FTZ R24, R189, UR6, R24 ;  /* 0x00000006bd187c23 */ /* 0x002fe20008010018 */
[----:B------:R-:W-:-:S02]  /*ec60*/  IMAD.U32 R191, RZ, RZ, UR4 ;  /* 0x00000004ffbf7e24 */ /* 0x000fc4000f8e00ff */
[----:B--2---:R-:W-:Y:S01]  /*ec70*/  FFMA.FTZ R140, R141, UR6, R86 ;  /* 0x000000068d8c7c23 */ /* 0x004fe20008010056 */
[----:B------:R-:W-:Y:S01]  /*ec80*/  IMAD.U32 R141, RZ, RZ, UR4 ;  /* 0x00000004ff8d7e24 */ /* 0x000fe2000f8e00ff */
[----:B------:R-:W1:Y:S01]  /*ec90*/  MUFU.TANH R70, R70 ;  /* 0x0000004600467308 */ /* 0x000e620000002400 */
[----:B---3--:R-:W-:Y:S01]  /*eca0*/  FFMA.FTZ R82, R147, UR6, R82 ;  /* 0x0000000693527c23 */ /* 0x008fe20008010052 */
[----:B------:R-:W-:Y:S01]  /*ecb0*/  IMAD.U32 R189, RZ, RZ, UR4 ;  /* 0x00000004ffbd7e24 */ /* 0x000fe2000f8e00ff */
[--C-:B------:R-:W-:Y:S02]  /*ecc0*/  LOP3.LUT R193, R193, 0x68, R152.reuse, 0xfe, !PT ;  /* 0x00000068c1c17812 */ /* 0x100fe400078efe98 */
[--C-:B------:R-:W-:Y:S02]  /*ecd0*/  LOP3.LUT R141, R141, 0x60, R152.reuse, 0xfe, !PT ;  /* 0x000000608d8d7812 */ /* 0x100fe400078efe98 */
[----:B------:R-:W-:Y:S01]  /*ece0*/  FSEL R156, R82, -INF , !P2 ;  /* 0xff800000529c7808 */ /* 0x000fe20005000000 */
[----:B------:R-:W2:Y:S01]  /*ecf0*/  MUFU.TANH R66, R66 ;  /* 0x0000004200427308 */ /* 0x000ea20000002400 */
[----:B------:R-:W-:-:S02]  /*ed00*/  LOP3.LUT R191, R191, 0x70, R152, 0xfe, !PT ;  /* 0x00000070bfbf7812 */ /* 0x000fc400078efe98 */
[----:B------:R-:W-:Y:S01]  /*ed10*/  LOP3.LUT R189, R189, 0x78, R152, 0xfe, !PT ;  /* 0x00000078bdbd7812 */ /* 0x000fe200078efe98 */
[----:B------:R-:W-:Y:S01]  /*ed20*/  BAR.SYNC.DEFER_BLOCKING 0x0 ;  /* 0x0000000000007b1d */ /* 0x000fe20000010000 */
        /* <DEDUP_REMOVED lines=12> */
[----:B----4-:R-:W-:Y:S01]  /*edf0*/  FFMA.FTZ R78, R141, UR6, R78 ;  /* 0x000000068d4e7c23 */ /* 0x010fe2000801004e */
[----:B------:R-:W-:Y:S01]  /*ee00*/  I2FP.F32.S32 R189, R189 ;  /* 0x000000bd00bd7245 */ /* 0x000fe20000201400 */
[----:B------:R-:W-:Y:S02]  /*ee10*/  FFMA.FTZ R74, R193, UR6, R74 ;  /* 0x00000006c14a7c23 */ /* 0x000fe4000801004a */
[----:B-1----:R-:W-:Y:S01]  /*ee20*/  FFMA.FTZ R70, R191, UR6, R70 ;  /* 0x00000006bf467c23 */ /* 0x002fe20008010046 */
[----:B------:R-:W-:Y:S01]  /*ee30*/  FSEL R218, R78, -INF , !P6 ;  /* 0xff8000004eda7808 */ /* 0x000fe20007000000 */
[----:B--2---:R-:W-:Y:S01]  /*ee40*/  FFMA.FTZ R66, R189, UR6, R66 ;  /* 0x00000006bd427c23 */ /* 0x004fe20008010042 */
        /* <DEDUP_REMOVED lines=25> */
[----:B------:R-:W-:Y:S01]  /*efe0*/  IMAD R141, R60, R141, R64 ;  /* 0x0000008d3c8d7224 */ /* 0x000fe200078e0240 */
[----:B------:R-:W-:Y:S02]  /*eff0*/  LOP3.LUT R64, R62, UR4, RZ, 0x3c, !PT ;  /* 0x000000043e407c12 */ /* 0x000fe4000f8e3cff */
[C---:B------:R-:W-:Y:S02]  /*f000*/  ISETP.GT.U32.AND P2, PT, R60.reuse, R147, PT ;  /* 0x000000933c00720c */ /* 0x040fe40003f44070 */
[----:B------:R-:W-:Y:S02]  /*f010*/  ISETP.GT.U32.AND P3, PT, R60, R141, PT ;  /* 0x0000008d3c00720c */ /* 0x000fe40003f64070 */
[----:B------:R-:W-:-:S09]  /*f020*/  ISETP.GE.AND P4, PT, R64, RZ, PT ;  /* 0x000000ff4000720c */ /* 0x000fd20003f86270 */
        /* <DEDUP_REMOVED lines=9> */
[----:B------:R-:W-:Y:S02]  /*f0c0*/  ISETP.GE.AND P2, PT, R60, RZ, PT ;  /* 0x000000ff3c00720c */ /* 0x000fe40003f46270 */
[----:B------:R-:W-:-:S03]  /*f0d0*/  LOP3.LUT R60, RZ, R62, RZ, 0x33, !PT ;  /* 0x0000003eff3c7212 */ /* 0x000fc600078e33ff */
        /* <DEDUP_REMOVED lines=14> */
[----:B------:R-:W-:Y:S01]  /*f1c0*/  IMAD R60, R141, UR13, R60 ;  /* 0x0000000d8d3c7c24 */ /* 0x000fe2000f8e023c */
[----:B--2---:R-:W-:Y:S01]  /*f1d0*/  IADD3 R64, -R147, R64, RZ ;  /* 0x0000004093407210 */ /* 0x004fe20007ffe1ff */
[----:B------:R-:W-:-:S03]  /*f1e0*/  IMAD.WIDE.U32 R146, R141, UR12, RZ ;  /* 0x0000000c8d927c25 */ /* 0x000fc6000f8e00ff */
        /* <DEDUP_REMOVED lines=8> */
.L_x_1774:
[----:B------:R-:W-:-:S04]  /*f270*/  ULEA UR5, -UR12, URZ, 0x8 ;  /* 0x0000003f0c057291 */ /* 0x000fc8000f8e413f */
[----:B------:R-:W-:Y:S02]  /*f280*/  USHF.R.S32.HI UR4, URZ, 0x1f, UR5 ;  /* 0x0000001f3f047899 */ /* 0x000fe40008011405 */
[----:B------:R-:W-:-:S04]  /*f290*/  MOV R189, UR5 ;  /* 0x0000000500bd7c02 */ /* 0x000fc80008000f00 */
[----:B------:R-:W-:-:S07]  /*f2a0*/  MOV R68, UR4 ;  /* 0x0000000400447c02 */ /* 0x000fce0008000f00 */
.L_x_1775:
[----:B------:R-:W-:Y:S01]  /*f2b0*/  @!P0 IADD3 R191, P3, P2, R189, UR15, R178 ;  /* 0x0000000fbdbf8c10 */ /* 0x000fe2000fa7e0b2 */
[----:B------:R-:W-:Y:S01]  /*f2c0*/  IMAD.U32 R147, RZ, RZ, UR12 ;  /* 0x0000000cff937e24 */ /* 0x000fe2000f8e00ff */
[----:B------:R-:W-:Y:S01]  /*f2d0*/  ULDC.64 UR4, c[0x0][0x218] ;  /* 0x0000860000047ab9 */ /* 0x000fe20000000a00 */
[----:B------:R-:W-:Y:S01]  /*f2e0*/  IMAD.U32 R141, RZ, RZ, UR12 ;  /* 0x0000000cff8d7e24 */ /* 0x000fe2000f8e00ff */
[--C-:B------:R-:W-:Y:S01]  /*f2f0*/  @!P0 IADD3.X R70, R68, UR14, R179.reuse, P3, P2 ;  /* 0x0000000e44468c10 */ /* 0x100fe20009fe44b3 */
[----:B------:R-:W-:Y:S01]  /*f300*/  IMAD.U32 R66, RZ, RZ, UR12 ;  /* 0x0000000cff427e24 */ /* 0x000fe2000f8e00ff */
[----:B------:R-:W-:Y:S01]  /*f310*/  @!P0 LEA R146, P4, R191, UR4, 0x1 ;  /* 0x00000004bf928c11 */ /* 0x000fe2000f8808ff */
[----:B------:R-:W-:Y:S01]  /*f320*/  IMAD.U32 R64, RZ, RZ, UR13 ;  /* 0x0000000dff407e24 */ /* 0x000fe2000f8e00ff */
[----:B------:R-:W-:Y:S01]  /*f330*/  @!P0 LEA R72, P3, R147, R178, 0x6 ;  /* 0x000000b293488211 */ /* 0x000fe200078630ff */
[----:B------:R-:W-:Y:S01]  /*f340*/  IMAD.U32 R224, RZ, RZ, UR12 ;  /* 0x0000000cffe07e24 */ /* 0x000fe2000f8e00ff */
[----:B------:R-:W-:Y:S01]  /*f350*/  @!P0 LEA.HI.X R147, R191, UR5, R70, 0x1, P4 ;  /* 0x00000005bf938c11 */ /* 0x000fe2000a0f0c46 */
[----:B------:R-:W-:Y:S01]  /*f360*/  IMAD.U32 R62, RZ, RZ, UR12 ;  /* 0x0000000cff3e7e24 */ /* 0x000fe2000f8e00ff */
[----:B------:R-:W-:Y:S01]  /*f370*/  @!P0 LEA R228, P4, R189, R182, 0x1 ;  /* 0x000000b6bde48211 */ /* 0x000fe200078808ff */
[----:B------:R-:W-:Y:S01]  /*f380*/  IMAD.U32 R60, RZ, RZ, UR13 ;  /* 0x0000000dff3c7e24 */ /* 0x000fe2000f8e00ff */
[----:B------:R-:W-:Y:S01]  /*f390*/  @!P0 LEA R74, P2, R141, R178, 0x7 ;  /* 0x000000b28d4a8211 */ /* 0x000fe200078438ff */
[----:B------:R-:W-:Y:S01]  /*f3a0*/  @!P0 IMAD.WIDE.U32 R224, R224, 0x60, R178 ;  /* 0x00000060e0e08825 */ /* 0x000fe200078e00b2 */
[C---:B------:R-:W-:Y:S01]  /*f3b0*/  @!P0 LEA.HI.X R229, R189.reuse, R183, R68, 0x1, P4 ;  /* 0x000000b7bde58211 */ /* 0x040fe200020f0c44 */
[----:B------:R-:W-:Y:S01]  /*f3c0*/  @!UP0 UIMAD UR9, UR13, 0x60, URZ ;  /* 0x000000600d0988a4 */ /* 0x000fe2000f8e023f */
[-C--:B------:R-:W-:Y:S01]  /*f3d0*/  @!P0 LEA.HI.X R141, R66, R179.reuse, R64, 0x6, P3 ;  /* 0x000000b3428d8211 */ /* 0x080fe200018f3440 */
[----:B------:R-:W-:Y:S01]  /*f3e0*/  IMAD.U32 R222, RZ, RZ, UR12 ;  /* 0x0000000cffde7e24 */ /* 0x000fe2000f8e00ff */
[C---:B------:R-:W-:Y:S01]  /*f3f0*/  @!P0 IADD3 R72, P4, R189.reuse, R72, RZ ;  /* 0x00000048bd488210 */ /* 0x040fe20007f9e0ff */
[----:B------:R-:W-:Y:S01]  /*f400*/  IMAD.U32 R192, RZ, RZ, UR12 ;  /* 0x0000000cffc07e24 */ /* 0x000fe2000f8e00ff */
[----:B------:R-:W-:Y:S01]  /*f410*/  @!P0 LEA.HI.X R191, R62, R179, R60, 0x7, P2 ;  /* 0x000000b33ebf8211 */ /* 0x000fe200010f3c3c */
[----:B------:R-:W-:Y:S01]  /*f420*/  @!P0 IMAD.WIDE.U32 R222, R222, 0xa0, R178 ;  /* 0x000000a0dede8825 */ /* 0x000fe200078e00b2 */
[C---:B------:R-:W-:Y:S01]  /*f430*/  @!P0 IADD3 R60, P2, R189.reuse, R224, RZ ;  /* 0x000000e0bd3c8210 */ /* 0x040fe20007f5e0ff */
[----:B------:R-:W-:Y:S01]  /*f440*/  @!UP0 UIMAD UR18, UR13, 0xa0, URZ ;  /* 0x000000a00d1288a4 */ /* 0x000fe2000f8e023f */
[----:B------:R-:W-:Y:S01]  /*f450*/  @!P0 LEA R226, P5, R72, UR4, 0x1 ;  /* 0x0000000448e28c11 */ /* 0x000fe2000f8a08ff */
[----:B------:R-:W-:Y:S01]  /*f460*/  @!P0 IMAD.X R141, R68, 0x1, R141, P4 ;  /* 0x00000001448d8824 */ /* 0x000fe200020e068d */
[C---:B------:R-:W-:Y:S01]  /*f470*/  @!P0 IADD3 R74, P4, R189.reuse, R74, RZ ;  /* 0x0000004abd4a8210 */ /* 0x040fe20007f9e0ff */
[----:B------:R-:W-:Y:S01]  /*f480*/  @!P0 IMAD.WIDE.U32 R192, R192, 0xc0, R178 ;  /* 0x000000c0c0c08825 */ /* 0x000fe200078e00b2 */
[----:B------:R-:W-:Y:S01]  /*f490*/  @!P0 IADD3.X R225, R68, UR9, R225, P2, !PT ;  /* 0x0000000944e18c10 */ /* 0x000fe200097fe4e1 */
[----:B------:R-:W-:Y:S01]  /*f4a0*/  @!UP0 UIMAD UR9, UR13, 0xc0, URZ ;  /* 0x000000c00d0988a4 */ /* 0x000fe2000f8e023f */
[C---:B------:R-:W-:Y:S01]  /*f4b0*/  @!P0 IADD3 R62, P3, R189.reuse, R222, RZ ;  /* 0x000000debd3e8210 */ /* 0x040fe20007f7e0ff */
[----:B------:R1:W-:Y:S01]  /*f4c0*/  @P0 STS [R157+0x1000], RZ ;  /* 0x001000ff9d000388 */ /* 0x0003e20000000800 */
[----:B------:R-:W-:Y:S01]  /*f4d0*/  @!P0 LEA.HI.X R227, R72, UR5, R141, 0x1, P5 ;  /* 0x0000000548e38c11 */ /* 0x000fe2000a8f0c8d */
[----:B------:R-:W-:Y:S01]  /*f4e0*/  @!P0 IMAD.X R191, R68, 0x1, R191, P4 ;  /* 0x0000000144bf8824 */ /* 0x000fe200020e06bf */
[----:B------:R-:W-:Y:S01]  /*f4f0*/  @!P0 LEA R224, P5, R60, UR4, 0x1 ;  /* 0x000000043ce08c11 */ /* 0x000fe2000f8a08ff */
[----:B------:R1:W-:Y:S01]  /*f500*/  @P0 STS [R157+0x1004], RZ ;  /* 0x001004ff9d000388 */ /* 0x0003e20000000800 */
[----:B------:R-:W-:Y:S01]  /*f510*/  @!P0 IADD3 R64, P2, R189, R192, RZ ;  /* 0x000000c0bd408210 */ /* 0x000fe20007f5e0ff */
[----:B------:R-:W-:Y:S01]  /*f520*/  BSSY B0, `(.L_x_1776) ;  /* 0x000003a000007945 */ /* 0x000fe20003800000 */
[----:B------:R-:W-:Y:S01]  /*f530*/  @!P0 IADD3.X R223, R68, UR18, R223, P3, !PT ;  /* 0x0000001244df8c10 */ /* 0x000fe20009ffe4df */
[----:B------:R1:W-:Y:S01]  /*f540*/  @P0 STS.64 [R157+0x1008], RZ ;  /* 0x001008ff9d000388 */ /* 0x0003e20000000a00 */
[----:B------:R-:W-:-:S02]  /*f550*/  @!P0 LEA R222, P3, R62, UR4, 0x1 ;  /* 0x000000043ede8c11 */ /* 0x000fc4000f8608ff */
[----:B------:R-:W-:Y:S01]  /*f560*/  @!P0 LEA.HI.X R225, R60, UR5, R225, 0x1, P5 ;  /* 0x000000053ce18c11 */ /* 0x000fe2000a8f0ce1 */
[----:B------:R-:W-:Y:S01]  /*f570*/  @!PT LDS RZ, [RZ] ;  /* 0x00000000fffff984 */ /* 0x000fe20000000800 */
[----:B------:R-:W-:Y:S01]  /*f580*/  @!PT LDS RZ, [RZ] ;  /* 0x00000000fffff984 */ /* 0x000fe20000000800 */
[----:B------:R-:W-:Y:S01]  /*f590*/  @!PT LDS RZ, [RZ] ;  /* 0x00000000fffff984 */ /* 0x000fe20000000800 */
[----:B------:R2:W-:Y:S01]  /*f5a0*/  @!P0 LDGSTS.E.BYPASS.LTC128B.128 [R157+0x1000], desc[UR10][R228.64] ;  /* 0x01000000e49d8fae */ /* 0x0005e2000b901d4a */
[----:B------:R-:W-:Y:S02]  /*f5b0*/  @!P0 IADD3.X R193, R68, UR9, R193, P2, !PT ;  /* 0x0000000944c18c10 */ /* 0x000fe400097fe4c1 */
[----:B------:R-:W-:Y:S01]  /*f5c0*/  @!P0 LEA R190, P2, R64, UR4, 0x1 ;  /* 0x0000000440be8c11 */ /* 0x000fe2000f8408ff */
[----:B------:R1:W-:Y:S01]  /*f5d0*/  @P0 STS.128 [R157+0x1800], RZ ;  /* 0x001800ff9d000388 */ /* 0x0003e20000000c00 */
[----:B------:R-:W-:-:S03]  /*f5e0*/  @!P0 LEA.HI.X R223, R62, UR5, R223, 0x1, P3 ;  /* 0x000000053edf8c11 */ /* 0x000fc600098f0cdf */
        /* <DEDUP_REMOVED lines=14> */
[----:B--2---:R-:W-:-:S03]  /*f6d0*/  @!P0 LEA R228, P4, R74, UR4, 0x1 ;  /* 0x000000044ae48c11 */ /* 0x004fc6000f8808ff */
[----:B------:R1:W-:Y:S01]  /*f6e0*/  @P0 STS.128 [R157+0x3000], RZ ;  /* 0x003000ff9d000388 */ /* 0x0003e20000000c00 */
[----:B------:R-:W-:Y:S02]  /*f6f0*/  @!P0 LEA.HI.X R229, R74, UR5, R191, 0x1, P4 ;  /* 0x000000054ae58c11 */ /* 0x000fe4000a0f0cbf */
        /* <DEDUP_REMOVED lines=17> */
[----:B------:R-:W-:Y:S01]  /*f810*/  IMAD.U32 R60, RZ, RZ, UR12 ;  /* 0x0000000cff3c7e24 */ /* 0x000fe2000f8e00ff */
[----:B------:R-:W-:-:S03]  /*f820*/  UIMAD UR9, UR13, 0xe0, URZ ;  /* 0x000000e00d0978a4 */ /* 0x000fc6000f8e023f */
[----:B------:R-:W-:-:S03]  /*f830*/  IMAD.WIDE.U32 R178, R60, 0xe0, R178 ;  /* 0x000000e03cb27825 */ /* 0x000fc600078e00b2 */
[----:B------:R-:W-:-:S04]  /*f840*/  IADD3 R141, P0, R189, R178, RZ ;  /* 0x000000b2bd8d7210 */ /* 0x000fc80007f1e0ff */
[----:B------:R-:W-:Y:S02]  /*f850*/  IADD3.X R60, R68, UR9, R179, P0, !PT ;  /* 0x00000009443c7c10 */ /* 0x000fe400087fe4b3 */
[----:B-1----:R-:W-:-:S04]  /*f860*/  LEA R146, P0, R141, UR4, 0x1 ;  /* 0x000000048d927c11 */ /* 0x002fc8000f8008ff */
[----:B------:R-:W-:-:S05]  /*f870*/  LEA.HI.X R147, R141, UR5, R60, 0x1, P0 ;  /* 0x000000058d937c11 */ /* 0x000fca00080f0c3c */
[----:B------:R-:W-:Y:S01]  /*f880*/  @!PT LDS RZ, [RZ] ;  /* 0x00000000fffff984 */ /* 0x000fe20000000800 */
[----:B------:R-:W-:Y:S01]  /*f890*/  @!PT LDS RZ, [RZ] ;  /* 0x00000000fffff984 */ /* 0x000fe20000000800 */
[----:B------:R-:W-:Y:S01]  /*f8a0*/  @!PT LDS RZ, [RZ] ;  /* 0x00000000fffff984 */ /* 0x000fe20000000800 */
[----:B------:R2:W-:Y:S04]  /*f8b0*/  LDGSTS.E.BYPASS.LTC128B.128 [R157+0x4800], desc[UR10][R146.64] ;  /* 0x04800000929d7fae */ /* 0x0005e8000b901d4a */
.L_x_1777:
[----:B------:R-:W-:Y:S05]  /*f8c0*/  BSYNC B0 ;  /* 0x0000000000007941 */ /* 0x000fea0003800000 */
.L_x_1776:
[----:B------:R-:W0:Y:S01]  /*f8d0*/  LDGDEPBAR ;  /* 0x00000000000079af */ /* 0x000e220000000000 */
[----:B------:R-:W-:-:S04]  /*f8e0*/  LEA R182, P0, R189, R182, 0x1 ;  /* 0x000000b6bdb67211 */ /* 0x000fc800078008ff */
[----:B------:R-:W-:-:S09]  /*f8f0*/  LEA.HI.X R183, R189, R183, R68, 0x1, P0 ;  /* 0x000000b7bdb77211 */ /* 0x000fd200000f0c44 */
.L_x_1773:
        /* <DEDUP_REMOVED lines=68> */
[----:B---3--:R-:W-:-:S04]  /*fd40*/  FMNMX.FTZ R108, R141, R108, !PT ;  /* 0x0000006c8d6c7209 */ /* 0x008fc80007810000 */
[C---:B------:R-:W-:Y:S01]  /*fd50*/  FSETP.NEU.FTZ.AND P2, PT, R108.reuse, -INF , PT ;  /* 0xff8000006c00780b */ /* 0x040fe20003f5d000 */
[----:B------:R-:W-:-:S05]  /*fd60*/  FMUL.FTZ R106, R108, UR4 ;  /* 0x000000046c6a7c20 */ /* 0x000fca0008410000 */
[----:B------:R-:W-:-:S05]  /*fd70*/  FSEL R106, R106, RZ, P2 ;  /* 0x000000ff6a6a7208 */ /* 0x000fca0001000000 */
        /* <DEDUP_REMOVED lines=25> */
[--C-:B-12---:R-:W-:Y:S01]  /*ff10*/  FFMA.FTZ R146, R133, UR4, -R106.reuse ;  /* 0x0000000485927c23 */ /* 0x106fe2000801086a */
        /* <DEDUP_REMOVED lines=57> */
[----:B------:R-:W-:-:S03]  /*102b0*/  FFMA.FTZ R41, R41, UR4, -R106 ;  /* 0x0000000429297c23 */ /* 0x000fc6000801086a */
[----:B------:R-:W-:-:S03]  /*102c0*/  FMNMX.FTZ R61, R216, R61, !PT ;  /* 0x0000003dd83d7209 */ /* 0x000fc60007810000 */
[----:B------:R-:W3:Y:S01]  /*102d0*/  MUFU.EX2 R137, R137 ;  /* 0x0000008900897308 */ /* 0x000ee20000000800 */
[----:B------:R-:W-:-:S04]  /*102e0*/  FMNMX.FTZ R61, R156, R61, !PT ;  /* 0x0000003d9c3d7209 */ /* 0x000fc80007810000 */
[----:B------:R-:W-:-:S03]  /*102f0*/  FMNMX.FTZ R61, R212, R61, !PT ;  /* 0x0000003dd43d7209 */ /* 0x000fc60007810000 */
[----:B------:R-:W-:Y:S01]  /*10300*/  MUFU.EX2 R136, R136 ;  /* 0x0000008800887308 */ /* 0x000fe20000000800 */
[----:B------:R-:W-:-:S04]  /*10310*/  FMNMX.FTZ R61, R218, R61, !PT ;  /* 0x0000003dda3d7209 */ /* 0x000fc80007810000 */
[----:B------:R-:W-:-:S03]  /*10320*/  FMNMX.FTZ R61, R208, R61, !PT ;  /* 0x0000003dd03d7209 */ /* 0x000fc60007810000 */
[----:B------:R-:W4:Y:S01]  /*10330*/  MUFU.EX2 R133, R133 ;  /* 0x0000008500857308 */ /* 0x000f220000000800 */
        /* <DEDUP_REMOVED lines=15> */
[----:B------:R-:W-:Y:S01]  /*10430*/  FMNMX.FTZ R33, R188, R61, !PT ;  /* 0x0000003dbc217209 */ /* 0x000fe20007810000 */
[----:B------:R-:W-:-:S03]  /*10440*/  FFMA.FTZ R61, R7, UR4, -R106 ;  /* 0x00000004073d7c23 */ /* 0x000fc6000801086a */
        /* <DEDUP_REMOVED lines=41> */
[----:B------:R-:W5:Y:S06]  /*106e0*/  SHFL.BFLY PT, R60, R15, 0x2, 0x1f ;  /* 0x0c401f000f3c7f89 */ /* 0x000f6c00000e0000 */
[----:B------:R-:W-:Y:S08]  /*106f0*/  MUFU.EX2 R91, R91 ;  /* 0x0000005b005b7308 */ /* 0x000ff00000000800 */
[----:B------:R-:W-:Y:S08]  /*10700*/  MUFU.EX2 R90, R90 ;  /* 0x0000005a005a7308 */ /* 0x000ff00000000800 */
[----:B------:R-:W-:Y:S01]  /*10710*/  MUFU.EX2 R89, R89 ;  /* 0x0000005900597308 */ /* 0x000fe20000000800 */
[----:B-----5:R-:W-:-:S05]  /*10720*/  FMNMX.FTZ R13, R15, R60, !PT ;  /* 0x0000003c0f0d7209 */ /* 0x020fca0007810000 */
[----:B------:R-:W5:Y:S02]  /*10730*/  SHFL.BFLY PT, R60, R13, 0x1, 0x1f ;  /* 0x0c201f000d3c7f89 */ /* 0x000f6400000e0000 */
[----:B------:R-:W-:Y:S08]  /*10740*/  MUFU.EX2 R88, R88 ;  /* 0x0000005800587308 */ /* 0x000ff00000000800 */
[----:B------:R-:W-:Y:S08]  /*10750*/  MUFU.EX2 R87, R87 ;  /* 0x0000005700577308 */ /* 0x000ff00000000800 */
[----:B------:R-:W-:Y:S01]  /*10760*/  MUFU.EX2 R86, R86 ;  /* 0x0000005600567308 */ /* 0x000fe20000000800 */
[----:B-----5:R-:W-:Y:S01]  /*10770*/  FMNMX.FTZ R107, R13, R60, !PT ;  /* 0x0000003c0d6b7209 */ /* 0x020fe20007810000 */
[----:B------:R-:W-:-:S06]  /*10780*/  FFMA.FTZ R60, R5, UR4, -R106 ;  /* 0x00000004053c7c23 */ /* 0x000fcc000801086a */
[----:B------:R-:W-:Y:S01]  /*10790*/  MUFU.EX2 R85, R85 ;  /* 0x0000005500557308 */ /* 0x000fe20000000800 */
[C---:B------:R-:W-:Y:S01]  /*107a0*/  FSETP.NEU.FTZ.AND P0, PT, R107.reuse, -INF , PT ;  /* 0xff8000006b00780b */ /* 0x040fe20003f1d000 */
[----:B------:R-:W-:-:S05]  /*107b0*/  FMUL.FTZ R59, R107, UR4 ;  /* 0x000000046b3b7c20 */ /* 0x000fca0008410000 */
[----:B------:R-:W-:Y:S01]  /*107c0*/  FSEL R59, R59, RZ, P0 ;  /* 0x000000ff3b3b7208 */ /* 0x000fe20000000000 */
[----:B------:R-:W-:Y:S04]  /*107d0*/  MUFU.EX2 R84, R84 ;  /* 0x0000005400547308 */ /* 0x000fe80000000800 */
[--C-:B------:R-:W-:Y:S01]  /*107e0*/  FFMA.FTZ R109, R8, UR4, -R59.reuse ;  /* 0x00000004086d7c23 */ /* 0x100fe2000801083b */
[----:B------:R-:W-:Y:S01]  /*107f0*/  FSEL R8, R107, RZ, P0 ;  /* 0x000000ff6b087208 */ /* 0x000fe20000000000 */
[--C-:B------:R-:W-:Y:S01]  /*10800*/  FFMA.FTZ R113, R10, UR4, -R59.reuse ;  /* 0x000000040a717c23 */ /* 0x100fe2000801083b */
[----:B------:R-:W-:Y:S01]  /*10810*/  FSEL R10, R108, RZ, P2 ;  /* 0x000000ff6c0a7208 */ /* 0x000fe20001000000 */
[--C-:B------:R-:W-:Y:S01]  /*10820*/  FFMA.FTZ R190, R18, UR4, -R59.reuse ;  /* 0x0000000412be7c23 */ /* 0x100fe2000801083b */
[--C-:B------:R-:W-:Y:S01]  /*10830*/  FFMA.FTZ R143, R20, UR4, -R59.reuse ;  /* 0x00000004148f7c23 */ /* 0x100fe2000801083b */
[----:B------:R-:W-:Y:S01]  /*10840*/  FADD.FTZ R8, R129, -R8 ;  /* 0x8000000881087221 */ /* 0x000fe20000010000 */
[--C-:B------:R-:W-:Y:S01]  /*10850*/  FFMA.FTZ R178, R112, UR4, -R59.reuse ;  /* 0x0000000470b27c23 */ /* 0x100fe2000801083b */
[----:B------:R-:W-:Y:S01]  /*10860*/  FADD.FTZ R5, R131, -R10 ;  /* 0x8000000a83057221 */ /* 0x000fe20000010000 */
[--C-:B------:R-:W-:Y:S01]  /*10870*/  FFMA.FTZ R139, R22, UR4, -R59.reuse ;  /* 0x00000004168b7c23 */ /* 0x100fe2000801083b */
[----:B------:R-:W-:Y:S01]  /*10880*/  FMUL.FTZ R179, R8, UR4 ;  /* 0x0000000408b37c20 */ /* 0x000fe20008410000 */
[--C-:B------:R-:W-:Y:S01]  /*10890*/  FFMA.FTZ R135, R16, UR4, -R59.reuse ;  /* 0x0000000410877c23 */ /* 0x100fe2000801083b */
[----:B------:R-:W5:Y:S01]  /*108a0*/  LDSM.16.MT88.4 R8, [R184+0x5000] ;  /* 0x00500000b808783b */ /* 0x000f620000004200 */
[----:B------:R-:W-:Y:S01]  /*108b0*/  FMUL.FTZ R181, R5, UR4 ;  /* 0x0000000405b57c20 */ /* 0x000fe20008410000 */
[----:B------:R-:W-:Y:S01]  /*108c0*/  MUFU.EX2 R190, R190 ;  /* 0x000000be00be7308 */ /* 0x000fe20000000800 */
[--C-:B------:R-:W-:Y:S01]  /*108d0*/  FFMA.FTZ R134, R58, UR4, -R59.reuse ;  /* 0x000000043a867c23 */ /* 0x100fe2000801083b */
[----:B------:R-:W5:Y:S01]  /*108e0*/  LDSM.16.MT88.4 R16, [R177+0x5000] ;  /* 0x00500000b110783b */ /* 0x000f620000004200 */
[--C-:B------:R-:W-:Y:S01]  /*108f0*/  FFMA.FTZ R58, R26, UR4, -R59.reuse ;  /* 0x000000041a3a7c23 */ /* 0x100fe2000801083b */
[--C-:B------:R-:W-:Y:S01]  /*10900*/  FFMA.FTZ R112, R24, UR4, -R59.reuse ;  /* 0x0000000418707c23 */ /* 0x100fe2000801083b */
[--C-:B------:R-:W-:Y:S01]  /*10910*/  FFMA.FTZ R125, R14, UR4, -R59.reuse ;  /* 0x000000040e7d7c23 */ /* 0x100fe2000801083b */
[----:B------:R-:W5:Y:S01]  /*10920*/  LDSM.16.MT88.4 R24, [R184+0x5400] ;  /* 0x00540000b818783b */ /* 0x000f620000004200 */
[--C-:B------:R-:W-:Y:S01]  /*10930*/  FFMA.FTZ R117, R12, UR4, -R59.reuse ;  /* 0x000000040c757c23 */ /* 0x100fe2000801083b */
[----:B------:R-:W4:Y:S01]  /*10940*/  MUFU.EX2 R143, R143 ;  /* 0x0000008f008f7308 */ /* 0x000f220000000800 */
[----:B-1----:R-:W-:Y:S01]  /*10950*/  F2FP.F16.F32.PACK_AB R12, R147, R192 ;  /* 0x000000c0930c723e */ /* 0x002fe200000000ff */
[--C-:B------:R-:W-:Y:S01]  /*10960*/  FFMA.FTZ R144, R110, UR4, -R59.reuse ;  /* 0x000000046e907c23 */ /* 0x100fe2000801083b */
[----:B--2---:R-:W-:Y:S01]  /*10970*/  F2FP.F16.F32.PACK_AB R14, R141, R180 ;  /* 0x000000b48d0e723e */ /* 0x004fe200000000ff */
[--C-:B------:R-:W-:Y:S01]  /*10980*/  FFMA.FTZ R111, R4, UR4, -R59.reuse ;  /* 0x00000004046f7c23 */ /* 0x100fe2000801083b */
[--C-:B------:R-:W-:Y:S01]  /*10990*/  FFMA.FTZ R110, R6, UR4, -R59.reuse ;  /* 0x00000004066e7c23 */ /* 0x100fe2000801083b */
[--C-:B------:R-:W-:Y:S01]  /*109a0*/  FFMA.FTZ R124, R34, UR4, -R59.reuse ;  /* 0x00000004227c7c23 */ /* 0x100fe2000801083b */
[----:B------:R-:W1:Y:S01]  /*109b0*/  LDSM.16.MT88.4 R4, [R177+0x5400] ;  /* 0x00540000b104783b */ /* 0x000e620000004200 */
[----:B------:R-:W-:Y:S01]  /*109c0*/  MUFU.EX2 R178, R178 ;  /* 0x000000b200b27308 */ /* 0x000fe20000000800 */
[--C-:B------:R-:W-:Y:S01]  /*109d0*/  FFMA.FTZ R123, R32, UR4, -R59.reuse ;  /* 0x00000004207b7c23 */ /* 0x100fe2000801083b */
[----:B---3--:R-:W-:Y:S01]  /*109e0*/  F2FP.F16.F32.PACK_AB R32, R137, R146 ;  /* 0x000000928920723e */ /* 0x008fe200000000ff */
[--C-:B------:R-:W-:Y:S01]  /*109f0*/  FFMA.FTZ R120, R30, UR4, -R59.reuse ;  /* 0x000000041e787c23 */ /* 0x100fe2000801083b */
[----:B----4-:R-:W-:Y:S01]  /*10a00*/  F2FP.F16.F32.PACK_AB R34, R133, R136 ;  /* 0x000000888522723e */ /* 0x010fe200000000ff */
[--C-:B------:R-:W-:Y:S01]  /*10a10*/  FFMA.FTZ R119, R28, UR4, -R59.reuse ;  /* 0x000000041c777c23 */ /* 0x100fe2000801083b */
[--C-:B------:R-:W-:Y:S01]  /*10a20*/  FFMA.FTZ R128, R220, UR4, -R59.reuse ;  /* 0x00000004dc807c23 */ /* 0x100fe2000801083b */
[----:B------:R-:W-:Y:S01]  /*10a30*/  LDSM.16.MT88.4 R28, [R177+0x5800] ;  /* 0x00580000b11c783b */ /* 0x000fe20000004200 */
[----:B------:R-:W2:Y:S01]  /*10a40*/  MUFU.EX2 R139, R139 ;  /* 0x0000008b008b7308 */ /* 0x000ea20000000800 */
[----:B------:R-:W-:Y:S01]  /*10a50*/  F2FP.F16.F32.PACK_AB R13, R143, R190 ;  /* 0x000000be8f0d723e */ /* 0x000fe200000000ff */
        /* <DEDUP_REMOVED lines=16> */
[----:B------:R-:W-:-:S06]  /*10b60*/  FFMA.FTZ R56, R56, UR4, -R59 ;  /* 0x0000000438387c23 */ /* 0x000fcc000801083b */
        /* <DEDUP_REMOVED lines=8> */
[----:B------:R-:W2:Y:S01]  /*10bf0*/  MUFU.EX2 R135, R135 ;  /* 0x0000008700877308 */ /* 0x000ea20000000800 */
[-C--:B----4-:R-:W-:Y:S01]  /*10c00*/  FMUL.FTZ R166, R166, R179.reuse ;  /* 0x000000b3a6a67220 */ /* 0x090fe20000410000 */
[-C--:B------:R-:W-:Y:S01]  /*10c10*/  FMUL.FTZ R167, R167, R179.reuse ;  /* 0x000000b3a7a77220 */ /* 0x080fe20000410000 */
[-C--:B------:R-:W-:Y:S01]  /*10c20*/  FMUL.FTZ R162, R162, R179.reuse ;  /* 0x000000b3a2a27220 */ /* 0x080fe20000410000 */
[-C--:B------:R-:W-:Y:S01]  /*10c30*/  FMUL.FTZ R163, R163, R179.reuse ;  /* 0x000000b3a3a37220 */ /* 0x080fe20000410000 */
[-C--:B------:R-:W-:Y:S01]  /*10c40*/  FMUL.FTZ R22, R174, R179.reuse ;  /* 0x000000b3ae167220 */ /* 0x080fe20000410000 */
[----:B------:R-:W-:Y:S01]  /*10c50*/  FMUL.FTZ R23, R175, R179 ;  /* 0x000000b3af177220 */ /* 0x000fe20000410000 */
[----:B------:R-:W-:Y:S01]  /*10c60*/  FMUL.FTZ R169, R169, R181 ;  /* 0x000000b5a9a97220 */ /* 0x000fe20000410000 */
[----:B------:R-:W-:Y:S01]  /*10c70*/  MUFU.EX2 R134, R134 ;  /* 0x0000008600867308 */ /* 0x000fe20000000800 */
[C---:B-----5:R-:W-:Y:S01]  /*10c80*/  HMMA.16816.F32 R164, R12.reuse, R8, R164 ;  /* 0x000000080ca4723c */ /* 0x060fe200000018a4 */
[-C--:B------:R-:W-:Y:S01]  /*10c90*/  FMUL.FTZ R170, R170, R179.reuse ;  /* 0x000000b3aaaa7220 */ /* 0x080fe20000410000 */
[----:B------:R-:W-:Y:S01]  /*10ca0*/  FMUL.FTZ R171, R171, R179 ;  /* 0x000000b3abab7220 */ /* 0x000fe20000410000 */
[--C-:B------:R-:W-:Y:S01]  /*10cb0*/  FFMA.FTZ R172, R202, UR4, -R59.reuse ;  /* 0x00000004caac7c23 */ /* 0x100fe2000801083b */
[--C-:B------:R-:W-:Y:S01]  /*10cc0*/  FFMA.FTZ R174, R200, UR4, -R59.reuse ;  /* 0x00000004c8ae7c23 */ /* 0x100fe2000801083b */
[--C-:B------:R-:W-:Y:S01]  /*10cd0*/  FFMA.FTZ R173, R198, UR4, -R59.reuse ;  /* 0x00000004c6ad7c23 */ /* 0x100fe2000801083b */
[C---:B------:R-:W-:Y:S01]  /*10ce0*/  HMMA.16816.F32 R160, R12.reuse, R10, R160 ;  /* 0x0000000a0ca0723c */ /* 0x040fe200000018a0 */
[----:B------:R-:W3:Y:S01]  /*10cf0*/  MUFU.EX2 R125, R125 ;  /* 0x0000007d007d7308 */ /* 0x000ee20000000800 */
[----:B------:R-:W4:Y:S01]  /*10d00*/  LDSM.16.MT88.4 R8, [R184+0x5800] ;  /* 0x00580000b808783b */ /* 0x000f220000004200 */
[----:B--2---:R-:W-:Y:S01]  /*10d10*/  F2FP.F16.F32.PACK_AB R33, R135, R144 ;  /* 0x000000908721723e */ /* 0x004fe200000000ff */
[--C-:B------:R-:W-:Y:S01]  /*10d20*/  FFMA.FTZ R175, R194, UR4, -R59.reuse ;  /* 0x00000004c2af7c23 */ /* 0x100fe2000801083b */
[----:B------:R-:W-:Y:S01]  /*10d30*/  FFMA.FTZ R192, R153, R181, R192 ;  /* 0x000000b599c07223 */ /* 0x000fe200000100c0 */
[C---:B------:R-:W-:Y:S01]  /*10d40*/  HMMA.16816.F32 R20, R12.reuse, R16, R20 ;  /* 0x000000100c14723c */ /* 0x040fe20000001814 */
[--C-:B------:R-:W-:Y:S01]  /*10d50*/  FFMA.FTZ R181, R132, UR4, -R59.reuse ;  /* 0x0000000484b57c23 */ /* 0x100fe2000801083b */
[----:B------:R-:W-:Y:S01]  /*10d60*/  FFMA.FTZ R190, R155, R179, R190 ;  /* 0x000000b39bbe7223 */ /* 0x000fe200000100be */
[----:B------:R-:W-:Y:S01]  /*10d70*/  MUFU.EX2 R124, R124 ;  /* 0x0000007c007c7308 */ /* 0x000fe20000000800 */
[----:B------:R-:W-:Y:S01]  /*10d80*/  FADD.FTZ R153, R147, R192 ;  /* 0x000000c093997221 */ /* 0x000fe20000010000 */
[----:B------:R-:W-:Y:S01]  /*10d90*/  FFMA.FTZ R132, R142, UR4, -R59 ;  /* 0x000000048e847c23 */ /* 0x000fe2000801083b */
[----:B------:R-:W-:Y:S01]  /*10da0*/  HMMA.16816.F32 R16, R12, R18, R168 ;  /* 0x000000120c10723c */ /* 0x000fe200000018a8 */
[----:B------:R-:W-:Y:S01]  /*10db0*/  FADD.FTZ R143, R143, R190 ;  /* 0x000000be8f8f7221 */ /* 0x000fe20000010000 */
[----:B------:R-:W-:Y:S01]  /*10dc0*/  FADD.FTZ R180, R180, R153 ;  /* 0x00000099b4b47221 */ /* 0x000fe20000010000 */
[----:B------:R-:W-:-:S02]  /*10dd0*/  FFMA.FTZ R155, R46, UR4, -R59 ;  /* 0x000000042e9b7c23 */ /* 0x000fc4000801083b */
[----:B------:R-:W2:Y:S01]  /*10de0*/  MUFU.EX2 R117, R117 ;  /* 0x0000007500757308 */ /* 0x000ea20000000800 */
[----:B---3--:R-:W-:Y:S01]  /*10df0*/  F2FP.F16.F32.PACK_AB R35, R125, R134 ;  /* 0x000000867d23723e */ /* 0x008fe200000000ff */
        /* <DEDUP_REMOVED lines=12> */
[----:B------:R-:W3:Y:S01]  /*10ec0*/  MUFU.EX2 R113, R113 ;  /* 0x0000007100717308 */ /* 0x000ee20000000800 */
[----:B------:R-:W5:Y:S01]  /*10ed0*/  LDSM.16.MT88.4 R24, [R184+0x5c00] ;  /* 0x005c0000b818783b */ /* 0x000f620000004200 */
[----:B--2---:R-:W-:Y:S01]  /*10ee0*/  F2FP.F16.F32.PACK_AB R13, R117, R124 ;  /* 0x0000007c750d723e */ /* 0x004fe200000000ff */
[----:B------:R-:W-:Y:S01]  /*10ef0*/  FADD.FTZ R146, R146, R141 ;  /* 0x0000008d92927221 */ /* 0x000fe20000010000 */
[----:B------:R-:W-:Y:S01]  /*10f00*/  FADD.FTZ R144, R144, R139 ;  /* 0x0000008b90907221 */ /* 0x000fe20000010000 */
[C---:B-1----:R-:W-:Y:S01]  /*10f10*/  HMMA.16816.F32 R20, R32.reuse, R4, R20 ;  /* 0x000000042014723c */ /* 0x042fe20000001814 */
[--C-:B------:R-:W-:Y:S01]  /*10f20*/  FFMA.FTZ R139, R2, UR4, -R59.reuse ;  /* 0x00000004028b7c23 */ /* 0x100fe2000801083b */
[----:B------:R-:W-:Y:S01]  /*10f30*/  FADD.FTZ R137, R137, R146 ;  /* 0x0000009289897221 */ /* 0x000fe20000010000 */
[----:B------:R-:W-:Y:S01]  /*10f40*/  MUFU.EX2 R58, R58 ;  /* 0x0000003a003a7308 */ /* 0x000fe20000000800 */
[----:B------:R-:W-:Y:S01]  /*10f50*/  FADD.FTZ R135, R135, R144 ;  /* 0x0000009087877221 */ /* 0x000fe20000010000 */
[----:B------:R-:W-:Y:S01]  /*10f60*/  FFMA.FTZ R2, R116, UR4, -R59 ;  /* 0x0000000474027c23 */ /* 0x000fe2000801083b */
[----:B------:R-:W-:Y:S01]  /*10f70*/  HMMA.16816.F32 R16, R32, R6, R16 ;  /* 0x000000062010723c */ /* 0x000fe20000001810 */
[----:B------:R-:W1:Y:S01]  /*10f80*/  LDSM.16.MT88.4 R4, [R177+0x5c00] ;  /* 0x005c0000b104783b */ /* 0x000e620000004200 */
[----:B------:R-:W-:Y:S01]  /*10f90*/  FADD.FTZ R136, R136, R137 ;  /* 0x0000008988887221 */ /* 0x000fe20000010000 */
[----:B------:R-:W-:-:S02]  /*10fa0*/  FADD.FTZ R134, R134, R135 ;  /* 0x0000008786867221 */ /* 0x000fc40000010000 */
[----:B------:R-:W2:Y:S01]  /*10fb0*/  MUFU.EX2 R109, R109 ;  /* 0x0000006d006d7308 */ /* 0x000ea20000000800 */
[----:B---3--:R-:W-:Y:S01]  /*10fc0*/  F2FP.F16.F32.PACK_AB R15, R113, R120 ;  /* 0x00000078710f723e */ /* 0x008fe200000000ff */
[----:B------:R-:W-:Y:S01]  /*10fd0*/  FADD.FTZ R133, R133, R136 ;  /* 0x0000008885857221 */ /* 0x000fe20000010000 */
[----:B------:R-:W-:Y:S01]  /*10fe0*/  F2FP.F16.F32.PACK_AB R32, R105, R114 ;  /* 0x000000726920723e */ /* 0x000fe200000000ff */
[----:B------:R-:W-:Y:S01]  /*10ff0*/  FADD.FTZ R125, R125, R134 ;  /* 0x000000867d7d7221 */ /* 0x000fe20000010000 */
[----:B------:R-:W-:Y:S01]  /*11000*/  F2FP.F16.F32.PACK_AB R34, R103, R104 ;  /* 0x000000686722723e */ /* 0x000fe200000000ff */
[----:B------:R-:W-:Y:S02]  /*11010*/  FADD.FTZ R130, R130, R133 ;  /* 0x0000008582827221 */ /* 0x000fe40000010000 */
[----:B------:R-:W-:Y:S01]  /*11020*/  MUFU.EX2 R111, R111 ;  /* 0x0000006f006f7308 */ /* 0x000fe20000000800 */
[----:B----4-:R-:W-:Y:S01]  /*11030*/  HMMA.16816.F32 R164, R12, R8, R164 ;  /* 0x000000080ca4723c */ /* 0x010fe200000018a4 */
[----:B------:R-:W-:Y:S01]  /*11040*/  FADD.FTZ R124, R124, R125 ;  /* 0x0000007d7c7c7221 */ /* 0x000fe20000010000 */
[----:B------:R-:W-:-:S03]  /*11050*/  FADD.FTZ R121, R121, R130 ;  /* 0x0000008279797221 */ /* 0x000fc60000010000 */
[----:B------:R-:W-:Y:S01]  /*11060*/  FADD.FTZ R117, R117, R124 ;  /* 0x0000007c75757221 */ /* 0x000fe20000010000 */
[C---:B------:R-:W-:Y:S01]  /*11070*/  HMMA.16816.F32 R160, R12.reuse, R10, R160 ;  /* 0x0000000a0ca0723c */ /* 0x040fe200000018a0 */
[----:B------:R-:W3:Y:S01]  /*11080*/  MUFU.EX2 R110, R110 ;  /* 0x0000006e006e7308 */ /* 0x000ee20000000800 */
[----:B------:R-:W4:Y:S01]  /*11090*/  LDSM.16.MT88.4 R8, [R184+0x6000] ;  /* 0x00600000b808783b */ /* 0x000f220000004200 */
[----:B--2---:R-:W-:Y:S01]  /*110a0*/  F2FP.F16.F32.PACK_AB R33, R109, R58 ;  /* 0x0000003a6d21723e */ /* 0x004fe200000000ff */
[----:B------:R-:W-:Y:S01]  /*110b0*/  FADD.FTZ R122, R122, R121 ;  /* 0x000000797a7a7221 */ /* 0x000fe20000010000 */
[----:B------:R-:W-:Y:S01]  /*110c0*/  FADD.FTZ R120, R120, R117 ;  /* 0x0000007578787221 */ /* 0x000fe20000010000 */
[----:B------:R-:W-:Y:S02]  /*110d0*/  HMMA.16816.F32 R20, R12, R28, R20 ;  /* 0x0000001c0c14723c */ /* 0x000fe40000001814 */
[----:B------:R-:W-:Y:S01]  /*110e0*/  FADD.FTZ R115, R115, R122 ;  /* 0x0000007a73737221 */ /* 0x000fe20000010000 */
[----:B------:R-:W-:Y:S01]  /*110f0*/  MUFU.EX2 R112, R112 ;  /* 0x0000007000707308 */ /* 0x000fe20000000800 */
[----:B------:R-:W-:-:S02]  /*11100*/  FADD.FTZ R113, R113, R120 ;  /* 0x0000007871717221 */ /* 0x000fc40000010000 */
[----:B------:R-:W-:Y:S01]  /*11110*/  HMMA.16816.F32 R28, R12, R30, R16 ;  /* 0x0000001e0c1c723c */ /* 0x000fe20000001810 */
[----:B------:R-:W2:Y:S01]  /*11120*/  LDSM.16.MT88.4 R16, [R177+0x6000] ;  /* 0x00600000b110783b */ /* 0x000ea20000004200 */
[----:B------:R-:W-:-:S03]  /*11130*/  FADD.FTZ R114, R114, R115 ;  /* 0x0000007372727221 */ /* 0x000fc60000010000 */
[----:B------:R-:W1:Y:S01]  /*11140*/  MUFU.EX2 R119, R119 ;  /* 0x0000007700777308 */ /* 0x000e620000000800 */
[----:B---3--:R-:W-:Y:S01]  /*11150*/  F2FP.F16.F32.PACK_AB R35, R110, R111 ;  /* 0x0000006f6e23723e */ /* 0x008fe200000000ff */
[----:B------:R-:W-:Y:S01]  /*11160*/  FADD.FTZ R105, R105, R114 ;  /* 0x0000007269697221 */ /* 0x000fe20000010000 */
[----:B------:R-:W-:Y:S02]  /*11170*/  F2FP.F16.F32.PACK_AB R12, R101, R102 ;  /* 0x00000066650c723e */ /* 0x000fe400000000ff */
[----:B------:R-:W-:Y:S01]  /*11180*/  F2FP.F16.F32.PACK_AB R14, R99, R100 ;  /* 0x00000064630e723e */ /* 0x000fe200000000ff */
[----:B------:R-:W-:Y:S02]  /*11190*/  FADD.FTZ R104, R104, R105 ;  /* 0x0000006968687221 */ /* 0x000fe40000010000 */
[----:B------:R-:W-:Y:S01]  /*111a0*/  MUFU.EX2 R123, R123 ;  /* 0x0000007b007b7308 */ /* 0x000fe20000000800 */
[----:B-----5:R-:W-:Y:S01]  /*111b0*/  HMMA.16816.F32 R164, R32, R24, R164 ;  /* 0x0000001820a4723c */ /* 0x020fe200000018a4 */
[----:B------:R-:W-:-:S04]  /*111c0*/  FADD.FTZ R103, R103, R104 ;  /* 0x0000006867677221 */ /* 0x000fc80000010000 */
[----:B------:R-:W-:Y:S01]  /*111d0*/  FADD.FTZ R102, R102, R103 ;  /* 0x0000006766667221 */ /* 0x000fe20000010000 */
[C---:B------:R-:W-:Y:S01]  /*111e0*/  HMMA.16816.F32 R160, R32.reuse, R26, R160 ;  /* 0x0000001a20a0723c */ /* 0x040fe200000018a0 */
[----:B------:R-:W3:Y:S01]  /*111f0*/  MUFU.EX2 R128, R128 ;  /* 0x0000008000807308 */ /* 0x000ee20000000800 */
[----:B------:R-:W5:Y:S01]  /*11200*/  LDSM.16.MT88.4 R24, [R184+0x6400] ;  /* 0x00640000b818783b */ /* 0x000f620000004200 */
[----:B-1----:R-:W-:Y:S01]  /*11210*/  F2FP.F16.F32.PACK_AB R13, R119, R112 ;  /* 0x00000070770d723e */ /* 0x002fe200000000ff */
[----:B------:R-:W-:Y:S02]  /*11220*/  FADD.FTZ R101, R101, R102 ;  /* 0x0000006665657221 */ /* 0x000fe40000010000 */
[C---:B------:R-:W-:Y:S02]  /*11230*/  HMMA.16816.F32 R20, R32.reuse, R4, R20 ;  /* 0x000000042014723c */ /* 0x040fe40000001814 */
[----:B------:R-:W-:Y:S01]  /*11240*/  FADD.FTZ R100, R100, R101 ;  /* 0x0000006564647221 */ /* 0x000fe20000010000 */
[----:B------:R-:W-:Y:S03]  /*11250*/  MUFU.EX2 R127, R127 ;  /* 0x0000007f007f7308 */ /* 0x000fe60000000800 */
[----:B------:R-:W-:Y:S01]  /*11260*/  HMMA.16816.F32 R28, R32, R6, R28 ;  /* 0x00000006201c723c */ /* 0x000fe2000000181c */
[----:B------:R-:W1:Y:S01]  /*11270*/  LDSM.16.MT88.4 R4, [R177+0x6400] ;  /* 0x00640000b104783b */ /* 0x000e620000004200 */
[----:B------:R-:W-:-:S03]  /*11280*/  FADD.FTZ R99, R99, R100 ;  /* 0x0000006463637221 */ /* 0x000fc60000010000 */
[----:B------:R-:W2:Y:S01]  /*11290*/  MUFU.EX2 R140, R140 ;  /* 0x0000008c008c7308 */ /* 0x000ea20000000800 */
[----:B---3--:R-:W-:Y:S02]  /*112a0*/  F2FP.F16.F32.PACK_AB R15, R128, R123 ;  /* 0x0000007b800f723e */ /* 0x008fe400000000ff */
[----:B------:R-:W-:Y:S01]  /*112b0*/  F2FP.F16.F32.PACK_AB R32, R97, R98 ;  /* 0x000000626120723e */ /* 0x000fe200000000ff */
[----:B------:R-:W-:Y:S01]  /*112c0*/  FADD.FTZ R98, R98, R99 ;  /* 0x0000006362627221 */ /* 0x000fe20000010000 */
[----:B------:R-:W-:-:S03]  /*112d0*/  F2FP.F16.F32.PACK_AB R34, R95, R96 ;  /* 0x000000605f22723e */ /* 0x000fc600000000ff */
[----:B------:R-:W-:Y:S01]  /*112e0*/  MUFU.EX2 R129, R129 ;  /* 0x0000008100817308 */ /* 0x000fe20000000800 */
[----:B----4-:R-:W-:Y:S01]  /*112f0*/  HMMA.16816.F32 R164, R12, R8, R164 ;  /* 0x000000080ca4723c */ /* 0x010fe200000018a4 */
[----:B------:R-:W-:-:S04]  /*11300*/  FADD.FTZ R97, R97, R98 ;  /* 0x0000006261617221 */ /* 0x000fc80000010000 */
[----:B------:R-:W-:Y:S01]  /*11310*/  FADD.FTZ R96, R96, R97 ;  /* 0x0000006160607221 */ /* 0x000fe20000010000 */
[C---:B------:R-:W-:Y:S01]  /*11320*/  HMMA.16816.F32 R160, R12.reuse, R10, R160 ;  /* 0x0000000a0ca0723c */ /* 0x040fe200000018a0 */
[----:B------:R-:W3:Y:S01]  /*11330*/  MUFU.EX2 R156, R156 ;  /* 0x0000009c009c7308 */ /* 0x000ee20000000800 */
[----:B------:R-:W4:Y:S01]  /*11340*/  LDSM.16.MT88.4 R8, [R184+0x6800] ;  /* 0x00680000b808783b */ /* 0x000f220000004200 */
[----:B--2---:R-:W-:Y:S01]  /*11350*/  F2FP.F16.F32.PACK_AB R33, R140, R127 ;  /* 0x0000007f8c21723e */ /* 0x004fe200000000ff */
[----:B------:R-:W-:Y:S02]  /*11360*/  FADD.FTZ R95, R95, R96 ;  /* 0x000000605f5f7221 */ /* 0x000fe40000010000 */
[C---:B------:R-:W-:Y:S03]  /*11370*/  HMMA.16816.F32 R20, R12.reuse, R16, R20 ;  /* 0x000000100c14723c */ /* 0x040fe60000001814 */
[----:B------:R-:W-:Y:S03]  /*11380*/  MUFU.EX2 R131, R131 ;  /* 0x0000008300837308 */ /* 0x000fe60000000800 */
[----:B------:R-:W-:Y:S01]  /*11390*/  HMMA.16816.F32 R28, R12, R18, R28 ;  /* 0x000000120c1c723c */ /* 0x000fe2000000181c */
[----:B------:R-:W2:Y:S04]  /*113a0*/  LDSM.16.MT88.4 R16, [R177+0x6800] ;  /* 0x00680000b110783b */ /* 0x000ea80000004200 */
[----:B------:R-:W1:Y:S01]  /*113b0*/  MUFU.EX2 R168, R168 ;  /* 0x000000a800a87308 */ /* 0x000e620000000800 */
[----:B---3--:R-:W-:-:S02]  /*113c0*/  F2FP.F16.F32.PACK_AB R35, R156, R129 ;  /* 0x000000819c23723e */ /* 0x008fc400000000ff */
        /* <DEDUP_REMOVED lines=12> */
[C---:B------:R-:W-:Y:S03]  /*11490*/  HMMA.16816.F32 R20, R32.reuse, R4, R20 ;  /* 0x000000042014723c */ /* 0x040fe60000001814 */
[----:B------:R-:W-:Y:S03]  /*114a0*/  MUFU.EX2 R169, R169 ;  /* 0x000000a900a97308 */ /* 0x000fe60000000800 */
[----:B------:R-:W-:Y:S01]  /*114b0*/  HMMA.16816.F32 R28, R32, R6, R28 ;  /* 0x00000006201c723c */ /* 0x000fe2000000181c */
[----:B------:R-:W1:Y:S04]  /*114c0*/  LDSM.16.MT88.4 R4, [R177+0x6c00] ;  /* 0x006c0000b104783b */ /* 0x000e680000004200 */
[----:B------:R-:W2:Y:S01]  /*114d0*/  MUFU.EX2 R172, R172 ;  /* 0x000000ac00ac7308 */ /* 0x000ea20000000800 */
[----:B---3--:R-:W-:-:S02]  /*114e0*/  F2FP.F16.F32.PACK_AB R15, R170, R145 ;  /* 0x00000091aa0f723e */ /* 0x008fc400000000ff */
        /* <DEDUP_REMOVED lines=13> */
[----:B------:R-:W2:Y:S03]  /*115c0*/  MUFU.EX2 R83, R83 ;  /* 0x0000005300537308 */ /* 0x000ea60000000800 */
[----:B------:R-:W-:Y:S01]  /*115d0*/  HMMA.16816.F32 R28, R12, R18, R28 ;  /* 0x000000120c1c723c */ /* 0x000fe2000000181c */
[----:B------:R-:W4:Y:S04]  /*115e0*/  LDSM.16.MT88.4 R16, [R177+0x7000] ;  /* 0x00700000b110783b */ /* 0x000f280000004200 */
[----:B------:R-:W-:Y:S01]  /*115f0*/  MUFU.EX2 R173, R173 ;  /* 0x000000ad00ad7308 */ /* 0x000fe20000000800 */
[----:B---3--:R-:W-:-:S02]  /*11600*/  F2FP.F16.F32.PACK_AB R35, R174, R171 ;  /* 0x000000abae23723e */ /* 0x008fc400000000ff */
[----:B------:R-:W-:Y:S01]  /*11610*/  F2FP.F16.F32.PACK_AB R12, R85, R86 ;  /* 0x00000056550c723e */ /* 0x000fe200000000ff */
[----:B------:R-:W-:-:S04]  /*11620*/  FADD.FTZ R86, R86, R87 ;  /* 0x0000005756567221 */ /* 0x000fc80000010000 */
[----:B------:R-:W3:Y:S01]  /*11630*/  MUFU.EX2 R186, R186 ;  /* 0x000000ba00ba7308 */ /* 0x000ee20000000800 */
[----:B-----5:R-:W-:Y:S01]  /*11640*/  HMMA.16816.F32 R164, R32, R24, R164 ;  /* 0x0000001820a4723c */ /* 0x020fe200000018a4 */
[----:B--2---:R-:W-:Y:S01]  /*11650*/  F2FP.F16.F32.PACK_AB R14, R83, R84 ;  /* 0x00000054530e723e */ /* 0x004fe200000000ff */
[----:B------:R-:W-:-:S04]  /*11660*/  FADD.FTZ R85, R85, R86 ;  /* 0x0000005655557221 */ /* 0x000fc80000010000 */
[----:B------:R-:W-:Y:S01]  /*11670*/  HMMA.16816.F32 R160, R32, R26, R160 ;  /* 0x0000001a20a0723c */ /* 0x000fe200000018a0 */
[----:B------:R-:W-:Y:S01]  /*11680*/  MUFU.EX2 R175, R175 ;  /* 0x000000af00af7308 */ /* 0x000fe20000000800 */
[----:B------:R-:W2:Y:S01]  /*11690*/  LDSM.16.MT88.4 R24, [R184+0x7400] ;  /* 0x00740000b818783b */ /* 0x000ea20000004200 */
[----:B------:R-:W-:-:S03]  /*116a0*/  FADD.FTZ R84, R84, R85 ;  /* 0x0000005554547221 */ /* 0x000fc60000010000 */
[C---:B-1----:R-:W-:Y:S01]  /*116b0*/  HMMA.16816.F32 R20, R32.reuse, R4, R20 ;  /* 0x000000042014723c */ /* 0x042fe20000001814 */
[----:B------:R-:W-:Y:S02]  /*116c0*/  FADD.FTZ R83, R83, R84 ;  /* 0x0000005453537221 */ /* 0x000fe40000010000 */
[----:B------:R-:W1:Y:S01]  /*116d0*/  MUFU.EX2 R154, R154 ;  /* 0x0000009a009a7308 */ /* 0x000e620000000800 */
[----:B---3--:R-:W-:Y:S02]  /*116e0*/  F2FP.F16.F32.PACK_AB R13, R186, R173 ;  /* 0x000000adba0d723e */ /* 0x008fe400000000ff */
[----:B------:R-:W-:Y:S01]  /*116f0*/  HMMA.16816.F32 R28, R32, R6, R28 ;  /* 0x00000006201c723c */ /* 0x000fe2000000181c */
[----:B------:R-:W3:Y:S04]  /*11700*/  LDSM.16.MT88.4 R4, [R177+0x7400] ;  /* 0x00740000b104783b */ /* 0x000ee80000004200 */
[----:B------:R-:W-:Y:S02]  /*11710*/  MUFU.EX2 R82, R82 ;  /* 0x0000005200527308 */ /* 0x000fe40000000800 */
[--C-:B------:R-:W-:Y:S01]  /*11720*/  FFMA.FTZ R32, R118, UR4, -R59.reuse ;  /* 0x0000000476207c23 */ /* 0x100fe2000801083b */
[----:B------:R-:W-:-:S05]  /*11730*/  FFMA.FTZ R118, R126, UR4, -R59 ;  /* 0x000000047e767c23 */ /* 0x000fca000801083b */
[----:B------:R-:W-:Y:S01]  /*11740*/  MUFU.EX2 R81, R81 ;  /* 0x0000005100517308 */ /* 0x000fe20000000800 */
[----:B-1----:R-:W-:-:S07]  /*11750*/  F2FP.F16.F32.PACK_AB R15, R154, R175 ;  /* 0x000000af9a0f723e */ /* 0x002fce00000000ff */
[----:B------:R-:W-:Y:S01]  /*11760*/  MUFU.EX2 R80, R80 ;  /* 0x0000005000507308 */ /* 0x000fe20000000800 */
[C---:B----4-:R-:W-:Y:S06]  /*11770*/  HMMA.16816.F32 R164, R12.reuse, R8, R164 ;  /* 0x000000080ca4723c */ /* 0x050fec00000018a4 */
[C---:B------:R-:W-:Y:S01]  /*11780*/  HMMA.16816.F32 R160, R12.reuse, R10, R160 ;  /* 0x0000000a0ca0723c */ /* 0x040fe200000018a0 */
[----:B------:R-:W1:Y:S01]  /*11790*/  MUFU.EX2 R79, R79 ;  /* 0x0000004f004f7308 */ /* 0x000e620000000800 */
[----:B------:R-:W4:Y:S04]  /*117a0*/  LDSM.16.MT88.4 R8, [R184+0x7800] ;  /* 0x00780000b808783b */ /* 0x000f280000004200 */
[C---:B------:R-:W-:Y:S03]  /*117b0*/  HMMA.16816.F32 R20, R12.reuse, R16, R20 ;  /* 0x000000100c14723c */ /* 0x040fe60000001814 */
[----:B------:R-:W-:Y:S03]  /*117c0*/  MUFU.EX2 R187, R187 ;  /* 0x000000bb00bb7308 */ /* 0x000fe60000000800 */
[----:B------:R-:W-:Y:S01]  /*117d0*/  HMMA.16816.F32 R28, R12, R18, R28 ;  /* 0x000000120c1c723c */ /* 0x000fe2000000181c */
[----:B------:R-:W5:Y:S04]  /*117e0*/  LDSM.16.MT88.4 R16, [R177+0x7800] ;  /* 0x00780000b110783b */ /* 0x000f680000004200 */
[----:B------:R-:W2:Y:S01]  /*117f0*/  MUFU.EX2 R138, R138 ;  /* 0x0000008a008a7308 */ /* 0x000ea20000000800 */
[----:B-1----:R-:W-:Y:S01]  /*11800*/  F2FP.F16.F32.PACK_AB R34, R79, R80 ;  /* 0x000000504f22723e */ /* 0x002fe200000000ff */
[----:B------:R-:W1:Y:S06]  /*11810*/  LDSM.16.MT88.4 R12, [R177+0x7c00] ;  /* 0x007c0000b10c783b */ /* 0x000e6c0000004200 */
[----:B------:R-:W-:Y:S08]  /*11820*/  MUFU.EX2 R176, R176 ;  /* 0x000000b000b07308 */ /* 0x000ff00000000800 */
[----:B------:R-:W3:Y:S01]  /*11830*/  MUFU.EX2 R147, R181 ;  /* 0x000000b500937308 */ /* 0x000ee20000000800 */
[----:B--2---:R-:W-:-:S07]  /*11840*/  F2FP.F16.F32.PACK_AB R33, R138, R187 ;  /* 0x000000bb8a21723e */ /* 0x004fce00000000ff */
[----:B------:R2:W-:Y:S08]  /*11850*/  MUFU.EX2 R143, R32 ;  /* 0x00000020008f7308 */ /* 0x0005f00000000800 */
[----:B------:R-:W-:Y:S01]  /*11860*/  MUFU.EX2 R78, R78 ;  /* 0x0000004e004e7308 */ /* 0x000fe20000000800 */
[----:B---3--:R-:W-:-:S07]  /*11870*/  F2FP.F16.F32.PACK_AB R35, R147, R176 ;  /* 0x000000b09323723e */ /* 0x008fce00000000ff */
[----:B------:R-:W3:Y:S01]  /*11880*/  MUFU.EX2 R77, R77 ;  /* 0x0000004d004d7308 */ /* 0x000ee20000000800 */
[----:B--2---:R-:W-:Y:S01]  /*11890*/  F2FP.F16.F32.PACK_AB R32, R81, R82 ;  /* 0x000000525120723e */ /* 0x004fe200000000ff */
[----:B------:R-:W-:-:S04]  /*118a0*/  FADD.FTZ R82, R82, R83 ;  /* 0x0000005352527221 */ /* 0x000fc80000010000 */
[----:B------:R-:W-:Y:S02]  /*118b0*/  FADD.FTZ R81, R81, R82 ;  /* 0x0000005251517221 */ /* 0x000fe40000010000 */
[----:B------:R-:W-:Y:S01]  /*118c0*/  MUFU.EX2 R76, R76 ;  /* 0x0000004c004c7308 */ /* 0x000fe20000000800 */
[----:B------:R-:W-:Y:S01]  /*118d0*/  HMMA.16816.F32 R164, R32, R24, R164 ;  /* 0x0000001820a4723c */ /* 0x000fe200000018a4 */
[----:B------:R-:W-:-:S04]  /*118e0*/  FADD.FTZ R80, R80, R81 ;  /* 0x0000005150507221 */ /* 0x000fc80000010000 */
[----:B------:R-:W-:Y:S01]  /*118f0*/  FADD.FTZ R79, R79, R80 ;  /* 0x000000504f4f7221 */ /* 0x000fe20000010000 */
[C---:B------:R-:W-:Y:S01]  /*11900*/  HMMA.16816.F32 R20, R32.reuse, R4, R20 ;  /* 0x000000042014723c */ /* 0x040fe20000001814 */
[----:B------:R-:W2:Y:S01]  /*11910*/  MUFU.EX2 R75, R75 ;  /* 0x0000004b004b7308 */ /* 0x000ea20000000800 */
[--C-:B------:R-:W-:Y:S01]  /*11920*/  FFMA.FTZ R25, R0, UR4, -R59.reuse ;  /* 0x0000000400197c23 */ /* 0x100fe2000801083b */
[----:B------:R-:W-:Y:S01]  /*11930*/  FFMA.FTZ R0, R51, UR4, -R59 ;  /* 0x0000000433007c23 */ /* 0x000fe2000801083b */
[----:B------:R-:W-:Y:S02]  /*11940*/  FFMA.FTZ R24, R54, UR4, -R106 ;  /* 0x0000000436187c23 */ /* 0x000fe4000801086a */
[C---:B------:R-:W-:Y:S01]  /*11950*/  HMMA.16816.F32 R28, R32.reuse, R6, R28 ;  /* 0x00000006201c723c */ /* 0x040fe2000000181c */
[C---:B---3--:R-:W-:Y:S01]  /*11960*/  F2FP.F16.F32.PACK_AB R4, R77.reuse, R78 ;  /* 0x0000004e4d04723e */ /* 0x048fe200000000ff */
[----:B------:R-:W-:Y:S01]  /*11970*/  FADD.FTZ R78, R78, R79 ;  /* 0x0000004f4e4e7221 */ /* 0x000fe20000010000 */
[----:B------:R-:W3:Y:S03]  /*11980*/  MUFU.EX2 R132, R132 ;  /* 0x0000008400847308 */ /* 0x000ee60000000800 */
[----:B------:R-:W-:Y:S01]  /*11990*/  HMMA.16816.F32 R160, R32, R26, R160 ;  /* 0x0000001a20a0723c */ /* 0x000fe200000018a0 */
[----:B------:R-:W-:-:S04]  /*119a0*/  FADD.FTZ R77, R77, R78 ;  /* 0x0000004e4d4d7221 */ /* 0x000fc80000010000 */
[----:B------:R-:W-:Y:S01]  /*119b0*/  MUFU.EX2 R118, R118 ;  /* 0x0000007600767308 */ /* 0x000fe20000000800 */
[----:B--2---:R-:W-:Y:S01]  /*119c0*/  F2FP.F16.F32.PACK_AB R6, R75, R76 ;  /* 0x0000004c4b06723e */ /* 0x004fe200000000ff */
[--C-:B------:R-:W-:Y:S01]  /*119d0*/  FFMA.FTZ R27, R36, UR4, -R59.reuse ;  /* 0x00000004241b7c23 */ /* 0x100fe2000801083b */
[--C-:B------:R-:W-:Y:S01]  /*119e0*/  FFMA.FTZ R26, R50, UR4, -R59.reuse ;  /* 0x00000004321a7c23 */ /* 0x100fe2000801083b */
[--C-:B------:R-:W-:Y:S01]  /*119f0*/  FFMA.FTZ R32, R49, UR4, -R59.reuse ;  /* 0x0000000431207c23 */ /* 0x100fe2000801083b */
[--C-:B------:R-:W-:Y:S01]  /*11a00*/  FFMA.FTZ R35, R39, UR4, -R59.reuse ;  /* 0x0000000427237c23 */ /* 0x100fe2000801083b */
[----:B------:R-:W-:Y:S01]  /*11a10*/  FFMA.FTZ R33, R43, UR4, -R106 ;  /* 0x000000042b217c23 */ /* 0x000fe2000801086a */
[--C-:B------:R-:W-:Y:S01]  /*11a20*/  FFMA.FTZ R34, R48, UR4, -R59.reuse ;  /* 0x0000000430227c23 */ /* 0x100fe2000801083b */
[----:B------:R-:W2:Y:S01]  /*11a30*/  MUFU.EX2 R139, R139 ;  /* 0x0000008b008b7308 */ /* 0x000ea20000000800 */
[----:B---3--:R-:W-:Y:S01]  /*11a40*/  F2FP.F16.F32.PACK_AB R5, R143, R132 ;  /* 0x000000848f05723e */ /* 0x008fe200000000ff */
[--C-:B------:R-:W-:Y:S01]  /*11a50*/  FFMA.FTZ R39, R38, UR4, -R59.reuse ;  /* 0x0000000426277c23 */ /* 0x100fe2000801083b */
[--C-:B------:R-:W-:Y:S01]  /*11a60*/  FFMA.FTZ R36, R47, UR4, -R59.reuse ;  /* 0x000000042f247c23 */ /* 0x100fe2000801083b */
[----:B------:R-:W-:Y:S01]  /*11a70*/  FFMA.FTZ R43, R37, UR4, -R59 ;  /* 0x00000004252b7c23 */ /* 0x000fe2000801083b */
[----:B------:R-:W-:Y:S01]  /*11a80*/  FADD.FTZ R76, R76, R77 ;  /* 0x0000004d4c4c7221 */ /* 0x000fe20000010000 */
[--C-:B------:R-:W-:Y:S01]  /*11a90*/  FFMA.FTZ R47, R40, UR4, -R59.reuse ;  /* 0x00000004282f7c23 */ /* 0x100fe2000801083b */
[--C-:B------:R-:W-:Y:S01]  /*11aa0*/  FFMA.FTZ R38, R53, UR4, -R59.reuse ;  /* 0x0000000435267c23 */ /* 0x100fe2000801083b */
[----:B------:R-:W-:Y:S01]  /*11ab0*/  MUFU.EX2 R74, R74 ;  /* 0x0000004a004a7308 */ /* 0x000fe20000000800 */
[----:B------:R-:W-:Y:S01]  /*11ac0*/  FADD.FTZ R75, R75, R76 ;  /* 0x0000004c4b4b7221 */ /* 0x000fe20000010000 */
[--C-:B------:R-:W-:Y:S01]  /*11ad0*/  FFMA.FTZ R40, R52, UR4, -R59.reuse ;  /* 0x0000000434287c23 */ /* 0x100fe2000801083b */
[--C-:B------:R-:W-:Y:S01]  /*11ae0*/  FFMA.FTZ R48, R42, UR4, -R59.reuse ;  /* 0x000000042a307c23 */ /* 0x100fe2000801083b */
[--C-:B------:R-:W-:Y:S01]  /*11af0*/  FFMA.FTZ R42, R45, UR4, -R106.reuse ;  /* 0x000000042d2a7c23 */ /* 0x100fe2000801086a */
[----:B------:R-:W-:Y:S01]  /*11b00*/  FFMA.FTZ R37, R57, UR4, -R106 ;  /* 0x0000000439257c23 */ /* 0x000fe2000801086a */
[----:B------:R-:W-:-:S02]  /*11b10*/  FFMA.FTZ R49, R44, UR4, -R59 ;  /* 0x000000042c317c23 */ /* 0x000fc4000801083b */
[----:B------:R-:W3:Y:S01]  /*11b20*/  MUFU.EX2 R73, R73 ;  /* 0x0000004900497308 */ /* 0x000ee20000000800 */
[----:B--2---:R-:W-:-:S07]  /*11b30*/  F2FP.F16.F32.PACK_AB R7, R139, R118 ;  /* 0x000000768b07723e */ /* 0x004fce00000000ff */
[C---:B----4-:R-:W-:Y:S01]  /*11b40*/  HMMA.16816.F32 R164, R4.reuse, R8, R164 ;  /* 0x0000000804a4723c */ /* 0x050fe200000018a4 */
[----:B------:R-:W-:Y:S05]  /*11b50*/  MUFU.EX2 R72, R72 ;  /* 0x0000004800487308 */ /* 0x000fea0000000800 */
[C---:B-----5:R-:W-:Y:S01]  /*11b60*/  HMMA.16816.F32 R20, R4.reuse, R16, R20 ;  /* 0x000000100414723c */ /* 0x060fe20000001814 */
        /* <DEDUP_REMOVED lines=9> */
[----:B------:R-:W5:Y:S03]  /*11c00*/  LDSM.16.MT88.4 R8, [R177+0x8000] ;  /* 0x00800000b108783b */ /* 0x000f660000004200 */
[----:B------:R-:W-:Y:S02]  /*11c10*/  FADD.FTZ R112, R112, R111 ;  /* 0x0000006f70707221 */ /* 0x000fe40000010000 */
[----:B------:R-:W1:Y:S01]  /*11c20*/  MUFU.EX2 R25, R25 ;  /* 0x0000001900197308 */ /* 0x000e620000000800 */
[----:B---3--:R-:W-:Y:S01]  /*11c30*/  F2FP.F16.F32.PACK_AB R4, R73, R74 ;  /* 0x0000004a4904723e */ /* 0x008fe200000000ff */
[----:B------:R-:W-:Y:S01]  /*11c40*/  FADD.FTZ R112, R119, R112 ;  /* 0x0000007077707221 */ /* 0x000fe20000010000 */
[----:B--2---:R-:W-:Y:S01]  /*11c50*/  F2FP.F16.F32.PACK_AB R6, R71, R72 ;  /* 0x000000484706723e */ /* 0x004fe200000000ff */
[----:B------:R-:W-:-:S02]  /*11c60*/  FADD.FTZ R74, R74, R75 ;  /* 0x0000004b4a4a7221 */ /* 0x000fc40000010000 */
[----:B------:R-:W-:Y:S02]  /*11c70*/  FADD.FTZ R123, R123, R112 ;  /* 0x000000707b7b7221 */ /* 0x000fe40000010000 */
[----:B------:R-:W-:Y:S01]  /*11c80*/  MUFU.EX2 R0, R0 ;  /* 0x0000000000007308 */ /* 0x000fe20000000800 */
[----:B------:R-:W-:Y:S01]  /*11c90*/  FADD.FTZ R73, R73, R74 ;  /* 0x0000004a49497221 */ /* 0x000fe20000010000 */
[----:B------:R-:W-:-:S03]  /*11ca0*/  FADD.FTZ R128, R128, R123 ;  /* 0x0000007b80807221 */ /* 0x000fc60000010000 */
[----:B------:R-:W-:Y:S01]  /*11cb0*/  FADD.FTZ R72, R72, R73 ;  /* 0x0000004948487221 */ /* 0x000fe20000010000 */
[----:B------:R-:W-:Y:S02]  /*11cc0*/  FADD.FTZ R127, R127, R128 ;  /* 0x000000807f7f7221 */ /* 0x000fe40000010000 */
[----:B------:R-:W2:Y:S01]  /*11cd0*/  MUFU.EX2 R27, R27 ;  /* 0x0000001b001b7308 */ /* 0x000ea20000000800 */
[----:B-1----:R-:W-:Y:S01]  /*11ce0*/  F2FP.F16.F32.PACK_AB R5, R25, R2 ;  /* 0x000000021905723e */ /* 0x002fe200000000ff */
[----:B------:R-:W-:Y:S01]  /*11cf0*/  FADD.FTZ R140, R140, R127 ;  /* 0x0000007f8c8c7221 */ /* 0x000fe20000010000 */
[----:B------:R-:W-:-:S03]  /*11d00*/  FADD.FTZ R71, R71, R72 ;  /* 0x0000004847477221 */ /* 0x000fc60000010000 */
[----:B------:R-:W-:Y:S02]  /*11d10*/  FADD.FTZ R129, R129, R140 ;  /* 0x0000008c81817221 */ /* 0x000fe40000010000 */
[----:B------:R-:W-:Y:S02]  /*11d20*/  MUFU.EX2 R70, R70 ;  /* 0x0000004600467308 */ /* 0x000fe40000000800 */
[----:B------:R-:W-:Y:S01]  /*11d30*/  FADD.FTZ R156, R156, R129 ;  /* 0x000000819c9c7221 */ /* 0x000fe20000010000 */
[----:B------:R-:W-:-:S03]  /*11d40*/  MOV R129, R107 ;  /* 0x0000006b00817202 */ /* 0x000fc60000000f00 */
[----:B------:R-:W-:Y:S02]  /*11d50*/  FADD.FTZ R131, R131, R156 ;  /* 0x0000009c83837221 */ /* 0x000fe40000010000 */
[----:B------:R-:W1:Y:S01]  /*11d60*/  MUFU.EX2 R69, R69 ;  /* 0x0000004500457308 */ /* 0x000e620000000800 */
[----:B--2---:R-:W-:Y:S01]  /*11d70*/  F2FP.F16.F32.PACK_AB R7, R27, R0 ;  /* 0x000000001b07723e */ /* 0x004fe200000000ff */
[----:B------:R-:W-:Y:S01]  /*11d80*/  FADD.FTZ R168, R168, R131 ;  /* 0x00000083a8a87221 */ /* 0x000fe20000010000 */
[----:B------:R-:W-:-:S03]  /*11d90*/  MOV R131, R108 ;  /* 0x0000006c00837202 */ /* 0x000fc60000000f00 */
        /* <DEDUP_REMOVED lines=15> */
[----:B------:R-:W-:Y:S02]  /*11e90*/  FADD.FTZ R173, R173, R174 ;  /* 0x000000aeadad7221 */ /* 0x000fe40000010000 */
[----:B------:R-:W-:Y:S01]  /*11ea0*/  LDSM.16.MT88.4 R168, [R177+0x8c00] ;  /* 0x008c0000b1a8783b */ /* 0x000fe20000004200 */
[----:B------:R-:W5:Y:S01]  /*11eb0*/  MUFU.EX2 R3, R3 ;  /* 0x0000000300037308 */ /* 0x000f620000000800 */
[----:B------:R-:W-:Y:S01]  /*11ec0*/  FADD.FTZ R186, R186, R173 ;  /* 0x000000adbaba7221 */ /* 0x000fe20000010000 */
[----:B-1----:R-:W-:Y:S01]  /*11ed0*/  F2FP.F16.F32.PACK_AB R4, R69, R70 ;  /* 0x000000464504723e */ /* 0x002fe200000000ff */
[----:B------:R-:W-:Y:S01]  /*11ee0*/  FADD.FTZ R70, R70, R71 ;  /* 0x0000004746467221 */ /* 0x000fe20000010000 */
[----:B---3--:R-:W-:Y:S01]  /*11ef0*/  F2FP.F16.F32.PACK_AB R6, R67, R68 ;  /* 0x000000444306723e */ /* 0x008fe200000000ff */
[----:B------:R-:W-:-:S02]  /*11f00*/  FADD.FTZ R175, R175, R186 ;  /* 0x000000baafaf7221 */ /* 0x000fc40000010000 */
[----:B------:R-:W-:Y:S01]  /*11f10*/  FADD.FTZ R69, R69, R70 ;  /* 0x0000004645457221 */ /* 0x000fe20000010000 */
[----:B------:R-:W-:Y:S01]  /*11f20*/  MUFU.EX2 R32, R32 ;  /* 0x0000002000207308 */ /* 0x000fe20000000800 */
[----:B------:R-:W-:Y:S02]  /*11f30*/  FADD.FTZ R154, R154, R175 ;  /* 0x000000af9a9a7221 */ /* 0x000fe40000010000 */
[----:B------:R-:W-:Y:S02]  /*11f40*/  FADD.FTZ R68, R68, R69 ;  /* 0x0000004544447221 */ /* 0x000fe40000010000 */
        /* <DEDUP_REMOVED lines=34> */
[----:B------:R-:W-:Y:S01]  /*12170*/  MUFU.EX2 R36, R36 ;  /* 0x0000002400247308 */ /* 0x000fe20000000800 */
[----:B------:R-:W-:Y:S02]  /*12180*/  FADD.FTZ R65, R65, R66 ;  /* 0x0000004241417221 */ /* 0x000fe40000010000 */
[----:B------:R-:W-:Y:S02]  /*12190*/  FADD.FTZ R35, R35, R32 ;  /* 0x0000002023237221 */ /* 0x000fe40000010000 */
[----:B------:R-:W-:-:S03]  /*121a0*/  FADD.FTZ R64, R64, R65 ;  /* 0x0000004140407221 */ /* 0x000fc60000010000 */
[----:B------:R-:W1:Y:S01]  /*121b0*/  MUFU.EX2 R43, R43 ;  /* 0x0000002b002b7308 */ /* 0x000e620000000800 */
[----:B----4-:R-:W-:Y:S01]  /*121c0*/  F2FP.F16.F32.PACK_AB R5, R39, R34 ;  /* 0x000000222705723e */ /* 0x010fe200000000ff */
[----:B------:R-:W-:Y:S01]  /*121d0*/  FADD.FTZ R34, R34, R35 ;  /* 0x0000002322227221 */ /* 0x000fe20000010000 */
[----:B------:R-:W-:-:S03]  /*121e0*/  FADD.FTZ R63, R63, R64 ;  /* 0x000000403f3f7221 */ /* 0x000fc60000010000 */
[----:B------:R-:W-:Y:S02]  /*121f0*/  FADD.FTZ R39, R39, R34 ;  /* 0x0000002227277221 */ /* 0x000fe40000010000 */
[----:B------:R-:W-:Y:S08]  /*12200*/  MUFU.EX2 R62, R62 ;  /* 0x0000003e003e7308 */ /* 0x000ff00000000800 */
[----:B------:R-:W3:Y:S01]  /*12210*/  MUFU.EX2 R61, R61 ;  /* 0x0000003d003d7308 */ /* 0x000ee20000000800 */
[----:B-1----:R-:W-:Y:S01]  /*12220*/  F2FP.F16.F32.PACK_AB R7, R43, R36 ;  /* 0x000000242b07723e */ /* 0x002fe200000000ff */
[----:B------:R-:W-:-:S04]  /*12230*/  FADD.FTZ R36, R36, R39 ;  /* 0x0000002724247221 */ /* 0x000fc80000010000 */
[----:B------:R-:W-:Y:S02]  /*12240*/  FADD.FTZ R43, R43, R36 ;  /* 0x000000242b2b7221 */ /* 0x000fe40000010000 */
[C---:B------:R-:W-:Y:S01]  /*12250*/  HMMA.16816.F32 R20, R4.reuse, R16, R20 ;  /* 0x000000100414723c */ /* 0x040fe20000001814 */
[----:B------:R-:W-:Y:S05]  /*12260*/  MUFU.EX2 R60, R60 ;  /* 0x0000003c003c7308 */ /* 0x000fea0000000800 */
[C---:B------:R-:W-:Y:S01]  /*12270*/  HMMA.16816.F32 R28, R4.reuse, R18, R28 ;  /* 0x00000012041c723c */ /* 0x040fe2000000181c */
[----:B------:R-:W1:Y:S02]  /*12280*/  LDSM.16.MT88.4 R16, [R184+0x8800] ;  /* 0x00880000b810783b */ /* 0x000e640000004200 */
[----:B------:R-:W4:Y:S03]  /*12290*/  MUFU.EX2 R41, R41 ;  /* 0x0000002900297308 */ /* 0x000f260000000800 */
[C---:B-----5:R-:W-:Y:S05]  /*122a0*/  HMMA.16816.F32 R164, R4.reuse, R8, R164 ;  /* 0x0000000804a4723c */ /* 0x060fea00000018a4 */
[----:B------:R-:W-:Y:S01]  /*122b0*/  MUFU.EX2 R38, R38 ;  /* 0x0000002600267308 */ /* 0x000fe20000000800 */
[----:B------:R-:W-:Y:S01]  /*122c0*/  HMMA.16816.F32 R160, R4, R10, R160 ;  /* 0x0000000a04a0723c */ /* 0x000fe200000018a0 */
[----:B------:R-:W5:Y:S06]  /*122d0*/  LDSM.16.MT88.4 R8, [R184+0x8c00] ;  /* 0x008c0000b808783b */ /* 0x000f6c0000004200 */
[----:B------:R-:W2:Y:S01]  /*122e0*/  MUFU.EX2 R47, R47 ;  /* 0x0000002f002f7308 */ /* 0x000ea20000000800 */
        /* <DEDUP_REMOVED lines=16> */
[----:B------:R-:W-:Y:S01]  /*123f0*/  MUFU.EX2 R37, R37 ;  /* 0x0000002500257308 */ /* 0x000fe20000000800 */
[C---:B------:R-:W-:Y:S06]  /*12400*/  HMMA.16816.F32 R20, R4.reuse, R12, R20 ;  /* 0x0000000c0414723c */ /* 0x040fec0000001814 */
[C---:B------:R-:W-:Y:S01]  /*12410*/  HMMA.16816.F32 R28, R4.reuse, R14, R28 ;  /* 0x0000000e041c723c */ /* 0x040fe2000000181c */
[----:B------:R-:W3:Y:S05]  /*12420*/  MUFU.EX2 R42, R42 ;  /* 0x0000002a002a7308 */ /* 0x000eea0000000800 */
[C---:B-1----:R-:W-:Y:S03]  /*12430*/  HMMA.16816.F32 R164, R4.reuse, R16, R164 ;  /* 0x0000001004a4723c */ /* 0x042fe600000018a4 */
[----:B------:R-:W-:Y:S03]  /*12440*/  MUFU.EX2 R44, R55 ;  /* 0x00000037002c7308 */ /* 0x000fe60000000800 */
[----:B------:R-:W-:Y:S05]  /*12450*/  HMMA.16816.F32 R160, R4, R18, R160 ;  /* 0x0000001204a0723c */ /* 0x000fea00000018a0 */
[----:B------:R-:W1:Y:S02]  /*12460*/  MUFU.EX2 R49, R49 ;  /* 0x0000003100317308 */ /* 0x000e640000000800 */
[----:B--2---:R-:W-:Y:S01]  /*12470*/  F2FP.F16.F32.PACK_AB R4, R33, R24 ;  /* 0x000000182104723e */ /* 0x004fe200000000ff */
[----:B------:R-:W-:Y:S01]  /*12480*/  FADD.FTZ R24, R24, R41 ;  /* 0x0000002918187221 */ /* 0x000fe20000010000 */
[----:B---3--:R-:W-:-:S03]  /*12490*/  F2FP.F16.F32.PACK_AB R6, R42, R37 ;  /* 0x000000252a06723e */ /* 0x008fc600000000ff */
[----:B------:R-:W-:Y:S01]  /*124a0*/  FADD.FTZ R24, R33, R24 ;  /* 0x0000001821187221 */ /* 0x000fe20000010000 */
[----:B------:R-:W-:Y:S03]  /*124b0*/  MUFU.EX2 R0, R56 ;  /* 0x0000003800007308 */ /* 0x000fe60000000800 */
[----:B------:R-:W-:-:S04]  /*124c0*/  FADD.FTZ R37, R37, R24 ;  /* 0x0000001825257221 */ /* 0x000fc80000010000 */
[----:B------:R-:W-:Y:S01]  /*124d0*/  FADD.FTZ R153, R42, R37 ;  /* 0x000000252a997221 */ /* 0x000fe20000010000 */
[----:B------:R-:W2:Y:S01]  /*124e0*/  MUFU.EX2 R155, R155 ;  /* 0x0000009b009b7308 */ /* 0x000ea20000000800 */
[----:B-1----:R-:W-:Y:S01]  /*124f0*/  F2FP.F16.F32.PACK_AB R5, R49, R44 ;  /* 0x0000002c3105723e */ /* 0x002fe200000000ff */
[----:B------:R-:W-:-:S04]  /*12500*/  FADD.FTZ R44, R44, R45 ;  /* 0x0000002d2c2c7221 */ /* 0x000fc80000010000 */
[----:B------:R-:W-:Y:S01]  /*12510*/  FADD.FTZ R49, R49, R44 ;  /* 0x0000002c31317221 */ /* 0x000fe20000010000 */
[----:B--2---:R-:W-:-:S03]  /*12520*/  F2FP.F16.F32.PACK_AB R7, R155, R0 ;  /* 0x000000009b07723e */ /* 0x004fc600000000ff */
[----:B------:R-:W-:-:S04]  /*12530*/  FADD.FTZ R0, R0, R49 ;  /* 0x0000003100007221 */ /* 0x000fc80000010000 */
[----:B------:R-:W-:Y:S01]  /*12540*/  FADD.FTZ R155, R155, R0 ;  /* 0x000000009b9b7221 */ /* 0x000fe20000010000 */
[C---:B------:R-:W-:Y:S06]  /*12550*/  HMMA.16816.F32 R172, R4.reuse, R168, R20 ;  /* 0x000000a804ac723c */ /* 0x040fec0000001814 */
[C---:B------:R-:W-:Y:S06]  /*12560*/  HMMA.16816.F32 R168, R4.reuse, R170, R28 ;  /* 0x000000aa04a8723c */ /* 0x040fec000000181c */
[C---:B-----5:R-:W-:Y:S06]  /*12570*/  HMMA.16816.F32 R164, R4.reuse, R8, R164 ;  /* 0x0000000804a4723c */ /* 0x060fec00000018a4 */
[----:B------:R-:W-:-:S15]  /*12580*/  HMMA.16816.F32 R160, R4, R10, R160 ;  /* 0x0000000a04a0723c */ /* 0x000fde00000018a0 */
[----:B------:R-:W-:-:S09]  /*12590*/  NOP ;  /* 0x0000000000007918 */ /* 0x000fd20000000000 */
.L_x_1770:
        /* <DEDUP_REMOVED lines=11> */
[----:B------:R-:W-:Y:S01]  /*12650*/  IMAD.MOV.U32 R154, RZ, RZ, R129 ;  /* 0x000000ffff9a7224 */ /* 0x000fe200078e0081 */
[----:B------:R-:W-:Y:S01]  /*12660*/  ULDC UR9, c[0x0][0x2d0] ;  /* 0x0000b40000097ab9 */ /* 0x000fe20000000800 */
[----:B------:R-:W-:Y:S01]  /*12670*/  IMAD.MOV.U32 R156, RZ, RZ, R131 ;  /* 0x000000ffff9c7224 */ /* 0x000fe200078e0083 */
[----:B------:R-:W-:Y:S02]  /*12680*/  USHF.R.S32.HI UR4, URZ, 0x1f, UR8 ;  /* 0x0000001f3f047899 */ /* 0x000fe40008011408 */
[----:B------:R-:W-:Y:S01]  /*12690*/  MOV R178, UR8 ;  /* 0x0000000800b27c02 */ /* 0x000fe20008000f00 */
[----:B------:R-:W-:-:S03]  /*126a0*/  ULDC UR5, c[0x0][0x39c] ;  /* 0x0000e70000057ab9 */ /* 0x000fc60000000800 */
[----:B------:R-:W-:Y:S01]  /*126b0*/  MOV R176, UR4 ;  /* 0x0000000400b07c02 */ /* 0x000fe20008000f00 */
[----:B------:R-:W-:-:S06]  /*126c0*/  ULDC UR4, c[0x0][0x2ec] ;  /* 0x0000bb0000047ab9 */ /* 0x000fcc0000000800 */
.L_x_1782:
        /* <DEDUP_REMOVED lines=12> */
[----:B------:R-:W-:Y:S05]  /*12790*/  IMAD.U32 R10, RZ, RZ, UR12 ;  /* 0x0000000cff0a7e24 */ /* 0x000fea000f8e00ff */
[----:B------:R-:W-:Y:S02]  /*127a0*/  IABS R10, R10 ;  /* 0x0000000a000a7213 */ /* 0x000fe40000000000 */
[-C--:B----4-:R-:W-:Y:S02]  /*127b0*/  IABS R6, R3.reuse ;  /* 0x0000000300067213 */ /* 0x090fe40000000000 */
[----:B------:R-:W-:Y:S02]  /*127c0*/  LOP3.LUT R2, RZ, R3, RZ, 0x33, !PT ;  /* 0x00000003ff027212 */ /* 0x000fe400078e33ff */
[----:B------:R-:W4:Y:S10]  /*127d0*/  I2F.RP R14, R6 ;  /* 0x00000006000e7306 */ /* 0x000f340000209400 */
[----:B----4-:R-:W4:Y:S02]  /*127e0*/  MUFU.RCP R8, R14 ;  /* 0x0000000e00087308 */ /* 0x010f240000001000 */
[----:B----4-:R-:W-:Y:S01]  /*127f0*/  VIADD R12, R8, 0xffffffe ;  /* 0x0ffffffe080c7836 */ /* 0x010fe20000000000 */
[----:B------:R-:W-:Y:S07]  /*12800*/  MOV R8, UR8 ;  /* 0x0000000800087c02 */ /* 0x000fee0008000f00 */
[----:B------:R-:W4:Y:S01]  /*12810*/  F2I.FTZ.U32.TRUNC.NTZ R13, R12 ;  /* 0x0000000c000d7305 */ /* 0x000f22000021f000 */
[----:B------:R-:W-:Y:S01]  /*12820*/  IABS R8, R8 ;  /* 0x0000000800087213 */ /* 0x000fe20000000000 */
        /* <DEDUP_REMOVED lines=9> */
[C---:B------:R-:W-:Y:S02]  /*128c0*/  IMAD R10, R6.reuse, R13, R10 ;  /* 0x0000000d060a7224 */ /* 0x040fe400078e020a */
[----:B------:R-:W4:Y:S01]  /*128d0*/  LDC.64 R12, c[0x0][0x238] ;  /* 0x00008e00ff0c7b82 */ /* 0x000f220000000a00 */
        /* <DEDUP_REMOVED lines=9> */
[C---:B------:R-:W-:Y:S01]  /*12970*/  LOP3.LUT R6, R3.reuse, UR8, RZ, 0x3c, !PT ;  /* 0x0000000803067c12 */ /* 0x040fe2000f8e3cff */
[----:B------:R-:W5:Y:S01]  /*12980*/  LDC.64 R10, c[0x0][0x250] ;  /* 0x00009400ff0a7b82 */ /* 0x000f620000000a00 */
[----:B------:R-:W-:Y:S02]  /*12990*/  LOP3.LUT R8, R3, UR12, RZ, 0x3c, !PT ;  /* 0x0000000c03087c12 */ /* 0x000fe4000f8e3cff */
[----:B------:R-:W-:Y:S02]  /*129a0*/  ISETP.GE.AND P3, PT, R6, RZ, PT ;  /* 0x000000ff0600720c */ /* 0x000fe40003f66270 */
[----:B------:R-:W-:Y:S03]  /*129b0*/  ISETP.GE.AND P4, PT, R8, RZ, PT ;  /* 0x000000ff0800720c */ /* 0x000fe60003f86270 */
[----:B------:R-:W-:Y:S02]  /*129c0*/  @P5 IADD3 R7, R7, 0x1, RZ ;  /* 0x0000000107075810 */ /* 0x000fe40007ffe0ff */
[----:B------:R-:W-:Y:S06]  /*129d0*/  @P6 VIADD R5, R5, 0x1 ;  /* 0x0000000105056836 */ /* 0x000fec0000000000 */
[----:B------:R-:W-:Y:S02]  /*129e0*/  @!P3 IMAD.MOV R7, RZ, RZ, -R7 ;  /* 0x000000ffff07b224 */ /* 0x000fe400078e0a07 */
[----:B------:R-:W-:Y:S03]  /*129f0*/  @!P4 IADD3 R5, -R5, RZ, RZ ;  /* 0x000000ff0505c210 */ /* 0x000fe60007ffe1ff */
[C---:B------:R-:W-:Y:S02]  /*12a00*/  SEL R4, R2.reuse, R7, !P0 ;  /* 0x0000000702047207 */ /* 0x040fe40004000000 */
[----:B------:R-:W-:Y:S02]  /*12a10*/  SEL R9, R2, R5, !P0 ;  /* 0x0000000502097207 */ /* 0x000fe40004000000 */
[CC--:B------:R-:W-:Y:S02]  /*12a20*/  LEA R20, P3, R4.reuse, R158.reuse, 0x2 ;  /* 0x0000009e04147211 */ /* 0x0c0fe400078610ff */
[C---:B------:R-:W-:Y:S01]  /*12a30*/  LEA R18, P0, R9.reuse, R158, 0x2 ;  /* 0x0000009e09127211 */ /* 0x040fe200078010ff */
[C---:B------:R-:W-:Y:S01]  /*12a40*/  IMAD.IADD R2, R9.reuse, 0x1, -R4 ;  /* 0x0000000109027824 */ /* 0x040fe200078e0a04 */
[-C--:B------:R-:W-:Y:S02]  /*12a50*/  LEA.HI.X.SX32 R21, R4, R159.reuse, 0x2, P3 ;  /* 0x0000009f04157211 */ /* 0x080fe400018f16ff */
[----:B------:R-:W-:Y:S01]  /*12a60*/  LEA.HI.X.SX32 R19, R9, R159, 0x2, P0 ;  /* 0x0000009f09137211 */ /* 0x000fe200000f16ff */
[----:B------:R-:W-:Y:S02]  /*12a70*/  IMAD R0, R2, R3, -0x100 ;  /* 0xffffff0002007424 */ /* 0x000fe400078e0203 */
[----:B------:R-:W2:Y:S02]  /*12a80*/  LDG.E R6, desc[UR10][R20.64] ;  /* 0x0000000a14067981 */ /* 0x000ea4000c1e1900 */
[CC--:B-----5:R-:W-:Y:S01]  /*12a90*/  IMAD.WIDE.U32 R202, R0.reuse, R10.reuse, RZ ;  /* 0x0000000a00ca7225 */ /* 0x0e0fe200078e00ff */
[----:B------:R-:W-:Y:S01]  /*12aa0*/  SHF.R.S32.HI R17, RZ, 0x1f, R0 ;  /* 0x0000001fff117819 */ /* 0x000fe20000011400 */
[----:B------:R-:W2:Y:S04]  /*12ab0*/  LDG.E R15, desc[UR10][R18.64] ;  /* 0x0000000a120f7981 */ /* 0x000ea8000c1e1900 */
[----:B------:R-:W-:Y:S04]  /*12ac0*/  IMAD R8, R17, R10, RZ ;  /* 0x0000000a11087224 */ /* 0x000fe800078e02ff */
[----:B------:R-:W-:Y:S04]  /*12ad0*/  IMAD R8, R0, R11, R8 ;  /* 0x0000000b00087224 */ /* 0x000fe800078e0208 */
[----:B------:R-:W-:Y:S01]  /*12ae0*/  IMAD.IADD R203, R203, 0x1, R8 ;  /* 0x00000001cbcb7824 */ /* 0x000fe200078e0208 */
[----:B--2---:R-:W-:Y:S04]  /*12af0*/  IADD3 R15, -R15, R6, RZ ;  /* 0x000000060f0f7210 */ /* 0x004fe80007ffe1ff */
[----:B------:R-:W-:Y:S01]  /*12b00*/  SHF.R.S32.HI R11, RZ, 0x1f, R15 ;  /* 0x0000001fff0b7819 */ /* 0x000fe2000001140f */
[-C--:B----4-:R-:W-:Y:S04]  /*12b10*/  IMAD.WIDE.U32 R202, R15, R12.reuse, R202 ;  /* 0x0000000c0fca7225 */ /* 0x090fe800078e00ca */
[----:B------:R-:W-:Y:S04]  /*12b20*/  IMAD R6, R11, R12, RZ ;  /* 0x0000000c0b067224 */ /* 0x000fe800078e02ff */
[----:B------:R-:W-:Y:S05]  /*12b30*/  IMAD R6, R15, R13, R6 ;  /* 0x0000000d0f067224 */ /* 0x000fea00078e0206 */
[----:B------:R-:W-:Y:S07]  /*12b40*/  IADD3 R197, R203, R6, RZ ;  /* 0x00000006cbc57210 */ /* 0x000fee0007ffe0ff */
.L_x_1779:
[----:B------:R-:W4:Y:S01]  /*12b50*/  @!P2 LDC.64 R200, c[0x0][0x250] ;  /* 0x00009400ffc8ab82 */ /* 0x000f220000000a00 */
[----:B------:R-:W-:Y:S01]  /*12b60*/  @P2 STS.64 [R157+0x5008], RZ ;  /* 0x005008ff9d002388 */ /* 0x000fe20000000a00 */
[CC--:B------:R-:W-:Y:S01]  /*12b70*/  LEA R188, P3, R202.reuse, R196.reuse, 0x1 ;  /* 0x000000c4cabc7211 */ /* 0x0c0fe200078608ff */
[----:B--2---:R-:W-:Y:S01]  /*12b80*/  @!P2 IMAD R193, R193, 0x60, RZ ;  /* 0x00000060c1c1a824 */ /* 0x004fe200078e02ff */
[----:B------:R-:W-:Y:S01]  /*12b90*/  @!P2 IADD3 R189, P0, R202, UR21, RZ ;  /* 0x00000015cabdac10 */ /* 0x000fe2000ff1e0ff */
[----:B------:R-:W-:Y:S01]  /*12ba0*/  UISETP.GE.AND UP0, UPT, UR7, 0x2, UPT ;  /* 0x000000020700788c */ /* 0x000fe2000bf06270 */
[----:B------:R-:W-:Y:S01]  /*12bb0*/  @!P2 MOV R203, R197 ;  /* 0x000000c500cba202 */ /* 0x000fe20000000f00 */
[----:B------:R-:W-:Y:S01]  /*12bc0*/  @P2 STS [R157+0x5000], RZ ;  /* 0x005000ff9d002388 */ /* 0x000fe20000000800 */
[----:B------:R-:W-:Y:S02]  /*12bd0*/  @!P2 IADD3.X R198, R197, UR20, RZ, P0, !PT ;  /* 0x00000014c5c6ac10 */ /* 0x000fe400087fe4ff */
[C---:B------:R-:W-:Y:S01]  /*12be0*/  @!P2 LEA R206, P0, R189.reuse, R196, 0x1 ;  /* 0x000000c4bdcea211 */ /* 0x040fe200078008ff */
[----:B------:R-:W-:Y:S01]  /*12bf0*/  @P2 STS [R157+0x5004], RZ ;  /* 0x005004ff9d002388 */ /* 0x000fe20000000800 */
[----:B------:R-:W-:Y:S03]  /*12c00*/  @!P2 IMAD.WIDE.U32 R208, R192, 0x60, R202 ;  /* 0x00000060c0d0a825 */ /* 0x000fe600078e00ca */
[-C--:B------:R-:W-:Y:S02]  /*12c10*/  @!P2 LEA.HI.X R207, R189, R185.reuse, R198, 0x1, P0 ;  /* 0x000000b9bdcfa211 */ /* 0x080fe400000f0cc6 */
[----:B------:R-:W2:Y:S01]  /*12c20*/  @!P2 LDC.64 R198, c[0x0][0x250] ;  /* 0x00009400ffc6ab82 */ /* 0x000ea20000000a00 */
[----:B-1----:R-:W-:Y:S02]  /*12c30*/  @!P2 LEA R204, P0, R194, R202, 0x6 ;  /* 0x000000cac2cca211 */ /* 0x002fe400078030ff */
[----:B------:R-:W-:Y:S02]  /*12c40*/  LEA.HI.X R189, R202, R185, R197, 0x1, P3 ;  /* 0x000000b9cabd7211 */ /* 0x000fe400018f0cc5 */
[----:B------:R-:W-:Y:S03]  /*12c50*/  @!P2 LEA.HI.X R205, R194, R197, R195, 0x6, P0 ;  /* 0x000000c5c2cda211 */ /* 0x000fe600000f34c3 */
[----:B------:R-:W1:Y:S01]  /*12c60*/  @!P2 LDC.64 R194, c[0x0][0x250] ;  /* 0x00009400ffc2ab82 */ /* 0x000e620000000a00 */
[----:B------:R-:W-:Y:S01]  /*12c70*/  @!PT LDS RZ, [RZ] ;  /* 0x00000000fffff984 */ /* 0x000fe20000000800 */
[----:B------:R-:W-:Y:S01]  /*12c80*/  @!PT LDS RZ, [RZ] ;  /* 0x00000000fffff984 */ /* 0x000fe20000000800 */
[----:B------:R-:W-:Y:S01]  /*12c90*/  @!PT LDS RZ, [RZ] ;  /* 0x00000000fffff984 */ /* 0x000fe20000000800 */
[----:B------:R-:W-:Y:S01]  /*12ca0*/  @!P2 LDGSTS.E.BYPASS.LTC128B.128 [R157+0x5000], desc[UR10][R188.64] ;  /* 0x05000000bc9dafae */ /* 0x000fe2000b901d4a */
[CC--:B------:R-:W-:Y:S02]  /*12cb0*/  @!P2 LEA R210, P3, R204.reuse, R196.reuse, 0x1 ;  /* 0x000000c4ccd2a211 */ /* 0x0c0fe400078608ff */
[----:B------:R-:W-:Y:S02]  /*12cc0*/  @!P2 IADD3 R193, R193, R209, RZ ;  /* 0x000000d1c1c1a210 */ /* 0x000fe40007ffe0ff */
[-C--:B------:R-:W-:Y:S02]  /*12cd0*/  @!P2 LEA.HI.X R211, R204, R185.reuse, R205, 0x1, P3 ;  /* 0x000000b9ccd3a211 */ /* 0x080fe400018f0ccd */
[----:B------:R-:W-:Y:S01]  /*12ce0*/  @!P2 LEA R204, P3, R208, R196, 0x1 ;  /* 0x000000c4d0cca211 */ /* 0x000fe200078608ff */
[----:B------:R-:W-:Y:S01]  /*12cf0*/  @P2 STS.128 [R157+0x5800], RZ ;  /* 0x005800ff9d002388 */ /* 0x000fe20000000c00 */
[----:B---3--:R-:W-:Y:S02]  /*12d00*/  @!P2 LEA R192, P0, R190, R202, 0x7 ;  /* 0x000000cabec0a211 */ /* 0x008fe400078038ff */
[----:B------:R-:W-:Y:S02]  /*12d10*/  @!P2 LEA.HI.X R205, R208, R185, R193, 0x1, P3 ;  /* 0x000000b9d0cda211 */ /* 0x000fe400018f0cc1 */
[----:B------:R-:W-:Y:S02]  /*12d20*/  @!P2 LEA.HI.X R191, R190, R197, R191, 0x7, P0 ;  /* 0x000000c5bebfa211 */ /* 0x000fe400000f3cbf */
[CC--:B------:R-:W-:Y:S01]  /*12d30*/  @!P2 LEA R190, P0, R192.reuse, R196.reuse, 0x1 ;  /* 0x000000c4c0bea211 */ /* 0x0c0fe200078008ff */
[----:B------:R-:W-:Y:S01]  /*12d40*/  @!PT LDS RZ, [RZ] ;  /* 0x00000000fffff984 */ /* 0x000fe20000000800 */
[----:B------:R-:W-:Y:S01]  /*12d50*/  @!PT LDS RZ, [RZ] ;  /* 0x00000000fffff984 */ /* 0x000fe20000000800 */
[----:B------:R-:W-:Y:S01]  /*12d60*/  @!PT LDS RZ, [RZ] ;  /* 0x00000000fffff984 */ /* 0x000fe20000000800 */
[----:B------:R3:W-:Y:S03]  /*12d70*/  @!P2 LDGSTS.E.BYPASS.LTC128B.128 [R157+0x5800], desc[UR10][R206.64] ;  /* 0x05800000ce9dafae */ /* 0x0007e6000b901d4a */
[----:B------:R-:W-:Y:S01]  /*12d80*/  @!P2 LEA.HI.X R191, R192, R185, R191, 0x1, P0 ;  /* 0x000000b9c0bfa211 */ /* 0x000fe200000f0cbf */
[----:B-1----:R-:W-:Y:S04]  /*12d90*/  @!P2 IMAD R195, R195, 0xe0, RZ ;  /* 0x000000e0c3c3a824 */ /* 0x002fe800078e02ff */
[----:B------:R-:W-:Y:S01]  /*12da0*/  @P2 STS.128 [R157+0x6000], RZ ;  /* 0x006000ff9d002388 */ /* 0x000fe20000000c00 */
[--C-:B----4-:R-:W-:Y:S04]  /*12db0*/  @!P2 IMAD.WIDE.U32 R192, R200, 0xa0, R202.reuse ;  /* 0x000000a0c8c0a825 */ /* 0x110fe800078e00ca */
[----:B--2---:R-:W-:Y:S02]  /*12dc0*/  @!P2 IMAD R199, R199, 0xc0, RZ ;  /* 0x000000c0c7c7a824 */ /* 0x004fe400078e02ff */
[----:B------:R-:W-:Y:S01]  /*12dd0*/  @!P2 IMAD R201, R201, 0xa0, RZ ;  /* 0x000000a0c9c9a824 */ /* 0x000fe200078e02ff */
[----:B------:R-:W-:Y:S01]  /*12de0*/  @!PT LDS RZ, [RZ] ;  /* 0x00000000fffff984 */ /* 0x000fe20000000800 */
[----:B------:R-:W-:Y:S01]  /*12df0*/  @!PT LDS RZ, [RZ] ;  /* 0x00000000fffff984 */ /* 0x000fe20000000800 */
[----:B------:R-:W-:Y:S01]  /*12e00*/  @!PT LDS RZ, [RZ] ;  /* 0x00000000fffff984 */ /* 0x000fe20000000800 */
[----:B------:R-:W-:Y:S04]  /*12e10*/  @!P2 LDGSTS.E.BYPASS.LTC128B.128 [R157+0x6000], desc[UR10][R210.64] ;  /* 0x06000000d29dafae */ /* 0x000fe8000b901d4a */
[----:B------:R-:W-:Y:S04]  /*12e20*/  @!P2 IADD3 R201, R201, R193, RZ ;  /* 0x000000c1c9c9a210 */ /* 0x000fe80007ffe0ff */
[----:B------:R-:W-:Y:S01]  /*12e30*/  @P2 STS.128 [R157+0x6800], RZ ;  /* 0x006800ff9d002388 */ /* 0x000fe20000000c00 */
[--C-:B---3--:R-:W-:Y:S01]  /*12e40*/  @!P2 IMAD.WIDE.U32 R206, R198, 0xc0, R202.reuse ;  /* 0x000000c0c6cea825 */ /* 0x108fe200078e00ca */
[-C--:B------:R-:W-:Y:S03]  /*12e50*/  @!P2 LEA R198, P4, R192, R196.reuse, 0x1 ;  /* 0x000000c4c0c6a211 */ /* 0x080fe600078808ff */
[----:B------:R-:W-:Y:S03]  /*12e60*/  @!P2 IMAD.WIDE.U32 R202, R194, 0xe0, R202 ;  /* 0x000000e0c2caa825 */ /* 0x000fe600078e00ca */
[----:B------:R-:W-:Y:S01]  /*12e70*/  @!PT LDS RZ, [RZ] ;  /* 0x00000000fffff984 */ /* 0x000fe20000000800 */
[----:B------:R-:W-:Y:S01]  /*12e80*/  @!PT LDS RZ, [RZ] ;  /* 0x00000000fffff984 */ /* 0x000fe20000000800 */
[----:B------:R-:W-:Y:S01]  /*12e90*/  @!PT LDS RZ, [RZ] ;  /* 0x00000000fffff984 */ /* 0x000fe20000000800 */
[----:B------:R-:W-:Y:S01]  /*12ea0*/  @!P2 LDGSTS.E.BYPASS.LTC128B.128 [R157+0x6800], desc[UR10][R204.64] ;  /* 0x06800000cc9dafae */ /* 0x000fe2000b901d4a */
[-C--:B------:R-:W-:Y:S02]  /*12eb0*/  @!P2 LEA R200, P3, R206, R196.reuse, 0x1 ;  /* 0x000000c4cec8a211 */ /* 0x080fe400078608ff */
[----:B------:R-:W-:Y:S02]  /*12ec0*/  @!P2 LEA R196, P0, R202, R196, 0x1 ;  /* 0x000000c4cac4a211 */ /* 0x000fe400078008ff */
[----:B------:R-:W-:Y:S03]  /*12ed0*/  @!P2 IADD3 R194, R199, R207, RZ ;  /* 0x000000cfc7c2a210 */ /* 0x000fe60007ffe0ff */
[----:B------:R-:W-:Y:S01]  /*12ee0*/  @P2 STS.128 [R157+0x7000], RZ ;  /* 0x007000ff9d002388 */ /* 0x000fe20000000c00 */
[-C--:B------:R-:W-:Y:S02]  /*12ef0*/  @!P2 LEA.HI.X R199, R192, R185.reuse, R201, 0x1, P4 ;  /* 0x000000b9c0c7a211 */ /* 0x080fe400020f0cc9 */
[----:B------:R-:W-:Y:S02]  /*12f00*/  @!P2 LEA.HI.X R201, R206, R185, R194, 0x1, P3 ;  /* 0x000000b9cec9a211 */ /* 0x000fe400018f0cc2 */
[----:B------:R-:W-:Y:S03]  /*12f10*/  @!P2 IADD3 R195, R195, R203, RZ ;  /* 0x000000cbc3c3a210 */ /* 0x000fe60007ffe0ff */
[----:B------:R-:W-:Y:S01]  /*12f20*/  @!PT LDS RZ, [RZ] ;  /* 0x00000000fffff984 */ /* 0x000fe20000000800 */
[----:B------:R-:W-:Y:S01]  /*12f30*/  @!PT LDS RZ, [RZ] ;  /* 0x00000000fffff984 */ /* 0x000fe20000000800 */
[----:B------:R-:W-:Y:S01]  /*12f40*/  @!PT LDS RZ, [RZ] ;  /* 0x00000000fffff984 */ /* 0x000fe20000000800 */
[----:B------:R-:W-:Y:S01]  /*12f50*/  @!P2 LDGSTS.E.BYPASS.LTC128B.128 [R157+0x7000], desc[UR10][R190.64] ;  /* 0x07000000be9dafae */ /* 0x000fe2000b901d4a */
[----:B------:R-:W-:Y:S02]  /*12f60*/  @!P2 LEA.HI.X R197, R202, R185, R195, 0x1, P0 ;  /* 0x000000b9cac5a211 */ /* 0x000fe400000f0cc3 */
[----:B------:R-:W-:Y:S02]  /*12f70*/  PLOP3.LUT P0, PT, PT, PT, UP0, 0x80, 0x0 ;  /* 0x000000000000781c */ /* 0x000fe40003f0f008 */
[----:B------:R-:W-:Y:S03]  /*12f80*/  MOV R185, R189 ;  /* 0x000000bd00b97202 */ /* 0x000fe60000000f00 */
        /* <DEDUP_REMOVED lines=17> */
[----:B------:R-:W2:Y:S01]  /*130a0*/  LDSM.16.M88.4 R16, [R149+0x1400] ;  /* 0x001400009510783b */ /* 0x000ea20000000200 */
[----:B-1----:R-:W-:Y:S07]  /*130b0*/  MOV R196, R188 ;  /* 0x000000bc00c47202 */ /* 0x002fee0000000f00 */
[----:B------:R-:W1:Y:S08]  /*130c0*/  LDSM.16.M88.4 R8, [R149+0x1000] ;  /* 0x001000009508783b */ /* 0x000e700000000200 */
[----:B------:R-:W-:Y:S08]  /*130d0*/  LDSM.16.M88.4 R128, [R150] ;  /* 0x000000009680783b */ /* 0x000ff00000000200 */
[----:B------:R-:W3:Y:S08]  /*130e0*/  LDSM.16.M88.4 R28, [R148+0x400] ;  /* 0x00040000941c783b */ /* 0x000ef00000000200 */
[----:B------:R-:W4:Y:S08]  /*130f0*/  LDSM.16.M88.4 R32, [R149+0x1c00] ;  /* 0x001c00009520783b */ /* 0x000f300000000200 */
[----:B------:R-:W5:Y:S01]  /*13100*/  LDSM.16.M88.4 R20, [R148] ;  /* 0x000000009414783b */ /* 0x000f620000000200 */
[C---:B--2---:R-:W-:Y:S06]  /*13110*/  HMMA.16816.F32 R12, R124.reuse, R16, RZ ;  /* 0x000000107c0c723c */ /* 0x044fec00000018ff */
[C---:B------:R-:W-:Y:S01]  /*13120*/  HMMA.16816.F32 R16, R124.reuse, R18, RZ ;  /* 0x000000127c10723c */ /* 0x040fe200000018ff */
[----:B------:R-:W-:Y:S05]  /*13130*/  LDSM.16.M88.4 R24, [R149+0x1800] ;  /* 0x001800009518783b */ /* 0x000fea0000000200 */
[C---:B-1----:R-:W-:Y:S03]  /*13140*/  HMMA.16816.F32 R4, R124.reuse, R8, RZ ;  /* 0x000000087c04723c */ /* 0x042fe600000018ff */
[----:B------:R-:W1:Y:S03]  /*13150*/  LDSM.16.M88.4 R44, [R148+0xc00] ;  /* 0x000c0000942c783b */ /* 0x000e660000000200 */
[----:B------:R-:W-:Y:S05]  /*13160*/  HMMA.16816.F32 R8, R124, R10, RZ ;  /* 0x0000000a7c08723c */ /* 0x000fea00000018ff */
[----:B------:R-:W2:Y:S01]  /*13170*/  LDSM.16.M88.4 R48, [R149+0x2400] ;  /* 0x002400009530783b */ /* 0x000ea20000000200 */
[C---:B---3--:R-:W-:Y:S06]  /*13180*/  HMMA.16816.F32 R12, R128.reuse, R28, R12 ;  /* 0x0000001c800c723c */ /* 0x048fec000000180c */
[----:B------:R-:W-:Y:S01]  /*13190*/  HMMA.16816.F32 R16, R128, R30, R16 ;  /* 0x0000001e8010723c */ /* 0x000fe20000001810 */
[----:B------:R-:W-:Y:S05]  /*131a0*/  LDSM.16.M88.4 R36, [R148+0x800] ;  /* 0x000800009424783b */ /* 0x000fea0000000200 */
[C---:B----4-:R-:W-:Y:S03]  /*131b0*/  HMMA.16816.F32 R28, R124.reuse, R32, RZ ;  /* 0x000000207c1c723c */ /* 0x050fe600000018ff */
[----:B------:R-:W-:Y:S03]  /*131c0*/  LDSM.16.M88.4 R40, [R149+0x2000] ;  /* 0x002000009528783b */ /* 0x000fe60000000200 */
[----:B------:R-:W-:Y:S05]  /*131d0*/  HMMA.16816.F32 R32, R124, R34, RZ ;  /* 0x000000227c20723c */ /* 0x000fea00000018ff */
[----:B------:R-:W3:Y:S01]  /*131e0*/  LDSM.16.M88.4 R60, [R148+0x1400] ;  /* 0x00140000943c783b */ /* 0x000ee20000000200 */
[C---:B-----5:R-:W-:Y:S06]  /*131f0*/  HMMA.16816.F32 R4, R128.reuse, R20, R4 ;  /* 0x000000148004723c */ /* 0x060fec0000001804 */
[C---:B------:R-:W-:Y:S01]  /*13200*/  HMMA.16816.F32 R8, R128.reuse, R22, R8 ;  /* 0x000000168008723c */ /* 0x040fe20000001808 */
[----:B------:R-:W4:Y:S05]  /*13210*/  LDSM.16.M88.4 R64, [R149+0x2c00] ;  /* 0x002c00009540783b */ /* 0x000f2a0000000200 */
[C---:B-1----:R-:W-:Y:S03]  /*13220*/  HMMA.16816.F32 R28, R128.reuse, R44, R28 ;  /* 0x0000002c801c723c */ /* 0x042fe6000000181c */
[----:B------:R-:W-:Y:S03]  /*13230*/  LDSM.16.M88.4 R52, [R148+0x1000] ;  /* 0x001000009434783b */ /* 0x000fe60000000200 */
[----:B------:R-:W-:Y:S05]  /*13240*/  HMMA.16816.F32 R32, R128, R46, R32 ;  /* 0x0000002e8020723c */ /* 0x000fea0000001820 */
[----:B------:R-:W-:Y:S01]  /*13250*/  LDSM.16.M88.4 R56, [R149+0x2800] ;  /* 0x002800009538783b */ /* 0x000fe20000000200 */
[C---:B--2---:R-:W-:Y:S05]  /*13260*/  HMMA.16816.F32 R44, R124.reuse, R48, RZ ;  /* 0x000000307c2c723c */ /* 0x044fea00000018ff */
[----:B------:R-:W-:Y:S01]  /*13270*/  FMUL.FTZ R0, R4, UR5 ;  /* 0x0000000504007c20 */ /* 0x000fe20008410000 */
[C---:B------:R-:W-:Y:S01]  /*13280*/  HMMA.16816.F32 R48, R124.reuse, R50, RZ ;  /* 0x000000327c30723c */ /* 0x040fe200000018ff */
[----:B------:R-:W1:Y:S01]  /*13290*/  LDSM.16.M88.4 R76, [R148+0x1c00] ;  /* 0x001c0000944c783b */ /* 0x000e620000000200 */
[----:B------:R-:W-:Y:S03]  /*132a0*/  FMUL.FTZ R3, R5, UR5 ;  /* 0x0000000505037c20 */ /* 0x000fe60008410000 */
[----:B------:R-:W2:Y:S01]  /*132b0*/  MUFU.TANH R0, R0 ;  /* 0x0000000000007308 */ /* 0x000ea20000002400 */
[C---:B------:R-:W-:Y:S01]  /*132c0*/  HMMA.16816.F32 R20, R124.reuse, R24, RZ ;  /* 0x000000187c14723c */ /* 0x040fe200000018ff */
[----:B------:R-:W-:Y:S01]  /*132d0*/  FMUL.FTZ R4, R7, UR5 ;  /* 0x0000000507047c20 */ /* 0x000fe20008410000 */
[----:B------:R-:W-:Y:S01]  /*132e0*/  FMUL.FTZ R5, R8, UR5 ;  /* 0x0000000508057c20 */ /* 0x000fe20008410000 */
[----:B------:R-:W5:Y:S02]  /*132f0*/  LDSM.16.M88.4 R80, [R149+0x3400] ;  /* 0x003400009550783b */ /* 0x000f640000000200 */
[----:B------:R-:W-:Y:S01]  /*13300*/  FMUL.FTZ R7, R9, UR5 ;  /* 0x0000000509077c20 */ /* 0x000fe20008410000 */
[----:B------:R-:W-:Y:S03]  /*13310*/  HMMA.16816.F32 R24, R124, R26, RZ ;  /* 0x0000001a7c18723c */ /* 0x000fe600000018ff */
[----:B------:R-:W1:Y:S02]  /*13320*/  MUFU.TANH R3, R3 ;  /* 0x0000000300037308 */ /* 0x000e640000002400 */
[----:B------:R-:W-:Y:S01]  /*13330*/  FMUL.FTZ R8, R11, UR5 ;  /* 0x000000050b087c20 */ /* 0x000fe20008410000 */
[----:B------:R-:W-:Y:S01]  /*13340*/  LDSM.16.M88.4 R68, [R148+0x1800] ;  /* 0x001800009444783b */ /* 0x000fe20000000200 */
[C---:B---3--:R-:W-:Y:S06]  /*13350*/  HMMA.16816.F32 R44, R128.reuse, R60, R44 ;  /* 0x0000003c802c723c */ /* 0x048fec000000182c */
[----:B------:R-:W3:Y:S01]  /*13360*/  MUFU.TANH R4, R4 ;  /* 0x0000000400047308 */ /* 0x000ee20000002400 */
[----:B------:R-:W-:Y:S01]  /*13370*/  FMUL.FTZ R9, R12, UR5 ;  /* 0x000000050c097c20 */ /* 0x000fe20008410000 */
[----:B------:R-:W-:Y:S01]  /*13380*/  HMMA.16816.F32 R48, R128, R62, R48 ;  /* 0x0000003e8030723c */ /* 0x000fe20000001830 */
[----:B------:R-:W-:Y:S07]  /*13390*/  LDSM.16.M88.4 R72, [R149+0x3000] ;  /* 0x003000009548783b */ /* 0x000fee0000000200 */
[----:B------:R-:W1:Y:S01]  /*133a0*/  MUFU.TANH R5, R5 ;  /* 0x0000000500057308 */ /* 0x000e620000002400 */
[C---:B----4-:R-:W-:Y:S01]  /*133b0*/  HMMA.16816.F32 R60, R124.reuse, R64, RZ ;  /* 0x000000407c3c723c */ /* 0x050fe200000018ff */
[----:B------:R-:W4:Y:S02]  /*133c0*/  LDSM.16.M88.4 R92, [R148+0x2400] ;  /* 0x00240000945c783b */ /* 0x000f240000000200 */
[----:B------:R-:W-:Y:S03]  /*133d0*/  FMUL.FTZ R11, R13, UR5 ;  /* 0x000000050d0b7c20 */ /* 0x000fe60008410000 */
[----:B------:R-:W-:Y:S03]  /*133e0*/  HMMA.16816.F32 R64, R124, R66, RZ ;  /* 0x000000427c40723c */ /* 0x000fe600000018ff */
[----:B------:R-:W1:Y:S02]  /*133f0*/  MUFU.TANH R7, R7 ;  /* 0x0000000700077308 */ /* 0x000e640000002400 */
[----:B------:R-:W-:Y:S01]  /*13400*/  FMUL.FTZ R12, R15, UR5 ;  /* 0x000000050f0c7c20 */ /* 0x000fe20008410000 */
[----:B------:R-:W2:Y:S01]  /*13410*/  LDSM.16.M88.4 R96, [R149+0x3c00] ;  /* 0x003c00009560783b */ /* 0x000ea20000000200 */
[C---:B------:R-:W-:Y:S06]  /*13420*/  HMMA.16816.F32 R20, R128.reuse, R36, R20 ;  /* 0x000000248014723c */ /* 0x040fec0000001814 */
[----:B------:R-:W2:Y:S01]  /*13430*/  MUFU.TANH R8, R8 ;  /* 0x0000000800087308 */ /* 0x000ea20000002400 */
[----:B------:R-:W-:Y:S01]  /*13440*/  FMUL.FTZ R13, R16, UR5 ;  /* 0x00000005100d7c20 */ /* 0x000fe20008410000 */
[C---:B------:R-:W-:Y:S01]  /*13450*/  HMMA.16816.F32 R24, R128.reuse, R38, R24 ;  /* 0x000000268018723c */ /* 0x040fe20000001818 */
[----:B------:R-:W-:Y:S07]  /*13460*/  LDSM.16.M88.4 R84, [R148+0x2000] ;  /* 0x002000009454783b */ /* 0x000fee0000000200 */
[----:B------:R-:W2:Y:S01]  /*13470*/  MUFU.TANH R9, R9 ;  /* 0x0000000900097308 */ /* 0x000ea20000002400 */
[C---:B-1----:R-:W-:Y:S01]  /*13480*/  HMMA.16816.F32 R60, R128.reuse, R76, R60 ;  /* 0x0000004c803c723c */ /* 0x042fe2000000183c */
[----:B------:R-:W-:Y:S02]  /*13490*/  LDSM.16.M88.4 R88, [R149+0x3800] ;  /* 0x003800009558783b */ /* 0x000fe40000000200 */
[----:B------:R-:W-:Y:S03]  /*134a0*/  FMUL.FTZ R15, R17, UR5 ;  /* 0x00000005110f7c20 */ /* 0x000fe60008410000 */
[----:B------:R-:W-:Y:S03]  /*134b0*/  HMMA.16816.F32 R64, R128, R78, R64 ;  /* 0x0000004e8040723c */ /* 0x000fe60000001840 */
[----:B------:R-:W1:Y:S01]  /*134c0*/  MUFU.TANH R11, R11 ;  /* 0x0000000b000b7308 */ /* 0x000e620000002400 */
[----:B------:R-:W3:Y:S02]  /*134d0*/  LDSM.16.M88.4 R112, [R148+0x2c00] ;  /* 0x002c00009470783b */ /* 0x000ee40000000200 */
[C---:B-----5:R-:W-:Y:S07]  /*134e0*/  HMMA.16816.F32 R76, R124.reuse, R80, RZ ;  /* 0x000000507c4c723c */ /* 0x060fee00000018ff */
[----:B------:R-:W1:Y:S01]  /*134f0*/  MUFU.TANH R12, R12 ;  /* 0x0000000c000c7308 */ /* 0x000e620000002400 */
[----:B------:R-:W-:Y:S01]  /*13500*/  FMUL.FTZ R16, R19, UR5 ;  /* 0x0000000513107c20 */ /* 0x000fe20008410000 */
[C---:B------:R-:W-:Y:S01]  /*13510*/  HMMA.16816.F32 R80, R124.reuse, R82, RZ ;  /* 0x000000527c50723c */ /* 0x040fe200000018ff */
[----:B------:R-:W-:Y:S01]  /*13520*/  LDSM.16.M88.4 R100, [R148+0x2800] ;  /* 0x002800009464783b */ /* 0x000fe20000000200 */
[----:B------:R-:W-:Y:S06]  /*13530*/  FMUL.FTZ R17, R20, UR5 ;  /* 0x0000000514117c20 */ /* 0x000fec0008410000 */
[----:B------:R-:W1:Y:S01]  /*13540*/  MUFU.TANH R13, R13 ;  /* 0x0000000d000d7308 */ /* 0x000e620000002400 */
[C---:B------:R-:W-:Y:S02]  /*13550*/  HMMA.16816.F32 R36, R124.reuse, R40, RZ ;  /* 0x000000287c24723c */ /* 0x040fe400000018ff */
[----:B------:R-:W-:Y:S01]  /*13560*/  FMUL.FTZ R19, R21, UR5 ;  /* 0x0000000515137c20 */ /* 0x000fe20008410000 */
[----:B------:R-:W-:Y:S01]  /*13570*/  FMUL.FTZ R20, R23, UR5 ;  /* 0x0000000517147c20 */ /* 0x000fe20008410000 */
[----:B------:R-:W-:Y:S01]  /*13580*/  LDSM.16.M88.4 R104, [R149+0x4000] ;  /* 0x004000009568783b */ /* 0x000fe20000000200 */
[----:B------:R-:W-:Y:S01]  /*13590*/  FMUL.FTZ R21, R24, UR5 ;  /* 0x0000000518157c20 */ /* 0x000fe20008410000 */
[----:B------:R-:W-:Y:S03]  /*135a0*/  HMMA.16816.F32 R40, R124, R42, RZ ;  /* 0x0000002a7c28723c */ /* 0x000fe600000018ff */
[----:B------:R-:W1:Y:S02]  /*135b0*/  MUFU.TANH R15, R15 ;  /* 0x0000000f000f7308 */ /* 0x000e640000002400 */
[----:B------:R-:W-:Y:S01]  /*135c0*/  FMUL.FTZ R23, R25, UR5 ;  /* 0x0000000519177c20 */ /* 0x000fe20008410000 */
[----:B------:R-:W-:Y:S01]  /*135d0*/  LDSM.16.M88.4 R108, [R148+0x3000] ;  /* 0x00300000946c783b */ /* 0x000fe20000000200 */
[C---:B----4-:R-:W-:Y:S06]  /*135e0*/  HMMA.16816.F32 R76, R128.reuse, R92, R76 ;  /* 0x0000005c804c723c */ /* 0x050fec000000184c */
[----:B------:R-:W4:Y:S01]  /*135f0*/  MUFU.TANH R16, R16 ;  /* 0x0000001000107308 */ /* 0x000f220000002400 */
[----:B------:R-:W-:Y:S01]  /*13600*/  FMUL.FTZ R24, R27, UR5 ;  /* 0x000000051b187c20 */ /* 0x000fe20008410000 */
[----:B------:R-:W-:Y:S01]  /*13610*/  HMMA.16816.F32 R80, R128, R94, R80 ;  /* 0x0000005e8050723c */ /* 0x000fe20000001850 */
[----:B------:R-:W-:Y:S07]  /*13620*/  LDSM.16.M88.4 R116, [R148+0x3400] ;  /* 0x003400009474783b */ /* 0x000fee0000000200 */
[----:B------:R-:W1:Y:S01]  /*13630*/  MUFU.TANH R17, R17 ;  /* 0x0000001100117308 */ /* 0x000e620000002400 */
[C---:B--2---:R-:W-:Y:S01]  /*13640*/  HMMA.16816.F32 R92, R124.reuse, R96, RZ ;  /* 0x000000607c5c723c */ /* 0x044fe200000018ff */
[----:B------:R-:W-:Y:S02]  /*13650*/  LDSM.16.M88.4 R132, [R149+0x4800] ;  /* 0x004800009584783b */ /* 0x000fe40000000200 */
[----:B------:R-:W-:Y:S03]  /*13660*/  FMUL.FTZ R25, R28, UR5 ;  /* 0x000000051c197c20 */ /* 0x000fe60008410000 */
[----:B------:R-:W-:Y:S03]  /*13670*/  HMMA.16816.F32 R96, R124, R98, RZ ;  /* 0x000000627c60723c */ /* 0x000fe600000018ff */
[----:B------:R-:W2:Y:S02]  /*13680*/  MUFU.TANH R19, R19 ;  /* 0x0000001300137308 */ /* 0x000ea40000002400 */
[----:B------:R-:W-:Y:S01]  /*13690*/  FMUL.FTZ R27, R29, UR5 ;  /* 0x000000051d1b7c20 */ /* 0x000fe20008410000 */
[----:B------:R-:W5:Y:S01]  /*136a0*/  LDSM.16.M88.4 R140, [R149+0x4c00] ;  /* 0x004c0000958c783b */ /* 0x000f620000000200 */
[C---:B------:R-:W-:Y:S06]  /*136b0*/  HMMA.16816.F32 R36, R128.reuse, R52, R36 ;  /* 0x000000348024723c */ /* 0x040fec0000001824 */
[----:B------:R-:W1:Y:S01]  /*136c0*/  MUFU.TANH R20, R20 ;  /* 0x0000001400147308 */ /* 0x000e620000002400 */
[----:B------:R-:W-:Y:S01]  /*136d0*/  FMUL.FTZ R28, R31, UR5 ;  /* 0x000000051f1c7c20 */ /* 0x000fe20008410000 */
[C---:B------:R-:W-:Y:S01]  /*136e0*/  HMMA.16816.F32 R40, R128.reuse, R54, R40 ;  /* 0x000000368028723c */ /* 0x040fe20000001828 */
[----:B------:R-:W-:Y:S07]  /*136f0*/  LDSM.16.M88.4 R144, [R148+0x3800] ;  /* 0x003800009490783b */ /* 0x000fee0000000200 */
[----:B------:R-:W1:Y:S01]  /*13700*/  MUFU.TANH R21, R21 ;  /* 0x0000001500157308 */ /* 0x000e620000002400 */
[C---:B---3--:R-:W-:Y:S01]  /*13710*/  HMMA.16816.F32 R92, R128.reuse, R112, R92 ;  /* 0x00000070805c723c */ /* 0x048fe2000000185c */
[----:B------:R-:W3:Y:S02]  /*13720*/  LDSM.16.M88.4 R120, [R148+0x3c00] ;  /* 0x003c00009478783b */ /* 0x000ee40000000200 */
[----:B------:R-:W-:Y:S03]  /*13730*/  FMUL.FTZ R29, R32, UR5 ;  /* 0x00000005201d7c20 */ /* 0x000fe60008410000 */
[----:B------:R-:W-:Y:S03]  /*13740*/  HMMA.16816.F32 R96, R128, R114, R96 ;  /* 0x000000728060723c */ /* 0x000fe60000001860 */
[----:B------:R-:W1:Y:S01]  /*13750*/  MUFU.TANH R23, R23 ;  /* 0x0000001700177308 */ /* 0x000e620000002400 */
[----:B------:R-:W4:Y:S02]  /*13760*/  LDSM.16.M88.4 R112, [R149+0x4400] ;  /* 0x004400009570783b */ /* 0x000f240000000200 */
[----:B------:R-:W-:Y:S07]  /*13770*/  DEPBAR.LE SB0, 0x0 ;  /* 0x000080000000791a */ /* 0x000fee0000000000 */
[----:B------:R-:W1:Y:S01]  /*13780*/  MUFU.TANH R24, R24 ;  /* 0x0000001800187308 */ /* 0x000e620000002400 */
[C---:B------:R-:W-:Y:S03]  /*13790*/  HMMA.16816.F32 R52, R124.reuse, R56, RZ ;  /* 0x000000387c34723c */ /* 0x040fe600000018ff */
[----:B------:R-:W-:Y:S01]  /*137a0*/  FMUL.FTZ R31, R33, UR5 ;  /* 0x00000005211f7c20 */ /* 0x000fe20008410000 */
[----:B------:R-:W-:Y:S01]  /*137b0*/  FMUL.FTZ R32, R35, UR5 ;  /* 0x0000000523207c20 */ /* 0x000fe20008410000 */
[----:B------:R-:W-:Y:S04]  /*137c0*/  FMUL.FTZ R2, R6, UR5 ;  /* 0x0000000506027c20 */ /* 0x000fe80008410000 */
[----:B------:R-:W1:Y:S01]  /*137d0*/  MUFU.TANH R25, R25 ;  /* 0x0000001900197308 */ /* 0x000e620000002400 */
[----:B------:R-:W-:Y:S01]  /*137e0*/  BAR.SYNC.DEFER_BLOCKING 0x0 ;  /* 0x0000000000007b1d */ /* 0x000fe20000010000 */
[C---:B------:R-:W-:Y:S01]  /*137f0*/  HMMA.16816.F32 R56, R124.reuse, R58, RZ ;  /* 0x0000003a7c38723c */ /* 0x040fe200000018ff */
[----:B------:R-:W-:Y:S01]  /*13800*/  FMUL.FTZ R33, R36, UR5 ;  /* 0x0000000524217c20 */ /* 0x000fe20008410000 */
[----:B------:R-:W-:Y:S01]  /*13810*/  FMUL.FTZ R35, R37, UR5 ;  /* 0x0000000525237c20 */ /* 0x000fe20008410000 */
[----:B------:R-:W-:Y:S01]  /*13820*/  FMUL.FTZ R36, R39, UR5 ;  /* 0x0000000527247c20 */ /* 0x000fe20008410000 */
[----:B------:R-:W-:Y:S04]  /*13830*/  FMUL.FTZ R37, R40, UR5 ;  /* 0x0000000528257c20 */ /* 0x000fe80008410000 */
[----:B------:R-:W1:Y:S01]  /*13840*/  MUFU.TANH R2, R2 ;  /* 0x0000000200027308 */ /* 0x000e620000002400 */
[----:B-----5:R-:W-:Y:S02]  /*13850*/  HMMA.16816.F32 R136, R124, R140, RZ ;  /* 0x0000008c7c88723c */ /* 0x020fe400000018ff */
[----:B------:R-:W-:Y:S01]  /*13860*/  FMUL.FTZ R39, R41, UR5 ;  /* 0x0000000529277c20 */ /* 0x000fe20008410000 */
[----:B------:R-:W-:Y:S01]  /*13870*/  FMUL.FTZ R40, R43, UR5 ;  /* 0x000000052b287c20 */ /* 0x000fe20008410000 */
[----:B------:R-:W-:Y:S01]  /*13880*/  FMUL.FTZ R41, R44, UR5 ;  /* 0x000000052c297c20 */ /* 0x000fe20008410000 */
[----:B------:R-:W-:Y:S04]  /*13890*/  FMUL.FTZ R6, R10, UR5 ;  /* 0x000000050a067c20 */ /* 0x000fe80008410000 */
[----:B------:R-:W1:Y:S01]  /*138a0*/  MUFU.TANH R27, R27 ;  /* 0x0000001b001b7308 */ /* 0x000e620000002400 */
[C---:B------:R-:W-:Y:S05]  /*138b0*/  HMMA.16816.F32 R52, R128.reuse, R68, R52 ;  /* 0x000000448034723c */ /* 0x040fea0000001834 */
[----:B------:R-:W-:Y:S01]  /*138c0*/  FMUL.FTZ R43, R45, UR5 ;  /* 0x000000052d2b7c20 */ /* 0x000fe20008410000 */
[----:B------:R-:W-:Y:S03]  /*138d0*/  FMUL.FTZ R44, R47, UR5 ;  /* 0x000000052f2c7c20 */ /* 0x000fe60008410000 */
[----:B------:R-:W1:Y:S02]  /*138e0*/  MUFU.TANH R6, R6 ;  /* 0x0000000600067308 */ /* 0x000e640000002400 */
[----:B------:R-:W-:Y:S01]  /*138f0*/  FMUL.FTZ R10, R14, UR5 ;  /* 0x000000050e0a7c20 */ /* 0x000fe20008410000 */
[----:B------:R-:W-:Y:S03]  /*13900*/  HMMA.16816.F32 R56, R128, R70, R56 ;  /* 0x000000468038723c */ /* 0x000fe60000001838 */
[----:B------:R-:W-:Y:S01]  /*13910*/  FMUL.FTZ R45, R48, UR5 ;  /* 0x00000005302d7c20 */ /* 0x000fe20008410000 */
[----:B------:R-:W-:Y:S01]  /*13920*/  FMUL.FTZ R47, R49, UR5 ;  /* 0x00000005312f7c20 */ /* 0x000fe20008410000 */
[----:B------:R-:W-:Y:S02]  /*13930*/  FMUL.FTZ R14, R18, UR5 ;  /* 0x00000005120e7c20 */ /* 0x000fe40008410000 */
[----:B------:R-:W1:Y:S01]  /*13940*/  MUFU.TANH R10, R10 ;  /* 0x0000000a000a7308 */ /* 0x000e620000002400 */
[C---:B------:R-:W-:Y:S03]  /*13950*/  HMMA.16816.F32 R68, R124.reuse, R72, RZ ;  /* 0x000000487c44723c */ /* 0x040fe600000018ff */
[----:B------:R-:W-:Y:S01]  /*13960*/  FMUL.FTZ R48, R51, UR5 ;  /* 0x0000000533307c20 */ /* 0x000fe20008410000 */
[----:B------:R-:W-:Y:S02]  /*13970*/  FMUL.FTZ R18, R22, UR5 ;  /* 0x0000000516127c20 */ /* 0x000fe40008410000 */
[----:B------:R-:W-:Y:S03]  /*13980*/  HMMA.16816.F32 R72, R124, R74, RZ ;  /* 0x0000004a7c48723c */ /* 0x000fe600000018ff */
[----:B------:R-:W1:Y:S02]  /*13990*/  MUFU.TANH R14, R14 ;  /* 0x0000000e000e7308 */ /* 0x000e640000002400 */
[----:B------:R-:W-:Y:S01]  /*139a0*/  FMUL.FTZ R49, R52, UR5 ;  /* 0x0000000534317c20 */ /* 0x000fe20008410000 */
[----:B------:R-:W-:Y:S01]  /*139b0*/  FMUL.FTZ R51, R53, UR5 ;  /* 0x0000000535337c20 */ /* 0x000fe20008410000 */
[C---:B---3--:R-:W-:Y:S06]  /*139c0*/  HMMA.16816.F32 R136, R128.reuse, R120, R136 ;  /* 0x000000788088723c */ /* 0x048fec0000001888 */
[----:B------:R-:W3:Y:S01]  /*139d0*/  MUFU.TANH R18, R18 ;  /* 0x0000001200127308 */ /* 0x000ee20000002400 */
[----:B------:R-:W-:Y:S01]  /*139e0*/  FMUL.FTZ R52, R55, UR5 ;  /* 0x0000000537347c20 */ /* 0x000fe20008410000 */
[----:B------:R-:W-:Y:S03]  /*139f0*/  FMUL.FTZ R22, R26, UR5 ;  /* 0x000000051a167c20 */ /* 0x000fe60008410000 */
[----:B------:R-:W-:Y:S01]  /*13a00*/  FMUL.FTZ R53, R56, UR5 ;  /* 0x0000000538357c20 */ /* 0x000fe20008410000 */
[----:B------:R-:W-:Y:S04]  /*13a10*/  FMUL.FTZ R55, R57, UR5 ;  /* 0x0000000539377c20 */ /* 0x000fe80008410000 */
[----:B------:R-:W1:Y:S01]  /*13a20*/  MUFU.TANH R28, R28 ;  /* 0x0000001c001c7308 */ /* 0x000e620000002400 */
[C---:B------:R-:W-:Y:S03]  /*13a30*/  HMMA.16816.F32 R68, R128.reuse, R84, R68 ;  /* 0x000000548044723c */ /* 0x040fe60000001844 */
[----:B------:R-:W-:Y:S01]  /*13a40*/  FMUL.FTZ R26, R30, UR5 ;  /* 0x000000051e1a7c20 */ /* 0x000fe20008410000 */
[----:B------:R-:W-:Y:S01]  /*13a50*/  FMUL.FTZ R56, R59, UR5 ;  /* 0x000000053b387c20 */ /* 0x000fe20008410000 */
[----:B------:R-:W-:Y:S01]  /*13a60*/  FMUL.FTZ R57, R60, UR5 ;  /* 0x000000053c397c20 */ /* 0x000fe20008410000 */
[----:B------:R-:W-:Y:S03]  /*13a70*/  HMMA.16816.F32 R72, R128, R86, R72 ;  /* 0x000000568048723c */ /* 0x000fe60000001848 */
[----:B------:R-:W1:Y:S02]  /*13a80*/  MUFU.TANH R22, R22 ;  /* 0x0000001600167308 */ /* 0x000e640000002400 */
[----:B------:R-:W-:Y:S01]  /*13a90*/  FMUL.FTZ R30, R34, UR5 ;  /* 0x00000005221e7c20 */ /* 0x000fe20008410000 */
[C---:B------:R-:W-:Y:S07]  /*13aa0*/  HMMA.16816.F32 R84, R124.reuse, R88, RZ ;  /* 0x000000587c54723c */ /* 0x040fee00000018ff */
[----:B------:R-:W1:Y:S01]  /*13ab0*/  MUFU.TANH R26, R26 ;  /* 0x0000001a001a7308 */ /* 0x000e620000002400 */
[----:B------:R-:W-:Y:S01]  /*13ac0*/  FMUL.FTZ R59, R61, UR5 ;  /* 0x000000053d3b7c20 */ /* 0x000fe20008410000 */
[----:B------:R-:W-:Y:S02]  /*13ad0*/  HMMA.16816.F32 R88, R124, R90, RZ ;  /* 0x0000005a7c58723c */ /* 0x000fe400000018ff */
[----:B------:R-:W-:Y:S01]  /*13ae0*/  FMUL.FTZ R60, R63, UR5 ;  /* 0x000000053f3c7c20 */ /* 0x000fe20008410000 */
[----:B------:R-:W-:Y:S05]  /*13af0*/  FMUL.FTZ R34, R38, UR5 ;  /* 0x0000000526227c20 */ /* 0x000fea0008410000 */
[----:B------:R-:W1:Y:S03]  /*13b00*/  MUFU.TANH R29, R29 ;  /* 0x0000001d001d7308 */ /* 0x000e660000002400 */
[----:B------:R-:W-:Y:S01]  /*13b10*/  FMUL.FTZ R61, R64, UR5 ;  /* 0x00000005403d7c20 */ /* 0x000fe20008410000 */
[----:B------:R-:W-:Y:S01]  /*13b20*/  FMUL.FTZ R63, R65, UR5 ;  /* 0x00000005413f7c20 */ /* 0x000fe20008410000 */
[----:B------:R-:W-:Y:S01]  /*13b30*/  FMUL.FTZ R38, R42, UR5 ;  /* 0x000000052a267c20 */ /* 0x000fe20008410000 */
[----:B------:R-:W-:Y:S01]  /*13b40*/  FMUL.FTZ R64, R67, UR5 ;  /* 0x0000000543407c20 */ /* 0x000fe20008410000 */
[----:B------:R-:W-:Y:S03]  /*13b50*/  FMUL.FTZ R65, R68, UR5 ;  /* 0x0000000544417c20 */ /* 0x000fe60008410000 */
[----:B------:R-:W1:Y:S01]  /*13b60*/  MUFU.TANH R31, R31 ;  /* 0x0000001f001f7308 */ /* 0x000e620000002400 */
[----:B------:R-:W-:Y:S01]  /*13b70*/  FMUL.FTZ R42, R46, UR5 ;  /* 0x000000052e2a7c20 */ /* 0x000fe20008410000 */
[----:B------:R-:W-:Y:S01]  /*13b80*/  FMUL.FTZ R67, R69, UR5 ;  /* 0x0000000545437c20 */ /* 0x000fe20008410000 */
[----:B------:R-:W-:Y:S01]  /*13b90*/  FMUL.FTZ R68, R71, UR5 ;  /* 0x0000000547447c20 */ /* 0x000fe20008410000 */
[----:B------:R-:W-:Y:S01]  /*13ba0*/  FMUL.FTZ R46, R50, UR5 ;  /* 0x00000005322e7c20 */ /* 0x000fe20008410000 */
[C---:B------:R-:W-:Y:S05]  /*13bb0*/  HMMA.16816.F32 R84, R128.reuse, R100, R84 ;  /* 0x000000648054723c */ /* 0x040fea0000001854 */
[----:B------:R-:W1:Y:S01]  /*13bc0*/  MUFU.TANH R30, R30 ;  /* 0x0000001e001e7308 */ /* 0x000e620000002400 */
[----:B------:R-:W-:Y:S01]  /*13bd0*/  FMUL.FTZ R69, R72, UR5 ;  /* 0x0000000548457c20 */ /* 0x000fe20008410000 */
[----:B------:R-:W-:Y:S08]  /*13be0*/  HMMA.16816.F32 R88, R128, R102, R88 ;  /* 0x000000668058723c */ /* 0x000ff00000001858 */
[----:B------:R-:W1:Y:S01]  /*13bf0*/  MUFU.TANH R32, R32 ;  /* 0x0000002000207308 */ /* 0x000e620000002400 */
[C---:B------:R-:W-:Y:S03]  /*13c00*/  HMMA.16816.F32 R100, R124.reuse, R104, RZ ;  /* 0x000000687c64723c */ /* 0x040fe600000018ff */
[----:B------:R-:W-:Y:S03]  /*13c10*/  FMUL.FTZ R71, R73, UR5 ;  /* 0x0000000549477c20 */ /* 0x000fe60008410000 */
[----:B------:R-:W-:Y:S03]  /*13c20*/  HMMA.16816.F32 R104, R124, R106, RZ ;  /* 0x0000006a7c68723c */ /* 0x000fe600000018ff */
[----:B------:R-:W1:Y:S02]  /*13c30*/  MUFU.TANH R33, R33 ;  /* 0x0000002100217308 */ /* 0x000e640000002400 */
[----:B------:R-:W-:Y:S01]  /*13c40*/  FMUL.FTZ R50, R54, UR5 ;  /* 0x0000000536327c20 */ /* 0x000fe20008410000 */
[----:B------:R-:W-:Y:S01]  /*13c50*/  FMUL.FTZ R72, R75, UR5 ;  /* 0x000000054b487c20 */ /* 0x000fe20008410000 */
[----:B------:R-:W-:Y:S01]  /*13c60*/  FMUL.FTZ R73, R76, UR5 ;  /* 0x000000054c497c20 */ /* 0x000fe20008410000 */
[----:B------:R-:W-:Y:S03]  /*13c70*/  FMUL.FTZ R54, R58, UR5 ;  /* 0x000000053a367c20 */ /* 0x000fe60008410000 */
[----:B------:R-:W-:Y:S02]  /*13c80*/  FMUL.FTZ R75, R77, UR5 ;  /* 0x000000054d4b7c20 */ /* 0x000fe40008410000 */
        /* <DEDUP_REMOVED lines=8> */
[C---:B------:R-:W-:Y:S05]  /*13d10*/  HMMA.16816.F32 R100, R128.reuse, R108, R100 ;  /* 0x0000006c8064723c */ /* 0x040fea0000001864 */
[----:B------:R-:W-:Y:S01]  /*13d20*/  FMUL.FTZ R81, R84, UR5 ;  /* 0x0000000554517c20 */ /* 0x000fe20008410000 */
[----:B------:R-:W-:Y:S03]  /*13d30*/  HMMA.16816.F32 R104, R128, R110, R104 ;  /* 0x0000006e8068723c */ /* 0x000fe60000001868 */
[----:B------:R-:W1:Y:S02]  /*13d40*/  MUFU.TANH R36, R36 ;  /* 0x0000002400247308 */ /* 0x000e640000002400 */
[----:B------:R-:W-:Y:S01]  /*13d50*/  FMUL.FTZ R66, R70, UR5 ;  /* 0x0000000546427c20 */ /* 0x000fe20008410000 */
[C---:B----4-:R-:W-:Y:S07]  /*13d60*/  HMMA.16816.F32 R108, R124.reuse, R112, RZ ;  /* 0x000000707c6c723c */ /* 0x050fee00000018ff */
[----:B------:R-:W4:Y:S01]  /*13d70*/  MUFU.TANH R37, R37 ;  /* 0x0000002500257308 */ /* 0x000f220000002400 */
        /* <DEDUP_REMOVED lines=22> */
[C---:B------:R-:W-:Y:S03]  /*13ee0*/  HMMA.16816.F32 R132, R124.reuse, R134, RZ ;  /* 0x000000867c84723c */ /* 0x040fe600000018ff */
[----:B------:R-:W1:Y:S02]  /*13ef0*/  MUFU.TANH R43, R43 ;  /* 0x0000002b002b7308 */ /* 0x000e640000002400 */
[----:B------:R-:W-:Y:S01]  /*13f00*/  FMUL.FTZ R86, R90, UR5 ;  /* 0x000000055a567c20 */ /* 0x000fe20008410000 */
[----:B------:R-:W-:Y:S01]  /*13f10*/  FMUL.FTZ R96, R99, UR5 ;  /* 0x0000000563607c20 */ /* 0x000fe20008410000 */
[----:B------:R-:W-:Y:S01]  /*13f20*/  HMMA.16816.F32 R124, R124, R142, RZ ;  /* 0x0000008e7c7c723c */ /* 0x000fe200000018ff */
[----:B------:R-:W-:Y:S03]  /*13f30*/  FMUL.FTZ R97, R100, UR5 ;  /* 0x0000000564617c20 */ /* 0x000fe60008410000 */
[----:B------:R-:W-:Y:S02]  /*13f40*/  FMUL.FTZ R90, R94, UR5 ;  /* 0x000000055e5a7c20 */ /* 0x000fe40008410000 */
[----:B------:R-:W1:Y:S01]  /*13f50*/  MUFU.TANH R42, R42 ;  /* 0x0000002a002a7308 */ /* 0x000e620000002400 */
[----:B------:R-:W-:Y:S01]  /*13f60*/  FMUL.FTZ R99, R101, UR5 ;  /* 0x0000000565637c20 */ /* 0x000fe20008410000 */
[----:B------:R-:W-:Y:S03]  /*13f70*/  FMUL.FTZ R100, R103, UR5 ;  /* 0x0000000567647c20 */ /* 0x000fe60008410000 */
[----:B------:R-:W-:Y:S01]  /*13f80*/  FMUL.FTZ R94, R98, UR5 ;  /* 0x00000005625e7c20 */ /* 0x000fe20008410000 */
[----:B------:R-:W-:Y:S04]  /*13f90*/  FMUL.FTZ R101, R104, UR5 ;  /* 0x0000000568657c20 */ /* 0x000fe80008410000 */
[----:B------:R-:W1:Y:S01]  /*13fa0*/  MUFU.TANH R44, R44 ;  /* 0x0000002c002c7308 */ /* 0x000e620000002400 */
[C---:B------:R-:W-:Y:S05]  /*13fb0*/  HMMA.16816.F32 R116, R128.reuse, R144, R116 ;  /* 0x000000908074723c */ /* 0x040fea0000001874 */
[----:B------:R-:W-:Y:S01]  /*13fc0*/  FMUL.FTZ R103, R105, UR5 ;  /* 0x0000000569677c20 */ /* 0x000fe20008410000 */
[C---:B------:R-:W-:Y:S03]  /*13fd0*/  HMMA.16816.F32 R132, R128.reuse, R146, R132 ;  /* 0x000000928084723c */ /* 0x040fe60000001884 */
[----:B------:R-:W1:Y:S02]  /*13fe0*/  MUFU.TANH R45, R45 ;  /* 0x0000002d002d7308 */ /* 0x000e640000002400 */
[----:B------:R-:W-:Y:S01]  /*13ff0*/  FMUL.FTZ R98, R102, UR5 ;  /* 0x0000000566627c20 */ /* 0x000fe20008410000 */
[----:B------:R-:W-:Y:S07]  /*14000*/  HMMA.16816.F32 R128, R128, R122, R124 ;  /* 0x0000007a8080723c */ /* 0x000fee000000187c */
[----:B------:R-:W1:Y:S01]  /*14010*/  MUFU.TANH R47, R47 ;  /* 0x0000002f002f7308 */ /* 0x000e620000002400 */
[----:B------:R-:W-:Y:S03]  /*14020*/  FMUL.FTZ R104, R107, UR5 ;  /* 0x000000056b687c20 */ /* 0x000fe60008410000 */
[----:B------:R-:W-:Y:S01]  /*14030*/  FMUL.FTZ R105, R108, UR5 ;  /* 0x000000056c697c20 */ /* 0x000fe20008410000 */
[----:B------:R-:W-:Y:S01]  /*14040*/  FMUL.FTZ R102, R106, UR5 ;  /* 0x000000056a667c20 */ /* 0x000fe20008410000 */
[----:B------:R-:W-:Y:S04]  /*14050*/  FMUL.FTZ R107, R109, UR5 ;  /* 0x000000056d6b7c20 */ /* 0x000fe80008410000 */
[----:B------:R-:W1:Y:S01]  /*14060*/  MUFU.TANH R46, R46 ;  /* 0x0000002e002e7308 */ /* 0x000e620000002400 */
[----:B------:R-:W-:Y:S01]  /*14070*/  FMUL.FTZ R108, R111, UR5 ;  /* 0x000000056f6c7c20 */ /* 0x000fe20008410000 */
[----:B------:R-:W-:Y:S01]  /*14080*/  FMUL.FTZ R106, R110, UR5 ;  /* 0x000000056e6a7c20 */ /* 0x000fe20008410000 */
        /* <DEDUP_REMOVED lines=22> */
[----:B------:R-:W-:Y:S09]  /*141f0*/  FMUL.FTZ R128, R131, UR5 ;  /* 0x0000000583807c20 */ /* 0x000ff20008410000 */
        /* <DEDUP_REMOVED lines=77> */
[----:B------:R-:W1:Y:S01]  /*146d0*/  MUFU.TANH R128, R128 ;  /* 0x0000008000807308 */ /* 0x000e620000002400 */
[----:B--234-:R-:W-:Y:S05]  /*146e0*/  @!P0 BRA `(.L_x_1780) ;  /* 0x0000000800808947 */ /* 0x01cfea0003800000 */
[----:B------:R-:W2:Y:S08]  /*146f0*/  LDC R136, c[0x0][0x248] ;  /* 0x00009200ff887b82 */ /* 0x000eb00000000800 */
[----:B------:R-:W3:Y:S01]  /*14700*/  @!P2 LDC R134, c[0x0][0x24c] ;  /* 0x00009300ff86ab82 */ /* 0x000ee20000000800 */
[----:B--2---:R-:W-:Y:S04]  /*14710*/  LEA R138, -R136, RZ, 0x8 ;  /* 0x000000ff888a7211 */ /* 0x004fe800078e41ff */
[----:B------:R-:W-:Y:S01]  /*14720*/  SHF.R.S32.HI R139, RZ, 0x1f, R138 ;  /* 0x0000001fff8b7819 */ /* 0x000fe2000001148a */
[----:B------:R-:W-:Y:S06]  /*14730*/  @!P1 BRA `(.L_x_1781) ;  /* 0x0000000400049947 */ /* 0x000fec0003800000 */
[----:B------:R-:W2:Y:S01]  /*14740*/  LDC R131, c[0x0][0x380] ;  /* 0x0000e000ff837b82 */ /* 0x000ea20000000800 */
[----:B------:R-:W-:Y:S04]  /*14750*/  USHF.L.U32 UR8, UR7, 0x8, URZ ;  /* 0x0000000807087899 */ /* 0x000fe8000800063f */
[----:B------:R-:W-:Y:S02]  /*14760*/  UIADD3 UR12, UR8, -0x200, URZ ;  /* 0xfffffe00080c7890 */ /* 0x000fe4000fffe03f */
[----:B------:R-:W-:Y:S04]  /*14770*/  UIADD3 UR8, UR8, -0x100, URZ ;  /* 0xffffff0008087890 */ /* 0x000fe8000fffe03f */
[----:B------:R-:W-:Y:S02]  /*14780*/  MOV R140, UR12 ;  /* 0x0000000c008c7c02 */ /* 0x000fe40008000f00 */
[----:B------:R-:W-:Y:S02]  /*14790*/  IMAD.U32 R142, RZ, RZ, UR8 ;  /* 0x00000008ff8e7e24 */ /* 0x000fe4000f8e00ff */
[----:B------:R-:W-:Y:S03]  /*147a0*/  IABS R140, R140 ;  /* 0x0000008c008c7213 */ /* 0x000fe60000000000 */
[----:B------:R-:W-:Y:S02]  /*147b0*/  IABS R142, R142 ;  /* 0x0000008e008e7213 */ /* 0x000fe40000000000 */
[-C--:B--2---:R-:W-:Y:S02]  /*147c0*/  IABS R138, R131.reuse ;  /* 0x00000083008a7213 */ /* 0x084fe40000000000 */
[----:B------:R-:W-:Y:S02]  /*147d0*/  LOP3.LUT R130, RZ, R131, RZ, 0x33, !PT ;  /* 0x00000083ff827212 */ /* 0x000fe400078e33ff */
[----:B------:R-:W2:Y:S10]  /*147e0*/  I2F.RP R141, R138 ;  /* 0x0000008a008d7306 */ /* 0x000eb40000209400 */
        /* <DEDUP_REMOVED lines=11> */
[C---:B------:R-:W-:Y:S01]  /*148a0*/  IMAD R140, R138.reuse, R139, R140 ;  /* 0x0000008b8a8c7224 */ /* 0x040fe200078e028c */
        /* <DEDUP_REMOVED lines=10> */
[----:B------:R-:W-:Y:S01]  /*14950*/  ISETP.GE.U32.AND P6, PT, R142, R138, PT ;  /* 0x0000008a8e00720c */ /* 0x000fe20003fc6070 */
[----:B------:R-:W2:Y:S01]  /*14960*/  LDC R140, c[0x0][0x24c] ;  /* 0x00009300ff8c7b82 */ /* 0x000ea20000000800 */
[C---:B------:R-:W-:Y:S02]  /*14970*/  LOP3.LUT R138, R131.reuse, UR12, RZ, 0x3c, !PT ;  /* 0x0000000c838a7c12 */ /* 0x040fe4000f8e3cff */
[----:B------:R-:W-:Y:S02]  /*14980*/  ISETP.NE.AND P0, PT, R131, RZ, PT ;  /* 0x000000ff8300720c */ /* 0x000fe40003f05270 */
[----:B------:R-:W-:Y:S03]  /*14990*/  ISETP.GE.AND P3, PT, R138, RZ, PT ;  /* 0x000000ff8a00720c */ /* 0x000fe60003f66270 */
[----:B------:R-:W4:Y:S02]  /*149a0*/  LDC.64 R138, c[0x0][0x230] ;  /* 0x00008c00ff8a7b82 */ /* 0x000f240000000a00 */
[----:B------:R-:W-:Y:S02]  /*149b0*/  @P5 IADD3 R135, R135, 0x1, RZ ;  /* 0x0000000187875810 */ /* 0x000fe40007ffe0ff */
[----:B------:R-:W-:Y:S05]  /*149c0*/  @P6 VIADD R133, R133, 0x1 ;  /* 0x0000000185856836 */ /* 0x000fea0000000000 */
[----:B------:R-:W-:Y:S01]  /*149d0*/  @!P4 IADD3 R133, -R133, RZ, RZ ;  /* 0x000000ff8585c210 */ /* 0x000fe20007ffe1ff */
[----:B------:R-:W-:Y:S03]  /*149e0*/  @!P3 IMAD.MOV R135, RZ, RZ, -R135 ;  /* 0x000000ffff87b224 */ /* 0x000fe600078e0a87 */
        /* <DEDUP_REMOVED lines=8> */
[----:B------:R-:W5:Y:S02]  /*14a70*/  LDG.E R142, desc[UR10][R188.64] ;  /* 0x0000000abc8e7981 */ /* 0x000f64000c1e1900 */
[-C--:B------:R-:W-:Y:S01]  /*14a80*/  IMAD.WIDE.U32 R146, R129, R136.reuse, RZ ;  /* 0x0000008881927225 */ /* 0x080fe200078e00ff */
[----:B------:R-:W-:Y:S01]  /*14a90*/  SHF.R.S32.HI R143, RZ, 0x1f, R129 ;  /* 0x0000001fff8f7819 */ /* 0x000fe20000011481 */
[----:B------:R-:W5:Y:S04]  /*14aa0*/  LDG.E R141, desc[UR10][R144.64] ;  /* 0x0000000a908d7981 */ /* 0x000f68000c1e1900 */
[----:B------:R-:W-:Y:S04]  /*14ab0*/  IMAD R143, R143, R136, RZ ;  /* 0x000000888f8f7224 */ /* 0x000fe800078e02ff */
[----:B--2---:R-:W-:Y:S05]  /*14ac0*/  IMAD R143, R129, R140, R143 ;  /* 0x0000008c818f7224 */ /* 0x004fea00078e028f */
[----:B------:R-:W-:Y:S01]  /*14ad0*/  IADD3 R147, R147, R143, RZ ;  /* 0x0000008f93937210 */ /* 0x000fe20007ffe0ff */
[----:B-----5:R-:W-:Y:S04]  /*14ae0*/  IMAD.IADD R141, R141, 0x1, -R142 ;  /* 0x000000018d8d7824 */ /* 0x020fe800078e0a8e */
[-C--:B----4-:R-:W-:Y:S01]  /*14af0*/  IMAD.WIDE.U32 R146, R141, R138.reuse, R146 ;  /* 0x0000008a8d927225 */ /* 0x090fe200078e0092 */
[----:B------:R-:W-:Y:S05]  /*14b00*/  SHF.R.S32.HI R145, RZ, 0x1f, R141 ;  /* 0x0000001fff917819 */ /* 0x000fea000001148d */
[----:B------:R-:W-:Y:S01]  /*14b10*/  IMAD R140, R145, R138, RZ ;  /* 0x0000008a918c7224 */ /* 0x000fe200078e02ff */
[----:B------:R-:W-:Y:S03]  /*14b20*/  MOV R138, R146 ;  /* 0x00000092008a7202 */ /* 0x000fe60000000f00 */
[----:B------:R-:W-:Y:S04]  /*14b30*/  IMAD R140, R141, R139, R140 ;  /* 0x0000008b8d8c7224 */ /* 0x000fe800078e028c */
[----:B------:R-:W-:Y:S07]  /*14b40*/  IMAD.IADD R139, R147, 0x1, R140 ;  /* 0x00000001938b7824 */ /* 0x000fee00078e028c */
.L_x_1781:
[----:B------:R2:W-:Y:S01]  /*14b50*/  @P2 STS [R157+0x1004], RZ ;  /* 0x001004ff9d002388 */ /* 0x0005e20000000800 */
[CC--:B------:R-:W-:Y:S01]  /*14b60*/  LEA R142, P3, R138.reuse, R182.reuse, 0x1 ;  /* 0x000000b68a8e7211 */ /* 0x0c0fe200078608ff */
[----:B------:R-:W4:Y:S01]  /*14b70*/  @!P2 LDC R132, c[0x0][0x24c] ;  /* 0x00009300ff84ab82 */ /* 0x000f220000000800 */
[C---:B------:R-:W-:Y:S01]  /*14b80*/  @!P2 IADD3 R129, P0, R138.reuse, UR15, RZ ;  /* 0x0000000f8a81ac10 */ /* 0x040fe2000ff1e0ff */
[----:B------:R2:W-:Y:S01]  /*14b90*/  @P2 STS.64 [R157+0x1008], RZ ;  /* 0x001008ff9d002388 */ /* 0x0005e20000000a00 */
[-CC-:B------:R-:W-:Y:S01]  /*14ba0*/  LEA.HI.X R143, R138, R183.reuse, R139.reuse, 0x1, P3 ;  /* 0x000000b78a8f7211 */ /* 0x180fe200018f0c8b */
[C---:B------:R-:W-:Y:S01]  /*14bb0*/  @!P2 IMAD.WIDE.U32 R190, R136.reuse, 0x60, R138 ;  /* 0x0000006088bea825 */ /* 0x040fe200078e008a */
[----:B------:R-:W-:Y:S01]  /*14bc0*/  @!P2 IADD3.X R130, R139, UR14, RZ, P0, !PT ;  /* 0x0000000e8b82ac10 */ /* 0x000fe200087fe4ff */
[----:B------:R2:W-:Y:S01]  /*14bd0*/  @P2 STS [R157+0x1000], RZ ;  /* 0x001000ff9d002388 */ /* 0x0005e20000000800 */
[C---:B------:R-:W-:Y:S01]  /*14be0*/  @!P2 LEA R144, P0, R129.reuse, R182, 0x1 ;  /* 0x000000b68190a211 */ /* 0x040fe200078008ff */
[----:B------:R-:W5:Y:S01]  /*14bf0*/  @!P2 LDC R133, c[0x0][0x24c] ;  /* 0x00009300ff85ab82 */ /* 0x000f620000000800 */
[C---:B------:R-:W-:Y:S01]  /*14c00*/  @!P2 LEA R135, P3, R136.reuse, R138, 0x6 ;  /* 0x0000008a8887a211 */ /* 0x040fe200078630ff */
        /* <DEDUP_REMOVED lines=8> */
[C---:B---3--:R-:W-:Y:S01]  /*14c90*/  @!P2 LEA.HI.X R134, R136.reuse, R139, R134, 0x6, P3 ;  /* 0x0000008b8886a211 */ /* 0x048fe200018f3486 */
[----:B------:R-:W3:Y:S01]  /*14ca0*/  @!P2 LDC R131, c[0x0][0x24c] ;  /* 0x00009300ff83ab82 */ /* 0x000ee20000000800 */
[----:B------:R-:W-:Y:S01]  /*14cb0*/  @!P2 IMAD.MOV.U32 R146, RZ, RZ, R138 ;  /* 0x000000ffff92a224 */ /* 0x000fe200078e008a */
[----:B------:R-:W-:Y:S01]  /*14cc0*/  @!PT LDS RZ, [RZ] ;  /* 0x00000000fffff984 */ /* 0x000fe20000000800 */
[----:B------:R-:W-:Y:S01]  /*14cd0*/  @!PT LDS RZ, [RZ] ;  /* 0x00000000fffff984 */ /* 0x000fe20000000800 */
[----:B------:R-:W-:Y:S01]  /*14ce0*/  @!PT LDS RZ, [RZ] ;  /* 0x00000000fffff984 */ /* 0x000fe20000000800 */
[----:B------:R1:W-:Y:S01]  /*14cf0*/  @!P2 LDGSTS.E.BYPASS.LTC128B.128 [R157+0x1800], desc[UR10][R144.64] ;  /* 0x01800000909dafae */ /* 0x0003e2000b901d4a */
[----:B------:R-:W-:Y:S01]  /*14d00*/  @!P2 LEA.HI.X R141, R135, R183, R134, 0x1, P0 ;  /* 0x000000b7878da211 */ /* 0x000fe200000f0c86 */
[--C-:B------:R-:W-:Y:S01]  /*14d10*/  @!P2 IMAD.MOV.U32 R189, RZ, RZ, R139.reuse ;  /* 0x000000ffffbda224 */ /* 0x100fe200078e008b */
[C---:B------:R-:W-:Y:S01]  /*14d20*/  @!P2 LEA R134, P0, R136.reuse, R138, 0x7 ;  /* 0x0000008a8886a211 */ /* 0x040fe200078038ff */
[----:B------:R2:W-:Y:S01]  /*14d30*/  @P2 STS.128 [R157+0x2000], RZ ;  /* 0x002000ff9d002388 */ /* 0x0005e20000000c00 */
[----:B------:R-:W-:Y:S01]  /*14d40*/  @!P2 IMAD.MOV.U32 R147, RZ, RZ, R139 ;  /* 0x000000ffff93a224 */ /* 0x000fe200078e008b */
[----:B------:R-:W2:Y:S01]  /*14d50*/  @!P2 LDC R130, c[0x0][0x24c] ;  /* 0x00009300ff82ab82 */ /* 0x000ea20000000800 */
[C---:B------:R-:W-:Y:S01]  /*14d60*/  @!P2 IMAD.WIDE.U32 R188, R136.reuse, 0xa0, R188 ;  /* 0x000000a088bca825 */ /* 0x040fe200078e00bc */
[----:B------:R-:W-:Y:S01]  /*14d70*/  @!PT LDS RZ, [RZ] ;  /* 0x00000000fffff984 */ /* 0x000fe20000000800 */
[----:B------:R-:W-:Y:S01]  /*14d80*/  @!PT LDS RZ, [RZ] ;  /* 0x00000000fffff984 */ /* 0x000fe20000000800 */
[----:B------:R-:W-:Y:S01]  /*14d90*/  @!PT LDS RZ, [RZ] ;  /* 0x00000000fffff984 */ /* 0x000fe20000000800 */
[----:B------:R2:W-:Y:S03]  /*14da0*/  @!P2 LDGSTS.E.BYPASS.LTC128B.128 [R157+0x2000], desc[UR10][R140.64] ;  /* 0x020000008c9dafae */ /* 0x0005e6000b901d4a */
[----:B------:R-:W-:Y:S01]  /*14db0*/  @!P2 IMAD.WIDE.U32 R146, R136, 0xc0, R146 ;  /* 0x000000c08892a825 */ /* 0x000fe200078e0092 */
[----:B------:R2:W-:Y:S02]  /*14dc0*/  @P2 STS.128 [R157+0x2800], RZ ;  /* 0x002800ff9d002388 */ /* 0x0005e40000000c00 */
[----:B------:R-:W4:Y:S01]  /*14dd0*/  @!P2 LDC R129, c[0x0][0x24c] ;  /* 0x00009300ff81ab82 */ /* 0x000f220000000800 */
[----:B-1----:R-:W-:Y:S01]  /*14de0*/  @!P2 IMAD.MOV.U32 R144, RZ, RZ, R138 ;  /* 0x000000ffff90a224 */ /* 0x002fe200078e008a */
[-C--:B------:R-:W-:Y:S01]  /*14df0*/  @!P2 LEA R138, P3, R190, R182.reuse, 0x1 ;  /* 0x000000b6be8aa211 */ /* 0x080fe200078608ff */
[----:B------:R-:W-:Y:S02]  /*14e00*/  @!P2 IMAD.MOV.U32 R145, RZ, RZ, R139 ;  /* 0x000000ffff91a224 */ /* 0x000fe400078e008b */
[C---:B------:R-:W-:Y:S04]  /*14e10*/  @!P2 IMAD.WIDE.U32 R144, R136.reuse, 0xe0, R144 ;  /* 0x000000e08890a825 */ /* 0x040fe800078e0090 */
[----:B----4-:R-:W-:Y:S01]  /*14e20*/  @!P2 IMAD R129, R129, 0xe0, RZ ;  /* 0x000000e08181a824 */ /* 0x010fe200078e02ff */
[----:B-----5:R-:W-:Y:S01]  /*14e30*/  @!P2 LEA.HI.X R133, R136, R139, R133, 0x7, P0 ;  /* 0x0000008b8885a211 */ /* 0x020fe200000f3c85 */
[----:B------:R-:W-:Y:S01]  /*14e40*/  @!P2 IMAD R132, R132, 0x60, RZ ;  /* 0x000000608484a824 */ /* 0x000fe200078e02ff */
[-C--:B------:R-:W-:Y:S01]  /*14e50*/  @!P2 LEA R136, P0, R134, R182.reuse, 0x1 ;  /* 0x000000b68688a211 */ /* 0x080fe200078008ff */
[----:B---3--:R-:W-:Y:S02]  /*14e60*/  @!P2 IMAD R131, R131, 0xa0, RZ ;  /* 0x000000a08383a824 */ /* 0x008fe400078e02ff */
[----:B------:R-:W-:Y:S01]  /*14e70*/  @!P2 IMAD.IADD R132, R132, 0x1, R191 ;  /* 0x000000018484a824 */ /* 0x000fe200078e02bf */
[-C--:B------:R-:W-:Y:S01]  /*14e80*/  @!P2 LEA.HI.X R137, R134, R183.reuse, R133, 0x1, P0 ;  /* 0x000000b78689a211 */ /* 0x080fe200000f0c85 */
[----:B------:R-:W-:Y:S01]  /*14e90*/  @!P2 IMAD.IADD R131, R131, 0x1, R189 ;  /* 0x000000018383a824 */ /* 0x000fe200078e02bd */
[-C--:B------:R-:W-:Y:S01]  /*14ea0*/  @!P2 LEA R134, P4, R188, R182.reuse, 0x1 ;  /* 0x000000b6bc86a211 */ /* 0x080fe200078808ff */
[----:B--2---:R-:W-:Y:S01]  /*14eb0*/  @!P2 IMAD R133, R130, 0xc0, RZ ;  /* 0x000000c08285a824 */ /* 0x004fe200078e02ff */
[-C--:B------:R-:W-:Y:S01]  /*14ec0*/  @!P2 LEA.HI.X R139, R190, R183.reuse, R132, 0x1, P3 ;  /* 0x000000b7be8ba211 */ /* 0x080fe200018f0c84 */
[----:B------:R-:W-:Y:S01]  /*14ed0*/  @!P2 IMAD.IADD R129, R129, 0x1, R145 ;  /* 0x000000018181a824 */ /* 0x000fe200078e0291 */
[-C--:B------:R-:W-:Y:S01]  /*14ee0*/  @!P2 LEA.HI.X R135, R188, R183.reuse, R131, 0x1, P4 ;  /* 0x000000b7bc87a211 */ /* 0x080fe200020f0c83 */
[----:B------:R-:W-:Y:S01]  /*14ef0*/  @!P2 IMAD.IADD R133, R133, 0x1, R147 ;  /* 0x000000018585a824 */ /* 0x000fe200078e0293 */
[-C--:B------:R-:W-:Y:S01]  /*14f00*/  @!P2 LEA R130, P3, R146, R182.reuse, 0x1 ;  /* 0x000000b69282a211 */ /* 0x080fe200078608ff */
[----:B------:R-:W-:Y:S01]  /*14f10*/  @!PT LDS RZ, [RZ] ;  /* 0x00000000fffff984 */ /* 0x000fe20000000800 */
[----:B------:R-:W-:Y:S01]  /*14f20*/  @!PT LDS RZ, [RZ] ;  /* 0x00000000fffff984 */ /* 0x000fe20000000800 */
[----:B------:R-:W-:Y:S01]  /*14f30*/  @!PT LDS RZ, [RZ] ;  /* 0x00000000fffff984 */ /* 0x000fe20000000800 */
[----:B------:R2:W-:Y:S01]  /*14f40*/  @!P2 LDGSTS.E.BYPASS.LTC128B.128 [R157+0x2800], desc[UR10][R138.64] ;  /* 0x028000008a9dafae */ /* 0x0005e2000b901d4a */
[----:B------:R-:W-:Y:S01]  /*14f50*/  @!P2 LEA R132, P0, R144, R182, 0x1 ;  /* 0x000000b69084a211 */ /* 0x000fe200078008ff */
[----:B------:R-:W-:Y:S01]  /*14f60*/  IMAD.MOV.U32 R182, RZ, RZ, R142 ;  /* 0x000000ffffb67224 */ /* 0x000fe200078e008e */
[-C--:B------:R-:W-:Y:S01]  /*14f70*/  @!P2 LEA.HI.X R131, R146, R183.reuse, R133, 0x1, P3 ;  /* 0x000000b79283a211 */ /* 0x080fe200018f0c85 */
[----:B------:R2:W-:Y:S01]  /*14f80*/  @P2 STS.128 [R157+0x3000], RZ ;  /* 0x003000ff9d002388 */ /* 0x0005e20000000c00 */
        /* <DEDUP_REMOVED lines=22> */
.L_x_1780:
[----:B------:R-:W-:Y:S02]  /*150f0*/  UIADD3 UR8, UR7, -0x1, URZ ;  /* 0xffffffff07087890 */ /* 0x000fe4000fffe03f */
[----:B------:R-:W-:Y:S04]  /*15100*/  UISETP.GT.AND UP0, UPT, UR7, 0x1, UPT ;  /* 0x000000010700788c */ /* 0x000fe8000bf04270 */
[----:B--2---:R-:W-:Y:S01]  /*15110*/  MOV R135, UR8 ;  /* 0x0000000800877c02 */ /* 0x004fe20008000f00 */
[----:B------:R-:W-:Y:S03]  /*15120*/  UMOV UR7, UR8 ;  /* 0x0000000800077c82 */ /* 0x000fe60008000000 */
[----:B------:R-:W-:Y:S04]  /*15130*/  LEA R135, R135, R152, 0x8 ;  /* 0x0000009887877211 */ /* 0x000fe800078e40ff */
[C---:B------:R-:W-:Y:S02]  /*15140*/  IADD3 R129, R135.reuse, 0x10, RZ ;  /* 0x0000001087817810 */ /* 0x040fe40007ffe0ff */
[C---:B------:R-:W-:Y:S02]  /*15150*/  IADD3 R131, R135.reuse, 0x11, RZ ;  /* 0x0000001187837810 */ /* 0x040fe40007ffe0ff */
[----:B------:R-:W-:Y:S02]  /*15160*/  I2FP.F32.S32 R132, R129 ;  /* 0x0000008100847245 */ /* 0x000fe40000201400 */
[C---:B------:R-:W-:Y:S02]  /*15170*/  IADD3 R129, R135.reuse, 0x18, RZ ;  /* 0x0000001887817810 */ /* 0x040fe40007ffe0ff */
[----:B------:R-:W-:Y:S02]  /*15180*/  I2FP.F32.S32 R133, R135 ;  /* 0x0000008700857245 */ /* 0x000fe40000201400 */
[C---:B------:R-:W-:Y:S02]  /*15190*/  IADD3 R136, R135.reuse, 0x1, RZ ;  /* 0x0000000187887810 */ /* 0x040fe40007ffe0ff */
[----:B------:R-:W-:Y:S01]  /*151a0*/  IADD3 R138, R135, 0x8, RZ ;  /* 0x00000008878a7810 */ /* 0x000fe20007ffe0ff */
[C---:B------:R-:W-:Y:S01]  /*151b0*/  FFMA.FTZ R0, R133.reuse, UR6, R0 ;  /* 0x0000000685007c23 */ /* 0x040fe20008010000 */
[----:B-1----:R-:W-:Y:S01]  /*151c0*/  FFMA.FTZ R2, R133, UR6, R2 ;  /* 0x0000000685027c23 */ /* 0x002fe20008010002 */
[C---:B------:R-:W-:Y:S02]  /*151d0*/  IADD3 R133, R135.reuse, 0x9, RZ ;  /* 0x0000000987857810 */ /* 0x040fe40007ffe0ff */
[----:B------:R-:W-:Y:S02]  /*151e0*/  I2FP.F32.S32 R138, R138 ;  /* 0x0000008a008a7245 */ /* 0x000fe40000201400 */
[----:B------:R-:W-:Y:S02]  /*151f0*/  I2FP.F32.S32 R130, R133 ;  /* 0x0000008500827245 */ /* 0x000fe40000201400 */
[----:B------:R-:W-:Y:S02]  /*15200*/  I2FP.F32.S32 R136, R136 ;  /* 0x0000008800887245 */ /* 0x000fe40000201400 */
[C---:B------:R-:W-:Y:S03]  /*15210*/  IADD3 R133, R135.reuse, 0x61, RZ ;  /* 0x0000006187857810 */ /* 0x040fe60007ffe0ff */
[C---:B------:R-:W-:Y:S01]  /*15220*/  FFMA.FTZ R3, R136.reuse, UR6, R3 ;  /* 0x0000000688037c23 */ /* 0x040fe20008010003 */
[----:B------:R-:W-:Y:S01]  /*15230*/  FFMA.FTZ R4, R136, UR6, R4 ;  /* 0x0000000688047c23 */ /* 0x000fe20008010004 */
[C---:B------:R-:W-:Y:S01]  /*15240*/  FFMA.FTZ R5, R138.reuse, UR6, R5 ;  /* 0x000000068a057c23 */ /* 0x040fe20008010005 */
[----:B------:R-:W-:Y:S01]  /*15250*/  FFMA.FTZ R6, R138, UR6, R6 ;  /* 0x000000068a067c23 */ /* 0x000fe20008010006 */
        /* <DEDUP_REMOVED lines=25> */
[C---:B------:R-:W-:Y:S04]  /*153f0*/  IADD3 R129, R135.reuse, 0x28, RZ ;  /* 0x0000002887817810 */ /* 0x040fe80007ffe0ff */
[----:B------:R-:W-:Y:S02]  /*15400*/  I2FP.F32.S32 R132, R129 ;  /* 0x0000008100847245 */ /* 0x000fe40000201400 */
[C---:B------:R-:W-:Y:S03]  /*15410*/  IADD3 R129, R135.reuse, 0x30, RZ ;  /* 0x0000003087817810 */ /* 0x040fe60007ffe0ff */
[C---:B------:R-:W-:Y:S01]  /*15420*/  FFMA.FTZ R21, R132.reuse, UR6, R21 ;  /* 0x0000000684157c23 */ /* 0x040fe20008010015 */
[----:B------:R-:W-:Y:S01]  /*15430*/  FFMA.FTZ R22, R132, UR6, R22 ;  /* 0x0000000684167c23 */ /* 0x000fe20008010016 */
[----:B------:R-:W-:Y:S01]  /*15440*/  I2FP.F32.S32 R132, R129 ;  /* 0x0000008100847245 */ /* 0x000fe20000201400 */
[C---:B------:R-:W-:Y:S01]  /*15450*/  FFMA.FTZ R23, R130.reuse, UR6, R23 ;  /* 0x0000000682177c23 */ /* 0x040fe20008010017 */
[----:B------:R-:W-:Y:S01]  /*15460*/  FFMA.FTZ R24, R130, UR6, R24 ;  /* 0x0000000682187c23 */ /* 0x000fe20008010018 */
[----:B------:R-:W-:Y:S02]  /*15470*/  I2FP.F32.S32 R130, R131 ;  /* 0x0000008300827245 */ /* 0x000fe40000201400 */
[C---:B------:R-:W-:Y:S01]  /*15480*/  FFMA.FTZ R25, R132.reuse, UR6, R25 ;  /* 0x0000000684197c23 */ /* 0x040fe20008010019 */
[----:B------:R-:W-:Y:S01]  /*15490*/  FFMA.FTZ R26, R132, UR6, R26 ;  /* 0x00000006841a7c23 */ /* 0x000fe2000801001a */
[C---:B------:R-:W-:Y:S01]  /*154a0*/  IADD3 R129, R135.reuse, 0x38, RZ ;  /* 0x0000003887817810 */ /* 0x040fe20007ffe0ff */
[C---:B------:R-:W-:Y:S01]  /*154b0*/  FFMA.FTZ R27, R130.reuse, UR6, R27 ;  /* 0x00000006821b7c23 */ /* 0x040fe2000801001b */
[----:B------:R-:W-:Y:S01]  /*154c0*/  FFMA.FTZ R28, R130, UR6, R28 ;  /* 0x00000006821c7c23 */ /* 0x000fe2000801001c */
[C---:B------:R-:W-:Y:S02]  /*154d0*/  IADD3 R131, R135.reuse, 0x39, RZ ;  /* 0x0000003987837810 */ /* 0x040fe40007ffe0ff */
[----:B------:R-:W-:Y:S02]  /*154e0*/  I2FP.F32.S32 R132, R129 ;  /* 0x0000008100847245 */ /* 0x000fe40000201400 */
[----:B------:R-:W-:Y:S02]  /*154f0*/  I2FP.F32.S32 R130, R131 ;  /* 0x0000008300827245 */ /* 0x000fe40000201400 */
[C---:B------:R-:W-:Y:S01]  /*15500*/  IADD3 R129, R135.reuse, 0x40, RZ ;  /* 0x0000004087817810 */ /* 0x040fe20007ffe0ff */
[C---:B------:R-:W-:Y:S01]  /*15510*/  FFMA.FTZ R29, R132.reuse, UR6, R29 ;  /* 0x00000006841d7c23 */ /* 0x040fe2000801001d */
[----:B------:R-:W-:Y:S01]  /*15520*/  FFMA.FTZ R30, R132, UR6, R30 ;  /* 0x00000006841e7c23 */ /* 0x000fe2000801001e */
[C---:B------:R-:W-:Y:S01]  /*15530*/  FFMA.FTZ R31, R130.reuse, UR6, R31 ;  /* 0x00000006821f7c23 */ /* 0x040fe2000801001f */
[C---:B------:R-:W-:Y:S01]  /*15540*/  IADD3 R131, R135.reuse, 0x41, RZ ;  /* 0x0000004187837810 */ /* 0x040fe20007ffe0ff */
        /* <DEDUP_REMOVED lines=23> */
[----:B------:R-:W-:Y:S01]  /*156c0*/  I2FP.F32.S32 R132, R129 ;  /* 0x0000008100847245 */ /* 0x000fe20000201400 */
[C---:B------:R-:W-:Y:S01]  /*156d0*/  FFMA.FTZ R43, R130.reuse, UR6, R43 ;  /* 0x00000006822b7c23 */ /* 0x040fe2000801002b */
[C---:B------:R-:W-:Y:S01]  /*156e0*/  IADD3 R129, R135.reuse, 0x60, RZ ;  /* 0x0000006087817810 */ /* 0x040fe20007ffe0ff */
        /* <DEDUP_REMOVED lines=11> */
[----:B------:R-:W-:Y:S01]  /*157a0*/  I2FP.F32.S32 R134, R129 ;  /* 0x0000008100867245 */ /* 0x000fe20000201400 */
[----:B------:R-:W-:Y:S01]  /*157b0*/  FFMA.FTZ R50, R132, UR6, R50 ;  /* 0x0000000684327c23 */ /* 0x000fe20008010032 */
[----:B------:R-:W-:Y:S01]  /*157c0*/  FMNMX.FTZ R129, R2, R154, !PT ;  /* 0x0000009a02817209 */ /* 0x000fe20007810000 */
[C---:B------:R-:W-:Y:S01]  /*157d0*/  FFMA.FTZ R51, R130.reuse, UR6, R51 ;  /* 0x0000000682337c23 */ /* 0x040fe20008010033 */
[----:B------:R-:W-:Y:S01]  /*157e0*/  I2FP.F32.S32 R132, R131 ;  /* 0x0000008300847245 */ /* 0x000fe20000201400 */
[----:B------:R-:W-:Y:S01]  /*157f0*/  FFMA.FTZ R52, R130, UR6, R52 ;  /* 0x0000000682347c23 */ /* 0x000fe20008010034 */
[----:B------:R-:W-:Y:S02]  /*15800*/  IADD3 R131, R135, 0x71, RZ ;  /* 0x0000007187837810 */ /* 0x000fe40007ffe0ff */
[----:B------:R-:W-:Y:S01]  /*15810*/  FMNMX.FTZ R129, R4, R129, !PT ;  /* 0x0000008104817209 */ /* 0x000fe20007810000 */
[----:B------:R-:W-:Y:S01]  /*15820*/  FFMA.FTZ R53, R132, UR6, R53 ;  /* 0x0000000684357c23 */ /* 0x000fe20008010035 */
[----:B------:R-:W-:Y:S01]  /*15830*/  FMNMX.FTZ R130, R0, R156, !PT ;  /* 0x0000009c00827209 */ /* 0x000fe20007810000 */
[----:B------:R-:W-:Y:S01]  /*15840*/  FFMA.FTZ R54, R132, UR6, R54 ;  /* 0x0000000684367c23 */ /* 0x000fe20008010036 */
[----:B------:R-:W-:Y:S01]  /*15850*/  FMNMX.FTZ R137, R6, R129, !PT ;  /* 0x0000008106897209 */ /* 0x000fe20007810000 */
        /* <DEDUP_REMOVED lines=11> */
[----:B------:R-:W-:Y:S01]  /*15910*/  FMNMX.FTZ R131, R8, R137, !PT ;  /* 0x0000008908837209 */ /* 0x000fe20007810000 */
[C---:B------:R-:W-:Y:S01]  /*15920*/  FFMA.FTZ R59, R132.reuse, UR6, R59 ;  /* 0x00000006843b7c23 */ /* 0x040fe2000801003b */
[----:B------:R-:W-:Y:S01]  /*15930*/  FMNMX.FTZ R134, R11, R134, !PT ;  /* 0x000000860b867209 */ /* 0x000fe20007810000 */
        /* <DEDUP_REMOVED lines=11> */
[----:B------:R-:W-:Y:S02]  /*159f0*/  I2FP.F32.S32 R132, R131 ;  /* 0x0000008300847245 */ /* 0x000fe40000201400 */
        /* <DEDUP_REMOVED lines=11> */
[----:B------:R-:W-:Y:S02]  /*15ab0*/  IADD3 R129, R135, 0x78, RZ ;  /* 0x0000007887817810 */ /* 0x000fe40007ffe0ff */
[----:B------:R-:W-:Y:S02]  /*15ac0*/  FMNMX.FTZ R134, R33, R134, !PT ;  /* 0x0000008621867209 */ /* 0x000fe40007810000 */
[----:B------:R-:W-:Y:S02]  /*15ad0*/  I2FP.F32.S32 R130, R129 ;  /* 0x0000008100827245 */ /* 0x000fe40000201400 */
[----:B------:R-:W-:Y:S02]  /*15ae0*/  IADD3 R129, R135, 0x81, RZ ;  /* 0x0000008187817810 */ /* 0x000fe40007ffe0ff */
[----:B------:R-:W-:Y:S01]  /*15af0*/  FMNMX.FTZ R134, R35, R134, !PT ;  /* 0x0000008623867209 */ /* 0x000fe20007810000 */
[C---:B------:R-:W-:Y:S01]  /*15b00*/  FFMA.FTZ R61, R130.reuse, UR6, R61 ;  /* 0x00000006823d7c23 */ /* 0x040fe2000801003d */
[----:B------:R-:W-:Y:S01]  /*15b10*/  FFMA.FTZ R62, R130, UR6, R62 ;  /* 0x00000006823e7c23 */ /* 0x000fe2000801003e */
[----:B------:R-:W-:Y:S02]  /*15b20*/  IADD3 R130, R135, 0x79, RZ ;  /* 0x0000007987827810 */ /* 0x000fe40007ffe0ff */
[----:B------:R-:W-:Y:S02]  /*15b30*/  FMNMX.FTZ R134, R37, R134, !PT ;  /* 0x0000008625867209 */ /* 0x000fe40007810000 */
[----:B------:R-:W-:Y:S02]  /*15b40*/  I2FP.F32.S32 R130, R130 ;  /* 0x0000008200827245 */ /* 0x000fe40000201400 */
[----:B------:R-:W-:Y:S03]  /*15b50*/  FMNMX.FTZ R134, R39, R134, !PT ;  /* 0x0000008627867209 */ /* 0x000fe60007810000 */
[C---:B------:R-:W-:Y:S01]  /*15b60*/  FFMA.FTZ R63, R130.reuse, UR6, R63 ;  /* 0x00000006823f7c23 */ /* 0x040fe2000801003f */
[----:B------:R-:W-:Y:S01]  /*15b70*/  FFMA.FTZ R64, R130, UR6, R64 ;  /* 0x0000000682407c23 */ /* 0x000fe20008010040 */
[C---:B------:R-:W-:Y:S01]  /*15b80*/  FFMA.FTZ R65, R132.reuse, UR6, R65 ;  /* 0x0000000684417c23 */ /* 0x040fe20008010041 */
[----:B------:R-:W-:Y:S01]  /*15b90*/  FFMA.FTZ R66, R132, UR6, R66 ;  /* 0x0000000684427c23 */ /* 0x000fe20008010042 */
[----:B------:R-:W-:Y:S02]  /*15ba0*/  I2FP.F32.S32 R132, R131 ;  /* 0x0000008300847245 */ /* 0x000fe40000201400 */
[----:B------:R-:W-:Y:S02]  /*15bb0*/  FMNMX.FTZ R131, R28, R137, !PT ;  /* 0x000000891c837209 */ /* 0x000fe40007810000 */
[----:B------:R-:W-:Y:S02]  /*15bc0*/  I2FP.F32.S32 R130, R129 ;  /* 0x0000008100827245 */ /* 0x000fe40000201400 */
[----:B------:R-:W-:Y:S02]  /*15bd0*/  FMNMX.FTZ R131, R30, R131, !PT ;  /* 0x000000831e837209 */ /* 0x000fe40007810000 */
[C---:B------:R-:W-:Y:S01]  /*15be0*/  IADD3 R129, R135.reuse, 0x90, RZ ;  /* 0x0000009087817810 */ /* 0x040fe20007ffe0ff */
[C---:B------:R-:W-:Y:S01]  /*15bf0*/  FFMA.FTZ R67, R130.reuse, UR6, R67 ;  /* 0x0000000682437c23 */ /* 0x040fe20008010043 */
[----:B------:R-:W-:Y:S01]  /*15c00*/  FFMA.FTZ R68, R130, UR6, R68 ;  /* 0x0000000682447c23 */ /* 0x000fe20008010044 */
[C---:B------:R-:W-:Y:S02]  /*15c10*/  IADD3 R130, R135.reuse, 0x88, RZ ;  /* 0x0000008887827810 */ /* 0x040fe40007ffe0ff */
[----:B------:R-:W-:Y:S02]  /*15c20*/  FMNMX.FTZ R131, R32, R131, !PT ;  /* 0x0000008320837209 */ /* 0x000fe40007810000 */
[----:B------:R-:W-:Y:S02]  /*15c30*/  I2FP.F32.S32 R130, R130 ;  /* 0x0000008200827245 */ /* 0x000fe40000201400 */
[----:B------:R-:W-:Y:S02]  /*15c40*/  FMNMX.FTZ R137, R34, R131, !PT ;  /* 0x0000008322897209 */ /* 0x000fe40007810000 */
[C---:B------:R-:W-:Y:S01]  /*15c50*/  IADD3 R131, R135.reuse, 0x98, RZ ;  /* 0x0000009887837810 */ /* 0x040fe20007ffe0ff */
[C---:B------:R-:W-:Y:S01]  /*15c60*/  FFMA.FTZ R69, R130.reuse, UR6, R69 ;  /* 0x0000000682457c23 */ /* 0x040fe20008010045 */
[----:B------:R-:W-:Y:S01]  /*15c70*/  FFMA.FTZ R70, R130, UR6, R70 ;  /* 0x0000000682467c23 */ /* 0x000fe20008010046 */
[C---:B------:R-:W-:Y:S01]  /*15c80*/  FFMA.FTZ R71, R132.reuse, UR6, R71 ;  /* 0x0000000684477c23 */ /* 0x040fe20008010047 */
[----:B------:R-:W-:Y:S01]  /*15c90*/  FFMA.FTZ R72, R132, UR6, R72 ;  /* 0x0000000684487c23 */ /* 0x000fe20008010048 */
[----:B------:R-:W-:Y:S02]  /*15ca0*/  I2FP.F32.S32 R132, R131 ;  /* 0x0000008300847245 */ /* 0x000fe40000201400 */
[----:B------:R-:W-:Y:S02]  /*15cb0*/  FMNMX.FTZ R137, R36, R137, !PT ;  /* 0x0000008924897209 */ /* 0x000fe40007810000 */
[----:B------:R-:W-:Y:S02]  /*15cc0*/  I2FP.F32.S32 R130, R129 ;  /* 0x0000008100827245 */ /* 0x000fe40000201400 */
[----:B------:R-:W-:Y:S02]  /*15cd0*/  IADD3 R129, R135, 0x99, RZ ;  /* 0x0000009987817810 */ /* 0x000fe40007ffe0ff */
[----:B------:R-:W-:Y:S01]  /*15ce0*/  FMNMX.FTZ R131, R38, R137, !PT ;  /* 0x0000008926837209 */ /* 0x000fe20007810000 */
[C---:B------:R-:W-:Y:S01]  /*15cf0*/  FFMA.FTZ R73, R130.reuse, UR6, R73 ;  /* 0x0000000682497c23 */ /* 0x040fe20008010049 */
[----:B------:R-:W-:Y:S01]  /*15d00*/  FMNMX.FTZ R134, R41, R134, !PT ;  /* 0x0000008629867209 */ /* 0x000fe20007810000 */
[----:B------:R-:W-:Y:S01]  /*15d10*/  FFMA.FTZ R74, R130, UR6, R74 ;  /* 0x00000006824a7c23 */ /* 0x000fe2000801004a */
        /* <DEDUP_REMOVED lines=10> */
[----:B------:R-:W-:Y:S01]  /*15dc0*/  I2FP.F32.S32 R130, R129 ;  /* 0x0000008100827245 */ /* 0x000fe20000201400 */
[----:B------:R-:W-:Y:S01]  /*15dd0*/  FFMA.FTZ R78, R132, UR6, R78 ;  /* 0x00000006844e7c23 */ /* 0x000fe2000801004e */
[----:B------:R-:W-:Y:S02]  /*15de0*/  FMNMX.FTZ R134, R47, R134, !PT ;  /* 0x000000862f867209 */ /* 0x000fe40007810000 */
[----:B------:R-:W-:Y:S01]  /*15df0*/  IADD3 R129, R135, 0xa8, RZ ;  /* 0x000000a887817810 */ /* 0x000fe20007ffe0ff */
[C---:B------:R-:W-:Y:S01]  /*15e00*/  FFMA.FTZ R79, R130.reuse, UR6, R79 ;  /* 0x00000006824f7c23 */ /* 0x040fe2000801004f */
[----:B------:R-:W-:Y:S01]  /*15e10*/  FMNMX.FTZ R134, R49, R134, !PT ;  /* 0x0000008631867209 */ /* 0x000fe20007810000 */
[----:B------:R-:W-:Y:S01]  /*15e20*/  FFMA.FTZ R80, R130, UR6, R80 ;  /* 0x0000000682507c23 */ /* 0x000fe20008010050 */
        /* <DEDUP_REMOVED lines=23> */
[----:B------:R-:W-:Y:S02]  /*15fa0*/  FMNMX.FTZ R137, R54, R131, !PT ;  /* 0x0000008336897209 */ /* 0x000fe40007810000 */
[C---:B------:R-:W-:Y:S02]  /*15fb0*/  IADD3 R131, R135.reuse, 0xb0, RZ ;  /* 0x000000b087837810 */ /* 0x040fe40007ffe0ff */
[----:B------:R-:W-:Y:S02]  /*15fc0*/  FMNMX.FTZ R137, R56, R137, !PT ;  /* 0x0000008938897209 */ /* 0x000fe40007810000 */
[----:B------:R-:W-:Y:S02]  /*15fd0*/  I2FP.F32.S32 R132, R131 ;  /* 0x0000008300847245 */ /* 0x000fe40000201400 */
        /* <DEDUP_REMOVED lines=20> */
[----:B------:R-:W-:Y:S01]  /*16120*/  FMNMX.FTZ R137, R64, R131, !PT ;  /* 0x0000008340897209 */ /* 0x000fe20007810000 */
[C---:B------:R-:W-:Y:S01]  /*16130*/  FFMA.FTZ R93, R130.reuse, UR6, R93 ;  /* 0x00000006825d7c23 */ /* 0x040fe2000801005d */
[----:B------:R-:W-:Y:S01]  /*16140*/  FMNMX.FTZ R134, R75, R134, !PT ;  /* 0x000000864b867209 */ /* 0x000fe20007810000 */
[----:B------:R-:W-:Y:S01]  /*16150*/  FFMA.FTZ R94, R130, UR6, R94 ;  /* 0x00000006825e7c23 */ /* 0x000fe2000801005e */
[----:B------:R-:W-:Y:S02]  /*16160*/  I2FP.F32.S32 R130, R129 ;  /* 0x0000008100827245 */ /* 0x000fe40000201400 */
[----:B------:R-:W-:Y:S02]  /*16170*/  FMNMX.FTZ R134, R77, R134, !PT ;  /* 0x000000864d867209 */ /* 0x000fe40007810000 */
[----:B------:R-:W-:Y:S02]  /*16180*/  IADD3 R131, R135, 0xb9, RZ ;  /* 0x000000b987837810 */ /* 0x000fe40007ffe0ff */
[----:B------:R-:W-:Y:S02]  /*16190*/  FMNMX.FTZ R134, R79, R134, !PT ;  /* 0x000000864f867209 */ /* 0x000fe40007810000 */
[----:B------:R-:W-:Y:S02]  /*161a0*/  I2FP.F32.S32 R132, R131 ;  /* 0x0000008300847245 */ /* 0x000fe40000201400 */
[----:B------:R-:W-:Y:S02]  /*161b0*/  FMNMX.FTZ R134, R81, R134, !PT ;  /* 0x0000008651867209 */ /* 0x000fe40007810000 */
[----:B------:R-:W-:Y:S01]  /*161c0*/  IADD3 R129, R135, 0xc9, RZ ;  /* 0x000000c987817810 */ /* 0x000fe20007ffe0ff */
[C---:B------:R-:W-:Y:S01]  /*161d0*/  FFMA.FTZ R95, R132.reuse, UR6, R95 ;  /* 0x00000006845f7c23 */ /* 0x040fe2000801005f */
[----:B------:R-:W-:Y:S01]  /*161e0*/  FMNMX.FTZ R134, R83, R134, !PT ;  /* 0x0000008653867209 */ /* 0x000fe20007810000 */
[----:B------:R-:W-:Y:S01]  /*161f0*/  FFMA.FTZ R96, R132, UR6, R96 ;  /* 0x0000000684607c23 */ /* 0x000fe20008010060 */
[C---:B------:R-:W-:Y:S01]  /*16200*/  FFMA.FTZ R97, R130.reuse, UR6, R97 ;  /* 0x0000000682617c23 */ /* 0x040fe20008010061 */
[----:B------:R-:W-:Y:S01]  /*16210*/  FFMA.FTZ R98, R130, UR6, R98 ;  /* 0x0000000682627c23 */ /* 0x000fe20008010062 */
[----:B------:R-:W-:Y:S02]  /*16220*/  FMNMX.FTZ R134, R85, R134, !PT ;  /* 0x0000008655867209 */ /* 0x000fe40007810000 */
        /* <DEDUP_REMOVED lines=19> */
[----:B------:R-:W-:Y:S02]  /*16360*/  FMNMX.FTZ R137, R76, R137, !PT ;  /* 0x000000894c897209 */ /* 0x000fe40007810000 */
[----:B------:R-:W-:Y:S02]  /*16370*/  I2FP.F32.S32 R132, R131 ;  /* 0x0000008300847245 */ /* 0x000fe40000201400 */
[----:B------:R-:W-:Y:S03]  /*16380*/  FMNMX.FTZ R131, R78, R137, !PT ;  /* 0x000000894e837209 */ /* 0x000fe60007810000 */
[----:B------:R-:W-:Y:S01]  /*16390*/  FFMA.FTZ R101, R132, UR6, R101 ;  /* 0x0000000684657c23 */ /* 0x000fe20008010065 */
[----:B------:R-:W-:Y:S01]  /*163a0*/  FMNMX.FTZ R131, R80, R131, !PT ;  /* 0x0000008350837209 */ /* 0x000fe20007810000 */
[----:B------:R-:W-:Y:S01]  /*163b0*/  FFMA.FTZ R102, R132, UR6, R102 ;  /* 0x0000000684667c23 */ /* 0x000fe20008010066 */
[C---:B------:R-:W-:Y:S01]  /*163c0*/  FFMA.FTZ R103, R130.reuse, UR6, R103 ;  /* 0x0000000682677c23 */ /* 0x040fe20008010067 */
[----:B------:R-:W-:Y:S01]  /*163d0*/  FFMA.FTZ R104, R130, UR6, R104 ;  /* 0x0000000682687c23 */ /* 0x000fe20008010068 */
[----:B------:R-:W-:Y:S02]  /*163e0*/  IADD3 R130, R135, 0xd0, RZ ;  /* 0x000000d087827810 */ /* 0x000fe40007ffe0ff */
[----:B------:R-:W-:Y:S02]  /*163f0*/  FMNMX.FTZ R134, R101, R134, !PT ;  /* 0x0000008665867209 */ /* 0x000fe40007810000 */
[----:B------:R-:W-:Y:S02]  /*16400*/  I2FP.F32.S32 R130, R130 ;  /* 0x0000008200827245 */ /* 0x000fe40000201400 */
[----:B------:R-:W-:Y:S02]  /*16410*/  FMNMX.FTZ R134, R103, R134, !PT ;  /* 0x0000008667867209 */ /* 0x000fe40007810000 */
[----:B------:R-:W-:Y:S01]  /*16420*/  FMNMX.FTZ R131, R82, R131, !PT ;  /* 0x0000008352837209 */ /* 0x000fe20007810000 */
[C---:B------:R-:W-:Y:S01]  /*16430*/  FFMA.FTZ R105, R130.reuse, UR6, R105 ;  /* 0x0000000682697c23 */ /* 0x040fe20008010069 */
[----:B------:R-:W-:Y:S01]  /*16440*/  FFMA.FTZ R106, R130, UR6, R106 ;  /* 0x00000006826a7c23 */ /* 0x000fe2000801006a */
[----:B------:R-:W-:Y:S02]  /*16450*/  I2FP.F32.S32 R130, R129 ;  /* 0x0000008100827245 */ /* 0x000fe40000201400 */
[----:B------:R-:W-:Y:S02]  /*16460*/  IADD3 R129, R135, 0xe1, RZ ;  /* 0x000000e187817810 */ /* 0x000fe40007ffe0ff */
[----:B------:R-:W-:Y:S02]  /*16470*/  FMNMX.FTZ R134, R105, R134, !PT ;  /* 0x0000008669867209 */ /* 0x000fe40007810000 */
[----:B------:R-:W-:Y:S02]  /*16480*/  FMNMX.FTZ R137, R84, R131, !PT ;  /* 0x0000008354897209 */ /* 0x000fe40007810000 */
[C---:B------:R-:W-:Y:S02]  /*16490*/  IADD3 R131, R135.reuse, 0xd1, RZ ;  /* 0x000000d187837810 */ /* 0x040fe40007ffe0ff */
[----:B------:R-:W-:Y:S02]  /*164a0*/  FMNMX.FTZ R137, R86, R137, !PT ;  /* 0x0000008956897209 */ /* 0x000fe40007810000 */
[----:B------:R-:W-:Y:S02]  /*164b0*/  I2FP.F32.S32 R132, R131 ;  /* 0x0000008300847245 */ /* 0x000fe40000201400 */
[----:B------:R-:W-:Y:S03]  /*164c0*/  FMNMX.FTZ R131, R88, R137, !PT ;  /* 0x0000008958837209 */ /* 0x000fe60007810000 */
        /* <DEDUP_REMOVED lines=12> */
[----:B------:R-:W-:Y:S02]  /*16590*/  FMNMX.FTZ R131, R92, R131, !PT ;  /* 0x000000835c837209 */ /* 0x000fe40007810000 */
[----:B------:R-:W-:Y:S02]  /*165a0*/  FMNMX.FTZ R134, R111, R134, !PT ;  /* 0x000000866f867209 */ /* 0x000fe40007810000 */
[----:B------:R-:W-:Y:S02]  /*165b0*/  FMNMX.FTZ R137, R94, R131, !PT ;  /* 0x000000835e897209 */ /* 0x000fe40007810000 */
[C---:B------:R-:W-:Y:S02]  /*165c0*/  IADD3 R131, R135.reuse, 0xe0, RZ ;  /* 0x000000e087837810 */ /* 0x040fe40007ffe0ff */
[C---:B------:R-:W-:Y:S02]  /*165d0*/  IADD3 R129, R135.reuse, 0xf0, RZ ;  /* 0x000000f087817810 */ /* 0x040fe40007ffe0ff */
        /* <DEDUP_REMOVED lines=17> */
[----:B------:R-:W-:Y:S04]  /*166f0*/  FMNMX.FTZ R131, R102, R131, !PT ;  /* 0x0000008366837209 */ /* 0x000fe80007810000 */
[----:B------:R-:W-:Y:S02]  /*16700*/  FMNMX.FTZ R137, R104, R131, !PT ;  /* 0x0000008368897209 */ /* 0x000fe40007810000 */
[C---:B------:R-:W-:Y:S02]  /*16710*/  IADD3 R131, R135.reuse, 0xe9, RZ ;  /* 0x000000e987837810 */ /* 0x040fe40007ffe0ff */
[----:B------:R-:W-:Y:S02]  /*16720*/  FMNMX.FTZ R137, R106, R137, !PT ;  /* 0x000000896a897209 */ /* 0x000fe40007810000 */
[----:B------:R-:W-:Y:S02]  /*16730*/  I2FP.F32.S32 R132, R131 ;  /* 0x0000008300847245 */ /* 0x000fe40000201400 */
[----:B------:R-:W-:Y:S03]  /*16740*/  FMNMX.FTZ R131, R108, R137, !PT ;  /* 0x000000896c837209 */ /* 0x000fe60007810000 */
[C---:B------:R-:W-:Y:S01]  /*16750*/  FFMA.FTZ R119, R132.reuse, UR6, R119 ;  /* 0x0000000684777c23 */ /* 0x040fe20008010077 */
[----:B------:R-:W-:Y:S01]  /*16760*/  FFMA.FTZ R120, R132, UR6, R120 ;  /* 0x0000000684787c23 */ /* 0x000fe20008010078 */
[----:B------:R-:W-:Y:S01]  /*16770*/  FMNMX.FTZ R131, R110, R131, !PT ;  /* 0x000000836e837209 */ /* 0x000fe20007810000 */
[C---:B------:R-:W-:Y:S01]  /*16780*/  FFMA.FTZ R121, R130.reuse, UR6, R121 ;  /* 0x0000000682797c23 */ /* 0x040fe20008010079 */
[----:B------:R-:W-:Y:S01]  /*16790*/  FFMA.FTZ R122, R130, UR6, R122 ;  /* 0x00000006827a7c23 */ /* 0x000fe2000801007a */
[C---:B------:R-:W-:Y:S02]  /*167a0*/  IADD3 R130, R135.reuse, 0xf1, RZ ;  /* 0x000000f187827810 */ /* 0x040fe40007ffe0ff */
[----:B------:R-:W-:Y:S02]  /*167b0*/  FMNMX.FTZ R131, R112, R131, !PT ;  /* 0x0000008370837209 */ /* 0x000fe40007810000 */
[----:B------:R-:W-:Y:S02]  /*167c0*/  I2FP.F32.S32 R130, R130 ;  /* 0x0000008200827245 */ /* 0x000fe40000201400 */
[----:B------:R-:W-:Y:S02]  /*167d0*/  FMNMX.FTZ R137, R114, R131, !PT ;  /* 0x0000008372897209 */ /* 0x000fe40007810000 */
[----:B------:R-:W-:Y:S01]  /*167e0*/  IADD3 R131, R135, 0xf8, RZ ;  /* 0x000000f887837810 */ /* 0x000fe20007ffe0ff */
[----:B------:R-:W-:Y:S01]  /*167f0*/  FFMA.FTZ R123, R130, UR6, R123 ;  /* 0x00000006827b7c23 */ /* 0x000fe2000801007b */
[----:B------:R-:W-:Y:S01]  /*16800*/  FMNMX.FTZ R137, R116, R137, !PT ;  /* 0x0000008974897209 */ /* 0x000fe20007810000 */
[----:B------:R-:W-:Y:S01]  /*16810*/  FFMA.FTZ R124, R130, UR6, R124 ;  /* 0x00000006827c7c23 */ /* 0x000fe2000801007c */
[----:B------:R-:W-:Y:S02]  /*16820*/  I2FP.F32.S32 R130, R129 ;  /* 0x0000008100827245 */ /* 0x000fe40000201400 */
[----:B------:R-:W-:Y:S02]  /*16830*/  I2FP.F32.S32 R132, R131 ;  /* 0x0000008300847245 */ /* 0x000fe40000201400 */
[----:B------:R-:W-:Y:S02]  /*16840*/  FMNMX.FTZ R131, R118, R137, !PT ;  /* 0x0000008976837209 */ /* 0x000fe40007810000 */
[----:B------:R-:W-:Y:S01]  /*16850*/  FMNMX.FTZ R134, R119, R134, !PT ;  /* 0x0000008677867209 */ /* 0x000fe20007810000 */
[----:B------:R-:W-:Y:S01]  /*16860*/  FFMA.FTZ R125, R132, UR6, R125 ;  /* 0x00000006847d7c23 */ /* 0x000fe2000801007d */
        /* <DEDUP_REMOVED lines=16> */
[----:B------:R-:W1:Y:S08]  /*16970*/  SHFL.BFLY PT, R129, R132, 0x1, 0x1f ;  /* 0x0c201f0084817f89 */ /* 0x000e7000000e0000 */
[----:B------:R-:W2:Y:S01]  /*16980*/  SHFL.BFLY PT, R131, R140, 0x1, 0x1f ;  /* 0x0c201f008c837f89 */ /* 0x000ea200000e0000 */
[----:B-1----:R-:W-:Y:S02]  /*16990*/  FMNMX.FTZ R129, R132, R129, !PT ;  /* 0x0000008184817209 */ /* 0x002fe40007810000 */
[----:B--2---:R-:W-:Y:S03]  /*169a0*/  FMNMX.FTZ R131, R140, R131, !PT ;  /* 0x000000838c837209 */ /* 0x004fe60007810000 */
[----:B------:R-:W-:Y:S01]  /*169b0*/  FADD.FTZ R134, -R129, R154 ;  /* 0x0000009a81867221 */ /* 0x000fe20000010100 */
[C---:B------:R-:W-:Y:S01]  /*169c0*/  FSETP.NEU.FTZ.AND P0, PT, R131.reuse, -INF , PT ;  /* 0xff8000008300780b */ /* 0x040fe20003f1d000 */
[C---:B------:R-:W-:Y:S02]  /*169d0*/  FMUL.FTZ R130, R131.reuse, UR4 ;  /* 0x0000000483827c20 */ /* 0x040fe40008410000 */
[----:B------:R-:W-:Y:S01]  /*169e0*/  FMUL.FTZ R136, R134, UR4 ;  /* 0x0000000486887c20 */ /* 0x000fe20008410000 */
[----:B------:R-:W-:Y:S03]  /*169f0*/  FADD.FTZ R133, -R131, R156 ;  /* 0x0000009c83857221 */ /* 0x000fe60000010100 */
[----:B------:R-:W1:Y:S01]  /*16a00*/  MUFU.EX2 R132, R136 ;  /* 0x0000008800847308 */ /* 0x000e620000000800 */
[----:B------:R-:W-:Y:S01]  /*16a10*/  FSEL R130, R130, RZ, P0 ;  /* 0x000000ff82827208 */ /* 0x000fe20000000000 */
[----:B------:R-:W-:Y:S01]  /*16a20*/  FMUL.FTZ R135, R133, UR4 ;  /* 0x0000000485877c20 */ /* 0x000fe20008410000 */
[----:B------:R-:W-:Y:S03]  /*16a30*/  FSETP.NEU.FTZ.AND P0, PT, R129, -INF , PT ;  /* 0xff8000008100780b */ /* 0x000fe60003f1d000 */
        /* <DEDUP_REMOVED lines=11> */
[C---:B-1----:R-:W-:Y:S01]  /*16af0*/  FMUL.FTZ R174, R132.reuse, R174 ;  /* 0x000000ae84ae7220 */ /* 0x042fe20000410000 */
[C---:B------:R-:W-:Y:S01]  /*16b00*/  FMUL.FTZ R175, R132.reuse, R175 ;  /* 0x000000af84af7220 */ /* 0x040fe20000410000 */
[C---:B------:R-:W-:Y:S01]  /*16b10*/  FMUL.FTZ R170, R132.reuse, R170 ;  /* 0x000000aa84aa7220 */ /* 0x040fe20000410000 */
[C---:B------:R-:W-:Y:S01]  /*16b20*/  FMUL.FTZ R171, R132.reuse, R171 ;  /* 0x000000ab84ab7220 */ /* 0x040fe20000410000 */
[--C-:B------:R-:W-:Y:S01]  /*16b30*/  FFMA.FTZ R212, R79, UR4, -R130.reuse ;  /* 0x000000044fd47c23 */ /* 0x100fe20008010882 */
[C---:B------:R-:W-:Y:S01]  /*16b40*/  FMUL.FTZ R166, R132.reuse, R166 ;  /* 0x000000a684a67220 */ /* 0x040fe20000410000 */
[C---:B------:R-:W-:Y:S03]  /*16b50*/  FMUL.FTZ R167, R132.reuse, R167 ;  /* 0x000000a784a77220 */ /* 0x040fe60000410000 */
[----:B------:R-:W-:Y:S01]  /*16b60*/  MUFU.EX2 R140, R140 ;  /* 0x0000008c008c7308 */ /* 0x000fe20000000800 */
[C---:B--2---:R-:W-:Y:S01]  /*16b70*/  FMUL.FTZ R172, R133.reuse, R172 ;  /* 0x000000ac85ac7220 */ /* 0x044fe20000410000 */
[C---:B------:R-:W-:Y:S01]  /*16b80*/  FMUL.FTZ R173, R133.reuse, R173 ;  /* 0x000000ad85ad7220 */ /* 0x040fe20000410000 */
[C---:B------:R-:W-:Y:S01]  /*16b90*/  FMUL.FTZ R168, R133.reuse, R168 ;  /* 0x000000a885a87220 */ /* 0x040fe20000410000 */
[C---:B------:R-:W-:Y:S01]  /*16ba0*/  FMUL.FTZ R169, R133.reuse, R169 ;  /* 0x000000a985a97220 */ /* 0x040fe20000410000 */
[C---:B------:R-:W-:Y:S01]  /*16bb0*/  FMUL.FTZ R164, R133.reuse, R164 ;  /* 0x000000a485a47220 */ /* 0x040fe20000410000 */
[C---:B------:R-:W-:Y:S01]  /*16bc0*/  FMUL.FTZ R165, R133.reuse, R165 ;  /* 0x000000a585a57220 */ /* 0x040fe20000410000 */
[C---:B------:R-:W-:Y:S03]  /*16bd0*/  FMUL.FTZ R160, R133.reuse, R160 ;  /* 0x000000a085a07220 */ /* 0x040fe60000410000 */
[----:B------:R-:W-:Y:S01]  /*16be0*/  MUFU.EX2 R139, R139 ;  /* 0x0000008b008b7308 */ /* 0x000fe20000000800 */
[----:B------:R-:W-:Y:S01]  /*16bf0*/  FMUL.FTZ R161, R133, R161 ;  /* 0x000000a185a17220 */ /* 0x000fe20000410000 */
[C---:B------:R-:W-:Y:S01]  /*16c00*/  FMUL.FTZ R162, R132.reuse, R162 ;  /* 0x000000a284a27220 */ /* 0x040fe20000410000 */
[----:B------:R-:W-:Y:S01]  /*16c10*/  FMUL.FTZ R163, R132, R163 ;  /* 0x000000a384a37220 */ /* 0x000fe20000410000 */
        /* <DEDUP_REMOVED lines=44> */
[----:B------:R-:W2:Y:S01]  /*16ee0*/  MUFU.EX2 R189, R189 ;  /* 0x000000bd00bd7308 */ /* 0x000ea20000000800 */
[----:B-1----:R-:W-:Y:S01]  /*16ef0*/  FMUL.FTZ R5, R129, UR4 ;  /* 0x0000000481057c20 */ /* 0x002fe20008410000 */
[--C-:B------:R-:W-:Y:S01]  /*16f00*/  FFMA.FTZ R224, R103, UR4, -R130.reuse ;  /* 0x0000000467e07c23 */ /* 0x100fe20008010882 */
[--C-:B------:R-:W-:Y:S01]  /*16f10*/  FFMA.FTZ R198, R51, UR4, -R130.reuse ;  /* 0x0000000433c67c23 */ /* 0x100fe20008010882 */
[--C-:B------:R-:W-:Y:S01]  /*16f20*/  FFMA.FTZ R51, R69, UR4, -R130.reuse ;  /* 0x0000000445337c23 */ /* 0x100fe20008010882 */
[--C-:B------:R-:W-:Y:S01]  /*16f30*/  FFMA.FTZ R69, R105, UR4, -R130.reuse ;  /* 0x0000000469457c23 */ /* 0x100fe20008010882 */
[----:B------:R-:W-:Y:S01]  /*16f40*/  FSEL R5, R5, RZ, P0 ;  /* 0x000000ff05057208 */ /* 0x000fe20000000000 */
[--C-:B------:R-:W-:Y:S03]  /*16f50*/  FFMA.FTZ R43, R53, UR4, -R130.reuse ;  /* 0x00000004352b7c23 */ /* 0x100fe60008010882 */
[----:B------:R-:W1:Y:S01]  /*16f60*/  MUFU.EX2 R7, R7 ;  /* 0x0000000700077308 */ /* 0x000e620000000800 */
        /* <DEDUP_REMOVED lines=12> */
[--C-:B------:R-:W-:Y:S01]  /*17030*/  FFMA.FTZ R83, R20, UR4, -R5.reuse ;  /* 0x0000000414537c23 */ /* 0x100fe20008010805 */
[----:B------:R-:W4:Y:S01]  /*17040*/  LDSM.16.MT88.4 R16, [R184+0x5000] ;  /* 0x00500000b810783b */ /* 0x000f220000004200 */
[----:B--2---:R-:W-:Y:S03]  /*17050*/  F2FP.F16.F32.PACK_AB R20, R189, R0 ;  /* 0x00000000bd14723e */ /* 0x004fe600000000ff */
[----:B------:R-:W-:Y:S01]  /*17060*/  MUFU.EX2 R91, R91 ;  /* 0x0000005b005b7308 */ /* 0x000fe20000000800 */
[--C-:B------:R-:W-:Y:S01]  /*17070*/  FFMA.FTZ R236, R22, UR4, -R5.reuse ;  /* 0x0000000416ec7c23 */ /* 0x100fe20008010805 */
[----:B-1----:R-:W-:Y:S01]  /*17080*/  F2FP.F16.F32.PACK_AB R22, R7, R134 ;  /* 0x000000860716723e */ /* 0x002fe200000000ff */
[--C-:B------:R-:W-:Y:S01]  /*17090*/  FFMA.FTZ R234, R28, UR4, -R5.reuse ;  /* 0x000000041cea7c23 */ /* 0x100fe20008010805 */
[----:B------:R-:W-:Y:S01]  /*170a0*/  F2FP.F16.F32.PACK_AB R28, R140, R137 ;  /* 0x000000898c1c723e */ /* 0x000fe200000000ff */
[--C-:B------:R-:W-:Y:S01]  /*170b0*/  FFMA.FTZ R109, R68, UR4, -R5.reuse ;  /* 0x00000004446d7c23 */ /* 0x100fe20008010805 */
[----:B------:R-:W1:Y:S01]  /*170c0*/  LDSM.16.MT88.4 R12, [R177+0x5400] ;  /* 0x00540000b10c783b */ /* 0x000e620000004200 */
[--C-:B------:R-:W-:Y:S03]  /*170d0*/  FFMA.FTZ R111, R72, UR4, -R5.reuse ;  /* 0x00000004486f7c23 */ /* 0x100fe60008010805 */
[----:B------:R-:W-:Y:S01]  /*170e0*/  MUFU.EX2 R89, R89 ;  /* 0x0000005900597308 */ /* 0x000fe20000000800 */
[--C-:B------:R-:W-:Y:S01]  /*170f0*/  FFMA.FTZ R94, R94, UR4, -R5.reuse ;  /* 0x000000045e5e7c23 */ /* 0x100fe20008010805 */
[--C-:B------:R-:W-:Y:S01]  /*17100*/  FFMA.FTZ R2, R2, UR4, -R5.reuse ;  /* 0x0000000402027c23 */ /* 0x100fe20008010805 */
[--C-:B------:R-:W-:Y:S01]  /*17110*/  FFMA.FTZ R97, R4, UR4, -R5.reuse ;  /* 0x0000000404617c23 */ /* 0x100fe20008010805 */
[--C-:B------:R-:W-:Y:S01]  /*17120*/  FFMA.FTZ R244, R6, UR4, -R5.reuse ;  /* 0x0000000406f47c23 */ /* 0x100fe20008010805 */
[--C-:B------:R-:W-:Y:S01]  /*17130*/  FFMA.FTZ R6, R30, UR4, -R5.reuse ;  /* 0x000000041e067c23 */ /* 0x100fe20008010805 */
[----:B------:R-:W2:Y:S01]  /*17140*/  LDSM.16.MT88.4 R24, [R184+0x5400] ;  /* 0x00540000b818783b */ /* 0x000ea20000004200 */
[----:B------:R-:W-:Y:S03]  /*17150*/  F2FP.F16.F32.PACK_AB R30, R142, R139 ;  /* 0x0000008b8e1e723e */ /* 0x000fe600000000ff */
        /* <DEDUP_REMOVED lines=8> */
[----:B------:R-:W5:Y:S01]  /*171e0*/  MUFU.EX2 R97, R97 ;  /* 0x0000006100617308 */ /* 0x000f620000000800 */
        /* <DEDUP_REMOVED lines=8> */
[--C-:B------:R-:W-:Y:S01]  /*17270*/  FFMA.FTZ R103, R56, UR4, -R5.reuse ;  /* 0x0000000438677c23 */ /* 0x100fe20008010805 */
[--C-:B------:R-:W-:Y:S01]  /*17280*/  FFMA.FTZ R56, R84, UR4, -R5.reuse ;  /* 0x0000000454387c23 */ /* 0x100fe20008010805 */
[--C-:B------:R-:W-:Y:S01]  /*17290*/  FFMA.FTZ R44, R58, UR4, -R5.reuse ;  /* 0x000000043a2c7c23 */ /* 0x100fe20008010805 */
[--C-:B------:R-:W-:Y:S01]  /*172a0*/  FFMA.FTZ R105, R60, UR4, -R5.reuse ;  /* 0x000000043c697c23 */ /* 0x100fe20008010805 */
[--C-:B------:R-:W-:Y:S01]  /*172b0*/  FFMA.FTZ R60, R86, UR4, -R5.reuse ;  /* 0x00000004563c7c23 */ /* 0x100fe20008010805 */
[--C-:B------:R-:W-:Y:S01]  /*172c0*/  FFMA.FTZ R46, R62, UR4, -R5.reuse ;  /* 0x000000043e2e7c23 */ /* 0x100fe20008010805 */
[--C-:B------:R-:W-:Y:S03]  /*172d0*/  FFMA.FTZ R107, R64, UR4, -R5.reuse ;  /* 0x00000004406b7c23 */ /* 0x100fe60008010805 */
[----:B------:R-:W4:Y:S01]  /*172e0*/  MUFU.EX2 R242, R242 ;  /* 0x000000f200f27308 */ /* 0x000f220000000800 */
[----:B-----5:R-:W-:Y:S01]  /*172f0*/  F2FP.F16.F32.PACK_AB R21, R97, R2 ;  /* 0x000000026115723e */ /* 0x020fe200000000ff */
[--C-:B------:R-:W-:Y:S01]  /*17300*/  FFMA.FTZ R52, R74, UR4, -R5.reuse ;  /* 0x000000044a347c23 */ /* 0x100fe20008010805 */
[--C-:B------:R-:W-:Y:S01]  /*17310*/  FFMA.FTZ R54, R78, UR4, -R5.reuse ;  /* 0x000000044e367c23 */ /* 0x100fe20008010805 */
[--C-:B------:R-:W-:Y:S01]  /*17320*/  FFMA.FTZ R80, R80, UR4, -R5.reuse ;  /* 0x0000000450507c23 */ /* 0x100fe20008010805 */
[----:B------:R-:W-:Y:S01]  /*17330*/  FFMA.FTZ R73, R113, UR4, -R130 ;  /* 0x0000000471497c23 */ /* 0x000fe20008010882 */
[----:B------:R-:W-:Y:S01]  /*17340*/  FFMA.FTZ R113, R76, UR4, -R5 ;  /* 0x000000044c717c23 */ /* 0x000fe20008010805 */
[----:B------:R-:W-:Y:S03]  /*17350*/  FFMA.FTZ R0, R153, R133, R0 ;  /* 0x0000008599007223 */ /* 0x000fe60000010000 */
[----:B------:R-:W-:Y:S01]  /*17360*/  MUFU.EX2 R240, R240 ;  /* 0x000000f000f07308 */ /* 0x000fe20000000800 */
[----:B---3--:R-:W-:Y:S01]  /*17370*/  F2FP.F16.F32.PACK_AB R23, R91, R244 ;  /* 0x000000f45b17723e */ /* 0x008fe200000000ff */
[----:B------:R-:W-:Y:S01]  /*17380*/  FFMA.FTZ R2, R155, R132, R2 ;  /* 0x000000849b027223 */ /* 0x000fe20000010002 */
[----:B------:R-:W-:Y:S01]  /*17390*/  FADD.FTZ R189, R189, R0 ;  /* 0x00000000bdbd7221 */ /* 0x000fe20000010000 */
[----:B------:R-:W-:Y:S01]  /*173a0*/  FFMA.FTZ R230, R115, UR4, -R130 ;  /* 0x0000000473e67c23 */ /* 0x000fe20008010882 */
[----:B------:R-:W-:Y:S01]  /*173b0*/  PLOP3.LUT P0, PT, PT, PT, UP0, 0x80, 0x0 ;  /* 0x000000000000781c */ /* 0x000fe20003f0f008 */
[----:B------:R-:W-:Y:S01]  /*173c0*/  FADD.FTZ R97, R97, R2 ;  /* 0x0000000261617221 */ /* 0x000fe20000010000 */
[----:B------:R-:W-:Y:S03]  /*173d0*/  FADD.FTZ R134, R134, R189 ;  /* 0x000000bd86867221 */ /* 0x000fe60000010000 */
[----:B------:R-:W3:Y:S01]  /*173e0*/  MUFU.EX2 R85, R85 ;  /* 0x0000005500557308 */ /* 0x000ee20000000800 */
[C---:B------:R-:W-:Y:S05]  /*173f0*/  HMMA.16816.F32 R172, R20.reuse, R8, R172 ;  /* 0x0000000814ac723c */ /* 0x040fea00000018ac */
[----:B----4-:R-:W-:Y:S01]  /*17400*/  F2FP.F16.F32.PACK_AB R29, R242, R89 ;  /* 0x00000059f21d723e */ /* 0x010fe200000000ff */
[C---:B------:R-:W-:Y:S03]  /*17410*/  HMMA.16816.F32 R168, R20.reuse, R10, R168 ;  /* 0x0000000a14a8723c */ /* 0x040fe600000018a8 */
[----:B------:R-:W4:Y:S01]  /*17420*/  MUFU.EX2 R146, R146 ;  /* 0x0000009200927308 */ /* 0x000f220000000800 */
[----:B------:R-:W5:Y:S01]  /*17430*/  LDSM.16.MT88.4 R8, [R177+0x5800] ;  /* 0x00580000b108783b */ /* 0x000f620000004200 */
[----:B------:R-:W-:Y:S01]  /*17440*/  FADD.FTZ R244, R244, R97 ;  /* 0x00000061f4f47221 */ /* 0x000fe20000010000 */
[C---:B------:R-:W-:Y:S07]  /*17450*/  HMMA.16816.F32 R164, R20.reuse, R16, R164 ;  /* 0x0000001014a4723c */ /* 0x040fee00000018a4 */
[----:B------:R-:W-:Y:S01]  /*17460*/  MUFU.EX2 R238, R238 ;  /* 0x000000ee00ee7308 */ /* 0x000fe20000000800 */
[----:B---3--:R-:W-:Y:S01]  /*17470*/  F2FP.F16.F32.PACK_AB R31, R85, R240 ;  /* 0x000000f0551f723e */ /* 0x008fe200000000ff */
[----:B------:R-:W-:Y:S01]  /*17480*/  HMMA.16816.F32 R160, R20, R18, R160 ;  /* 0x0000001214a0723c */ /* 0x000fe200000018a0 */
[----:B------:R-:W3:Y:S07]  /*17490*/  LDSM.16.MT88.4 R16, [R184+0x5800] ;  /* 0x00580000b810783b */ /* 0x000eee0000004200 */
[----:B------:R-:W5:Y:S01]  /*174a0*/  MUFU.EX2 R83, R83 ;  /* 0x0000005300537308 */ /* 0x000f620000000800 */
[C---:B-1----:R-:W-:Y:S05]  /*174b0*/  HMMA.16816.F32 R172, R28.reuse, R12, R172 ;  /* 0x0000000c1cac723c */ /* 0x042fea00000018ac */
[----:B------:R-:W-:Y:S01]  /*174c0*/  F2FP.F16.F32.PACK_AB R20, R144, R141 ;  /* 0x0000008d9014723e */ /* 0x000fe200000000ff */
[C---:B------:R-:W-:Y:S03]  /*174d0*/  HMMA.16816.F32 R168, R28.reuse, R14, R168 ;  /* 0x0000000e1ca8723c */ /* 0x040fe600000018a8 */
[----:B------:R-:W-:Y:S01]  /*174e0*/  MUFU.EX2 R236, R236 ;  /* 0x000000ec00ec7308 */ /* 0x000fe20000000800 */
[----:B------:R-:W1:Y:S01]  /*174f0*/  LDSM.16.MT88.4 R12, [R177+0x5c00] ;  /* 0x005c0000b10c783b */ /* 0x000e620000004200 */
[----:B----4-:R-:W-:Y:S01]  /*17500*/  F2FP.F16.F32.PACK_AB R22, R146, R143 ;  /* 0x0000008f9216723e */ /* 0x010fe200000000ff */
[C---:B--2---:R-:W-:Y:S07]  /*17510*/  HMMA.16816.F32 R164, R28.reuse, R24, R164 ;  /* 0x000000181ca4723c */ /* 0x044fee00000018a4 */
[----:B------:R-:W2:Y:S01]  /*17520*/  MUFU.EX2 R79, R79 ;  /* 0x0000004f004f7308 */ /* 0x000ea20000000800 */
[----:B-----5:R-:W-:Y:S01]  /*17530*/  F2FP.F16.F32.PACK_AB R21, R83, R238 ;  /* 0x000000ee5315723e */ /* 0x020fe200000000ff */
[----:B------:R-:W-:Y:S01]  /*17540*/  HMMA.16816.F32 R160, R28, R26, R160 ;  /* 0x0000001a1ca0723c */ /* 0x000fe200000018a0 */
[----:B------:R-:W4:Y:S07]  /*17550*/  LDSM.16.MT88.4 R24, [R184+0x5c00] ;  /* 0x005c0000b818783b */ /* 0x000f2e0000004200 */
[----:B------:R-:W-:Y:S03]  /*17560*/  MUFU.EX2 R145, R145 ;  /* 0x0000009100917308 */ /* 0x000fe60000000800 */
[----:B------:R-:W-:Y:S01]  /*17570*/  FADD.FTZ R134, R7, R134 ;  /* 0x0000008607867221 */ /* 0x000fe20000010000 */
[----:B------:R-:W-:Y:S01]  /*17580*/  FFMA.FTZ R7, R82, UR4, -R5 ;  /* 0x0000000452077c23 */ /* 0x000fe20008010805 */
[----:B------:R-:W-:Y:S02]  /*17590*/  FADD.FTZ R244, R91, R244 ;  /* 0x000000f45bf47221 */ /* 0x000fe40000010000 */
[----:B------:R-:W-:Y:S02]  /*175a0*/  FADD.FTZ R137, R137, R134 ;  /* 0x0000008689897221 */ /* 0x000fe40000010000 */
[----:B------:R-:W-:Y:S01]  /*175b0*/  FADD.FTZ R89, R89, R244 ;  /* 0x000000f459597221 */ /* 0x000fe20000010000 */
[----:B------:R-:W5:Y:S01]  /*175c0*/  MUFU.EX2 R154, R154 ;  /* 0x0000009a009a7308 */ /* 0x000f620000000800 */
[----:B--2---:R-:W-:Y:S01]  /*175d0*/  F2FP.F16.F32.PACK_AB R23, R79, R236 ;  /* 0x000000ec4f17723e */ /* 0x004fe200000000ff */
[----:B------:R-:W-:Y:S01]  /*175e0*/  FADD.FTZ R140, R140, R137 ;  /* 0x000000898c8c7221 */ /* 0x000fe20000010000 */
[----:B------:R-:W-:Y:S01]  /*175f0*/  FADD.FTZ R89, R242, R89 ;  /* 0x00000059f2597221 */ /* 0x000fe20000010000 */
[--C-:B------:R-:W-:Y:S01]  /*17600*/  FFMA.FTZ R75, R117, UR4, -R130.reuse ;  /* 0x00000004754b7c23 */ /* 0x100fe20008010882 */
[----:B------:R-:W-:Y:S01]  /*17610*/  FFMA.FTZ R232, R119, UR4, -R130 ;  /* 0x0000000477e87c23 */ /* 0x000fe20008010882 */
[----:B------:R-:W-:Y:S01]  /*17620*/  FADD.FTZ R139, R139, R140 ;  /* 0x0000008c8b8b7221 */ /* 0x000fe20000010000 */
[----:B------:R-:W-:Y:S03]  /*17630*/  FADD.FTZ R240, R240, R89 ;  /* 0x00000059f0f07221 */ /* 0x000fe60000010000 */
[----:B------:R-:W-:Y:S01]  /*17640*/  MUFU.EX2 R147, R147 ;  /* 0x0000009300937308 */ /* 0x000fe20000000800 */
[C---:B------:R-:W-:Y:S05]  /*17650*/  HMMA.16816.F32 R172, R20.reuse, R8, R172 ;  /* 0x0000000814ac723c */ /* 0x040fea00000018ac */
[----:B------:R-:W-:Y:S01]  /*17660*/  FFMA.FTZ R89, R88, UR4, -R5 ;  /* 0x0000000458597c23 */ /* 0x000fe20008010805 */
[C---:B------:R-:W-:Y:S03]  /*17670*/  HMMA.16816.F32 R168, R20.reuse, R10, R168 ;  /* 0x0000000a14a8723c */ /* 0x040fe600000018a8 */
[----:B------:R-:W2:Y:S01]  /*17680*/  MUFU.EX2 R156, R156 ;  /* 0x0000009c009c7308 */ /* 0x000ea20000000800 */
        /* <DEDUP_REMOVED lines=8> */
[----:B--2---:R-:W-:Y:S01]  /*17710*/  F2FP.F16.F32.PACK_AB R30, R156, R147 ;  /* 0x000000939c1e723e */ /* 0x004fe200000000ff */
        /* <DEDUP_REMOVED lines=12> */
[----:B------:R-:W2:Y:S01]  /*177e0*/  MUFU.EX2 R81, R81 ;  /* 0x0000005100517308 */ /* 0x000ea20000000800 */
[----:B-----5:R-:W-:Y:S01]  /*177f0*/  F2FP.F16.F32.PACK_AB R29, R234, R77 ;  /* 0x0000004dea1d723e */ /* 0x020fe200000000ff */
[----:B------:R-:W-:Y:S01]  /*17800*/  FADD.FTZ R77, R77, R236 ;  /* 0x000000ec4d4d7221 */ /* 0x000fe20000010000 */
[----:B------:R-:W-:Y:S01]  /*17810*/  FADD.FTZ R146, R146, R143 ;  /* 0x0000008f92927221 */ /* 0x000fe20000010000 */
[----:B------:R-:W-:Y:S02]  /*17820*/  FFMA.FTZ R123, R123, UR4, -R130 ;  /* 0x000000047b7b7c23 */ /* 0x000fe40008010882 */
[----:B------:R-:W-:Y:S01]  /*17830*/  FADD.FTZ R77, R234, R77 ;  /* 0x0000004dea4d7221 */ /* 0x000fe20000010000 */
[----:B------:R-:W-:Y:S03]  /*17840*/  FADD.FTZ R145, R145, R146 ;  /* 0x0000009291917221 */ /* 0x000fe60000010000 */
[----:B------:R-:W-:Y:S01]  /*17850*/  MUFU.EX2 R33, R33 ;  /* 0x0000002100217308 */ /* 0x000fe20000000800 */
[----:B------:R-:W-:Y:S04]  /*17860*/  FADD.FTZ R154, R154, R145 ;  /* 0x000000919a9a7221 */ /* 0x000fe80000010000 */
[----:B------:R-:W-:Y:S05]  /*17870*/  FADD.FTZ R147, R147, R154 ;  /* 0x0000009a93937221 */ /* 0x000fea0000010000 */
[----:B------:R-:W5:Y:S01]  /*17880*/  MUFU.EX2 R188, R188 ;  /* 0x000000bc00bc7308 */ /* 0x000f620000000800 */
[C---:B--2---:R-:W-:Y:S01]  /*17890*/  F2FP.F16.F32.PACK_AB R31, R81.reuse, R6 ;  /* 0x00000006511f723e */ /* 0x044fe200000000ff */
[----:B------:R-:W-:Y:S01]  /*178a0*/  FADD.FTZ R6, R6, R77 ;  /* 0x0000004d06067221 */ /* 0x000fe20000010000 */
[----:B------:R-:W-:Y:S01]  /*178b0*/  FADD.FTZ R156, R156, R147 ;  /* 0x000000939c9c7221 */ /* 0x000fe20000010000 */
[----:B------:R-:W-:Y:S02]  /*178c0*/  MOV R154, R129 ;  /* 0x00000081009a7202 */ /* 0x000fe40000000f00 */
[----:B------:R-:W-:Y:S04]  /*178d0*/  FADD.FTZ R81, R81, R6 ;  /* 0x0000000651517221 */ /* 0x000fe80000010000 */
[----:B------:R-:W-:Y:S01]  /*178e0*/  MUFU.EX2 R35, R35 ;  /* 0x0000002300237308 */ /* 0x000fe20000000800 */
[C---:B-1----:R-:W-:Y:S06]  /*178f0*/  HMMA.16816.F32 R172, R28.reuse, R12, R172 ;  /* 0x0000000c1cac723c */ /* 0x042fec00000018ac */
[C---:B------:R-:W-:Y:S03]  /*17900*/  HMMA.16816.F32 R168, R28.reuse, R14, R168 ;  /* 0x0000000e1ca8723c */ /* 0x040fe600000018a8 */
[----:B------:R-:W1:Y:S01]  /*17910*/  MUFU.EX2 R190, R190 ;  /* 0x000000be00be7308 */ /* 0x000e620000000800 */
[----:B------:R-:W2:Y:S01]  /*17920*/  LDSM.16.MT88.4 R12, [R177+0x6400] ;  /* 0x00640000b10c783b */ /* 0x000ea20000004200 */
[----:B-----5:R-:W-:Y:S01]  /*17930*/  F2FP.F16.F32.PACK_AB R20, R188, R33 ;  /* 0x00000021bc14723e */ /* 0x020fe200000000ff */
[C---:B----4-:R-:W-:Y:S07]  /*17940*/  HMMA.16816.F32 R164, R28.reuse, R24, R164 ;  /* 0x000000181ca4723c */ /* 0x050fee00000018a4 */
[----:B------:R-:W-:Y:S01]  /*17950*/  MUFU.EX2 R32, R32 ;  /* 0x0000002000207308 */ /* 0x000fe20000000800 */
[----:B------:R-:W-:Y:S01]  /*17960*/  FADD.FTZ R33, R33, R156 ;  /* 0x0000009c21217221 */ /* 0x000fe20000010000 */
[----:B------:R-:W-:Y:S01]  /*17970*/  HMMA.16816.F32 R160, R28, R26, R160 ;  /* 0x0000001a1ca0723c */ /* 0x000fe200000018a0 */
[----:B------:R-:W4:Y:S07]  /*17980*/  LDSM.16.MT88.4 R24, [R184+0x6400] ;  /* 0x00640000b818783b */ /* 0x000f2e0000004200 */
[----:B------:R-:W5:Y:S03]  /*17990*/  MUFU.EX2 R87, R87 ;  /* 0x0000005700577308 */ /* 0x000f660000000800 */
[----:B-1----:R-:W-:Y:S01]  /*179a0*/  F2FP.F16.F32.PACK_AB R22, R190, R35 ;  /* 0x00000023be16723e */ /* 0x002fe200000000ff */
[----:B------:R-:W-:Y:S01]  /*179b0*/  FADD.FTZ R188, R188, R33 ;  /* 0x00000021bcbc7221 */ /* 0x000fe20000010000 */
[----:B------:R-:W-:Y:S03]  /*179c0*/  FFMA.FTZ R33, R104, UR4, -R5 ;  /* 0x0000000468217c23 */ /* 0x000fe60008010805 */
[----:B------:R-:W-:Y:S01]  /*179d0*/  FADD.FTZ R35, R35, R188 ;  /* 0x000000bc23237221 */ /* 0x000fe20000010000 */
[----:B------:R-:W-:Y:S01]  /*179e0*/  MOV R156, R131 ;  /* 0x00000083009c7202 */ /* 0x000fe20000000f00 */
[----:B------:R-:W-:Y:S02]  /*179f0*/  MUFU.EX2 R34, R34 ;  /* 0x0000002200227308 */ /* 0x000fe40000000800 */
[----:B------:R-:W-:Y:S01]  /*17a00*/  FADD.FTZ R190, R190, R35 ;  /* 0x00000023bebe7221 */ /* 0x000fe20000010000 */
[----:B------:R-:W-:Y:S07]  /*17a10*/  FFMA.FTZ R35, R106, UR4, -R5 ;  /* 0x000000046a237c23 */ /* 0x000fee0008010805 */
[----:B------:R-:W1:Y:S01]  /*17a20*/  MUFU.EX2 R93, R93 ;  /* 0x0000005d005d7308 */ /* 0x000e620000000800 */
[C---:B-----5:R-:W-:Y:S01]  /*17a30*/  F2FP.F16.F32.PACK_AB R21, R87.reuse, R32 ;  /* 0x000000205715723e */ /* 0x060fe200000000ff */
[----:B------:R-:W-:Y:S04]  /*17a40*/  FADD.FTZ R32, R32, R81 ;  /* 0x0000005120207221 */ /* 0x000fe80000010000 */
[----:B------:R-:W-:Y:S01]  /*17a50*/  FADD.FTZ R87, R87, R32 ;  /* 0x0000002057577221 */ /* 0x000fe20000010000 */
[----:B------:R-:W-:Y:S03]  /*17a60*/  FFMA.FTZ R32, R108, UR4, -R5 ;  /* 0x000000046c207c23 */ /* 0x000fe60008010805 */
[----:B------:R-:W-:Y:S10]  /*17a70*/  MUFU.EX2 R37, R37 ;  /* 0x0000002500257308 */ /* 0x000ff40000000800 */
[----:B------:R-:W5:Y:S01]  /*17a80*/  MUFU.EX2 R192, R192 ;  /* 0x000000c000c07308 */ /* 0x000f620000000800 */
[C---:B-1----:R-:W-:Y:S01]  /*17a90*/  F2FP.F16.F32.PACK_AB R23, R93.reuse, R34 ;  /* 0x000000225d17723e */ /* 0x042fe200000000ff */
[----:B------:R-:W-:Y:S04]  /*17aa0*/  FADD.FTZ R34, R34, R87 ;  /* 0x0000005722227221 */ /* 0x000fe80000010000 */
[----:B------:R-:W-:Y:S01]  /*17ab0*/  FADD.FTZ R93, R93, R34 ;  /* 0x000000225d5d7221 */ /* 0x000fe20000010000 */
[----:B------:R-:W-:Y:S03]  /*17ac0*/  FFMA.FTZ R34, R110, UR4, -R5 ;  /* 0x000000046e227c23 */ /* 0x000fe60008010805 */
[----:B------:R-:W-:Y:S01]  /*17ad0*/  MUFU.EX2 R39, R39 ;  /* 0x0000002700277308 */ /* 0x000fe20000000800 */
[C---:B------:R-:W-:Y:S06]  /*17ae0*/  HMMA.16816.F32 R172, R20.reuse, R8, R172 ;  /* 0x0000000814ac723c */ /* 0x040fec00000018ac */
        /* <DEDUP_REMOVED lines=12> */
[----:B------:R-:W-:Y:S03]  /*17bb0*/  FFMA.FTZ R37, R112, UR4, -R5 ;  /* 0x0000000470257c23 */ /* 0x000fe60008010805 */
[----:B------:R-:W-:Y:S02]  /*17bc0*/  FADD.FTZ R39, R39, R192 ;  /* 0x000000c027277221 */ /* 0x000fe40000010000 */
        /* <DEDUP_REMOVED lines=15> */
[C---:B--2---:R-:W-:Y:S06]  /*17cc0*/  HMMA.16816.F32 R172, R28.reuse, R12, R172 ;  /* 0x0000000c1cac723c */ /* 0x044fec00000018ac */
        /* <DEDUP_REMOVED lines=13> */
[----:B------:R-:W-:Y:S02]  /*17da0*/  FADD.FTZ R43, R43, R198 ;  /* 0x000000c62b2b7221 */ /* 0x000fe40000010000 */
[----:B------:R-:W-:Y:S02]  /*17db0*/  MUFU.EX2 R42, R42 ;  /* 0x0000002a002a7308 */ /* 0x000fe40000000800 */
[----:B------:R-:W-:Y:S08]  /*17dc0*/  FADD.FTZ R200, R200, R43 ;  /* 0x0000002bc8c87221 */ /* 0x000ff00000010000 */
        /* <DEDUP_REMOVED lines=23> */
[----:B------:R-:W-:Y:S04]  /*17f40*/  FADD.FTZ R202, R202, R45 ;  /* 0x0000002dcaca7221 */ /* 0x000fe80000010000 */
[----:B------:R-:W-:Y:S02]  /*17f50*/  FADD.FTZ R47, R47, R202 ;  /* 0x000000ca2f2f7221 */ /* 0x000fe40000010000 */
[----:B------:R-:W-:Y:S02]  /*17f60*/  MUFU.EX2 R46, R46 ;  /* 0x0000002e002e7308 */ /* 0x000fe40000000800 */
[----:B------:R-:W-:Y:S08]  /*17f70*/  FADD.FTZ R204, R204, R47 ;  /* 0x0000002fcccc7221 */ /* 0x000ff00000010000 */
[----:B------:R-:W1:Y:S01]  /*17f80*/  MUFU.EX2 R107, R107 ;  /* 0x0000006b006b7308 */ /* 0x000e620000000800 */
[C---:B-----5:R-:W-:Y:S01]  /*17f90*/  F2FP.F16.F32.PACK_AB R29, R105.reuse, R44 ;  /* 0x0000002c691d723e */ /* 0x060fe200000000ff */
[----:B------:R-:W-:Y:S04]  /*17fa0*/  FADD.FTZ R44, R44, R103 ;  /* 0x000000672c2c7221 */ /* 0x000fe80000010000 */
[----:B------:R-:W-:Y:S04]  /*17fb0*/  FADD.FTZ R105, R105, R44 ;  /* 0x0000002c69697221 */ /* 0x000fe80000010000 */
[----:B------:R-:W-:Y:S10]  /*17fc0*/  MUFU.EX2 R49, R49 ;  /* 0x0000003100317308 */ /* 0x000ff40000000800 */
[----:B------:R-:W5:Y:S01]  /*17fd0*/  MUFU.EX2 R206, R206 ;  /* 0x000000ce00ce7308 */ /* 0x000f620000000800 */
[C---:B-1----:R-:W-:Y:S01]  /*17fe0*/  F2FP.F16.F32.PACK_AB R31, R107.reuse, R46 ;  /* 0x0000002e6b1f723e */ /* 0x042fe200000000ff */
[----:B------:R-:W-:Y:S04]  /*17ff0*/  FADD.FTZ R46, R46, R105 ;  /* 0x000000692e2e7221 */ /* 0x000fe80000010000 */
[----:B------:R-:W-:Y:S04]  /*18000*/  FADD.FTZ R107, R107, R46 ;  /* 0x0000002e6b6b7221 */ /* 0x000fe80000010000 */
        /* <DEDUP_REMOVED lines=36> */
[----:B------:R-:W-:Y:S07]  /*18250*/  LDSM.16.MT88.4 R20, [R177+0x7c00] ;  /* 0x007c0000b114783b */ /* 0x000fee0000004200 */
        /* <DEDUP_REMOVED lines=20> */
[----:B---3--:R-:W-:Y:S01]  /*183a0*/  F2FP.F16.F32.PACK_AB R16, R214, R57 ;  /* 0x00000039d610723e */ /* 0x008fe200000000ff */
[C---:B----4-:R-:W-:Y:S07]  /*183b0*/  HMMA.16816.F32 R164, R28.reuse, R24, R164 ;  /* 0x000000181ca4723c */ /* 0x050fee00000018a4 */
[----:B------:R-:W-:Y:S01]  /*183c0*/  MUFU.EX2 R7, R7 ;  /* 0x0000000700077308 */ /* 0x000fe20000000800 */
[----:B------:R-:W-:Y:S01]  /*183d0*/  FADD.FTZ R57, R57, R212 ;  /* 0x000000d439397221 */ /* 0x000fe20000010000 */
[----:B------:R-:W-:Y:S08]  /*183e0*/  HMMA.16816.F32 R160, R28, R26, R160 ;  /* 0x0000001a1ca0723c */ /* 0x000ff000000018a0 */
[----:B------:R-:W3:Y:S03]  /*183f0*/  MUFU.EX2 R56, R56 ;  /* 0x0000003800387308 */ /* 0x000ee60000000800 */
[----:B-1----:R-:W-:Y:S01]  /*18400*/  F2FP.F16.F32.PACK_AB R18, R216, R59 ;  /* 0x0000003bd812723e */ /* 0x002fe200000000ff */
[--C-:B------:R-:W-:Y:S01]  /*18410*/  FFMA.FTZ R26, R98, UR4, -R5.reuse ;  /* 0x00000004621a7c23 */ /* 0x100fe20008010805 */
[--C-:B------:R-:W-:Y:S01]  /*18420*/  FFMA.FTZ R24, R90, UR4, -R5.reuse ;  /* 0x000000045a187c23 */ /* 0x100fe20008010805 */
[--C-:B------:R-:W-:Y:S01]  /*18430*/  FFMA.FTZ R25, R92, UR4, -R5.reuse ;  /* 0x000000045c197c23 */ /* 0x100fe20008010805 */
[--C-:B------:R-:W-:Y:S03]  /*18440*/  FFMA.FTZ R27, R96, UR4, -R5.reuse ;  /* 0x00000004601b7c23 */ /* 0x100fe60008010805 */
[----:B------:R-:W-:Y:S01]  /*18450*/  MUFU.EX2 R60, R60 ;  /* 0x0000003c003c7308 */ /* 0x000fe20000000800 */
[--C-:B------:R-:W-:Y:S01]  /*18460*/  FFMA.FTZ R31, R100, UR4, -R5.reuse ;  /* 0x00000004641f7c23 */ /* 0x100fe20008010805 */
[----:B------:R-:W-:Y:S01]  /*18470*/  FFMA.FTZ R30, R102, UR4, -R5 ;  /* 0x00000004661e7c23 */ /* 0x000fe20008010805 */
[----:B------:R-:W-:Y:S01]  /*18480*/  FADD.FTZ R214, R214, R57 ;  /* 0x00000039d6d67221 */ /* 0x000fe20000010000 */
[--C-:B------:R-:W-:Y:S01]  /*18490*/  FFMA.FTZ R28, R125, UR4, -R130.reuse ;  /* 0x000000047d1c7c23 */ /* 0x100fe20008010882 */
[----:B------:R-:W-:Y:S01]  /*184a0*/  FFMA.FTZ R5, R128, UR4, -R5 ;  /* 0x0000000480057c23 */ /* 0x000fe20008010805 */
[----:B------:R-:W-:Y:S01]  /*184b0*/  FFMA.FTZ R130, R127, UR4, -R130 ;  /* 0x000000047f827c23 */ /* 0x000fe20008010882 */
[----:B------:R-:W-:Y:S03]  /*184c0*/  FADD.FTZ R59, R59, R214 ;  /* 0x000000d63b3b7221 */ /* 0x000fe60000010000 */
[----:B------:R-:W1:Y:S01]  /*184d0*/  MUFU.EX2 R89, R89 ;  /* 0x0000005900597308 */ /* 0x000e620000000800 */
[----:B---3--:R-:W-:Y:S01]  /*184e0*/  F2FP.F16.F32.PACK_AB R17, R56, R7 ;  /* 0x000000073811723e */ /* 0x008fe200000000ff */
[----:B------:R-:W-:Y:S08]  /*184f0*/  FADD.FTZ R216, R216, R59 ;  /* 0x0000003bd8d87221 */ /* 0x000ff00000010000 */
        /* <DEDUP_REMOVED lines=8> */
[C---:B--2---:R-:W-:Y:S07]  /*18580*/  HMMA.16816.F32 R164, R16.reuse, R12, R164 ;  /* 0x0000000c10a4723c */ /* 0x044fee00000018a4 */
[----:B------:R-:W-:Y:S01]  /*18590*/  MUFU.EX2 R24, R24 ;  /* 0x0000001800187308 */ /* 0x000fe20000000800 */
[----:B------:R-:W-:Y:S01]  /*185a0*/  HMMA.16816.F32 R160, R16, R14, R160 ;  /* 0x0000000e10a0723c */ /* 0x000fe200000018a0 */
[----:B------:R-:W2:Y:S08]  /*185b0*/  LDSM.16.MT88.4 R16, [R177+0x8000] ;  /* 0x00800000b110783b */ /* 0x000eb00000004200 */
[----:B------:R-:W5:Y:S02]  /*185c0*/  MUFU.EX2 R25, R25 ;  /* 0x0000001900197308 */ /* 0x000f640000000800 */
[----:B---3--:R-:W-:Y:S01]  /*185d0*/  F2FP.F16.F32.PACK_AB R12, R218, R61 ;  /* 0x0000003dda0c723e */ /* 0x008fe200000000ff */
[----:B------:R-:W-:Y:S01]  /*185e0*/  FADD.FTZ R61, R61, R216 ;  /* 0x000000d83d3d7221 */ /* 0x000fe20000010000 */
[----:B-1----:R-:W-:Y:S03]  /*185f0*/  F2FP.F16.F32.PACK_AB R14, R220, R63 ;  /* 0x0000003fdc0e723e */ /* 0x002fe600000000ff */
[----:B------:R-:W-:Y:S03]  /*18600*/  FADD.FTZ R218, R218, R61 ;  /* 0x0000003ddada7221 */ /* 0x000fe60000010000 */
[----:B------:R-:W-:Y:S01]  /*18610*/  MUFU.EX2 R6, R94 ;  /* 0x0000005e00067308 */ /* 0x000fe20000000800 */
[----:B------:R-:W-:Y:S04]  /*18620*/  FADD.FTZ R63, R63, R218 ;  /* 0x000000da3f3f7221 */ /* 0x000fe80000010000 */
[----:B------:R-:W-:Y:S05]  /*18630*/  FADD.FTZ R220, R220, R63 ;  /* 0x0000003fdcdc7221 */ /* 0x000fea0000010000 */
[----:B------:R-:W1:Y:S01]  /*18640*/  MUFU.EX2 R27, R27 ;  /* 0x0000001b001b7308 */ /* 0x000e620000000800 */
[----:B-----5:R-:W-:Y:S09]  /*18650*/  F2FP.F16.F32.PACK_AB R13, R25, R24 ;  /* 0x00000018190d723e */ /* 0x020ff200000000ff */
[----:B------:R-:W-:Y:S10]  /*18660*/  MUFU.EX2 R65, R65 ;  /* 0x0000004100417308 */ /* 0x000ff40000000800 */
[----:B------:R-:W3:Y:S01]  /*18670*/  MUFU.EX2 R222, R222 ;  /* 0x000000de00de7308 */ /* 0x000ee20000000800 */
[----:B-1----:R-:W-:Y:S09]  /*18680*/  F2FP.F16.F32.PACK_AB R15, R27, R6 ;  /* 0x000000061b0f723e */ /* 0x002ff200000000ff */
[----:B------:R-:W-:Y:S01]  /*18690*/  MUFU.EX2 R67, R67 ;  /* 0x0000004300437308 */ /* 0x000fe20000000800 */
[C---:B------:R-:W-:Y:S06]  /*186a0*/  HMMA.16816.F32 R172, R12.reuse, R20, R172 ;  /* 0x000000140cac723c */ /* 0x040fec00000018ac */
[C---:B------:R-:W-:Y:S03]  /*186b0*/  HMMA.16816.F32 R168, R12.reuse, R22, R168 ;  /* 0x000000160ca8723c */ /* 0x040fe600000018a8 */
[----:B------:R-:W1:Y:S01]  /*186c0*/  MUFU.EX2 R224, R224 ;  /* 0x000000e000e07308 */ /* 0x000e620000000800 */
[----:B------:R-:W5:Y:S02]  /*186d0*/  LDSM.16.MT88.4 R20, [R184+0x8000] ;  /* 0x00800000b814783b */ /* 0x000f640000004200 */
[C---:B----4-:R-:W-:Y:S07]  /*186e0*/  HMMA.16816.F32 R164, R12.reuse, R8, R164 ;  /* 0x000000080ca4723c */ /* 0x050fee00000018a4 */
[----:B------:R-:W-:Y:S01]  /*186f0*/  MUFU.EX2 R26, R26 ;  /* 0x0000001a001a7308 */ /* 0x000fe20000000800 */
[----:B------:R-:W-:Y:S01]  /*18700*/  HMMA.16816.F32 R160, R12, R10, R160 ;  /* 0x0000000a0ca0723c */ /* 0x000fe200000018a0 */
[----:B------:R-:W4:Y:S08]  /*18710*/  LDSM.16.MT88.4 R12, [R177+0x8400] ;  /* 0x00840000b10c783b */ /* 0x000f300000004200 */
[----:B------:R-:W2:Y:S02]  /*18720*/  MUFU.EX2 R31, R31 ;  /* 0x0000001f001f7308 */ /* 0x000ea40000000800 */
        /* <DEDUP_REMOVED lines=8> */
[----:B--2---:R-:W-:Y:S09]  /*187b0*/  F2FP.F16.F32.PACK_AB R9, R31, R26 ;  /* 0x0000001a1f09723e */ /* 0x004ff200000000ff */
[----:B------:R-:W-:Y:S10]  /*187c0*/  MUFU.EX2 R69, R69 ;  /* 0x0000004500457308 */ /* 0x000ff40000000800 */
[----:B------:R-:W2:Y:S01]  /*187d0*/  MUFU.EX2 R226, R226 ;  /* 0x000000e200e27308 */ /* 0x000ea20000000800 */
[----:B-1----:R-:W-:Y:S09]  /*187e0*/  F2FP.F16.F32.PACK_AB R11, R33, R30 ;  /* 0x0000001e210b723e */ /* 0x002ff200000000ff */
[----:B------:R-:W-:Y:S01]  /*187f0*/  MUFU.EX2 R71, R71 ;  /* 0x0000004700477308 */ /* 0x000fe20000000800 */
[C---:B------:R-:W-:Y:S06]  /*18800*/  HMMA.16816.F32 R172, R8.reuse, R16, R172 ;  /* 0x0000001008ac723c */ /* 0x040fec00000018ac */
[C---:B------:R-:W-:Y:S03]  /*18810*/  HMMA.16816.F32 R168, R8.reuse, R18, R168 ;  /* 0x0000001208a8723c */ /* 0x040fe600000018a8 */
[----:B------:R-:W1:Y:S01]  /*18820*/  MUFU.EX2 R228, R228 ;  /* 0x000000e400e47308 */ /* 0x000e620000000800 */
[----:B------:R-:W3:Y:S02]  /*18830*/  LDSM.16.MT88.4 R16, [R184+0x8400] ;  /* 0x00840000b810783b */ /* 0x000ee40000004200 */
[C---:B-----5:R-:W-:Y:S07]  /*18840*/  HMMA.16816.F32 R164, R8.reuse, R20, R164 ;  /* 0x0000001408a4723c */ /* 0x060fee00000018a4 */
[----:B------:R-:W-:Y:S01]  /*18850*/  MUFU.EX2 R35, R35 ;  /* 0x0000002300237308 */ /* 0x000fe20000000800 */
[----:B------:R-:W-:Y:S01]  /*18860*/  HMMA.16816.F32 R160, R8, R22, R160 ;  /* 0x0000001608a0723c */ /* 0x000fe200000018a0 */
[----:B------:R-:W5:Y:S08]  /*18870*/  LDSM.16.MT88.4 R20, [R177+0x8800] ;  /* 0x00880000b114783b */ /* 0x000f700000004200 */
[----:B------:R-:W4:Y:S02]  /*18880*/  MUFU.EX2 R32, R32 ;  /* 0x0000002000207308 */ /* 0x000f240000000800 */
[----:B--2---:R-:W-:Y:S01]  /*18890*/  F2FP.F16.F32.PACK_AB R8, R226, R69 ;  /* 0x00000045e208723e */ /* 0x004fe200000000ff */
[----:B------:R-:W-:Y:S01]  /*188a0*/  FADD.FTZ R69, R69, R224 ;  /* 0x000000e045457221 */ /* 0x000fe20000010000 */
[----:B-1----:R-:W-:Y:S03]  /*188b0*/  F2FP.F16.F32.PACK_AB R10, R228, R71 ;  /* 0x00000047e40a723e */ /* 0x002fe600000000ff */
[----:B------:R-:W-:Y:S03]  /*188c0*/  FADD.FTZ R226, R226, R69 ;  /* 0x00000045e2e27221 */ /* 0x000fe60000010000 */
[----:B------:R-:W-:Y:S01]  /*188d0*/  MUFU.EX2 R34, R34 ;  /* 0x0000002200227308 */ /* 0x000fe20000000800 */
[----:B------:R-:W-:Y:S04]  /*188e0*/  FADD.FTZ R71, R71, R226 ;  /* 0x000000e247477221 */ /* 0x000fe80000010000 */
[----:B------:R-:W-:Y:S05]  /*188f0*/  FADD.FTZ R228, R228, R71 ;  /* 0x00000047e4e47221 */ /* 0x000fea0000010000 */
[----:B------:R-:W1:Y:S01]  /*18900*/  MUFU.EX2 R37, R37 ;  /* 0x0000002500257308 */ /* 0x000e620000000800 */
[----:B----4-:R-:W-:Y:S09]  /*18910*/  F2FP.F16.F32.PACK_AB R9, R32, R35 ;  /* 0x000000232009723e */ /* 0x010ff200000000ff */
[----:B------:R-:W-:Y:S10]  /*18920*/  MUFU.EX2 R73, R73 ;  /* 0x0000004900497308 */ /* 0x000ff40000000800 */
[----:B------:R-:W2:Y:S01]  /*18930*/  MUFU.EX2 R230, R230 ;  /* 0x000000e600e67308 */ /* 0x000ea20000000800 */
[----:B-1----:R-:W-:Y:S09]  /*18940*/  F2FP.F16.F32.PACK_AB R11, R37, R34 ;  /* 0x00000022250b723e */ /* 0x002ff200000000ff */
[----:B------:R-:W-:Y:S01]  /*18950*/  MUFU.EX2 R75, R75 ;  /* 0x0000004b004b7308 */ /* 0x000fe20000000800 */
[C---:B------:R-:W-:Y:S06]  /*18960*/  HMMA.16816.F32 R172, R8.reuse, R12, R172 ;  /* 0x0000000c08ac723c */ /* 0x040fec00000018ac */
[C---:B------:R-:W-:Y:S03]  /*18970*/  HMMA.16816.F32 R168, R8.reuse, R14, R168 ;  /* 0x0000000e08a8723c */ /* 0x040fe600000018a8 */
[----:B------:R-:W1:Y:S02]  /*18980*/  MUFU.EX2 R232, R232 ;  /* 0x000000e800e87308 */ /* 0x000e640000000800 */
[----:B------:R-:W-:Y:S01]  /*18990*/  FADD.FTZ R13, R7, R54 ;  /* 0x00000036070d7221 */ /* 0x000fe20000010000 */
[C---:B---3--:R-:W-:Y:S07]  /*189a0*/  HMMA.16816.F32 R164, R8.reuse, R16, R164 ;  /* 0x0000001008a4723c */ /* 0x048fee00000018a4 */
[----:B------:R-:W-:Y:S01]  /*189b0*/  MUFU.EX2 R36, R36 ;  /* 0x0000002400247308 */ /* 0x000fe20000000800 */
[----:B------:R-:W-:Y:S01]  /*189c0*/  FADD.FTZ R13, R56, R13 ;  /* 0x0000000d380d7221 */ /* 0x000fe20000010000 */
[----:B------:R-:W-:Y:S01]  /*189d0*/  HMMA.16816.F32 R160, R8, R18, R160 ;  /* 0x0000001208a0723c */ /* 0x000fe200000018a0 */
[----:B------:R-:W-:Y:S07]  /*189e0*/  LDSM.16.MT88.4 R8, [R177+0x8c00] ;  /* 0x008c0000b108783b */ /* 0x000fee0000004200 */
[----:B------:R-:W3:Y:S03]  /*189f0*/  MUFU.EX2 R39, R39 ;  /* 0x0000002700277308 */ /* 0x000ee60000000800 */
[----:B------:R-:W-:Y:S01]  /*18a00*/  FADD.FTZ R60, R60, R13 ;  /* 0x0000000d3c3c7221 */ /* 0x000fe20000010000 */
[C---:B--2---:R-:W-:Y:S01]  /*18a10*/  F2FP.F16.F32.PACK_AB R16, R230.reuse, R73 ;  /* 0x00000049e610723e */ /* 0x044fe200000000ff */
[----:B------:R-:W-:Y:S01]  /*18a20*/  FADD.FTZ R73, R73, R228 ;  /* 0x000000e449497221 */ /* 0x000fe20000010000 */
[----:B------:R-:W2:Y:S01]  /*18a30*/  LDSM.16.MT88.4 R12, [R184+0x8800] ;  /* 0x00880000b80c783b */ /* 0x000ea20000004200 */
[----:B------:R-:W-:Y:S02]  /*18a40*/  FADD.FTZ R89, R89, R60 ;  /* 0x0000003c59597221 */ /* 0x000fe40000010000 */
[----:B------:R-:W-:Y:S01]  /*18a50*/  FADD.FTZ R230, R230, R73 ;  /* 0x00000049e6e67221 */ /* 0x000fe20000010000 */
[----:B------:R-:W-:Y:S01]  /*18a60*/  MUFU.EX2 R7, R118 ;  /* 0x0000007600077308 */ /* 0x000fe20000000800 */
[----:B-1----:R-:W-:Y:S01]  /*18a70*/  F2FP.F16.F32.PACK_AB R18, R232, R75 ;  /* 0x0000004be812723e */ /* 0x002fe200000000ff */
[----:B------:R-:W-:Y:S01]  /*18a80*/  FADD.FTZ R24, R24, R89 ;  /* 0x0000005918187221 */ /* 0x000fe20000010000 */
[----:B------:R-:W-:Y:S03]  /*18a90*/  FADD.FTZ R75, R75, R230 ;  /* 0x000000e64b4b7221 */ /* 0x000fe60000010000 */
[----:B------:R-:W-:Y:S01]  /*18aa0*/  FADD.FTZ R25, R25, R24 ;  /* 0x0000001819197221 */ /* 0x000fe20000010000 */
[----:B------:R-:W-:Y:S03]  /*18ab0*/  FADD.FTZ R75, R232, R75 ;  /* 0x0000004be84b7221 */ /* 0x000fe60000010000 */
[----:B------:R-:W1:Y:S01]  /*18ac0*/  MUFU.EX2 R38, R38 ;  /* 0x0000002600267308 */ /* 0x000e620000000800 */
[----:B---3--:R-:W-:Y:S01]  /*18ad0*/  F2FP.F16.F32.PACK_AB R17, R39, R36 ;  /* 0x000000242711723e */ /* 0x008fe200000000ff */
[----:B------:R-:W-:Y:S04]  /*18ae0*/  FADD.FTZ R6, R6, R25 ;  /* 0x0000001906067221 */ /* 0x000fe80000010000 */
[----:B------:R-:W-:Y:S04]  /*18af0*/  FADD.FTZ R27, R27, R6 ;  /* 0x000000061b1b7221 */ /* 0x000fe80000010000 */
[----:B------:R-:W-:Y:S01]  /*18b00*/  MUFU.EX2 R58, R58 ;  /* 0x0000003a003a7308 */ /* 0x000fe20000000800 */
[----:B------:R-:W-:Y:S02]  /*18b10*/  FADD.FTZ R42, R26, R27 ;  /* 0x0000001b1a2a7221 */ /* 0x000fe40000010000 */
[----:B------:R-:W3:Y:S02]  /*18b20*/  LDSM.16.MT88.4 R24, [R184+0x8c00] ;  /* 0x008c0000b818783b */ /* 0x000ee40000004200 */
[----:B------:R-:W-:Y:S05]  /*18b30*/  FADD.FTZ R31, R31, R42 ;  /* 0x0000002a1f1f7221 */ /* 0x000fea0000010000 */
[----:B------:R-:W4:Y:S01]  /*18b40*/  MUFU.EX2 R29, R123 ;  /* 0x0000007b001d7308 */ /* 0x000f220000000800 */
[----:B-1----:R-:W-:Y:S01]  /*18b50*/  F2FP.F16.F32.PACK_AB R19, R38, R7 ;  /* 0x000000072613723e */ /* 0x002fe200000000ff */
[----:B------:R-:W-:Y:S04]  /*18b60*/  FADD.FTZ R30, R30, R31 ;  /* 0x0000001f1e1e7221 */ /* 0x000fe80000010000 */
[----:B------:R-:W-:Y:S04]  /*18b70*/  FADD.FTZ R30, R33, R30 ;  /* 0x0000001e211e7221 */ /* 0x000fe80000010000 */
[----:B------:R-:W-:Y:S01]  /*18b80*/  MUFU.EX2 R28, R28 ;  /* 0x0000001c001c7308 */ /* 0x000fe20000000800 */
[C---:B-----5:R-:W-:Y:S05]  /*18b90*/  HMMA.16816.F32 R172, R16.reuse, R20, R172 ;  /* 0x0000001410ac723c */ /* 0x060fea00000018ac */
[----:B------:R-:W-:Y:S01]  /*18ba0*/  FADD.FTZ R35, R35, R30 ;  /* 0x0000001e23237221 */ /* 0x000fe20000010000 */
[C---:B------:R-:W-:Y:S03]  /*18bb0*/  HMMA.16816.F32 R168, R16.reuse, R22, R168 ;  /* 0x0000001610a8723c */ /* 0x040fe600000018a8 */
[----:B------:R-:W1:Y:S02]  /*18bc0*/  MUFU.EX2 R153, R130 ;  /* 0x0000008200997308 */ /* 0x000e640000000800 */
[----:B------:R-:W-:Y:S01]  /*18bd0*/  FADD.FTZ R35, R32, R35 ;  /* 0x0000002320237221 */ /* 0x000fe20000010000 */
[C---:B--2---:R-:W-:Y:S07]  /*18be0*/  HMMA.16816.F32 R164, R16.reuse, R12, R164 ;  /* 0x0000000c10a4723c */ /* 0x044fee00000018a4 */
[----:B------:R-:W-:Y:S01]  /*18bf0*/  MUFU.EX2 R40, R40 ;  /* 0x0000002800287308 */ /* 0x000fe20000000800 */
[----:B------:R-:W-:Y:S01]  /*18c00*/  FADD.FTZ R34, R34, R35 ;  /* 0x0000002322227221 */ /* 0x000fe20000010000 */
[----:B------:R-:W-:Y:S08]  /*18c10*/  HMMA.16816.F32 R160, R16, R14, R160 ;  /* 0x0000000e10a0723c */ /* 0x000ff000000018a0 */
[----:B------:R-:W2:Y:S03]  /*18c20*/  MUFU.EX2 R41, R41 ;  /* 0x0000002900297308 */ /* 0x000ea60000000800 */
[----:B------:R-:W-:Y:S01]  /*18c30*/  FADD.FTZ R37, R37, R34 ;  /* 0x0000002225257221 */ /* 0x000fe20000010000 */
[----:B----4-:R-:W-:Y:S01]  /*18c40*/  F2FP.F16.F32.PACK_AB R20, R29, R58 ;  /* 0x0000003a1d14723e */ /* 0x010fe200000000ff */
        /* <DEDUP_REMOVED lines=10> */
[----:B------:R-:W-:Y:S01]  /*18cf0*/  FADD.FTZ R7, R38, R7 ;  /* 0x0000000726077221 */ /* 0x000fe20000010000 */
[----:B------:R-:W-:Y:S03]  /*18d00*/  FADD.FTZ R153, R153, R28 ;  /* 0x0000001c99997221 */ /* 0x000fe60000010000 */
[----:B------:R-:W-:Y:S04]  /*18d10*/  FADD.FTZ R40, R40, R7 ;  /* 0x0000000728287221 */ /* 0x000fe80000010000 */
[----:B------:R-:W-:Y:S01]  /*18d20*/  FADD.FTZ R41, R41, R40 ;  /* 0x0000002829297221 */ /* 0x000fe20000010000 */
[C---:B-1----:R-:W-:Y:S03]  /*18d30*/  F2FP.F16.F32.PACK_AB R23, R5.reuse, R6 ;  /* 0x000000060517723e */ /* 0x042fe600000000ff */
[----:B------:R-:W-:Y:S04]  /*18d40*/  FADD.FTZ R6, R6, R41 ;  /* 0x0000002906067221 */ /* 0x000fe80000010000 */
[----:B------:R-:W-:Y:S01]  /*18d50*/  FADD.FTZ R155, R5, R6 ;  /* 0x00000006059b7221 */ /* 0x000fe20000010000 */
[C---:B------:R-:W-:Y:S06]  /*18d60*/  HMMA.16816.F32 R172, R20.reuse, R8, R172 ;  /* 0x0000000814ac723c */ /* 0x040fec00000018ac */
[C---:B------:R-:W-:Y:S06]  /*18d70*/  HMMA.16816.F32 R168, R20.reuse, R10, R168 ;  /* 0x0000000a14a8723c */ /* 0x040fec00000018a8 */
[C---:B---3--:R-:W-:Y:S06]  /*18d80*/  HMMA.16816.F32 R164, R20.reuse, R24, R164 ;  /* 0x0000001814a4723c */ /* 0x048fec00000018a4 */
[----:B------:R-:W-:Y:S01]  /*18d90*/  HMMA.16816.F32 R160, R20, R26, R160 ;  /* 0x0000001a14a0723c */ /* 0x000fe200000018a0 */
[----:B------:R-:W-:Y:S11]  /*18da0*/  @!UPT UIADD3 URZ, URZ, URZ, URZ ;  /* 0x0000003f3f3ff290 */ /* 0x000ff6000fffe03f */
[----:B------:R-:W-:Y:S01]  /*18db0*/  @!UPT UIADD3 URZ, URZ, URZ, URZ ;  /* 0x0000003f3f3ff290 */ /* 0x000fe2000fffe03f */
[----:B------:R-:W-:Y:S11]  /*18dc0*/  @P0 BRA `(.L_x_1782) ;  /* 0xffffff9800400947 */ /* 0x000ff6000383ffff */
.L_x_1778:
[----:B------:R-:W1:Y:S01]  /*18dd0*/  SHFL.BFLY PT, R2, R153, 0x2, 0x1f ;  /* 0x0c401f0099027f89 */ /* 0x000e6200000e0000 */
[----:B------:R-:W-:Y:S01]  /*18de0*/  IMAD.MOV.U32 R8, RZ, RZ, 0x3f800000 ;  /* 0x3f800000ff087424 */ /* 0x000fe200078e00ff */
[----:B------:R-:W2:Y:S01]  /*18df0*/  S2UR UR4, SR_CgaCtaId ;  /* 0x00000000000479c3 */ /* 0x000ea20000008800 */
[----:B------:R-:W-:Y:S01]  /*18e00*/  IMAD.MOV.U32 R9, RZ, RZ, 0x3f800000 ;  /* 0x3f800000ff097424 */ /* 0x000fe200078e00ff */
[----:B------:R-:W3:Y:S01]  /*18e10*/  SHFL.BFLY PT, R0, R155, 0x2, 0x1f ;  /* 0x0c401f009b007f89 */ /* 0x000ee200000e0000 */
[----:B------:R-:W-:Y:S01]  /*18e20*/  UMOV UR5, 0x400 ;  /* 0x0000040000057882 */ /* 0x000fe20000000000 */
[----:B------:R-:W-:Y:S01]  /*18e30*/  MOV R14, 0x7f800000 ;  /* 0x7f800000000e7802 */ /* 0x000fe20000000f00 */
        /* <DEDUP_REMOVED lines=9> */
[----:B------:R-:W-:-:S04]  /*18ed0*/  LOP3.LUT R11, R2, 0xfffffffc, RZ, 0xc0, !PT ;  /* 0xfffffffc020b7812 */ /* 0x000fc800078ec0ff */
[----:B------:R-:W-:Y:S01]  /*18ee0*/  IADD3 R12, -R11, R4, RZ ;  /* 0x000000040b0c7210 */ /* 0x000fe20007ffe1ff */
[----:B-1----:R-:W-:Y:S01]  /*18ef0*/  FADD.FTZ R6, R7, R6 ;  /* 0x0000000607067221 */ /* 0x002fe20000010000 */
[----:B--2---:R-:W-:-:S04]  /*18f00*/  FADD.FTZ R5, R0, R5 ;  /* 0x0000000500057221 */ /* 0x004fc80000010000 */
[----:B------:R-:W-:Y:S02]  /*18f10*/  FSETP.NE.FTZ.AND P3, PT, R6, RZ, PT ;  /* 0x000000ff0600720b */ /* 0x000fe40003f75000 */
[----:B------:R-:W-:Y:S02]  /*18f20*/  SHF.R.S32.HI R0, RZ, 0x2, R2 ;  /* 0x00000002ff007819 */ /* 0x000fe40000011402 */
[----:B------:R-:W-:Y:S02]  /*18f30*/  FSETP.NE.FTZ.AND P2, PT, R5, RZ, PT ;  /* 0x000000ff0500720b */ /* 0x000fe40003f55000 */
[----:B------:R-:W-:-:S04]  /*18f40*/  SHF.R.S32.HI R7, RZ, 0x1f, R0 ;  /* 0x0000001fff077819 */ /* 0x000fc80000011400 */
[----:B------:R-:W-:-:S03]  /*18f50*/  LEA.HI R7, R7, R0, RZ, 0x3 ;  /* 0x0000000007077211 */ /* 0x000fc600078f18ff */
[----:B------:R-:W1:Y:S01]  /*18f60*/  @P3 MUFU.RCP R8, R6 ;  /* 0x0000000600083308 */ /* 0x000e620000001000 */
[----:B------:R-:W-:-:S05]  /*18f70*/  LOP3.LUT R7, R7, 0xfffffff8, RZ, 0xc0, !PT ;  /* 0xfffffff807077812 */ /* 0x000fca00078ec0ff */
[----:B------:R-:W-:Y:S02]  /*18f80*/  IMAD.IADD R7, R0, 0x1, -R7 ;  /* 0x0000000100077824 */ /* 0x000fe400078e0a07 */
        /* <DEDUP_REMOVED lines=14> */
[----:B------:R-:W-:Y:S01]  /*19070*/  SHF.R.S32.HI R10, RZ, 0x1, R8 ;  /* 0x00000001ff0a7819 */ /* 0x000fe20000011408 */
[C---:B------:R-:W-:Y:S01]  /*19080*/  FMUL.FTZ R170, R9.reuse, R170 ;  /* 0x000000aa09aa7220 */ /* 0x040fe20000410000 */
[----:B------:R-:W-:Y:S01]  /*19090*/  LOP3.LUT R8, R8, 0x3fffffe, RZ, 0xc0, !PT ;  /* 0x03fffffe08087812 */ /* 0x000fe200078ec0ff */
[C---:B------:R-:W-:Y:S01]  /*190a0*/  FMUL.FTZ R167, R9.reuse, R167 ;  /* 0x000000a709a77220 */ /* 0x040fe20000410000 */
[C---:B------:R-:W-:Y:S01]  /*190b0*/  FMUL.FTZ R166, R9.reuse, R166 ;  /* 0x000000a609a67220 */ /* 0x040fe20000410000 */
[C---:B------:R-:W-:Y:S01]  /*190c0*/  FMUL.FTZ R163, R9.reuse, R163 ;  /* 0x000000a309a37220 */ /* 0x040fe20000410000 */
[----:B------:R-:W-:Y:S01]  /*190d0*/  FMUL.FTZ R162, R9, R162 ;  /* 0x000000a209a27220 */ /* 0x000fe20000410000 */
[----:B------:R-:W-:Y:S01]  /*190e0*/  SHF.R.S32.HI R9, RZ, 0x5, R3 ;  /* 0x00000005ff097819 */ /* 0x000fe20000011403 */
[C---:B------:R-:W-:Y:S01]  /*190f0*/  IMAD.SHL.U32 R11, R10.reuse, 0x40, RZ ;  /* 0x000000400a0b7824 */ /* 0x040fe200078e00ff */
[C---:B------:R-:W-:Y:S01]  /*19100*/  LOP3.LUT P0, RZ, R10.reuse, 0x2, RZ, 0xc0, !PT ;  /* 0x000000020aff7812 */ /* 0x040fe2000780c0ff */
[----:B------:R-:W-:Y:S01]  /*19110*/  IMAD.IADD R8, R7, 0x1, -R8 ;  /* 0x0000000107087824 */ /* 0x000fe200078e0a08 */
[----:B------:R-:W-:Y:S01]  /*19120*/  LEA R7, R9, R12, 0x8 ;  /* 0x0000000c09077211 */ /* 0x000fe200078e40ff */
[----:B------:R-:W1:Y:S01]  /*19130*/  @P2 MUFU.LG2 R5, R5 ;  /* 0x0000000500052308 */ /* 0x000e620000000c00 */
[----:B------:R-:W-:Y:S01]  /*19140*/  LOP3.LUT R11, R11, 0xc0, RZ, 0xc0, !PT ;  /* 0x000000c00b0b7812 */ /* 0x000fe200078ec0ff */
[----:B------:R-:W2:Y:S01]  /*19150*/  @P3 LDC R12, c[0x0][0x2e8] ;  /* 0x0000ba00ff0c3b82 */ /* 0x000ea20000000800 */
[----:B------:R-:W-:Y:S01]  /*19160*/  LOP3.LUT R10, R10, 0x1, RZ, 0xc0, !PT ;  /* 0x000000010a0a7812 */ /* 0x000fe200078ec0ff */
[----:B------:R-:W-:Y:S01]  /*19170*/  IMAD R7, R8, 0x10, R7 ;  /* 0x0000001008077824 */ /* 0x000fe200078e0207 */
[----:B------:R-:W-:Y:S01]  /*19180*/  LEA.HI R8, R11, R11, RZ, 0x1d ;  /* 0x0000000b0b087211 */ /* 0x000fe200078fe8ff */
[----:B---3--:R-:W-:Y:S01]  /*19190*/  @P3 FMUL.FTZ R6, R6, 0.69314718246459960938 ;  /* 0x3f31721806063820 */ /* 0x008fe20000410000 */
[----:B------:R-:W-:Y:S01]  /*191a0*/  ISETP.NE.U32.AND P1, PT, R10, 0x1, PT ;  /* 0x000000010a00780c */ /* 0x000fe20003f25070 */
[----:B------:R-:W-:Y:S01]  /*191b0*/  IMAD.MOV.U32 R10, RZ, RZ, 0x10 ;  /* 0x00000010ff0a7424 */ /* 0x000fe200078e00ff */
[----:B------:R-:W-:-:S02]  /*191c0*/  LEA R7, R7, R8, 0x1 ;  /* 0x0000000807077211 */ /* 0x000fc400078e08ff */
[----:B------:R-:W-:Y:S01]  /*191d0*/  F2FP.F16.F32.PACK_AB R172, R173, R172 ;  /* 0x000000acadac723e */ /* 0x000fe200000000ff */
[----:B------:R-:W3:Y:S01]  /*191e0*/  @P2 LDC R8, c[0x0][0x2e8] ;  /* 0x0000ba00ff082b82 */ /* 0x000ee20000000800 */
[----:B------:R-:W-:Y:S01]  /*191f0*/  LEA R7, R7, UR4, 0x1 ;  /* 0x0000000407077c11 */ /* 0x000fe2000f8e08ff */
[----:B------:R-:W-:Y:S01]  /*19200*/  ULDC.U8 UR4, c[0x0][0x3d8] ;  /* 0x0000f60000047ab9 */ /* 0x000fe20000000000 */
[----:B------:R-:W-:Y:S02]  /*19210*/  SEL R10, R10, 0xfffffff0, P1 ;  /* 0xfffffff00a0a7807 */ /* 0x000fe40000800000 */
        /* <DEDUP_REMOVED lines=10> */
[----:B------:R-:W-:Y:S01]  /*192c0*/  F2FP.F16.F32.PACK_AB R166, R167, R166 ;  /* 0x000000a6a7a6723e */ /* 0x000fe200000000ff */
[----:B-1----:R-:W-:Y:S01]  /*192d0*/  @P2 FMUL.FTZ R16, R5, 0.69314718246459960938 ;  /* 0x3f31721805102820 */ /* 0x002fe20000410000 */
[----:B------:R-:W-:Y:S01]  /*192e0*/  F2FP.F16.F32.PACK_AB R160, R161, R160 ;  /* 0x000000a0a1a0723e */ /* 0x000fe200000000ff */
[----:B------:R1:W-:Y:S01]  /*192f0*/  STS [R13], R168 ;  /* 0x000000a80d007388 */ /* 0x0003e20000000800 */
[----:B------:R-:W-:-:S02]  /*19300*/  F2FP.F16.F32.PACK_AB R162, R163, R162 ;  /* 0x000000a2a3a2723e */ /* 0x000fc400000000ff */
[----:B------:R-:W-:Y:S01]  /*19310*/  ISETP.NE.AND P0, PT, RZ, UR4, PT ;  /* 0x00000004ff007c0c */ /* 0x000fe2000bf05270 */
[----:B------:R1:W-:Y:S01]  /*19320*/  STS [R13+0x200], R170 ;  /* 0x000200aa0d007388 */ /* 0x0003e20000000800 */
[----:B------:R-:W-:Y:S01]  /*19330*/  SHF.R.S32.HI R10, RZ, 0x1f, R9 ;  /* 0x0000001fff0a7819 */ /* 0x000fe20000011409 */
[----:B---3--:R-:W-:Y:S02]  /*19340*/  @P2 FFMA.FTZ R14, R129, R8, R16 ;  /* 0x00000008810e2223 */ /* 0x008fe40000010010 */
[----:B------:R1:W-:Y:S01]  /*19350*/  STS [R11], R164 ;  /* 0x000000a40b007388 */ /* 0x0003e20000000800 */
[----:B------:R-:W-:-:S03]  /*19360*/  LEA.HI R10, R10, R9, RZ, 0x2 ;  /* 0x000000090a0a7211 */ /* 0x000fc600078f10ff */
[----:B------:R1:W-:Y:S01]  /*19370*/  STS [R11+0x200], R166 ;  /* 0x000200a60b007388 */ /* 0x0003e20000000800 */
[----:B------:R-:W-:-:S03]  /*19380*/  LOP3.LUT R10, R10, 0xfffffffc, RZ, 0xc0, !PT ;  /* 0xfffffffc0a0a7812 */ /* 0x000fc600078ec0ff */
[----:B------:R1:W-:Y:S02]  /*19390*/  STS [R15], R160 ;  /* 0x000000a00f007388 */ /* 0x0003e40000000800 */
[----:B------:R-:W-:Y:S02]  /*193a0*/  IMAD.IADD R10, R9, 0x1, -R10 ;  /* 0x00000001090a7824 */ /* 0x000fe400078e0a0a */
[----:B------:R1:W-:Y:S01]  /*193b0*/  STS [R15+0x200], R162 ;  /* 0x000200a20f007388 */ /* 0x0003e20000000800 */
[----:B----4-:R-:W-:Y:S02]  /*193c0*/  IMAD.MOV.U32 R7, RZ, RZ, 0x7f800000 ;  /* 0x7f800000ff077424 */ /* 0x010fe400078e00ff */
[----:B--2---:R-:W-:Y:S01]  /*193d0*/  @P3 FFMA.FTZ R7, R131, R12, R6 ;  /* 0x0000000c83073223 */ /* 0x004fe20000010006 */
[----:B------:R-:W-:Y:S06]  /*193e0*/  @!P0 BRA `(.L_x_1783) ;  /* 0x0000000000248947 */ /* 0x000fec0003800000 */
[----:B------:R-:W2:Y:S01]  /*193f0*/  S2UR UR14, SR_CTAID.Y ;  /* 0x00000000000e79c3 */ /* 0x000ea20000002600 */
[----:B------:R-:W-:Y:S01]  /*19400*/  ULDC UR4, c[0x0][0x2c4] ;  /* 0x0000b10000047ab9 */ /* 0x000fe20000000800 */
[----:B------:R-:W-:Y:S01]  /*19410*/  UISETP.NE.AND UP0, UPT, UR17, -0x1, UPT ;  /* 0xffffffff1100788c */ /* 0x000fe2000bf05270 */
[----:B------:R-:W-:-:S05]  /*19420*/  ULDC UR12, c[0x0][0x2e4] ;  /* 0x0000b900000c7ab9 */ /* 0x000fca0000000800 */
[----:B------:R-:W3:Y:S01]  /*19430*/  S2UR UR9, SR_CTAID.Z ;  /* 0x00000000000979c3 */ /* 0x000ee20000002700 */
[----:B--2---:R-:W-:-:S04]  /*19440*/  UIMAD UR4, UR14, UR4, URZ ;  /* 0x000000040e0472a4 */ /* 0x004fc8000f8e023f */
[----:B------:R-:W-:-:S04]  /*19450*/  USEL UR4, UR4, UR17, !UP0 ;  /* 0x0000001104047287 */ /* 0x000fc8000c000000 */
[----:B---3--:R-:W-:Y:S01]  /*19460*/  UIMAD UR12, UR9, UR12, UR4 ;  /* 0x0000000c090c72a4 */ /* 0x008fe2000f8e0204 */
[----:B------:R-:W-:Y:S11]  /*19470*/  BRA `(.L_x_1784) ;  /* 0x0000000000187947 */ /* 0x000ff60003800000 */
.L_x_1783:
[----:B------:R-:W-:Y:S01]  /*19480*/  S2UR UR9, SR_CTAID.Z ;  /* 0x00000000000979c3 */ /* 0x000fe20000002700 */
[----:B------:R-:W-:Y:S01]  /*19490*/  ULDC UR4, c[0x0][0x270] ;  /* 0x00009c0000047ab9 */ /* 0x000fe20000000800 */
[----:B------:R-:W-:-:S06]  /*194a0*/  ULDC UR12, c[0x0][0x2c4] ;  /* 0x0000b100000c7ab9 */ /* 0x000fcc0000000800 */
[----:B------:R-:W2:Y:S02]  /*194b0*/  S2UR UR14, SR_CTAID.Y ;  /* 0x00000000000e79c3 */ /* 0x000ea40000002600 */
[----:B--2---:R-:W-:-:S04]  /*194c0*/  UIMAD UR4, UR14, UR4, UR9 ;  /* 0x000000040e0472a4 */ /* 0x004fc8000f8e0209 */
[----:B------:R-:W-:-:S12]  /*194d0*/  UIMAD UR12, UR4, UR12, URZ ;  /* 0x0000000c040c72a4 */ /* 0x000fd8000f8e023f */
.L_x_1784:
        /* <DEDUP_REMOVED lines=11> */
[----:B------:R-:W2:Y:S08]  /*19590*/  S2UR UR8, SR_CTAID.X ;  /* 0x00000000000879c3 */ /* 0x000eb00000002500 */
        /* <DEDUP_REMOVED lines=12> */
[----:B--2---:R-:W-:Y:S06]  /*19660*/  @P0 BRA `(.L_x_1786) ;  /* 0x0000000000380947 */ /* 0x004fec0003800000 */
[----:B------:R-:W2:Y:S01]  /*19670*/  S2UR UR5, SR_CTAID.X ;  /* 0x00000000000579c3 */ /* 0x000ea20000002500 */
[C---:B------:R-:W-:Y:S01]  /*19680*/  VIADD R4, R10.reuse, 0x8 ;  /* 0x000000080a047836 */ /* 0x040fe20000000000 */
[----:B--2---:R-:W-:Y:S02]  /*19690*/  ULEA UR4, UR5, UR12, 0x6 ;  /* 0x0000000c05047291 */ /* 0x004fe4000f8e303f */
        /* <DEDUP_REMOVED lines=11> */
.L_x_1786:
[----:B------:R-:W-:Y:S05]  /*19750*/  BSYNC B0 ;  /* 0x0000000000007941 */ /* 0x000fea0003800000 */
.L_x_1785:
[----:B------:R-:W-:Y:S01]  /*19760*/  USHF.L.U32 UR18, UR8, 0x6, URZ ;  /* 0x0000000608127899 */ /* 0x000fe2000800063f */
[--C-:B------:R-:W-:Y:S01]  /*19770*/  SHF.R.S32.HI R187, RZ, 0x1f, R186.reuse ;  /* 0x0000001fffbb7819 */ /* 0x100fe200000114ba */
[----:B------:R-:W-:Y:S01]  /*19780*/  IMAD.U32 R3, RZ, RZ, UR6 ;  /* 0x00000006ff037e24 */ /* 0x000fe2000f8e00ff */
[----:B------:R-:W-:Y:S01]  /*19790*/  ULDC.64 UR4, c[0x0][0x2a0] ;  /* 0x0000a80000047ab9 */ /* 0x000fe20000000a00 */
[----:B------:R-:W-:Y:S01]  /*197a0*/  USHF.R.S32.HI UR12, URZ, 0x1f, UR18 ;  /* 0x0000001f3f0c7899 */ /* 0x000fe20008011412 */
[----:B------:R-:W-:Y:S01]  /*197b0*/  BSSY B0, `(.L_x_1787) ;  /* 0x000001e000007945 */ /* 0x000fe20003800000 */
[----:B--2---:R-:W-:Y:S01]  /*197c0*/  IMAD.WIDE.U32 R4, R3, UR18, R186 ;  /* 0x0000001203047c25 */ /* 0x004fe2000f8e00ba */
[----:B------:R-:W-:Y:S01]  /*197d0*/  ULDC UR14, c[0x0][0x2d0] ;  /* 0x0000b400000e7ab9 */ /* 0x000fe20000000800 */
[----:B------:R-:W-:Y:S01]  /*197e0*/  UIMAD UR12, UR12, UR6, URZ ;  /* 0x000000060c0c72a4 */ /* 0x000fe2000f8e023f */
[----:B------:R-:W-:Y:S01]  /*197f0*/  ISETP.GE.AND P0, PT, R186, UR14, PT ;  /* 0x0000000eba007c0c */ /* 0x000fe2000bf06270 */
[----:B------:R-:W-:Y:S01]  /*19800*/  USHF.R.S32.HI UR15, URZ, 0x1f, UR9 ;  /* 0x0000001f3f0f7899 */ /* 0x000fe20008011409 */
[----:B------:R-:W-:Y:S01]  /*19810*/  IADD3 R10, P1, R4, UR13, RZ ;  /* 0x0000000d040a7c10 */ /* 0x000fe2000ff3e0ff */
[----:B------:R-:W-:-:S02]  /*19820*/  UIMAD UR12, UR18, UR7, UR12 ;  /* 0x00000007120c72a4 */ /* 0x000fc4000f8e020c */
[----:B------:R-:W-:Y:S02]  /*19830*/  UIADD3 UR18, -UR18, UR16, URZ ;  /* 0x0000001012127290 */ /* 0x000fe4000fffe13f */
[----:B------:R-:W-:Y:S02]  /*19840*/  UIMAD UR15, UR15, UR4, URZ ;  /* 0x000000040f0f72a4 */ /* 0x000fe4000f8e023f */
[----:B------:R-:W-:Y:S02]  /*19850*/  IMAD.U32 R3, RZ, RZ, UR12 ;  /* 0x0000000cff037e24 */ /* 0x000fe4000f8e00ff */
[----:B------:R-:W-:-:S03]  /*19860*/  UIMAD UR5, UR9, UR5, UR15 ;  /* 0x00000005090572a4 */ /* 0x000fc6000f8e020f */
[----:B-1----:R-:W-:Y:S01]  /*19870*/  IADD3.X R11, R5, UR17, R3, P1, !PT ;  /* 0x00000011050b7c10 */ /* 0x002fe20008ffe403 */
[----:B------:R-:W-:Y:S01]  /*19880*/  IMAD.U32 R5, RZ, RZ, UR4 ;  /* 0x00000004ff057e24 */ /* 0x000fe2000f8e00ff */
        /* <DEDUP_REMOVED lines=16> */
.L_x_1788:
[----:B------:R-:W-:Y:S05]  /*19990*/  BSYNC B0 ;  /* 0x0000000000007941 */ /* 0x000fea0003800000 */
.L_x_1787:
[----:B--23--:R2:W3:Y:S01]  /*199a0*/  LDS.128 R4, [R157+0x800] ;  /* 0x000800009d047984 */ /* 0x00c4e20000000c00 */
[----:B------:R-:W-:Y:S01]  /*199b0*/  UIMAD UR4, UR8, -0x40, UR16 ;  /* 0xffffffc0080478a4 */ /* 0x000fe2000f8e0210 */
[----:B------:R-:W-:-:S05]  /*199c0*/  LEA.HI.SX32 R2, R2, 0x20, 0x1e ;  /* 0x0000002002027811 */ /* 0x000fca00078ff2ff */
[----:B------:R-:W-:-:S13]  /*199d0*/  ISETP.GE.OR P0, PT, R2, UR4, P0 ;  /* 0x0000000402007c0c */ /* 0x000fda0008706670 */
[----:B------:R-:W-:Y:S05]  /*199e0*/  @P0 EXIT ;  /* 0x000000000000094d */ /* 0x000fea0003800000 */
[----:B------:R-:W-:Y:S01]  /*199f0*/  IADD3 R0, P0, R0, 0x20, RZ ;  /* 0x0000002000007810 */ /* 0x000fe20007f1e0ff */
[----:B------:R-:W-:Y:S01]  /*19a00*/  IMAD.MOV.U32 R8, RZ, RZ, R10 ;  /* 0x000000ffff087224 */ /* 0x000fe200078e000a */
        /* <DEDUP_REMOVED lines=11> */
.L_x_1789:
        /* <DEDUP_REMOVED lines=12> */
.L_x_5333:


//--------------------- .text._ZN5flash24flash_fwd_splitkv_kernelI23Flash_fwd_kernel_traitsILi32ELi64ELi256ELi4ELb0ELb0EN7cutlass6half_tE19Flash_kernel_traitsILi32ELi64ELi256ELi4ES3_EELb1ELb0ELb0ELb0ELb1ELb0ELb0ELb1EEEvNS_16Flash_fwd_paramsE --------------------------
	.section	.text._ZN5flash24flash_fwd_splitkv_kernelI23Flash_fwd_kernel_traitsILi32ELi64ELi256ELi4ELb0ELb0EN7cutlass6half_tE19Flash_kernel_traitsILi32ELi64ELi256ELi4ES3_EELb1ELb0ELb0ELb0ELb1ELb0ELb0ELb1EEEvNS_16Flash_fwd_paramsE,"ax",@progbits
	.align	128
        .global         _ZN5flash24flash_fwd_splitkv_kernelI23Flash_fwd_kernel_traitsILi32ELi64ELi256ELi4ELb0ELb0EN7cutlass6half_tE19Flash_kernel_traitsILi32ELi64ELi256ELi4ES3_EELb1ELb0ELb0ELb0ELb1ELb0ELb0ELb1EEEvNS_16Flash_fwd_paramsE
        .type           _ZN5flash24flash_fwd_splitkv_kernelI23Flash_fwd_kernel_traitsILi32ELi64ELi256ELi4ELb0ELb0EN7cutlass6half_tE19Flash_kernel_traitsILi32ELi64ELi256ELi4ES3_EELb1ELb0ELb0ELb0ELb1ELb0ELb0ELb1EEEvNS_16Flash_fwd_paramsE,@function
        .size           _ZN5flash24flash_fwd_splitkv_kernelI23Flash_fwd_kernel_traitsILi32ELi64ELi256ELi4ELb0ELb0EN7cutlass6half_tE19Flash_kernel_traitsILi32ELi64ELi256ELi4ES3_EELb1ELb0ELb0ELb0ELb1ELb0ELb0ELb1EEEvNS_16Flash_fwd_paramsE,(.L_x_5334 - _ZN5flash24flash_fwd_splitkv_kernelI23Flash_fwd_kernel_traitsILi32ELi64ELi256ELi4ELb0ELb0EN7cutlass6half_tE19Flash_kernel_traitsILi32ELi64ELi256ELi4ES3_EELb1ELb0ELb0ELb0ELb1ELb0ELb0ELb1EEEvNS_16Flash_fwd_paramsE)
        .other          _ZN5flash24flash_fwd_splitkv_kernelI23Flash_fwd_kernel_traitsILi32ELi64ELi256ELi4ELb0ELb0EN7cutlass6half_tE19Flash_kernel_traitsILi32ELi64ELi256ELi4ES3_EELb1ELb0ELb0ELb0ELb1ELb0ELb0ELb1EEEvNS_16Flash_fwd_paramsE,@"STO_CUDA_ENTRY STV_DEFAULT"
_ZN5flash24flash_fwd_splitkv_kernelI23Flash_fwd_kernel_traitsILi32ELi64ELi256ELi4ELb0ELb0EN7cutlass6half_tE19Flash_kernel_traitsILi32ELi64ELi256ELi4ES3_EELb1ELb0ELb0ELb0ELb1ELb0ELb0ELb1EEEvNS_16Flash_fwd_paramsE:
.text._ZN5flash24flash_fwd_splitkv_kernelI23Flash_fwd_kernel_traitsILi32ELi64ELi256ELi4ELb0ELb0EN7cutlass6half_tE19Flash_kernel_traitsILi32ELi64ELi256ELi4ES3_EELb1ELb0ELb0ELb0ELb1ELb0ELb0ELb1EEEvNS_16Flash_fwd_paramsE:
[----:B------:R-:W-:Y:S08]  /*0000*/  LDC R1, c[0x0][0x28] ;  /* 0x00000a00ff017b82 */ /* 0x000ff00000000800 */
[----:B------:R-:W1:Y:S01]  /*0010*/  LDC.64 R2, c[0x0][0x2f0] ;  /* 0x0000bc00ff027b82 */ /* 0x000e620000000a00 */
[----:B------:R-:W2:Y:S01]  /*0020*/  S2R R15, SR_CTAID.Y ;  /* 0x00000000000f7919 */ /* 0x000ea20000002600 */
[----:B------:R-:W-:Y:S01]  /*0030*/  IMAD.MOV.U32 R243, RZ, RZ, -0x1 ;  /* 0xfffffffffff37424 */ /* 0x000fe200078e00ff */
[----:B------:R-:W-:Y:S01]  /*0040*/  ULDC.64 UR6, c[0x0][0x208] ;  /* 0x0000820000067ab9 */ /* 0x000fe20000000a00 */
[----:B------:R-:W-:-:S04]  /*0050*/  ULDC.64 UR8, c[0x0][0x300] ;  /* 0x0000c00000087ab9 */ /* 0x000fc80000000a00 */
[----:B------:R-:W2:Y:S08]  /*0060*/  LDC.64 R4, c[0x0][0x2f0] ;  /* 0x0000bc00ff047b82 */ /* 0x000eb00000000a00 */
[----:B------:R-:W3:Y:S01]  /*0070*/  LDC.U8 R0, c[0x0][0x3c2] ;  /* 0x0000f080ff007b82 */ /* 0x000ee20000000000 */
[----:B-1----:R-:W-:-:S07]  /*0080*/  ISETP.NE.U32.AND P0, PT, R2, RZ, PT ;  /* 0x000000ff0200720c */ /* 0x002fce0003f05070 */
[----:B------:R-:W1:Y:S01]  /*0090*/  LDC.64 R138, c[0x0][0x300] ;  /* 0x0000c000ff8a7b82 */ /* 0x000e620000000a00 */
[----:B------:R-:W-:-:S07]  /*00a0*/  ISETP.NE.AND.EX P0, PT, R3, RZ, PT, P0 ;  /* 0x000000ff0300720c */ /* 0x000fce0003f05300 */
[----:B------:R-:W4:Y:S01]  /*00b0*/  LDC.64 R2, c[0x0][0x2f8] ;  /* 0x0000be00ff027b82 */ /* 0x000f220000000a00 */
[----:B--2---:R-:W-:-:S05]  /*00c0*/  IMAD.WIDE R6, R15, 0x4, R4 ;  /* 0x000000040f067825 */ /* 0x004fca00078e0204 */
[----:B------:R-:W2:Y:S02]  /*00d0*/  @P0 LDG.E R243, desc[UR6][R6.64] ;  /* 0x0000000606f30981 */ /* 0x000ea4000c1e1900 */
[----:B------:R-:W1:Y:S02]  /*00e0*/  LDC.64 R4, c[0x0][0x2f8] ;  /* 0x0000be00ff047b82 */ /* 0x000e640000000a00 */
[----:B------:R-:W2:Y:S01]  /*00f0*/  @P0 LDG.E R242, desc[UR6][R6.64+0x4] ;  /* 0x0000040606f20981 */ /* 0x000ea2000c1e1900 */
[----:B---3--:R-:W-:Y:S02]  /*0100*/  ISETP.NE.AND P1, PT, R0, RZ, PT ;  /* 0x000000ff0000720c */ /* 0x008fe40003f25270 */
[----:B------:R-:W-:-:S04]  /*0110*/  ISETP.NE.U32.AND P4, PT, RZ, UR8, PT ;  /* 0x00000008ff007c0c */ /* 0x000fc8000bf85070 */
[----:B------:R-:W-:Y:S02]  /*0120*/  ISETP.NE.AND.EX P4, PT, RZ, UR9, PT, P4 ;  /* 0x00000009ff007c0c */ /* 0x000fe4000bf85340 */
[----:B----4-:R-:W-:-:S04]  /*0130*/  ISETP.EQ.U32.AND P2, PT, R2, RZ, PT ;  /* 0x000000ff0200720c */ /* 0x010fc80003f42070 */
[----:B------:R-:W-:Y:S01]  /*0140*/  ISETP.EQ.OR.EX P2, PT, R3, RZ, !P1, P2 ;  /* 0x000000ff0300720c */ /* 0x000fe20004f42720 */
[----:B------:R-:W-:Y:S02]  /*0150*/  IMAD.MOV.U32 R17, RZ, RZ, -0x1 ;  /* 0xffffffffff117424 */ /* 0x000fe400078e00ff */
[----:B------:R-:W-:Y:S02]  /*0160*/  IMAD.MOV.U32 R0, RZ, RZ, RZ ;  /* 0x000000ffff007224 */ /* 0x000fe400078e00ff */
[----:B-1----:R-:W-:-:S04]  /*0170*/  IMAD.WIDE R4, R15, 0x4, R4 ;  /* 0x000000040f047825 */ /* 0x002fc800078e0204 */
[----:B------:R-:W-:-:S04]  /*0180*/  IMAD.WIDE R138, R15, 0x4, R138 ;  /* 0x000000040f8a7825 */ /* 0x000fc800078e028a */
[----:B------:R1:W5:Y:S04]  /*0190*/  @!P2 LDG.E R17, desc[UR6][R4.64] ;  /* 0x000000060411a981 */ /* 0x000368000c1e1900 */
[----:B------:R1:W5:Y:S01]  /*01a0*/  @P4 LDG.E R0, desc[UR6][R138.64] ;  /* 0x000000068a004981 */ /* 0x000362000c1e1900 */
[----:B------:R-:W3:Y:S01]  /*01b0*/  S2R R25, SR_CTAID.X ;  /* 0x0000000000197919 */ /* 0x000ee20000002500 */
[----:B------:R-:W4:Y:S01]  /*01c0*/  S2R R134, SR_CTAID.Z ;  /* 0x0000000000867919 */ /* 0x000f220000002700 */
[----:B------:R-:W1:Y:S01]  /*01d0*/  S2R R56, SR_TID.X ;  /* 0x0000000000387919 */ /* 0x000e620000002100 */
[--C-:B------:R-:W-:Y:S01]  /*01e0*/  SHF.R.S32.HI R9, RZ, 0x1f, R15.reuse ;  /* 0x0000001fff097819 */ /* 0x100fe2000001140f */
[----:B------:R-:W-:Y:S02]  /*01f0*/  IMAD.MOV.U32 R11, RZ, RZ, R15 ;  /* 0x000000ffff0b7224 */ /* 0x000fe400078e000f */
[----:B--2---:R-:W-:-:S06]  /*0200*/  @P0 IMAD.IADD R242, R242, 0x1, -R243 ;  /* 0x00000001f2f20824 */ /* 0x004fcc00078e0af3 */
[----:B------:R-:W2:Y:S01]  /*0210*/  @!P0 LDC R242, c[0x0][0x2c4] ;  /* 0x0000b100fff28b82 */ /* 0x000ea20000000800 */
[----:B------:R-:W-:-:S04]  /*0220*/  ISETP.NE.U32.AND P0, PT, R2, RZ, PT ;  /* 0x000000ff0200720c */ /* 0x000fc80003f05070 */
[----:B------:R-:W-:-:S13]  /*0230*/  ISETP.NE.AND.EX P0, PT, R3, RZ, PT, P0 ;  /* 0x000000ff0300720c */ /* 0x000fda0003f05300 */
[----:B-1-34-:R-:W-:Y:S05]  /*0240*/  @!P0 BRA `(.L_x_1790) ;  /* 0x0000000000108947 */ /* 0x01afea0003800000 */
[----:B------:R-:W3:Y:S02]  /*0250*/  @P1 LDG.E R2, desc[UR6][R4.64+0x4] ;  /* 0x0000040604021981 */ /* 0x000ee4000c1e1900 */
[----:B---3-5:R-:W-:-:S06]  /*0260*/  @P1 IADD3 R77, R2, -R17, RZ ;  /* 0x80000011024d1210 */ /* 0x028fcc0007ffe0ff */
[----:B------:R3:W5:Y:S01]  /*0270*/  @!P1 LDG.E R77, desc[UR6][R4.64] ;  /* 0x00000006044d9981 */ /* 0x000762000c1e1900 */
[----:B------:R-:W-:Y:S05]  /*0280*/  BRA `(.L_x_1791) ;  /* 0x0000000000047947 */ /* 0x000fea0003800000 */
.L_x_1790:
[----:B------:R-:W1:Y:S02]  /*0290*/  LDC R77, c[0x0][0x2c8] ;  /* 0x0000b200ff4d7b82 */ /* 0x000e640000000800 */
.L_x_1791:
[----:B------:R-:W4:Y:S02]  /*02a0*/  LDC.64 R2, c[0x0][0x308] ;  /* 0x0000c200ff027b82 */ /* 0x000f240000000a00 */
[----:B----4-:R-:W-:-:S04]  /*02b0*/  ISETP.NE.U32.AND P1, PT, R2, RZ, PT ;  /* 0x000000ff0200720c */ /* 0x010fc80003f25070 */
[----:B------:R-:W-:-:S13]  /*02c0*/  ISETP.NE.AND.EX P1, PT, R3, RZ, PT, P1 ;  /* 0x000000ff0300720c */ /* 0x000fda0003f25310 */
[----:B------:R-:W4:Y:S01]  /*02d0*/  @P1 LDC.64 R2, c[0x0][0x308] ;  /* 0x0000c200ff021b82 */ /* 0x000f220000000a00 */
[----:B------:R-:W-:-:S07]  /*02e0*/  IMAD.SHL.U32 R59, R25, 0x40, RZ ;  /* 0x00000040193b7824 */ /* 0x000fce00078e00ff */
[----:B---3--:R-:W3:Y:S01]  /*02f0*/  @!P1 LDC R5, c[0x0][0x2cc] ;  /* 0x0000b300ff059b82 */ /* 0x008ee20000000800 */
[----:B----4-:R-:W-:-:S07]  /*0300*/  @P1 IMAD.WIDE R6, R15, 0x4, R2 ;  /* 0x000000040f061825 */ /* 0x010fce00078e0202 */
[----:B------:R-:W4:Y:S01]  /*0310*/  @!P1 LDC.64 R2, c[0x0][0x318] ;  /* 0x0000c600ff029b82 */ /* 0x000f220000000a00 */
[----:B------:R1:W5:Y:S01]  /*0320*/  @P1 LDG.E R57, desc[UR6][R6.64] ;  /* 0x0000000606391981 */ /* 0x000362000c1e1900 */
[----:B--2---:R-:W-:-:S13]  /*0330*/  ISETP.GT.AND P0, PT, R242, R59, PT ;  /* 0x0000003bf200720c */ /* 0x004fda0003f04270 */
[----:B---3--:R-:W-:Y:S05]  /*0340*/  @!P0 EXIT ;  /* 0x000000000000894d */ /* 0x008fea0003800000 */
[----:B------:R-:W2:Y:S01]  /*0350*/  LDC R4, c[0x0][0x398] ;  /* 0x0000e600ff047b82 */ /* 0x000ea20000000800 */
[----:B----4-:R-:W-:Y:S01]  /*0360*/  @!P1 ISETP.NE.U32.AND P0, PT, R2, RZ, PT ;  /* 0x000000ff0200920c */ /* 0x010fe20003f05070 */
[--C-:B-1---5:R-:W-:Y:S01]  /*0370*/  IMAD.IADD R77, R77, 0x1, -R0.reuse ;  /* 0x000000014d4d7824 */ /* 0x122fe200078e0a00 */
[----:B------:R-:W-:Y:S01]  /*0380*/  ULDC UR5, c[0x0][0x2c8] ;  /* 0x0000b20000057ab9 */ /* 0x000fe20000000800 */
[----:B------:R-:W-:Y:S01]  /*0390*/  @P1 IMAD.IADD R57, R57, 0x1, -R0 ;  /* 0x0000000139391824 */ /* 0x000fe200078e0a00 */
[----:B------:R-:W-:Y:S01]  /*03a0*/  @!P1 ISETP.NE.AND.EX P0, PT, R3, RZ, PT, P0 ;  /* 0x000000ff0300920c */ /* 0x000fe20003f05300 */
[----:B------:R-:W-:Y:S01]  /*03b0*/  UIADD3 UR5, UR5, 0xff, URZ ;  /* 0x000000ff05057890 */ /* 0x000fe2000fffe03f */
[----:B------:R-:W-:Y:S02]  /*03c0*/  IADD3 R3, -R242, 0x13f, R59 ;  /* 0x0000013ff2037810 */ /* 0x000fe40007ffe13b */
[----:B------:R-:W-:Y:S01]  /*03d0*/  @!P1 SEL R2, R5, RZ, P0 ;  /* 0x000000ff05029207 */ /* 0x000fe20000000000 */
[----:B------:R-:W-:-:S04]  /*03e0*/  USHF.R.S32.HI UR4, URZ, 0x1f, UR5 ;  /* 0x0000001f3f047899 */ /* 0x000fc80008011405 */
[----:B------:R-:W-:Y:S01]  /*03f0*/  @!P1 IMAD.IADD R57, R77, 0x1, R2 ;  /* 0x000000014d399824 */ /* 0x000fe200078e0202 */
[----:B------:R-:W-:-:S03]  /*0400*/  ULEA.HI UR4, UR4, UR5, URZ, 0x8 ;  /* 0x0000000504047291 */ /* 0x000fc6000f8f403f */
        /* <DEDUP_REMOVED lines=15> */
[----:B------:R-:W-:Y:S01]  /*0500*/  ULDC.64 UR4, c[0x0][0x2a0] ;  /* 0x0000a80000047ab9 */ /* 0x000fe20000000a00 */
[----:B------:R-:W-:Y:S01]  /*0510*/  IADD3 R242, -R59, R242, RZ ;  /* 0x000000f23bf27210 */ /* 0x000fe20007ffe1ff */
[----:B------:R-:W-:Y:S01]  /*0520*/  ULDC UR9, c[0x0][0x270] ;  /* 0x00009c0000097ab9 */ /* 0x000fe20000000800 */
[----:B------:R-:W-:Y:S01]  /*0530*/  LEA.HI R0, R7, R56, RZ, 0x2 ;  /* 0x0000003807007211 */ /* 0x000fe200078f10ff */
[----:B------:R-:W-:Y:S01]  /*0540*/  IMAD R12, R15, UR9, R134 ;  /* 0x000000090f0c7c24 */ /* 0x000fe2000f8e0286 */
[----:B------:R-:W-:Y:S01]  /*0550*/  ULDC UR8, c[0x0][0x2c4] ;  /* 0x0000b10000087ab9 */ /* 0x000fe20000000800 */
[----:B------:R-:W-:Y:S01]  /*0560*/  LOP3.LUT P4, RZ, R56, 0x3, RZ, 0xc0, !PT ;  /* 0x0000000338ff7812 */ /* 0x000fe2000788c0ff */
[----:B------:R-:W-:Y:S01]  /*0570*/  BSSY B0, `(.L_x_1793) ;  /* 0x000002a000007945 */ /* 0x000fe20003800000 */
[----:B------:R-:W-:Y:S01]  /*0580*/  LOP3.LUT R7, R0, 0x1ffffffc, RZ, 0xc0, !PT ;  /* 0x1ffffffc00077812 */ /* 0x000fe200078ec0ff */
[----:B------:R-:W-:Y:S01]  /*0590*/  IMAD R12, R12, UR8, R59 ;  /* 0x000000080c0c7c24 */ /* 0x000fe2000f8e023b */
[----:B------:R-:W2:Y:S03]  /*05a0*/  @!P0 LDC.64 R2, c[0x0][0x290] ;  /* 0x0000a400ff028b82 */ /* 0x000ea60000000a00 */
[----:B------:R-:W-:-:S02]  /*05b0*/  IMAD.IADD R7, R56, 0x1, -R7 ;  /* 0x0000000138077824 */ /* 0x000fc400078e0a07 */
[----:B--2---:R-:W-:Y:S02]  /*05c0*/  @!P0 IMAD R6, R9, R2, RZ ;  /* 0x0000000209068224 */ /* 0x004fe400078e02ff */
[----:B-1----:R-:W-:-:S04]  /*05d0*/  @P0 IMAD.WIDE.U32 R8, R243, R4, RZ ;  /* 0x00000004f3080225 */ /* 0x002fc800078e00ff */
[----:B------:R-:W-:-:S04]  /*05e0*/  @!P0 IMAD.WIDE.U32 R10, R15, R2, RZ ;  /* 0x000000020f0a8225 */ /* 0x000fc800078e00ff */
[----:B------:R-:W-:Y:S01]  /*05f0*/  @!P0 IMAD R3, R15, R3, R6 ;  /* 0x000000030f038224 */ /* 0x000fe200078e0206 */
[----:B------:R-:W-:Y:S01]  /*0600*/  @!P0 MOV R8, R10 ;  /* 0x0000000a00088202 */ /* 0x000fe20000000f00 */
[----:B------:R-:W-:Y:S01]  /*0610*/  IMAD.SHL.U32 R2, R7, 0x8, RZ ;  /* 0x0000000807027824 */ /* 0x000fe200078e00ff */
[----:B------:R-:W-:Y:S01]  /*0620*/  SHF.R.S32.HI R7, RZ, 0x1f, R59 ;  /* 0x0000001fff077819 */ /* 0x000fe2000001143b */
[----:B------:R-:W-:Y:S02]  /*0630*/  @P0 IMAD R243, R243, R5, R9 ;  /* 0x00000005f3f30224 */ /* 0x000fe400078e0209 */
[----:B------:R-:W-:Y:S01]  /*0640*/  @!P0 IMAD.IADD R243, R11, 0x1, R3 ;  /* 0x000000010bf38824 */ /* 0x000fe200078e0203 */
[----:B------:R-:W-:Y:S01]  /*0650*/  SHF.R.S32.HI R3, RZ, 0x1f, R2 ;  /* 0x0000001fff037819 */ /* 0x000fe20000011402 */
[-C--:B------:R-:W-:Y:S01]  /*0660*/  IMAD R6, R7, R4.reuse, RZ ;  /* 0x0000000407067224 */ /* 0x080fe200078e02ff */
[----:B------:R-:W-:Y:S01]  /*0670*/  SHF.R.S32.HI R7, RZ, 0x2, R0 ;  /* 0x00000002ff077819 */ /* 0x000fe20000011400 */
[----:B------:R-:W-:Y:S01]  /*0680*/  IMAD.WIDE.U32 R10, R59, R4, R2 ;  /* 0x000000043b0a7225 */ /* 0x000fe200078e0002 */
[----:B------:R-:W-:-:S02]  /*0690*/  SHF.R.S32.HI R2, RZ, 0x1f, R134 ;  /* 0x0000001fff027819 */ /* 0x000fc40000011486 */
[----:B------:R-:W-:Y:S01]  /*06a0*/  ISETP.GE.AND P1, PT, R7, R242, PT ;  /* 0x000000f20700720c */ /* 0x000fe20003f26270 */
[----:B------:R-:W-:Y:S01]  /*06b0*/  IMAD R6, R59, R5, R6 ;  /* 0x000000053b067224 */ /* 0x000fe200078e0206 */
[----:B------:R-:W-:Y:S01]  /*06c0*/  IADD3 R8, P0, R8, R10, RZ ;  /* 0x0000000a08087210 */ /* 0x000fe20007f1e0ff */
[----:B------:R-:W-:Y:S01]  /*06d0*/  IMAD R3, R2, UR4, RZ ;  /* 0x0000000402037c24 */ /* 0x000fe2000f8e02ff */
[----:B------:R-:W-:Y:S02]  /*06e0*/  ISETP.GE.OR P3, PT, R7, R242, P4 ;  /* 0x000000f20700720c */ /* 0x000fe40002766670 */
[----:B------:R-:W-:Y:S01]  /*06f0*/  IADD3.X R9, R243, R11, R6, P0, !PT ;  /* 0x0000000bf3097210 */ /* 0x000fe200007fe406 */
[----:B------:R-:W-:Y:S01]  /*0700*/  IMAD R11, R134, UR5, R3 ;  /* 0x00000005860b7c24 */ /* 0x000fe2000f8e0203 */
[----:B------:R-:W-:Y:S01]  /*0710*/  IADD3 R0, P0, R12, R7, RZ ;  /* 0x000000070c007210 */ /* 0x000fe20007f1e0ff */
[----:B------:R-:W-:Y:S02]  /*0720*/  VIADD R3, R7, 0x20 ;  /* 0x0000002007037836 */ /* 0x000fe40000000000 */
[----:B------:R-:W-:Y:S01]  /*0730*/  IMAD.WIDE.U32 R134, R134, UR4, R8 ;  /* 0x0000000486867c25 */ /* 0x000fe2000f8e0008 */
[----:B------:R-:W-:-:S02]  /*0740*/  SHF.R.S32.HI R9, RZ, 0x1f, R7 ;  /* 0x0000001fff097819 */ /* 0x000fc40000011407 */
        /* <DEDUP_REMOVED lines=12> */
.L_x_1794:
[----:B------:R-:W-:Y:S05]  /*0810*/  BSYNC B0 ;  /* 0x0000000000007941 */ /* 0x000fea0003800000 */
.L_x_1793:
        /* <DEDUP_REMOVED lines=13> */
.L_x_1796:
[----:B------:R-:W-:Y:S05]  /*08f0*/  BSYNC B0 ;  /* 0x0000000000007941 */ /* 0x000fea0003800000 */
.L_x_1795:
        /* <DEDUP_REMOVED lines=11> */
.L_x_1792:
        /* <DEDUP_REMOVED lines=8> */
[----:B------:R-:W-:Y:S02]  /*0a30*/  ISETP.NE.U32.AND P0, PT, RZ, UR10, PT ;  /* 0x0000000aff007c0c */ /* 0x000fe4000bf05070 */
[----:B------:R-:W-:Y:S02]  /*0a40*/  CS2R R244, SRZ ;  /* 0x0000000000f47805 */ /* 0x000fe4000001ff00 */
[----:B------:R-:W-:-:S13]  /*0a50*/  ISETP.NE.AND.EX P0, PT, RZ, UR11, PT, P0 ;  /* 0x0000000bff007c0c */ /* 0x000fda000bf05300 */
        /* <DEDUP_REMOVED lines=16> */
.L_x_1797:
[----:B------:R-:W-:-:S13]  /*0b60*/  PLOP3.LUT P0, PT, PT, PT, UP0, 0x40, 0x0 ;  /* 0x000000000000781c */ /* 0x000fda0003f0e808 */
[----:B------:R-:W-:Y:S05]  /*0b70*/  @P0 BRA `(.L_x_1798) ;  /* 0x00000004003c0947 */ /* 0x000fea0003800000 */
[----:B-----5:R-:W1:Y:S01]  /*0b80*/  LDC R15, c[0x0][0x380] ;  /* 0x0000e000ff0f7b82 */ /* 0x020e620000000800 */
[----:B------:R-:W-:Y:S01]  /*0b90*/  LEA R44, R46, 0xffffff00, 0x8 ;  /* 0xffffff002e2c7811 */ /* 0x000fe200078e40ff */
[----:B------:R-:W-:-:S06]  /*0ba0*/  ULDC.64 UR4, c[0x0][0x230] ;  /* 0x00008c0000047ab9 */ /* 0x000fcc0000000a00 */
[----:B------:R-:W2:Y:S08]  /*0bb0*/  LDC R7, c[0x0][0x278] ;  /* 0x00009e00ff077b82 */ /* 0x000eb00000000800 */
[----:B------:R-:W3:Y:S01]  /*0bc0*/  LDC.64 R148, c[0x0][0x248] ;  /* 0x00009200ff947b82 */ /* 0x000ee20000000a00 */
[----:B-1----:R-:W-:-:S04]  /*0bd0*/  IABS R2, R15 ;  /* 0x0000000f00027213 */ /* 0x002fc80000000000 */
[----:B------:R-:W1:Y:S08]  /*0be0*/  I2F.RP R6, R2 ;  /* 0x0000000200067306 */ /* 0x000e700000209400 */
[----:B-1----:R-:W1:Y:S02]  /*0bf0*/  MUFU.RCP R4, R6 ;  /* 0x0000000600047308 */ /* 0x002e640000001000 */
[----:B-1----:R-:W-:-:S06]  /*0c00*/  IADD3 R4, R4, 0xffffffe, RZ ;  /* 0x0ffffffe04047810 */ /* 0x002fcc0007ffe0ff */
[----:B------:R-:W1:Y:S02]  /*0c10*/  F2I.FTZ.U32.TRUNC.NTZ R5, R4 ;  /* 0x0000000400057305 */ /* 0x000e64000021f000 */
[----:B-1----:R-:W-:Y:S01]  /*0c20*/  IMAD.MOV R3, RZ, RZ, -R5 ;  /* 0x000000ffff037224 */ /* 0x002fe200078e0a05 */
        /* <DEDUP_REMOVED lines=18> */
[----:B------:R-:W4:Y:S01]  /*0d50*/  LDG.E R0, desc[UR6][R18.64] ;  /* 0x0000000612007981 */ /* 0x000f22000c1e1900 */
[----:B--2---:R-:W-:Y:S01]  /*0d60*/  IABS R2, R7 ;  /* 0x0000000700027213 */ /* 0x004fe20000000000 */
[----:B------:R-:W-:-:S03]  /*0d70*/  IMAD.MOV R17, RZ, RZ, -R17 ;  /* 0x000000ffff117224 */ /* 0x000fc600078e0a11 */
[----:B------:R-:W1:Y:S01]  /*0d80*/  I2F.RP R6, R2 ;  /* 0x0000000200067306 */ /* 0x000e620000209400 */
[----:B------:R-:W-:-:S07]  /*0d90*/  IMAD R17, R15, R17, R44 ;  /* 0x000000110f117224 */ /* 0x000fce00078e022c */
[----:B-1----:R-:W1:Y:S02]  /*0da0*/  MUFU.RCP R12, R6 ;  /* 0x00000006000c7308 */ /* 0x002e640000001000 */
        /* <DEDUP_REMOVED lines=18> */
[----:B------:R-:W1:Y:S05]  /*0ed0*/  LDC.64 R2, c[0x0][0x238] ;  /* 0x00008e00ff027b82 */ /* 0x000e6a0000000a00 */
[----:B------:R-:W-:-:S06]  /*0ee0*/  @P2 IADD3 R4, R4, 0x1, RZ ;  /* 0x0000000104042810 */ /* 0x000fcc0007ffe0ff */
[----:B------:R-:W-:Y:S01]  /*0ef0*/  @!P0 IMAD.MOV R4, RZ, RZ, -R4 ;  /* 0x000000ffff048224 */ /* 0x000fe200078e0a04 */
[----:B------:R-:W-:-:S04]  /*0f00*/  @!P1 LOP3.LUT R4, RZ, R7, RZ, 0x33, !PT ;  /* 0x00000007ff049212 */ /* 0x000fc800078e33ff */
[----:B------:R-:W-:Y:S02]  /*0f10*/  SHF.R.S32.HI R95, RZ, 0x1f, R4 ;  /* 0x0000001fff5f7819 */ /* 0x000fe40000011404 */
[----:B----4-:R-:W-:Y:S01]  /*0f20*/  SHF.R.S32.HI R5, RZ, 0x1f, R0 ;  /* 0x0000001fff057819 */ /* 0x010fe20000011400 */
[----:B------:R-:W-:-:S04]  /*0f30*/  IMAD.WIDE.U32 R14, R0, UR4, RZ ;  /* 0x00000004000e7c25 */ /* 0x000fc8000f8e00ff */
[C---:B------:R-:W-:Y:S02]  /*0f40*/  IMAD R13, R5.reuse, UR4, RZ ;  /* 0x00000004050d7c24 */ /* 0x040fe4000f8e02ff */
[----:B-1----:R-:W-:Y:S02]  /*0f50*/  IMAD R5, R5, R2, RZ ;  /* 0x0000000205057224 */ /* 0x002fe400078e02ff */
[C---:B------:R-:W-:Y:S01]  /*0f60*/  IMAD R6, R0.reuse, UR5, R13 ;  /* 0x0000000500067c24 */ /* 0x040fe2000f8e020d */
[----:B------:R-:W-:Y:S01]  /*0f70*/  SHF.R.S32.HI R13, RZ, 0x1f, R17 ;  /* 0x0000001fff0d7819 */ /* 0x000fe20000011411 */
[----:B------:R-:W-:Y:S01]  /*0f80*/  ULDC.64 UR4, c[0x0][0x260] ;  /* 0x0000980000047ab9 */ /* 0x000fe20000000a00 */
[----:B------:R-:W-:Y:S02]  /*0f90*/  IMAD R3, R0, R3, R5 ;  /* 0x0000000300037224 */ /* 0x000fe400078e0205 */
[----:B------:R-:W-:Y:S01]  /*0fa0*/  IADD3 R15, R15, R6, RZ ;  /* 0x000000060f0f7210 */ /* 0x000fe20007ffe0ff */
[----:B---3--:R-:W-:-:S02]  /*0fb0*/  IMAD R6, R13, R148, RZ ;  /* 0x000000940d067224 */ /* 0x008fc400078e02ff */
[----:B------:R-:W-:Y:S02]  /*0fc0*/  IMAD R7, R95, UR4, RZ ;  /* 0x000000045f077c24 */ /* 0x000fe4000f8e02ff */
[C---:B------:R-:W-:Y:S02]  /*0fd0*/  IMAD R6, R17.reuse, R149, R6 ;  /* 0x0000009511067224 */ /* 0x040fe400078e0206 */
[----:B------:R-:W-:-:S04]  /*0fe0*/  IMAD.WIDE.U32 R14, R17, R148, R14 ;  /* 0x00000094110e7225 */ /* 0x000fc800078e000e */
[----:B------:R-:W-:Y:S01]  /*0ff0*/  IMAD R7, R4, UR5, R7 ;  /* 0x0000000504077c24 */ /* 0x000fe2000f8e0207 */
[----:B------:R-:W-:Y:S01]  /*1000*/  IADD3 R15, R15, R6, RZ ;  /* 0x000000060f0f7210 */ /* 0x000fe20007ffe0ff */
[----:B------:R-:W-:-:S04]  /*1010*/  IMAD.WIDE.U32 R26, R0, R2, RZ ;  /* 0x00000002001a7225 */ /* 0x000fc800078e00ff */
[----:B------:R-:W-:-:S04]  /*1020*/  IMAD.WIDE.U32 R14, R4, UR4, R14 ;  /* 0x00000004040e7c25 */ /* 0x000fc8000f8e000e */
[----:B------:R-:W-:Y:S01]  /*1030*/  IMAD.IADD R21, R27, 0x1, R3 ;  /* 0x000000011b157824 */ /* 0x000fe200078e0203 */
[----:B------:R-:W-:Y:S02]  /*1040*/  IADD3 R19, R15, R7, RZ ;  /* 0x000000070f137210 */ /* 0x000fe40007ffe0ff */
[----:B------:R-:W-:Y:S01]  /*1050*/  MOV R8, R14 ;  /* 0x0000000e00087202 */ /* 0x000fe20000000f00 */
[----:B------:R-:W-:Y:S06]  /*1060*/  BRA `(.L_x_1799) ;  /* 0x0000000400407947 */ /* 0x000fec0003800000 */
.L_x_1798:
        /* <DEDUP_REMOVED lines=9> */
[----:B-1----:R-:W-:-:S06]  /*1100*/  VIADD R6, R6, 0xffffffe ;  /* 0x0ffffffe06067836 */ /* 0x002fcc0000000000 */
[----:B------:R-:W1:Y:S02]  /*1110*/  F2I.FTZ.U32.TRUNC.NTZ R7, R6 ;  /* 0x0000000600077305 */ /* 0x000e64000021f000 */
[----:B-1----:R-:W-:Y:S01]  /*1120*/  IMAD.MOV R2, RZ, RZ, -R7 ;  /* 0x000000ffff027224 */ /* 0x002fe200078e0a07 */
[----:B------:R-:W-:-:S03]  /*1130*/  MOV R6, RZ ;  /* 0x000000ff00067202 */ /* 0x000fc60000000f00 */
[----:B------:R-:W-:Y:S01]  /*1140*/  IMAD R4, R2, R3, RZ ;  /* 0x0000000302047224 */ /* 0x000fe200078e02ff */
[----:B------:R-:W-:-:S03]  /*1150*/  IABS R2, R134 ;  /* 0x0000008600027213 */ /* 0x000fc60000000000 */
[----:B------:R-:W-:Y:S01]  /*1160*/  IMAD.HI.U32 R7, R7, R4, R6 ;  /* 0x0000000407077227 */ /* 0x000fe200078e0006 */
[----:B------:R-:W-:-:S03]  /*1170*/  LOP3.LUT R6, R134, R19, RZ, 0x3c, !PT ;  /* 0x0000001386067212 */ /* 0x000fc600078e3cff */
[----:B------:R-:W-:Y:S01]  /*1180*/  IMAD.MOV.U32 R4, RZ, RZ, R2 ;  /* 0x000000ffff047224 */ /* 0x000fe200078e0002 */
[----:B------:R-:W-:-:S03]  /*1190*/  ISETP.GE.AND P1, PT, R6, RZ, PT ;  /* 0x000000ff0600720c */ /* 0x000fc60003f26270 */
        /* <DEDUP_REMOVED lines=30> */
.L_x_1800:
[----:B------:R-:W-:Y:S01]  /*1380*/  @!P0 LOP3.LUT R10, RZ, R19, RZ, 0x33, !PT ;  /* 0x00000013ff0a8212 */ /* 0x000fe200078e33ff */
[----:B------:R-:W-:Y:S01]  /*1390*/  IMAD R6, R13, R148, RZ ;  /* 0x000000940d067224 */ /* 0x000fe200078e02ff */
[----:B------:R-:W-:Y:S02]  /*13a0*/  MOV R18, R8 ;  /* 0x0000000800127202 */ /* 0x000fe40000000f00 */
[----:B------:R-:W-:Y:S01]  /*13b0*/  MOV R19, R7 ;  /* 0x0000000700137202 */ /* 0x000fe20000000f00 */
[-C--:B------:R-:W-:Y:S01]  /*13c0*/  IMAD R6, R149, R44.reuse, R6 ;  /* 0x0000002c95067224 */ /* 0x080fe200078e0206 */
[----:B------:R-:W-:Y:S02]  /*13d0*/  SHF.R.S32.HI R95, RZ, 0x1f, R10 ;  /* 0x0000001fff5f7819 */ /* 0x000fe4000001140a */
[----:B------:R-:W-:Y:S01]  /*13e0*/  @P3 IADD3 R17, R0, R17, RZ ;  /* 0x0000001100113210 */ /* 0x000fe20007ffe0ff */
[----:B------:R-:W-:-:S04]  /*13f0*/  IMAD.WIDE.U32 R18, R148, R44, R18 ;  /* 0x0000002c94127225 */ /* 0x000fc800078e0012 */
[----:B-1----:R-:W-:Y:S01]  /*1400*/  @P3 IMAD.WIDE.U32 R26, R17, R4, RZ ;  /* 0x00000004111a3225 */ /* 0x002fe200078e00ff */
[----:B------:R-:W-:Y:S02]  /*1410*/  IADD3 R19, R19, R6, RZ ;  /* 0x0000000613137210 */ /* 0x000fe40007ffe0ff */
[----:B------:R-:W-:Y:S01]  /*1420*/  MOV R4, R10 ;  /* 0x0000000a00047202 */ /* 0x000fe20000000f00 */
[-C--:B--2---:R-:W-:Y:S02]  /*1430*/  IMAD R6, R95, R2.reuse, RZ ;  /* 0x000000025f067224 */ /* 0x084fe400078e02ff */
[----:B------:R-:W-:-:S04]  /*1440*/  IMAD.WIDE.U32 R18, R10, R2, R18 ;  /* 0x000000020a127225 */ /* 0x000fc800078e0012 */
[----:B------:R-:W-:Y:S01]  /*1450*/  IMAD R3, R10, R3, R6 ;  /* 0x000000030a037224 */ /* 0x000fe200078e0206 */
[----:B------:R-:W-:Y:S01]  /*1460*/  MOV R8, R18 ;  /* 0x0000001200087202 */ /* 0x000fe20000000f00 */
[----:B------:R-:W-:Y:S01]  /*1470*/  @P3 IMAD R21, R17, R5, R27 ;  /* 0x0000000511153224 */ /* 0x000fe200078e021b */
[----:B------:R-:W-:Y:S02]  /*1480*/  MOV R17, R44 ;  /* 0x0000002c00117202 */ /* 0x000fe40000000f00 */
        /* <DEDUP_REMOVED lines=14> */
.L_x_1799:
[----:B------:R1:W5:Y:S01]  /*1570*/  @P4 LDG.E R5, desc[UR6][R138.64] ;  /* 0x000000068a054981 */ /* 0x000362000c1e1900 */
[----:B------:R-:W-:Y:S01]  /*1580*/  SHF.R.S32.HI R7, RZ, 0x1f, R56 ;  /* 0x0000001fff077819 */ /* 0x000fe20000011438 */
[----:B------:R-:W2:Y:S01]  /*1590*/  LDC.64 R2, c[0x0][0x240] ;  /* 0x00009000ff027b82 */ /* 0x000ea20000000a00 */
[----:B------:R-:W-:Y:S01]  /*15a0*/  ISETP.NE.AND P0, PT, R243, -0x1, PT ;  /* 0xfffffffff300780c */ /* 0x000fe20003f05270 */
[----:B------:R-:W-:Y:S01]  /*15b0*/  ULDC.64 UR4, c[0x0][0x268] ;  /* 0x00009a0000047ab9 */ /* 0x000fe20000000a00 */
[CC--:B------:R-:W-:Y:S01]  /*15c0*/  LEA.HI R131, R7.reuse, R56.reuse, RZ, 0x2 ;  /* 0x0000003807837211 */ /* 0x0c0fe200078f10ff */
[----:B------:R-:W-:Y:S01]  /*15d0*/  ULDC.64 UR12, c[0x0][0x218] ;  /* 0x00008600000c7ab9 */ /* 0x000fe20000000a00 */
[-C--:B------:R-:W-:Y:S01]  /*15e0*/  LEA.HI R133, R7, R56.reuse, RZ, 0x3 ;  /* 0x0000003807857211 */ /* 0x080fe200078f18ff */
[----:B------:R-:W-:Y:S01]  /*15f0*/  ULDC.64 UR10, c[0x0][0x258] ;  /* 0x00009600000a7ab9 */ /* 0x000fe20000000a00 */
[----:B-----5:R-:W-:Y:S01]  /*1600*/  LOP3.LUT R15, R131, 0xfffffffc, RZ, 0xc0, !PT ;  /* 0xfffffffc830f7812 */ /* 0x020fe200078ec0ff */
[----:B------:R-:W3:Y:S01]  /*1610*/  LDC.64 R140, c[0x0][0x250] ;  /* 0x00009400ff8c7b82 */ /* 0x000ee20000000a00 */
[----:B------:R-:W-:Y:S01]  /*1620*/  SHF.R.S32.HI R132, RZ, 0x3, R133 ;  /* 0x00000003ff847819 */ /* 0x000fe20000011485 */
[----:B------:R-:W-:Y:S01]  /*1630*/  IMAD.MOV.U32 R43, RZ, RZ, 0x10 ;  /* 0x00000010ff2b7424 */ /* 0x000fe200078e00ff */
[CC--:B------:R-:W-:Y:S01]  /*1640*/  LEA.HI R58, R7.reuse, R56.reuse, RZ, 0x5 ;  /* 0x00000038073a7211 */ /* 0x0c0fe200078f28ff */
[----:B------:R-:W-:Y:S01]  /*1650*/  IMAD.IADD R0, R56, 0x1, -R15 ;  /* 0x0000000138007824 */ /* 0x000fe200078e0a0f */
[----:B------:R-:W-:Y:S01]  /*1660*/  LEA.HI R130, R7, R56, RZ, 0x4 ;  /* 0x0000003807827211 */ /* 0x000fe200078f20ff */
[----:B------:R-:W-:Y:S01]  /*1670*/  IMAD.SHL.U32 R23, R132, 0x40, RZ ;  /* 0x0000004084177824 */ /* 0x000fe200078e00ff */
[----:B------:R-:W-:Y:S01]  /*1680*/  SHF.R.S32.HI R136, RZ, 0x2, R131 ;  /* 0x00000002ff887819 */ /* 0x000fe20000011483 */
[----:B------:R-:W4:Y:S01]  /*1690*/  @!P0 LDC.64 R6, c[0x0][0x228] ;  /* 0x00008a00ff068b82 */ /* 0x000f220000000a00 */
[----:B------:R-:W-:Y:S01]  /*16a0*/  IMAD.SHL.U32 R14, R0, 0x8, RZ ;  /* 0x00000008000e7824 */ /* 0x000fe200078e00ff */
[----:B------:R-:W-:Y:S01]  /*16b0*/  LOP3.LUT R129, R130, 0xfffffff0, RZ, 0xc0, !PT ;  /* 0xfffffff082817812 */ /* 0x000fe200078ec0ff */
[----:B------:R-:W-:Y:S01]  /*16c0*/  IMAD.SHL.U32 R0, R0, 0x4, RZ ;  /* 0x0000000400007824 */ /* 0x000fe200078e00ff */
[----:B------:R-:W-:Y:S01]  /*16d0*/  LEA.HI R131, R131, R136, RZ, 0x1 ;  /* 0x0000008883837211 */ /* 0x000fe200078f08ff */
[----:B------:R-:W-:Y:S01]  /*16e0*/  IMAD.SHL.U32 R101, R148, 0x20, RZ ;  /* 0x0000002094657824 */ /* 0x000fe200078e00ff */
[----:B------:R-:W-:Y:S01]  /*16f0*/  LOP3.LUT R23, R23, 0xc0, RZ, 0xc0, !PT ;  /* 0x000000c017177812 */ /* 0x000fe200078ec0ff */
[----:B------:R-:W-:Y:S01]  /*1700*/  IMAD.IADD R129, R56, 0x1, -R129 ;  /* 0x0000000138817824 */ /* 0x000fe200078e0a81 */
[----:B------:R-:W-:Y:S01]  /*1710*/  LOP3.LUT R131, R131, 0x7fffffe, RZ, 0xc0, !PT ;  /* 0x07fffffe83837812 */ /* 0x000fe200078ec0ff */
[----:B------:R-:W1:Y:S01]  /*1720*/  LDC R126, c[0x0][0x2e0] ;  /* 0x0000b800ff7e7b82 */ /* 0x000e620000000800 */
[----:B------:R-:W-:-:S02]  /*1730*/  LOP3.LUT R15, R23, 0x18, R14, 0xf8, !PT ;  /* 0x00000018170f7812 */ /* 0x000fc400078ef80e */
[----:B------:R-:W-:Y:S01]  /*1740*/  SHF.R.U32.HI R10, RZ, 0x3, R23 ;  /* 0x00000003ff0a7819 */ /* 0x000fe20000011617 */
[----:B------:R-:W-:Y:S01]  /*1750*/  IMAD.IADD R131, R136, 0x1, -R131 ;  /* 0x0000000188837824 */ /* 0x000fe200078e0a83 */
[----:B------:R-:W-:Y:S01]  /*1760*/  SHF.R.S32.HI R58, RZ, 0x5, R58 ;  /* 0x00000005ff3a7819 */ /* 0x000fe2000001143a */
[----:B------:R-:W-:Y:S01]  /*1770*/  IMAD R23, R95, UR4, RZ ;  /* 0x000000045f177c24 */ /* 0x000fe2000f8e02ff */
[----:B------:R-:W-:Y:S01]  /*1780*/  LOP3.LUT R10, R15, R10, RZ, 0x3c, !PT ;  /* 0x0000000a0f0a7212 */ /* 0x000fe200078e3cff */
[----:B---3--:R-:W-:Y:S01]  /*1790*/  IMAD.SHL.U32 R103, R140, 0x20, RZ ;  /* 0x000000208c677824 */ /* 0x008fe200078e00ff */
[----:B------:R-:W-:Y:S01]  /*17a0*/  IADD3 R26, P1, R14, R26, RZ ;  /* 0x0000001a0e1a7210 */ /* 0x000fe20007f3e0ff */
[----:B------:R-:W-:Y:S01]  /*17b0*/  IMAD R131, R58, 0x8, R131 ;  /* 0x000000083a837824 */ /* 0x000fe200078e0283 */
[----:B------:R-:W-:Y:S02]  /*17c0*/  SHF.R.S32.HI R15, RZ, 0x1f, R14 ;  /* 0x0000001fff0f7819 */ /* 0x000fe4000001140e */
[----:B------:R-:W-:Y:S01]  /*17d0*/  LEA.HI R128, R129, R129, RZ, 0x1 ;  /* 0x0000008181807211 */ /* 0x000fe200078f08ff */
[----:B------:R-:W-:Y:S01]  /*17e0*/  IMAD.U32 R131, R131, 0x20, R10 ;  /* 0x0000002083837824 */ /* 0x000fe200078e000a */
[----:B------:R-:W-:Y:S01]  /*17f0*/  SHF.R.S32.HI R137, RZ, 0x1f, R136 ;  /* 0x0000001fff897819 */ /* 0x000fe20000011488 */
[----:B------:R-:W-:Y:S01]  /*1800*/  IMAD.X R27, R15, 0x1, R21, P1 ;  /* 0x000000010f1b7824 */ /* 0x000fe200008e0615 */
[--C-:B------:R-:W-:Y:S01]  /*1810*/  SHF.R.S32.HI R127, RZ, 0x1, R128.reuse ;  /* 0x00000001ff7f7819 */ /* 0x100fe20000011480 */
[----:B------:R-:W-:Y:S01]  /*1820*/  IMAD R10, R4, UR5, R23 ;  /* 0x00000005040a7c24 */ /* 0x000fe2000f8e0217 */
[----:B------:R-:W-:Y:S01]  /*1830*/  SHF.R.S32.HI R16, RZ, 0x1f, R128 ;  /* 0x0000001fff107819 */ /* 0x000fe20000011480 */
[----:B--2---:R-:W-:Y:S01]  /*1840*/  @P0 IMAD.WIDE.U32 R20, R243, R2, RZ ;  /* 0x00000002f3140225 */ /* 0x004fe200078e00ff */
[----:B------:R-:W-:-:S02]  /*1850*/  IADD3 R18, P1, R14, R8, RZ ;  /* 0x000000080e127210 */ /* 0x000fc40007f3e0ff */
[----:B------:R-:W-:Y:S01]  /*1860*/  LEA.HI R16, R16, R127, RZ, 0x2 ;  /* 0x0000007f10107211 */ /* 0x000fe200078f10ff */
[----:B------:R-:W-:Y:S01]  /*1870*/  IMAD.WIDE.U32 R22, R4, UR4, R26 ;  /* 0x0000000404167c25 */ /* 0x000fe2000f8e001a */
[----:B------:R-:W-:Y:S01]  /*1880*/  ULDC.64 UR4, c[0x0][0x220] ;  /* 0x0000880000047ab9 */ /* 0x000fe20000000a00 */
[----:B-1----:R-:W-:Y:S02]  /*1890*/  LEA.HI R126, R126, R126, RZ, 0x1 ;  /* 0x0000007e7e7e7211 */ /* 0x002fe400078f08ff */
[----:B----4-:R-:W-:Y:S01]  /*18a0*/  @!P0 IMAD.WIDE.U32 R26, R11, R6, RZ ;  /* 0x000000060b1a8225 */ /* 0x010fe200078e00ff */
[----:B------:R-:W-:Y:S02]  /*18b0*/  LOP3.LUT R16, R16, 0xfffffffc, RZ, 0xc0, !PT ;  /* 0xfffffffc10107812 */ /* 0x000fe400078ec0ff */
[----:B------:R-:W-:Y:S01]  /*18c0*/  SHF.R.S32.HI R123, RZ, 0x1, R126 ;  /* 0x00000001ff7b7819 */ /* 0x000fe2000001147e */
[----:B------:R-:W-:Y:S01]  /*18d0*/  IMAD.WIDE R24, R25, 0x40, R136 ;  /* 0x0000004019187825 */ /* 0x000fe200078e0288 */
[----:B------:R-:W-:-:S02]  /*18e0*/  IADD3 R127, R127, -R16, RZ ;  /* 0x800000107f7f7210 */ /* 0x000fc40007ffe0ff */
[----:B------:R-:W-:Y:S01]  /*18f0*/  SHF.L.U64.HI R112, R148, 0x5, R149 ;  /* 0x0000000594707819 */ /* 0x000fe20000010295 */
[----:B------:R-:W-:Y:S01]  /*1900*/  @!P0 IMAD R12, R9, R6, RZ ;  /* 0x00000006090c8224 */ /* 0x000fe200078e02ff */
[----:B------:R-:W-:Y:S01]  /*1910*/  SHF.L.U64.HI R114, R140, 0x5, R141 ;  /* 0x000000058c727819 */ /* 0x000fe2000001028d */
[----:B------:R-:W-:Y:S02]  /*1920*/  @P0 IMAD.MOV.U32 R6, RZ, RZ, R20 ;  /* 0x000000ffff060224 */ /* 0x000fe400078e0014 */
[----:B------:R-:W-:Y:S02]  /*1930*/  IMAD.IADD R23, R23, 0x1, R10 ;  /* 0x0000000117177824 */ /* 0x000fe400078e020a */
[----:B------:R-:W-:Y:S02]  /*1940*/  @!P0 IMAD.MOV.U32 R6, RZ, RZ, R26 ;  /* 0x000000ffff068224 */ /* 0x000fe400078e001a */
[----:B------:R-:W-:Y:S02]  /*1950*/  @!P0 IMAD R7, R11, R7, R12 ;  /* 0x000000070b078224 */ /* 0x000fe400078e020c */
[----:B------:R-:W-:Y:S01]  /*1960*/  IMAD R10, R25, R2, RZ ;  /* 0x00000002190a7224 */ /* 0x000fe200078e02ff */
[----:B------:R-:W-:Y:S01]  /*1970*/  IADD3 R16, P2, R14, R6, RZ ;  /* 0x000000060e107210 */ /* 0x000fe20007f5e0ff */
[----:B------:R-:W-:-:S02]  /*1980*/  @P0 IMAD R21, R243, R3, R21 ;  /* 0x00000003f3150224 */ /* 0x000fc400078e0215 */
[----:B------:R-:W-:Y:S02]  /*1990*/  @!P0 IMAD.IADD R21, R27, 0x1, R7 ;  /* 0x000000011b158824 */ /* 0x000fe400078e0207 */
[----:B------:R-:W-:Y:S01]  /*19a0*/  IMAD R10, R24, R3, R10 ;  /* 0x00000003180a7224 */ /* 0x000fe200078e020a */
[----:B------:R-:W-:Y:S01]  /*19b0*/  IADD3 R3, P0, R136, R17, RZ ;  /* 0x0000001188037210 */ /* 0x000fe20007f1e0ff */
[----:B------:R-:W-:Y:S02]  /*19c0*/  IMAD.X R17, R15, 0x1, R21, P2 ;  /* 0x000000010f117824 */ /* 0x000fe400010e0615 */
[C---:B------:R-:W-:Y:S02]  /*19d0*/  IMAD R6, R137.reuse, R148, RZ ;  /* 0x0000009489067224 */ /* 0x040fe400078e02ff */
[----:B------:R-:W-:Y:S02]  /*19e0*/  IMAD.X R13, R137, 0x1, R13, P0 ;  /* 0x00000001890d7824 */ /* 0x000fe400000e060d */
[----:B------:R-:W-:-:S04]  /*19f0*/  IMAD.WIDE.U32 R16, R24, R2, R16 ;  /* 0x0000000218107225 */ /* 0x000fc800078e0010 */
[----:B------:R-:W-:Y:S01]  /*1a00*/  IMAD R2, R13, R140, RZ ;  /* 0x0000008c0d027224 */ /* 0x000fe200078e02ff */
[----:B------:R-:W-:Y:S01]  /*1a10*/  IADD3 R17, R17, R10, RZ ;  /* 0x0000000a11117210 */ /* 0x000fe20007ffe0ff */
[----:B------:R-:W-:-:S04]  /*1a20*/  IMAD.WIDE.U32 R22, R3, R140, R22 ;  /* 0x0000008c03167225 */ /* 0x000fc800078e0016 */
[----:B------:R-:W-:Y:S01]  /*1a30*/  IMAD R2, R3, R141, R2 ;  /* 0x0000008d03027224 */ /* 0x000fe200078e0202 */
[----:B------:R-:W-:Y:S01]  /*1a40*/  LEA R82, P0, R22, UR4, 0x1 ;  /* 0x0000000416527c11 */ /* 0x000fe2000f8008ff */
[----:B------:R-:W-:Y:S01]  /*1a50*/  IMAD.X R19, R15, 0x1, R19, P1 ;  /* 0x000000010f137824 */ /* 0x000fe200008e0613 */
[----:B------:R-:W-:Y:S01]  /*1a60*/  SHF.R.S32.HI R3, RZ, 0x1f, R134 ;  /* 0x0000001fff037819 */ /* 0x000fe20000011486 */
[----:B------:R-:W-:Y:S02]  /*1a70*/  IMAD.IADD R2, R23, 0x1, R2 ;  /* 0x0000000117027824 */ /* 0x000fe400078e0202 */
[C---:B------:R-:W-:Y:S02]  /*1a80*/  IMAD R6, R136.reuse, R149, R6 ;  /* 0x0000009588067224 */ /* 0x040fe400078e0206 */
[----:B------:R-:W-:Y:S01]  /*1a90*/  IMAD.WIDE.U32 R18, R136, R148, R18 ;  /* 0x0000009488127225 */ /* 0x000fe200078e0012 */
[----:B------:R-:W-:Y:S02]  /*1aa0*/  SHF.L.U64.HI R83, R22, 0x1, R2 ;  /* 0x0000000116537819 */ /* 0x000fe40000010202 */
[----:B------:R-:W-:Y:S01]  /*1ab0*/  SHF.R.S32.HI R2, RZ, 0x1f, R77 ;  /* 0x0000001fff027819 */ /* 0x000fe2000001144d */
[----:B------:R-:W-:Y:S01]  /*1ac0*/  IMAD.IADD R6, R19, 0x1, R6 ;  /* 0x0000000113067824 */ /* 0x000fe200078e0206 */
[----:B------:R-:W-:Y:S01]  /*1ad0*/  IADD3.X R83, R83, UR5, RZ, P0, !PT ;  /* 0x0000000553537c10 */ /* 0x000fe200087fe4ff */
[----:B------:R-:W-:Y:S01]  /*1ae0*/  IMAD R3, R3, UR10, RZ ;  /* 0x0000000a03037c24 */ /* 0x000fe2000f8e02ff */
[----:B------:R-:W-:Y:S01]  /*1af0*/  LEA.HI R75, R2, R77, RZ, 0x8 ;  /* 0x0000004d024b7211 */ /* 0x000fe200078f40ff */
[----:B------:R-:W-:Y:S01]  /*1b00*/  IMAD R125, R136, R123, R0 ;  /* 0x0000007b887d7224 */ /* 0x000fe200078e0200 */
[----:B------:R-:W-:Y:S01]  /*1b10*/  LEA R80, P1, R18, UR12, 0x1 ;  /* 0x0000000c12507c11 */ /* 0x000fe2000f8208ff */
[C---:B------:R-:W-:Y:S01]  /*1b20*/  IMAD R3, R134.reuse, UR11, R3 ;  /* 0x0000000b86037c24 */ /* 0x040fe2000f8e0203 */
[----:B------:R-:W-:Y:S01]  /*1b30*/  SHF.R.S32.HI R75, RZ, 0x8, R75 ;  /* 0x00000008ff4b7819 */ /* 0x000fe2000001144b */
[----:B------:R-:W-:Y:S01]  /*1b40*/  IMAD.WIDE.U32 R134, R134, UR10, R16 ;  /* 0x0000000a86867c25 */ /* 0x000fe2000f8e0010 */
[----:B------:R-:W-:-:S02]  /*1b50*/  SHF.L.U64.HI R79, R18, 0x1, R6 ;  /* 0x00000001124f7819 */ /* 0x000fc40000010206 */
[----:B------:R-:W-:Y:S01]  /*1b60*/  VIMNMX R75, RZ, R75, !PT ;  /* 0x0000004bff4b7248 */ /* 0x000fe20007fe0100 */
[----:B------:R-:W-:Y:S01]  /*1b70*/  IMAD.MOV.U32 R238, RZ, RZ, R80 ;  /* 0x000000ffffee7224 */ /* 0x000fe200078e0050 */
[----:B------:R-:W-:Y:S01]  /*1b80*/  IADD3.X R79, R79, UR13, RZ, P1, !PT ;  /* 0x0000000d4f4f7c10 */ /* 0x000fe20008ffe4ff */
[----:B------:R-:W-:Y:S01]  /*1b90*/  IMAD.IADD R76, R135, 0x1, R3 ;  /* 0x00000001874c7824 */ /* 0x000fe200078e0203 */
[----:B------:R-:W-:Y:S01]  /*1ba0*/  ISETP.GT.AND P0, PT, R46, R75, PT ;  /* 0x0000004b2e00720c */ /* 0x000fe20003f04270 */
[----:B------:R-:W-:Y:S01]  /*1bb0*/  IMAD.MOV.U32 R240, RZ, RZ, R82 ;  /* 0x000000fffff07224 */ /* 0x000fe200078e0052 */
[----:B------:R-:W-:Y:S01]  /*1bc0*/  IADD3 R124, R0, R125, RZ ;  /* 0x0000007d007c7210 */ /* 0x000fe20007ffe0ff */
[----:B------:R-:W-:Y:S01]  /*1bd0*/  IMAD.MOV.U32 R237, RZ, RZ, R79 ;  /* 0x000000ffffed7224 */ /* 0x000fe200078e004f */
[----:B------:R-:W-:Y:S01]  /*1be0*/  LOP3.LUT P1, RZ, R127, 0x2, RZ, 0xc0, !PT ;  /* 0x000000027fff7812 */ /* 0x000fe2000782c0ff */
[----:B------:R-:W-:Y:S01]  /*1bf0*/  IMAD.MOV.U32 R241, RZ, RZ, R83 ;  /* 0x000000fffff17224 */ /* 0x000fe200078e0053 */
[----:B------:R-:W-:-:S02]  /*1c00*/  SHF.R.S32.HI R115, RZ, 0x1f, R125 ;  /* 0x0000001fff737819 */ /* 0x000fc4000001147d */
[----:B------:R-:W-:Y:S02]  /*1c10*/  SHF.R.S32.HI R113, RZ, 0x1f, R124 ;  /* 0x0000001fff717819 */ /* 0x000fe4000001147c */
[----:B------:R-:W-:Y:S01]  /*1c20*/  SEL R43, R43, 0xfffffff0, !P1 ;  /* 0xfffffff02b2b7807 */ /* 0x000fe20004800000 */
[----:B------:R-:W-:Y:S02]  /*1c30*/  @!P4 IMAD.MOV.U32 R5, RZ, RZ, RZ ;  /* 0x000000ffff05c224 */ /* 0x000fe400078e00ff */
[----:B------:R-:W-:Y:S05]  /*1c40*/  @!P0 BRA `(.L_x_1801) ;  /* 0x0000006c009c8947 */ /* 0x000fea0003800000 */
[----:B------:R-:W1:Y:S01]  /*1c50*/  LDC.64 R2, c[0x0][0x338] ;  /* 0x0000ce00ff027b82 */ /* 0x000e620000000a00 */
[----:B------:R-:W-:Y:S01]  /*1c60*/  ULDC.64 UR10, c[0x0][0x330] ;  /* 0x0000cc00000a7ab9 */ /* 0x000fe20000000a00 */
[----:B------:R-:W-:Y:S01]  /*1c70*/  ULDC.64 UR4, c[0x0][0x328] ;  /* 0x0000ca0000047ab9 */ /* 0x000fe20000000a00 */
[C---:B------:R-:W-:Y:S01]  /*1c80*/  IMAD R16, R9.reuse, UR10, RZ ;  /* 0x0000000a09107c24 */ /* 0x040fe2000f8e02ff */
[----:B------:R-:W-:Y:S01]  /*1c90*/  SHF.R.S32.HI R0, RZ, 0x1f, R77 ;  /* 0x0000001fff007819 */ /* 0x000fe2000001144d */
[----:B------:R-:W-:Y:S01]  /*1ca0*/  IMAD R12, R9, UR4, RZ ;  /* 0x00000004090c7c24 */ /* 0x000fe2000f8e02ff */
[----:B------:R-:W-:Y:S01]  /*1cb0*/  SHF.R.S32.HI R9, RZ, 0x1f, R44 ;  /* 0x0000001fff097819 */ /* 0x000fe2000001142c */
[----:B------:R-:W-:Y:S01]  /*1cc0*/  IMAD.WIDE.U32 R20, R11, UR10, R14 ;  /* 0x0000000a0b147c25 */ /* 0x000fe2000f8e000e */
[----:B------:R-:W-:Y:S01]  /*1cd0*/  IADD3 R7, P1, P0, R44, R136, -R77 ;  /* 0x000000882c077210 */ /* 0x000fe2000783e84d */
[----:B------:R-:W-:Y:S01]  /*1ce0*/  ULDC.64 UR12, c[0x0][0x350] ;  /* 0x0000d400000c7ab9 */ /* 0x000fe20000000a00 */
[----:B------:R-:W-:Y:S01]  /*1cf0*/  IADD3 R44, R5, R44, RZ ;  /* 0x0000002c052c7210 */ /* 0x000fe20007ffe0ff */
[----:B------:R-:W-:Y:S01]  /*1d00*/  IMAD R16, R11, UR11, R16 ;  /* 0x0000000b0b107c24 */ /* 0x000fe2000f8e0210 */
[----:B------:R-:W-:Y:S01]  /*1d10*/  IADD3.X R9, R9, R137, ~R0, P1, P0 ;  /* 0x0000008909097210 */ /* 0x000fe20000fe0c00 */
[----:B------:R-:W-:Y:S01]  /*1d20*/  IMAD.WIDE.U32 R18, R11, UR4, R14 ;  /* 0x000000040b127c25 */ /* 0x000fe2000f8e000e */
[----:B------:R-:W-:Y:S01]  /*1d30*/  ULDC.64 UR10, c[0x0][0x348] ;  /* 0x0000d200000a7ab9 */ /* 0x000fe20000000a00 */
[----:B------:R-:W2:Y:S01]  /*1d40*/  LDC R78, c[0x0][0x340] ;  /* 0x0000d000ff4e7b82 */ /* 0x000ea20000000800 */
[----:B------:R-:W-:Y:S01]  /*1d50*/  IADD3 R17, R21, R16, RZ ;  /* 0x0000001015117210 */ /* 0x000fe20007ffe0ff */
[----:B------:R-:W-:Y:S01]  /*1d60*/  IMAD R12, R11, UR5, R12 ;  /* 0x000000050b0c7c24 */ /* 0x000fe2000f8e020c */
[----:B------:R-:W-:Y:S01]  /*1d70*/  ULDC.64 UR4, c[0x0][0x340] ;  /* 0x0000d00000047ab9 */ /* 0x000fe20000000a00 */
[----:B------:R-:W-:Y:S01]  /*1d80*/  MOV R16, R20 ;  /* 0x0000001400107202 */ /* 0x000fe20000000f00 */
[----:B------:R-:W-:Y:S01]  /*1d90*/  IMAD R6, R9, UR4, RZ ;  /* 0x0000000409067c24 */ /* 0x000fe2000f8e02ff */
[----:B------:R-:W-:Y:S01]  /*1da0*/  SHF.L.U32 R96, R141, 0x7, RZ ;  /* 0x000000078d607819 */ /* 0x000fe200000006ff */
[----:B------:R-:W-:Y:S01]  /*1db0*/  IMAD.IADD R13, R19, 0x1, R12 ;  /* 0x00000001130d7824 */ /* 0x000fe200078e020c */
[----:B------:R-:W-:Y:S01]  /*1dc0*/  SHF.L.U32 R92, R141, 0x6, RZ ;  /* 0x000000068d5c7819 */ /* 0x000fe200000006ff */
[----:B------:R-:W-:Y:S01]  /*1dd0*/  IMAD.MOV.U32 R12, RZ, RZ, R18 ;  /* 0x000000ffff0c7224 */ /* 0x000fe200078e0012 */
[----:B------:R-:W-:Y:S01]  /*1de0*/  SHF.L.U32 R19, R149, 0x6, RZ ;  /* 0x0000000695137819 */ /* 0x000fe200000006ff */
[-C--:B-1----:R-:W-:Y:S01]  /*1df0*/  IMAD R0, R9, R2.reuse, RZ ;  /* 0x0000000209007224 */ /* 0x082fe200078e02ff */
[----:B------:R-:W-:Y:S01]  /*1e00*/  USHF.L.U64.HI UR15, UR4, 0x6, UR5 ;  /* 0x00000006040f7899 */ /* 0x000fe20008010205 */
[C---:B------:R-:W-:Y:S01]  /*1e10*/  IMAD R6, R7.reuse, UR5, R6 ;  /* 0x0000000507067c24 */ /* 0x040fe2000f8e0206 */
[----:B------:R-:W-:Y:S01]  /*1e20*/  USHF.L.U32 UR24, UR4, 0x6, URZ ;  /* 0x0000000604187899 */ /* 0x000fe2000800063f */
[----:B------:R-:W-:Y:S01]  /*1e30*/  IMAD.WIDE.U32 R8, R7, UR4, R16 ;  /* 0x0000000407087c25 */ /* 0x000fe2000f8e0010 */
[----:B------:R-:W-:Y:S01]  /*1e40*/  USHF.L.U64.HI UR25, UR4, 0x7, UR5 ;  /* 0x0000000704197899 */ /* 0x000fe20008010205 */
[----:B------:R-:W-:Y:S01]  /*1e50*/  SHF.L.U32 R72, R123, 0x6, RZ ;  /* 0x000000067b487819 */ /* 0x000fe200000006ff */
[----:B------:R-:W-:Y:S01]  /*1e60*/  USHF.L.U32 UR26, UR4, 0x7, URZ ;  /* 0x00000007041a7899 */ /* 0x000fe2000800063f */
[C---:B------:R-:W-:Y:S01]  /*1e70*/  IMAD R0, R7.reuse, R3, R0 ;  /* 0x0000000307007224 */ /* 0x040fe200078e0200 */
[----:B------:R-:W-:Y:S01]  /*1e80*/  USHF.L.U64.HI UR27, UR4, 0x5, UR5 ;  /* 0x00000005041b7899 */ /* 0x000fe20008010205 */
[----:B------:R-:W-:Y:S01]  /*1e90*/  IMAD.WIDE.U32 R12, R7, R2, R12 ;  /* 0x00000002070c7225 */ /* 0x000fe200078e000c */
[----:B------:R-:W-:Y:S01]  /*1ea0*/  USHF.L.U32 UR28, UR4, 0x5, URZ ;  /* 0x00000005041c7899 */ /* 0x000fe2000800063f */
[----:B------:R-:W-:Y:S01]  /*1eb0*/  SHF.L.U64.HI R84, R2, 0x6, R3 ;  /* 0x0000000602547819 */ /* 0x000fe20000010203 */
[----:B------:R-:W-:Y:S01]  /*1ec0*/  UIMAD.WIDE.U32 UR22, UR4, 0xc0, URZ ;  /* 0x000000c0041678a5 */ /* 0x000fe2000f8e003f */
[----:B------:R-:W-:Y:S01]  /*1ed0*/  IMAD R93, R95, UR12, RZ ;  /* 0x0000000c5f5d7c24 */ /* 0x000fe2000f8e02ff */
[----:B------:R-:W-:Y:S01]  /*1ee0*/  UIMAD UR14, UR5, 0xc0, URZ ;  /* 0x000000c0050e78a4 */ /* 0x000fe2000f8e023f */
[----:B------:R-:W-:Y:S01]  /*1ef0*/  IMAD.IADD R9, R9, 0x1, R6 ;  /* 0x0000000109097824 */ /* 0x000fe200078e0206 */
[----:B------:R-:W-:Y:S01]  /*1f00*/  UIMAD.WIDE.U32 UR20, UR4, 0x140, URZ ;  /* 0x00000140041478a5 */ /* 0x000fe2000f8e003f */
[----:B------:R-:W-:Y:S01]  /*1f10*/  IMAD R95, R95, UR10, RZ ;  /* 0x0000000a5f5f7c24 */ /* 0x000fe2000f8e02ff */
[----:B------:R-:W-:Y:S01]  /*1f20*/  UIMAD.WIDE.U32 UR18, UR4, 0x180, URZ ;  /* 0x00000180041278a5 */ /* 0x000fe2000f8e003f */
[----:B------:R-:W-:Y:S01]  /*1f30*/  IMAD.IADD R13, R13, 0x1, R0 ;  /* 0x000000010d0d7824 */ /* 0x000fe200078e0200 */
[----:B------:R-:W-:Y:S01]  /*1f40*/  UIMAD.WIDE.U32 UR32, UR4, 0x1c0, URZ ;  /* 0x000001c0042078a5 */ /* 0x000fe2000f8e003f */
[C---:B------:R-:W-:Y:S01]  /*1f50*/  IMAD R93, R4.reuse, UR13, R93 ;  /* 0x0000000d045d7c24 */ /* 0x040fe2000f8e025d */
[----:B------:R-:W-:Y:S01]  /*1f60*/  UIMAD UR31, UR5, 0x1c0, URZ ;  /* 0x000001c0051f78a4 */ /* 0x000fe2000f8e023f */
[----:B------:R-:W-:Y:S01]  /*1f70*/  IMAD.WIDE.U32 R6, R4, UR12, R8 ;  /* 0x0000000c04067c25 */ /* 0x000fe2000f8e0008 */
[----:B------:R-:W-:Y:S01]  /*1f80*/  ULDC.64 UR12, c[0x0][0x320] ;  /* 0x0000c800000c7ab9 */ /* 0x000fe20000000a00 */
[----:B------:R-:W-:Y:S01]  /*1f90*/  SHF.L.U64.HI R87, R2, 0x7, R3 ;  /* 0x0000000702577819 */ /* 0x000fe20000010203 */
[----:B------:R-:W-:Y:S01]  /*1fa0*/  USHF.L.U64.HI UR27, UR28, 0x1, UR27 ;  /* 0x000000011c1b7899 */ /* 0x000fe2000801021b */
[C---:B------:R-:W-:Y:S01]  /*1fb0*/  IMAD R95, R4.reuse, UR11, R95 ;  /* 0x0000000b045f7c24 */ /* 0x040fe2000f8e025f */
[----:B------:R-:W-:Y:S01]  /*1fc0*/  IADD3 R93, R7, R93, RZ ;  /* 0x0000005d075d7210 */ /* 0x000fe20007ffe0ff */
[----:B------:R-:W-:Y:S01]  /*1fd0*/  IMAD.WIDE.U32 R4, R4, UR10, R12 ;  /* 0x0000000a04047c25 */ /* 0x000fe2000f8e000c */
[----:B------:R-:W-:Y:S01]  /*1fe0*/  ULDC.64 UR10, c[0x0][0x318] ;  /* 0x0000c600000a7ab9 */ /* 0x000fe20000000a00 */
[----:B------:R-:W-:Y:S01]  /*1ff0*/  LEA R104, P1, R6, UR12, 0x1 ;  /* 0x0000000c06687c11 */ /* 0x000fe2000f8208ff */
[----:B------:R-:W-:Y:S01]  /*2000*/  UIMAD UR12, UR5, 0x180, URZ ;  /* 0x00000180050c78a4 */ /* 0x000fe2000f8e023f */
[----:B------:R-:W-:Y:S01]  /*2010*/  IMAD.IADD R95, R5, 0x1, R95 ;  /* 0x00000001055f7824 */ /* 0x000fe200078e025f */
[----:B------:R-:W-:Y:S01]  /*2020*/  LEA R106, P0, R4, UR10, 0x1 ;  /* 0x0000000a046a7c11 */ /* 0x000fe2000f8008ff */
[----:B------:R-:W-:Y:S01]  /*2030*/  IMAD R44, R123, R44, RZ ;  /* 0x0000002c7b2c7224 */ /* 0x000fe200078e02ff */
[----:B------:R-:W-:Y:S01]  /*2040*/  LEA.HI.X R93, R6, UR13, R93, 0x1, P1 ;  /* 0x0000000d065d7c11 */ /* 0x000fe200088f0c5d */
[----:B------:R-:W-:Y:S01]  /*2050*/  IMAD.WIDE.U32 R10, R140, 0x80, RZ ;  /* 0x000000808c0a7825 */ /* 0x000fe200078e00ff */
[----:B------:R-:W-:Y:S01]  /*2060*/  LEA.HI.X R95, R4, UR11, R95, 0x1, P0 ;  /* 0x0000000b045f7c11 */ /* 0x000fe200080f0c5f */
[----:B------:R-:W-:Y:S01]  /*2070*/  UIMAD UR13, UR5, 0x140, URZ ;  /* 0x00000140050d78a4 */ /* 0x000fe2000f8e023f */
[----:B------:R-:W-:Y:S01]  /*2080*/  SHF.R.S32.HI R0, RZ, 0x1f, R44 ;  /* 0x0000001fff007819 */ /* 0x000fe2000001142c */
[----:B------:R-:W-:Y:S01]  /*2090*/  IMAD.IADD R96, R11, 0x1, R96 ;  /* 0x000000010b607824 */ /* 0x000fe200078e0260 */
[-C--:B------:R-:W-:Y:S01]  /*20a0*/  IADD3 R110, P0, R124, R44.reuse, RZ ;  /* 0x0000002c7c6e7210 */ /* 0x080fe20007f1e0ff */
[----:B------:R-:W-:Y:S01]  /*20b0*/  IMAD.WIDE.U32 R8, R140, 0x40, RZ ;  /* 0x000000408c087825 */ /* 0x000fe200078e00ff */
[----:B------:R-:W-:Y:S01]  /*20c0*/  IADD3 R44, P1, R125, R44, RZ ;  /* 0x0000002c7d2c7210 */ /* 0x000fe20007f3e0ff */
[----:B------:R-:W-:Y:S01]  /*20d0*/  ULDC.64 UR10, c[0x0][0x360] ;  /* 0x0000d800000a7ab9 */ /* 0x000fe20000000a00 */
[C---:B------:R-:W-:Y:S01]  /*20e0*/  SHF.L.U32 R91, R10.reuse, 0x1, RZ ;  /* 0x000000010a5b7819 */ /* 0x040fe200000006ff */
[----:B------:R-:W-:Y:S01]  /*20f0*/  IMAD.X R99, R113, 0x1, R0, P0 ;  /* 0x0000000171637824 */ /* 0x000fe200000e0600 */
[----:B------:R-:W-:Y:S01]  /*2100*/  IADD3.X R45, R115, R0, RZ, P1, !PT ;  /* 0x00000000732d7210 */ /* 0x000fe20000ffe4ff */
[----:B------:R-:W-:Y:S01]  /*2110*/  IMAD.SHL.U32 R21, R149, 0x80, RZ ;  /* 0x0000008095157824 */ /* 0x000fe200078e00ff */
[----:B------:R-:W-:Y:S01]  /*2120*/  SHF.L.U64.HI R96, R10, 0x1, R96 ;  /* 0x000000010a607819 */ /* 0x000fe20000010260 */
[----:B------:R-:W-:Y:S01]  /*2130*/  IMAD.WIDE.U32 R150, R148, 0x80, RZ ;  /* 0x0000008094967825 */ /* 0x000fe200078e00ff */
[----:B------:R-:W-:Y:S01]  /*2140*/  SHF.L.U64.HI R99, R110, 0x1, R99 ;  /* 0x000000016e637819 */ /* 0x000fe20000010263 */
[----:B------:R-:W-:Y:S01]  /*2150*/  ULDC.64 UR4, c[0x0][0x358] ;  /* 0x0000d60000047ab9 */ /* 0x000fe20000000a00 */
[----:B------:R-:W-:Y:S01]  /*2160*/  SHF.L.U64.HI R45, R44, 0x1, R45 ;  /* 0x000000012c2d7819 */ /* 0x000fe2000001022d */
[----:B------:R-:W-:Y:S01]  /*2170*/  IMAD.SHL.U32 R110, R110, 0x2, RZ ;  /* 0x000000026e6e7824 */ /* 0x000fe200078e00ff */
[----:B------:R-:W-:Y:S01]  /*2180*/  SHF.L.U32 R44, R44, 0x1, RZ ;  /* 0x000000012c2c7819 */ /* 0x000fe200000006ff */
[C---:B------:R-:W-:Y:S01]  /*2190*/  IMAD R17, R141.reuse, 0xc0, RZ ;  /* 0x000000c08d117824 */ /* 0x040fe200078e02ff */
[----:B------:R-:W-:Y:S01]  /*21a0*/  SHF.L.U32 R89, R8, 0x1, RZ ;  /* 0x0000000108597819 */ /* 0x000fe200000006ff */
[C---:B------:R-:W-:Y:S01]  /*21b0*/  IMAD R13, R141.reuse, 0x140, RZ ;  /* 0x000001408d0d7824 */ /* 0x040fe200078e02ff */
[----:B------:R-:W-:Y:S01]  /*21c0*/  IADD3 R108, P3, R110, UR10, RZ ;  /* 0x0000000a6e6c7c10 */ /* 0x000fe2000ff7e0ff */
[C---:B------:R-:W-:Y:S01]  /*21d0*/  IMAD R7, R141.reuse, 0x180, RZ ;  /* 0x000001808d077824 */ /* 0x040fe200078e02ff */
[----:B------:R-:W-:Y:S01]  /*21e0*/  IADD3 R10, P1, R44, UR10, RZ ;  /* 0x0000000a2c0a7c10 */ /* 0x000fe2000ff3e0ff */
[----:B------:R-:W-:Y:S01]  /*21f0*/  IMAD R5, R141, 0x1c0, RZ ;  /* 0x000001c08d057824 */ /* 0x000fe200078e02ff */
[----:B------:R-:W-:Y:S01]  /*2200*/  IADD3 R110, P2, R110, UR4, RZ ;  /* 0x000000046e6e7c10 */ /* 0x000fe2000ff5e0ff */
[----:B------:R-:W-:Y:S01]  /*2210*/  IMAD.WIDE.U32 R146, R140, 0xc0, RZ ;  /* 0x000000c08c927825 */ /* 0x000fe200078e00ff */
[----:B------:R-:W-:Y:S01]  /*2220*/  IADD3 R44, P0, R44, UR4, RZ ;  /* 0x000000042c2c7c10 */ /* 0x000fe2000ff1e0ff */
[----:B------:R-:W-:Y:S01]  /*2230*/  USHF.L.U64.HI UR34, UR24, 0x1, UR15 ;  /* 0x0000000118227899 */ /* 0x000fe2000801020f */
[----:B------:R-:W-:Y:S01]  /*2240*/  SHF.L.U64.HI R116, R2, 0x5, R3 ;  /* 0x0000000502747819 */ /* 0x000fe20000010203 */
[----:B------:R-:W-:Y:S01]  /*2250*/  IMAD.WIDE.U32 R144, R140, 0x140, RZ ;  /* 0x000001408c907825 */ /* 0x000fe200078e00ff */
[----:B------:R-:W-:Y:S01]  /*2260*/  SHF.L.U32 R88, R2, 0x7, RZ ;  /* 0x0000000702587819 */ /* 0x000fe200000006ff */
[----:B------:R-:W-:Y:S01]  /*2270*/  UIADD3 UR35, UR23, UR14, URZ ;  /* 0x0000000e17237290 */ /* 0x000fe2000fffe03f */
[----:B------:R-:W-:Y:S01]  /*2280*/  IADD3 R60, R136, 0x20, RZ ;  /* 0x00000020883c7810 */ /* 0x000fe20007ffe0ff */
[----:B------:R-:W-:Y:S01]  /*2290*/  IMAD.WIDE.U32 R142, R140, 0x180, RZ ;  /* 0x000001808c8e7825 */ /* 0x000fe200078e00ff */
[C---:B------:R-:W-:Y:S01]  /*22a0*/  IADD3 R121, R136.reuse, 0x60, RZ ;  /* 0x0000006088797810 */ /* 0x040fe20007ffe0ff */
[----:B------:R-:W-:Y:S01]  /*22b0*/  USHF.L.U64.HI UR25, UR26, 0x1, UR25 ;  /* 0x000000011a197899 */ /* 0x000fe20008010219 */
[C---:B------:R-:W-:Y:S01]  /*22c0*/  IADD3 R119, R136.reuse, 0xa0, RZ ;  /* 0x000000a088777810 */ /* 0x040fe20007ffe0ff */
[----:B------:R-:W-:Y:S01]  /*22d0*/  IMAD.IADD R92, R9, 0x1, R92 ;  /* 0x00000001095c7824 */ /* 0x000fe200078e025c */
[----:B------:R-:W-:Y:S01]  /*22e0*/  IADD3 R117, R136, 0xe0, RZ ;  /* 0x000000e088757810 */ /* 0x000fe20007ffe0ff */
[----:B------:R-:W-:Y:S01]  /*22f0*/  IMAD.WIDE.U32 R148, R148, 0x40, RZ ;  /* 0x0000004094947825 */ /* 0x000fe200078e00ff */
[----:B------:R-:W-:Y:S01]  /*2300*/  MOV R11, R46 ;  /* 0x0000002e000b7202 */ /* 0x000fe20000000f00 */
[----:B------:R-:W-:Y:S01]  /*2310*/  UIADD3 UR36, UR21, UR13, URZ ;  /* 0x0000000d15247290 */ /* 0x000fe2000fffe03f */
[----:B------:R-:W-:Y:S01]  /*2320*/  SHF.L.U64.HI R92, R8, 0x1, R92 ;  /* 0x00000001085c7819 */ /* 0x000fe2000001025c */
[----:B------:R-:W-:Y:S01]  /*2330*/  IMAD.WIDE.U32 R140, R140, 0x1c0, RZ ;  /* 0x000001c08c8c7825 */ /* 0x000fe200078e00ff */
[----:B------:R-:W-:Y:S01]  /*2340*/  IADD3 R86, R149, R19, RZ ;  /* 0x0000001395567210 */ /* 0x000fe20007ffe0ff */
[----:B------:R-:W-:Y:S01]  /*2350*/  UIADD3 UR37, UR19, UR12, URZ ;  /* 0x0000000c13257290 */ /* 0x000fe2000fffe03f */
[----:B------:R-:W-:Y:S01]  /*2360*/  IADD3 R98, R145, R13, RZ ;  /* 0x0000000d91627210 */ /* 0x000fe20007ffe0ff */
[----:B------:R-:W-:Y:S01]  /*2370*/  IMAD.SHL.U32 R74, R123, 0x20, RZ ;  /* 0x000000207b4a7824 */ /* 0x000fe200078e00ff */
[----:B------:R-:W-:Y:S01]  /*2380*/  IADD3 R102, R141, R5, RZ ;  /* 0x000000058d667210 */ /* 0x000fe20007ffe0ff */
[C---:B------:R-:W-:Y:S01]  /*2390*/  IMAD R70, R123.reuse, 0x60, RZ ;  /* 0x000000607b467824 */ /* 0x040fe200078e02ff */
[----:B------:R-:W-:Y:S01]  /*23a0*/  SHF.R.S32.HI R71, RZ, 0x1f, R72 ;  /* 0x0000001fff477819 */ /* 0x000fe20000011448 */
[C---:B------:R-:W-:Y:S01]  /*23b0*/  IMAD.SHL.U32 R68, R123.reuse, 0x80, RZ ;  /* 0x000000807b447824 */ /* 0x040fe200078e00ff */
[----:B------:R-:W-:Y:S01]  /*23c0*/  SHF.R.S32.HI R73, RZ, 0x1f, R74 ;  /* 0x0000001fff497819 */ /* 0x000fe2000001144a */
[C---:B------:R-:W-:Y:S01]  /*23d0*/  IMAD R66, R123.reuse, 0xa0, RZ ;  /* 0x000000a07b427824 */ /* 0x040fe200078e02ff */
[----:B------:R-:W-:Y:S01]  /*23e0*/  SHF.R.S32.HI R69, RZ, 0x1f, R70 ;  /* 0x0000001fff457819 */ /* 0x000fe20000011446 */
[C---:B------:R-:W-:Y:S01]  /*23f0*/  IMAD R64, R123.reuse, 0xc0, RZ ;  /* 0x000000c07b407824 */ /* 0x040fe200078e02ff */
[----:B------:R-:W-:Y:S01]  /*2400*/  SHF.R.S32.HI R67, RZ, 0x1f, R68 ;  /* 0x0000001fff437819 */ /* 0x000fe20000011444 */
[----:B------:R-:W-:Y:S01]  /*2410*/  IMAD R62, R123, 0xe0, RZ ;  /* 0x000000e07b3e7824 */ /* 0x000fe200078e02ff */
[----:B------:R-:W-:Y:S01]  /*2420*/  SHF.R.S32.HI R65, RZ, 0x1f, R66 ;  /* 0x0000001fff417819 */ /* 0x000fe20000011442 */
[C---:B------:R-:W-:Y:S01]  /*2430*/  IMAD.SHL.U32 R85, R2.reuse, 0x40, RZ ;  /* 0x0000004002557824 */ /* 0x040fe200078e00ff */
[----:B------:R-:W-:Y:S01]  /*2440*/  SHF.R.S32.HI R63, RZ, 0x1f, R64 ;  /* 0x0000001fff3f7819 */ /* 0x000fe20000011440 */
[----:B------:R-:W-:Y:S01]  /*2450*/  IMAD.SHL.U32 R105, R2, 0x20, RZ ;  /* 0x0000002002697824 */ /* 0x000fe200078e00ff */
[----:B------:R-:W-:Y:S01]  /*2460*/  SHF.R.S32.HI R61, RZ, 0x1f, R62 ;  /* 0x0000001fff3d7819 */ /* 0x000fe2000001143e */
[----:B------:R-:W-:Y:S01]  /*2470*/  VIADD R122, R136, 0x40 ;  /* 0x00000040887a7836 */ /* 0x000fe20000000000 */
[----:B--2---:R-:W-:Y:S01]  /*2480*/  LEA R78, -R78, RZ, 0x8 ;  /* 0x000000ff4e4e7211 */ /* 0x004fe200078e41ff */
[C---:B------:R-:W-:Y:S01]  /*2490*/  VIADD R120, R136.reuse, 0x80 ;  /* 0x0000008088787836 */ /* 0x040fe20000000000 */
[----:B------:R-:W-:Y:S01]  /*24a0*/  IADD3.X R97, R99, UR11, RZ, P3, !PT ;  /* 0x0000000b63617c10 */ /* 0x000fe20009ffe4ff */
[----:B------:R-:W-:Y:S01]  /*24b0*/  VIADD R118, R136, 0xc0 ;  /* 0x000000c088767836 */ /* 0x000fe20000000000 */
[----:B------:R-:W-:Y:S01]  /*24c0*/  IADD3.X R9, R45, UR11, RZ, P1, !PT ;  /* 0x0000000b2d097c10 */ /* 0x000fe20008ffe4ff */
[----:B------:R-:W-:Y:S01]  /*24d0*/  IMAD.IADD R90, R151, 0x1, R21 ;  /* 0x00000001975a7824 */ /* 0x000fe200078e0215 */
[----:B------:R-:W-:Y:S01]  /*24e0*/  IADD3.X R99, R99, UR5, RZ, P2, !PT ;  /* 0x0000000563637c10 */ /* 0x000fe200097fe4ff */
[----:B------:R-:W-:Y:S01]  /*24f0*/  IMAD.IADD R94, R147, 0x1, R17 ;  /* 0x00000001935e7824 */ /* 0x000fe200078e0211 */
[----:B------:R-:W-:Y:S01]  /*2500*/  IADD3.X R45, R45, UR5, RZ, P0, !PT ;  /* 0x000000052d2d7c10 */ /* 0x000fe200087fe4ff */
[----:B------:R-:W-:Y:S01]  /*2510*/  IMAD.IADD R100, R143, 0x1, R7 ;  /* 0x000000018f647824 */ /* 0x000fe200078e0207 */
[----:B------:R-:W-:Y:S01]  /*2520*/  ULDC UR4, c[0x0][0x2e0] ;  /* 0x0000b80000047ab9 */ /* 0x000fe20000000800 */
[----:B------:R-:W-:Y:S01]  /*2530*/  ULDC.U8 UR30, c[0x0][0x3c3] ;  /* 0x0000f0c0001e7ab9 */ /* 0x000fe20000000000 */
[----:B------:R-:W-:Y:S01]  /*2540*/  ULDC UR29, c[0x0][0x2e0] ;  /* 0x0000b800001d7ab9 */ /* 0x000fe20000000800 */
[----:B------:R-:W-:Y:S01]  /*2550*/  ULDC UR5, c[0x0][0x2e0] ;  /* 0x0000b80000057ab9 */ /* 0x000fe20000000800 */
[----:B------:R-:W-:Y:S01]  /*2560*/  ULDC.64 UR10, c[0x0][0x248] ;  /* 0x00009200000a7ab9 */ /* 0x000fe20000000a00 */
[----:B------:R-:W-:Y:S01]  /*2570*/  ULDC.64 UR16, c[0x0][0x250] ;  /* 0x0000940000107ab9 */ /* 0x000fe20000000a00 */
[----:B------:R-:W-:-:S02]  /*2580*/  USHF.L.U32 UR28, UR28, 0x1, URZ ;  /* 0x000000011c1c7899 */ /* 0x000fc4000800063f */
[----:B------:R-:W-:Y:S02]  /*2590*/  USHF.L.U32 UR24, UR24, 0x1, URZ ;  /* 0x0000000118187899 */ /* 0x000fe4000800063f */
[----:B------:R-:W-:Y:S02]  /*25a0*/  USHF.L.U32 UR26, UR26, 0x1, URZ ;  /* 0x000000011a1a7899 */ /* 0x000fe4000800063f */
[----:B------:R-:W-:Y:S01]  /*25b0*/  UIADD3 UR38, UR33, UR31, URZ ;  /* 0x0000001f21267290 */ /* 0x000fe2000fffe03f */
[----:B------:R-:W-:Y:S01]  /*25c0*/  ULDC.64 UR12, c[0x0][0x230] ;  /* 0x00008c00000c7ab9 */ /* 0x000fe20000000a00 */
[----:B------:R-:W-:-:S10]  /*25d0*/  ULDC.64 UR14, c[0x0][0x238] ;  /* 0x00008e00000e7ab9 */ /* 0x000fd40000000a00 */
.L_x_1855:
[----:B------:R-:W-:Y:S02]  /*25e0*/  IMAD.SHL.U32 R13, R11, 0x100, RZ ;  /* 0x000001000b0d7824 */ /* 0x000fe400078e00ff */
[----:B--234-:R-:W-:Y:S02]  /*25f0*/  IMAD.MOV.U32 R16, RZ, RZ, R104 ;  /* 0x000000ffff107224 */ /* 0x01cfe400078e0068 */
[----:B------:R-:W-:Y:S02]  /*2600*/  VIADD R12, R13, 0xffffff00 ;  /* 0xffffff000d0c7836 */ /* 0x000fe40000000000 */
[----:B------:R-:W-:Y:S02]  /*2610*/  IMAD.MOV.U32 R17, RZ, RZ, R93 ;  /* 0x000000ffff117224 */ /* 0x000fe400078e005d */
[--C-:B------:R-:W-:Y:S02]  /*2620*/  IMAD.IADD R7, R57, 0x1, -R12.reuse ;  /* 0x0000000139077824 */ /* 0x100fe400078e0a0c */
[----:B------:R-:W-:Y:S03]  /*2630*/  IMAD.IADD R5, R77, 0x1, -R12 ;  /* 0x000000014d057824 */ /* 0x000fe600078e0a0c */
[-C--:B------:R-:W-:Y:S02]  /*2640*/  ISETP.GE.AND P0, PT, R60, R7.reuse, PT ;  /* 0x000000073c00720c */ /* 0x080fe40003f06270 */
[----:B------:R-:W-:Y:S02]  /*2650*/  ISETP.GE.AND P6, PT, R122, R7, PT ;  /* 0x000000077a00720c */ /* 0x000fe40003fc6270 */
[-C--:B------:R-:W-:Y:S02]  /*2660*/  ISETP.GE.AND P3, PT, R60, R5.reuse, !P0 ;  /* 0x000000053c00720c */ /* 0x080fe40004766270 */
[----:B------:R-:W-:Y:S02]  /*2670*/  ISETP.GE.AND P6, PT, R122, R5, !P6 ;  /* 0x000000057a00720c */ /* 0x000fe400077c6270 */
[CC--:B------:R-:W-:Y:S02]  /*2680*/  ISETP.GE.AND P5, PT, R121.reuse, R7.reuse, PT ;  /* 0x000000077900720c */ /* 0x0c0fe40003fa6270 */
[C---:B------:R-:W-:Y:S02]  /*2690*/  ISETP.GE.AND P4, PT, R120.reuse, R7, PT ;  /* 0x000000077800720c */ /* 0x040fe40003f86270 */
[-C--:B------:R-:W-:Y:S02]  /*26a0*/  ISETP.GE.AND P5, PT, R121, R5.reuse, !P5 ;  /* 0x000000057900720c */ /* 0x080fe40006fa6270 */
[----:B------:R-:W-:Y:S02]  /*26b0*/  P2R R152, PR, RZ, 0x8 ;  /* 0x00000008ff987803 */ /* 0x000fe40000000000 */
[----:B------:R-:W-:Y:S02]  /*26c0*/  ISETP.GE.AND P4, PT, R120, R5, !P4 ;  /* 0x000000057800720c */ /* 0x000fe40006786270 */
[C---:B------:R-:W-:Y:S02]  /*26d0*/  @P3 IADD3 R156, P2, R104.reuse, UR28, RZ ;  /* 0x0000001c689c3c10 */ /* 0x040fe4000ff5e0ff */
[----:B------:R-:W-:Y:S02]  /*26e0*/  @P6 IADD3 R32, P0, R104, UR24, RZ ;  /* 0x0000001868206c10 */ /* 0x000fe4000ff1e0ff */
[----:B------:R-:W-:Y:S02]  /*26f0*/  @P3 IADD3.X R157, R93, UR27, RZ, P2, !PT ;  /* 0x0000001b5d9d3c10 */ /* 0x000fe400097fe4ff */
[----:B------:R-:W-:Y:S02]  /*2700*/  ISETP.NE.AND P2, PT, R152, RZ, PT ;  /* 0x000000ff9800720c */ /* 0x000fe40003f45270 */
[-C--:B------:R-:W-:Y:S02]  /*2710*/  @P3 LEA R154, P1, R103, R82.reuse, 0x1 ;  /* 0x00000052679a3211 */ /* 0x080fe400078208ff */
[----:B------:R-:W-:Y:S02]  /*2720*/  ISETP.GE.AND P3, PT, R119, R7, PT ;  /* 0x000000077700720c */ /* 0x000fe40003f66270 */
[----:B------:R-:W-:Y:S02]  /*2730*/  @P6 IADD3.X R33, R93, UR34, RZ, P0, !PT ;  /* 0x000000225d216c10 */ /* 0x000fe400087fe4ff */
[C---:B------:R-:W-:Y:S02]  /*2740*/  @P5 IADD3 R28, P0, R104.reuse, UR22, RZ ;  /* 0x00000016681c5c10 */ /* 0x040fe4000ff1e0ff */
[----:B------:R-:W-:Y:S02]  /*2750*/  ISETP.GE.AND P3, PT, R119, R5, !P3 ;  /* 0x000000057700720c */ /* 0x000fe40005f66270 */
[----:B------:R-:W-:Y:S02]  /*2760*/  @P5 IADD3.X R29, R93, UR35, RZ, P0, !PT ;  /* 0x000000235d1d5c10 */ /* 0x000fe400087fe4ff */
[----:B------:R-:W-:Y:S02]  /*2770*/  @P4 IADD3 R24, P0, R104, UR26, RZ ;  /* 0x0000001a68184c10 */ /* 0x000fe4000ff1e0ff */
[----:B------:R-:W-:Y:S02]  /*2780*/  @P2 LEA.HI.X R155, R103, R83, R114, 0x1, P1 ;  /* 0x00000053679b2211 */ /* 0x000fe400008f0c72 */
[-C--:B------:R-:W-:Y:S02]  /*2790*/  @P6 IADD3 R54, P1, R89, R82.reuse, RZ ;  /* 0x0000005259366210 */ /* 0x080fe40007f3e0ff */
[----:B------:R-:W-:Y:S02]  /*27a0*/  @P4 IADD3.X R25, R93, UR25, RZ, P0, !PT ;  /* 0x000000195d194c10 */ /* 0x000fe400087fe4ff */
[----:B------:R-:W-:Y:S01]  /*27b0*/  ISETP.GE.AND P2, PT, R118, R7, PT ;  /* 0x000000077600720c */ /* 0x000fe20003f46270 */
[--C-:B------:R-:W-:Y:S01]  /*27c0*/  @P6 IMAD.X R55, R92, 0x1, R83.reuse, P1 ;  /* 0x000000015c376824 */ /* 0x100fe200008e0653 */
[----:B------:R-:W-:Y:S02]  /*27d0*/  @P4 IADD3 R50, P0, R91, R82, RZ ;  /* 0x000000525b324210 */ /* 0x000fe40007f1e0ff */
[----:B------:R-:W-:Y:S02]  /*27e0*/  ISETP.GE.AND P2, PT, R118, R5, !P2 ;  /* 0x000000057600720c */ /* 0x000fe40005746270 */
[----:B------:R-:W-:Y:S01]  /*27f0*/  @P5 IADD3 R52, P1, R82, R146, RZ ;  /* 0x0000009252345210 */ /* 0x000fe20007f3e0ff */
[--C-:B------:R-:W-:Y:S01]  /*2800*/  @P4 IMAD.X R51, R96, 0x1, R83.reuse, P0 ;  /* 0x0000000160334824 */ /* 0x100fe200000e0653 */
[----:B------:R-:W-:Y:S02]  /*2810*/  @P3 IADD3 R20, P0, R104, UR20, RZ ;  /* 0x0000001468143c10 */ /* 0x000fe4000ff1e0ff */
[----:B------:R-:W-:Y:S01]  /*2820*/  P2R R4, PR, RZ, 0x40 ;  /* 0x00000040ff047803 */ /* 0x000fe20000000000 */
[--C-:B------:R-:W-:Y:S01]  /*2830*/  @P5 IMAD.X R53, R94, 0x1, R83.reuse, P1 ;  /* 0x000000015e355824 */ /* 0x100fe200008e0653 */
[----:B------:R-:W-:Y:S02]  /*2840*/  @P3 IADD3.X R21, R93, UR36, RZ, P0, !PT ;  /* 0x000000245d153c10 */ /* 0x000fe400087fe4ff */
[----:B------:R-:W-:Y:S02]  /*2850*/  @P3 IADD3 R48, P0, R82, R144, RZ ;  /* 0x0000009052303210 */ /* 0x000fe40007f1e0ff */
[C---:B------:R-:W-:Y:S03]  /*2860*/  ISETP.GE.AND P1, PT, R117.reuse, R7, PT ;  /* 0x000000077500720c */ /* 0x040fe60003f26270 */
[--C-:B------:R-:W-:Y:S01]  /*2870*/  @P3 IMAD.X R49, R98, 0x1, R83.reuse, P0 ;  /* 0x0000000162313824 */ /* 0x100fe200000e0653 */
[----:B------:R-:W-:Y:S02]  /*2880*/  ISETP.GE.AND P1, PT, R117, R5, !P1 ;  /* 0x000000057500720c */ /* 0x000fe40004f26270 */
[----:B------:R-:W-:Y:S04]  /*2890*/  @P2 IADD3 R40, P0, R104, UR18, RZ ;  /* 0x0000001268282c10 */ /* 0x000fe8000ff1e0ff */
[C---:B------:R-:W-:Y:S02]  /*28a0*/  @P2 IADD3.X R41, R93.reuse, UR37, RZ, P0, !PT ;  /* 0x000000255d292c10 */ /* 0x040fe400087fe4ff */
[----:B------:R-:W-:Y:S05]  /*28b0*/  @P2 IADD3 R38, P0, R82, R142, RZ ;  /* 0x0000008e52262210 */ /* 0x000fea0007f1e0ff */
[--C-:B------:R-:W-:Y:S01]  /*28c0*/  @P2 IMAD.X R39, R100, 0x1, R83.reuse, P0 ;  /* 0x0000000164272824 */ /* 0x100fe200000e0653 */
[----:B------:R-:W-:Y:S04]  /*28d0*/  @P1 IADD3 R36, P0, R104, UR32, RZ ;  /* 0x0000002068241c10 */ /* 0x000fe8000ff1e0ff */
[----:B------:R-:W-:Y:S02]  /*28e0*/  @P1 IADD3.X R37, R93, UR38, RZ, P0, !PT ;  /* 0x000000265d251c10 */ /* 0x000fe400087fe4ff */
[----:B------:R-:W-:Y:S05]  /*28f0*/  @P1 IADD3 R2, P0, R82, R140, RZ ;  /* 0x0000008c52021210 */ /* 0x000fea0007f1e0ff */
[----:B------:R-:W-:Y:S01]  /*2900*/  @P1 IMAD.X R3, R102, 0x1, R83, P0 ;  /* 0x0000000166031824 */ /* 0x000fe200000e0653 */
[C---:B------:R-:W-:Y:S04]  /*2910*/  LEA R104, P0, R78.reuse, R16, 0x1 ;  /* 0x000000104e687211 */ /* 0x040fe800078008ff */
[----:B------:R-:W-:Y:S02]  /*2920*/  LEA.HI.X.SX32 R93, R78, R17, 0x1, P0 ;  /* 0x000000114e5d7211 */ /* 0x000fe400000f0eff */
[C---:B------:R-:W-:Y:S04]  /*2930*/  ISETP.GE.AND P0, PT, R136.reuse, R7, PT ;  /* 0x000000078800720c */ /* 0x040fe80003f06270 */
[----:B------:R-:W-:Y:S02]  /*2940*/  ISETP.GE.AND P6, PT, R136, R5, !P0 ;  /* 0x000000058800720c */ /* 0x000fe400047c6270 */
[----:B------:R-:W-:Y:S02]  /*2950*/  ISETP.NE.AND P0, PT, R152, RZ, PT ;  /* 0x000000ff9800720c */ /* 0x000fe40003f05270 */
[----:B------:R-:W-:Y:S09]  /*2960*/  P2R R0, PR, RZ, 0x40 ;  /* 0x00000040ff007803 */ /* 0x000ff20000000000 */
[----:B------:R-:W2:Y:S04]  /*2970*/  @P6 LDG.E.128 R16, desc[UR6][R16.64] ;  /* 0x0000000610106981 */ /* 0x000ea8000c1e1d00 */
[----:B--2---:R1:W-:Y:S01]  /*2980*/  @P6 STG.E.128 desc[UR6][R82.64], R16 ;  /* 0x0000001052006986 */ /* 0x0043e2000c101d06 */
[----:B------:R-:W-:Y:S03]  /*2990*/  ISETP.NE.AND P6, PT, R4, RZ, PT ;  /* 0x000000ff0400720c */ /* 0x000fe60003fc5270 */
[----:B------:R-:W2:Y:S04]  /*29a0*/  @P0 LDG.E.128 R4, desc[UR6][R156.64] ;  /* 0x000000069c040981 */ /* 0x000ea8000c1e1d00 */
[----:B--2---:R2:W-:Y:S01]  /*29b0*/  @P0 STG.E.128 desc[UR6][R154.64], R4 ;  /* 0x000000049a000986 */ /* 0x0045e2000c101d06 */
[----:B------:R-:W-:Y:S05]  /*29c0*/  ISETP.NE.AND P0, PT, RZ, UR4, PT ;  /* 0x00000004ff007c0c */ /* 0x000fea000bf05270 */
[----:B------:R-:W3:Y:S04]  /*29d0*/  @P6 LDG.E.128 R32, desc[UR6][R32.64] ;  /* 0x0000000620206981 */ /* 0x000ee8000c1e1d00 */
[----:B---3--:R3:W-:Y:S04]  /*29e0*/  @P6 STG.E.128 desc[UR6][R54.64], R32 ;  /* 0x0000002036006986 */ /* 0x0087e8000c101d06 */
[----:B------:R-:W4:Y:S04]  /*29f0*/  @P5 LDG.E.128 R28, desc[UR6][R28.64] ;  /* 0x000000061c1c5981 */ /* 0x000f28000c1e1d00 */
[----:B----4-:R3:W-:Y:S04]  /*2a00*/  @P5 STG.E.128 desc[UR6][R52.64], R28 ;  /* 0x0000001c34005986 */ /* 0x0107e8000c101d06 */
[----:B------:R-:W4:Y:S04]  /*2a10*/  @P4 LDG.E.128 R24, desc[UR6][R24.64] ;  /* 0x0000000618184981 */ /* 0x000f28000c1e1d00 */
[----:B----4-:R3:W-:Y:S04]  /*2a20*/  @P4 STG.E.128 desc[UR6][R50.64], R24 ;  /* 0x0000001832004986 */ /* 0x0107e8000c101d06 */
[----:B------:R-:W4:Y:S04]  /*2a30*/  @P3 LDG.E.128 R20, desc[UR6][R20.64] ;  /* 0x0000000614143981 */ /* 0x000f28000c1e1d00 */
[----:B----4-:R3:W-:Y:S04]  /*2a40*/  @P3 STG.E.128 desc[UR6][R48.64], R20 ;  /* 0x0000001430003986 */ /* 0x0107e8000c101d06 */
[----:B-1----:R-:W4:Y:S04]  /*2a50*/  @P2 LDG.E.128 R16, desc[UR6][R40.64] ;  /* 0x0000000628102981 */ /* 0x002f28000c1e1d00 */
[----:B----4-:R3:W-:Y:S04]  /*2a60*/  @P2 STG.E.128 desc[UR6][R38.64], R16 ;  /* 0x0000001026002986 */ /* 0x0107e8000c101d06 */
[----:B--2---:R-:W2:Y:S04]  /*2a70*/  @P1 LDG.E.128 R4, desc[UR6][R36.64] ;  /* 0x0000000624041981 */ /* 0x004ea8000c1e1d00 */
[----:B--2---:R3:W-:Y:S01]  /*2a80*/  @P1 STG.E.128 desc[UR6][R2.64], R4 ;  /* 0x0000000402001986 */ /* 0x0047e2000c101d06 */
[----:B------:R-:W-:Y:S05]  /*2a90*/  @!P0 BRA `(.L_x_1802) ;  /* 0x0000005400548947 */ /* 0x000fea0003800000 */
[----:B------:R-:W-:Y:S11]  /*2aa0*/  ISETP.NE.AND P0, PT, RZ, UR30, PT ;  /* 0x0000001eff007c0c */ /* 0x000ff6000bf05270 */
[----:B------:R-:W-:Y:S02]  /*2ab0*/  @!UPT UIADD3 URZ, URZ, URZ, URZ ;  /* 0x0000003f3f3ff290 */ /* 0x000fe4000fffe03f */
[----:B------:R-:W-:Y:S05]  /*2ac0*/  @!P0 BRA `(.L_x_1803) ;  /* 0x0000002000488947 */ /* 0x000fea0003800000 */
[----:B---3--:R-:W1:Y:S01]  /*2ad0*/  LDC R35, c[0x0][0x2e0] ;  /* 0x0000b800ff237b82 */ /* 0x008e620000000800 */
[----:B------:R-:W-:Y:S01]  /*2ae0*/  ISETP.NE.AND P0, PT, R0, RZ, PT ;  /* 0x000000ff0000720c */ /* 0x000fe20003f05270 */
[----:B------:R-:W-:Y:S01]  /*2af0*/  BSSY B0, `(.L_x_1804) ;  /* 0x0000039000007945 */ /* 0x000fe20003800000 */
[----:B-1----:R-:W-:Y:S11]  /*2b00*/  LEA R35, -R35, RZ, 0x7 ;  /* 0x000000ff23237211 */ /* 0x002ff600078e39ff */
[----:B------:R-:W-:Y:S05]  /*2b10*/  @!P0 BRA `(.L_x_1805) ;  /* 0x0000000000d88947 */ /* 0x000fea0003800000 */
[----:B------:R-:W-:Y:S02]  /*2b20*/  ISETP.GE.AND P0, PT, R14, UR4, PT ;  /* 0x000000040e007c0c */ /* 0x000fe4000bf06270 */
[----:B------:R-:W-:Y:S02]  /*2b30*/  MOV R107, R95 ;  /* 0x0000005f006b7202 */ /* 0x000fe40000000f00 */
[----:B------:R-:W-:Y:S03]  /*2b40*/  MOV R81, R79 ;  /* 0x0000004f00517202 */ /* 0x000fe60000000f00 */
[----:B------:R-:W2:Y:S06]  /*2b50*/  LDG.E.128 R16, desc[UR6][R106.64] ;  /* 0x000000066a107981 */ /* 0x000eac000c1e1d00 */
[----:B------:R-:W-:Y:S02]  /*2b60*/  @!P0 MOV R8, R10 ;  /* 0x0000000a00088202 */ /* 0x000fe40000000f00 */
[----:B------:R-:W-:Y:S02]  /*2b70*/  @!P0 MOV R30, R44 ;  /* 0x0000002c001e8202 */ /* 0x000fe40000000f00 */
[----:B------:R-:W-:Y:S01]  /*2b80*/  @!P0 MOV R31, R45 ;  /* 0x0000002d001f8202 */ /* 0x000fe20000000f00 */
[----:B------:R-:W3:Y:S06]  /*2b90*/  @!P0 LDG.E.64 R6, desc[UR6][R8.64] ;  /* 0x0000000608068981 */ /* 0x000eec000c1e1b00 */
[----:B------:R-:W4:Y:S01]  /*2ba0*/  @!P0 LDG.E.64 R26, desc[UR6][R30.64] ;  /* 0x000000061e1a8981 */ /* 0x000f22000c1e1b00 */
[--C-:B---3--:R-:W-:Y:S01]  /*2bb0*/  @!P0 HADD2.F32 R22, -RZ, R6.reuse.H0_H0 ;  /* 0x20000006ff168230 */ /* 0x108fe20000004100 */
[----:B--2---:R-:W-:Y:S01]  /*2bc0*/  @!P0 MOV R5, R16 ;  /* 0x0000001000058202 */ /* 0x004fe20000000f00 */
[----:B------:R-:W-:Y:S01]  /*2bd0*/  @!P0 HADD2.F32 R20, -RZ, R6.H1_H1 ;  /* 0x30000006ff148230 */ /* 0x000fe20000004100 */
[----:B------:R-:W-:Y:S02]  /*2be0*/  @!P0 MOV R8, R18 ;  /* 0x0000001200088202 */ /* 0x000fe40000000f00 */
[----:B------:R-:W-:Y:S01]  /*2bf0*/  @!P0 MOV R6, R19 ;  /* 0x0000001300068202 */ /* 0x000fe20000000f00 */
[--C-:B------:R-:W-:Y:S02]  /*2c00*/  @!P0 HADD2.F32 R23, -RZ, R5.reuse.H1_H1 ;  /* 0x30000005ff178230 */ /* 0x100fe40000004100 */
[----:B------:R-:W-:Y:S02]  /*2c10*/  @!P0 HADD2.F32 R21, -RZ, R5.H0_H0 ;  /* 0x20000005ff158230 */ /* 0x000fe40000004100 */
[----:B----4-:R-:W-:Y:S02]  /*2c20*/  @!P0 HADD2.F32 R24, -RZ, R26.H0_H0 ;  /* 0x2000001aff188230 */ /* 0x010fe40000004100 */
[-C--:B------:R-:W-:Y:S01]  /*2c30*/  @!P0 FMUL.FTZ R33, R23, R22.reuse ;  /* 0x0000001617218220 */ /* 0x080fe20000410000 */
[--C-:B------:R-:W-:Y:S02]  /*2c40*/  @!P0 HADD2.F32 R25, -RZ, R27.reuse.H0_H0 ;  /* 0x2000001bff198230 */ /* 0x100fe40000004100 */
[C---:B------:R-:W-:Y:S01]  /*2c50*/  @!P0 FMUL.FTZ R0, R21.reuse, R22 ;  /* 0x0000001615008220 */ /* 0x040fe20000410000 */
[----:B------:R-:W-:Y:S01]  /*2c60*/  @!P0 HADD2.F32 R29, -RZ, R27.H1_H1 ;  /* 0x3000001bff1d8230 */ /* 0x000fe20000004100 */
[----:B------:R-:W-:Y:S01]  /*2c70*/  @!P0 MOV R22, R17 ;  /* 0x0000001100168202 */ /* 0x000fe20000000f00 */
[--C-:B------:R-:W-:Y:S02]  /*2c80*/  @!P0 HADD2.F32 R5, -RZ, R7.reuse.H0_H0 ;  /* 0x20000007ff058230 */ /* 0x100fe40000004100 */
[-C--:B------:R-:W-:Y:S01]  /*2c90*/  @!P0 FFMA.FTZ R33, R21, R24.reuse, -R33 ;  /* 0x0000001815218223 */ /* 0x080fe20000010821 */
[----:B------:R-:W-:Y:S01]  /*2ca0*/  @!P0 FFMA.FTZ R0, R23, R24, R0 ;  /* 0x0000001817008223 */ /* 0x000fe20000010000 */
[----:B------:R-:W-:Y:S02]  /*2cb0*/  @!P0 HADD2.F32 R24, -RZ, R8.H1_H1 ;  /* 0x30000008ff188230 */ /* 0x000fe40000004100 */
[----:B------:R-:W-:Y:S02]  /*2cc0*/  @!P0 HADD2.F32 R21, -RZ, R22.H0_H0 ;  /* 0x20000016ff158230 */ /* 0x000fe40000004100 */
[----:B------:R-:W-:Y:S01]  /*2cd0*/  @!P0 F2FP.F16.F32.PACK_AB R33, R0, R33 ;  /* 0x000000210021823e */ /* 0x000fe200000000ff */
[----:B------:R-:W-:Y:S02]  /*2ce0*/  @!P0 HADD2.F32 R8, -RZ, R8.H0_H0 ;  /* 0x20000008ff088230 */ /* 0x000fe40000004100 */
[----:B------:R-:W-:Y:S01]  /*2cf0*/  @!P0 FMUL.FTZ R28, R24, R5 ;  /* 0x00000005181c8220 */ /* 0x000fe20000410000 */
[----:B------:R-:W-:Y:S01]  /*2d00*/  @!P0 HADD2.F32 R27, -RZ, R6.H1_H1 ;  /* 0x30000006ff1b8230 */ /* 0x000fe20000004100 */
[----:B------:R-:W-:Y:S01]  /*2d10*/  @!P0 MOV R16, R33 ;  /* 0x0000002100108202 */ /* 0x000fe20000000f00 */
[----:B------:R-:W-:Y:S02]  /*2d20*/  @!P0 HADD2.F32 R23, -RZ, R22.H1_H1 ;  /* 0x30000016ff178230 */ /* 0x000fe40000004100 */
[-C--:B------:R-:W-:Y:S01]  /*2d30*/  @!P0 FMUL.FTZ R2, R21, R20.reuse ;  /* 0x0000001415028220 */ /* 0x080fe20000410000 */
[----:B------:R-:W-:Y:S02]  /*2d40*/  @!P0 HADD2.F32 R6, -RZ, R6.H0_H0 ;  /* 0x20000006ff068230 */ /* 0x000fe40000004100 */
[C---:B------:R-:W-:Y:S01]  /*2d50*/  @!P0 FMUL.FTZ R3, R8.reuse, R5 ;  /* 0x0000000508038220 */ /* 0x040fe20000410000 */
[----:B------:R-:W-:Y:S02]  /*2d60*/  @!P0 HADD2.F32 R7, -RZ, R7.H1_H1 ;  /* 0x30000007ff078230 */ /* 0x000fe40000004100 */
[----:B------:R-:W-:Y:S01]  /*2d70*/  @!P0 FMUL.FTZ R37, R23, R20 ;  /* 0x0000001417258220 */ /* 0x000fe20000410000 */
[----:B------:R-:W-:Y:S02]  /*2d80*/  @!P0 HADD2.F32 R26, -RZ, R26.H1_H1 ;  /* 0x3000001aff1a8230 */ /* 0x000fe40000004100 */
[----:B------:R-:W-:Y:S01]  /*2d90*/  @!P0 FFMA.FTZ R28, R8, R25, -R28 ;  /* 0x00000019081c8223 */ /* 0x000fe2000001081c */
[-C--:B------:R-:W-:Y:S01]  /*2da0*/  @!P0 FMUL.FTZ R39, R27, R7.reuse ;  /* 0x000000071b278220 */ /* 0x080fe20000410000 */
[----:B------:R-:W-:Y:S01]  /*2db0*/  @!P0 FMUL.FTZ R4, R6, R7 ;  /* 0x0000000706048220 */ /* 0x000fe20000410000 */
[-C--:B------:R-:W-:Y:S01]  /*2dc0*/  @!P0 FFMA.FTZ R2, R23, R26.reuse, R2 ;  /* 0x0000001a17028223 */ /* 0x080fe20000010002 */
[----:B------:R-:W-:Y:S01]  /*2dd0*/  @!P0 FFMA.FTZ R3, R24, R25, R3 ;  /* 0x0000001918038223 */ /* 0x000fe20000010003 */
[----:B------:R-:W-:Y:S01]  /*2de0*/  @!P0 FFMA.FTZ R37, R21, R26, -R37 ;  /* 0x0000001a15258223 */ /* 0x000fe20000010825 */
[-C--:B------:R-:W-:Y:S01]  /*2df0*/  @!P0 FFMA.FTZ R39, R6, R29.reuse, -R39 ;  /* 0x0000001d06278223 */ /* 0x080fe20000010827 */
[----:B------:R-:W-:Y:S02]  /*2e00*/  @!P0 FFMA.FTZ R4, R27, R29, R4 ;  /* 0x0000001d1b048223 */ /* 0x000fe40000010004 */
[----:B------:R-:W-:Y:S02]  /*2e10*/  @!P0 F2FP.F16.F32.PACK_AB R28, R3, R28 ;  /* 0x0000001c031c823e */ /* 0x000fe400000000ff */
[----:B------:R-:W-:Y:S02]  /*2e20*/  @!P0 F2FP.F16.F32.PACK_AB R32, R2, R37 ;  /* 0x000000250220823e */ /* 0x000fe400000000ff */
[----:B------:R-:W-:Y:S02]  /*2e30*/  @!P0 F2FP.F16.F32.PACK_AB R39, R4, R39 ;  /* 0x000000270427823e */ /* 0x000fe400000000ff */
[----:B------:R-:W-:Y:S02]  /*2e40*/  @!P0 MOV R17, R32 ;  /* 0x0000002000118202 */ /* 0x000fe40000000f00 */
[----:B------:R-:W-:Y:S02]  /*2e50*/  @!P0 MOV R18, R28 ;  /* 0x0000001c00128202 */ /* 0x000fe40000000f00 */
[----:B------:R-:W-:Y:S05]  /*2e60*/  @!P0 MOV R19, R39 ;  /* 0x0000002700138202 */ /* 0x000fea0000000f00 */
[----:B------:R1:W-:Y:S02]  /*2e70*/  STG.E.128 desc[UR6][R80.64], R16 ;  /* 0x0000001050007986 */ /* 0x0003e4000c101d06 */
.L_x_1805:
[----:B------:R-:W-:Y:S05]  /*2e80*/  BSYNC B0 ;  /* 0x0000000000007941 */ /* 0x000fea0003800000 */
.L_x_1804:
[----:B------:R-:W-:Y:S01]  /*2e90*/  ISETP.NE.AND P0, PT, R152, RZ, PT ;  /* 0x000000ff9800720c */ /* 0x000fe20003f05270 */
[----:B------:R-:W-:Y:S11]  /*2ea0*/  BSSY B0, `(.L_x_1806) ;  /* 0x0000041000007945 */ /* 0x000ff60003800000 */
[----:B------:R-:W-:Y:S01]  /*2eb0*/  @!UPT UIADD3 URZ, URZ, URZ, URZ ;  /* 0x0000003f3f3ff290 */ /* 0x000fe2000fffe03f */
[----:B------:R-:W-:Y:S05]  /*2ec0*/  @!P0 BRA `(.L_x_1807) ;  /* 0x0000000000f88947 */ /* 0x000fea0003800000 */
[C---:B------:R-:W-:Y:S02]  /*2ed0*/  LEA R38, P0, R105.reuse, R106, 0x1 ;  /* 0x0000006a69267211 */ /* 0x040fe400078008ff */
[----:B------:R-:W-:Y:S02]  /*2ee0*/  P2R R32, PR, RZ, 0x2 ;  /* 0x00000002ff207803 */ /* 0x000fe40000000000 */
[----:B------:R-:W-:Y:S02]  /*2ef0*/  LEA.HI.X R39, R105, R95, R116, 0x1, P0 ;  /* 0x0000005f69277211 */ /* 0x000fe400000f0c74 */
[C---:B------:R-:W-:Y:S03]  /*2f00*/  LEA R36, P0, R101.reuse, R80, 0x1 ;  /* 0x0000005065247211 */ /* 0x040fe600078008ff */
[----:B-1----:R-:W2:Y:S01]  /*2f10*/  LDG.E.128 R16, desc[UR6][R38.64] ;  /* 0x0000000626107981 */ /* 0x002ea2000c1e1d00 */
[----:B------:R-:W-:Y:S02]  /*2f20*/  LEA.HI.X R37, R101, R79, R112, 0x1, P0 ;  /* 0x0000004f65257211 */ /* 0x000fe400000f0c70 */
[----:B------:R-:W-:Y:S11]  /*2f30*/  ISETP.GE.AND P0, PT, R14, UR4, PT ;  /* 0x000000040e007c0c */ /* 0x000ff6000bf06270 */
[----:B------:R-:W-:Y:S02]  /*2f40*/  @!UPT UIADD3 URZ, URZ, URZ, URZ ;  /* 0x0000003f3f3ff290 */ /* 0x000fe4000fffe03f */
[C---:B------:R-:W-:Y:S02]  /*2f50*/  @!P0 SHF.L.U32 R33, R74.reuse, 0x1, RZ ;  /* 0x000000014a218819 */ /* 0x040fe400000006ff */
[----:B------:R-:W-:Y:S02]  /*2f60*/  @!P0 SHF.L.U64.HI R26, R74, 0x1, R73 ;  /* 0x000000014a1a8819 */ /* 0x000fe40000010249 */
[C---:B------:R-:W-:Y:S04]  /*2f70*/  @!P0 IADD3 R30, P1, R33.reuse, R44, RZ ;  /* 0x0000002c211e8210 */ /* 0x040fe80007f3e0ff */
[C---:B------:R-:W-:Y:S02]  /*2f80*/  @!P0 IADD3.X R31, R26.reuse, R45, RZ, P1, !PT ;  /* 0x0000002d1a1f8210 */ /* 0x040fe40000ffe4ff */
[----:B------:R-:W-:Y:S03]  /*2f90*/  @!P0 IADD3 R6, P1, R33, R10, RZ ;  /* 0x0000000a21068210 */ /* 0x000fe60007f3e0ff */
[----:B------:R-:W3:Y:S01]  /*2fa0*/  @!P0 LDG.E.64 R28, desc[UR6][R30.64] ;  /* 0x000000061e1c8981 */ /* 0x000ee2000c1e1b00 */
[----:B------:R-:W-:Y:S02]  /*2fb0*/  @!P0 IADD3.X R7, R26, R9, RZ, P1, !PT ;  /* 0x000000091a078210 */ /* 0x000fe40000ffe4ff */
[----:B------:R-:W-:Y:S04]  /*2fc0*/  ISETP.NE.AND P1, PT, R32, RZ, PT ;  /* 0x000000ff2000720c */ /* 0x000fe80003f25270 */
[----:B------:R-:W4:Y:S01]  /*2fd0*/  @!P0 LDG.E.64 R6, desc[UR6][R6.64] ;  /* 0x0000000606068981 */ /* 0x000f22000c1e1b00 */
[--C-:B---3--:R-:W-:Y:S01]  /*2fe0*/  @!P0 HADD2.F32 R25, -RZ, R28.reuse.H0_H0 ;  /* 0x2000001cff198230 */ /* 0x108fe20000004100 */
[----:B--2---:R-:W-:Y:S01]  /*2ff0*/  @!P0 MOV R5, R16 ;  /* 0x0000001000058202 */ /* 0x004fe20000000f00 */
[----:B------:R-:W-:Y:S02]  /*3000*/  @!P0 HADD2.F32 R22, -RZ, R28.H1_H1 ;  /* 0x3000001cff168230 */ /* 0x000fe40000004100 */
[----:B------:R-:W-:Y:S02]  /*3010*/  @!P0 HADD2.F32 R27, -RZ, R29.H0_H0 ;  /* 0x2000001dff1b8230 */ /* 0x000fe40000004100 */
[--C-:B------:R-:W-:Y:S02]  /*3020*/  @!P0 HADD2.F32 R23, -RZ, R5.reuse.H1_H1 ;  /* 0x30000005ff178230 */ /* 0x100fe40000004100 */
[--C-:B----4-:R-:W-:Y:S02]  /*3030*/  @!P0 HADD2.F32 R21, -RZ, R6.reuse.H0_H0 ;  /* 0x20000006ff158230 */ /* 0x110fe40000004100 */
[----:B------:R-:W-:Y:S02]  /*3040*/  @!P0 HADD2.F32 R20, -RZ, R5.H0_H0 ;  /* 0x20000005ff148230 */ /* 0x000fe40000004100 */
[----:B------:R-:W-:Y:S01]  /*3050*/  @!P0 HADD2.F32 R8, -RZ, R6.H1_H1 ;  /* 0x30000006ff088230 */ /* 0x000fe20000004100 */
[----:B------:R-:W-:Y:S01]  /*3060*/  @!P0 MOV R6, R19 ;  /* 0x0000001300068202 */ /* 0x000fe20000000f00 */
[CC--:B------:R-:W-:Y:S01]  /*3070*/  @!P0 FMUL.FTZ R33, R23.reuse, R21.reuse ;  /* 0x0000001517218220 */ /* 0x0c0fe20000410000 */
[C---:B------:R-:W-:Y:S01]  /*3080*/  @!P0 FMUL.FTZ R0, R20.reuse, R21 ;  /* 0x0000001514008220 */ /* 0x040fe20000410000 */
[----:B------:R-:W-:Y:S01]  /*3090*/  @!P0 MOV R21, R17 ;  /* 0x0000001100158202 */ /* 0x000fe20000000f00 */
[----:B------:R-:W-:Y:S02]  /*30a0*/  @!P0 HADD2.F32 R5, -RZ, R7.H0_H0 ;  /* 0x20000007ff058230 */ /* 0x000fe40000004100 */
[-C--:B------:R-:W-:Y:S01]  /*30b0*/  @!P0 FFMA.FTZ R33, R20, R25.reuse, -R33 ;  /* 0x0000001914218223 */ /* 0x080fe20000010821 */
[----:B------:R-:W-:Y:S01]  /*30c0*/  @!P0 MOV R20, R18 ;  /* 0x0000001200148202 */ /* 0x000fe20000000f00 */
[----:B------:R-:W-:Y:S01]  /*30d0*/  @!P0 FFMA.FTZ R0, R23, R25, R0 ;  /* 0x0000001917008223 */ /* 0x000fe20000010000 */
[--C-:B------:R-:W-:Y:S02]  /*30e0*/  @!P0 HADD2.F32 R23, -RZ, R21.reuse.H1_H1 ;  /* 0x30000015ff178230 */ /* 0x100fe40000004100 */
[----:B------:R-:W-:Y:S02]  /*30f0*/  @!P0 HADD2.F32 R21, -RZ, R21.H0_H0 ;  /* 0x20000015ff158230 */ /* 0x000fe40000004100 */
[----:B------:R-:W-:Y:S01]  /*3100*/  @!P0 F2FP.F16.F32.PACK_AB R33, R0, R33 ;  /* 0x000000210021823e */ /* 0x000fe200000000ff */
[--C-:B------:R-:W-:Y:S02]  /*3110*/  @!P0 HADD2.F32 R24, -RZ, R20.reuse.H1_H1 ;  /* 0x30000014ff188230 */ /* 0x100fe40000004100 */
[-C--:B------:R-:W-:Y:S01]  /*3120*/  @!P0 FMUL.FTZ R39, R23, R8.reuse ;  /* 0x0000000817278220 */ /* 0x080fe20000410000 */
[----:B------:R-:W-:Y:S01]  /*3130*/  @!P0 HADD2.F32 R20, -RZ, R20.H0_H0 ;  /* 0x20000014ff148230 */ /* 0x000fe20000004100 */
[----:B------:R-:W-:Y:S01]  /*3140*/  @!P0 MOV R16, R33 ;  /* 0x0000002100108202 */ /* 0x000fe20000000f00 */
[--C-:B------:R-:W-:Y:S02]  /*3150*/  @!P0 HADD2.F32 R25, -RZ, R6.reuse.H1_H1 ;  /* 0x30000006ff198230 */ /* 0x100fe40000004100 */
[----:B------:R-:W-:Y:S01]  /*3160*/  @!P0 FMUL.FTZ R2, R21, R8 ;  /* 0x0000000815028220 */ /* 0x000fe20000410000 */
[----:B------:R-:W-:Y:S02]  /*3170*/  @!P0 HADD2.F32 R6, -RZ, R6.H0_H0 ;  /* 0x20000006ff068230 */ /* 0x000fe40000004100 */
[-C--:B------:R-:W-:Y:S01]  /*3180*/  @!P0 FMUL.FTZ R3, R20, R5.reuse ;  /* 0x0000000514038220 */ /* 0x080fe20000410000 */
[----:B------:R-:W-:Y:S02]  /*3190*/  @!P0 HADD2.F32 R7, -RZ, R7.H1_H1 ;  /* 0x30000007ff078230 */ /* 0x000fe40000004100 */
[C---:B------:R-:W-:Y:S01]  /*31a0*/  @!P0 FMUL.FTZ R26, R24.reuse, R5 ;  /* 0x00000005181a8220 */ /* 0x040fe20000410000 */
[----:B------:R-:W-:Y:S02]  /*31b0*/  @!P0 HADD2.F32 R29, -RZ, R29.H1_H1 ;  /* 0x3000001dff1d8230 */ /* 0x000fe40000004100 */
[-C--:B------:R-:W-:Y:S01]  /*31c0*/  @!P0 FFMA.FTZ R2, R23, R22.reuse, R2 ;  /* 0x0000001617028223 */ /* 0x080fe20000010002 */
[----:B------:R-:W-:Y:S01]  /*31d0*/  @!P0 FFMA.FTZ R3, R24, R27, R3 ;  /* 0x0000001b18038223 */ /* 0x000fe20000010003 */
[-C--:B------:R-:W-:Y:S01]  /*31e0*/  @!P0 FMUL.FTZ R41, R25, R7.reuse ;  /* 0x0000000719298220 */ /* 0x080fe20000410000 */
[----:B------:R-:W-:Y:S01]  /*31f0*/  @!P0 FMUL.FTZ R4, R6, R7 ;  /* 0x0000000706048220 */ /* 0x000fe20000410000 */
[----:B------:R-:W-:Y:S01]  /*3200*/  @!P0 FFMA.FTZ R39, R21, R22, -R39 ;  /* 0x0000001615278223 */ /* 0x000fe20000010827 */
        /* <DEDUP_REMOVED lines=10> */
.L_x_1807:
[----:B------:R-:W-:Y:S05]  /*32b0*/  BSYNC B0 ;  /* 0x0000000000007941 */ /* 0x000fea0003800000 */
.L_x_1806:
[----:B------:R-:W-:Y:S04]  /*32c0*/  BSSY B0, `(.L_x_1808) ;  /* 0x000003d000007945 */ /* 0x000fe80003800000 */
[----:B------:R-:W-:Y:S05]  /*32d0*/  @!P6 BRA `(.L_x_1809) ;  /* 0x0000000000ece947 */ /* 0x000fea0003800000 */
[----:B------:R-:W-:Y:S02]  /*32e0*/  ISETP.GE.AND P0, PT, R14, UR4, PT ;  /* 0x000000040e007c0c */ /* 0x000fe4000bf06270 */
[C---:B--2---:R-:W-:Y:S04]  /*32f0*/  LEA R36, P6, R85.reuse, R106, 0x1 ;  /* 0x0000006a55247211 */ /* 0x044fe800078c08ff */
[----:B------:R-:W-:Y:S05]  /*3300*/  LEA.HI.X R37, R85, R95, R84, 0x1, P6 ;  /* 0x0000005f55257211 */ /* 0x000fea00030f0c54 */
[----:B-1----:R1:W2:Y:S02]  /*3310*/  LDG.E.128 R16, desc[UR6][R36.64] ;  /* 0x0000000624107981 */ /* 0x0022a4000c1e1d00 */
[C---:B------:R-:W-:Y:S02]  /*3320*/  @!P0 SHF.L.U32 R33, R72.reuse, 0x1, RZ ;  /* 0x0000000148218819 */ /* 0x040fe400000006ff */
[----:B------:R-:W-:Y:S02]  /*3330*/  @!P0 SHF.L.U64.HI R26, R72, 0x1, R71 ;  /* 0x00000001481a8819 */ /* 0x000fe40000010247 */
[C---:B------:R-:W-:Y:S04]  /*3340*/  @!P0 IADD3 R30, P6, R33.reuse, R44, RZ ;  /* 0x0000002c211e8210 */ /* 0x040fe80007fde0ff */
[C---:B------:R-:W-:Y:S02]  /*3350*/  @!P0 IADD3.X R31, R26.reuse, R45, RZ, P6, !PT ;  /* 0x0000002d1a1f8210 */ /* 0x040fe400037fe4ff */
[----:B------:R-:W-:Y:S03]  /*3360*/  @!P0 IADD3 R6, P6, R33, R10, RZ ;  /* 0x0000000a21068210 */ /* 0x000fe60007fde0ff */
[----:B------:R-:W3:Y:S01]  /*3370*/  @!P0 LDG.E.64 R28, desc[UR6][R30.64] ;  /* 0x000000061e1c8981 */ /* 0x000ee2000c1e1b00 */
[----:B------:R-:W-:Y:S06]  /*3380*/  @!P0 IADD3.X R7, R26, R9, RZ, P6, !PT ;  /* 0x000000091a078210 */ /* 0x000fec00037fe4ff */
[----:B------:R-:W4:Y:S01]  /*3390*/  @!P0 LDG.E.64 R6, desc[UR6][R6.64] ;  /* 0x0000000606068981 */ /* 0x000f22000c1e1b00 */
[----:B-1----:R-:W-:Y:S01]  /*33a0*/  LEA R36, P6, R148, R80, 0x1 ;  /* 0x0000005094247211 */ /* 0x002fe200078c08ff */
        /* <DEDUP_REMOVED lines=46> */
.L_x_1809:
[----:B------:R-:W-:Y:S05]  /*3690*/  BSYNC B0 ;  /* 0x0000000000007941 */ /* 0x000fea0003800000 */
.L_x_1808:
[----:B------:R-:W-:Y:S04]  /*36a0*/  BSSY B0, `(.L_x_1810) ;  /* 0x0000043000007945 */ /* 0x000fe80003800000 */
[----:B------:R-:W-:Y:S05]  /*36b0*/  @!P5 BRA `(.L_x_1811) ;  /* 0x000000040004d947 */ /* 0x000fea0003800000 */
[----:B------:R-:W-:Y:S01]  /*36c0*/  ISETP.GE.AND P0, PT, R14, UR4, PT ;  /* 0x000000040e007c0c */ /* 0x000fe2000bf06270 */
[----:B--23--:R-:W2:Y:S01]  /*36d0*/  LDC.64 R36, c[0x0][0x338] ;  /* 0x0000ce00ff247b82 */ /* 0x00cea20000000a00 */
[----:B------:R-:W-:Y:S02]  /*36e0*/  MOV R107, R95 ;  /* 0x0000005f006b7202 */ /* 0x000fe40000000f00 */
[----:B-1----:R-:W-:Y:S09]  /*36f0*/  MOV R81, R79 ;  /* 0x0000004f00517202 */ /* 0x002ff20000000f00 */
[C---:B------:R-:W-:Y:S02]  /*3700*/  @!P0 SHF.L.U32 R39, R70.reuse, 0x1, RZ ;  /* 0x0000000146278819 */ /* 0x040fe400000006ff */
[----:B------:R-:W-:Y:S02]  /*3710*/  @!P0 SHF.L.U64.HI R28, R70, 0x1, R69 ;  /* 0x00000001461c8819 */ /* 0x000fe40000010245 */
[C---:B------:R-:W-:Y:S02]  /*3720*/  @!P0 IADD3 R32, P6, R39.reuse, R44, RZ ;  /* 0x0000002c27208210 */ /* 0x040fe40007fde0ff */
[----:B------:R-:W-:Y:S02]  /*3730*/  @!P0 IADD3 R22, P5, R39, R10, RZ ;  /* 0x0000000a27168210 */ /* 0x000fe40007fbe0ff */
[C---:B------:R-:W-:Y:S02]  /*3740*/  @!P0 IADD3.X R33, R28.reuse, R45, RZ, P6, !PT ;  /* 0x0000002d1c218210 */ /* 0x040fe400037fe4ff */
[----:B------:R-:W-:Y:S01]  /*3750*/  @!P0 IADD3.X R23, R28, R9, RZ, P5, !PT ;  /* 0x000000091c178210 */ /* 0x000fe20002ffe4ff */
[----:B--2---:R-:W-:Y:S02]  /*3760*/  IMAD.WIDE.U32 R40, R36, 0xc0, R106 ;  /* 0x000000c024287825 */ /* 0x004fe400078e006a */
[----:B------:R-:W2:Y:S02]  /*3770*/  @!P0 LDG.E.64 R24, desc[UR6][R32.64] ;  /* 0x0000000620188981 */ /* 0x000ea4000c1e1b00 */
[----:B------:R-:W-:Y:S04]  /*3780*/  IMAD R37, R37, 0xc0, RZ ;  /* 0x000000c025257824 */ /* 0x000fe800078e02ff */
[----:B------:R-:W3:Y:S01]  /*3790*/  @!P0 LDG.E.64 R6, desc[UR6][R22.64] ;  /* 0x0000000616068981 */ /* 0x000ee2000c1e1b00 */
[----:B------:R-:W-:Y:S02]  /*37a0*/  IADD3 R41, R41, R37, RZ ;  /* 0x0000002529297210 */ /* 0x000fe40007ffe0ff */
[----:B------:R-:W1:Y:S03]  /*37b0*/  LDC.64 R36, c[0x0][0x248] ;  /* 0x00009200ff247b82 */ /* 0x000e660000000a00 */
[----:B------:R-:W4:Y:S01]  /*37c0*/  LDG.E.128 R16, desc[UR6][R40.64] ;  /* 0x0000000628107981 */ /* 0x000f22000c1e1d00 */
[----:B-1----:R-:W-:Y:S04]  /*37d0*/  IMAD.WIDE.U32 R48, R36, 0xc0, R80 ;  /* 0x000000c024307825 */ /* 0x002fe800078e0050 */
[----:B------:R-:W-:Y:S05]  /*37e0*/  IMAD R37, R37, 0xc0, RZ ;  /* 0x000000c025257824 */ /* 0x000fea00078e02ff */
[----:B------:R-:W-:Y:S01]  /*37f0*/  IADD3 R49, R49, R37, RZ ;  /* 0x0000002531317210 */ /* 0x000fe20007ffe0ff */
[--C-:B--2---:R-:W-:Y:S02]  /*3800*/  @!P0 HADD2.F32 R29, -RZ, R25.reuse.H0_H0 ;  /* 0x20000019ff1d8230 */ /* 0x104fe40000004100 */
[----:B------:R-:W-:Y:S02]  /*3810*/  @!P0 HADD2.F32 R31, -RZ, R25.H1_H1 ;  /* 0x30000019ff1f8230 */ /* 0x000fe40000004100 */
[----:B------:R-:W-:Y:S02]  /*3820*/  @!P0 HADD2.F32 R27, -RZ, R24.H0_H0 ;  /* 0x20000018ff1b8230 */ /* 0x000fe40000004100 */
[--C-:B---3--:R-:W-:Y:S02]  /*3830*/  @!P0 HADD2.F32 R21, -RZ, R6.reuse.H0_H0 ;  /* 0x20000006ff158230 */ /* 0x108fe40000004100 */
[----:B------:R-:W-:Y:S02]  /*3840*/  @!P0 HADD2.F32 R8, -RZ, R6.H1_H1 ;  /* 0x30000006ff088230 */ /* 0x000fe40000004100 */
[----:B------:R-:W-:Y:S01]  /*3850*/  @!P0 HADD2.F32 R24, -RZ, R24.H1_H1 ;  /* 0x30000018ff188230 */ /* 0x000fe20000004100 */
[----:B----4-:R-:W-:Y:S02]  /*3860*/  @!P0 MOV R5, R16 ;  /* 0x0000001000058202 */ /* 0x010fe40000000f00 */
[----:B------:R-:W-:Y:S03]  /*3870*/  @!P0 MOV R20, R18 ;  /* 0x0000001200148202 */ /* 0x000fe60000000f00 */
[--C-:B------:R-:W-:Y:S02]  /*3880*/  @!P0 HADD2.F32 R25, -RZ, R5.reuse.H1_H1 ;  /* 0x30000005ff198230 */ /* 0x100fe40000004100 */
[----:B------:R-:W-:Y:S02]  /*3890*/  @!P0 HADD2.F32 R6, -RZ, R5.H0_H0 ;  /* 0x20000005ff068230 */ /* 0x000fe40000004100 */
[--C-:B------:R-:W-:Y:S02]  /*38a0*/  @!P0 HADD2.F32 R26, -RZ, R20.reuse.H1_H1 ;  /* 0x30000014ff1a8230 */ /* 0x100fe40000004100 */
[CC--:B------:R-:W-:Y:S01]  /*38b0*/  @!P0 FMUL.FTZ R39, R25.reuse, R21.reuse ;  /* 0x0000001519278220 */ /* 0x0c0fe20000410000 */
[----:B------:R-:W-:Y:S02]  /*38c0*/  @!P0 HADD2.F32 R20, -RZ, R20.H0_H0 ;  /* 0x20000014ff148230 */ /* 0x000fe40000004100 */
[C---:B------:R-:W-:Y:S01]  /*38d0*/  @!P0 FMUL.FTZ R0, R6.reuse, R21 ;  /* 0x0000001506008220 */ /* 0x040fe20000410000 */
[----:B------:R-:W-:Y:S01]  /*38e0*/  @!P0 MOV R21, R17 ;  /* 0x0000001100158202 */ /* 0x000fe20000000f00 */
[----:B------:R-:W-:Y:S01]  /*38f0*/  @!P0 FFMA.FTZ R39, R6, R27, -R39 ;  /* 0x0000001b06278223 */ /* 0x000fe20000010827 */
[----:B------:R-:W-:Y:S01]  /*3900*/  @!P0 MOV R6, R19 ;  /* 0x0000001300068202 */ /* 0x000fe20000000f00 */
[----:B------:R-:W-:Y:S01]  /*3910*/  @!P0 FFMA.FTZ R0, R25, R27, R0 ;  /* 0x0000001b19008223 */ /* 0x000fe20000010000 */
[----:B------:R-:W-:Y:S02]  /*3920*/  @!P0 HADD2.F32 R5, -RZ, R7.H0_H0 ;  /* 0x20000007ff058230 */ /* 0x000fe40000004100 */
[--C-:B------:R-:W-:Y:S02]  /*3930*/  @!P0 HADD2.F32 R25, -RZ, R21.reuse.H1_H1 ;  /* 0x30000015ff198230 */ /* 0x100fe40000004100 */
[----:B------:R-:W-:Y:S01]  /*3940*/  @!P0 F2FP.F16.F32.PACK_AB R39, R0, R39 ;  /* 0x000000270027823e */ /* 0x000fe200000000ff */
[----:B------:R-:W-:Y:S02]  /*3950*/  @!P0 HADD2.F32 R21, -RZ, R21.H0_H0 ;  /* 0x20000015ff158230 */ /* 0x000fe40000004100 */
[----:B------:R-:W-:Y:S01]  /*3960*/  @!P0 FMUL.FTZ R3, R20, R5 ;  /* 0x0000000514038220 */ /* 0x000fe20000410000 */
[--C-:B------:R-:W-:Y:S01]  /*3970*/  @!P0 HADD2.F32 R27, -RZ, R6.reuse.H1_H1 ;  /* 0x30000006ff1b8230 */ /* 0x100fe20000004100 */
[----:B------:R-:W-:Y:S01]  /*3980*/  @!P0 MOV R16, R39 ;  /* 0x0000002700108202 */ /* 0x000fe20000000f00 */
[----:B------:R-:W-:Y:S02]  /*3990*/  @!P0 HADD2.F32 R6, -RZ, R6.H0_H0 ;  /* 0x20000006ff068230 */ /* 0x000fe40000004100 */
[-C--:B------:R-:W-:Y:S01]  /*39a0*/  @!P0 FMUL.FTZ R2, R21, R8.reuse ;  /* 0x0000000815028220 */ /* 0x080fe20000410000 */
[----:B------:R-:W-:Y:S02]  /*39b0*/  @!P0 HADD2.F32 R7, -RZ, R7.H1_H1 ;  /* 0x30000007ff078230 */ /* 0x000fe40000004100 */
[C---:B------:R-:W-:Y:S01]  /*39c0*/  @!P0 FMUL.FTZ R41, R25.reuse, R8 ;  /* 0x0000000819298220 */ /* 0x040fe20000410000 */
[C---:B------:R-:W-:Y:S01]  /*39d0*/  @!P0 FMUL.FTZ R28, R26.reuse, R5 ;  /* 0x000000051a1c8220 */ /* 0x040fe20000410000 */
        /* <DEDUP_REMOVED lines=15> */
.L_x_1811:
[----:B------:R-:W-:Y:S05]  /*3ad0*/  BSYNC B0 ;  /* 0x0000000000007941 */ /* 0x000fea0003800000 */
.L_x_1810:
[----:B------:R-:W-:Y:S04]  /*3ae0*/  BSSY B0, `(.L_x_1812) ;  /* 0x000003d000007945 */ /* 0x000fe80003800000 */
[----:B------:R-:W-:Y:S05]  /*3af0*/  @!P4 BRA `(.L_x_1813) ;  /* 0x0000000000ecc947 */ /* 0x000fea0003800000 */
[----:B------:R-:W-:Y:S02]  /*3b00*/  ISETP.GE.AND P0, PT, R14, UR4, PT ;  /* 0x000000040e007c0c */ /* 0x000fe4000bf06270 */
[C---:B--23--:R-:W-:Y:S04]  /*3b10*/  LEA R36, P4, R88.reuse, R106, 0x1 ;  /* 0x0000006a58247211 */ /* 0x04cfe800078808ff */
[----:B------:R-:W-:Y:S05]  /*3b20*/  LEA.HI.X R37, R88, R95, R87, 0x1, P4 ;  /* 0x0000005f58257211 */ /* 0x000fea00020f0c57 */
[----:B-1--4-:R1:W2:Y:S02]  /*3b30*/  LDG.E.128 R16, desc[UR6][R36.64] ;  /* 0x0000000624107981 */ /* 0x0122a4000c1e1d00 */
[C---:B------:R-:W-:Y:S02]  /*3b40*/  @!P0 SHF.L.U32 R33, R68.reuse, 0x1, RZ ;  /* 0x0000000144218819 */ /* 0x040fe400000006ff */
[----:B------:R-:W-:Y:S02]  /*3b50*/  @!P0 SHF.L.U64.HI R26, R68, 0x1, R67 ;  /* 0x00000001441a8819 */ /* 0x000fe40000010243 */
[C---:B------:R-:W-:Y:S02]  /*3b60*/  @!P0 IADD3 R6, P4, R33.reuse, R10, RZ ;  /* 0x0000000a21068210 */ /* 0x040fe40007f9e0ff */
[----:B------:R-:W-:Y:S02]  /*3b70*/  @!P0 IADD3 R30, P5, R33, R44, RZ ;  /* 0x0000002c211e8210 */ /* 0x000fe40007fbe0ff */
[C---:B------:R-:W-:Y:S02]  /*3b80*/  @!P0 IADD3.X R7, R26.reuse, R9, RZ, P4, !PT ;  /* 0x000000091a078210 */ /* 0x040fe400027fe4ff */
[----:B------:R-:W-:Y:S04]  /*3b90*/  @!P0 IADD3.X R31, R26, R45, RZ, P5, !PT ;  /* 0x0000002d1a1f8210 */ /* 0x000fe80002ffe4ff */
[----:B------:R-:W3:Y:S06]  /*3ba0*/  @!P0 LDG.E.64 R6, desc[UR6][R6.64] ;  /* 0x0000000606068981 */ /* 0x000eec000c1e1b00 */
[----:B------:R-:W4:Y:S01]  /*3bb0*/  @!P0 LDG.E.64 R28, desc[UR6][R30.64] ;  /* 0x000000061e1c8981 */ /* 0x000f22000c1e1b00 */
[----:B-1----:R-:W-:Y:S01]  /*3bc0*/  LEA R36, P4, R150, R80, 0x1 ;  /* 0x0000005096247211 */ /* 0x002fe200078808ff */
[--C-:B---3--:R-:W-:Y:S01]  /*3bd0*/  @!P0 HADD2.F32 R21, -RZ, R6.reuse.H0_H0 ;  /* 0x20000006ff158230 */ /* 0x108fe20000004100 */
[----:B--2---:R-:W-:Y:S01]  /*3be0*/  @!P0 MOV R5, R16 ;  /* 0x0000001000058202 */ /* 0x004fe20000000f00 */
[----:B------:R-:W-:Y:S01]  /*3bf0*/  @!P0 HADD2.F32 R8, -RZ, R6.H1_H1 ;  /* 0x30000006ff088230 */ /* 0x000fe20000004100 */
[----:B------:R-:W-:Y:S03]  /*3c00*/  @!P0 MOV R6, R19 ;  /* 0x0000001300068202 */ /* 0x000fe60000000f00 */
[--C-:B------:R-:W-:Y:S02]  /*3c10*/  @!P0 HADD2.F32 R23, -RZ, R5.reuse.H1_H1 ;  /* 0x30000005ff178230 */ /* 0x100fe40000004100 */
[----:B------:R-:W-:Y:S02]  /*3c20*/  @!P0 HADD2.F32 R20, -RZ, R5.H0_H0 ;  /* 0x20000005ff148230 */ /* 0x000fe40000004100 */
[----:B----4-:R-:W-:Y:S02]  /*3c30*/  @!P0 HADD2.F32 R25, -RZ, R28.H0_H0 ;  /* 0x2000001cff198230 */ /* 0x010fe40000004100 */
[CC--:B------:R-:W-:Y:S01]  /*3c40*/  @!P0 FMUL.FTZ R33, R23.reuse, R21.reuse ;  /* 0x0000001517218220 */ /* 0x0c0fe20000410000 */
[--C-:B------:R-:W-:Y:S02]  /*3c50*/  @!P0 HADD2.F32 R5, -RZ, R7.reuse.H0_H0 ;  /* 0x20000007ff058230 */ /* 0x100fe40000004100 */
[C---:B------:R-:W-:Y:S01]  /*3c60*/  @!P0 FMUL.FTZ R0, R20.reuse, R21 ;  /* 0x0000001514008220 */ /* 0x040fe20000410000 */
[----:B------:R-:W-:Y:S01]  /*3c70*/  @!P0 MOV R21, R17 ;  /* 0x0000001100158202 */ /* 0x000fe20000000f00 */
[-C--:B------:R-:W-:Y:S01]  /*3c80*/  @!P0 FFMA.FTZ R33, R20, R25.reuse, -R33 ;  /* 0x0000001914218223 */ /* 0x080fe20000010821 */
[----:B------:R-:W-:Y:S01]  /*3c90*/  @!P0 MOV R20, R18 ;  /* 0x0000001200148202 */ /* 0x000fe20000000f00 */
[----:B------:R-:W-:Y:S02]  /*3ca0*/  @!P0 HADD2.F32 R7, -RZ, R7.H1_H1 ;  /* 0x30000007ff078230 */ /* 0x000fe40000004100 */
        /* <DEDUP_REMOVED lines=13> */
[----:B------:R-:W-:Y:S01]  /*3d80*/  @!P0 FMUL.FTZ R26, R24, R5 ;  /* 0x00000005181a8220 */ /* 0x000fe20000410000 */
[--C-:B------:R-:W-:Y:S02]  /*3d90*/  @!P0 HADD2.F32 R27, -RZ, R29.reuse.H0_H0 ;  /* 0x2000001dff1b8230 */ /* 0x100fe40000004100 */
[-C--:B------:R-:W-:Y:S01]  /*3da0*/  @!P0 FMUL.FTZ R39, R25, R7.reuse ;  /* 0x0000000719278220 */ /* 0x080fe20000410000 */
[----:B------:R-:W-:Y:S02]  /*3db0*/  @!P0 HADD2.F32 R29, -RZ, R29.H1_H1 ;  /* 0x3000001dff1d8230 */ /* 0x000fe40000004100 */
[----:B------:R-:W-:Y:S01]  /*3dc0*/  @!P0 FMUL.FTZ R4, R6, R7 ;  /* 0x0000000706048220 */ /* 0x000fe20000410000 */
[-C--:B------:R-:W-:Y:S01]  /*3dd0*/  @!P0 FFMA.FTZ R2, R23, R22.reuse, R2 ;  /* 0x0000001617028223 */ /* 0x080fe20000010002 */
[-C--:B------:R-:W-:Y:S01]  /*3de0*/  @!P0 FFMA.FTZ R3, R24, R27.reuse, R3 ;  /* 0x0000001b18038223 */ /* 0x080fe20000010003 */
        /* <DEDUP_REMOVED lines=12> */
.L_x_1813:
[----:B------:R-:W-:Y:S05]  /*3eb0*/  BSYNC B0 ;  /* 0x0000000000007941 */ /* 0x000fea0003800000 */
.L_x_1812:
[----:B------:R-:W-:Y:S04]  /*3ec0*/  BSSY B0, `(.L_x_1814) ;  /* 0x0000043000007945 */ /* 0x000fe80003800000 */
[----:B------:R-:W-:Y:S05]  /*3ed0*/  @!P3 BRA `(.L_x_1815) ;  /* 0x000000040004b947 */ /* 0x000fea0003800000 */
[----:B------:R-:W-:Y:S01]  /*3ee0*/  ISETP.GE.AND P0, PT, R14, UR4, PT ;  /* 0x000000040e007c0c */ /* 0x000fe2000bf06270 */
[----:B-123--:R-:W1:Y:S01]  /*3ef0*/  LDC.64 R36, c[0x0][0x338] ;  /* 0x0000ce00ff247b82 */ /* 0x00ee620000000a00 */
[----:B------:R-:W-:Y:S02]  /*3f00*/  MOV R107, R95 ;  /* 0x0000005f006b7202 */ /* 0x000fe40000000f00 */
[----:B------:R-:W-:Y:S09]  /*3f10*/  MOV R81, R79 ;  /* 0x0000004f00517202 */ /* 0x000ff20000000f00 */
[C---:B------:R-:W-:Y:S02]  /*3f20*/  @!P0 SHF.L.U32 R39, R66.reuse, 0x1, RZ ;  /* 0x0000000142278819 */ /* 0x040fe400000006ff */
[----:B------:R-:W-:Y:S02]  /*3f30*/  @!P0 SHF.L.U64.HI R28, R66, 0x1, R65 ;  /* 0x00000001421c8819 */ /* 0x000fe40000010241 */
[C---:B------:R-:W-:Y:S02]  /*3f40*/  @!P0 IADD3 R32, P4, R39.reuse, R44, RZ ;  /* 0x0000002c27208210 */ /* 0x040fe40007f9e0ff */
[----:B------:R-:W-:Y:S02]  /*3f50*/  @!P0 IADD3 R22, P3, R39, R10, RZ ;  /* 0x0000000a27168210 */ /* 0x000fe40007f7e0ff */
[C---:B------:R-:W-:Y:S02]  /*3f60*/  @!P0 IADD3.X R33, R28.reuse, R45, RZ, P4, !PT ;  /* 0x0000002d1c218210 */ /* 0x040fe400027fe4ff */
[----:B------:R-:W-:Y:S01]  /*3f70*/  @!P0 IADD3.X R23, R28, R9, RZ, P3, !PT ;  /* 0x000000091c178210 */ /* 0x000fe20001ffe4ff */
[----:B-1----:R-:W-:Y:S02]  /*3f80*/  IMAD.WIDE.U32 R40, R36, 0x140, R106 ;  /* 0x0000014024287825 */ /* 0x002fe400078e006a */
[----:B------:R-:W2:Y:S02]  /*3f90*/  @!P0 LDG.E.64 R24, desc[UR6][R32.64] ;  /* 0x0000000620188981 */ /* 0x000ea4000c1e1b00 */
[----:B------:R-:W-:Y:S04]  /*3fa0*/  IMAD R37, R37, 0x140, RZ ;  /* 0x0000014025257824 */ /* 0x000fe800078e02ff */
[----:B------:R-:W3:Y:S01]  /*3fb0*/  @!P0 LDG.E.64 R6, desc[UR6][R22.64] ;  /* 0x0000000616068981 */ /* 0x000ee2000c1e1b00 */
[----:B------:R-:W-:Y:S02]  /*3fc0*/  IADD3 R41, R41, R37, RZ ;  /* 0x0000002529297210 */ /* 0x000fe40007ffe0ff */
[----:B------:R-:W1:Y:S03]  /*3fd0*/  LDC.64 R36, c[0x0][0x248] ;  /* 0x00009200ff247b82 */ /* 0x000e660000000a00 */
[----:B----4-:R-:W4:Y:S01]  /*3fe0*/  LDG.E.128 R16, desc[UR6][R40.64] ;  /* 0x0000000628107981 */ /* 0x010f22000c1e1d00 */
        /* <DEDUP_REMOVED lines=48> */
.L_x_1815:
[----:B------:R-:W-:Y:S05]  /*42f0*/  BSYNC B0 ;  /* 0x0000000000007941 */ /* 0x000fea0003800000 */
.L_x_1814:
        /* <DEDUP_REMOVED lines=67> */
.L_x_1817:
[----:B------:R-:W-:Y:S05]  /*4730*/  BSYNC B0 ;  /* 0x0000000000007941 */ /* 0x000fea0003800000 */
.L_x_1816:
        /* <DEDUP_REMOVED lines=67> */
.L_x_1819:
[----:B------:R-:W-:Y:S05]  /*4b70*/  BSYNC B0 ;  /* 0x0000000000007941 */ /* 0x000fea0003800000 */
.L_x_1818:
[C---:B------:R-:W-:Y:S01]  /*4b80*/  LEA R44, P1, R35.reuse, R44, 0x1 ;  /* 0x0000002c232c7211 */ /* 0x040fe200078208ff */
[----:B------:R-:W-:Y:S01]  /*4b90*/  IMAD.MOV.U32 R8, RZ, RZ, R10 ;  /* 0x000000ffff087224 */ /* 0x000fe200078e000a */
[----:B------:R-:W-:Y:S02]  /*4ba0*/  UMOV UR4, UR29 ;  /* 0x0000001d00047c82 */ /* 0x000fe40008000000 */
[C---:B------:R-:W-:Y:S02]  /*4bb0*/  LEA.HI.X.SX32 R45, R35.reuse, R45, 0x1, P1 ;  /* 0x0000002d232d7211 */ /* 0x040fe400008f0eff */
[C---:B------:R-:W-:Y:S04]  /*4bc0*/  LEA R10, P0, R35.reuse, R8, 0x1 ;  /* 0x00000008230a7211 */ /* 0x040fe800078008ff */
[----:B------:R-:W-:Y:S01]  /*4bd0*/  LEA.HI.X.SX32 R9, R35, R9, 0x1, P0 ;  /* 0x0000000923097211 */ /* 0x000fe200000f0eff */
[----:B------:R-:W-:Y:S08]  /*4be0*/  BRA `(.L_x_1820) ;  /* 0x0000003800347947 */ /* 0x000ff00003800000 */
.L_x_1803:
[----:B------:R-:W-:Y:S01]  /*4bf0*/  ULEA.HI UR31, UR4, UR4, URZ, 0x1 ;  /* 0x00000004041f7291 */ /* 0x000fe2000f8f083f */
[----:B------:R-:W-:Y:S01]  /*4c00*/  ISETP.NE.AND P0, PT, R0, RZ, PT ;  /* 0x000000ff0000720c */ /* 0x000fe20003f05270 */
[----:B------:R-:W-:Y:S02]  /*4c10*/  BSSY B1, `(.L_x_1821) ;  /* 0x0000060000017945 */ /* 0x000fe40003800000 */
[----:B------:R-:W-:Y:S06]  /*4c20*/  USHF.R.S32.HI UR31, URZ, 0x1, UR31 ;  /* 0x000000013f1f7899 */ /* 0x000fec000801141f */
[----:B------:R-:W-:Y:S04]  /*4c30*/  MOV R153, UR31 ;  /* 0x0000001f00997c02 */ /* 0x000fe80008000f00 */
[----:B------:R-:W-:Y:S05]  /*4c40*/  @!P0 BRA `(.L_x_1822) ;  /* 0x0000000400708947 */ /* 0x000fea0003800000 */
[----:B------:R-:W-:Y:S01]  /*4c50*/  ISETP.GE.AND P0, PT, R14, UR4, PT ;  /* 0x000000040e007c0c */ /* 0x000fe2000bf06270 */
[----:B------:R-:W-:Y:S01]  /*4c60*/  IMAD.MOV.U32 R107, RZ, RZ, R95 ;  /* 0x000000ffff6b7224 */ /* 0x000fe200078e005f */
[----:B------:R-:W-:Y:S01]  /*4c70*/  BSSY B0, `(.L_x_1823) ;  /* 0x0000058000007945 */ /* 0x000fe20003800000 */
[----:B------:R-:W-:Y:S03]  /*4c80*/  MOV R81, R79 ;  /* 0x0000004f00517202 */ /* 0x000fe60000000f00 */
[----:B---3--:R1:W5:Y:S07]  /*4c90*/  LDG.E.128 R32, desc[UR6][R106.64] ;  /* 0x000000066a207981 */ /* 0x00836e000c1e1d00 */
[----:B------:R-:W-:Y:S05]  /*4ca0*/  @P0 BRA `(.L_x_1824) ;  /* 0x0000000400500947 */ /* 0x000fea0003800000 */
[C---:B------:R-:W-:Y:S02]  /*4cb0*/  ISETP.GE.AND P0, PT, R14.reuse, R153, PT ;  /* 0x000000990e00720c */ /* 0x040fe40003f06270 */
[----:B------:R-:W-:Y:S02]  /*4cc0*/  MOV R53, RZ ;  /* 0x000000ff00357202 */ /* 0x000fe40000000f00 */
[----:B------:R-:W-:Y:S02]  /*4cd0*/  MOV R109, R97 ;  /* 0x00000061006d7202 */ /* 0x000fe40000000f00 */
[----:B------:R-:W-:Y:S02]  /*4ce0*/  MOV R111, R99 ;  /* 0x00000063006f7202 */ /* 0x000fe40000000f00 */
[----:B-----5:R-:W-:Y:S01]  /*4cf0*/  MOV R47, R33 ;  /* 0x00000021002f7202 */ /* 0x020fe20000000f00 */
[--C-:B------:R-:W-:Y:S01]  /*4d00*/  HADD2.F32 R33, -RZ, R32.reuse.H1_H1 ;  /* 0x30000020ff217230 */ /* 0x100fe20000004100 */
[----:B------:R-:W-:Y:S02]  /*4d10*/  MOV R42, R34 ;  /* 0x00000022002a7202 */ /* 0x000fe40000000f00 */
[----:B------:R-:W-:Y:S01]  /*4d20*/  MOV R41, R35 ;  /* 0x0000002300297202 */ /* 0x000fe20000000f00 */
[----:B------:R-:W-:Y:S01]  /*4d30*/  HADD2.F32 R34, -RZ, R47.H0_H0 ;  /* 0x2000002fff227230 */ /* 0x000fe20000004100 */
[----:B------:R-:W-:Y:S04]  /*4d40*/  @P0 IADD3 R53, RZ, -UR31, RZ ;  /* 0x8000001fff350c10 */ /* 0x000fe8000fffe0ff */
[C---:B------:R-:W-:Y:S04]  /*4d50*/  LEA R54, P0, R53.reuse, R108, 0x1 ;  /* 0x0000006c35367211 */ /* 0x040fe800078008ff */
[----:B------:R-:W-:Y:S02]  /*4d60*/  LEA.HI.X.SX32 R55, R53, R109, 0x1, P0 ;  /* 0x0000006d35377211 */ /* 0x000fe400000f0eff */
[CC--:B------:R-:W-:Y:S02]  /*4d70*/  ISETP.GE.AND P0, PT, R14.reuse, R153.reuse, PT ;  /* 0x000000990e00720c */ /* 0x0c0fe40003f06270 */
[----:B------:R-:W-:Y:S11]  /*4d80*/  MOV R53, R153 ;  /* 0x0000009900357202 */ /* 0x000ff60000000f00 */
[----:B------:R-:W-:Y:S04]  /*4d90*/  @P0 IADD3 R53, RZ, -UR31, RZ ;  /* 0x8000001fff350c10 */ /* 0x000fe8000fffe0ff */
[C---:B------:R-:W-:Y:S04]  /*4da0*/  LEA R22, P0, R53.reuse, R106, 0x1 ;  /* 0x0000006a35167211 */ /* 0x040fe800078008ff */
[----:B------:R-:W-:Y:S02]  /*4db0*/  LEA.HI.X.SX32 R23, R53, R107, 0x1, P0 ;  /* 0x0000006b35177211 */ /* 0x000fe400000f0eff */
[C---:B------:R-:W-:Y:S02]  /*4dc0*/  ISETP.GE.AND P0, PT, R14.reuse, R153, PT ;  /* 0x000000990e00720c */ /* 0x040fe40003f06270 */
[----:B------:R-:W-:Y:S02]  /*4dd0*/  MOV R53, RZ ;  /* 0x000000ff00357202 */ /* 0x000fe40000000f00 */
[----:B------:R-:W2:Y:S09]  /*4de0*/  LDG.E.128 R20, desc[UR6][R22.64] ;  /* 0x0000000616147981 */ /* 0x000eb2000c1e1d00 */
[----:B------:R-:W-:Y:S04]  /*4df0*/  @P0 IADD3 R53, RZ, -UR31, RZ ;  /* 0x8000001fff350c10 */ /* 0x000fe8000fffe0ff */
[C---:B------:R-:W-:Y:S04]  /*4e00*/  LEA R30, P0, R53.reuse, R110, 0x1 ;  /* 0x0000006e351e7211 */ /* 0x040fe800078008ff */
[----:B------:R-:W-:Y:S02]  /*4e10*/  LEA.HI.X.SX32 R31, R53, R111, 0x1, P0 ;  /* 0x0000006f351f7211 */ /* 0x000fe400000f0eff */
[----:B------:R-:W3:Y:S01]  /*4e20*/  LDG.E.128 R52, desc[UR6][R54.64] ;  /* 0x0000000636347981 */ /* 0x000ee2000c1e1d00 */
[----:B------:R-:W-:Y:S07]  /*4e30*/  ISETP.GE.AND P0, PT, R14, R153, PT ;  /* 0x000000990e00720c */ /* 0x000fee0003f06270 */
[----:B------:R4:W3:Y:S02]  /*4e40*/  LDG.E.128 R48, desc[UR6][R30.64] ;  /* 0x000000061e307981 */ /* 0x0008e4000c1e1d00 */
[----:B----4-:R-:W-:Y:S02]  /*4e50*/  HADD2.F32 R31, -RZ, R32.H0_H0 ;  /* 0x20000020ff1f7230 */ /* 0x010fe40000004100 */
[--C-:B--2---:R-:W-:Y:S02]  /*4e60*/  HADD2.F32 R28, -RZ, R20.reuse.H0_H0 ;  /* 0x20000014ff1c7230 */ /* 0x104fe40000004100 */
[----:B------:R-:W-:Y:S02]  /*4e70*/  HADD2.F32 R29, -RZ, R20.H1_H1 ;  /* 0x30000014ff1d7230 */ /* 0x000fe40000004100 */
[----:B------:R-:W-:Y:S02]  /*4e80*/  HADD2.F32 R20, -RZ, R21.H0_H0 ;  /* 0x20000015ff147230 */ /* 0x000fe40000004100 */
[--C-:B---3--:R-:W-:Y:S02]  /*4e90*/  HADD2.F32 R27, -RZ, R52.reuse.H0_H0 ;  /* 0x20000034ff1b7230 */ /* 0x108fe40000004100 */
[--C-:B------:R-:W-:Y:S02]  /*4ea0*/  HADD2.F32 R25, -RZ, R53.reuse.H0_H0 ;  /* 0x20000035ff197230 */ /* 0x100fe40000004100 */
[----:B------:R-:W-:Y:S02]  /*4eb0*/  HADD2.F32 R26, -RZ, R52.H1_H1 ;  /* 0x30000034ff1a7230 */ /* 0x000fe40000004100 */
[----:B------:R-:W-:Y:S01]  /*4ec0*/  @!P0 FADD.FTZ R27, -R27, -RZ ;  /* 0x800000ff1b1b8221 */ /* 0x000fe20000010100 */
[----:B------:R-:W-:Y:S02]  /*4ed0*/  HADD2.F32 R24, -RZ, R53.H1_H1 ;  /* 0x30000035ff187230 */ /* 0x000fe40000004100 */
[----:B------:R-:W-:Y:S01]  /*4ee0*/  @!P0 FADD.FTZ R25, -R25, -RZ ;  /* 0x800000ff19198221 */ /* 0x000fe20000010100 */
[--C-:B------:R-:W-:Y:S02]  /*4ef0*/  HADD2.F32 R19, -RZ, R54.reuse.H0_H0 ;  /* 0x20000036ff137230 */ /* 0x100fe40000004100 */
[----:B------:R-:W-:Y:S01]  /*4f00*/  @!P0 FADD.FTZ R26, -R26, -RZ ;  /* 0x800000ff1a1a8221 */ /* 0x000fe20000010100 */
[----:B------:R-:W-:Y:S02]  /*4f10*/  HADD2.F32 R18, -RZ, R54.H1_H1 ;  /* 0x30000036ff127230 */ /* 0x000fe40000004100 */
[----:B------:R-:W-:Y:S01]  /*4f20*/  FMUL.FTZ R0, R28, R27 ;  /* 0x0000001b1c007220 */ /* 0x000fe20000410000 */
[--C-:B------:R-:W-:Y:S02]  /*4f30*/  HADD2.F32 R30, -RZ, R48.reuse.H0_H0 ;  /* 0x20000030ff1e7230 */ /* 0x100fe40000004100 */
[----:B------:R-:W-:Y:S01]  /*4f40*/  FMUL.FTZ R3, R20, R25 ;  /* 0x0000001914037220 */ /* 0x000fe20000410000 */
[--C-:B------:R-:W-:Y:S02]  /*4f50*/  HADD2.F32 R17, -RZ, R55.reuse.H0_H0 ;  /* 0x20000037ff117230 */ /* 0x100fe40000004100 */
[----:B------:R-:W-:Y:S01]  /*4f60*/  FMUL.FTZ R2, R29, R26 ;  /* 0x0000001a1d027220 */ /* 0x000fe20000410000 */
[----:B------:R-:W-:Y:S02]  /*4f70*/  HADD2.F32 R16, -RZ, R55.H1_H1 ;  /* 0x30000037ff107230 */ /* 0x000fe40000004100 */
[----:B------:R-:W-:Y:S01]  /*4f80*/  @!P0 FADD.FTZ R24, -R24, -RZ ;  /* 0x800000ff18188221 */ /* 0x000fe20000010100 */
[----:B------:R-:W-:Y:S02]  /*4f90*/  HADD2.F32 R25, -RZ, R21.H1_H1 ;  /* 0x30000015ff197230 */ /* 0x000fe40000004100 */
[----:B------:R-:W-:Y:S01]  /*4fa0*/  @!P0 FADD.FTZ R19, -R19, -RZ ;  /* 0x800000ff13138221 */ /* 0x000fe20000010100 */
[----:B------:R-:W-:Y:S02]  /*4fb0*/  HADD2.F32 R32, -RZ, R48.H1_H1 ;  /* 0x30000030ff207230 */ /* 0x000fe40000004100 */
[----:B------:R-:W-:Y:S01]  /*4fc0*/  @!P0 FADD.FTZ R18, -R18, -RZ ;  /* 0x800000ff12128221 */ /* 0x000fe20000010100 */
[--C-:B------:R-:W-:Y:S02]  /*4fd0*/  HADD2.F32 R26, -RZ, R22.reuse.H0_H0 ;  /* 0x20000016ff1a7230 */ /* 0x100fe40000004100 */
[----:B------:R-:W-:Y:S01]  /*4fe0*/  FFMA.FTZ R0, R31, R30, R0 ;  /* 0x0000001e1f007223 */ /* 0x000fe20000010000 */
[----:B------:R-:W-:Y:S02]  /*4ff0*/  HADD2.F32 R21, -RZ, R22.H1_H1 ;  /* 0x30000016ff157230 */ /* 0x000fe40000004100 */
[----:B------:R-:W-:Y:S01]  /*5000*/  @!P0 FADD.FTZ R17, -R17, -RZ ;  /* 0x800000ff11118221 */ /* 0x000fe20000010100 */
[----:B------:R-:W-:Y:S02]  /*5010*/  HADD2.F32 R35, -RZ, R49.H0_H0 ;  /* 0x20000031ff237230 */ /* 0x000fe40000004100 */
[----:B------:R-:W-:Y:S01]  /*5020*/  @!P0 FADD.FTZ R16, -R16, -RZ ;  /* 0x800000ff10108221 */ /* 0x000fe20000010100 */
[--C-:B------:R-:W-:Y:S02]  /*5030*/  HADD2.F32 R20, -RZ, R23.reuse.H0_H0 ;  /* 0x20000017ff147230 */ /* 0x100fe40000004100 */
[----:B------:R-:W-:Y:S01]  /*5040*/  FMUL.FTZ R4, R25, R24 ;  /* 0x0000001819047220 */ /* 0x000fe20000410000 */
[----:B------:R-:W-:Y:S02]  /*5050*/  HADD2.F32 R23, -RZ, R23.H1_H1 ;  /* 0x30000017ff177230 */ /* 0x000fe40000004100 */
[----:B------:R-:W-:Y:S01]  /*5060*/  FFMA.FTZ R2, R33, R32, R2 ;  /* 0x0000002021027223 */ /* 0x000fe20000010002 */
[----:B------:R-:W-:Y:S02]  /*5070*/  HADD2.F32 R36, -RZ, R49.H1_H1 ;  /* 0x30000031ff247230 */ /* 0x000fe40000004100 */
[----:B------:R-:W-:Y:S01]  /*5080*/  FMUL.FTZ R5, R26, R19 ;  /* 0x000000131a057220 */ /* 0x000fe20000410000 */
[----:B------:R-:W-:Y:S02]  /*5090*/  HADD2.F32 R31, -RZ, R47.H1_H1 ;  /* 0x3000002fff1f7230 */ /* 0x000fe40000004100 */
[----:B------:R-:W-:Y:S01]  /*50a0*/  FMUL.FTZ R6, R21, R18 ;  /* 0x0000001215067220 */ /* 0x000fe20000410000 */
[----:B------:R-:W-:Y:S02]  /*50b0*/  HADD2.F32 R37, -RZ, R50.H0_H0 ;  /* 0x20000032ff257230 */ /* 0x000fe40000004100 */
[----:B------:R-:W-:Y:S01]  /*50c0*/  FFMA.FTZ R3, R34, R35, R3 ;  /* 0x0000002322037223 */ /* 0x000fe20000010003 */
[----:B------:R-:W-:Y:S02]  /*50d0*/  HADD2.F32 R30, -RZ, R42.H0_H0 ;  /* 0x2000002aff1e7230 */ /* 0x000fe40000004100 */
[----:B------:R-:W-:Y:S01]  /*50e0*/  FMUL.FTZ R7, R20, R17 ;  /* 0x0000001114077220 */ /* 0x000fe20000410000 */
[----:B------:R-:W-:Y:S02]  /*50f0*/  HADD2.F32 R38, -RZ, R50.H1_H1 ;  /* 0x30000032ff267230 */ /* 0x000fe40000004100 */
[----:B------:R-:W-:Y:S01]  /*5100*/  FMUL.FTZ R8, R23, R16 ;  /* 0x0000001017087220 */ /* 0x000fe20000410000 */
[----:B------:R-:W-:Y:S02]  /*5110*/  HADD2.F32 R33, -RZ, R42.H1_H1 ;  /* 0x3000002aff217230 */ /* 0x000fe40000004100 */
[----:B------:R-:W-:Y:S01]  /*5120*/  FFMA.FTZ R4, R31, R36, R4 ;  /* 0x000000241f047223 */ /* 0x000fe20000010004 */
[----:B------:R-:W-:Y:S02]  /*5130*/  HADD2.F32 R39, -RZ, R51.H0_H0 ;  /* 0x20000033ff277230 */ /* 0x000fe40000004100 */
[----:B------:R-:W-:Y:S01]  /*5140*/  FFMA.FTZ R5, R30, R37, R5 ;  /* 0x000000251e057223 */ /* 0x000fe20000010005 */
[----:B------:R-:W-:Y:S02]  /*5150*/  HADD2.F32 R32, -RZ, R41.H0_H0 ;  /* 0x20000029ff207230 */ /* 0x000fe40000004100 */
[----:B------:R-:W-:Y:S01]  /*5160*/  FFMA.FTZ R6, R33, R38, R6 ;  /* 0x0000002621067223 */ /* 0x000fe20000010006 */
[----:B------:R-:W-:Y:S01]  /*5170*/  F2FP.F16.F32.PACK_AB R33, R4, R3 ;  /* 0x000000030421723e */ /* 0x000fe200000000ff */
[----:B------:R-:W-:Y:S02]  /*5180*/  HADD2.F32 R40, -RZ, R51.H1_H1 ;  /* 0x30000033ff287230 */ /* 0x000fe40000004100 */
[----:B------:R-:W-:Y:S01]  /*5190*/  HADD2.F32 R35, -RZ, R41.H1_H1 ;  /* 0x30000029ff237230 */ /* 0x000fe20000004100 */
[----:B------:R-:W-:Y:S01]  /*51a0*/  F2FP.F16.F32.PACK_AB R34, R6, R5 ;  /* 0x000000050622723e */ /* 0x000fe200000000ff */
[----:B------:R-:W-:Y:S01]  /*51b0*/  FFMA.FTZ R7, R32, R39, R7 ;  /* 0x0000002720077223 */ /* 0x000fe20000010007 */
[----:B------:R-:W-:Y:S02]  /*51c0*/  F2FP.F16.F32.PACK_AB R32, R2, R0 ;  /* 0x000000000220723e */ /* 0x000fe400000000ff */
[----:B------:R-:W-:Y:S05]  /*51d0*/  FFMA.FTZ R8, R35, R40, R8 ;  /* 0x0000002823087223 */ /* 0x000fea0000010008 */
[----:B------:R-:W-:Y:S02]  /*51e0*/  F2FP.F16.F32.PACK_AB R35, R8, R7 ;  /* 0x000000070823723e */ /* 0x000fe400000000ff */
.L_x_1824:
[----:B------:R-:W-:Y:S05]  /*51f0*/  BSYNC B0 ;  /* 0x0000000000007941 */ /* 0x000fea0003800000 */
.L_x_1823:
[----:B-----5:R2:W-:Y:S02]  /*5200*/  STG.E.128 desc[UR6][R80.64], R32 ;  /* 0x0000002050007986 */ /* 0x0205e4000c101d06 */
.L_x_1822:
[----:B------:R-:W-:Y:S05]  /*5210*/  BSYNC B1 ;  /* 0x0000000000017941 */ /* 0x000fea0003800000 */
.L_x_1821:
[----:B------:R-:W-:Y:S01]  /*5220*/  ISETP.NE.AND P0, PT, R152, RZ, PT ;  /* 0x000000ff9800720c */ /* 0x000fe20003f05270 */
[----:B------:R-:W-:Y:S11]  /*5230*/  BSSY B1, `(.L_x_1825) ;  /* 0x0000068000017945 */ /* 0x000ff60003800000 */
[----:B------:R-:W-:Y:S01]  /*5240*/  @!UPT UIADD3 URZ, URZ, URZ, URZ ;  /* 0x0000003f3f3ff290 */ /* 0x000fe2000fffe03f */
[----:B------:R-:W-:Y:S05]  /*5250*/  @!P0 BRA `(.L_x_1826) ;  /* 0x0000000400948947 */ /* 0x000fea0003800000 */
[C---:B------:R-:W-:Y:S01]  /*5260*/  LEA R156, P0, R105.reuse, R106, 0x1 ;  /* 0x0000006a699c7211 */ /* 0x040fe200078008ff */
[----:B------:R-:W-:Y:S03]  /*5270*/  BSSY B0, `(.L_x_1827) ;  /* 0x0000062000007945 */ /* 0x000fe60003800000 */
[----:B------:R-:W-:Y:S02]  /*5280*/  LEA.HI.X R157, R105, R95, R116, 0x1, P0 ;  /* 0x0000005f699d7211 */ /* 0x000fe400000f0c74 */
[C---:B------:R-:W-:Y:S03]  /*5290*/  LEA R154, P0, R101.reuse, R80, 0x1 ;  /* 0x00000050659a7211 */ /* 0x040fe600078008ff */
[----:B---3--:R3:W5:Y:S01]  /*52a0*/  LDG.E.128 R52, desc[UR6][R156.64] ;  /* 0x000000069c347981 */ /* 0x008762000c1e1d00 */
[----:B------:R-:W-:Y:S02]  /*52b0*/  LEA.HI.X R155, R101, R79, R112, 0x1, P0 ;  /* 0x0000004f659b7211 */ /* 0x000fe400000f0c70 */
[----:B------:R-:W-:Y:S11]  /*52c0*/  ISETP.GE.AND P0, PT, R14, UR4, PT ;  /* 0x000000040e007c0c */ /* 0x000ff6000bf06270 */
[----:B------:R-:W-:Y:S02]  /*52d0*/  @!UPT UIADD3 URZ, URZ, URZ, URZ ;  /* 0x0000003f3f3ff290 */ /* 0x000fe4000fffe03f */
[----:B------:R-:W-:Y:S05]  /*52e0*/  @P0 BRA `(.L_x_1828) ;  /* 0x0000000400680947 */ /* 0x000fea0003800000 */
[--C-:B-----5:R-:W-:Y:S01]  /*52f0*/  HADD2.F32 R29, -RZ, R52.reuse.H0_H0 ;  /* 0x20000034ff1d7230 */ /* 0x120fe20000004100 */
[CC--:B------:R-:W-:Y:S01]  /*5300*/  ISETP.GE.AND P0, PT, R14.reuse, R153.reuse, PT ;  /* 0x000000990e00720c */ /* 0x0c0fe20003f06270 */
[----:B--2---:R-:W-:Y:S01]  /*5310*/  HADD2.F32 R33, -RZ, R52.H1_H1 ;  /* 0x30000034ff217230 */ /* 0x004fe20000004100 */
[----:B------:R-:W-:Y:S01]  /*5320*/  MOV R81, R153 ;  /* 0x0000009900517202 */ /* 0x000fe20000000f00 */
[----:B------:R-:W-:Y:S01]  /*5330*/  HADD2.F32 R36, -RZ, R53.H0_H0 ;  /* 0x20000035ff247230 */ /* 0x000fe20000004100 */
[----:B------:R-:W-:Y:S02]  /*5340*/  MOV R152, RZ ;  /* 0x000000ff00987202 */ /* 0x000fe40000000f00 */
[----:B------:R-:W-:Y:S02]  /*5350*/  MOV R42, R54 ;  /* 0x00000036002a7202 */ /* 0x000fe40000000f00 */
[----:B------:R-:W-:Y:S05]  /*5360*/  MOV R47, R55 ;  /* 0x00000037002f7202 */ /* 0x000fea0000000f00 */
[----:B------:R-:W-:Y:S04]  /*5370*/  @P0 IADD3 R81, RZ, -UR31, RZ ;  /* 0x8000001fff510c10 */ /* 0x000fe8000fffe0ff */
[C---:B------:R-:W-:Y:S02]  /*5380*/  LEA R18, P0, R81.reuse, R156, 0x1 ;  /* 0x0000009c51127211 */ /* 0x040fe400078008ff */
[----:B---3--:R-:W-:Y:S02]  /*5390*/  MOV R156, RZ ;  /* 0x000000ff009c7202 */ /* 0x008fe40000000f00 */
[----:B------:R-:W-:Y:S02]  /*53a0*/  LEA.HI.X.SX32 R19, R81, R157, 0x1, P0 ;  /* 0x0000009d51137211 */ /* 0x000fe400000f0eff */
[----:B------:R-:W-:Y:S04]  /*53b0*/  ISETP.GE.AND P0, PT, R14, R153, PT ;  /* 0x000000990e00720c */ /* 0x000fe80003f06270 */
[----:B------:R-:W2:Y:S09]  /*53c0*/  LDG.E.128 R16, desc[UR6][R18.64] ;  /* 0x0000000612107981 */ /* 0x000eb2000c1e1d00 */
[----:B------:R-:W-:Y:S04]  /*53d0*/  @P0 IADD3 R156, RZ, -UR31, RZ ;  /* 0x8000001fff9c0c10 */ /* 0x000fe8000fffe0ff */
[----:B-1----:R-:W-:Y:S04]  /*53e0*/  IADD3 R107, P0, R74, R156, RZ ;  /* 0x0000009c4a6b7210 */ /* 0x002fe80007f1e0ff */
[----:B------:R-:W-:Y:S02]  /*53f0*/  LEA.HI.X.SX32 R156, R156, R73, 0x1, P0 ;  /* 0x000000499c9c7211 */ /* 0x000fe400000f0eff */
[----:B------:R-:W-:Y:S11]  /*5400*/  ISETP.GE.AND P0, PT, R14, R153, PT ;  /* 0x000000990e00720c */ /* 0x000ff60003f06270 */
[----:B------:R-:W-:Y:S02]  /*5410*/  @!UPT UIADD3 URZ, URZ, URZ, URZ ;  /* 0x0000003f3f3ff290 */ /* 0x000fe4000fffe03f */
[----:B------:R-:W-:Y:S04]  /*5420*/  @P0 IADD3 R152, RZ, -UR31, RZ ;  /* 0x8000001fff980c10 */ /* 0x000fe8000fffe0ff */
[----:B------:R-:W-:Y:S04]  /*5430*/  IADD3 R81, P0, R74, R152, RZ ;  /* 0x000000984a517210 */ /* 0x000fe80007f1e0ff */
[----:B------:R-:W-:Y:S02]  /*5440*/  LEA.HI.X.SX32 R152, R152, R73, 0x1, P0 ;  /* 0x0000004998987211 */ /* 0x000fe400000f0eff */
[C---:B------:R-:W-:Y:S04]  /*5450*/  LEA R158, P0, R107.reuse, R108, 0x1 ;  /* 0x0000006c6b9e7211 */ /* 0x040fe800078008ff */
[----:B------:R-:W-:Y:S02]  /*5460*/  LEA.HI.X R159, R107, R97, R156, 0x1, P0 ;  /* 0x000000616b9f7211 */ /* 0x000fe400000f0c9c */
[C---:B------:R-:W-:Y:S04]  /*5470*/  LEA R34, P0, R81.reuse, R110, 0x1 ;  /* 0x0000006e51227211 */ /* 0x040fe800078008ff */
[----:B------:R-:W3:Y:S01]  /*5480*/  LDG.E.128 R156, desc[UR6][R158.64] ;  /* 0x000000069e9c7981 */ /* 0x000ee2000c1e1d00 */
[----:B------:R-:W-:Y:S02]  /*5490*/  LEA.HI.X R35, R81, R99, R152, 0x1, P0 ;  /* 0x0000006351237211 */ /* 0x000fe400000f0c98 */
[----:B------:R-:W-:Y:S05]  /*54a0*/  ISETP.GE.AND P0, PT, R14, R153, PT ;  /* 0x000000990e00720c */ /* 0x000fea0003f06270 */
[----:B------:R-:W4:Y:S01]  /*54b0*/  LDG.E.128 R48, desc[UR6][R34.64] ;  /* 0x0000000622307981 */ /* 0x000f22000c1e1d00 */
[--C-:B---3--:R-:W-:Y:S01]  /*54c0*/  HADD2.F32 R25, -RZ, R156.reuse.H0_H0 ;  /* 0x2000009cff197230 */ /* 0x108fe20000004100 */
[----:B--2---:R-:W-:Y:S01]  /*54d0*/  MOV R26, R16 ;  /* 0x00000010001a7202 */ /* 0x004fe20000000f00 */
[----:B------:R-:W-:Y:S01]  /*54e0*/  HADD2.F32 R23, -RZ, R156.H1_H1 ;  /* 0x3000009cff177230 */ /* 0x000fe20000004100 */
[----:B------:R-:W-:Y:S01]  /*54f0*/  MOV R27, R17 ;  /* 0x00000011001b7202 */ /* 0x000fe20000000f00 */
[--C-:B------:R-:W-:Y:S01]  /*5500*/  HADD2.F32 R21, -RZ, R157.reuse.H0_H0 ;  /* 0x2000009dff157230 */ /* 0x100fe20000004100 */
[----:B------:R-:W-:Y:S01]  /*5510*/  MOV R17, R19 ;  /* 0x0000001300117202 */ /* 0x000fe20000000f00 */
[----:B------:R-:W-:Y:S02]  /*5520*/  HADD2.F32 R19, -RZ, R157.H1_H1 ;  /* 0x3000009dff137230 */ /* 0x000fe40000004100 */
[----:B------:R-:W-:Y:S01]  /*5530*/  @!P0 FADD.FTZ R25, -R25, -RZ ;  /* 0x800000ff19198221 */ /* 0x000fe20000010100 */
[--C-:B------:R-:W-:Y:S01]  /*5540*/  HADD2.F32 R32, -RZ, R26.reuse.H0_H0 ;  /* 0x2000001aff207230 */ /* 0x100fe20000004100 */
[----:B------:R-:W-:Y:S01]  /*5550*/  MOV R24, R18 ;  /* 0x0000001200187202 */ /* 0x000fe20000000f00 */
[----:B------:R-:W-:Y:S02]  /*5560*/  HADD2.F32 R30, -RZ, R26.H1_H1 ;  /* 0x3000001aff1e7230 */ /* 0x000fe40000004100 */
[----:B------:R-:W-:Y:S01]  /*5570*/  @!P0 FADD.FTZ R23, -R23, -RZ ;  /* 0x800000ff17178221 */ /* 0x000fe20000010100 */
[--C-:B------:R-:W-:Y:S02]  /*5580*/  HADD2.F32 R28, -RZ, R27.reuse.H0_H0 ;  /* 0x2000001bff1c7230 */ /* 0x100fe40000004100 */
[----:B------:R-:W-:Y:S01]  /*5590*/  @!P0 FADD.FTZ R21, -R21, -RZ ;  /* 0x800000ff15158221 */ /* 0x000fe20000010100 */
[--C-:B------:R-:W-:Y:S02]  /*55a0*/  HADD2.F32 R22, -RZ, R158.reuse.H0_H0 ;  /* 0x2000009eff167230 */ /* 0x100fe40000004100 */
[----:B------:R-:W-:Y:S01]  /*55b0*/  @!P0 FADD.FTZ R19, -R19, -RZ ;  /* 0x800000ff13138221 */ /* 0x000fe20000010100 */
[----:B------:R-:W-:Y:S02]  /*55c0*/  HADD2.F32 R26, -RZ, R27.H1_H1 ;  /* 0x3000001bff1a7230 */ /* 0x000fe40000004100 */
[----:B------:R-:W-:Y:S01]  /*55d0*/  FMUL.FTZ R0, R32, R25 ;  /* 0x0000001920007220 */ /* 0x000fe20000410000 */
[----:B------:R-:W-:Y:S02]  /*55e0*/  HADD2.F32 R20, -RZ, R158.H1_H1 ;  /* 0x3000009eff147230 */ /* 0x000fe40000004100 */
[----:B------:R-:W-:Y:S01]  /*55f0*/  FMUL.FTZ R2, R30, R23 ;  /* 0x000000171e027220 */ /* 0x000fe20000410000 */
[--C-:B----4-:R-:W-:Y:S02]  /*5600*/  HADD2.F32 R31, -RZ, R48.reuse.H0_H0 ;  /* 0x20000030ff1f7230 */ /* 0x110fe40000004100 */
[----:B------:R-:W-:Y:S01]  /*5610*/  FMUL.FTZ R3, R28, R21 ;  /* 0x000000151c037220 */ /* 0x000fe20000410000 */
[--C-:B------:R-:W-:Y:S02]  /*5620*/  HADD2.F32 R18, -RZ, R159.reuse.H0_H0 ;  /* 0x2000009fff127230 */ /* 0x100fe40000004100 */
[----:B------:R-:W-:Y:S01]  /*5630*/  FMUL.FTZ R4, R26, R19 ;  /* 0x000000131a047220 */ /* 0x000fe20000410000 */
[----:B------:R-:W-:Y:S02]  /*5640*/  HADD2.F32 R34, -RZ, R48.H1_H1 ;  /* 0x30000030ff227230 */ /* 0x000fe40000004100 */
[----:B------:R-:W-:Y:S01]  /*5650*/  @!P0 FADD.FTZ R22, -R22, -RZ ;  /* 0x800000ff16168221 */ /* 0x000fe20000010100 */
[----:B------:R-:W-:Y:S02]  /*5660*/  HADD2.F32 R16, -RZ, R159.H1_H1 ;  /* 0x3000009fff107230 */ /* 0x000fe40000004100 */
[----:B------:R-:W-:Y:S01]  /*5670*/  @!P0 FADD.FTZ R20, -R20, -RZ ;  /* 0x800000ff14148221 */ /* 0x000fe20000010100 */
[--C-:B------:R-:W-:Y:S02]  /*5680*/  HADD2.F32 R23, -RZ, R24.reuse.H0_H0 ;  /* 0x20000018ff177230 */ /* 0x100fe40000004100 */
[----:B------:R-:W-:Y:S01]  /*5690*/  FFMA.FTZ R0, R29, R31, R0 ;  /* 0x0000001f1d007223 */ /* 0x000fe20000010000 */
[----:B------:R-:W-:Y:S02]  /*56a0*/  HADD2.F32 R35, -RZ, R49.H0_H0 ;  /* 0x20000031ff237230 */ /* 0x000fe40000004100 */
[----:B------:R-:W-:Y:S01]  /*56b0*/  @!P0 FADD.FTZ R18, -R18, -RZ ;  /* 0x800000ff12128221 */ /* 0x000fe20000010100 */
[----:B------:R-:W-:Y:S02]  /*56c0*/  HADD2.F32 R21, -RZ, R24.H1_H1 ;  /* 0x30000018ff157230 */ /* 0x000fe40000004100 */
[----:B------:R-:W-:Y:S01]  /*56d0*/  FFMA.FTZ R2, R33, R34, R2 ;  /* 0x0000002221027223 */ /* 0x000fe20000010002 */
[--C-:B------:R-:W-:Y:S02]  /*56e0*/  HADD2.F32 R19, -RZ, R17.reuse.H0_H0 ;  /* 0x20000011ff137230 */ /* 0x100fe40000004100 */
[----:B------:R-:W-:Y:S01]  /*56f0*/  @!P0 FADD.FTZ R16, -R16, -RZ ;  /* 0x800000ff10108221 */ /* 0x000fe20000010100 */
[----:B------:R-:W-:Y:S02]  /*5700*/  HADD2.F32 R17, -RZ, R17.H1_H1 ;  /* 0x30000011ff117230 */ /* 0x000fe40000004100 */
[----:B------:R-:W-:Y:S01]  /*5710*/  FMUL.FTZ R5, R23, R22 ;  /* 0x0000001617057220 */ /* 0x000fe20000410000 */
[----:B------:R-:W-:Y:S02]  /*5720*/  HADD2.F32 R37, -RZ, R49.H1_H1 ;  /* 0x30000031ff257230 */ /* 0x000fe40000004100 */
[----:B------:R-:W-:Y:S01]  /*5730*/  FFMA.FTZ R3, R36, R35, R3 ;  /* 0x0000002324037223 */ /* 0x000fe20000010003 */
[----:B------:R-:W-:Y:S02]  /*5740*/  HADD2.F32 R29, -RZ, R53.H1_H1 ;  /* 0x30000035ff1d7230 */ /* 0x000fe40000004100 */
[----:B------:R-:W-:Y:S01]  /*5750*/  FMUL.FTZ R6, R21, R20 ;  /* 0x0000001415067220 */ /* 0x000fe20000410000 */
[----:B------:R-:W-:Y:S02]  /*5760*/  HADD2.F32 R38, -RZ, R50.H0_H0 ;  /* 0x20000032ff267230 */ /* 0x000fe40000004100 */
[----:B------:R-:W-:Y:S01]  /*5770*/  FMUL.FTZ R7, R19, R18 ;  /* 0x0000001213077220 */ /* 0x000fe20000410000 */
[----:B------:R-:W-:Y:S02]  /*5780*/  HADD2.F32 R34, -RZ, R42.H0_H0 ;  /* 0x2000002aff227230 */ /* 0x000fe40000004100 */
[----:B------:R-:W-:Y:S01]  /*5790*/  FMUL.FTZ R8, R17, R16 ;  /* 0x0000001011087220 */ /* 0x000fe20000410000 */
[----:B------:R-:W-:Y:S02]  /*57a0*/  HADD2.F32 R39, -RZ, R50.H1_H1 ;  /* 0x30000032ff277230 */ /* 0x000fe40000004100 */
[----:B------:R-:W-:Y:S01]  /*57b0*/  FFMA.FTZ R4, R29, R37, R4 ;  /* 0x000000251d047223 */ /* 0x000fe20000010004 */
[----:B------:R-:W-:Y:S01]  /*57c0*/  HADD2.F32 R31, -RZ, R42.H1_H1 ;  /* 0x3000002aff1f7230 */ /* 0x000fe20000004100 */
[----:B------:R-:W-:Y:S01]  /*57d0*/  F2FP.F16.F32.PACK_AB R52, R2, R0 ;  /* 0x000000000234723e */ /* 0x000fe200000000ff */
[----:B------:R-:W-:Y:S02]  /*57e0*/  HADD2.F32 R40, -RZ, R51.H0_H0 ;  /* 0x20000033ff287230 */ /* 0x000fe40000004100 */
[----:B------:R-:W-:Y:S01]  /*57f0*/  FFMA.FTZ R5, R34, R38, R5 ;  /* 0x0000002622057223 */ /* 0x000fe20000010005 */
[----:B------:R-:W-:Y:S01]  /*5800*/  F2FP.F16.F32.PACK_AB R53, R4, R3 ;  /* 0x000000030435723e */ /* 0x000fe200000000ff */
        /* <DEDUP_REMOVED lines=8> */
.L_x_1828:
[----:B------:R-:W-:Y:S05]  /*5890*/  BSYNC B0 ;  /* 0x0000000000007941 */ /* 0x000fea0003800000 */
.L_x_1827:
[----:B-----5:R4:W-:Y:S02]  /*58a0*/  STG.E.128 desc[UR6][R154.64], R52 ;  /* 0x000000349a007986 */ /* 0x0209e4000c101d06 */
.L_x_1826:
[----:B------:R-:W-:Y:S05]  /*58b0*/  BSYNC B1 ;  /* 0x0000000000017941 */ /* 0x000fea0003800000 */
.L_x_1825:
[----:B------:R-:W-:Y:S04]  /*58c0*/  BSSY B1, `(.L_x_1829) ;  /* 0x0000062000017945 */ /* 0x000fe80003800000 */
[----:B------:R-:W-:Y:S05]  /*58d0*/  @!P6 BRA `(.L_x_1830) ;  /* 0x000000040080e947 */ /* 0x000fea0003800000 */
[C---:B---3--:R-:W-:Y:S01]  /*58e0*/  LEA R156, P0, R85.reuse, R106, 0x1 ;  /* 0x0000006a559c7211 */ /* 0x048fe200078008ff */
[----:B------:R-:W-:Y:S01]  /*58f0*/  BSSY B0, `(.L_x_1831) ;  /* 0x000005d000007945 */ /* 0x000fe20003800000 */
[----:B------:R-:W-:Y:S02]  /*5900*/  ISETP.GE.AND P6, PT, R14, UR4, PT ;  /* 0x000000040e007c0c */ /* 0x000fe4000bfc6270 */
[----:B------:R-:W-:Y:S02]  /*5910*/  LEA.HI.X R157, R85, R95, R84, 0x1, P0 ;  /* 0x0000005f559d7211 */ /* 0x000fe400000f0c54 */
[C---:B----4-:R-:W-:Y:S03]  /*5920*/  LEA R154, P0, R148.reuse, R80, 0x1 ;  /* 0x00000050949a7211 */ /* 0x050fe600078008ff */
[----:B------:R3:W5:Y:S01]  /*5930*/  LDG.E.128 R52, desc[UR6][R156.64] ;  /* 0x000000069c347981 */ /* 0x000762000c1e1d00 */
[----:B------:R-:W-:Y:S05]  /*5940*/  LEA.HI.X R155, R148, R79, R86, 0x1, P0 ;  /* 0x0000004f949b7211 */ /* 0x000fea00000f0c56 */
[----:B------:R-:W-:Y:S05]  /*5950*/  @P6 BRA `(.L_x_1832) ;  /* 0x0000000400586947 */ /* 0x000fea0003800000 */
[--C-:B-----5:R-:W-:Y:S01]  /*5960*/  HADD2.F32 R29, -RZ, R52.reuse.H0_H0 ;  /* 0x20000034ff1d7230 */ /* 0x120fe20000004100 */
[-C--:B------:R-:W-:Y:S01]  /*5970*/  ISETP.GE.AND P6, PT, R14, R153.reuse, PT ;  /* 0x000000990e00720c */ /* 0x080fe20003fc6270 */
[----:B--2---:R-:W-:Y:S01]  /*5980*/  HADD2.F32 R33, -RZ, R52.H1_H1 ;  /* 0x30000034ff217230 */ /* 0x004fe20000004100 */
[----:B------:R-:W-:Y:S01]  /*5990*/  MOV R81, R153 ;  /* 0x0000009900517202 */ /* 0x000fe20000000f00 */
[----:B------:R-:W-:Y:S01]  /*59a0*/  HADD2.F32 R36, -RZ, R53.H0_H0 ;  /* 0x20000035ff247230 */ /* 0x000fe20000004100 */
[----:B------:R-:W-:Y:S02]  /*59b0*/  MOV R152, RZ ;  /* 0x000000ff00987202 */ /* 0x000fe40000000f00 */
[----:B------:R-:W-:Y:S02]  /*59c0*/  MOV R42, R54 ;  /* 0x00000036002a7202 */ /* 0x000fe40000000f00 */
[----:B------:R-:W-:Y:S05]  /*59d0*/  MOV R47, R55 ;  /* 0x00000037002f7202 */ /* 0x000fea0000000f00 */
[----:B------:R-:W-:Y:S02]  /*59e0*/  @P6 IADD3 R81, RZ, -UR31, RZ ;  /* 0x8000001fff516c10 */ /* 0x000fe4000fffe0ff */
[----:B------:R-:W-:Y:S02]  /*59f0*/  @P6 IADD3 R152, RZ, -UR31, RZ ;  /* 0x8000001fff986c10 */ /* 0x000fe4000fffe0ff */
[C---:B------:R-:W-:Y:S04]  /*5a00*/  LEA R16, P0, R81.reuse, R156, 0x1 ;  /* 0x0000009c51107211 */ /* 0x040fe800078008ff */
[----:B------:R-:W-:Y:S02]  /*5a10*/  LEA.HI.X.SX32 R17, R81, R157, 0x1, P0 ;  /* 0x0000009d51117211 */ /* 0x000fe400000f0eff */
[----:B------:R-:W-:Y:S04]  /*5a20*/  IADD3 R81, P0, R72, R152, RZ ;  /* 0x0000009848517210 */ /* 0x000fe80007f1e0ff */
[----:B------:R-:W-:Y:S01]  /*5a30*/  LEA.HI.X.SX32 R152, R152, R71, 0x1, P0 ;  /* 0x0000004798987211 */ /* 0x000fe200000f0eff */
[----:B------:R-:W2:Y:S01]  /*5a40*/  LDG.E.128 R16, desc[UR6][R16.64] ;  /* 0x0000000610107981 */ /* 0x000ea2000c1e1d00 */
[C---:B---3--:R-:W-:Y:S04]  /*5a50*/  LEA R156, P0, R81.reuse, R108, 0x1 ;  /* 0x0000006c519c7211 */ /* 0x048fe800078008ff */
[----:B------:R-:W-:Y:S02]  /*5a60*/  LEA.HI.X R157, R81, R97, R152, 0x1, P0 ;  /* 0x00000061519d7211 */ /* 0x000fe400000f0c98 */
[----:B------:R-:W-:Y:S02]  /*5a70*/  MOV R152, RZ ;  /* 0x000000ff00987202 */ /* 0x000fe40000000f00 */
[----:B------:R-:W-:Y:S02]  /*5a80*/  @P6 IADD3 R152, RZ, -UR31, RZ ;  /* 0x8000001fff986c10 */ /* 0x000fe4000fffe0ff */
[----:B------:R-:W3:Y:S02]  /*5a90*/  LDG.E.128 R156, desc[UR6][R156.64] ;  /* 0x000000069c9c7981 */ /* 0x000ee4000c1e1d00 */
[----:B------:R-:W-:Y:S04]  /*5aa0*/  IADD3 R81, P0, R72, R152, RZ ;  /* 0x0000009848517210 */ /* 0x000fe80007f1e0ff */
[----:B------:R-:W-:Y:S02]  /*5ab0*/  LEA.HI.X.SX32 R152, R152, R71, 0x1, P0 ;  /* 0x0000004798987211 */ /* 0x000fe400000f0eff */
[C---:B------:R-:W-:Y:S04]  /*5ac0*/  LEA R34, P0, R81.reuse, R110, 0x1 ;  /* 0x0000006e51227211 */ /* 0x040fe800078008ff */
[----:B------:R-:W-:Y:S05]  /*5ad0*/  LEA.HI.X R35, R81, R99, R152, 0x1, P0 ;  /* 0x0000006351237211 */ /* 0x000fea00000f0c98 */
        /* <DEDUP_REMOVED lines=62> */
.L_x_1832:
[----:B------:R-:W-:Y:S05]  /*5ec0*/  BSYNC B0 ;  /* 0x0000000000007941 */ /* 0x000fea0003800000 */
.L_x_1831:
[----:B-----5:R4:W-:Y:S02]  /*5ed0*/  STG.E.128 desc[UR6][R154.64], R52 ;  /* 0x000000349a007986 */ /* 0x0209e4000c101d06 */
.L_x_1830:
[----:B------:R-:W-:Y:S05]  /*5ee0*/  BSYNC B1 ;  /* 0x0000000000017941 */ /* 0x000fea0003800000 */
.L_x_1829:
[----:B------:R-:W-:Y:S04]  /*5ef0*/  BSSY B1, `(.L_x_1833) ;  /* 0x0000068000017945 */ /* 0x000fe80003800000 */
[----:B------:R-:W-:Y:S05]  /*5f00*/  @!P5 BRA `(.L_x_1834) ;  /* 0x000000040098d947 */ /* 0x000fea0003800000 */
[----:B---3--:R-:W3:Y:S01]  /*5f10*/  LDC.64 R2, c[0x0][0x338] ;  /* 0x0000ce00ff027b82 */ /* 0x008ee20000000a00 */
[----:B-1----:R-:W-:Y:S01]  /*5f20*/  MOV R107, R95 ;  /* 0x0000005f006b7202 */ /* 0x002fe20000000f00 */
[----:B------:R-:W-:Y:S01]  /*5f30*/  BSSY B0, `(.L_x_1835) ;  /* 0x0000062000007945 */ /* 0x000fe20003800000 */
[----:B------:R-:W-:Y:S02]  /*5f40*/  ISETP.GE.AND P0, PT, R14, UR4, PT ;  /* 0x000000040e007c0c */ /* 0x000fe4000bf06270 */
[----:B--2---:R-:W-:Y:S01]  /*5f50*/  MOV R81, R79 ;  /* 0x0000004f00517202 */ /* 0x004fe20000000f00 */
[----:B---3--:R-:W-:Y:S04]  /*5f60*/  IMAD.WIDE.U32 R156, R2, 0xc0, R106 ;  /* 0x000000c0029c7825 */ /* 0x008fe800078e006a */
[----:B------:R-:W-:Y:S05]  /*5f70*/  IMAD R3, R3, 0xc0, RZ ;  /* 0x000000c003037824 */ /* 0x000fea00078e02ff */
[----:B------:R-:W-:Y:S02]  /*5f80*/  IADD3 R157, R157, R3, RZ ;  /* 0x000000039d9d7210 */ /* 0x000fe40007ffe0ff */
[----:B------:R-:W1:Y:S03]  /*5f90*/  LDC.64 R2, c[0x0][0x248] ;  /* 0x00009200ff027b82 */ /* 0x000e660000000a00 */
[----:B----4-:R2:W5:Y:S01]  /*5fa0*/  LDG.E.128 R52, desc[UR6][R156.64] ;  /* 0x000000069c347981 */ /* 0x010562000c1e1d00 */
[----:B-1----:R-:W-:Y:S04]  /*5fb0*/  IMAD.WIDE.U32 R154, R2, 0xc0, R80 ;  /* 0x000000c0029a7825 */ /* 0x002fe800078e0050 */
[----:B------:R-:W-:Y:S05]  /*5fc0*/  IMAD R3, R3, 0xc0, RZ ;  /* 0x000000c003037824 */ /* 0x000fea00078e02ff */
[----:B------:R-:W-:Y:S01]  /*5fd0*/  IADD3 R155, R155, R3, RZ ;  /* 0x000000039b9b7210 */ /* 0x000fe20007ffe0ff */
[----:B--2---:R-:W-:Y:S06]  /*5fe0*/  @P0 BRA `(.L_x_1836) ;  /* 0x0000000400580947 */ /* 0x004fec0003800000 */
[--C-:B-----5:R-:W-:Y:S01]  /*5ff0*/  HADD2.F32 R29, -RZ, R52.reuse.H0_H0 ;  /* 0x20000034ff1d7230 */ /* 0x120fe20000004100 */
[-C--:B------:R-:W-:Y:S01]  /*6000*/  ISETP.GE.AND P5, PT, R14, R153.reuse, PT ;  /* 0x000000990e00720c */ /* 0x080fe20003fa6270 */
[----:B------:R-:W-:Y:S01]  /*6010*/  HADD2.F32 R33, -RZ, R52.H1_H1 ;  /* 0x30000034ff217230 */ /* 0x000fe20000004100 */
[----:B------:R-:W-:Y:S01]  /*6020*/  MOV R109, R153 ;  /* 0x00000099006d7202 */ /* 0x000fe20000000f00 */
[----:B------:R-:W-:Y:S01]  /*6030*/  HADD2.F32 R36, -RZ, R53.H0_H0 ;  /* 0x20000035ff247230 */ /* 0x000fe20000004100 */
[----:B------:R-:W-:Y:S02]  /*6040*/  MOV R107, RZ ;  /* 0x000000ff006b7202 */ /* 0x000fe40000000f00 */
[----:B------:R-:W-:Y:S02]  /*6050*/  MOV R42, R54 ;  /* 0x00000036002a7202 */ /* 0x000fe40000000f00 */
[----:B------:R-:W-:Y:S05]  /*6060*/  MOV R47, R55 ;  /* 0x00000037002f7202 */ /* 0x000fea0000000f00 */
[----:B------:R-:W-:Y:S02]  /*6070*/  @P5 IADD3 R109, RZ, -UR31, RZ ;  /* 0x8000001fff6d5c10 */ /* 0x000fe4000fffe0ff */
[----:B------:R-:W-:Y:S02]  /*6080*/  @P5 IADD3 R107, RZ, -UR31, RZ ;  /* 0x8000001fff6b5c10 */ /* 0x000fe4000fffe0ff */
[C---:B------:R-:W-:Y:S02]  /*6090*/  LEA R16, P0, R109.reuse, R156, 0x1 ;  /* 0x0000009c6d107211 */ /* 0x040fe400078008ff */
[C---:B------:R-:W-:Y:S02]  /*60a0*/  IADD3 R81, P6, R70.reuse, R107, RZ ;  /* 0x0000006b46517210 */ /* 0x040fe40007fde0ff */
[----:B------:R-:W-:Y:S02]  /*60b0*/  LEA.HI.X.SX32 R17, R109, R157, 0x1, P0 ;  /* 0x0000009d6d117211 */ /* 0x000fe400000f0eff */
[----:B------:R-:W-:Y:S02]  /*60c0*/  LEA R156, P0, R81, R108, 0x1 ;  /* 0x0000006c519c7211 */ /* 0x000fe400078008ff */
[----:B------:R-:W-:Y:S02]  /*60d0*/  LEA.HI.X.SX32 R152, R107, R69, 0x1, P6 ;  /* 0x000000456b987211 */ /* 0x000fe400030f0eff */
[----:B------:R-:W2:Y:S02]  /*60e0*/  LDG.E.128 R16, desc[UR6][R16.64] ;  /* 0x0000000610107981 */ /* 0x000ea4000c1e1d00 */
        /* <DEDUP_REMOVED lines=70> */
.L_x_1836:
[----:B------:R-:W-:Y:S05]  /*6550*/  BSYNC B0 ;  /* 0x0000000000007941 */ /* 0x000fea0003800000 */
.L_x_1835:
[----:B-----5:R1:W-:Y:S02]  /*6560*/  STG.E.128 desc[UR6][R154.64], R52 ;  /* 0x000000349a007986 */ /* 0x0203e4000c101d06 */
.L_x_1834:
[----:B------:R-:W-:Y:S05]  /*6570*/  BSYNC B1 ;  /* 0x0000000000017941 */ /* 0x000fea0003800000 */
.L_x_1833:
[----:B------:R-:W-:Y:S04]  /*6580*/  BSSY B1, `(.L_x_1837) ;  /* 0x0000062000017945 */ /* 0x000fe80003800000 */
[----:B------:R-:W-:Y:S05]  /*6590*/  @!P4 BRA `(.L_x_1838) ;  /* 0x000000040080c947 */ /* 0x000fea0003800000 */
[----:B---3--:R-:W-:Y:S01]  /*65a0*/  LEA R156, P0, R88, R106, 0x1 ;  /* 0x0000006a589c7211 */ /* 0x008fe200078008ff */
[----:B------:R-:W-:Y:S01]  /*65b0*/  BSSY B0, `(.L_x_1839) ;  /* 0x000005d000007945 */ /* 0x000fe20003800000 */
[----:B------:R-:W-:Y:S02]  /*65c0*/  ISETP.GE.AND P4, PT, R14, UR4, PT ;  /* 0x000000040e007c0c */ /* 0x000fe4000bf86270 */
[----:B------:R-:W-:Y:S02]  /*65d0*/  LEA.HI.X R157, R88, R95, R87, 0x1, P0 ;  /* 0x0000005f589d7211 */ /* 0x000fe400000f0c57 */
[C---:B-1--4-:R-:W-:Y:S03]  /*65e0*/  LEA R154, P0, R150.reuse, R80, 0x1 ;  /* 0x00000050969a7211 */ /* 0x052fe600078008ff */
        /* <DEDUP_REMOVED lines=16> */
[----:B-1----:R-:W-:Y:S02]  /*66f0*/  LEA R156, P0, R81, R108, 0x1 ;  /* 0x0000006c519c7211 */ /* 0x002fe400078008ff */
        /* <DEDUP_REMOVED lines=72> */
.L_x_1840:
[----:B------:R-:W-:Y:S05]  /*6b80*/  BSYNC B0 ;  /* 0x0000000000007941 */ /* 0x000fea0003800000 */
.L_x_1839:
[----:B-----5:R3:W-:Y:S02]  /*6b90*/  STG.E.128 desc[UR6][R154.64], R52 ;  /* 0x000000349a007986 */ /* 0x0207e4000c101d06 */
.L_x_1838:
[----:B------:R-:W-:Y:S05]  /*6ba0*/  BSYNC B1 ;  /* 0x0000000000017941 */ /* 0x000fea0003800000 */
.L_x_1837:
        /* <DEDUP_REMOVED lines=102> */
.L_x_1844:
[----:B------:R-:W-:Y:S05]  /*7210*/  BSYNC B0 ;  /* 0x0000000000007941 */ /* 0x000fea0003800000 */
.L_x_1843:
[----:B-----5:R1:W-:Y:S02]  /*7220*/  STG.E.128 desc[UR6][R154.64], R52 ;  /* 0x000000349a007986 */ /* 0x0203e4000c101d06 */
.L_x_1842:
[----:B------:R-:W-:Y:S05]  /*7230*/  BSYNC B1 ;  /* 0x0000000000017941 */ /* 0x000fea0003800000 */
.L_x_1841:
        /* <DEDUP_REMOVED lines=102> */
.L_x_1848:
[----:B------:R-:W-:Y:S05]  /*78a0*/  BSYNC B0 ;  /* 0x0000000000007941 */ /* 0x000fea0003800000 */
.L_x_1847:
[----:B-----5:R1:W-:Y:S02]  /*78b0*/  STG.E.128 desc[UR6][R154.64], R52 ;  /* 0x000000349a007986 */ /* 0x0203e4000c101d06 */
.L_x_1846:
[----:B------:R-:W-:Y:S05]  /*78c0*/  BSYNC B1 ;  /* 0x0000000000017941 */ /* 0x000fea0003800000 */
.L_x_1845:
[----:B------:R-:W-:Y:S04]  /*78d0*/  BSSY B1, `(.L_x_1849) ;  /* 0x0000067000017945 */ /* 0x000fe80003800000 */
[----:B------:R-:W-:Y:S05]  /*78e0*/  @!P1 BRA `(.L_x_1850) ;  /* 0x0000000400949947 */ /* 0x000fea0003800000 */
[----:B---3--:R-:W4:Y:S01]  /*78f0*/  LDC.64 R2, c[0x0][0x338] ;  /* 0x0000ce00ff027b82 */ /* 0x008f220000000a00 */
[----:B-1----:R-:W-:Y:S01]  /*7900*/  MOV R107, R95 ;  /* 0x0000005f006b7202 */ /* 0x002fe20000000f00 */
[----:B------:R-:W-:Y:S01]  /*7910*/  BSSY B0, `(.L_x_1851) ;  /* 0x0000061000007945 */ /* 0x000fe20003800000 */
[----:B------:R-:W-:Y:S02]  /*7920*/  ISETP.GE.AND P0, PT, R14, UR4, PT ;  /* 0x000000040e007c0c */ /* 0x000fe4000bf06270 */
[----:B--2---:R-:W-:Y:S01]  /*7930*/  MOV R81, R79 ;  /* 0x0000004f00517202 */ /* 0x004fe20000000f00 */
[----:B----4-:R-:W-:Y:S04]  /*7940*/  IMAD.WIDE.U32 R154, R2, 0x1c0, R106 ;  /* 0x000001c0029a7825 */ /* 0x010fe800078e006a */
[----:B------:R-:W-:Y:S05]  /*7950*/  IMAD R3, R3, 0x1c0, RZ ;  /* 0x000001c003037824 */ /* 0x000fea00078e02ff */
[----:B------:R-:W-:Y:S02]  /*7960*/  IADD3 R155, R155, R3, RZ ;  /* 0x000000039b9b7210 */ /* 0x000fe40007ffe0ff */
[----:B------:R-:W1:Y:S03]  /*7970*/  LDC.64 R2, c[0x0][0x248] ;  /* 0x00009200ff027b82 */ /* 0x000e660000000a00 */
[----:B------:R2:W5:Y:S01]  /*7980*/  LDG.E.128 R52, desc[UR6][R154.64] ;  /* 0x000000069a347981 */ /* 0x000562000c1e1d00 */
[----:B-1----:R-:W-:Y:S04]  /*7990*/  IMAD.WIDE.U32 R156, R2, 0x1c0, R80 ;  /* 0x000001c0029c7825 */ /* 0x002fe800078e0050 */
[----:B------:R-:W-:Y:S05]  /*79a0*/  IMAD R3, R3, 0x1c0, RZ ;  /* 0x000001c003037824 */ /* 0x000fea00078e02ff */
[----:B------:R-:W-:Y:S01]  /*79b0*/  IADD3 R157, R157, R3, RZ ;  /* 0x000000039d9d7210 */ /* 0x000fe20007ffe0ff */
[----:B--2---:R-:W-:Y:S06]  /*79c0*/  @P0 BRA `(.L_x_1852) ;  /* 0x0000000400540947 */ /* 0x004fec0003800000 */
[--C-:B-----5:R-:W-:Y:S01]  /*79d0*/  HADD2.F32 R29, -RZ, R52.reuse.H0_H0 ;  /* 0x20000034ff1d7230 */ /* 0x120fe20000004100 */
[----:B------:R-:W-:Y:S01]  /*79e0*/  ISETP.GE.AND P1, PT, R14, R153, PT ;  /* 0x000000990e00720c */ /* 0x000fe20003f26270 */
[----:B------:R-:W-:Y:S01]  /*79f0*/  HADD2.F32 R33, -RZ, R52.H1_H1 ;  /* 0x30000034ff217230 */ /* 0x000fe20000004100 */
[----:B------:R-:W-:Y:S01]  /*7a00*/  MOV R107, RZ ;  /* 0x000000ff006b7202 */ /* 0x000fe20000000f00 */
        /* <DEDUP_REMOVED lines=9> */
[----:B------:R-:W-:Y:S02]  /*7aa0*/  LEA.HI.X.SX32 R152, R107, R61, 0x1, P2 ;  /* 0x0000003d6b987211 */ /* 0x000fe400010f0eff */
[C---:B------:R-:W-:Y:S02]  /*7ab0*/  LEA R154, P0, R81.reuse, R108, 0x1 ;  /* 0x0000006c519a7211 */ /* 0x040fe400078008ff */
[----:B------:R-:W-:Y:S01]  /*7ac0*/  @P1 IADD3 R158, RZ, -UR31, RZ ;  /* 0x8000001fff9e1c10 */ /* 0x000fe2000fffe0ff */
[----:B------:R-:W2:Y:S01]  /*7ad0*/  LDG.E.128 R16, desc[UR6][R16.64] ;  /* 0x0000000610107981 */ /* 0x000ea2000c1e1d00 */
[----:B------:R-:W-:Y:S02]  /*7ae0*/  LEA.HI.X R155, R81, R97, R152, 0x1, P0 ;  /* 0x00000061519b7211 */ /* 0x000fe400000f0c98 */
[----:B------:R-:W-:Y:S04]  /*7af0*/  IADD3 R81, P0, R62, R158, RZ ;  /* 0x0000009e3e517210 */ /* 0x000fe80007f1e0ff */
[----:B------:R-:W-:Y:S01]  /*7b00*/  LEA.HI.X.SX32 R158, R158, R61, 0x1, P0 ;  /* 0x0000003d9e9e7211 */ /* 0x000fe200000f0eff */
[----:B------:R-:W3:Y:S01]  /*7b10*/  LDG.E.128 R152, desc[UR6][R154.64] ;  /* 0x000000069a987981 */ /* 0x000ee2000c1e1d00 */
        /* <DEDUP_REMOVED lines=64> */
.L_x_1852:
[----:B------:R-:W-:Y:S05]  /*7f20*/  BSYNC B0 ;  /* 0x0000000000007941 */ /* 0x000fea0003800000 */
.L_x_1851:
[----:B-----5:R1:W-:Y:S02]  /*7f30*/  STG.E.128 desc[UR6][R156.64], R52 ;  /* 0x000000349c007986 */ /* 0x0203e4000c101d06 */
.L_x_1850:
[----:B------:R-:W-:Y:S05]  /*7f40*/  BSYNC B1 ;  /* 0x0000000000017941 */ /* 0x000fea0003800000 */
.L_x_1849:
[----:B---3--:R-:W3:Y:S01]  /*7f50*/  LDC R3, c[0x0][0x2e0] ;  /* 0x0000b800ff037b82 */ /* 0x008ee20000000800 */
[----:B------:R-:W-:Y:S01]  /*7f60*/  IMAD.MOV.U32 R111, RZ, RZ, R99 ;  /* 0x000000ffff6f7224 */ /* 0x000fe200078e0063 */
[----:B------:R-:W-:Y:S01]  /*7f70*/  UMOV UR4, UR5 ;  /* 0x0000000500047c82 */ /* 0x000fe20008000000 */
[----:B------:R-:W-:Y:S02]  /*7f80*/  IMAD.MOV.U32 R109, RZ, RZ, R97 ;  /* 0x000000ffff6d7224 */ /* 0x000fe400078e0061 */
[----:B---3--:R-:W-:Y:S05]  /*7f90*/  IMAD.U32 R3, R3, -0x80, RZ ;  /* 0xffffff8003037824 */ /* 0x008fea00078e00ff */
[C---:B------:R-:W-:Y:S02]  /*7fa0*/  LEA R110, P1, R3.reuse, R110, 0x1 ;  /* 0x0000006e036e7211 */ /* 0x040fe400078208ff */
[C---:B------:R-:W-:Y:S02]  /*7fb0*/  LEA R108, P0, R3.reuse, R108, 0x1 ;  /* 0x0000006c036c7211 */ /* 0x040fe400078008ff */
[C---:B------:R-:W-:Y:S02]  /*7fc0*/  LEA.HI.X.SX32 R99, R3.reuse, R111, 0x1, P1 ;  /* 0x0000006f03637211 */ /* 0x040fe400008f0eff */
[----:B------:R-:W-:Y:S01]  /*7fd0*/  LEA.HI.X.SX32 R97, R3, R109, 0x1, P0 ;  /* 0x0000006d03617211 */ /* 0x000fe200000f0eff */
[----:B------:R-:W-:Y:S08]  /*7fe0*/  BRA `(.L_x_1820) ;  /* 0x0000000400347947 */ /* 0x000ff00003800000 */
.L_x_1802:
[----:B---3--:R-:W-:Y:S01]  /*7ff0*/  P2R R2, PR, RZ, 0x2 ;  /* 0x00000002ff027803 */ /* 0x008fe20000000000 */
[----:B------:R-:W-:Y:S01]  /*8000*/  UMOV UR4, URZ ;  /* 0x0000003f00047c82 */ /* 0x000fe20008000000 */
[----:B------:R-:W-:Y:S11]  /*8010*/  ISETP.NE.AND P1, PT, R152, RZ, PT ;  /* 0x000000ff9800720c */ /* 0x000ff60003f25270 */
[----:B------:R-:W-:Y:S02]  /*8020*/  @!UPT UIADD3 URZ, URZ, URZ, URZ ;  /* 0x0000003f3f3ff290 */ /* 0x000fe4000fffe03f */
[C---:B------:R-:W-:Y:S04]  /*8030*/  @P1 LEA R26, P0, R105.reuse, R106, 0x1 ;  /* 0x0000006a691a1211 */ /* 0x040fe800078008ff */
[----:B------:R-:W-:Y:S02]  /*8040*/  @P1 LEA.HI.X R27, R105, R95, R116, 0x1, P0 ;  /* 0x0000005f691b1211 */ /* 0x000fe400000f0c74 */
[C---:B------:R-:W-:Y:S04]  /*8050*/  @P1 LEA R24, P0, R101.reuse, R80, 0x1 ;  /* 0x0000005065181211 */ /* 0x040fe800078008ff */
[----:B------:R-:W-:Y:S02]  /*8060*/  @P1 LEA.HI.X R25, R101, R79, R112, 0x1, P0 ;  /* 0x0000004f65191211 */ /* 0x000fe400000f0c70 */
[----:B------:R-:W-:Y:S11]  /*8070*/  ISETP.NE.AND P0, PT, R0, RZ, PT ;  /* 0x000000ff0000720c */ /* 0x000ff60003f05270 */
[----:B------:R-:W-:Y:S02]  /*8080*/  @!UPT UIADD3 URZ, URZ, URZ, URZ ;  /* 0x0000003f3f3ff290 */ /* 0x000fe4000fffe03f */
[----:B------:R-:W-:Y:S02]  /*8090*/  @P0 IMAD.MOV.U32 R107, RZ, RZ, R95 ;  /* 0x000000ffff6b0224 */ /* 0x000fe400078e005f */
[----:B------:R-:W-:Y:S03]  /*80a0*/  @P0 IMAD.MOV.U32 R81, RZ, RZ, R79 ;  /* 0x000000ffff510224 */ /* 0x000fe600078e004f */
[----:B------:R1:W2:Y:S02]  /*80b0*/  @P0 LDG.E.128 R20, desc[UR6][R106.64] ;  /* 0x000000066a140981 */ /* 0x0002a4000c1e1d00 */
[-C--:B-1----:R-:W-:Y:S03]  /*80c0*/  @P5 MOV R107, R95.reuse ;  /* 0x0000005f006b5202 */ /* 0x082fe60000000f00 */
[----:B--2---:R1:W-:Y:S01]  /*80d0*/  @P0 STG.E.128 desc[UR6][R80.64], R20 ;  /* 0x0000001450000986 */ /* 0x0043e2000c101d06 */
[C---:B------:R-:W-:Y:S04]  /*80e0*/  @P6 LEA R16, P0, R85.reuse, R106, 0x1 ;  /* 0x0000006a55106211 */ /* 0x040fe800078008ff */
[----:B------:R-:W2:Y:S01]  /*80f0*/  @P1 LDG.E.128 R4, desc[UR6][R26.64] ;  /* 0x000000061a041981 */ /* 0x000ea2000c1e1d00 */
[----:B------:R-:W-:Y:S02]  /*8100*/  @P6 LEA.HI.X R17, R85, R95, R84, 0x1, P0 ;  /* 0x0000005f55116211 */ /* 0x000fe400000f0c54 */
[C---:B------:R-:W-:Y:S04]  /*8110*/  @P6 LEA R30, P0, R148.reuse, R80, 0x1 ;  /* 0x00000050941e6211 */ /* 0x040fe800078008ff */
[-C--:B------:R-:W-:Y:S02]  /*8120*/  @P6 LEA.HI.X R31, R148, R79.reuse, R86, 0x1, P0 ;  /* 0x0000004f941f6211 */ /* 0x080fe400000f0c56 */
[----:B-1----:R-:W-:Y:S01]  /*8130*/  @P5 MOV R81, R79 ;  /* 0x0000004f00515202 */ /* 0x002fe20000000f00 */
[----:B--2---:R1:W-:Y:S01]  /*8140*/  @P1 STG.E.128 desc[UR6][R24.64], R4 ;  /* 0x0000000418001986 */ /* 0x0043e2000c101d06 */
[----:B------:R-:W-:Y:S02]  /*8150*/  ISETP.NE.AND P1, PT, R2, RZ, PT ;  /* 0x000000ff0200720c */ /* 0x000fe40003f25270 */
[----:B------:R-:W2:Y:S02]  /*8160*/  @P5 LDC.64 R2, c[0x0][0x338] ;  /* 0x0000ce00ff025b82 */ /* 0x000ea40000000a00 */
[----:B------:R-:W3:Y:S01]  /*8170*/  @P6 LDG.E.128 R16, desc[UR6][R16.64] ;  /* 0x0000000610106981 */ /* 0x000ee2000c1e1d00 */
[----:B--2---:R-:W-:Y:S01]  /*8180*/  @P5 IMAD.WIDE.U32 R28, R2, 0xc0, R106 ;  /* 0x000000c0021c5825 */ /* 0x004fe200078e006a */
[-C--:B------:R-:W-:Y:S03]  /*8190*/  @P3 MOV R107, R95.reuse ;  /* 0x0000005f006b3202 */ /* 0x080fe60000000f00 */
[----:B------:R-:W-:Y:S01]  /*81a0*/  @P5 IMAD R3, R3, 0xc0, RZ ;  /* 0x000000c003035824 */ /* 0x000fe200078e02ff */
[C---:B-1----:R-:W-:Y:S03]  /*81b0*/  @P4 LEA R24, P0, R88.reuse, R106, 0x1 ;  /* 0x0000006a58184211 */ /* 0x042fe600078008ff */
[----:B------:R-:W-:Y:S02]  /*81c0*/  @P5 IMAD.IADD R29, R29, 0x1, R3 ;  /* 0x000000011d1d5824 */ /* 0x000fe400078e0203 */
[----:B------:R-:W1:Y:S01]  /*81d0*/  @P5 LDC.64 R2, c[0x0][0x248] ;  /* 0x00009200ff025b82 */ /* 0x000e620000000a00 */
[----:B------:R-:W-:Y:S02]  /*81e0*/  @P4 LEA.HI.X R25, R88, R95, R87, 0x1, P0 ;  /* 0x0000005f58194211 */ /* 0x000fe400000f0c57 */
[C---:B------:R-:W-:Y:S04]  /*81f0*/  @P4 LEA R26, P0, R150.reuse, R80, 0x1 ;  /* 0x00000050961a4211 */ /* 0x040fe800078008ff */
[-C--:B------:R-:W-:Y:S01]  /*8200*/  @P4 LEA.HI.X R27, R150, R79.reuse, R90, 0x1, P0 ;  /* 0x0000004f961b4211 */ /* 0x080fe200000f0c5a */
[----:B-1----:R-:W-:Y:S01]  /*8210*/  @P5 IMAD.WIDE.U32 R20, R2, 0xc0, R80 ;  /* 0x000000c002145825 */ /* 0x002fe200078e0050 */
[-C--:B------:R-:W-:Y:S03]  /*8220*/  @P3 MOV R81, R79.reuse ;  /* 0x0000004f00513202 */ /* 0x080fe60000000f00 */
[----:B------:R-:W-:Y:S04]  /*8230*/  @P5 IMAD R3, R3, 0xc0, RZ ;  /* 0x000000c003035824 */ /* 0x000fe800078e02ff */
[----:B------:R-:W-:Y:S02]  /*8240*/  @P5 IMAD.IADD R21, R21, 0x1, R3 ;  /* 0x0000000115155824 */ /* 0x000fe400078e0203 */
[----:B------:R-:W1:Y:S02]  /*8250*/  @P3 LDC.64 R2, c[0x0][0x338] ;  /* 0x0000ce00ff023b82 */ /* 0x000e640000000a00 */
[----:B-1----:R-:W-:Y:S01]  /*8260*/  @P3 IMAD R3, R3, 0x140, RZ ;  /* 0x0000014003033824 */ /* 0x002fe200078e02ff */
[----:B---3--:R1:W-:Y:S05]  /*8270*/  @P6 STG.E.128 desc[UR6][R30.64], R16 ;  /* 0x000000101e006986 */ /* 0x0083ea000c101d06 */
[----:B------:R-:W2:Y:S05]  /*8280*/  @P5 LDG.E.128 R4, desc[UR6][R28.64] ;  /* 0x000000061c045981 */ /* 0x000eaa000c1e1d00 */
[----:B--2---:R2:W-:Y:S05]  /*8290*/  @P5 STG.E.128 desc[UR6][R20.64], R4 ;  /* 0x0000000414005986 */ /* 0x0045ea000c101d06 */
[----:B-1----:R1:W3:Y:S01]  /*82a0*/  @P4 LDG.E.128 R16, desc[UR6][R24.64] ;  /* 0x0000000618104981 */ /* 0x0022e2000c1e1d00 */
[----:B--2---:R-:W-:Y:S01]  /*82b0*/  @P3 IMAD.WIDE.U32 R20, R2, 0x140, R106 ;  /* 0x0000014002143825 */ /* 0x004fe200078e006a */
[----:B------:R-:W2:Y:S03]  /*82c0*/  @P3 LDC.64 R4, c[0x0][0x248] ;  /* 0x00009200ff043b82 */ /* 0x000ea60000000a00 */
[----:B------:R-:W-:Y:S02]  /*82d0*/  @P3 IMAD.IADD R21, R21, 0x1, R3 ;  /* 0x0000000115153824 */ /* 0x000fe400078e0203 */
[----:B------:R-:W-:Y:S03]  /*82e0*/  @P2 IMAD.MOV.U32 R107, RZ, RZ, R95 ;  /* 0x000000ffff6b2224 */ /* 0x000fe600078e005f */
[----:B------:R-:W1:Y:S01]  /*82f0*/  @P2 LDC.64 R2, c[0x0][0x338] ;  /* 0x0000ce00ff022b82 */ /* 0x000e620000000a00 */
[----:B--2---:R-:W-:Y:S01]  /*8300*/  @P3 IMAD.WIDE.U32 R6, R4, 0x140, R80 ;  /* 0x0000014004063825 */ /* 0x004fe200078e0050 */
[----:B------:R-:W-:Y:S03]  /*8310*/  @P2 MOV R81, R79 ;  /* 0x0000004f00512202 */ /* 0x000fe60000000f00 */
[----:B------:R-:W-:Y:S02]  /*8320*/  @P3 IMAD R5, R5, 0x140, RZ ;  /* 0x0000014005053824 */ /* 0x000fe400078e02ff */
[----:B-1----:R-:W-:Y:S03]  /*8330*/  @P2 IMAD.WIDE.U32 R24, R2, 0x180, R106 ;  /* 0x0000018002182825 */ /* 0x002fe600078e006a */
[----:B------:R-:W-:Y:S02]  /*8340*/  @P3 IADD3 R7, R7, R5, RZ ;  /* 0x0000000507073210 */ /* 0x000fe40007ffe0ff */
[----:B------:R-:W1:Y:S01]  /*8350*/  @P2 LDC.64 R4, c[0x0][0x248] ;  /* 0x00009200ff042b82 */ /* 0x000e620000000a00 */
[----:B------:R-:W-:Y:S02]  /*8360*/  @P2 IMAD R3, R3, 0x180, RZ ;  /* 0x0000018003032824 */ /* 0x000fe400078e02ff */
[----:B------:R-:W-:Y:S02]  /*8370*/  @P1 IMAD.MOV.U32 R107, RZ, RZ, R95 ;  /* 0x000000ffff6b1224 */ /* 0x000fe400078e005f */
[----:B------:R-:W-:Y:S03]  /*8380*/  @P2 IMAD.IADD R25, R25, 0x1, R3 ;  /* 0x0000000119192824 */ /* 0x000fe600078e0203 */
[----:B------:R-:W2:Y:S01]  /*8390*/  @P1 LDC.64 R2, c[0x0][0x338] ;  /* 0x0000ce00ff021b82 */ /* 0x000ea20000000a00 */
[----:B-1----:R-:W-:Y:S02]  /*83a0*/  @P2 IMAD R5, R5, 0x180, RZ ;  /* 0x0000018005052824 */ /* 0x002fe400078e02ff */
[----:B--2---:R-:W-:Y:S01]  /*83b0*/  @P1 IMAD R3, R3, 0x1c0, RZ ;  /* 0x000001c003031824 */ /* 0x004fe200078e02ff */
[----:B---3--:R1:W-:Y:S05]  /*83c0*/  @P4 STG.E.128 desc[UR6][R26.64], R16 ;  /* 0x000000101a004986 */ /* 0x0083ea000c101d06 */
[----:B------:R-:W2:Y:S05]  /*83d0*/  @P3 LDG.E.128 R20, desc[UR6][R20.64] ;  /* 0x0000000614143981 */ /* 0x000eaa000c1e1d00 */
[----:B--2---:R2:W-:Y:S05]  /*83e0*/  @P3 STG.E.128 desc[UR6][R6.64], R20 ;  /* 0x0000001406003986 */ /* 0x0045ea000c101d06 */
[----:B-1----:R1:W3:Y:S02]  /*83f0*/  @P2 LDG.E.128 R16, desc[UR6][R24.64] ;  /* 0x0000000618102981 */ /* 0x0022e4000c1e1d00 */
[----:B-1----:R-:W-:Y:S04]  /*8400*/  @P1 IMAD.WIDE.U32 R24, R2, 0x1c0, R106 ;  /* 0x000001c002181825 */ /* 0x002fe800078e006a */
[----:B--2---:R-:W-:Y:S01]  /*8410*/  @P2 IMAD.WIDE.U32 R6, R4, 0x180, R80 ;  /* 0x0000018004062825 */ /* 0x004fe200078e0050 */
[----:B------:R-:W-:Y:S03]  /*8420*/  @P1 MOV R81, R79 ;  /* 0x0000004f00511202 */ /* 0x000fe60000000f00 */
[----:B------:R-:W-:Y:S01]  /*8430*/  @P1 IMAD.IADD R25, R25, 0x1, R3 ;  /* 0x0000000119191824 */ /* 0x000fe200078e0203 */
[----:B------:R-:W-:Y:S01]  /*8440*/  @P2 IADD3 R7, R7, R5, RZ ;  /* 0x0000000507072210 */ /* 0x000fe20007ffe0ff */
[----:B------:R-:W1:Y:S02]  /*8450*/  @P1 LDC.64 R2, c[0x0][0x248] ;  /* 0x00009200ff021b82 */ /* 0x000e640000000a00 */
[----:B-1----:R-:W-:Y:S04]  /*8460*/  @P1 IMAD.WIDE.U32 R20, R2, 0x1c0, R80 ;  /* 0x000001c002141825 */ /* 0x002fe800078e0050 */
[----:B------:R-:W-:Y:S05]  /*8470*/  @P1 IMAD R3, R3, 0x1c0, RZ ;  /* 0x000001c003031824 */ /* 0x000fea00078e02ff */
[----:B------:R-:W-:Y:S01]  /*8480*/  @P1 IADD3 R21, R21, R3, RZ ;  /* 0x0000000315151210 */ /* 0x000fe20007ffe0ff */
[----:B---3--:R1:W-:Y:S05]  /*8490*/  @P2 STG.E.128 desc[UR6][R6.64], R16 ;  /* 0x0000001006002986 */ /* 0x0083ea000c101d06 */
[----:B-1----:R-:W2:Y:S05]  /*84a0*/  @P1 LDG.E.128 R4, desc[UR6][R24.64] ;  /* 0x0000000618041981 */ /* 0x002eaa000c1e1d00 */
[----:B--2---:R1:W-:Y:S02]  /*84b0*/  @P1 STG.E.128 desc[UR6][R20.64], R4 ;  /* 0x0000000414001986 */ /* 0x0043e4000c101d06 */
.L_x_1820:
[----:B------:R-:W-:Y:S01]  /*84c0*/  PLOP3.LUT P0, PT, PT, PT, UP0, 0x40, 0x0 ;  /* 0x000000000000781c */ /* 0x000fe20003f0e808 */
[----:B------:R-:W5:Y:S01]  /*84d0*/  LDC R0, c[0x0][0x338] ;  /* 0x0000ce00ff007b82 */ /* 0x000f620000000800 */
[----:B-1----:R-:W-:Y:S02]  /*84e0*/  IMAD.MOV.U32 R107, RZ, RZ, R95 ;  /* 0x000000ffff6b7224 */ /* 0x002fe400078e005f */
[----:B-----5:R-:W-:Y:S05]  /*84f0*/  IMAD.U32 R3, R0, -0x100, RZ ;  /* 0xffffff0000037824 */ /* 0x020fea00078e00ff */
[C---:B------:R-:W-:Y:S04]  /*8500*/  LEA R106, P1, R3.reuse, R106, 0x1 ;  /* 0x0000006a036a7211 */ /* 0x040fe800078208ff */
[----:B------:R-:W-:Y:S01]  /*8510*/  LEA.HI.X.SX32 R95, R3, R107, 0x1, P1 ;  /* 0x0000006b035f7211 */ /* 0x000fe200008f0eff */
[----:B------:R-:W-:Y:S08]  /*8520*/  @P0 BRA `(.L_x_1853) ;  /* 0x0000000400300947 */ /* 0x000ff00003800000 */
[----:B------:R-:W-:Y:S04]  /*8530*/  IADD3 R0, R11, -0x1, RZ ;  /* 0xffffffff0b007810 */ /* 0x000fe80007ffe0ff */
[----:B------:R-:W-:Y:S11]  /*8540*/  ISETP.GT.AND P0, PT, R0, R75, PT ;  /* 0x0000004b0000720c */ /* 0x000ff60003f04270 */
[----:B------:R-:W-:Y:S02]  /*8550*/  @!UPT UIADD3 URZ, URZ, URZ, URZ ;  /* 0x0000003f3f3ff290 */ /* 0x000fe4000fffe03f */
[----:B------:R-:W-:Y:S05]  /*8560*/  @!P0 BRA `(.L_x_1854) ;  /* 0x0000000400448947 */ /* 0x000fea0003800000 */
[----:B------:R-:W-:Y:S01]  /*8570*/  IMAD.MOV.U32 R20, RZ, RZ, RZ ;  /* 0x000000ffff147224 */ /* 0x000fe200078e00ff */
[----:B------:R-:W1:Y:S01]  /*8580*/  LDC R2, c[0x0][0x380] ;  /* 0x0000e000ff027b82 */ /* 0x000e620000000800 */
[----:B------:R-:W-:Y:S02]  /*8590*/  IADD3 R13, R13, -0x200, RZ ;  /* 0xfffffe000d0d7810 */ /* 0x000fe40007ffe0ff */
[----:B--234-:R-:W-:Y:S02]  /*85a0*/  IABS R17, R12 ;  /* 0x0000000c00117213 */ /* 0x01cfe40000000000 */
[-C--:B------:R-:W-:Y:S02]  /*85b0*/  IADD3 R0, -R12, R13.reuse, RZ ;  /* 0x0000000d0c007210 */ /* 0x080fe40007ffe1ff */
[-C--:B-1----:R-:W-:Y:S02]  /*85c0*/  IABS R5, R2.reuse ;  /* 0x0000000200057213 */ /* 0x082fe40000000000 */
[----:B------:R-:W-:Y:S02]  /*85d0*/  LOP3.LUT R3, RZ, R2, RZ, 0x33, !PT ;  /* 0x00000002ff037212 */ /* 0x000fe400078e33ff */
[----:B------:R-:W1:Y:S10]  /*85e0*/  I2F.RP R18, R5 ;  /* 0x0000000500127306 */ /* 0x000e740000209400 */
[----:B-1----:R-:W1:Y:S02]  /*85f0*/  MUFU.RCP R7, R18 ;  /* 0x0000001200077308 */ /* 0x002e640000001000 */
[----:B-1----:R-:W-:Y:S01]  /*8600*/  VIADD R16, R7, 0xffffffe ;  /* 0x0ffffffe07107836 */ /* 0x002fe20000000000 */
[----:B------:R-:W-:Y:S07]  /*8610*/  IABS R7, R13 ;  /* 0x0000000d00077213 */ /* 0x000fee0000000000 */
[----:B------:R-:W1:Y:S02]  /*8620*/  F2I.FTZ.U32.TRUNC.NTZ R21, R16 ;  /* 0x0000001000157305 */ /* 0x000e64000021f000 */
[--C-:B-1----:R-:W-:Y:S04]  /*8630*/  IMAD.MOV R8, RZ, RZ, -R21.reuse ;  /* 0x000000ffff087224 */ /* 0x102fe800078e0a15 */
        /* <DEDUP_REMOVED lines=10> */
[--C-:B------:R-:W-:Y:S02]  /*86e0*/  @!P3 IMAD.IADD R17, R17, 0x1, -R5.reuse ;  /* 0x000000011111b824 */ /* 0x100fe400078e0a05 */
[----:B------:R-:W-:Y:S01]  /*86f0*/  @!P0 IADD3 R4, R4, 0x1, RZ ;  /* 0x0000000104048810 */ /* 0x000fe20007ffe0ff */
[----:B------:R-:W-:Y:S01]  /*8700*/  @!P0 IMAD.IADD R7, R7, 0x1, -R5 ;  /* 0x0000000107078824 */ /* 0x000fe200078e0a05 */
[----:B------:R-:W-:Y:S01]  /*8710*/  ISETP.NE.AND P0, PT, R2, RZ, PT ;  /* 0x000000ff0200720c */ /* 0x000fe20003f05270 */
[----:B------:R-:W-:Y:S01]  /*8720*/  @!P3 VIADD R6, R6, 0x1 ;  /* 0x000000010606b836 */ /* 0x000fe20000000000 */
[-C--:B------:R-:W-:Y:S02]  /*8730*/  ISETP.GE.U32.AND P5, PT, R17, R5.reuse, PT ;  /* 0x000000051100720c */ /* 0x080fe40003fa6070 */
[----:B------:R-:W-:Y:S02]  /*8740*/  ISETP.GE.U32.AND P4, PT, R7, R5, PT ;  /* 0x000000050700720c */ /* 0x000fe40003f86070 */
[-C--:B------:R-:W-:Y:S02]  /*8750*/  LOP3.LUT R5, R13, R2.reuse, RZ, 0x3c, !PT ;  /* 0x000000020d057212 */ /* 0x080fe400078e3cff */
[----:B------:R-:W-:Y:S02]  /*8760*/  LOP3.LUT R7, R12, R2, RZ, 0x3c, !PT ;  /* 0x000000020c077212 */ /* 0x000fe400078e3cff */
[----:B------:R-:W-:Y:S02]  /*8770*/  ISETP.GE.AND P1, PT, R5, RZ, PT ;  /* 0x000000ff0500720c */ /* 0x000fe40003f26270 */
[----:B------:R-:W-:Y:S03]  /*8780*/  ISETP.GE.AND P2, PT, R7, RZ, PT ;  /* 0x000000ff0700720c */ /* 0x000fe60003f46270 */
[----:B------:R-:W-:Y:S02]  /*8790*/  @P5 VIADD R6, R6, 0x1 ;  /* 0x0000000106065836 */ /* 0x000fe40000000000 */
[----:B------:R-:W-:Y:S06]  /*87a0*/  @P4 IADD3 R4, R4, 0x1, RZ ;  /* 0x0000000104044810 */ /* 0x000fec0007ffe0ff */
        /* <DEDUP_REMOVED lines=16> */
[----:B------:R-:W-:Y:S04]  /*88b0*/  IMAD.WIDE.U32 R20, R18, UR12, RZ ;  /* 0x0000000c12147c25 */ /* 0x000fe8000f8e00ff */
[----:B------:R-:W-:Y:S02]  /*88c0*/  IMAD R5, R16, UR12, RZ ;  /* 0x0000000c10057c24 */ /* 0x000fe4000f8e02ff */
[----:B------:R-:W-:Y:S02]  /*88d0*/  IMAD R7, R8, UR16, RZ ;  /* 0x0000001008077c24 */ /* 0x000fe4000f8e02ff */
[----:B------:R-:W-:Y:S02]  /*88e0*/  IMAD R5, R18, UR13, R5 ;  /* 0x0000000d12057c24 */ /* 0x000fe4000f8e0205 */
[----:B------:R-:W-:Y:S03]  /*88f0*/  IMAD R7, R0, UR17, R7 ;  /* 0x0000001100077c24 */ /* 0x000fe6000f8e0207 */
[----:B------:R-:W-:Y:S01]  /*8900*/  IADD3 R21, R21, R5, RZ ;  /* 0x0000000515157210 */ /* 0x000fe20007ffe0ff */
[----:B------:R-:W-:Y:S02]  /*8910*/  IMAD.IADD R23, R23, 0x1, R7 ;  /* 0x0000000117177824 */ /* 0x000fe400078e0207 */
[----:B------:R-:W-:Y:S02]  /*8920*/  IMAD R5, R16, UR14, RZ ;  /* 0x0000000e10057c24 */ /* 0x000fe4000f8e02ff */
[----:B------:R-:W-:Y:S02]  /*8930*/  IMAD R7, R8, UR10, RZ ;  /* 0x0000000a08077c24 */ /* 0x000fe4000f8e02ff */
[----:B------:R-:W-:Y:S04]  /*8940*/  IMAD.WIDE.U32 R22, R18, UR14, R22 ;  /* 0x0000000e12167c25 */ /* 0x000fe8000f8e0016 */
[----:B------:R-:W-:Y:S01]  /*8950*/  IMAD.WIDE.U32 R20, R0, UR10, R20 ;  /* 0x0000000a00147c25 */ /* 0x000fe2000f8e0014 */
        /* <DEDUP_REMOVED lines=9> */
.L_x_1853:
[----:B------:R-:W1:Y:S01]  /*89f0*/  LDC R2, c[0x0][0x250] ;  /* 0x00009400ff027b82 */ /* 0x000e620000000800 */
[----:B--2---:R-:W-:Y:S07]  /*8a00*/  IMAD.MOV.U32 R81, RZ, RZ, R79 ;  /* 0x000000ffff517224 */ /* 0x004fee00078e004f */
[----:B------:R-:W2:Y:S02]  /*8a10*/  LDC R0, c[0x0][0x248] ;  /* 0x00009200ff007b82 */ /* 0x000ea40000000800 */
[----:B--2---:R-:W-:Y:S02]  /*8a20*/  IMAD.U32 R5, R0, -0x100, RZ ;  /* 0xffffff0000057824 */ /* 0x004fe400078e00ff */
[----:B-1----:R-:W-:Y:S03]  /*8a30*/  IMAD.U32 R3, R2, -0x100, RZ ;  /* 0xffffff0002037824 */ /* 0x002fe600078e00ff */
[----:B------:R-:W-:Y:S02]  /*8a40*/  LEA R80, P0, R5, R80, 0x1 ;  /* 0x0000005005507211 */ /* 0x000fe400078008ff */
[----:B------:R-:W-:Y:S02]  /*8a50*/  LEA R82, P1, R3, R82, 0x1 ;  /* 0x0000005203527211 */ /* 0x000fe400078208ff */
[----:B------:R-:W-:Y:S02]  /*8a60*/  LEA.HI.X.SX32 R79, R5, R81, 0x1, P0 ;  /* 0x00000051054f7211 */ /* 0x000fe400000f0eff */
[----:B------:R-:W-:Y:S09]  /*8a70*/  LEA.HI.X.SX32 R83, R3, R83, 0x1, P1 ;  /* 0x0000005303537211 */ /* 0x000ff200008f0eff */
.L_x_1854:
[----:B------:R-:W-:Y:S04]  /*8a80*/  IADD3 R11, R11, -0x1, RZ ;  /* 0xffffffff0b0b7810 */ /* 0x000fe80007ffe0ff */
[----:B------:R-:W-:Y:S11]  /*8a90*/  ISETP.GT.AND P0, PT, R11, R75, PT ;  /* 0x0000004b0b00720c */ /* 0x000ff60003f04270 */
[----:B------:R-:W-:Y:S02]  /*8aa0*/  @!UPT UIADD3 URZ, URZ, URZ, URZ ;  /* 0x0000003f3f3ff290 */ /* 0x000fe4000fffe03f */
[----:B------:R-:W-:Y:S05]  /*8ab0*/  @P0 BRA `(.L_x_1855) ;  /* 0xffffff9800c80947 */ /* 0x000fea000383ffff */
.L_x_1801:
[----:B------:R-:W1:Y:S01]  /*8ac0*/  S2UR UR4, SR_CgaCtaId ;  /* 0x00000000000479c3 */ /* 0x000e620000008800 */
        /* <DEDUP_REMOVED lines=8> */
[----:B-1----:R-:W-:-:S06]  /*8b50*/  ULEA UR4, UR4, UR12, 0x18 ;  /* 0x0000000c04047291 */ /* 0x002fcc000f8ec03f */
[----:B------:R-:W-:Y:S01]  /*8b60*/  LEA R247, R131, UR4, 0x1 ;  /* 0x0000000483f77c11 */ /* 0x000fe2000f8e08ff */
[----:B------:R-:W-:Y:S06]  /*8b70*/  @!P0 BRA `(.L_x_1857) ;  /* 0x0000001400248947 */ /* 0x000fec0003800000 */
[----:B------:R-:W-:Y:S01]  /*8b80*/  ISETP.NE.U32.AND P0, PT, RZ, UR8, PT ;  /* 0x00000008ff007c0c */ /* 0x000fe2000bf05070 */
[----:B------:R-:W-:-:S03]  /*8b90*/  IMAD.MOV.U32 R0, RZ, RZ, RZ ;  /* 0x000000ffff007224 */ /* 0x000fc600078e00ff */
[----:B------:R-:W-:Y:S01]  /*8ba0*/  ISETP.NE.AND.EX P0, PT, RZ, UR9, PT, P0 ;  /* 0x00000009ff007c0c */ /* 0x000fe2000bf05300 */
[----:B------:R-:W-:-:S12]  /*8bb0*/  ULDC.64 UR8, c[0x0][0x210] ;  /* 0x0000840000087ab9 */ /* 0x000fd80000000a00 */
[----:B------:R-:W5:Y:S01]  /*8bc0*/  @P0 LDG.E R0, desc[UR6][R138.64] ;  /* 0x000000068a000981 */ /* 0x000f62000c1e1900 */
[C---:B------:R-:W-:Y:S01]  /*8bd0*/  IADD3 R5, P0, R134.reuse, UR10, RZ ;  /* 0x0000000a86057c10 */ /* 0x040fe2000ff1e0ff */
[----:B------:R-:W-:Y:S01]  /*8be0*/  ULDC.U8 UR10, c[0x0][0x3c3] ;  /* 0x0000f0c0000a7ab9 */ /* 0x000fe20000000000 */
[----:B------:R-:W-:Y:S01]  /*8bf0*/  LEA R8, P2, R134, UR8, 0x1 ;  /* 0x0000000886087c11 */ /* 0x000fe2000f8408ff */
[--C-:B------:R-:W-:Y:S01]  /*8c00*/  IMAD.IADD R13, R242, 0x1, -R59.reuse ;  /* 0x00000001f20d7824 */ /* 0x100fe200078e0a3b */
[----:B------:R-:W-:Y:S02]  /*8c10*/  LEA R24, P1, R5, UR8, 0x1 ;  /* 0x0000000805187c11 */ /* 0x000fe4000f8208ff */
[----:B------:R-:W-:Y:S02]  /*8c20*/  LEA.HI.X R9, R134, UR9, R76, 0x1, P2 ;  /* 0x0000000986097c11 */ /* 0x000fe400090f0c4c */
[----:B-----5:R-:W-:-:S05]  /*8c30*/  IADD3 R0, R0, R77, R59 ;  /* 0x0000004d00007210 */ /* 0x020fca0007ffe03b */
[----:B------:R-:W-:Y:S01]  /*8c40*/  IMAD R2, R123, R0, RZ ;  /* 0x000000007b027224 */ /* 0x000fe200078e02ff */
[----:B------:R-:W-:Y:S02]  /*8c50*/  IADD3.X R0, R76, UR11, RZ, P0, !PT ;  /* 0x0000000b4c007c10 */ /* 0x000fe400087fe4ff */
[----:B------:R-:W-:Y:S02]  /*8c60*/  ISETP.NE.AND P0, PT, RZ, UR10, PT ;  /* 0x0000000aff007c0c */ /* 0x000fe4000bf05270 */
[-C--:B------:R-:W-:Y:S02]  /*8c70*/  IADD3 R125, P4, R125, R2.reuse, RZ ;  /* 0x000000027d7d7210 */ /* 0x080fe40007f9e0ff */
[----:B------:R-:W-:Y:S02]  /*8c80*/  IADD3 R3, P3, R124, R2, RZ ;  /* 0x000000027c037210 */ /* 0x000fe40007f7e0ff */
[----:B------:R-:W-:Y:S02]  /*8c90*/  SHF.R.S32.HI R2, RZ, 0x1f, R2 ;  /* 0x0000001fff027819 */ /* 0x000fe40000011402 */
[----:B------:R-:W-:Y:S01]  /*8ca0*/  LEA.HI.X R25, R5, UR9, R0, 0x1, P1 ;  /* 0x0000000905197c11 */ /* 0x000fe200088f0c00 */
[----:B------:R-:W-:-:S02]  /*8cb0*/  IMAD.SHL.U32 R0, R123, 0x20, RZ ;  /* 0x000000207b007824 */ /* 0x000fc400078e00ff */
[--C-:B------:R-:W-:Y:S02]  /*8cc0*/  IMAD.X R115, R115, 0x1, R2.reuse, P4 ;  /* 0x0000000173737824 */ /* 0x100fe400020e0602 */
[----:B------:R-:W-:Y:S01]  /*8cd0*/  IMAD.X R113, R113, 0x1, R2, P3 ;  /* 0x0000000171717824 */ /* 0x000fe200018e0602 */
[----:B------:R-:W-:Y:S06]  /*8ce0*/  @!P0 BRA `(.L_x_1858) ;  /* 0x0000000400d88947 */ /* 0x000fec0003800000 */
[----:B------:R-:W-:Y:S01]  /*8cf0*/  ISETP.GE.AND P0, PT, R136, R13, PT ;  /* 0x0000000d8800720c */ /* 0x000fe20003f06270 */
[----:B------:R-:W-:Y:S03]  /*8d00*/  BSSY B1, `(.L_x_1859) ;  /* 0x0000038000017945 */ /* 0x000fe60003800000 */
[----:B------:R-:W-:-:S13]  /*8d10*/  ISETP.LT.OR P0, PT, R56, -0x3, P0 ;  /* 0xfffffffd3800780c */ /* 0x000fda0000701670 */
[----:B------:R-:W-:Y:S05]  /*8d20*/  @P0 BRA `(.L_x_1860) ;  /* 0x0000000000d40947 */ /* 0x000fea0003800000 */
[----:B------:R-:W5:Y:S01]  /*8d30*/  LDG.E.128 R8, desc[UR6][R8.64] ;  /* 0x0000000608087981 */ /* 0x000f62000c1e1d00 */
[----:B------:R-:W-:Y:S01]  /*8d40*/  ISETP.GE.AND P0, PT, R14, UR5, PT ;  /* 0x000000050e007c0c */ /* 0x000fe2000bf06270 */
[----:B------:R-:W-:-:S12]  /*8d50*/  BSSY B0, `(.L_x_1861) ;  /* 0x0000031000007945 */ /* 0x000fd80003800000 */
[----:B------:R-:W-:Y:S05]  /*8d60*/  @P0 BRA `(.L_x_1862) ;  /* 0x0000000000bc0947 */ /* 0x000fea0003800000 */
[C---:B------:R-:W-:Y:S01]  /*8d70*/  SHF.L.U32 R3, R125.reuse, 0x1, RZ ;  /* 0x000000017d037819 */ /* 0x040fe200000006ff */
[----:B------:R-:W-:Y:S01]  /*8d80*/  ULDC.64 UR8, c[0x0][0x360] ;  /* 0x0000d80000087ab9 */ /* 0x000fe20000000a00 */
[----:B------:R-:W-:Y:S01]  /*8d90*/  SHF.L.U64.HI R2, R125, 0x1, R115 ;  /* 0x000000017d027819 */ /* 0x000fe20000010273 */
[----:B------:R-:W-:Y:S01]  /*8da0*/  ULDC.64 UR10, c[0x0][0x358] ;  /* 0x0000d600000a7ab9 */ /* 0x000fe20000000a00 */
[C---:B------:R-:W-:Y:S02]  /*8db0*/  IADD3 R6, P0, R3.reuse, UR8, RZ ;  /* 0x0000000803067c10 */ /* 0x040fe4000ff1e0ff */
[----:B------:R-:W-:Y:S02]  /*8dc0*/  IADD3 R4, P1, R3, UR10, RZ ;  /* 0x0000000a03047c10 */ /* 0x000fe4000ff3e0ff */
[C---:B------:R-:W-:Y:S02]  /*8dd0*/  IADD3.X R7, R2.reuse, UR9, RZ, P0, !PT ;  /* 0x0000000902077c10 */ /* 0x040fe400087fe4ff */
[----:B------:R-:W-:-:S03]  /*8de0*/  IADD3.X R5, R2, UR11, RZ, P1, !PT ;  /* 0x0000000b02057c10 */ /* 0x000fc60008ffe4ff */
[----:B------:R-:W2:Y:S04]  /*8df0*/  LDG.E.64 R2, desc[UR6][R6.64] ;  /* 0x0000000606027981 */ /* 0x000ea8000c1e1b00 */
[----:B------:R-:W2:Y:S02]  /*8e00*/  LDG.E.64 R4, desc[UR6][R4.64] ;  /* 0x0000000604047981 */ /* 0x000ea4000c1e1b00 */
[--C-:B--2345:R-:W-:Y:S01]  /*8e10*/  HADD2.F32 R17, -RZ, R11.reuse.H1_H1 ;  /* 0x3000000bff117230 */ /* 0x13cfe20000004100 */
[----:B------:R-:W-:Y:S01]  /*8e20*/  MOV R18, R10 ;  /* 0x0000000a00127202 */ /* 0x000fe20000000f00 */
[----:B------:R-:W-:Y:S02]  /*8e30*/  HADD2.F32 R16, -RZ, R11.H0_H0 ;  /* 0x2000000bff107230 */ /* 0x000fe40000004100 */
[----:B------:R-:W-:-:S02]  /*8e40*/  HADD2.F32 R19, -RZ, R9.H0_H0 ;  /* 0x20000009ff137230 */ /* 0x000fc40000004100 */
[----:B------:R-:W-:Y:S02]  /*8e50*/  HADD2.F32 R20, -RZ, R9.H1_H1 ;  /* 0x30000009ff147230 */ /* 0x000fe40000004100 */
[----:B------:R-:W-:Y:S02]  /*8e60*/  HADD2.F32 R6, -RZ, R3.H1_H1 ;  /* 0x30000003ff067230 */ /* 0x000fe40000004100 */
[----:B------:R-:W-:Y:S02]  /*8e70*/  HADD2.F32 R9, -RZ, R2.H1_H1 ;  /* 0x30000002ff097230 */ /* 0x000fe40000004100 */
[----:B------:R-:W-:Y:S02]  /*8e80*/  HADD2.F32 R11, -RZ, R5.H1_H1 ;  /* 0x30000005ff0b7230 */ /* 0x000fe40000004100 */
[-C--:B------:R-:W-:Y:S01]  /*8e90*/  FMUL.FTZ R7, R17, R6.reuse ;  /* 0x0000000611077220 */ /* 0x080fe20000410000 */
[----:B------:R-:W-:Y:S01]  /*8ea0*/  FMUL.FTZ R6, R16, R6 ;  /* 0x0000000610067220 */ /* 0x000fe20000410000 */
[----:B------:R-:W-:-:S02]  /*8eb0*/  HADD2.F32 R12, -RZ, R4.H1_H1 ;  /* 0x30000004ff0c7230 */ /* 0x000fc40000004100 */
[----:B------:R-:W-:Y:S01]  /*8ec0*/  FMUL.FTZ R10, R20, R9 ;  /* 0x00000009140a7220 */ /* 0x000fe20000410000 */
[-C--:B------:R-:W-:Y:S01]  /*8ed0*/  FFMA.FTZ R7, R16, R11.reuse, -R7 ;  /* 0x0000000b10077223 */ /* 0x080fe20000010807 */
[----:B------:R-:W-:Y:S01]  /*8ee0*/  FFMA.FTZ R6, R17, R11, R6 ;  /* 0x0000000b11067223 */ /* 0x000fe20000010006 */
[--C-:B------:R-:W-:Y:S02]  /*8ef0*/  HADD2.F32 R11, -RZ, R8.reuse.H0_H0 ;  /* 0x20000008ff0b7230 */ /* 0x100fe40000004100 */
[C---:B------:R-:W-:Y:S01]  /*8f00*/  FMUL.FTZ R9, R19.reuse, R9 ;  /* 0x0000000913097220 */ /* 0x040fe20000410000 */
[----:B------:R-:W-:Y:S02]  /*8f10*/  HADD2.F32 R17, -RZ, R8.H1_H1 ;  /* 0x30000008ff117230 */ /* 0x000fe40000004100 */
[-C--:B------:R-:W-:Y:S01]  /*8f20*/  FFMA.FTZ R10, R19, R12.reuse, -R10 ;  /* 0x0000000c130a7223 */ /* 0x080fe2000001080a */
[----:B------:R-:W-:Y:S02]  /*8f30*/  HADD2.F32 R8, -RZ, R18.H0_H0 ;  /* 0x20000012ff087230 */ /* 0x000fe40000004100 */
[----:B------:R-:W-:Y:S01]  /*8f40*/  FFMA.FTZ R9, R20, R12, R9 ;  /* 0x0000000c14097223 */ /* 0x000fe20000010009 */
[----:B------:R-:W-:-:S02]  /*8f50*/  HADD2.F32 R2, -RZ, R2.H0_H0 ;  /* 0x20000002ff027230 */ /* 0x000fc40000004100 */
[----:B------:R-:W-:Y:S02]  /*8f60*/  HADD2.F32 R3, -RZ, R3.H0_H0 ;  /* 0x20000003ff037230 */ /* 0x000fe40000004100 */
[----:B------:R-:W-:Y:S02]  /*8f70*/  HADD2.F32 R18, -RZ, R18.H1_H1 ;  /* 0x30000012ff127230 */ /* 0x000fe40000004100 */
[-C--:B------:R-:W-:Y:S01]  /*8f80*/  FMUL.FTZ R12, R17, R2.reuse ;  /* 0x00000002110c7220 */ /* 0x080fe20000410000 */
[----:B------:R-:W-:Y:S02]  /*8f90*/  HADD2.F32 R4, -RZ, R4.H0_H0 ;  /* 0x20000004ff047230 */ /* 0x000fe40000004100 */
[C---:B------:R-:W-:Y:S01]  /*8fa0*/  FMUL.FTZ R2, R11.reuse, R2 ;  /* 0x000000020b027220 */ /* 0x040fe20000410000 */
[----:B------:R-:W-:Y:S02]  /*8fb0*/  HADD2.F32 R5, -RZ, R5.H0_H0 ;  /* 0x20000005ff057230 */ /* 0x000fe40000004100 */
[-C--:B------:R-:W-:Y:S01]  /*8fc0*/  FMUL.FTZ R19, R18, R3.reuse ;  /* 0x0000000312137220 */ /* 0x080fe20000410000 */
[C---:B------:R-:W-:Y:S01]  /*8fd0*/  FMUL.FTZ R3, R8.reuse, R3 ;  /* 0x0000000308037220 */ /* 0x040fe20000410000 */
[-C--:B------:R-:W-:Y:S01]  /*8fe0*/  FFMA.FTZ R12, R11, R4.reuse, -R12 ;  /* 0x000000040b0c7223 */ /* 0x080fe2000001080c */
[----:B------:R-:W-:Y:S01]  /*8ff0*/  FFMA.FTZ R17, R17, R4, R2 ;  /* 0x0000000411117223 */ /* 0x000fe20000010002 */
[-C--:B------:R-:W-:Y:S01]  /*9000*/  FFMA.FTZ R19, R8, R5.reuse, -R19 ;  /* 0x0000000508137223 */ /* 0x080fe20000010813 */
[----:B------:R-:W-:Y:S01]  /*9010*/  FFMA.FTZ R18, R18, R5, R3 ;  /* 0x0000000512127223 */ /* 0x000fe20000010003 */
[----:B------:R-:W-:-:S02]  /*9020*/  F2FP.F16.F32.PACK_AB R9, R9, R10 ;  /* 0x0000000a0909723e */ /* 0x000fc400000000ff */
[----:B------:R-:W-:Y:S02]  /*9030*/  F2FP.F16.F32.PACK_AB R11, R6, R7 ;  /* 0x00000007060b723e */ /* 0x000fe400000000ff */
[----:B------:R-:W-:Y:S02]  /*9040*/  F2FP.F16.F32.PACK_AB R8, R17, R12 ;  /* 0x0000000c1108723e */ /* 0x000fe400000000ff */
[----:B------:R-:W-:Y:S02]  /*9050*/  F2FP.F16.F32.PACK_AB R10, R18, R19 ;  /* 0x00000013120a723e */ /* 0x000fe400000000ff */
.L_x_1862:
[----:B------:R-:W-:Y:S05]  /*9060*/  BSYNC B0 ;  /* 0x0000000000007941 */ /* 0x000fea0003800000 */
.L_x_1861:
[----:B-----5:R1:W-:Y:S02]  /*9070*/  STS.128 [R247], R8 ;  /* 0x00000008f7007388 */ /* 0x0203e40000000c00 */
.L_x_1860:
[----:B------:R-:W-:Y:S05]  /*9080*/  BSYNC B1 ;  /* 0x0000000000017941 */ /* 0x000fea0003800000 */
.L_x_1859:
[----:B------:R-:W-:-:S05]  /*9090*/  VIADD R20, R136, 0x20 ;  /* 0x0000002088147836 */ /* 0x000fca0000000000 */
[----:B------:R-:W-:-:S04]  /*90a0*/  ISETP.GE.AND P0, PT, R20, R13, PT ;  /* 0x0000000d1400720c */ /* 0x000fc80003f06270 */
[----:B------:R-:W-:-:S13]  /*90b0*/  ISETP.LT.OR P0, PT, R56, -0x83, P0 ;  /* 0xffffff7d3800780c */ /* 0x000fda0000701670 */
[----:B------:R-:W-:Y:S05]  /*90c0*/  @P0 BRA `(.L_x_1863) ;  /* 0x0000001000140947 */ /* 0x000fea0003800000 */
[----:B-1----:R1:W5:Y:S01]  /*90d0*/  LDG.E.128 R8, desc[UR6][R24.64] ;  /* 0x0000000618087981 */ /* 0x002362000c1e1d00 */
[----:B------:R-:W-:Y:S01]  /*90e0*/  ISETP.GE.AND P0, PT, R14, UR5, PT ;  /* 0x000000050e007c0c */ /* 0x000fe2000bf06270 */
[----:B------:R-:W-:-:S12]  /*90f0*/  BSSY B0, `(.L_x_1864) ;  /* 0x0000033000007945 */ /* 0x000fd80003800000 */
[----:B------:R-:W-:Y:S05]  /*9100*/  @P0 BRA `(.L_x_1865) ;  /* 0x0000000000c40947 */ /* 0x000fea0003800000 */
[C---:B------:R-:W-:Y:S01]  /*9110*/  IADD3 R125, P0, R0.reuse, R125, RZ ;  /* 0x0000007d007d7210 */ /* 0x040fe20007f1e0ff */
[----:B------:R-:W-:Y:S01]  /*9120*/  ULDC.64 UR8, c[0x0][0x360] ;  /* 0x0000d80000087ab9 */ /* 0x000fe20000000a00 */
[----:B------:R-:W-:Y:S02]  /*9130*/  ULDC.64 UR10, c[0x0][0x358] ;  /* 0x0000d600000a7ab9 */ /* 0x000fe40000000a00 */
[----:B------:R-:W-:Y:S02]  /*9140*/  LEA.HI.X.SX32 R0, R0, R115, 0x1, P0 ;  /* 0x0000007300007211 */ /* 0x000fe400000f0eff */
[C---:B------:R-:W-:Y:S02]  /*9150*/  SHF.L.U32 R2, R125.reuse, 0x1, RZ ;  /* 0x000000017d027819 */ /* 0x040fe400000006ff */
[----:B------:R-:W-:Y:S02]  /*9160*/  SHF.L.U64.HI R0, R125, 0x1, R0 ;  /* 0x000000017d007819 */ /* 0x000fe40000010200 */
[----:B--234-:R-:W-:-:S02]  /*9170*/  IADD3 R18, P0, R2, UR8, RZ ;  /* 0x0000000802127c10 */ /* 0x01cfc4000ff1e0ff */
[----:B------:R-:W-:Y:S02]  /*9180*/  IADD3 R4, P1, R2, UR10, RZ ;  /* 0x0000000a02047c10 */ /* 0x000fe4000ff3e0ff */
[C---:B------:R-:W-:Y:S02]  /*9190*/  IADD3.X R19, R0.reuse, UR9, RZ, P0, !PT ;  /* 0x0000000900137c10 */ /* 0x040fe400087fe4ff */
[----:B------:R-:W-:-:S03]  /*91a0*/  IADD3.X R5, R0, UR11, RZ, P1, !PT ;  /* 0x0000000b00057c10 */ /* 0x000fc60008ffe4ff */
[----:B------:R-:W2:Y:S04]  /*91b0*/  LDG.E.64 R2, desc[UR6][R18.64] ;  /* 0x0000000612027981 */ /* 0x000ea8000c1e1b00 */
[----:B------:R-:W3:Y:S01]  /*91c0*/  LDG.E.64 R4, desc[UR6][R4.64] ;  /* 0x0000000604047981 */ /* 0x000ee2000c1e1b00 */
[--C-:B-----5:R-:W-:Y:S01]  /*91d0*/  HADD2.F32 R13, -RZ, R11.reuse.H1_H1 ;  /* 0x3000000bff0d7230 */ /* 0x120fe20000004100 */
[----:B------:R-:W-:Y:S01]  /*91e0*/  MOV R12, R10 ;  /* 0x0000000a000c7202 */ /* 0x000fe20000000f00 */
[----:B------:R-:W-:Y:S02]  /*91f0*/  HADD2.F32 R15, -RZ, R11.H0_H0 ;  /* 0x2000000bff0f7230 */ /* 0x000fe40000004100 */
[--C-:B------:R-:W-:Y:S02]  /*9200*/  HADD2.F32 R14, -RZ, R9.reuse.H1_H1 ;  /* 0x30000009ff0e7230 */ /* 0x100fe40000004100 */
[----:B------:R-:W-:-:S02]  /*9210*/  HADD2.F32 R16, -RZ, R9.H0_H0 ;  /* 0x20000009ff107230 */ /* 0x000fc40000004100 */
[----:B--2---:R-:W-:Y:S02]  /*9220*/  HADD2.F32 R0, -RZ, R3.H1_H1 ;  /* 0x30000003ff007230 */ /* 0x004fe40000004100 */
[----:B------:R-:W-:Y:S02]  /*9230*/  HADD2.F32 R7, -RZ, R2.H1_H1 ;  /* 0x30000002ff077230 */ /* 0x000fe40000004100 */
[----:B---3--:R-:W-:Y:S02]  /*9240*/  HADD2.F32 R11, -RZ, R5.H1_H1 ;  /* 0x30000005ff0b7230 */ /* 0x008fe40000004100 */
[-C--:B------:R-:W-:Y:S01]  /*9250*/  FMUL.FTZ R6, R13, R0.reuse ;  /* 0x000000000d067220 */ /* 0x080fe20000410000 */
[----:B------:R-:W-:Y:S02]  /*9260*/  HADD2.F32 R10, -RZ, R4.H1_H1 ;  /* 0x30000004ff0a7230 */ /* 0x000fe40000004100 */
[C---:B------:R-:W-:Y:S01]  /*9270*/  FMUL.FTZ R0, R15.reuse, R0 ;  /* 0x000000000f007220 */ /* 0x040fe20000410000 */
[-C--:B------:R-:W-:Y:S01]  /*9280*/  FMUL.FTZ R9, R14, R7.reuse ;  /* 0x000000070e097220 */ /* 0x080fe20000410000 */
[C---:B------:R-:W-:Y:S01]  /*9290*/  FMUL.FTZ R7, R16.reuse, R7 ;  /* 0x0000000710077220 */ /* 0x040fe20000410000 */
[-C--:B------:R-:W-:Y:S01]  /*92a0*/  FFMA.FTZ R6, R15, R11.reuse, -R6 ;  /* 0x0000000b0f067223 */ /* 0x080fe20000010806 */
[----:B------:R-:W-:Y:S01]  /*92b0*/  FFMA.FTZ R11, R13, R11, R0 ;  /* 0x0000000b0d0b7223 */ /* 0x000fe20000010000 */
[----:B------:R-:W-:Y:S01]  /*92c0*/  FFMA.FTZ R9, R16, R10, -R9 ;  /* 0x0000000a10097223 */ /* 0x000fe20000010809 */
[----:B------:R-:W-:-:S02]  /*92d0*/  HADD2.F32 R0, -RZ, R12.H0_H0 ;  /* 0x2000000cff007230 */ /* 0x000fc40000004100 */
[----:B------:R-:W-:Y:S01]  /*92e0*/  FFMA.FTZ R10, R14, R10, R7 ;  /* 0x0000000a0e0a7223 */ /* 0x000fe20000010007 */
[----:B------:R-:W-:Y:S01]  /*92f0*/  HADD2.F32 R2, -RZ, R2.H0_H0 ;  /* 0x20000002ff027230 */ /* 0x000fe20000004100 */
[----:B------:R-:W-:Y:S01]  /*9300*/  F2FP.F16.F32.PACK_AB R11, R11, R6 ;  /* 0x000000060b0b723e */ /* 0x000fe200000000ff */
[----:B------:R-:W-:Y:S02]  /*9310*/  HADD2.F32 R3, -RZ, R3.H0_H0 ;  /* 0x20000003ff037230 */ /* 0x000fe40000004100 */
[----:B------:R-:W-:Y:S01]  /*9320*/  HADD2.F32 R13, -RZ, R8.H1_H1 ;  /* 0x30000008ff0d7230 */ /* 0x000fe20000004100 */
[----:B------:R-:W-:Y:S01]  /*9330*/  F2FP.F16.F32.PACK_AB R9, R10, R9 ;  /* 0x000000090a09723e */ /* 0x000fe200000000ff */
[----:B------:R-:W-:Y:S02]  /*9340*/  HADD2.F32 R12, -RZ, R12.H1_H1 ;  /* 0x3000000cff0c7230 */ /* 0x000fe40000004100 */
[----:B------:R-:W-:Y:S02]  /*9350*/  HADD2.F32 R7, -RZ, R8.H0_H0 ;  /* 0x20000008ff077230 */ /* 0x000fe40000004100 */
[----:B------:R-:W-:Y:S01]  /*9360*/  FMUL.FTZ R8, R13, R2 ;  /* 0x000000020d087220 */ /* 0x000fe20000410000 */
[----:B------:R-:W-:-:S02]  /*9370*/  HADD2.F32 R4, -RZ, R4.H0_H0 ;  /* 0x20000004ff047230 */ /* 0x000fc40000004100 */
[-C--:B------:R-:W-:Y:S01]  /*9380*/  FMUL.FTZ R15, R12, R3.reuse ;  /* 0x000000030c0f7220 */ /* 0x080fe20000410000 */
[----:B------:R-:W-:Y:S02]  /*9390*/  HADD2.F32 R5, -RZ, R5.H0_H0 ;  /* 0x20000005ff057230 */ /* 0x000fe40000004100 */
[C---:B------:R-:W-:Y:S01]  /*93a0*/  FMUL.FTZ R2, R7.reuse, R2 ;  /* 0x0000000207027220 */ /* 0x040fe20000410000 */
[C---:B------:R-:W-:Y:S01]  /*93b0*/  FMUL.FTZ R3, R0.reuse, R3 ;  /* 0x0000000300037220 */ /* 0x040fe20000410000 */
[-C--:B------:R-:W-:Y:S02]  /*93c0*/  FFMA.FTZ R8, R7, R4.reuse, -R8 ;  /* 0x0000000407087223 */ /* 0x080fe40000010808 */
[----:B------:R-:W-:Y:S01]  /*93d0*/  FFMA.FTZ R13, R13, R4, R2 ;  /* 0x000000040d0d7223 */ /* 0x000fe20000010002 */
[-C--:B------:R-:W-:Y:S01]  /*93e0*/  FFMA.FTZ R15, R0, R5.reuse, -R15 ;  /* 0x00000005000f7223 */ /* 0x080fe2000001080f */
[----:B------:R-:W-:-:S03]  /*93f0*/  FFMA.FTZ R12, R12, R5, R3 ;  /* 0x000000050c0c7223 */ /* 0x000fc60000010003 */
[----:B------:R-:W-:Y:S02]  /*9400*/  F2FP.F16.F32.PACK_AB R8, R13, R8 ;  /* 0x000000080d08723e */ /* 0x000fe400000000ff */
[----:B------:R-:W-:Y:S02]  /*9410*/  F2FP.F16.F32.PACK_AB R10, R12, R15 ;  /* 0x0000000f0c0a723e */ /* 0x000fe400000000ff */
.L_x_1865:
[----:B------:R-:W-:Y:S05]  /*9420*/  BSYNC B0 ;  /* 0x0000000000007941 */ /* 0x000fea0003800000 */
.L_x_1864:
[----:B-----5:R1:W-:Y:S01]  /*9430*/  STS.128 [R247+0x800], R8 ;  /* 0x00080008f7007388 */ /* 0x0203e20000000c00 */
[----:B------:R-:W-:Y:S05]  /*9440*/  BRA `(.L_x_1863) ;  /* 0x0000000c00347947 */ /* 0x000fea0003800000 */
.L_x_1858:
[----:B------:R-:W-:Y:S01]  /*9450*/  ISETP.GE.AND P0, PT, R136, R13, PT ;  /* 0x0000000d8800720c */ /* 0x000fe20003f06270 */
[----:B------:R-:W-:Y:S03]  /*9460*/  BSSY B1, `(.L_x_1866) ;  /* 0x000005b000017945 */ /* 0x000fe60003800000 */
[----:B------:R-:W-:-:S13]  /*9470*/  ISETP.LT.OR P0, PT, R56, -0x3, P0 ;  /* 0xfffffffd3800780c */ /* 0x000fda0000701670 */
[----:B------:R-:W-:Y:S05]  /*9480*/  @P0 BRA `(.L_x_1867) ;  /* 0x0000000400600947 */ /* 0x000fea0003800000 */
[----:B------:R1:W5:Y:S01]  /*9490*/  LDG.E.128 R20, desc[UR6][R8.64] ;  /* 0x0000000608147981 */ /* 0x000362000c1e1d00 */
        /* <DEDUP_REMOVED lines=11> */
[----:B--234-:R-:W-:Y:S01]  /*9550*/  IMAD.WIDE R16, R5, 0x2, R8 ;  /* 0x0000000205107825 */ /* 0x01cfe200078e0208 */
[----:B------:R-:W-:Y:S02]  /*9560*/  LEA.HI.X.SX32 R7, R6, R113, 0x1, P1 ;  /* 0x0000007106077211 */ /* 0x000fe400008f0eff */
[C---:B------:R-:W-:Y:S02]  /*9570*/  LEA R6, P1, R4.reuse, UR8, 0x1 ;  /* 0x0000000804067c11 */ /* 0x040fe4000f8208ff */
[----:B-1----:R-:W-:Y:S01]  /*9580*/  MOV R8, RZ ;  /* 0x000000ff00087202 */ /* 0x002fe20000000f00 */
[----:B------:R-:W2:Y:S01]  /*9590*/  LDG.E.128 R16, desc[UR6][R16.64] ;  /* 0x0000000610107981 */ /* 0x000ea2000c1e1d00 */
[----:B------:R-:W-:Y:S01]  /*95a0*/  LEA.HI.X R7, R4, UR9, R7, 0x1, P1 ;  /* 0x0000000904077c11 */ /* 0x000fe200088f0c07 */
[----:B------:R-:W-:Y:S01]  /*95b0*/  ULDC.64 UR8, c[0x0][0x358] ;  /* 0x0000d60000087ab9 */ /* 0x000fe20000000a00 */
[----:B------:R-:W-:-:S04]  /*95c0*/  @P0 IADD3 R8, -R2, RZ, RZ ;  /* 0x000000ff02080210 */ /* 0x000fc80007ffe1ff */
[----:B------:R-:W3:Y:S01]  /*95d0*/  LDG.E.128 R4, desc[UR6][R6.64] ;  /* 0x0000000606047981 */ /* 0x000ee2000c1e1d00 */
[----:B------:R-:W-:-:S04]  /*95e0*/  IADD3 R2, P1, R8, R3, RZ ;  /* 0x0000000308027210 */ /* 0x000fc80007f3e0ff */
[----:B------:R-:W-:Y:S02]  /*95f0*/  LEA.HI.X.SX32 R9, R8, R113, 0x1, P1 ;  /* 0x0000007108097211 */ /* 0x000fe400008f0eff */
[----:B------:R-:W-:-:S04]  /*9600*/  LEA R8, P1, R2, UR8, 0x1 ;  /* 0x0000000802087c11 */ /* 0x000fc8000f8208ff */
[----:B------:R-:W-:-:S06]  /*9610*/  LEA.HI.X R9, R2, UR9, R9, 0x1, P1 ;  /* 0x0000000902097c11 */ /* 0x000fcc00088f0c09 */
[----:B------:R-:W4:Y:S01]  /*9620*/  LDG.E.128 R8, desc[UR6][R8.64] ;  /* 0x0000000608087981 */ /* 0x000f22000c1e1d00 */
[----:B--2---:R-:W-:Y:S02]  /*9630*/  HADD2.F32 R29, -RZ, R16.H0_H0 ;  /* 0x20000010ff1d7230 */ /* 0x004fe40000004100 */
[----:B------:R-:W-:Y:S02]  /*9640*/  HADD2.F32 R31, -RZ, R17.H0_H0 ;  /* 0x20000011ff1f7230 */ /* 0x000fe40000004100 */
[--C-:B---3--:R-:W-:Y:S02]  /*9650*/  HADD2.F32 R2, -RZ, R4.reuse.H0_H0 ;  /* 0x20000004ff027230 */ /* 0x108fe40000004100 */
[----:B------:R-:W-:Y:S02]  /*9660*/  HADD2.F32 R12, -RZ, R4.H1_H1 ;  /* 0x30000004ff0c7230 */ /* 0x000fe40000004100 */
[--C-:B------:R-:W-:Y:S02]  /*9670*/  HADD2.F32 R4, -RZ, R5.reuse.H0_H0 ;  /* 0x20000005ff047230 */ /* 0x100fe40000004100 */
[----:B------:R-:W-:-:S02]  /*9680*/  HADD2.F32 R26, -RZ, R5.H1_H1 ;  /* 0x30000005ff1a7230 */ /* 0x000fc40000004100 */
[----:B------:R-:W-:Y:S01]  /*9690*/  @!P0 FADD.FTZ R2, -R2, -RZ ;  /* 0x800000ff02028221 */ /* 0x000fe20000010100 */
[--C-:B------:R-:W-:Y:S02]  /*96a0*/  HADD2.F32 R5, -RZ, R6.reuse.H0_H0 ;  /* 0x20000006ff057230 */ /* 0x100fe40000004100 */
[----:B------:R-:W-:Y:S01]  /*96b0*/  @!P0 FADD.FTZ R4, -R4, -RZ ;  /* 0x800000ff04048221 */ /* 0x000fe20000010100 */
[----:B------:R-:W-:Y:S02]  /*96c0*/  HADD2.F32 R27, -RZ, R6.H1_H1 ;  /* 0x30000006ff1b7230 */ /* 0x000fe40000004100 */
[--C-:B------:R-:W-:Y:S02]  /*96d0*/  HADD2.F32 R6, -RZ, R7.reuse.H0_H0 ;  /* 0x20000007ff067230 */ /* 0x100fe40000004100 */
[----:B------:R-:W-:Y:S02]  /*96e0*/  HADD2.F32 R7, -RZ, R7.H1_H1 ;  /* 0x30000007ff077230 */ /* 0x000fe40000004100 */
[----:B------:R-:W-:Y:S01]  /*96f0*/  FMUL.FTZ R29, R29, R2 ;  /* 0x000000021d1d7220 */ /* 0x000fe20000410000 */
[----:B------:R-:W-:Y:S01]  /*9700*/  FMUL.FTZ R31, R31, R4 ;  /* 0x000000041f1f7220 */ /* 0x000fe20000410000 */
[----:B------:R-:W-:-:S02]  /*9710*/  HADD2.F32 R4, -RZ, R18.H0_H0 ;  /* 0x20000012ff047230 */ /* 0x000fc40000004100 */
[----:B------:R-:W-:Y:S01]  /*9720*/  @!P0 FADD.FTZ R5, -R5, -RZ ;  /* 0x800000ff05058221 */ /* 0x000fe20000010100 */
[----:B------:R-:W-:Y:S02]  /*9730*/  HADD2.F32 R2, -RZ, R19.H1_H1 ;  /* 0x30000013ff027230 */ /* 0x000fe40000004100 */
[----:B------:R-:W-:Y:S01]  /*9740*/  @!P0 FADD.FTZ R7, -R7, -RZ ;  /* 0x800000ff07078221 */ /* 0x000fe20000010100 */
[----:B------:R-:W-:Y:S02]  /*9750*/  HADD2.F32 R33, -RZ, R16.H1_H1 ;  /* 0x30000010ff217230 */ /* 0x000fe40000004100 */
[----:B------:R-:W-:Y:S01]  /*9760*/  @!P0 FADD.FTZ R12, -R12, -RZ ;  /* 0x800000ff0c0c8221 */ /* 0x000fe20000010100 */
[----:B------:R-:W-:Y:S02]  /*9770*/  HADD2.F32 R17, -RZ, R17.H1_H1 ;  /* 0x30000011ff117230 */ /* 0x000fe40000004100 */
[----:B------:R-:W-:Y:S01]  /*9780*/  FMUL.FTZ R5, R4, R5 ;  /* 0x0000000504057220 */ /* 0x000fe20000410000 */
[----:B------:R-:W-:Y:S01]  /*9790*/  FMUL.FTZ R7, R2, R7 ;  /* 0x0000000702077220 */ /* 0x000fe20000410000 */
[----:B------:R-:W-:Y:S01]  /*97a0*/  @!P0 FADD.FTZ R26, -R26, -RZ ;  /* 0x800000ff1a1a8221 */ /* 0x000fe20000010100 */
[----:B------:R-:W-:Y:S01]  /*97b0*/  FMUL.FTZ R33, R33, R12 ;  /* 0x0000000c21217220 */ /* 0x000fe20000410000 */
[----:B------:R-:W-:-:S02]  /*97c0*/  HADD2.F32 R18, -RZ, R18.H1_H1 ;  /* 0x30000012ff127230 */ /* 0x000fc40000004100 */
[----:B------:R-:W-:Y:S01]  /*97d0*/  @!P0 FADD.FTZ R27, -R27, -RZ ;  /* 0x800000ff1b1b8221 */ /* 0x000fe20000010100 */
[----:B-----5:R-:W-:Y:S02]  /*97e0*/  HADD2.F32 R2, -RZ, R20.H0_H0 ;  /* 0x20000014ff027230 */ /* 0x020fe40000004100 */
[--C-:B----4-:R-:W-:Y:S02]  /*97f0*/  HADD2.F32 R4, -RZ, R8.reuse.H0_H0 ;  /* 0x20000008ff047230 */ /* 0x110fe40000004100 */
[----:B------:R-:W-:Y:S02]  /*9800*/  HADD2.F32 R16, -RZ, R8.H1_H1 ;  /* 0x30000008ff107230 */ /* 0x000fe40000004100 */
[----:B------:R-:W-:Y:S02]  /*9810*/  HADD2.F32 R20, -RZ, R20.H1_H1 ;  /* 0x30000014ff147230 */ /* 0x000fe40000004100 */
[----:B------:R-:W-:Y:S02]  /*9820*/  HADD2.F32 R12, -RZ, R21.H0_H0 ;  /* 0x20000015ff0c7230 */ /* 0x000fe40000004100 */
[----:B------:R-:W-:-:S02]  /*9830*/  HADD2.F32 R8, -RZ, R9.H0_H0 ;  /* 0x20000009ff087230 */ /* 0x000fc40000004100 */
[----:B------:R-:W-:Y:S01]  /*9840*/  FMUL.FTZ R17, R17, R26 ;  /* 0x0000001a11117220 */ /* 0x000fe20000410000 */
[----:B------:R-:W-:Y:S02]  /*9850*/  HADD2.F32 R35, -RZ, R19.H0_H0 ;  /* 0x20000013ff237230 */ /* 0x000fe40000004100 */
[----:B------:R-:W-:Y:S01]  /*9860*/  @!P0 FADD.FTZ R6, -R6, -RZ ;  /* 0x800000ff06068221 */ /* 0x000fe20000010100 */
[----:B------:R-:W-:Y:S01]  /*9870*/  FMUL.FTZ R27, R18, R27 ;  /* 0x0000001b121b7220 */ /* 0x000fe20000410000 */
[----:B------:R-:W-:Y:S02]  /*9880*/  HADD2.F32 R26, -RZ, R9.H1_H1 ;  /* 0x30000009ff1a7230 */ /* 0x000fe40000004100 */
[----:B------:R-:W-:Y:S01]  /*9890*/  FFMA.FTZ R2, R2, R4, R29 ;  /* 0x0000000402027223 */ /* 0x000fe2000001001d */
[----:B------:R-:W-:Y:S02]  /*98a0*/  HADD2.F32 R18, -RZ, R10.H0_H0 ;  /* 0x2000000aff127230 */ /* 0x000fe40000004100 */
[----:B------:R-:W-:Y:S01]  /*98b0*/  FFMA.FTZ R33, R20, R16, R33 ;  /* 0x0000001014217223 */ /* 0x000fe20000010021 */
[----:B------:R-:W-:-:S02]  /*98c0*/  HADD2.F32 R9, -RZ, R11.H0_H0 ;  /* 0x2000000bff097230 */ /* 0x000fc40000004100 */
[----:B------:R-:W-:Y:S01]  /*98d0*/  FFMA.FTZ R8, R12, R8, R31 ;  /* 0x000000080c087223 */ /* 0x000fe2000001001f */
[----:B------:R-:W-:Y:S02]  /*98e0*/  HADD2.F32 R28, -RZ, R11.H1_H1 ;  /* 0x3000000bff1c7230 */ /* 0x000fe40000004100 */
[----:B------:R-:W-:Y:S02]  /*98f0*/  HADD2.F32 R4, -RZ, R22.H0_H0 ;  /* 0x20000016ff047230 */ /* 0x000fe40000004100 */
[----:B------:R-:W-:Y:S01]  /*9900*/  FMUL.FTZ R6, R35, R6 ;  /* 0x0000000623067220 */ /* 0x000fe20000410000 */
        /* <DEDUP_REMOVED lines=14> */
.L_x_1869:
[----:B------:R-:W-:Y:S05]  /*99f0*/  BSYNC B0 ;  /* 0x0000000000007941 */ /* 0x000fea0003800000 */
.L_x_1868:
[----:B-----5:R1:W-:Y:S02]  /*9a00*/  STS.128 [R247], R20 ;  /* 0x00000014f7007388 */ /* 0x0203e40000000c00 */
.L_x_1867:
[----:B------:R-:W-:Y:S05]  /*9a10*/  BSYNC B1 ;  /* 0x0000000000017941 */ /* 0x000fea0003800000 */
.L_x_1866:
[----:B-1----:R-:W-:-:S05]  /*9a20*/  VIADD R20, R136, 0x20 ;  /* 0x0000002088147836 */ /* 0x002fca0000000000 */
[----:B------:R-:W-:-:S04]  /*9a30*/  ISETP.GE.AND P0, PT, R20, R13, PT ;  /* 0x0000000d1400720c */ /* 0x000fc80003f06270 */
[----:B------:R-:W-:-:S13]  /*9a40*/  ISETP.LT.OR P0, PT, R56, -0x83, P0 ;  /* 0xffffff7d3800780c */ /* 0x000fda0000701670 */
[----:B------:R-:W-:Y:S05]  /*9a50*/  @P0 BRA `(.L_x_1863) ;  /* 0x0000000400b00947 */ /* 0x000fea0003800000 */
[----:B--234-:R1:W5:Y:S01]  /*9a60*/  LDG.E.128 R16, desc[UR6][R24.64] ;  /* 0x0000000618107981 */ /* 0x01c362000c1e1d00 */
        /* <DEDUP_REMOVED lines=8> */
[----:B------:R-:W-:-:S04]  /*9af0*/  @P0 SHF.R.S32.HI R4, RZ, 0x1, R126 ;  /* 0x00000001ff040819 */ /* 0x000fc8000001147e */
[C---:B------:R-:W-:Y:S02]  /*9b00*/  @P0 IADD3 R2, -R4.reuse, RZ, RZ ;  /* 0x000000ff04020210 */ /* 0x040fe40007ffe1ff */
[----:B------:R-:W-:Y:S02]  /*9b10*/  @P0 IADD3 R123, -R4, RZ, RZ ;  /* 0x000000ff047b0210 */ /* 0x000fe40007ffe1ff */
[C---:B------:R-:W-:Y:S02]  /*9b20*/  IADD3 R5, P1, R2.reuse, R3, RZ ;  /* 0x0000000302057210 */ /* 0x040fe40007f3e0ff */
[----:B------:R-:W-:Y:S01]  /*9b30*/  @P0 SHF.R.S32.HI R126, RZ, 0x1, R126 ;  /* 0x00000001ff7e0819 */ /* 0x000fe2000001147e */
[----:B------:R-:W-:Y:S01]  /*9b40*/  IMAD.WIDE R12, R123, 0x2, R24 ;  /* 0x000000027b0c7825 */ /* 0x000fe200078e0218 */
[----:B------:R-:W-:Y:S02]  /*9b50*/  LEA.HI.X.SX32 R2, R2, R0, 0x1, P1 ;  /* 0x0000000002027211 */ /* 0x000fe400008f0eff */
[----:B------:R-:W-:-:S03]  /*9b60*/  LEA R4, P1, R5, UR8, 0x1 ;  /* 0x0000000805047c11 */ /* 0x000fc6000f8208ff */
[----:B------:R-:W2:Y:S01]  /*9b70*/  LDG.E.128 R12, desc[UR6][R12.64] ;  /* 0x000000060c0c7981 */ /* 0x000ea2000c1e1d00 */
[----:B------:R-:W-:Y:S01]  /*9b80*/  LEA.HI.X R5, R5, UR9, R2, 0x1, P1 ;  /* 0x0000000905057c11 */ /* 0x000fe200088f0c02 */
[----:B------:R-:W-:Y:S01]  /*9b90*/  ULDC.64 UR8, c[0x0][0x358] ;  /* 0x0000d60000087ab9 */ /* 0x000fe20000000a00 */
[----:B------:R-:W-:Y:S02]  /*9ba0*/  MOV R2, RZ ;  /* 0x000000ff00027202 */ /* 0x000fe40000000f00 */
[----:B------:R-:W-:Y:S02]  /*9bb0*/  @P0 IADD3 R2, -R126, RZ, RZ ;  /* 0x000000ff7e020210 */ /* 0x000fe40007ffe1ff */
[----:B------:R-:W3:Y:S02]  /*9bc0*/  LDG.E.128 R4, desc[UR6][R4.64] ;  /* 0x0000000604047981 */ /* 0x000ee4000c1e1d00 */
[----:B------:R-:W-:-:S04]  /*9bd0*/  IADD3 R3, P1, R2, R3, RZ ;  /* 0x0000000302037210 */ /* 0x000fc80007f3e0ff */
[----:B------:R-:W-:Y:S02]  /*9be0*/  LEA.HI.X.SX32 R0, R2, R0, 0x1, P1 ;  /* 0x0000000002007211 */ /* 0x000fe400008f0eff */
[----:B------:R-:W-:-:S04]  /*9bf0*/  LEA R8, P1, R3, UR8, 0x1 ;  /* 0x0000000803087c11 */ /* 0x000fc8000f8208ff */
[----:B------:R-:W-:-:S06]  /*9c00*/  LEA.HI.X R9, R3, UR9, R0, 0x1, P1 ;  /* 0x0000000903097c11 */ /* 0x000fcc00088f0c00 */
[----:B------:R-:W4:Y:S01]  /*9c10*/  LDG.E.128 R8, desc[UR6][R8.64] ;  /* 0x0000000608087981 */ /* 0x000f22000c1e1d00 */
[--C-:B--2---:R-:W-:Y:S02]  /*9c20*/  HADD2.F32 R23, -RZ, R12.reuse.H0_H0 ;  /* 0x2000000cff177230 */ /* 0x104fe40000004100 */
[----:B------:R-:W-:Y:S02]  /*9c30*/  HADD2.F32 R27, -RZ, R12.H1_H1 ;  /* 0x3000000cff1b7230 */ /* 0x000fe40000004100 */
[----:B---3--:R-:W-:Y:S02]  /*9c40*/  HADD2.F32 R0, -RZ, R4.H0_H0 ;  /* 0x20000004ff007230 */ /* 0x008fe40000004100 */
[--C-:B------:R-:W-:Y:S02]  /*9c50*/  HADD2.F32 R2, -RZ, R5.reuse.H0_H0 ;  /* 0x20000005ff027230 */ /* 0x100fe40000004100 */
[----:B------:R-:W-:Y:S02]  /*9c60*/  HADD2.F32 R5, -RZ, R5.H1_H1 ;  /* 0x30000005ff057230 */ /* 0x000fe40000004100 */
[----:B------:R-:W-:Y:S01]  /*9c70*/  @!P0 FADD.FTZ R0, -R0, -RZ ;  /* 0x800000ff00008221 */ /* 0x000fe20000010100 */
[----:B------:R-:W-:-:S02]  /*9c80*/  HADD2.F32 R3, -RZ, R6.H0_H0 ;  /* 0x20000006ff037230 */ /* 0x000fc40000004100 */
[----:B------:R-:W-:Y:S01]  /*9c90*/  @!P0 FADD.FTZ R2, -R2, -RZ ;  /* 0x800000ff02028221 */ /* 0x000fe20000010100 */
[----:B------:R-:W-:Y:S02]  /*9ca0*/  HADD2.F32 R21, -RZ, R6.H1_H1 ;  /* 0x30000006ff157230 */ /* 0x000fe40000004100 */
[----:B-1----:R-:W-:Y:S02]  /*9cb0*/  HADD2.F32 R25, -RZ, R13.H0_H0 ;  /* 0x2000000dff197230 */ /* 0x002fe40000004100 */
[----:B------:R-:W-:Y:S01]  /*9cc0*/  @!P0 FADD.FTZ R5, -R5, -RZ ;  /* 0x800000ff05058221 */ /* 0x000fe20000010100 */
[----:B------:R-:W-:Y:S02]  /*9cd0*/  HADD2.F32 R6, -RZ, R7.H0_H0 ;  /* 0x20000007ff067230 */ /* 0x000fe40000004100 */
[----:B------:R-:W-:Y:S02]  /*9ce0*/  HADD2.F32 R12, -RZ, R13.H1_H1 ;  /* 0x3000000dff0c7230 */ /* 0x000fe40000004100 */
[----:B------:R-:W-:-:S02]  /*9cf0*/  HADD2.F32 R7, -RZ, R7.H1_H1 ;  /* 0x30000007ff077230 */ /* 0x000fc40000004100 */
[----:B------:R-:W-:Y:S02]  /*9d00*/  HADD2.F32 R4, -RZ, R4.H1_H1 ;  /* 0x30000004ff047230 */ /* 0x000fe40000004100 */
[----:B------:R-:W-:Y:S01]  /*9d10*/  FMUL.FTZ R23, R23, R0 ;  /* 0x0000000017177220 */ /* 0x000fe20000410000 */
[----:B------:R-:W-:Y:S01]  /*9d20*/  FMUL.FTZ R25, R25, R2 ;  /* 0x0000000219197220 */ /* 0x000fe20000410000 */
[----:B------:R-:W-:Y:S01]  /*9d30*/  FMUL.FTZ R12, R12, R5 ;  /* 0x000000050c0c7220 */ /* 0x000fe20000410000 */
[----:B------:R-:W-:Y:S02]  /*9d40*/  HADD2.F32 R2, -RZ, R14.H0_H0 ;  /* 0x2000000eff027230 */ /* 0x000fe40000004100 */
[----:B------:R-:W-:Y:S01]  /*9d50*/  @!P0 FADD.FTZ R3, -R3, -RZ ;  /* 0x800000ff03038221 */ /* 0x000fe20000010100 */
[--C-:B------:R-:W-:Y:S02]  /*9d60*/  HADD2.F32 R0, -RZ, R15.reuse.H1_H1 ;  /* 0x3000000fff007230 */ /* 0x100fe40000004100 */
[----:B------:R-:W-:Y:S01]  /*9d70*/  @!P0 FADD.FTZ R7, -R7, -RZ ;  /* 0x800000ff07078221 */ /* 0x000fe20000010100 */
[----:B------:R-:W-:-:S02]  /*9d80*/  HADD2.F32 R5, -RZ, R15.H0_H0 ;  /* 0x2000000fff057230 */ /* 0x000fc40000004100 */
[----:B------:R-:W-:Y:S01]  /*9d90*/  @!P0 FADD.FTZ R4, -R4, -RZ ;  /* 0x800000ff04048221 */ /* 0x000fe20000010100 */
[----:B------:R-:W-:Y:S01]  /*9da0*/  @!P0 FADD.FTZ R6, -R6, -RZ ;  /* 0x800000ff06068221 */ /* 0x000fe20000010100 */
[----:B------:R-:W-:Y:S01]  /*9db0*/  FMUL.FTZ R3, R2, R3 ;  /* 0x0000000302037220 */ /* 0x000fe20000410000 */
[----:B------:R-:W-:Y:S01]  /*9dc0*/  FMUL.FTZ R7, R0, R7 ;  /* 0x0000000700077220 */ /* 0x000fe20000410000 */
[----:B------:R-:W-:Y:S01]  /*9dd0*/  FMUL.FTZ R27, R27, R4 ;  /* 0x000000041b1b7220 */ /* 0x000fe20000410000 */
[----:B------:R-:W-:Y:S02]  /*9de0*/  HADD2.F32 R14, -RZ, R14.H1_H1 ;  /* 0x3000000eff0e7230 */ /* 0x000fe40000004100 */
[----:B------:R-:W-:Y:S01]  /*9df0*/  FMUL.FTZ R6, R5, R6 ;  /* 0x0000000605067220 */ /* 0x000fe20000410000 */
[----:B-----5:R-:W-:Y:S02]  /*9e00*/  HADD2.F32 R0, -RZ, R16.H0_H0 ;  /* 0x20000010ff007230 */ /* 0x020fe40000004100 */
[----:B------:R-:W-:Y:S01]  /*9e10*/  @!P0 FADD.FTZ R21, -R21, -RZ ;  /* 0x800000ff15158221 */ /* 0x000fe20000010100 */
[----:B----4-:R-:W-:-:S02]  /*9e20*/  HADD2.F32 R2, -RZ, R8.H0_H0 ;  /* 0x20000008ff027230 */ /* 0x010fc40000004100 */
[----:B------:R-:W-:Y:S02]  /*9e30*/  HADD2.F32 R16, -RZ, R16.H1_H1 ;  /* 0x30000010ff107230 */ /* 0x000fe40000004100 */
[----:B------:R-:W-:Y:S02]  /*9e40*/  HADD2.F32 R4, -RZ, R17.H0_H0 ;  /* 0x20000011ff047230 */ /* 0x000fe40000004100 */
[----:B------:R-:W-:Y:S02]  /*9e50*/  HADD2.F32 R8, -RZ, R8.H1_H1 ;  /* 0x30000008ff087230 */ /* 0x000fe40000004100 */
[----:B------:R-:W-:Y:S02]  /*9e60*/  HADD2.F32 R5, -RZ, R9.H0_H0 ;  /* 0x20000009ff057230 */ /* 0x000fe40000004100 */
[----:B------:R-:W-:Y:S01]  /*9e70*/  FMUL.FTZ R21, R14, R21 ;  /* 0x000000150e157220 */ /* 0x000fe20000410000 */
[----:B------:R-:W-:Y:S01]  /*9e80*/  FFMA.FTZ R0, R0, R2, R23 ;  /* 0x0000000200007223 */ /* 0x000fe20000010017 */
[----:B------:R-:W-:-:S02]  /*9e90*/  HADD2.F32 R14, -RZ, R10.H0_H0 ;  /* 0x2000000aff0e7230 */ /* 0x000fc40000004100 */
[----:B------:R-:W-:Y:S01]  /*9ea0*/  FFMA.FTZ R27, R16, R8, R27 ;  /* 0x00000008101b7223 */ /* 0x000fe2000001001b */
[----:B------:R-:W-:Y:S01]  /*9eb0*/  FFMA.FTZ R4, R4, R5, R25 ;  /* 0x0000000504047223 */ /* 0x000fe20000010019 */
[----:B------:R-:W-:Y:S02]  /*9ec0*/  HADD2.F32 R2, -RZ, R18.H0_H0 ;  /* 0x20000012ff027230 */ /* 0x000fe40000004100 */
[----:B------:R-:W-:Y:S02]  /*9ed0*/  HADD2.F32 R9, -RZ, R9.H1_H1 ;  /* 0x30000009ff097230 */ /* 0x000fe40000004100 */
[----:B------:R-:W-:Y:S02]  /*9ee0*/  HADD2.F32 R10, -RZ, R10.H1_H1 ;  /* 0x3000000aff0a7230 */ /* 0x000fe40000004100 */
[--C-:B------:R-:W-:Y:S02]  /*9ef0*/  HADD2.F32 R13, -RZ, R11.reuse.H0_H0 ;  /* 0x2000000bff0d7230 */ /* 0x100fe40000004100 */
[----:B------:R-:W-:-:S02]  /*9f00*/  HADD2.F32 R22, -RZ, R11.H1_H1 ;  /* 0x3000000bff167230 */ /* 0x000fc40000004100 */
[----:B------:R-:W-:Y:S02]  /*9f10*/  HADD2.F32 R17, -RZ, R17.H1_H1 ;  /* 0x30000011ff117230 */ /* 0x000fe40000004100 */
[--C-:B------:R-:W-:Y:S02]  /*9f20*/  HADD2.F32 R5, -RZ, R19.reuse.H0_H0 ;  /* 0x20000013ff057230 */ /* 0x100fe40000004100 */
[----:B------:R-:W-:Y:S02]  /*9f30*/  HADD2.F32 R8, -RZ, R19.H1_H1 ;  /* 0x30000013ff087230 */ /* 0x000fe40000004100 */
[----:B------:R-:W-:Y:S02]  /*9f40*/  HADD2.F32 R18, -RZ, R18.H1_H1 ;  /* 0x30000012ff127230 */ /* 0x000fe40000004100 */
[----:B------:R-:W-:Y:S01]  /*9f50*/  FFMA.FTZ R9, R17, R9, R12 ;  /* 0x0000000911097223 */ /* 0x000fe2000001000c */
[----:B------:R-:W-:Y:S01]  /*9f60*/  FFMA.FTZ R2, R2, R14, R3 ;  /* 0x0000000e02027223 */ /* 0x000fe20000010003 */
[----:B------:R-:W-:Y:S01]  /*9f70*/  FFMA.FTZ R5, R5, R13, R6 ;  /* 0x0000000d05057223 */ /* 0x000fe20000010006 */
[----:B------:R-:W-:Y:S01]  /*9f80*/  FFMA.FTZ R8, R8, R22, R7 ;  /* 0x0000001608087223 */ /* 0x000fe20000010007 */
[----:B------:R-:W-:Y:S01]  /*9f90*/  FFMA.FTZ R21, R18, R10, R21 ;  /* 0x0000000a12157223 */ /* 0x000fe20000010015 */
[----:B------:R-:W-:-:S02]  /*9fa0*/  F2FP.F16.F32.PACK_AB R17, R9, R4 ;  /* 0x000000040911723e */ /* 0x000fc400000000ff */
[----:B------:R-:W-:Y:S02]  /*9fb0*/  F2FP.F16.F32.PACK_AB R16, R27, R0 ;  /* 0x000000001b10723e */ /* 0x000fe400000000ff */
[----:B------:R-:W-:Y:S02]  /*9fc0*/  F2FP.F16.F32.PACK_AB R19, R8, R5 ;  /* 0x000000050813723e */ /* 0x000fe400000000ff */
[----:B------:R-:W-:Y:S02]  /*9fd0*/  F2FP.F16.F32.PACK_AB R18, R21, R2 ;  /* 0x000000021512723e */ /* 0x000fe400000000ff */
.L_x_1871:
[----:B------:R-:W-:Y:S05]  /*9fe0*/  BSYNC B0 ;  /* 0x0000000000007941 */ /* 0x000fea0003800000 */
.L_x_1870:
[----:B-----5:R2:W-:Y:S01]  /*9ff0*/  STS.128 [R247+0x800], R16 ;  /* 0x00080010f7007388 */ /* 0x0205e20000000c00 */
[----:B------:R-:W-:Y:S05]  /*a000*/  BRA `(.L_x_1863) ;  /* 0x0000000000447947 */ /* 0x000fea0003800000 */
.L_x_1857:
[----:B------:R-:W-:Y:S02]  /*a010*/  IMAD.IADD R3, R242, 0x1, -R59 ;  /* 0x00000001f2037824 */ /* 0x000fe400078e0a3b */
[----:B------:R-:W-:-:S03]  /*a020*/  VIADD R20, R136, 0x20 ;  /* 0x0000002088147836 */ /* 0x000fc60000000000 */
[-C--:B------:R-:W-:Y:S02]  /*a030*/  ISETP.GE.AND P3, PT, R136, R3.reuse, PT ;  /* 0x000000038800720c */ /* 0x080fe40003f66270 */
[----:B------:R-:W-:-:S11]  /*a040*/  ISETP.GE.AND P2, PT, R20, R3, PT ;  /* 0x000000031400720c */ /* 0x000fd60003f46270 */
[----:B------:R-:W1:Y:S02]  /*a050*/  @!P3 LDC.64 R4, c[0x0][0x210] ;  /* 0x00008400ff04bb82 */ /* 0x000e640000000a00 */
[----:B------:R-:W-:-:S04]  /*a060*/  @!P2 IADD3 R7, P0, R134, UR10, RZ ;  /* 0x0000000a8607ac10 */ /* 0x000fc8000ff1e0ff */
[----:B------:R-:W-:Y:S02]  /*a070*/  @!P2 IADD3.X R0, R76, UR11, RZ, P0, !PT ;  /* 0x0000000b4c00ac10 */ /* 0x000fe400087fe4ff */
[----:B------:R-:W5:Y:S01]  /*a080*/  @!P2 LDC.64 R2, c[0x0][0x210] ;  /* 0x00008400ff02ab82 */ /* 0x000f620000000a00 */
[----:B-1----:R-:W-:-:S04]  /*a090*/  @!P3 LEA R4, P1, R134, R4, 0x1 ;  /* 0x000000048604b211 */ /* 0x002fc800078208ff */
[----:B------:R-:W-:Y:S02]  /*a0a0*/  @!P3 LEA.HI.X R5, R134, R5, R76, 0x1, P1 ;  /* 0x000000058605b211 */ /* 0x000fe400008f0c4c */
[----:B-----5:R-:W-:-:S03]  /*a0b0*/  @!P2 LEA R2, P0, R7, R2, 0x1 ;  /* 0x000000020702a211 */ /* 0x020fc600078008ff */
[----:B------:R-:W-:Y:S01]  /*a0c0*/  @!PT LDS RZ, [RZ] ;  /* 0x00000000fffff984 */ /* 0x000fe20000000800 */
[----:B------:R-:W-:Y:S01]  /*a0d0*/  @!PT LDS RZ, [RZ] ;  /* 0x00000000fffff984 */ /* 0x000fe20000000800 */
[----:B------:R-:W-:Y:S01]  /*a0e0*/  @!PT LDS RZ, [RZ] ;  /* 0x00000000fffff984 */ /* 0x000fe20000000800 */
[----:B------:R1:W-:Y:S01]  /*a0f0*/  @!P3 LDGSTS.E.BYPASS.LTC128B.128 [R247], desc[UR6][R4.64] ;  /* 0x0000000004f7bfae */ /* 0x0003e2000b901d46 */
[----:B------:R-:W-:-:S05]  /*a100*/  @!P2 LEA.HI.X R3, R7, R3, R0, 0x1, P0 ;  /* 0x000000030703a211 */ /* 0x000fca00000f0c00 */
[----:B------:R1:W-:Y:S04]  /*a110*/  @!P2 LDGSTS.E.BYPASS.LTC128B.128 [R247+0x800], desc[UR6][R2.64] ;  /* 0x0080000002f7afae */ /* 0x0003e8000b901d46 */
.L_x_1863:
[----:B------:R-:W-:Y:S05]  /*a120*/  BSYNC B2 ;  /* 0x0000000000027941 */ /* 0x000fea0003800000 */
.L_x_1856:
[----:B------:R-:W-:Y:S01]  /*a130*/  VIADD R246, R46, 0xffffffff ;  /* 0xffffffff2ef67836 */ /* 0x000fe20000000000 */
[----:B------:R-:W-:Y:S01]  /*a140*/  LOP3.LUT R0, R128, 0x7fffffe, RZ, 0xc0, !PT ;  /* 0x07fffffe80007812 */ /* 0x000fe200078ec0ff */
[----:B-1----:R-:W-:Y:S01]  /*a150*/  VIADD R24, R136, 0x60 ;  /* 0x0000006088187836 */ /* 0x002fe20000000000 */
[----:B------:R-:W-:Y:S01]  /*a160*/  LOP3.LUT R133, R133, 0xfffffff8, RZ, 0xc0, !PT ;  /* 0xfffffff885857812 */ /* 0x000fe200078ec0ff */
[----:B------:R-:W-:Y:S01]  /*a170*/  IMAD.SHL.U32 R2, R246, 0x100, RZ ;  /* 0x00000100f6027824 */ /* 0x000fe200078e00ff */
[----:B------:R-:W-:Y:S01]  /*a180*/  ULDC UR5, c[0x0][0x398] ;  /* 0x0000e60000057ab9 */ /* 0x000fe20000000800 */
[C---:B------:R-:W-:Y:S02]  /*a190*/  VIADD R26, R136.reuse, 0x40 ;  /* 0x00000040881a7836 */ /* 0x040fe40000000000 */
[----:B--234-:R-:W-:Y:S02]  /*a1a0*/  IMAD.IADD R17, R57, 0x1, -R2 ;  /* 0x0000000139117824 */ /* 0x01cfe400078e0a02 */
[----:B------:R-:W-:-:S02]  /*a1b0*/  VIADD R18, R136, 0xa0 ;  /* 0x000000a088127836 */ /* 0x000fc40000000000 */
[C---:B------:R-:W-:Y:S01]  /*a1c0*/  VIADD R16, R136.reuse, 0xc0 ;  /* 0x000000c088107836 */ /* 0x040fe20000000000 */
[CC--:B------:R-:W-:Y:S01]  /*a1d0*/  ISETP.GE.AND P1, PT, R136.reuse, R17.reuse, PT ;  /* 0x000000118800720c */ /* 0x0c0fe20003f26270 */
[----:B------:R-:W-:Y:S01]  /*a1e0*/  VIADD R22, R136, 0x80 ;  /* 0x0000008088167836 */ /* 0x000fe20000000000 */
[-C--:B------:R-:W-:Y:S01]  /*a1f0*/  ISETP.GE.AND P0, PT, R20, R17.reuse, PT ;  /* 0x000000111400720c */ /* 0x080fe20003f06270 */
[----:B------:R-:W-:Y:S01]  /*a200*/  VIADD R3, R136, 0xe0 ;  /* 0x000000e088037836 */ /* 0x000fe20000000000 */
[-C--:B------:R-:W-:Y:S01]  /*a210*/  ISETP.GE.AND P5, PT, R24, R17.reuse, PT ;  /* 0x000000111800720c */ /* 0x080fe20003fa6270 */
[----:B------:R-:W-:Y:S01]  /*a220*/  IMAD.IADD R0, R129, 0x1, -R0 ;  /* 0x0000000181007824 */ /* 0x000fe200078e0a00 */
[-C--:B------:R-:W-:Y:S01]  /*a230*/  ISETP.GE.AND P6, PT, R26, R17.reuse, PT ;  /* 0x000000111a00720c */ /* 0x080fe20003fc6270 */
[----:B------:R-:W-:Y:S01]  /*a240*/  IMAD.SHL.U32 R132, R132, 0x8, RZ ;  /* 0x0000000884847824 */ /* 0x000fe200078e00ff */
[-C--:B------:R-:W-:Y:S01]  /*a250*/  ISETP.GE.AND P3, PT, R18, R17.reuse, PT ;  /* 0x000000111200720c */ /* 0x080fe20003f66270 */
[----:B------:R-:W-:Y:S01]  /*a260*/  IMAD R52, R58, 0x10, R59 ;  /* 0x000000103a347824 */ /* 0x000fe200078e023b */
[-C--:B------:R-:W-:Y:S01]  /*a270*/  ISETP.GE.AND P2, PT, R16, R17.reuse, PT ;  /* 0x000000111000720c */ /* 0x080fe20003f46270 */
[----:B------:R-:W-:Y:S01]  /*a280*/  IMAD.SHL.U32 R45, R56, 0x2, RZ ;  /* 0x00000002382d7824 */ /* 0x000fe200078e00ff */
[----:B------:R-:W-:Y:S01]  /*a290*/  ISETP.GE.AND P4, PT, R22, R17, PT ;  /* 0x000000111600720c */ /* 0x000fe20003f86270 */
[----:B------:R-:W-:-:S03]  /*a2a0*/  @!P1 IMAD.MOV.U32 R236, RZ, RZ, R238 ;  /* 0x000000ffffec9224 */ /* 0x000fc600078e00ee */
[----:B------:R-:W-:Y:S01]  /*a2b0*/  LOP3.LUT R45, R45, 0x6, RZ, 0xc0, !PT ;  /* 0x000000062d2d7812 */ /* 0x000fe200078ec0ff */
[----:B------:R-:W1:Y:S01]  /*a2c0*/  @!P5 LDC.64 R4, c[0x0][0x248] ;  /* 0x00009200ff04db82 */ /* 0x000e620000000a00 */
[----:B------:R-:W-:Y:S01]  /*a2d0*/  @!PT LDS RZ, [RZ] ;  /* 0x00000000fffff984 */ /* 0x000fe20000000800 */
[----:B------:R-:W-:Y:S01]  /*a2e0*/  @!PT LDS RZ, [RZ] ;  /* 0x00000000fffff984 */ /* 0x000fe20000000800 */
[----:B------:R-:W-:Y:S01]  /*a2f0*/  @!PT LDS RZ, [RZ] ;  /* 0x00000000fffff984 */ /* 0x000fe20000000800 */
[----:B------:R2:W-:Y:S01]  /*a300*/  @!P1 LDGSTS.E.BYPASS.LTC128B.128 [R247+0x1000], desc[UR6][R236.64] ;  /* 0x01000000ecf79fae */ /* 0x0005e2000b901d46 */
[C---:B------:R-:W-:Y:S02]  /*a310*/  @!P0 LEA R28, P1, R101.reuse, R238, 0x1 ;  /* 0x000000ee651c8211 */ /* 0x040fe400078208ff */
[----:B------:R-:W-:Y:S02]  /*a320*/  IMAD.IADD R45, R2, 0x1, R45 ;  /* 0x00000001022d7824 */ /* 0x000fe400078e022d */
[----:B------:R-:W-:Y:S02]  /*a330*/  @!P0 LEA.HI.X R29, R101, R237, R112, 0x1, P1 ;  /* 0x000000ed651d8211 */ /* 0x000fe400008f0c70 */
[----:B------:R-:W-:Y:S01]  /*a340*/  ISETP.GE.AND P1, PT, R3, R17, PT ;  /* 0x000000110300720c */ /* 0x000fe20003f26270 */
[----:B------:R-:W3:Y:S01]  /*a350*/  @!P6 LDC.64 R6, c[0x0][0x248] ;  /* 0x00009200ff06eb82 */ /* 0x000ee20000000a00 */
[C---:B------:R-:W-:Y:S01]  /*a360*/  VIADD R37, R45.reuse, 0x18 ;  /* 0x000000182d257836 */ /* 0x040fe20000000000 */
[----:B------:R4:W-:Y:S01]  /*a370*/  @!P0 LDGSTS.E.BYPASS.LTC128B.128 [R247+0x1800], desc[UR6][R28.64] ;  /* 0x018000001cf78fae */ /* 0x0009e2000b901d46 */
[----:B------:R-:W-:-:S02]  /*a380*/  VIADD R41, R45, 0x38 ;  /* 0x000000382d297836 */ /* 0x000fc40000000000 */
[C---:B------:R-:W-:Y:S02]  /*a390*/  VIADD R47, R45.reuse, 0x39 ;  /* 0x000000392d2f7836 */ /* 0x040fe40000000000 */
[----:B------:R-:W-:Y:S01]  /*a3a0*/  VIADD R53, R45, 0x40 ;  /* 0x000000402d357836 */ /* 0x000fe20000000000 */
[----:B------:R-:W5:Y:S01]  /*a3b0*/  @!P3 LDC.64 R12, c[0x0][0x248] ;  /* 0x00009200ff0cbb82 */ /* 0x000f620000000a00 */
[----:B-1----:R-:W-:-:S07]  /*a3c0*/  @!P5 IMAD R5, R5, 0xc0, RZ ;  /* 0x000000c00505d824 */ /* 0x002fce00078e02ff */
[----:B------:R-:W1:Y:S01]  /*a3d0*/  @!P2 LDC.64 R10, c[0x0][0x248] ;  /* 0x00009200ff0aab82 */ /* 0x000e620000000a00 */
[----:B--2---:R-:W-:-:S04]  /*a3e0*/  @!P5 IMAD.MOV.U32 R236, RZ, RZ, R238 ;  /* 0x000000ffffecd224 */ /* 0x004fc800078e00ee */
[----:B------:R-:W-:-:S03]  /*a3f0*/  @!P5 IMAD.WIDE.U32 R30, R4, 0xc0, R236 ;  /* 0x000000c0041ed825 */ /* 0x000fc600078e00ec */
[----:B------:R-:W2:Y:S01]  /*a400*/  @!P4 LDC.64 R14, c[0x0][0x248] ;  /* 0x00009200ff0ecb82 */ /* 0x000ea20000000a00 */
[C---:B---3--:R-:W-:Y:S01]  /*a410*/  @!P6 LEA R32, P0, R6.reuse, R238, 0x7 ;  /* 0x000000ee0620e211 */ /* 0x048fe200078038ff */
[----:B------:R-:W-:Y:S02]  /*a420*/  @!P3 IMAD.MOV.U32 R236, RZ, RZ, R238 ;  /* 0x000000ffffecb224 */ /* 0x000fe400078e00ee */
[----:B------:R-:W-:Y:S01]  /*a430*/  @!P5 IMAD.IADD R31, R5, 0x1, R31 ;  /* 0x00000001051fd824 */ /* 0x000fe200078e021f */
[----:B------:R-:W-:-:S03]  /*a440*/  @!P6 LEA.HI.X R33, R6, R237, R7, 0x7, P0 ;  /* 0x000000ed0621e211 */ /* 0x000fc600000f3c07 */
[----:B------:R-:W4:Y:S01]  /*a450*/  @!P1 LDC.64 R8, c[0x0][0x248] ;  /* 0x00009200ff089b82 */ /* 0x000f220000000a00 */
[----:B-----5:R-:W-:Y:S01]  /*a460*/  @!P3 IMAD.WIDE.U32 R4, R12, 0x140, R236 ;  /* 0x000001400c04b825 */ /* 0x020fe200078e00ec */
[----:B------:R3:W-:Y:S01]  /*a470*/  @!P6 LDGSTS.E.BYPASS.LTC128B.128 [R247+0x2000], desc[UR6][R32.64] ;  /* 0x0200000020f7efae */ /* 0x0007e2000b901d46 */
[-C--:B------:R-:W-:Y:S02]  /*a480*/  ISETP.GE.AND P6, PT, R26, R17.reuse, PT ;  /* 0x000000111a00720c */ /* 0x080fe40003fc6270 */
[----:B------:R-:W-:Y:S02]  /*a490*/  @!P2 IMAD.MOV.U32 R236, RZ, RZ, R238 ;  /* 0x000000ffffeca224 */ /* 0x000fe400078e00ee */
[----:B------:R-:W-:Y:S01]  /*a4a0*/  @!P3 IMAD R13, R13, 0x140, RZ ;  /* 0x000001400d0db824 */ /* 0x000fe200078e02ff */
[----:B------:R-:W-:Y:S01]  /*a4b0*/  @!P5 LDGSTS.E.BYPASS.LTC128B.128 [R247+0x2800], desc[UR6][R30.64] ;  /* 0x028000001ef7dfae */ /* 0x000fe2000b901d46 */
[----:B-1----:R-:W-:Y:S01]  /*a4c0*/  @!P2 IMAD.WIDE.U32 R6, R10, 0x180, R236 ;  /* 0x000001800a06a825 */ /* 0x002fe200078e00ec */
[----:B------:R-:W-:-:S03]  /*a4d0*/  ISETP.GE.AND P5, PT, R24, R17, PT ;  /* 0x000000111800720c */ /* 0x000fc60003fa6270 */
[----:B------:R-:W-:Y:S02]  /*a4e0*/  @!P1 IMAD.MOV.U32 R236, RZ, RZ, R238 ;  /* 0x000000ffffec9224 */ /* 0x000fe400078e00ee */
[----:B------:R-:W-:Y:S01]  /*a4f0*/  @!P2 IMAD R11, R11, 0x180, RZ ;  /* 0x000001800b0ba824 */ /* 0x000fe200078e02ff */
[C---:B--2---:R-:W-:Y:S01]  /*a500*/  @!P4 LEA R34, P0, R14.reuse, R238, 0x8 ;  /* 0x000000ee0e22c211 */ /* 0x044fe200078040ff */
[----:B------:R-:W-:Y:S02]  /*a510*/  @!P3 IMAD.IADD R5, R13, 0x1, R5 ;  /* 0x000000010d05b824 */ /* 0x000fe400078e0205 */
[----:B------:R-:W-:Y:S01]  /*a520*/  @!P2 IMAD.IADD R7, R11, 0x1, R7 ;  /* 0x000000010b07a824 */ /* 0x000fe200078e0207 */
[----:B------:R-:W-:Y:S02]  /*a530*/  @!P4 LEA.HI.X R35, R14, R237, R15, 0x8, P0 ;  /* 0x000000ed0e23c211 */ /* 0x000fe400000f440f */
[----:B------:R-:W-:Y:S01]  /*a540*/  ISETP.GE.AND P0, PT, R20, R17, PT ;  /* 0x000000111400720c */ /* 0x000fe20003f06270 */
[----:B------:R-:W-:Y:S01]  /*a550*/  IMAD.SHL.U32 R20, R127, 0x40, RZ ;  /* 0x000000407f147824 */ /* 0x000fe200078e00ff */
[----:B------:R-:W-:Y:S01]  /*a560*/  SHF.R.S32.HI R11, RZ, 0x4, R130 ;  /* 0x00000004ff0b7819 */ /* 0x000fe20000011482 */
[----:B----4-:R-:W-:Y:S01]  /*a570*/  @!P1 IMAD.WIDE.U32 R28, R8, 0x1c0, R236 ;  /* 0x000001c0081c9825 */ /* 0x010fe200078e00ec */
[----:B------:R-:W-:Y:S01]  /*a580*/  @!P4 LDGSTS.E.BYPASS.LTC128B.128 [R247+0x3000], desc[UR6][R34.64] ;  /* 0x0300000022f7cfae */ /* 0x000fe2000b901d46 */
[----:B------:R-:W-:-:S02]  /*a590*/  SHF.R.S32.HI R8, RZ, 0x1f, R129 ;  /* 0x0000001fff087819 */ /* 0x000fc40000011481 */
[----:B------:R-:W-:Y:S01]  /*a5a0*/  @!P1 IMAD R9, R9, 0x1c0, RZ ;  /* 0x000001c009099824 */ /* 0x000fe200078e02ff */
[----:B------:R1:W-:Y:S01]  /*a5b0*/  @!P3 LDGSTS.E.BYPASS.LTC128B.128 [R247+0x3800], desc[UR6][R4.64] ;  /* 0x0380000004f7bfae */ /* 0x0003e2000b901d46 */
[----:B------:R-:W-:Y:S01]  /*a5c0*/  LEA.HI R129, R8, R129, RZ, 0x3 ;  /* 0x0000008108817211 */ /* 0x000fe200078f18ff */
[----:B------:R-:W-:Y:S01]  /*a5d0*/  IMAD.IADD R8, R56, 0x1, -R133 ;  /* 0x0000000138087824 */ /* 0x000fe200078e0a85 */
[-C--:B------:R-:W-:Y:S01]  /*a5e0*/  ISETP.GE.AND P4, PT, R22, R17.reuse, PT ;  /* 0x000000111600720c */ /* 0x080fe20003f86270 */
[----:B------:R-:W-:Y:S01]  /*a5f0*/  @!P1 IMAD.IADD R29, R9, 0x1, R29 ;  /* 0x00000001091d9824 */ /* 0x000fe200078e021d */
[----:B------:R2:W-:Y:S01]  /*a600*/  @!P2 LDGSTS.E.BYPASS.LTC128B.128 [R247+0x4000], desc[UR6][R6.64] ;  /* 0x0400000006f7afae */ /* 0x0005e2000b901d46 */
[-C--:B------:R-:W-:Y:S01]  /*a610*/  ISETP.GE.AND P2, PT, R16, R17.reuse, PT ;  /* 0x000000111000720c */ /* 0x080fe20003f46270 */
[----:B---3--:R-:W-:Y:S01]  /*a620*/  VIADD R33, R45, 0x11 ;  /* 0x000000112d217836 */ /* 0x008fe20000000000 */
[----:B------:R-:W-:Y:S01]  /*a630*/  LEA.HI R9, R8, R8, RZ, 0x1 ;  /* 0x0000000808097211 */ /* 0x000fe200078f08ff */
[----:B------:R-:W-:Y:S01]  /*a640*/  @!P1 LDGSTS.E.BYPASS.LTC128B.128 [R247+0x4800], desc[UR6][R28.64] ;  /* 0x048000001cf79fae */ /* 0x000fe2000b901d46 */
[----:B------:R-:W-:-:S02]  /*a650*/  ISETP.GE.AND P1, PT, R136, R17, PT ;  /* 0x000000118800720c */ /* 0x000fc40003f26270 */
[----:B------:R-:W-:Y:S01]  /*a660*/  SHF.R.S32.HI R16, RZ, 0x1, R9 ;  /* 0x00000001ff107819 */ /* 0x000fe20000011409 */
[----:B------:R-:W0:Y:S01]  /*a670*/  LDGDEPBAR ;  /* 0x00000000000079af */ /* 0x000e220000000000 */
[----:B------:R-:W-:Y:S02]  /*a680*/  LEA.HI R130, R130, R11, RZ, 0x1 ;  /* 0x0000000b82827211 */ /* 0x000fe400078f08ff */
[----:B------:R-:W-:Y:S01]  /*a690*/  ISETP.GE.AND P3, PT, R18, R17, PT ;  /* 0x000000111200720c */ /* 0x000fe20003f66270 */
[----:B------:R-:W-:Y:S01]  /*a6a0*/  IMAD.SHL.U32 R10, R16, 0x40, RZ ;  /* 0x00000040100a7824 */ /* 0x000fe200078e00ff */
[----:B------:R-:W-:Y:S02]  /*a6b0*/  LOP3.LUT R130, R130, 0xfffffffe, RZ, 0xc0, !PT ;  /* 0xfffffffe82827812 */ /* 0x000fe400078ec0ff */
[----:B------:R-:W-:Y:S02]  /*a6c0*/  LOP3.LUT R9, R9, 0x3fffffe, RZ, 0xc0, !PT ;  /* 0x03fffffe09097812 */ /* 0x000fe400078ec0ff */
[----:B------:R-:W-:-:S02]  /*a6d0*/  LOP3.LUT R13, R10, 0xc0, RZ, 0xc0, !PT ;  /* 0x000000c00a0d7812 */ /* 0x000fc400078ec0ff */
[----:B------:R-:W-:Y:S01]  /*a6e0*/  LOP3.LUT R20, R20, 0xc0, RZ, 0xc0, !PT ;  /* 0x000000c014147812 */ /* 0x000fe200078ec0ff */
[----:B------:R-:W-:Y:S01]  /*a6f0*/  IMAD.IADD R234, R8, 0x1, -R9 ;  /* 0x0000000108ea7824 */ /* 0x000fe200078e0a09 */
[----:B------:R-:W-:Y:S01]  /*a700*/  LOP3.LUT R132, R13, 0x8, R132, 0xf8, !PT ;  /* 0x000000080d847812 */ /* 0x000fe200078ef884 */
[----:B-1----:R-:W1:Y:S01]  /*a710*/  @!P5 LDC.64 R4, c[0x0][0x250] ;  /* 0x00009400ff04db82 */ /* 0x002e620000000a00 */
[----:B------:R-:W-:-:S04]  /*a720*/  SHF.R.U32.HI R13, RZ, 0x3, R13 ;  /* 0x00000003ff0d7819 */ /* 0x000fc8000001160d */
[----:B------:R-:W-:-:S03]  /*a730*/  LOP3.LUT R13, R132, R13, RZ, 0x3c, !PT ;  /* 0x0000000d840d7212 */ /* 0x000fc600078e3cff */
[----:B--2---:R-:W2:Y:S01]  /*a740*/  @!P6 LDC.64 R6, c[0x0][0x250] ;  /* 0x00009400ff06eb82 */ /* 0x004ea20000000a00 */
[----:B------:R-:W-:-:S07]  /*a750*/  DEPBAR.LE SB0, 0x0 ;  /* 0x000080000000791a */ /* 0x000fce0000000000 */
[----:B------:R-:W-:Y:S08]  /*a760*/  BAR.SYNC.DEFER_BLOCKING 0x0 ;  /* 0x0000000000007b1d */ /* 0x000ff00000010000 */
[----:B------:R-:W3:Y:S01]  /*a770*/  @!P3 LDC.64 R8, c[0x0][0x250] ;  /* 0x00009400ff08bb82 */ /* 0x000ee20000000a00 */
[----:B-1----:R-:W-:-:S04]  /*a780*/  @!P5 IMAD.WIDE.U32 R14, R4, 0xc0, R240 ;  /* 0x000000c0040ed825 */ /* 0x002fc800078e00f0 */
[----:B------:R-:W-:-:S03]  /*a790*/  @!P5 IMAD R12, R5, 0xc0, RZ ;  /* 0x000000c0050cd824 */ /* 0x000fc600078e02ff */
[----:B------:R-:W1:Y:S01]  /*a7a0*/  @!P2 LDC.64 R4, c[0x0][0x250] ;  /* 0x00009400ff04ab82 */ /* 0x000e620000000a00 */
[----:B------:R-:W-:Y:S01]  /*a7b0*/  @!P5 IMAD.IADD R15, R12, 0x1, R15 ;  /* 0x000000010c0fd824 */ /* 0x000fe200078e020f */
[----:B------:R-:W-:Y:S04]  /*a7c0*/  @P1 STS [R247+0x5000], RZ ;  /* 0x005000fff7001388 */ /* 0x000fe80000000800 */
[----:B------:R-:W-:Y:S01]  /*a7d0*/  @P1 STS [R247+0x5004], RZ ;  /* 0x005004fff7001388 */ /* 0x000fe20000000800 */
[----:B---3--:R-:W-:-:S03]  /*a7e0*/  @!P3 IMAD R9, R9, 0x140, RZ ;  /* 0x000001400909b824 */ /* 0x008fc600078e02ff */
[----:B------:R-:W-:Y:S04]  /*a7f0*/  @P1 STS.64 [R247+0x5008], RZ ;  /* 0x005008fff7001388 */ /* 0x000fe80000000a00 */
[----:B------:R-:W-:Y:S01]  /*a800*/  @!PT LDS RZ, [RZ] ;  /* 0x00000000fffff984 */ /* 0x000fe20000000800 */
[----:B------:R-:W-:Y:S01]  /*a810*/  @!PT LDS RZ, [RZ] ;  /* 0x00000000fffff984 */ /* 0x000fe20000000800 */
[----:B------:R-:W-:Y:S01]  /*a820*/  @!PT LDS RZ, [RZ] ;  /* 0x00000000fffff984 */ /* 0x000fe20000000800 */
[----:B------:R-:W-:Y:S01]  /*a830*/  @!P1 LDGSTS.E.BYPASS.LTC128B.128 [R247+0x5000], desc[UR6][R240.64] ;  /* 0x05000000f0f79fae */ /* 0x000fe2000b901d46 */
[----:B------:R-:W-:-:S03]  /*a840*/  @!P0 LEA R22, P1, R103, R240, 0x1 ;  /* 0x000000f067168211 */ /* 0x000fc600078208ff */
[----:B------:R-:W-:Y:S01]  /*a850*/  @P0 STS.128 [R247+0x5800], RZ ;  /* 0x005800fff7000388 */ /* 0x000fe20000000c00 */
[----:B------:R-:W-:Y:S01]  /*a860*/  @!P0 LEA.HI.X R23, R103, R241, R114, 0x1, P1 ;  /* 0x000000f167178211 */ /* 0x000fe200008f0c72 */
[----:B-1----:R-:W-:Y:S01]  /*a870*/  @!P2 IMAD R5, R5, 0x180, RZ ;  /* 0x000001800505a824 */ /* 0x002fe200078e02ff */
[----:B------:R-:W-:Y:S01]  /*a880*/  ISETP.GE.AND P1, PT, R3, R17, PT ;  /* 0x000000110300720c */ /* 0x000fe20003f26270 */
[----:B------:R-:W-:Y:S02]  /*a890*/  IMAD.IADD R3, R11, 0x1, -R130 ;  /* 0x000000010b037824 */ /* 0x000fe400078e0a82 */
[----:B------:R-:W1:Y:S01]  /*a8a0*/  @!P4 LDC.64 R10, c[0x0][0x250] ;  /* 0x00009400ff0acb82 */ /* 0x000e620000000a00 */
[----:B------:R-:W-:Y:S01]  /*a8b0*/  @!PT LDS RZ, [RZ] ;  /* 0x00000000fffff984 */ /* 0x000fe20000000800 */
[----:B------:R-:W-:Y:S01]  /*a8c0*/  @!PT LDS RZ, [RZ] ;  /* 0x00000000fffff984 */ /* 0x000fe20000000800 */
[----:B------:R-:W-:Y:S01]  /*a8d0*/  @!PT LDS RZ, [RZ] ;  /* 0x00000000fffff984 */ /* 0x000fe20000000800 */
[----:B------:R-:W-:Y:S01]  /*a8e0*/  @!P0 LDGSTS.E.BYPASS.LTC128B.128 [R247+0x5800], desc[UR6][R22.64] ;  /* 0x0580000016f78fae */ /* 0x000fe2000b901d46 */
[C---:B--2---:R-:W-:Y:S01]  /*a8f0*/  @!P6 LEA R18, P0, R6.reuse, R240, 0x7 ;  /* 0x000000f00612e211 */ /* 0x044fe200078038ff */
[----:B------:R-:W-:Y:S02]  /*a900*/  IMAD R234, R3, 0x8, R234 ;  /* 0x0000000803ea7824 */ /* 0x000fe400078e02ea */
[----:B------:R-:W-:Y:S01]  /*a910*/  IMAD.SHL.U32 R17, R129, 0x20, RZ ;  /* 0x0000002081117824 */ /* 0x000fe200078e00ff */
[----:B------:R-:W-:Y:S01]  /*a920*/  @!P6 LEA.HI.X R19, R6, R241, R7, 0x7, P0 ;  /* 0x000000f10613e211 */ /* 0x000fe200000f3c07 */
[----:B------:R-:W-:Y:S01]  /*a930*/  IMAD.SHL.U32 R3, R3, 0x8, RZ ;  /* 0x0000000803037824 */ /* 0x000fe200078e00ff */
[----:B------:R-:W-:Y:S01]  /*a940*/  @P6 STS.128 [R247+0x6000], RZ ;  /* 0x006000fff7006388 */ /* 0x000fe20000000c00 */
[----:B------:R-:W-:Y:S01]  /*a950*/  IMAD.U32 R234, R234, 0x20, R13 ;  /* 0x00000020eaea7824 */ /* 0x000fe200078e000d */
[----:B------:R-:W2:Y:S01]  /*a960*/  @!P1 LDC.64 R6, c[0x0][0x250] ;  /* 0x00009400ff069b82 */ /* 0x000ea20000000a00 */
[----:B------:R-:W-:Y:S01]  /*a970*/  LOP3.LUT R17, R17, 0xffffff00, RZ, 0xc0, !PT ;  /* 0xffffff0011117812 */ /* 0x000fe200078ec0ff */
[----:B------:R-:W-:Y:S01]  /*a980*/  @!PT LDS RZ, [RZ] ;  /* 0x00000000fffff984 */ /* 0x000fe20000000800 */
[----:B------:R-:W-:Y:S01]  /*a990*/  @!PT LDS RZ, [RZ] ;  /* 0x00000000fffff984 */ /* 0x000fe20000000800 */
[----:B------:R-:W-:Y:S01]  /*a9a0*/  @!PT LDS RZ, [RZ] ;  /* 0x00000000fffff984 */ /* 0x000fe20000000800 */
[----:B------:R3:W-:Y:S01]  /*a9b0*/  @!P6 LDGSTS.E.BYPASS.LTC128B.128 [R247+0x6000], desc[UR6][R18.64] ;  /* 0x0600000012f7efae */ /* 0x0007e2000b901d46 */
[----:B------:R-:W-:-:S02]  /*a9c0*/  LOP3.LUT R3, R20, 0x8, R3, 0xf8, !PT ;  /* 0x0000000814037812 */ /* 0x000fc400078ef803 */
[----:B------:R-:W-:Y:S01]  /*a9d0*/  SHF.R.U32.HI R20, RZ, 0x3, R20 ;  /* 0x00000003ff147819 */ /* 0x000fe20000011614 */
[----:B------:R-:W-:Y:S01]  /*a9e0*/  @P5 STS.128 [R247+0x6800], RZ ;  /* 0x006800fff7005388 */ /* 0x000fe20000000c00 */
[----:B------:R-:W-:Y:S02]  /*a9f0*/  LEA R234, R234, UR4, 0x1 ;  /* 0x00000004eaea7c11 */ /* 0x000fe4000f8e08ff */
[----:B------:R-:W-:Y:S01]  /*aa00*/  LOP3.LUT R3, R3, R20, RZ, 0x3c, !PT ;  /* 0x0000001403037212 */ /* 0x000fe200078e3cff */
[----:B------:R-:W-:Y:S01]  /*aa10*/  @!PT LDS RZ, [RZ] ;  /* 0x00000000fffff984 */ /* 0x000fe20000000800 */
[----:B------:R-:W-:Y:S01]  /*aa20*/  @!PT LDS RZ, [RZ] ;  /* 0x00000000fffff984 */ /* 0x000fe20000000800 */
[----:B------:R-:W-:Y:S01]  /*aa30*/  @!PT LDS RZ, [RZ] ;  /* 0x00000000fffff984 */ /* 0x000fe20000000800 */
[----:B------:R4:W-:Y:S02]  /*aa40*/  @!P5 LDGSTS.E.BYPASS.LTC128B.128 [R247+0x6800], desc[UR6][R14.64] ;  /* 0x068000000ef7dfae */ /* 0x0009e4000b901d46 */
[----:B------:R-:W-:Y:S01]  /*aa50*/  VIADD R233, R234, 0x1020 ;  /* 0x00001020eae97836 */ /* 0x000fe20000000000 */
[C---:B-1----:R-:W-:Y:S01]  /*aa60*/  @!P4 LEA R12, P0, R10.reuse, R240, 0x8 ;  /* 0x000000f00a0cc211 */ /* 0x042fe200078040ff */
[----:B------:R-:W-:Y:S03]  /*aa70*/  @P4 STS.128 [R247+0x7000], RZ ;  /* 0x007000fff7004388 */ /* 0x000fe60000000c00 */
[----:B------:R-:W-:Y:S01]  /*aa80*/  @!P4 LEA.HI.X R13, R10, R241, R11, 0x8, P0 ;  /* 0x000000f10a0dc211 */ /* 0x000fe200000f440b */
[----:B------:R-:W-:Y:S01]  /*aa90*/  @!P3 IMAD.WIDE.U32 R10, R8, 0x140, R240 ;  /* 0x00000140080ab825 */ /* 0x000fe200078e00f0 */
[----:B------:R-:W-:-:S03]  /*aaa0*/  LOP3.LUT P0, RZ, R16, 0x2, RZ, 0xc0, !PT ;  /* 0x0000000210ff7812 */ /* 0x000fc6000780c0ff */
[----:B------:R-:W-:Y:S01]  /*aab0*/  @!P3 IMAD.IADD R11, R9, 0x1, R11 ;  /* 0x00000001090bb824 */ /* 0x000fe200078e020b */
[----:B------:R-:W-:Y:S01]  /*aac0*/  @!PT LDS RZ, [RZ] ;  /* 0x00000000fffff984 */ /* 0x000fe20000000800 */
[----:B------:R-:W-:Y:S01]  /*aad0*/  @!PT LDS RZ, [RZ] ;  /* 0x00000000fffff984 */ /* 0x000fe20000000800 */
[----:B------:R-:W-:Y:S01]  /*aae0*/  @!PT LDS RZ, [RZ] ;  /* 0x00000000fffff984 */ /* 0x000fe20000000800 */
[----:B------:R1:W-:Y:S01]  /*aaf0*/  @!P4 LDGSTS.E.BYPASS.LTC128B.128 [R247+0x7000], desc[UR6][R12.64] ;  /* 0x070000000cf7cfae */ /* 0x0003e2000b901d46 */
[----:B------:R-:W-:Y:S02]  /*ab00*/  IMAD R9, R58, 0x200, R17 ;  /* 0x000002003a097824 */ /* 0x000fe400078e0211 */
[----:B--2---:R-:W-:Y:S01]  /*ab10*/  @!P1 IMAD R7, R7, 0x1c0, RZ ;  /* 0x000001c007079824 */ /* 0x004fe200078e02ff */
[----:B------:R-:W-:Y:S01]  /*ab20*/  @P3 STS.128 [R247+0x7800], RZ ;  /* 0x007800fff7003388 */ /* 0x000fe20000000c00 */
[----:B------:R-:W-:Y:S02]  /*ab30*/  IMAD R236, R0, 0x20, R9 ;  /* 0x0000002000ec7824 */ /* 0x000fe400078e0209 */
[----:B---3--:R-:W-:Y:S01]  /*ab40*/  @!P2 IMAD.WIDE.U32 R18, R4, 0x180, R240 ;  /* 0x000001800412a825 */ /* 0x008fe200078e00f0 */
[----:B------:R-:W-:Y:S01]  /*ab50*/  @!PT LDS RZ, [RZ] ;  /* 0x00000000fffff984 */ /* 0x000fe20000000800 */
[----:B------:R-:W-:Y:S01]  /*ab60*/  @!PT LDS RZ, [RZ] ;  /* 0x00000000fffff984 */ /* 0x000fe20000000800 */
[----:B------:R-:W-:Y:S01]  /*ab70*/  @!PT LDS RZ, [RZ] ;  /* 0x00000000fffff984 */ /* 0x000fe20000000800 */
[----:B------:R2:W-:Y:S03]  /*ab80*/  @!P3 LDGSTS.E.BYPASS.LTC128B.128 [R247+0x7800], desc[UR6][R10.64] ;  /* 0x078000000af7bfae */ /* 0x0005e6000b901d46 */
[----:B------:R-:W-:Y:S01]  /*ab90*/  IMAD.IADD R236, R3, 0x1, R236 ;  /* 0x0000000103ec7824 */ /* 0x000fe200078e02ec */
[----:B------:R-:W-:Y:S01]  /*aba0*/  @P2 STS.128 [R247+0x8000], RZ ;  /* 0x008000fff7002388 */ /* 0x000fe20000000c00 */
[----:B----4-:R-:W-:-:S03]  /*abb0*/  @!P1 IMAD.WIDE.U32 R14, R6, 0x1c0, R240 ;  /* 0x000001c0060e9825 */ /* 0x010fc600078e00f0 */
[----:B------:R-:W-:Y:S01]  /*abc0*/  LEA R236, R236, UR4, 0x1 ;  /* 0x00000004ecec7c11 */ /* 0x000fe2000f8e08ff */
[----:B------:R-:W-:Y:S02]  /*abd0*/  @!P2 IMAD.IADD R19, R5, 0x1, R19 ;  /* 0x000000010513a824 */ /* 0x000fe400078e0213 */
[----:B------:R-:W-:Y:S02]  /*abe0*/  @!P1 IMAD.IADD R21, R7, 0x1, R15 ;  /* 0x0000000107159824 */ /* 0x000fe400078e020f */
[----:B------:R-:W-:Y:S01]  /*abf0*/  @!P1 IMAD.MOV.U32 R20, RZ, RZ, R14 ;  /* 0x000000ffff149224 */ /* 0x000fe200078e000e */
[----:B------:R-:W-:Y:S01]  /*ac00*/  @!PT LDS RZ, [RZ] ;  /* 0x00000000fffff984 */ /* 0x000fe20000000800 */
[----:B------:R-:W-:Y:S01]  /*ac10*/  @!PT LDS RZ, [RZ] ;  /* 0x00000000fffff984 */ /* 0x000fe20000000800 */
[----:B------:R-:W-:Y:S01]  /*ac20*/  @!PT LDS RZ, [RZ] ;  /* 0x00000000fffff984 */ /* 0x000fe20000000800 */
[----:B------:R3:W-:Y:S01]  /*ac30*/  @!P2 LDGSTS.E.BYPASS.LTC128B.128 [R247+0x8000], desc[UR6][R18.64] ;  /* 0x0800000012f7afae */ /* 0x0007e2000b901d46 */
[----:B------:R-:W-:Y:S02]  /*ac40*/  VIADD R4, R234, 0x1000 ;  /* 0x00001000ea047836 */ /* 0x000fe40000000000 */
[----:B------:R-:W-:Y:S01]  /*ac50*/  IMAD R235, R43, 0x2, R236 ;  /* 0x000000022beb7824 */ /* 0x000fe200078e02ec */
[----:B------:R-:W-:Y:S01]  /*ac60*/  @P1 STS.128 [R247+0x8800], RZ ;  /* 0x008800fff7001388 */ /* 0x000fe20000000c00 */
[----:B------:R-:W-:-:S02]  /*ac70*/  @P0 VIADD R233, R4, 0xffffffe0 ;  /* 0xffffffe004e90836 */ /* 0x000fc40000000000 */
[----:B------:R-:W-:Y:S01]  /*ac80*/  IMAD R0, R0, 0x20, R17 ;  /* 0x0000002000007824 */ /* 0x000fe200078e0211 */
[----:B------:R-:W-:Y:S01]  /*ac90*/  @!PT LDS RZ, [RZ] ;  /* 0x00000000fffff984 */ /* 0x000fe20000000800 */
[----:B------:R-:W-:Y:S01]  /*aca0*/  @!PT LDS RZ, [RZ] ;  /* 0x00000000fffff984 */ /* 0x000fe20000000800 */
[----:B------:R-:W-:Y:S01]  /*acb0*/  @!PT LDS RZ, [RZ] ;  /* 0x00000000fffff984 */ /* 0x000fe20000000800 */
[----:B------:R4:W-:Y:S01]  /*acc0*/  @!P1 LDGSTS.E.BYPASS.LTC128B.128 [R247+0x8800], desc[UR6][R20.64] ;  /* 0x0880000014f79fae */ /* 0x0009e2000b901d46 */
[----:B------:R-:W-:Y:S02]  /*acd0*/  VIADD R17, R45, 0x1 ;  /* 0x000000012d117836 */ /* 0x000fe40000000000 */
[----:B------:R-:W-:Y:S01]  /*ace0*/  IMAD.IADD R3, R3, 0x1, R0 ;  /* 0x0000000103037824 */ /* 0x000fe200078e0200 */
[----:B-1----:R-:W-:Y:S01]  /*acf0*/  LDSM.16.M88.4 R12, [R236] ;  /* 0x00000000ec0c783b */ /* 0x002fe20000000200 */
[C---:B------:R-:W-:Y:S02]  /*ad00*/  VIADD R227, R233.reuse, 0x1000 ;  /* 0x00001000e9e37836 */ /* 0x040fe40000000000 */
[C---:B------:R-:W-:Y:S01]  /*ad10*/  VIADD R226, R233.reuse, 0x1400 ;  /* 0x00001400e9e27836 */ /* 0x040fe20000000000 */
[----:B------:R-:W1:Y:S01]  /*ad20*/  LDSM.16.M88.4 R24, [R234+0x1000] ;  /* 0x00100000ea18783b */ /* 0x000e620000000200 */
[----:B------:R-:W-:-:S02]  /*ad30*/  VIADD R225, R233, 0x1800 ;  /* 0x00001800e9e17836 */ /* 0x000fc40000000000 */
[C---:B------:R-:W-:Y:S01]  /*ad40*/  VIADD R224, R233.reuse, 0x1c00 ;  /* 0x00001c00e9e07836 */ /* 0x040fe20000000000 */
[----:B------:R-:W-:Y:S01]  /*ad50*/  LDSM.16.M88.4 R4, [R235] ;  /* 0x00000000eb04783b */ /* 0x000fe20000000200 */
[C---:B------:R-:W-:Y:S02]  /*ad60*/  VIADD R223, R233.reuse, 0x2000 ;  /* 0x00002000e9df7836 */ /* 0x040fe40000000000 */
[C---:B------:R-:W-:Y:S01]  /*ad70*/  VIADD R222, R233.reuse, 0x2400 ;  /* 0x00002400e9de7836 */ /* 0x040fe20000000000 */
[----:B--2---:R-:W-:Y:S01]  /*ad80*/  LDSM.16.M88.4 R8, [R233] ;  /* 0x00000000e908783b */ /* 0x004fe20000000200 */
[C---:B------:R-:W-:Y:S01]  /*ad90*/  VIADD R221, R233.reuse, 0x2800 ;  /* 0x00002800e9dd7836 */ /* 0x040fe20000000000 */
[----:B---3--:R-:W-:Y:S02]  /*ada0*/  SHF.R.S32.HI R19, RZ, 0x1f, R56 ;  /* 0x0000001fff137819 */ /* 0x008fe40000011438 */
[----:B------:R-:W2:Y:S01]  /*adb0*/  LDSM.16.M88.4 R228, [R234+0x1400] ;  /* 0x00140000eae4783b */ /* 0x000ea20000000200 */
[----:B------:R-:W-:Y:S01]  /*adc0*/  VIADD R220, R233, 0x2c00 ;  /* 0x00002c00e9dc7836 */ /* 0x000fe20000000000 */
[----:B------:R-:W-:-:S02]  /*add0*/  LEA.HI R19, R19, R56, RZ, 0x5 ;  /* 0x0000003813137211 */ /* 0x000fc400078f28ff */
[----:B------:R-:W3:Y:S01]  /*ade0*/  LDSM.16.M88.4 R48, [R234+0x1800] ;  /* 0x00180000ea30783b */ /* 0x000ee20000000200 */
[----:B------:R-:W-:Y:S01]  /*adf0*/  VIADD R219, R233, 0x3000 ;  /* 0x00003000e9db7836 */ /* 0x000fe20000000000 */
[----:B------:R-:W-:Y:S02]  /*ae00*/  LOP3.LUT R19, R19, 0xffffffe0, RZ, 0xc0, !PT ;  /* 0xffffffe013137812 */ /* 0x000fe400078ec0ff */
[----:B------:R-:W5:Y:S01]  /*ae10*/  LDSM.16.M88.4 R28, [R233+0x400] ;  /* 0x00040000e91c783b */ /* 0x000f620000000200 */
[C---:B------:R-:W-:Y:S02]  /*ae20*/  VIADD R218, R233.reuse, 0x3400 ;  /* 0x00003400e9da7836 */ /* 0x040fe40000000000 */
[C---:B------:R-:W-:Y:S01]  /*ae30*/  VIADD R217, R233.reuse, 0x3800 ;  /* 0x00003800e9d97836 */ /* 0x040fe20000000000 */
[----:B----4-:R-:W4:Y:S01]  /*ae40*/  LDSM.16.M88.4 R20, [R233+0x800] ;  /* 0x00080000e914783b */ /* 0x010f220000000200 */
[----:B------:R-:W-:Y:S02]  /*ae50*/  IMAD.IADD R16, R56, 0x1, -R19 ;  /* 0x0000000138107824 */ /* 0x000fe400078e0a13 */
[----:B------:R-:W-:Y:S01]  /*ae60*/  VIADD R216, R233, 0x3c00 ;  /* 0x00003c00e9d87836 */ /* 0x000fe20000000000 */
[----:B------:R-:W-:Y:S02]  /*ae70*/  LDSM.16.M88.4 R200, [R234+0x2400] ;  /* 0x00240000eac8783b */ /* 0x000fe40000000200 */
[----:B------:R-:W-:-:S02]  /*ae80*/  SHF.R.S32.HI R19, RZ, 0x1f, R16 ;  /* 0x0000001fff137819 */ /* 0x000fc40000011410 */
[----:B------:R-:W-:Y:S02]  /*ae90*/  LDSM.16.M88.4 R172, [R234+0x2c00] ;  /* 0x002c0000eaac783b */ /* 0x000fe40000000200 */
[----:B------:R-:W-:Y:S01]  /*aea0*/  LEA.HI R16, R19, R16, RZ, 0x2 ;  /* 0x0000001013107211 */ /* 0x000fe200078f10ff */
[----:B------:R-:W-:Y:S01]  /*aeb0*/  VIADD R19, R45, 0x8 ;  /* 0x000000082d137836 */ /* 0x000fe20000000000 */
[----:B------:R-:W-:Y:S01]  /*aec0*/  LDSM.16.M88.4 R176, [R234+0x3400] ;  /* 0x00340000eab0783b */ /* 0x000fe20000000200 */
[C---:B-1----:R-:W-:Y:S03]  /*aed0*/  HMMA.16816.F32 R64, R12.reuse, R24, RZ ;  /* 0x000000180c40723c */ /* 0x042fe600000018ff */
[----:B------:R-:W1:Y:S04]  /*aee0*/  LDSM.16.M88.4 R100, [R234+0x4000] ;  /* 0x00400000ea64783b */ /* 0x000e680000000200 */
[----:B------:R-:W0:Y:S01]  /*aef0*/  LDGDEPBAR ;  /* 0x00000000000079af */ /* 0x000e220000000000 */
[C---:B------:R-:W-:Y:S06]  /*af00*/  HMMA.16816.F32 R24, R12.reuse, R26, RZ ;  /* 0x0000001a0c18723c */ /* 0x040fec00000018ff */
[C---:B--2---:R-:W-:Y:S06]  /*af10*/  HMMA.16816.F32 R248, R12.reuse, R228, RZ ;  /* 0x000000e40cf8723c */ /* 0x044fec00000018ff */
[----:B------:R-:W-:Y:S06]  /*af20*/  HMMA.16816.F32 R228, R12, R230, RZ ;  /* 0x000000e60ce4723c */ /* 0x000fec00000018ff */
[C---:B------:R-:W-:Y:S06]  /*af30*/  HMMA.16816.F32 R64, R4.reuse, R8, R64 ;  /* 0x000000080440723c */ /* 0x040fec0000001840 */
[----:B------:R-:W-:Y:S01]  /*af40*/  HMMA.16816.F32 R24, R4, R10, R24 ;  /* 0x0000000a0418723c */ /* 0x000fe20000001818 */
[----:B------:R-:W-:-:S04]  /*af50*/  SHF.R.S32.HI R9, RZ, 0x2, R16 ;  /* 0x00000002ff097819 */ /* 0x000fc80000011410 */
[----:B------:R-:W-:Y:S01]  /*af60*/  IADD3 R52, R52, 0x1, R9 ;  /* 0x0000000134347810 */ /* 0x000fe20007ffe009 */
[----:B---3--:R-:W-:Y:S01]  /*af70*/  HMMA.16816.F32 R84, R12, R48, RZ ;  /* 0x000000300c54723c */ /* 0x008fe200000018ff */
[----:B------:R-:W2:Y:S02]  /*af80*/  LDSM.16.M88.4 R8, [R234+0x1c00] ;  /* 0x001c0000ea08783b */ /* 0x000ea40000000200 */
[----:B------:R-:W-:-:S03]  /*af90*/  IADD3 R52, R57, R52, -R242 ;  /* 0x0000003439347210 */ /* 0x000fc60007ffe8f2 */
[----:B-----5:R-:W-:Y:S02]  /*afa0*/  HMMA.16816.F32 R248, R4, R28, R248 ;  /* 0x0000001c04f8723c */ /* 0x020fe400000018f8 */
[----:B------:R-:W-:-:S04]  /*afb0*/  VIADD R52, R52, UR5 ;  /* 0x0000000534347c36 */ /* 0x000fc80008000000 */
[----:B------:R-:W-:Y:S01]  /*afc0*/  HMMA.16816.F32 R228, R4, R30, R228 ;  /* 0x0000001e04e4723c */ /* 0x000fe200000018e4 */
[C---:B------:R-:W-:Y:S01]  /*afd0*/  VIMNMX R54, R52.reuse, R57, PT ;  /* 0x0000003934367248 */ /* 0x040fe20003fe0100 */
[----:B------:R-:W-:Y:S01]  /*afe0*/  VIADD R29, R45, 0x10 ;  /* 0x000000102d1d7836 */ /* 0x000fe20000000000 */
[----:B------:R-:W-:Y:S02]  /*aff0*/  VIADDMNMX R52, R52, 0x8, R57, PT ;  /* 0x0000000834347846 */ /* 0x000fe40003800139 */
[C---:B------:R-:W-:Y:S01]  /*b000*/  ISETP.GE.AND P0, PT, R17.reuse, R54, PT ;  /* 0x000000361100720c */ /* 0x040fe20003f06270 */
[----:B------:R-:W-:Y:S01]  /*b010*/  HMMA.16816.F32 R48, R12, R50, RZ ;  /* 0x000000320c30723c */ /* 0x000fe200000018ff */
[----:B------:R-:W-:Y:S01]  /*b020*/  ISETP.GE.AND P5, PT, R17, R52, PT ;  /* 0x000000341100720c */ /* 0x000fe20003fa6270 */
[----:B------:R-:W-:Y:S01]  /*b030*/  VIADD R17, R45, 0x9 ;  /* 0x000000092d117836 */ /* 0x000fe20000000000 */
[C---:B------:R-:W-:Y:S01]  /*b040*/  ISETP.GE.AND P2, PT, R19.reuse, R54, PT ;  /* 0x000000361300720c */ /* 0x040fe20003f46270 */
[----:B------:R-:W-:Y:S01]  /*b050*/  LDSM.16.M88.4 R56, [R233+0x1000] ;  /* 0x00100000e938783b */ /* 0x000fe20000000200 */
[----:B------:R-:W-:Y:S01]  /*b060*/  ISETP.GE.AND P4, PT, R19, R52, PT ;  /* 0x000000341300720c */ /* 0x000fe20003f86270 */
[----:B----4-:R-:W-:Y:S01]  /*b070*/  HMMA.16816.F32 R84, R4, R20, R84 ;  /* 0x000000140454723c */ /* 0x010fe20000001854 */
[----:B------:R-:W-:-:S02]  /*b080*/  ISETP.GE.AND P1, PT, R17, R54, PT ;  /* 0x000000361100720c */ /* 0x000fc40003f26270 */
[-C--:B------:R-:W-:Y:S02]  /*b090*/  ISETP.GE.AND P6, PT, R17, R52.reuse, PT ;  /* 0x000000341100720c */ /* 0x080fe40003fc6270 */
[----:B------:R-:W3:Y:S01]  /*b0a0*/  LDSM.16.M88.4 R16, [R233+0xc00] ;  /* 0x000c0000e910783b */ /* 0x000ee20000000200 */
[C---:B------:R-:W-:Y:S01]  /*b0b0*/  ISETP.GE.AND P3, PT, R45.reuse, R52, PT ;  /* 0x000000342d00720c */ /* 0x040fe20003f66270 */
[----:B------:R-:W-:Y:S01]  /*b0c0*/  VIADD R21, R45, 0x21 ;  /* 0x000000212d157836 */ /* 0x000fe20000000000 */
[----:B------:R-:W-:Y:S01]  /*b0d0*/  FSEL R106, R65, -INF , !P0 ;  /* 0xff800000416a7808 */ /* 0x000fe20004000000 */
[C---:B-1----:R-:W-:Y:S01]  /*b0e0*/  HMMA.16816.F32 R108, R12.reuse, R100, RZ ;  /* 0x000000640c6c723c */ /* 0x042fe200000018ff */
[----:B------:R-:W-:Y:S02]  /*b0f0*/  FSEL R171, R66, -INF , !P3 ;  /* 0xff80000042ab7808 */ /* 0x000fe40005800000 */
[C---:B------:R-:W-:Y:S02]  /*b100*/  ISETP.GE.AND P3, PT, R29.reuse, R54, PT ;  /* 0x000000361d00720c */ /* 0x040fe40003f66270 */
[----:B------:R-:W-:Y:S01]  /*b110*/  ISETP.GE.AND P0, PT, R29, R52, PT ;  /* 0x000000341d00720c */ /* 0x000fe20003f06270 */
[----:B------:R-:W-:Y:S01]  /*b120*/  HMMA.16816.F32 R100, R12, R102, RZ ;  /* 0x000000660c64723c */ /* 0x000fe200000018ff */
[----:B------:R-:W1:Y:S01]  /*b130*/  LDSM.16.M88.4 R28, [R234+0x2000] ;  /* 0x00200000ea1c783b */ /* 0x000e620000000200 */
[----:B------:R-:W-:-:S02]  /*b140*/  FSEL R42, R67, -INF , !P5 ;  /* 0xff800000432a7808 */ /* 0x000fc40006800000 */
[----:B------:R-:W-:Y:S02]  /*b150*/  FSEL R104, R24, -INF , !P2 ;  /* 0xff80000018687808 */ /* 0x000fe40005000000 */
[C---:B------:R-:W-:Y:S01]  /*b160*/  ISETP.GE.AND P5, PT, R33.reuse, R54, PT ;  /* 0x000000362100720c */ /* 0x040fe20003fa6270 */
[----:B------:R-:W-:Y:S01]  /*b170*/  HMMA.16816.F32 R48, R4, R22, R48 ;  /* 0x000000160430723c */ /* 0x000fe20000001830 */
[----:B------:R-:W-:Y:S02]  /*b180*/  ISETP.GE.AND P2, PT, R33, R52, PT ;  /* 0x000000342100720c */ /* 0x000fe40003f46270 */
[----:B------:R-:W-:Y:S02]  /*b190*/  FSEL R40, R27, -INF , !P6 ;  /* 0xff8000001b287808 */ /* 0x000fe40007000000 */
[----:B------:R-:W-:Y:S01]  /*b1a0*/  FSEL R94, R248, -INF , !P3 ;  /* 0xff800000f85e7808 */ /* 0x000fe20005800000 */
[----:B--2---:R-:W-:Y:S01]  /*b1b0*/  HMMA.16816.F32 R32, R12, R8, RZ ;  /* 0x000000080c20723c */ /* 0x004fe200000018ff */
[----:B------:R-:W-:Y:S01]  /*b1c0*/  FSEL R96, R25, -INF , !P1 ;  /* 0xff80000019607808 */ /* 0x000fe20004800000 */
[----:B------:R-:W-:Y:S01]  /*b1d0*/  VIADD R25, R45, 0x20 ;  /* 0x000000202d197836 */ /* 0x000fe20000000000 */
[----:B------:R-:W-:-:S02]  /*b1e0*/  FSEL R165, R26, -INF , !P4 ;  /* 0xff8000001aa57808 */ /* 0x000fc40006000000 */
[-C--:B------:R-:W-:Y:S02]  /*b1f0*/  ISETP.GE.AND P4, PT, R37, R54.reuse, PT ;  /* 0x000000362500720c */ /* 0x080fe40003f86270 */
[----:B------:R-:W-:Y:S01]  /*b200*/  VIADD R9, R45, 0x19 ;  /* 0x000000192d097836 */ /* 0x000fe20000000000 */
[----:B------:R-:W-:Y:S02]  /*b210*/  FSEL R153, R250, -INF , !P0 ;  /* 0xff800000fa997808 */ /* 0x000fe40004000000 */
[-C--:B------:R-:W-:Y:S02]  /*b220*/  ISETP.GE.AND P0, PT, R25, R54.reuse, PT ;  /* 0x000000361900720c */ /* 0x080fe40003f06270 */
[C---:B------:R-:W-:Y:S02]  /*b230*/  ISETP.GE.AND P6, PT, R9.reuse, R54, PT ;  /* 0x000000360900720c */ /* 0x040fe40003fc6270 */
[----:B------:R-:W-:Y:S02]  /*b240*/  ISETP.GE.AND P3, PT, R9, R52, PT ;  /* 0x000000340900720c */ /* 0x000fe40003f66270 */
[----:B------:R-:W-:Y:S01]  /*b250*/  HMMA.16816.F32 R8, R12, R10, RZ ;  /* 0x0000000a0c08723c */ /* 0x000fe200000018ff */
[----:B------:R-:W-:-:S02]  /*b260*/  FSEL R251, R251, -INF , !P2 ;  /* 0xff800000fbfb7808 */ /* 0x000fc40005000000 */
[----:B------:R-:W-:Y:S01]  /*b270*/  FSEL R90, R228, -INF , !P4 ;  /* 0xff800000e45a7808 */ /* 0x000fe20006000000 */
[----:B------:R-:W-:Y:S01]  /*b280*/  VIADD R228, R233, 0xc00 ;  /* 0x00000c00e9e47836 */ /* 0x000fe20000000000 */
[C---:B------:R-:W-:Y:S02]  /*b290*/  ISETP.GE.AND P2, PT, R21.reuse, R54, PT ;  /* 0x000000361500720c */ /* 0x040fe40003f46270 */
[-C--:B------:R-:W-:Y:S01]  /*b2a0*/  ISETP.GE.AND P4, PT, R21, R52.reuse, PT ;  /* 0x000000341500720c */ /* 0x080fe20003f86270 */
[----:B---3--:R-:W-:Y:S01]  /*b2b0*/  HMMA.16816.F32 R32, R4, R16, R32 ;  /* 0x000000100420723c */ /* 0x008fe20000001820 */
[----:B------:R-:W-:Y:S01]  /*b2c0*/  FSEL R231, R231, -INF , !P3 ;  /* 0xff800000e7e77808 */ /* 0x000fe20005800000 */
[----:B------:R-:W-:Y:S01]  /*b2d0*/  VIADD R21, R45, 0x28 ;  /* 0x000000282d157836 */ /* 0x000fe20000000000 */
[----:B------:R-:W-:Y:S02]  /*b2e0*/  FSEL R84, R84, -INF , !P0 ;  /* 0xff80000054547808 */ /* 0x000fe40004000000 */
[-C--:B------:R-:W-:Y:S01]  /*b2f0*/  ISETP.GE.AND P1, PT, R37, R52.reuse, PT ;  /* 0x000000342500720c */ /* 0x080fe20003f26270 */
[----:B------:R-:W-:Y:S01]  /*b300*/  VIADD R37, R45, 0x31 ;  /* 0x000000312d257836 */ /* 0x000fe20000000000 */
[----:B------:R-:W-:Y:S01]  /*b310*/  FSEL R92, R249, -INF , !P5 ;  /* 0xff800000f95c7808 */ /* 0x000fe20006800000 */
[----:B------:R-:W-:Y:S01]  /*b320*/  VIADD R17, R45, 0x29 ;  /* 0x000000292d117836 */ /* 0x000fe20000000000 */
[----:B------:R-:W-:-:S02]  /*b330*/  ISETP.GE.AND P5, PT, R25, R52, PT ;  /* 0x000000341900720c */ /* 0x000fc40003fa6270 */
[----:B-1----:R-:W-:Y:S01]  /*b340*/  HMMA.16816.F32 R24, R12, R28, RZ ;  /* 0x0000001c0c18723c */ /* 0x002fe200000018ff */
[----:B------:R-:W-:Y:S01]  /*b350*/  FSEL R147, R230, -INF , !P1 ;  /* 0xff800000e6937808 */ /* 0x000fe20004800000 */
[----:B------:R-:W-:Y:S01]  /*b360*/  VIADD R230, R233, 0x400 ;  /* 0x00000400e9e67836 */ /* 0x000fe20000000000 */
[C---:B------:R-:W-:Y:S02]  /*b370*/  ISETP.GE.AND P3, PT, R17.reuse, R54, PT ;  /* 0x000000361100720c */ /* 0x040fe40003f66270 */
[----:B------:R-:W-:Y:S01]  /*b380*/  ISETP.GE.AND P0, PT, R17, R52, PT ;  /* 0x000000341100720c */ /* 0x000fe20003f06270 */
[----:B------:R-:W-:Y:S01]  /*b390*/  VIADD R17, R45, 0x30 ;  /* 0x000000302d117836 */ /* 0x000fe20000000000 */
[----:B------:R-:W-:Y:S01]  /*b3a0*/  FSEL R88, R229, -INF , !P6 ;  /* 0xff800000e5587808 */ /* 0x000fe20007000000 */
[----:B------:R-:W-:Y:S01]  /*b3b0*/  HMMA.16816.F32 R8, R4, R18, R8 ;  /* 0x000000120408723c */ /* 0x000fe20000001808 */
[----:B------:R-:W-:Y:S01]  /*b3c0*/  ISETP.GE.AND P1, PT, R21, R54, PT ;  /* 0x000000361500720c */ /* 0x000fe20003f26270 */
[----:B------:R-:W-:Y:S01]  /*b3d0*/  VIADD R229, R233, 0x800 ;  /* 0x00000800e9e57836 */ /* 0x000fe20000000000 */
[----:B------:R-:W-:-:S02]  /*b3e0*/  ISETP.GE.AND P6, PT, R21, R52, PT ;  /* 0x000000341500720c */ /* 0x000fc40003fc6270 */
[----:B------:R-:W-:Y:S01]  /*b3f0*/  FSEL R133, R86, -INF , !P5 ;  /* 0xff80000056857808 */ /* 0x000fe20006800000 */
[----:B------:R-:W1:Y:S01]  /*b400*/  LDSM.16.M88.4 R20, [R233+0x1400] ;  /* 0x00140000e914783b */ /* 0x000e620000000200 */
[----:B------:R-:W-:Y:S01]  /*b410*/  FSEL R82, R85, -INF , !P2 ;  /* 0xff80000055527808 */ /* 0x000fe20005000000 */
[----:B------:R-:W-:Y:S01]  /*b420*/  HMMA.16816.F32 R28, R12, R30, RZ ;  /* 0x0000001e0c1c723c */ /* 0x000fe200000018ff */
[C---:B------:R-:W-:Y:S02]  /*b430*/  ISETP.GE.AND P5, PT, R17.reuse, R54, PT ;  /* 0x000000361100720c */ /* 0x040fe40003fa6270 */
[----:B------:R-:W-:Y:S02]  /*b440*/  ISETP.GE.AND P2, PT, R17, R52, PT ;  /* 0x000000341100720c */ /* 0x000fe40003f46270 */
[----:B------:R-:W2:Y:S01]  /*b450*/  LDSM.16.M88.4 R16, [R234+0x2800] ;  /* 0x00280000ea10783b */ /* 0x000ea20000000200 */
[----:B------:R-:W-:Y:S02]  /*b460*/  FSEL R249, R87, -INF , !P4 ;  /* 0xff80000057f97808 */ /* 0x000fe40006000000 */
[----:B------:R-:W-:Y:S01]  /*b470*/  FSEL R80, R48, -INF , !P1 ;  /* 0xff80000030507808 */ /* 0x000fe20004800000 */
[----:B------:R-:W-:Y:S01]  /*b480*/  HMMA.16816.F32 R24, R4, R56, R24 ;  /* 0x000000380418723c */ /* 0x000fe20000001818 */
[----:B------:R-:W-:-:S02]  /*b490*/  ISETP.GE.AND P4, PT, R37, R54, PT ;  /* 0x000000362500720c */ /* 0x000fc40003f86270 */
[----:B------:R-:W-:Y:S02]  /*b4a0*/  ISETP.GE.AND P1, PT, R37, R52, PT ;  /* 0x000000342500720c */ /* 0x000fe40003f26270 */
[----:B------:R-:W-:Y:S01]  /*b4b0*/  FSEL R129, R50, -INF , !P6 ;  /* 0xff80000032817808 */ /* 0x000fe20007000000 */
[C---:B------:R-:W-:Y:S01]  /*b4c0*/  HMMA.16816.F32 R36, R12.reuse, R200, RZ ;  /* 0x000000c80c24723c */ /* 0x040fe200000018ff */
[----:B------:R-:W-:Y:S02]  /*b4d0*/  FSEL R78, R49, -INF , !P3 ;  /* 0xff800000314e7808 */ /* 0x000fe40005800000 */
[C---:B------:R-:W-:Y:S02]  /*b4e0*/  ISETP.GE.AND P6, PT, R41.reuse, R54, PT ;  /* 0x000000362900720c */ /* 0x040fe40003fc6270 */
[----:B------:R-:W-:Y:S01]  /*b4f0*/  ISETP.GE.AND P3, PT, R41, R52, PT ;  /* 0x000000342900720c */ /* 0x000fe20003f66270 */
[----:B------:R-:W-:Y:S01]  /*b500*/  HMMA.16816.F32 R200, R12, R202, RZ ;  /* 0x000000ca0cc8723c */ /* 0x000fe200000018ff */
[----:B------:R-:W-:-:S02]  /*b510*/  FSEL R41, R51, -INF , !P0 ;  /* 0xff80000033297808 */ /* 0x000fc40004000000 */
[----:B------:R-:W3:Y:S01]  /*b520*/  LDSM.16.M88.4 R48, [R233+0x1800] ;  /* 0x00180000e930783b */ /* 0x000ee20000000200 */
[----:B------:R-:W-:Y:S02]  /*b530*/  FSEL R76, R32, -INF , !P5 ;  /* 0xff800000204c7808 */ /* 0x000fe40006800000 */
[----:B------:R-:W-:Y:S01]  /*b540*/  HMMA.16816.F32 R28, R4, R58, R28 ;  /* 0x0000003a041c723c */ /* 0x000fe2000000181c */
[C---:B------:R-:W-:Y:S01]  /*b550*/  ISETP.GE.AND P0, PT, R47.reuse, R54, PT ;  /* 0x000000362f00720c */ /* 0x040fe20003f06270 */
[----:B------:R-:W-:Y:S01]  /*b560*/  LDSM.16.M88.4 R56, [R233+0x2400] ;  /* 0x00240000e938783b */ /* 0x000fe20000000200 */
[----:B------:R-:W-:Y:S01]  /*b570*/  ISETP.GE.AND P5, PT, R47, R52, PT ;  /* 0x000000342f00720c */ /* 0x000fe20003fa6270 */
[----:B------:R-:W-:Y:S01]  /*b580*/  VIADD R47, R45, 0x41 ;  /* 0x000000412d2f7836 */ /* 0x000fe20000000000 */
[----:B------:R-:W-:Y:S01]  /*b590*/  FSEL R74, R33, -INF , !P4 ;  /* 0xff800000214a7808 */ /* 0x000fe20006000000 */
[----:B------:R-:W-:Y:S01]  /*b5a0*/  VIADD R33, R45, 0x48 ;  /* 0x000000482d217836 */ /* 0x000fe20000000000 */
[----:B------:R-:W-:-:S02]  /*b5b0*/  FSEL R121, R34, -INF , !P2 ;  /* 0xff80000022797808 */ /* 0x000fc40005000000 */
[----:B------:R-:W-:Y:S02]  /*b5c0*/  FSEL R72, R8, -INF , !P6 ;  /* 0xff80000008487808 */ /* 0x000fe40007000000 */
[----:B------:R-:W-:Y:S01]  /*b5d0*/  FSEL R215, R10, -INF , !P3 ;  /* 0xff8000000ad77808 */ /* 0x000fe20005800000 */
[----:B-1----:R-:W-:Y:S01]  /*b5e0*/  HMMA.16816.F32 R36, R4, R20, R36 ;  /* 0x000000140424723c */ /* 0x002fe20000001824 */
[----:B------:R-:W-:Y:S02]  /*b5f0*/  FSEL R70, R9, -INF , !P0 ;  /* 0xff80000009467808 */ /* 0x000fe40004000000 */
[----:B------:R-:W-:Y:S02]  /*b600*/  FSEL R213, R11, -INF , !P5 ;  /* 0xff8000000bd57808 */ /* 0x000fe40006800000 */
[----:B------:R-:W-:Y:S01]  /*b610*/  ISETP.GE.AND P2, PT, R53, R54, PT ;  /* 0x000000363500720c */ /* 0x000fe20003f46270 */
[----:B--2---:R-:W-:Y:S01]  /*b620*/  HMMA.16816.F32 R8, R12, R16, RZ ;  /* 0x000000100c08723c */ /* 0x004fe200000018ff */
[----:B------:R-:W-:Y:S01]  /*b630*/  VIADD R21, R45, 0x49 ;  /* 0x000000492d157836 */ /* 0x000fe20000000000 */
[----:B------:R-:W-:-:S02]  /*b640*/  FSEL R239, R35, -INF , !P1 ;  /* 0xff80000023ef7808 */ /* 0x000fc40004800000 */
[C---:B------:R-:W-:Y:S02]  /*b650*/  ISETP.GE.AND P3, PT, R33.reuse, R54, PT ;  /* 0x000000362100720c */ /* 0x040fe40003f66270 */
[----:B------:R-:W-:Y:S01]  /*b660*/  ISETP.GE.AND P0, PT, R33, R52, PT ;  /* 0x000000342100720c */ /* 0x000fe20003f06270 */
[----:B------:R-:W-:Y:S01]  /*b670*/  HMMA.16816.F32 R200, R4, R22, R200 ;  /* 0x0000001604c8723c */ /* 0x000fe200000018c8 */
[----:B------:R-:W1:Y:S01]  /*b680*/  LDSM.16.M88.4 R32, [R233+0x1c00] ;  /* 0x001c0000e920783b */ /* 0x000e620000000200 */
[----:B------:R-:W-:Y:S01]  /*b690*/  FSEL R68, R24, -INF , !P2 ;  /* 0xff80000018447808 */ /* 0x000fe20005000000 */
[----:B------:R-:W-:Y:S01]  /*b6a0*/  VIADD R17, R45, 0x50 ;  /* 0x000000502d117836 */ /* 0x000fe20000000000 */
[C---:B------:R-:W-:Y:S02]  /*b6b0*/  ISETP.GE.AND P5, PT, R21.reuse, R54, PT ;  /* 0x000000361500720c */ /* 0x040fe40003fa6270 */
[----:B------:R-:W-:Y:S02]  /*b6c0*/  ISETP.GE.AND P2, PT, R21, R52, PT ;  /* 0x000000341500720c */ /* 0x000fe40003f46270 */
[----:B------:R-:W2:Y:S01]  /*b6d0*/  LDSM.16.M88.4 R20, [R234+0x3000] ;  /* 0x00300000ea14783b */ /* 0x000ea20000000200 */
[----:B------:R-:W-:-:S02]  /*b6e0*/  ISETP.GE.AND P1, PT, R47, R54, PT ;  /* 0x000000362f00720c */ /* 0x000fc40003f26270 */
[-C--:B------:R-:W-:Y:S01]  /*b6f0*/  ISETP.GE.AND P6, PT, R47, R52.reuse, PT ;  /* 0x000000342f00720c */ /* 0x080fe20003fc6270 */
[----:B------:R-:W-:Y:S01]  /*b700*/  VIADD R47, R45, 0x59 ;  /* 0x000000592d2f7836 */ /* 0x000fe20000000000 */
[----:B------:R-:W-:Y:S01]  /*b710*/  FSEL R66, R25, -INF , !P1 ;  /* 0xff80000019427808 */ /* 0x000fe20004800000 */
[----:B------:R-:W-:Y:S01]  /*b720*/  VIADD R25, R45, 0x51 ;  /* 0x000000512d197836 */ /* 0x000fe20000000000 */
[----:B------:R-:W-:Y:S01]  /*b730*/  ISETP.GE.AND P4, PT, R53, R52, PT ;  /* 0x000000343500720c */ /* 0x000fe20003f86270 */
[----:B------:R-:W-:Y:S01]  /*b740*/  VIADD R53, R45, 0x58 ;  /* 0x000000582d357836 */ /* 0x000fe20000000000 */
[----:B------:R-:W-:Y:S01]  /*b750*/  FSEL R123, R27, -INF , !P6 ;  /* 0xff8000001b7b7808 */ /* 0x000fe20007000000 */
[----:B---3--:R-:W-:Y:S01]  /*b760*/  HMMA.16816.F32 R8, R4, R48, R8 ;  /* 0x000000300408723c */ /* 0x008fe20000001808 */
[----:B------:R-:W-:Y:S02]  /*b770*/  FSEL R44, R28, -INF , !P3 ;  /* 0xff8000001c2c7808 */ /* 0x000fe40005800000 */
[----:B------:R-:W-:-:S02]  /*b780*/  FSEL R211, R26, -INF , !P4 ;  /* 0xff8000001ad37808 */ /* 0x000fc40006000000 */
[C---:B------:R-:W-:Y:S02]  /*b790*/  ISETP.GE.AND P6, PT, R25.reuse, R54, PT ;  /* 0x000000361900720c */ /* 0x040fe40003fc6270 */
[----:B------:R-:W-:Y:S01]  /*b7a0*/  ISETP.GE.AND P3, PT, R25, R52, PT ;  /* 0x000000341900720c */ /* 0x000fe20003f66270 */
[----:B------:R-:W-:Y:S01]  /*b7b0*/  VIADD R49, R45, 0x60 ;  /* 0x000000602d317836 */ /* 0x000fe20000000000 */
[C---:B------:R-:W-:Y:S01]  /*b7c0*/  HMMA.16816.F32 R24, R12.reuse, R172, RZ ;  /* 0x000000ac0c18723c */ /* 0x040fe200000018ff */
[C---:B------:R-:W-:Y:S02]  /*b7d0*/  ISETP.GE.AND P4, PT, R17.reuse, R54, PT ;  /* 0x000000361100720c */ /* 0x040fe40003f86270 */
[----:B------:R-:W-:Y:S02]  /*b7e0*/  ISETP.GE.AND P1, PT, R17, R52, PT ;  /* 0x000000341100720c */ /* 0x000fe40003f26270 */
[----:B------:R-:W-:Y:S01]  /*b7f0*/  FSEL R209, R30, -INF , !P0 ;  /* 0xff8000001ed17808 */ /* 0x000fe20004000000 */
[----:B------:R-:W-:Y:S01]  /*b800*/  HMMA.16816.F32 R16, R12, R18, RZ ;  /* 0x000000120c10723c */ /* 0x000fe200000018ff */
[----:B------:R-:W-:-:S02]  /*b810*/  FSEL R0, R29, -INF , !P5 ;  /* 0xff8000001d007808 */ /* 0x000fc40006800000 */
[----:B------:R-:W-:Y:S02]  /*b820*/  FSEL R135, R31, -INF , !P2 ;  /* 0xff8000001f877808 */ /* 0x000fe40005000000 */
[----:B------:R-:W3:Y:S01]  /*b830*/  LDSM.16.M88.4 R28, [R233+0x2000] ;  /* 0x00200000e91c783b */ /* 0x000ee20000000200 */
[----:B------:R-:W-:Y:S01]  /*b840*/  HMMA.16816.F32 R172, R12, R174, RZ ;  /* 0x000000ae0cac723c */ /* 0x000fe200000018ff */
[----:B------:R-:W-:Y:S01]  /*b850*/  FSEL R116, R37, -INF , !P6 ;  /* 0xff80000025747808 */ /* 0x000fe20007000000 */
[----:B------:R-:W-:Y:S01]  /*b860*/  VIADD R37, R45, 0x68 ;  /* 0x000000682d257836 */ /* 0x000fe20000000000 */
[----:B------:R-:W-:Y:S02]  /*b870*/  ISETP.GE.AND P5, PT, R53, R52, PT ;  /* 0x000000343500720c */ /* 0x000fe40003fa6270 */
[----:B------:R-:W-:Y:S02]  /*b880*/  ISETP.GE.AND P2, PT, R47, R54, PT ;  /* 0x000000362f00720c */ /* 0x000fe40003f46270 */
[----:B------:R-:W-:-:S02]  /*b890*/  FSEL R86, R36, -INF , !P4 ;  /* 0xff80000024567808 */ /* 0x000fc40006000000 */
[----:B------:R-:W-:Y:S02]  /*b8a0*/  FSEL R207, R38, -INF , !P1 ;  /* 0xff80000026cf7808 */ /* 0x000fe40004800000 */
[----:B------:R-:W-:Y:S01]  /*b8b0*/  ISETP.GE.AND P4, PT, R47, R52, PT ;  /* 0x000000342f00720c */ /* 0x000fe20003f86270 */
[C---:B-1----:R-:W-:Y:S01]  /*b8c0*/  HMMA.16816.F32 R24, R4.reuse, R32, R24 ;  /* 0x000000200418723c */ /* 0x042fe20000001818 */
[----:B------:R-:W-:Y:S01]  /*b8d0*/  ISETP.GE.AND P1, PT, R49, R54, PT ;  /* 0x000000363100720c */ /* 0x000fe20003f26270 */
[----:B------:R-:W-:Y:S01]  /*b8e0*/  VIADD R47, R45, 0x61 ;  /* 0x000000612d2f7836 */ /* 0x000fe20000000000 */
[----:B------:R-:W-:Y:S02]  /*b8f0*/  FSEL R149, R202, -INF , !P5 ;  /* 0xff800000ca957808 */ /* 0x000fe40006800000 */
[----:B------:R-:W-:Y:S01]  /*b900*/  FSEL R118, R201, -INF , !P2 ;  /* 0xff800000c9767808 */ /* 0x000fe20005000000 */
[----:B------:R-:W-:Y:S01]  /*b910*/  HMMA.16816.F32 R16, R4, R50, R16 ;  /* 0x000000320410723c */ /* 0x000fe20000001810 */
[----:B------:R-:W-:Y:S01]  /*b920*/  VIADD R33, R45, 0x69 ;  /* 0x000000692d217836 */ /* 0x000fe20000000000 */
[----:B------:R-:W-:-:S02]  /*b930*/  FSEL R205, R39, -INF , !P3 ;  /* 0xff80000027cd7808 */ /* 0x000fc40005800000 */
[C---:B------:R-:W-:Y:S02]  /*b940*/  ISETP.GE.AND P5, PT, R37.reuse, R54, PT ;  /* 0x000000362500720c */ /* 0x040fe40003fa6270 */
[----:B------:R-:W-:Y:S01]  /*b950*/  ISETP.GE.AND P2, PT, R37, R52, PT ;  /* 0x000000342500720c */ /* 0x000fe20003f46270 */
[----:B------:R-:W-:Y:S01]  /*b960*/  HMMA.16816.F32 R172, R4, R34, R172 ;  /* 0x0000002204ac723c */ /* 0x000fe200000018ac */
[----:B------:R-:W-:Y:S02]  /*b970*/  FSEL R203, R203, -INF , !P4 ;  /* 0xff800000cbcb7808 */ /* 0x000fe40006000000 */
[----:B------:R-:W-:Y:S02]  /*b980*/  FSEL R120, R8, -INF , !P1 ;  /* 0xff80000008787808 */ /* 0x000fe40004800000 */
[C---:B------:R-:W-:Y:S01]  /*b990*/  ISETP.GE.AND P4, PT, R33.reuse, R54, PT ;  /* 0x000000362100720c */ /* 0x040fe20003f86270 */
[----:B--2---:R-:W-:Y:S01]  /*b9a0*/  HMMA.16816.F32 R36, R12, R20, RZ ;  /* 0x000000140c24723c */ /* 0x004fe200000018ff */
[----:B------:R-:W-:-:S02]  /*b9b0*/  ISETP.GE.AND P1, PT, R33, R52, PT ;  /* 0x000000342100720c */ /* 0x000fc40003f26270 */
[----:B------:R-:W1:Y:S01]  /*b9c0*/  LDSM.16.M88.4 R32, [R234+0x3800] ;  /* 0x00380000ea20783b */ /* 0x000e620000000200 */
[----:B------:R-:W-:Y:S01]  /*b9d0*/  ISETP.GE.AND P6, PT, R49, R52, PT ;  /* 0x000000343100720c */ /* 0x000fe20003fc6270 */
[----:B------:R-:W-:Y:S01]  /*b9e0*/  VIADD R49, R45, 0x78 ;  /* 0x000000782d317836 */ /* 0x000fe20000000000 */
[-C--:B------:R-:W-:Y:S01]  /*b9f0*/  ISETP.GE.AND P3, PT, R47, R54.reuse, PT ;  /* 0x000000362f00720c */ /* 0x080fe20003f66270 */
[----:B------:R-:W-:Y:S01]  /*ba00*/  VIADD R21, R45, 0x70 ;  /* 0x000000702d157836 */ /* 0x000fe20000000000 */
[----:B------:R-:W-:Y:S02]  /*ba10*/  FSEL R201, R10, -INF , !P6 ;  /* 0xff8000000ac97808 */ /* 0x000fe40007000000 */
[----:B------:R-:W-:Y:S01]  /*ba20*/  FSEL R124, R9, -INF , !P3 ;  /* 0xff800000097c7808 */ /* 0x000fe20005800000 */
[----:B------:R-:W-:Y:S01]  /*ba30*/  VIADD R9, R45, 0x71 ;  /* 0x000000712d097836 */ /* 0x000fe20000000000 */
[C---:B------:R-:W-:Y:S02]  /*ba40*/  ISETP.GE.AND P6, PT, R21.reuse, R54, PT ;  /* 0x000000361500720c */ /* 0x040fe40003fc6270 */
[----:B------:R-:W-:-:S02]  /*ba50*/  ISETP.GE.AND P3, PT, R21, R52, PT ;  /* 0x000000341500720c */ /* 0x000fc40003f66270 */
[----:B------:R-:W-:Y:S01]  /*ba60*/  HMMA.16816.F32 R20, R12, R22, RZ ;  /* 0x000000160c14723c */ /* 0x000fe200000018ff */
[-C--:B------:R-:W-:Y:S02]  /*ba70*/  ISETP.GE.AND P0, PT, R53, R54.reuse, PT ;  /* 0x000000363500720c */ /* 0x080fe40003f06270 */
[----:B------:R-:W-:Y:S02]  /*ba80*/  FSEL R126, R16, -INF , !P5 ;  /* 0xff800000107e7808 */ /* 0x000fe40006800000 */
[----:B------:R-:W-:Y:S02]  /*ba90*/  FSEL R199, R18, -INF , !P2 ;  /* 0xff80000012c77808 */ /* 0x000fe40005000000 */
[----:B------:R-:W-:Y:S01]  /*baa0*/  FSEL R130, R17, -INF , !P4 ;  /* 0xff80000011827808 */ /* 0x000fe20006000000 */
[----:B---3--:R-:W-:Y:S01]  /*bab0*/  HMMA.16816.F32 R36, R4, R28, R36 ;  /* 0x0000001c0424723c */ /* 0x008fe20000001824 */
[----:B------:R-:W-:Y:S02]  /*bac0*/  FSEL R161, R19, -INF , !P1 ;  /* 0xff80000013a17808 */ /* 0x000fe40004800000 */
[----:B------:R-:W2:Y:S01]  /*bad0*/  LDSM.16.M88.4 R16, [R234+0x3c00] ;  /* 0x003c0000ea10783b */ /* 0x000ea20000000200 */
[----:B------:R-:W-:-:S02]  /*bae0*/  ISETP.GE.AND P2, PT, R49, R54, PT ;  /* 0x000000363100720c */ /* 0x000fc40003f46270 */
[-C--:B------:R-:W-:Y:S01]  /*baf0*/  ISETP.GE.AND P4, PT, R49, R52.reuse, PT ;  /* 0x000000343100720c */ /* 0x080fe20003f86270 */
[----:B------:R-:W-:Y:S01]  /*bb00*/  VIADD R29, R45, 0x81 ;  /* 0x000000812d1d7836 */ /* 0x000fe20000000000 */
[----:B------:R-:W-:Y:S01]  /*bb10*/  FSEL R200, R200, -INF , !P0 ;  /* 0xff800000c8c87808 */ /* 0x000fe20004000000 */
[----:B------:R-:W3:Y:S01]  /*bb20*/  LDSM.16.M88.4 R48, [R233+0x2800] ;  /* 0x00280000e930783b */ /* 0x000ee20000000200 */
[-C--:B------:R-:W-:Y:S01]  /*bb30*/  ISETP.GE.AND P0, PT, R47, R52.reuse, PT ;  /* 0x000000342f00720c */ /* 0x080fe20003f06270 */
[----:B------:R-:W-:Y:S01]  /*bb40*/  VIADD R47, R45, 0x79 ;  /* 0x000000792d2f7836 */ /* 0x000fe20000000000 */
[----:B------:R-:W-:Y:S02]  /*bb50*/  ISETP.GE.AND P5, PT, R9, R52, PT ;  /* 0x000000340900720c */ /* 0x000fe40003fa6270 */
[----:B------:R-:W-:Y:S02]  /*bb60*/  FSEL R155, R11, -INF , !P0 ;  /* 0xff8000000b9b7808 */ /* 0x000fe40004000000 */
[----:B------:R-:W-:Y:S01]  /*bb70*/  ISETP.GE.AND P0, PT, R9, R54, PT ;  /* 0x000000360900720c */ /* 0x000fe20003f06270 */
[----:B------:R-:W-:Y:S01]  /*bb80*/  HMMA.16816.F32 R20, R4, R30, R20 ;  /* 0x0000001e0414723c */ /* 0x000fe20000001814 */
[----:B------:R-:W-:-:S02]  /*bb90*/  FSEL R134, R24, -INF , !P6 ;  /* 0xff80000018867808 */ /* 0x000fc40007000000 */
[C---:B------:R-:W-:Y:S02]  /*bba0*/  ISETP.GE.AND P1, PT, R47.reuse, R54, PT ;  /* 0x000000362f00720c */ /* 0x040fe40003f26270 */
[----:B------:R-:W-:Y:S01]  /*bbb0*/  ISETP.GE.AND P6, PT, R47, R52, PT ;  /* 0x000000342f00720c */ /* 0x000fe20003fc6270 */
[C---:B------:R-:W-:Y:S01]  /*bbc0*/  HMMA.16816.F32 R8, R12.reuse, R176, RZ ;  /* 0x000000b00c08723c */ /* 0x040fe200000018ff */
[----:B------:R-:W-:Y:S01]  /*bbd0*/  VIADD R47, R45, 0x80 ;  /* 0x000000802d2f7836 */ /* 0x000fe20000000000 */
[----:B------:R-:W-:Y:S01]  /*bbe0*/  FSEL R169, R27, -INF , !P5 ;  /* 0xff8000001ba97808 */ /* 0x000fe20006800000 */
[----:B------:R-:W-:Y:S01]  /*bbf0*/  VIADD R27, R45, 0x88 ;  /* 0x000000882d1b7836 */ /* 0x000fe20000000000 */
[----:B------:R-:W-:Y:S02]  /*bc00*/  FSEL R172, R172, -INF , !P2 ;  /* 0xff800000acac7808 */ /* 0x000fe40005000000 */
[----:B------:R-:W-:Y:S01]  /*bc10*/  FSEL R197, R26, -INF , !P3 ;  /* 0xff8000001ac57808 */ /* 0x000fe20005800000 */
[----:B------:R-:W-:Y:S01]  /*bc20*/  HMMA.16816.F32 R176, R12, R178, RZ ;  /* 0x000000b20cb0723c */ /* 0x000fe200000018ff */
[----:B------:R-:W-:Y:S01]  /*bc30*/  FSEL R140, R25, -INF , !P0 ;  /* 0xff800000198c7808 */ /* 0x000fe20004000000 */
[----:B------:R-:W-:Y:S01]  /*bc40*/  VIADD R25, R45, 0x89 ;  /* 0x000000892d197836 */ /* 0x000fe20000000000 */
[----:B------:R-:W-:-:S02]  /*bc50*/  ISETP.GE.AND P5, PT, R29, R54, PT ;  /* 0x000000361d00720c */ /* 0x000fc40003fa6270 */
[----:B------:R-:W-:Y:S02]  /*bc60*/  ISETP.GE.AND P2, PT, R29, R52, PT ;  /* 0x000000341d00720c */ /* 0x000fe40003f46270 */
[-C--:B------:R-:W-:Y:S01]  /*bc70*/  ISETP.GE.AND P3, PT, R47, R54.reuse, PT ;  /* 0x000000362f00720c */ /* 0x080fe20003f66270 */
[C---:B-1----:R-:W-:Y:S01]  /*bc80*/  HMMA.16816.F32 R28, R12.reuse, R32, RZ ;  /* 0x000000200c1c723c */ /* 0x042fe200000018ff */
[----:B------:R-:W-:Y:S02]  /*bc90*/  FSEL R195, R174, -INF , !P4 ;  /* 0xff800000aec37808 */ /* 0x000fe40006000000 */
[----:B------:R-:W-:Y:S02]  /*bca0*/  FSEL R144, R173, -INF , !P1 ;  /* 0xff800000ad907808 */ /* 0x000fe40004800000 */
[----:B------:R-:W-:Y:S01]  /*bcb0*/  FSEL R175, R175, -INF , !P6 ;  /* 0xff800000afaf7808 */ /* 0x000fe20007000000 */
[----:B--2---:R-:W-:Y:S01]  /*bcc0*/  HMMA.16816.F32 R136, R12, R16, RZ ;  /* 0x000000100c88723c */ /* 0x004fe200000018ff */
[----:B------:R-:W-:Y:S01]  /*bcd0*/  FSEL R146, R36, -INF , !P3 ;  /* 0xff80000024927808 */ /* 0x000fe20005800000 */
[----:B------:R-:W-:Y:S01]  /*bce0*/  VIADD R33, R45, 0x90 ;  /* 0x000000902d217836 */ /* 0x000fe20000000000 */
[----:B------:R-:W-:-:S02]  /*bcf0*/  ISETP.GE.AND P4, PT, R27, R54, PT ;  /* 0x000000361b00720c */ /* 0x000fc40003f86270 */
[----:B------:R-:W-:Y:S01]  /*bd00*/  ISETP.GE.AND P1, PT, R27, R52, PT ;  /* 0x000000341b00720c */ /* 0x000fe20003f26270 */
[C---:B------:R-:W-:Y:S01]  /*bd10*/  HMMA.16816.F32 R8, R4.reuse, R56, R8 ;  /* 0x000000380408723c */ /* 0x040fe20000001808 */
[----:B------:R-:W-:Y:S01]  /*bd20*/  ISETP.GE.AND P6, PT, R25, R54, PT ;  /* 0x000000361900720c */ /* 0x000fe20003fc6270 */
[----:B------:R-:W-:Y:S01]  /*bd30*/  VIADD R17, R45, 0x99 ;  /* 0x000000992d117836 */ /* 0x000fe20000000000 */
[-C--:B------:R-:W-:Y:S02]  /*bd40*/  ISETP.GE.AND P3, PT, R25, R52.reuse, PT ;  /* 0x000000341900720c */ /* 0x080fe40003f66270 */
[----:B------:R-:W1:Y:S01]  /*bd50*/  LDSM.16.M88.4 R24, [R233+0x2c00] ;  /* 0x002c0000e918783b */ /* 0x000e620000000200 */
[----:B------:R-:W-:Y:S01]  /*bd60*/  ISETP.GE.AND P0, PT, R47, R52, PT ;  /* 0x000000342f00720c */ /* 0x000fe20003f06270 */
[C---:B------:R-:W-:Y:S01]  /*bd70*/  HMMA.16816.F32 R176, R4.reuse, R58, R176 ;  /* 0x0000003a04b0723c */ /* 0x040fe200000018b0 */
[----:B------:R-:W-:Y:S01]  /*bd80*/  FSEL R150, R37, -INF , !P5 ;  /* 0xff80000025967808 */ /* 0x000fe20006800000 */
[C---:B------:R-:W-:Y:S01]  /*bd90*/  VIADD R37, R45.reuse, 0x91 ;  /* 0x000000912d257836 */ /* 0x040fe20000000000 */
[----:B------:R-:W-:Y:S01]  /*bda0*/  FSEL R193, R38, -INF , !P0 ;  /* 0xff80000026c17808 */ /* 0x000fe20004000000 */
[----:B------:R-:W-:Y:S01]  /*bdb0*/  VIADD R47, R45, 0xa1 ;  /* 0x000000a12d2f7836 */ /* 0x000fe20000000000 */
[C---:B------:R-:W-:Y:S01]  /*bdc0*/  ISETP.GE.AND P0, PT, R33.reuse, R54, PT ;  /* 0x000000362100720c */ /* 0x040fe20003f06270 */
[----:B---3--:R-:W-:Y:S01]  /*bdd0*/  HMMA.16816.F32 R28, R4, R48, R28 ;  /* 0x00000030041c723c */ /* 0x008fe2000000181c */
[----:B------:R-:W-:-:S02]  /*bde0*/  ISETP.GE.AND P5, PT, R33, R52, PT ;  /* 0x000000342100720c */ /* 0x000fc40003fa6270 */
[----:B------:R-:W-:Y:S02]  /*bdf0*/  FSEL R181, R39, -INF , !P2 ;  /* 0xff80000027b57808 */ /* 0x000fe40005000000 */
[----:B------:R-:W-:Y:S01]  /*be00*/  FSEL R152, R20, -INF , !P4 ;  /* 0xff80000014987808 */ /* 0x000fe20006000000 */
[----:B------:R-:W-:Y:S01]  /*be10*/  HMMA.16816.F32 R32, R12, R34, RZ ;  /* 0x000000220c20723c */ /* 0x000fe200000018ff */
[----:B------:R-:W-:Y:S01]  /*be20*/  ISETP.GE.AND P2, PT, R37, R54, PT ;  /* 0x000000362500720c */ /* 0x000fe20003f46270 */
[----:B------:R-:W-:Y:S01]  /*be30*/  VIADD R49, R45, 0xa0 ;  /* 0x000000a02d317836 */ /* 0x000fe20000000000 */
[----:B------:R-:W-:Y:S01]  /*be40*/  ISETP.GE.AND P4, PT, R37, R52, PT ;  /* 0x000000342500720c */ /* 0x000fe20003f86270 */
[----:B------:R-:W-:Y:S01]  /*be50*/  VIADD R37, R45, 0x98 ;  /* 0x000000982d257836 */ /* 0x000fe20000000000 */
[----:B------:R-:W-:Y:S02]  /*be60*/  FSEL R191, R22, -INF , !P1 ;  /* 0xff80000016bf7808 */ /* 0x000fe40004800000 */
[----:B------:R-:W-:-:S02]  /*be70*/  FSEL R156, R21, -INF , !P6 ;  /* 0xff800000159c7808 */ /* 0x000fc40007000000 */
[----:B------:R-:W-:Y:S02]  /*be80*/  FSEL R189, R23, -INF , !P3 ;  /* 0xff80000017bd7808 */ /* 0x000fe40005800000 */
[----:B------:R-:W-:Y:S01]  /*be90*/  LDSM.16.M88.4 R20, [R234+0x4400] ;  /* 0x00440000ea14783b */ /* 0x000fe20000000200 */
[C---:B------:R-:W-:Y:S02]  /*bea0*/  ISETP.GE.AND P1, PT, R37.reuse, R54, PT ;  /* 0x000000362500720c */ /* 0x040fe40003f26270 */
[----:B------:R-:W-:Y:S02]  /*beb0*/  ISETP.GE.AND P6, PT, R37, R52, PT ;  /* 0x000000342500720c */ /* 0x000fe40003fc6270 */
[----:B------:R-:W2:Y:S01]  /*bec0*/  LDSM.16.M88.4 R36, [R233+0x3000] ;  /* 0x00300000e924783b */ /* 0x000ea20000000200 */
[----:B------:R-:W-:Y:S02]  /*bed0*/  FSEL R158, R8, -INF , !P0 ;  /* 0xff800000089e7808 */ /* 0x000fe40004000000 */
[----:B------:R-:W-:-:S02]  /*bee0*/  ISETP.GE.AND P3, PT, R17, R54, PT ;  /* 0x000000361100720c */ /* 0x000fc40003f66270 */
[----:B------:R-:W-:Y:S02]  /*bef0*/  ISETP.GE.AND P0, PT, R17, R52, PT ;  /* 0x000000341100720c */ /* 0x000fe40003f06270 */
[----:B------:R-:W-:Y:S01]  /*bf00*/  HMMA.16816.F32 R16, R12, R18, RZ ;  /* 0x000000120c10723c */ /* 0x000fe200000018ff */
[----:B------:R-:W-:Y:S02]  /*bf10*/  FSEL R187, R10, -INF , !P5 ;  /* 0xff8000000abb7808 */ /* 0x000fe40006800000 */
[----:B------:R-:W-:Y:S01]  /*bf20*/  FSEL R160, R9, -INF , !P2 ;  /* 0xff80000009a07808 */ /* 0x000fe20005000000 */
[----:B------:R-:W-:Y:S01]  /*bf30*/  VIADD R9, R45, 0xa9 ;  /* 0x000000a92d097836 */ /* 0x000fe20000000000 */
[----:B------:R-:W-:Y:S01]  /*bf40*/  FSEL R185, R11, -INF , !P4 ;  /* 0xff8000000bb97808 */ /* 0x000fe20006000000 */
[----:B------:R-:W-:Y:S01]  /*bf50*/  VIADD R11, R45, 0xa8 ;  /* 0x000000a82d0b7836 */ /* 0x000fe20000000000 */
[----:B------:R-:W-:Y:S01]  /*bf60*/  ISETP.GE.AND P5, PT, R49, R54, PT ;  /* 0x000000363100720c */ /* 0x000fe20003fa6270 */
[----:B------:R-:W-:Y:S01]  /*bf70*/  HMMA.16816.F32 R32, R4, R50, R32 ;  /* 0x000000320420723c */ /* 0x000fe20000001820 */
[----:B------:R-:W-:-:S02]  /*bf80*/  FSEL R183, R178, -INF , !P6 ;  /* 0xff800000b2b77808 */ /* 0x000fc40007000000 */
[----:B------:R-:W-:Y:S02]  /*bf90*/  FSEL R162, R177, -INF , !P3 ;  /* 0xff800000b1a27808 */ /* 0x000fe40005800000 */
[----:B------:R-:W-:Y:S01]  /*bfa0*/  FSEL R179, R179, -INF , !P0 ;  /* 0xff800000b3b37808 */ /* 0x000fe20004000000 */
[----:B-1----:R-:W-:Y:S01]  /*bfb0*/  HMMA.16816.F32 R136, R4, R24, R136 ;  /* 0x000000180488723c */ /* 0x002fe20000001888 */
[----:B------:R-:W-:Y:S02]  /*bfc0*/  FSEL R164, R28, -INF , !P5 ;  /* 0xff8000001ca47808 */ /* 0x000fe40006800000 */
[C---:B------:R-:W-:Y:S02]  /*bfd0*/  ISETP.GE.AND P6, PT, R11.reuse, R54, PT ;  /* 0x000000360b00720c */ /* 0x040fe40003fc6270 */
[----:B------:R-:W-:Y:S02]  /*bfe0*/  ISETP.GE.AND P3, PT, R11, R52, PT ;  /* 0x000000340b00720c */ /* 0x000fe40003f66270 */
[----:B------:R-:W-:-:S02]  /*bff0*/  ISETP.GE.AND P0, PT, R9, R54, PT ;  /* 0x000000360900720c */ /* 0x000fc40003f06270 */
[-C--:B------:R-:W-:Y:S01]  /*c000*/  ISETP.GE.AND P5, PT, R9, R52.reuse, PT ;  /* 0x000000340900720c */ /* 0x080fe20003fa6270 */
[C---:B------:R-:W-:Y:S01]  /*c010*/  HMMA.16816.F32 R16, R4.reuse, R26, R16 ;  /* 0x0000001a0410723c */ /* 0x040fe20000001810 */
[----:B------:R-:W1:Y:S01]  /*c020*/  LDSM.16.M88.4 R8, [R233+0x3400] ;  /* 0x00340000e908783b */ /* 0x000e620000000200 */
[----:B------:R-:W-:Y:S02]  /*c030*/  FSEL R176, R176, -INF , !P1 ;  /* 0xff800000b0b07808 */ /* 0x000fe40004800000 */
[----:B------:R-:W-:Y:S01]  /*c040*/  ISETP.GE.AND P2, PT, R49, R52, PT ;  /* 0x000000343100720c */ /* 0x000fe20003f46270 */
[----:B------:R-:W-:Y:S01]  /*c050*/  VIADD R49, R45, 0xb0 ;  /* 0x000000b02d317836 */ /* 0x000fe20000000000 */
[C---:B------:R-:W-:Y:S01]  /*c060*/  ISETP.GE.AND P4, PT, R47.reuse, R54, PT ;  /* 0x000000362f00720c */ /* 0x040fe20003f86270 */
[----:B------:R-:W3:Y:S01]  /*c070*/  LDSM.16.M88.4 R24, [R234+0x4800] ;  /* 0x00480000ea18783b */ /* 0x000ee20000000200 */
[----:B------:R-:W-:Y:S01]  /*c080*/  ISETP.GE.AND P1, PT, R47, R52, PT ;  /* 0x000000342f00720c */ /* 0x000fe20003f26270 */
[----:B--2---:R-:W-:Y:S01]  /*c090*/  HMMA.16816.F32 R108, R4, R36, R108 ;  /* 0x00000024046c723c */ /* 0x004fe2000000186c */
[----:B------:R-:W-:Y:S01]  /*c0a0*/  FSEL R177, R30, -INF , !P2 ;  /* 0xff8000001eb17808 */ /* 0x000fe20005000000 */
[----:B------:R-:W-:Y:S01]  /*c0b0*/  VIADD R47, R45, 0xb1 ;  /* 0x000000b12d2f7836 */ /* 0x000fe20000000000 */
[----:B------:R-:W-:-:S02]  /*c0c0*/  FSEL R166, R29, -INF , !P4 ;  /* 0xff8000001da67808 */ /* 0x000fc40006000000 */
[----:B------:R-:W-:Y:S01]  /*c0d0*/  FSEL R163, R31, -INF , !P1 ;  /* 0xff8000001fa37808 */ /* 0x000fe20004800000 */
[----:B------:R-:W-:Y:S01]  /*c0e0*/  HMMA.16816.F32 R100, R4, R38, R100 ;  /* 0x000000260464723c */ /* 0x000fe20000001864 */
[----:B------:R-:W-:Y:S01]  /*c0f0*/  ISETP.GE.AND P2, PT, R49, R54, PT ;  /* 0x000000363100720c */ /* 0x000fe20003f46270 */
[----:B------:R-:W-:Y:S01]  /*c100*/  VIADD R37, R45, 0xc1 ;  /* 0x000000c12d257836 */ /* 0x000fe20000000000 */
[----:B------:R-:W-:Y:S02]  /*c110*/  FSEL R151, R35, -INF , !P5 ;  /* 0xff80000023977808 */ /* 0x000fe40006800000 */
[----:B------:R-:W-:Y:S01]  /*c120*/  FSEL R136, R136, -INF , !P2 ;  /* 0xff80000088887808 */ /* 0x000fe20005000000 */
[----:B------:R-:W-:Y:S01]  /*c130*/  HMMA.16816.F32 R28, R12, R20, RZ ;  /* 0x000000140c1c723c */ /* 0x000fe200000018ff */
[----:B------:R-:W-:Y:S02]  /*c140*/  ISETP.GE.AND P4, PT, R49, R52, PT ;  /* 0x000000343100720c */ /* 0x000fe40003f86270 */
[----:B------:R-:W2:Y:S01]  /*c150*/  LDSM.16.M88.4 R48, [R234+0x4c00] ;  /* 0x004c0000ea30783b */ /* 0x000ea20000000200 */
[----:B------:R-:W-:-:S02]  /*c160*/  FSEL R168, R32, -INF , !P6 ;  /* 0xff80000020a87808 */ /* 0x000fc40007000000 */
[----:B------:R-:W-:Y:S01]  /*c170*/  ISETP.GE.AND P1, PT, R47, R54, PT ;  /* 0x000000362f00720c */ /* 0x000fe20003f26270 */
[----:B------:R-:W-:Y:S01]  /*c180*/  VIADD R21, R45, 0xb9 ;  /* 0x000000b92d157836 */ /* 0x000fe20000000000 */
[----:B------:R-:W-:Y:S01]  /*c190*/  ISETP.GE.AND P6, PT, R47, R52, PT ;  /* 0x000000342f00720c */ /* 0x000fe20003fc6270 */
[----:B------:R-:W-:Y:S01]  /*c1a0*/  VIADD R47, R45, 0xb8 ;  /* 0x000000b82d2f7836 */ /* 0x000fe20000000000 */
[----:B------:R-:W-:Y:S02]  /*c1b0*/  FSEL R159, R34, -INF , !P3 ;  /* 0xff800000229f7808 */ /* 0x000fe40005800000 */
[C---:B------:R-:W-:Y:S02]  /*c1c0*/  ISETP.GE.AND P5, PT, R21.reuse, R54, PT ;  /* 0x000000361500720c */ /* 0x040fe40003fa6270 */
[----:B------:R-:W-:Y:S02]  /*c1d0*/  ISETP.GE.AND P2, PT, R21, R52, PT ;  /* 0x000000341500720c */ /* 0x000fe40003f46270 */
[----:B------:R-:W-:Y:S01]  /*c1e0*/  HMMA.16816.F32 R20, R12, R22, RZ ;  /* 0x000000160c14723c */ /* 0x000fe200000018ff */
[----:B------:R-:W-:-:S02]  /*c1f0*/  FSEL R170, R33, -INF , !P0 ;  /* 0xff80000021aa7808 */ /* 0x000fc40004000000 */
[C---:B------:R-:W-:Y:S01]  /*c200*/  ISETP.GE.AND P3, PT, R47.reuse, R54, PT ;  /* 0x000000362f00720c */ /* 0x040fe20003f66270 */
[----:B------:R-:W4:Y:S01]  /*c210*/  LDSM.16.M88.4 R32, [R233+0x3800] ;  /* 0x00380000e920783b */ /* 0x000f220000000200 */
[----:B------:R-:W-:Y:S01]  /*c220*/  ISETP.GE.AND P0, PT, R47, R52, PT ;  /* 0x000000342f00720c */ /* 0x000fe20003f06270 */
[----:B------:R-:W-:Y:S01]  /*c230*/  VIADD R47, R45, 0xc0 ;  /* 0x000000c02d2f7836 */ /* 0x000fe20000000000 */
[----:B------:R-:W-:Y:S01]  /*c240*/  FSEL R143, R138, -INF , !P4 ;  /* 0xff8000008a8f7808 */ /* 0x000fe20006000000 */
[----:B-1----:R-:W-:Y:S01]  /*c250*/  HMMA.16816.F32 R28, R4, R8, R28 ;  /* 0x00000008041c723c */ /* 0x002fe2000000181c */
[----:B------:R-:W-:Y:S02]  /*c260*/  FSEL R125, R19, -INF , !P2 ;  /* 0xff800000137d7808 */ /* 0x000fe40005000000 */
[----:B------:R-:W-:Y:S02]  /*c270*/  ISETP.GE.AND P4, PT, R47, R54, PT ;  /* 0x000000362f00720c */ /* 0x000fe40003f86270 */
[----:B------:R-:W-:-:S02]  /*c280*/  FSEL R139, R139, -INF , !P6 ;  /* 0xff8000008b8b7808 */ /* 0x000fc40007000000 */
[----:B------:R-:W-:Y:S01]  /*c290*/  VIADD R9, R45, 0xc9 ;  /* 0x000000c92d097836 */ /* 0x000fe20000000000 */
[----:B------:R-:W-:Y:S02]  /*c2a0*/  FSEL R180, R108, -INF , !P4 ;  /* 0xff8000006cb47808 */ /* 0x000fe40006000000 */
[----:B------:R-:W-:Y:S02]  /*c2b0*/  FSEL R174, R16, -INF , !P3 ;  /* 0xff80000010ae7808 */ /* 0x000fe40005800000 */
[C---:B------:R-:W-:Y:S02]  /*c2c0*/  ISETP.GE.AND P2, PT, R9.reuse, R54, PT ;  /* 0x000000360900720c */ /* 0x040fe40003f46270 */
[----:B------:R-:W-:Y:S02]  /*c2d0*/  ISETP.GE.AND P4, PT, R9, R52, PT ;  /* 0x000000340900720c */ /* 0x000fe40003f86270 */
[----:B------:R-:W-:Y:S01]  /*c2e0*/  HMMA.16816.F32 R20, R4, R10, R20 ;  /* 0x0000000a0414723c */ /* 0x000fe20000001814 */
[----:B------:R-:W1:Y:S01]  /*c2f0*/  LDSM.16.M88.4 R8, [R233+0x3c00] ;  /* 0x003c0000e908783b */ /* 0x000e620000000200 */
[----:B------:R-:W-:Y:S01]  /*c300*/  FSEL R138, R137, -INF , !P1 ;  /* 0xff800000898a7808 */ /* 0x000fe20004800000 */
[----:B------:R-:W-:-:S04]  /*c310*/  DEPBAR.LE SB0, 0x0 ;  /* 0x000080000000791a */ /* 0x000fc80000000000 */
[----:B------:R-:W-:Y:S01]  /*c320*/  BAR.SYNC.DEFER_BLOCKING 0x0 ;  /* 0x0000000000007b1d */ /* 0x000fe20000010000 */
[C---:B------:R-:W-:Y:S02]  /*c330*/  ISETP.GE.AND P6, PT, R37.reuse, R54, PT ;  /* 0x000000362500720c */ /* 0x040fe40003fc6270 */
[-C--:B------:R-:W-:Y:S01]  /*c340*/  ISETP.GE.AND P3, PT, R37, R52.reuse, PT ;  /* 0x000000342500720c */ /* 0x080fe20003f66270 */
[----:B------:R-:W-:Y:S01]  /*c350*/  VIADD R37, R45, 0xc8 ;  /* 0x000000c82d257836 */ /* 0x000fe20000000000 */
[----:B------:R-:W-:Y:S01]  /*c360*/  ISETP.GE.AND P1, PT, R47, R52, PT ;  /* 0x000000342f00720c */ /* 0x000fe20003f26270 */
[----:B------:R-:W-:Y:S01]  /*c370*/  VIADD R47, R45, 0xd8 ;  /* 0x000000d82d2f7836 */ /* 0x000fe20000000000 */
[----:B------:R-:W-:Y:S01]  /*c380*/  FSEL R178, R17, -INF , !P5 ;  /* 0xff80000011b27808 */ /* 0x000fe20006800000 */
[----:B------:R-:W-:Y:S01]  /*c390*/  VIADD R17, R45, 0xd0 ;  /* 0x000000d02d117836 */ /* 0x000fe20000000000 */
[----:B------:R-:W-:Y:S02]  /*c3a0*/  FSEL R131, R18, -INF , !P0 ;  /* 0xff80000012837808 */ /* 0x000fe40004000000 */
[----:B------:R-:W-:-:S02]  /*c3b0*/  FSEL R117, R110, -INF , !P1 ;  /* 0xff8000006e757808 */ /* 0x000fc40004800000 */
[C---:B------:R-:W-:Y:S02]  /*c3c0*/  ISETP.GE.AND P0, PT, R37.reuse, R54, PT ;  /* 0x000000362500720c */ /* 0x040fe40003f06270 */
[----:B------:R-:W-:Y:S02]  /*c3d0*/  ISETP.GE.AND P5, PT, R37, R52, PT ;  /* 0x000000342500720c */ /* 0x000fe40003fa6270 */
[----:B------:R-:W-:Y:S01]  /*c3e0*/  FSEL R110, R109, -INF , !P6 ;  /* 0xff8000006d6e7808 */ /* 0x000fe20007000000 */
[C---:B---3--:R-:W-:Y:S01]  /*c3f0*/  HMMA.16816.F32 R36, R12.reuse, R24, RZ ;  /* 0x000000180c24723c */ /* 0x048fe200000018ff */
[C---:B------:R-:W-:Y:S02]  /*c400*/  ISETP.GE.AND P1, PT, R17.reuse, R54, PT ;  /* 0x000000361100720c */ /* 0x040fe40003f26270 */
[----:B------:R-:W-:Y:S01]  /*c410*/  ISETP.GE.AND P6, PT, R17, R52, PT ;  /* 0x000000341100720c */ /* 0x000fe20003fc6270 */
[----:B------:R-:W-:Y:S01]  /*c420*/  VIADD R17, R45, 0xd1 ;  /* 0x000000d12d117836 */ /* 0x000fe20000000000 */
[----:B------:R-:W-:Y:S01]  /*c430*/  FSEL R111, R111, -INF , !P3 ;  /* 0xff8000006f6f7808 */ /* 0x000fe20005800000 */
[----:B------:R-:W-:Y:S01]  /*c440*/  HMMA.16816.F32 R24, R12, R26, RZ ;  /* 0x0000001a0c18723c */ /* 0x000fe200000018ff */
[----:B------:R-:W-:-:S02]  /*c450*/  FSEL R182, R100, -INF , !P0 ;  /* 0xff80000064b67808 */ /* 0x000fc40004000000 */
[C---:B------:R-:W-:Y:S02]  /*c460*/  ISETP.GE.AND P3, PT, R17.reuse, R54, PT ;  /* 0x000000361100720c */ /* 0x040fe40003f66270 */
[----:B------:R-:W-:Y:S02]  /*c470*/  ISETP.GE.AND P0, PT, R17, R52, PT ;  /* 0x000000341100720c */ /* 0x000fe40003f06270 */
[C---:B--2---:R-:W-:Y:S01]  /*c480*/  HMMA.16816.F32 R16, R12.reuse, R48, RZ ;  /* 0x000000300c10723c */ /* 0x044fe200000018ff */
[----:B------:R-:W-:Y:S02]  /*c490*/  FSEL R107, R102, -INF , !P5 ;  /* 0xff800000666b7808 */ /* 0x000fe40006800000 */
[----:B------:R-:W-:Y:S02]  /*c4a0*/  ISETP.GE.AND P5, PT, R47, R54, PT ;  /* 0x000000362f00720c */ /* 0x000fe40003fa6270 */
[----:B------:R-:W-:Y:S01]  /*c4b0*/  FSEL R103, R103, -INF , !P4 ;  /* 0xff80000067677808 */ /* 0x000fe20006000000 */
[----:B------:R-:W-:Y:S01]  /*c4c0*/  HMMA.16816.F32 R12, R12, R50, RZ ;  /* 0x000000320c0c723c */ /* 0x000fe200000018ff */
[----:B------:R-:W-:-:S02]  /*c4d0*/  FSEL R48, R101, -INF , !P2 ;  /* 0xff80000065307808 */ /* 0x000fc40005000000 */
[----:B------:R-:W-:Y:S01]  /*c4e0*/  ISETP.GE.AND P2, PT, R47, R52, PT ;  /* 0x000000342f00720c */ /* 0x000fe20003f46270 */
[----:B------:R-:W-:Y:S01]  /*c4f0*/  VIADD R47, R45, 0xd9 ;  /* 0x000000d92d2f7836 */ /* 0x000fe20000000000 */
[----:B------:R-:W-:Y:S01]  /*c500*/  FSEL R28, R28, -INF , !P1 ;  /* 0xff8000001c1c7808 */ /* 0x000fe20004800000 */
[C---:B----4-:R-:W-:Y:S01]  /*c510*/  HMMA.16816.F32 R36, R4.reuse, R32, R36 ;  /* 0x000000200424723c */ /* 0x050fe20000001824 */
[----:B------:R-:W-:Y:S02]  /*c520*/  FSEL R63, R22, -INF , !P2 ;  /* 0xff800000163f7808 */ /* 0x000fe40005000000 */
[----:B------:R-:W-:Y:S02]  /*c530*/  ISETP.GE.AND P4, PT, R47, R54, PT ;  /* 0x000000362f00720c */ /* 0x000fe40003f86270 */
[----:B------:R-:W-:Y:S01]  /*c540*/  FSEL R99, R30, -INF , !P6 ;  /* 0xff8000001e637808 */ /* 0x000fe20007000000 */
[C---:B------:R-:W-:Y:S01]  /*c550*/  HMMA.16816.F32 R24, R4.reuse, R34, R24 ;  /* 0x000000220418723c */ /* 0x040fe20000001818 */
[----:B------:R-:W-:Y:S01]  /*c560*/  FSEL R97, R31, -INF , !P0 ;  /* 0xff8000001f617808 */ /* 0x000fe20004000000 */
[----:B------:R-:W-:Y:S01]  /*c570*/  VIADD R31, R45, 0xe8 ;  /* 0x000000e82d1f7836 */ /* 0x000fe20000000000 */
[----:B------:R-:W-:Y:S01]  /*c580*/  FSEL R22, R21, -INF , !P4 ;  /* 0xff80000015167808 */ /* 0x000fe20006000000 */
[----:B------:R-:W-:Y:S01]  /*c590*/  VIADD R21, R45, 0xe9 ;  /* 0x000000e92d157836 */ /* 0x000fe20000000000 */
[-C--:B------:R-:W-:Y:S01]  /*c5a0*/  ISETP.GE.AND P1, PT, R47, R52.reuse, PT ;  /* 0x000000342f00720c */ /* 0x080fe20003f26270 */
[C---:B-1----:R-:W-:Y:S01]  /*c5b0*/  HMMA.16816.F32 R16, R4.reuse, R8, R16 ;  /* 0x000000080410723c */ /* 0x042fe20000001810 */
[----:B------:R-:W-:Y:S01]  /*c5c0*/  FSEL R30, R29, -INF , !P3 ;  /* 0xff8000001d1e7808 */ /* 0x000fe20005800000 */
[----:B------:R-:W-:Y:S01]  /*c5d0*/  VIADD R29, R45, 0xe1 ;  /* 0x000000e12d1d7836 */ /* 0x000fe20000000000 */
[----:B------:R-:W-:Y:S01]  /*c5e0*/  FSEL R62, R23, -INF , !P1 ;  /* 0xff800000173e7808 */ /* 0x000fe20004800000 */
[----:B------:R-:W-:Y:S01]  /*c5f0*/  VIADD R33, R45, 0xe0 ;  /* 0x000000e02d217836 */ /* 0x000fe20000000000 */
[----:B------:R-:W-:Y:S01]  /*c600*/  ISETP.GE.AND P4, PT, R31, R52, PT ;  /* 0x000000341f00720c */ /* 0x000fe20003f86270 */
[----:B------:R-:W-:Y:S01]  /*c610*/  HMMA.16816.F32 R12, R4, R10, R12 ;  /* 0x0000000a040c723c */ /* 0x000fe2000000180c */
[-C--:B------:R-:W-:Y:S01]  /*c620*/  ISETP.GE.AND P1, PT, R21, R54.reuse, PT ;  /* 0x000000361500720c */ /* 0x080fe20003f26270 */
[----:B------:R-:W-:Y:S01]  /*c630*/  VIADD R9, R45, 0xf0 ;  /* 0x000000f02d097836 */ /* 0x000fe20000000000 */
[----:B------:R-:W-:-:S02]  /*c640*/  ISETP.GE.AND P0, PT, R29, R54, PT ;  /* 0x000000361d00720c */ /* 0x000fc40003f06270 */
[----:B------:R-:W-:Y:S02]  /*c650*/  ISETP.GE.AND P6, PT, R33, R54, PT ;  /* 0x000000362100720c */ /* 0x000fe40003fc6270 */
[----:B------:R-:W-:Y:S01]  /*c660*/  VIADD R5, R45, 0xf8 ;  /* 0x000000f82d057836 */ /* 0x000fe20000000000 */
        /* <DEDUP_REMOVED lines=8> */
[-C--:B------:R-:W-:Y:S02]  /*c6f0*/  ISETP.GE.AND P3, PT, R33, R52.reuse, PT ;  /* 0x000000342100720c */ /* 0x080fe40003f66270 */
[----:B------:R-:W-:Y:S02]  /*c700*/  ISETP.GE.AND P0, PT, R5, R52, PT ;  /* 0x000000340500720c */ /* 0x000fe40003f06270 */
[----:B------:R-:W-:Y:S02]  /*c710*/  FSEL R36, R36, -INF , !P6 ;  /* 0xff80000024247808 */ /* 0x000fe40007000000 */
[----:B------:R-:W-:-:S02]  /*c720*/  FSEL R53, R15, -INF , !P0 ;  /* 0xff8000000f357808 */ /* 0x000fc40004000000 */
[----:B------:R-:W-:Y:S02]  /*c730*/  ISETP.GE.AND P0, PT, R46, 0x2, PT ;  /* 0x000000022e00780c */ /* 0x000fe40003f06270 */
[----:B------:R-:W-:Y:S02]  /*c740*/  FSEL R61, R38, -INF , !P3 ;  /* 0xff800000263d7808 */ /* 0x000fe40005800000 */
[----:B------:R-:W-:Y:S02]  /*c750*/  FSEL R20, R20, -INF , !P5 ;  /* 0xff80000014147808 */ /* 0x000fe40006800000 */
[----:B------:R-:W-:Y:S02]  /*c760*/  ISETP.GE.AND P6, PT, R21, R52, PT ;  /* 0x000000341500720c */ /* 0x000fe40003fc6270 */
[----:B------:R-:W-:Y:S01]  /*c770*/  ISETP.GE.AND P3, PT, R9, R54, PT ;  /* 0x000000360900720c */ /* 0x000fe20003f66270 */
[----:B------:R-:W-:Y:S01]  /*c780*/  VIADD R9, R45, 0xf1 ;  /* 0x000000f12d097836 */ /* 0x000fe20000000000 */
[----:B------:R-:W-:-:S02]  /*c790*/  ISETP.GE.AND P5, PT, R29, R52, PT ;  /* 0x000000341d00720c */ /* 0x000fc40003fa6270 */
[-C--:B------:R-:W-:Y:S02]  /*c7a0*/  ISETP.GE.AND P2, PT, R31, R54.reuse, PT ;  /* 0x000000361f00720c */ /* 0x080fe40003f46270 */
[----:B------:R-:W-:Y:S02]  /*c7b0*/  FSEL R58, R27, -INF , !P6 ;  /* 0xff8000001b3a7808 */ /* 0x000fe40007000000 */
[----:B------:R-:W-:Y:S02]  /*c7c0*/  FSEL R60, R39, -INF , !P5 ;  /* 0xff800000273c7808 */ /* 0x000fe40006800000 */
[----:B------:R-:W-:Y:S02]  /*c7d0*/  FSEL R24, R24, -INF , !P2 ;  /* 0xff80000018187808 */ /* 0x000fe40005000000 */
[----:B------:R-:W-:Y:S02]  /*c7e0*/  ISETP.GE.AND P6, PT, R45, R54, PT ;  /* 0x000000362d00720c */ /* 0x000fe40003fc6270 */
[----:B------:R-:W-:-:S02]  /*c7f0*/  FSEL R114, R16, -INF , !P3 ;  /* 0xff80000010727808 */ /* 0x000fc40005800000 */
[C---:B------:R-:W-:Y:S02]  /*c800*/  ISETP.GE.AND P5, PT, R9.reuse, R54, PT ;  /* 0x000000360900720c */ /* 0x040fe40003fa6270 */
[----:B------:R-:W-:Y:S02]  /*c810*/  ISETP.GE.AND P2, PT, R9, R52, PT ;  /* 0x000000340900720c */ /* 0x000fe40003f46270 */
[----:B------:R-:W-:Y:S02]  /*c820*/  ISETP.GE.AND P3, PT, R5, R54, PT ;  /* 0x000000360500720c */ /* 0x000fe40003f66270 */
[----:B------:R-:W-:Y:S02]  /*c830*/  FSEL R6, R64, -INF , !P6 ;  /* 0xff80000040067808 */ /* 0x000fe40007000000 */
[----:B------:R-:W-:Y:S02]  /*c840*/  FSEL R98, R17, -INF , !P5 ;  /* 0xff80000011627808 */ /* 0x000fe40006800000 */
[----:B------:R-:W-:-:S02]  /*c850*/  FSEL R56, R19, -INF , !P2 ;  /* 0xff80000013387808 */ /* 0x000fc40005000000 */
[----:B------:R-:W-:Y:S02]  /*c860*/  FSEL R65, R12, -INF , !P4 ;  /* 0xff8000000c417808 */ /* 0x000fe40006000000 */
[----:B------:R-:W-:Y:S02]  /*c870*/  FSEL R55, R14, -INF , !P1 ;  /* 0xff8000000e377808 */ /* 0x000fe40004800000 */
[----:B------:R-:W-:Y:S01]  /*c880*/  FSEL R64, R13, -INF , !P3 ;  /* 0xff8000000d407808 */ /* 0x000fe20005800000 */
[----:B------:R-:W-:Y:S06]  /*c890*/  @!P0 BRA `(.L_x_1872) ;  /* 0x0000000400888947 */ /* 0x000fec0003800000 */
[----:B------:R-:W-:-:S13]  /*c8a0*/  PLOP3.LUT P1, PT, PT, PT, UP0, 0x40, 0x0 ;  /* 0x000000000000781c */ /* 0x000fda0003f2e808 */
[----:B------:R-:W-:Y:S05]  /*c8b0*/  @P1 BRA `(.L_x_1873) ;  /* 0x0000000000ec1947 */ /* 0x000fea0003800000 */
[----:B------:R-:W1:Y:S01]  /*c8c0*/  LDC R7, c[0x0][0x380] ;  /* 0x0000e000ff077b82 */ /* 0x000e620000000800 */
[C---:B------:R-:W-:Y:S01]  /*c8d0*/  IADD3 R14, R2.reuse, -0x100, RZ ;  /* 0xffffff00020e7810 */ /* 0x040fe20007ffe0ff */
[----:B------:R-:W-:Y:S01]  /*c8e0*/  ULDC.64 UR10, c[0x0][0x248] ;  /* 0x00009200000a7ab9 */ /* 0x000fe20000000a00 */
[----:B------:R-:W-:Y:S01]  /*c8f0*/  IABS R11, R2 ;  /* 0x00000002000b7213 */ /* 0x000fe20000000000 */
[----:B------:R-:W-:Y:S01]  /*c900*/  ULDC.64 UR8, c[0x0][0x230] ;  /* 0x00008c0000087ab9 */ /* 0x000fe20000000a00 */
[----:B------:R-:W-:Y:S02]  /*c910*/  IABS R9, R14 ;  /* 0x0000000e00097213 */ /* 0x000fe40000000000 */
[-C--:B-1----:R-:W-:Y:S02]  /*c920*/  IABS R5, R7.reuse ;  /* 0x0000000700057213 */ /* 0x082fe40000000000 */
[-C--:B------:R-:W-:Y:S02]  /*c930*/  LOP3.LUT R2, R2, R7.reuse, RZ, 0x3c, !PT ;  /* 0x0000000702027212 */ /* 0x080fe400078e3cff */
[----:B------:R-:W1:Y:S01]  /*c940*/  I2F.RP R15, R5 ;  /* 0x00000005000f7306 */ /* 0x000e620000209400 */
[----:B------:R-:W-:-:S02]  /*c950*/  LOP3.LUT R14, R14, R7, RZ, 0x3c, !PT ;  /* 0x000000070e0e7212 */ /* 0x000fc400078e3cff */
[----:B------:R-:W-:Y:S02]  /*c960*/  ISETP.GE.AND P3, PT, R2, RZ, PT ;  /* 0x000000ff0200720c */ /* 0x000fe40003f66270 */
[----:B------:R-:W-:Y:S02]  /*c970*/  ISETP.GE.AND P1, PT, R14, RZ, PT ;  /* 0x000000ff0e00720c */ /* 0x000fe40003f26270 */
[----:B------:R-:W-:Y:S01]  /*c980*/  LOP3.LUT R2, RZ, R7, RZ, 0x33, !PT ;  /* 0x00000007ff027212 */ /* 0x000fe200078e33ff */
        /* <DEDUP_REMOVED lines=21> */
[----:B------:R-:W-:-:S09]  /*cae0*/  ISETP.NE.AND P2, PT, R7, RZ, PT ;  /* 0x000000ff0700720c */ /* 0x000fd20003f45270 */
        /* <DEDUP_REMOVED lines=24> */
.L_x_1873:
[----:B------:R-:W-:Y:S02]  /*cc70*/  ULDC UR10, c[0x0][0x248] ;  /* 0x00009200000a7ab9 */ /* 0x000fe40000000800 */
[----:B------:R-:W-:-:S06]  /*cc80*/  USHF.L.U32 UR5, UR10, 0x8, URZ ;  /* 0x000000080a057899 */ /* 0x000fcc000800063f */
[----:B------:R-:W-:-:S04]  /*cc90*/  IADD3 R10, RZ, -UR5, RZ ;  /* 0x80000005ff0a7c10 */ /* 0x000fc8000fffe0ff */
[----:B------:R-:W-:-:S07]  /*cca0*/  SHF.R.S32.HI R12, RZ, 0x1f, R10 ;  /* 0x0000001fff0c7819 */ /* 0x000fce000001140a */
.L_x_1874:
[----:B------:R-:W-:Y:S01]  /*ccb0*/  USHF.L.U32 UR8, UR10, 0x6, URZ ;  /* 0x000000060a087899 */ /* 0x000fe2000800063f */
[C---:B------:R-:W-:Y:S01]  /*ccc0*/  LEA R238, P1, R10.reuse, R238, 0x1 ;  /* 0x000000ee0aee7211 */ /* 0x040fe200078208ff */
[----:B------:R-:W-:Y:S02]  /*ccd0*/  ULDC UR5, c[0x0][0x24c] ;  /* 0x0000930000057ab9 */ /* 0x000fe40000000800 */
[----:B------:R-:W-:Y:S01]  /*cce0*/  USHF.L.U64.HI UR5, UR10, 0x6, UR5 ;  /* 0x000000060a057899 */ /* 0x000fe20008010205 */
        /* <DEDUP_REMOVED lines=29> */
.L_x_1872:
[----:B------:R-:W-:Y:S01]  /*cec0*/  FMNMX.FTZ R5, R6, R106, !PT ;  /* 0x0000006a06057209 */ /* 0x000fe20007810000 */
[----:B------:R-:W-:Y:S01]  /*ced0*/  ULDC UR5, c[0x0][0x2ec] ;  /* 0x0000bb0000057ab9 */ /* 0x000fe20000000800 */
[----:B------:R-:W-:Y:S02]  /*cee0*/  LEA R232, R3, UR4, 0x1 ;  /* 0x0000000403e87c11 */ /* 0x000fe4000f8e08ff */
[----:B------:R-:W-:-:S03]  /*cef0*/  FMNMX.FTZ R5, R104, R5, !PT ;  /* 0x0000000568057209 */ /* 0x000fc60007810000 */
[----:B-1----:R-:W-:Y:S01]  /*cf00*/  LDSM.16.MT88.4 R12, [R232+0x5000] ;  /* 0x00500000e80c783b */ /* 0x002fe20000004200 */
        /* <DEDUP_REMOVED lines=106> */
[----:B------:R-:W-:Y:S01]  /*d5b0*/  LDSM.16.MT88.4 R20, [R232+0x5800] ;  /* 0x00580000e814783b */ /* 0x000fe20000004200 */
        /* <DEDUP_REMOVED lines=52> */
[----:B--2---:R-:W-:Y:S01]  /*d900*/  F2FP.F16.F32.PACK_AB R38, R132, R145 ;  /* 0x000000918426723e */ /* 0x004fe200000000ff */
[----:B------:R-:W-:Y:S01]  /*d910*/  FADD.FTZ R154, R173, R154 ;  /* 0x0000009aad9a7221 */ /* 0x000fe20000010000 */
[----:B------:R-:W-:Y:S01]  /*d920*/  FMNMX.FTZ R0, R201, R0, !PT ;  /* 0x00000000c9007209 */ /* 0x000fe20007810000 */
[--C-:B------:R-:W-:Y:S01]  /*d930*/  FFMA.FTZ R78, R168, UR5, -R93.reuse ;  /* 0x00000005a84e7c23 */ /* 0x100fe2000801085d */
[--C-:B------:R-:W-:Y:S01]  /*d940*/  FFMA.FTZ R75, R170, UR5, -R93.reuse ;  /* 0x00000005aa4b7c23 */ /* 0x100fe2000801085d */
[----:B------:R-:W-:Y:S01]  /*d950*/  FADD.FTZ R167, R167, R154 ;  /* 0x0000009aa7a77221 */ /* 0x000fe20000010000 */
        /* <DEDUP_REMOVED lines=10> */
[----:B------:R-:W-:-:S02]  /*da00*/  FFMA.FTZ R64, R64, UR5, -R93 ;  /* 0x0000000540407c23 */ /* 0x000fc4000801085d */
        /* <DEDUP_REMOVED lines=69> */
[----:B------:R-:W-:-:S05]  /*de60*/  FSEL R66, R66, RZ, P1 ;  /* 0x000000ff42427208 */ /* 0x000fca0000800000 */
[--C-:B------:R-:W-:Y:S01]  /*de70*/  FFMA.FTZ R134, R231, UR5, -R66.reuse ;  /* 0x00000005e7867c23 */ /* 0x100fe20008010842 */
[--C-:B------:R-:W-:Y:S01]  /*de80*/  FFMA.FTZ R171, R171, UR5, -R66.reuse ;  /* 0x00000005abab7c23 */ /* 0x100fe20008010842 */
[--C-:B------:R-:W-:Y:S01]  /*de90*/  FFMA.FTZ R152, R42, UR5, -R66.reuse ;  /* 0x000000052a987c23 */ /* 0x100fe20008010842 */
[--C-:B------:R-:W-:Y:S01]  /*dea0*/  FFMA.FTZ R165, R165, UR5, -R66.reuse ;  /* 0x00000005a5a57c23 */ /* 0x100fe20008010842 */
[--C-:B------:R-:W-:Y:S01]  /*deb0*/  FFMA.FTZ R146, R40, UR5, -R66.reuse ;  /* 0x0000000528927c23 */ /* 0x100fe20008010842 */
[----:B------:R-:W-:Y:S01]  /*dec0*/  LEA R231, R43, R232, 0x1 ;  /* 0x000000e82be77211 */ /* 0x000fe200078e08ff */
        /* <DEDUP_REMOVED lines=162> */
[----:B------:R-:W-:Y:S03]  /*e8f0*/  MUFU.EX2 R82, R82 ;  /* 0x0000005200527308 */ /* 0x000fe60000000800 */
[----:B------:R-:W-:Y:S01]  /*e900*/  HMMA.16816.F32 R28, R36, R42, R28 ;  /* 0x0000002a241c723c */ /* 0x000fe2000000181c */
[----:B------:R-:W2:Y:S04]  /*e910*/  LDSM.16.MT88.4 R40, [R231+0x7400] ;  /* 0x00740000e728783b */ /* 0x000ea80000004200 */
[----:B------:R-:W1:Y:S01]  /*e920*/  MUFU.EX2 R79, R79 ;  /* 0x0000004f004f7308 */ /* 0x000e620000000800 */
[----:B---3--:R-:W-:Y:S01]  /*e930*/  F2FP.F16.F32.PACK_AB R23, R189, R160 ;  /* 0x000000a0bd17723e */ /* 0x008fe200000000ff */
[----:B------:R-:W-:Y:S01]  /*e940*/  FADD.FTZ R36, R148, R167 ;  /* 0x000000a794247221 */ /* 0x000fe20000010000 */
[----:B------:R-:W-:Y:S01]  /*e950*/  FADD.FTZ R148, R146, R165 ;  /* 0x000000a592947221 */ /* 0x000fe20000010000 */
[----:B------:R-:W-:-:S02]  /*e960*/  FFMA.FTZ R146, R159, UR5, -R66 ;  /* 0x000000059f927c23 */ /* 0x000fc40008010842 */
[----:B------:R-:W-:Y:S01]  /*e970*/  FADD.FTZ R157, R157, R36 ;  /* 0x000000249d9d7221 */ /* 0x000fe20000010000 */
[----:B------:R-:W-:Y:S01]  /*e980*/  F2FP.F16.F32.PACK_AB R36, R81, R84 ;  /* 0x000000545124723e */ /* 0x000fe200000000ff */
[----:B------:R-:W-:Y:S01]  /*e990*/  MUFU.EX2 R162, R162 ;  /* 0x000000a200a27308 */ /* 0x000fe20000000800 */
[----:B-----5:R-:W-:Y:S01]  /*e9a0*/  HMMA.16816.F32 R16, R20, R24, R16 ;  /* 0x000000181410723c */ /* 0x020fe20000001810 */
[----:B------:R-:W-:Y:S01]  /*e9b0*/  FADD.FTZ R153, R153, R148 ;  /* 0x0000009499997221 */ /* 0x000fe20000010000 */
[----:B------:R-:W-:-:S04]  /*e9c0*/  FADD.FTZ R142, R142, R157 ;  /* 0x0000009d8e8e7221 */ /* 0x000fc80000010000 */
        /* <DEDUP_REMOVED lines=11> */
[----:B------:R-:W4:Y:S01]  /*ea80*/  MUFU.EX2 R177, R179 ;  /* 0x000000b300b17308 */ /* 0x000f220000000800 */
[----:B---3--:R-:W-:Y:S01]  /*ea90*/  F2FP.F16.F32.PACK_AB R37, R185, R162 ;  /* 0x000000a2b925723e */ /* 0x008fe200000000ff */
[----:B------:R-:W-:-:S04]  /*eaa0*/  FADD.FTZ R128, R128, R141 ;  /* 0x0000008d80807221 */ /* 0x000fc80000010000 */
[----:B------:R-:W-:Y:S02]  /*eab0*/  FADD.FTZ R127, R127, R128 ;  /* 0x000000807f7f7221 */ /* 0x000fe40000010000 */
[----:B------:R-:W-:Y:S02]  /*eac0*/  MUFU.EX2 R80, R80 ;  /* 0x0000005000507308 */ /* 0x000fe40000000800 */
[----:B------:R-:W-:-:S04]  /*ead0*/  FADD.FTZ R122, R122, R127 ;  /* 0x0000007f7a7a7221 */ /* 0x000fc80000010000 */
[----:B------:R-:W-:Y:S02]  /*eae0*/  FADD.FTZ R119, R119, R122 ;  /* 0x0000007a77777221 */ /* 0x000fe40000010000 */
[----:B------:R-:W3:Y:S01]  /*eaf0*/  MUFU.EX2 R77, R77 ;  /* 0x0000004d004d7308 */ /* 0x000ee20000000800 */
[----:B----4-:R-:W-:Y:S01]  /*eb00*/  F2FP.F16.F32.PACK_AB R39, R177, R164 ;  /* 0x000000a4b127723e */ /* 0x010fe200000000ff */
[----:B------:R-:W-:-:S04]  /*eb10*/  FADD.FTZ R112, R112, R119 ;  /* 0x0000007770707221 */ /* 0x000fc80000010000 */
[----:B------:R-:W-:Y:S02]  /*eb20*/  FADD.FTZ R115, R115, R112 ;  /* 0x0000007073737221 */ /* 0x000fe40000010000 */
[----:B------:R-:W-:Y:S01]  /*eb30*/  HMMA.16816.F32 R16, R36, R4, R16 ;  /* 0x000000042410723c */ /* 0x000fe20000001810 */
[----:B------:R-:W-:Y:S01]  /*eb40*/  MUFU.EX2 R78, R78 ;  /* 0x0000004e004e7308 */ /* 0x000fe20000000800 */
[----:B------:R-:W-:-:S04]  /*eb50*/  FADD.FTZ R108, R108, R115 ;  /* 0x000000736c6c7221 */ /* 0x000fc80000010000 */
[C---:B------:R-:W-:Y:S01]  /*eb60*/  HMMA.16816.F32 R12, R36.reuse, R6, R12 ;  /* 0x00000006240c723c */ /* 0x040fe2000000180c */
[----:B------:R-:W-:Y:S01]  /*eb70*/  FADD.FTZ R4, R136, R153 ;  /* 0x0000009988047221 */ /* 0x000fe20000010000 */
[----:B------:R-:W-:Y:S01]  /*eb80*/  FFMA.FTZ R136, R143, UR5, -R66 ;  /* 0x000000058f887c23 */ /* 0x000fe20008010842 */
[----:B------:R-:W4:Y:S01]  /*eb90*/  MUFU.EX2 R75, R75 ;  /* 0x0000004b004b7308 */ /* 0x000f220000000800 */
[----:B---3--:R-:W-:Y:S01]  /*eba0*/  F2FP.F16.F32.PACK_AB R32, R77, R80 ;  /* 0x000000504d20723e */ /* 0x008fe200000000ff */
[----:B------:R-:W-:Y:S01]  /*ebb0*/  FADD.FTZ R147, R147, R4 ;  /* 0x0000000493937221 */ /* 0x000fe20000010000 */
[C---:B--2---:R-:W-:Y:S01]  /*ebc0*/  HMMA.16816.F32 R8, R36.reuse, R40, R8 ;  /* 0x000000282408723c */ /* 0x044fe20000001808 */
        /* <DEDUP_REMOVED lines=10> */
[----:B------:R-:W2:Y:S01]  /*ec70*/  MUFU.EX2 R163, R163 ;  /* 0x000000a300a37308 */ /* 0x000ea20000000800 */
[----:B----4-:R-:W-:Y:S01]  /*ec80*/  F2FP.F16.F32.PACK_AB R34, R75, R78 ;  /* 0x0000004e4b22723e */ /* 0x010fe200000000ff */
[----:B------:R-:W-:Y:S01]  /*ec90*/  FADD.FTZ R129, R129, R126 ;  /* 0x0000007e81817221 */ /* 0x000fe20000010000 */
[--C-:B------:R-:W-:Y:S01]  /*eca0*/  FFMA.FTZ R37, R131, UR5, -R66.reuse ;  /* 0x0000000583257c23 */ /* 0x100fe20008010842 */
[--C-:B------:R-:W-:Y:S01]  /*ecb0*/  FFMA.FTZ R38, R125, UR5, -R66.reuse ;  /* 0x000000057d267c23 */ /* 0x100fe20008010842 */
        /* <DEDUP_REMOVED lines=11> */
[----:B------:R-:W3:Y:S01]  /*ed70*/  MUFU.EX2 R151, R151 ;  /* 0x0000009700977308 */ /* 0x000ee20000000800 */
[----:B--2---:R-:W-:Y:S01]  /*ed80*/  F2FP.F16.F32.PACK_AB R33, R163, R166 ;  /* 0x000000a6a321723e */ /* 0x004fe200000000ff */
[----:B------:R-:W-:-:S04]  /*ed90*/  FADD.FTZ R3, R3, R110 ;  /* 0x0000006e03037221 */ /* 0x000fc80000010000 */
[----:B------:R-:W-:Y:S02]  /*eda0*/  FADD.FTZ R3, R116, R3 ;  /* 0x0000000374037221 */ /* 0x000fe40000010000 */
[----:B------:R-:W-:Y:S02]  /*edb0*/  MUFU.EX2 R76, R76 ;  /* 0x0000004c004c7308 */ /* 0x000fe40000000800 */
[----:B------:R-:W-:Y:S01]  /*edc0*/  FADD.FTZ R120, R120, R3 ;  /* 0x0000000378787221 */ /* 0x000fe20000010000 */
[----:B------:R-:W-:Y:S01]  /*edd0*/  FFMA.FTZ R3, R98, UR5, -R93 ;  /* 0x0000000562037c23 */ /* 0x000fe2000801085d */
[----:B------:R-:W-:Y:S02]  /*ede0*/  FFMA.FTZ R98, R97, UR5, -R66 ;  /* 0x0000000561627c23 */ /* 0x000fe40008010842 */
[----:B------:R-:W-:Y:S02]  /*edf0*/  FADD.FTZ R123, R123, R120 ;  /* 0x000000787b7b7221 */ /* 0x000fe40000010000 */
[----:B------:R-:W2:Y:S01]  /*ee00*/  MUFU.EX2 R73, R73 ;  /* 0x0000004900497308 */ /* 0x000ea20000000800 */
[----:B---3--:R-:W-:Y:S01]  /*ee10*/  F2FP.F16.F32.PACK_AB R35, R151, R146 ;  /* 0x000000929723723e */ /* 0x008fe200000000ff */
[----:B------:R-:W-:-:S04]  /*ee20*/  FADD.FTZ R124, R124, R123 ;  /* 0x0000007b7c7c7221 */ /* 0x000fc80000010000 */
[----:B------:R-:W-:Y:S02]  /*ee30*/  FADD.FTZ R135, R135, R124 ;  /* 0x0000007c87877221 */ /* 0x000fe40000010000 */
[C---:B-----5:R-:W-:Y:S01]  /*ee40*/  HMMA.16816.F32 R16, R32.reuse, R24, R16 ;  /* 0x000000182010723c */ /* 0x060fe20000001810 */
[----:B------:R-:W-:Y:S01]  /*ee50*/  MUFU.EX2 R74, R74 ;  /* 0x0000004a004a7308 */ /* 0x000fe20000000800 */
[----:B------:R-:W-:Y:S02]  /*ee60*/  FADD.FTZ R130, R130, R135 ;  /* 0x0000008782827221 */ /* 0x000fe40000010000 */
[----:B------:R-:W-:Y:S02]  /*ee70*/  LDSM.16.MT88.4 R132, [R231+0x8c00] ;  /* 0x008c0000e784783b */ /* 0x000fe40000004200 */
[C---:B------:R-:W-:Y:S01]  /*ee80*/  HMMA.16816.F32 R12, R32.reuse, R26, R12 ;  /* 0x0000001a200c723c */ /* 0x040fe2000000180c */
[----:B------:R-:W-:Y:S01]  /*ee90*/  FADD.FTZ R130, R137, R130 ;  /* 0x0000008289827221 */ /* 0x000fe20000010000 */
[----:B------:R-:W3:Y:S01]  /*eea0*/  LDSM.16.MT88.4 R24, [R231+0x7c00] ;  /* 0x007c0000e718783b */ /* 0x000ee20000004200 */
[----:B------:R-:W4:Y:S02]  /*eeb0*/  MUFU.EX2 R71, R71 ;  /* 0x0000004700477308 */ /* 0x000f240000000800 */
[----:B------:R-:W-:Y:S01]  /*eec0*/  FADD.FTZ R149, R149, R130 ;  /* 0x0000008295957221 */ /* 0x000fe20000010000 */
[----:B-1----:R-:W-:Y:S03]  /*eed0*/  HMMA.16816.F32 R8, R32, R20, R8 ;  /* 0x000000142008723c */ /* 0x002fe60000001808 */
[----:B------:R-:W-:-:S02]  /*eee0*/  FADD.FTZ R149, R138, R149 ;  /* 0x000000958a957221 */ /* 0x000fc40000010000 */
[----:B------:R-:W-:Y:S01]  /*eef0*/  MUFU.EX2 R136, R136 ;  /* 0x0000008800887308 */ /* 0x000fe20000000800 */
[----:B------:R-:W-:Y:S01]  /*ef00*/  HMMA.16816.F32 R28, R32, R22, R28 ;  /* 0x00000016201c723c */ /* 0x000fe2000000181c */
[----:B--2---:R-:W-:Y:S01]  /*ef10*/  F2FP.F16.F32.PACK_AB R20, R73, R76 ;  /* 0x0000004c4914723e */ /* 0x004fe200000000ff */
[----:B------:R-:W1:Y:S01]  /*ef20*/  LDSM.16.MT88.4 R32, [R232+0x8000] ;  /* 0x00800000e820783b */ /* 0x000e620000004200 */
[----:B------:R-:W-:-:S04]  /*ef30*/  FADD.FTZ R140, R140, R149 ;  /* 0x000000958c8c7221 */ /* 0x000fc80000010000 */
[----:B------:R-:W2:Y:S01]  /*ef40*/  MUFU.EX2 R41, R139 ;  /* 0x0000008b00297308 */ /* 0x000ea20000000800 */
[----:B----4-:R-:W-:Y:S01]  /*ef50*/  F2FP.F16.F32.PACK_AB R22, R71, R74 ;  /* 0x0000004a4716723e */ /* 0x010fe200000000ff */
[----:B------:R-:W-:Y:S02]  /*ef60*/  FADD.FTZ R155, R155, R140 ;  /* 0x0000008c9b9b7221 */ /* 0x000fe40000010000 */
[----:B------:R-:W-:Y:S02]  /*ef70*/  LDSM.16.MT88.4 R140, [R232+0x8c00] ;  /* 0x008c0000e88c783b */ /* 0x000fe40000004200 */
        /* <DEDUP_REMOVED lines=13> */
[----:B------:R-:W-:-:S04]  /*f050*/  FADD.FTZ R181, R181, R158 ;  /* 0x0000009eb5b57221 */ /* 0x000fc80000010000 */
[----:B------:R-:W-:Y:S02]  /*f060*/  FADD.FTZ R160, R160, R181 ;  /* 0x000000b5a0a07221 */ /* 0x000fe40000010000 */
[----:B---3--:R-:W-:Y:S01]  /*f070*/  HMMA.16816.F32 R8, R20, R24, R8 ;  /* 0x000000181408723c */ /* 0x008fe20000001808 */
[----:B------:R-:W-:Y:S01]  /*f080*/  MUFU.EX2 R70, R70 ;  /* 0x0000004600467308 */ /* 0x000fe20000000800 */
[----:B------:R-:W-:-:S04]  /*f090*/  FADD.FTZ R189, R189, R160 ;  /* 0x000000a0bdbd7221 */ /* 0x000fc80000010000 */
[C---:B------:R-:W-:Y:S01]  /*f0a0*/  HMMA.16816.F32 R16, R20.reuse, R4, R16 ;  /* 0x000000041410723c */ /* 0x040fe20000001810 */
[----:B------:R-:W-:Y:S01]  /*f0b0*/  FADD.FTZ R25, R101, R102 ;  /* 0x0000006665197221 */ /* 0x000fe20000010000 */
[----:B------:R-:W-:Y:S01]  /*f0c0*/  FADD.FTZ R162, R162, R189 ;  /* 0x000000bda2a27221 */ /* 0x000fe20000010000 */
[----:B------:R-:W3:Y:S01]  /*f0d0*/  MUFU.EX2 R67, R67 ;  /* 0x0000004300437308 */ /* 0x000ee20000000800 */
[----:B--2---:R-:W-:Y:S01]  /*f0e0*/  F2FP.F16.F32.PACK_AB R24, R69, R72 ;  /* 0x000000484518723e */ /* 0x004fe200000000ff */
        /* <DEDUP_REMOVED lines=10> */
[----:B---3--:R-:W-:Y:S01]  /*f190*/  F2FP.F16.F32.PACK_AB R26, R67, R70 ;  /* 0x00000046431a723e */ /* 0x008fe200000000ff */
[----:B------:R-:W-:Y:S01]  /*f1a0*/  FADD.FTZ R166, R166, R177 ;  /* 0x000000b1a6a67221 */ /* 0x000fe20000010000 */
[----:B------:R-:W-:Y:S02]  /*f1b0*/  FADD.FTZ R97, R95, R20 ;  /* 0x000000145f617221 */ /* 0x000fe40000010000 */
[----:B------:R-:W3:Y:S01]  /*f1c0*/  LDSM.16.MT88.4 R20, [R232+0x8400] ;  /* 0x00840000e814783b */ /* 0x000ee20000004200 */
        /* <DEDUP_REMOVED lines=19> */
[----:B-----5:R-:W-:Y:S02]  /*f300*/  F2FP.F16.F32.PACK_AB R27, R43, R42 ;  /* 0x0000002a2b1b723e */ /* 0x020fe400000000ff */
[----:B------:R-:W-:-:S04]  /*f310*/  FADD.FTZ R85, R85, R88 ;  /* 0x0000005855557221 */ /* 0x000fc80000010000 */
[----:B------:R-:W-:Y:S01]  /*f320*/  FADD.FTZ R86, R86, R85 ;  /* 0x0000005556567221 */ /* 0x000fe20000010000 */
[----:B------:R-:W-:Y:S01]  /*f330*/  MUFU.EX2 R50, R50 ;  /* 0x0000003200327308 */ /* 0x000fe20000000800 */
[----:B-1----:R-:W-:Y:S02]  /*f340*/  HMMA.16816.F32 R16, R24, R32, R16 ;  /* 0x000000201810723c */ /* 0x002fe40000001810 */
[----:B------:R-:W-:-:S04]  /*f350*/  FADD.FTZ R83, R83, R86 ;  /* 0x0000005653537221 */ /* 0x000fc80000010000 */
        /* <DEDUP_REMOVED lines=13> */
[----:B-1----:R-:W-:Y:S01]  /*f430*/  F2FP.F16.F32.PACK_AB R6, R49, R50 ;  /* 0x000000323106723e */ /* 0x002fe200000000ff */
[----:B------:R-:W-:-:S04]  /*f440*/  FADD.FTZ R80, R80, R79 ;  /* 0x0000004f50507221 */ /* 0x000fc80000010000 */
[----:B------:R-:W-:Y:S01]  /*f450*/  FADD.FTZ R77, R77, R80 ;  /* 0x000000504d4d7221 */ /* 0x000fe20000010000 */
[----:B------:R-:W-:Y:S03]  /*f460*/  MUFU.EX2 R63, R63 ;  /* 0x0000003f003f7308 */ /* 0x000fe60000000800 */
[----:B------:R-:W-:-:S04]  /*f470*/  FADD.FTZ R78, R78, R77 ;  /* 0x0000004d4e4e7221 */ /* 0x000fc80000010000 */
[----:B------:R-:W-:Y:S01]  /*f480*/  FADD.FTZ R75, R75, R78 ;  /* 0x0000004e4b4b7221 */ /* 0x000fe20000010000 */
[----:B------:R-:W1:Y:S01]  /*f490*/  MUFU.EX2 R62, R62 ;  /* 0x0000003e003e7308 */ /* 0x000e620000000800 */
[----:B--2---:R-:W-:Y:S02]  /*f4a0*/  F2FP.F16.F32.PACK_AB R5, R95, R96 ;  /* 0x000000605f05723e */ /* 0x004fe400000000ff */
[----:B------:R-:W-:-:S04]  /*f4b0*/  FADD.FTZ R76, R76, R75 ;  /* 0x0000004b4c4c7221 */ /* 0x000fc80000010000 */
[----:B------:R-:W-:Y:S01]  /*f4c0*/  FADD.FTZ R73, R73, R76 ;  /* 0x0000004c49497221 */ /* 0x000fe20000010000 */
[----:B------:R-:W-:Y:S03]  /*f4d0*/  MUFU.EX2 R48, R48 ;  /* 0x0000003000307308 */ /* 0x000fe60000000800 */
[----:B------:R-:W-:-:S04]  /*f4e0*/  FADD.FTZ R74, R74, R73 ;  /* 0x000000494a4a7221 */ /* 0x000fc80000010000 */
[----:B------:R-:W-:Y:S01]  /*f4f0*/  FADD.FTZ R71, R71, R74 ;  /* 0x0000004a47477221 */ /* 0x000fe20000010000 */
[----:B------:R-:W2:Y:S01]  /*f500*/  MUFU.EX2 R47, R47 ;  /* 0x0000002f002f7308 */ /* 0x000ea20000000800 */
[----:B-1----:R-:W-:Y:S02]  /*f510*/  F2FP.F16.F32.PACK_AB R7, R62, R63 ;  /* 0x0000003f3e07723e */ /* 0x002fe400000000ff */
[----:B------:R-:W-:-:S04]  /*f520*/  FADD.FTZ R72, R72, R71 ;  /* 0x0000004748487221 */ /* 0x000fc80000010000 */
[----:B------:R-:W-:Y:S01]  /*f530*/  FADD.FTZ R69, R69, R72 ;  /* 0x0000004845457221 */ /* 0x000fe20000010000 */
[----:B---3--:R-:W-:Y:S01]  /*f540*/  HMMA.16816.F32 R16, R4, R20, R16 ;  /* 0x000000140410723c */ /* 0x008fe20000001810 */
        /* <DEDUP_REMOVED lines=76> */
[----:B------:R-:W-:Y:S01]  /*fa10*/  ULDC.64 UR8, c[0x0][0x250] ;  /* 0x0000940000087ab9 */ /* 0x000fe20000000a00 */
[----:B------:R-:W-:-:S03]  /*fa20*/  ULDC.64 UR4, c[0x0][0x238] ;  /* 0x00008e0000047ab9 */ /* 0x000fc60000000a00 */
        /* <DEDUP_REMOVED lines=46> */
[C---:B------:R-:W-:Y:S02]  /*fd10*/  IMAD R3, R6.reuse, UR9, R3 ;  /* 0x0000000906037c24 */ /* 0x040fe4000f8e0203 */
        /* <DEDUP_REMOVED lines=9> */
.L_x_1876:
[----:B------:R-:W-:Y:S02]  /*fdb0*/  ULDC UR8, c[0x0][0x250] ;  /* 0x0000940000087ab9 */ /* 0x000fe40000000800 */
[----:B------:R-:W-:-:S06]  /*fdc0*/  USHF.L.U32 UR4, UR8, 0x8, URZ ;  /* 0x0000000808047899 */ /* 0x000fcc000800063f */
[----:B------:R-:W-:-:S04]  /*fdd0*/  IADD3 R8, RZ, -UR4, RZ ;  /* 0x80000004ff087c10 */ /* 0x000fc8000fffe0ff */
[----:B------:R-:W-:-:S07]  /*fde0*/  SHF.R.S32.HI R4, RZ, 0x1f, R8 ;  /* 0x0000001fff047819 */ /* 0x000fce0000011408 */
.L_x_1877:
[----:B------:R-:W-:Y:S01]  /*fdf0*/  USHF.L.U32 UR5, UR8, 0x6, URZ ;  /* 0x0000000608057899 */ /* 0x000fe2000800063f */
[C---:B------:R-:W-:Y:S01]  /*fe00*/  LEA R240, P0, R8.reuse, R240, 0x1 ;  /* 0x000000f008f07211 */ /* 0x040fe200078008ff */
[----:B------:R-:W-:Y:S01]  /*fe10*/  ULDC UR4, c[0x0][0x254] ;  /* 0x0000950000047ab9 */ /* 0x000fe20000000800 */
[----:B------:R-:W1:Y:S01]  /*fe20*/  S2R R3, SR_TID.X ;  /* 0x0000000000037919 */ /* 0x000e620000002100 */
[----:B------:R-:W-:Y:S01]  /*fe30*/  USHF.L.U64.HI UR4, UR8, 0x6, UR4 ;  /* 0x0000000608047899 */ /* 0x000fe20008010204 */
[----:B------:R-:W-:Y:S02]  /*fe40*/  LEA.HI.X R241, R8, R241, R4, 0x1, P0 ;  /* 0x000000f108f17211 */ /* 0x000fe400000f0c04 */
[----:B------:R-:W-:-:S03]  /*fe50*/  IADD3 R6, P0, R240, UR5, RZ ;  /* 0x00000005f0067c10 */ /* 0x000fc6000ff1e0ff */
[----:B------:R-:W-:Y:S01]  /*fe60*/  @!PT LDS RZ, [RZ] ;  /* 0x00000000fffff984 */ /* 0x000fe20000000800 */
[----:B------:R-:W-:Y:S01]  /*fe70*/  @!PT LDS RZ, [RZ] ;  /* 0x00000000fffff984 */ /* 0x000fe20000000800 */
[----:B------:R-:W-:Y:S01]  /*fe80*/  @!PT LDS RZ, [RZ] ;  /* 0x00000000fffff984 */ /* 0x000fe20000000800 */
[----:B------:R-:W-:Y:S01]  /*fe90*/  LDGSTS.E.BYPASS.LTC128B.128 [R247+0x5000], desc[UR6][R240.64] ;  /* 0x05000000f0f77fae */ /* 0x000fe2000b901d46 */
[----:B------:R-:W-:Y:S02]  /*fea0*/  IADD3.X R7, R241, UR4, RZ, P0, !PT ;  /* 0x00000004f1077c10 */ /* 0x000fe400087fe4ff */
[----:B------:R-:W-:-:S03]  /*feb0*/  IADD3 R4, P0, R6, UR5, RZ ;  /* 0x0000000506047c10 */ /* 0x000fc6000ff1e0ff */
[----:B------:R-:W-:Y:S01]  /*fec0*/  LDGSTS.E.BYPASS.LTC128B.128 [R247+0x5800], desc[UR6][R6.64] ;  /* 0x0580000006f77fae */ /* 0x000fe2000b901d46 */
[----:B------:R-:W-:Y:S02]  /*fed0*/  IADD3.X R5, R7, UR4, RZ, P0, !PT ;  /* 0x0000000407057c10 */ /* 0x000fe400087fe4ff */
[----:B------:R-:W-:-:S03]  /*fee0*/  IADD3 R8, P0, R4, UR5, RZ ;  /* 0x0000000504087c10 */ /* 0x000fc6000ff1e0ff */
[----:B------:R-:W-:Y:S01]  /*fef0*/  LDGSTS.E.BYPASS.LTC128B.128 [R247+0x6000], desc[UR6][R4.64] ;  /* 0x0600000004f77fae */ /* 0x000fe2000b901d46 */
[----:B------:R-:W-:Y:S02]  /*ff00*/  IADD3.X R9, R5, UR4, RZ, P0, !PT ;  /* 0x0000000405097c10 */ /* 0x000fe400087fe4ff */
[----:B------:R-:W-:-:S03]  /*ff10*/  IADD3 R12, P0, R8, UR5, RZ ;  /* 0x00000005080c7c10 */ /* 0x000fc6000ff1e0ff */
[----:B------:R2:W-:Y:S01]  /*ff20*/  LDGSTS.E.BYPASS.LTC128B.128 [R247+0x6800], desc[UR6][R8.64] ;  /* 0x0680000008f77fae */ /* 0x0005e2000b901d46 */
[----:B------:R-:W-:Y:S02]  /*ff30*/  IADD3.X R13, R9, UR4, RZ, P0, !PT ;  /* 0x00000004090d7c10 */ /* 0x000fe400087fe4ff */
[----:B------:R-:W-:-:S03]  /*ff40*/  IADD3 R16, P0, R12, UR5, RZ ;  /* 0x000000050c107c10 */ /* 0x000fc6000ff1e0ff */
[----:B------:R3:W-:Y:S01]  /*ff50*/  LDGSTS.E.BYPASS.LTC128B.128 [R247+0x7000], desc[UR6][R12.64] ;  /* 0x070000000cf77fae */ /* 0x0007e2000b901d46 */
[----:B------:R-:W-:Y:S01]  /*ff60*/  IADD3.X R17, R13, UR4, RZ, P0, !PT ;  /* 0x000000040d117c10 */ /* 0x000fe200087fe4ff */
[----:B-1----:R-:W-:Y:S01]  /*ff70*/  IMAD.SHL.U32 R3, R3, 0x2, RZ ;  /* 0x0000000203037824 */ /* 0x002fe200078e00ff */
[----:B------:R-:W-:-:S03]  /*ff80*/  IADD3 R18, P0, R16, UR5, RZ ;  /* 0x0000000510127c10 */ /* 0x000fc6000ff1e0ff */
[----:B------:R-:W-:Y:S01]  /*ff90*/  LDGSTS.E.BYPASS.LTC128B.128 [R247+0x7800], desc[UR6][R16.64] ;  /* 0x0780000010f77fae */ /* 0x000fe2000b901d46 */
[----:B------:R-:W-:Y:S02]  /*ffa0*/  IADD3.X R19, R17, UR4, RZ, P0, !PT ;  /* 0x0000000411137c10 */ /* 0x000fe400087fe4ff */
[----:B------:R-:W-:Y:S02]  /*ffb0*/  IADD3 R20, P0, R18, UR5, RZ ;  /* 0x0000000512147c10 */ /* 0x000fe4000ff1e0ff */
[----:B------:R-:W-:Y:S01]  /*ffc0*/  LOP3.LUT R65, R3, 0x6, RZ, 0xc0, !PT ;  /* 0x0000000603417812 */ /* 0x000fe200078ec0ff */
[----:B------:R1:W-:Y:S01]  /*ffd0*/  LDGSTS.E.BYPASS.LTC128B.128 [R247+0x8000], desc[UR6][R18.64] ;  /* 0x0800000012f77fae */ /* 0x0003e2000b901d46 */
[----:B------:R-:W-:Y:S02]  /*ffe0*/  IADD3.X R21, R19, UR4, RZ, P0, !PT ;  /* 0x0000000413157c10 */ /* 0x000fe400087fe4ff */
[----:B------:R-:W-:-:S03]  /*fff0*/  ISETP.GE.AND P0, PT, R46, 0x3, PT ;  /* 0x000000032e00780c */ /* 0x000fc60003f06270 */
[----:B------:R4:W-:Y:S04]  /*10000*/  LDGSTS.E.BYPASS.LTC128B.128 [R247+0x8800], desc[UR6][R20.64] ;  /* 0x0880000014f77fae */ /* 0x0009e8000b901d46 */
[----:B------:R-:W-:Y:S04]  /*10010*/  LDSM.16.M88.4 R24, [R236] ;  /* 0x00000000ec18783b */ /* 0x000fe80000000200 */
[----:B------:R-:W5:Y:S04]  /*10020*/  LDSM.16.M88.4 R32, [R234+0x1000] ;  /* 0x00100000ea20783b */ /* 0x000f680000000200 */
[----:B------:R-:W4:Y:S04]  /*10030*/  LDSM.16.M88.4 R36, [R234+0x1400] ;  /* 0x00140000ea24783b */ /* 0x000f280000000200 */
[----:B--2---:R-:W2:Y:S04]  /*10040*/  LDSM.16.M88.4 R8, [R234+0x1800] ;  /* 0x00180000ea08783b */ /* 0x004ea80000000200 */
[----:B------:R-:W-:Y:S04]  /*10050*/  LDSM.16.M88.4 R4, [R235] ;  /* 0x00000000eb04783b */ /* 0x000fe80000000200 */
[----:B------:R-:W2:Y:S04]  /*10060*/  LDSM.16.M88.4 R48, [R233] ;  /* 0x00000000e930783b */ /* 0x000ea80000000200 */
[----:B---3--:R-:W3:Y:S04]  /*10070*/  LDSM.16.M88.4 R12, [R230] ;  /* 0x00000000e60c783b */ /* 0x008ee80000000200 */
[----:B-1----:R-:W1:Y:S04]  /*10080*/  LDSM.16.M88.4 R16, [R234+0x1c00] ;  /* 0x001c0000ea10783b */ /* 0x002e680000000200 */
[----:B------:R-:W1:Y:S04]  /*10090*/  LDSM.16.M88.4 R60, [R229] ;  /* 0x00000000e53c783b */ /* 0x000e680000000200 */
[----:B------:R-:W1:Y:S04]  /*100a0*/  LDSM.16.M88.4 R208, [R234+0x2000] ;  /* 0x00200000ead0783b */ /* 0x000e680000000200 */
[----:B------:R-:W1:Y:S01]  /*100b0*/  LDSM.16.M88.4 R40, [R228] ;  /* 0x00000000e428783b */ /* 0x000e620000000200 */
[C---:B-----5:R-:W-:Y:S03]  /*100c0*/  HMMA.16816.F32 R124, R24.reuse, R34, RZ ;  /* 0x00000022187c723c */ /* 0x060fe600000018ff */
[----:B------:R-:W5:Y:S04]  /*100d0*/  LDSM.16.M88.4 R200, [R234+0x2400] ;  /* 0x00240000eac8783b */ /* 0x000f680000000200 */
[----:B------:R-:W-:Y:S01]  /*100e0*/  LDSM.16.M88.4 R188, [R234+0x2800] ;  /* 0x00280000eabc783b */ /* 0x000fe20000000200 */
[C---:B----4-:R-:W-:Y:S03]  /*100f0*/  HMMA.16816.F32 R20, R24.reuse, R36, RZ ;  /* 0x000000241814723c */ /* 0x050fe600000018ff */
[----:B------:R-:W-:Y:S03]  /*10100*/  LDSM.16.M88.4 R180, [R234+0x2c00] ;  /* 0x002c0000eab4783b */ /* 0x000fe60000000200 */
[C---:B------:R-:W-:Y:S01]  /*10110*/  HMMA.16816.F32 R36, R24.reuse, R38, RZ ;  /* 0x000000261824723c */ /* 0x040fe200000018ff */
[----:B------:R-:W-:Y:S04]  /*10120*/  LDSM.16.M88.4 R172, [R234+0x3000] ;  /* 0x00300000eaac783b */ /* 0x000fe80000000200 */
[----:B------:R-:W-:Y:S01]  /*10130*/  LDSM.16.M88.4 R164, [R234+0x3400] ;  /* 0x00340000eaa4783b */ /* 0x000fe20000000200 */
[----:B--2---:R-:W-:Y:S03]  /*10140*/  HMMA.16816.F32 R28, R24, R8, RZ ;  /* 0x00000008181c723c */ /* 0x004fe600000018ff */
[----:B------:R-:W-:Y:S03]  /*10150*/  LDSM.16.M88.4 R156, [R234+0x3800] ;  /* 0x00380000ea9c783b */ /* 0x000fe60000000200 */
[C---:B------:R-:W-:Y:S01]  /*10160*/  HMMA.16816.F32 R124, R4.reuse, R50, R124 ;  /* 0x00000032047c723c */ /* 0x040fe2000000187c */
[----:B------:R-:W-:Y:S04]  /*10170*/  LDSM.16.M88.4 R112, [R234+0x3c00] ;  /* 0x003c0000ea70783b */ /* 0x000fe80000000200 */
[----:B------:R-:W0:Y:S01]  /*10180*/  LDGDEPBAR ;  /* 0x00000000000079af */ /* 0x000e220000000000 */
[----:B---3--:R-:W-:Y:S01]  /*10190*/  HMMA.16816.F32 R20, R4, R12, R20 ;  /* 0x0000000c0414723c */ /* 0x008fe20000001814 */
[----:B------:R-:W-:-:S05]  /*101a0*/  IMAD.SHL.U32 R50, R246, 0x100, RZ ;  /* 0x00000100f6327824 */ /* 0x000fca00078e00ff */
[----:B------:R-:W-:Y:S01]  /*101b0*/  HMMA.16816.F32 R8, R24, R10, RZ ;  /* 0x0000000a1808723c */ /* 0x000fe200000018ff */
[C-C-:B------:R-:W-:Y:S02]  /*101c0*/  LOP3.LUT R3, R50.reuse, 0x8, R65.reuse, 0xfe, !PT ;  /* 0x0000000832037812 */ /* 0x140fe400078efe41 */
[C-C-:B------:R-:W-:Y:S02]  /*101d0*/  LOP3.LUT R13, R50.reuse, 0x10, R65.reuse, 0xfe, !PT ;  /* 0x00000010320d7812 */ /* 0x140fe400078efe41 */
[C---:B------:R-:W-:Y:S01]  /*101e0*/  ISETP.GE.AND P4, PT, R3.reuse, R54, PT ;  /* 0x000000360300720c */ /* 0x040fe20003f86270 */
[----:B------:R-:W-:Y:S01]  /*101f0*/  HMMA.16816.F32 R36, R4, R14, R36 ;  /* 0x0000000e0424723c */ /* 0x000fe20000001824 */
[----:B------:R-:W-:Y:S02]  /*10200*/  ISETP.GE.AND P2, PT, R3, R52, PT ;  /* 0x000000340300720c */ /* 0x000fe40003f46270 */
[C---:B------:R-:W-:Y:S02]  /*10210*/  LOP3.LUT R3, R50.reuse, R65, RZ, 0xfc, !PT ;  /* 0x0000004132037212 */ /* 0x040fe400078efcff */
[C---:B------:R-:W-:Y:S01]  /*10220*/  ISETP.GE.AND P6, PT, R13.reuse, R54, PT ;  /* 0x000000360d00720c */ /* 0x040fe20003fc6270 */
[----:B-1----:R-:W-:Y:S01]  /*10230*/  HMMA.16816.F32 R96, R24, R16, RZ ;  /* 0x000000101860723c */ /* 0x002fe200000018ff */
[----:B------:R-:W-:Y:S01]  /*10240*/  ISETP.GE.AND P3, PT, R13, R52, PT ;  /* 0x000000340d00720c */ /* 0x000fe20003f66270 */
[C---:B------:R-:W-:Y:S01]  /*10250*/  VIADD R13, R3.reuse, 0x9 ;  /* 0x00000009030d7836 */ /* 0x040fe20000000000 */
[----:B------:R-:W-:Y:S01]  /*10260*/  LOP3.LUT R15, R50, 0x18, R65, 0xfe, !PT ;  /* 0x00000018320f7812 */ /* 0x000fe200078efe41 */
[----:B------:R-:W-:Y:S01]  /*10270*/  VIADD R35, R3, 0x11 ;  /* 0x0000001103237836 */ /* 0x000fe20000000000 */
[----:B------:R-:W-:Y:S01]  /*10280*/  FSEL R59, R124, -INF , !P4 ;  /* 0xff8000007c3b7808 */ /* 0x000fe20006000000 */
[----:B------:R-:W-:Y:S01]  /*10290*/  HMMA.16816.F32 R28, R4, R60, R28 ;  /* 0x0000003c041c723c */ /* 0x000fe2000000181c */
[----:B------:R-:W-:-:S02]  /*102a0*/  FSEL R126, R126, -INF , !P2 ;  /* 0xff8000007e7e7808 */ /* 0x000fc40005000000 */
[C---:B------:R-:W-:Y:S02]  /*102b0*/  ISETP.GE.AND P5, PT, R15.reuse, R54, PT ;  /* 0x000000360f00720c */ /* 0x040fe40003fa6270 */
[----:B------:R-:W-:Y:S01]  /*102c0*/  ISETP.GE.AND P1, PT, R15, R52, PT ;  /* 0x000000340f00720c */ /* 0x000fe20003f26270 */
[----:B------:R-:W-:Y:S01]  /*102d0*/  HMMA.16816.F32 R16, R24, R18, RZ ;  /* 0x000000121810723c */ /* 0x000fe200000018ff */
[C---:B------:R-:W-:Y:S02]  /*102e0*/  ISETP.GE.AND P4, PT, R13.reuse, R54, PT ;  /* 0x000000360d00720c */ /* 0x040fe40003f86270 */
[----:B------:R-:W-:Y:S02]  /*102f0*/  ISETP.GE.AND P2, PT, R13, R52, PT ;  /* 0x000000340d00720c */ /* 0x000fe40003f46270 */
[----:B------:R-:W1:Y:S01]  /*10300*/  LDSM.16.M88.4 R12, [R227] ;  /* 0x00000000e30c783b */ /* 0x000e620000000200 */
[----:B------:R-:W-:Y:S01]  /*10310*/  FSEL R55, R20, -INF , !P6 ;  /* 0xff80000014377808 */ /* 0x000fe20007000000 */
[----:B------:R-:W-:Y:S01]  /*10320*/  HMMA.16816.F32 R8, R4, R62, R8 ;  /* 0x0000003e0408723c */ /* 0x000fe20000001808 */
[----:B------:R-:W-:-:S02]  /*10330*/  ISETP.GE.AND P6, PT, R35, R54, PT ;  /* 0x000000362300720c */ /* 0x000fc40003fc6270 */
[----:B------:R-:W-:Y:S02]  /*10340*/  FSEL R51, R36, -INF , !P5 ;  /* 0xff80000024337808 */ /* 0x000fe40006800000 */
[----:B------:R-:W-:Y:S01]  /*10350*/  FSEL R53, R21, -INF , !P6 ;  /* 0xff80000015357808 */ /* 0x000fe20007000000 */
[----:B------:R-:W-:Y:S01]  /*10360*/  VIADD R21, R3, 0x19 ;  /* 0x0000001903157836 */ /* 0x000fe20000000000 */
[----:B------:R-:W-:Y:S01]  /*10370*/  FSEL R199, R22, -INF , !P3 ;  /* 0xff80000016c77808 */ /* 0x000fe20005800000 */
[----:B------:R-:W-:Y:S01]  /*10380*/  HMMA.16816.F32 R116, R24, R208, RZ ;  /* 0x000000d01874723c */ /* 0x000fe200000018ff */
[----:B------:R-:W-:Y:S02]  /*10390*/  LOP3.LUT R45, R50, 0x20, R65, 0xfe, !PT ;  /* 0x00000020322d7812 */ /* 0x000fe400078efe41 */
[----:B------:R-:W-:Y:S02]  /*103a0*/  ISETP.GE.AND P5, PT, R21, R54, PT ;  /* 0x000000361500720c */ /* 0x000fe40003fa6270 */
[----:B------:R-:W-:Y:S01]  /*103b0*/  ISETP.GE.AND P3, PT, R35, R52, PT ;  /* 0x000000342300720c */ /* 0x000fe20003f66270 */
[----:B------:R-:W-:Y:S01]  /*103c0*/  HMMA.16816.F32 R96, R4, R40, R96 ;  /* 0x000000280460723c */ /* 0x000fe20000001860 */
[----:B------:R-:W-:-:S02]  /*103d0*/  FSEL R57, R125, -INF , !P4 ;  /* 0xff8000007d397808 */ /* 0x000fc40006000000 */
[----:B------:R-:W-:Y:S02]  /*103e0*/  FSEL R153, R38, -INF , !P1 ;  /* 0xff80000026997808 */ /* 0x000fe40004800000 */
[----:B------:R-:W-:Y:S01]  /*103f0*/  FSEL R61, R37, -INF , !P5 ;  /* 0xff800000253d7808 */ /* 0x000fe20006800000 */
[----:B------:R-:W-:Y:S01]  /*10400*/  VIADD R37, R3, 0x21 ;  /* 0x0000002103257836 */ /* 0x000fe20000000000 */
[----:B------:R-:W-:Y:S01]  /*10410*/  ISETP.GE.AND P4, PT, R45, R54, PT ;  /* 0x000000362d00720c */ /* 0x000fe20003f86270 */
[----:B------:R-:W-:Y:S01]  /*10420*/  HMMA.16816.F32 R208, R24, R210, RZ ;  /* 0x000000d218d0723c */ /* 0x000fe200000018ff */
[----:B------:R-:W-:Y:S02]  /*10430*/  FSEL R122, R23, -INF , !P3 ;  /* 0xff800000177a7808 */ /* 0x000fe40005800000 */
[----:B------:R-:W-:Y:S02]  /*10440*/  ISETP.GE.AND P1, PT, R21, R52, PT ;  /* 0x000000341500720c */ /* 0x000fe40003f26270 */
[----:B------:R-:W2:Y:S01]  /*10450*/  LDSM.16.M88.4 R20, [R226] ;  /* 0x00000000e214783b */ /* 0x000ea20000000200 */
[----:B------:R-:W-:Y:S01]  /*10460*/  FSEL R63, R28, -INF , !P4 ;  /* 0xff8000001c3f7808 */ /* 0x000fe20006000000 */
[----:B------:R-:W-:Y:S01]  /*10470*/  HMMA.16816.F32 R16, R4, R42, R16 ;  /* 0x0000002a0410723c */ /* 0x000fe20000001810 */
[----:B------:R-:W-:Y:S01]  /*10480*/  ISETP.GE.AND P4, PT, R37, R54, PT ;  /* 0x000000362500720c */ /* 0x000fe20003f86270 */
[----:B------:R-:W-:Y:S01]  /*10490*/  LDSM.16.M88.4 R40, [R234+0x4400] ;  /* 0x00440000ea28783b */ /* 0x000fe20000000200 */
[----:B------:R-:W-:-:S02]  /*104a0*/  LOP3.LUT R35, R50, 0x28, R65, 0xfe, !PT ;  /* 0x0000002832237812 */ /* 0x000fc400078efe41 */
[----:B------:R-:W-:Y:S01]  /*104b0*/  FSEL R67, R29, -INF , !P4 ;  /* 0xff8000001d437808 */ /* 0x000fe20006000000 */
[----:B------:R-:W-:Y:S01]  /*104c0*/  VIADD R29, R3, 0x29 ;  /* 0x00000029031d7836 */ /* 0x000fe20000000000 */
[C---:B------:R-:W-:Y:S01]  /*104d0*/  ISETP.GE.AND P6, PT, R35.reuse, R54, PT ;  /* 0x000000362300720c */ /* 0x040fe20003fc6270 */
[----:B-----5:R-:W-:Y:S01]  /*104e0*/  HMMA.16816.F32 R204, R24, R200, RZ ;  /* 0x000000c818cc723c */ /* 0x020fe200000018ff */
[----:B------:R-:W-:Y:S02]  /*104f0*/  ISETP.GE.AND P3, PT, R35, R52, PT ;  /* 0x000000342300720c */ /* 0x000fe40003f66270 */
[----:B------:R-:W-:Y:S02]  /*10500*/  FSEL R69, R8, -INF , !P6 ;  /* 0xff80000008457808 */ /* 0x000fe40007000000 */
[----:B------:R-:W-:Y:S01]  /*10510*/  FSEL R121, R10, -INF , !P3 ;  /* 0xff8000000a797808 */ /* 0x000fe20005800000 */
[----:B-1----:R-:W-:Y:S01]  /*10520*/  HMMA.16816.F32 R116, R4, R12, R116 ;  /* 0x0000000c0474723c */ /* 0x002fe20000001874 */
[----:B------:R-:W-:-:S02]  /*10530*/  ISETP.GE.AND P6, PT, R29, R54, PT ;  /* 0x000000361d00720c */ /* 0x000fc40003fc6270 */
[-C--:B------:R-:W-:Y:S02]  /*10540*/  ISETP.GE.AND P3, PT, R29, R52.reuse, PT ;  /* 0x000000341d00720c */ /* 0x080fe40003f66270 */
[----:B------:R-:W-:Y:S01]  /*10550*/  FSEL R124, R127, -INF , !P2 ;  /* 0xff8000007f7c7808 */ /* 0x000fe20005000000 */
[----:B------:R-:W-:Y:S01]  /*10560*/  HMMA.16816.F32 R200, R24, R202, RZ ;  /* 0x000000ca18c8723c */ /* 0x000fe200000018ff */
[----:B------:R-:W-:Y:S01]  /*10570*/  FSEL R71, R9, -INF , !P6 ;  /* 0xff80000009477808 */ /* 0x000fe20007000000 */
[----:B------:R-:W-:Y:S01]  /*10580*/  VIADD R13, R3, 0x31 ;  /* 0x00000031030d7836 */ /* 0x000fe20000000000 */
[----:B------:R-:W-:Y:S02]  /*10590*/  FSEL R102, R11, -INF , !P3 ;  /* 0xff8000000b667808 */ /* 0x000fe40005800000 */
[----:B------:R-:W-:Y:S01]  /*105a0*/  ISETP.GE.AND P2, PT, R45, R52, PT ;  /* 0x000000342d00720c */ /* 0x000fe20003f46270 */
[----:B------:R-:W1:Y:S01]  /*105b0*/  LDSM.16.M88.4 R8, [R225] ;  /* 0x00000000e108783b */ /* 0x000e620000000200 */
[----:B------:R-:W-:Y:S01]  /*105c0*/  LOP3.LUT R35, R50, 0x30, R65, 0xfe, !PT ;  /* 0x0000003032237812 */ /* 0x000fe200078efe41 */
[----:B------:R-:W-:Y:S01]  /*105d0*/  HMMA.16816.F32 R208, R4, R14, R208 ;  /* 0x0000000e04d0723c */ /* 0x000fe200000018d0 */
[----:B------:R-:W-:-:S02]  /*105e0*/  FSEL R110, R39, -INF , !P1 ;  /* 0xff800000276e7808 */ /* 0x000fc40004800000 */
[C---:B------:R-:W-:Y:S02]  /*105f0*/  ISETP.GE.AND P5, PT, R35.reuse, R54, PT ;  /* 0x000000362300720c */ /* 0x040fe40003fa6270 */
[-C--:B------:R-:W-:Y:S01]  /*10600*/  ISETP.GE.AND P1, PT, R35, R52.reuse, PT ;  /* 0x000000342300720c */ /* 0x080fe20003f26270 */
[----:B------:R-:W-:Y:S01]  /*10610*/  HMMA.16816.F32 R192, R24, R188, RZ ;  /* 0x000000bc18c0723c */ /* 0x000fe200000018ff */
[----:B------:R-:W-:Y:S01]  /*10620*/  FSEL R127, R30, -INF , !P2 ;  /* 0xff8000001e7f7808 */ /* 0x000fe20005000000 */
[----:B------:R-:W-:Y:S01]  /*10630*/  VIADD R15, R3, 0x39 ;  /* 0x00000039030f7836 */ /* 0x000fe20000000000 */
[----:B------:R-:W-:Y:S02]  /*10640*/  ISETP.GE.AND P2, PT, R37, R52, PT ;  /* 0x000000342500720c */ /* 0x000fe40003f46270 */
[----:B------:R-:W-:Y:S01]  /*10650*/  LOP3.LUT R35, R50, 0x38, R65, 0xfe, !PT ;  /* 0x0000003832237812 */ /* 0x000fe200078efe41 */
[----:B--2---:R-:W-:Y:S01]  /*10660*/  HMMA.16816.F32 R204, R4, R20, R204 ;  /* 0x0000001404cc723c */ /* 0x004fe200000018cc */
[----:B------:R-:W-:-:S02]  /*10670*/  FSEL R73, R96, -INF , !P5 ;  /* 0xff80000060497808 */ /* 0x000fc40006800000 */
[----:B------:R-:W-:Y:S02]  /*10680*/  FSEL R98, R98, -INF , !P1 ;  /* 0xff80000062627808 */ /* 0x000fe40004800000 */
[----:B------:R-:W-:Y:S01]  /*10690*/  FSEL R106, R31, -INF , !P2 ;  /* 0xff8000001f6a7808 */ /* 0x000fe20005000000 */
[----:B------:R-:W-:Y:S01]  /*106a0*/  HMMA.16816.F32 R188, R24, R190, RZ ;  /* 0x000000be18bc723c */ /* 0x000fe200000018ff */
[C---:B------:R-:W-:Y:S02]  /*106b0*/  ISETP.GE.AND P5, PT, R13.reuse, R54, PT ;  /* 0x000000360d00720c */ /* 0x040fe40003fa6270 */
[----:B------:R-:W-:Y:S02]  /*106c0*/  ISETP.GE.AND P1, PT, R13, R52, PT ;  /* 0x000000340d00720c */ /* 0x000fe40003f26270 */
[C---:B------:R-:W-:Y:S01]  /*106d0*/  ISETP.GE.AND P4, PT, R35.reuse, R54, PT ;  /* 0x000000362300720c */ /* 0x040fe20003f86270 */
[----:B------:R-:W-:Y:S01]  /*106e0*/  HMMA.16816.F32 R200, R4, R22, R200 ;  /* 0x0000001604c8723c */ /* 0x000fe200000018c8 */
[----:B------:R-:W-:Y:S01]  /*106f0*/  ISETP.GE.AND P2, PT, R35, R52, PT ;  /* 0x000000342300720c */ /* 0x000fe20003f46270 */
[----:B------:R-:W-:Y:S01]  /*10700*/  VIADD R35, R3, 0xa9 ;  /* 0x000000a903237836 */ /* 0x000fe20000000000 */
[----:B------:R-:W-:-:S02]  /*10710*/  LOP3.LUT R13, R50, 0x48, R65, 0xfe, !PT ;  /* 0x00000048320d7812 */ /* 0x000fc400078efe41 */
[----:B------:R-:W-:Y:S01]  /*10720*/  FSEL R75, R97, -INF , !P5 ;  /* 0xff800000614b7808 */ /* 0x000fe20006800000 */
[C---:B------:R-:W-:Y:S01]  /*10730*/  HMMA.16816.F32 R184, R24.reuse, R180, RZ ;  /* 0x000000b418b8723c */ /* 0x040fe200000018ff */
[----:B------:R-:W-:Y:S02]  /*10740*/  FSEL R249, R99, -INF , !P1 ;  /* 0xff80000063f97808 */ /* 0x000fe40004800000 */
[----:B------:R-:W-:Y:S02]  /*10750*/  FSEL R77, R16, -INF , !P4 ;  /* 0xff800000104d7808 */ /* 0x000fe40006000000 */
[----:B------:R-:W-:Y:S01]  /*10760*/  FSEL R105, R18, -INF , !P2 ;  /* 0xff80000012697808 */ /* 0x000fe20005000000 */
[----:B------:R-:W-:Y:S01]  /*10770*/  HMMA.16816.F32 R180, R24, R182, RZ ;  /* 0x000000b618b4723c */ /* 0x000fe200000018ff */
[C---:B------:R-:W-:Y:S02]  /*10780*/  ISETP.GE.AND P5, PT, R13.reuse, R54, PT ;  /* 0x000000360d00720c */ /* 0x040fe40003fa6270 */
[----:B------:R-:W-:-:S02]  /*10790*/  ISETP.GE.AND P1, PT, R13, R52, PT ;  /* 0x000000340d00720c */ /* 0x000fc40003f26270 */
[C---:B------:R-:W-:Y:S01]  /*107a0*/  ISETP.GE.AND P4, PT, R15.reuse, R54, PT ;  /* 0x000000360f00720c */ /* 0x040fe20003f86270 */
[C---:B-1----:R-:W-:Y:S01]  /*107b0*/  HMMA.16816.F32 R192, R4.reuse, R8, R192 ;  /* 0x0000000804c0723c */ /* 0x042fe200000018c0 */
[----:B------:R-:W-:Y:S02]  /*107c0*/  ISETP.GE.AND P2, PT, R15, R52, PT ;  /* 0x000000340f00720c */ /* 0x000fe40003f46270 */
[----:B------:R-:W1:Y:S01]  /*107d0*/  LDSM.16.M88.4 R12, [R224] ;  /* 0x00000000e00c783b */ /* 0x000e620000000200 */
[----:B------:R-:W-:Y:S02]  /*107e0*/  LOP3.LUT R29, R50, 0x40, R65, 0xfe, !PT ;  /* 0x00000040321d7812 */ /* 0x000fe400078efe41 */
[----:B------:R-:W-:Y:S01]  /*107f0*/  FSEL R79, R17, -INF , !P4 ;  /* 0xff800000114f7808 */ /* 0x000fe20006000000 */
[----:B------:R-:W-:Y:S01]  /*10800*/  VIADD R17, R3, 0x41 ;  /* 0x0000004103117836 */ /* 0x000fe20000000000 */
[----:B------:R-:W-:Y:S01]  /*10810*/  ISETP.GE.AND P6, PT, R29, R54, PT ;  /* 0x000000361d00720c */ /* 0x000fe20003fc6270 */
[----:B------:R-:W-:Y:S01]  /*10820*/  VIADD R9, R3, 0x51 ;  /* 0x0000005103097836 */ /* 0x000fe20000000000 */
[----:B------:R-:W-:Y:S01]  /*10830*/  ISETP.GE.AND P3, PT, R29, R52, PT ;  /* 0x000000341d00720c */ /* 0x000fe20003f66270 */
[----:B------:R-:W-:Y:S01]  /*10840*/  HMMA.16816.F32 R188, R4, R10, R188 ;  /* 0x0000000a04bc723c */ /* 0x000fe200000018bc */
[----:B------:R-:W-:Y:S01]  /*10850*/  FSEL R81, R116, -INF , !P6 ;  /* 0xff80000074517808 */ /* 0x000fe20007000000 */
[----:B------:R-:W-:Y:S01]  /*10860*/  LDSM.16.M88.4 R28, [R220] ;  /* 0x00000000dc1c783b */ /* 0x000fe20000000200 */
[----:B------:R-:W-:-:S02]  /*10870*/  FSEL R215, R118, -INF , !P3 ;  /* 0xff80000076d77808 */ /* 0x000fc40005800000 */
[----:B------:R-:W-:Y:S01]  /*10880*/  FSEL R239, R19, -INF , !P2 ;  /* 0xff80000013ef7808 */ /* 0x000fe20005000000 */
[C---:B------:R-:W-:Y:S01]  /*10890*/  HMMA.16816.F32 R176, R24.reuse, R172, RZ ;  /* 0x000000ac18b0723c */ /* 0x040fe200000018ff */
[----:B------:R-:W-:Y:S01]  /*108a0*/  ISETP.GE.AND P6, PT, R17, R54, PT ;  /* 0x000000361100720c */ /* 0x000fe20003fc6270 */
[----:B------:R-:W-:Y:S01]  /*108b0*/  VIADD R11, R3, 0x59 ;  /* 0x00000059030b7836 */ /* 0x000fe20000000000 */
[----:B------:R-:W-:Y:S01]  /*108c0*/  ISETP.GE.AND P3, PT, R17, R52, PT ;  /* 0x000000341100720c */ /* 0x000fe20003f66270 */
[----:B------:R-:W-:Y:S01]  /*108d0*/  VIADD R17, R3, 0x49 ;  /* 0x0000004903117836 */ /* 0x000fe20000000000 */
[----:B------:R-:W-:Y:S01]  /*108e0*/  LOP3.LUT R19, R50, 0x58, R65, 0xfe, !PT ;  /* 0x0000005832137812 */ /* 0x000fe200078efe41 */
[----:B------:R-:W-:Y:S01]  /*108f0*/  HMMA.16816.F32 R172, R24, R174, RZ ;  /* 0x000000ae18ac723c */ /* 0x000fe200000018ff */
[----:B------:R-:W-:Y:S02]  /*10900*/  FSEL R83, R117, -INF , !P6 ;  /* 0xff80000075537808 */ /* 0x000fe40007000000 */
[----:B------:R-:W-:-:S02]  /*10910*/  FSEL R119, R119, -INF , !P3 ;  /* 0xff80000077777808 */ /* 0x000fc40005800000 */
[----:B------:R-:W-:Y:S01]  /*10920*/  FSEL R85, R208, -INF , !P5 ;  /* 0xff800000d0557808 */ /* 0x000fe20006800000 */
[C---:B------:R-:W-:Y:S01]  /*10930*/  HMMA.16816.F32 R168, R24.reuse, R164, RZ ;  /* 0x000000a418a8723c */ /* 0x040fe200000018ff */
[----:B------:R-:W-:Y:S02]  /*10940*/  FSEL R213, R210, -INF , !P1 ;  /* 0xff800000d2d57808 */ /* 0x000fe40004800000 */
[C---:B------:R-:W-:Y:S02]  /*10950*/  ISETP.GE.AND P6, PT, R19.reuse, R54, PT ;  /* 0x000000361300720c */ /* 0x040fe40003fc6270 */
[----:B------:R-:W-:Y:S01]  /*10960*/  ISETP.GE.AND P3, PT, R19, R52, PT ;  /* 0x000000341300720c */ /* 0x000fe20003f66270 */
[----:B------:R-:W-:Y:S01]  /*10970*/  HMMA.16816.F32 R164, R24, R166, RZ ;  /* 0x000000a618a4723c */ /* 0x000fe200000018ff */
[C---:B------:R-:W-:Y:S02]  /*10980*/  ISETP.GE.AND P5, PT, R17.reuse, R54, PT ;  /* 0x000000361100720c */ /* 0x040fe40003fa6270 */
[----:B------:R-:W-:-:S02]  /*10990*/  ISETP.GE.AND P1, PT, R17, R52, PT ;  /* 0x000000341100720c */ /* 0x000fc40003f26270 */
[----:B------:R-:W2:Y:S01]  /*109a0*/  LDSM.16.M88.4 R16, [R223] ;  /* 0x00000000df10783b */ /* 0x000ea20000000200 */
[----:B------:R-:W-:Y:S01]  /*109b0*/  LOP3.LUT R21, R50, 0x50, R65, 0xfe, !PT ;  /* 0x0000005032157812 */ /* 0x000fe200078efe41 */
[----:B------:R-:W-:Y:S01]  /*109c0*/  HMMA.16816.F32 R160, R24, R156, RZ ;  /* 0x0000009c18a0723c */ /* 0x000fe200000018ff */
[----:B------:R-:W-:Y:S02]  /*109d0*/  FSEL R87, R209, -INF , !P5 ;  /* 0xff800000d1577808 */ /* 0x000fe40006800000 */
[C---:B------:R-:W-:Y:S02]  /*109e0*/  ISETP.GE.AND P4, PT, R21.reuse, R54, PT ;  /* 0x000000361500720c */ /* 0x040fe40003f86270 */
[----:B------:R-:W-:Y:S01]  /*109f0*/  ISETP.GE.AND P2, PT, R21, R52, PT ;  /* 0x000000341500720c */ /* 0x000fe20003f46270 */
[----:B-1----:R-:W-:Y:S01]  /*10a00*/  HMMA.16816.F32 R184, R4, R12, R184 ;  /* 0x0000000c04b8723c */ /* 0x002fe200000018b8 */
[----:B------:R-:W-:Y:S02]  /*10a10*/  FSEL R91, R204, -INF , !P4 ;  /* 0xff800000cc5b7808 */ /* 0x000fe40006000000 */
[----:B------:R-:W-:-:S02]  /*10a20*/  FSEL R209, R206, -INF , !P2 ;  /* 0xff800000ced17808 */ /* 0x000fc40005000000 */
[C---:B------:R-:W-:Y:S01]  /*10a30*/  ISETP.GE.AND P4, PT, R9.reuse, R54, PT ;  /* 0x000000360900720c */ /* 0x040fe20003f86270 */
[----:B------:R-:W-:Y:S01]  /*10a40*/  HMMA.16816.F32 R180, R4, R14, R180 ;  /* 0x0000000e04b4723c */ /* 0x000fe200000018b4 */
[----:B------:R-:W-:Y:S02]  /*10a50*/  ISETP.GE.AND P2, PT, R9, R52, PT ;  /* 0x000000340900720c */ /* 0x000fe40003f46270 */
[----:B------:R-:W-:Y:S02]  /*10a60*/  LOP3.LUT R9, R50, 0x68, R65, 0xfe, !PT ;  /* 0x0000006832097812 */ /* 0x000fe400078efe41 */
[----:B------:R-:W-:Y:S01]  /*10a70*/  FSEL R56, R205, -INF , !P4 ;  /* 0xff800000cd387808 */ /* 0x000fe20006000000 */
[----:B------:R-:W-:Y:S01]  /*10a80*/  HMMA.16816.F32 R156, R24, R158, RZ ;  /* 0x0000009e189c723c */ /* 0x000fe200000018ff */
[----:B------:R-:W-:Y:S01]  /*10a90*/  FSEL R207, R207, -INF , !P2 ;  /* 0xff800000cfcf7808 */ /* 0x000fe20005000000 */
[----:B------:R-:W-:Y:S01]  /*10aa0*/  VIADD R15, R3, 0x61 ;  /* 0x00000061030f7836 */ /* 0x000fe20000000000 */
[----:B------:R-:W-:-:S02]  /*10ab0*/  FSEL R200, R200, -INF , !P6 ;  /* 0xff800000c8c87808 */ /* 0x000fc40007000000 */
[----:B------:R-:W-:Y:S01]  /*10ac0*/  FSEL R205, R202, -INF , !P3 ;  /* 0xff800000cacd7808 */ /* 0x000fe20005800000 */
[C---:B------:R-:W-:Y:S01]  /*10ad0*/  HMMA.16816.F32 R128, R24.reuse, R112, RZ ;  /* 0x000000701880723c */ /* 0x040fe200000018ff */
[C---:B------:R-:W-:Y:S02]  /*10ae0*/  ISETP.GE.AND P4, PT, R9.reuse, R54, PT ;  /* 0x000000360900720c */ /* 0x040fe40003f86270 */
[----:B------:R-:W-:Y:S02]  /*10af0*/  ISETP.GE.AND P2, PT, R9, R52, PT ;  /* 0x000000340900720c */ /* 0x000fe40003f46270 */
[C---:B------:R-:W-:Y:S01]  /*10b00*/  ISETP.GE.AND P6, PT, R11.reuse, R54, PT ;  /* 0x000000360b00720c */ /* 0x040fe20003fc6270 */
[----:B------:R-:W-:Y:S01]  /*10b10*/  HMMA.16816.F32 R112, R24, R114, RZ ;  /* 0x000000721870723c */ /* 0x000fe200000018ff */
[----:B------:R-:W-:Y:S02]  /*10b20*/  ISETP.GE.AND P3, PT, R11, R52, PT ;  /* 0x000000340b00720c */ /* 0x000fe40003f66270 */
[----:B------:R-:W1:Y:S01]  /*10b30*/  LDSM.16.M88.4 R8, [R222] ;  /* 0x00000000de08783b */ /* 0x000e620000000200 */
[----:B------:R-:W-:-:S02]  /*10b40*/  LOP3.LUT R21, R50, 0x60, R65, 0xfe, !PT ;  /* 0x0000006032157812 */ /* 0x000fc400078efe41 */
[----:B------:R-:W-:Y:S01]  /*10b50*/  FSEL R211, R211, -INF , !P1 ;  /* 0xff800000d3d37808 */ /* 0x000fe20004800000 */
[----:B------:R-:W-:Y:S01]  /*10b60*/  HMMA.16816.F32 R44, R24, R40, RZ ;  /* 0x00000028182c723c */ /* 0x000fe200000018ff */
[C---:B------:R-:W-:Y:S02]  /*10b70*/  ISETP.GE.AND P5, PT, R21.reuse, R54, PT ;  /* 0x000000361500720c */ /* 0x040fe40003fa6270 */
[----:B------:R-:W-:Y:S02]  /*10b80*/  ISETP.GE.AND P1, PT, R21, R52, PT ;  /* 0x000000341500720c */ /* 0x000fe40003f26270 */
[----:B------:R-:W-:Y:S01]  /*10b90*/  LOP3.LUT R13, R50, 0x70, R65, 0xfe, !PT ;  /* 0x00000070320d7812 */ /* 0x000fe200078efe41 */
[----:B--2---:R-:W-:Y:S01]  /*10ba0*/  HMMA.16816.F32 R176, R4, R16, R176 ;  /* 0x0000001004b0723c */ /* 0x004fe200000018b0 */
[----:B------:R-:W-:Y:S02]  /*10bb0*/  FSEL R58, R201, -INF , !P6 ;  /* 0xff800000c93a7808 */ /* 0x000fe40007000000 */
[----:B------:R-:W-:-:S02]  /*10bc0*/  FSEL R203, R203, -INF , !P3 ;  /* 0xff800000cbcb7808 */ /* 0x000fc40005800000 */
[----:B------:R-:W-:Y:S01]  /*10bd0*/  FSEL R192, R192, -INF , !P5 ;  /* 0xff800000c0c07808 */ /* 0x000fe20006800000 */
[C---:B------:R-:W-:Y:S01]  /*10be0*/  HMMA.16816.F32 R172, R4.reuse, R18, R172 ;  /* 0x0000001204ac723c */ /* 0x040fe200000018ac */
[----:B------:R-:W-:Y:S01]  /*10bf0*/  FSEL R197, R194, -INF , !P1 ;  /* 0xff800000c2c57808 */ /* 0x000fe20004800000 */
[----:B------:R-:W-:Y:S01]  /*10c00*/  VIADD R17, R3, 0x71 ;  /* 0x0000007103117836 */ /* 0x000fe20000000000 */
[C---:B------:R-:W-:Y:S02]  /*10c10*/  ISETP.GE.AND P6, PT, R13.reuse, R54, PT ;  /* 0x000000360d00720c */ /* 0x040fe40003fc6270 */
[----:B------:R-:W-:Y:S01]  /*10c20*/  ISETP.GE.AND P3, PT, R13, R52, PT ;  /* 0x000000340d00720c */ /* 0x000fe20003f66270 */
[----:B------:R-:W-:Y:S01]  /*10c30*/  VIADD R13, R3, 0x69 ;  /* 0x00000069030d7836 */ /* 0x000fe20000000000 */
[C---:B------:R-:W-:Y:S01]  /*10c40*/  ISETP.GE.AND P5, PT, R15.reuse, R54, PT ;  /* 0x000000360f00720c */ /* 0x040fe20003fa6270 */
[----:B------:R-:W-:Y:S01]  /*10c50*/  HMMA.16816.F32 R128, R4, R28, R128 ;  /* 0x0000001c0480723c */ /* 0x000fe20000001880 */
[----:B------:R-:W-:-:S02]  /*10c60*/  ISETP.GE.AND P1, PT, R15, R52, PT ;  /* 0x000000340f00720c */ /* 0x000fc40003f26270 */
[----:B------:R-:W-:Y:S02]  /*10c70*/  LOP3.LUT R15, R50, 0x78, R65, 0xfe, !PT ;  /* 0x00000078320f7812 */ /* 0x000fe400078efe41 */
[----:B------:R-:W-:Y:S01]  /*10c80*/  FSEL R60, R193, -INF , !P5 ;  /* 0xff800000c13c7808 */ /* 0x000fe20006800000 */
[----:B------:R-:W-:Y:S01]  /*10c90*/  HMMA.16816.F32 R112, R4, R30, R112 ;  /* 0x0000001e0470723c */ /* 0x000fe20000001870 */
[----:B------:R-:W-:Y:S01]  /*10ca0*/  FSEL R195, R195, -INF , !P1 ;  /* 0xff800000c3c37808 */ /* 0x000fe20004800000 */
[----:B------:R-:W-:Y:S01]  /*10cb0*/  VIADD R29, R3, 0x99 ;  /* 0x00000099031d7836 */ /* 0x000fe20000000000 */
[----:B------:R-:W-:Y:S02]  /*10cc0*/  FSEL R188, R188, -INF , !P4 ;  /* 0xff800000bcbc7808 */ /* 0x000fe40006000000 */
[----:B------:R-:W-:Y:S01]  /*10cd0*/  FSEL R193, R190, -INF , !P2 ;  /* 0xff800000bec17808 */ /* 0x000fe20005000000 */
[----:B------:R-:W-:Y:S01]  /*10ce0*/  HMMA.16816.F32 R40, R24, R42, RZ ;  /* 0x0000002a1828723c */ /* 0x000fe200000018ff */
[----:B------:R-:W-:-:S02]  /*10cf0*/  ISETP.GE.AND P5, PT, R15, R54, PT ;  /* 0x000000360f00720c */ /* 0x000fc40003fa6270 */
[----:B------:R-:W-:Y:S02]  /*10d00*/  ISETP.GE.AND P1, PT, R15, R52, PT ;  /* 0x000000340f00720c */ /* 0x000fe40003f26270 */
[C---:B------:R-:W-:Y:S01]  /*10d10*/  ISETP.GE.AND P4, PT, R13.reuse, R54, PT ;  /* 0x000000360d00720c */ /* 0x040fe20003f86270 */
[C---:B-1----:R-:W-:Y:S01]  /*10d20*/  HMMA.16816.F32 R168, R4.reuse, R8, R168 ;  /* 0x0000000804a8723c */ /* 0x042fe200000018a8 */
[----:B------:R-:W-:Y:S02]  /*10d30*/  ISETP.GE.AND P2, PT, R13, R52, PT ;  /* 0x000000340d00720c */ /* 0x000fe40003f46270 */
[----:B------:R-:W1:Y:S01]  /*10d40*/  LDSM.16.M88.4 R12, [R221] ;  /* 0x00000000dd0c783b */ /* 0x000e620000000200 */
[----:B------:R-:W-:Y:S02]  /*10d50*/  FSEL R62, R189, -INF , !P4 ;  /* 0xff800000bd3e7808 */ /* 0x000fe40006000000 */
[----:B------:R-:W-:Y:S01]  /*10d60*/  FSEL R184, R184, -INF , !P6 ;  /* 0xff800000b8b87808 */ /* 0x000fe20007000000 */
[----:B------:R-:W-:Y:S01]  /*10d70*/  VIADD R9, R3, 0x79 ;  /* 0x0000007903097836 */ /* 0x000fe20000000000 */
[----:B------:R-:W-:Y:S01]  /*10d80*/  FSEL R189, R186, -INF , !P3 ;  /* 0xff800000babd7808 */ /* 0x000fe20005800000 */
[----:B------:R-:W-:Y:S01]  /*10d90*/  HMMA.16816.F32 R164, R4, R10, R164 ;  /* 0x0000000a04a4723c */ /* 0x000fe200000018a4 */
[----:B------:R-:W-:-:S02]  /*10da0*/  ISETP.GE.AND P6, PT, R17, R54, PT ;  /* 0x000000361100720c */ /* 0x000fc40003fc6270 */
[----:B------:R-:W-:Y:S02]  /*10db0*/  ISETP.GE.AND P3, PT, R17, R52, PT ;  /* 0x000000341100720c */ /* 0x000fe40003f66270 */
[----:B------:R-:W-:Y:S02]  /*10dc0*/  LOP3.LUT R17, R50, 0x88, R65, 0xfe, !PT ;  /* 0x0000008832117812 */ /* 0x000fe400078efe41 */
[----:B------:R-:W-:Y:S01]  /*10dd0*/  FSEL R64, R185, -INF , !P6 ;  /* 0xff800000b9407808 */ /* 0x000fe20007000000 */
[----:B------:R-:W-:Y:S01]  /*10de0*/  VIADD R11, R3, 0x81 ;  /* 0x00000081030b7836 */ /* 0x000fe20000000000 */
[----:B------:R-:W-:Y:S02]  /*10df0*/  FSEL R187, R187, -INF , !P3 ;  /* 0xff800000bbbb7808 */ /* 0x000fe40005800000 */
[C---:B------:R-:W-:Y:S02]  /*10e00*/  ISETP.GE.AND P6, PT, R17.reuse, R54, PT ;  /* 0x000000361100720c */ /* 0x040fe40003fc6270 */
[----:B------:R-:W-:-:S02]  /*10e10*/  ISETP.GE.AND P3, PT, R17, R52, PT ;  /* 0x000000341100720c */ /* 0x000fc40003f66270 */
[----:B------:R-:W2:Y:S01]  /*10e20*/  LDSM.16.M88.4 R16, [R234+0x4000] ;  /* 0x00400000ea10783b */ /* 0x000ea20000000200 */
[----:B------:R-:W-:Y:S02]  /*10e30*/  LOP3.LUT R21, R50, 0x80, R65, 0xfe, !PT ;  /* 0x0000008032157812 */ /* 0x000fe400078efe41 */
[----:B------:R-:W-:Y:S02]  /*10e40*/  FSEL R180, R180, -INF , !P5 ;  /* 0xff800000b4b47808 */ /* 0x000fe40006800000 */
[----:B------:R-:W-:Y:S02]  /*10e50*/  FSEL R191, R191, -INF , !P2 ;  /* 0xff800000bfbf7808 */ /* 0x000fe40005000000 */
[-C--:B------:R-:W-:Y:S02]  /*10e60*/  ISETP.GE.AND P5, PT, R9, R54.reuse, PT ;  /* 0x000000360900720c */ /* 0x080fe40003fa6270 */
[----:B------:R-:W-:Y:S02]  /*10e70*/  FSEL R185, R182, -INF , !P1 ;  /* 0xff800000b6b97808 */ /* 0x000fe40004800000 */
[----:B------:R-:W-:-:S02]  /*10e80*/  ISETP.GE.AND P4, PT, R21, R54, PT ;  /* 0x000000361500720c */ /* 0x000fc40003f86270 */
[-C--:B------:R-:W-:Y:S02]  /*10e90*/  ISETP.GE.AND P2, PT, R21, R52.reuse, PT ;  /* 0x000000341500720c */ /* 0x080fe40003f46270 */
[----:B------:R-:W-:Y:S02]  /*10ea0*/  ISETP.GE.AND P1, PT, R9, R52, PT ;  /* 0x000000340900720c */ /* 0x000fe40003f26270 */
[----:B------:R-:W-:Y:S02]  /*10eb0*/  LOP3.LUT R9, R50, 0x90, R65, 0xfe, !PT ;  /* 0x0000009032097812 */ /* 0x000fe400078efe41 */
[----:B------:R-:W-:Y:S01]  /*10ec0*/  FSEL R66, R181, -INF , !P5 ;  /* 0xff800000b5427808 */ /* 0x000fe20006800000 */
[----:B-1----:R-:W-:Y:S01]  /*10ed0*/  HMMA.16816.F32 R160, R4, R12, R160 ;  /* 0x0000000c04a0723c */ /* 0x002fe200000018a0 */
[----:B------:R-:W-:Y:S02]  /*10ee0*/  FSEL R183, R183, -INF , !P1 ;  /* 0xff800000b7b77808 */ /* 0x000fe40004800000 */
[----:B------:R-:W-:-:S02]  /*10ef0*/  FSEL R176, R176, -INF , !P4 ;  /* 0xff800000b0b07808 */ /* 0x000fc40006000000 */
[----:B------:R-:W-:Y:S01]  /*10f00*/  FSEL R181, R178, -INF , !P2 ;  /* 0xff800000b2b57808 */ /* 0x000fe20005000000 */
[----:B------:R-:W-:Y:S01]  /*10f10*/  HMMA.16816.F32 R156, R4, R14, R156 ;  /* 0x0000000e049c723c */ /* 0x000fe2000000189c */
[----:B------:R-:W-:Y:S01]  /*10f20*/  ISETP.GE.AND P5, PT, R9, R54, PT ;  /* 0x000000360900720c */ /* 0x000fe20003fa6270 */
[----:B------:R-:W-:Y:S01]  /*10f30*/  VIADD R13, R3, 0x91 ;  /* 0x00000091030d7836 */ /* 0x000fe20000000000 */
[----:B------:R-:W-:Y:S01]  /*10f40*/  ISETP.GE.AND P1, PT, R9, R52, PT ;  /* 0x000000340900720c */ /* 0x000fe20003f26270 */
[----:B------:R-:W-:Y:S01]  /*10f50*/  VIADD R9, R3, 0x89 ;  /* 0x0000008903097836 */ /* 0x000fe20000000000 */
[C---:B------:R-:W-:Y:S02]  /*10f60*/  ISETP.GE.AND P4, PT, R11.reuse, R54, PT ;  /* 0x000000360b00720c */ /* 0x040fe40003f86270 */
[----:B------:R-:W-:Y:S02]  /*10f70*/  ISETP.GE.AND P2, PT, R11, R52, PT ;  /* 0x000000340b00720c */ /* 0x000fe40003f46270 */
        /* <DEDUP_REMOVED lines=9> */
[----:B------:R-:W1:Y:S01]  /*11010*/  LDSM.16.M88.4 R8, [R219] ;  /* 0x00000000db08783b */ /* 0x000e620000000200 */
[----:B------:R-:W-:Y:S02]  /*11020*/  LOP3.LUT R21, R50, 0xa0, R65, 0xfe, !PT ;  /* 0x000000a032157812 */ /* 0x000fe400078efe41 */
[----:B------:R-:W-:Y:S02]  /*11030*/  FSEL R70, R173, -INF , !P6 ;  /* 0xff800000ad467808 */ /* 0x000fe40007000000 */
[----:B------:R-:W-:Y:S02]  /*11040*/  FSEL R168, R168, -INF , !P5 ;  /* 0xff800000a8a87808 */ /* 0x000fe40006800000 */
[----:B------:R-:W-:-:S02]  /*11050*/  FSEL R173, R170, -INF , !P1 ;  /* 0xff800000aaad7808 */ /* 0x000fc40004800000 */
[C---:B------:R-:W-:Y:S02]  /*11060*/  ISETP.GE.AND P5, PT, R13.reuse, R54, PT ;  /* 0x000000360d00720c */ /* 0x040fe40003fa6270 */
[----:B------:R-:W-:Y:S02]  /*11070*/  ISETP.GE.AND P1, PT, R13, R52, PT ;  /* 0x000000340d00720c */ /* 0x000fe40003f26270 */
[----:B------:R-:W-:Y:S02]  /*11080*/  LOP3.LUT R13, R50, 0xa8, R65, 0xfe, !PT ;  /* 0x000000a8320d7812 */ /* 0x000fe400078efe41 */
[----:B------:R-:W-:Y:S02]  /*11090*/  FSEL R175, R175, -INF , !P3 ;  /* 0xff800000afaf7808 */ /* 0x000fe40005800000 */
[C---:B------:R-:W-:Y:S02]  /*110a0*/  ISETP.GE.AND P6, PT, R21.reuse, R54, PT ;  /* 0x000000361500720c */ /* 0x040fe40003fc6270 */
[----:B------:R-:W-:-:S02]  /*110b0*/  ISETP.GE.AND P3, PT, R21, R52, PT ;  /* 0x000000341500720c */ /* 0x000fc40003f66270 */
[----:B------:R-:W-:Y:S01]  /*110c0*/  FSEL R72, R169, -INF , !P5 ;  /* 0xff800000a9487808 */ /* 0x000fe20006800000 */
[----:B------:R-:W3:Y:S01]  /*110d0*/  LDSM.16.M88.4 R20, [R218] ;  /* 0x00000000da14783b */ /* 0x000ee20000000200 */
[----:B------:R-:W-:Y:S02]  /*110e0*/  FSEL R171, R171, -INF , !P1 ;  /* 0xff800000abab7808 */ /* 0x000fe40004800000 */
[C---:B------:R-:W-:Y:S02]  /*110f0*/  ISETP.GE.AND P5, PT, R13.reuse, R54, PT ;  /* 0x000000360d00720c */ /* 0x040fe40003fa6270 */
[----:B------:R-:W-:Y:S02]  /*11100*/  ISETP.GE.AND P1, PT, R13, R52, PT ;  /* 0x000000340d00720c */ /* 0x000fe40003f26270 */
[----:B--2---:R-:W-:Y:S01]  /*11110*/  HMMA.16816.F32 R12, R24, R16, RZ ;  /* 0x00000010180c723c */ /* 0x004fe200000018ff */
[----:B------:R-:W-:Y:S02]  /*11120*/  FSEL R164, R164, -INF , !P4 ;  /* 0xff800000a4a47808 */ /* 0x000fe40006000000 */
[----:B------:R-:W-:-:S02]  /*11130*/  FSEL R169, R166, -INF , !P2 ;  /* 0xff800000a6a97808 */ /* 0x000fc40005000000 */
[C---:B------:R-:W-:Y:S02]  /*11140*/  ISETP.GE.AND P4, PT, R29.reuse, R54, PT ;  /* 0x000000361d00720c */ /* 0x040fe40003f86270 */
[----:B------:R-:W-:Y:S01]  /*11150*/  ISETP.GE.AND P2, PT, R29, R52, PT ;  /* 0x000000341d00720c */ /* 0x000fe20003f46270 */
[----:B------:R-:W-:Y:S01]  /*11160*/  VIADD R29, R3, 0xa1 ;  /* 0x000000a1031d7836 */ /* 0x000fe20000000000 */
[----:B------:R-:W-:Y:S02]  /*11170*/  LOP3.LUT R17, R50, 0xb0, R65, 0xfe, !PT ;  /* 0x000000b032117812 */ /* 0x000fe400078efe41 */
[----:B------:R-:W-:Y:S02]  /*11180*/  FSEL R118, R165, -INF , !P4 ;  /* 0xff800000a5767808 */ /* 0x000fe40006000000 */
[----:B------:R-:W-:Y:S02]  /*11190*/  FSEL R167, R167, -INF , !P2 ;  /* 0xff800000a7a77808 */ /* 0x000fe40005000000 */
[----:B------:R-:W-:-:S02]  /*111a0*/  ISETP.GE.AND P4, PT, R17, R54, PT ;  /* 0x000000361100720c */ /* 0x000fc40003f86270 */
[----:B------:R-:W-:Y:S02]  /*111b0*/  ISETP.GE.AND P2, PT, R17, R52, PT ;  /* 0x000000341100720c */ /* 0x000fe40003f46270 */
[----:B------:R-:W-:Y:S01]  /*111c0*/  HMMA.16816.F32 R16, R24, R18, RZ ;  /* 0x000000121810723c */ /* 0x000fe200000018ff */
[----:B------:R-:W-:Y:S02]  /*111d0*/  FSEL R160, R160, -INF , !P6 ;  /* 0xff800000a0a07808 */ /* 0x000fe40007000000 */
[----:B------:R-:W-:Y:S02]  /*111e0*/  FSEL R165, R162, -INF , !P3 ;  /* 0xff800000a2a57808 */ /* 0x000fe40005800000 */
[C---:B------:R-:W-:Y:S01]  /*111f0*/  ISETP.GE.AND P6, PT, R29.reuse, R54, PT ;  /* 0x000000361d00720c */ /* 0x040fe20003fc6270 */
[----:B-1----:R-:W-:Y:S01]  /*11200*/  HMMA.16816.F32 R12, R4, R8, R12 ;  /* 0x00000008040c723c */ /* 0x002fe2000000180c */
[----:B------:R-:W-:Y:S02]  /*11210*/  ISETP.GE.AND P3, PT, R29, R52, PT ;  /* 0x000000341d00720c */ /* 0x000fe40003f66270 */
[----:B------:R-:W1:Y:S01]  /*11220*/  LDSM.16.M88.4 R28, [R234+0x4800] ;  /* 0x00480000ea1c783b */ /* 0x000e620000000200 */
[----:B------:R-:W-:-:S02]  /*11230*/  FSEL R154, R161, -INF , !P6 ;  /* 0xff800000a19a7808 */ /* 0x000fc40007000000 */
[----:B------:R-:W-:Y:S01]  /*11240*/  FSEL R156, R156, -INF , !P5 ;  /* 0xff8000009c9c7808 */ /* 0x000fe20006800000 */
[----:B------:R-:W-:Y:S01]  /*11250*/  VIADD R9, R3, 0xb1 ;  /* 0x000000b103097836 */ /* 0x000fe20000000000 */
[----:B------:R-:W-:Y:S01]  /*11260*/  FSEL R161, R158, -INF , !P1 ;  /* 0xff8000009ea17808 */ /* 0x000fe20004800000 */
[C---:B---3--:R-:W-:Y:S01]  /*11270*/  HMMA.16816.F32 R44, R4.reuse, R20, R44 ;  /* 0x00000014042c723c */ /* 0x048fe2000000182c */
[----:B------:R-:W-:Y:S02]  /*11280*/  FSEL R162, R128, -INF , !P4 ;  /* 0xff80000080a27808 */ /* 0x000fe40006000000 */
[----:B------:R-:W-:Y:S02]  /*11290*/  FSEL R149, R130, -INF , !P2 ;  /* 0xff80000082957808 */ /* 0x000fe40005000000 */
[C---:B------:R-:W-:Y:S01]  /*112a0*/  ISETP.GE.AND P5, PT, R35.reuse, R54, PT ;  /* 0x000000362300720c */ /* 0x040fe20003fa6270 */
[----:B------:R-:W-:Y:S01]  /*112b0*/  HMMA.16816.F32 R40, R4, R22, R40 ;  /* 0x000000160428723c */ /* 0x000fe20000001828 */
[----:B------:R-:W-:Y:S01]  /*112c0*/  ISETP.GE.AND P1, PT, R35, R52, PT ;  /* 0x000000342300720c */ /* 0x000fe20003f26270 */
[----:B------:R-:W-:Y:S01]  /*112d0*/  VIADD R21, R3, 0xb9 ;  /* 0x000000b903157836 */ /* 0x000fe20000000000 */
[----:B------:R-:W-:-:S02]  /*112e0*/  ISETP.GE.AND P4, PT, R9, R54, PT ;  /* 0x000000360900720c */ /* 0x000fc40003f86270 */
[----:B------:R-:W-:Y:S01]  /*112f0*/  ISETP.GE.AND P2, PT, R9, R52, PT ;  /* 0x000000340900720c */ /* 0x000fe20003f46270 */
[----:B------:R-:W-:Y:S01]  /*11300*/  HMMA.16816.F32 R16, R4, R10, R16 ;  /* 0x0000000a0410723c */ /* 0x000fe20000001810 */
[C-C-:B------:R-:W-:Y:S02]  /*11310*/  LOP3.LUT R35, R50.reuse, 0xc0, R65.reuse, 0xfe, !PT ;  /* 0x000000c032237812 */ /* 0x140fe400078efe41 */
        /* <DEDUP_REMOVED lines=8> */
[C---:B------:R-:W-:Y:S01]  /*113a0*/  ISETP.GE.AND P5, PT, R35.reuse, R54, PT ;  /* 0x000000362300720c */ /* 0x040fe20003fa6270 */
[----:B------:R-:W-:Y:S01]  /*113b0*/  HMMA.16816.F32 R8, R24, R32, RZ ;  /* 0x000000201808723c */ /* 0x000fe200000018ff */
[----:B------:R-:W-:-:S02]  /*113c0*/  ISETP.GE.AND P1, PT, R35, R52, PT ;  /* 0x000000342300720c */ /* 0x000fc40003f26270 */
[----:B------:R-:W-:Y:S01]  /*113d0*/  LDSM.16.M88.4 R32, [R234+0x4c00] ;  /* 0x004c0000ea20783b */ /* 0x000fe20000000200 */
[----:B------:R-:W-:Y:S02]  /*113e0*/  FSEL R163, R163, -INF , !P3 ;  /* 0xff800000a3a37808 */ /* 0x000fe40005800000 */
[C---:B------:R-:W-:Y:S02]  /*113f0*/  ISETP.GE.AND P6, PT, R37.reuse, R54, PT ;  /* 0x000000362500720c */ /* 0x040fe40003fc6270 */
[----:B------:R-:W-:Y:S02]  /*11400*/  ISETP.GE.AND P3, PT, R37, R52, PT ;  /* 0x000000342500720c */ /* 0x000fe40003f66270 */
[----:B------:R-:W2:Y:S01]  /*11410*/  LDSM.16.M88.4 R36, [R217] ;  /* 0x00000000d924783b */ /* 0x000ea20000000200 */
[----:B------:R-:W-:Y:S02]  /*11420*/  FSEL R112, R112, -INF , !P6 ;  /* 0xff80000070707808 */ /* 0x000fe40007000000 */
[----:B------:R-:W-:-:S02]  /*11430*/  FSEL R125, R114, -INF , !P3 ;  /* 0xff800000727d7808 */ /* 0x000fc40005800000 */
[C---:B------:R-:W-:Y:S02]  /*11440*/  ISETP.GE.AND P6, PT, R21.reuse, R54, PT ;  /* 0x000000361500720c */ /* 0x040fe40003fc6270 */
[----:B------:R-:W-:Y:S01]  /*11450*/  ISETP.GE.AND P3, PT, R21, R52, PT ;  /* 0x000000341500720c */ /* 0x000fe20003f66270 */
[----:B------:R-:W-:Y:S01]  /*11460*/  VIADD R21, R3, 0xc1 ;  /* 0x000000c103157836 */ /* 0x000fe20000000000 */
[----:B------:R-:W-:Y:S02]  /*11470*/  FSEL R113, R113, -INF , !P6 ;  /* 0xff80000071717808 */ /* 0x000fe40007000000 */
[----:B------:R-:W-:Y:S02]  /*11480*/  FSEL R115, R115, -INF , !P3 ;  /* 0xff80000073737808 */ /* 0x000fe40005800000 */
[C---:B------:R-:W-:Y:S01]  /*11490*/  ISETP.GE.AND P6, PT, R21.reuse, R54, PT ;  /* 0x000000361500720c */ /* 0x040fe20003fc6270 */
[----:B------:R-:W-:Y:S01]  /*114a0*/  HMMA.16816.F32 R8, R4, R48, R8 ;  /* 0x000000300408723c */ /* 0x000fe20000001808 */
[----:B------:R-:W-:-:S02]  /*114b0*/  ISETP.GE.AND P3, PT, R21, R52, PT ;  /* 0x000000341500720c */ /* 0x000fc40003f66270 */
[----:B------:R-:W-:Y:S01]  /*114c0*/  FSEL R130, R13, -INF , !P6 ;  /* 0xff8000000d827808 */ /* 0x000fe20007000000 */
[----:B------:R-:W-:Y:S01]  /*114d0*/  VIADD R13, R3, 0xc9 ;  /* 0x000000c9030d7836 */ /* 0x000fe20000000000 */
[----:B------:R-:W-:Y:S01]  /*114e0*/  FSEL R166, R16, -INF , !P4 ;  /* 0xff80000010a67808 */ /* 0x000fe20006000000 */
[C---:B-1----:R-:W-:Y:S01]  /*114f0*/  HMMA.16816.F32 R20, R24.reuse, R28, RZ ;  /* 0x0000001c1814723c */ /* 0x042fe200000018ff */
[----:B------:R-:W-:Y:S02]  /*11500*/  FSEL R97, R18, -INF , !P2 ;  /* 0xff80000012617808 */ /* 0x000fe40005000000 */
[----:B------:R-:W-:Y:S02]  /*11510*/  FSEL R114, R12, -INF , !P5 ;  /* 0xff8000000c727808 */ /* 0x000fe40006800000 */
[----:B------:R-:W-:Y:S01]  /*11520*/  FSEL R107, R14, -INF , !P1 ;  /* 0xff8000000e6b7808 */ /* 0x000fe20004800000 */
[----:B------:R-:W-:Y:S01]  /*11530*/  HMMA.16816.F32 R28, R24, R30, RZ ;  /* 0x0000001e181c723c */ /* 0x000fe200000018ff */
[----:B------:R-:W-:-:S02]  /*11540*/  FSEL R101, R15, -INF , !P3 ;  /* 0xff8000000f657808 */ /* 0x000fc40005800000 */
[C---:B------:R-:W-:Y:S02]  /*11550*/  ISETP.GE.AND P4, PT, R13.reuse, R54, PT ;  /* 0x000000360d00720c */ /* 0x040fe40003f86270 */
[----:B------:R-:W-:Y:S02]  /*11560*/  ISETP.GE.AND P2, PT, R13, R52, PT ;  /* 0x000000340d00720c */ /* 0x000fe40003f46270 */
[----:B------:R-:W1:Y:S01]  /*11570*/  LDSM.16.M88.4 R12, [R216] ;  /* 0x00000000d80c783b */ /* 0x000e620000000200 */
[----:B------:R-:W-:Y:S01]  /*11580*/  LOP3.LUT R93, R50, 0xd0, R65, 0xfe, !PT ;  /* 0x000000d0325d7812 */ /* 0x000fe200078efe41 */
[----:B------:R-:W-:-:S04]  /*11590*/  DEPBAR.LE SB0, 0x0 ;  /* 0x000080000000791a */ /* 0x000fc80000000000 */
[----:B------:R-:W-:Y:S01]  /*115a0*/  FSEL R170, R17, -INF , !P4 ;  /* 0xff80000011aa7808 */ /* 0x000fe20006000000 */
[----:B------:R-:W-:Y:S01]  /*115b0*/  VIADD R17, R3, 0xd1 ;  /* 0x000000d103117836 */ /* 0x000fe20000000000 */
[----:B------:R-:W-:Y:S01]  /*115c0*/  BAR.SYNC.DEFER_BLOCKING 0x0 ;  /* 0x0000000000007b1d */ /* 0x000fe20000010000 */
[C---:B------:R-:W-:Y:S02]  /*115d0*/  ISETP.GE.AND P5, PT, R93.reuse, R54, PT ;  /* 0x000000365d00720c */ /* 0x040fe40003fa6270 */
[----:B------:R-:W-:Y:S01]  /*115e0*/  ISETP.GE.AND P1, PT, R93, R52, PT ;  /* 0x000000345d00720c */ /* 0x000fe20003f26270 */
[C---:B--2---:R-:W-:Y:S01]  /*115f0*/  HMMA.16816.F32 R20, R4.reuse, R36, R20 ;  /* 0x000000240414723c */ /* 0x044fe20000001814 */
[----:B------:R-:W-:Y:S02]  /*11600*/  FSEL R174, R44, -INF , !P5 ;  /* 0xff8000002cae7808 */ /* 0x000fe40006800000 */
[----:B------:R-:W-:Y:S02]  /*11610*/  FSEL R46, R46, -INF , !P1 ;  /* 0xff8000002e2e7808 */ /* 0x000fe40004800000 */
[----:B------:R-:W-:Y:S01]  /*11620*/  FSEL R93, R19, -INF , !P2 ;  /* 0xff800000135d7808 */ /* 0x000fe20005000000 */
[----:B------:R-:W-:Y:S01]  /*11630*/  HMMA.16816.F32 R28, R4, R38, R28 ;  /* 0x00000026041c723c */ /* 0x000fe2000000181c */
[----:B------:R-:W-:-:S02]  /*11640*/  ISETP.GE.AND P5, PT, R17, R54, PT ;  /* 0x000000361100720c */ /* 0x000fc40003fa6270 */
[----:B------:R-:W-:Y:S02]  /*11650*/  ISETP.GE.AND P1, PT, R17, R52, PT ;  /* 0x000000341100720c */ /* 0x000fe40003f26270 */
[C-C-:B------:R-:W-:Y:S01]  /*11660*/  LOP3.LUT R89, R50.reuse, 0xd8, R65.reuse, 0xfe, !PT ;  /* 0x000000d832597812 */ /* 0x140fe200078efe41 */
[C---:B------:R-:W-:Y:S01]  /*11670*/  HMMA.16816.F32 R16, R24.reuse, R32, RZ ;  /* 0x000000201810723c */ /* 0x040fe200000018ff */
[C-C-:B------:R-:W-:Y:S01]  /*11680*/  LOP3.LUT R37, R50.reuse, 0xe8, R65.reuse, 0xfe, !PT ;  /* 0x000000e832257812 */ /* 0x140fe200078efe41 */
[----:B------:R-:W-:Y:S01]  /*11690*/  VIADD R39, R3, 0xe1 ;  /* 0x000000e103277836 */ /* 0x000fe20000000000 */
[----:B------:R-:W-:Y:S02]  /*116a0*/  ISETP.GE.AND P6, PT, R89, R54, PT ;  /* 0x000000365900720c */ /* 0x000fe40003fc6270 */
[----:B------:R-:W-:Y:S01]  /*116b0*/  LOP3.LUT R49, R50, 0xe0, R65, 0xfe, !PT ;  /* 0x000000e032317812 */ /* 0x000fe200078efe41 */
[----:B------:R-:W-:Y:S01]  /*116c0*/  HMMA.16816.F32 R24, R24, R34, RZ ;  /* 0x000000221818723c */ /* 0x000fe200000018ff */
[----:B------:R-:W-:-:S02]  /*116d0*/  FSEL R33, R45, -INF , !P5 ;  /* 0xff8000002d217808 */ /* 0x000fc40006800000 */
[----:B------:R-:W-:Y:S01]  /*116e0*/  FSEL R45, R47, -INF , !P1 ;  /* 0xff8000002f2d7808 */ /* 0x000fe20004800000 */
[----:B------:R-:W-:Y:S01]  /*116f0*/  VIADD R47, R3, 0xd9 ;  /* 0x000000d9032f7836 */ /* 0x000fe20000000000 */
[C---:B------:R-:W-:Y:S02]  /*11700*/  ISETP.GE.AND P5, PT, R37.reuse, R54, PT ;  /* 0x000000362500720c */ /* 0x040fe40003fa6270 */
[----:B------:R-:W-:Y:S01]  /*11710*/  ISETP.GE.AND P1, PT, R37, R52, PT ;  /* 0x000000342500720c */ /* 0x000fe20003f26270 */
[----:B------:R-:W-:Y:S01]  /*11720*/  VIADD R37, R3, 0x1 ;  /* 0x0000000103257836 */ /* 0x000fe20000000000 */
[----:B------:R-:W-:Y:S02]  /*11730*/  FSEL R32, R40, -INF , !P6 ;  /* 0xff80000028207808 */ /* 0x000fe40007000000 */
[----:B------:R-:W-:Y:S02]  /*11740*/  ISETP.GE.AND P6, PT, R47, R54, PT ;  /* 0x000000362f00720c */ /* 0x000fe40003fc6270 */
[----:B------:R-:W-:-:S02]  /*11750*/  ISETP.GE.AND P3, PT, R89, R52, PT ;  /* 0x000000345900720c */ /* 0x000fc40003f66270 */
[----:B------:R-:W-:Y:S02]  /*11760*/  ISETP.GE.AND P2, PT, R49, R52, PT ;  /* 0x000000343100720c */ /* 0x000fe40003f46270 */
[----:B------:R-:W-:Y:S01]  /*11770*/  FSEL R35, R41, -INF , !P6 ;  /* 0xff80000029237808 */ /* 0x000fe20007000000 */
[C---:B-1----:R-:W-:Y:S01]  /*11780*/  HMMA.16816.F32 R16, R4.reuse, R12, R16 ;  /* 0x0000000c0410723c */ /* 0x042fe20000001810 */
[----:B------:R-:W-:Y:S02]  /*11790*/  FSEL R44, R42, -INF , !P3 ;  /* 0xff8000002a2c7808 */ /* 0x000fe40005800000 */
[-C--:B------:R-:W-:Y:S02]  /*117a0*/  ISETP.GE.AND P6, PT, R37, R54.reuse, PT ;  /* 0x000000362500720c */ /* 0x080fe40003fc6270 */
[----:B------:R-:W-:Y:S01]  /*117b0*/  ISETP.GE.AND P4, PT, R49, R54, PT ;  /* 0x000000363100720c */ /* 0x000fe20003f86270 */
[----:B------:R-:W-:Y:S01]  /*117c0*/  HMMA.16816.F32 R24, R4, R14, R24 ;  /* 0x0000000e0418723c */ /* 0x000fe20000001818 */
[----:B------:R-:W-:-:S02]  /*117d0*/  ISETP.GE.AND P3, PT, R47, R52, PT ;  /* 0x000000342f00720c */ /* 0x000fc40003f66270 */
[----:B------:R-:W-:Y:S02]  /*117e0*/  LOP3.LUT R41, R50, 0xf0, R65, 0xfe, !PT ;  /* 0x000000f032297812 */ /* 0x000fe400078efe41 */
[----:B------:R-:W-:Y:S02]  /*117f0*/  FSEL R42, R22, -INF , !P2 ;  /* 0xff800000162a7808 */ /* 0x000fe40005000000 */
[----:B------:R-:W-:Y:S01]  /*11800*/  ISETP.GE.AND P2, PT, R39, R52, PT ;  /* 0x000000342700720c */ /* 0x000fe20003f46270 */
[----:B------:R-:W-:Y:S01]  /*11810*/  VIADD R15, R3, 0xf1 ;  /* 0x000000f1030f7836 */ /* 0x000fe20000000000 */
[----:B------:R-:W-:Y:S02]  /*11820*/  FSEL R95, R9, -INF , !P6 ;  /* 0xff800000095f7808 */ /* 0x000fe40007000000 */
[----:B------:R-:W-:Y:S02]  /*11830*/  FSEL R43, R43, -INF , !P3 ;  /* 0xff8000002b2b7808 */ /* 0x000fe40005800000 */
[----:B------:R-:W-:-:S02]  /*11840*/  FSEL R9, R20, -INF , !P4 ;  /* 0xff80000014097808 */ /* 0x000fc40006000000 */
[C---:B------:R-:W-:Y:S02]  /*11850*/  ISETP.GE.AND P3, PT, R41.reuse, R54, PT ;  /* 0x000000362900720c */ /* 0x040fe40003f66270 */
[----:B------:R-:W-:Y:S02]  /*11860*/  ISETP.GE.AND P4, PT, R41, R52, PT ;  /* 0x000000342900720c */ /* 0x000fe40003f86270 */
[----:B------:R-:W-:Y:S01]  /*11870*/  FSEL R41, R23, -INF , !P2 ;  /* 0xff80000017297808 */ /* 0x000fe20005000000 */
[C---:B------:R-:W-:Y:S01]  /*11880*/  VIADD R23, R3.reuse, 0xe9 ;  /* 0x000000e903177836 */ /* 0x040fe20000000000 */
[----:B------:R-:W-:Y:S02]  /*11890*/  FSEL R40, R30, -INF , !P1 ;  /* 0xff8000001e287808 */ /* 0x000fe40004800000 */
[----:B------:R-:W-:Y:S02]  /*118a0*/  ISETP.GE.AND P1, PT, R3, R54, PT ;  /* 0x000000360300720c */ /* 0x000fe40003f26270 */
[----:B------:R-:W-:-:S02]  /*118b0*/  FSEL R13, R28, -INF , !P5 ;  /* 0xff8000001c0d7808 */ /* 0x000fc40006800000 */
[-C--:B------:R-:W-:Y:S02]  /*118c0*/  ISETP.GE.AND P5, PT, R23, R54.reuse, PT ;  /* 0x000000361700720c */ /* 0x080fe40003fa6270 */
[----:B------:R-:W-:Y:S02]  /*118d0*/  FSEL R7, R8, -INF , !P1 ;  /* 0xff80000008077808 */ /* 0x000fe40004800000 */
[----:B------:R-:W-:Y:S02]  /*118e0*/  ISETP.GE.AND P6, PT, R39, R54, PT ;  /* 0x000000362700720c */ /* 0x000fe40003fc6270 */
[----:B------:R-:W-:Y:S02]  /*118f0*/  ISETP.GE.AND P1, PT, R23, R52, PT ;  /* 0x000000341700720c */ /* 0x000fe40003f26270 */
[----:B------:R-:W-:Y:S02]  /*11900*/  FSEL R157, R29, -INF , !P5 ;  /* 0xff8000001d9d7808 */ /* 0x000fe40006800000 */
[----:B------:R-:W-:-:S02]  /*11910*/  FSEL R21, R21, -INF , !P6 ;  /* 0xff80000015157808 */ /* 0x000fc40007000000 */
[CC--:B------:R-:W-:Y:S01]  /*11920*/  ISETP.GE.AND P5, PT, R3.reuse, R52.reuse, PT ;  /* 0x000000340300720c */ /* 0x0c0fe20003fa6270 */
[----:B------:R-:W-:Y:S01]  /*11930*/  VIADD R3, R3, 0xf9 ;  /* 0x000000f903037836 */ /* 0x000fe20000000000 */
[----:B------:R-:W-:Y:S02]  /*11940*/  FSEL R39, R31, -INF , !P1 ;  /* 0xff8000001f277808 */ /* 0x000fe40004800000 */
[----:B------:R-:W-:Y:S02]  /*11950*/  ISETP.GE.AND P6, PT, R37, R52, PT ;  /* 0x000000342500720c */ /* 0x000fe40003fc6270 */
[----:B------:R-:W-:Y:S02]  /*11960*/  ISETP.GE.AND P1, PT, R15, R54, PT ;  /* 0x000000360f00720c */ /* 0x000fe40003f26270 */
        /* <DEDUP_REMOVED lines=8> */
[-C--:B------:R-:W-:Y:S02]  /*119f0*/  ISETP.GE.AND P3, PT, R15, R52.reuse, PT ;  /* 0x000000340f00720c */ /* 0x080fe40003f66270 */
[----:B------:R-:W-:Y:S02]  /*11a00*/  ISETP.GE.AND P1, PT, R3, R52, PT ;  /* 0x000000340300720c */ /* 0x000fe40003f26270 */
[----:B------:R-:W-:Y:S02]  /*11a10*/  FSEL R38, R18, -INF , !P4 ;  /* 0xff80000012267808 */ /* 0x000fe40006000000 */
        /* <DEDUP_REMOVED lines=68> */
.L_x_1879:
[----:B------:R-:W-:Y:S02]  /*11e60*/  ULDC UR6, c[0x0][0x248] ;  /* 0x0000920000067ab9 */ /* 0x000fe40000000800 */
[----:B------:R-:W-:-:S06]  /*11e70*/  USHF.L.U32 UR4, UR6, 0x8, URZ ;  /* 0x0000000806047899 */ /* 0x000fcc000800063f */
[----:B------:R-:W-:-:S04]  /*11e80*/  IADD3 R16, RZ, -UR4, RZ ;  /* 0x80000004ff107c10 */ /* 0x000fc8000fffe0ff */
[----:B------:R-:W-:-:S07]  /*11e90*/  SHF.R.S32.HI R4, RZ, 0x1f, R16 ;  /* 0x0000001fff047819 */ /* 0x000fce0000011410 */
.L_x_1880:
        /* <DEDUP_REMOVED lines=33> */
.L_x_1878:
[----:B------:R-:W-:Y:S01]  /*120b0*/  FMNMX.FTZ R4, R2, R7, !PT ;  /* 0x0000000702047209 */ /* 0x000fe20007810000 */
[----:B------:R-:W-:Y:S01]  /*120c0*/  ULDC UR4, c[0x0][0x2ec] ;  /* 0x0000bb0000047ab9 */ /* 0x000fe20000000800 */
[----:B-1----:R-:W-:Y:S02]  /*120d0*/  LDSM.16.MT88.4 R16, [R232+0x5000] ;  /* 0x00500000e810783b */ /* 0x002fe40000004200 */
[----:B------:R-:W-:Y:S02]  /*120e0*/  FMNMX.FTZ R4, R95, R4, !PT ;  /* 0x000000045f047209 */ /* 0x000fe40007810000 */
[----:B------:R-:W-:Y:S02]  /*120f0*/  LDSM.16.MT88.4 R24, [R231+0x5400] ;  /* 0x00540000e718783b */ /* 0x000fe40000004200 */
[----:B------:R-:W-:Y:S02]  /*12100*/  FMNMX.FTZ R4, R59, R4, !PT ;  /* 0x000000043b047209 */ /* 0x000fe40007810000 */
[----:B------:R-:W-:Y:S02]  /*12110*/  LDSM.16.MT88.4 R28, [R232+0x5800] ;  /* 0x00580000e81c783b */ /* 0x000fe40000004200 */
        /* <DEDUP_REMOVED lines=64> */
[----:B-1----:R-:W-:Y:S02]  /*12520*/  FMNMX.FTZ R89, R4, R89, !PT ;  /* 0x0000005904597209 */ /* 0x002fe40007810000 */
[----:B------:R-:W-:Y:S02]  /*12530*/  FMNMX.FTZ R4, R0, R5, !PT ;  /* 0x0000000500047209 */ /* 0x000fe40007810000 */
        /* <DEDUP_REMOVED lines=99> */
[----:B------:R-:W-:Y:S01]  /*12b70*/  FFMA.FTZ R57, R174, UR4, -R88 ;  /* 0x00000004ae397c23 */ /* 0x000fe20008010858 */
        /* <DEDUP_REMOVED lines=73> */
[----:B------:R-:W-:-:S05]  /*13010*/  FSEL R50, R50, RZ, P0 ;  /* 0x000000ff32327208 */ /* 0x000fca0000000000 */
[--C-:B------:R-:W-:Y:S01]  /*13020*/  FFMA.FTZ R154, R5, UR4, -R50.reuse ;  /* 0x00000004059a7c23 */ /* 0x100fe20008010832 */
[----:B------:R-:W-:Y:S01]  /*13030*/  FSEL R5, R89, RZ, P1 ;  /* 0x000000ff59057208 */ /* 0x000fe20000800000 */
[--C-:B------:R-:W-:Y:S01]  /*13040*/  FFMA.FTZ R130, R11, UR4, -R50.reuse ;  /* 0x000000040b827c23 */ /* 0x100fe20008010832 */
[--C-:B------:R-:W-:Y:S01]  /*13050*/  FFMA.FTZ R113, R249, UR4, -R50.reuse ;  /* 0x00000004f9717c23 */ /* 0x100fe20008010832 */
[----:B------:R-:W1:Y:S01]  /*13060*/  LDSM.16.MT88.4 R8, [R231+0x5000] ;  /* 0x00500000e708783b */ /* 0x000e620000004200 */
[--C-:B------:R-:W-:Y:S01]  /*13070*/  FFMA.FTZ R126, R126, UR4, -R50.reuse ;  /* 0x000000047e7e7c23 */ /* 0x100fe20008010832 */
[----:B------:R-:W-:Y:S01]  /*13080*/  FADD.FTZ R2, R2, -R5 ;  /* 0x8000000502027221 */ /* 0x000fe20000010000 */
[----:B------:R-:W-:Y:S01]  /*13090*/  FSEL R5, R87, RZ, P0 ;  /* 0x000000ff57057208 */ /* 0x000fe20000000000 */
[--C-:B------:R-:W-:Y:S01]  /*130a0*/  FFMA.FTZ R124, R124, UR4, -R50.reuse ;  /* 0x000000047c7c7c23 */ /* 0x100fe20008010832 */
[----:B------:R-:W-:Y:S01]  /*130b0*/  MUFU.EX2 R154, R154 ;  /* 0x0000009a009a7308 */ /* 0x000fe20000000800 */
[----:B------:R-:W-:Y:S01]  /*130c0*/  FMUL.FTZ R156, R2, UR4 ;  /* 0x00000004029c7c20 */ /* 0x000fe20008410000 */
[--C-:B------:R-:W-:Y:S01]  /*130d0*/  FFMA.FTZ R199, R199, UR4, -R50.reuse ;  /* 0x00000004c7c77c23 */ /* 0x100fe20008010832 */
[----:B------:R-:W-:Y:S01]  /*130e0*/  FADD.FTZ R5, R0, -R5 ;  /* 0x8000000500057221 */ /* 0x000fe20000010000 */
[--C-:B------:R-:W-:Y:S01]  /*130f0*/  FFMA.FTZ R118, R122, UR4, -R50.reuse ;  /* 0x000000047a767c23 */ /* 0x100fe20008010832 */
[--C-:B------:R-:W-:Y:S01]  /*13100*/  FFMA.FTZ R153, R153, UR4, -R50.reuse ;  /* 0x0000000499997c23 */ /* 0x100fe20008010832 */
[--C-:B------:R-:W-:Y:S01]  /*13110*/  FFMA.FTZ R114, R110, UR4, -R50.reuse ;  /* 0x000000046e727c23 */ /* 0x100fe20008010832 */
[----:B------:R-:W-:Y:S01]  /*13120*/  FMUL.FTZ R249, R5, UR4 ;  /* 0x0000000405f97c20 */ /* 0x000fe20008410000 */
[----:B------:R-:W2:Y:S01]  /*13130*/  MUFU.EX2 R130, R130 ;  /* 0x0000008200827308 */ /* 0x000ea20000000800 */
[----:B------:R-:W3:Y:S01]  /*13140*/  LDSM.16.MT88.4 R4, [R232+0x5400] ;  /* 0x00540000e804783b */ /* 0x000ee20000004200 */
        /* <DEDUP_REMOVED lines=39> */
[-C--:B--2---:R-:W-:Y:S01]  /*133c0*/  FMUL.FTZ R136, R136, R156.reuse ;  /* 0x0000009c88887220 */ /* 0x084fe20000410000 */
[-C--:B------:R-:W-:Y:S01]  /*133d0*/  FMUL.FTZ R137, R137, R156.reuse ;  /* 0x0000009c89897220 */ /* 0x080fe20000410000 */
[-C--:B------:R-:W-:Y:S01]  /*133e0*/  FMUL.FTZ R132, R132, R156.reuse ;  /* 0x0000009c84847220 */ /* 0x080fe20000410000 */
[-C--:B------:R-:W-:Y:S01]  /*133f0*/  FMUL.FTZ R133, R133, R156.reuse ;  /* 0x0000009c85857220 */ /* 0x080fe20000410000 */
[-C--:B------:R-:W-:Y:S01]  /*13400*/  FMUL.FTZ R20, R144, R156.reuse ;  /* 0x0000009c90147220 */ /* 0x080fe20000410000 */
[-C--:B------:R-:W-:Y:S01]  /*13410*/  FMUL.FTZ R21, R145, R156.reuse ;  /* 0x0000009c91157220 */ /* 0x080fe20000410000 */
[-C--:B------:R-:W-:Y:S01]  /*13420*/  FMUL.FTZ R140, R140, R156.reuse ;  /* 0x0000009c8c8c7220 */ /* 0x080fe20000410000 */
[----:B------:R-:W2:Y:S01]  /*13430*/  MUFU.EX2 R118, R118 ;  /* 0x0000007600767308 */ /* 0x000ea20000000800 */
[-C--:B-----5:R-:W-:Y:S01]  /*13440*/  FMUL.FTZ R138, R138, R249.reuse ;  /* 0x000000f98a8a7220 */ /* 0x0a0fe20000410000 */
[-C--:B------:R-:W-:Y:S01]  /*13450*/  FMUL.FTZ R139, R139, R249.reuse ;  /* 0x000000f98b8b7220 */ /* 0x080fe20000410000 */
[-C--:B------:R-:W-:Y:S01]  /*13460*/  FMUL.FTZ R134, R134, R249.reuse ;  /* 0x000000f986867220 */ /* 0x080fe20000410000 */
[-C--:B------:R-:W-:Y:S01]  /*13470*/  FMUL.FTZ R135, R135, R249.reuse ;  /* 0x000000f987877220 */ /* 0x080fe20000410000 */
[-C--:B------:R-:W-:Y:S01]  /*13480*/  FMUL.FTZ R22, R146, R249.reuse ;  /* 0x000000f992167220 */ /* 0x080fe20000410000 */
[-C--:B------:R-:W-:Y:S01]  /*13490*/  FMUL.FTZ R23, R147, R249.reuse ;  /* 0x000000f993177220 */ /* 0x080fe20000410000 */
[-C--:B------:R-:W-:Y:S01]  /*134a0*/  FMUL.FTZ R141, R141, R156.reuse ;  /* 0x0000009c8d8d7220 */ /* 0x080fe20000410000 */
[----:B------:R-:W-:Y:S01]  /*134b0*/  MUFU.EX2 R153, R153 ;  /* 0x0000009900997308 */ /* 0x000fe20000000800 */
[C---:B-1----:R-:W-:Y:S01]  /*134c0*/  HMMA.16816.F32 R136, R12.reuse, R8, R136 ;  /* 0x000000080c88723c */ /* 0x042fe20000001888 */
[-C--:B------:R-:W-:Y:S01]  /*134d0*/  FMUL.FTZ R142, R142, R249.reuse ;  /* 0x000000f98e8e7220 */ /* 0x080fe20000410000 */
[----:B------:R-:W-:Y:S01]  /*134e0*/  FMUL.FTZ R143, R143, R249 ;  /* 0x000000f98f8f7220 */ /* 0x000fe20000410000 */
[--C-:B------:R-:W-:Y:S01]  /*134f0*/  FFMA.FTZ R145, R195, UR4, -R50.reuse ;  /* 0x00000004c3917c23 */ /* 0x100fe20008010832 */
[--C-:B------:R-:W-:Y:S01]  /*13500*/  FFMA.FTZ R147, R191, UR4, -R50.reuse ;  /* 0x00000004bf937c23 */ /* 0x100fe20008010832 */
[--C-:B------:R-:W-:Y:S01]  /*13510*/  FFMA.FTZ R144, R189, UR4, -R50.reuse ;  /* 0x00000004bd907c23 */ /* 0x100fe20008010832 */
[C---:B------:R-:W-:Y:S01]  /*13520*/  HMMA.16816.F32 R132, R12.reuse, R10, R132 ;  /* 0x0000000a0c84723c */ /* 0x040fe20000001884 */
[----:B------:R-:W1:Y:S01]  /*13530*/  MUFU.EX2 R114, R114 ;  /* 0x0000007200727308 */ /* 0x000e620000000800 */
[----:B------:R-:W4:Y:S01]  /*13540*/  LDSM.16.MT88.4 R8, [R231+0x5800] ;  /* 0x00580000e708783b */ /* 0x000f220000004200 */
[----:B--2---:R-:W-:Y:S01]  /*13550*/  F2FP.F16.F32.PACK_AB R33, R118, R199 ;  /* 0x000000c77621723e */ /* 0x004fe200000000ff */
[----:B------:R-:W-:Y:S01]  /*13560*/  FFMA.FTZ R146, R185, UR4, -R50 ;  /* 0x00000004b9927c23 */ /* 0x000fe20008010832 */
[----:B------:R-:W-:Y:S01]  /*13570*/  FFMA.FTZ R169, R251, R156, R152 ;  /* 0x0000009cfba97223 */ /* 0x000fe20000010098 */
[C---:B------:R-:W-:Y:S01]  /*13580*/  HMMA.16816.F32 R20, R12.reuse, R16, R20 ;  /* 0x000000100c14723c */ /* 0x040fe20000001814 */
[----:B------:R-:W-:Y:S01]  /*13590*/  FFMA.FTZ R249, R250, R249, R154 ;  /* 0x000000f9faf97223 */ /* 0x000fe2000001009a */
[--C-:B------:R-:W-:Y:S01]  /*135a0*/  FFMA.FTZ R39, R39, UR4, -R50.reuse ;  /* 0x0000000427277c23 */ /* 0x100fe20008010832 */
[----:B------:R-:W-:Y:S01]  /*135b0*/  MUFU.EX2 R127, R127 ;  /* 0x0000007f007f7308 */ /* 0x000fe20000000800 */
[----:B------:R-:W-:Y:S01]  /*135c0*/  FADD.FTZ R169, R150, R169 ;  /* 0x000000a996a97221 */ /* 0x000fe20000010000 */
[----:B------:R-:W-:Y:S01]  /*135d0*/  FADD.FTZ R249, R130, R249 ;  /* 0x000000f982f97221 */ /* 0x000fe20000010000 */
[----:B------:R-:W-:Y:S01]  /*135e0*/  HMMA.16816.F32 R16, R12, R18, R140 ;  /* 0x000000120c10723c */ /* 0x000fe2000000188c */
[--C-:B------:R-:W-:Y:S01]  /*135f0*/  FFMA.FTZ R150, R165, UR4, -R50.reuse ;  /* 0x00000004a5967c23 */ /* 0x100fe20008010832 */
[----:B------:R-:W-:Y:S01]  /*13600*/  FADD.FTZ R169, R148, R169 ;  /* 0x000000a994a97221 */ /* 0x000fe20000010000 */
[----:B------:R-:W-:Y:S01]  /*13610*/  FADD.FTZ R249, R126, R249 ;  /* 0x000000f97ef97221 */ /* 0x000fe20000010000 */
[--C-:B------:R-:W-:Y:S01]  /*13620*/  FFMA.FTZ R3, R3, UR4, -R50.reuse ;  /* 0x0000000403037c23 */ /* 0x100fe20008010832 */
        /* <DEDUP_REMOVED lines=15> */
[----:B------:R-:W5:Y:S01]  /*13720*/  LDSM.16.MT88.4 R24, [R231+0x5c00] ;  /* 0x005c0000e718783b */ /* 0x000f620000004200 */
[----:B--2---:R-:W-:Y:S01]  /*13730*/  F2FP.F16.F32.PACK_AB R13, R106, R127 ;  /* 0x0000007f6a0d723e */ /* 0x004fe200000000ff */
[----:B------:R-:W-:Y:S01]  /*13740*/  FADD.FTZ R199, R199, R124 ;  /* 0x0000007cc7c77221 */ /* 0x000fe20000010000 */
[----:B------:R-:W-:Y:S01]  /*13750*/  FADD.FTZ R120, R120, R201 ;  /* 0x000000c978787221 */ /* 0x000fe20000010000 */
[----:B---3--:R-:W-:Y:S03]  /*13760*/  HMMA.16816.F32 R20, R32, R4, R20 ;  /* 0x000000042014723c */ /* 0x008fe60000001814 */
[----:B------:R-:W-:Y:S01]  /*13770*/  MUFU.EX2 R98, R98 ;  /* 0x0000006200627308 */ /* 0x000fe20000000800 */
[----:B------:R-:W-:-:S02]  /*13780*/  FADD.FTZ R155, R155, R120 ;  /* 0x000000789b9b7221 */ /* 0x000fc40000010000 */
[----:B------:R-:W-:Y:S01]  /*13790*/  HMMA.16816.F32 R16, R32, R6, R16 ;  /* 0x000000062010723c */ /* 0x000fe20000001810 */
[----:B------:R-:W2:Y:S01]  /*137a0*/  LDSM.16.MT88.4 R4, [R232+0x5c00] ;  /* 0x005c0000e804783b */ /* 0x000ea20000004200 */
[----:B------:R-:W-:-:S03]  /*137b0*/  FADD.FTZ R116, R116, R155 ;  /* 0x0000009b74747221 */ /* 0x000fc60000010000 */
[----:B------:R-:W3:Y:S01]  /*137c0*/  MUFU.EX2 R113, R113 ;  /* 0x0000007100717308 */ /* 0x000ee20000000800 */
[----:B-1----:R-:W-:Y:S01]  /*137d0*/  F2FP.F16.F32.PACK_AB R15, R102, R121 ;  /* 0x00000079660f723e */ /* 0x002fe200000000ff */
[----:B------:R-:W-:Y:S01]  /*137e0*/  FADD.FTZ R151, R151, R116 ;  /* 0x0000007497977221 */ /* 0x000fe20000010000 */
[----:B------:R-:W-:Y:S02]  /*137f0*/  F2FP.F16.F32.PACK_AB R32, R100, R117 ;  /* 0x000000756420723e */ /* 0x000fe400000000ff */
[----:B------:R-:W-:Y:S01]  /*13800*/  F2FP.F16.F32.PACK_AB R34, R96, R111 ;  /* 0x0000006f6022723e */ /* 0x000fe200000000ff */
[----:B------:R-:W-:Y:S02]  /*13810*/  FADD.FTZ R108, R108, R151 ;  /* 0x000000976c6c7221 */ /* 0x000fe40000010000 */
[----:B------:R-:W-:Y:S01]  /*13820*/  MUFU.EX2 R105, R105 ;  /* 0x0000006900697308 */ /* 0x000fe20000000800 */
[----:B----4-:R-:W-:Y:S01]  /*13830*/  HMMA.16816.F32 R136, R12, R8, R136 ;  /* 0x000000080c88723c */ /* 0x010fe20000001888 */
[----:B------:R-:W-:-:S04]  /*13840*/  FADD.FTZ R123, R123, R108 ;  /* 0x0000006c7b7b7221 */ /* 0x000fc80000010000 */
[----:B------:R-:W-:Y:S01]  /*13850*/  FADD.FTZ R104, R104, R123 ;  /* 0x0000007b68687221 */ /* 0x000fe20000010000 */
[C---:B------:R-:W-:Y:S01]  /*13860*/  HMMA.16816.F32 R132, R12.reuse, R10, R132 ;  /* 0x0000000a0c84723c */ /* 0x040fe20000001884 */
[----:B------:R-:W1:Y:S01]  /*13870*/  MUFU.EX2 R0, R0 ;  /* 0x0000000000007308 */ /* 0x000e620000000800 */
[----:B------:R-:W4:Y:S01]  /*13880*/  LDSM.16.MT88.4 R8, [R231+0x6000] ;  /* 0x00600000e708783b */ /* 0x000f220000004200 */
[----:B---3--:R-:W-:Y:S01]  /*13890*/  F2FP.F16.F32.PACK_AB R33, R113, R98 ;  /* 0x000000627121723e */ /* 0x008fe200000000ff */
[----:B------:R-:W-:Y:S02]  /*138a0*/  FADD.FTZ R117, R117, R104 ;  /* 0x0000006875757221 */ /* 0x000fe40000010000 */
[C---:B------:R-:W-:Y:S02]  /*138b0*/  HMMA.16816.F32 R20, R12.reuse, R28, R20 ;  /* 0x0000001c0c14723c */ /* 0x040fe40000001814 */
[----:B------:R-:W-:Y:S01]  /*138c0*/  FADD.FTZ R100, R100, R117 ;  /* 0x0000007564647221 */ /* 0x000fe20000010000 */
[----:B------:R-:W-:Y:S03]  /*138d0*/  MUFU.EX2 R2, R2 ;  /* 0x0000000200027308 */ /* 0x000fe60000000800 */
[----:B------:R-:W-:Y:S01]  /*138e0*/  HMMA.16816.F32 R28, R12, R30, R16 ;  /* 0x0000001e0c1c723c */ /* 0x000fe20000001810 */
[----:B------:R-:W3:Y:S01]  /*138f0*/  LDSM.16.MT88.4 R16, [R232+0x6000] ;  /* 0x00600000e810783b */ /* 0x000ee20000004200 */
        /* <DEDUP_REMOVED lines=12> */
[----:B------:R-:W1:Y:S01]  /*139c0*/  MUFU.EX2 R129, R129 ;  /* 0x0000008100817308 */ /* 0x000e620000000800 */
[----:B------:R-:W5:Y:S01]  /*139d0*/  LDSM.16.MT88.4 R24, [R231+0x6400] ;  /* 0x00640000e718783b */ /* 0x000f620000004200 */
[----:B--2---:R-:W-:Y:S01]  /*139e0*/  F2FP.F16.F32.PACK_AB R13, R119, R2 ;  /* 0x00000002770d723e */ /* 0x004fe200000000ff */
[----:B------:R-:W-:Y:S02]  /*139f0*/  FADD.FTZ R92, R92, R99 ;  /* 0x000000635c5c7221 */ /* 0x000fe40000010000 */
[C---:B------:R-:W-:Y:S03]  /*13a00*/  HMMA.16816.F32 R20, R32.reuse, R4, R20 ;  /* 0x000000042014723c */ /* 0x040fe60000001814 */
[----:B------:R-:W-:Y:S03]  /*13a10*/  MUFU.EX2 R112, R112 ;  /* 0x0000007000707308 */ /* 0x000fe60000000800 */
[----:B------:R-:W-:Y:S01]  /*13a20*/  HMMA.16816.F32 R28, R32, R6, R28 ;  /* 0x00000006201c723c */ /* 0x000fe2000000181c */
[----:B------:R-:W2:Y:S04]  /*13a30*/  LDSM.16.MT88.4 R4, [R232+0x6400] ;  /* 0x00640000e804783b */ /* 0x000ea80000004200 */
[----:B------:R-:W3:Y:S01]  /*13a40*/  MUFU.EX2 R141, R141 ;  /* 0x0000008d008d7308 */ /* 0x000ee20000000800 */
[----:B-1----:R-:W-:-:S02]  /*13a50*/  F2FP.F16.F32.PACK_AB R15, R129, R110 ;  /* 0x0000006e810f723e */ /* 0x002fc400000000ff */
        /* <DEDUP_REMOVED lines=12> */
[C---:B------:R-:W-:Y:S03]  /*13b20*/  HMMA.16816.F32 R20, R12.reuse, R16, R20 ;  /* 0x000000100c14723c */ /* 0x040fe60000001814 */
[----:B------:R-:W-:Y:S03]  /*13b30*/  MUFU.EX2 R140, R140 ;  /* 0x0000008c008c7308 */ /* 0x000fe60000000800 */
[----:B------:R-:W-:Y:S01]  /*13b40*/  HMMA.16816.F32 R28, R12, R18, R28 ;  /* 0x000000120c1c723c */ /* 0x000fe2000000181c */
[----:B------:R-:W3:Y:S04]  /*13b50*/  LDSM.16.MT88.4 R16, [R232+0x6800] ;  /* 0x00680000e810783b */ /* 0x000ee80000004200 */
[----:B------:R-:W2:Y:S01]  /*13b60*/  MUFU.EX2 R145, R145 ;  /* 0x0000009100917308 */ /* 0x000ea20000000800 */
        /* <DEDUP_REMOVED lines=56> */
[----:B------:R-:W-:-:S04]  /*13ef0*/  FADD.FTZ R73, R73, R74 ;  /* 0x0000004a49497221 */ /* 0x000fc80000010000 */
[----:B------:R-:W-:Y:S01]  /*13f00*/  MUFU.EX2 R162, R162 ;  /* 0x000000a200a27308 */ /* 0x000fe20000000800 */
[----:B----4-:R-:W-:Y:S01]  /*13f10*/  HMMA.16816.F32 R136, R12, R8, R136 ;  /* 0x000000080c88723c */ /* 0x010fe20000001888 */
[----:B------:R-:W-:-:S05]  /*13f20*/  FADD.FTZ R72, R72, R73 ;  /* 0x0000004948487221 */ /* 0x000fca0000010000 */
[C---:B------:R-:W-:Y:S01]  /*13f30*/  HMMA.16816.F32 R132, R12.reuse, R10, R132 ;  /* 0x0000000a0c84723c */ /* 0x040fe20000001884 */
[----:B------:R-:W1:Y:S01]  /*13f40*/  MUFU.EX2 R171, R171 ;  /* 0x000000ab00ab7308 */ /* 0x000e620000000800 */
[----:B------:R-:W4:Y:S01]  /*13f50*/  LDSM.16.MT88.4 R8, [R231+0x7800] ;  /* 0x00780000e708783b */ /* 0x000f220000004200 */
[C---:B---3--:R-:W-:Y:S01]  /*13f60*/  F2FP.F16.F32.PACK_AB R34, R70.reuse, R71 ;  /* 0x000000474622723e */ /* 0x048fe200000000ff */
[----:B------:R-:W-:Y:S02]  /*13f70*/  FADD.FTZ R71, R71, R72 ;  /* 0x0000004847477221 */ /* 0x000fe40000010000 */
[C---:B------:R-:W-:Y:S02]  /*13f80*/  HMMA.16816.F32 R20, R12.reuse, R16, R20 ;  /* 0x000000100c14723c */ /* 0x040fe40000001814 */
[----:B------:R-:W-:Y:S01]  /*13f90*/  FADD.FTZ R70, R70, R71 ;  /* 0x0000004746467221 */ /* 0x000fe20000010000 */
[----:B------:R-:W-:Y:S03]  /*13fa0*/  MUFU.EX2 R164, R164 ;  /* 0x000000a400a47308 */ /* 0x000fe60000000800 */
[----:B------:R-:W-:Y:S01]  /*13fb0*/  HMMA.16816.F32 R28, R12, R18, R28 ;  /* 0x000000120c1c723c */ /* 0x000fe2000000181c */
[----:B------:R-:W3:Y:S04]  /*13fc0*/  LDSM.16.MT88.4 R16, [R232+0x7800] ;  /* 0x00780000e810783b */ /* 0x000ee80000004200 */
[----:B------:R-:W5:Y:S01]  /*13fd0*/  MUFU.EX2 R167, R167 ;  /* 0x000000a700a77308 */ /* 0x000f620000000800 */
[----:B-1----:R-:W-:Y:S01]  /*13fe0*/  F2FP.F16.F32.PACK_AB R33, R171, R162 ;  /* 0x000000a2ab21723e */ /* 0x002fe200000000ff */
[----:B------:R-:W-:Y:S01]  /*13ff0*/  FADD.FTZ R12, R118, R199 ;  /* 0x000000c7760c7221 */ /* 0x000fe20000010000 */
[----:B------:R-:W-:-:S03]  /*14000*/  FFMA.FTZ R118, R157, UR4, -R88 ;  /* 0x000000049d767c23 */ /* 0x000fc60008010858 */
[----:B------:R-:W-:Y:S02]  /*14010*/  FADD.FTZ R153, R153, R12 ;  /* 0x0000000c99997221 */ /* 0x000fe40000010000 */
[----:B------:R-:W-:Y:S02]  /*14020*/  MUFU.EX2 R69, R69 ;  /* 0x0000004500457308 */ /* 0x000fe40000000800 */
[----:B------:R-:W-:-:S04]  /*14030*/  FADD.FTZ R12, R114, R153 ;  /* 0x00000099720c7221 */ /* 0x000fc80000010000 */
[----:B------:R-:W-:Y:S02]  /*14040*/  FADD.FTZ R127, R127, R12 ;  /* 0x0000000c7f7f7221 */ /* 0x000fe40000010000 */
[----:B------:R-:W1:Y:S01]  /*14050*/  MUFU.EX2 R68, R68 ;  /* 0x0000004400447308 */ /* 0x000e620000000800 */
[----:B-----5:R-:W-:Y:S01]  /*14060*/  F2FP.F16.F32.PACK_AB R35, R167, R164 ;  /* 0x000000a4a723723e */ /* 0x020fe200000000ff */
[----:B------:R-:W-:Y:S01]  /*14070*/  FADD.FTZ R106, R106, R127 ;  /* 0x0000007f6a6a7221 */ /* 0x000fe20000010000 */
[----:B------:R-:W5:Y:S03]  /*14080*/  LDSM.16.MT88.4 R12, [R232+0x7c00] ;  /* 0x007c0000e80c783b */ /* 0x000f660000004200 */
[----:B------:R-:W-:Y:S02]  /*14090*/  FADD.FTZ R121, R121, R106 ;  /* 0x0000006a79797221 */ /* 0x000fe40000010000 */
[----:B------:R-:W-:Y:S01]  /*140a0*/  MUFU.EX2 R67, R67 ;  /* 0x0000004300437308 */ /* 0x000fe20000000800 */
[----:B------:R-:W-:Y:S01]  /*140b0*/  HMMA.16816.F32 R136, R32, R24, R136 ;  /* 0x000000182088723c */ /* 0x000fe20000001888 */
[----:B------:R-:W-:-:S05]  /*140c0*/  FADD.FTZ R121, R102, R121 ;  /* 0x0000007966797221 */ /* 0x000fca0000010000 */
[----:B--2---:R-:W-:Y:S01]  /*140d0*/  HMMA.16816.F32 R20, R32, R4, R20 ;  /* 0x000000042014723c */ /* 0x004fe20000001814 */
[----:B------:R-:W2:Y:S01]  /*140e0*/  MUFU.EX2 R66, R66 ;  /* 0x0000004200427308 */ /* 0x000ea20000000800 */
[----:B------:R-:W-:Y:S01]  /*140f0*/  FFMA.FTZ R25, R131, UR4, -R50 ;  /* 0x0000000483197c23 */ /* 0x000fe20008010832 */
[----:B------:R-:W-:-:S03]  /*14100*/  FFMA.FTZ R24, R109, UR4, -R88 ;  /* 0x000000046d187c23 */ /* 0x000fc60008010858 */
[C---:B------:R-:W-:Y:S01]  /*14110*/  HMMA.16816.F32 R28, R32.reuse, R6, R28 ;  /* 0x00000006201c723c */ /* 0x040fe2000000181c */
[C---:B-1----:R-:W-:Y:S01]  /*14120*/  F2FP.F16.F32.PACK_AB R4, R68.reuse, R69 ;  /* 0x000000454404723e */ /* 0x042fe200000000ff */
[----:B------:R-:W-:Y:S01]  /*14130*/  FADD.FTZ R69, R69, R70 ;  /* 0x0000004645457221 */ /* 0x000fe20000010000 */
[----:B------:R-:W-:Y:S03]  /*14140*/  MUFU.EX2 R150, R150 ;  /* 0x0000009600967308 */ /* 0x000fe60000000800 */
[----:B------:R-:W-:Y:S01]  /*14150*/  HMMA.16816.F32 R132, R32, R26, R132 ;  /* 0x0000001a2084723c */ /* 0x000fe20000001884 */
[----:B------:R-:W-:-:S04]  /*14160*/  FADD.FTZ R68, R68, R69 ;  /* 0x0000004544447221 */ /* 0x000fc80000010000 */
[----:B------:R-:W1:Y:S01]  /*14170*/  MUFU.EX2 R163, R163 ;  /* 0x000000a300a37308 */ /* 0x000e620000000800 */
[----:B--2---:R-:W-:Y:S01]  /*14180*/  F2FP.F16.F32.PACK_AB R6, R66, R67 ;  /* 0x000000434206723e */ /* 0x004fe200000000ff */
[--C-:B------:R-:W-:Y:S01]  /*14190*/  FFMA.FTZ R26, R125, UR4, -R50.reuse ;  /* 0x000000047d1a7c23 */ /* 0x100fe20008010832 */
[--C-:B------:R-:W-:Y:S01]  /*141a0*/  FFMA.FTZ R27, R115, UR4, -R50.reuse ;  /* 0x00000004731b7c23 */ /* 0x100fe20008010832 */
[--C-:B------:R-:W-:Y:S01]  /*141b0*/  FFMA.FTZ R32, R107, UR4, -R50.reuse ;  /* 0x000000046b207c23 */ /* 0x100fe20008010832 */
[----:B------:R-:W-:Y:S01]  /*141c0*/  FFMA.FTZ R33, R101, UR4, -R50 ;  /* 0x0000000465217c23 */ /* 0x000fe20008010832 */
[----:B------:R-:W-:Y:S01]  /*141d0*/  FFMA.FTZ R35, R49, UR4, -R88 ;  /* 0x0000000431237c23 */ /* 0x000fe20008010858 */
[--C-:B------:R-:W-:Y:S01]  /*141e0*/  FFMA.FTZ R34, R44, UR4, -R50.reuse ;  /* 0x000000042c227c23 */ /* 0x100fe20008010832 */
[----:B------:R-:W-:Y:S01]  /*141f0*/  MUFU.EX2 R124, R161 ;  /* 0x000000a1007c7308 */ /* 0x000fe20000000800 */
[----:B------:R-:W-:Y:S01]  /*14200*/  FFMA.FTZ R49, R43, UR4, -R50 ;  /* 0x000000042b317c23 */ /* 0x000fe20008010832 */
[----:B------:R-:W-:Y:S01]  /*14210*/  FADD.FTZ R67, R67, R68 ;  /* 0x0000004443437221 */ /* 0x000fe20000010000 */
[--C-:B------:R-:W-:Y:S01]  /*14220*/  FFMA.FTZ R43, R48, UR4, -R88.reuse ;  /* 0x00000004302b7c23 */ /* 0x100fe20008010858 */
[----:B------:R-:W-:-:S02]  /*14230*/  FFMA.FTZ R44, R47, UR4, -R88 ;  /* 0x000000042f2c7c23 */ /* 0x000fc40008010858 */
[----:B------:R-:W-:Y:S02]  /*14240*/  FADD.FTZ R66, R66, R67 ;  /* 0x0000004342427221 */ /* 0x000fe40000010000 */
[----:B------:R-:W2:Y:S01]  /*14250*/  MUFU.EX2 R159, R159 ;  /* 0x0000009f009f7308 */ /* 0x000ea20000000800 */
[----:B-1----:R-:W-:-:S07]  /*14260*/  F2FP.F16.F32.PACK_AB R5, R163, R150 ;  /* 0x00000096a305723e */ /* 0x002fce00000000ff */
[----:B------:R-:W-:Y:S08]  /*14270*/  MUFU.EX2 R65, R65 ;  /* 0x0000004100417308 */ /* 0x000ff00000000800 */
[----:B------:R-:W1:Y:S01]  /*14280*/  MUFU.EX2 R64, R64 ;  /* 0x0000004000407308 */ /* 0x000e620000000800 */
[----:B--2---:R-:W-:-:S07]  /*14290*/  F2FP.F16.F32.PACK_AB R7, R159, R124 ;  /* 0x0000007c9f07723e */ /* 0x004fce00000000ff */
[C---:B----4-:R-:W-:Y:S01]  /*142a0*/  HMMA.16816.F32 R136, R4.reuse, R8, R136 ;  /* 0x000000080488723c */ /* 0x050fe20000001888 */
[----:B------:R-:W-:Y:S05]  /*142b0*/  MUFU.EX2 R63, R63 ;  /* 0x0000003f003f7308 */ /* 0x000fea0000000800 */
[C---:B---3--:R-:W-:Y:S01]  /*142c0*/  HMMA.16816.F32 R20, R4.reuse, R16, R20 ;  /* 0x000000100414723c */ /* 0x048fe20000001814 */
[----:B------:R-:W-:Y:S02]  /*142d0*/  FADD.FTZ R8, R98, R121 ;  /* 0x0000007962087221 */ /* 0x000fe40000010000 */
[----:B------:R-:W2:Y:S02]  /*142e0*/  MUFU.EX2 R62, R62 ;  /* 0x0000003e003e7308 */ /* 0x000ea40000000800 */
[----:B------:R-:W-:Y:S01]  /*142f0*/  FADD.FTZ R8, R113, R8 ;  /* 0x0000000871087221 */ /* 0x000fe20000010000 */
[----:B------:R-:W-:Y:S01]  /*14300*/  HMMA.16816.F32 R28, R4, R18, R28 ;  /* 0x00000012041c723c */ /* 0x000fe2000000181c */
[----:B------:R-:W3:Y:S02]  /*14310*/  LDSM.16.MT88.4 R16, [R231+0x7c00] ;  /* 0x007c0000e710783b */ /* 0x000ee40000004200 */
[----:B------:R-:W-:-:S02]  /*14320*/  FADD.FTZ R105, R105, R8 ;  /* 0x0000000869697221 */ /* 0x000fc40000010000 */
[----:B------:R-:W-:Y:S01]  /*14330*/  MUFU.EX2 R114, R149 ;  /* 0x0000009500727308 */ /* 0x000fe20000000800 */
[----:B------:R-:W-:Y:S01]  /*14340*/  HMMA.16816.F32 R132, R4, R10, R132 ;  /* 0x0000000a0484723c */ /* 0x000fe20000001884 */
[----:B------:R-:W-:Y:S01]  /*14350*/  FADD.FTZ R105, R0, R105 ;  /* 0x0000006900697221 */ /* 0x000fe20000010000 */
[----:B------:R-:W4:Y:S01]  /*14360*/  LDSM.16.MT88.4 R8, [R232+0x8000] ;  /* 0x00800000e808783b */ /* 0x000f220000004200 */
[----:B------:R-:W-:Y:S02]  /*14370*/  FFMA.FTZ R0, R97, UR4, -R50 ;  /* 0x0000000461007c23 */ /* 0x000fe40008010832 */
[----:B------:R-:W-:Y:S02]  /*14380*/  FADD.FTZ R2, R2, R105 ;  /* 0x0000006902027221 */ /* 0x000fe40000010000 */
[----:B------:R-:W5:Y:S01]  /*14390*/  MUFU.EX2 R25, R25 ;  /* 0x0000001900197308 */ /* 0x000f620000000800 */
[----:B-1----:R-:W-:Y:S01]  /*143a0*/  F2FP.F16.F32.PACK_AB R4, R64, R65 ;  /* 0x000000414004723e */ /* 0x002fe200000000ff */
[----:B------:R-:W-:Y:S01]  /*143b0*/  FADD.FTZ R119, R119, R2 ;  /* 0x0000000277777221 */ /* 0x000fe20000010000 */
[----:B--2---:R-:W-:Y:S01]  /*143c0*/  F2FP.F16.F32.PACK_AB R6, R62, R63 ;  /* 0x0000003f3e06723e */ /* 0x004fe200000000ff */
[----:B------:R-:W-:Y:S01]  /*143d0*/  FFMA.FTZ R2, R46, UR4, -R50 ;  /* 0x000000042e027c23 */ /* 0x000fe20008010832 */
[----:B------:R-:W-:Y:S01]  /*143e0*/  FADD.FTZ R65, R65, R66 ;  /* 0x0000004241417221 */ /* 0x000fe20000010000 */
[----:B------:R-:W-:-:S02]  /*143f0*/  FADD.FTZ R110, R110, R119 ;  /* 0x000000776e6e7221 */ /* 0x000fc40000010000 */
[----:B------:R-:W-:Y:S01]  /*14400*/  MUFU.EX2 R26, R26 ;  /* 0x0000001a001a7308 */ /* 0x000fe20000000800 */
[----:B------:R-:W-:Y:S01]  /*14410*/  FADD.FTZ R64, R64, R65 ;  /* 0x0000004140407221 */ /* 0x000fe20000010000 */
[----:B------:R-:W-:-:S03]  /*14420*/  FADD.FTZ R129, R129, R110 ;  /* 0x0000006e81817221 */ /* 0x000fc60000010000 */
[----:B------:R-:W-:Y:S01]  /*14430*/  FADD.FTZ R63, R63, R64 ;  /* 0x000000403f3f7221 */ /* 0x000fe20000010000 */
[----:B------:R-:W-:Y:S02]  /*14440*/  FADD.FTZ R112, R112, R129 ;  /* 0x0000008170707221 */ /* 0x000fe40000010000 */
[----:B------:R-:W1:Y:S01]  /*14450*/  MUFU.EX2 R27, R27 ;  /* 0x0000001b001b7308 */ /* 0x000e620000000800 */
[----:B-----5:R-:W-:Y:S01]  /*14460*/  F2FP.F16.F32.PACK_AB R5, R25, R114 ;  /* 0x000000721905723e */ /* 0x020fe200000000ff */
        /* <DEDUP_REMOVED lines=10> */
[C---:B------:R-:W-:Y:S01]  /*14510*/  HMMA.16816.F32 R20, R4.reuse, R12, R20 ;  /* 0x0000000c0414723c */ /* 0x040fe20000001814 */
[----:B------:R-:W-:Y:S01]  /*14520*/  MUFU.EX2 R59, R59 ;  /* 0x0000003b003b7308 */ /* 0x000fe20000000800 */
[----:B------:R-:W-:Y:S02]  /*14530*/  FADD.FTZ R147, R147, R142 ;  /* 0x0000008e93937221 */ /* 0x000fe40000010000 */
[----:B------:R-:W-:Y:S02]  /*14540*/  LDSM.16.MT88.4 R140, [R232+0x8c00] ;  /* 0x008c0000e88c783b */ /* 0x000fe40000004200 */
[----:B------:R-:W-:Y:S01]  /*14550*/  FADD.FTZ R144, R144, R147 ;  /* 0x0000009390907221 */ /* 0x000fe20000010000 */
[----:B------:R-:W-:Y:S01]  /*14560*/  HMMA.16816.F32 R28, R4, R14, R28 ;  /* 0x0000000e041c723c */ /* 0x000fe2000000181c */
[----:B------:R-:W1:Y:S01]  /*14570*/  LDSM.16.MT88.4 R12, [R231+0x8000] ;  /* 0x00800000e70c783b */ /* 0x000e620000004200 */
[----:B------:R-:W5:Y:S01]  /*14580*/  MUFU.EX2 R58, R58 ;  /* 0x0000003a003a7308 */ /* 0x000f620000000800 */
[----:B------:R-:W-:-:S03]  /*14590*/  FADD.FTZ R187, R187, R144 ;  /* 0x00000090bbbb7221 */ /* 0x000fc60000010000 */
[----:B---3--:R-:W-:Y:S01]  /*145a0*/  HMMA.16816.F32 R136, R4, R16, R136 ;  /* 0x000000100488723c */ /* 0x008fe20000001888 */
[----:B------:R-:W-:-:S03]  /*145b0*/  FADD.FTZ R146, R146, R187 ;  /* 0x000000bb92927221 */ /* 0x000fc60000010000 */
[----:B------:R-:W-:Y:S01]  /*145c0*/  MUFU.EX2 R32, R32 ;  /* 0x0000002000207308 */ /* 0x000fe20000000800 */
[----:B------:R-:W-:Y:S01]  /*145d0*/  FADD.FTZ R183, R183, R146 ;  /* 0x00000092b7b77221 */ /* 0x000fe20000010000 */
[----:B------:R-:W-:Y:S01]  /*145e0*/  HMMA.16816.F32 R132, R4, R18, R132 ;  /* 0x000000120484723c */ /* 0x000fe20000001884 */
[----:B------:R-:W3:Y:S02]  /*145f0*/  LDSM.16.MT88.4 R16, [R232+0x8400] ;  /* 0x00840000e810783b */ /* 0x000ee40000004200 */
[----:B------:R-:W-:-:S03]  /*14600*/  FADD.FTZ R158, R158, R183 ;  /* 0x000000b79e9e7221 */ /* 0x000fc60000010000 */
[----:B------:R-:W4:Y:S01]  /*14610*/  MUFU.EX2 R33, R33 ;  /* 0x0000002100217308 */ /* 0x000f220000000800 */
[----:B------:R-:W-:Y:S01]  /*14620*/  FADD.FTZ R179, R179, R158 ;  /* 0x0000009eb3b37221 */ /* 0x000fe20000010000 */
[----:B--2---:R-:W-:Y:S01]  /*14630*/  F2FP.F16.F32.PACK_AB R4, R60, R61 ;  /* 0x0000003d3c04723e */ /* 0x004fe200000000ff */
[----:B------:R-:W-:Y:S01]  /*14640*/  FADD.FTZ R61, R61, R62 ;  /* 0x0000003e3d3d7221 */ /* 0x000fe20000010000 */
[----:B-----5:R-:W-:Y:S01]  /*14650*/  F2FP.F16.F32.PACK_AB R6, R58, R59 ;  /* 0x0000003b3a06723e */ /* 0x020fe200000000ff */
[----:B------:R-:W-:Y:S02]  /*14660*/  FADD.FTZ R160, R160, R179 ;  /* 0x000000b3a0a07221 */ /* 0x000fe40000010000 */
[----:B------:R-:W-:Y:S01]  /*14670*/  FADD.FTZ R60, R60, R61 ;  /* 0x0000003d3c3c7221 */ /* 0x000fe20000010000 */
[----:B------:R-:W-:Y:S01]  /*14680*/  MUFU.EX2 R0, R0 ;  /* 0x0000000000007308 */ /* 0x000fe20000000800 */
[----:B------:R-:W-:Y:S02]  /*14690*/  FADD.FTZ R175, R175, R160 ;  /* 0x000000a0afaf7221 */ /* 0x000fe40000010000 */
[----:B------:R-:W-:-:S02]  /*146a0*/  FADD.FTZ R59, R59, R60 ;  /* 0x0000003c3b3b7221 */ /* 0x000fc40000010000 */
[----:B------:R-:W-:Y:S02]  /*146b0*/  FADD.FTZ R162, R162, R175 ;  /* 0x000000afa2a27221 */ /* 0x000fe40000010000 */
[----:B------:R-:W-:Y:S01]  /*146c0*/  FADD.FTZ R58, R58, R59 ;  /* 0x0000003b3a3a7221 */ /* 0x000fe20000010000 */
[----:B------:R-:W2:Y:S01]  /*146d0*/  MUFU.EX2 R93, R93 ;  /* 0x0000005d005d7308 */ /* 0x000ea20000000800 */
[----:B----4-:R-:W-:Y:S01]  /*146e0*/  F2FP.F16.F32.PACK_AB R5, R33, R32 ;  /* 0x000000202105723e */ /* 0x010fe200000000ff */
        /* <DEDUP_REMOVED lines=9> */
[----:B------:R-:W-:Y:S01]  /*14780*/  MUFU.EX2 R55, R55 ;  /* 0x0000003700377308 */ /* 0x000fe20000000800 */
[----:B------:R-:W-:Y:S01]  /*14790*/  HMMA.16816.F32 R20, R4, R8, R20 ;  /* 0x000000080414723c */ /* 0x000fe20000001814 */
[----:B------:R-:W-:-:S04]  /*147a0*/  FADD.FTZ R159, R159, R124 ;  /* 0x0000007c9f9f7221 */ /* 0x000fc80000010000 */
[----:B------:R-:W-:Y:S01]  /*147b0*/  FADD.FTZ R114, R114, R159 ;  /* 0x0000009f72727221 */ /* 0x000fe20000010000 */
[----:B------:R-:W-:Y:S01]  /*147c0*/  HMMA.16816.F32 R28, R4, R10, R28 ;  /* 0x0000000a041c723c */ /* 0x000fe2000000181c */
[----:B------:R-:W2:Y:S01]  /*147d0*/  MUFU.EX2 R54, R54 ;  /* 0x0000003600367308 */ /* 0x000ea20000000800 */
[----:B------:R-:W5:Y:S01]  /*147e0*/  LDSM.16.MT88.4 R8, [R231+0x8400] ;  /* 0x00840000e708783b */ /* 0x000f620000004200 */
[----:B------:R-:W-:-:S03]  /*147f0*/  FADD.FTZ R25, R25, R114 ;  /* 0x0000007219197221 */ /* 0x000fc60000010000 */
[C---:B-1----:R-:W-:Y:S01]  /*14800*/  HMMA.16816.F32 R136, R4.reuse, R12, R136 ;  /* 0x0000000c0488723c */ /* 0x042fe20000001888 */
[----:B------:R-:W-:Y:S02]  /*14810*/  FADD.FTZ R26, R26, R25 ;  /* 0x000000191a1a7221 */ /* 0x000fe40000010000 */
[----:B------:R-:W-:Y:S02]  /*14820*/  MUFU.EX2 R2, R2 ;  /* 0x0000000200027308 */ /* 0x000fe40000000800 */
[----:B------:R-:W-:Y:S01]  /*14830*/  FADD.FTZ R27, R27, R26 ;  /* 0x0000001a1b1b7221 */ /* 0x000fe20000010000 */
[----:B------:R-:W-:Y:S01]  /*14840*/  HMMA.16816.F32 R132, R4, R14, R132 ;  /* 0x0000000e0484723c */ /* 0x000fe20000001884 */
[----:B------:R-:W1:Y:S02]  /*14850*/  LDSM.16.MT88.4 R12, [R232+0x8800] ;  /* 0x00880000e80c783b */ /* 0x000e640000004200 */
[----:B------:R-:W-:Y:S02]  /*14860*/  FADD.FTZ R32, R32, R27 ;  /* 0x0000001b20207221 */ /* 0x000fe40000010000 */
[----:B------:R-:W3:Y:S02]  /*14870*/  MUFU.EX2 R45, R45 ;  /* 0x0000002d002d7308 */ /* 0x000ee40000000800 */
[----:B----4-:R-:W-:Y:S01]  /*14880*/  F2FP.F16.F32.PACK_AB R4, R56, R57 ;  /* 0x000000393804723e */ /* 0x010fe200000000ff */
[----:B------:R-:W-:Y:S01]  /*14890*/  FADD.FTZ R33, R33, R32 ;  /* 0x0000002021217221 */ /* 0x000fe20000010000 */
[----:B--2---:R-:W-:Y:S01]  /*148a0*/  F2FP.F16.F32.PACK_AB R6, R54, R55 ;  /* 0x000000373606723e */ /* 0x004fe200000000ff */
[----:B------:R-:W-:-:S02]  /*148b0*/  FADD.FTZ R57, R57, R58 ;  /* 0x0000003a39397221 */ /* 0x000fc40000010000 */
[----:B------:R-:W-:Y:S01]  /*148c0*/  FADD.FTZ R0, R0, R33 ;  /* 0x0000002100007221 */ /* 0x000fe20000010000 */
[----:B------:R-:W-:Y:S01]  /*148d0*/  MUFU.EX2 R34, R34 ;  /* 0x0000002200227308 */ /* 0x000fe20000000800 */
[----:B------:R-:W-:Y:S02]  /*148e0*/  FADD.FTZ R56, R56, R57 ;  /* 0x0000003938387221 */ /* 0x000fe40000010000 */
[----:B------:R-:W-:Y:S02]  /*148f0*/  FADD.FTZ R93, R93, R0 ;  /* 0x000000005d5d7221 */ /* 0x000fe40000010000 */
[----:B------:R-:W-:-:S03]  /*14900*/  FADD.FTZ R55, R55, R56 ;  /* 0x0000003837377221 */ /* 0x000fc60000010000 */
[----:B------:R-:W2:Y:S01]  /*14910*/  MUFU.EX2 R49, R49 ;  /* 0x0000003100317308 */ /* 0x000ea20000000800 */
[----:B---3--:R-:W-:Y:S01]  /*14920*/  F2FP.F16.F32.PACK_AB R5, R45, R2 ;  /* 0x000000022d05723e */ /* 0x008fe200000000ff */
[----:B------:R-:W-:Y:S01]  /*14930*/  FADD.FTZ R2, R2, R93 ;  /* 0x0000005d02027221 */ /* 0x000fe20000010000 */
[----:B------:R-:W-:-:S03]  /*14940*/  FADD.FTZ R54, R54, R55 ;  /* 0x0000003736367221 */ /* 0x000fc60000010000 */
[----:B------:R-:W-:Y:S01]  /*14950*/  FADD.FTZ R45, R45, R2 ;  /* 0x000000022d2d7221 */ /* 0x000fe20000010000 */
[----:B------:R-:W-:Y:S01]  /*14960*/  MOV R2, R89 ;  /* 0x0000005900027202 */ /* 0x000fe20000000f00 */
        /* <DEDUP_REMOVED lines=9> */
[----:B------:R-:W4:Y:S03]  /*14a00*/  MUFU.EX2 R118, R118 ;  /* 0x0000007600767308 */ /* 0x000f260000000800 */
[C---:B-----5:R-:W-:Y:S05]  /*14a10*/  HMMA.16816.F32 R136, R4.reuse, R8, R136 ;  /* 0x000000080488723c */ /* 0x060fea0000001888 */
[----:B------:R-:W-:Y:S01]  /*14a20*/  MUFU.EX2 R42, R42 ;  /* 0x0000002a002a7308 */ /* 0x000fe20000000800 */
[----:B------:R-:W-:Y:S01]  /*14a30*/  HMMA.16816.F32 R132, R4, R10, R132 ;  /* 0x0000000a0484723c */ /* 0x000fe20000001884 */
[--C-:B------:R-:W-:Y:S01]  /*14a40*/  FFMA.FTZ R8, R38, UR4, -R50.reuse ;  /* 0x0000000426087c23 */ /* 0x100fe20008010832 */
[----:B------:R-:W-:-:S05]  /*14a50*/  FFMA.FTZ R38, R37, UR4, -R50 ;  /* 0x0000000425267c23 */ /* 0x000fca0008010832 */
[----:B------:R-:W5:Y:S01]  /*14a60*/  MUFU.EX2 R41, R41 ;  /* 0x0000002900297308 */ /* 0x000f620000000800 */
[----:B---3--:R-:W-:Y:S01]  /*14a70*/  F2FP.F16.F32.PACK_AB R4, R52, R53 ;  /* 0x000000353404723e */ /* 0x008fe200000000ff */
[----:B------:R-:W-:Y:S01]  /*14a80*/  FADD.FTZ R53, R53, R54 ;  /* 0x0000003635357221 */ /* 0x000fe20000010000 */
[----:B----4-:R-:W-:-:S03]  /*14a90*/  F2FP.F16.F32.PACK_AB R6, R118, R51 ;  /* 0x000000337606723e */ /* 0x010fc600000000ff */
[----:B------:R-:W-:Y:S02]  /*14aa0*/  FADD.FTZ R52, R52, R53 ;  /* 0x0000003534347221 */ /* 0x000fe40000010000 */
[----:B------:R-:W3:Y:S08]  /*14ab0*/  MUFU.EX2 R40, R40 ;  /* 0x0000002800287308 */ /* 0x000ef00000000800 */
[----:B------:R-:W4:Y:S01]  /*14ac0*/  MUFU.EX2 R39, R39 ;  /* 0x0000002700277308 */ /* 0x000f220000000800 */
[----:B-----5:R-:W-:Y:S01]  /*14ad0*/  F2FP.F16.F32.PACK_AB R5, R41, R42 ;  /* 0x0000002a2905723e */ /* 0x020fe200000000ff */
[----:B------:R-:W-:-:S04]  /*14ae0*/  FADD.FTZ R42, R42, R49 ;  /* 0x000000312a2a7221 */ /* 0x000fc80000010000 */
[----:B------:R-:W-:Y:S02]  /*14af0*/  FADD.FTZ R41, R41, R42 ;  /* 0x0000002a29297221 */ /* 0x000fe40000010000 */
[----:B------:R5:W-:Y:S02]  /*14b00*/  MUFU.EX2 R37, R8 ;  /* 0x0000000800257308 */ /* 0x000be40000000800 */
[----:B---3--:R-:W-:-:S06]  /*14b10*/  FADD.FTZ R0, R40, R41 ;  /* 0x0000002928007221 */ /* 0x008fcc0000010000 */
[----:B------:R-:W-:Y:S01]  /*14b20*/  MUFU.EX2 R24, R24 ;  /* 0x0000001800187308 */ /* 0x000fe20000000800 */
[C---:B----4-:R-:W-:Y:S01]  /*14b30*/  F2FP.F16.F32.PACK_AB R7, R39.reuse, R40 ;  /* 0x000000282707723e */ /* 0x050fe200000000ff */
[----:B------:R-:W-:-:S06]  /*14b40*/  FADD.FTZ R0, R39, R0 ;  /* 0x0000000027007221 */ /* 0x000fcc0000010000 */
[C---:B-1----:R-:W-:Y:S01]  /*14b50*/  HMMA.16816.F32 R20, R4.reuse, R12, R20 ;  /* 0x0000000c0414723c */ /* 0x042fe20000001814 */
[----:B-----5:R-:W1:Y:S01]  /*14b60*/  LDSM.16.MT88.4 R8, [R231+0x8c00] ;  /* 0x008c0000e708783b */ /* 0x020e620000004200 */
[----:B------:R-:W3:Y:S04]  /*14b70*/  MUFU.EX2 R35, R35 ;  /* 0x0000002300237308 */ /* 0x000ee80000000800 */
[----:B--2---:R-:W-:Y:S01]  /*14b80*/  HMMA.16816.F32 R136, R4, R16, R136 ;  /* 0x000000100488723c */ /* 0x004fe20000001888 */
[----:B------:R-:W-:-:S03]  /*14b90*/  FFMA.FTZ R12, R36, UR4, -R50 ;  /* 0x00000004240c7c23 */ /* 0x000fc60008010832 */
[----:B------:R-:W-:Y:S02]  /*14ba0*/  MUFU.EX2 R43, R43 ;  /* 0x0000002b002b7308 */ /* 0x000fe40000000800 */
[C---:B------:R-:W-:Y:S06]  /*14bb0*/  HMMA.16816.F32 R28, R4.reuse, R14, R28 ;  /* 0x0000000e041c723c */ /* 0x040fec000000181c */
[----:B------:R-:W2:Y:S01]  /*14bc0*/  MUFU.EX2 R44, R44 ;  /* 0x0000002c002c7308 */ /* 0x000ea20000000800 */
[----:B------:R-:W-:Y:S07]  /*14bd0*/  HMMA.16816.F32 R132, R4, R18, R132 ;  /* 0x000000120484723c */ /* 0x000fee0000001884 */
[----:B------:R-:W4:Y:S01]  /*14be0*/  MUFU.EX2 R38, R38 ;  /* 0x0000002600267308 */ /* 0x000f220000000800 */
[----:B---3--:R-:W-:-:S07]  /*14bf0*/  F2FP.F16.F32.PACK_AB R4, R35, R24 ;  /* 0x000000182304723e */ /* 0x008fce00000000ff */
[----:B------:R-:W-:Y:S01]  /*14c00*/  MUFU.EX2 R12, R12 ;  /* 0x0000000c000c7308 */ /* 0x000fe20000000800 */
[----:B--2---:R-:W-:-:S07]  /*14c10*/  F2FP.F16.F32.PACK_AB R6, R44, R43 ;  /* 0x0000002b2c06723e */ /* 0x004fce00000000ff */
[----:B------:R-:W2:Y:S01]  /*14c20*/  MUFU.EX2 R3, R3 ;  /* 0x0000000300037308 */ /* 0x000ea20000000800 */
[----:B----4-:R-:W-:Y:S01]  /*14c30*/  F2FP.F16.F32.PACK_AB R5, R38, R37 ;  /* 0x000000252605723e */ /* 0x010fe200000000ff */
[----:B------:R-:W-:Y:S01]  /*14c40*/  FADD.FTZ R37, R37, R0 ;  /* 0x0000000025257221 */ /* 0x000fe20000010000 */
[----:B------:R-:W-:-:S03]  /*14c50*/  MOV R0, R87 ;  /* 0x0000005700007202 */ /* 0x000fc60000000f00 */
[----:B------:R-:W-:Y:S01]  /*14c60*/  FADD.FTZ R37, R38, R37 ;  /* 0x0000002526257221 */ /* 0x000fe20000010000 */
[----:B--2---:R-:W-:-:S03]  /*14c70*/  F2FP.F16.F32.PACK_AB R7, R3, R12 ;  /* 0x0000000c0307723e */ /* 0x004fc600000000ff */
[----:B------:R-:W-:-:S04]  /*14c80*/  FADD.FTZ R12, R12, R37 ;  /* 0x000000250c0c7221 */ /* 0x000fc80000010000 */
[----:B------:R-:W-:Y:S01]  /*14c90*/  FADD.FTZ R250, R3, R12 ;  /* 0x0000000c03fa7221 */ /* 0x000fe20000010000 */
[C---:B-1----:R-:W-:Y:S06]  /*14ca0*/  HMMA.16816.F32 R136, R4.reuse, R8, R136 ;  /* 0x000000080488723c */ /* 0x042fec0000001888 */
[----:B------:R-:W-:Y:S01]  /*14cb0*/  HMMA.16816.F32 R144, R4, R140, R20 ;  /* 0x0000008c0490723c */ /* 0x000fe20000001814 */
[----:B------:R-:W-:-:S04]  /*14cc0*/  FADD.FTZ R9, R51, R52 ;  /* 0x0000003433097221 */ /* 0x000fc80000010000 */
[----:B------:R-:W-:Y:S01]  /*14cd0*/  FADD.FTZ R9, R118, R9 ;  /* 0x0000000976097221 */ /* 0x000fe20000010000 */
[----:B------:R-:W-:Y:S03]  /*14ce0*/  HMMA.16816.F32 R140, R4, R142, R28 ;  /* 0x0000008e048c723c */ /* 0x000fe6000000181c */
[----:B------:R-:W-:-:S03]  /*14cf0*/  FADD.FTZ R24, R24, R9 ;  /* 0x0000000918187221 */ /* 0x000fc60000010000 */
[----:B------:R-:W-:Y:S01]  /*14d00*/  HMMA.16816.F32 R132, R4, R10, R132 ;  /* 0x0000000a0484723c */ /* 0x000fe20000001884 */
[----:B------:R-:W-:-:S04]  /*14d10*/  FADD.FTZ R24, R35, R24 ;  /* 0x0000001823187221 */ /* 0x000fc80000010000 */
[----:B------:R-:W-:-:S04]  /*14d20*/  FADD.FTZ R43, R43, R24 ;  /* 0x000000182b2b7221 */ /* 0x000fc80000010000 */
[----:B------:R-:W-:-:S15]  /*14d30*/  FADD.FTZ R251, R44, R43 ;  /* 0x0000002b2cfb7221 */ /* 0x000fde0000010000 */
.L_x_1875:
[----:B------:R-:W-:-:S13]  /*14d40*/  ISETP.GE.AND P0, PT, R246, 0x1, PT ;  /* 0x00000001f600780c */ /* 0x000fda0003f06270 */
[----:B------:R-:W-:Y:S05]  /*14d50*/  @!P0 BRA `(.L_x_1881) ;  /* 0x0000004000088947 */ /* 0x000fea0003800000 */
[----:B------:R-:W-:Y:S01]  /*14d60*/  ULDC UR7, c[0x0][0x250] ;  /* 0x0000940000077ab9 */ /* 0x000fe20000000800 */
[----:B------:R-:W-:Y:S01]  /*14d70*/  ULDC.64 UR10, c[0x0][0x250] ;  /* 0x00009400000a7ab9 */ /* 0x000fe20000000a00 */
[----:B------:R-:W-:Y:S01]  /*14d80*/  ULEA UR7, -UR7, URZ, 0x8 ;  /* 0x0000003f07077291 */ /* 0x000fe2000f8e413f */
[----:B------:R-:W-:Y:S01]  /*14d90*/  IMAD.MOV.U32 R3, RZ, RZ, R0 ;  /* 0x000000ffff037224 */ /* 0x000fe200078e0000 */
[----:B------:R-:W-:Y:S01]  /*14da0*/  ULDC UR9, c[0x0][0x248] ;  /* 0x0000920000097ab9 */ /* 0x000fe20000000800 */
[----:B------:R-:W-:Y:S01]  /*14db0*/  IMAD.MOV.U32 R149, RZ, RZ, R2 ;  /* 0x000000ffff957224 */ /* 0x000fe200078e0002 */
[----:B------:R-:W-:Y:S02]  /*14dc0*/  USHF.R.S32.HI UR4, URZ, 0x1f, UR7 ;  /* 0x0000001f3f047899 */ /* 0x000fe40008011407 */
[----:B------:R-:W-:Y:S01]  /*14dd0*/  MOV R249, UR7 ;  /* 0x0000000700f97c02 */ /* 0x000fe20008000f00 */
[----:B------:R-:W-:Y:S01]  /*14de0*/  ULDC UR6, c[0x0][0x24c] ;  /* 0x0000930000067ab9 */ /* 0x000fe20000000800 */
[----:B------:R-:W-:-:S02]  /*14df0*/  USHF.L.U64.HI UR11, UR10, 0x6, UR11 ;  /* 0x000000060a0b7899 */ /* 0x000fc4000801020b */
[----:B------:R-:W-:Y:S01]  /*14e00*/  MOV R248, UR4 ;  /* 0x0000000400f87c02 */ /* 0x000fe20008000f00 */
[----:B------:R-:W-:Y:S02]  /*14e10*/  USHF.L.U32 UR10, UR10, 0x6, URZ ;  /* 0x000000060a0a7899 */ /* 0x000fe4000800063f */
[----:B------:R-:W-:Y:S02]  /*14e20*/  USHF.L.U64.HI UR6, UR9, 0x6, UR6 ;  /* 0x0000000609067899 */ /* 0x000fe40008010206 */
[----:B------:R-:W-:Y:S01]  /*14e30*/  USHF.L.U32 UR5, UR9, 0x6, URZ ;  /* 0x0000000609057899 */ /* 0x000fe2000800063f */
[----:B------:R-:W-:Y:S01]  /*14e40*/  ULDC UR4, c[0x0][0x2ec] ;  /* 0x0000bb0000047ab9 */ /* 0x000fe20000000800 */
[----:B------:R-:W-:-:S10]  /*14e50*/  ULDC.64 UR12, c[0x0][0x208] ;  /* 0x00008200000c7ab9 */ /* 0x000fd40000000a00 */
.L_x_1885:
[----:B------:R-:W-:Y:S04]  /*14e60*/  DEPBAR.LE SB0, 0x0 ;  /* 0x000080000000791a */ /* 0x000fe80000000000 */
[----:B------:R-:W-:Y:S01]  /*14e70*/  BAR.SYNC.DEFER_BLOCKING 0x0 ;  /* 0x0000000000007b1d */ /* 0x000fe20000010000 */
[----:B------:R-:W-:Y:S01]  /*14e80*/  PLOP3.LUT P0, PT, PT, PT, UP0, 0x40, 0x0 ;  /* 0x000000000000781c */ /* 0x000fe20003f0e808 */
[----:B------:R-:W-:Y:S01]  /*14e90*/  IMAD.MOV.U32 R8, RZ, RZ, R249 ;  /* 0x000000ffff087224 */ /* 0x000fe200078e00f9 */
[----:B------:R-:W-:Y:S11]  /*14ea0*/  MOV R0, R248 ;  /* 0x000000f800007202 */ /* 0x000ff60000000f00 */
[----:B------:R-:W-:Y:S05]  /*14eb0*/  @P0 BRA `(.L_x_1882) ;  /* 0x0000000000f40947 */ /* 0x000fea0003800000 */
        /* <DEDUP_REMOVED lines=61> */
.L_x_1882:
        /* <DEDUP_REMOVED lines=29> */
[----:B------:R-:W4:Y:S04]  /*15460*/  LDSM.16.M88.4 R156, [R234+0x1000] ;  /* 0x00100000ea9c783b */ /* 0x000f280000000200 */
[----:B------:R-:W5:Y:S04]  /*15470*/  LDSM.16.M88.4 R160, [R234+0x1400] ;  /* 0x00140000eaa0783b */ /* 0x000f680000000200 */
[----:B------:R-:W2:Y:S04]  /*15480*/  LDSM.16.M88.4 R164, [R234+0x1800] ;  /* 0x00180000eaa4783b */ /* 0x000ea80000000200 */
[----:B------:R-:W3:Y:S04]  /*15490*/  LDSM.16.M88.4 R168, [R234+0x1c00] ;  /* 0x001c0000eaa8783b */ /* 0x000ee80000000200 */
        /* <DEDUP_REMOVED lines=8> */
[----:B------:R-:W-:Y:S01]  /*15520*/  LDSM.16.M88.4 R96, [R234+0x3c00] ;  /* 0x003c0000ea60783b */ /* 0x000fe20000000200 */
[C---:B------:R-:W-:Y:S03]  /*15530*/  HMMA.16816.F32 R8, R152.reuse, R158, RZ ;  /* 0x0000009e9808723c */ /* 0x040fe600000018ff */
[----:B------:R-:W4:Y:S03]  /*15540*/  LDSM.16.M88.4 R156, [R234+0x3000] ;  /* 0x00300000ea9c783b */ /* 0x000f260000000200 */
[C---:B-----5:R-:W-:Y:S01]  /*15550*/  HMMA.16816.F32 R12, R152.reuse, R160, RZ ;  /* 0x000000a0980c723c */ /* 0x060fe200000018ff */
[----:B------:R-:W5:Y:S04]  /*15560*/  LDSM.16.M88.4 R104, [R234+0x4000] ;  /* 0x00400000ea68783b */ /* 0x000f680000000200 */
[----:B------:R-:W5:Y:S01]  /*15570*/  LDSM.16.M88.4 R112, [R234+0x4400] ;  /* 0x00440000ea70783b */ /* 0x000f620000000200 */
[C---:B-1----:R-:W-:Y:S03]  /*15580*/  HMMA.16816.F32 R16, R152.reuse, R162, RZ ;  /* 0x000000a29810723c */ /* 0x042fe600000018ff */
[----:B------:R-:W1:Y:S03]  /*15590*/  LDSM.16.M88.4 R120, [R234+0x4800] ;  /* 0x00480000ea78783b */ /* 0x000e660000000200 */
[C---:B--2---:R-:W-:Y:S01]  /*155a0*/  HMMA.16816.F32 R20, R152.reuse, R164, RZ ;  /* 0x000000a49814723c */ /* 0x044fe200000018ff */
[----:B------:R-:W2:Y:S04]  /*155b0*/  LDSM.16.M88.4 R128, [R234+0x4c00] ;  /* 0x004c0000ea80783b */ /* 0x000ea80000000200 */
[----:B------:R-:W-:Y:S01]  /*155c0*/  LDSM.16.M88.4 R160, [R235] ;  /* 0x00000000eba0783b */ /* 0x000fe20000000200 */
[C---:B------:R-:W-:Y:S03]  /*155d0*/  HMMA.16816.F32 R24, R152.reuse, R166, RZ ;  /* 0x000000a69818723c */ /* 0x040fe600000018ff */
[----:B------:R-:W-:Y:S03]  /*155e0*/  LDSM.16.M88.4 R164, [R230] ;  /* 0x00000000e6a4783b */ /* 0x000fe60000000200 */
[C---:B---3--:R-:W-:Y:S01]  /*155f0*/  HMMA.16816.F32 R28, R152.reuse, R168, RZ ;  /* 0x000000a8981c723c */ /* 0x048fe200000018ff */
[----:B------:R-:W-:Y:S04]  /*15600*/  LDSM.16.M88.4 R188, [R224] ;  /* 0x00000000e0bc783b */ /* 0x000fe80000000200 */
        /* <DEDUP_REMOVED lines=14> */
[----:B------:R-:W-:Y:S05]  /*156f0*/  LDSM.16.M88.4 R212, [R217] ;  /* 0x00000000d9d4783b */ /* 0x000fea0000000200 */
[C---:B------:R-:W-:Y:S01]  /*15700*/  HMMA.16816.F32 R56, R152.reuse, R182, RZ ;  /* 0x000000b69838723c */ /* 0x040fe200000018ff */
[----:B------:R-:W-:Y:S05]  /*15710*/  LDSM.16.M88.4 R180, [R226] ;  /* 0x00000000e2b4783b */ /* 0x000fea0000000200 */
[C---:B------:R-:W-:Y:S06]  /*15720*/  HMMA.16816.F32 R60, R152.reuse, R184, RZ ;  /* 0x000000b8983c723c */ /* 0x040fec00000018ff */
[C---:B------:R-:W-:Y:S01]  /*15730*/  HMMA.16816.F32 R64, R152.reuse, R186, RZ ;  /* 0x000000ba9840723c */ /* 0x040fe200000018ff */
[----:B------:R-:W-:Y:S05]  /*15740*/  LDSM.16.M88.4 R184, [R225] ;  /* 0x00000000e1b8783b */ /* 0x000fea0000000200 */
[C---:B----4-:R-:W-:Y:S06]  /*15750*/  HMMA.16816.F32 R68, R152.reuse, R156, RZ ;  /* 0x0000009c9844723c */ /* 0x050fec00000018ff */
[C---:B------:R-:W-:Y:S01]  /*15760*/  HMMA.16816.F32 R72, R152.reuse, R158, RZ ;  /* 0x0000009e9848723c */ /* 0x040fe200000018ff */
[----:B------:R-:W3:Y:S05]  /*15770*/  LDSM.16.M88.4 R156, [R233] ;  /* 0x00000000e99c783b */ /* 0x000eea0000000200 */
[C---:B------:R-:W-:Y:S06]  /*15780*/  HMMA.16816.F32 R76, R152.reuse, R80, RZ ;  /* 0x00000050984c723c */ /* 0x040fec00000018ff */
[C---:B------:R-:W-:Y:S06]  /*15790*/  HMMA.16816.F32 R80, R152.reuse, R82, RZ ;  /* 0x000000529850723c */ /* 0x040fec00000018ff */
[C---:B------:R-:W-:Y:S06]  /*157a0*/  HMMA.16816.F32 R84, R152.reuse, R88, RZ ;  /* 0x000000589854723c */ /* 0x040fec00000018ff */
[C---:B------:R-:W-:Y:S06]  /*157b0*/  HMMA.16816.F32 R88, R152.reuse, R90, RZ ;  /* 0x0000005a9858723c */ /* 0x040fec00000018ff */
[C---:B------:R-:W-:Y:S06]  /*157c0*/  HMMA.16816.F32 R92, R152.reuse, R96, RZ ;  /* 0x00000060985c723c */ /* 0x040fec00000018ff */
[C---:B------:R-:W-:Y:S06]  /*157d0*/  HMMA.16816.F32 R96, R152.reuse, R98, RZ ;  /* 0x000000629860723c */ /* 0x040fec00000018ff */
[C---:B-----5:R-:W-:Y:S06]  /*157e0*/  HMMA.16816.F32 R100, R152.reuse, R104, RZ ;  /* 0x000000689864723c */ /* 0x060fec00000018ff */
[C---:B------:R-:W-:Y:S06]  /*157f0*/  HMMA.16816.F32 R104, R152.reuse, R106, RZ ;  /* 0x0000006a9868723c */ /* 0x040fec00000018ff */
[C---:B------:R-:W-:Y:S06]  /*15800*/  HMMA.16816.F32 R108, R152.reuse, R112, RZ ;  /* 0x00000070986c723c */ /* 0x040fec00000018ff */
[C---:B------:R-:W-:Y:S06]  /*15810*/  HMMA.16816.F32 R112, R152.reuse, R114, RZ ;  /* 0x000000729870723c */ /* 0x040fec00000018ff */
[C---:B-1----:R-:W-:Y:S06]  /*15820*/  HMMA.16816.F32 R116, R152.reuse, R120, RZ ;  /* 0x000000789874723c */ /* 0x042fec00000018ff */
[C---:B------:R-:W-:Y:S06]  /*15830*/  HMMA.16816.F32 R120, R152.reuse, R122, RZ ;  /* 0x0000007a9878723c */ /* 0x040fec00000018ff */
[C---:B--2---:R-:W-:Y:S06]  /*15840*/  HMMA.16816.F32 R124, R152.reuse, R128, RZ ;  /* 0x00000080987c723c */ /* 0x044fec00000018ff */
[----:B------:R-:W-:Y:S01]  /*15850*/  HMMA.16816.F32 R128, R152, R130, RZ ;  /* 0x000000829880723c */ /* 0x000fe200000018ff */
[----:B------:R-:W1:Y:S05]  /*15860*/  LDSM.16.M88.4 R152, [R222] ;  /* 0x00000000de98783b */ /* 0x000e6a0000000200 */
[C---:B---3--:R-:W-:Y:S06]  /*15870*/  HMMA.16816.F32 R4, R160.reuse, R156, R4 ;  /* 0x0000009ca004723c */ /* 0x048fec0000001804 */
        /* <DEDUP_REMOVED lines=37> */
[----:B------:R-:W-:Y:S01]  /*15ad0*/  PLOP3.LUT P0, PT, PT, PT, UP0, 0x40, 0x0 ;  /* 0x000000000000781c */ /* 0x000fe20003f0e808 */
[----:B------:R-:W-:Y:S04]  /*15ae0*/  ULEA UR8, -UR9, URZ, 0x8 ;  /* 0x0000003f09087291 */ /* 0x000fe8000f8e413f */
[----:B------:R-:W-:Y:S02]  /*15af0*/  USHF.R.S32.HI UR7, URZ, 0x1f, UR8 ;  /* 0x0000001f3f077899 */ /* 0x000fe40008011408 */
[----:B------:R-:W-:Y:S04]  /*15b00*/  IMAD.U32 R156, RZ, RZ, UR8 ;  /* 0x00000008ff9c7e24 */ /* 0x000fe8000f8e00ff */
[----:B------:R-:W-:Y:S02]  /*15b10*/  MOV R153, UR7 ;  /* 0x0000000700997c02 */ /* 0x000fe40008000f00 */
[----:B------:R-:W-:Y:S05]  /*15b20*/  @P0 BRA `(.L_x_1884) ;  /* 0x0000000000f80947 */ /* 0x000fea0003800000 */
        /* <DEDUP_REMOVED lines=62> */
.L_x_1884:
        /* <DEDUP_REMOVED lines=29> */
.L_x_1883:
        /* <DEDUP_REMOVED lines=714> */
.L_x_1881:
        /* <DEDUP_REMOVED lines=14> */
[----:B------:R-:W-:-:S04]  /*18e60*/  LEA.HI R3, R3, R4, RZ, 0x2 ;  /* 0x0000000403037211 */ /* 0x000fc800078f10ff */
[----:B------:R-:W-:Y:S01]  /*18e70*/  SHF.R.S32.HI R3, RZ, 0x2, R3 ;  /* 0x00000002ff037819 */ /* 0x000fe20000011403 */
[----:B-1----:R-:W-:Y:S01]  /*18e80*/  FADD.FTZ R7, R10, R7 ;  /* 0x000000070a077221 */ /* 0x002fe20000010000 */
[----:B--2---:R-:W-:-:S04]  /*18e90*/  FADD.FTZ R6, R11, R6 ;  /* 0x000000060b067221 */ /* 0x004fc80000010000 */
[----:B------:R-:W-:Y:S02]  /*18ea0*/  FSETP.NE.FTZ.AND P3, PT, R7, RZ, PT ;  /* 0x000000ff0700720b */ /* 0x000fe40003f75000 */
[----:B------:R-:W-:-:S11]  /*18eb0*/  FSETP.NE.FTZ.AND P2, PT, R6, RZ, PT ;  /* 0x000000ff0600720b */ /* 0x000fd60003f55000 */
[----:B------:R-:W1:Y:S01]  /*18ec0*/  @P3 MUFU.RCP R8, R7 ;  /* 0x0000000700083308 */ /* 0x000e620000001000 */
[----:B------:R-:W2:Y:S07]  /*18ed0*/  @P3 LDC R21, c[0x0][0x2e8] ;  /* 0x0000ba00ff153b82 */ /* 0x000eae0000000800 */
[----:B------:R-:W3:Y:S01]  /*18ee0*/  @P2 MUFU.RCP R9, R6 ;  /* 0x0000000600092308 */ /* 0x000ee20000001000 */
[----:B------:R-:W4:Y:S07]  /*18ef0*/  @P2 LDC R19, c[0x0][0x2e8] ;  /* 0x0000ba00ff132b82 */ /* 0x000f2e0000000800 */
        /* <DEDUP_REMOVED lines=11> */
[C---:B------:R-:W-:Y:S01]  /*18fb0*/  FMUL.FTZ R146, R9.reuse, R146 ;  /* 0x0000009209927220 */ /* 0x040fe20000410000 */
[C---:B------:R-:W-:Y:S01]  /*18fc0*/  FMUL.FTZ R143, R9.reuse, R143 ;  /* 0x0000008f098f7220 */ /* 0x040fe20000410000 */
[----:B------:R-:W-:Y:S01]  /*18fd0*/  LEA.HI R8, R8, R3, RZ, 0x3 ;  /* 0x0000000308087211 */ /* 0x000fe200078f18ff */
[C---:B------:R-:W-:Y:S01]  /*18fe0*/  FMUL.FTZ R142, R9.reuse, R142 ;  /* 0x0000008e098e7220 */ /* 0x040fe20000410000 */
[C---:B------:R-:W-:Y:S01]  /*18ff0*/  FMUL.FTZ R139, R9.reuse, R139 ;  /* 0x0000008b098b7220 */ /* 0x040fe20000410000 */
[C---:B------:R-:W-:Y:S01]  /*19000*/  FMUL.FTZ R138, R9.reuse, R138 ;  /* 0x0000008a098a7220 */ /* 0x040fe20000410000 */
[----:B------:R-:W-:Y:S01]  /*19010*/  LOP3.LUT R10, R8, 0xfffffff8, RZ, 0xc0, !PT ;  /* 0xfffffff8080a7812 */ /* 0x000fe200078ec0ff */
[C---:B------:R-:W-:Y:S01]  /*19020*/  FMUL.FTZ R135, R9.reuse, R135 ;  /* 0x0000008709877220 */ /* 0x040fe20000410000 */
[----:B-----5:R-:W-:Y:S01]  /*19030*/  SHF.R.S32.HI R8, RZ, 0x1f, R5 ;  /* 0x0000001fff087819 */ /* 0x020fe20000011405 */
[----:B------:R-:W-:Y:S01]  /*19040*/  FMUL.FTZ R134, R9, R134 ;  /* 0x0000008609867220 */ /* 0x000fe20000410000 */
[----:B------:R-:W-:Y:S01]  /*19050*/  F2FP.F16.F32.PACK_AB R144, R145, R144 ;  /* 0x000000909190723e */ /* 0x000fe200000000ff */
[----:B------:R-:W-:Y:S01]  /*19060*/  IMAD.IADD R10, R3, 0x1, -R10 ;  /* 0x00000001030a7824 */ /* 0x000fe200078e0a0a */
[CC--:B------:R-:W-:Y:S01]  /*19070*/  LEA.HI R9, R8.reuse, R5.reuse, RZ, 0x2 ;  /* 0x0000000508097211 */ /* 0x0c0fe200078f10ff */
[----:B------:R-:W1:Y:S01]  /*19080*/  @P2 MUFU.LG2 R6, R6 ;  /* 0x0000000600062308 */ /* 0x000e620000000c00 */
[----:B------:R-:W-:Y:S01]  /*19090*/  LEA.HI R8, R8, R5, RZ, 0x5 ;  /* 0x0000000508087211 */ /* 0x000fe200078f28ff */
[----:B------:R-:W-:Y:S01]  /*190a0*/  @P3 FMUL.FTZ R7, R7, 0.69314718246459960938 ;  /* 0x3f31721807073820 */ /* 0x000fe20000410000 */
[----:B------:R-:W-:-:S02]  /*190b0*/  LEA.HI R11, R10, R10, RZ, 0x1 ;  /* 0x0000000a0a0b7211 */ /* 0x000fc400078f08ff */
[----:B------:R-:W-:Y:S02]  /*190c0*/  LOP3.LUT R12, R9, 0xfffffffc, RZ, 0xc0, !PT ;  /* 0xfffffffc090c7812 */ /* 0x000fe400078ec0ff */
[----:B------:R-:W-:Y:S02]  /*190d0*/  SHF.R.S32.HI R13, RZ, 0x1, R11 ;  /* 0x00000001ff0d7819 */ /* 0x000fe4000001140b */
[----:B------:R-:W-:Y:S02]  /*190e0*/  LOP3.LUT R11, R11, 0x3fffffe, RZ, 0xc0, !PT ;  /* 0x03fffffe0b0b7812 */ /* 0x000fe400078ec0ff */
[----:B------:R-:W-:Y:S01]  /*190f0*/  SHF.R.S32.HI R9, RZ, 0x5, R8 ;  /* 0x00000005ff097819 */ /* 0x000fe20000011408 */
[C---:B------:R-:W-:Y:S01]  /*19100*/  IMAD.SHL.U32 R14, R13.reuse, 0x40, RZ ;  /* 0x000000400d0e7824 */ /* 0x040fe200078e00ff */
[----:B------:R-:W-:Y:S01]  /*19110*/  IADD3 R12, -R12, R5, RZ ;  /* 0x000000050c0c7210 */ /* 0x000fe20007ffe1ff */
[----:B------:R-:W-:Y:S01]  /*19120*/  IMAD.IADD R11, R10, 0x1, -R11 ;  /* 0x000000010a0b7824 */ /* 0x000fe200078e0a0b */
[----:B------:R-:W-:-:S02]  /*19130*/  LOP3.LUT P0, RZ, R13, 0x2, RZ, 0xc0, !PT ;  /* 0x000000020dff7812 */ /* 0x000fc4000780c0ff */
[----:B------:R-:W-:Y:S02]  /*19140*/  LEA R10, R9, R12, 0x8 ;  /* 0x0000000c090a7211 */ /* 0x000fe400078e40ff */
[----:B------:R-:W-:Y:S02]  /*19150*/  LOP3.LUT R14, R14, 0xc0, RZ, 0xc0, !PT ;  /* 0x000000c00e0e7812 */ /* 0x000fe400078ec0ff */
[----:B------:R-:W-:Y:S01]  /*19160*/  LOP3.LUT R13, R13, 0x1, RZ, 0xc0, !PT ;  /* 0x000000010d0d7812 */ /* 0x000fe200078ec0ff */
[----:B------:R-:W-:Y:S01]  /*19170*/  IMAD R10, R11, 0x10, R10 ;  /* 0x000000100b0a7824 */ /* 0x000fe200078e020a */
[----:B------:R-:W-:Y:S02]  /*19180*/  LEA.HI R11, R14, R14, RZ, 0x1d ;  /* 0x0000000e0e0b7211 */ /* 0x000fe400078fe8ff */
[----:B------:R-:W-:Y:S01]  /*19190*/  ISETP.NE.U32.AND P1, PT, R13, 0x1, PT ;  /* 0x000000010d00780c */ /* 0x000fe20003f25070 */
[----:B------:R-:W-:Y:S01]  /*191a0*/  IMAD.MOV.U32 R13, RZ, RZ, -0x10 ;  /* 0xfffffff0ff0d7424 */ /* 0x000fe200078e00ff */
[----:B------:R-:W-:-:S02]  /*191b0*/  LEA R10, R10, R11, 0x1 ;  /* 0x0000000b0a0a7211 */ /* 0x000fc400078e08ff */
[----:B------:R-:W-:Y:S02]  /*191c0*/  F2FP.F16.F32.PACK_AB R146, R147, R146 ;  /* 0x000000929392723e */ /* 0x000fe400000000ff */
[----:B------:R-:W-:Y:S01]  /*191d0*/  LEA R11, R10, UR4, 0x1 ;  /* 0x000000040a0b7c11 */ /* 0x000fe2000f8e08ff */
[----:B------:R-:W-:Y:S01]  /*191e0*/  ULDC.U8 UR4, c[0x0][0x3d8] ;  /* 0x0000f60000047ab9 */ /* 0x000fe20000000000 */
[----:B------:R-:W-:Y:S01]  /*191f0*/  SEL R13, R13, 0x10, !P1 ;  /* 0x000000100d0d7807 */ /* 0x000fe20004800000 */
[----:B------:R-:W-:Y:S01]  /*19200*/  IMAD.MOV.U32 R10, RZ, RZ, 0x7f800000 ;  /* 0x7f800000ff0a7424 */ /* 0x000fe200078e00ff */
        /* <DEDUP_REMOVED lines=11> */
[----:B--2---:R-:W-:Y:S01]  /*192c0*/  @P3 FFMA.FTZ R10, R2, R21, R7 ;  /* 0x00000015020a3223 */ /* 0x004fe20000010007 */
[----:B------:R-:W-:Y:S01]  /*192d0*/  F2FP.F16.F32.PACK_AB R134, R135, R134 ;  /* 0x000000868786723e */ /* 0x000fe200000000ff */
[----:B------:R-:W-:Y:S01]  /*192e0*/  STS [R17], R140 ;  /* 0x0000008c11007388 */ /* 0x000fe20000000800 */
[----:B------:R-:W-:-:S03]  /*192f0*/  ISETP.NE.AND P0, PT, RZ, UR4, PT ;  /* 0x00000004ff007c0c */ /* 0x000fc6000bf05270 */
[----:B------:R1:W-:Y:S04]  /*19300*/  STS [R17+0x200], R142 ;  /* 0x0002008e11007388 */ /* 0x0003e80000000800 */
[----:B------:R2:W-:Y:S04]  /*19310*/  STS [R15], R136 ;  /* 0x000000880f007388 */ /* 0x0005e80000000800 */
[----:B------:R2:W-:Y:S04]  /*19320*/  STS [R15+0x200], R138 ;  /* 0x0002008a0f007388 */ /* 0x0005e80000000800 */
[----:B------:R2:W-:Y:S04]  /*19330*/  STS [R13], R132 ;  /* 0x000000840d007388 */ /* 0x0005e80000000800 */
[----:B------:R2:W-:Y:S01]  /*19340*/  STS [R13+0x200], R134 ;  /* 0x000200860d007388 */ /* 0x0005e20000000800 */
[----:B---3--:R-:W-:Y:S01]  /*19350*/  MOV R11, 0x7f800000 ;  /* 0x7f800000000b7802 */ /* 0x008fe20000000f00 */
[----:B-1----:R-:W-:-:S04]  /*19360*/  @P2 FMUL.FTZ R17, R6, 0.69314718246459960938 ;  /* 0x3f31721806112820 */ /* 0x002fc80000410000 */
[----:B----4-:R-:W-:Y:S01]  /*19370*/  @P2 FFMA.FTZ R11, R0, R19, R17 ;  /* 0x00000013000b2223 */ /* 0x010fe20000010011 */
[----:B------:R-:W-:Y:S06]  /*19380*/  @!P0 BRA `(.L_x_1886) ;  /* 0x0000000000248947 */ /* 0x000fec0003800000 */
[----:B------:R-:W1:Y:S01]  /*19390*/  S2R R0, SR_CTAID.Y ;  /* 0x0000000000007919 */ /* 0x000e620000002600 */
[----:B------:R-:W1:Y:S01]  /*193a0*/  LDC R7, c[0x0][0x2c4] ;  /* 0x0000b100ff077b82 */ /* 0x000e620000000800 */
[----:B------:R-:W-:Y:S01]  /*193b0*/  ISETP.NE.AND P0, PT, R243, -0x1, PT ;  /* 0xfffffffff300780c */ /* 0x000fe20003f05270 */
[----:B--2---:R-:W2:Y:S06]  /*193c0*/  S2R R13, SR_CTAID.Z ;  /* 0x00000000000d7919 */ /* 0x004eac0000002700 */
[----:B------:R-:W2:Y:S01]  /*193d0*/  LDC R6, c[0x0][0x2e4] ;  /* 0x0000b900ff067b82 */ /* 0x000ea20000000800 */
[----:B-1----:R-:W-:-:S05]  /*193e0*/  IMAD R2, R0, R7, RZ ;  /* 0x0000000700027224 */ /* 0x002fca00078e02ff */
[----:B------:R-:W-:-:S05]  /*193f0*/  SEL R2, R2, R243, !P0 ;  /* 0x000000f302027207 */ /* 0x000fca0004000000 */
[----:B--2---:R-:W-:Y:S01]  /*19400*/  IMAD R6, R13, R6, R2 ;  /* 0x000000060d067224 */ /* 0x004fe200078e0202 */
[----:B------:R-:W-:Y:S06]  /*19410*/  BRA `(.L_x_1887) ;  /* 0x0000000000187947 */ /* 0x000fec0003800000 */
.L_x_1886:
[----:B--2---:R-:W1:Y:S01]  /*19420*/  S2R R13, SR_CTAID.Z ;  /* 0x00000000000d7919 */ /* 0x004e620000002700 */
[----:B------:R-:W1:Y:S01]  /*19430*/  LDC R2, c[0x0][0x270] ;  /* 0x00009c00ff027b82 */ /* 0x000e620000000800 */
[----:B------:R-:W1:Y:S07]  /*19440*/  S2R R0, SR_CTAID.Y ;  /* 0x0000000000007919 */ /* 0x000e6e0000002600 */
[----:B------:R-:W2:Y:S01]  /*19450*/  LDC R6, c[0x0][0x2c4] ;  /* 0x0000b100ff067b82 */ /* 0x000ea20000000800 */
[----:B-1----:R-:W-:-:S04]  /*19460*/  IMAD R7, R0, R2, R13 ;  /* 0x0000000200077224 */ /* 0x002fc800078e020d */
[----:B--2---:R-:W-:-:S07]  /*19470*/  IMAD R6, R7, R6, RZ ;  /* 0x0000000607067224 */ /* 0x004fce00078e02ff */
.L_x_1887:
[----:B------:R-:W-:Y:S01]  /*19480*/  SHF.R.S32.HI R7, RZ, 0x1f, R4 ;  /* 0x0000001fff077819 */ /* 0x000fe20000011404 */
[----:B------:R-:W-:Y:S01]  /*19490*/  ULDC.64 UR6, c[0x0][0x208] ;  /* 0x0000820000067ab9 */ /* 0x000fe20000000a00 */
[----:B------:R-:W-:Y:S01]  /*194a0*/  LOP3.LUT R8, R8, 0xffffffe0, RZ, 0xc0, !PT ;  /* 0xffffffe008087812 */ /* 0x000fe200078ec0ff */
[----:B------:R-:W-:Y:S01]  /*194b0*/  BAR.SYNC.DEFER_BLOCKING 0x0 ;  /* 0x0000000000007b1d */ /* 0x000fe20000010000 */
[----:B------:R-:W-:Y:S02]  /*194c0*/  LEA.HI R7, R7, R4, RZ, 0x5 ;  /* 0x0000000407077211 */ /* 0x000fe400078f28ff */
[----:B------:R-:W-:Y:S01]  /*194d0*/  SHF.R.S32.HI R2, RZ, 0x1f, R9 ;  /* 0x0000001fff027819 */ /* 0x000fe20000011409 */
[----:B------:R-:W-:Y:S01]  /*194e0*/  IMAD.IADD R8, R5, 0x1, -R8 ;  /* 0x0000000105087824 */ /* 0x000fe200078e0a08 */
[----:B------:R-:W-:Y:S01]  /*194f0*/  LOP3.LUT R7, R7, 0xffffffe0, RZ, 0xc0, !PT ;  /* 0xffffffe007077812 */ /* 0x000fe200078ec0ff */
[----:B------:R-:W-:Y:S03]  /*19500*/  BSSY B0, `(.L_x_1888) ;  /* 0x0000019000007945 */ /* 0x000fe60003800000 */
[----:B------:R-:W-:Y:S01]  /*19510*/  LOP3.LUT P0, RZ, R8, 0x3, RZ, 0xc0, !PT ;  /* 0x0000000308ff7812 */ /* 0x000fe2000780c0ff */
[----:B------:R-:W-:Y:S01]  /*19520*/  IMAD.IADD R7, R4, 0x1, -R7 ;  /* 0x0000000104077824 */ /* 0x000fe200078e0a07 */
[----:B------:R-:W-:-:S04]  /*19530*/  LEA.HI R4, R2, R9, RZ, 0x2 ;  /* 0x0000000902047211 */ /* 0x000fc800078f10ff */
[----:B------:R-:W-:Y:S02]  /*19540*/  SHF.R.S32.HI R2, RZ, 0x1f, R7 ;  /* 0x0000001fff027819 */ /* 0x000fe40000011407 */
[----:B------:R-:W-:Y:S02]  /*19550*/  LOP3.LUT R4, R4, 0xffffffc, RZ, 0xc0, !PT ;  /* 0x0ffffffc04047812 */ /* 0x000fe400078ec0ff */
[----:B------:R-:W-:-:S03]  /*19560*/  LEA.HI R2, R2, R7, RZ, 0x2 ;  /* 0x0000000702027211 */ /* 0x000fc600078f10ff */
[----:B------:R-:W-:Y:S01]  /*19570*/  IMAD.IADD R4, R9, 0x1, -R4 ;  /* 0x0000000109047824 */ /* 0x000fe200078e0a04 */
[----:B------:R-:W-:-:S05]  /*19580*/  SHF.R.S32.HI R5, RZ, 0x2, R2 ;  /* 0x00000002ff057819 */ /* 0x000fca0000011402 */
[----:B------:R-:W-:Y:S01]  /*19590*/  IMAD R2, R4, 0x10, R5 ;  /* 0x0000001004027824 */ /* 0x000fe200078e0205 */
[----:B------:R-:W-:Y:S06]  /*195a0*/  @P0 BRA `(.L_x_1889) ;  /* 0x0000000000380947 */ /* 0x000fec0003800000 */
        /* <DEDUP_REMOVED lines=14> */
.L_x_1889:
[----:B------:R-:W-:Y:S05]  /*19690*/  BSYNC B0 ;  /* 0x0000000000007941 */ /* 0x000fea0003800000 */
.L_x_1888:
[----:B------:R-:W2:Y:S01]  /*196a0*/  S2UR UR8, SR_CTAID.X ;  /* 0x00000000000879c3 */ /* 0x000ea20000002500 */
[----:B------:R-:W-:Y:S01]  /*196b0*/  SHF.R.S32.HI R15, RZ, 0x1f, R0 ;  /* 0x0000001fff0f7819 */ /* 0x000fe20000011400 */
[----:B-1----:R1:W3:Y:S01]  /*196c0*/  LDS.128 R8, [R247+0x800] ;  /* 0x00080000f7087984 */ /* 0x0022e20000000c00 */
[----:B------:R-:W-:Y:S01]  /*196d0*/  SHF.L.U32 R16, R12, 0x3, RZ ;  /* 0x000000030c107819 */ /* 0x000fe200000006ff */
[----:B------:R-:W-:Y:S01]  /*196e0*/  BSSY B0, `(.L_x_1890) ;  /* 0x0000029000007945 */ /* 0x000fe20003800000 */
[----:B------:R-:W-:Y:S02]  /*196f0*/  ISETP.NE.AND P0, PT, R243, -0x1, PT ;  /* 0xfffffffff300780c */ /* 0x000fe40003f05270 */
[----:B------:R-:W-:Y:S01]  /*19700*/  SHF.R.S32.HI R17, RZ, 0x1f, R16 ;  /* 0x0000001fff117819 */ /* 0x000fe20000011410 */
[----:B------:R-:W4:Y:S01]  /*19710*/  LDC.64 R4, c[0x0][0x290] ;  /* 0x0000a400ff047b82 */ /* 0x000f220000000a00 */
[----:B------:R-:W-:-:S07]  /*19720*/  SHF.R.S32.HI R2, RZ, 0x1f, R13 ;  /* 0x0000001fff027819 */ /* 0x000fce000001140d */
[----:B------:R-:W5:Y:S01]  /*19730*/  LDC.64 R6, c[0x0][0x298] ;  /* 0x0000a600ff067b82 */ /* 0x000f620000000a00 */
[----:B--2---:R-:W-:-:S04]  /*19740*/  USHF.L.U32 UR8, UR8, 0x6, URZ ;  /* 0x0000000608087899 */ /* 0x004fc8000800063f */
[----:B------:R-:W-:Y:S02]  /*19750*/  USHF.R.S32.HI UR4, URZ, 0x1f, UR8 ;  /* 0x0000001f3f047899 */ /* 0x000fe40008011408 */
[----:B------:R-:W-:Y:S01]  /*19760*/  IADD3 R242, R242, -UR8, RZ ;  /* 0x80000008f2f27c10 */ /* 0x000fe2000fffe0ff */
[----:B----4-:R-:W-:-:S04]  /*19770*/  IMAD R15, R15, R4, RZ ;  /* 0x000000040f0f7224 */ /* 0x010fc800078e02ff */
[C---:B------:R-:W-:Y:S02]  /*19780*/  IMAD R5, R0.reuse, R5, R15 ;  /* 0x0000000500057224 */ /* 0x040fe400078e020f */
[----:B------:R-:W-:-:S04]  /*19790*/  IMAD.WIDE.U32 R14, R0, R4, RZ ;  /* 0x00000004000e7225 */ /* 0x000fc800078e00ff */
[----:B-----5:R-:W-:-:S04]  /*197a0*/  IMAD.WIDE.U32 R18, R243, R6, RZ ;  /* 0x00000006f3127225 */ /* 0x020fc800078e00ff */
[----:B------:R-:W-:Y:S01]  /*197b0*/  IMAD.WIDE.U32 R16, R6, UR8, R16 ;  /* 0x0000000806107c25 */ /* 0x000fe2000f8e0010 */
[----:B------:R-:W-:-:S03]  /*197c0*/  SEL R18, R14, R18, !P0 ;  /* 0x000000120e127207 */ /* 0x000fc60004000000 */
[----:B------:R-:W-:Y:S01]  /*197d0*/  IMAD R0, R6, UR4, RZ ;  /* 0x0000000406007c24 */ /* 0x000fe2000f8e02ff */
[----:B------:R-:W-:Y:S01]  /*197e0*/  ULDC.64 UR4, c[0x0][0x2a0] ;  /* 0x0000a80000047ab9 */ /* 0x000fe20000000a00 */
[----:B------:R-:W-:Y:S01]  /*197f0*/  IMAD R243, R243, R7, R19 ;  /* 0x00000007f3f37224 */ /* 0x000fe200078e0213 */
[----:B------:R-:W-:Y:S01]  /*19800*/  @!P0 IADD3 R243, R15, R5, RZ ;  /* 0x000000050ff38210 */ /* 0x000fe20007ffe0ff */
[----:B------:R-:W-:Y:S01]  /*19810*/  IMAD R0, R7, UR8, R0 ;  /* 0x0000000807007c24 */ /* 0x000fe2000f8e0200 */
[----:B------:R-:W-:Y:S01]  /*19820*/  IADD3 R18, P0, R18, R16, RZ ;  /* 0x0000001012127210 */ /* 0x000fe20007f1e0ff */
[----:B------:R-:W-:Y:S01]  /*19830*/  VIADD R4, R3, 0x20 ;  /* 0x0000002003047836 */ /* 0x000fe20000000000 */
[----:B------:R-:W-:Y:S02]  /*19840*/  SHF.R.S32.HI R5, RZ, 0x1f, R3 ;  /* 0x0000001fff057819 */ /* 0x000fe40000011403 */
[----:B------:R-:W-:Y:S01]  /*19850*/  IADD3.X R19, R243, R0, R17, P0, !PT ;  /* 0x00000000f3137210 */ /* 0x000fe200007fe411 */
[----:B------:R-:W-:Y:S01]  /*19860*/  IMAD R0, R2, UR4, RZ ;  /* 0x0000000402007c24 */ /* 0x000fe2000f8e02ff */
[----:B------:R-:W-:-:S02]  /*19870*/  ISETP.GE.AND P0, PT, R3, R242, PT ;  /* 0x000000f20300720c */ /* 0x000fc40003f06270 */
[----:B------:R-:W-:Y:S01]  /*19880*/  ISETP.GE.AND P1, PT, R4, R242, PT ;  /* 0x000000f20400720c */ /* 0x000fe20003f26270 */
[C---:B------:R-:W-:Y:S02]  /*19890*/  IMAD R0, R13.reuse, UR5, R0 ;  /* 0x000000050d007c24 */ /* 0x040fe4000f8e0200 */
[----:B------:R-:W-:Y:S02]  /*198a0*/  IMAD.WIDE.U32 R18, R13, UR4, R18 ;  /* 0x000000040d127c25 */ /* 0x000fe4000f8e0012 */
[----:B------:R1:W2:Y:S02]  /*198b0*/  LDS.128 R12, [R247] ;  /* 0x00000000f70c7984 */ /* 0x0002a40000000c00 */
[----:B------:R-:W-:-:S04]  /*198c0*/  IMAD.IADD R17, R0, 0x1, R19 ;  /* 0x0000000100117824 */ /* 0x000fc800078e0213 */
[----:B---3--:R-:W-:Y:S05]  /*198d0*/  @P0 BRA `(.L_x_1891) ;  /* 0x0000000000240947 */ /* 0x008fea0003800000 */
        /* <DEDUP_REMOVED lines=9> */
.L_x_1891:
[----:B------:R-:W-:Y:S05]  /*19970*/  BSYNC B0 ;  /* 0x0000000000007941 */ /* 0x000fea0003800000 */
.L_x_1890:
        /* <DEDUP_REMOVED lines=13> */
.L_x_1892:
        /* <DEDUP_REMOVED lines=11> */
.L_x_5334:


//--------------------- .text._ZN5flash24flash_fwd_splitkv_kernelI23Flash_fwd_kernel_traitsILi32ELi64ELi256ELi4ELb0ELb0EN7cutlass6half_tE19Flash_kernel_traitsILi32ELi64ELi256ELi4ES3_EELb1ELb0ELb0ELb0ELb1ELb1ELb0ELb1EEEvNS_16Flash_fwd_paramsE --------------------------
	.section	.text._ZN5flash24flash_fwd_splitkv_kernelI23Flash_fwd_kernel_traitsILi32ELi64ELi256ELi4ELb0ELb0EN7cutlass6half_tE19Flash_kernel_traitsILi32ELi64ELi256ELi4ES3_EELb1ELb0ELb0ELb0ELb1ELb1ELb0ELb1EEEvNS_16Flash_fwd_paramsE,"ax",@progbits
	.align	128
        .global         _ZN5flash24flash_fwd_splitkv_kernelI23Flash_fwd_kernel_traitsILi32ELi64ELi256ELi4ELb0ELb0EN7cutlass6half_tE19Flash_kernel_traitsILi32ELi64ELi256ELi4ES3_EELb1ELb0ELb0ELb0ELb1ELb1ELb0ELb1EEEvNS_16Flash_fwd_paramsE
        .type           _ZN5flash24flash_fwd_splitkv_kernelI23Flash_fwd_kernel_traitsILi32ELi64ELi256ELi4ELb0ELb0EN7cutlass6half_tE19Flash_kernel_traitsILi32ELi64ELi256ELi4ES3_EELb1ELb0ELb0ELb0ELb1ELb1ELb0ELb1EEEvNS_16Flash_fwd_paramsE,@function
        .size           _ZN5flash24flash_fwd_splitkv_kernelI23Flash_fwd_kernel_traitsILi32ELi64ELi256ELi4ELb0ELb0EN7cutlass6half_tE19Flash_kernel_traitsILi32ELi64ELi256ELi4ES3_EELb1ELb0ELb0ELb0ELb1ELb1ELb0ELb1EEEvNS_16Flash_fwd_paramsE,(.L_x_5335 - _ZN5flash24flash_fwd_splitkv_kernelI23Flash_fwd_kernel_traitsILi32ELi64ELi256ELi4ELb0ELb0EN7cutlass6half_tE19Flash_kernel_traitsILi32ELi64ELi256ELi4ES3_EELb1ELb0ELb0ELb0ELb1ELb1ELb0ELb1EEEvNS_16Flash_fwd_paramsE)
        .other          _ZN5flash24flash_fwd_splitkv_kernelI23Flash_fwd_kernel_traitsILi32ELi64ELi256ELi4ELb0ELb0EN7cutlass6half_tE19Flash_kernel_traitsILi32ELi64ELi256ELi4ES3_EELb1ELb0ELb0ELb0ELb1ELb1ELb0ELb1EEEvNS_16Flash_fwd_paramsE,@"STO_CUDA_ENTRY STV_DEFAULT"
_ZN5flash24flash_fwd_splitkv_kernelI23Flash_fwd_kernel_traitsILi32ELi64ELi256ELi4ELb0ELb0EN7cutlass6half_tE19Flash_kernel_traitsILi32ELi64ELi256ELi4ES3_EELb1ELb0ELb0ELb0ELb1ELb1ELb0ELb1EEEvNS_16Flash_fwd_paramsE:
.text._ZN5flash24flash_fwd_splitkv_kernelI23Flash_fwd_kernel_traitsILi32ELi64ELi256ELi4ELb0ELb0EN7cutlass6half_tE19Flash_kernel_traitsILi32ELi64ELi256ELi4ES3_EELb1ELb0ELb0ELb0ELb1ELb1ELb0ELb1EEEvNS_16Flash_fwd_paramsE:
        /* <DEDUP_REMOVED lines=11> */
[----:B------:R-:W-:-:S07]  /*00b0*/  ISETP.NE.AND.EX P0, PT, R3, RZ, PT, P0 ;  /* 0x000000ff0300720c */ /* 0x000fce0003f05300 */
[----:B------:R-:W4:Y:S01]  /*00c0*/  LDC.64 R2, c[0x0][0x2f8] ;  /* 0x0000be00ff027b82 */ /* 0x000f220000000a00 */
[----:B---3--:R-:W-:-:S05]  /*00d0*/  IMAD.WIDE R6, R15, 0x4, R4 ;  /* 0x000000040f067825 */ /* 0x008fca00078e0204 */
[----:B------:R-:W3:Y:S02]  /*00e0*/  @P0 LDG.E R213, desc[UR6][R6.64] ;  /* 0x0000000606d50981 */ /* 0x000ee4000c1e1900 */
[----:B------:R-:W2:Y:S02]  /*00f0*/  LDC.64 R4, c[0x0][0x2f8] ;  /* 0x0000be00ff047b82 */ /* 0x000ea40000000a00 */
[----:B------:R-:W3:Y:S01]  /*0100*/  @P0 LDG.E R212, desc[UR6][R6.64+0x4] ;  /* 0x0000040606d40981 */ /* 0x000ee2000c1e1900 */
[----:B-1----:R-:W-:Y:S02]  /*0110*/  ISETP.NE.AND P1, PT, R0, RZ, PT ;  /* 0x000000ff0000720c */ /* 0x002fe40003f25270 */
[----:B------:R-:W-:-:S04]  /*0120*/  ISETP.NE.U32.AND P4, PT, RZ, UR8, PT ;  /* 0x00000008ff007c0c */ /* 0x000fc8000bf85070 */
[----:B------:R-:W-:Y:S02]  /*0130*/  ISETP.NE.AND.EX P4, PT, RZ, UR9, PT, P4 ;  /* 0x00000009ff007c0c */ /* 0x000fe4000bf85340 */
[----:B----4-:R-:W-:-:S04]  /*0140*/  ISETP.EQ.U32.AND P2, PT, R2, RZ, PT ;  /* 0x000000ff0200720c */ /* 0x010fc80003f42070 */
        /* <DEDUP_REMOVED lines=8> */
[----:B------:R-:W4:Y:S01]  /*01d0*/  S2R R136, SR_CTAID.Z ;  /* 0x0000000000887919 */ /* 0x000f220000002700 */
[----:B------:R-:W1:Y:S01]  /*01e0*/  S2R R56, SR_TID.X ;  /* 0x0000000000387919 */ /* 0x000e620000002100 */
[--C-:B------:R-:W-:Y:S01]  /*01f0*/  SHF.R.S32.HI R9, RZ, 0x1f, R15.reuse ;  /* 0x0000001fff097819 */ /* 0x100fe2000001140f */
[----:B------:R-:W-:Y:S02]  /*0200*/  IMAD.MOV.U32 R11, RZ, RZ, R15 ;  /* 0x000000ffff0b7224 */ /* 0x000fe400078e000f */
[----:B---3--:R-:W-:-:S06]  /*0210*/  @P0 IMAD.IADD R212, R212, 0x1, -R213 ;  /* 0x00000001d4d40824 */ /* 0x008fcc00078e0ad5 */
[----:B------:R-:W3:Y:S01]  /*0220*/  @!P0 LDC R212, c[0x0][0x2c4] ;  /* 0x0000b100ffd48b82 */ /* 0x000ee20000000800 */
[----:B------:R-:W-:-:S04]  /*0230*/  ISETP.NE.U32.AND P0, PT, R2, RZ, PT ;  /* 0x000000ff0200720c */ /* 0x000fc80003f05070 */
[----:B------:R-:W-:-:S13]  /*0240*/  ISETP.NE.AND.EX P0, PT, R3, RZ, PT, P0 ;  /* 0x000000ff0300720c */ /* 0x000fda0003f05300 */
[----:B-12-4-:R-:W-:Y:S05]  /*0250*/  @!P0 BRA `(.L_x_1893) ;  /* 0x0000000000108947 */ /* 0x016fea0003800000 */
[----:B------:R-:W2:Y:S02]  /*0260*/  @P1 LDG.E R2, desc[UR6][R4.64+0x4] ;  /* 0x0000040604021981 */ /* 0x000ea4000c1e1900 */
[----:B--2--5:R-:W-:-:S06]  /*0270*/  @P1 IADD3 R77, R2, -R17, RZ ;  /* 0x80000011024d1210 */ /* 0x024fcc0007ffe0ff */
[----:B------:R2:W5:Y:S01]  /*0280*/  @!P1 LDG.E R77, desc[UR6][R4.64] ;  /* 0x00000006044d9981 */ /* 0x000562000c1e1900 */
[----:B------:R-:W-:Y:S05]  /*0290*/  BRA `(.L_x_1894) ;  /* 0x0000000000047947 */ /* 0x000fea0003800000 */
.L_x_1893:
[----:B------:R-:W1:Y:S02]  /*02a0*/  LDC R77, c[0x0][0x2c8] ;  /* 0x0000b200ff4d7b82 */ /* 0x000e640000000800 */
.L_x_1894:
[----:B------:R-:W4:Y:S02]  /*02b0*/  LDC.64 R2, c[0x0][0x308] ;  /* 0x0000c200ff027b82 */ /* 0x000f240000000a00 */
[----:B----4-:R-:W-:-:S04]  /*02c0*/  ISETP.NE.U32.AND P1, PT, R2, RZ, PT ;  /* 0x000000ff0200720c */ /* 0x010fc80003f25070 */
[----:B------:R-:W-:-:S13]  /*02d0*/  ISETP.NE.AND.EX P1, PT, R3, RZ, PT, P1 ;  /* 0x000000ff0300720c */ /* 0x000fda0003f25310 */
[----:B------:R-:W4:Y:S01]  /*02e0*/  @P1 LDC.64 R2, c[0x0][0x308] ;  /* 0x0000c200ff021b82 */ /* 0x000f220000000a00 */
[----:B------:R-:W-:-:S07]  /*02f0*/  IMAD.SHL.U32 R59, R25, 0x40, RZ ;  /* 0x00000040193b7824 */ /* 0x000fce00078e00ff */
[----:B--2---:R-:W2:Y:S01]  /*0300*/  @!P1 LDC R5, c[0x0][0x2cc] ;  /* 0x0000b300ff059b82 */ /* 0x004ea20000000800 */
[----:B----4-:R-:W-:-:S07]  /*0310*/  @P1 IMAD.WIDE R6, R15, 0x4, R2 ;  /* 0x000000040f061825 */ /* 0x010fce00078e0202 */
[----:B------:R-:W4:Y:S01]  /*0320*/  @!P1 LDC.64 R2, c[0x0][0x318] ;  /* 0x0000c600ff029b82 */ /* 0x000f220000000a00 */
[----:B------:R1:W5:Y:S01]  /*0330*/  @P1 LDG.E R57, desc[UR6][R6.64] ;  /* 0x0000000606391981 */ /* 0x000362000c1e1900 */
[----:B---3--:R-:W-:-:S13]  /*0340*/  ISETP.GT.AND P0, PT, R212, R59, PT ;  /* 0x0000003bd400720c */ /* 0x008fda0003f04270 */
[----:B--2---:R-:W-:Y:S05]  /*0350*/  @!P0 EXIT ;  /* 0x000000000000894d */ /* 0x004fea0003800000 */
        /* <DEDUP_REMOVED lines=76> */
.L_x_1897:
[----:B------:R-:W-:Y:S05]  /*0820*/  BSYNC B0 ;  /* 0x0000000000007941 */ /* 0x000fea0003800000 */
.L_x_1896:
        /* <DEDUP_REMOVED lines=13> */
.L_x_1899:
[----:B------:R-:W-:Y:S05]  /*0900*/  BSYNC B0 ;  /* 0x0000000000007941 */ /* 0x000fea0003800000 */
.L_x_1898:
        /* <DEDUP_REMOVED lines=11> */
.L_x_1895:
        /* <DEDUP_REMOVED lines=27> */
.L_x_1900:
        /* <DEDUP_REMOVED lines=81> */
.L_x_1901:
        /* <DEDUP_REMOVED lines=49> */
.L_x_1903:
        /* <DEDUP_REMOVED lines=31> */
.L_x_1902:
        /* <DEDUP_REMOVED lines=263> */
.L_x_1958:
        /* <DEDUP_REMOVED lines=138> */
.L_x_1908:
[----:B------:R-:W-:Y:S05]  /*2e90*/  BSYNC B0 ;  /* 0x0000000000007941 */ /* 0x000fea0003800000 */
.L_x_1907:
        /* <DEDUP_REMOVED lines=66> */
.L_x_1910:
[----:B------:R-:W-:Y:S05]  /*32c0*/  BSYNC B0 ;  /* 0x0000000000007941 */ /* 0x000fea0003800000 */
.L_x_1909:
        /* <DEDUP_REMOVED lines=61> */
.L_x_1912:
[----:B------:R-:W-:Y:S05]  /*36a0*/  BSYNC B0 ;  /* 0x0000000000007941 */ /* 0x000fea0003800000 */
.L_x_1911:
        /* <DEDUP_REMOVED lines=67> */
.L_x_1914:
[----:B------:R-:W-:Y:S05]  /*3ae0*/  BSYNC B0 ;  /* 0x0000000000007941 */ /* 0x000fea0003800000 */
.L_x_1913:
        /* <DEDUP_REMOVED lines=61> */
.L_x_1916:
[----:B------:R-:W-:Y:S05]  /*3ec0*/  BSYNC B0 ;  /* 0x0000000000007941 */ /* 0x000fea0003800000 */
.L_x_1915:
        /* <DEDUP_REMOVED lines=67> */
.L_x_1918:
[----:B------:R-:W-:Y:S05]  /*4300*/  BSYNC B0 ;  /* 0x0000000000007941 */ /* 0x000fea0003800000 */
.L_x_1917:
        /* <DEDUP_REMOVED lines=67> */
.L_x_1920:
[----:B------:R-:W-:Y:S05]  /*4740*/  BSYNC B0 ;  /* 0x0000000000007941 */ /* 0x000fea0003800000 */
.L_x_1919:
        /* <DEDUP_REMOVED lines=67> */
.L_x_1922:
[----:B------:R-:W-:Y:S05]  /*4b80*/  BSYNC B0 ;  /* 0x0000000000007941 */ /* 0x000fea0003800000 */
.L_x_1921:
[C---:B------:R-:W-:Y:S01]  /*4b90*/  LEA R44, P1, R35.reuse, R44, 0x1 ;  /* 0x0000002c232c7211 */ /* 0x040fe200078208ff */
[----:B------:R-:W-:Y:S01]  /*4ba0*/  IMAD.MOV.U32 R8, RZ, RZ, R10 ;  /* 0x000000ffff087224 */ /* 0x000fe200078e000a */
[----:B------:R-:W-:Y:S02]  /*4bb0*/  UMOV UR4, UR29 ;  /* 0x0000001d00047c82 */ /* 0x000fe40008000000 */
[C---:B------:R-:W-:Y:S02]  /*4bc0*/  LEA.HI.X.SX32 R45, R35.reuse, R45, 0x1, P1 ;  /* 0x0000002d232d7211 */ /* 0x040fe400008f0eff */
[C---:B------:R-:W-:Y:S04]  /*4bd0*/  LEA R10, P0, R35.reuse, R8, 0x1 ;  /* 0x00000008230a7211 */ /* 0x040fe800078008ff */
[----:B------:R-:W-:Y:S01]  /*4be0*/  LEA.HI.X.SX32 R9, R35, R9, 0x1, P0 ;  /* 0x0000000923097211 */ /* 0x000fe200000f0eff */
[----:B------:R-:W-:Y:S08]  /*4bf0*/  BRA `(.L_x_1923) ;  /* 0x0000003800347947 */ /* 0x000ff00003800000 */
.L_x_1906:
        /* <DEDUP_REMOVED lines=96> */
.L_x_1927:
[----:B------:R-:W-:Y:S05]  /*5200*/  BSYNC B0 ;  /* 0x0000000000007941 */ /* 0x000fea0003800000 */
.L_x_1926:
[----:B-----5:R2:W-:Y:S02]  /*5210*/  STG.E.128 desc[UR6][R80.64], R32 ;  /* 0x0000002050007986 */ /* 0x0205e4000c101d06 */
.L_x_1925:
[----:B------:R-:W-:Y:S05]  /*5220*/  BSYNC B1 ;  /* 0x0000000000017941 */ /* 0x000fea0003800000 */
.L_x_1924:
        /* <DEDUP_REMOVED lines=103> */
.L_x_1931:
[----:B------:R-:W-:Y:S05]  /*58a0*/  BSYNC B0 ;  /* 0x0000000000007941 */ /* 0x000fea0003800000 */
.L_x_1930:
[----:B-----5:R4:W-:Y:S02]  /*58b0*/  STG.E.128 desc[UR6][R154.64], R52 ;  /* 0x000000349a007986 */ /* 0x0209e4000c101d06 */
.L_x_1929:
[----:B------:R-:W-:Y:S05]  /*58c0*/  BSYNC B1 ;  /* 0x0000000000017941 */ /* 0x000fea0003800000 */
.L_x_1928:
        /* <DEDUP_REMOVED lines=96> */
.L_x_1935:
[----:B------:R-:W-:Y:S05]  /*5ed0*/  BSYNC B0 ;  /* 0x0000000000007941 */ /* 0x000fea0003800000 */
.L_x_1934:
[----:B-----5:R4:W-:Y:S02]  /*5ee0*/  STG.E.128 desc[UR6][R154.64], R52 ;  /* 0x000000349a007986 */ /* 0x0209e4000c101d06 */
.L_x_1933:
[----:B------:R-:W-:Y:S05]  /*5ef0*/  BSYNC B1 ;  /* 0x0000000000017941 */ /* 0x000fea0003800000 */
.L_x_1932:
        /* <DEDUP_REMOVED lines=102> */
.L_x_1939:
[----:B------:R-:W-:Y:S05]  /*6560*/  BSYNC B0 ;  /* 0x0000000000007941 */ /* 0x000fea0003800000 */
.L_x_1938:
[----:B-----5:R1:W-:Y:S02]  /*6570*/  STG.E.128 desc[UR6][R154.64], R52 ;  /* 0x000000349a007986 */ /* 0x0203e4000c101d06 */
.L_x_1937:
[----:B------:R-:W-:Y:S05]  /*6580*/  BSYNC B1 ;  /* 0x0000000000017941 */ /* 0x000fea0003800000 */
.L_x_1936:
        /* <DEDUP_REMOVED lines=96> */
.L_x_1943:
[----:B------:R-:W-:Y:S05]  /*6b90*/  BSYNC B0 ;  /* 0x0000000000007941 */ /* 0x000fea0003800000 */
.L_x_1942:
[----:B-----5:R3:W-:Y:S02]  /*6ba0*/  STG.E.128 desc[UR6][R154.64], R52 ;  /* 0x000000349a007986 */ /* 0x0207e4000c101d06 */
.L_x_1941:
[----:B------:R-:W-:Y:S05]  /*6bb0*/  BSYNC B1 ;  /* 0x0000000000017941 */ /* 0x000fea0003800000 */
.L_x_1940:
        /* <DEDUP_REMOVED lines=102> */
.L_x_1947:
[----:B------:R-:W-:Y:S05]  /*7220*/  BSYNC B0 ;  /* 0x0000000000007941 */ /* 0x000fea0003800000 */
.L_x_1946:
[----:B-----5:R1:W-:Y:S02]  /*7230*/  STG.E.128 desc[UR6][R154.64], R52 ;  /* 0x000000349a007986 */ /* 0x0203e4000c101d06 */
.L_x_1945:
[----:B------:R-:W-:Y:S05]  /*7240*/  BSYNC B1 ;  /* 0x0000000000017941 */ /* 0x000fea0003800000 */
.L_x_1944:
        /* <DEDUP_REMOVED lines=102> */
.L_x_1951:
[----:B------:R-:W-:Y:S05]  /*78b0*/  BSYNC B0 ;  /* 0x0000000000007941 */ /* 0x000fea0003800000 */
.L_x_1950:
[----:B-----5:R1:W-:Y:S02]  /*78c0*/  STG.E.128 desc[UR6][R154.64], R52 ;  /* 0x000000349a007986 */ /* 0x0203e4000c101d06 */
.L_x_1949:
[----:B------:R-:W-:Y:S05]  /*78d0*/  BSYNC B1 ;  /* 0x0000000000017941 */ /* 0x000fea0003800000 */
.L_x_1948:
        /* <DEDUP_REMOVED lines=101> */
.L_x_1955:
[----:B------:R-:W-:Y:S05]  /*7f30*/  BSYNC B0 ;  /* 0x0000000000007941 */ /* 0x000fea0003800000 */
.L_x_1954:
[----:B-----5:R1:W-:Y:S02]  /*7f40*/  STG.E.128 desc[UR6][R156.64], R52 ;  /* 0x000000349c007986 */ /* 0x0203e4000c101d06 */
.L_x_1953:
[----:B------:R-:W-:Y:S05]  /*7f50*/  BSYNC B1 ;  /* 0x0000000000017941 */ /* 0x000fea0003800000 */
.L_x_1952:
        /* <DEDUP_REMOVED lines=10> */
.L_x_1905:
        /* <DEDUP_REMOVED lines=77> */
.L_x_1923:
        /* <DEDUP_REMOVED lines=83> */
.L_x_1956:
        /* <DEDUP_REMOVED lines=9> */
.L_x_1957:
[----:B------:R-:W-:Y:S04]  /*8a90*/  IADD3 R11, R11, -0x1, RZ ;  /* 0xffffffff0b0b7810 */ /* 0x000fe80007ffe0ff */
[----:B------:R-:W-:Y:S11]  /*8aa0*/  ISETP.GT.AND P0, PT, R11, R75, PT ;  /* 0x0000004b0b00720c */ /* 0x000ff60003f04270 */
[----:B------:R-:W-:Y:S02]  /*8ab0*/  @!UPT UIADD3 URZ, URZ, URZ, URZ ;  /* 0x0000003f3f3ff290 */ /* 0x000fe4000fffe03f */
[----:B------:R-:W-:Y:S05]  /*8ac0*/  @P0 BRA `(.L_x_1958) ;  /* 0xffffff9800c80947 */ /* 0x000fea000383ffff */
.L_x_1904:
        /* <DEDUP_REMOVED lines=90> */
.L_x_1965:
[----:B------:R-:W-:Y:S05]  /*9070*/  BSYNC B0 ;  /* 0x0000000000007941 */ /* 0x000fea0003800000 */
.L_x_1964:
[----:B-----5:R1:W-:Y:S02]  /*9080*/  STS.128 [R217], R8 ;  /* 0x00000008d9007388 */ /* 0x0203e40000000c00 */
.L_x_1963:
[----:B------:R-:W-:Y:S05]  /*9090*/  BSYNC B1 ;  /* 0x0000000000017941 */ /* 0x000fea0003800000 */
.L_x_1962:
        /* <DEDUP_REMOVED lines=57> */
.L_x_1968:
[----:B------:R-:W-:Y:S05]  /*9430*/  BSYNC B0 ;  /* 0x0000000000007941 */ /* 0x000fea0003800000 */
.L_x_1967:
[----:B-----5:R1:W-:Y:S01]  /*9440*/  STS.128 [R217+0x800], R8 ;  /* 0x00080008d9007388 */ /* 0x0203e20000000c00 */
[----:B------:R-:W-:Y:S05]  /*9450*/  BRA `(.L_x_1966) ;  /* 0x0000000c00347947 */ /* 0x000fea0003800000 */
.L_x_1961:
        /* <DEDUP_REMOVED lines=90> */
.L_x_1972:
[----:B------:R-:W-:Y:S05]  /*9a00*/  BSYNC B0 ;  /* 0x0000000000007941 */ /* 0x000fea0003800000 */
.L_x_1971:
[----:B-----5:R1:W-:Y:S02]  /*9a10*/  STS.128 [R217], R20 ;  /* 0x00000014d9007388 */ /* 0x0203e40000000c00 */
.L_x_1970:
[----:B------:R-:W-:Y:S05]  /*9a20*/  BSYNC B1 ;  /* 0x0000000000017941 */ /* 0x000fea0003800000 */
.L_x_1969:
        /* <DEDUP_REMOVED lines=92> */
.L_x_1974:
[----:B------:R-:W-:Y:S05]  /*9ff0*/  BSYNC B0 ;  /* 0x0000000000007941 */ /* 0x000fea0003800000 */
.L_x_1973:
[----:B-----5:R2:W-:Y:S01]  /*a000*/  STS.128 [R217+0x800], R16 ;  /* 0x00080010d9007388 */ /* 0x0205e20000000c00 */
[----:B------:R-:W-:Y:S05]  /*a010*/  BRA `(.L_x_1966) ;  /* 0x0000000000447947 */ /* 0x000fea0003800000 */
.L_x_1960:
        /* <DEDUP_REMOVED lines=17> */
.L_x_1966:
[----:B------:R-:W-:Y:S05]  /*a130*/  BSYNC B2 ;  /* 0x0000000000027941 */ /* 0x000fea0003800000 */
.L_x_1959:
[----:B------:R-:W-:Y:S01]  /*a140*/  VIADD R216, R46, 0xffffffff ;  /* 0xffffffff2ed87836 */ /* 0x000fe20000000000 */
[----:B------:R-:W-:Y:S01]  /*a150*/  ULDC.64 UR8, c[0x0][0x398] ;  /* 0x0000e60000087ab9 */ /* 0x000fe20000000a00 */
[----:B-1----:R-:W-:Y:S02]  /*a160*/  VIADD R24, R134, 0x60 ;  /* 0x0000006086187836 */ /* 0x002fe40000000000 */
[----:B------:R-:W-:Y:S02]  /*a170*/  IMAD.SHL.U32 R0, R216, 0x100, RZ ;  /* 0x00000100d8007824 */ /* 0x000fe400078e00ff */
[C---:B------:R-:W-:Y:S02]  /*a180*/  VIADD R26, R134.reuse, 0x40 ;  /* 0x00000040861a7836 */ /* 0x040fe40000000000 */
[----:B------:R-:W-:Y:S02]  /*a190*/  IMAD.IADD R15, R57, 0x1, -R0 ;  /* 0x00000001390f7824 */ /* 0x000fe400078e0a00 */
[----:B--234-:R-:W-:-:S02]  /*a1a0*/  VIADD R18, R134, 0xa0 ;  /* 0x000000a086127836 */ /* 0x01cfc40000000000 */
[C---:B------:R-:W-:Y:S01]  /*a1b0*/  VIADD R16, R134.reuse, 0xc0 ;  /* 0x000000c086107836 */ /* 0x040fe20000000000 */
[CC--:B------:R-:W-:Y:S01]  /*a1c0*/  ISETP.GE.AND P1, PT, R134.reuse, R15.reuse, PT ;  /* 0x0000000f8600720c */ /* 0x0c0fe20003f26270 */
[----:B------:R-:W-:Y:S01]  /*a1d0*/  VIADD R22, R134, 0x80 ;  /* 0x0000008086167836 */ /* 0x000fe20000000000 */
[-C--:B------:R-:W-:Y:S01]  /*a1e0*/  ISETP.GE.AND P0, PT, R20, R15.reuse, PT ;  /* 0x0000000f1400720c */ /* 0x080fe20003f06270 */
[----:B------:R-:W-:Y:S01]  /*a1f0*/  VIADD R14, R134, 0xe0 ;  /* 0x000000e0860e7836 */ /* 0x000fe20000000000 */
[-C--:B------:R-:W-:Y:S01]  /*a200*/  ISETP.GE.AND P5, PT, R24, R15.reuse, PT ;  /* 0x0000000f1800720c */ /* 0x080fe20003fa6270 */
[----:B------:R-:W-:Y:S01]  /*a210*/  IMAD.SHL.U32 R132, R132, 0x8, RZ ;  /* 0x0000000884847824 */ /* 0x000fe200078e00ff */
[-C--:B------:R-:W-:Y:S02]  /*a220*/  ISETP.GE.AND P6, PT, R26, R15.reuse, PT ;  /* 0x0000000f1a00720c */ /* 0x080fe40003fc6270 */
[-C--:B------:R-:W-:Y:S02]  /*a230*/  ISETP.GE.AND P3, PT, R18, R15.reuse, PT ;  /* 0x0000000f1200720c */ /* 0x080fe40003f66270 */
[----:B------:R-:W-:-:S02]  /*a240*/  ISETP.GE.AND P2, PT, R16, R15, PT ;  /* 0x0000000f1000720c */ /* 0x000fc40003f46270 */
[----:B------:R-:W-:Y:S01]  /*a250*/  ISETP.GE.AND P4, PT, R22, R15, PT ;  /* 0x0000000f1600720c */ /* 0x000fe20003f86270 */
[----:B------:R-:W-:-:S04]  /*a260*/  @!P1 IMAD.MOV.U32 R206, RZ, RZ, R208 ;  /* 0x000000ffffce9224 */ /* 0x000fc800078e00d0 */
[----:B------:R-:W1:Y:S01]  /*a270*/  @!P5 LDC.64 R2, c[0x0][0x248] ;  /* 0x00009200ff02db82 */ /* 0x000e620000000a00 */
[----:B------:R-:W-:Y:S01]  /*a280*/  @!PT LDS RZ, [RZ] ;  /* 0x00000000fffff984 */ /* 0x000fe20000000800 */
[----:B------:R-:W-:Y:S01]  /*a290*/  @!PT LDS RZ, [RZ] ;  /* 0x00000000fffff984 */ /* 0x000fe20000000800 */
[----:B------:R-:W-:Y:S01]  /*a2a0*/  @!PT LDS RZ, [RZ] ;  /* 0x00000000fffff984 */ /* 0x000fe20000000800 */
[----:B------:R2:W-:Y:S01]  /*a2b0*/  @!P1 LDGSTS.E.BYPASS.LTC128B.128 [R217+0x1000], desc[UR6][R206.64] ;  /* 0x01000000ced99fae */ /* 0x0005e2000b901d46 */
[----:B------:R-:W-:-:S04]  /*a2c0*/  @!P0 LEA R28, P1, R101, R208, 0x1 ;  /* 0x000000d0651c8211 */ /* 0x000fc800078208ff */
[----:B------:R-:W-:Y:S02]  /*a2d0*/  @!P0 LEA.HI.X R29, R101, R207, R112, 0x1, P1 ;  /* 0x000000cf651d8211 */ /* 0x000fe400008f0c70 */
[----:B------:R-:W-:Y:S01]  /*a2e0*/  ISETP.GE.AND P1, PT, R14, R15, PT ;  /* 0x0000000f0e00720c */ /* 0x000fe20003f26270 */
[----:B------:R-:W3:Y:S02]  /*a2f0*/  @!P6 LDC.64 R4, c[0x0][0x248] ;  /* 0x00009200ff04eb82 */ /* 0x000ee40000000a00 */
[----:B------:R4:W-:Y:S06]  /*a300*/  @!P0 LDGSTS.E.BYPASS.LTC128B.128 [R217+0x1800], desc[UR6][R28.64] ;  /* 0x018000001cd98fae */ /* 0x0009ec000b901d46 */
        /* <DEDUP_REMOVED lines=12> */
[----:B------:R-:W-:Y:S01]  /*a3d0*/  @!P6 LDGSTS.E.BYPASS.LTC128B.128 [R217+0x2000], desc[UR6][R32.64] ;  /* 0x0200000020d9efae */ /* 0x000fe2000b901d46 */
        /* <DEDUP_REMOVED lines=9> */
[----:B------:R-:W-:Y:S01]  /*a470*/  @!P3 IMAD.IADD R11, R11, 0x1, R3 ;  /* 0x000000010b0bb824 */ /* 0x000fe200078e0203 */
[----:B------:R-:W-:Y:S01]  /*a480*/  LOP3.LUT R3, R133, 0xfffffff8, RZ, 0xc0, !PT ;  /* 0xfffffff885037812 */ /* 0x000fe200078ec0ff */
[----:B------:R-:W-:Y:S01]  /*a490*/  @!P3 IMAD.MOV.U32 R10, RZ, RZ, R2 ;  /* 0x000000ffff0ab224 */ /* 0x000fe200078e0002 */
[----:B------:R-:W-:Y:S01]  /*a4a0*/  @!P4 LEA.HI.X R35, R12, R207, R13, 0x8, P0 ;  /* 0x000000cf0c23c211 */ /* 0x000fe200000f440d */
[----:B------:R-:W-:Y:S01]  /*a4b0*/  @!P2 IMAD.IADD R5, R9, 0x1, R5 ;  /* 0x000000010905a824 */ /* 0x000fe200078e0205 */
[----:B------:R-:W-:Y:S01]  /*a4c0*/  LOP3.LUT R2, R128, 0x7fffffe, RZ, 0xc0, !PT ;  /* 0x07fffffe80027812 */ /* 0x000fe200078ec0ff */
[----:B------:R-:W-:Y:S01]  /*a4d0*/  IMAD.IADD R3, R56, 0x1, -R3 ;  /* 0x0000000138037824 */ /* 0x000fe200078e0a03 */
        /* <DEDUP_REMOVED lines=12> */
[----:B------:R-:W-:Y:S01]  /*a5a0*/  IMAD.SHL.U32 R20, R127, 0x40, RZ ;  /* 0x000000407f147824 */ /* 0x000fe200078e00ff */
[----:B------:R-:W-:Y:S01]  /*a5b0*/  SHF.R.S32.HI R16, RZ, 0x1, R8 ;  /* 0x00000001ff107819 */ /* 0x000fe20000011408 */
[----:B------:R-:W-:Y:S01]  /*a5c0*/  @!P1 LDGSTS.E.BYPASS.LTC128B.128 [R217+0x4800], desc[UR6][R28.64] ;  /* 0x048000001cd99fae */ /* 0x000fe2000b901d46 */
[----:B------:R-:W-:-:S02]  /*a5d0*/  ISETP.GE.AND P1, PT, R134, R15, PT ;  /* 0x0000000f8600720c */ /* 0x000fc40003f26270 */
[----:B------:R-:W-:Y:S01]  /*a5e0*/  ISETP.GE.AND P4, PT, R22, R15, PT ;  /* 0x0000000f1600720c */ /* 0x000fe20003f86270 */
[----:B------:R-:W0:Y:S01]  /*a5f0*/  LDGDEPBAR ;  /* 0x00000000000079af */ /* 0x000e220000000000 */
[----:B------:R-:W-:Y:S02]  /*a600*/  LEA.HI R129, R6, R129, RZ, 0x3 ;  /* 0x0000008106817211 */ /* 0x000fe400078f18ff */
[----:B------:R-:W3:Y:S01]  /*a610*/  @!P6 LDC.64 R6, c[0x0][0x250] ;  /* 0x00009400ff06eb82 */ /* 0x000ee20000000a00 */
[----:B------:R-:W-:Y:S02]  /*a620*/  LEA.HI R130, R130, R9, RZ, 0x1 ;  /* 0x0000000982827211 */ /* 0x000fe400078f08ff */
[----:B------:R-:W-:Y:S01]  /*a630*/  ISETP.GE.AND P3, PT, R18, R15, PT ;  /* 0x0000000f1200720c */ /* 0x000fe20003f66270 */
[----:B------:R-:W-:Y:S01]  /*a640*/  IMAD.SHL.U32 R47, R129, 0x20, RZ ;  /* 0x00000020812f7824 */ /* 0x000fe200078e00ff */
[----:B------:R-:W-:Y:S02]  /*a650*/  LOP3.LUT R130, R130, 0xfffffffe, RZ, 0xc0, !PT ;  /* 0xfffffffe82827812 */ /* 0x000fe400078ec0ff */
[----:B------:R-:W-:-:S02]  /*a660*/  LOP3.LUT R204, R8, 0x3fffffe, RZ, 0xc0, !PT ;  /* 0x03fffffe08cc7812 */ /* 0x000fc400078ec0ff */
[----:B------:R-:W-:Y:S01]  /*a670*/  LOP3.LUT R20, R20, 0xc0, RZ, 0xc0, !PT ;  /* 0x000000c014147812 */ /* 0x000fe200078ec0ff */
[----:B------:R-:W-:Y:S01]  /*a680*/  IMAD.IADD R9, R9, 0x1, -R130 ;  /* 0x0000000109097824 */ /* 0x000fe200078e0a82 */
[----:B------:R-:W-:Y:S01]  /*a690*/  LOP3.LUT R47, R47, 0xffffff00, RZ, 0xc0, !PT ;  /* 0xffffff002f2f7812 */ /* 0x000fe200078ec0ff */
[----:B-1----:R-:W-:Y:S02]  /*a6a0*/  IMAD.SHL.U32 R10, R16, 0x40, RZ ;  /* 0x00000040100a7824 */ /* 0x002fe400078e00ff */
[----:B------:R-:W-:Y:S01]  /*a6b0*/  IMAD.IADD R204, R3, 0x1, -R204 ;  /* 0x0000000103cc7824 */ /* 0x000fe200078e0acc */
[----:B--2---:R-:W1:Y:S02]  /*a6c0*/  @!P5 LDC.64 R4, c[0x0][0x250] ;  /* 0x00009400ff04db82 */ /* 0x004e640000000a00 */
[----:B------:R-:W-:Y:S01]  /*a6d0*/  LOP3.LUT R11, R10, 0xc0, RZ, 0xc0, !PT ;  /* 0x000000c00a0b7812 */ /* 0x000fe200078ec0ff */
[C---:B------:R-:W-:Y:S02]  /*a6e0*/  IMAD R204, R9.reuse, 0x8, R204 ;  /* 0x0000000809cc7824 */ /* 0x040fe400078e02cc */
[----:B------:R-:W-:Y:S01]  /*a6f0*/  IMAD.SHL.U32 R3, R9, 0x8, RZ ;  /* 0x0000000809037824 */ /* 0x000fe200078e00ff */
[----:B------:R-:W-:-:S04]  /*a700*/  DEPBAR.LE SB0, 0x0 ;  /* 0x000080000000791a */ /* 0x000fc80000000000 */
[----:B------:R-:W-:Y:S01]  /*a710*/  BAR.SYNC.DEFER_BLOCKING 0x0 ;  /* 0x0000000000007b1d */ /* 0x000fe20000010000 */
[----:B------:R-:W-:Y:S02]  /*a720*/  LOP3.LUT R13, R11, 0x8, R132, 0xf8, !PT ;  /* 0x000000080b0d7812 */ /* 0x000fe400078ef884 */
[----:B------:R-:W-:Y:S02]  /*a730*/  SHF.R.U32.HI R8, RZ, 0x3, R11 ;  /* 0x00000003ff087819 */ /* 0x000fe4000001160b */
[----:B------:R-:W-:-:S03]  /*a740*/  LOP3.LUT R3, R20, 0x8, R3, 0xf8, !PT ;  /* 0x0000000814037812 */ /* 0x000fc600078ef803 */
[----:B------:R-:W2:Y:S01]  /*a750*/  @!P4 LDC.64 R10, c[0x0][0x250] ;  /* 0x00009400ff0acb82 */ /* 0x000ea20000000a00 */
[----:B------:R-:W-:Y:S02]  /*a760*/  LOP3.LUT R13, R13, R8, RZ, 0x3c, !PT ;  /* 0x000000080d0d7212 */ /* 0x000fe400078e3cff */
[----:B------:R-:W-:-:S03]  /*a770*/  SHF.R.U32.HI R20, RZ, 0x3, R20 ;  /* 0x00000003ff147819 */ /* 0x000fc60000011614 */
[----:B------:R-:W-:Y:S01]  /*a780*/  IMAD.U32 R204, R204, 0x20, R13 ;  /* 0x00000020cccc7824 */ /* 0x000fe200078e000d */
[----:B------:R-:W-:Y:S01]  /*a790*/  LOP3.LUT R3, R3, R20, RZ, 0x3c, !PT ;  /* 0x0000001403037212 */ /* 0x000fe200078e3cff */
[----:B------:R-:W4:Y:S01]  /*a7a0*/  @!P3 LDC.64 R8, c[0x0][0x250] ;  /* 0x00009400ff08bb82 */ /* 0x000f220000000a00 */
[----:B-1----:R-:W-:Y:S02]  /*a7b0*/  @!P5 IMAD R12, R5, 0xc0, RZ ;  /* 0x000000c0050cd824 */ /* 0x002fe400078e02ff */
[----:B------:R-:W-:-:S05]  /*a7c0*/  LEA R204, R204, UR4, 0x1 ;  /* 0x00000004cccc7c11 */ /* 0x000fca000f8e08ff */
[----:B------:R-:W-:Y:S01]  /*a7d0*/  VIADD R203, R204, 0x1020 ;  /* 0x00001020cccb7836 */ /* 0x000fe20000000000 */
[----:B------:R-:W-:Y:S04]  /*a7e0*/  @P1 STS [R217+0x5000], RZ ;  /* 0x005000ffd9001388 */ /* 0x000fe80000000800 */
[----:B------:R-:W-:Y:S04]  /*a7f0*/  @P1 STS [R217+0x5004], RZ ;  /* 0x005004ffd9001388 */ /* 0x000fe80000000800 */
[----:B------:R-:W-:Y:S04]  /*a800*/  @P1 STS.64 [R217+0x5008], RZ ;  /* 0x005008ffd9001388 */ /* 0x000fe80000000a00 */
[----:B------:R-:W-:Y:S01]  /*a810*/  @!PT LDS RZ, [RZ] ;  /* 0x00000000fffff984 */ /* 0x000fe20000000800 */
[----:B------:R-:W-:Y:S01]  /*a820*/  @!PT LDS RZ, [RZ] ;  /* 0x00000000fffff984 */ /* 0x000fe20000000800 */
[----:B------:R-:W-:Y:S01]  /*a830*/  @!PT LDS RZ, [RZ] ;  /* 0x00000000fffff984 */ /* 0x000fe20000000800 */
[----:B------:R-:W-:Y:S01]  /*a840*/  @!P1 LDGSTS.E.BYPASS.LTC128B.128 [R217+0x5000], desc[UR6][R210.64] ;  /* 0x05000000d2d99fae */ /* 0x000fe2000b901d46 */
[----:B------:R-:W-:Y:S01]  /*a850*/  @!P0 LEA R22, P1, R103, R210, 0x1 ;  /* 0x000000d267168211 */ /* 0x000fe200078208ff */
[----:B----4-:R-:W-:-:S02]  /*a860*/  @!P3 IMAD R9, R9, 0x140, RZ ;  /* 0x000001400909b824 */ /* 0x010fc400078e02ff */
[----:B------:R-:W-:Y:S01]  /*a870*/  @P0 STS.128 [R217+0x5800], RZ ;  /* 0x005800ffd9000388 */ /* 0x000fe20000000c00 */
[----:B------:R-:W-:Y:S02]  /*a880*/  @!P0 LEA.HI.X R23, R103, R211, R114, 0x1, P1 ;  /* 0x000000d367178211 */ /* 0x000fe400008f0c72 */
[----:B------:R-:W-:Y:S01]  /*a890*/  ISETP.GE.AND P1, PT, R14, R15, PT ;  /* 0x0000000f0e00720c */ /* 0x000fe20003f26270 */
[----:B------:R-:W-:Y:S02]  /*a8a0*/  @!P5 IMAD.WIDE.U32 R14, R4, 0xc0, R210 ;  /* 0x000000c0040ed825 */ /* 0x000fe400078e00d2 */
[----:B------:R-:W-:Y:S01]  /*a8b0*/  @!PT LDS RZ, [RZ] ;  /* 0x00000000fffff984 */ /* 0x000fe20000000800 */
[----:B------:R-:W-:Y:S01]  /*a8c0*/  @!PT LDS RZ, [RZ] ;  /* 0x00000000fffff984 */ /* 0x000fe20000000800 */
[----:B------:R-:W-:Y:S01]  /*a8d0*/  @!PT LDS RZ, [RZ] ;  /* 0x00000000fffff984 */ /* 0x000fe20000000800 */
[----:B------:R-:W-:Y:S01]  /*a8e0*/  @!P0 LDGSTS.E.BYPASS.LTC128B.128 [R217+0x5800], desc[UR6][R22.64] ;  /* 0x0580000016d98fae */ /* 0x000fe2000b901d46 */
[----:B---3--:R-:W-:Y:S01]  /*a8f0*/  @!P6 LEA R18, P0, R6, R210, 0x7 ;  /* 0x000000d20612e211 */ /* 0x008fe200078038ff */
[----:B------:R-:W1:Y:S01]  /*a900*/  @!P2 LDC.64 R4, c[0x0][0x250] ;  /* 0x00009400ff04ab82 */ /* 0x000e620000000a00 */
[----:B------:R-:W-:Y:S01]  /*a910*/  @!P5 IMAD.IADD R15, R12, 0x1, R15 ;  /* 0x000000010c0fd824 */ /* 0x000fe200078e020f */
[----:B------:R-:W-:Y:S01]  /*a920*/  @P6 STS.128 [R217+0x6000], RZ ;  /* 0x006000ffd9006388 */ /* 0x000fe20000000c00 */
[----:B------:R-:W-:-:S02]  /*a930*/  @!P6 LEA.HI.X R19, R6, R211, R7, 0x7, P0 ;  /* 0x000000d30613e211 */ /* 0x000fc400000f3c07 */
[----:B--2---:R-:W-:-:S03]  /*a940*/  @!P4 LEA R12, P0, R10, R210, 0x8 ;  /* 0x000000d20a0cc211 */ /* 0x004fc600078040ff */
[----:B------:R-:W2:Y:S01]  /*a950*/  @!P1 LDC.64 R6, c[0x0][0x250] ;  /* 0x00009400ff069b82 */ /* 0x000ea20000000a00 */
[----:B------:R-:W-:Y:S01]  /*a960*/  @!P4 LEA.HI.X R13, R10, R211, R11, 0x8, P0 ;  /* 0x000000d30a0dc211 */ /* 0x000fe200000f440b */
[----:B------:R-:W-:Y:S01]  /*a970*/  @!P3 IMAD.WIDE.U32 R10, R8, 0x140, R210 ;  /* 0x00000140080ab825 */ /* 0x000fe200078e00d2 */
[----:B------:R-:W-:Y:S01]  /*a980*/  @!PT LDS RZ, [RZ] ;  /* 0x00000000fffff984 */ /* 0x000fe20000000800 */
[----:B------:R-:W-:Y:S01]  /*a990*/  @!PT LDS RZ, [RZ] ;  /* 0x00000000fffff984 */ /* 0x000fe20000000800 */
[----:B------:R-:W-:Y:S01]  /*a9a0*/  @!PT LDS RZ, [RZ] ;  /* 0x00000000fffff984 */ /* 0x000fe20000000800 */
[----:B------:R3:W-:Y:S01]  /*a9b0*/  @!P6 LDGSTS.E.BYPASS.LTC128B.128 [R217+0x6000], desc[UR6][R18.64] ;  /* 0x0600000012d9efae */ /* 0x0007e2000b901d46 */
[----:B------:R-:W-:Y:S02]  /*a9c0*/  LOP3.LUT P0, RZ, R16, 0x2, RZ, 0xc0, !PT ;  /* 0x0000000210ff7812 */ /* 0x000fe4000780c0ff */
[----:B------:R-:W-:Y:S01]  /*a9d0*/  @!P3 IMAD.IADD R11, R9, 0x1, R11 ;  /* 0x00000001090bb824 */ /* 0x000fe200078e020b */
[----:B------:R-:W-:Y:S01]  /*a9e0*/  @P5 STS.128 [R217+0x6800], RZ ;  /* 0x006800ffd9005388 */ /* 0x000fe20000000c00 */
[C---:B------:R-:W-:Y:S02]  /*a9f0*/  IMAD R9, R58.reuse, 0x200, R47 ;  /* 0x000002003a097824 */ /* 0x040fe400078e022f */
[----:B------:R-:W-:Y:S01]  /*aa00*/  IMAD R58, R58, 0x10, R59 ;  /* 0x000000103a3a7824 */ /* 0x000fe200078e023b */
[----:B------:R-:W-:Y:S01]  /*aa10*/  @!PT LDS RZ, [RZ] ;  /* 0x00000000fffff984 */ /* 0x000fe20000000800 */
[----:B------:R-:W-:Y:S01]  /*aa20*/  @!PT LDS RZ, [RZ] ;  /* 0x00000000fffff984 */ /* 0x000fe20000000800 */
[----:B------:R-:W-:Y:S01]  /*aa30*/  @!PT LDS RZ, [RZ] ;  /* 0x00000000fffff984 */ /* 0x000fe20000000800 */
[----:B------:R4:W-:Y:S01]  /*aa40*/  @!P5 LDGSTS.E.BYPASS.LTC128B.128 [R217+0x6800], desc[UR6][R14.64] ;  /* 0x068000000ed9dfae */ /* 0x0009e2000b901d46 */
[----:B------:R-:W-:-:S02]  /*aa50*/  IMAD R206, R2, 0x20, R9 ;  /* 0x0000002002ce7824 */ /* 0x000fc400078e0209 */
[----:B------:R-:W-:Y:S01]  /*aa60*/  IMAD R2, R2, 0x20, R47 ;  /* 0x0000002002027824 */ /* 0x000fe200078e022f */
[----:B------:R-:W-:Y:S01]  /*aa70*/  @P4 STS.128 [R217+0x7000], RZ ;  /* 0x007000ffd9004388 */ /* 0x000fe20000000c00 */
[----:B-1----:R-:W-:Y:S02]  /*aa80*/  @!P2 IMAD R5, R5, 0x180, RZ ;  /* 0x000001800505a824 */ /* 0x002fe400078e02ff */
[C---:B------:R-:W-:Y:S01]  /*aa90*/  IMAD.IADD R206, R3.reuse, 0x1, R206 ;  /* 0x0000000103ce7824 */ /* 0x040fe200078e02ce */
[----:B------:R-:W-:Y:S01]  /*aaa0*/  @!PT LDS RZ, [RZ] ;  /* 0x00000000fffff984 */ /* 0x000fe20000000800 */
[----:B------:R-:W-:Y:S01]  /*aab0*/  @!PT LDS RZ, [RZ] ;  /* 0x00000000fffff984 */ /* 0x000fe20000000800 */
[----:B------:R-:W-:Y:S01]  /*aac0*/  @!PT LDS RZ, [RZ] ;  /* 0x00000000fffff984 */ /* 0x000fe20000000800 */
[----:B------:R1:W-:Y:S01]  /*aad0*/  @!P4 LDGSTS.E.BYPASS.LTC128B.128 [R217+0x7000], desc[UR6][R12.64] ;  /* 0x070000000cd9cfae */ /* 0x0003e2000b901d46 */
[----:B------:R-:W-:-:S03]  /*aae0*/  IMAD.IADD R3, R3, 0x1, R2 ;  /* 0x0000000103037824 */ /* 0x000fc600078e0202 */
[----:B------:R-:W-:Y:S01]  /*aaf0*/  @P3 STS.128 [R217+0x7800], RZ ;  /* 0x007800ffd9003388 */ /* 0x000fe20000000c00 */
[----:B--2---:R-:W-:Y:S01]  /*ab00*/  @!P1 IMAD R7, R7, 0x1c0, RZ ;  /* 0x000001c007079824 */ /* 0x004fe200078e02ff */
[----:B------:R-:W-:Y:S02]  /*ab10*/  LEA R206, R206, UR4, 0x1 ;  /* 0x00000004cece7c11 */ /* 0x000fe4000f8e08ff */
[----:B------:R-:W-:Y:S01]  /*ab20*/  @!PT LDS RZ, [RZ] ;  /* 0x00000000fffff984 */ /* 0x000fe20000000800 */
[----:B------:R-:W-:Y:S01]  /*ab30*/  @!PT LDS RZ, [RZ] ;  /* 0x00000000fffff984 */ /* 0x000fe20000000800 */
[----:B------:R-:W-:Y:S01]  /*ab40*/  @!PT LDS RZ, [RZ] ;  /* 0x00000000fffff984 */ /* 0x000fe20000000800 */
[----:B------:R-:W-:Y:S01]  /*ab50*/  @!P3 LDGSTS.E.BYPASS.LTC128B.128 [R217+0x7800], desc[UR6][R10.64] ;  /* 0x078000000ad9bfae */ /* 0x000fe2000b901d46 */
[----:B---3--:R-:W-:-:S03]  /*ab60*/  @!P2 IMAD.WIDE.U32 R18, R4, 0x180, R210 ;  /* 0x000001800412a825 */ /* 0x008fc600078e00d2 */
[----:B------:R-:W-:Y:S01]  /*ab70*/  @P2 STS.128 [R217+0x8000], RZ ;  /* 0x008000ffd9002388 */ /* 0x000fe20000000c00 */
[----:B------:R-:W-:Y:S02]  /*ab80*/  @!P2 IMAD.IADD R19, R5, 0x1, R19 ;  /* 0x000000010513a824 */ /* 0x000fe400078e0213 */
[----:B------:R-:W-:Y:S02]  /*ab90*/  VIADD R4, R204, 0x1000 ;  /* 0x00001000cc047836 */ /* 0x000fe40000000000 */
[----:B----4-:R-:W-:Y:S01]  /*aba0*/  @!P1 IMAD.WIDE.U32 R14, R6, 0x1c0, R210 ;  /* 0x000001c0060e9825 */ /* 0x010fe200078e00d2 */
[----:B------:R-:W-:Y:S01]  /*abb0*/  @!PT LDS RZ, [RZ] ;  /* 0x00000000fffff984 */ /* 0x000fe20000000800 */
[----:B------:R-:W-:Y:S01]  /*abc0*/  @!PT LDS RZ, [RZ] ;  /* 0x00000000fffff984 */ /* 0x000fe20000000800 */
[----:B------:R-:W-:Y:S01]  /*abd0*/  @!PT LDS RZ, [RZ] ;  /* 0x00000000fffff984 */ /* 0x000fe20000000800 */
[----:B------:R2:W-:Y:S03]  /*abe0*/  @!P2 LDGSTS.E.BYPASS.LTC128B.128 [R217+0x8000], desc[UR6][R18.64] ;  /* 0x0800000012d9afae */ /* 0x0005e6000b901d46 */
[----:B------:R-:W-:Y:S01]  /*abf0*/  @!P1 IMAD.IADD R9, R7, 0x1, R15 ;  /* 0x0000000107099824 */ /* 0x000fe200078e020f */
[----:B------:R-:W-:Y:S01]  /*ac00*/  @P1 STS.128 [R217+0x8800], RZ ;  /* 0x008800ffd9001388 */ /* 0x000fe20000000c00 */
[----:B------:R-:W-:-:S02]  /*ac10*/  @!P1 IMAD.MOV.U32 R8, RZ, RZ, R14 ;  /* 0x000000ffff089224 */ /* 0x000fc400078e000e */
[----:B------:R-:W-:Y:S02]  /*ac20*/  IMAD R205, R43, 0x2, R206 ;  /* 0x000000022bcd7824 */ /* 0x000fe400078e02ce */
[----:B------:R-:W-:Y:S01]  /*ac30*/  @P0 VIADD R203, R4, 0xffffffe0 ;  /* 0xffffffe004cb0836 */ /* 0x000fe20000000000 */
[----:B------:R-:W-:Y:S01]  /*ac40*/  @!PT LDS RZ, [RZ] ;  /* 0x00000000fffff984 */ /* 0x000fe20000000800 */
[----:B------:R-:W-:Y:S01]  /*ac50*/  @!PT LDS RZ, [RZ] ;  /* 0x00000000fffff984 */ /* 0x000fe20000000800 */
[----:B------:R-:W-:Y:S01]  /*ac60*/  @!PT LDS RZ, [RZ] ;  /* 0x00000000fffff984 */ /* 0x000fe20000000800 */
[----:B------:R3:W-:Y:S03]  /*ac70*/  @!P1 LDGSTS.E.BYPASS.LTC128B.128 [R217+0x8800], desc[UR6][R8.64] ;  /* 0x0880000008d99fae */ /* 0x0007e6000b901d46 */
[C---:B------:R-:W-:Y:S01]  /*ac80*/  VIADD R200, R203.reuse, 0x400 ;  /* 0x00000400cbc87836 */ /* 0x040fe20000000000 */
        /* <DEDUP_REMOVED lines=9> */
[----:B------:R-:W4:Y:S01]  /*ad20*/  LDSM.16.M88.4 R28, [R204+0x1400] ;  /* 0x00140000cc1c783b */ /* 0x000f220000000200 */
[C---:B------:R-:W-:Y:S02]  /*ad30*/  VIADD R193, R203.reuse, 0x2000 ;  /* 0x00002000cbc17836 */ /* 0x040fe40000000000 */
[C---:B------:R-:W-:Y:S01]  /*ad40*/  VIADD R192, R203.reuse, 0x2400 ;  /* 0x00002400cbc07836 */ /* 0x040fe20000000000 */
[----:B--2---:R-:W2:Y:S01]  /*ad50*/  LDSM.16.M88.4 R16, [R203] ;  /* 0x00000000cb10783b */ /* 0x004ea20000000200 */
[----:B------:R-:W-:-:S02]  /*ad60*/  VIADD R191, R203, 0x2800 ;  /* 0x00002800cbbf7836 */ /* 0x000fc40000000000 */
[C---:B------:R-:W-:Y:S01]  /*ad70*/  VIADD R190, R203.reuse, 0x2c00 ;  /* 0x00002c00cbbe7836 */ /* 0x040fe20000000000 */
[----:B------:R-:W5:Y:S01]  /*ad80*/  LDSM.16.M88.4 R36, [R203+0x400] ;  /* 0x00040000cb24783b */ /* 0x000f620000000200 */
[C---:B------:R-:W-:Y:S02]  /*ad90*/  VIADD R189, R203.reuse, 0x3000 ;  /* 0x00003000cbbd7836 */ /* 0x040fe40000000000 */
[C---:B------:R-:W-:Y:S01]  /*ada0*/  VIADD R188, R203.reuse, 0x3400 ;  /* 0x00003400cbbc7836 */ /* 0x040fe20000000000 */
[----:B---3--:R-:W3:Y:S01]  /*adb0*/  LDSM.16.M88.4 R8, [R204+0x1800] ;  /* 0x00180000cc08783b */ /* 0x008ee20000000200 */
[C---:B------:R-:W-:Y:S02]  /*adc0*/  VIADD R150, R203.reuse, 0x3800 ;  /* 0x00003800cb967836 */ /* 0x040fe40000000000 */
[----:B------:R-:W-:Y:S01]  /*add0*/  VIADD R148, R203, 0x3c00 ;  /* 0x00003c00cb947836 */ /* 0x000fe20000000000 */
[----:B------:R-:W3:Y:S04]  /*ade0*/  LDSM.16.M88.4 R48, [R203+0x800] ;  /* 0x00080000cb30783b */ /* 0x000ee80000000200 */
[----:B------:R-:W-:Y:S04]  /*adf0*/  LDSM.16.M88.4 R52, [R203+0x1c00] ;  /* 0x001c0000cb34783b */ /* 0x000fe80000000200 */
[----:B------:R-:W0:Y:S01]  /*ae00*/  LDGDEPBAR ;  /* 0x00000000000079af */ /* 0x000e220000000000 */
[C---:B-1----:R-:W-:Y:S06]  /*ae10*/  HMMA.16816.F32 R32, R12.reuse, R20, RZ ;  /* 0x000000140c20723c */ /* 0x042fec00000018ff */
[C---:B------:R-:W-:Y:S06]  /*ae20*/  HMMA.16816.F32 R20, R12.reuse, R22, RZ ;  /* 0x000000160c14723c */ /* 0x040fec00000018ff */
[C---:B----4-:R-:W-:Y:S06]  /*ae30*/  HMMA.16816.F32 R24, R12.reuse, R28, RZ ;  /* 0x0000001c0c18723c */ /* 0x050fec00000018ff */
[----:B------:R-:W-:Y:S06]  /*ae40*/  HMMA.16816.F32 R28, R12, R30, RZ ;  /* 0x0000001e0c1c723c */ /* 0x000fec00000018ff */
[C---:B--2---:R-:W-:Y:S06]  /*ae50*/  HMMA.16816.F32 R32, R4.reuse, R16, R32 ;  /* 0x000000100420723c */ /* 0x044fec0000001820 */
[C---:B------:R-:W-:Y:S06]  /*ae60*/  HMMA.16816.F32 R20, R4.reuse, R18, R20 ;  /* 0x000000120414723c */ /* 0x040fec0000001814 */
[C---:B-----5:R-:W-:Y:S06]  /*ae70*/  HMMA.16816.F32 R24, R4.reuse, R36, R24 ;  /* 0x000000240418723c */ /* 0x060fec0000001818 */
[----:B------:R-:W-:Y:S01]  /*ae80*/  HMMA.16816.F32 R28, R4, R38, R28 ;  /* 0x00000026041c723c */ /* 0x000fe2000000181c */
[----:B------:R-:W-:Y:S05]  /*ae90*/  LDSM.16.M88.4 R36, [R203+0xc00] ;  /* 0x000c0000cb24783b */ /* 0x000fea0000000200 */
[----:B---3--:R-:W-:Y:S01]  /*aea0*/  HMMA.16816.F32 R16, R12, R8, RZ ;  /* 0x000000080c10723c */ /* 0x008fe200000018ff */
[----:B------:R-:W-:Y:S01]  /*aeb0*/  FMUL.FTZ R34, R34, UR9 ;  /* 0x0000000922227c20 */ /* 0x000fe20008410000 */
[----:B------:R-:W-:Y:S01]  /*aec0*/  FMUL.FTZ R33, R33, UR9 ;  /* 0x0000000921217c20 */ /* 0x000fe20008410000 */
[----:B------:R-:W-:-:S02]  /*aed0*/  FMUL.FTZ R35, R35, UR9 ;  /* 0x0000000923237c20 */ /* 0x000fc40008410000 */
[----:B------:R-:W-:Y:S01]  /*aee0*/  MUFU.TANH R102, R34 ;  /* 0x0000002200667308 */ /* 0x000fe20000002400 */
[----:B------:R-:W-:Y:S01]  /*aef0*/  FMUL.FTZ R70, R20, UR9 ;  /* 0x0000000914467c20 */ /* 0x000fe20008410000 */
[----:B------:R-:W-:Y:S01]  /*af00*/  FMUL.FTZ R68, R21, UR9 ;  /* 0x0000000915447c20 */ /* 0x000fe20008410000 */
[----:B------:R-:W-:Y:S01]  /*af10*/  FMUL.FTZ R100, R22, UR9 ;  /* 0x0000000916647c20 */ /* 0x000fe20008410000 */
[----:B------:R-:W-:Y:S01]  /*af20*/  FMUL.FTZ R99, R23, UR9 ;  /* 0x0000000917637c20 */ /* 0x000fe20008410000 */
[----:B------:R-:W-:Y:S01]  /*af30*/  HMMA.16816.F32 R8, R12, R10, RZ ;  /* 0x0000000a0c08723c */ /* 0x000fe200000018ff */
[----:B------:R-:W1:Y:S01]  /*af40*/  LDSM.16.M88.4 R20, [R204+0x1c00] ;  /* 0x001c0000cc14783b */ /* 0x000e620000000200 */
        /* <DEDUP_REMOVED lines=8> */
[----:B------:R-:W-:-:S02]  /*afd0*/  FMUL.FTZ R93, R31, UR9 ;  /* 0x000000091f5d7c20 */ /* 0x000fc40008410000 */
[----:B------:R-:W2:Y:S01]  /*afe0*/  LDSM.16.M88.4 R28, [R204+0x2000] ;  /* 0x00200000cc1c783b */ /* 0x000ea20000000200 */
[----:B------:R-:W-:Y:S01]  /*aff0*/  MUFU.TANH R97, R25 ;  /* 0x0000001900617308 */ /* 0x000fe20000002400 */
[C---:B------:R-:W-:Y:S07]  /*b000*/  HMMA.16816.F32 R16, R4.reuse, R48, R16 ;  /* 0x000000300410723c */ /* 0x040fee0000001810 */
[----:B------:R1:W-:Y:S02]  /*b010*/  MUFU.TANH R98, R26 ;  /* 0x0000001a00627308 */ /* 0x0003e40000002400 */
[----:B------:R-:W-:Y:S01]  /*b020*/  HMMA.16816.F32 R8, R4, R50, R8 ;  /* 0x000000320408723c */ /* 0x000fe20000001808 */
[----:B------:R-:W-:Y:S05]  /*b030*/  LDSM.16.M88.4 R48, [R203+0x1000] ;  /* 0x00100000cb30783b */ /* 0x000fea0000000200 */
[----:B------:R-:W3:Y:S08]  /*b040*/  MUFU.TANH R80, R33 ;  /* 0x0000002100507308 */ /* 0x000ef00000002400 */
[----:B------:R-:W4:Y:S01]  /*b050*/  MUFU.TANH R101, R35 ;  /* 0x0000002300657308 */ /* 0x000f220000002400 */
[----:B------:R-:W-:Y:S01]  /*b060*/  FMUL.FTZ R16, R16, UR9 ;  /* 0x0000000910107c20 */ /* 0x000fe20008410000 */
[----:B------:R-:W-:Y:S01]  /*b070*/  FMUL.FTZ R17, R17, UR9 ;  /* 0x0000000911117c20 */ /* 0x000fe20008410000 */
[----:B-1----:R-:W-:Y:S01]  /*b080*/  HMMA.16816.F32 R24, R12, R20, RZ ;  /* 0x000000140c18723c */ /* 0x002fe200000018ff */
[----:B------:R-:W-:Y:S01]  /*b090*/  FMUL.FTZ R18, R18, UR9 ;  /* 0x0000000912127c20 */ /* 0x000fe20008410000 */
[----:B------:R-:W-:-:S03]  /*b0a0*/  FMUL.FTZ R91, R19, UR9 ;  /* 0x00000009135b7c20 */ /* 0x000fc60008410000 */
[----:B------:R-:W-:Y:S01]  /*b0b0*/  MUFU.TANH R42, R16 ;  /* 0x00000010002a7308 */ /* 0x000fe20000002400 */
[----:B------:R-:W-:Y:S01]  /*b0c0*/  HMMA.16816.F32 R20, R12, R22, RZ ;  /* 0x000000160c14723c */ /* 0x000fe200000018ff */
[----:B------:R-:W-:Y:S01]  /*b0d0*/  FMUL.FTZ R90, R8, UR9 ;  /* 0x00000009085a7c20 */ /* 0x000fe20008410000 */
[----:B------:R-:W-:Y:S01]  /*b0e0*/  FMUL.FTZ R88, R9, UR9 ;  /* 0x0000000909587c20 */ /* 0x000fe20008410000 */
[----:B------:R-:W-:Y:S01]  /*b0f0*/  FMUL.FTZ R89, R10, UR9 ;  /* 0x000000090a597c20 */ /* 0x000fe20008410000 */
[----:B------:R-:W-:Y:S02]  /*b100*/  FMUL.FTZ R41, R11, UR9 ;  /* 0x000000090b297c20 */ /* 0x000fe40008410000 */
[----:B------:R-:W1:Y:S01]  /*b110*/  LDSM.16.M88.4 R8, [R204+0x2400] ;  /* 0x00240000cc08783b */ /* 0x000e620000000200 */
[----:B------:R-:W-:Y:S08]  /*b120*/  MUFU.TANH R40, R17 ;  /* 0x0000001100287308 */ /* 0x000ff00000002400 */
[----:B------:R2:W-:Y:S03]  /*b130*/  MUFU.TANH R92, R18 ;  /* 0x00000012005c7308 */ /* 0x0005e60000002400 */
[C---:B------:R-:W-:Y:S05]  /*b140*/  HMMA.16816.F32 R24, R4.reuse, R36, R24 ;  /* 0x000000240418723c */ /* 0x040fea0000001818 */
[----:B------:R-:W5:Y:S01]  /*b150*/  MUFU.TANH R70, R70 ;  /* 0x0000004600467308 */ /* 0x000f620000002400 */
[----:B------:R-:W-:Y:S07]  /*b160*/  HMMA.16816.F32 R20, R4, R38, R20 ;  /* 0x000000260414723c */ /* 0x000fee0000001814 */
[----:B------:R-:W-:Y:S01]  /*b170*/  MUFU.TANH R68, R68 ;  /* 0x0000004400447308 */ /* 0x000fe20000002400 */
[C---:B--2---:R-:W-:Y:S07]  /*b180*/  HMMA.16816.F32 R16, R12.reuse, R28, RZ ;  /* 0x0000001c0c10723c */ /* 0x044fee00000018ff */
[----:B------:R-:W2:Y:S03]  /*b190*/  MUFU.TANH R100, R100 ;  /* 0x0000006400647308 */ /* 0x000ea60000002400 */
[----:B------:R-:W-:Y:S01]  /*b1a0*/  FMUL.FTZ R34, R24, UR9 ;  /* 0x0000000918227c20 */ /* 0x000fe20008410000 */
[----:B------:R-:W-:Y:S01]  /*b1b0*/  FMUL.FTZ R78, R25, UR9 ;  /* 0x00000009194e7c20 */ /* 0x000fe20008410000 */
[----:B------:R-:W-:Y:S01]  /*b1c0*/  FMUL.FTZ R87, R26, UR9 ;  /* 0x000000091a577c20 */ /* 0x000fe20008410000 */
[----:B------:R-:W-:Y:S01]  /*b1d0*/  FMUL.FTZ R86, R27, UR9 ;  /* 0x000000091b567c20 */ /* 0x000fe20008410000 */
[C---:B-1----:R-:W-:Y:S01]  /*b1e0*/  HMMA.16816.F32 R36, R12.reuse, R8, RZ ;  /* 0x000000080c24723c */ /* 0x042fe200000018ff */
[----:B------:R-:W1:Y:S01]  /*b1f0*/  MUFU.TANH R95, R95 ;  /* 0x0000005f005f7308 */ /* 0x000e620000002400 */
[----:B------:R-:W-:Y:S01]  /*b200*/  FMUL.FTZ R20, R20, UR9 ;  /* 0x0000000914147c20 */ /* 0x000fe20008410000 */
[----:B------:R-:W-:Y:S01]  /*b210*/  FMUL.FTZ R74, R21, UR9 ;  /* 0x00000009154a7c20 */ /* 0x000fe20008410000 */
[----:B------:R-:W-:Y:S01]  /*b220*/  FMUL.FTZ R35, R22, UR9 ;  /* 0x0000000916237c20 */ /* 0x000fe20008410000 */
[----:B------:R-:W-:Y:S01]  /*b230*/  FMUL.FTZ R33, R23, UR9 ;  /* 0x0000000917217c20 */ /* 0x000fe20008410000 */
[----:B------:R-:W-:Y:S01]  /*b240*/  HMMA.16816.F32 R24, R12, R30, RZ ;  /* 0x0000001e0c18723c */ /* 0x000fe200000018ff */
[----:B------:R-:W3:Y:S02]  /*b250*/  LDSM.16.M88.4 R28, [R203+0x1400] ;  /* 0x00140000cb1c783b */ /* 0x000ee40000000200 */
[----:B------:R4:W-:Y:S03]  /*b260*/  MUFU.TANH R76, R20 ;  /* 0x00000014004c7308 */ /* 0x0009e60000002400 */
[----:B------:R-:W-:Y:S05]  /*b270*/  HMMA.16816.F32 R16, R4, R48, R16 ;  /* 0x000000300410723c */ /* 0x000fea0000001810 */
[----:B------:R-:W1:Y:S01]  /*b280*/  MUFU.TANH R96, R96 ;  /* 0x0000006000607308 */ /* 0x000e620000002400 */
[----:B------:R-:W-:Y:S07]  /*b290*/  HMMA.16816.F32 R8, R12, R10, RZ ;  /* 0x0000000a0c08723c */ /* 0x000fee00000018ff */
[----:B------:R-:W1:Y:S01]  /*b2a0*/  MUFU.TANH R93, R93 ;  /* 0x0000005d005d7308 */ /* 0x000e620000002400 */
[----:B----4-:R-:W4:Y:S04]  /*b2b0*/  LDSM.16.M88.4 R20, [R204+0x2800] ;  /* 0x00280000cc14783b */ /* 0x010f280000000200 */
[----:B------:R-:W-:Y:S03]  /*b2c0*/  HMMA.16816.F32 R24, R4, R50, R24 ;  /* 0x000000320418723c */ /* 0x000fe60000001818 */
[----:B------:R-:W1:Y:S03]  /*b2d0*/  MUFU.TANH R94, R94 ;  /* 0x0000005e005e7308 */ /* 0x000e660000002400 */
[----:B------:R-:W-:Y:S01]  /*b2e0*/  FMUL.FTZ R16, R16, UR9 ;  /* 0x0000000910107c20 */ /* 0x000fe20008410000 */
[----:B------:R-:W-:Y:S01]  /*b2f0*/  FMUL.FTZ R84, R17, UR9 ;  /* 0x0000000911547c20 */ /* 0x000fe20008410000 */
[----:B------:R-:W-:Y:S01]  /*b300*/  FMUL.FTZ R85, R18, UR9 ;  /* 0x0000000912557c20 */ /* 0x000fe20008410000 */
[----:B------:R-:W-:-:S02]  /*b310*/  FMUL.FTZ R83, R19, UR9 ;  /* 0x0000000913537c20 */ /* 0x000fc40008410000 */
[----:B------:R5:W-:Y:S01]  /*b320*/  MUFU.TANH R72, R16 ;  /* 0x0000001000487308 */ /* 0x000be20000002400 */
[C---:B---3--:R-:W-:Y:S07]  /*b330*/  HMMA.16816.F32 R36, R4.reuse, R28, R36 ;  /* 0x0000001c0424723c */ /* 0x048fee0000001824 */
[----:B------:R-:W3:Y:S01]  /*b340*/  MUFU.TANH R99, R99 ;  /* 0x0000006300637308 */ /* 0x000ee20000002400 */
[----:B------:R-:W-:Y:S01]  /*b350*/  HMMA.16816.F32 R8, R4, R30, R8 ;  /* 0x0000001e0408723c */ /* 0x000fe20000001808 */
[----:B------:R-:W2:Y:S03]  /*b360*/  LDSM.16.M88.4 R28, [R204+0x2c00] ;  /* 0x002c0000cc1c783b */ /* 0x000ea60000000200 */
[----:B------:R-:W-:Y:S01]  /*b370*/  FMUL.FTZ R82, R24, UR9 ;  /* 0x0000000918527c20 */ /* 0x000fe20008410000 */
[----:B------:R-:W-:Y:S01]  /*b380*/  FMUL.FTZ R79, R25, UR9 ;  /* 0x00000009194f7c20 */ /* 0x000fe20008410000 */
[----:B------:R-:W-:Y:S01]  /*b390*/  FMUL.FTZ R81, R26, UR9 ;  /* 0x000000091a517c20 */ /* 0x000fe20008410000 */
[----:B-----5:R-:W5:Y:S01]  /*b3a0*/  LDSM.16.M88.4 R16, [R203+0x1800] ;  /* 0x00180000cb10783b */ /* 0x020f620000000200 */
[----:B------:R-:W-:Y:S01]  /*b3b0*/  FMUL.FTZ R77, R27, UR9 ;  /* 0x000000091b4d7c20 */ /* 0x000fe20008410000 */
[----:B------:R-:W3:Y:S01]  /*b3c0*/  MUFU.TANH R91, R91 ;  /* 0x0000005b005b7308 */ /* 0x000ee20000002400 */
[C---:B----4-:R-:W-:Y:S07]  /*b3d0*/  HMMA.16816.F32 R24, R12.reuse, R20, RZ ;  /* 0x000000140c18723c */ /* 0x050fee00000018ff */
[----:B------:R-:W4:Y:S01]  /*b3e0*/  MUFU.TANH R90, R90 ;  /* 0x0000005a005a7308 */ /* 0x000f220000002400 */
[----:B------:R-:W-:Y:S01]  /*b3f0*/  FMUL.FTZ R36, R36, UR9 ;  /* 0x0000000924247c20 */ /* 0x000fe20008410000 */
[----:B------:R-:W-:Y:S01]  /*b400*/  HMMA.16816.F32 R20, R12, R22, RZ ;  /* 0x000000160c14723c */ /* 0x000fe200000018ff */
[----:B------:R-:W-:Y:S01]  /*b410*/  FMUL.FTZ R37, R37, UR9 ;  /* 0x0000000925257c20 */ /* 0x000fe20008410000 */
[----:B------:R-:W-:Y:S01]  /*b420*/  FMUL.FTZ R38, R38, UR9 ;  /* 0x0000000926267c20 */ /* 0x000fe20008410000 */
[----:B------:R-:W-:-:S03]  /*b430*/  FMUL.FTZ R39, R39, UR9 ;  /* 0x0000000927277c20 */ /* 0x000fc60008410000 */
[----:B------:R-:W-:Y:S01]  /*b440*/  MUFU.TANH R75, R36 ;  /* 0x00000024004b7308 */ /* 0x000fe20000002400 */
[----:B------:R-:W-:Y:S01]  /*b450*/  FMUL.FTZ R67, R8, UR9 ;  /* 0x0000000908437c20 */ /* 0x000fe20008410000 */
[----:B------:R-:W-:Y:S01]  /*b460*/  FMUL.FTZ R64, R9, UR9 ;  /* 0x0000000909407c20 */ /* 0x000fe20008410000 */
[----:B------:R-:W-:Y:S01]  /*b470*/  FMUL.FTZ R65, R10, UR9 ;  /* 0x000000090a417c20 */ /* 0x000fe20008410000 */
[----:B------:R-:W-:-:S04]  /*b480*/  FMUL.FTZ R63, R11, UR9 ;  /* 0x000000090b3f7c20 */ /* 0x000fc80008410000 */
[----:B------:R-:W-:Y:S08]  /*b490*/  MUFU.TANH R71, R37 ;  /* 0x0000002500477308 */ /* 0x000ff00000002400 */
[----:B------:R-:W-:Y:S01]  /*b4a0*/  MUFU.TANH R73, R38 ;  /* 0x0000002600497308 */ /* 0x000fe20000002400 */
[----:B--2---:R-:W-:Y:S06]  /*b4b0*/  HMMA.16816.F32 R8, R12, R28, RZ ;  /* 0x0000001c0c08723c */ /* 0x004fec00000018ff */
[C---:B-----5:R-:W-:Y:S01]  /*b4c0*/  HMMA.16816.F32 R24, R4.reuse, R16, R24 ;  /* 0x000000100418723c */ /* 0x060fe20000001818 */
[----:B------:R2:W-:Y:S05]  /*b4d0*/  MUFU.TANH R69, R39 ;  /* 0x0000002700457308 */ /* 0x0005ea0000002400 */
[----:B------:R-:W-:Y:S01]  /*b4e0*/  HMMA.16816.F32 R20, R4, R18, R20 ;  /* 0x000000120414723c */ /* 0x000fe20000001814 */
[----:B------:R-:W5:Y:S02]  /*b4f0*/  LDSM.16.M88.4 R16, [R204+0x3000] ;  /* 0x00300000cc10783b */ /* 0x000f640000000200 */
[----:B------:R-:W4:Y:S03]  /*b500*/  MUFU.TANH R44, R44 ;  /* 0x0000002c002c7308 */ /* 0x000f260000002400 */
[----:B------:R-:W-:Y:S05]  /*b510*/  HMMA.16816.F32 R28, R12, R30, RZ ;  /* 0x0000001e0c1c723c */ /* 0x000fea00000018ff */
[----:B------:R-:W4:Y:S01]  /*b520*/  MUFU.TANH R88, R88 ;  /* 0x0000005800587308 */ /* 0x000f220000002400 */
[----:B--2---:R-:W2:Y:S01]  /*b530*/  LDSM.16.M88.4 R36, [R203+0x2000] ;  /* 0x00200000cb24783b */ /* 0x004ea20000000200 */
[----:B------:R-:W-:Y:S05]  /*b540*/  HMMA.16816.F32 R8, R4, R52, R8 ;  /* 0x000000340408723c */ /* 0x000fea0000001808 */
        /* <DEDUP_REMOVED lines=10> */
[----:B------:R-:W-:Y:S06]  /*b5f0*/  HMMA.16816.F32 R28, R4, R54, R28 ;  /* 0x00000036041c723c */ /* 0x000fec000000181c */
[----:B------:R-:W-:Y:S01]  /*b600*/  FMUL.FTZ R8, R8, UR9 ;  /* 0x0000000908087c20 */ /* 0x000fe20008410000 */
[----:B------:R1:W-:Y:S01]  /*b610*/  MUFU.TANH R45, R21 ;  /* 0x00000015002d7308 */ /* 0x0003e20000002400 */
[----:B------:R-:W-:Y:S01]  /*b620*/  FMUL.FTZ R9, R9, UR9 ;  /* 0x0000000909097c20 */ /* 0x000fe20008410000 */
[----:B------:R-:W-:Y:S01]  /*b630*/  FMUL.FTZ R225, R10, UR9 ;  /* 0x000000090ae17c20 */ /* 0x000fe20008410000 */
[----:B------:R-:W-:-:S05]  /*b640*/  FMUL.FTZ R169, R11, UR9 ;  /* 0x000000090ba97c20 */ /* 0x000fca0008410000 */
[----:B------:R-:W-:Y:S08]  /*b650*/  MUFU.TANH R60, R25 ;  /* 0x00000019003c7308 */ /* 0x000ff00000002400 */
[----:B------:R5:W-:Y:S01]  /*b660*/  MUFU.TANH R61, R26 ;  /* 0x0000001a003d7308 */ /* 0x000be20000002400 */
[----:B-1----:R-:W1:Y:S01]  /*b670*/  LDSM.16.M88.4 R20, [R204+0x3400] ;  /* 0x00340000cc14783b */ /* 0x002e620000000200 */
[----:B------:R-:W-:Y:S01]  /*b680*/  FMUL.FTZ R28, R28, UR9 ;  /* 0x000000091c1c7c20 */ /* 0x000fe20008410000 */
[----:B------:R-:W-:Y:S01]  /*b690*/  FMUL.FTZ R54, R29, UR9 ;  /* 0x000000091d367c20 */ /* 0x000fe20008410000 */
[----:B------:R-:W-:Y:S01]  /*b6a0*/  FMUL.FTZ R223, R30, UR9 ;  /* 0x000000091edf7c20 */ /* 0x000fe20008410000 */
[----:B------:R-:W-:-:S03]  /*b6b0*/  FMUL.FTZ R175, R31, UR9 ;  /* 0x000000091faf7c20 */ /* 0x000fc60008410000 */
[----:B------:R-:W-:Y:S08]  /*b6c0*/  MUFU.TANH R103, R8 ;  /* 0x0000000800677308 */ /* 0x000ff00000002400 */
[----:B------:R3:W-:Y:S01]  /*b6d0*/  MUFU.TANH R55, R9 ;  /* 0x0000000900377308 */ /* 0x0007e20000002400 */
[C---:B-----5:R-:W-:Y:S06]  /*b6e0*/  HMMA.16816.F32 R24, R12.reuse, R16, RZ ;  /* 0x000000100c18723c */ /* 0x060fec00000018ff */
[----:B------:R-:W-:Y:S01]  /*b6f0*/  HMMA.16816.F32 R16, R12, R18, RZ ;  /* 0x000000120c10723c */ /* 0x000fe200000018ff */
[----:B------:R1:W-:Y:S08]  /*b700*/  MUFU.TANH R107, R28 ;  /* 0x0000001c006b7308 */ /* 0x0003f00000002400 */
[----:B------:R-:W5:Y:S01]  /*b710*/  MUFU.TANH R89, R89 ;  /* 0x0000005900597308 */ /* 0x000f620000002400 */
[----:B---3--:R-:W3:Y:S07]  /*b720*/  LDSM.16.M88.4 R8, [R203+0x2400] ;  /* 0x00240000cb08783b */ /* 0x008eee0000000200 */
[----:B------:R-:W5:Y:S01]  /*b730*/  MUFU.TANH R41, R41 ;  /* 0x0000002900297308 */ /* 0x000f620000002400 */
[C---:B--2---:R-:W-:Y:S06]  /*b740*/  HMMA.16816.F32 R24, R4.reuse, R36, R24 ;  /* 0x000000240418723c */ /* 0x044fec0000001818 */
[----:B------:R-:W-:Y:S01]  /*b750*/  HMMA.16816.F32 R16, R4, R38, R16 ;  /* 0x000000260410723c */ /* 0x000fe20000001810 */
[----:B------:R-:W2:Y:S05]  /*b760*/  MUFU.TANH R34, R34 ;  /* 0x0000002200227308 */ /* 0x000eaa0000002400 */
[----:B-1----:R-:W-:Y:S03]  /*b770*/  HMMA.16816.F32 R28, R12, R20, RZ ;  /* 0x000000140c1c723c */ /* 0x002fe600000018ff */
[----:B------:R-:W1:Y:S04]  /*b780*/  MUFU.TANH R87, R87 ;  /* 0x0000005700577308 */ /* 0x000e680000002400 */
[----:B------:R-:W-:-:S04]  /*b790*/  SHF.R.S32.HI R21, RZ, 0x1f, R56 ;  /* 0x0000001fff157819 */ /* 0x000fc80000011438 */
[----:B------:R-:W-:Y:S01]  /*b7a0*/  LEA.HI R21, R21, R56, RZ, 0x5 ;  /* 0x0000003815157211 */ /* 0x000fe200078f28ff */
[----:B------:R-:W-:Y:S01]  /*b7b0*/  FMUL.FTZ R24, R24, UR9 ;  /* 0x0000000918187c20 */ /* 0x000fe20008410000 */
[----:B------:R-:W-:Y:S01]  /*b7c0*/  FMUL.FTZ R25, R25, UR9 ;  /* 0x0000000919197c20 */ /* 0x000fe20008410000 */
[----:B------:R-:W-:Y:S01]  /*b7d0*/  FMUL.FTZ R221, R26, UR9 ;  /* 0x000000091add7c20 */ /* 0x000fe20008410000 */
[----:B------:R-:W-:Y:S01]  /*b7e0*/  LOP3.LUT R21, R21, 0xffffffe0, RZ, 0xc0, !PT ;  /* 0xffffffe015157812 */ /* 0x000fe200078ec0ff */
[----:B------:R-:W-:Y:S01]  /*b7f0*/  MUFU.TANH R104, R24 ;  /* 0x0000001800687308 */ /* 0x000fe20000002400 */
[----:B------:R-:W-:Y:S01]  /*b800*/  FMUL.FTZ R181, R27, UR9 ;  /* 0x000000091bb57c20 */ /* 0x000fe20008410000 */
[----:B------:R-:W-:Y:S01]  /*b810*/  FMUL.FTZ R108, R16, UR9 ;  /* 0x00000009106c7c20 */ /* 0x000fe20008410000 */
[----:B------:R-:W-:Y:S01]  /*b820*/  FMUL.FTZ R17, R17, UR9 ;  /* 0x0000000911117c20 */ /* 0x000fe20008410000 */
[----:B------:R-:W-:Y:S02]  /*b830*/  IMAD.IADD R16, R56, 0x1, -R21 ;  /* 0x0000000138107824 */ /* 0x000fe400078e0a15 */
[----:B------:R-:W-:Y:S01]  /*b840*/  FMUL.FTZ R219, R18, UR9 ;  /* 0x0000000912db7c20 */ /* 0x000fe20008410000 */
[----:B------:R-:W-:Y:S01]  /*b850*/  HMMA.16816.F32 R20, R12, R22, RZ ;  /* 0x000000160c14723c */ /* 0x000fe200000018ff */
[----:B------:R-:W-:Y:S01]  /*b860*/  IMAD.SHL.U32 R56, R56, 0x2, RZ ;  /* 0x0000000238387824 */ /* 0x000fe200078e00ff */
[----:B------:R4:W-:Y:S01]  /*b870*/  MUFU.TANH R105, R25 ;  /* 0x0000001900697308 */ /* 0x0009e20000002400 */
[----:B------:R-:W-:-:S03]  /*b880*/  FMUL.FTZ R185, R19, UR9 ;  /* 0x0000000913b97c20 */ /* 0x000fc60008410000 */
[----:B---3--:R-:W-:Y:S04]  /*b890*/  HMMA.16816.F32 R28, R4, R8, R28 ;  /* 0x00000008041c723c */ /* 0x008fe8000000181c */
[----:B------:R3:W-:Y:S03]  /*b8a0*/  MUFU.TANH R106, R17 ;  /* 0x00000011006a7308 */ /* 0x0007e60000002400 */
[----:B------:R-:W-:-:S04]  /*b8b0*/  SHF.R.S32.HI R9, RZ, 0x1f, R16 ;  /* 0x0000001fff097819 */ /* 0x000fc80000011410 */
[----:B------:R-:W-:Y:S01]  /*b8c0*/  LEA.HI R16, R9, R16, RZ, 0x2 ;  /* 0x0000001009107211 */ /* 0x000fe200078f10ff */
[----:B------:R-:W1:Y:S01]  /*b8d0*/  MUFU.TANH R86, R86 ;  /* 0x0000005600567308 */ /* 0x000e620000002400 */
[----:B----4-:R-:W4:Y:S02]  /*b8e0*/  LDSM.16.M88.4 R24, [R204+0x3800] ;  /* 0x00380000cc18783b */ /* 0x010f240000000200 */
[----:B------:R-:W-:-:S03]  /*b8f0*/  SHF.R.S32.HI R9, RZ, 0x2, R16 ;  /* 0x00000002ff097819 */ /* 0x000fc60000011410 */
[----:B------:R-:W-:Y:S01]  /*b900*/  HMMA.16816.F32 R20, R4, R10, R20 ;  /* 0x0000000a0414723c */ /* 0x000fe20000001814 */
[----:B------:R-:W-:Y:S01]  /*b910*/  IADD3 R9, R58, 0x1, R9 ;  /* 0x000000013a097810 */ /* 0x000fe20007ffe009 */
[----:B------:R-:W-:Y:S01]  /*b920*/  MUFU.TANH R74, R74 ;  /* 0x0000004a004a7308 */ /* 0x000fe20000002400 */
[----:B---3--:R-:W3:Y:S02]  /*b930*/  LDSM.16.M88.4 R16, [R203+0x2800] ;  /* 0x00280000cb10783b */ /* 0x008ee40000000200 */
[----:B------:R-:W-:Y:S01]  /*b940*/  IADD3 R8, R57, R9, -R212 ;  /* 0x0000000939087210 */ /* 0x000fe20007ffe8d4 */
[----:B------:R-:W-:Y:S01]  /*b950*/  FMUL.FTZ R28, R28, UR9 ;  /* 0x000000091c1c7c20 */ /* 0x000fe20008410000 */
[----:B------:R-:W-:Y:S01]  /*b960*/  LOP3.LUT R9, R56, 0x6, RZ, 0xc0, !PT ;  /* 0x0000000638097812 */ /* 0x000fe200078ec0ff */
[----:B------:R-:W-:Y:S01]  /*b970*/  FMUL.FTZ R30, R30, UR9 ;  /* 0x000000091e1e7c20 */ /* 0x000fe20008410000 */
[----:B------:R-:W-:Y:S01]  /*b980*/  FMUL.FTZ R187, R31, UR9 ;  /* 0x000000091fbb7c20 */ /* 0x000fe20008410000 */
[----:B------:R-:W-:Y:S01]  /*b990*/  VIADD R8, R8, UR8 ;  /* 0x0000000808087c36 */ /* 0x000fe20008000000 */
[----:B------:R-:W-:Y:S01]  /*b9a0*/  MUFU.TANH R56, R28 ;  /* 0x0000001c00387308 */ /* 0x000fe20000002400 */
[----:B------:R-:W-:-:S03]  /*b9b0*/  IMAD.IADD R2, R0, 0x1, R9 ;  /* 0x0000000100027824 */ /* 0x000fc600078e0209 */
[----:B------:R-:W-:Y:S01]  /*b9c0*/  VIMNMX R48, R8, R57, PT ;  /* 0x0000003908307248 */ /* 0x000fe20003fe0100 */
[----:B------:R-:W-:Y:S01]  /*b9d0*/  VIADD R9, R2, 0x8 ;  /* 0x0000000802097836 */ /* 0x000fe20000000000 */
[----:B------:R-:W-:Y:S01]  /*b9e0*/  VIADDMNMX R47, R8, 0x8, R57, PT ;  /* 0x00000008082f7846 */ /* 0x000fe20003800139 */
[C---:B------:R-:W-:Y:S02]  /*b9f0*/  VIADD R8, R2.reuse, 0x1 ;  /* 0x0000000102087836 */ /* 0x040fe40000000000 */
[----:B------:R-:W-:Y:S01]  /*ba00*/  FMUL.FTZ R57, R29, UR9 ;  /* 0x000000091d397c20 */ /* 0x000fe20008410000 */
[----:B------:R-:W-:Y:S01]  /*ba10*/  VIADD R29, R2, 0x9 ;  /* 0x00000009021d7836 */ /* 0x000fe20000000000 */
[-C--:B------:R-:W-:Y:S01]  /*ba20*/  ISETP.GE.AND P3, PT, R9, R48.reuse, PT ;  /* 0x000000300900720c */ /* 0x080fe20003f66270 */
[----:B------:R5:W-:Y:S01]  /*ba30*/  MUFU.TANH R209, R30 ;  /* 0x0000001e00d17308 */ /* 0x000be20000002400 */
[-C--:B------:R-:W-:Y:S01]  /*ba40*/  ISETP.GE.AND P6, PT, R8, R48.reuse, PT ;  /* 0x000000300800720c */ /* 0x080fe20003fc6270 */
[----:B------:R-:W-:Y:S01]  /*ba50*/  FMUL.FTZ R20, R20, UR9 ;  /* 0x0000000914147c20 */ /* 0x000fe20008410000 */
[-C--:B------:R-:W-:Y:S01]  /*ba60*/  ISETP.GE.AND P0, PT, R8, R47.reuse, PT ;  /* 0x0000002f0800720c */ /* 0x080fe20003f06270 */
[----:B------:R-:W-:Y:S01]  /*ba70*/  FMUL.FTZ R21, R21, UR9 ;  /* 0x0000000915157c20 */ /* 0x000fe20008410000 */
[-C--:B------:R-:W-:Y:S01]  /*ba80*/  ISETP.GE.AND P5, PT, R9, R47.reuse, PT ;  /* 0x0000002f0900720c */ /* 0x080fe20003fa6270 */
[----:B------:R-:W-:Y:S01]  /*ba90*/  FMUL.FTZ R183, R22, UR9 ;  /* 0x0000000916b77c20 */ /* 0x000fe20008410000 */
[C---:B------:R-:W-:Y:S01]  /*baa0*/  ISETP.GE.AND P2, PT, R29.reuse, R48, PT ;  /* 0x000000301d00720c */ /* 0x040fe20003f46270 */
[----:B------:R-:W-:Y:S01]  /*bab0*/  MUFU.TANH R58, R20 ;  /* 0x00000014003a7308 */ /* 0x000fe20000002400 */
[-C--:B------:R-:W-:Y:S01]  /*bac0*/  ISETP.GE.AND P4, PT, R29, R47.reuse, PT ;  /* 0x0000002f1d00720c */ /* 0x080fe20003f86270 */
[----:B------:R-:W-:Y:S01]  /*bad0*/  FMUL.FTZ R179, R23, UR9 ;  /* 0x0000000917b37c20 */ /* 0x000fe20008410000 */
[----:B------:R-:W-:Y:S01]  /*bae0*/  ISETP.GE.AND P1, PT, R2, R47, PT ;  /* 0x0000002f0200720c */ /* 0x000fe20003f26270 */
[----:B----4-:R-:W-:Y:S01]  /*baf0*/  HMMA.16816.F32 R8, R12, R24, RZ ;  /* 0x000000180c08723c */ /* 0x010fe200000018ff */
[----:B------:R-:W-:-:S02]  /*bb00*/  FSEL R80, R80, -INF , !P6 ;  /* 0xff80000050507808 */ /* 0x000fc40007000000 */
[----:B------:R-:W-:Y:S01]  /*bb10*/  FSEL R171, R102, -INF , !P1 ;  /* 0xff80000066ab7808 */ /* 0x000fe20004800000 */
[----:B-----5:R-:W4:Y:S01]  /*bb20*/  LDSM.16.M88.4 R28, [R204+0x3c00] ;  /* 0x003c0000cc1c783b */ /* 0x020f220000000200 */
[----:B------:R-:W-:Y:S01]  /*bb30*/  FSEL R243, R101, -INF , !P0 ;  /* 0xff80000065f37808 */ /* 0x000fe20004000000 */
[----:B------:R5:W-:Y:S01]  /*bb40*/  MUFU.TANH R59, R21 ;  /* 0x00000015003b7308 */ /* 0x000be20000002400 */
[----:B------:R-:W-:Y:S01]  /*bb50*/  VIADD R24, R2, 0x10 ;  /* 0x0000001002187836 */ /* 0x000fe20000000000 */
[----:B------:R-:W-:Y:S01]  /*bb60*/  FSEL R70, R70, -INF , !P3 ;  /* 0xff80000046467808 */ /* 0x000fe20005800000 */
[----:B------:R-:W-:Y:S01]  /*bb70*/  VIADD R25, R2, 0x11 ;  /* 0x0000001102197836 */ /* 0x000fe20000000000 */
[----:B------:R-:W-:Y:S02]  /*bb80*/  FSEL R165, R100, -INF , !P5 ;  /* 0xff80000064a57808 */ /* 0x000fe40006800000 */
[CC--:B------:R-:W-:Y:S02]  /*bb90*/  ISETP.GE.AND P1, PT, R24.reuse, R48.reuse, PT ;  /* 0x000000301800720c */ /* 0x0c0fe40003f26270 */
[----:B------:R-:W-:Y:S01]  /*bba0*/  ISETP.GE.AND P6, PT, R24, R47, PT ;  /* 0x0000002f1800720c */ /* 0x000fe20003fc6270 */
[----:B------:R-:W-:Y:S01]  /*bbb0*/  VIADD R24, R2, 0x18 ;  /* 0x0000001802187836 */ /* 0x000fe20000000000 */
[----:B------:R-:W-:Y:S01]  /*bbc0*/  FSEL R68, R68, -INF , !P2 ;  /* 0xff80000044447808 */ /* 0x000fe20005000000 */
[----:B------:R-:W1:Y:S01]  /*bbd0*/  MUFU.TANH R35, R35 ;  /* 0x0000002300237308 */ /* 0x000e620000002400 */
[----:B------:R-:W-:-:S02]  /*bbe0*/  ISETP.GE.AND P0, PT, R25, R48, PT ;  /* 0x000000301900720c */ /* 0x000fc40003f06270 */
[-C--:B------:R-:W-:Y:S02]  /*bbf0*/  ISETP.GE.AND P3, PT, R25, R47.reuse, PT ;  /* 0x0000002f1900720c */ /* 0x080fe40003f66270 */
[CC--:B------:R-:W-:Y:S01]  /*bc00*/  ISETP.GE.AND P5, PT, R24.reuse, R48.reuse, PT ;  /* 0x000000301800720c */ /* 0x0c0fe20003fa6270 */
[----:B-----5:R-:W5:Y:S01]  /*bc10*/  LDSM.16.M88.4 R20, [R203+0x2c00] ;  /* 0x002c0000cb14783b */ /* 0x020f620000000200 */
[----:B---3--:R-:W-:Y:S01]  /*bc20*/  HMMA.16816.F32 R8, R4, R16, R8 ;  /* 0x000000100408723c */ /* 0x008fe20000001808 */
[----:B------:R-:W-:Y:S01]  /*bc30*/  ISETP.GE.AND P2, PT, R24, R47, PT ;  /* 0x0000002f1800720c */ /* 0x000fe20003f46270 */
[----:B------:R-:W3:Y:S01]  /*bc40*/  MUFU.TANH R78, R78 ;  /* 0x0000004e004e7308 */ /* 0x000ee20000002400 */
[----:B------:R-:W-:Y:S02]  /*bc50*/  FSEL R153, R98, -INF , !P6 ;  /* 0xff80000062997808 */ /* 0x000fe40007000000 */
[----:B------:R-:W-:Y:S01]  /*bc60*/  FSEL R52, R97, -INF , !P0 ;  /* 0xff80000061347808 */ /* 0x000fe20004000000 */
[----:B------:R-:W-:Y:S01]  /*bc70*/  HMMA.16816.F32 R24, R12, R26, RZ ;  /* 0x0000001a0c18723c */ /* 0x000fe200000018ff */
[C---:B------:R-:W-:Y:S01]  /*bc80*/  VIADD R16, R2.reuse, 0x20 ;  /* 0x0000002002107836 */ /* 0x040fe20000000000 */
[----:B------:R-:W-:Y:S01]  /*bc90*/  FSEL R50, R95, -INF , !P5 ;  /* 0xff8000005f327808 */ /* 0x000fe20006800000 */
[----:B------:R-:W-:Y:S01]  /*bca0*/  VIADD R17, R2, 0x19 ;  /* 0x0000001902117836 */ /* 0x000fe20000000000 */
[----:B------:R-:W-:Y:S01]  /*bcb0*/  FSEL R66, R66, -INF , !P1 ;  /* 0xff80000042427808 */ /* 0x000fe20004800000 */
[----:B------:R-:W3:Y:S01]  /*bcc0*/  MUFU.TANH R33, R33 ;  /* 0x0000002100217308 */ /* 0x000ee20000002400 */
[----:B------:R-:W-:-:S02]  /*bcd0*/  ISETP.GE.AND P6, PT, R16, R48, PT ;  /* 0x000000301000720c */ /* 0x000fc40003fc6270 */
[-C--:B------:R-:W-:Y:S01]  /*bce0*/  ISETP.GE.AND P0, PT, R16, R47.reuse, PT ;  /* 0x0000002f1000720c */ /* 0x080fe20003f06270 */
[----:B------:R-:W-:Y:S01]  /*bcf0*/  VIADD R16, R2, 0x21 ;  /* 0x0000002102107836 */ /* 0x000fe20000000000 */
[----:B------:R-:W-:Y:S02]  /*bd00*/  FSEL R239, R96, -INF , !P3 ;  /* 0xff80000060ef7808 */ /* 0x000fe40005800000 */
[-C--:B------:R-:W-:Y:S01]  /*bd10*/  ISETP.GE.AND P1, PT, R17, R47.reuse, PT ;  /* 0x0000002f1100720c */ /* 0x080fe20003f26270 */
[----:B------:R-:W-:Y:S01]  /*bd20*/  MUFU.TANH R84, R84 ;  /* 0x0000005400547308 */ /* 0x000fe20000002400 */
[CC--:B------:R-:W-:Y:S02]  /*bd30*/  ISETP.GE.AND P3, PT, R16.reuse, R48.reuse, PT ;  /* 0x000000301000720c */ /* 0x0c0fe40003f66270 */
[-C--:B------:R-:W-:Y:S01]  /*bd40*/  ISETP.GE.AND P5, PT, R16, R47.reuse, PT ;  /* 0x0000002f1000720c */ /* 0x080fe20003fa6270 */
[----:B------:R-:W-:Y:S02]  /*bd50*/  VIADD R16, R2, 0x28 ;  /* 0x0000002802107836 */ /* 0x000fe40000000000 */
[----:B------:R-:W-:Y:S01]  /*bd60*/  FMUL.FTZ R95, R8, UR9 ;  /* 0x00000009085f7c20 */ /* 0x000fe20008410000 */
[----:B------:R-:W-:Y:S01]  /*bd70*/  VIADD R8, R2, 0x29 ;  /* 0x0000002902087836 */ /* 0x000fe20000000000 */
[----:B------:R-:W-:Y:S01]  /*bd80*/  FSEL R201, R93, -INF , !P1 ;  /* 0xff8000005dc97808 */ /* 0x000fe20004800000 */
[----:B------:R-:W-:Y:S01]  /*bd90*/  FMUL.FTZ R93, R9, UR9 ;  /* 0x00000009095d7c20 */ /* 0x000fe20008410000 */
[----:B------:R-:W-:Y:S01]  /*bda0*/  FSEL R42, R42, -INF , !P6 ;  /* 0xff8000002a2a7808 */ /* 0x000fe20007000000 */
[----:B------:R-:W-:Y:S01]  /*bdb0*/  VIADD R9, R2, 0x30 ;  /* 0x0000003002097836 */ /* 0x000fe20000000000 */
[----:B------:R-:W-:Y:S01]  /*bdc0*/  FSEL R147, R94, -INF , !P2 ;  /* 0xff8000005e937808 */ /* 0x000fe20005000000 */
[----:B------:R-:W-:Y:S01]  /*bdd0*/  HMMA.16816.F32 R24, R4, R18, R24 ;  /* 0x000000120418723c */ /* 0x000fe20000001818 */
[-C--:B------:R-:W-:Y:S01]  /*bde0*/  ISETP.GE.AND P1, PT, R8, R48.reuse, PT ;  /* 0x000000300800720c */ /* 0x080fe20003f26270 */
[----:B------:R-:W-:Y:S01]  /*bdf0*/  FMUL.FTZ R10, R10, UR9 ;  /* 0x000000090a0a7c20 */ /* 0x000fe20008410000 */
[----:B------:R-:W-:Y:S01]  /*be00*/  ISETP.GE.AND P6, PT, R8, R47, PT ;  /* 0x0000002f0800720c */ /* 0x000fe20003fc6270 */
[----:B------:R-:W-:Y:S01]  /*be10*/  VIADD R8, R2, 0x31 ;  /* 0x0000003102087836 */ /* 0x000fe20000000000 */
[----:B------:R-:W-:Y:S01]  /*be20*/  FSEL R241, R99, -INF , !P4 ;  /* 0xff80000063f17808 */ /* 0x000fe20006000000 */
[----:B------:R1:W-:Y:S01]  /*be30*/  MUFU.TANH R177, R10 ;  /* 0x0000000a00b17308 */ /* 0x0003e20000002400 */
[-C--:B------:R-:W-:Y:S01]  /*be40*/  ISETP.GE.AND P2, PT, R16, R48.reuse, PT ;  /* 0x000000301000720c */ /* 0x080fe20003f46270 */
[----:B------:R-:W-:Y:S01]  /*be50*/  FMUL.FTZ R163, R11, UR9 ;  /* 0x000000090ba37c20 */ /* 0x000fe20008410000 */
[----:B------:R-:W-:-:S02]  /*be60*/  ISETP.GE.AND P4, PT, R17, R48, PT ;  /* 0x000000301100720c */ /* 0x000fc40003f86270 */
[----:B------:R-:W-:Y:S02]  /*be70*/  FSEL R133, R92, -INF , !P0 ;  /* 0xff8000005c857808 */ /* 0x000fe40004000000 */
[----:B------:R-:W-:Y:S01]  /*be80*/  FSEL R40, R40, -INF , !P3 ;  /* 0xff80000028287808 */ /* 0x000fe20005800000 */
[----:B------:R-:W3:Y:S01]  /*be90*/  MUFU.TANH R85, R85 ;  /* 0x0000005500557308 */ /* 0x000ee20000002400 */
[----:B------:R-:W-:Y:S02]  /*bea0*/  FSEL R129, R91, -INF , !P5 ;  /* 0xff8000005b817808 */ /* 0x000fe40006800000 */
[----:B------:R-:W-:Y:S02]  /*beb0*/  FSEL R38, R90, -INF , !P2 ;  /* 0xff8000005a267808 */ /* 0x000fe40005000000 */
[----:B------:R-:W-:Y:S02]  /*bec0*/  FSEL R44, R44, -INF , !P4 ;  /* 0xff8000002c2c7808 */ /* 0x000fe40006000000 */
[CC--:B------:R-:W-:Y:S01]  /*bed0*/  ISETP.GE.AND P0, PT, R9.reuse, R48.reuse, PT ;  /* 0x000000300900720c */ /* 0x0c0fe20003f06270 */
[----:B------:R-:W3:Y:S01]  /*bee0*/  MUFU.TANH R83, R83 ;  /* 0x0000005300537308 */ /* 0x000ee20000002400 */
[-C--:B------:R-:W-:Y:S01]  /*bef0*/  ISETP.GE.AND P3, PT, R9, R47.reuse, PT ;  /* 0x0000002f0900720c */ /* 0x080fe20003f66270 */
[----:B------:R-:W-:Y:S01]  /*bf00*/  VIADD R9, R2, 0x38 ;  /* 0x0000003802097836 */ /* 0x000fe20000000000 */
[-C--:B------:R-:W-:Y:S01]  /*bf10*/  ISETP.GE.AND P5, PT, R8, R48.reuse, PT ;  /* 0x000000300800720c */ /* 0x080fe20003fa6270 */
[----:B------:R-:W-:Y:S01]  /*bf20*/  FMUL.FTZ R24, R24, UR9 ;  /* 0x0000000918187c20 */ /* 0x000fe20008410000 */
[-C--:B------:R-:W-:Y:S01]  /*bf30*/  ISETP.GE.AND P2, PT, R8, R47.reuse, PT ;  /* 0x0000002f0800720c */ /* 0x080fe20003f46270 */
[----:B------:R-:W-:Y:S01]  /*bf40*/  VIADD R8, R2, 0x39 ;  /* 0x0000003902087836 */ /* 0x000fe20000000000 */
[----:B------:R-:W-:Y:S01]  /*bf50*/  ISETP.GE.AND P4, PT, R16, R47, PT ;  /* 0x0000002f1000720c */ /* 0x000fe20003f86270 */
[----:B------:R-:W-:Y:S01]  /*bf60*/  FMUL.FTZ R25, R25, UR9 ;  /* 0x0000000919197c20 */ /* 0x000fe20008410000 */
[C---:B----4-:R-:W-:Y:S01]  /*bf70*/  HMMA.16816.F32 R16, R12.reuse, R28, RZ ;  /* 0x0000001c0c10723c */ /* 0x050fe200000018ff */
[----:B------:R-:W-:Y:S01]  /*bf80*/  FSEL R36, R88, -INF , !P1 ;  /* 0xff80000058247808 */ /* 0x000fe20004800000 */
[----:B------:R-:W-:Y:S01]  /*bf90*/  FMUL.FTZ R159, R26, UR9 ;  /* 0x000000091a9f7c20 */ /* 0x000fe20008410000 */
[----:B------:R-:W-:Y:S01]  /*bfa0*/  FSEL R121, R89, -INF , !P4 ;  /* 0xff80000059797808 */ /* 0x000fe20006000000 */
[----:B------:R-:W-:Y:S01]  /*bfb0*/  FMUL.FTZ R151, R27, UR9 ;  /* 0x000000091b977c20 */ /* 0x000fe20008410000 */
[----:B------:R-:W-:Y:S01]  /*bfc0*/  FSEL R41, R41, -INF , !P6 ;  /* 0xff80000029297808 */ /* 0x000fe20007000000 */
[----:B------:R-:W-:Y:S01]  /*bfd0*/  HMMA.16816.F32 R28, R12, R30, RZ ;  /* 0x0000001e0c1c723c */ /* 0x000fe200000018ff */
[----:B--2---:R-:W-:Y:S01]  /*bfe0*/  FSEL R34, R34, -INF , !P0 ;  /* 0xff80000022227808 */ /* 0x004fe20004000000 */
[----:B------:R-:W-:Y:S01]  /*bff0*/  MUFU.TANH R89, R24 ;  /* 0x0000001800597308 */ /* 0x000fe20000002400 */
[----:B------:R-:W-:-:S02]  /*c000*/  ISETP.GE.AND P4, PT, R9, R48, PT ;  /* 0x000000300900720c */ /* 0x000fc40003f86270 */
[-C--:B------:R-:W-:Y:S02]  /*c010*/  ISETP.GE.AND P1, PT, R9, R47.reuse, PT ;  /* 0x0000002f0900720c */ /* 0x080fe40003f26270 */
[C---:B------:R-:W-:Y:S02]  /*c020*/  ISETP.GE.AND P6, PT, R8.reuse, R48, PT ;  /* 0x000000300800720c */ /* 0x040fe40003fc6270 */
[----:B------:R-:W-:Y:S01]  /*c030*/  ISETP.GE.AND P0, PT, R8, R47, PT ;  /* 0x0000002f0800720c */ /* 0x000fe20003f06270 */
[----:B------:R-:W2:Y:S01]  /*c040*/  MUFU.TANH R82, R82 ;  /* 0x0000005200527308 */ /* 0x000ea20000002400 */
[----:B-1----:R-:W1:Y:S01]  /*c050*/  LDSM.16.M88.4 R8, [R204+0x4000] ;  /* 0x00400000cc08783b */ /* 0x002e620000000200 */
[----:B------:R-:W-:Y:S02]  /*c060*/  FSEL R39, R87, -INF , !P3 ;  /* 0xff80000057277808 */ /* 0x000fe40005800000 */
[----:B------:R-:W-:Y:S02]  /*c070*/  FSEL R37, R86, -INF , !P2 ;  /* 0xff80000056257808 */ /* 0x000fe40005000000 */
[----:B------:R-:W-:-:S02]  /*c080*/  FSEL R76, R76, -INF , !P4 ;  /* 0xff8000004c4c7808 */ /* 0x000fc40006000000 */
[C---:B-----5:R-:W-:Y:S01]  /*c090*/  HMMA.16816.F32 R16, R4.reuse, R20, R16 ;  /* 0x000000140410723c */ /* 0x060fe20000001810 */
[----:B------:R4:W-:Y:S01]  /*c0a0*/  MUFU.TANH R87, R25 ;  /* 0x0000001900577308 */ /* 0x0009e20000002400 */
[----:B------:R-:W-:Y:S02]  /*c0b0*/  FSEL R35, R35, -INF , !P1 ;  /* 0xff80000023237808 */ /* 0x000fe40004800000 */
[----:B------:R-:W-:Y:S02]  /*c0c0*/  FSEL R74, R74, -INF , !P6 ;  /* 0xff8000004a4a7808 */ /* 0x000fe40007000000 */
[----:B---3--:R-:W-:Y:S01]  /*c0d0*/  FSEL R78, R78, -INF , !P5 ;  /* 0xff8000004e4e7808 */ /* 0x008fe20006800000 */
[C---:B------:R-:W-:Y:S01]  /*c0e0*/  VIADD R20, R2.reuse, 0x41 ;  /* 0x0000004102147836 */ /* 0x040fe20000000000 */
[----:B------:R-:W-:Y:S01]  /*c0f0*/  FSEL R33, R33, -INF , !P0 ;  /* 0xff80000021217808 */ /* 0x000fe20004000000 */
[----:B------:R-:W-:Y:S01]  /*c100*/  VIADD R21, R2, 0x40 ;  /* 0x0000004002157836 */ /* 0x000fe20000000000 */
[----:B------:R-:W-:Y:S01]  /*c110*/  MUFU.TANH R79, R79 ;  /* 0x0000004f004f7308 */ /* 0x000fe20000002400 */
[----:B------:R-:W-:Y:S01]  /*c120*/  HMMA.16816.F32 R28, R4, R22, R28 ;  /* 0x00000016041c723c */ /* 0x000fe2000000181c */
[----:B------:R-:W-:-:S02]  /*c130*/  ISETP.GE.AND P2, PT, R20, R48, PT ;  /* 0x000000301400720c */ /* 0x000fc40003f46270 */
[-C--:B------:R-:W-:Y:S01]  /*c140*/  ISETP.GE.AND P4, PT, R20, R47.reuse, PT ;  /* 0x0000002f1400720c */ /* 0x080fe20003f86270 */
[----:B------:R-:W-:Y:S01]  /*c150*/  VIADD R20, R2, 0x48 ;  /* 0x0000004802147836 */ /* 0x000fe20000000000 */
[CC--:B------:R-:W-:Y:S01]  /*c160*/  ISETP.GE.AND P3, PT, R21.reuse, R48.reuse, PT ;  /* 0x000000301500720c */ /* 0x0c0fe20003f66270 */
[----:B----4-:R-:W3:Y:S01]  /*c170*/  LDSM.16.M88.4 R24, [R203+0x3000] ;  /* 0x00300000cb18783b */ /* 0x010ee20000000200 */
[----:B------:R-:W4:Y:S02]  /*c180*/  MUFU.TANH R81, R81 ;  /* 0x0000005100517308 */ /* 0x000f240000002400 */
[CC--:B------:R-:W-:Y:S02]  /*c190*/  ISETP.GE.AND P1, PT, R20.reuse, R48.reuse, PT ;  /* 0x000000301400720c */ /* 0x0c0fe40003f26270 */
[-C--:B------:R-:W-:Y:S01]  /*c1a0*/  ISETP.GE.AND P6, PT, R20, R47.reuse, PT ;  /* 0x0000002f1400720c */ /* 0x080fe20003fc6270 */
[----:B------:R-:W-:Y:S01]  /*c1b0*/  VIADD R20, R2, 0x49 ;  /* 0x0000004902147836 */ /* 0x000fe20000000000 */
[----:B------:R-:W-:Y:S01]  /*c1c0*/  FSEL R72, R72, -INF , !P3 ;  /* 0xff80000048487808 */ /* 0x000fe20005800000 */
[----:B------:R-:W-:Y:S01]  /*c1d0*/  FMUL.FTZ R91, R16, UR9 ;  /* 0x00000009105b7c20 */ /* 0x000fe20008410000 */
[-C--:B------:R-:W-:Y:S01]  /*c1e0*/  ISETP.GE.AND P5, PT, R21, R47.reuse, PT ;  /* 0x0000002f1500720c */ /* 0x080fe20003fa6270 */
[----:B------:R-:W5:Y:S01]  /*c1f0*/  MUFU.TANH R77, R77 ;  /* 0x0000004d004d7308 */ /* 0x000f620000002400 */
[-C--:B------:R-:W-:Y:S01]  /*c200*/  ISETP.GE.AND P0, PT, R20, R48.reuse, PT ;  /* 0x000000301400720c */ /* 0x080fe20003f06270 */
[----:B------:R-:W-:Y:S01]  /*c210*/  VIADD R16, R2, 0x50 ;  /* 0x0000005002107836 */ /* 0x000fe20000000000 */
[-C--:B------:R-:W-:Y:S01]  /*c220*/  ISETP.GE.AND P3, PT, R20, R47.reuse, PT ;  /* 0x0000002f1400720c */ /* 0x080fe20003f66270 */
[----:B------:R-:W-:Y:S01]  /*c230*/  FMUL.FTZ R18, R18, UR9 ;  /* 0x0000000912127c20 */ /* 0x000fe20008410000 */
[----:B------:R-:W-:Y:S01]  /*c240*/  FSEL R237, R85, -INF , !P5 ;  /* 0xff80000055ed7808 */ /* 0x000fe20006800000 */
[----:B-1----:R-:W-:Y:S01]  /*c250*/  HMMA.16816.F32 R20, R12, R8, RZ ;  /* 0x000000080c14723c */ /* 0x002fe200000018ff */
[----:B------:R-:W-:Y:S01]  /*c260*/  FSEL R84, R84, -INF , !P2 ;  /* 0xff80000054547808 */ /* 0x000fe20005000000 */
[----:B------:R-:W-:Y:S01]  /*c270*/  FMUL.FTZ R85, R17, UR9 ;  /* 0x0000000911557c20 */ /* 0x000fe20008410000 */
[-C--:B------:R-:W-:Y:S01]  /*c280*/  ISETP.GE.AND P5, PT, R16, R48.reuse, PT ;  /* 0x000000301000720c */ /* 0x080fe20003fa6270 */
[----:B------:R-:W-:Y:S01]  /*c290*/  VIADD R17, R2, 0x51 ;  /* 0x0000005102117836 */ /* 0x000fe20000000000 */
[-C--:B------:R-:W-:Y:S01]  /*c2a0*/  ISETP.GE.AND P2, PT, R16, R47.reuse, PT ;  /* 0x0000002f1000720c */ /* 0x080fe20003f46270 */
[----:B------:R-:W-:Y:S01]  /*c2b0*/  VIADD R16, R2, 0x58 ;  /* 0x0000005802107836 */ /* 0x000fe20000000000 */
[----:B------:R-:W-:Y:S01]  /*c2c0*/  FSEL R123, R83, -INF , !P4 ;  /* 0xff800000537b7808 */ /* 0x000fe20006000000 */
[----:B------:R1:W-:Y:S01]  /*c2d0*/  MUFU.TANH R143, R18 ;  /* 0x00000012008f7308 */ /* 0x0003e20000002400 */
[----:B--2---:R-:W-:Y:S01]  /*c2e0*/  FSEL R82, R82, -INF , !P1 ;  /* 0xff80000052527808 */ /* 0x004fe20004800000 */
[----:B------:R-:W-:Y:S01]  /*c2f0*/  FMUL.FTZ R139, R19, UR9 ;  /* 0x00000009138b7c20 */ /* 0x000fe20008410000 */
[----:B----4-:R-:W-:Y:S01]  /*c300*/  FSEL R235, R81, -INF , !P6 ;  /* 0xff80000051eb7808 */ /* 0x010fe20007000000 */
[C---:B------:R-:W-:Y:S01]  /*c310*/  VIADD R9, R2.reuse, 0x59 ;  /* 0x0000005902097836 */ /* 0x040fe20000000000 */
[----:B------:R-:W-:Y:S01]  /*c320*/  FSEL R86, R79, -INF , !P0 ;  /* 0xff8000004f567808 */ /* 0x000fe20004000000 */
[----:B------:R-:W-:Y:S01]  /*c330*/  VIADD R8, R2, 0x60 ;  /* 0x0000006002087836 */ /* 0x000fe20000000000 */
[CC--:B------:R-:W-:Y:S01]  /*c340*/  ISETP.GE.AND P4, PT, R17.reuse, R48.reuse, PT ;  /* 0x000000301100720c */ /* 0x0c0fe20003f86270 */
[----:B------:R-:W-:Y:S01]  /*c350*/  MUFU.TANH R64, R64 ;  /* 0x0000004000407308 */ /* 0x000fe20000002400 */
[-C--:B------:R-:W-:Y:S01]  /*c360*/  ISETP.GE.AND P1, PT, R17, R47.reuse, PT ;  /* 0x0000002f1100720c */ /* 0x080fe20003f26270 */
[----:B------:R-:W-:Y:S01]  /*c370*/  FMUL.FTZ R28, R28, UR9 ;  /* 0x000000091c1c7c20 */ /* 0x000fe20008410000 */
[C---:B------:R-:W-:Y:S01]  /*c380*/  ISETP.GE.AND P6, PT, R16.reuse, R48, PT ;  /* 0x000000301000720c */ /* 0x040fe20003fc6270 */
[----:B------:R-:W-:Y:S01]  /*c390*/  FMUL.FTZ R29, R29, UR9 ;  /* 0x000000091d1d7c20 */ /* 0x000fe20008410000 */
[----:B------:R-:W-:Y:S01]  /*c3a0*/  ISETP.GE.AND P0, PT, R16, R47, PT ;  /* 0x0000002f1000720c */ /* 0x000fe20003f06270 */
[----:B------:R-:W-:Y:S01]  /*c3b0*/  FMUL.FTZ R131, R30, UR9 ;  /* 0x000000091e837c20 */ /* 0x000fe20008410000 */
[----:B-----5:R-:W-:Y:S01]  /*c3c0*/  FSEL R135, R77, -INF , !P3 ;  /* 0xff8000004d877808 */ /* 0x020fe20005800000 */
[----:B------:R-:W2:Y:S01]  /*c3d0*/  MUFU.TANH R65, R65 ;  /* 0x0000004100417308 */ /* 0x000ea20000002400 */
[----:B-1----:R-:W1:Y:S01]  /*c3e0*/  LDSM.16.M88.4 R16, [R204+0x4400] ;  /* 0x00440000cc10783b */ /* 0x002e620000000200 */
[----:B------:R-:W-:Y:S01]  /*c3f0*/  FSEL R88, R75, -INF , !P5 ;  /* 0xff8000004b587808 */ /* 0x000fe20006800000 */
[----:B---3--:R-:W-:Y:S01]  /*c400*/  HMMA.16816.F32 R20, R4, R24, R20 ;  /* 0x000000180414723c */ /* 0x008fe20000001814 */
[----:B------:R-:W-:Y:S01]  /*c410*/  FSEL R233, R73, -INF , !P2 ;  /* 0xff80000049e97808 */ /* 0x000fe20005000000 */
[----:B------:R-:W-:Y:S01]  /*c420*/  FMUL.FTZ R125, R31, UR9 ;  /* 0x000000091f7d7c20 */ /* 0x000fe20008410000 */
[----:B------:R-:W-:-:S02]  /*c430*/  FSEL R90, R71, -INF , !P4 ;  /* 0xff800000475a7808 */ /* 0x000fc40006000000 */
[CC--:B------:R-:W-:Y:S01]  /*c440*/  ISETP.GE.AND P3, PT, R9.reuse, R48.reuse, PT ;  /* 0x000000300900720c */ /* 0x0c0fe20003f66270 */
[----:B------:R-:W3:Y:S01]  /*c450*/  MUFU.TANH R67, R67 ;  /* 0x0000004300437308 */ /* 0x000ee20000002400 */
[-C--:B------:R-:W-:Y:S01]  /*c460*/  ISETP.GE.AND P5, PT, R9, R47.reuse, PT ;  /* 0x0000002f0900720c */ /* 0x080fe20003fa6270 */
[----:B------:R-:W-:Y:S01]  /*c470*/  VIADD R24, R2, 0x68 ;  /* 0x0000006802187836 */ /* 0x000fe20000000000 */
[----:B------:R-:W-:Y:S01]  /*c480*/  ISETP.GE.AND P2, PT, R8, R48, PT ;  /* 0x000000300800720c */ /* 0x000fe20003f46270 */
[----:B------:R-:W-:Y:S01]  /*c490*/  VIADD R25, R2, 0x61 ;  /* 0x0000006102197836 */ /* 0x000fe20000000000 */
[----:B------:R-:W-:Y:S02]  /*c4a0*/  ISETP.GE.AND P4, PT, R8, R47, PT ;  /* 0x0000002f0800720c */ /* 0x000fe40003f86270 */
[----:B------:R-:W-:Y:S01]  /*c4b0*/  HMMA.16816.F32 R8, R12, R10, RZ ;  /* 0x0000000a0c08723c */ /* 0x000fe200000018ff */
[----:B------:R-:W4:Y:S01]  /*c4c0*/  MUFU.TANH R63, R63 ;  /* 0x0000003f003f7308 */ /* 0x000f220000002400 */
[----:B------:R-:W-:-:S02]  /*c4d0*/  FSEL R137, R69, -INF , !P1 ;  /* 0xff80000045897808 */ /* 0x000fc40004800000 */
[----:B--2---:R-:W-:Y:S02]  /*c4e0*/  FSEL R149, R65, -INF , !P0 ;  /* 0xff80000041957808 */ /* 0x004fe40004000000 */
[----:B------:R-:W-:Y:S02]  /*c4f0*/  FSEL R94, R64, -INF , !P3 ;  /* 0xff800000405e7808 */ /* 0x000fe40005800000 */
[CC--:B------:R-:W-:Y:S01]  /*c500*/  ISETP.GE.AND P0, PT, R24.reuse, R48.reuse, PT ;  /* 0x000000301800720c */ /* 0x0c0fe20003f06270 */
[----:B------:R-:W2:Y:S01]  /*c510*/  MUFU.TANH R51, R51 ;  /* 0x0000003300337308 */ /* 0x000ea20000002400 */
[-C--:B------:R-:W-:Y:S01]  /*c520*/  ISETP.GE.AND P3, PT, R24, R47.reuse, PT ;  /* 0x0000002f1800720c */ /* 0x080fe20003f66270 */
[----:B------:R-:W-:Y:S01]  /*c530*/  VIADD R24, R2, 0x69 ;  /* 0x0000006902187836 */ /* 0x000fe20000000000 */
[----:B------:R-:W-:Y:S01]  /*c540*/  FSEL R229, R61, -INF , !P4 ;  /* 0xff8000003de57808 */ /* 0x000fe20006000000 */
[----:B------:R-:W-:Y:S01]  /*c550*/  FMUL.FTZ R61, R20, UR9 ;  /* 0x00000009143d7c20 */ /* 0x000fe20008410000 */
[----:B---3--:R-:W-:Y:S01]  /*c560*/  FSEL R92, R67, -INF , !P6 ;  /* 0xff800000435c7808 */ /* 0x008fe20007000000 */
[----:B------:R-:W-:Y:S01]  /*c570*/  VIADD R20, R2, 0x71 ;  /* 0x0000007102147836 */ /* 0x000fe20000000000 */
[----:B------:R-:W-:Y:S01]  /*c580*/  FSEL R96, R62, -INF , !P2 ;  /* 0xff8000003e607808 */ /* 0x000fe20005000000 */
[----:B------:R-:W-:Y:S01]  /*c590*/  MUFU.TANH R71, R28 ;  /* 0x0000001c00477308 */ /* 0x000fe20000002400 */
[----:B----4-:R-:W-:Y:S01]  /*c5a0*/  FSEL R231, R63, -INF , !P5 ;  /* 0xff8000003fe77808 */ /* 0x010fe20006800000 */
[----:B------:R-:W-:Y:S01]  /*c5b0*/  FMUL.FTZ R22, R22, UR9 ;  /* 0x0000000916167c20 */ /* 0x000fe20008410000 */
[----:B------:R-:W-:Y:S01]  /*c5c0*/  ISETP.GE.AND P6, PT, R25, R47, PT ;  /* 0x0000002f1900720c */ /* 0x000fe20003fc6270 */
[----:B------:R-:W-:Y:S01]  /*c5d0*/  FMUL.FTZ R23, R23, UR9 ;  /* 0x0000000917177c20 */ /* 0x000fe20008410000 */
[----:B------:R-:W-:-:S02]  /*c5e0*/  ISETP.GE.AND P5, PT, R24, R48, PT ;  /* 0x000000301800720c */ /* 0x000fc40003fa6270 */
[----:B------:R-:W-:Y:S01]  /*c5f0*/  HMMA.16816.F32 R8, R4, R26, R8 ;  /* 0x0000001a0408723c */ /* 0x000fe20000001808 */
[----:B------:R3:W-:Y:S01]  /*c600*/  MUFU.TANH R69, R29 ;  /* 0x0000001d00457308 */ /* 0x0007e20000002400 */
[-C--:B------:R-:W-:Y:S01]  /*c610*/  ISETP.GE.AND P2, PT, R24, R47.reuse, PT ;  /* 0x0000002f1800720c */ /* 0x080fe20003f46270 */
[----:B------:R-:W-:Y:S01]  /*c620*/  VIADD R24, R2, 0x70 ;  /* 0x0000007002187836 */ /* 0x000fe20000000000 */
[-C--:B------:R-:W-:Y:S02]  /*c630*/  ISETP.GE.AND P1, PT, R25, R48.reuse, PT ;  /* 0x000000301900720c */ /* 0x080fe40003f26270 */
[----:B--2---:R-:W-:Y:S01]  /*c640*/  FSEL R155, R51, -INF , !P6 ;  /* 0xff800000339b7808 */ /* 0x004fe20007000000 */
[----:B------:R-:W-:Y:S01]  /*c650*/  FMUL.FTZ R51, R21, UR9 ;  /* 0x0000000915337c20 */ /* 0x000fe20008410000 */
[----:B------:R-:W-:Y:S01]  /*c660*/  FSEL R116, R53, -INF , !P0 ;  /* 0xff80000035747808 */ /* 0x000fe20004000000 */
[----:B------:R-:W2:Y:S01]  /*c670*/  MUFU.TANH R49, R49 ;  /* 0x0000003100317308 */ /* 0x000ea20000002400 */
[-C--:B------:R-:W-:Y:S01]  /*c680*/  ISETP.GE.AND P6, PT, R20, R48.reuse, PT ;  /* 0x000000301400720c */ /* 0x080fe20003fc6270 */
[----:B------:R-:W-:Y:S01]  /*c690*/  VIADD R21, R2, 0x78 ;  /* 0x0000007802157836 */ /* 0x000fe20000000000 */
[----:B------:R-:W-:Y:S01]  /*c6a0*/  ISETP.GE.AND P0, PT, R20, R47, PT ;  /* 0x0000002f1400720c */ /* 0x000fe20003f06270 */
[----:B------:R-:W-:Y:S01]  /*c6b0*/  VIADD R20, R2, 0x79 ;  /* 0x0000007902147836 */ /* 0x000fe20000000000 */
[----:B------:R-:W-:-:S02]  /*c6c0*/  ISETP.GE.AND P4, PT, R24, R48, PT ;  /* 0x000000301800720c */ /* 0x000fc40003f86270 */
[----:B------:R-:W-:Y:S01]  /*c6d0*/  FSEL R110, R60, -INF , !P1 ;  /* 0xff8000003c6e7808 */ /* 0x000fe20004800000 */
[----:B------:R-:W4:Y:S01]  /*c6e0*/  MUFU.TANH R161, R161 ;  /* 0x000000a100a17308 */ /* 0x000f220000002400 */
[----:B---3--:R-:W3:Y:S01]  /*c6f0*/  LDSM.16.M88.4 R28, [R203+0x3400] ;  /* 0x00340000cb1c783b */ /* 0x008ee20000000200 */
[-C--:B------:R-:W-:Y:S02]  /*c700*/  ISETP.GE.AND P1, PT, R24, R47.reuse, PT ;  /* 0x0000002f1800720c */ /* 0x080fe40003f26270 */
[----:B-1----:R-:W-:Y:S01]  /*c710*/  HMMA.16816.F32 R24, R12, R16, RZ ;  /* 0x000000100c18723c */ /* 0x002fe200000018ff */
[----:B------:R-:W-:Y:S02]  /*c720*/  FSEL R118, R45, -INF , !P5 ;  /* 0xff8000002d767808 */ /* 0x000fe40006800000 */
[----:B------:R-:W-:Y:S01]  /*c730*/  FSEL R120, R103, -INF , !P4 ;  /* 0xff80000067787808 */ /* 0x000fe20006000000 */
[----:B------:R-:W1:Y:S01]  /*c740*/  MUFU.TANH R225, R225 ;  /* 0x000000e100e17308 */ /* 0x000e620000002400 */
[----:B--2---:R-:W-:Y:S01]  /*c750*/  FSEL R227, R49, -INF , !P3 ;  /* 0xff80000031e37808 */ /* 0x004fe20005800000 */
[----:B------:R-:W-:Y:S01]  /*c760*/  FMUL.FTZ R45, R8, UR9 ;  /* 0x00000009082d7c20 */ /* 0x000fe20008410000 */
[CC--:B------:R-:W-:Y:S01]  /*c770*/  ISETP.GE.AND P3, PT, R21.reuse, R48.reuse, PT ;  /* 0x000000301500720c */ /* 0x0c0fe20003f66270 */
[C---:B------:R-:W-:Y:S01]  /*c780*/  VIADD R17, R2.reuse, 0x80 ;  /* 0x0000008002117836 */ /* 0x040fe20000000000 */
[-C--:B------:R-:W-:Y:S01]  /*c790*/  ISETP.GE.AND P5, PT, R21, R47.reuse, PT ;  /* 0x0000002f1500720c */ /* 0x080fe20003fa6270 */
[----:B------:R-:W-:Y:S01]  /*c7a0*/  VIADD R16, R2, 0x81 ;  /* 0x0000008102107836 */ /* 0x000fe20000000000 */
[----:B------:R-:W-:Y:S01]  /*c7b0*/  ISETP.GE.AND P4, PT, R20, R47, PT ;  /* 0x0000002f1400720c */ /* 0x000fe20003f86270 */
[----:B------:R-:W2:Y:S01]  /*c7c0*/  MUFU.TANH R169, R169 ;  /* 0x000000a900a97308 */ /* 0x000ea20000002400 */
[----:B----4-:R-:W-:Y:S01]  /*c7d0*/  FSEL R161, R161, -INF , !P2 ;  /* 0xff800000a1a17808 */ /* 0x010fe20005000000 */
[----:B------:R-:W-:Y:S01]  /*c7e0*/  VIADD R8, R2, 0x89 ;  /* 0x0000008902087836 */ /* 0x000fe20000000000 */
[-C--:B------:R-:W-:Y:S01]  /*c7f0*/  ISETP.GE.AND P2, PT, R20, R48.reuse, PT ;  /* 0x000000301400720c */ /* 0x080fe20003f46270 */
[----:B------:R-:W-:Y:S01]  /*c800*/  FMUL.FTZ R9, R9, UR9 ;  /* 0x0000000909097c20 */ /* 0x000fe20008410000 */
[----:B------:R-:W-:Y:S01]  /*c810*/  FSEL R124, R55, -INF , !P6 ;  /* 0xff800000377c7808 */ /* 0x000fe20007000000 */
[----:B------:R-:W-:Y:S01]  /*c820*/  FMUL.FTZ R10, R10, UR9 ;  /* 0x000000090a0a7c20 */ /* 0x000fe20008410000 */
[----:B------:R-:W-:Y:S01]  /*c830*/  FSEL R126, R107, -INF , !P3 ;  /* 0xff8000006b7e7808 */ /* 0x000fe20005800000 */
[----:B------:R-:W4:Y:S01]  /*c840*/  MUFU.TANH R175, R175 ;  /* 0x000000af00af7308 */ /* 0x000f220000002400 */
[----:B-1----:R-:W-:Y:S01]  /*c850*/  FSEL R225, R225, -INF , !P1 ;  /* 0xff800000e1e17808 */ /* 0x002fe20004800000 */
[----:B------:R-:W-:Y:S01]  /*c860*/  FMUL.FTZ R103, R11, UR9 ;  /* 0x000000090b677c20 */ /* 0x000fe20008410000 */
[----:B------:R-:W-:-:S02]  /*c870*/  ISETP.GE.AND P1, PT, R17, R48, PT ;  /* 0x000000301100720c */ /* 0x000fc40003f26270 */
[-C--:B------:R-:W-:Y:S02]  /*c880*/  ISETP.GE.AND P6, PT, R17, R47.reuse, PT ;  /* 0x0000002f1100720c */ /* 0x080fe40003fc6270 */
[C---:B------:R-:W-:Y:S01]  /*c890*/  ISETP.GE.AND P3, PT, R16.reuse, R47, PT ;  /* 0x0000002f1000720c */ /* 0x040fe20003f66270 */
[----:B------:R-:W-:Y:S01]  /*c8a0*/  MUFU.TANH R117, R22 ;  /* 0x0000001600757308 */ /* 0x000fe20000002400 */
[----:B--2---:R-:W-:Y:S02]  /*c8b0*/  FSEL R169, R169, -INF , !P0 ;  /* 0xff800000a9a97808 */ /* 0x004fe40004000000 */
[----:B------:R-:W-:Y:S02]  /*c8c0*/  ISETP.GE.AND P0, PT, R16, R48, PT ;  /* 0x000000301000720c */ /* 0x000fe40003f06270 */
[----:B------:R-:W-:Y:S01]  /*c8d0*/  HMMA.16816.F32 R16, R12, R18, RZ ;  /* 0x000000120c10723c */ /* 0x000fe200000018ff */
[----:B------:R-:W-:Y:S02]  /*c8e0*/  FSEL R134, R104, -INF , !P1 ;  /* 0xff80000068867808 */ /* 0x000fe40004800000 */
[----:B------:R1:W-:Y:S01]  /*c8f0*/  MUFU.TANH R111, R23 ;  /* 0x00000017006f7308 */ /* 0x0003e20000002400 */
[----:B----4-:R-:W-:-:S02]  /*c900*/  FSEL R175, R175, -INF , !P4 ;  /* 0xff800000afaf7808 */ /* 0x010fc40006000000 */
[C---:B------:R-:W-:Y:S01]  /*c910*/  ISETP.GE.AND P4, PT, R8.reuse, R48, PT ;  /* 0x000000300800720c */ /* 0x040fe20003f86270 */
[----:B---3--:R-:W-:Y:S01]  /*c920*/  HMMA.16816.F32 R24, R4, R28, R24 ;  /* 0x0000001c0418723c */ /* 0x008fe20000001818 */
[-C--:B------:R-:W-:Y:S01]  /*c930*/  ISETP.GE.AND P1, PT, R8, R47.reuse, PT ;  /* 0x0000002f0800720c */ /* 0x080fe20003f26270 */
[----:B------:R-:W-:Y:S01]  /*c940*/  VIADD R8, R2, 0x90 ;  /* 0x0000009002087836 */ /* 0x000fe20000000000 */
[----:B------:R-:W-:Y:S01]  /*c950*/  FSEL R136, R105, -INF , !P0 ;  /* 0xff80000069887808 */ /* 0x000fe20004000000 */
[----:B------:R-:W2:Y:S01]  /*c960*/  MUFU.TANH R221, R221 ;  /* 0x000000dd00dd7308 */ /* 0x000ea20000002400 */
[----:B------:R-:W-:Y:S02]  /*c970*/  FSEL R140, R106, -INF , !P4 ;  /* 0xff8000006a8c7808 */ /* 0x000fe40006000000 */
[----:B------:R-:W-:Y:S01]  /*c980*/  VIADD R28, R2, 0x88 ;  /* 0x00000088021c7836 */ /* 0x000fe20000000000 */
[----:B------:R-:W-:-:S04]  /*c990*/  ISETP.GE.AND P0, PT, R8, R47, PT ;  /* 0x0000002f0800720c */ /* 0x000fc80003f06270 */
[----:B------:R-:W3:Y:S01]  /*c9a0*/  MUFU.TANH R54, R54 ;  /* 0x0000003600367308 */ /* 0x000ee20000002400 */
[----:B-1----:R-:W1:Y:S01]  /*c9b0*/  LDSM.16.M88.4 R20, [R204+0x4800] ;  /* 0x00480000cc14783b */ /* 0x002e620000000200 */
[----:B------:R-:W-:-:S03]  /*c9c0*/  FSEL R209, R209, -INF , !P0 ;  /* 0xff800000d1d17808 */ /* 0x000fc60004000000 */
[----:B------:R-:W-:Y:S03]  /*c9d0*/  HMMA.16816.F32 R16, R4, R30, R16 ;  /* 0x0000001e0410723c */ /* 0x000fe60000001810 */
[----:B------:R-:W4:Y:S01]  /*c9e0*/  MUFU.TANH R223, R223 ;  /* 0x000000df00df7308 */ /* 0x000f220000002400 */
[----:B--2---:R-:W-:Y:S02]  /*c9f0*/  FSEL R221, R221, -INF , !P6 ;  /* 0xff800000dddd7808 */ /* 0x004fe40007000000 */
[----:B------:R-:W-:Y:S01]  /*ca00*/  ISETP.GE.AND P6, PT, R8, R48, PT ;  /* 0x000000300800720c */ /* 0x000fe20003fc6270 */
[----:B------:R-:W-:Y:S01]  /*ca10*/  FMUL.FTZ R53, R24, UR9 ;  /* 0x0000000918357c20 */ /* 0x000fe20008410000 */
[----:B------:R-:W-:Y:S02]  /*ca20*/  VIADD R24, R2, 0x99 ;  /* 0x0000009902187836 */ /* 0x000fe40000000000 */
[----:B------:R-:W-:Y:S01]  /*ca30*/  FMUL.FTZ R25, R25, UR9 ;  /* 0x0000000919197c20 */ /* 0x000fe20008410000 */
[----:B------:R-:W-:Y:S01]  /*ca40*/  FMUL.FTZ R26, R26, UR9 ;  /* 0x000000091a1a7c20 */ /* 0x000fe20008410000 */
[----:B------:R-:W2:Y:S01]  /*ca50*/  MUFU.TANH R181, R181 ;  /* 0x000000b500b57308 */ /* 0x000ea20000002400 */
[----:B---3--:R-:W-:Y:S01]  /*ca60*/  FSEL R130, R54, -INF , !P2 ;  /* 0xff80000036827808 */ /* 0x008fe20005000000 */
[----:B------:R-:W-:Y:S01]  /*ca70*/  FMUL.FTZ R27, R27, UR9 ;  /* 0x000000091b1b7c20 */ /* 0x000fe20008410000 */
[----:B------:R-:W-:-:S02]  /*ca80*/  ISETP.GE.AND P2, PT, R28, R47, PT ;  /* 0x0000002f1c00720c */ /* 0x000fc40003f46270 */
[----:B------:R-:W-:Y:S01]  /*ca90*/  FSEL R144, R56, -INF , !P6 ;  /* 0xff80000038907808 */ /* 0x000fe20007000000 */
[----:B------:R-:W-:Y:S01]  /*caa0*/  VIADD R56, R2, 0xc1 ;  /* 0x000000c102387836 */ /* 0x000fe20000000000 */
[----:B------:R-:W-:Y:S01]  /*cab0*/  ISETP.GE.AND P6, PT, R24, R47, PT ;  /* 0x0000002f1800720c */ /* 0x000fe20003fc6270 */
[----:B------:R-:W3:Y:S01]  /*cac0*/  MUFU.TANH R108, R108 ;  /* 0x0000006c006c7308 */ /* 0x000ee20000002400 */
[----:B----4-:R-:W-:Y:S02]  /*cad0*/  FSEL R223, R223, -INF , !P5 ;  /* 0xff800000dfdf7808 */ /* 0x010fe40006800000 */
[-C--:B------:R-:W-:Y:S01]  /*cae0*/  ISETP.GE.AND P5, PT, R28, R48.reuse, PT ;  /* 0x000000301c00720c */ /* 0x080fe20003fa6270 */
[----:B------:R-:W-:Y:S02]  /*caf0*/  VIADD R28, R2, 0x91 ;  /* 0x00000091021c7836 */ /* 0x000fe40000000000 */
[----:B------:R-:W-:Y:S01]  /*cb00*/  FMUL.FTZ R16, R16, UR9 ;  /* 0x0000000910107c20 */ /* 0x000fe20008410000 */
[----:B------:R-:W-:Y:S01]  /*cb10*/  FMUL.FTZ R17, R17, UR9 ;  /* 0x0000000911117c20 */ /* 0x000fe20008410000 */
[----:B------:R-:W-:Y:S01]  /*cb20*/  FMUL.FTZ R18, R18, UR9 ;  /* 0x0000000912127c20 */ /* 0x000fe20008410000 */
[----:B------:R-:W4:Y:S01]  /*cb30*/  MUFU.TANH R219, R219 ;  /* 0x000000db00db7308 */ /* 0x000f220000002400 */
[----:B--2---:R-:W-:Y:S01]  /*cb40*/  FSEL R181, R181, -INF , !P3 ;  /* 0xff800000b5b57808 */ /* 0x004fe20005800000 */
[----:B------:R-:W-:Y:S01]  /*cb50*/  FMUL.FTZ R62, R19, UR9 ;  /* 0x00000009133e7c20 */ /* 0x000fe20008410000 */
[----:B------:R-:W-:-:S05]  /*cb60*/  ISETP.GE.AND P3, PT, R28, R48, PT ;  /* 0x000000301c00720c */ /* 0x000fca0003f66270 */
[----:B------:R-:W-:Y:S01]  /*cb70*/  MUFU.TANH R49, R9 ;  /* 0x0000000900317308 */ /* 0x000fe20000002400 */
[----:B---3--:R-:W-:Y:S02]  /*cb80*/  FSEL R138, R108, -INF , !P5 ;  /* 0xff8000006c8a7808 */ /* 0x008fe40006800000 */
[----:B------:R-:W-:Y:S01]  /*cb90*/  ISETP.GE.AND P5, PT, R28, R47, PT ;  /* 0x0000002f1c00720c */ /* 0x000fe20003fa6270 */
[----:B------:R-:W-:-:S04]  /*cba0*/  VIADD R28, R2, 0x98 ;  /* 0x00000098021c7836 */ /* 0x000fc80000000000 */
[----:B------:R2:W-:Y:S01]  /*cbb0*/  MUFU.TANH R107, R10 ;  /* 0x0000000a006b7308 */ /* 0x0005e20000002400 */
[----:B----4-:R-:W-:Y:S02]  /*cbc0*/  FSEL R219, R219, -INF , !P2 ;  /* 0xff800000dbdb7808 */ /* 0x010fe40005000000 */
[C---:B------:R-:W-:Y:S02]  /*cbd0*/  ISETP.GE.AND P2, PT, R28.reuse, R48, PT ;  /* 0x000000301c00720c */ /* 0x040fe40003f46270 */
[----:B------:R-:W-:Y:S02]  /*cbe0*/  ISETP.GE.AND P4, PT, R28, R47, PT ;  /* 0x0000002f1c00720c */ /* 0x000fe40003f86270 */
[----:B-1----:R-:W-:Y:S01]  /*cbf0*/  HMMA.16816.F32 R28, R12, R20, RZ ;  /* 0x000000140c1c723c */ /* 0x002fe200000018ff */
[----:B------:R-:W1:Y:S01]  /*cc00*/  MUFU.TANH R185, R185 ;  /* 0x000000b900b97308 */ /* 0x000e620000002400 */
[----:B------:R-:W-:-:S05]  /*cc10*/  FSEL R154, R58, -INF , !P2 ;  /* 0xff8000003a9a7808 */ /* 0x000fca0005000000 */
[C---:B------:R-:W-:Y:S02]  /*cc20*/  VIADD R20, R2.reuse, 0xa0 ;  /* 0x000000a002147836 */ /* 0x040fe40000000000 */
[----:B------:R-:W3:Y:S01]  /*cc30*/  MUFU.TANH R57, R57 ;  /* 0x0000003900397308 */ /* 0x000ee20000002400 */
[----:B--2---:R-:W2:Y:S01]  /*cc40*/  LDSM.16.M88.4 R8, [R203+0x3800] ;  /* 0x00380000cb08783b */ /* 0x004ea20000000200 */
[----:B------:R-:W-:Y:S01]  /*cc50*/  VIADD R21, R2, 0xa1 ;  /* 0x000000a102157836 */ /* 0x000fe20000000000 */
[----:B------:R-:W-:-:S04]  /*cc60*/  ISETP.GE.AND P0, PT, R20, R48, PT ;  /* 0x000000301400720c */ /* 0x000fc80003f06270 */
[----:B------:R-:W-:Y:S01]  /*cc70*/  ISETP.GE.AND P2, PT, R21, R47, PT ;  /* 0x0000002f1500720c */ /* 0x000fe20003f46270 */
[----:B------:R-:W4:Y:S01]  /*cc80*/  MUFU.TANH R187, R187 ;  /* 0x000000bb00bb7308 */ /* 0x000f220000002400 */
[----:B-1----:R-:W-:Y:S02]  /*cc90*/  FSEL R185, R185, -INF , !P1 ;  /* 0xff800000b9b97808 */ /* 0x002fe40004800000 */
[----:B------:R-:W-:-:S04]  /*cca0*/  ISETP.GE.AND P1, PT, R24, R48, PT ;  /* 0x000000301800720c */ /* 0x000fc80003f26270 */
[----:B------:R-:W-:Y:S01]  /*ccb0*/  FSEL R156, R59, -INF , !P1 ;  /* 0xff8000003b9c7808 */ /* 0x000fe20004800000 */
[----:B------:R-:W1:Y:S01]  /*ccc0*/  MUFU.TANH R183, R183 ;  /* 0x000000b700b77308 */ /* 0x000e620000002400 */
[----:B---3--:R-:W-:Y:S01]  /*ccd0*/  FSEL R146, R57, -INF , !P3 ;  /* 0xff80000039927808 */ /* 0x008fe20005800000 */
[----:B------:R-:W-:Y:S01]  /*cce0*/  VIADD R57, R2, 0xc0 ;  /* 0x000000c002397836 */ /* 0x000fe20000000000 */
[----:B------:R-:W-:Y:S01]  /*ccf0*/  ISETP.GE.AND P3, PT, R20, R47, PT ;  /* 0x0000002f1400720c */ /* 0x000fe20003f66270 */
[----:B------:R-:W-:-:S03]  /*cd00*/  VIADD R20, R2, 0xa8 ;  /* 0x000000a802147836 */ /* 0x000fc60000000000 */
[----:B------:R-:W-:Y:S01]  /*cd10*/  FSEL R177, R177, -INF , !P3 ;  /* 0xff800000b1b17808 */ /* 0x000fe20005800000 */
[----:B------:R-:W-:Y:S01]  /*cd20*/  MUFU.TANH R54, R25 ;  /* 0x0000001900367308 */ /* 0x000fe20000002400 */
[----:B----4-:R-:W-:Y:S02]  /*cd30*/  FSEL R187, R187, -INF , !P5 ;  /* 0xff800000bbbb7808 */ /* 0x010fe40006800000 */
[----:B------:R-:W-:Y:S02]  /*cd40*/  ISETP.GE.AND P5, PT, R21, R48, PT ;  /* 0x000000301500720c */ /* 0x000fe40003fa6270 */
[----:B------:R-:W-:-:S03]  /*cd50*/  ISETP.GE.AND P1, PT, R20, R47, PT ;  /* 0x0000002f1400720c */ /* 0x000fc60003f26270 */
[----:B------:R-:W-:Y:S01]  /*cd60*/  MUFU.TANH R99, R26 ;  /* 0x0000001a00637308 */ /* 0x000fe20000002400 */
[----:B-1----:R-:W-:Y:S02]  /*cd70*/  FSEL R183, R183, -INF , !P4 ;  /* 0xff800000b7b77808 */ /* 0x002fe40006000000 */
[----:B------:R-:W-:Y:S02]  /*cd80*/  ISETP.GE.AND P4, PT, R20, R48, PT ;  /* 0x000000301400720c */ /* 0x000fe40003f86270 */
[----:B------:R-:W-:Y:S02]  /*cd90*/  HMMA.16816.F32 R20, R12, R22, RZ ;  /* 0x000000160c14723c */ /* 0x000fe400000018ff */
[----:B------:R-:W-:Y:S01]  /*cda0*/  FSEL R164, R89, -INF , !P4 ;  /* 0xff80000059a47808 */ /* 0x000fe20006000000 */
[----:B------:R1:W-:Y:S03]  /*cdb0*/  MUFU.TANH R97, R27 ;  /* 0x0000001b00617308 */ /* 0x0003e60000002400 */
[----:B--2---:R-:W-:Y:S05]  /*cdc0*/  HMMA.16816.F32 R28, R4, R8, R28 ;  /* 0x00000008041c723c */ /* 0x004fea000000181c */
[----:B------:R-:W2:Y:S02]  /*cdd0*/  MUFU.TANH R179, R179 ;  /* 0x000000b300b37308 */ /* 0x000ea40000002400 */
[----:B------:R-:W-:-:S02]  /*cde0*/  VIADD R8, R2, 0xa9 ;  /* 0x000000a902087836 */ /* 0x000fc40000000000 */
[----:B------:R-:W-:-:S04]  /*cdf0*/  VIADD R9, R2, 0xb0 ;  /* 0x000000b002097836 */ /* 0x000fc80000000000 */
[----:B------:R-:W3:Y:S01]  /*ce00*/  MUFU.TANH R95, R95 ;  /* 0x0000005f005f7308 */ /* 0x000ee20000002400 */
[----:B-1----:R-:W1:Y:S01]  /*ce10*/  LDSM.16.M88.4 R24, [R204+0x4c00] ;  /* 0x004c0000cc18783b */ /* 0x002e620000000200 */
[----:B------:R-:W-:-:S03]  /*ce20*/  ISETP.GE.AND P3, PT, R9, R48, PT ;  /* 0x000000300900720c */ /* 0x000fc60003f66270 */
[----:B------:R-:W-:Y:S03]  /*ce30*/  HMMA.16816.F32 R20, R4, R10, R20 ;  /* 0x0000000a0414723c */ /* 0x000fe60000001814 */
[----:B------:R-:W4:Y:S01]  /*ce40*/  MUFU.TANH R93, R93 ;  /* 0x0000005d005d7308 */ /* 0x000f220000002400 */
[----:B--2---:R-:W-:Y:S02]  /*ce50*/  FSEL R179, R179, -INF , !P6 ;  /* 0xff800000b3b37808 */ /* 0x004fe40007000000 */
[----:B------:R-:W-:Y:S01]  /*ce60*/  ISETP.GE.AND P6, PT, R8, R48, PT ;  /* 0x000000300800720c */ /* 0x000fe20003fc6270 */
[----:B------:R-:W-:Y:S01]  /*ce70*/  FMUL.FTZ R55, R28, UR9 ;  /* 0x000000091c377c20 */ /* 0x000fe20008410000 */
[----:B------:R-:W-:Y:S02]  /*ce80*/  FMUL.FTZ R29, R29, UR9 ;  /* 0x000000091d1d7c20 */ /* 0x000fe40008410000 */
[----:B------:R-:W-:Y:S01]  /*ce90*/  FSEL R28, R87, -INF , !P6 ;  /* 0xff800000571c7808 */ /* 0x000fe20007000000 */
[----:B------:R-:W2:Y:S01]  /*cea0*/  MUFU.TANH R163, R163 ;  /* 0x000000a300a37308 */ /* 0x000ea20000002400 */
[----:B---3--:R-:W-:-:S02]  /*ceb0*/  FSEL R160, R95, -INF , !P0 ;  /* 0xff8000005fa07808 */ /* 0x008fc40004000000 */
[----:B------:R-:W-:Y:S01]  /*cec0*/  ISETP.GE.AND P0, PT, R8, R47, PT ;  /* 0x0000002f0800720c */ /* 0x000fe20003f06270 */
[----:B------:R-:W-:-:S04]  /*ced0*/  VIADD R8, R2, 0xb1 ;  /* 0x000000b102087836 */ /* 0x000fc80000000000 */
[----:B------:R-:W3:Y:S01]  /*cee0*/  MUFU.TANH R159, R159 ;  /* 0x0000009f009f7308 */ /* 0x000ee20000002400 */
[----:B----4-:R-:W-:Y:S02]  /*cef0*/  FSEL R162, R93, -INF , !P5 ;  /* 0xff8000005da27808 */ /* 0x010fe40006800000 */
[-C--:B------:R-:W-:Y:S01]  /*cf00*/  ISETP.GE.AND P5, PT, R9, R47.reuse, PT ;  /* 0x0000002f0900720c */ /* 0x080fe20003fa6270 */
[----:B------:R-:W-:Y:S01]  /*cf10*/  VIADD R9, R2, 0xb8 ;  /* 0x000000b802097836 */ /* 0x000fe20000000000 */
[-C--:B------:R-:W-:Y:S01]  /*cf20*/  ISETP.GE.AND P4, PT, R8, R47.reuse, PT ;  /* 0x0000002f0800720c */ /* 0x080fe20003f86270 */
[----:B------:R-:W-:Y:S01]  /*cf30*/  FMUL.FTZ R59, R22, UR9 ;  /* 0x00000009163b7c20 */ /* 0x000fe20008410000 */
[----:B------:R-:W-:Y:S01]  /*cf40*/  FSEL R143, R143, -INF , !P5 ;  /* 0xff8000008f8f7808 */ /* 0x000fe20006800000 */
[----:B------:R-:W4:Y:S01]  /*cf50*/  MUFU.TANH R151, R151 ;  /* 0x0000009700977308 */ /* 0x000f220000002400 */
[----:B--2---:R-:W-:Y:S01]  /*cf60*/  FSEL R163, R163, -INF , !P2 ;  /* 0xff800000a3a37808 */ /* 0x004fe20005000000 */
[----:B------:R-:W-:Y:S01]  /*cf70*/  FMUL.FTZ R58, R23, UR9 ;  /* 0x00000009173a7c20 */ /* 0x000fe20008410000 */
[-C--:B------:R-:W-:Y:S01]  /*cf80*/  ISETP.GE.AND P2, PT, R8, R48.reuse, PT ;  /* 0x000000300800720c */ /* 0x080fe20003f46270 */
[C---:B------:R-:W-:Y:S01]  /*cf90*/  VIADD R8, R2.reuse, 0xb9 ;  /* 0x000000b902087836 */ /* 0x040fe20000000000 */
[----:B------:R-:W-:Y:S01]  /*cfa0*/  ISETP.GE.AND P6, PT, R9, R47, PT ;  /* 0x0000002f0900720c */ /* 0x000fe20003fc6270 */
[----:B------:R-:W-:Y:S01]  /*cfb0*/  VIADD R23, R2, 0xd9 ;  /* 0x000000d902177836 */ /* 0x000fe20000000000 */
[----:B------:R-:W-:Y:S01]  /*cfc0*/  ISETP.GE.AND P5, PT, R57, R48, PT ;  /* 0x000000303900720c */ /* 0x000fe20003fa6270 */
[----:B------:R-:W2:Y:S01]  /*cfd0*/  MUFU.TANH R91, R91 ;  /* 0x0000005b005b7308 */ /* 0x000ea20000002400 */
[----:B---3--:R-:W-:-:S02]  /*cfe0*/  FSEL R159, R159, -INF , !P1 ;  /* 0xff8000009f9f7808 */ /* 0x008fc40004800000 */
[----:B------:R-:W-:-:S05]  /*cff0*/  ISETP.GE.AND P1, PT, R9, R48, PT ;  /* 0x000000300900720c */ /* 0x000fca0003f26270 */
[----:B------:R-:W-:Y:S01]  /*d000*/  MUFU.TANH R174, R16 ;  /* 0x0000001000ae7308 */ /* 0x000fe20000002400 */
[----:B----4-:R-:W-:Y:S02]  /*d010*/  FSEL R151, R151, -INF , !P0 ;  /* 0xff80000097977808 */ /* 0x010fe40004000000 */
[----:B------:R-:W-:-:S04]  /*d020*/  ISETP.GE.AND P0, PT, R8, R48, PT ;  /* 0x000000300800720c */ /* 0x000fc80003f06270 */
[----:B------:R-:W-:Y:S01]  /*d030*/  FSEL R168, R69, -INF , !P0 ;  /* 0xff80000045a87808 */ /* 0x000fe20004000000 */
[----:B------:R-:W-:Y:S01]  /*d040*/  MUFU.TANH R172, R17 ;  /* 0x0000001100ac7308 */ /* 0x000fe20000002400 */
[----:B--2---:R-:W-:Y:S02]  /*d050*/  FSEL R166, R91, -INF , !P3 ;  /* 0xff8000005ba67808 */ /* 0x004fe40005800000 */
[----:B------:R-:W-:Y:S02]  /*d060*/  ISETP.GE.AND P3, PT, R8, R47, PT ;  /* 0x0000002f0800720c */ /* 0x000fe40003f66270 */
[C---:B-1----:R-:W-:Y:S03]  /*d070*/  HMMA.16816.F32 R8, R12.reuse, R24, RZ ;  /* 0x000000180c08723c */ /* 0x042fe600000018ff */
[----:B------:R1:W-:Y:S03]  /*d080*/  MUFU.TANH R63, R18 ;  /* 0x00000012003f7308 */ /* 0x0003e60000002400 */
[----:B------:R-:W-:Y:S01]  /*d090*/  HMMA.16816.F32 R12, R12, R26, RZ ;  /* 0x0000001a0c0c723c */ /* 0x000fe200000018ff */
[----:B------:R-:W-:Y:S01]  /*d0a0*/  FMUL.FTZ R25, R31, UR9 ;  /* 0x000000091f197c20 */ /* 0x000fe20008410000 */
[----:B------:R-:W-:-:S03]  /*d0b0*/  VIADD R31, R2, 0xc9 ;  /* 0x000000c9021f7836 */ /* 0x000fc60000000000 */
[----:B------:R-:W2:Y:S08]  /*d0c0*/  MUFU.TANH R139, R139 ;  /* 0x0000008b008b7308 */ /* 0x000eb00000002400 */
[----:B------:R-:W3:Y:S01]  /*d0d0*/  MUFU.TANH R131, R131 ;  /* 0x0000008300837308 */ /* 0x000ee20000002400 */
[----:B-1----:R-:W1:Y:S01]  /*d0e0*/  LDSM.16.M88.4 R16, [R203+0x3c00] ;  /* 0x003c0000cb10783b */ /* 0x002e620000000200 */
[----:B------:R-:W-:-:S06]  /*d0f0*/  DEPBAR.LE SB0, 0x0 ;  /* 0x000080000000791a */ /* 0x000fcc0000000000 */
[----:B------:R-:W4:Y:S01]  /*d100*/  MUFU.TANH R85, R85 ;  /* 0x0000005500557308 */ /* 0x000f220000002400 */
[----:B--2---:R-:W-:Y:S02]  /*d110*/  FSEL R139, R139, -INF , !P4 ;  /* 0xff8000008b8b7808 */ /* 0x004fe40006000000 */
[----:B------:R-:W-:-:S05]  /*d120*/  ISETP.GE.AND P4, PT, R56, R48, PT ;  /* 0x000000303800720c */ /* 0x000fca0003f86270 */
[----:B------:R-:W-:Y:S01]  /*d130*/  MUFU.TANH R45, R45 ;  /* 0x0000002d002d7308 */ /* 0x000fe20000002400 */
[----:B---3--:R-:W-:-:S07]  /*d140*/  FSEL R131, R131, -INF , !P6 ;  /* 0xff80000083837808 */ /* 0x008fce0007000000 */
[----:B------:R-:W2:Y:S01]  /*d150*/  MUFU.TANH R125, R125 ;  /* 0x0000007d007d7308 */ /* 0x000ea20000002400 */
[----:B----4-:R-:W-:Y:S02]  /*d160*/  FSEL R24, R85, -INF , !P2 ;  /* 0xff80000055187808 */ /* 0x010fe40005000000 */
[----:B------:R-:W-:Y:S01]  /*d170*/  ISETP.GE.AND P2, PT, R57, R47, PT ;  /* 0x0000002f3900720c */ /* 0x000fe20003f46270 */
[----:B------:R-:W-:-:S03]  /*d180*/  FMUL.FTZ R57, R20, UR9 ;  /* 0x0000000914397c20 */ /* 0x000fc60008410000 */
[----:B------:R-:W-:Y:S01]  /*d190*/  FSEL R117, R117, -INF , !P2 ;  /* 0xff80000075757808 */ /* 0x000fe20005000000 */
[----:B------:R3:W4:Y:S08]  /*d1a0*/  MUFU.TANH R60, R61 ;  /* 0x0000003d003c7308 */ /* 0x0007300000002400 */
[----:B------:R-:W5:Y:S01]  /*d1b0*/  MUFU.TANH R103, R103 ;  /* 0x0000006700677308 */ /* 0x000f620000002400 */
[----:B-1----:R-:W-:Y:S01]  /*d1c0*/  HMMA.16816.F32 R8, R4, R16, R8 ;  /* 0x000000100408723c */ /* 0x002fe20000001808 */
[----:B--2---:R-:W-:-:S02]  /*d1d0*/  FSEL R125, R125, -INF , !P3 ;  /* 0xff8000007d7d7808 */ /* 0x004fc40005800000 */
[----:B------:R-:W-:-:S03]  /*d1e0*/  ISETP.GE.AND P3, PT, R31, R48, PT ;  /* 0x000000301f00720c */ /* 0x000fc60003f66270 */
[----:B------:R-:W-:Y:S01]  /*d1f0*/  HMMA.16816.F32 R12, R4, R18, R12 ;  /* 0x00000012040c723c */ /* 0x000fe2000000180c */
[----:B------:R-:W1:Y:S01]  /*d200*/  MUFU.TANH R51, R51 ;  /* 0x0000003300337308 */ /* 0x000e620000002400 */
[----:B---3--:R-:W-:Y:S01]  /*d210*/  FMUL.FTZ R61, R30, UR9 ;  /* 0x000000091e3d7c20 */ /* 0x008fe20008410000 */
[----:B------:R-:W-:Y:S01]  /*d220*/  FSEL R30, R71, -INF , !P1 ;  /* 0xff800000471e7808 */ /* 0x000fe20004800000 */
[----:B------:R-:W-:Y:S01]  /*d230*/  FMUL.FTZ R17, R21, UR9 ;  /* 0x0000000915117c20 */ /* 0x000fe20008410000 */
[-C--:B------:R-:W-:Y:S01]  /*d240*/  ISETP.GE.AND P1, PT, R56, R47.reuse, PT ;  /* 0x0000002f3800720c */ /* 0x080fe20003f26270 */
[----:B------:R-:W-:Y:S01]  /*d250*/  VIADD R56, R2, 0xc8 ;  /* 0x000000c802387836 */ /* 0x000fe20000000000 */
[----:B----4-:R-:W-:Y:S01]  /*d260*/  FSEL R20, R60, -INF , !P5 ;  /* 0xff8000003c147808 */ /* 0x010fe20006800000 */
[C---:B------:R-:W-:Y:S01]  /*d270*/  VIADD R21, R2.reuse, 0xd1 ;  /* 0x000000d102157836 */ /* 0x040fe20000000000 */
[----:B------:R-:W2:Y:S01]  /*d280*/  MUFU.TANH R53, R53 ;  /* 0x0000003500357308 */ /* 0x000ea20000002400 */
[----:B------:R-:W-:Y:S01]  /*d290*/  FSEL R111, R111, -INF , !P1 ;  /* 0xff8000006f6f7808 */ /* 0x000fe20004800000 */
[----:B------:R-:W-:Y:S01]  /*d2a0*/  VIADD R4, R2, 0xe8 ;  /* 0x000000e802047836 */ /* 0x000fe20000000000 */
[-C--:B------:R-:W-:Y:S01]  /*d2b0*/  ISETP.GE.AND P6, PT, R56, R48.reuse, PT ;  /* 0x000000303800720c */ /* 0x080fe20003fc6270 */
[C---:B------:R-:W-:Y:S01]  /*d2c0*/  VIADD R5, R2.reuse, 0xe1 ;  /* 0x000000e102057836 */ /* 0x040fe20000000000 */
[-C--:B------:R-:W-:Y:S01]  /*d2d0*/  ISETP.GE.AND P1, PT, R21, R48.reuse, PT ;  /* 0x000000301500720c */ /* 0x080fe20003f26270 */
[C---:B------:R-:W-:Y:S01]  /*d2e0*/  VIADD R7, R2.reuse, 0xf8 ;  /* 0x000000f802077836 */ /* 0x040fe20000000000 */
[----:B------:R-:W-:Y:S01]  /*d2f0*/  FSEL R22, R45, -INF , !P6 ;  /* 0xff8000002d167808 */ /* 0x000fe20007000000 */
[----:B------:R-:W3:Y:S01]  /*d300*/  MUFU.TANH R62, R62 ;  /* 0x0000003e003e7308 */ /* 0x000ee20000002400 */
[-C--:B------:R-:W-:Y:S01]  /*d310*/  ISETP.GE.AND P6, PT, R21, R47.reuse, PT ;  /* 0x0000002f1500720c */ /* 0x080fe20003fc6270 */
[----:B------:R-:W-:Y:S01]  /*d320*/  VIADD R21, R2, 0xd8 ;  /* 0x000000d802157836 */ /* 0x000fe20000000000 */
[-C--:B------:R-:W-:Y:S01]  /*d330*/  ISETP.GE.AND P0, PT, R56, R47.reuse, PT ;  /* 0x0000002f3800720c */ /* 0x080fe20003f06270 */
[----:B------:R-:W-:Y:S01]  /*d340*/  VIADD R56, R2, 0xd0 ;  /* 0x000000d002387836 */ /* 0x000fe20000000000 */
[-C--:B------:R-:W-:Y:S01]  /*d350*/  ISETP.GE.AND P5, PT, R31, R47.reuse, PT ;  /* 0x0000002f1f00720c */ /* 0x080fe20003fa6270 */
[----:B------:R-:W-:Y:S01]  /*d360*/  FMUL.FTZ R9, R9, UR9 ;  /* 0x0000000909097c20 */ /* 0x000fe20008410000 */
[----:B------:R-:W-:Y:S01]  /*d370*/  FSEL R107, R107, -INF , !P0 ;  /* 0xff8000006b6b7808 */ /* 0x000fe20004000000 */
[----:B------:R-:W4:Y:S01]  /*d380*/  MUFU.TANH R55, R55 ;  /* 0x0000003700377308 */ /* 0x000f220000002400 */
[----:B------:R-:W-:Y:S01]  /*d390*/  FSEL R170, R49, -INF , !P3 ;  /* 0xff80000031aa7808 */ /* 0x000fe20005800000 */
[----:B------:R-:W-:Y:S01]  /*d3a0*/  FMUL.FTZ R114, R8, UR9 ;  /* 0x0000000908727c20 */ /* 0x000fe20008410000 */
[----:B-----5:R-:W-:Y:S01]  /*d3b0*/  FSEL R103, R103, -INF , !P5 ;  /* 0xff80000067677808 */ /* 0x020fe20006800000 */
[----:B------:R-:W-:Y:S01]  /*d3c0*/  FMUL.FTZ R12, R12, UR9 ;  /* 0x000000090c0c7c20 */ /* 0x000fe20008410000 */
[----:B-1----:R-:W-:Y:S01]  /*d3d0*/  FSEL R16, R51, -INF , !P4 ;  /* 0xff80000033107808 */ /* 0x002fe20006000000 */
[----:B------:R-:W-:Y:S01]  /*d3e0*/  FMUL.FTZ R10, R10, UR9 ;  /* 0x000000090a0a7c20 */ /* 0x000fe20008410000 */
[CC--:B------:R-:W-:Y:S01]  /*d3f0*/  ISETP.GE.AND P0, PT, R21.reuse, R48.reuse, PT ;  /* 0x000000301500720c */ /* 0x0c0fe20003f06270 */
[----:B------:R-:W1:Y:S01]  /*d400*/  MUFU.TANH R25, R25 ;  /* 0x0000001900197308 */ /* 0x000e620000002400 */
[-C--:B------:R-:W-:Y:S01]  /*d410*/  ISETP.GE.AND P3, PT, R21, R47.reuse, PT ;  /* 0x0000002f1500720c */ /* 0x080fe20003f66270 */
[----:B------:R-:W-:Y:S01]  /*d420*/  VIADD R21, R2, 0xe0 ;  /* 0x000000e002157836 */ /* 0x000fe20000000000 */
[-C--:B------:R-:W-:Y:S01]  /*d430*/  ISETP.GE.AND P5, PT, R23, R48.reuse, PT ;  /* 0x000000301700720c */ /* 0x080fe20003fa6270 */
[----:B------:R-:W-:Y:S01]  /*d440*/  FMUL.FTZ R11, R11, UR9 ;  /* 0x000000090b0b7c20 */ /* 0x000fe20008410000 */
[C---:B------:R-:W-:Y:S01]  /*d450*/  ISETP.GE.AND P2, PT, R56.reuse, R48, PT ;  /* 0x000000303800720c */ /* 0x040fe20003f46270 */
[----:B------:R-:W-:Y:S01]  /*d460*/  FMUL.FTZ R13, R13, UR9 ;  /* 0x000000090d0d7c20 */ /* 0x000fe20008410000 */
[----:B------:R-:W-:Y:S01]  /*d470*/  ISETP.GE.AND P4, PT, R56, R47, PT ;  /* 0x0000002f3800720c */ /* 0x000fe20003f86270 */
[----:B------:R-:W5:Y:S01]  /*d480*/  MUFU.TANH R98, R9 ;  /* 0x0000000900627308 */ /* 0x000f620000002400 */
[----:B------:R-:W-:Y:S01]  /*d490*/  FSEL R63, R63, -INF , !P3 ;  /* 0xff8000003f3f7808 */ /* 0x000fe20005800000 */
[----:B------:R-:W-:Y:S01]  /*d4a0*/  FMUL.FTZ R14, R14, UR9 ;  /* 0x000000090e0e7c20 */ /* 0x000fe20008410000 */
[----:B------:R-:W-:Y:S01]  /*d4b0*/  FSEL R172, R172, -INF , !P5 ;  /* 0xff800000acac7808 */ /* 0x000fe20006800000 */
[----:B------:R-:W-:Y:S01]  /*d4c0*/  FMUL.FTZ R15, R15, UR9 ;  /* 0x000000090f0f7c20 */ /* 0x000fe20008410000 */
[----:B--2---:R-:W-:-:S02]  /*d4d0*/  FSEL R26, R53, -INF , !P2 ;  /* 0xff800000351a7808 */ /* 0x004fc40005000000 */
[----:B------:R-:W-:Y:S01]  /*d4e0*/  FSEL R99, R99, -INF , !P4 ;  /* 0xff80000063637808 */ /* 0x000fe20006000000 */
[----:B------:R-:W-:Y:S01]  /*d4f0*/  MUFU.TANH R29, R29 ;  /* 0x0000001d001d7308 */ /* 0x000fe20000002400 */
[CC--:B------:R-:W-:Y:S02]  /*d500*/  ISETP.GE.AND P3, PT, R4.reuse, R48.reuse, PT ;  /* 0x000000300400720c */ /* 0x0c0fe40003f66270 */
[-C--:B------:R-:W-:Y:S01]  /*d510*/  ISETP.GE.AND P5, PT, R4, R47.reuse, PT ;  /* 0x0000002f0400720c */ /* 0x080fe20003fa6270 */
[----:B------:R-:W-:Y:S01]  /*d520*/  VIADD R4, R2, 0xe9 ;  /* 0x000000e902047836 */ /* 0x000fe20000000000 */
[----:B------:R-:W-:Y:S02]  /*d530*/  ISETP.GE.AND P2, PT, R23, R47, PT ;  /* 0x0000002f1700720c */ /* 0x000fe40003f46270 */
[----:B------:R-:W-:Y:S01]  /*d540*/  ISETP.GE.AND P4, PT, R21, R48, PT ;  /* 0x000000301500720c */ /* 0x000fe20003f86270 */
[----:B------:R-:W2:Y:S01]  /*d550*/  MUFU.TANH R61, R61 ;  /* 0x0000003d003d7308 */ /* 0x000ea20000002400 */
[----:B---3--:R-:W-:-:S02]  /*d560*/  FSEL R62, R62, -INF , !P2 ;  /* 0xff8000003e3e7808 */ /* 0x008fc40005000000 */
[----:B----4-:R-:W-:Y:S02]  /*d570*/  FSEL R18, R55, -INF , !P4 ;  /* 0xff80000037127808 */ /* 0x010fe40006000000 */
[----:B------:R-:W-:Y:S02]  /*d580*/  FSEL R174, R174, -INF , !P0 ;  /* 0xff800000aeae7808 */ /* 0x000fe40004000000 */
[C---:B------:R-:W-:Y:S01]  /*d590*/  ISETP.GE.AND P2, PT, R4.reuse, R48, PT ;  /* 0x000000300400720c */ /* 0x040fe20003f46270 */
[----:B------:R-:W3:Y:S01]  /*d5a0*/  MUFU.TANH R31, R57 ;  /* 0x00000039001f7308 */ /* 0x000ee20000002400 */
[-C--:B------:R-:W-:Y:S01]  /*d5b0*/  ISETP.GE.AND P4, PT, R4, R47.reuse, PT ;  /* 0x0000002f0400720c */ /* 0x080fe20003f86270 */
[----:B------:R-:W-:Y:S01]  /*d5c0*/  VIADD R4, R2, 0xf1 ;  /* 0x000000f102047836 */ /* 0x000fe20000000000 */
[----:B------:R-:W-:Y:S02]  /*d5d0*/  ISETP.GE.AND P0, PT, R5, R47, PT ;  /* 0x0000002f0500720c */ /* 0x000fe40003f06270 */
[----:B------:R-:W-:-:S02]  /*d5e0*/  FSEL R8, R54, -INF , !P1 ;  /* 0xff80000036087808 */ /* 0x000fc40004800000 */
[----:B-1----:R-:W-:Y:S01]  /*d5f0*/  FSEL R60, R25, -INF , !P0 ;  /* 0xff800000193c7808 */ /* 0x002fe20004000000 */
[----:B------:R1:W-:Y:S01]  /*d600*/  MUFU.TANH R65, R12 ;  /* 0x0000000c00417308 */ /* 0x0003e20000002400 */
[-C--:B------:R-:W-:Y:S02]  /*d610*/  ISETP.GE.AND P0, PT, R4, R48.reuse, PT ;  /* 0x000000300400720c */ /* 0x080fe40003f06270 */
[----:B------:R-:W-:Y:S02]  /*d620*/  FSEL R97, R97, -INF , !P6 ;  /* 0xff80000061617808 */ /* 0x000fe40007000000 */
[----:B------:R-:W-:Y:S01]  /*d630*/  ISETP.GE.AND P6, PT, R5, R48, PT ;  /* 0x000000300500720c */ /* 0x000fe20003fc6270 */
[----:B------:R-:W-:Y:S01]  /*d640*/  VIADD R5, R2, 0xf0 ;  /* 0x000000f002057836 */ /* 0x000fe20000000000 */
[----:B-----5:R-:W-:Y:S01]  /*d650*/  FSEL R98, R98, -INF , !P0 ;  /* 0xff80000062627808 */ /* 0x020fe20004000000 */
[----:B------:R-:W4:Y:S01]  /*d660*/  MUFU.TANH R17, R17 ;  /* 0x0000001100117308 */ /* 0x000f220000002400 */
[----:B------:R-:W-:-:S02]  /*d670*/  ISETP.GE.AND P1, PT, R21, R47, PT ;  /* 0x0000002f1500720c */ /* 0x000fc40003f26270 */
[----:B------:R-:W-:Y:S02]  /*d680*/  ISETP.GE.AND P0, PT, R46, 0x2, PT ;  /* 0x000000022e00780c */ /* 0x000fe40003f06270 */
[----:B--2---:R-:W-:Y:S02]  /*d690*/  FSEL R61, R61, -INF , !P1 ;  /* 0xff8000003d3d7808 */ /* 0x004fe40004800000 */
[----:B------:R-:W-:Y:S01]  /*d6a0*/  ISETP.GE.AND P1, PT, R5, R48, PT ;  /* 0x000000300500720c */ /* 0x000fe20003f26270 */
[----:B------:R-:W2:Y:S01]  /*d6b0*/  MUFU.TANH R59, R59 ;  /* 0x0000003b003b7308 */ /* 0x000ea20000002400 */
[----:B-1----:R-:W-:Y:S01]  /*d6c0*/  FMUL.FTZ R12, R32, UR9 ;  /* 0x00000009200c7c20 */ /* 0x002fe20008410000 */
[----:B---3--:R-:W-:Y:S02]  /*d6d0*/  FSEL R6, R31, -INF , !P3 ;  /* 0xff8000001f067808 */ /* 0x008fe40005800000 */
[----:B------:R-:W-:-:S04]  /*d6e0*/  ISETP.GE.AND P3, PT, R4, R47, PT ;  /* 0x0000002f0400720c */ /* 0x000fc80003f66270 */
[----:B------:R-:W1:Y:S01]  /*d6f0*/  MUFU.TANH R58, R58 ;  /* 0x0000003a003a7308 */ /* 0x000e620000002400 */
[----:B----4-:R-:W-:Y:S02]  /*d700*/  FSEL R4, R17, -INF , !P2 ;  /* 0xff80000011047808 */ /* 0x010fe40005000000 */
[----:B------:R-:W-:-:S05]  /*d710*/  ISETP.GE.AND P2, PT, R7, R47, PT ;  /* 0x0000002f0700720c */ /* 0x000fca0003f46270 */
[----:B------:R-:W3:Y:S01]  /*d720*/  MUFU.TANH R114, R114 ;  /* 0x0000007200727308 */ /* 0x000ee20000002400 */
[----:B--2---:R-:W-:Y:S02]  /*d730*/  FSEL R59, R59, -INF , !P5 ;  /* 0xff8000003b3b7808 */ /* 0x004fe40006800000 */
[----:B------:R-:W-:-:S04]  /*d740*/  ISETP.GE.AND P5, PT, R7, R48, PT ;  /* 0x000000300700720c */ /* 0x000fc80003fa6270 */
[----:B------:R-:W-:Y:S01]  /*d750*/  FSEL R65, R65, -INF , !P5 ;  /* 0xff80000041417808 */ /* 0x000fe20006800000 */
[----:B------:R2:W4:Y:S01]  /*d760*/  MUFU.TANH R57, R10 ;  /* 0x0000000a00397308 */ /* 0x0005220000002400 */
[----:B-1----:R-:W-:-:S07]  /*d770*/  FSEL R58, R58, -INF , !P4 ;  /* 0xff8000003a3a7808 */ /* 0x002fce0006000000 */
[----:B------:R-:W1:Y:S01]  /*d780*/  MUFU.TANH R56, R11 ;  /* 0x0000000b00387308 */ /* 0x000e620000002400 */
[----:B---3--:R-:W-:-:S07]  /*d790*/  FSEL R114, R114, -INF , !P1 ;  /* 0xff80000072727808 */ /* 0x008fce0004800000 */
[----:B------:R-:W3:Y:S01]  /*d7a0*/  MUFU.TANH R64, R13 ;  /* 0x0000000d00407308 */ /* 0x000ee20000002400 */
[----:B--2---:R-:W-:Y:S01]  /*d7b0*/  FSEL R10, R29, -INF , !P6 ;  /* 0xff8000001d0a7808 */ /* 0x004fe20007000000 */
[----:B------:R-:W-:Y:S01]  /*d7c0*/  BAR.SYNC.DEFER_BLOCKING 0x0 ;  /* 0x0000000000007b1d */ /* 0x000fe20000010000 */
[----:B------:R-:W-:Y:S01]  /*d7d0*/  ISETP.GE.AND P6, PT, R5, R47, PT ;  /* 0x0000002f0500720c */ /* 0x000fe20003fc6270 */
[----:B------:R-:W-:-:S03]  /*d7e0*/  VIADD R5, R2, 0xf9 ;  /* 0x000000f902057836 */ /* 0x000fc60000000000 */
[----:B----4-:R-:W-:Y:S01]  /*d7f0*/  FSEL R57, R57, -INF , !P6 ;  /* 0xff80000039397808 */ /* 0x010fe20007000000 */
[----:B------:R-:W2:Y:S01]  /*d800*/  MUFU.TANH R55, R14 ;  /* 0x0000000e00377308 */ /* 0x000ea20000002400 */
[CC--:B------:R-:W-:Y:S02]  /*d810*/  ISETP.GE.AND P4, PT, R5.reuse, R48.reuse, PT ;  /* 0x000000300500720c */ /* 0x0c0fe40003f86270 */
[----:B------:R-:W-:Y:S02]  /*d820*/  ISETP.GE.AND P1, PT, R5, R47, PT ;  /* 0x0000002f0500720c */ /* 0x000fe40003f26270 */
[----:B------:R-:W-:Y:S02]  /*d830*/  ISETP.GE.AND P6, PT, R2, R48, PT ;  /* 0x000000300200720c */ /* 0x000fe40003fc6270 */
[----:B-1----:R-:W-:Y:S01]  /*d840*/  FSEL R56, R56, -INF , !P3 ;  /* 0xff80000038387808 */ /* 0x002fe20005800000 */
[----:B------:R-:W1:Y:S01]  /*d850*/  MUFU.TANH R54, R15 ;  /* 0x0000000f00367308 */ /* 0x000e620000002400 */
[----:B---3--:R-:W-:-:S07]  /*d860*/  FSEL R64, R64, -INF , !P4 ;  /* 0xff80000040407808 */ /* 0x008fce0006000000 */
[----:B------:R-:W3:Y:S01]  /*d870*/  MUFU.TANH R12, R12 ;  /* 0x0000000c000c7308 */ /* 0x000ee20000002400 */
[----:B--2---:R-:W-:Y:S02]  /*d880*/  FSEL R55, R55, -INF , !P2 ;  /* 0xff80000037377808 */ /* 0x004fe40005000000 */
[----:B-1----:R-:W-:Y:S02]  /*d890*/  FSEL R54, R54, -INF , !P1 ;  /* 0xff80000036367808 */ /* 0x002fe40004800000 */
[----:B---3--:R-:W-:Y:S01]  /*d8a0*/  FSEL R12, R12, -INF , !P6 ;  /* 0xff8000000c0c7808 */ /* 0x008fe20007000000 */
        /* <DEDUP_REMOVED lines=55> */
[----:B--2---:R-:W-:-:S04]  /*dc20*/  IMAD.IADD R7, R7, 0x1, -R2 ;  /* 0x0000000107077824 */ /* 0x004fc800078e0a02 */
[----:B------:R-:W-:Y:S01]  /*dc30*/  IMAD.WIDE.U32 R14, R7, UR8, R14 ;  /* 0x00000008070e7c25 */ /* 0x000fe2000f8e000e */
[----:B------:R-:W-:-:S05]  /*dc40*/  SHF.R.S32.HI R2, RZ, 0x1f, R7 ;  /* 0x0000001fff027819 */ /* 0x000fca0000011407 */
[----:B------:R-:W-:-:S04]  /*dc50*/  IMAD R2, R2, UR8, RZ ;  /* 0x0000000802027c24 */ /* 0x000fc8000f8e02ff */
[----:B------:R-:W-:-:S04]  /*dc60*/  IMAD R2, R7, UR9, R2 ;  /* 0x0000000907027c24 */ /* 0x000fc8000f8e0202 */
[----:B------:R-:W-:Y:S01]  /*dc70*/  IMAD.IADD R2, R15, 0x1, R2 ;  /* 0x000000010f027824 */ /* 0x000fe200078e0202 */
[----:B------:R-:W-:Y:S06]  /*dc80*/  BRA `(.L_x_1977) ;  /* 0x0000000000107947 */ /* 0x000fec0003800000 */
.L_x_1976:
[----:B------:R-:W-:Y:S02]  /*dc90*/  ULDC UR10, c[0x0][0x248] ;  /* 0x00009200000a7ab9 */ /* 0x000fe40000000800 */
[----:B------:R-:W-:-:S06]  /*dca0*/  USHF.L.U32 UR5, UR10, 0x8, URZ ;  /* 0x000000080a057899 */ /* 0x000fcc000800063f */
[----:B------:R-:W-:-:S04]  /*dcb0*/  IADD3 R14, RZ, -UR5, RZ ;  /* 0x80000005ff0e7c10 */ /* 0x000fc8000fffe0ff */
[----:B------:R-:W-:-:S07]  /*dcc0*/  SHF.R.S32.HI R2, RZ, 0x1f, R14 ;  /* 0x0000001fff027819 */ /* 0x000fce000001140e */
.L_x_1977:
        /* <DEDUP_REMOVED lines=33> */
.L_x_1975:
        /* <DEDUP_REMOVED lines=129> */
[----:B------:R-:W-:Y:S01]  /*e6f0*/  LDSM.16.MT88.4 R20, [R202+0x5800] ;  /* 0x00580000ca14783b */ /* 0x000fe20000004200 */
        /* <DEDUP_REMOVED lines=138> */
[----:B------:R-:W4:Y:S01]  /*efa0*/  LDSM.16.MT88.4 R32, [R201+0x5800] ;  /* 0x00580000c920783b */ /* 0x000f220000004200 */
        /* <DEDUP_REMOVED lines=131> */
[----:B------:R-:W1:Y:S05]  /*f7e0*/  MUFU.EX2 R85, R85 ;  /* 0x0000005500557308 */ /* 0x000e6a0000000800 */
[----:B------:R-:W-:Y:S01]  /*f7f0*/  HMMA.16816.F32 R28, R20, R34, R28 ;  /* 0x00000022141c723c */ /* 0x000fe2000000181c */
[----:B------:R-:W2:Y:S02]  /*f800*/  LDSM.16.MT88.4 R32, [R201+0x7000] ;  /* 0x00700000c920783b */ /* 0x000ea40000004200 */
[----:B------:R-:W-:Y:S01]  /*f810*/  MUFU.EX2 R86, R86 ;  /* 0x0000005600567308 */ /* 0x000fe20000000800 */
[----:B----4-:R-:W-:-:S07]  /*f820*/  F2FP.F16.F32.PACK_AB R39, R175, R160 ;  /* 0x000000a0af27723e */ /* 0x010fce00000000ff */
[----:B------:R-:W4:Y:S01]  /*f830*/  MUFU.EX2 R83, R83 ;  /* 0x0000005300537308 */ /* 0x000f220000000800 */
[----:B---3--:R-:W-:Y:S01]  /*f840*/  HMMA.16816.F32 R16, R36, R4, R16 ;  /* 0x000000042410723c */ /* 0x008fe20000001810 */
[----:B-1----:R-:W-:-:S05]  /*f850*/  F2FP.F16.F32.PACK_AB R20, R85, R88 ;  /* 0x000000585514723e */ /* 0x002fca00000000ff */
[C---:B------:R-:W-:Y:S01]  /*f860*/  HMMA.16816.F32 R12, R36.reuse, R6, R12 ;  /* 0x00000006240c723c */ /* 0x040fe2000000180c */
[----:B------:R-:W-:Y:S01]  /*f870*/  MUFU.EX2 R162, R162 ;  /* 0x000000a200a27308 */ /* 0x000fe20000000800 */
[----:B------:R-:W1:Y:S04]  /*f880*/  LDSM.16.MT88.4 R4, [R202+0x7400] ;  /* 0x00740000ca04783b */ /* 0x000e680000004200 */
[----:B------:R-:W-:Y:S03]  /*f890*/  HMMA.16816.F32 R8, R36, R40, R8 ;  /* 0x000000282408723c */ /* 0x000fe60000001808 */
[----:B------:R-:W3:Y:S01]  /*f8a0*/  MUFU.EX2 R181, R181 ;  /* 0x000000b500b57308 */ /* 0x000ee20000000800 */
[----:B----4-:R-:W-:-:S02]  /*f8b0*/  F2FP.F16.F32.PACK_AB R22, R83, R86 ;  /* 0x000000565316723e */ /* 0x010fc400000000ff */
[----:B------:R-:W-:Y:S01]  /*f8c0*/  HMMA.16816.F32 R28, R36, R42, R28 ;  /* 0x0000002a241c723c */ /* 0x000fe2000000181c */
[----:B------:R-:W4:Y:S04]  /*f8d0*/  LDSM.16.MT88.4 R40, [R201+0x7400] ;  /* 0x00740000c928783b */ /* 0x000f280000004200 */
[----:B------:R-:W-:Y:S02]  /*f8e0*/  MUFU.EX2 R164, R164 ;  /* 0x000000a400a47308 */ /* 0x000fe40000000800 */
[----:B------:R-:W-:Y:S01]  /*f8f0*/  FADD.FTZ R36, R152, R167 ;  /* 0x000000a798247221 */ /* 0x000fe20000010000 */
[----:B------:R-:W-:Y:S01]  /*f900*/  FADD.FTZ R152, R146, R165 ;  /* 0x000000a592987221 */ /* 0x000fe20000010000 */
[----:B------:R-:W-:Y:S02]  /*f910*/  FFMA.FTZ R146, R159, UR5, -R66 ;  /* 0x000000059f927c23 */ /* 0x000fe40008010842 */
[----:B------:R-:W-:Y:S01]  /*f920*/  FADD.FTZ R157, R157, R36 ;  /* 0x000000249d9d7221 */ /* 0x000fe20000010000 */
[----:B------:R-:W-:Y:S01]  /*f930*/  FADD.FTZ R153, R153, R152 ;  /* 0x0000009899997221 */ /* 0x000fe20000010000 */
[----:B------:R-:W5:Y:S01]  /*f940*/  MUFU.EX2 R185, R185 ;  /* 0x000000b900b97308 */ /* 0x000f620000000800 */
[----:B---3--:R-:W-:Y:S01]  /*f950*/  F2FP.F16.F32.PACK_AB R21, R181, R162 ;  /* 0x000000a2b515723e */ /* 0x008fe200000000ff */
[----:B------:R-:W-:-:S04]  /*f960*/  FADD.FTZ R142, R142, R157 ;  /* 0x0000009d8e8e7221 */ /* 0x000fc80000010000 */
[----:B------:R-:W-:Y:S02]  /*f970*/  FADD.FTZ R145, R145, R142 ;  /* 0x0000008e91917221 */ /* 0x000fe40000010000 */
[----:B------:R-:W-:Y:S02]  /*f980*/  MUFU.EX2 R84, R84 ;  /* 0x0000005400547308 */ /* 0x000fe40000000800 */
[----:B------:R-:W-:-:S04]  /*f990*/  FADD.FTZ R132, R132, R145 ;  /* 0x0000009184847221 */ /* 0x000fc80000010000 */
[----:B------:R-:W-:Y:S02]  /*f9a0*/  FADD.FTZ R141, R141, R132 ;  /* 0x000000848d8d7221 */ /* 0x000fe40000010000 */
[----:B------:R-:W3:Y:S01]  /*f9b0*/  MUFU.EX2 R81, R81 ;  /* 0x0000005100517308 */ /* 0x000ee20000000800 */
        /* <DEDUP_REMOVED lines=9> */
[----:B------:R-:W4:Y:S01]  /*fa50*/  LDSM.16.MT88.4 R24, [R202+0x7800] ;  /* 0x00780000ca18783b */ /* 0x000f220000004200 */
[----:B---3--:R-:W-:Y:S01]  /*fa60*/  F2FP.F16.F32.PACK_AB R36, R81, R84 ;  /* 0x000000545124723e */ /* 0x008fe200000000ff */
[----:B------:R-:W-:Y:S02]  /*fa70*/  FADD.FTZ R112, R112, R119 ;  /* 0x0000007770707221 */ /* 0x000fe40000010000 */
[C---:B--2---:R-:W-:Y:S02]  /*fa80*/  HMMA.16816.F32 R8, R20.reuse, R32, R8 ;  /* 0x000000201408723c */ /* 0x044fe40000001808 */
[----:B------:R-:W-:Y:S01]  /*fa90*/  FADD.FTZ R115, R115, R112 ;  /* 0x0000007073737221 */ /* 0x000fe20000010000 */
[----:B------:R-:W-:Y:S03]  /*faa0*/  MUFU.EX2 R166, R166 ;  /* 0x000000a600a67308 */ /* 0x000fe60000000800 */
[----:B------:R-:W-:Y:S01]  /*fab0*/  HMMA.16816.F32 R28, R20, R34, R28 ;  /* 0x00000022141c723c */ /* 0x000fe2000000181c */
[----:B------:R-:W2:Y:S01]  /*fac0*/  LDSM.16.MT88.4 R20, [R201+0x7800] ;  /* 0x00780000c914783b */ /* 0x000ea20000004200 */
[----:B------:R-:W-:-:S03]  /*fad0*/  FADD.FTZ R108, R108, R115 ;  /* 0x000000736c6c7221 */ /* 0x000fc60000010000 */
[----:B------:R-:W3:Y:S01]  /*fae0*/  MUFU.EX2 R187, R187 ;  /* 0x000000bb00bb7308 */ /* 0x000ee20000000800 */
[----:B-----5:R-:W-:Y:S01]  /*faf0*/  F2FP.F16.F32.PACK_AB R38, R79, R82 ;  /* 0x000000524f26723e */ /* 0x020fe200000000ff */
[----:B------:R-:W-:-:S04]  /*fb00*/  FADD.FTZ R113, R113, R108 ;  /* 0x0000006c71717221 */ /* 0x000fc80000010000 */
[----:B------:R-:W-:Y:S02]  /*fb10*/  FADD.FTZ R106, R106, R113 ;  /* 0x000000716a6a7221 */ /* 0x000fe40000010000 */
[----:B------:R-:W-:Y:S02]  /*fb20*/  MUFU.EX2 R168, R168 ;  /* 0x000000a800a87308 */ /* 0x000fe40000000800 */
[----:B------:R-:W-:-:S04]  /*fb30*/  FADD.FTZ R109, R109, R106 ;  /* 0x0000006a6d6d7221 */ /* 0x000fc80000010000 */
[----:B------:R-:W-:Y:S02]  /*fb40*/  FADD.FTZ R104, R104, R109 ;  /* 0x0000006d68687221 */ /* 0x000fe40000010000 */
[----:B------:R-:W5:Y:S01]  /*fb50*/  MUFU.EX2 R177, R179 ;  /* 0x000000b300b17308 */ /* 0x000f620000000800 */
[----:B---3--:R-:W-:Y:S01]  /*fb60*/  F2FP.F16.F32.PACK_AB R37, R187, R166 ;  /* 0x000000a6bb25723e */ /* 0x008fe200000000ff */
[----:B------:R-:W-:-:S04]  /*fb70*/  FADD.FTZ R105, R105, R104 ;  /* 0x0000006869697221 */ /* 0x000fc80000010000 */
[----:B------:R-:W-:Y:S02]  /*fb80*/  FADD.FTZ R102, R102, R105 ;  /* 0x0000006966667221 */ /* 0x000fe40000010000 */
[----:B------:R-:W-:Y:S08]  /*fb90*/  MUFU.EX2 R80, R80 ;  /* 0x0000005000507308 */ /* 0x000ff00000000800 */
[----:B------:R-:W3:Y:S01]  /*fba0*/  MUFU.EX2 R77, R77 ;  /* 0x0000004d004d7308 */ /* 0x000ee20000000800 */
[----:B-----5:R-:W-:-:S07]  /*fbb0*/  F2FP.F16.F32.PACK_AB R39, R177, R168 ;  /* 0x000000a8b127723e */ /* 0x020fce00000000ff */
[C---:B-1----:R-:W-:Y:S01]  /*fbc0*/  HMMA.16816.F32 R16, R36.reuse, R4, R16 ;  /* 0x000000042410723c */ /* 0x042fe20000001810 */
[----:B------:R-:W-:Y:S05]  /*fbd0*/  MUFU.EX2 R78, R78 ;  /* 0x0000004e004e7308 */ /* 0x000fea0000000800 */
[C---:B------:R-:W-:Y:S01]  /*fbe0*/  HMMA.16816.F32 R12, R36.reuse, R6, R12 ;  /* 0x00000006240c723c */ /* 0x040fe2000000180c */
[----:B------:R-:W-:Y:S01]  /*fbf0*/  FADD.FTZ R4, R136, R153 ;  /* 0x0000009988047221 */ /* 0x000fe20000010000 */
[----:B------:R-:W-:Y:S01]  /*fc00*/  FFMA.FTZ R136, R143, UR5, -R66 ;  /* 0x000000058f887c23 */ /* 0x000fe20008010842 */
[----:B------:R-:W1:Y:S01]  /*fc10*/  MUFU.EX2 R75, R75 ;  /* 0x0000004b004b7308 */ /* 0x000e620000000800 */
[----:B---3--:R-:W-:Y:S01]  /*fc20*/  F2FP.F16.F32.PACK_AB R32, R77, R80 ;  /* 0x000000504d20723e */ /* 0x008fe200000000ff */
[----:B------:R-:W-:Y:S01]  /*fc30*/  FADD.FTZ R147, R147, R4 ;  /* 0x0000000493937221 */ /* 0x000fe20000010000 */
[----:B----4-:R-:W-:Y:S01]  /*fc40*/  HMMA.16816.F32 R8, R36, R40, R8 ;  /* 0x000000282408723c */ /* 0x010fe20000001808 */
[----:B------:R-:W-:Y:S02]  /*fc50*/  LDSM.16.MT88.4 R4, [R202+0x7c00] ;  /* 0x007c0000ca04783b */ /* 0x000fe40000004200 */
[----:B------:R-:W-:-:S02]  /*fc60*/  FADD.FTZ R134, R134, R147 ;  /* 0x0000009386867221 */ /* 0x000fc40000010000 */
[----:B------:R-:W-:Y:S01]  /*fc70*/  MUFU.EX2 R170, R170 ;  /* 0x000000aa00aa7308 */ /* 0x000fe20000000800 */
[----:B------:R-:W-:Y:S01]  /*fc80*/  HMMA.16816.F32 R28, R36, R42, R28 ;  /* 0x0000002a241c723c */ /* 0x000fe2000000181c */
[----:B------:R-:W-:Y:S01]  /*fc90*/  FADD.FTZ R133, R133, R134 ;  /* 0x0000008685857221 */ /* 0x000fe20000010000 */
[----:B------:R-:W-:-:S03]  /*fca0*/  FFMA.FTZ R40, R111, UR5, -R66 ;  /* 0x000000056f287c23 */ /* 0x000fc60008010842 */
[----:B------:R-:W-:Y:S02]  /*fcb0*/  FADD.FTZ R126, R126, R133 ;  /* 0x000000857e7e7221 */ /* 0x000fe40000010000 */
[----:B------:R-:W3:Y:S01]  /*fcc0*/  MUFU.EX2 R163, R163 ;  /* 0x000000a300a37308 */ /* 0x000ee20000000800 */
[----:B-1----:R-:W-:Y:S01]  /*fcd0*/  F2FP.F16.F32.PACK_AB R34, R75, R78 ;  /* 0x0000004e4b22723e */ /* 0x002fe200000000ff */
[----:B------:R-:W-:Y:S01]  /*fce0*/  FADD.FTZ R129, R129, R126 ;  /* 0x0000007e81817221 */ /* 0x000fe20000010000 */
[--C-:B------:R-:W-:Y:S01]  /*fcf0*/  FFMA.FTZ R37, R131, UR5, -R66.reuse ;  /* 0x0000000583257c23 */ /* 0x100fe20008010842 */
[--C-:B------:R-:W-:Y:S01]  /*fd00*/  FFMA.FTZ R38, R125, UR5, -R66.reuse ;  /* 0x000000057d267c23 */ /* 0x100fe20008010842 */
[--C-:B------:R-:W-:Y:S01]  /*fd10*/  FFMA.FTZ R39, R117, UR5, -R66.reuse ;  /* 0x0000000575277c23 */ /* 0x100fe20008010842 */
[----:B------:R-:W-:Y:S01]  /*fd20*/  FADD.FTZ R118, R118, R129 ;  /* 0x0000008176767221 */ /* 0x000fe20000010000 */
[--C-:B------:R-:W-:Y:S01]  /*fd30*/  FFMA.FTZ R42, R107, UR5, -R66.reuse ;  /* 0x000000056b2a7c23 */ /* 0x100fe20008010842 */
[----:B------:R-:W-:Y:S01]  /*fd40*/  MUFU.EX2 R146, R146 ;  /* 0x0000009200927308 */ /* 0x000fe20000000800 */
[----:B------:R-:W-:Y:S01]  /*fd50*/  FFMA.FTZ R43, R103, UR5, -R66 ;  /* 0x00000005672b7c23 */ /* 0x000fe20008010842 */
[----:B------:R-:W-:Y:S01]  /*fd60*/  FADD.FTZ R121, R121, R118 ;  /* 0x0000007679797221 */ /* 0x000fe20000010000 */
[----:B------:R-:W-:-:S03]  /*fd70*/  FFMA.FTZ R36, R114, UR5, -R93 ;  /* 0x0000000572247c23 */ /* 0x000fc6000801085d */
[----:B------:R-:W-:Y:S02]  /*fd80*/  FADD.FTZ R110, R110, R121 ;  /* 0x000000796e6e7221 */ /* 0x000fe40000010000 */
[----:B------:R-:W1:Y:S01]  /*fd90*/  MUFU.EX2 R151, R151 ;  /* 0x0000009700977308 */ /* 0x000e620000000800 */
[----:B---3--:R-:W-:Y:S01]  /*fda0*/  F2FP.F16.F32.PACK_AB R33, R163, R170 ;  /* 0x000000aaa321723e */ /* 0x008fe200000000ff */
[----:B------:R-:W-:-:S04]  /*fdb0*/  FADD.FTZ R3, R3, R110 ;  /* 0x0000006e03037221 */ /* 0x000fc80000010000 */
[----:B------:R-:W-:Y:S02]  /*fdc0*/  FADD.FTZ R3, R116, R3 ;  /* 0x0000000374037221 */ /* 0x000fe40000010000 */
[----:B------:R-:W-:Y:S02]  /*fdd0*/  MUFU.EX2 R76, R76 ;  /* 0x0000004c004c7308 */ /* 0x000fe40000000800 */
[----:B------:R-:W-:Y:S01]  /*fde0*/  FADD.FTZ R120, R120, R3 ;  /* 0x0000000378787221 */ /* 0x000fe20000010000 */
[----:B------:R-:W-:Y:S01]  /*fdf0*/  FFMA.FTZ R3, R98, UR5, -R93 ;  /* 0x0000000562037c23 */ /* 0x000fe2000801085d */
[----:B------:R-:W-:Y:S02]  /*fe00*/  FFMA.FTZ R98, R97, UR5, -R66 ;  /* 0x0000000561627c23 */ /* 0x000fe40008010842 */
[----:B------:R-:W-:Y:S02]  /*fe10*/  FADD.FTZ R123, R123, R120 ;  /* 0x000000787b7b7221 */ /* 0x000fe40000010000 */
[----:B------:R-:W3:Y:S01]  /*fe20*/  MUFU.EX2 R73, R73 ;  /* 0x0000004900497308 */ /* 0x000ee20000000800 */
[----:B-1----:R-:W-:Y:S01]  /*fe30*/  F2FP.F16.F32.PACK_AB R35, R151, R146 ;  /* 0x000000929723723e */ /* 0x002fe200000000ff */
[----:B------:R-:W-:-:S04]  /*fe40*/  FADD.FTZ R124, R124, R123 ;  /* 0x0000007b7c7c7221 */ /* 0x000fc80000010000 */
[----:B------:R-:W-:Y:S02]  /*fe50*/  FADD.FTZ R135, R135, R124 ;  /* 0x0000007c87877221 */ /* 0x000fe40000010000 */
[C---:B------:R-:W-:Y:S01]  /*fe60*/  HMMA.16816.F32 R16, R32.reuse, R24, R16 ;  /* 0x000000182010723c */ /* 0x040fe20000001810 */
[----:B------:R-:W-:Y:S01]  /*fe70*/  MUFU.EX2 R74, R74 ;  /* 0x0000004a004a7308 */ /* 0x000fe20000000800 */
[----:B------:R-:W-:Y:S02]  /*fe80*/  FADD.FTZ R130, R130, R135 ;  /* 0x0000008782827221 */ /* 0x000fe40000010000 */
[----:B------:R-:W-:Y:S02]  /*fe90*/  LDSM.16.MT88.4 R132, [R201+0x8c00] ;  /* 0x008c0000c984783b */ /* 0x000fe40000004200 */
[C---:B------:R-:W-:Y:S01]  /*fea0*/  HMMA.16816.F32 R12, R32.reuse, R26, R12 ;  /* 0x0000001a200c723c */ /* 0x040fe2000000180c */
[----:B------:R-:W-:Y:S01]  /*feb0*/  FADD.FTZ R130, R137, R130 ;  /* 0x0000008289827221 */ /* 0x000fe20000010000 */
[----:B------:R-:W1:Y:S01]  /*fec0*/  LDSM.16.MT88.4 R24, [R201+0x7c00] ;  /* 0x007c0000c918783b */ /* 0x000e620000004200 */
[----:B------:R-:W4:Y:S02]  /*fed0*/  MUFU.EX2 R71, R71 ;  /* 0x0000004700477308 */ /* 0x000f240000000800 */
[----:B------:R-:W-:Y:S01]  /*fee0*/  FADD.FTZ R149, R149, R130 ;  /* 0x0000008295957221 */ /* 0x000fe20000010000 */
[----:B--2---:R-:W-:Y:S03]  /*fef0*/  HMMA.16816.F32 R8, R32, R20, R8 ;  /* 0x000000142008723c */ /* 0x004fe60000001808 */
[----:B------:R-:W-:-:S02]  /*ff00*/  FADD.FTZ R149, R138, R149 ;  /* 0x000000958a957221 */ /* 0x000fc40000010000 */
[----:B------:R-:W-:Y:S01]  /*ff10*/  MUFU.EX2 R136, R136 ;  /* 0x0000008800887308 */ /* 0x000fe20000000800 */
[----:B------:R-:W-:Y:S01]  /*ff20*/  HMMA.16816.F32 R28, R32, R22, R28 ;  /* 0x00000016201c723c */ /* 0x000fe2000000181c */
[----:B---3--:R-:W-:Y:S01]  /*ff30*/  F2FP.F16.F32.PACK_AB R20, R73, R76 ;  /* 0x0000004c4914723e */ /* 0x008fe200000000ff */
[----:B------:R-:W2:Y:S01]  /*ff40*/  LDSM.16.MT88.4 R32, [R202+0x8000] ;  /* 0x00800000ca20783b */ /* 0x000ea20000004200 */
[----:B------:R-:W-:-:S04]  /*ff50*/  FADD.FTZ R140, R140, R149 ;  /* 0x000000958c8c7221 */ /* 0x000fc80000010000 */
[----:B------:R-:W3:Y:S01]  /*ff60*/  MUFU.EX2 R41, R139 ;  /* 0x0000008b00297308 */ /* 0x000ee20000000800 */
        /* <DEDUP_REMOVED lines=25> */
[----:B---3--:R-:W-:Y:S01]  /*10100*/  F2FP.F16.F32.PACK_AB R24, R69, R72 ;  /* 0x000000484518723e */ /* 0x008fe200000000ff */
[----:B------:R-:W-:Y:S01]  /*10110*/  FADD.FTZ R25, R100, R25 ;  /* 0x0000001964197221 */ /* 0x000fe20000010000 */
[----:B------:R-:W-:Y:S01]  /*10120*/  HMMA.16816.F32 R12, R20, R6, R12 ;  /* 0x00000006140c723c */ /* 0x000fe2000000180c */
[----:B------:R-:W3:Y:S01]  /*10130*/  LDSM.16.MT88.4 R4, [R201+0x8000] ;  /* 0x00800000c904783b */ /* 0x000ee20000004200 */
        /* <DEDUP_REMOVED lines=34> */
[----:B--2---:R-:W-:Y:S02]  /*10360*/  HMMA.16816.F32 R16, R24, R32, R16 ;  /* 0x000000201810723c */ /* 0x004fe40000001810 */
[----:B------:R-:W-:-:S04]  /*10370*/  FADD.FTZ R83, R83, R86 ;  /* 0x0000005653537221 */ /* 0x000fc80000010000 */
[----:B------:R-:W-:Y:S01]  /*10380*/  HMMA.16816.F32 R12, R24, R34, R12 ;  /* 0x00000022180c723c */ /* 0x000fe2000000180c */
[----:B------:R-:W2:Y:S01]  /*10390*/  MUFU.EX2 R51, R51 ;  /* 0x0000003300337308 */ /* 0x000ea20000000800 */
[----:B------:R-:W5:Y:S01]  /*103a0*/  LDSM.16.MT88.4 R32, [R201+0x8400] ;  /* 0x00840000c920783b */ /* 0x000f620000004200 */
[----:B------:R-:W-:-:S03]  /*103b0*/  FADD.FTZ R84, R84, R83 ;  /* 0x0000005354547221 */ /* 0x000fc60000010000 */
[C---:B---3--:R-:W-:Y:S01]  /*103c0*/  HMMA.16816.F32 R8, R24.reuse, R4, R8 ;  /* 0x000000041808723c */ /* 0x048fe20000001808 */
[----:B------:R-:W-:Y:S02]  /*103d0*/  FADD.FTZ R81, R81, R84 ;  /* 0x0000005451517221 */ /* 0x000fe40000010000 */
[----:B------:R-:W-:Y:S02]  /*103e0*/  MUFU.EX2 R96, R99 ;  /* 0x0000006300607308 */ /* 0x000fe40000000800 */
[----:B------:R-:W-:Y:S01]  /*103f0*/  FADD.FTZ R82, R82, R81 ;  /* 0x0000005152527221 */ /* 0x000fe20000010000 */
[----:B------:R-:W-:Y:S01]  /*10400*/  HMMA.16816.F32 R28, R24, R6, R28 ;  /* 0x00000006181c723c */ /* 0x000fe2000000181c */
[----:B----4-:R-:W-:Y:S01]  /*10410*/  F2FP.F16.F32.PACK_AB R4, R53, R68 ;  /* 0x000000443504723e */ /* 0x010fe200000000ff */
[----:B------:R-:W-:Y:S01]  /*10420*/  LDSM.16.MT88.4 R24, [R202+0x8800] ;  /* 0x00880000ca18783b */ /* 0x000fe20000004200 */
[----:B------:R-:W-:Y:S02]  /*10430*/  FADD.FTZ R79, R79, R82 ;  /* 0x000000524f4f7221 */ /* 0x000fe40000010000 */
[----:B------:R-:W3:Y:S02]  /*10440*/  MUFU.EX2 R95, R98 ;  /* 0x00000062005f7308 */ /* 0x000ee40000000800 */
[----:B--2---:R-:W-:Y:S01]  /*10450*/  F2FP.F16.F32.PACK_AB R6, R51, R52 ;  /* 0x000000343306723e */ /* 0x004fe200000000ff */
        /* <DEDUP_REMOVED lines=22> */
[----:B------:R-:W2:Y:S03]  /*105c0*/  MUFU.EX2 R44, R44 ;  /* 0x0000002c002c7308 */ /* 0x000ea60000000800 */
        /* <DEDUP_REMOVED lines=8> */
[----:B---3--:R-:W-:Y:S01]  /*10650*/  F2FP.F16.F32.PACK_AB R4, R49, R50 ;  /* 0x000000323104723e */ /* 0x008fe200000000ff */
[----:B------:R-:W-:Y:S01]  /*10660*/  FFMA.FTZ R34, R56, UR5, -R66 ;  /* 0x0000000538227c23 */ /* 0x000fe20008010842 */
[----:B--2---:R-:W-:Y:S01]  /*10670*/  F2FP.F16.F32.PACK_AB R6, R44, R45 ;  /* 0x0000002d2c06723e */ /* 0x004fe200000000ff */
        /* <DEDUP_REMOVED lines=117> */
.L_x_1979:
[----:B------:R-:W-:Y:S02]  /*10dd0*/  ULDC UR8, c[0x0][0x250] ;  /* 0x0000940000087ab9 */ /* 0x000fe40000000800 */
[----:B------:R-:W-:-:S06]  /*10de0*/  USHF.L.U32 UR4, UR8, 0x8, URZ ;  /* 0x0000000808047899 */ /* 0x000fcc000800063f */
[----:B------:R-:W-:-:S04]  /*10df0*/  IADD3 R8, RZ, -UR4, RZ ;  /* 0x80000004ff087c10 */ /* 0x000fc8000fffe0ff */
[----:B------:R-:W-:-:S07]  /*10e00*/  SHF.R.S32.HI R4, RZ, 0x1f, R8 ;  /* 0x0000001fff047819 */ /* 0x000fce0000011408 */
.L_x_1980:
        /* <DEDUP_REMOVED lines=13> */
[----:B------:R2:W-:Y:S01]  /*10ee0*/  LDGSTS.E.BYPASS.LTC128B.128 [R217+0x5800], desc[UR6][R8.64] ;  /* 0x0580000008d97fae */ /* 0x0005e2000b901d46 */
        /* <DEDUP_REMOVED lines=8> */
[----:B------:R-:W-:Y:S01]  /*10f70*/  LDGSTS.E.BYPASS.LTC128B.128 [R217+0x7000], desc[UR6][R18.64] ;  /* 0x0700000012d97fae */ /* 0x000fe2000b901d46 */
[----:B------:R-:W-:Y:S01]  /*10f80*/  IADD3.X R17, R19, UR4, RZ, P0, !PT ;  /* 0x0000000413117c10 */ /* 0x000fe200087fe4ff */
[----:B-1----:R-:W-:Y:S01]  /*10f90*/  IMAD.SHL.U32 R60, R51, 0x2, RZ ;  /* 0x00000002333c7824 */ /* 0x002fe200078e00ff */
[----:B------:R-:W-:Y:S01]  /*10fa0*/  IADD3 R32, P0, R16, UR5, RZ ;  /* 0x0000000510207c10 */ /* 0x000fe2000ff1e0ff */
[----:B------:R-:W-:Y:S02]  /*10fb0*/  IMAD.SHL.U32 R51, R216, 0x100, RZ ;  /* 0x00000100d8337824 */ /* 0x000fe400078e00ff */
[----:B------:R-:W-:Y:S01]  /*10fc0*/  LDGSTS.E.BYPASS.LTC128B.128 [R217+0x7800], desc[UR6][R16.64] ;  /* 0x0780000010d97fae */ /* 0x000fe2000b901d46 */
[----:B------:R-:W-:Y:S02]  /*10fd0*/  IADD3.X R33, R17, UR4, RZ, P0, !PT ;  /* 0x0000000411217c10 */ /* 0x000fe400087fe4ff */
[----:B------:R-:W-:Y:S02]  /*10fe0*/  IADD3 R34, P0, R32, UR5, RZ ;  /* 0x0000000520227c10 */ /* 0x000fe4000ff1e0ff */
[----:B------:R-:W-:Y:S01]  /*10ff0*/  LOP3.LUT R60, R60, 0x6, RZ, 0xc0, !PT ;  /* 0x000000063c3c7812 */ /* 0x000fe200078ec0ff */
[----:B------:R-:W-:Y:S01]  /*11000*/  LDGSTS.E.BYPASS.LTC128B.128 [R217+0x8000], desc[UR6][R32.64] ;  /* 0x0800000020d97fae */ /* 0x000fe2000b901d46 */
[----:B------:R-:W-:Y:S01]  /*11010*/  IADD3.X R35, R33, UR4, RZ, P0, !PT ;  /* 0x0000000421237c10 */ /* 0x000fe200087fe4ff */
[----:B------:R-:W-:Y:S01]  /*11020*/  ULDC UR4, c[0x0][0x39c] ;  /* 0x0000e70000047ab9 */ /* 0x000fe20000000800 */
[----:B------:R-:W-:-:S03]  /*11030*/  ISETP.GE.AND P0, PT, R46, 0x3, PT ;  /* 0x000000032e00780c */ /* 0x000fc60003f06270 */
[----:B------:R1:W-:Y:S04]  /*11040*/  LDGSTS.E.BYPASS.LTC128B.128 [R217+0x8800], desc[UR6][R34.64] ;  /* 0x0880000022d97fae */ /* 0x0003e8000b901d46 */
[----:B------:R-:W-:Y:S04]  /*11050*/  LDSM.16.M88.4 R12, [R206] ;  /* 0x00000000ce0c783b */ /* 0x000fe80000000200 */
[----:B------:R-:W3:Y:S04]  /*11060*/  LDSM.16.M88.4 R28, [R204+0x1000] ;  /* 0x00100000cc1c783b */ /* 0x000ee80000000200 */
[----:B--2---:R-:W-:Y:S04]  /*11070*/  LDSM.16.M88.4 R8, [R205] ;  /* 0x00000000cd08783b */ /* 0x004fe80000000200 */
[----:B------:R-:W-:Y:S04]  /*11080*/  LDSM.16.M88.4 R24, [R203] ;  /* 0x00000000cb18783b */ /* 0x000fe80000000200 */
[----:B------:R-:W2:Y:S04]  /*11090*/  LDSM.16.M88.4 R20, [R204+0x1400] ;  /* 0x00140000cc14783b */ /* 0x000ea80000000200 */
[----:B------:R-:W4:Y:S04]  /*110a0*/  LDSM.16.M88.4 R36, [R200] ;  /* 0x00000000c824783b */ /* 0x000f280000000200 */
[----:B-1----:R-:W1:Y:S04]  /*110b0*/  LDSM.16.M88.4 R32, [R204+0x1800] ;  /* 0x00180000cc20783b */ /* 0x002e680000000200 */
[----:B------:R-:W0:Y:S01]  /*110c0*/  LDGDEPBAR ;  /* 0x00000000000079af */ /* 0x000e220000000000 */
[C---:B---3--:R-:W-:Y:S06]  /*110d0*/  HMMA.16816.F32 R4, R12.reuse, R28, RZ ;  /* 0x0000001c0c04723c */ /* 0x048fec00000018ff */
[C---:B------:R-:W-:Y:S06]  /*110e0*/  HMMA.16816.F32 R28, R12.reuse, R30, RZ ;  /* 0x0000001e0c1c723c */ /* 0x040fec00000018ff */
[----:B--2---:R-:W-:-:S12]  /*110f0*/  HMMA.16816.F32 R16, R12, R20, RZ ;  /* 0x000000140c10723c */ /* 0x004fd800000018ff */
[C---:B------:R-:W-:Y:S06]  /*11100*/  HMMA.16816.F32 R4, R8.reuse, R24, R4 ;  /* 0x000000180804723c */ /* 0x040fec0000001804 */
[C---:B------:R-:W-:Y:S01]  /*11110*/  HMMA.16816.F32 R28, R8.reuse, R26, R28 ;  /* 0x0000001a081c723c */ /* 0x040fe2000000181c */
[----:B------:R-:W2:Y:S05]  /*11120*/  LDSM.16.M88.4 R24, [R199] ;  /* 0x00000000c718783b */ /* 0x000eaa0000000200 */
[----:B----4-:R-:W-:-:S12]  /*11130*/  HMMA.16816.F32 R16, R8, R36, R16 ;  /* 0x000000240810723c */ /* 0x010fd80000001810 */
[----:B------:R-:W-:Y:S01]  /*11140*/  FMUL.FTZ R49, R4, UR4 ;  /* 0x0000000404317c20 */ /* 0x000fe20008410000 */
[----:B------:R-:W-:Y:S01]  /*11150*/  FMUL.FTZ R40, R5, UR4 ;  /* 0x0000000405287c20 */ /* 0x000fe20008410000 */
[----:B------:R-:W-:Y:S01]  /*11160*/  FMUL.FTZ R3, R6, UR4 ;  /* 0x0000000406037c20 */ /* 0x000fe20008410000 */
[----:B------:R-:W-:Y:S02]  /*11170*/  FMUL.FTZ R105, R7, UR4 ;  /* 0x0000000407697c20 */ /* 0x000fe40008410000 */
[C---:B------:R-:W-:Y:S01]  /*11180*/  HMMA.16816.F32 R4, R12.reuse, R22, RZ ;  /* 0x000000160c04723c */ /* 0x040fe200000018ff */
[----:B------:R-:W-:Y:S01]  /*11190*/  FMUL.FTZ R42, R28, UR4 ;  /* 0x000000041c2a7c20 */ /* 0x000fe20008410000 */
[----:B------:R-:W-:Y:S01]  /*111a0*/  FMUL.FTZ R41, R29, UR4 ;  /* 0x000000041d297c20 */ /* 0x000fe20008410000 */
[----:B------:R-:W-:Y:S01]  /*111b0*/  FMUL.FTZ R121, R30, UR4 ;  /* 0x000000041e797c20 */ /* 0x000fe20008410000 */
[----:B------:R-:W-:Y:S01]  /*111c0*/  FMUL.FTZ R119, R31, UR4 ;  /* 0x000000041f777c20 */ /* 0x000fe20008410000 */
[----:B------:R-:W3:Y:S01]  /*111d0*/  MUFU.TANH R40, R40 ;  /* 0x0000002800287308 */ /* 0x000ee20000002400 */
[C---:B-1----:R-:W-:Y:S01]  /*111e0*/  HMMA.16816.F32 R20, R12.reuse, R32, RZ ;  /* 0x000000200c14723c */ /* 0x042fe200000018ff */
[----:B------:R-:W1:Y:S01]  /*111f0*/  LDSM.16.M88.4 R28, [R204+0x1c00] ;  /* 0x001c0000cc1c783b */ /* 0x000e620000000200 */
[----:B------:R-:W-:Y:S01]  /*11200*/  FMUL.FTZ R44, R16, UR4 ;  /* 0x00000004102c7c20 */ /* 0x000fe20008410000 */
[----:B------:R-:W-:Y:S01]  /*11210*/  FMUL.FTZ R43, R17, UR4 ;  /* 0x00000004112b7c20 */ /* 0x000fe20008410000 */
[----:B------:R-:W-:Y:S01]  /*11220*/  FMUL.FTZ R113, R18, UR4 ;  /* 0x0000000412717c20 */ /* 0x000fe20008410000 */
[----:B------:R-:W-:Y:S01]  /*11230*/  FMUL.FTZ R127, R19, UR4 ;  /* 0x00000004137f7c20 */ /* 0x000fe20008410000 */
[----:B------:R-:W-:Y:S01]  /*11240*/  HMMA.16816.F32 R32, R12, R34, RZ ;  /* 0x000000220c20723c */ /* 0x000fe200000018ff */
[----:B------:R-:W4:Y:S01]  /*11250*/  LDSM.16.M88.4 R16, [R198] ;  /* 0x00000000c610783b */ /* 0x000f220000000200 */
[----:B------:R-:W5:Y:S08]  /*11260*/  MUFU.TANH R105, R105 ;  /* 0x0000006900697308 */ /* 0x000f700000002400 */
[----:B------:R-:W5:Y:S02]  /*11270*/  MUFU.TANH R42, R42 ;  /* 0x0000002a002a7308 */ /* 0x000f640000002400 */
[C---:B------:R-:W-:Y:S06]  /*11280*/  HMMA.16816.F32 R4, R8.reuse, R38, R4 ;  /* 0x000000260804723c */ /* 0x040fec0000001804 */
[C---:B--2---:R-:W-:Y:S01]  /*11290*/  HMMA.16816.F32 R20, R8.reuse, R24, R20 ;  /* 0x000000180814723c */ /* 0x044fe20000001814 */
[----:B------:R-:W2:Y:S05]  /*112a0*/  MUFU.TANH R121, R121 ;  /* 0x0000007900797308 */ /* 0x000eaa0000002400 */
[----:B------:R-:W-:Y:S03]  /*112b0*/  HMMA.16816.F32 R32, R8, R26, R32 ;  /* 0x0000001a0820723c */ /* 0x000fe60000001820 */
[----:B------:R-:W2:Y:S03]  /*112c0*/  MUFU.TANH R41, R41 ;  /* 0x0000002900297308 */ /* 0x000ea60000002400 */
[C---:B-1----:R-:W-:Y:S06]  /*112d0*/  HMMA.16816.F32 R36, R12.reuse, R28, RZ ;  /* 0x0000001c0c24723c */ /* 0x042fec00000018ff */
[----:B------:R-:W-:Y:S01]  /*112e0*/  FMUL.FTZ R50, R4, UR4 ;  /* 0x0000000404327c20 */ /* 0x000fe20008410000 */
[----:B------:R-:W-:Y:S01]  /*112f0*/  FMUL.FTZ R45, R5, UR4 ;  /* 0x00000004052d7c20 */ /* 0x000fe20008410000 */
[----:B------:R-:W-:Y:S01]  /*11300*/  FMUL.FTZ R153, R6, UR4 ;  /* 0x0000000406997c20 */ /* 0x000fe20008410000 */
[----:B------:R-:W-:Y:S01]  /*11310*/  FMUL.FTZ R251, R7, UR4 ;  /* 0x0000000407fb7c20 */ /* 0x000fe20008410000 */
[----:B------:R-:W1:Y:S01]  /*11320*/  MUFU.TANH R119, R119 ;  /* 0x0000007700777308 */ /* 0x000e620000002400 */
[----:B------:R-:W3:Y:S01]  /*11330*/  LDSM.16.M88.4 R4, [R204+0x2000] ;  /* 0x00200000cc04783b */ /* 0x000ee20000000200 */
[----:B------:R-:W-:Y:S01]  /*11340*/  FMUL.FTZ R53, R20, UR4 ;  /* 0x0000000414357c20 */ /* 0x000fe20008410000 */
[----:B------:R-:W-:Y:S01]  /*11350*/  FMUL.FTZ R52, R21, UR4 ;  /* 0x0000000415347c20 */ /* 0x000fe20008410000 */
[----:B------:R-:W-:Y:S01]  /*11360*/  FMUL.FTZ R249, R22, UR4 ;  /* 0x0000000416f97c20 */ /* 0x000fe20008410000 */
[----:B------:R-:W-:Y:S01]  /*11370*/  FMUL.FTZ R247, R23, UR4 ;  /* 0x0000000417f77c20 */ /* 0x000fe20008410000 */
[----:B------:R-:W-:Y:S01]  /*11380*/  HMMA.16816.F32 R28, R12, R30, RZ ;  /* 0x0000001e0c1c723c */ /* 0x000fe200000018ff */
[----:B------:R-:W5:Y:S01]  /*11390*/  LDSM.16.M88.4 R20, [R197] ;  /* 0x00000000c514783b */ /* 0x000f620000000200 */
[----:B------:R-:W-:Y:S01]  /*113a0*/  FMUL.FTZ R55, R32, UR4 ;  /* 0x0000000420377c20 */ /* 0x000fe20008410000 */
[----:B------:R-:W-:Y:S01]  /*113b0*/  FMUL.FTZ R54, R33, UR4 ;  /* 0x0000000421367c20 */ /* 0x000fe20008410000 */
[----:B------:R-:W-:Y:S01]  /*113c0*/  FMUL.FTZ R98, R34, UR4 ;  /* 0x0000000422627c20 */ /* 0x000fe20008410000 */
[----:B------:R-:W-:Y:S01]  /*113d0*/  FMUL.FTZ R102, R35, UR4 ;  /* 0x0000000423667c20 */ /* 0x000fe20008410000 */
[----:B------:R-:W1:Y:S01]  /*113e0*/  MUFU.TANH R44, R44 ;  /* 0x0000002c002c7308 */ /* 0x000e620000002400 */
[----:B------:R-:W2:Y:S01]  /*113f0*/  LDSM.16.M88.4 R32, [R204+0x2400] ;  /* 0x00240000cc20783b */ /* 0x000ea20000000200 */
[C---:B----4-:R-:W-:Y:S06]  /*11400*/  HMMA.16816.F32 R36, R8.reuse, R16, R36 ;  /* 0x000000100824723c */ /* 0x050fec0000001824 */
[----:B------:R-:W4:Y:S08]  /*11410*/  MUFU.TANH R113, R113 ;  /* 0x0000007100717308 */ /* 0x000f300000002400 */
[----:B------:R-:W4:Y:S02]  /*11420*/  MUFU.TANH R43, R43 ;  /* 0x0000002b002b7308 */ /* 0x000f240000002400 */
[----:B------:R-:W-:Y:S01]  /*11430*/  HMMA.16816.F32 R28, R8, R18, R28 ;  /* 0x00000012081c723c */ /* 0x000fe2000000181c */
[----:B------:R-:W1:Y:S05]  /*11440*/  LDSM.16.M88.4 R16, [R196] ;  /* 0x00000000c410783b */ /* 0x000e6a0000000200 */
[----:B------:R-:W4:Y:S01]  /*11450*/  MUFU.TANH R127, R127 ;  /* 0x0000007f007f7308 */ /* 0x000f220000002400 */
[----:B---3--:R-:W-:Y:S01]  /*11460*/  HMMA.16816.F32 R24, R12, R4, RZ ;  /* 0x000000040c18723c */ /* 0x008fe200000018ff */
[----:B------:R-:W-:Y:S01]  /*11470*/  FMUL.FTZ R36, R36, UR4 ;  /* 0x0000000424247c20 */ /* 0x000fe20008410000 */
[----:B------:R-:W-:Y:S01]  /*11480*/  FMUL.FTZ R37, R37, UR4 ;  /* 0x0000000425257c20 */ /* 0x000fe20008410000 */
[----:B------:R-:W-:Y:S01]  /*11490*/  FMUL.FTZ R38, R38, UR4 ;  /* 0x0000000426267c20 */ /* 0x000fe20008410000 */
[----:B------:R-:W-:-:S02]  /*114a0*/  FMUL.FTZ R112, R39, UR4 ;  /* 0x0000000427707c20 */ /* 0x000fc40008410000 */
[----:B------:R-:W-:Y:S01]  /*114b0*/  HMMA.16816.F32 R4, R12, R6, RZ ;  /* 0x000000060c04723c */ /* 0x000fe200000018ff */
[----:B------:R-:W-:Y:S10]  /*114c0*/  MUFU.TANH R58, R36 ;  /* 0x00000024003a7308 */ /* 0x000ff40000002400 */
[----:B------:R-:W-:Y:S01]  /*114d0*/  FMUL.FTZ R28, R28, UR4 ;  /* 0x000000041c1c7c20 */ /* 0x000fe20008410000 */
[----:B------:R-:W-:Y:S01]  /*114e0*/  FMUL.FTZ R29, R29, UR4 ;  /* 0x000000041d1d7c20 */ /* 0x000fe20008410000 */
[----:B------:R-:W-:Y:S01]  /*114f0*/  MUFU.TANH R56, R37 ;  /* 0x0000002500387308 */ /* 0x000fe20000002400 */
[----:B------:R-:W-:Y:S01]  /*11500*/  FMUL.FTZ R30, R30, UR4 ;  /* 0x000000041e1e7c20 */ /* 0x000fe20008410000 */
[----:B------:R-:W-:-:S06]  /*11510*/  FMUL.FTZ R31, R31, UR4 ;  /* 0x000000041f1f7c20 */ /* 0x000fcc0008410000 */
[----:B------:R2:W-:Y:S01]  /*11520*/  MUFU.TANH R122, R38 ;  /* 0x00000026007a7308 */ /* 0x0005e20000002400 */
[C---:B-----5:R-:W-:Y:S06]  /*11530*/  HMMA.16816.F32 R24, R8.reuse, R20, R24 ;  /* 0x000000140818723c */ /* 0x060fec0000001818 */
[----:B------:R-:W-:Y:S01]  /*11540*/  HMMA.16816.F32 R4, R8, R22, R4 ;  /* 0x000000160804723c */ /* 0x000fe20000001804 */
[----:B------:R-:W3:Y:S01]  /*11550*/  LDSM.16.M88.4 R20, [R204+0x2800] ;  /* 0x00280000cc14783b */ /* 0x000ee20000000200 */
[----:B------:R-:W-:Y:S04]  /*11560*/  MUFU.TANH R62, R28 ;  /* 0x0000001c003e7308 */ /* 0x000fe80000002400 */
[C---:B--2---:R-:W-:Y:S04]  /*11570*/  HMMA.16816.F32 R36, R12.reuse, R32, RZ ;  /* 0x000000200c24723c */ /* 0x044fe800000018ff */
[----:B------:R-:W-:Y:S02]  /*11580*/  MUFU.TANH R59, R29 ;  /* 0x0000001d003b7308 */ /* 0x000fe40000002400 */
[----:B------:R-:W-:Y:S06]  /*11590*/  HMMA.16816.F32 R32, R12, R34, RZ ;  /* 0x000000220c20723c */ /* 0x000fec00000018ff */
        /* <DEDUP_REMOVED lines=9> */
[----:B------:R5:W-:Y:S01]  /*11630*/  MUFU.TANH R73, R4 ;  /* 0x0000000400497308 */ /* 0x000be20000002400 */
[C---:B-1----:R-:W-:Y:S07]  /*11640*/  HMMA.16816.F32 R36, R8.reuse, R16, R36 ;  /* 0x000000100824723c */ /* 0x042fee0000001824 */
[----:B------:R-:W-:Y:S01]  /*11650*/  MUFU.TANH R67, R30 ;  /* 0x0000001e00437308 */ /* 0x000fe20000002400 */
[----:B--2---:R-:W1:Y:S01]  /*11660*/  LDSM.16.M88.4 R24, [R195] ;  /* 0x00000000c318783b */ /* 0x004e620000000200 */
[----:B------:R-:W-:Y:S03]  /*11670*/  HMMA.16816.F32 R32, R8, R18, R32 ;  /* 0x000000120820723c */ /* 0x000fe60000001820 */
[----:B------:R-:W-:Y:S03]  /*11680*/  LDSM.16.M88.4 R16, [R194] ;  /* 0x00000000c210783b */ /* 0x000fe60000000200 */
[----:B------:R3:W-:Y:S01]  /*11690*/  MUFU.TANH R110, R31 ;  /* 0x0000001f006e7308 */ /* 0x0007e20000002400 */
[----:B-----5:R-:W2:Y:S07]  /*116a0*/  LDSM.16.M88.4 R4, [R204+0x2c00] ;  /* 0x002c0000cc04783b */ /* 0x020eae0000000200 */
[----:B------:R-:W5:Y:S01]  /*116b0*/  MUFU.TANH R50, R50 ;  /* 0x0000003200327308 */ /* 0x000f620000002400 */
[----:B------:R-:W-:Y:S01]  /*116c0*/  FMUL.FTZ R36, R36, UR4 ;  /* 0x0000000424247c20 */ /* 0x000fe20008410000 */
[----:B------:R-:W-:Y:S01]  /*116d0*/  FMUL.FTZ R37, R37, UR4 ;  /* 0x0000000425257c20 */ /* 0x000fe20008410000 */
[----:B------:R-:W-:Y:S01]  /*116e0*/  FMUL.FTZ R38, R38, UR4 ;  /* 0x0000000426267c20 */ /* 0x000fe20008410000 */
[----:B------:R-:W-:-:S04]  /*116f0*/  FMUL.FTZ R39, R39, UR4 ;  /* 0x0000000427277c20 */ /* 0x000fc80008410000 */
[----:B------:R-:W-:Y:S01]  /*11700*/  MUFU.TANH R74, R36 ;  /* 0x00000024004a7308 */ /* 0x000fe20000002400 */
[C---:B---3--:R-:W-:Y:S01]  /*11710*/  HMMA.16816.F32 R28, R12.reuse, R20, RZ ;  /* 0x000000140c1c723c */ /* 0x048fe200000018ff */
[----:B------:R-:W-:Y:S01]  /*11720*/  FMUL.FTZ R32, R32, UR4 ;  /* 0x0000000420207c20 */ /* 0x000fe20008410000 */
[----:B------:R-:W-:Y:S01]  /*11730*/  FMUL.FTZ R78, R33, UR4 ;  /* 0x00000004214e7c20 */ /* 0x000fe20008410000 */
[----:B------:R-:W-:Y:S01]  /*11740*/  FMUL.FTZ R241, R34, UR4 ;  /* 0x0000000422f17c20 */ /* 0x000fe20008410000 */
[----:B------:R-:W-:Y:S02]  /*11750*/  FMUL.FTZ R239, R35, UR4 ;  /* 0x0000000423ef7c20 */ /* 0x000fe40008410000 */
[----:B------:R-:W-:Y:S01]  /*11760*/  HMMA.16816.F32 R20, R12, R22, RZ ;  /* 0x000000160c14723c */ /* 0x000fe200000018ff */
[----:B------:R3:W-:Y:S08]  /*11770*/  MUFU.TANH R80, R32 ;  /* 0x0000002000507308 */ /* 0x0007f00000002400 */
[----:B------:R-:W-:Y:S08]  /*11780*/  MUFU.TANH R70, R37 ;  /* 0x0000002500467308 */ /* 0x000ff00000002400 */
[----:B------:R-:W-:Y:S01]  /*11790*/  MUFU.TANH R245, R38 ;  /* 0x0000002600f57308 */ /* 0x000fe20000002400 */
[C---:B-1----:R-:W-:Y:S01]  /*117a0*/  HMMA.16816.F32 R28, R8.reuse, R24, R28 ;  /* 0x00000018081c723c */ /* 0x042fe2000000181c */
[----:B---3--:R-:W1:Y:S05]  /*117b0*/  LDSM.16.M88.4 R32, [R204+0x3000] ;  /* 0x00300000cc20783b */ /* 0x008e6a0000000200 */
[----:B------:R-:W-:Y:S01]  /*117c0*/  HMMA.16816.F32 R20, R8, R26, R20 ;  /* 0x0000001a0814723c */ /* 0x000fe20000001814 */
[----:B------:R-:W-:Y:S05]  /*117d0*/  MUFU.TANH R243, R39 ;  /* 0x0000002700f37308 */ /* 0x000fea0000002400 */
[C---:B--2---:R-:W-:Y:S03]  /*117e0*/  HMMA.16816.F32 R24, R12.reuse, R4, RZ ;  /* 0x000000040c18723c */ /* 0x044fe600000018ff */
[----:B------:R-:W2:Y:S03]  /*117f0*/  MUFU.TANH R153, R153 ;  /* 0x0000009900997308 */ /* 0x000ea60000002400 */
[----:B------:R-:W-:Y:S05]  /*11800*/  HMMA.16816.F32 R4, R12, R6, RZ ;  /* 0x000000060c04723c */ /* 0x000fea00000018ff */
[----:B------:R-:W3:Y:S01]  /*11810*/  MUFU.TANH R45, R45 ;  /* 0x0000002d002d7308 */ /* 0x000ee20000002400 */
[----:B------:R-:W-:Y:S01]  /*11820*/  FMUL.FTZ R28, R28, UR4 ;  /* 0x000000041c1c7c20 */ /* 0x000fe20008410000 */
[----:B------:R-:W-:Y:S01]  /*11830*/  FMUL.FTZ R81, R29, UR4 ;  /* 0x000000041d517c20 */ /* 0x000fe20008410000 */
[----:B------:R-:W-:Y:S01]  /*11840*/  FMUL.FTZ R237, R30, UR4 ;  /* 0x000000041eed7c20 */ /* 0x000fe20008410000 */
[----:B------:R-:W-:-:S03]  /*11850*/  FMUL.FTZ R235, R31, UR4 ;  /* 0x000000041feb7c20 */ /* 0x000fc60008410000 */
[----:B------:R-:W-:Y:S01]  /*11860*/  FMUL.FTZ R84, R20, UR4 ;  /* 0x0000000414547c20 */ /* 0x000fe20008410000 */
[----:B------:R-:W-:Y:S01]  /*11870*/  FMUL.FTZ R83, R21, UR4 ;  /* 0x0000000415537c20 */ /* 0x000fe20008410000 */
[----:B------:R-:W-:Y:S01]  /*11880*/  FMUL.FTZ R233, R22, UR4 ;  /* 0x0000000416e97c20 */ /* 0x000fe20008410000 */
[----:B------:R-:W-:Y:S01]  /*11890*/  FMUL.FTZ R231, R23, UR4 ;  /* 0x0000000417e77c20 */ /* 0x000fe20008410000 */
[----:B------:R4:W-:Y:S01]  /*118a0*/  MUFU.TANH R82, R28 ;  /* 0x0000001c00527308 */ /* 0x0009e20000002400 */
[----:B------:R-:W5:Y:S01]  /*118b0*/  LDSM.16.M88.4 R20, [R204+0x3400] ;  /* 0x00340000cc14783b */ /* 0x000f620000000200 */
[C---:B------:R-:W-:Y:S06]  /*118c0*/  HMMA.16816.F32 R24, R8.reuse, R16, R24 ;  /* 0x000000100818723c */ /* 0x040fec0000001818 */
[----:B------:R-:W-:Y:S01]  /*118d0*/  HMMA.16816.F32 R4, R8, R18, R4 ;  /* 0x000000120804723c */ /* 0x000fe20000001804 */
[----:B------:R-:W3:Y:S05]  /*118e0*/  MUFU.TANH R251, R251 ;  /* 0x000000fb00fb7308 */ /* 0x000eea0000002400 */
[C---:B-1----:R-:W-:Y:S01]  /*118f0*/  HMMA.16816.F32 R16, R12.reuse, R32, RZ ;  /* 0x000000200c10723c */ /* 0x042fe200000018ff */
[----:B----4-:R-:W1:Y:S02]  /*11900*/  LDSM.16.M88.4 R28, [R193] ;  /* 0x00000000c11c783b */ /* 0x010e640000000200 */
[----:B------:R-:W4:Y:S03]  /*11910*/  MUFU.TANH R53, R53 ;  /* 0x0000003500357308 */ /* 0x000f260000002400 */
        /* <DEDUP_REMOVED lines=11> */
[C---:B-----5:R-:W-:Y:S07]  /*119d0*/  HMMA.16816.F32 R36, R12.reuse, R20, RZ ;  /* 0x000000140c24723c */ /* 0x060fee00000018ff */
[----:B------:R-:W5:Y:S01]  /*119e0*/  MUFU.TANH R249, R249 ;  /* 0x000000f900f97308 */ /* 0x000f620000002400 */
[----:B--2---:R-:W2:Y:S01]  /*119f0*/  LDSM.16.M88.4 R24, [R192] ;  /* 0x00000000c018783b */ /* 0x004ea20000000200 */
[----:B------:R-:W-:Y:S06]  /*11a00*/  HMMA.16816.F32 R20, R12, R22, RZ ;  /* 0x000000160c14723c */ /* 0x000fec00000018ff */
[----:B------:R-:W5:Y:S01]  /*11a10*/  MUFU.TANH R52, R52 ;  /* 0x0000003400347308 */ /* 0x000f620000002400 */
[----:B---3--:R-:W3:Y:S01]  /*11a20*/  LDSM.16.M88.4 R4, [R204+0x3800] ;  /* 0x00380000cc04783b */ /* 0x008ee20000000200 */
[C---:B-1----:R-:W-:Y:S06]  /*11a30*/  HMMA.16816.F32 R16, R8.reuse, R28, R16 ;  /* 0x0000001c0810723c */ /* 0x042fec0000001810 */
[----:B------:R-:W1:Y:S01]  /*11a40*/  MUFU.TANH R247, R247 ;  /* 0x000000f700f77308 */ /* 0x000e620000002400 */
[----:B------:R-:W-:Y:S07]  /*11a50*/  HMMA.16816.F32 R32, R8, R30, R32 ;  /* 0x0000001e0820723c */ /* 0x000fee0000001820 */
[----:B------:R-:W1:Y:S08]  /*11a60*/  MUFU.TANH R55, R55 ;  /* 0x0000003700377308 */ /* 0x000e700000002400 */
[----:B------:R-:W1:Y:S02]  /*11a70*/  MUFU.TANH R98, R98 ;  /* 0x0000006200627308 */ /* 0x000e640000002400 */
[----:B------:R-:W-:Y:S01]  /*11a80*/  FMUL.FTZ R16, R16, UR4 ;  /* 0x0000000410107c20 */ /* 0x000fe20008410000 */
[----:B------:R-:W-:Y:S01]  /*11a90*/  FMUL.FTZ R17, R17, UR4 ;  /* 0x0000000411117c20 */ /* 0x000fe20008410000 */
[----:B------:R-:W-:Y:S01]  /*11aa0*/  FMUL.FTZ R225, R18, UR4 ;  /* 0x0000000412e17c20 */ /* 0x000fe20008410000 */
[----:B------:R-:W-:-:S03]  /*11ab0*/  FMUL.FTZ R219, R19, UR4 ;  /* 0x0000000413db7c20 */ /* 0x000fc60008410000 */
[----:B------:R-:W-:Y:S01]  /*11ac0*/  MUFU.TANH R96, R16 ;  /* 0x0000001000607308 */ /* 0x000fe20000002400 */
[C---:B--2---:R-:W-:Y:S01]  /*11ad0*/  HMMA.16816.F32 R36, R8.reuse, R24, R36 ;  /* 0x000000180824723c */ /* 0x044fe20000001824 */
[----:B------:R-:W-:Y:S01]  /*11ae0*/  FMUL.FTZ R32, R32, UR4 ;  /* 0x0000000420207c20 */ /* 0x000fe20008410000 */
[----:B------:R-:W-:Y:S01]  /*11af0*/  FMUL.FTZ R33, R33, UR4 ;  /* 0x0000000421217c20 */ /* 0x000fe20008410000 */
[----:B------:R-:W-:Y:S01]  /*11b00*/  FMUL.FTZ R34, R34, UR4 ;  /* 0x0000000422227c20 */ /* 0x000fe20008410000 */
[----:B------:R-:W-:Y:S02]  /*11b10*/  FMUL.FTZ R35, R35, UR4 ;  /* 0x0000000423237c20 */ /* 0x000fe40008410000 */
[----:B------:R-:W-:Y:S01]  /*11b20*/  HMMA.16816.F32 R20, R8, R26, R20 ;  /* 0x0000001a0814723c */ /* 0x000fe20000001814 */
[----:B------:R2:W-:Y:S01]  /*11b30*/  MUFU.TANH R90, R17 ;  /* 0x00000011005a7308 */ /* 0x0005e20000002400 */
[----:B------:R-:W-:Y:S04]  /*11b40*/  LDSM.16.M88.4 R24, [R204+0x3c00] ;  /* 0x003c0000cc18783b */ /* 0x000fe80000000200 */
[----:B---3--:R-:W-:Y:S03]  /*11b50*/  HMMA.16816.F32 R28, R12, R4, RZ ;  /* 0x000000040c1c723c */ /* 0x008fe600000018ff */
[----:B------:R-:W-:Y:S04]  /*11b60*/  MUFU.TANH R93, R32 ;  /* 0x00000020005d7308 */ /* 0x000fe80000002400 */
[----:B------:R-:W-:-:S02]  /*11b70*/  LOP3.LUT R5, R51, 0x8, R60, 0xfe, !PT ;  /* 0x0000000833057812 */ /* 0x000fc400078efe3c */
[--C-:B------:R-:W-:Y:S02]  /*11b80*/  LOP3.LUT R4, R51, 0x10, R60.reuse, 0xfe, !PT ;  /* 0x0000001033047812 */ /* 0x100fe400078efe3c */
[----:B------:R-:W-:Y:S01]  /*11b90*/  ISETP.GE.AND P6, PT, R5, R48, PT ;  /* 0x000000300500720c */ /* 0x000fe20003fc6270 */
[----:B--2---:R-:W2:Y:S01]  /*11ba0*/  LDSM.16.M88.4 R16, [R191] ;  /* 0x00000000bf10783b */ /* 0x004ea20000000200 */
[----:B------:R-:W-:Y:S01]  /*11bb0*/  FMUL.FTZ R97, R36, UR4 ;  /* 0x0000000424617c20 */ /* 0x000fe20008410000 */
[----:B------:R-:W-:Y:S01]  /*11bc0*/  LOP3.LUT R36, R51, R60, RZ, 0xfc, !PT ;  /* 0x0000003c33247212 */ /* 0x000fe200078efcff */
[----:B------:R-:W-:Y:S01]  /*11bd0*/  MUFU.TANH R94, R33 ;  /* 0x00000021005e7308 */ /* 0x000fe20000002400 */
[-C--:B------:R-:W-:Y:S01]  /*11be0*/  ISETP.GE.AND P2, PT, R5, R47.reuse, PT ;  /* 0x0000002f0500720c */ /* 0x080fe20003f46270 */
[----:B------:R-:W-:Y:S01]  /*11bf0*/  FMUL.FTZ R38, R38, UR4 ;  /* 0x0000000426267c20 */ /* 0x000fe20008410000 */
[-C--:B------:R-:W-:Y:S01]  /*11c00*/  ISETP.GE.AND P3, PT, R4, R48.reuse, PT ;  /* 0x000000300400720c */ /* 0x080fe20003f66270 */
[----:B------:R-:W-:Y:S01]  /*11c10*/  VIADD R5, R36, 0x1 ;  /* 0x0000000124057836 */ /* 0x000fe20000000000 */
[-C--:B------:R-:W-:Y:S01]  /*11c20*/  ISETP.GE.AND P5, PT, R4, R47.reuse, PT ;  /* 0x0000002f0400720c */ /* 0x080fe20003fa6270 */
[----:B------:R-:W-:Y:S01]  /*11c30*/  FMUL.FTZ R20, R20, UR4 ;  /* 0x0000000414147c20 */ /* 0x000fe20008410000 */
[----:B------:R-:W-:Y:S01]  /*11c40*/  LOP3.LUT R4, R51, 0x18, R60, 0xfe, !PT ;  /* 0x0000001833047812 */ /* 0x000fe200078efe3c */
[----:B------:R-:W-:Y:S01]  /*11c50*/  MUFU.TANH R223, R34 ;  /* 0x0000002200df7308 */ /* 0x000fe20000002400 */
[-C--:B------:R-:W-:Y:S01]  /*11c60*/  ISETP.GE.AND P1, PT, R5, R48.reuse, PT ;  /* 0x000000300500720c */ /* 0x080fe20003f26270 */
[----:B------:R-:W-:Y:S01]  /*11c70*/  FMUL.FTZ R183, R39, UR4 ;  /* 0x0000000427b77c20 */ /* 0x000fe20008410000 */
[----:B------:R-:W-:Y:S01]  /*11c80*/  ISETP.GE.AND P4, PT, R5, R47, PT ;  /* 0x0000002f0500720c */ /* 0x000fe20003f86270 */
[----:B------:R-:W-:Y:S01]  /*11c90*/  VIADD R5, R36, 0x9 ;  /* 0x0000000924057836 */ /* 0x000fe20000000000 */
[----:B------:R-:W-:Y:S01]  /*11ca0*/  FSEL R57, R40, -INF , !P1 ;  /* 0xff80000028397808 */ /* 0x000fe20004800000 */
[----:B------:R-:W-:Y:S01]  /*11cb0*/  FMUL.FTZ R181, R22, UR4 ;  /* 0x0000000416b57c20 */ /* 0x000fe20008410000 */
[----:B------:R-:W-:Y:S01]  /*11cc0*/  FSEL R105, R105, -INF , !P4 ;  /* 0xff80000069697808 */ /* 0x000fe20006000000 */
[----:B------:R3:W-:Y:S01]  /*11cd0*/  MUFU.TANH R209, R35 ;  /* 0x0000002300d17308 */ /* 0x0007e20000002400 */
[----:B------:R-:W-:Y:S01]  /*11ce0*/  FSEL R61, R42, -INF , !P6 ;  /* 0xff8000002a3d7808 */ /* 0x000fe20007000000 */
[----:B------:R-:W-:Y:S01]  /*11cf0*/  FMUL.FTZ R177, R23, UR4 ;  /* 0x0000000417b17c20 */ /* 0x000fe20008410000 */
[----:B------:R-:W-:Y:S01]  /*11d00*/  FSEL R121, R121, -INF , !P2 ;  /* 0xff80000079797808 */ /* 0x000fe20005000000 */
[----:B------:R-:W-:Y:S01]  /*11d10*/  FMUL.FTZ R37, R37, UR4 ;  /* 0x0000000425257c20 */ /* 0x000fe20008410000 */
[----:B------:R-:W-:-:S02]  /*11d20*/  ISETP.GE.AND P1, PT, R4, R48, PT ;  /* 0x000000300400720c */ /* 0x000fc40003f26270 */
[-C--:B------:R-:W-:Y:S01]  /*11d30*/  ISETP.GE.AND P4, PT, R4, R47.reuse, PT ;  /* 0x0000002f0400720c */ /* 0x080fe20003f86270 */
[----:B------:R4:W-:Y:S01]  /*11d40*/  MUFU.TANH R187, R38 ;  /* 0x0000002600bb7308 */ /* 0x0009e20000002400 */
[C---:B------:R-:W-:Y:S02]  /*11d50*/  ISETP.GE.AND P6, PT, R5.reuse, R48, PT ;  /* 0x000000300500720c */ /* 0x040fe40003fc6270 */
[----:B------:R-:W-:Y:S01]  /*11d60*/  ISETP.GE.AND P2, PT, R5, R47, PT ;  /* 0x0000002f0500720c */ /* 0x000fe20003f46270 */
[----:B------:R-:W-:Y:S01]  /*11d70*/  VIADD R5, R36, 0x19 ;  /* 0x0000001924057836 */ /* 0x000fe20000000000 */
[----:B------:R-:W-:Y:S02]  /*11d80*/  LOP3.LUT R4, R51, 0x20, R60, 0xfe, !PT ;  /* 0x0000002033047812 */ /* 0x000fe400078efe3c */
[----:B------:R-:W-:Y:S01]  /*11d90*/  FSEL R63, R41, -INF , !P6 ;  /* 0xff800000293f7808 */ /* 0x000fe20007000000 */
[----:B------:R5:W-:Y:S01]  /*11da0*/  MUFU.TANH R39, R20 ;  /* 0x0000001400277308 */ /* 0x000be20000002400 */
[----:B---3--:R-:W-:Y:S01]  /*11db0*/  HMMA.16816.F32 R32, R12, R6, RZ ;  /* 0x000000060c20723c */ /* 0x008fe200000018ff */
[----:B------:R-:W-:-:S02]  /*11dc0*/  FSEL R119, R119, -INF , !P2 ;  /* 0xff80000077777808 */ /* 0x000fc40005000000 */
[CC--:B------:R-:W-:Y:S02]  /*11dd0*/  ISETP.GE.AND P6, PT, R4.reuse, R48.reuse, PT ;  /* 0x000000300400720c */ /* 0x0c0fe40003fc6270 */
[-C--:B------:R-:W-:Y:S01]  /*11de0*/  ISETP.GE.AND P2, PT, R4, R47.reuse, PT ;  /* 0x0000002f0400720c */ /* 0x080fe20003f46270 */
[----:B------:R-:W-:Y:S01]  /*11df0*/  VIADD R4, R36, 0x11 ;  /* 0x0000001124047836 */ /* 0x000fe20000000000 */
[----:B------:R-:W-:Y:S01]  /*11e00*/  FSEL R65, R44, -INF , !P3 ;  /* 0xff8000002c417808 */ /* 0x000fe20005800000 */
[----:B----4-:R-:W-:Y:S01]  /*11e10*/  FMUL.FTZ R38, R21, UR4 ;  /* 0x0000000415267c20 */ /* 0x010fe20008410000 */
[----:B------:R-:W-:Y:S01]  /*11e20*/  FSEL R113, R113, -INF , !P5 ;  /* 0xff80000071717808 */ /* 0x000fe20006800000 */
[----:B--2---:R-:W-:Y:S01]  /*11e30*/  HMMA.16816.F32 R28, R8, R16, R28 ;  /* 0x00000010081c723c */ /* 0x004fe2000000181c */
[C---:B------:R-:W-:Y:S01]  /*11e40*/  ISETP.GE.AND P3, PT, R4.reuse, R48, PT ;  /* 0x000000300400720c */ /* 0x040fe20003f66270 */
[----:B------:R-:W2:Y:S01]  /*11e50*/  MUFU.TANH R54, R54 ;  /* 0x0000003600367308 */ /* 0x000ea20000002400 */
[----:B------:R-:W-:-:S02]  /*11e60*/  ISETP.GE.AND P5, PT, R4, R47, PT ;  /* 0x0000002f0400720c */ /* 0x000fc40003fa6270 */
[----:B------:R-:W-:Y:S01]  /*11e70*/  LOP3.LUT R4, R51, 0x28, R60, 0xfe, !PT ;  /* 0x0000002833047812 */ /* 0x000fe200078efe3c */
[----:B-----5:R-:W3:Y:S01]  /*11e80*/  LDSM.16.M88.4 R20, [R190] ;  /* 0x00000000be14783b */ /* 0x020ee20000000200 */
[----:B------:R-:W-:Y:S02]  /*11e90*/  FSEL R69, R43, -INF , !P3 ;  /* 0xff8000002b457808 */ /* 0x000fe40005800000 */
[----:B------:R-:W-:Y:S01]  /*11ea0*/  FSEL R127, R127, -INF , !P5 ;  /* 0xff8000007f7f7808 */ /* 0x000fe20006800000 */
[----:B------:R-:W4:Y:S01]  /*11eb0*/  MUFU.TANH R102, R102 ;  /* 0x0000006600667308 */ /* 0x000f220000002400 */
[----:B------:R-:W-:Y:S02]  /*11ec0*/  FSEL R75, R50, -INF , !P1 ;  /* 0xff800000324b7808 */ /* 0x000fe40004800000 */
[----:B------:R-:W-:Y:S01]  /*11ed0*/  FSEL R153, R153, -INF , !P4 ;  /* 0xff80000099997808 */ /* 0x000fe20006000000 */
[----:B------:R-:W-:Y:S01]  /*11ee0*/  HMMA.16816.F32 R32, R8, R18, R32 ;  /* 0x000000120820723c */ /* 0x000fe20000001820 */
[----:B------:R-:W-:-:S02]  /*11ef0*/  ISETP.GE.AND P3, PT, R4, R48, PT ;  /* 0x000000300400720c */ /* 0x000fc40003f66270 */
[-C--:B------:R-:W-:Y:S01]  /*11f00*/  ISETP.GE.AND P5, PT, R4, R47.reuse, PT ;  /* 0x0000002f0400720c */ /* 0x080fe20003fa6270 */
[----:B------:R-:W5:Y:S01]  /*11f10*/  MUFU.TANH R112, R112 ;  /* 0x0000007000707308 */ /* 0x000f620000002400 */
[CC--:B------:R-:W-:Y:S01]  /*11f20*/  ISETP.GE.AND P1, PT, R5.reuse, R48.reuse, PT ;  /* 0x000000300500720c */ /* 0x0c0fe20003f26270 */
[----:B------:R-:W-:Y:S01]  /*11f30*/  HMMA.16816.F32 R16, R12, R24, RZ ;  /* 0x000000180c10723c */ /* 0x000fe200000018ff */
[-C--:B------:R-:W-:Y:S01]  /*11f40*/  ISETP.GE.AND P4, PT, R5, R47.reuse, PT ;  /* 0x0000002f0500720c */ /* 0x080fe20003f86270 */
[----:B------:R-:W-:Y:S01]  /*11f50*/  VIADD R5, R36, 0x21 ;  /* 0x0000002124057836 */ /* 0x000fe20000000000 */
[----:B------:R-:W-:Y:S01]  /*11f60*/  LOP3.LUT R4, R51, 0x30, R60, 0xfe, !PT ;  /* 0x0000003033047812 */ /* 0x000fe200078efe3c */
        /* <DEDUP_REMOVED lines=8> */
[----:B------:R-:W-:Y:S01]  /*11ff0*/  MUFU.TANH R40, R28 ;  /* 0x0000001c00287308 */ /* 0x000fe20000002400 */
[----:B------:R-:W-:-:S02]  /*12000*/  FSEL R53, R53, -INF , !P6 ;  /* 0xff80000035357808 */ /* 0x000fc40007000000 */
[----:B------:R-:W-:Y:S02]  /*12010*/  FSEL R249, R249, -INF , !P2 ;  /* 0xff800000f9f97808 */ /* 0x000fe40005000000 */
[----:B------:R-:W-:Y:S01]  /*12020*/  LOP3.LUT R4, R51, 0x38, R60, 0xfe, !PT ;  /* 0x0000003833047812 */ /* 0x000fe200078efe3c */
[----:B------:R-:W-:Y:S01]  /*12030*/  FMUL.FTZ R32, R32, UR4 ;  /* 0x0000000420207c20 */ /* 0x000fe20008410000 */
[CC--:B------:R-:W-:Y:S01]  /*12040*/  ISETP.GE.AND P6, PT, R5.reuse, R48.reuse, PT ;  /* 0x000000300500720c */ /* 0x0c0fe20003fc6270 */
[----:B------:R-:W-:Y:S01]  /*12050*/  MUFU.TANH R41, R29 ;  /* 0x0000001d00297308 */ /* 0x000fe20000002400 */
[-C--:B------:R-:W-:Y:S01]  /*12060*/  ISETP.GE.AND P2, PT, R5, R47.reuse, PT ;  /* 0x0000002f0500720c */ /* 0x080fe20003f46270 */
[----:B------:R-:W-:Y:S01]  /*12070*/  FMUL.FTZ R34, R34, UR4 ;  /* 0x0000000422227c20 */ /* 0x000fe20008410000 */
[----:B------:R-:W-:Y:S01]  /*12080*/  FSEL R79, R52, -INF , !P6 ;  /* 0xff800000344f7808 */ /* 0x000fe20007000000 */
[----:B------:R-:W-:Y:S01]  /*12090*/  FMUL.FTZ R35, R35, UR4 ;  /* 0x0000000423237c20 */ /* 0x000fe20008410000 */
[----:B-1----:R-:W-:Y:S01]  /*120a0*/  FSEL R247, R247, -INF , !P2 ;  /* 0xff800000f7f77808 */ /* 0x002fe20005000000 */
[----:B---3--:R-:W-:Y:S01]  /*120b0*/  HMMA.16816.F32 R16, R8, R20, R16 ;  /* 0x000000140810723c */ /* 0x008fe20000001810 */
[C---:B------:R-:W-:Y:S01]  /*120c0*/  ISETP.GE.AND P6, PT, R4.reuse, R48, PT ;  /* 0x000000300400720c */ /* 0x040fe20003fc6270 */
[----:B------:R-:W-:Y:S01]  /*120d0*/  MUFU.TANH R173, R30 ;  /* 0x0000001e00ad7308 */ /* 0x000fe20000002400 */
[----:B------:R-:W-:Y:S01]  /*120e0*/  ISETP.GE.AND P2, PT, R4, R47, PT ;  /* 0x0000002f0400720c */ /* 0x000fe20003f46270 */
[----:B------:R-:W-:Y:S01]  /*120f0*/  FMUL.FTZ R33, R33, UR4 ;  /* 0x0000000421217c20 */ /* 0x000fe20008410000 */
[----:B------:R-:W1:Y:S01]  /*12100*/  LDSM.16.M88.4 R4, [R204+0x4000] ;  /* 0x00400000cc04783b */ /* 0x000e620000000200 */
[----:B------:R-:W-:Y:S01]  /*12110*/  FSEL R55, R55, -INF , !P3 ;  /* 0xff80000037377808 */ /* 0x000fe20005800000 */
[----:B------:R-:W-:Y:S01]  /*12120*/  VIADD R21, R36, 0x29 ;  /* 0x0000002924157836 */ /* 0x000fe20000000000 */
[----:B------:R-:W-:-:S02]  /*12130*/  FSEL R98, R98, -INF , !P5 ;  /* 0xff80000062627808 */ /* 0x000fc40006800000 */
[----:B------:R3:W-:Y:S01]  /*12140*/  MUFU.TANH R169, R31 ;  /* 0x0000001f00a97308 */ /* 0x0007e20000002400 */
[----:B------:R-:W-:Y:S02]  /*12150*/  LOP3.LUT R20, R51, 0x40, R60, 0xfe, !PT ;  /* 0x0000004033147812 */ /* 0x000fe400078efe3c */
[C---:B------:R-:W-:Y:S02]  /*12160*/  ISETP.GE.AND P3, PT, R21.reuse, R48, PT ;  /* 0x000000301500720c */ /* 0x040fe40003f66270 */
[----:B------:R-:W-:Y:S01]  /*12170*/  ISETP.GE.AND P5, PT, R21, R47, PT ;  /* 0x0000002f1500720c */ /* 0x000fe20003fa6270 */
[----:B------:R-:W-:Y:S01]  /*12180*/  VIADD R21, R36, 0x31 ;  /* 0x0000003124157836 */ /* 0x000fe20000000000 */
[----:B--2---:R-:W-:Y:S01]  /*12190*/  FSEL R85, R54, -INF , !P3 ;  /* 0xff80000036557808 */ /* 0x004fe20005800000 */
[----:B------:R2:W-:Y:S01]  /*121a0*/  MUFU.TANH R42, R32 ;  /* 0x00000020002a7308 */ /* 0x0005e20000002400 */
[----:B----4-:R-:W-:Y:S02]  /*121b0*/  FSEL R102, R102, -INF , !P5 ;  /* 0xff80000066667808 */ /* 0x010fe40006800000 */
[----:B------:R-:W-:-:S02]  /*121c0*/  FSEL R87, R58, -INF , !P1 ;  /* 0xff8000003a577808 */ /* 0x000fc40004800000 */
[----:B------:R-:W-:Y:S01]  /*121d0*/  FSEL R122, R122, -INF , !P4 ;  /* 0xff8000007a7a7808 */ /* 0x000fe20006000000 */
[----:B------:R-:W-:Y:S01]  /*121e0*/  FMUL.FTZ R44, R17, UR4 ;  /* 0x00000004112c7c20 */ /* 0x000fe20008410000 */
[CC--:B------:R-:W-:Y:S01]  /*121f0*/  ISETP.GE.AND P3, PT, R20.reuse, R48.reuse, PT ;  /* 0x000000301400720c */ /* 0x0c0fe20003f66270 */
[----:B------:R-:W-:Y:S01]  /*12200*/  MUFU.TANH R68, R68 ;  /* 0x0000004400447308 */ /* 0x000fe20000002400 */
[----:B---3--:R-:W-:Y:S01]  /*12210*/  HMMA.16816.F32 R28, R12, R26, RZ ;  /* 0x0000001a0c1c723c */ /* 0x008fe200000018ff */
[----:B------:R-:W3:Y:S01]  /*12220*/  LDSM.16.M88.4 R24, [R189] ;  /* 0x00000000bd18783b */ /* 0x000ee20000000200 */
[-C--:B------:R-:W-:Y:S01]  /*12230*/  ISETP.GE.AND P5, PT, R20, R47.reuse, PT ;  /* 0x0000002f1400720c */ /* 0x080fe20003fa6270 */
[----:B------:R-:W-:Y:S01]  /*12240*/  FMUL.FTZ R45, R16, UR4 ;  /* 0x00000004102d7c20 */ /* 0x000fe20008410000 */
[C---:B------:R-:W-:Y:S01]  /*12250*/  ISETP.GE.AND P1, PT, R21.reuse, R48, PT ;  /* 0x000000301500720c */ /* 0x040fe20003f26270 */
[----:B------:R-:W-:Y:S01]  /*12260*/  VIADD R17, R36, 0x41 ;  /* 0x0000004124117836 */ /* 0x000fe20000000000 */
[----:B------:R-:W-:Y:S01]  /*12270*/  ISETP.GE.AND P4, PT, R21, R47, PT ;  /* 0x0000002f1500720c */ /* 0x000fe20003f86270 */
[----:B------:R-:W4:Y:S01]  /*12280*/  MUFU.TANH R64, R64 ;  /* 0x0000004000407308 */ /* 0x000f220000002400 */
[----:B------:R-:W-:Y:S01]  /*12290*/  LOP3.LUT R20, R51, 0x48, R60, 0xfe, !PT ;  /* 0x0000004833147812 */ /* 0x000fe200078efe3c */
[----:B------:R-:W-:Y:S01]  /*122a0*/  FMUL.FTZ R18, R18, UR4 ;  /* 0x0000000412127c20 */ /* 0x000fe20008410000 */
[----:B------:R-:W-:Y:S01]  /*122b0*/  FSEL R91, R56, -INF , !P1 ;  /* 0xff800000385b7808 */ /* 0x000fe20004800000 */
[----:B------:R-:W-:Y:S01]  /*122c0*/  FMUL.FTZ R131, R19, UR4 ;  /* 0x0000000413837c20 */ /* 0x000fe20008410000 */
[----:B-----5:R-:W-:-:S02]  /*122d0*/  FSEL R112, R112, -INF , !P4 ;  /* 0xff80000070707808 */ /* 0x020fc40006000000 */
[CC--:B------:R-:W-:Y:S01]  /*122e0*/  ISETP.GE.AND P1, PT, R20.reuse, R48.reuse, PT ;  /* 0x000000301400720c */ /* 0x0c0fe20003f26270 */
[----:B------:R-:W5:Y:S01]  /*122f0*/  MUFU.TANH R71, R71 ;  /* 0x0000004700477308 */ /* 0x000f620000002400 */
[-C--:B------:R-:W-:Y:S01]  /*12300*/  ISETP.GE.AND P4, PT, R20, R47.reuse, PT ;  /* 0x0000002f1400720c */ /* 0x080fe20003f86270 */
[----:B------:R-:W-:Y:S01]  /*12310*/  VIADD R20, R36, 0x39 ;  /* 0x0000003924147836 */ /* 0x000fe20000000000 */
[----:B------:R-:W-:Y:S02]  /*12320*/  FSEL R95, R62, -INF , !P6 ;  /* 0xff8000003e5f7808 */ /* 0x000fe40007000000 */
[----:B--2---:R-:W-:Y:S02]  /*12330*/  FSEL R32, R67, -INF , !P2 ;  /* 0xff80000043207808 */ /* 0x004fe40005000000 */
[C---:B------:R-:W-:Y:S01]  /*12340*/  ISETP.GE.AND P6, PT, R20.reuse, R48, PT ;  /* 0x000000301400720c */ /* 0x040fe20003fc6270 */
[----:B------:R-:W-:Y:S01]  /*12350*/  MUFU.TANH R76, R76 ;  /* 0x0000004c004c7308 */ /* 0x000fe20000002400 */
[----:B------:R-:W-:Y:S01]  /*12360*/  ISETP.GE.AND P2, PT, R20, R47, PT ;  /* 0x0000002f1400720c */ /* 0x000fe20003f46270 */
[----:B------:R-:W-:Y:S01]  /*12370*/  HMMA.16816.F32 R28, R8, R22, R28 ;  /* 0x00000016081c723c */ /* 0x000fe2000000181c */
[----:B------:R-:W-:-:S02]  /*12380*/  LOP3.LUT R16, R51, 0x50, R60, 0xfe, !PT ;  /* 0x0000005033107812 */ /* 0x000fc400078efe3c */
[----:B------:R-:W-:Y:S02]  /*12390*/  FSEL R59, R59, -INF , !P6 ;  /* 0xff8000003b3b7808 */ /* 0x000fe40007000000 */
[----:B------:R-:W-:Y:S01]  /*123a0*/  FSEL R110, R110, -INF , !P2 ;  /* 0xff8000006e6e7808 */ /* 0x000fe20005000000 */
[----:B-1----:R-:W-:Y:S01]  /*123b0*/  HMMA.16816.F32 R20, R12, R4, RZ ;  /* 0x000000040c14723c */ /* 0x002fe200000018ff */
[----:B------:R-:W1:Y:S01]  /*123c0*/  MUFU.TANH R72, R72 ;  /* 0x0000004800487308 */ /* 0x000e620000002400 */
[----:B------:R-:W-:Y:S02]  /*123d0*/  FSEL R67, R66, -INF , !P3 ;  /* 0xff80000042437808 */ /* 0x000fe40005800000 */
[CC--:B------:R-:W-:Y:S02]  /*123e0*/  ISETP.GE.AND P6, PT, R16.reuse, R48.reuse, PT ;  /* 0x000000301000720c */ /* 0x0c0fe40003fc6270 */
[----:B------:R-:W-:Y:S01]  /*123f0*/  ISETP.GE.AND P2, PT, R16, R47, PT ;  /* 0x0000002f1000720c */ /* 0x000fe20003f46270 */
[----:B------:R-:W-:Y:S01]  /*12400*/  VIADD R5, R36, 0x49 ;  /* 0x0000004924057836 */ /* 0x000fe20000000000 */
[----:B------:R-:W-:Y:S01]  /*12410*/  ISETP.GE.AND P3, PT, R17, R48, PT ;  /* 0x000000301100720c */ /* 0x000fe20003f66270 */
[----:B------:R-:W2:Y:S01]  /*12420*/  MUFU.TANH R129, R129 ;  /* 0x0000008100817308 */ /* 0x000ea20000002400 */
[----:B------:R-:W-:-:S02]  /*12430*/  LOP3.LUT R16, R51, 0x58, R60, 0xfe, !PT ;  /* 0x0000005833107812 */ /* 0x000fc400078efe3c */
[----:B----4-:R-:W-:Y:S02]  /*12440*/  FSEL R99, R64, -INF , !P3 ;  /* 0xff80000040637808 */ /* 0x010fe40005800000 */
[-C--:B------:R-:W-:Y:S02]  /*12450*/  ISETP.GE.AND P3, PT, R16, R48.reuse, PT ;  /* 0x000000301000720c */ /* 0x080fe40003f66270 */
[----:B------:R-:W-:Y:S01]  /*12460*/  FSEL R73, R73, -INF , !P1 ;  /* 0xff80000049497808 */ /* 0x000fe20004800000 */
[----:B------:R4:W-:Y:S01]  /*12470*/  MUFU.TANH R165, R34 ;  /* 0x0000002200a57308 */ /* 0x0009e20000002400 */
[----:B------:R-:W-:Y:S01]  /*12480*/  ISETP.GE.AND P1, PT, R5, R48, PT ;  /* 0x000000300500720c */ /* 0x000fe20003f26270 */
[----:B------:R-:W-:Y:S01]  /*12490*/  FMUL.FTZ R28, R28, UR4 ;  /* 0x000000041c1c7c20 */ /* 0x000fe20008410000 */
[----:B------:R-:W-:Y:S01]  /*124a0*/  LOP3.LUT R4, R51, 0x60, R60, 0xfe, !PT ;  /* 0x0000006033047812 */ /* 0x000fe200078efe3c */
[----:B------:R-:W-:Y:S01]  /*124b0*/  FMUL.FTZ R29, R29, UR4 ;  /* 0x000000041d1d7c20 */ /* 0x000fe20008410000 */
[----:B------:R-:W-:Y:S01]  /*124c0*/  FSEL R161, R74, -INF , !P6 ;  /* 0xff8000004aa17808 */ /* 0x000fe20007000000 */
[----:B------:R-:W-:Y:S01]  /*124d0*/  FMUL.FTZ R125, R30, UR4 ;  /* 0x000000041e7d7c20 */ /* 0x000fe20008410000 */
[----:B------:R-:W-:Y:S01]  /*124e0*/  FSEL R245, R245, -INF , !P2 ;  /* 0xff800000f5f57808 */ /* 0x000fe20005000000 */
[----:B------:R5:W-:Y:S01]  /*124f0*/  MUFU.TANH R159, R35 ;  /* 0x00000023009f7308 */ /* 0x000be20000002400 */
[----:B------:R-:W-:Y:S01]  /*12500*/  FSEL R175, R80, -INF , !P3 ;  /* 0xff80000050af7808 */ /* 0x000fe20005800000 */
[----:B------:R-:W-:-:S06]  /*12510*/  FMUL.FTZ R115, R31, UR4 ;  /* 0x000000041f737c20 */ /* 0x000fcc0008410000 */
[----:B------:R3:W-:Y:S01]  /*12520*/  MUFU.TANH R149, R18 ;  /* 0x0000001200957308 */ /* 0x0007e20000002400 */
[----:B----4-:R-:W-:Y:S02]  /*12530*/  FSEL R34, R68, -INF , !P5 ;  /* 0xff80000044227808 */ /* 0x010fe40006800000 */
[----:B------:R-:W-:-:S05]  /*12540*/  ISETP.GE.AND P5, PT, R17, R47, PT ;  /* 0x0000002f1100720c */ /* 0x000fca0003fa6270 */
[----:B------:R4:W-:Y:S01]  /*12550*/  MUFU.TANH R43, R33 ;  /* 0x00000021002b7308 */ /* 0x0009e20000002400 */
[----:B-----5:R-:W-:Y:S02]  /*12560*/  FSEL R35, R71, -INF , !P5 ;  /* 0xff80000047237808 */ /* 0x020fe40006800000 */
[----:B------:R-:W-:Y:S02]  /*12570*/  ISETP.GE.AND P5, PT, R16, R47, PT ;  /* 0x0000002f1000720c */ /* 0x000fe40003fa6270 */
[----:B-1----:R-:W-:Y:S01]  /*12580*/  FSEL R71, R72, -INF , !P1 ;  /* 0xff80000048477808 */ /* 0x002fe20004800000 */
[----:B------:R-:W-:Y:S01]  /*12590*/  VIADD R72, R36, 0x89 ;  /* 0x0000008924487836 */ /* 0x000fe20000000000 */
[----:B------:R-:W-:Y:S01]  /*125a0*/  ISETP.GE.AND P1, PT, R4, R48, PT ;  /* 0x000000300400720c */ /* 0x000fe20003f26270 */
[----:B------:R-:W1:Y:S01]  /*125b0*/  MUFU.TANH R241, R241 ;  /* 0x000000f100f17308 */ /* 0x000e620000002400 */
[----:B---3--:R-:W-:Y:S01]  /*125c0*/  HMMA.16816.F32 R16, R8, R24, R20 ;  /* 0x000000180810723c */ /* 0x008fe20000001814 */
[----:B------:R-:W3:Y:S01]  /*125d0*/  LDSM.16.M88.4 R20, [R204+0x4400] ;  /* 0x00440000cc14783b */ /* 0x000ee20000000200 */
[----:B------:R-:W-:-:S05]  /*125e0*/  FSEL R82, R82, -INF , !P1 ;  /* 0xff80000052527808 */ /* 0x000fca0004800000 */
[----:B------:R-:W-:Y:S01]  /*125f0*/  VIADD R25, R36, 0x51 ;  /* 0x0000005124197836 */ /* 0x000fe20000000000 */
[----:B----4-:R-:W-:Y:S01]  /*12600*/  FSEL R33, R76, -INF , !P4 ;  /* 0xff8000004c217808 */ /* 0x010fe20006000000 */
[----:B------:R-:W4:Y:S01]  /*12610*/  MUFU.TANH R78, R78 ;  /* 0x0000004e004e7308 */ /* 0x000f220000002400 */
[-C--:B------:R-:W-:Y:S02]  /*12620*/  ISETP.GE.AND P4, PT, R5, R47.reuse, PT ;  /* 0x0000002f0500720c */ /* 0x080fe40003f86270 */
[----:B------:R-:W-:Y:S02]  /*12630*/  ISETP.GE.AND P6, PT, R25, R48, PT ;  /* 0x000000301900720c */ /* 0x000fe40003fc6270 */
[----:B--2---:R-:W-:Y:S02]  /*12640*/  FSEL R129, R129, -INF , !P4 ;  /* 0xff80000081817808 */ /* 0x004fe40006000000 */
[-C--:B------:R-:W-:Y:S01]  /*12650*/  ISETP.GE.AND P4, PT, R4, R47.reuse, PT ;  /* 0x0000002f0400720c */ /* 0x080fe20003f86270 */
[----:B------:R-:W2:Y:S01]  /*12660*/  MUFU.TANH R239, R239 ;  /* 0x000000ef00ef7308 */ /* 0x000ea20000002400 */
[----:B------:R-:W-:Y:S01]  /*12670*/  HMMA.16816.F32 R4, R12, R6, RZ ;  /* 0x000000060c04723c */ /* 0x000fe200000018ff */
[----:B------:R-:W-:-:S02]  /*12680*/  ISETP.GE.AND P2, PT, R25, R47, PT ;  /* 0x0000002f1900720c */ /* 0x000fc40003f46270 */
[--C-:B------:R-:W-:Y:S02]  /*12690*/  LOP3.LUT R24, R51, 0x68, R60.reuse, 0xfe, !PT ;  /* 0x0000006833187812 */ /* 0x100fe400078efe3c */
[----:B------:R-:W-:Y:S01]  /*126a0*/  FSEL R167, R70, -INF , !P6 ;  /* 0xff80000046a77808 */ /* 0x000fe20007000000 */
[----:B------:R-:W-:Y:S01]  /*126b0*/  FMUL.FTZ R76, R17, UR4 ;  /* 0x00000004114c7c20 */ /* 0x000fe20008410000 */
[----:B------:R-:W5:Y:S01]  /*126c0*/  MUFU.TANH R237, R237 ;  /* 0x000000ed00ed7308 */ /* 0x000f620000002400 */
[----:B------:R-:W-:Y:S01]  /*126d0*/  FSEL R243, R243, -INF , !P2 ;  /* 0xff800000f3f37808 */ /* 0x000fe20005000000 */
[----:B------:R-:W-:Y:S01]  /*126e0*/  FMUL.FTZ R74, R16, UR4 ;  /* 0x00000004104a7c20 */ /* 0x000fe20008410000 */
[-C--:B------:R-:W-:Y:S01]  /*126f0*/  ISETP.GE.AND P6, PT, R24, R48.reuse, PT ;  /* 0x000000301800720c */ /* 0x080fe20003fc6270 */
[----:B------:R-:W-:Y:S01]  /*12700*/  VIADD R17, R36, 0x69 ;  /* 0x0000006924117836 */ /* 0x000fe20000000000 */
[-C--:B------:R-:W-:Y:S01]  /*12710*/  ISETP.GE.AND P2, PT, R24, R47.reuse, PT ;  /* 0x0000002f1800720c */ /* 0x080fe20003f46270 */
[----:B------:R-:W-:Y:S01]  /*12720*/  VIADD R24, R36, 0x59 ;  /* 0x0000005924187836 */ /* 0x000fe20000000000 */
[----:B-1----:R-:W-:Y:S01]  /*12730*/  FSEL R241, R241, -INF , !P5 ;  /* 0xff800000f1f17808 */ /* 0x002fe20006800000 */
[----:B------:R-:W1:Y:S01]  /*12740*/  MUFU.TANH R81, R81 ;  /* 0x0000005100517308 */ /* 0x000e620000002400 */
[----:B------:R-:W-:Y:S01]  /*12750*/  LOP3.LUT R16, R51, 0x78, R60, 0xfe, !PT ;  /* 0x0000007833107812 */ /* 0x000fe200078efe3c */
[----:B------:R-:W-:Y:S01]  /*12760*/  FMUL.FTZ R18, R18, UR4 ;  /* 0x0000000412127c20 */ /* 0x000fe20008410000 */
[C---:B------:R-:W-:Y:S01]  /*12770*/  ISETP.GE.AND P3, PT, R24.reuse, R48, PT ;  /* 0x000000301800720c */ /* 0x040fe20003f66270 */
[----:B------:R-:W-:Y:S01]  /*12780*/  FMUL.FTZ R101, R19, UR4 ;  /* 0x0000000413657c20 */ /* 0x000fe20008410000 */
[----:B------:R-:W-:-:S02]  /*12790*/  ISETP.GE.AND P5, PT, R24, R47, PT ;  /* 0x0000002f1800720c */ /* 0x000fc40003fa6270 */
[----:B------:R-:W-:Y:S01]  /*127a0*/  LOP3.LUT R24, R51, 0x70, R60, 0xfe, !PT ;  /* 0x0000007033187812 */ /* 0x000fe200078efe3c */
[----:B------:R-:W3:Y:S01]  /*127b0*/  MUFU.TANH R235, R235 ;  /* 0x000000eb00eb7308 */ /* 0x000ee20000002400 */
[----:B----4-:R-:W-:Y:S01]  /*127c0*/  FSEL R78, R78, -INF , !P3 ;  /* 0xff8000004e4e7808 */ /* 0x010fe20005800000 */
[----:B------:R-:W-:Y:S01]  /*127d0*/  HMMA.16816.F32 R4, R8, R26, R4 ;  /* 0x0000001a0804723c */ /* 0x000fe20000001804 */
[----:B--2---:R-:W-:Y:S02]  /*127e0*/  FSEL R239, R239, -INF , !P5 ;  /* 0xff800000efef7808 */ /* 0x004fe40006800000 */
[C---:B------:R-:W-:Y:S02]  /*127f0*/  ISETP.GE.AND P3, PT, R24.reuse, R48, PT ;  /* 0x000000301800720c */ /* 0x040fe40003f66270 */
[----:B------:R-:W-:Y:S01]  /*12800*/  ISETP.GE.AND P5, PT, R24, R47, PT ;  /* 0x0000002f1800720c */ /* 0x000fe20003fa6270 */
[----:B------:R-:W2:Y:S01]  /*12810*/  MUFU.TANH R84, R84 ;  /* 0x0000005400547308 */ /* 0x000ea20000002400 */
[----:B------:R-:W-:Y:S01]  /*12820*/  VIADD R24, R36, 0x61 ;  /* 0x0000006124187836 */ /* 0x000fe20000000000 */
[----:B-----5:R-:W-:-:S02]  /*12830*/  FSEL R237, R237, -INF , !P4 ;  /* 0xff800000eded7808 */ /* 0x020fc40006000000 */
[----:B------:R-:W-:Y:S02]  /*12840*/  FSEL R54, R92, -INF , !P3 ;  /* 0xff8000005c367808 */ /* 0x000fe40005800000 */
[CC--:B------:R-:W-:Y:S02]  /*12850*/  ISETP.GE.AND P1, PT, R24.reuse, R48.reuse, PT ;  /* 0x000000301800720c */ /* 0x0c0fe40003f26270 */
[----:B------:R-:W4:Y:S01]  /*12860*/  MUFU.TANH R233, R233 ;  /* 0x000000e900e97308 */ /* 0x000f220000002400 */
[-C--:B------:R-:W-:Y:S02]  /*12870*/  ISETP.GE.AND P4, PT, R24, R47.reuse, PT ;  /* 0x0000002f1800720c */ /* 0x080fe40003f86270 */
[----:B-1----:R-:W-:Y:S01]  /*12880*/  FSEL R81, R81, -INF , !P1 ;  /* 0xff80000051517808 */ /* 0x002fe20004800000 */
[C---:B---3--:R-:W-:Y:S01]  /*12890*/  HMMA.16816.F32 R24, R12.reuse, R20, RZ ;  /* 0x000000140c18723c */ /* 0x048fe200000018ff */
[----:B------:R-:W-:Y:S02]  /*128a0*/  FSEL R235, R235, -INF , !P4 ;  /* 0xff800000ebeb7808 */ /* 0x000fe40006000000 */
[-C--:B------:R-:W-:Y:S01]  /*128b0*/  ISETP.GE.AND P1, PT, R16, R48.reuse, PT ;  /* 0x000000301000720c */ /* 0x080fe20003f26270 */
[----:B------:R-:W-:Y:S01]  /*128c0*/  MUFU.TANH R68, R28 ;  /* 0x0000001c00447308 */ /* 0x000fe20000002400 */
[----:B--2---:R-:W-:Y:S01]  /*128d0*/  FSEL R50, R84, -INF , !P6 ;  /* 0xff80000054327808 */ /* 0x004fe20007000000 */
[----:B------:R-:W-:Y:S01]  /*128e0*/  FMUL.FTZ R80, R4, UR4 ;  /* 0x0000000404507c20 */ /* 0x000fe20008410000 */
[----:B------:R-:W-:Y:S01]  /*128f0*/  ISETP.GE.AND P4, PT, R16, R47, PT ;  /* 0x0000002f1000720c */ /* 0x000fe20003f86270 */
[----:B------:R-:W-:Y:S01]  /*12900*/  HMMA.16816.F32 R20, R12, R22, RZ ;  /* 0x000000160c14723c */ /* 0x000fe200000018ff */
[----:B------:R-:W-:Y:S01]  /*12910*/  ISETP.GE.AND P6, PT, R17, R48, PT ;  /* 0x000000301100720c */ /* 0x000fe20003fc6270 */
[----:B------:R-:W-:Y:S01]  /*12920*/  FMUL.FTZ R84, R6, UR4 ;  /* 0x0000000406547c20 */ /* 0x000fe20008410000 */
[----:B------:R-:W-:Y:S01]  /*12930*/  LOP3.LUT R16, R51, 0x80, R60, 0xfe, !PT ;  /* 0x0000008033107812 */ /* 0x000fe200078efe3c */
[----:B------:R1:W-:Y:S01]  /*12940*/  MUFU.TANH R46, R29 ;  /* 0x0000001d002e7308 */ /* 0x0003e20000002400 */
[----:B----4-:R-:W-:-:S02]  /*12950*/  FSEL R233, R233, -INF , !P2 ;  /* 0xff800000e9e97808 */ /* 0x010fc40005000000 */
[----:B------:R-:W-:Y:S01]  /*12960*/  ISETP.GE.AND P2, PT, R17, R47, PT ;  /* 0x0000002f1100720c */ /* 0x000fe20003f46270 */
[----:B------:R-:W-:Y:S01]  /*12970*/  VIADD R17, R36, 0x71 ;  /* 0x0000007124117836 */ /* 0x000fe20000000000 */
[----:B------:R-:W-:Y:S02]  /*12980*/  LOP3.LUT R4, R51, 0x88, R60, 0xfe, !PT ;  /* 0x0000008833047812 */ /* 0x000fe400078efe3c */
[----:B------:R-:W-:Y:S01]  /*12990*/  FSEL R58, R89, -INF , !P1 ;  /* 0xff800000593a7808 */ /* 0x000fe20004800000 */
[----:B------:R-:W2:Y:S01]  /*129a0*/  MUFU.TANH R83, R83 ;  /* 0x0000005300537308 */ /* 0x000ea20000002400 */
[----:B------:R-:W-:-:S07]  /*129b0*/  ISETP.GE.AND P3, PT, R17, R48, PT ;  /* 0x000000301100720c */ /* 0x000fce0003f66270 */
[----:B------:R-:W3:Y:S01]  /*129c0*/  MUFU.TANH R231, R231 ;  /* 0x000000e700e77308 */ /* 0x000ee20000002400 */
[----:B-1----:R-:W1:Y:S07]  /*129d0*/  LDSM.16.M88.4 R28, [R188] ;  /* 0x00000000bc1c783b */ /* 0x002e6e0000000200 */
[----:B------:R-:W4:Y:S01]  /*129e0*/  MUFU.TANH R229, R229 ;  /* 0x000000e500e57308 */ /* 0x000f220000002400 */
[----:B--2---:R-:W-:Y:S01]  /*129f0*/  FSEL R52, R83, -INF , !P6 ;  /* 0xff80000053347808 */ /* 0x004fe20007000000 */
[----:B------:R-:W-:Y:S01]  /*12a00*/  FMUL.FTZ R83, R5, UR4 ;  /* 0x0000000405537c20 */ /* 0x000fe20008410000 */
[----:B------:R-:W-:Y:S01]  /*12a10*/  ISETP.GE.AND P6, PT, R16, R48, PT ;  /* 0x000000301000720c */ /* 0x000fe20003fc6270 */
[----:B------:R-:W-:-:S03]  /*12a20*/  VIADD R5, R36, 0x79 ;  /* 0x0000007924057836 */ /* 0x000fc60000000000 */
[----:B------:R-:W-:Y:S01]  /*12a30*/  FSEL R64, R96, -INF , !P6 ;  /* 0xff80000060407808 */ /* 0x000fe20007000000 */
[----:B------:R-:W2:Y:S01]  /*12a40*/  MUFU.TANH R86, R86 ;  /* 0x0000005600567308 */ /* 0x000ea20000002400 */
[----:B---3--:R-:W-:Y:S02]  /*12a50*/  FSEL R231, R231, -INF , !P2 ;  /* 0xff800000e7e77808 */ /* 0x008fe40005000000 */
[----:B------:R-:W-:Y:S02]  /*12a60*/  ISETP.GE.AND P2, PT, R16, R47, PT ;  /* 0x0000002f1000720c */ /* 0x000fe40003f46270 */
[----:B------:R-:W-:-:S03]  /*12a70*/  ISETP.GE.AND P1, PT, R5, R48, PT ;  /* 0x000000300500720c */ /* 0x000fc60003f26270 */
[----:B------:R-:W3:Y:S01]  /*12a80*/  MUFU.TANH R179, R179 ;  /* 0x000000b300b37308 */ /* 0x000ee20000002400 */
[----:B----4-:R-:W-:Y:S02]  /*12a90*/  FSEL R229, R229, -INF , !P5 ;  /* 0xff800000e5e57808 */ /* 0x010fe40006800000 */
[----:B------:R-:W-:-:S05]  /*12aa0*/  ISETP.GE.AND P5, PT, R17, R47, PT ;  /* 0x0000002f1100720c */ /* 0x000fca0003fa6270 */
[----:B------:R4:W-:Y:S01]  /*12ab0*/  MUFU.TANH R107, R18 ;  /* 0x00000012006b7308 */ /* 0x0009e20000002400 */
[----:B--2---:R-:W-:Y:S01]  /*12ac0*/  FSEL R56, R86, -INF , !P3 ;  /* 0xff80000056387808 */ /* 0x004fe20005800000 */
[----:B------:R-:W-:Y:S01]  /*12ad0*/  FMUL.FTZ R86, R7, UR4 ;  /* 0x0000000407567c20 */ /* 0x000fe20008410000 */
[----:B------:R-:W-:-:S04]  /*12ae0*/  ISETP.GE.AND P3, PT, R4, R48, PT ;  /* 0x000000300400720c */ /* 0x000fc80003f66270 */
[----:B------:R-:W-:Y:S01]  /*12af0*/  FSEL R70, R93, -INF , !P3 ;  /* 0xff8000005d467808 */ /* 0x000fe20005800000 */
[----:B------:R-:W2:Y:S01]  /*12b00*/  MUFU.TANH R227, R227 ;  /* 0x000000e300e37308 */ /* 0x000ea20000002400 */
[----:B---3--:R-:W-:Y:S01]  /*12b10*/  FSEL R179, R179, -INF , !P5 ;  /* 0xff800000b3b37808 */ /* 0x008fe20006800000 */
[C---:B-1----:R-:W-:Y:S01]  /*12b20*/  HMMA.16816.F32 R24, R8.reuse, R28, R24 ;  /* 0x0000001c0818723c */ /* 0x042fe20000001818 */
[----:B------:R-:W-:Y:S02]  /*12b30*/  ISETP.GE.AND P5, PT, R4, R47, PT ;  /* 0x0000002f0400720c */ /* 0x000fe40003fa6270 */
[----:B------:R-:W-:Y:S02]  /*12b40*/  LOP3.LUT R4, R51, 0x90, R60, 0xfe, !PT ;  /* 0x0000009033047812 */ /* 0x000fe400078efe3c */
[----:B------:R-:W-:Y:S01]  /*12b50*/  FSEL R223, R223, -INF , !P5 ;  /* 0xff800000dfdf7808 */ /* 0x000fe20006800000 */
[----:B------:R-:W1:Y:S01]  /*12b60*/  MUFU.TANH R88, R88 ;  /* 0x0000005800587308 */ /* 0x000e620000002400 */
[----:B----4-:R-:W3:Y:S01]  /*12b70*/  LDSM.16.M88.4 R16, [R204+0x4800] ;  /* 0x00480000cc10783b */ /* 0x010ee20000000200 */
[----:B------:R-:W-:Y:S01]  /*12b80*/  VIADD R28, R36, 0x81 ;  /* 0x00000081241c7836 */ /* 0x000fe20000000000 */
[----:B------:R-:W-:Y:S01]  /*12b90*/  HMMA.16816.F32 R20, R8, R30, R20 ;  /* 0x0000001e0814723c */ /* 0x000fe20000001814 */
[----:B------:R-:W-:-:S02]  /*12ba0*/  ISETP.GE.AND P3, PT, R72, R48, PT ;  /* 0x000000304800720c */ /* 0x000fc40003f66270 */
[-C--:B------:R-:W-:Y:S02]  /*12bb0*/  ISETP.GE.AND P5, PT, R72, R47.reuse, PT ;  /* 0x0000002f4800720c */ /* 0x080fe40003fa6270 */
[----:B------:R-:W4:Y:S01]  /*12bc0*/  MUFU.TANH R185, R185 ;  /* 0x000000b900b97308 */ /* 0x000f220000002400 */
[----:B--2---:R-:W-:Y:S02]  /*12bd0*/  FSEL R227, R227, -INF , !P4 ;  /* 0xff800000e3e37808 */ /* 0x004fe40006000000 */
[-C--:B------:R-:W-:Y:S02]  /*12be0*/  ISETP.GE.AND P4, PT, R5, R47.reuse, PT ;  /* 0x0000002f0500720c */ /* 0x080fe40003f86270 */
[-C--:B------:R-:W-:Y:S02]  /*12bf0*/  ISETP.GE.AND P6, PT, R28, R48.reuse, PT ;  /* 0x000000301c00720c */ /* 0x080fe40003fc6270 */
[----:B------:R-:W-:Y:S01]  /*12c00*/  FSEL R72, R94, -INF , !P3 ;  /* 0xff8000005e487808 */ /* 0x000fe20005800000 */
[----:B------:R-:W2:Y:S01]  /*12c10*/  MUFU.TANH R225, R225 ;  /* 0x000000e100e17308 */ /* 0x000ea20000002400 */
[----:B-1----:R-:W-:Y:S01]  /*12c20*/  FSEL R62, R88, -INF , !P1 ;  /* 0xff800000583e7808 */ /* 0x002fe20004800000 */
[----:B------:R-:W-:Y:S01]  /*12c30*/  FMUL.FTZ R88, R24, UR4 ;  /* 0x0000000418587c20 */ /* 0x000fe20008410000 */
[----:B------:R-:W-:Y:S01]  /*12c40*/  ISETP.GE.AND P1, PT, R4, R48, PT ;  /* 0x000000300400720c */ /* 0x000fe20003f26270 */
[----:B------:R-:W-:Y:S01]  /*12c50*/  FMUL.FTZ R25, R25, UR4 ;  /* 0x0000000419197c20 */ /* 0x000fe20008410000 */
[----:B------:R-:W-:Y:S01]  /*12c60*/  FSEL R66, R90, -INF , !P6 ;  /* 0xff8000005a427808 */ /* 0x000fe20007000000 */
[----:B------:R-:W-:Y:S01]  /*12c70*/  FMUL.FTZ R26, R26, UR4 ;  /* 0x000000041a1a7c20 */ /* 0x000fe20008410000 */
[--C-:B------:R-:W-:Y:S01]  /*12c80*/  LOP3.LUT R24, R51, 0xa0, R60.reuse, 0xfe, !PT ;  /* 0x000000a033187812 */ /* 0x100fe200078efe3c */
[----:B------:R-:W1:Y:S01]  /*12c90*/  MUFU.TANH R219, R219 ;  /* 0x000000db00db7308 */ /* 0x000e620000002400 */
[----:B----4-:R-:W-:Y:S01]  /*12ca0*/  FSEL R185, R185, -INF , !P4 ;  /* 0xff800000b9b97808 */ /* 0x010fe20006000000 */
[----:B------:R-:W-:Y:S01]  /*12cb0*/  FMUL.FTZ R92, R27, UR4 ;  /* 0x000000041b5c7c20 */ /* 0x000fe20008410000 */
[-C--:B------:R-:W-:Y:S01]  /*12cc0*/  ISETP.GE.AND P4, PT, R4, R47.reuse, PT ;  /* 0x0000002f0400720c */ /* 0x080fe20003f86270 */
[----:B------:R-:W-:Y:S01]  /*12cd0*/  FMUL.FTZ R20, R20, UR4 ;  /* 0x0000000414147c20 */ /* 0x000fe20008410000 */
[----:B------:R-:W4:Y:S01]  /*12ce0*/  LDSM.16.M88.4 R4, [R150] ;  /* 0x000000009604783b */ /* 0x000f220000000200 */
[----:B------:R-:W-:Y:S01]  /*12cf0*/  FSEL R209, R209, -INF , !P5 ;  /* 0xff800000d1d17808 */ /* 0x000fe20006800000 */
[----:B------:R-:W-:Y:S01]  /*12d00*/  FMUL.FTZ R21, R21, UR4 ;  /* 0x0000000415157c20 */ /* 0x000fe20008410000 */
[----:B------:R-:W5:Y:S01]  /*12d10*/  MUFU.TANH R97, R97 ;  /* 0x0000006100617308 */ /* 0x000f620000002400 */
[----:B--2---:R-:W-:Y:S01]  /*12d20*/  FSEL R225, R225, -INF , !P2 ;  /* 0xff800000e1e17808 */ /* 0x004fe20005000000 */
[----:B------:R-:W-:Y:S01]  /*12d30*/  FMUL.FTZ R22, R22, UR4 ;  /* 0x0000000416167c20 */ /* 0x000fe20008410000 */
[----:B------:R-:W-:Y:S01]  /*12d40*/  ISETP.GE.AND P2, PT, R28, R47, PT ;  /* 0x0000002f1c00720c */ /* 0x000fe20003f46270 */
[----:B------:R-:W-:Y:S01]  /*12d50*/  FMUL.FTZ R94, R23, UR4 ;  /* 0x00000004175e7c20 */ /* 0x000fe20008410000 */
[----:B------:R-:W-:-:S02]  /*12d60*/  LOP3.LUT R28, R51, 0x98, R60, 0xfe, !PT ;  /* 0x00000098331c7812 */ /* 0x000fc400078efe3c */
[-C--:B------:R-:W-:Y:S01]  /*12d70*/  ISETP.GE.AND P3, PT, R24, R48.reuse, PT ;  /* 0x000000301800720c */ /* 0x080fe20003f66270 */
[----:B------:R-:W2:Y:S01]  /*12d80*/  MUFU.TANH R37, R37 ;  /* 0x0000002500257308 */ /* 0x000ea20000002400 */
[----:B-1----:R-:W-:Y:S02]  /*12d90*/  FSEL R219, R219, -INF , !P2 ;  /* 0xff800000dbdb7808 */ /* 0x002fe40005000000 */
[C---:B------:R-:W-:Y:S02]  /*12da0*/  ISETP.GE.AND P6, PT, R28.reuse, R48, PT ;  /* 0x000000301c00720c */ /* 0x040fe40003fc6270 */
[-C--:B------:R-:W-:Y:S02]  /*12db0*/  ISETP.GE.AND P2, PT, R28, R47.reuse, PT ;  /* 0x0000002f1c00720c */ /* 0x080fe40003f46270 */
[----:B---3--:R-:W-:Y:S01]  /*12dc0*/  HMMA.16816.F32 R28, R12, R16, RZ ;  /* 0x000000100c1c723c */ /* 0x008fe200000018ff */
[----:B------:R-:W1:Y:S01]  /*12dd0*/  MUFU.TANH R183, R183 ;  /* 0x000000b700b77308 */ /* 0x000e620000002400 */
[----:B------:R-:W-:-:S02]  /*12de0*/  ISETP.GE.AND P5, PT, R24, R47, PT ;  /* 0x0000002f1800720c */ /* 0x000fc40003fa6270 */
[----:B-----5:R-:W-:Y:S02]  /*12df0*/  FSEL R106, R97, -INF , !P1 ;  /* 0xff800000616a7808 */ /* 0x020fe40004800000 */
[----:B------:R-:W-:Y:S01]  /*12e00*/  FSEL R187, R187, -INF , !P4 ;  /* 0xff800000bbbb7808 */ /* 0x000fe20006000000 */
[----:B------:R-:W-:Y:S01]  /*12e10*/  VIADD R17, R36, 0x91 ;  /* 0x0000009124117836 */ /* 0x000fe20000000000 */
[----:B------:R-:W-:Y:S01]  /*12e20*/  LOP3.LUT R16, R51, 0xa8, R60, 0xfe, !PT ;  /* 0x000000a833107812 */ /* 0x000fe200078efe3c */
[----:B------:R-:W-:Y:S01]  /*12e30*/  MUFU.TANH R89, R25 ;  /* 0x0000001900597308 */ /* 0x000fe20000002400 */
[----:B------:R-:W-:Y:S02]  /*12e40*/  FSEL R118, R39, -INF , !P6 ;  /* 0xff80000027767808 */ /* 0x000fe40007000000 */
[C---:B------:R-:W-:Y:S02]  /*12e50*/  ISETP.GE.AND P1, PT, R17.reuse, R48, PT ;  /* 0x000000301100720c */ /* 0x040fe40003f26270 */
[----:B------:R-:W-:-:S02]  /*12e60*/  ISETP.GE.AND P4, PT, R17, R47, PT ;  /* 0x0000002f1100720c */ /* 0x000fc40003f86270 */
[----:B--2---:R-:W-:Y:S01]  /*12e70*/  FSEL R114, R37, -INF , !P1 ;  /* 0xff80000025727808 */ /* 0x004fe20004800000 */
[----:B------:R2:W-:Y:S01]  /*12e80*/  MUFU.TANH R90, R26 ;  /* 0x0000001a005a7308 */ /* 0x0005e20000002400 */
[----:B-1----:R-:W-:Y:S02]  /*12e90*/  FSEL R183, R183, -INF , !P4 ;  /* 0xff800000b7b77808 */ /* 0x002fe40006000000 */
[C---:B------:R-:W-:Y:S02]  /*12ea0*/  ISETP.GE.AND P1, PT, R16.reuse, R48, PT ;  /* 0x000000301000720c */ /* 0x040fe40003f26270 */
[----:B------:R-:W-:Y:S02]  /*12eb0*/  ISETP.GE.AND P4, PT, R16, R47, PT ;  /* 0x0000002f1000720c */ /* 0x000fe40003f86270 */
[----:B----4-:R-:W-:Y:S01]  /*12ec0*/  HMMA.16816.F32 R28, R8, R4, R28 ;  /* 0x00000004081c723c */ /* 0x010fe2000000181c */
[----:B------:R-:W1:Y:S01]  /*12ed0*/  MUFU.TANH R181, R181 ;  /* 0x000000b500b57308 */ /* 0x000e620000002400 */
[----:B------:R-:W-:-:S02]  /*12ee0*/  FSEL R126, R40, -INF , !P3 ;  /* 0xff800000287e7808 */ /* 0x000fc40005800000 */
[----:B------:R-:W-:Y:S02]  /*12ef0*/  FSEL R173, R173, -INF , !P5 ;  /* 0xff800000adad7808 */ /* 0x000fe40006800000 */
[----:B------:R-:W-:Y:S01]  /*12f00*/  HMMA.16816.F32 R16, R12, R18, RZ ;  /* 0x000000120c10723c */ /* 0x000fe200000018ff */
[----:B------:R-:W-:Y:S01]  /*12f10*/  VIADD R5, R36, 0x99 ;  /* 0x0000009924057836 */ /* 0x000fe20000000000 */
[--C-:B------:R-:W-:Y:S01]  /*12f20*/  LOP3.LUT R4, R51, 0xb0, R60.reuse, 0xfe, !PT ;  /* 0x000000b033047812 */ /* 0x100fe200078efe3c */
[----:B------:R-:W3:Y:S01]  /*12f30*/  MUFU.TANH R38, R38 ;  /* 0x0000002600267308 */ /* 0x000ee20000002400 */
[----:B--2---:R-:W2:Y:S01]  /*12f40*/  LDSM.16.M88.4 R24, [R204+0x4c00] ;  /* 0x004c0000cc18783b */ /* 0x004ea20000000200 */
[----:B------:R-:W-:Y:S02]  /*12f50*/  FSEL R165, R165, -INF , !P4 ;  /* 0xff800000a5a57808 */ /* 0x000fe40006000000 */
[----:B------:R-:W-:Y:S02]  /*12f60*/  ISETP.GE.AND P6, PT, R5, R48, PT ;  /* 0x000000300500720c */ /* 0x000fe40003fc6270 */
[----:B------:R-:W-:-:S02]  /*12f70*/  LOP3.LUT R93, R51, 0xc0, R60, 0xfe, !PT ;  /* 0x000000c0335d7812 */ /* 0x000fc400078efe3c */
[----:B------:R-:W4:Y:S01]  /*12f80*/  MUFU.TANH R177, R177 ;  /* 0x000000b100b17308 */ /* 0x000f220000002400 */
[----:B-1----:R-:W-:Y:S02]  /*12f90*/  FSEL R181, R181, -INF , !P2 ;  /* 0xff800000b5b57808 */ /* 0x002fe40005000000 */
[----:B------:R-:W-:Y:S01]  /*12fa0*/  ISETP.GE.AND P2, PT, R5, R47, PT ;  /* 0x0000002f0500720c */ /* 0x000fe20003f46270 */
[----:B------:R-:W-:-:S04]  /*12fb0*/  VIADD R5, R36, 0xa1 ;  /* 0x000000a124057836 */ /* 0x000fc80000000000 */
[----:B------:R-:W-:Y:S01]  /*12fc0*/  MUFU.TANH R37, R20 ;  /* 0x0000001400257308 */ /* 0x000fe20000002400 */
[----:B---3--:R-:W-:Y:S02]  /*12fd0*/  FSEL R124, R38, -INF , !P6 ;  /* 0xff800000267c7808 */ /* 0x008fe40007000000 */
[CC--:B------:R-:W-:Y:S02]  /*12fe0*/  ISETP.GE.AND P6, PT, R4.reuse, R48.reuse, PT ;  /* 0x000000300400720c */ /* 0x0c0fe40003fc6270 */
[C---:B------:R-:W-:Y:S01]  /*12ff0*/  ISETP.GE.AND P3, PT, R5.reuse, R48, PT ;  /* 0x000000300500720c */ /* 0x040fe20003f66270 */
[----:B------:R-:W-:Y:S01]  /*13000*/  HMMA.16816.F32 R16, R8, R6, R16 ;  /* 0x000000060810723c */ /* 0x000fe20000001810 */
[-C--:B------:R-:W-:Y:S01]  /*13010*/  ISETP.GE.AND P5, PT, R5, R47.reuse, PT ;  /* 0x0000002f0500720c */ /* 0x080fe20003fa6270 */
[----:B------:R-:W-:Y:S01]  /*13020*/  MUFU.TANH R39, R21 ;  /* 0x0000001500277308 */ /* 0x000fe20000002400 */
[----:B----4-:R-:W-:Y:S02]  /*13030*/  FSEL R177, R177, -INF , !P2 ;  /* 0xff800000b1b17808 */ /* 0x010fe40005000000 */
[----:B------:R-:W-:-:S02]  /*13040*/  ISETP.GE.AND P2, PT, R4, R47, PT ;  /* 0x0000002f0400720c */ /* 0x000fc40003f46270 */
[----:B------:R-:W-:Y:S02]  /*13050*/  LOP3.LUT R4, R51, 0xb8, R60, 0xfe, !PT ;  /* 0x000000b833047812 */ /* 0x000fe400078efe3c */
[----:B------:R-:W-:Y:S01]  /*13060*/  FSEL R130, R41, -INF , !P3 ;  /* 0xff80000029827808 */ /* 0x000fe20005800000 */
[----:B------:R1:W-:Y:S01]  /*13070*/  MUFU.TANH R38, R22 ;  /* 0x0000001600267308 */ /* 0x0003e20000002400 */
[----:B------:R-:W-:Y:S01]  /*13080*/  FSEL R169, R169, -INF , !P5 ;  /* 0xff800000a9a97808 */ /* 0x000fe20006800000 */
[----:B------:R-:W-:Y:S01]  /*13090*/  FMUL.FTZ R41, R28, UR4 ;  /* 0x000000041c297c20 */ /* 0x000fe20008410000 */
[CC--:B------:R-:W-:Y:S02]  /*130a0*/  ISETP.GE.AND P3, PT, R4.reuse, R48.reuse, PT ;  /* 0x000000300400720c */ /* 0x0c0fe40003f66270 */
[----:B------:R-:W-:Y:S01]  /*130b0*/  ISETP.GE.AND P5, PT, R4, R47, PT ;  /* 0x0000002f0400720c */ /* 0x000fe20003fa6270 */
[----:B------:R-:W-:Y:S01]  /*130c0*/  VIADD R4, R36, 0xa9 ;  /* 0x000000a924047836 */ /* 0x000fe20000000000 */
[----:B------:R-:W-:Y:S01]  /*130d0*/  FSEL R28, R42, -INF , !P1 ;  /* 0xff8000002a1c7808 */ /* 0x000fe20004800000 */
[----:B------:R-:W3:Y:S01]  /*130e0*/  MUFU.TANH R45, R45 ;  /* 0x0000002d002d7308 */ /* 0x000ee20000002400 */
[----:B------:R-:W-:Y:S01]  /*130f0*/  FSEL R149, R149, -INF , !P2 ;  /* 0xff80000095957808 */ /* 0x000fe20005000000 */
[----:B------:R-:W-:Y:S01]  /*13100*/  FMUL.FTZ R42, R30, UR4 ;  /* 0x000000041e2a7c20 */ /* 0x000fe20008410000 */
[----:B------:R-:W-:-:S02]  /*13110*/  ISETP.GE.AND P1, PT, R4, R48, PT ;  /* 0x000000300400720c */ /* 0x000fc40003f26270 */
[-C--:B------:R-:W-:Y:S01]  /*13120*/  ISETP.GE.AND P4, PT, R4, R47.reuse, PT ;  /* 0x0000002f0400720c */ /* 0x080fe20003f86270 */
[----:B------:R-:W-:Y:S01]  /*13130*/  FMUL.FTZ R157, R17, UR4 ;  /* 0x00000004119d7c20 */ /* 0x000fe20008410000 */
[C---:B--2---:R-:W-:Y:S01]  /*13140*/  HMMA.16816.F32 R4, R12.reuse, R24, RZ ;  /* 0x000000180c04723c */ /* 0x044fe200000018ff */
[----:B------:R-:W-:Y:S01]  /*13150*/  MUFU.TANH R44, R44 ;  /* 0x0000002c002c7308 */ /* 0x000fe20000002400 */
[----:B-1----:R-:W1:Y:S01]  /*13160*/  LDSM.16.M88.4 R20, [R148] ;  /* 0x000000009414783b */ /* 0x002e620000000200 */
[----:B------:R-:W-:Y:S01]  /*13170*/  FSEL R159, R159, -INF , !P4 ;  /* 0xff8000009f9f7808 */ /* 0x000fe20006000000 */
[----:B------:R-:W-:Y:S01]  /*13180*/  FMUL.FTZ R16, R16, UR4 ;  /* 0x0000000410107c20 */ /* 0x000fe20008410000 */
[----:B------:R-:W-:Y:S01]  /*13190*/  ISETP.GE.AND P4, PT, R93, R47, PT ;  /* 0x0000002f5d00720c */ /* 0x000fe20003f86270 */
[----:B------:R-:W-:Y:S01]  /*131a0*/  HMMA.16816.F32 R12, R12, R26, RZ ;  /* 0x0000001a0c0c723c */ /* 0x000fe200000018ff */
[----:B------:R-:W-:Y:S01]  /*131b0*/  LOP3.LUT R30, R51, 0xc8, R60, 0xfe, !PT ;  /* 0x000000c8331e7812 */ /* 0x000fe200078efe3c */
[----:B------:R-:W-:Y:S01]  /*131c0*/  FMUL.FTZ R24, R31, UR4 ;  /* 0x000000041f187c20 */ /* 0x000fe20008410000 */
[----:B------:R-:W-:Y:S01]  /*131d0*/  MUFU.TANH R131, R131 ;  /* 0x0000008300837308 */ /* 0x000fe20000002400 */
[----:B---3--:R-:W-:Y:S01]  /*131e0*/  FSEL R25, R45, -INF , !P6 ;  /* 0xff8000002d197808 */ /* 0x008fe20007000000 */
[----:B------:R-:W-:Y:S01]  /*131f0*/  FMUL.FTZ R18, R18, UR4 ;  /* 0x0000000412127c20 */ /* 0x000fe20008410000 */
[----:B------:R-:W-:Y:S01]  /*13200*/  FSEL R107, R107, -INF , !P4 ;  /* 0xff8000006b6b7808 */ /* 0x000fe20006000000 */
[----:B------:R-:W-:Y:S01]  /*13210*/  VIADD R26, R36, 0xb9 ;  /* 0x000000b9241a7836 */ /* 0x000fe20000000000 */
[----:B------:R-:W-:Y:S01]  /*13220*/  FSEL R31, R68, -INF , !P3 ;  /* 0xff800000441f7808 */ /* 0x000fe20005800000 */
[----:B------:R-:W-:-:S04]  /*13230*/  DEPBAR.LE SB0, 0x0 ;  /* 0x000080000000791a */ /* 0x000fc80000000000 */
[----:B------:R-:W-:Y:S01]  /*13240*/  MUFU.TANH R74, R74 ;  /* 0x0000004a004a7308 */ /* 0x000fe20000002400 */
[----:B------:R-:W-:-:S07]  /*13250*/  ISETP.GE.AND P3, PT, R26, R48, PT ;  /* 0x000000301a00720c */ /* 0x000fce0003f66270 */
[----:B------:R-:W-:Y:S08]  /*13260*/  MUFU.TANH R76, R76 ;  /* 0x0000004c004c7308 */ /* 0x000ff00000002400 */
[----:B------:R-:W2:Y:S01]  /*13270*/  MUFU.TANH R101, R101 ;  /* 0x0000006500657308 */ /* 0x000ea20000002400 */
[C---:B-1----:R-:W-:Y:S07]  /*13280*/  HMMA.16816.F32 R4, R8.reuse, R20, R4 ;  /* 0x000000140804723c */ /* 0x042fee0000001804 */
[----:B------:R-:W1:Y:S01]  /*13290*/  MUFU.TANH R80, R80 ;  /* 0x0000005000507308 */ /* 0x000e620000002400 */
[----:B------:R-:W-:Y:S01]  /*132a0*/  HMMA.16816.F32 R12, R8, R22, R12 ;  /* 0x00000016080c723c */ /* 0x000fe2000000180c */
[----:B------:R-:W-:Y:S01]  /*132b0*/  VIADD R20, R36, 0xc1 ;  /* 0x000000c124147836 */ /* 0x000fe20000000000 */
[----:B------:R-:W-:-:S05]  /*132c0*/  FSEL R21, R46, -INF , !P3 ;  /* 0xff8000002e157808 */ /* 0x000fca0005800000 */
[----:B------:R-:W3:Y:S01]  /*132d0*/  MUFU.TANH R84, R84 ;  /* 0x0000005400547308 */ /* 0x000ee20000002400 */
[----:B------:R-:W-:Y:S01]  /*132e0*/  ISETP.GE.AND P4, PT, R20, R47, PT ;  /* 0x0000002f1400720c */ /* 0x000fe20003f86270 */
[----:B------:R-:W-:Y:S01]  /*132f0*/  VIADD R10, R36, 0xc9 ;  /* 0x000000c9240a7836 */ /* 0x000fe20000000000 */
[----:B------:R-:W-:Y:S02]  /*13300*/  LOP3.LUT R8, R51, 0xd8, R60, 0xfe, !PT ;  /* 0x000000d833087812 */ /* 0x000fe400078efe3c */
[----:B--2---:R-:W-:-:S03]  /*13310*/  FSEL R101, R101, -INF , !P4 ;  /* 0xff80000065657808 */ /* 0x004fc60006000000 */
[----:B------:R2:W-:Y:S01]  /*13320*/  MUFU.TANH R40, R94 ;  /* 0x0000005e00287308 */ /* 0x0005e20000002400 */
[----:B------:R-:W-:Y:S01]  /*13330*/  ISETP.GE.AND P4, PT, R8, R47, PT ;  /* 0x0000002f0800720c */ /* 0x000fe20003f86270 */
[----:B------:R-:W-:-:S06]  /*13340*/  FMUL.FTZ R22, R5, UR4 ;  /* 0x0000000405167c20 */ /* 0x000fcc0008410000 */
[----:B------:R-:W4:Y:S01]  /*13350*/  MUFU.TANH R125, R125 ;  /* 0x0000007d007d7308 */ /* 0x000f220000002400 */
[----:B------:R-:W-:Y:S01]  /*13360*/  FMUL.FTZ R109, R4, UR4 ;  /* 0x00000004046d7c20 */ /* 0x000fe20008410000 */
[----:B------:R-:W-:Y:S01]  /*13370*/  LOP3.LUT R4, R51, 0xe8, R60, 0xfe, !PT ;  /* 0x000000e833047812 */ /* 0x000fe200078efe3c */
[----:B------:R-:W-:Y:S01]  /*13380*/  FMUL.FTZ R12, R12, UR4 ;  /* 0x000000040c0c7c20 */ /* 0x000fe20008410000 */
[----:B------:R-:W-:Y:S01]  /*13390*/  FMUL.FTZ R14, R14, UR4 ;  /* 0x000000040e0e7c20 */ /* 0x000fe20008410000 */
[----:B------:R-:W-:-:S03]  /*133a0*/  FMUL.FTZ R13, R13, UR4 ;  /* 0x000000040d0d7c20 */ /* 0x000fc60008410000 */
[----:B------:R-:W5:Y:S01]  /*133b0*/  MUFU.TANH R83, R83 ;  /* 0x0000005300537308 */ /* 0x000f620000002400 */
[----:B--2---:R-:W-:Y:S01]  /*133c0*/  FMUL.FTZ R94, R29, UR4 ;  /* 0x000000041d5e7c20 */ /* 0x004fe20008410000 */
[----:B------:R-:W-:Y:S01]  /*133d0*/  FSEL R29, R43, -INF , !P1 ;  /* 0xff8000002b1d7808 */ /* 0x000fe20004800000 */
[----:B------:R-:W-:Y:S01]  /*133e0*/  VIADD R43, R36, 0xb1 ;  /* 0x000000b1242b7836 */ /* 0x000fe20000000000 */
[----:B------:R-:W-:-:S04]  /*133f0*/  ISETP.GE.AND P1, PT, R93, R48, PT ;  /* 0x000000305d00720c */ /* 0x000fc80003f26270 */
[----:B------:R-:W2:Y:S01]  /*13400*/  MUFU.TANH R86, R86 ;  /* 0x0000005600567308 */ /* 0x000ea20000002400 */
[CC--:B------:R-:W-:Y:S02]  /*13410*/  ISETP.GE.AND P6, PT, R43.reuse, R48.reuse, PT ;  /* 0x000000302b00720c */ /* 0x0c0fe40003fc6270 */
[----:B------:R-:W-:Y:S02]  /*13420*/  ISETP.GE.AND P2, PT, R43, R47, PT ;  /* 0x0000002f2b00720c */ /* 0x000fe40003f46270 */
[----:B------:R-:W-:Y:S02]  /*13430*/  FSEL R27, R44, -INF , !P6 ;  /* 0xff8000002c1b7808 */ /* 0x000fe40007000000 */
[----:B------:R-:W-:Y:S01]  /*13440*/  FSEL R131, R131, -INF , !P2 ;  /* 0xff80000083837808 */ /* 0x000fe20005000000 */
[----:B------:R-:W2:Y:S01]  /*13450*/  MUFU.TANH R115, R115 ;  /* 0x0000007300737308 */ /* 0x000ea20000002400 */
[----:B------:R-:W-:Y:S02]  /*13460*/  FSEL R17, R74, -INF , !P1 ;  /* 0xff8000004a117808 */ /* 0x000fe40004800000 */
[----:B------:R-:W-:-:S02]  /*13470*/  ISETP.GE.AND P6, PT, R30, R48, PT ;  /* 0x000000301e00720c */ /* 0x000fc40003fc6270 */
[----:B------:R-:W-:Y:S02]  /*13480*/  ISETP.GE.AND P2, PT, R30, R47, PT ;  /* 0x0000002f1e00720c */ /* 0x000fe40003f46270 */
[-C--:B------:R-:W-:Y:S01]  /*13490*/  ISETP.GE.AND P1, PT, R20, R48.reuse, PT ;  /* 0x000000301400720c */ /* 0x080fe20003f26270 */
[----:B------:R-:W2:Y:S01]  /*134a0*/  MUFU.TANH R88, R88 ;  /* 0x0000005800587308 */ /* 0x000ea20000002400 */
[----:B-1----:R-:W-:Y:S01]  /*134b0*/  FSEL R11, R80, -INF , !P6 ;  /* 0xff800000500b7808 */ /* 0x002fe20007000000 */
[----:B------:R-:W-:Y:S01]  /*134c0*/  FMUL.FTZ R20, R19, UR4 ;  /* 0x0000000413147c20 */ /* 0x000fe20008410000 */
[----:B------:R-:W-:Y:S02]  /*134d0*/  FSEL R9, R76, -INF , !P1 ;  /* 0xff8000004c097808 */ /* 0x000fe40004800000 */
[----:B---3--:R-:W-:Y:S02]  /*134e0*/  FSEL R97, R84, -INF , !P2 ;  /* 0xff80000054617808 */ /* 0x008fe40005000000 */
[----:B----4-:R-:W-:Y:S01]  /*134f0*/  FSEL R125, R125, -INF , !P5 ;  /* 0xff8000007d7d7808 */ /* 0x010fe20006800000 */
[----:B------:R-:W1:Y:S01]  /*13500*/  MUFU.TANH R92, R92 ;  /* 0x0000005c005c7308 */ /* 0x000e620000002400 */
[----:B------:R-:W-:-:S02]  /*13510*/  ISETP.GE.AND P1, PT, R8, R48, PT ;  /* 0x000000300800720c */ /* 0x000fc40003f26270 */
[C---:B------:R-:W-:Y:S02]  /*13520*/  ISETP.GE.AND P6, PT, R10.reuse, R48, PT ;  /* 0x000000300a00720c */ /* 0x040fe40003fc6270 */
[-C--:B------:R-:W-:Y:S02]  /*13530*/  ISETP.GE.AND P2, PT, R10, R47.reuse, PT ;  /* 0x0000002f0a00720c */ /* 0x080fe40003f46270 */
[----:B------:R-:W-:Y:S01]  /*13540*/  ISETP.GE.AND P5, PT, R26, R47, PT ;  /* 0x0000002f1a00720c */ /* 0x000fe20003fa6270 */
[----:B------:R-:W3:Y:S01]  /*13550*/  MUFU.TANH R41, R41 ;  /* 0x0000002900297308 */ /* 0x000ee20000002400 */
[C-C-:B------:R-:W-:Y:S02]  /*13560*/  LOP3.LUT R8, R51.reuse, 0xe0, R60.reuse, 0xfe, !PT ;  /* 0x000000e033087812 */ /* 0x140fe400078efe3c */
[----:B------:R-:W-:Y:S02]  /*13570*/  LOP3.LUT R26, R51, 0xd0, R60, 0xfe, !PT ;  /* 0x000000d0331a7812 */ /* 0x000fe400078efe3c */
[----:B-----5:R-:W-:-:S02]  /*13580*/  FSEL R19, R83, -INF , !P6 ;  /* 0xff80000053137808 */ /* 0x020fc40007000000 */
[----:B--2---:R-:W-:Y:S01]  /*13590*/  FSEL R93, R86, -INF , !P2 ;  /* 0xff800000565d7808 */ /* 0x004fe20005000000 */
[----:B------:R-:W2:Y:S01]  /*135a0*/  MUFU.TANH R42, R42 ;  /* 0x0000002a002a7308 */ /* 0x000ea20000002400 */
[----:B------:R-:W-:Y:S02]  /*135b0*/  FSEL R115, R115, -INF , !P5 ;  /* 0xff80000073737808 */ /* 0x000fe40006800000 */
[CC--:B------:R-:W-:Y:S02]  /*135c0*/  ISETP.GE.AND P6, PT, R8.reuse, R48.reuse, PT ;  /* 0x000000300800720c */ /* 0x0c0fe40003fc6270 */
[-C--:B------:R-:W-:Y:S01]  /*135d0*/  ISETP.GE.AND P2, PT, R8, R47.reuse, PT ;  /* 0x0000002f0800720c */ /* 0x080fe20003f46270 */
[----:B------:R-:W-:Y:S01]  /*135e0*/  VIADD R8, R36, 0xd1 ;  /* 0x000000d124087836 */ /* 0x000fe20000000000 */
[C---:B------:R-:W-:Y:S01]  /*135f0*/  ISETP.GE.AND P3, PT, R26.reuse, R48, PT ;  /* 0x000000301a00720c */ /* 0x040fe20003f66270 */
[----:B------:R-:W4:Y:S01]  /*13600*/  MUFU.TANH R16, R16 ;  /* 0x0000001000107308 */ /* 0x000f220000002400 */
[----:B------:R-:W-:-:S02]  /*13610*/  ISETP.GE.AND P5, PT, R26, R47, PT ;  /* 0x0000002f1a00720c */ /* 0x000fc40003fa6270 */
[----:B------:R-:W-:Y:S02]  /*13620*/  FSEL R5, R88, -INF , !P3 ;  /* 0xff80000058057808 */ /* 0x000fe40005800000 */
[----:B------:R-:W-:Y:S02]  /*13630*/  FSEL R46, R90, -INF , !P5 ;  /* 0xff8000005a2e7808 */ /* 0x000fe40006800000 */
[C---:B------:R-:W-:Y:S01]  /*13640*/  ISETP.GE.AND P3, PT, R8.reuse, R48, PT ;  /* 0x000000300800720c */ /* 0x040fe20003f66270 */
[----:B------:R-:W5:Y:S01]  /*13650*/  MUFU.TANH R18, R18 ;  /* 0x0000001200127308 */ /* 0x000f620000002400 */
[----:B------:R-:W-:Y:S01]  /*13660*/  ISETP.GE.AND P5, PT, R8, R47, PT ;  /* 0x0000002f0800720c */ /* 0x000fe20003fa6270 */
[----:B------:R-:W-:Y:S01]  /*13670*/  VIADD R8, R36, 0xd9 ;  /* 0x000000d924087836 */ /* 0x000fe20000000000 */
[----:B------:R-:W-:Y:S02]  /*13680*/  FSEL R23, R89, -INF , !P3 ;  /* 0xff80000059177808 */ /* 0x000fe40005800000 */
[----:B-1----:R-:W-:-:S02]  /*13690*/  FSEL R45, R92, -INF , !P5 ;  /* 0xff8000005c2d7808 */ /* 0x002fc40006800000 */
[----:B------:R-:W-:Y:S01]  /*136a0*/  FSEL R10, R37, -INF , !P1 ;  /* 0xff800000250a7808 */ /* 0x000fe20004800000 */
[----:B------:R-:W1:Y:S01]  /*136b0*/  MUFU.TANH R157, R157 ;  /* 0x0000009d009d7308 */ /* 0x000e620000002400 */
[----:B------:R-:W-:Y:S01]  /*136c0*/  FSEL R44, R38, -INF , !P4 ;  /* 0xff800000262c7808 */ /* 0x000fe20006000000 */
[----:B------:R-:W-:Y:S01]  /*136d0*/  FMUL.FTZ R38, R6, UR4 ;  /* 0x0000000406267c20 */ /* 0x000fe20008410000 */
[-C--:B------:R-:W-:Y:S01]  /*136e0*/  ISETP.GE.AND P3, PT, R4, R48.reuse, PT ;  /* 0x000000300400720c */ /* 0x080fe20003f66270 */
[----:B------:R-:W-:Y:S01]  /*136f0*/  VIADD R6, R36, 0xe1 ;  /* 0x000000e124067836 */ /* 0x000fe20000000000 */
[-C--:B------:R-:W-:Y:S01]  /*13700*/  ISETP.GE.AND P5, PT, R4, R47.reuse, PT ;  /* 0x0000002f0400720c */ /* 0x080fe20003fa6270 */
[----:B------:R-:W-:Y:S01]  /*13710*/  FMUL.FTZ R37, R7, UR4 ;  /* 0x0000000407257c20 */ /* 0x000fe20008410000 */
[C---:B------:R-:W-:Y:S01]  /*13720*/  ISETP.GE.AND P1, PT, R8.reuse, R48, PT ;  /* 0x000000300800720c */ /* 0x040fe20003f26270 */
[----:B------:R-:W1:Y:S01]  /*13730*/  MUFU.TANH R20, R20 ;  /* 0x0000001400147308 */ /* 0x000e620000002400 */
[----:B------:R-:W-:-:S02]  /*13740*/  ISETP.GE.AND P4, PT, R8, R47, PT ;  /* 0x0000002f0800720c */ /* 0x000fc40003f86270 */
[----:B------:R-:W-:Y:S02]  /*13750*/  LOP3.LUT R4, R51, 0xf0, R60, 0xfe, !PT ;  /* 0x000000f033047812 */ /* 0x000fe400078efe3c */
[----:B------:R-:W-:Y:S02]  /*13760*/  FSEL R8, R39, -INF , !P1 ;  /* 0xff80000027087808 */ /* 0x000fe40004800000 */
[----:B------:R-:W-:Y:S01]  /*13770*/  FSEL R43, R40, -INF , !P4 ;  /* 0xff800000282b7808 */ /* 0x000fe20006000000 */
[----:B------:R-:W1:Y:S01]  /*13780*/  MUFU.TANH R49, R49 ;  /* 0x0000003100317308 */ /* 0x000e620000002400 */
[C---:B------:R-:W-:Y:S02]  /*13790*/  ISETP.GE.AND P1, PT, R4.reuse, R48, PT ;  /* 0x000000300400720c */ /* 0x040fe40003f26270 */
[----:B------:R-:W-:Y:S02]  /*137a0*/  ISETP.GE.AND P4, PT, R4, R47, PT ;  /* 0x0000002f0400720c */ /* 0x000fe40003f86270 */
[----:B---3--:R-:W-:-:S02]  /*137b0*/  FSEL R4, R41, -INF , !P6 ;  /* 0xff80000029047808 */ /* 0x008fc40007000000 */
[----:B--2---:R-:W-:Y:S01]  /*137c0*/  FSEL R42, R42, -INF , !P2 ;  /* 0xff8000002a2a7808 */ /* 0x004fe20005000000 */
[----:B------:R-:W2:Y:S01]  /*137d0*/  MUFU.TANH R3, R3 ;  /* 0x0000000300037308 */ /* 0x000ea20000002400 */
[CC--:B------:R-:W-:Y:S02]  /*137e0*/  ISETP.GE.AND P6, PT, R6.reuse, R48.reuse, PT ;  /* 0x000000300600720c */ /* 0x0c0fe40003fc6270 */
[----:B------:R-:W-:Y:S01]  /*137f0*/  ISETP.GE.AND P2, PT, R6, R47, PT ;  /* 0x0000002f0600720c */ /* 0x000fe20003f46270 */
[----:B------:R-:W-:Y:S01]  /*13800*/  VIADD R6, R36, 0xe9 ;  /* 0x000000e924067836 */ /* 0x000fe20000000000 */
[----:B----4-:R-:W-:Y:S01]  /*13810*/  FSEL R7, R16, -INF , !P3 ;  /* 0xff80000010077808 */ /* 0x010fe20005800000 */
[----:B------:R-:W-:Y:S01]  /*13820*/  VIADD R16, R36, 0xf1 ;  /* 0x000000f124107836 */ /* 0x000fe20000000000 */
[----:B-----5:R-:W-:Y:S01]  /*13830*/  FSEL R40, R18, -INF , !P5 ;  /* 0xff80000012287808 */ /* 0x020fe20006800000 */
[----:B------:R-:W-:Y:S01]  /*13840*/  MUFU.TANH R94, R94 ;  /* 0x0000005e005e7308 */ /* 0x000fe20000002400 */
[----:B------:R-:W-:-:S02]  /*13850*/  ISETP.GE.AND P3, PT, R6, R48, PT ;  /* 0x000000300600720c */ /* 0x000fc40003f66270 */
[-C--:B------:R-:W-:Y:S01]  /*13860*/  ISETP.GE.AND P5, PT, R6, R47.reuse, PT ;  /* 0x0000002f0600720c */ /* 0x080fe20003fa6270 */
[----:B------:R-:W-:Y:S01]  /*13870*/  FMUL.FTZ R6, R15, UR4 ;  /* 0x000000040f067c20 */ /* 0x000fe20008410000 */
[----:B-1----:R-:W-:Y:S02]  /*13880*/  FSEL R157, R157, -INF , !P3 ;  /* 0xff8000009d9d7808 */ /* 0x002fe40005800000 */
[----:B------:R-:W-:Y:S01]  /*13890*/  ISETP.GE.AND P3, PT, R36, R48, PT ;  /* 0x000000302400720c */ /* 0x000fe20003f66270 */
[----:B------:R-:W1:Y:S01]  /*138a0*/  MUFU.TANH R24, R24 ;  /* 0x0000001800187308 */ /* 0x000e620000002400 */
[----:B------:R-:W-:Y:S02]  /*138b0*/  FSEL R39, R20, -INF , !P5 ;  /* 0xff80000014277808 */ /* 0x000fe40006800000 */
[C---:B------:R-:W-:Y:S01]  /*138c0*/  ISETP.GE.AND P5, PT, R36.reuse, R47, PT ;  /* 0x0000002f2400720c */ /* 0x040fe20003fa6270 */
[----:B------:R-:W-:Y:S01]  /*138d0*/  VIADD R36, R36, 0xf9 ;  /* 0x000000f924247836 */ /* 0x000fe20000000000 */
[----:B------:R-:W-:-:S02]  /*138e0*/  FSEL R83, R49, -INF , !P3 ;  /* 0xff80000031537808 */ /* 0x000fc40005800000 */
[-C--:B------:R-:W-:Y:S01]  /*138f0*/  ISETP.GE.AND P3, PT, R16, R48.reuse, PT ;  /* 0x000000301000720c */ /* 0x080fe20003f66270 */
[----:B------:R-:W3:Y:S01]  /*13900*/  MUFU.TANH R109, R109 ;  /* 0x0000006d006d7308 */ /* 0x000ee20000002400 */
[----:B------:R-:W-:Y:S02]  /*13910*/  LOP3.LUT R60, R51, 0xf8, R60, 0xfe, !PT ;  /* 0x000000f8333c7812 */ /* 0x000fe400078efe3c */
[----:B--2---:R-:W-:Y:S02]  /*13920*/  FSEL R15, R3, -INF , !P5 ;  /* 0xff800000030f7808 */ /* 0x004fe40006800000 */
[----:B------:R-:W-:-:S03]  /*13930*/  ISETP.GE.AND P5, PT, R36, R48, PT ;  /* 0x000000302400720c */ /* 0x000fc60003fa6270 */
[----:B------:R-:W2:Y:S01]  /*13940*/  MUFU.TANH R22, R22 ;  /* 0x0000001600167308 */ /* 0x000ea20000002400 */
[----:B-1----:R-:W-:Y:S02]  /*13950*/  FSEL R41, R24, -INF , !P2 ;  /* 0xff80000018297808 */ /* 0x002fe40005000000 */
[----:B------:R-:W-:-:S05]  /*13960*/  ISETP.GE.AND P2, PT, R60, R47, PT ;  /* 0x0000002f3c00720c */ /* 0x000fca0003f46270 */
[----:B------:R-:W-:Y:S01]  /*13970*/  MUFU.TANH R12, R12 ;  /* 0x0000000c000c7308 */ /* 0x000fe20000002400 */
[----:B---3--:R-:W-:Y:S01]  /*13980*/  FSEL R109, R109, -INF , !P1 ;  /* 0xff8000006d6d7808 */ /* 0x008fe20004800000 */
[----:B------:R-:W-:Y:S01]  /*13990*/  BAR.SYNC.DEFER_BLOCKING 0x0 ;  /* 0x0000000000007b1d */ /* 0x000fe20000010000 */
[----:B------:R-:W-:-:S05]  /*139a0*/  ISETP.GE.AND P1, PT, R36, R47, PT ;  /* 0x0000002f2400720c */ /* 0x000fca0003f26270 */
[----:B------:R1:W3:Y:S01]  /*139b0*/  MUFU.TANH R26, R13 ;  /* 0x0000000d001a7308 */ /* 0x0002e20000002400 */
[----:B--2---:R-:W-:Y:S02]  /*139c0*/  FSEL R49, R22, -INF , !P3 ;  /* 0xff80000016317808 */ /* 0x004fe40005800000 */
[----:B------:R-:W-:-:S05]  /*139d0*/  ISETP.GE.AND P3, PT, R16, R47, PT ;  /* 0x0000002f1000720c */ /* 0x000fca0003f66270 */
[----:B------:R-:W2:Y:S08]  /*139e0*/  MUFU.TANH R38, R38 ;  /* 0x0000002600267308 */ /* 0x000eb00000002400 */
[----:B------:R-:W4:Y:S01]  /*139f0*/  MUFU.TANH R37, R37 ;  /* 0x0000002500257308 */ /* 0x000f220000002400 */
[----:B-1----:R-:W-:Y:S02]  /*13a00*/  FSEL R13, R94, -INF , !P6 ;  /* 0xff8000005e0d7808 */ /* 0x002fe40007000000 */
[----:B------:R-:W-:-:S02]  /*13a10*/  ISETP.GE.AND P6, PT, R60, R48, PT ;  /* 0x000000303c00720c */ /* 0x000fc40003fc6270 */
[----:B---3--:R-:W-:Y:S02]  /*13a20*/  FSEL R47, R26, -INF , !P5 ;  /* 0xff8000001a2f7808 */ /* 0x008fe40006800000 */
[----:B------:R-:W-:Y:S01]  /*13a30*/  FSEL R48, R12, -INF , !P6 ;  /* 0xff8000000c307808 */ /* 0x000fe20007000000 */
[----:B------:R-:W1:Y:S01]  /*13a40*/  MUFU.TANH R14, R14 ;  /* 0x0000000e000e7308 */ /* 0x000e620000002400 */
[----:B--2---:R-:W-:-:S07]  /*13a50*/  FSEL R38, R38, -INF , !P4 ;  /* 0xff80000026267808 */ /* 0x004fce0006000000 */
[----:B------:R-:W2:Y:S01]  /*13a60*/  MUFU.TANH R6, R6 ;  /* 0x0000000600067308 */ /* 0x000ea20000002400 */
[----:B----4-:R-:W-:Y:S02]  /*13a70*/  FSEL R37, R37, -INF , !P3 ;  /* 0xff80000025257808 */ /* 0x010fe40005800000 */
[----:B-1----:R-:W-:Y:S02]  /*13a80*/  FSEL R36, R14, -INF , !P2 ;  /* 0xff8000000e247808 */ /* 0x002fe40005000000 */
[----:B--2---:R-:W-:Y:S01]  /*13a90*/  FSEL R3, R6, -INF , !P1 ;  /* 0xff80000006037808 */ /* 0x004fe20004800000 */
        /* <DEDUP_REMOVED lines=63> */
.L_x_1982:
[----:B------:R-:W-:Y:S02]  /*13e90*/  ULDC UR6, c[0x0][0x248] ;  /* 0x0000920000067ab9 */ /* 0x000fe40000000800 */
[----:B------:R-:W-:-:S06]  /*13ea0*/  USHF.L.U32 UR4, UR6, 0x8, URZ ;  /* 0x0000000806047899 */ /* 0x000fcc000800063f */
[----:B------:R-:W-:-:S04]  /*13eb0*/  IADD3 R88, RZ, -UR4, RZ ;  /* 0x80000004ff587c10 */ /* 0x000fc8000fffe0ff */
[----:B------:R-:W-:-:S07]  /*13ec0*/  SHF.R.S32.HI R6, RZ, 0x1f, R88 ;  /* 0x0000001fff067819 */ /* 0x000fce0000011458 */
.L_x_1983:
[C---:B------:R-:W-:Y:S01]  /*13ed0*/  LEA R208, P0, R88.reuse, R208, 0x1 ;  /* 0x000000d058d07211 */ /* 0x040fe200078008ff */
[----:B------:R1:W-:Y:S01]  /*13ee0*/  STL.64 [R1], R2 ;  /* 0x0000000201007387 */ /* 0x0003e20000100a00 */
[----:B------:R-:W-:Y:S02]  /*13ef0*/  USHF.L.U32 UR4, UR6, 0x6, URZ ;  /* 0x0000000606047899 */ /* 0x000fe4000800063f */
[----:B------:R-:W-:Y:S01]  /*13f00*/  LEA.HI.X R207, R88, R207, R6, 0x1, P0 ;  /* 0x000000cf58cf7211 */ /* 0x000fe200000f0c06 */
[----:B------:R-:W-:Y:S02]  /*13f10*/  ULDC UR5, c[0x0][0x24c] ;  /* 0x0000930000057ab9 */ /* 0x000fe40000000800 */
[----:B------:R-:W-:Y:S01]  /*13f20*/  USHF.L.U64.HI UR5, UR6, 0x6, UR5 ;  /* 0x0000000606057899 */ /* 0x000fe20008010205 */
[----:B------:R-:W-:-:S05]  /*13f30*/  IADD3 R170, P0, R208, UR4, RZ ;  /* 0x00000004d0aa7c10 */ /* 0x000fca000ff1e0ff */
[----:B------:R-:W-:Y:S02]  /*13f40*/  IADD3.X R171, R207, UR5, RZ, P0, !PT ;  /* 0x00000005cfab7c10 */ /* 0x000fe400087fe4ff */
[----:B------:R-:W-:-:S04]  /*13f50*/  IADD3 R162, P0, R170, UR4, RZ ;  /* 0x00000004aaa27c10 */ /* 0x000fc8000ff1e0ff */
[----:B------:R-:W-:Y:S02]  /*13f60*/  IADD3.X R163, R171, UR5, RZ, P0, !PT ;  /* 0x00000005aba37c10 */ /* 0x000fe400087fe4ff */
[----:B------:R-:W-:-:S04]  /*13f70*/  IADD3 R154, P0, R162, UR4, RZ ;  /* 0x00000004a29a7c10 */ /* 0x000fc8000ff1e0ff */
[----:B------:R-:W-:Y:S02]  /*13f80*/  IADD3.X R155, R163, UR5, RZ, P0, !PT ;  /* 0x00000005a39b7c10 */ /* 0x000fe400087fe4ff */
[----:B------:R-:W-:Y:S01]  /*13f90*/  IADD3 R116, P0, R154, UR4, RZ ;  /* 0x000000049a747c10 */ /* 0x000fe2000ff1e0ff */
[----:B-1----:R-:W-:Y:S02]  /*13fa0*/  IMAD.MOV.U32 R2, RZ, RZ, R208 ;  /* 0x000000ffff027224 */ /* 0x002fe400078e00d0 */
[----:B------:R-:W-:Y:S01]  /*13fb0*/  IMAD.MOV.U32 R3, RZ, RZ, R207 ;  /* 0x000000ffff037224 */ /* 0x000fe200078e00cf */
[----:B------:R-:W-:Y:S02]  /*13fc0*/  IADD3.X R117, R155, UR5, RZ, P0, !PT ;  /* 0x000000059b757c10 */ /* 0x000fe400087fe4ff */
[----:B------:R-:W-:Y:S02]  /*13fd0*/  IADD3 R88, P0, R116, UR4, RZ ;  /* 0x0000000474587c10 */ /* 0x000fe4000ff1e0ff */
[----:B------:R-:W-:Y:S01]  /*13fe0*/  @!PT LDS RZ, [RZ] ;  /* 0x00000000fffff984 */ /* 0x000fe20000000800 */
[----:B------:R-:W-:Y:S01]  /*13ff0*/  @!PT LDS RZ, [RZ] ;  /* 0x00000000fffff984 */ /* 0x000fe20000000800 */
[----:B------:R-:W-:Y:S01]  /*14000*/  @!PT LDS RZ, [RZ] ;  /* 0x00000000fffff984 */ /* 0x000fe20000000800 */
[----:B------:R-:W-:Y:S02]  /*14010*/  LDGSTS.E.BYPASS.LTC128B.128 [R217+0x1000], desc[UR8][R2.64] ;  /* 0x0100000002d97fae */ /* 0x000fe4000b901d48 */
[----:B------:R-:W-:-:S02]  /*14020*/  IADD3.X R89, R117, UR5, RZ, P0, !PT ;  /* 0x0000000575597c10 */ /* 0x000fc400087fe4ff */
[----:B------:R1:W-:Y:S04]  /*14030*/  LDGSTS.E.BYPASS.LTC128B.128 [R217+0x1800], desc[UR8][R170.64] ;  /* 0x01800000aad97fae */ /* 0x0003e8000b901d48 */
[----:B------:R2:W-:Y:S04]  /*14040*/  LDGSTS.E.BYPASS.LTC128B.128 [R217+0x2000], desc[UR8][R162.64] ;  /* 0x02000000a2d97fae */ /* 0x0005e8000b901d48 */
[----:B------:R3:W-:Y:S04]  /*14050*/  LDGSTS.E.BYPASS.LTC128B.128 [R217+0x2800], desc[UR8][R154.64] ;  /* 0x028000009ad97fae */ /* 0x0007e8000b901d48 */
[----:B------:R3:W-:Y:S04]  /*14060*/  LDGSTS.E.BYPASS.LTC128B.128 [R217+0x3000], desc[UR8][R116.64] ;  /* 0x0300000074d97fae */ /* 0x0007e8000b901d48 */
[----:B------:R3:W-:Y:S04]  /*14070*/  LDGSTS.E.BYPASS.LTC128B.128 [R217+0x3800], desc[UR8][R88.64] ;  /* 0x0380000058d97fae */ /* 0x0007e8000b901d48 */
[----:B------:R3:W5:Y:S01]  /*14080*/  LDL.LU.64 R2, [R1] ;  /* 0x0000000001027983 */ /* 0x0007620000300a00 */
[----:B-1----:R-:W-:-:S04]  /*14090*/  IADD3 R170, P0, R88, UR4, RZ ;  /* 0x0000000458aa7c10 */ /* 0x002fc8000ff1e0ff */
[----:B------:R-:W-:Y:S02]  /*140a0*/  IADD3.X R171, R89, UR5, RZ, P0, !PT ;  /* 0x0000000559ab7c10 */ /* 0x000fe400087fe4ff */
[----:B--2---:R-:W-:-:S03]  /*140b0*/  IADD3 R162, P0, R170, UR4, RZ ;  /* 0x00000004aaa27c10 */ /* 0x004fc6000ff1e0ff */
[----:B------:R3:W-:Y:S01]  /*140c0*/  LDGSTS.E.BYPASS.LTC128B.128 [R217+0x4000], desc[UR8][R170.64] ;  /* 0x04000000aad97fae */ /* 0x0007e2000b901d48 */
[----:B------:R-:W-:-:S05]  /*140d0*/  IADD3.X R163, R171, UR5, RZ, P0, !PT ;  /* 0x00000005aba37c10 */ /* 0x000fca00087fe4ff */
[----:B------:R3:W-:Y:S04]  /*140e0*/  LDGSTS.E.BYPASS.LTC128B.128 [R217+0x4800], desc[UR8][R162.64] ;  /* 0x04800000a2d97fae */ /* 0x0007e8000b901d48 */
[----:B------:R-:W0:Y:S02]  /*140f0*/  LDGDEPBAR ;  /* 0x00000000000079af */ /* 0x000e240000000000 */
.L_x_1981:
[----:B-----5:R-:W-:Y:S01]  /*14100*/  FMNMX.FTZ R6, R2, R83, !PT ;  /* 0x0000005302067209 */ /* 0x020fe20007810000 */
        /* <DEDUP_REMOVED lines=66> */
[----:B---3--:R-:W1:Y:S02]  /*14530*/  SHFL.BFLY PT, R89, R6, 0x1, 0x1f ;  /* 0x0c201f0006597f89 */ /* 0x008e6400000e0000 */
        /* <DEDUP_REMOVED lines=19> */
[----:B------:R-:W-:Y:S01]  /*14670*/  FSEL R5, R89, RZ, P1 ;  /* 0x000000ff59057208 */ /* 0x000fe20000800000 */
        /* <DEDUP_REMOVED lines=12> */
[----:B------:R-:W-:Y:S01]  /*14740*/  FADD.FTZ R2, R2, -R5 ;  /* 0x8000000502027221 */ /* 0x000fe20000010000 */
[----:B------:R-:W-:Y:S01]  /*14750*/  FMNMX.FTZ R51, R98, R51, !PT ;  /* 0x0000003362337209 */ /* 0x000fe20007810000 */
[----:B------:R-:W-:Y:S01]  /*14760*/  LDSM.16.MT88.4 R8, [R201+0x5000] ;  /* 0x00500000c908783b */ /* 0x000fe20000004200 */
        /* <DEDUP_REMOVED lines=17> */
[----:B------:R-:W-:Y:S01]  /*14880*/  FMUL.FTZ R158, R2, UR4 ;  /* 0x00000004029e7c20 */ /* 0x000fe20008410000 */
        /* <DEDUP_REMOVED lines=45> */
[--C-:B------:R-:W-:Y:S01]  /*14b60*/  FFMA.FTZ R73, R106, UR4, -R88.reuse ;  /* 0x000000046a497c23 */ /* 0x100fe20008010858 */
[--C-:B------:R-:W-:Y:S01]  /*14b70*/  FFMA.FTZ R75, R70, UR4, -R88.reuse ;  /* 0x00000004464b7c23 */ /* 0x100fe20008010858 */
[----:B------:R-:W-:Y:S01]  /*14b80*/  FFMA.FTZ R70, R124, UR4, -R88 ;  /* 0x000000047c467c23 */ /* 0x000fe20008010858 */
[----:B------:R-:W-:Y:S01]  /*14b90*/  FMNMX.FTZ R6, R231, R6, !PT ;  /* 0x00000006e7067209 */ /* 0x000fe20007810000 */
[----:B------:R-:W1:Y:S01]  /*14ba0*/  MUFU.EX2 R120, R120 ;  /* 0x0000007800787308 */ /* 0x000e620000000800 */
[-C--:B--2---:R-:W-:Y:S01]  /*14bb0*/  FMUL.FTZ R136, R136, R158.reuse ;  /* 0x0000009e88887220 */ /* 0x084fe20000410000 */
[----:B------:R-:W-:Y:S01]  /*14bc0*/  FMUL.FTZ R137, R137, R158 ;  /* 0x0000009e89897220 */ /* 0x000fe20000410000 */
[----:B------:R-:W-:Y:S01]  /*14bd0*/  FMNMX.FTZ R6, R229, R6, !PT ;  /* 0x00000006e5067209 */ /* 0x000fe20007810000 */
[-C--:B------:R-:W-:Y:S01]  /*14be0*/  FMUL.FTZ R132, R132, R158.reuse ;  /* 0x0000009e84847220 */ /* 0x080fe20000410000 */
[-C--:B------:R-:W-:Y:S01]  /*14bf0*/  FMUL.FTZ R133, R133, R158.reuse ;  /* 0x0000009e85857220 */ /* 0x080fe20000410000 */
[----:B------:R-:W-:Y:S01]  /*14c00*/  FMUL.FTZ R20, R144, R158 ;  /* 0x0000009e90147220 */ /* 0x000fe20000410000 */
[----:B------:R-:W-:Y:S01]  /*14c10*/  FMNMX.FTZ R6, R179, R6, !PT ;  /* 0x00000006b3067209 */ /* 0x000fe20007810000 */
[----:B------:R-:W-:Y:S01]  /*14c20*/  MUFU.EX2 R155, R155 ;  /* 0x0000009b009b7308 */ /* 0x000fe20000000800 */
[-C--:B------:R-:W-:Y:S01]  /*14c30*/  FMUL.FTZ R21, R145, R158.reuse ;  /* 0x0000009e91157220 */ /* 0x080fe20000410000 */
[----:B------:R-:W-:Y:S01]  /*14c40*/  FMUL.FTZ R140, R140, R158 ;  /* 0x0000009e8c8c7220 */ /* 0x000fe20000410000 */
[----:B------:R-:W-:Y:S01]  /*14c50*/  FMNMX.FTZ R6, R227, R6, !PT ;  /* 0x00000006e3067209 */ /* 0x000fe20007810000 */
[-C--:B------:R-:W-:Y:S01]  /*14c60*/  FMUL.FTZ R141, R141, R158.reuse ;  /* 0x0000009e8d8d7220 */ /* 0x080fe20000410000 */
[----:B------:R-:W-:-:S02]  /*14c70*/  FFMA.FTZ R221, R221, R158, R156 ;  /* 0x0000009edddd7223 */ /* 0x000fc4000001009c */
[----:B------:R-:W-:Y:S01]  /*14c80*/  FMNMX.FTZ R6, R185, R6, !PT ;  /* 0x00000006b9067209 */ /* 0x000fe20007810000 */
[----:B------:R-:W2:Y:S03]  /*14c90*/  MUFU.EX2 R116, R116 ;  /* 0x0000007400747308 */ /* 0x000ea60000000800 */
        /* <DEDUP_REMOVED lines=42> */
[----:B------:R-:W-:Y:S01]  /*14f40*/  FMNMX.FTZ R6, R38, R51, !PT ;  /* 0x0000003326067209 */ /* 0x000fe20007810000 */
[----:B------:R-:W-:-:S03]  /*14f50*/  FFMA.FTZ R51, R7, UR4, -R88 ;  /* 0x0000000407337c23 */ /* 0x000fc60008010858 */
[----:B------:R-:W-:Y:S01]  /*14f60*/  FMNMX.FTZ R29, R37, R6, !PT ;  /* 0x00000006251d7209 */ /* 0x000fe20007810000 */
[----:B------:R-:W-:Y:S03]  /*14f70*/  MUFU.EX2 R91, R91 ;  /* 0x0000005b005b7308 */ /* 0x000fe60000000800 */
[----:B------:R-:W-:Y:S02]  /*14f80*/  FMNMX.FTZ R12, R36, R29, !PT ;  /* 0x0000001d240c7209 */ /* 0x000fe40007810000 */
[----:B------:R-:W-:Y:S02]  /*14f90*/  LDSM.16.MT88.4 R28, [R202+0x5800] ;  /* 0x00580000ca1c783b */ /* 0x000fe40000004200 */
[----:B------:R-:W-:Y:S01]  /*14fa0*/  FMNMX.FTZ R12, R3, R12, !PT ;  /* 0x0000000c030c7209 */ /* 0x000fe20007810000 */
[----:B------:R-:W-:Y:S04]  /*14fb0*/  MUFU.EX2 R86, R86 ;  /* 0x0000005600567308 */ /* 0x000fe80000000800 */
[----:B------:R-:W3:Y:S04]  /*14fc0*/  SHFL.BFLY PT, R25, R12, 0x2, 0x1f ;  /* 0x0c401f000c197f89 */ /* 0x000ee800000e0000 */
[----:B------:R-:W-:Y:S08]  /*14fd0*/  MUFU.EX2 R85, R85 ;  /* 0x0000005500557308 */ /* 0x000ff00000000800 */
[----:B------:R-:W-:Y:S08]  /*14fe0*/  MUFU.EX2 R84, R84 ;  /* 0x0000005400547308 */ /* 0x000ff00000000800 */
[----:B------:R-:W-:Y:S01]  /*14ff0*/  MUFU.EX2 R83, R83 ;  /* 0x0000005300537308 */ /* 0x000fe20000000800 */
[----:B---3--:R-:W-:-:S02]  /*15000*/  FMNMX.FTZ R6, R12, R25, !PT ;  /* 0x000000190c067209 */ /* 0x008fc40007810000 */
[----:B------:R-:W-:Y:S01]  /*15010*/  LDSM.16.MT88.4 R24, [R201+0x5400] ;  /* 0x00540000c918783b */ /* 0x000fe20000004200 */
[----:B------:R-:W-:-:S04]  /*15020*/  F2FP.F16.F32.PACK_AB R12, R152, R156 ;  /* 0x0000009c980c723e */ /* 0x000fc800000000ff */
[----:B------:R-:W-:Y:S01]  /*15030*/  MUFU.EX2 R82, R82 ;  /* 0x0000005200527308 */ /* 0x000fe20000000800 */
[----:B------:R-:W3:Y:S07]  /*15040*/  SHFL.BFLY PT, R87, R6, 0x1, 0x1f ;  /* 0x0c201f0006577f89 */ /* 0x000eee00000e0000 */
[----:B------:R-:W-:Y:S08]  /*15050*/  MUFU.EX2 R81, R81 ;  /* 0x0000005100517308 */ /* 0x000ff00000000800 */
[----:B------:R-:W-:Y:S08]  /*15060*/  MUFU.EX2 R80, R80 ;  /* 0x0000005000507308 */ /* 0x000ff00000000800 */
[----:B------:R-:W-:Y:S01]  /*15070*/  MUFU.EX2 R79, R79 ;  /* 0x0000004f004f7308 */ /* 0x000fe20000000800 */
[----:B---3--:R-:W-:-:S04]  /*15080*/  FMNMX.FTZ R87, R6, R87, !PT ;  /* 0x0000005706577209 */ /* 0x008fc80007810000 */
[C---:B------:R-:W-:Y:S01]  /*15090*/  FSETP.NEU.FTZ.AND P0, PT, R87.reuse, -INF , PT ;  /* 0xff8000005700780b */ /* 0x040fe20003f1d000 */
[C---:B------:R-:W-:Y:S02]  /*150a0*/  FMUL.FTZ R50, R87.reuse, UR4 ;  /* 0x0000000457327c20 */ /* 0x040fe40008410000 */
[----:B------:R-:W-:Y:S01]  /*150b0*/  MUFU.EX2 R78, R78 ;  /* 0x0000004e004e7308 */ /* 0x000fe20000000800 */
[----:B------:R-:W-:Y:S02]  /*150c0*/  FSEL R5, R87, RZ, P0 ;  /* 0x000000ff57057208 */ /* 0x000fe40000000000 */
[----:B------:R-:W-:-:S03]  /*150d0*/  FSEL R50, R50, RZ, P0 ;  /* 0x000000ff32327208 */ /* 0x000fc60000000000 */
[----:B------:R-:W-:Y:S02]  /*150e0*/  FADD.FTZ R5, R0, -R5 ;  /* 0x8000000500057221 */ /* 0x000fe40000010000 */
[----:B------:R-:W-:Y:S01]  /*150f0*/  MUFU.EX2 R77, R77 ;  /* 0x0000004d004d7308 */ /* 0x000fe20000000800 */
[--C-:B------:R-:W-:Y:S01]  /*15100*/  FFMA.FTZ R175, R15, UR4, -R50.reuse ;  /* 0x000000040faf7c23 */ /* 0x100fe20008010832 */
[--C-:B------:R-:W-:Y:S01]  /*15110*/  FFMA.FTZ R130, R105, UR4, -R50.reuse ;  /* 0x0000000469827c23 */ /* 0x100fe20008010832 */
[--C-:B------:R-:W-:Y:S01]  /*15120*/  FFMA.FTZ R167, R121, UR4, -R50.reuse ;  /* 0x0000000479a77c23 */ /* 0x100fe20008010832 */
[--C-:B------:R-:W-:Y:S01]  /*15130*/  FFMA.FTZ R126, R119, UR4, -R50.reuse ;  /* 0x00000004777e7c23 */ /* 0x100fe20008010832 */
[----:B------:R-:W-:Y:S01]  /*15140*/  FMUL.FTZ R154, R5, UR4 ;  /* 0x00000004059a7c20 */ /* 0x000fe20008410000 */
        /* <DEDUP_REMOVED lines=12> */
[----:B-1----:R-:W-:Y:S01]  /*15210*/  F2FP.F16.F32.PACK_AB R32, R120, R163 ;  /* 0x000000a37820723e */ /* 0x002fe200000000ff */
[--C-:B------:R-:W-:Y:S01]  /*15220*/  FFMA.FTZ R127, R249, UR4, -R50.reuse ;  /* 0x00000004f97f7c23 */ /* 0x100fe20008010832 */
[----:B--2---:R-:W-:Y:S01]  /*15230*/  F2FP.F16.F32.PACK_AB R34, R116, R155 ;  /* 0x0000009b7422723e */ /* 0x004fe200000000ff */
        /* <DEDUP_REMOVED lines=32> */
[--C-:B------:R-:W-:Y:S01]  /*15440*/  FFMA.FTZ R42, R42, UR4, -R50.reuse ;  /* 0x000000042a2a7c23 */ /* 0x100fe20008010832 */
[--C-:B------:R-:W-:Y:S01]  /*15450*/  FFMA.FTZ R41, R41, UR4, -R50.reuse ;  /* 0x0000000429297c23 */ /* 0x100fe20008010832 */
[--C-:B------:R-:W-:Y:S01]  /*15460*/  FFMA.FTZ R40, R40, UR4, -R50.reuse ;  /* 0x0000000428287c23 */ /* 0x100fe20008010832 */
[----:B------:R-:W1:Y:S01]  /*15470*/  MUFU.EX2 R118, R118 ;  /* 0x0000007600767308 */ /* 0x000e620000000800 */
[-C--:B--2---:R-:W-:Y:S01]  /*15480*/  FMUL.FTZ R138, R138, R154.reuse ;  /* 0x0000009a8a8a7220 */ /* 0x084fe20000410000 */
        /* <DEDUP_REMOVED lines=14> */
[----:B------:R-:W2:Y:S01]  /*15570*/  MUFU.EX2 R114, R114 ;  /* 0x0000007200727308 */ /* 0x000ea20000000800 */
[----:B------:R-:W4:Y:S01]  /*15580*/  LDSM.16.MT88.4 R8, [R201+0x5800] ;  /* 0x00580000c908783b */ /* 0x000f220000004200 */
[----:B-1----:R-:W-:Y:S01]  /*15590*/  F2FP.F16.F32.PACK_AB R33, R118, R161 ;  /* 0x000000a17621723e */ /* 0x002fe200000000ff */
[----:B------:R-:W-:Y:S01]  /*155a0*/  FADD.FTZ R130, R130, R177 ;  /* 0x000000b182827221 */ /* 0x000fe20000010000 */
[----:B------:R-:W-:Y:S01]  /*155b0*/  FADD.FTZ R171, R171, R154 ;  /* 0x0000009aabab7221 */ /* 0x000fe20000010000 */
[C---:B------:R-:W-:Y:S01]  /*155c0*/  HMMA.16816.F32 R20, R12.reuse, R16, R20 ;  /* 0x000000100c14723c */ /* 0x040fe20000001814 */
[--C-:B------:R-:W-:Y:S01]  /*155d0*/  FFMA.FTZ R152, R173, UR4, -R50.reuse ;  /* 0x00000004ad987c23 */ /* 0x100fe20008010832 */
[--C-:B------:R-:W-:Y:S01]  /*155e0*/  FFMA.FTZ R39, R39, UR4, -R50.reuse ;  /* 0x0000000427277c23 */ /* 0x100fe20008010832 */
[----:B------:R-:W-:Y:S01]  /*155f0*/  MUFU.EX2 R127, R127 ;  /* 0x0000007f007f7308 */ /* 0x000fe20000000800 */
[----:B------:R-:W-:Y:S01]  /*15600*/  FADD.FTZ R128, R128, R171 ;  /* 0x000000ab80807221 */ /* 0x000fe20000010000 */
[----:B------:R-:W-:Y:S01]  /*15610*/  FFMA.FTZ R3, R3, UR4, -R50 ;  /* 0x0000000403037c23 */ /* 0x000fe20008010832 */
[----:B------:R-:W-:Y:S02]  /*15620*/  HMMA.16816.F32 R16, R12, R18, R140 ;  /* 0x000000120c10723c */ /* 0x000fe4000000188c */
[----:B------:R-:W-:-:S03]  /*15630*/  FADD.FTZ R163, R163, R128 ;  /* 0x00000080a3a37221 */ /* 0x000fc60000010000 */
[----:B------:R-:W1:Y:S01]  /*15640*/  MUFU.EX2 R106, R106 ;  /* 0x0000006a006a7308 */ /* 0x000e620000000800 */
[----:B--2---:R-:W-:Y:S01]  /*15650*/  F2FP.F16.F32.PACK_AB R35, R114, R153 ;  /* 0x000000997223723e */ /* 0x004fe200000000ff */
        /* <DEDUP_REMOVED lines=8> */
[----:B------:R-:W-:-:S04]  /*156e0*/  FADD.FTZ R120, R120, R163 ;  /* 0x000000a378787221 */ /* 0x000fc80000010000 */
[----:B------:R-:W-:Y:S01]  /*156f0*/  FADD.FTZ R155, R155, R120 ;  /* 0x000000789b9b7221 */ /* 0x000fe20000010000 */
[C---:B------:R-:W-:Y:S01]  /*15700*/  HMMA.16816.F32 R132, R32.reuse, R26, R132 ;  /* 0x0000001a2084723c */ /* 0x040fe20000001884 */
[----:B------:R-:W2:Y:S01]  /*15710*/  MUFU.EX2 R102, R102 ;  /* 0x0000006600667308 */ /* 0x000ea20000000800 */
[----:B------:R-:W4:Y:S01]  /*15720*/  LDSM.16.MT88.4 R24, [R201+0x5c00] ;  /* 0x005c0000c918783b */ /* 0x000f220000004200 */
[----:B-1----:R-:W-:Y:S01]  /*15730*/  F2FP.F16.F32.PACK_AB R13, R106, R127 ;  /* 0x0000007f6a0d723e */ /* 0x002fe200000000ff */
[----:B------:R-:W-:Y:S02]  /*15740*/  FADD.FTZ R116, R116, R155 ;  /* 0x0000009b74747221 */ /* 0x000fe40000010000 */
[C---:B---3--:R-:W-:Y:S02]  /*15750*/  HMMA.16816.F32 R20, R32.reuse, R4, R20 ;  /* 0x000000042014723c */ /* 0x048fe40000001814 */
[----:B------:R-:W-:Y:S01]  /*15760*/  FADD.FTZ R151, R151, R116 ;  /* 0x0000007497977221 */ /* 0x000fe20000010000 */
[----:B------:R-:W-:Y:S03]  /*15770*/  MUFU.EX2 R98, R98 ;  /* 0x0000006200627308 */ /* 0x000fe60000000800 */
[----:B------:R-:W-:Y:S01]  /*15780*/  HMMA.16816.F32 R16, R32, R6, R16 ;  /* 0x000000062010723c */ /* 0x000fe20000001810 */
[----:B------:R-:W1:Y:S01]  /*15790*/  LDSM.16.MT88.4 R4, [R202+0x5c00] ;  /* 0x005c0000ca04783b */ /* 0x000e620000004200 */
[----:B------:R-:W-:-:S03]  /*157a0*/  FADD.FTZ R108, R108, R151 ;  /* 0x000000976c6c7221 */ /* 0x000fc60000010000 */
[----:B------:R-:W3:Y:S01]  /*157b0*/  MUFU.EX2 R113, R113 ;  /* 0x0000007100717308 */ /* 0x000ee20000000800 */
[----:B--2---:R-:W-:Y:S01]  /*157c0*/  F2FP.F16.F32.PACK_AB R15, R102, R121 ;  /* 0x00000079660f723e */ /* 0x004fe200000000ff */
        /* <DEDUP_REMOVED lines=9> */
[----:B------:R-:W2:Y:S01]  /*15860*/  MUFU.EX2 R0, R0 ;  /* 0x0000000000007308 */ /* 0x000ea20000000800 */
[----:B------:R-:W4:Y:S01]  /*15870*/  LDSM.16.MT88.4 R8, [R201+0x6000] ;  /* 0x00600000c908783b */ /* 0x000f220000004200 */
[----:B---3--:R-:W-:Y:S01]  /*15880*/  F2FP.F16.F32.PACK_AB R33, R113, R98 ;  /* 0x000000627121723e */ /* 0x008fe200000000ff */
[----:B------:R-:W-:Y:S02]  /*15890*/  FADD.FTZ R111, R111, R100 ;  /* 0x000000646f6f7221 */ /* 0x000fe40000010000 */
[C---:B------:R-:W-:Y:S02]  /*158a0*/  HMMA.16816.F32 R20, R12.reuse, R28, R20 ;  /* 0x0000001c0c14723c */ /* 0x040fe40000001814 */
[----:B------:R-:W-:Y:S01]  /*158b0*/  FADD.FTZ R96, R96, R111 ;  /* 0x0000006f60607221 */ /* 0x000fe20000010000 */
[----:B------:R-:W-:Y:S03]  /*158c0*/  MUFU.EX2 R2, R2 ;  /* 0x0000000200027308 */ /* 0x000fe60000000800 */
[----:B------:R-:W-:Y:S01]  /*158d0*/  HMMA.16816.F32 R28, R12, R30, R16 ;  /* 0x0000001e0c1c723c */ /* 0x000fe20000001810 */
[----:B------:R-:W3:Y:S04]  /*158e0*/  LDSM.16.MT88.4 R16, [R202+0x6000] ;  /* 0x00600000ca10783b */ /* 0x000ee80000004200 */
[----:B------:R-:W1:Y:S01]  /*158f0*/  MUFU.EX2 R119, R119 ;  /* 0x0000007700777308 */ /* 0x000e620000000800 */
[----:B--2---:R-:W-:-:S02]  /*15900*/  F2FP.F16.F32.PACK_AB R35, R0, R105 ;  /* 0x000000690023723e */ /* 0x004fc400000000ff */
[----:B------:R-:W-:Y:S01]  /*15910*/  F2FP.F16.F32.PACK_AB R12, R94, R103 ;  /* 0x000000675e0c723e */ /* 0x000fe200000000ff */
[----:B------:R-:W-:Y:S01]  /*15920*/  FADD.FTZ R103, R103, R96 ;  /* 0x0000006067677221 */ /* 0x000fe20000010000 */
[----:B------:R-:W-:-:S03]  /*15930*/  F2FP.F16.F32.PACK_AB R14, R92, R99 ;  /* 0x000000635c0e723e */ /* 0x000fc600000000ff */
[----:B------:R-:W-:Y:S01]  /*15940*/  MUFU.EX2 R110, R110 ;  /* 0x0000006e006e7308 */ /* 0x000fe20000000800 */
[----:B------:R-:W-:Y:S01]  /*15950*/  HMMA.16816.F32 R136, R32, R24, R136 ;  /* 0x000000182088723c */ /* 0x000fe20000001888 */
        /* <DEDUP_REMOVED lines=11> */
[----:B------:R-:W3:Y:S01]  /*15a10*/  MUFU.EX2 R141, R141 ;  /* 0x0000008d008d7308 */ /* 0x000ee20000000800 */
[----:B--2---:R-:W-:-:S02]  /*15a20*/  F2FP.F16.F32.PACK_AB R15, R129, R110 ;  /* 0x0000006e810f723e */ /* 0x004fc400000000ff */
        /* <DEDUP_REMOVED lines=12> */
[C---:B------:R-:W-:Y:S03]  /*15af0*/  HMMA.16816.F32 R20, R12.reuse, R16, R20 ;  /* 0x000000100c14723c */ /* 0x040fe60000001814 */
        /* <DEDUP_REMOVED lines=36> */
[----:B------:R-:W3:Y:S03]  /*15d40*/  MUFU.EX2 R76, R76 ;  /* 0x0000004c004c7308 */ /* 0x000ee60000000800 */
[----:B------:R-:W-:Y:S01]  /*15d50*/  HMMA.16816.F32 R28, R12, R18, R28 ;  /* 0x000000120c1c723c */ /* 0x000fe2000000181c */
[----:B------:R-:W4:Y:S04]  /*15d60*/  LDSM.16.MT88.4 R16, [R202+0x7000] ;  /* 0x00700000ca10783b */ /* 0x000f280000004200 */
[----:B------:R-:W-:Y:S01]  /*15d70*/  MUFU.EX2 R75, R75 ;  /* 0x0000004b004b7308 */ /* 0x000fe20000000800 */
[----:B--2---:R-:W-:-:S07]  /*15d80*/  F2FP.F16.F32.PACK_AB R35, R185, R144 ;  /* 0x00000090b923723e */ /* 0x004fce00000000ff */
[----:B------:R-:W2:Y:S01]  /*15d90*/  MUFU.EX2 R74, R74 ;  /* 0x0000004a004a7308 */ /* 0x000ea20000000800 */
[----:B------:R-:W-:Y:S01]  /*15da0*/  HMMA.16816.F32 R136, R32, R24, R136 ;  /* 0x000000182088723c */ /* 0x000fe20000001888 */
[----:B---3--:R-:W-:Y:S01]  /*15db0*/  F2FP.F16.F32.PACK_AB R12, R76, R77 ;  /* 0x0000004d4c0c723e */ /* 0x008fe200000000ff */
[----:B------:R-:W-:-:S04]  /*15dc0*/  FADD.FTZ R77, R77, R78 ;  /* 0x0000004e4d4d7221 */ /* 0x000fc80000010000 */
[----:B------:R-:W-:Y:S01]  /*15dd0*/  HMMA.16816.F32 R132, R32, R26, R132 ;  /* 0x0000001a2084723c */ /* 0x000fe20000001884 */
[----:B------:R-:W-:Y:S01]  /*15de0*/  MUFU.EX2 R146, R146 ;  /* 0x0000009200927308 */ /* 0x000fe20000000800 */
[----:B------:R-:W3:Y:S01]  /*15df0*/  LDSM.16.MT88.4 R24, [R201+0x7400] ;  /* 0x00740000c918783b */ /* 0x000ee20000004200 */
[----:B------:R-:W-:-:S03]  /*15e00*/  FADD.FTZ R76, R76, R77 ;  /* 0x0000004d4c4c7221 */ /* 0x000fc60000010000 */
[C---:B-1----:R-:W-:Y:S03]  /*15e10*/  HMMA.16816.F32 R20, R32.reuse, R4, R20 ;  /* 0x000000042014723c */ /* 0x042fe60000001814 */
[----:B------:R-:W1:Y:S01]  /*15e20*/  MUFU.EX2 R219, R219 ;  /* 0x000000db00db7308 */ /* 0x000e620000000800 */
[C---:B--2---:R-:W-:Y:S01]  /*15e30*/  F2FP.F16.F32.PACK_AB R14, R74.reuse, R75 ;  /* 0x0000004b4a0e723e */ /* 0x044fe200000000ff */
[----:B------:R-:W-:Y:S01]  /*15e40*/  FADD.FTZ R75, R75, R76 ;  /* 0x0000004c4b4b7221 */ /* 0x000fe20000010000 */
[----:B------:R-:W-:Y:S01]  /*15e50*/  HMMA.16816.F32 R28, R32, R6, R28 ;  /* 0x00000006201c723c */ /* 0x000fe2000000181c */
[----:B------:R-:W2:Y:S02]  /*15e60*/  LDSM.16.MT88.4 R4, [R202+0x7400] ;  /* 0x00740000ca04783b */ /* 0x000ea40000004200 */
[----:B------:R-:W-:Y:S02]  /*15e70*/  FADD.FTZ R74, R74, R75 ;  /* 0x0000004b4a4a7221 */ /* 0x000fe40000010000 */
[----:B------:R-:W-:Y:S08]  /*15e80*/  MUFU.EX2 R160, R160 ;  /* 0x000000a000a07308 */ /* 0x000ff00000000800 */
[----:B------:R-:W4:Y:S01]  /*15e90*/  MUFU.EX2 R209, R209 ;  /* 0x000000d100d17308 */ /* 0x000f220000000800 */
[----:B-1----:R-:W-:-:S07]  /*15ea0*/  F2FP.F16.F32.PACK_AB R13, R219, R146 ;  /* 0x00000092db0d723e */ /* 0x002fce00000000ff */
[----:B------:R-:W-:Y:S08]  /*15eb0*/  MUFU.EX2 R73, R73 ;  /* 0x0000004900497308 */ /* 0x000ff00000000800 */
[----:B------:R-:W1:Y:S01]  /*15ec0*/  MUFU.EX2 R72, R72 ;  /* 0x0000004800487308 */ /* 0x000e620000000800 */
[----:B----4-:R-:W-:-:S07]  /*15ed0*/  F2FP.F16.F32.PACK_AB R15, R209, R160 ;  /* 0x000000a0d10f723e */ /* 0x010fce00000000ff */
[----:B------:R-:W-:Y:S01]  /*15ee0*/  MUFU.EX2 R71, R71 ;  /* 0x0000004700477308 */ /* 0x000fe20000000800 */
[C---:B------:R-:W-:Y:S06]  /*15ef0*/  HMMA.16816.F32 R136, R12.reuse, R8, R136 ;  /* 0x000000080c88723c */ /* 0x040fec0000001888 */
[----:B------:R-:W-:Y:S01]  /*15f00*/  HMMA.16816.F32 R132, R12, R10, R132 ;  /* 0x0000000a0c84723c */ /* 0x000fe20000001884 */
[----:B------:R-:W4:Y:S01]  /*15f10*/  MUFU.EX2 R70, R70 ;  /* 0x0000004600467308 */ /* 0x000f220000000800 */
[----:B------:R-:W2:Y:S01]  /*15f20*/  LDSM.16.MT88.4 R8, [R201+0x7800] ;  /* 0x00780000c908783b */ /* 0x000ea20000004200 */
[----:B-1----:R-:W-:Y:S01]  /*15f30*/  F2FP.F16.F32.PACK_AB R32, R72, R73 ;  /* 0x000000494820723e */ /* 0x002fe200000000ff */
[----:B------:R-:W-:-:S02]  /*15f40*/  FADD.FTZ R73, R73, R74 ;  /* 0x0000004a49497221 */ /* 0x000fc40000010000 */
[C---:B------:R-:W-:Y:S02]  /*15f50*/  HMMA.16816.F32 R20, R12.reuse, R16, R20 ;  /* 0x000000100c14723c */ /* 0x040fe40000001814 */
[----:B------:R-:W-:Y:S01]  /*15f60*/  FADD.FTZ R72, R72, R73 ;  /* 0x0000004948487221 */ /* 0x000fe20000010000 */
[----:B------:R-:W-:Y:S03]  /*15f70*/  MUFU.EX2 R162, R162 ;  /* 0x000000a200a27308 */ /* 0x000fe60000000800 */
[----:B------:R-:W-:Y:S01]  /*15f80*/  HMMA.16816.F32 R28, R12, R18, R28 ;  /* 0x000000120c1c723c */ /* 0x000fe2000000181c */
[----:B------:R-:W-:-:S04]  /*15f90*/  FADD.FTZ R17, R167, R130 ;  /* 0x00000082a7117221 */ /* 0x000fc80000010000 */
[----:B------:R-:W1:Y:S01]  /*15fa0*/  MUFU.EX2 R183, R183 ;  /* 0x000000b700b77308 */ /* 0x000e620000000800 */
[----:B------:R-:W-:Y:S01]  /*15fb0*/  FADD.FTZ R126, R126, R17 ;  /* 0x000000117e7e7221 */ /* 0x000fe20000010000 */
[----:B----4-:R-:W-:Y:S01]  /*15fc0*/  F2FP.F16.F32.PACK_AB R34, R70, R71 ;  /* 0x000000474622723e */ /* 0x010fe200000000ff */
[----:B------:R-:W4:Y:S01]  /*15fd0*/  LDSM.16.MT88.4 R16, [R202+0x7800] ;  /* 0x00780000ca10783b */ /* 0x000f220000004200 */
[----:B------:R-:W-:Y:S01]  /*15fe0*/  FADD.FTZ R71, R71, R72 ;  /* 0x0000004847477221 */ /* 0x000fe20000010000 */
[----:B------:R-:W-:-:S03]  /*15ff0*/  FADD.FTZ R161, R161, R126 ;  /* 0x0000007ea1a17221 */ /* 0x000fc60000010000 */
[----:B------:R-:W-:Y:S01]  /*16000*/  MUFU.EX2 R164, R164 ;  /* 0x000000a400a47308 */ /* 0x000fe20000000800 */
[----:B------:R-:W-:Y:S01]  /*16010*/  FADD.FTZ R12, R118, R161 ;  /* 0x000000a1760c7221 */ /* 0x000fe20000010000 */
[----:B------:R-:W-:Y:S01]  /*16020*/  FADD.FTZ R70, R70, R71 ;  /* 0x0000004746467221 */ /* 0x000fe20000010000 */
[----:B------:R-:W-:Y:S02]  /*16030*/  FFMA.FTZ R118, R157, UR4, -R88 ;  /* 0x000000049d767c23 */ /* 0x000fe40008010858 */
[----:B------:R-:W-:-:S03]  /*16040*/  FADD.FTZ R153, R153, R12 ;  /* 0x0000000c99997221 */ /* 0x000fc60000010000 */
        /* <DEDUP_REMOVED lines=8> */
[----:B------:R-:W4:Y:S01]  /*160d0*/  MUFU.EX2 R68, R68 ;  /* 0x0000004400447308 */ /* 0x000f220000000800 */
        /* <DEDUP_REMOVED lines=9> */
[C---:B----4-:R-:W-:Y:S01]  /*16170*/  F2FP.F16.F32.PACK_AB R4, R68.reuse, R69 ;  /* 0x000000454404723e */ /* 0x050fe200000000ff */
        /* <DEDUP_REMOVED lines=35> */
[----:B------:R-:W4:Y:S01]  /*163b0*/  LDSM.16.MT88.4 R8, [R202+0x8000] ;  /* 0x00800000ca08783b */ /* 0x000f220000004200 */
[----:B------:R-:W-:Y:S02]  /*163c0*/  FFMA.FTZ R0, R97, UR4, -R50 ;  /* 0x0000000461007c23 */ /* 0x000fe40008010832 */
[----:B------:R-:W-:Y:S02]  /*163d0*/  FADD.FTZ R2, R2, R105 ;  /* 0x0000006902027221 */ /* 0x000fe40000010000 */
[----:B------:R-:W1:Y:S01]  /*163e0*/  MUFU.EX2 R25, R25 ;  /* 0x0000001900197308 */ /* 0x000e620000000800 */
[----:B---3--:R-:W-:Y:S01]  /*163f0*/  F2FP.F16.F32.PACK_AB R4, R64, R65 ;  /* 0x000000414004723e */ /* 0x008fe200000000ff */
        /* <DEDUP_REMOVED lines=20> */
[----:B------:R-:W-:-:S04]  /*16540*/  FADD.FTZ R145, R145, R124 ;  /* 0x0000007c91917221 */ /* 0x000fc80000010000 */
[----:B------:R-:W-:Y:S02]  /*16550*/  FADD.FTZ R140, R140, R145 ;  /* 0x000000918c8c7221 */ /* 0x000fe40000010000 */
[----:B------:R-:W-:Y:S01]  /*16560*/  HMMA.16816.F32 R20, R4, R12, R20 ;  /* 0x0000000c0414723c */ /* 0x000fe20000001814 */
[----:B------:R-:W-:Y:S01]  /*16570*/  MUFU.EX2 R59, R59 ;  /* 0x0000003b003b7308 */ /* 0x000fe20000000800 */
[----:B------:R-:W-:-:S04]  /*16580*/  FADD.FTZ R147, R147, R140 ;  /* 0x0000008c93937221 */ /* 0x000fc80000010000 */
[----:B------:R-:W-:Y:S01]  /*16590*/  FADD.FTZ R142, R142, R147 ;  /* 0x000000938e8e7221 */ /* 0x000fe20000010000 */
[C---:B------:R-:W-:Y:S01]  /*165a0*/  HMMA.16816.F32 R28, R4.reuse, R14, R28 ;  /* 0x0000000e041c723c */ /* 0x040fe2000000181c */
[----:B------:R-:W2:Y:S01]  /*165b0*/  LDSM.16.MT88.4 R12, [R201+0x8000] ;  /* 0x00800000c90c783b */ /* 0x000ea20000004200 */
[----:B------:R-:W3:Y:S01]  /*165c0*/  MUFU.EX2 R58, R58 ;  /* 0x0000003a003a7308 */ /* 0x000ee20000000800 */
[----:B------:R-:W-:Y:S02]  /*165d0*/  FADD.FTZ R179, R179, R142 ;  /* 0x0000008eb3b37221 */ /* 0x000fe40000010000 */
[----:B------:R-:W-:Y:S01]  /*165e0*/  LDSM.16.MT88.4 R140, [R202+0x8c00] ;  /* 0x008c0000ca8c783b */ /* 0x000fe20000004200 */
[----:B----4-:R-:W-:Y:S01]  /*165f0*/  HMMA.16816.F32 R136, R4, R16, R136 ;  /* 0x000000100488723c */ /* 0x010fe20000001888 */
[----:B------:R-:W-:-:S03]  /*16600*/  FADD.FTZ R144, R144, R179 ;  /* 0x000000b390907221 */ /* 0x000fc60000010000 */
[----:B------:R-:W-:Y:S01]  /*16610*/  MUFU.EX2 R32, R32 ;  /* 0x0000002000207308 */ /* 0x000fe20000000800 */
[----:B------:R-:W-:Y:S01]  /*16620*/  FADD.FTZ R185, R185, R144 ;  /* 0x00000090b9b97221 */ /* 0x000fe20000010000 */
[----:B------:R-:W-:Y:S01]  /*16630*/  HMMA.16816.F32 R132, R4, R18, R132 ;  /* 0x000000120484723c */ /* 0x000fe20000001884 */
[----:B------:R-:W4:Y:S02]  /*16640*/  LDSM.16.MT88.4 R16, [R202+0x8400] ;  /* 0x00840000ca10783b */ /* 0x000f240000004200 */
[----:B------:R-:W-:-:S03]  /*16650*/  FADD.FTZ R146, R146, R185 ;  /* 0x000000b992927221 */ /* 0x000fc60000010000 */
[----:B------:R-:W2:Y:S01]  /*16660*/  MUFU.EX2 R33, R33 ;  /* 0x0000002100217308 */ /* 0x000ea20000000800 */
        /* <DEDUP_REMOVED lines=28> */
[----:B------:R-:W3:Y:S01]  /*16830*/  LDSM.16.MT88.4 R8, [R201+0x8400] ;  /* 0x00840000c908783b */ /* 0x000ee20000004200 */
[----:B------:R-:W-:-:S03]  /*16840*/  FADD.FTZ R25, R25, R114 ;  /* 0x0000007219197221 */ /* 0x000fc60000010000 */
[C---:B------:R-:W-:Y:S01]  /*16850*/  HMMA.16816.F32 R136, R4.reuse, R12, R136 ;  /* 0x0000000c0488723c */ /* 0x040fe20000001888 */
[----:B------:R-:W-:Y:S02]  /*16860*/  FADD.FTZ R26, R26, R25 ;  /* 0x000000191a1a7221 */ /* 0x000fe40000010000 */
[----:B------:R-:W-:Y:S02]  /*16870*/  MUFU.EX2 R2, R2 ;  /* 0x0000000200027308 */ /* 0x000fe40000000800 */
[----:B------:R-:W-:Y:S01]  /*16880*/  FADD.FTZ R27, R27, R26 ;  /* 0x0000001a1b1b7221 */ /* 0x000fe20000010000 */
[----:B------:R-:W-:Y:S01]  /*16890*/  HMMA.16816.F32 R132, R4, R14, R132 ;  /* 0x0000000e0484723c */ /* 0x000fe20000001884 */
[----:B------:R-:W3:Y:S02]  /*168a0*/  LDSM.16.MT88.4 R12, [R202+0x8800] ;  /* 0x00880000ca0c783b */ /* 0x000ee40000004200 */
[----:B------:R-:W-:Y:S02]  /*168b0*/  FADD.FTZ R32, R32, R27 ;  /* 0x0000001b20207221 */ /* 0x000fe40000010000 */
[----:B------:R-:W4:Y:S02]  /*168c0*/  MUFU.EX2 R45, R45 ;  /* 0x0000002d002d7308 */ /* 0x000f240000000800 */
[----:B--2---:R-:W-:Y:S01]  /*168d0*/  F2FP.F16.F32.PACK_AB R4, R56, R57 ;  /* 0x000000393804723e */ /* 0x004fe200000000ff */
        /* <DEDUP_REMOVED lines=12> */
[----:B------:R-:W-:Y:S01]  /*169a0*/  FADD.FTZ R45, R45, R2 ;  /* 0x000000022d2d7221 */ /* 0x000fe20000010000 */
[----:B------:R-:W-:Y:S01]  /*169b0*/  MOV R2, R89 ;  /* 0x0000005900027202 */ /* 0x000fe20000000f00 */
[----:B------:R-:W-:Y:S08]  /*169c0*/  MUFU.EX2 R53, R53 ;  /* 0x0000003500357308 */ /* 0x000ff00000000800 */
[----:B------:R-:W2:Y:S01]  /*169d0*/  MUFU.EX2 R52, R52 ;  /* 0x0000003400347308 */ /* 0x000ea20000000800 */
        /* <DEDUP_REMOVED lines=8> */
[C---:B---3--:R-:W-:Y:S05]  /*16a60*/  HMMA.16816.F32 R136, R4.reuse, R8, R136 ;  /* 0x000000080488723c */ /* 0x048fea0000001888 */
[----:B------:R-:W-:Y:S01]  /*16a70*/  MUFU.EX2 R42, R42 ;  /* 0x0000002a002a7308 */ /* 0x000fe20000000800 */
[----:B------:R-:W-:Y:S01]  /*16a80*/  HMMA.16816.F32 R132, R4, R10, R132 ;  /* 0x0000000a0484723c */ /* 0x000fe20000001884 */
[--C-:B------:R-:W-:Y:S01]  /*16a90*/  FFMA.FTZ R8, R38, UR4, -R50.reuse ;  /* 0x0000000426087c23 */ /* 0x100fe20008010832 */
[----:B------:R-:W-:-:S05]  /*16aa0*/  FFMA.FTZ R38, R37, UR4, -R50 ;  /* 0x0000000425267c23 */ /* 0x000fca0008010832 */
[----:B------:R-:W3:Y:S01]  /*16ab0*/  MUFU.EX2 R41, R41 ;  /* 0x0000002900297308 */ /* 0x000ee20000000800 */
[----:B--2---:R-:W-:Y:S01]  /*16ac0*/  F2FP.F16.F32.PACK_AB R4, R52, R53 ;  /* 0x000000353404723e */ /* 0x004fe200000000ff */
[----:B------:R-:W-:Y:S01]  /*16ad0*/  FADD.FTZ R53, R53, R54 ;  /* 0x0000003635357221 */ /* 0x000fe20000010000 */
[----:B----4-:R-:W-:-:S03]  /*16ae0*/  F2FP.F16.F32.PACK_AB R6, R118, R51 ;  /* 0x000000337606723e */ /* 0x010fc600000000ff */
[----:B------:R-:W-:Y:S02]  /*16af0*/  FADD.FTZ R52, R52, R53 ;  /* 0x0000003534347221 */ /* 0x000fe40000010000 */
[----:B------:R-:W2:Y:S08]  /*16b00*/  MUFU.EX2 R40, R40 ;  /* 0x0000002800287308 */ /* 0x000eb00000000800 */
[----:B------:R-:W4:Y:S01]  /*16b10*/  MUFU.EX2 R39, R39 ;  /* 0x0000002700277308 */ /* 0x000f220000000800 */
[----:B---3--:R-:W-:Y:S01]  /*16b20*/  F2FP.F16.F32.PACK_AB R5, R41, R42 ;  /* 0x0000002a2905723e */ /* 0x008fe200000000ff */
[----:B------:R-:W-:-:S04]  /*16b30*/  FADD.FTZ R42, R42, R49 ;  /* 0x000000312a2a7221 */ /* 0x000fc80000010000 */
[----:B------:R-:W-:Y:S02]  /*16b40*/  FADD.FTZ R41, R41, R42 ;  /* 0x0000002a29297221 */ /* 0x000fe40000010000 */
[----:B------:R3:W-:Y:S02]  /*16b50*/  MUFU.EX2 R37, R8 ;  /* 0x0000000800257308 */ /* 0x0007e40000000800 */
[----:B--2---:R-:W-:-:S06]  /*16b60*/  FADD.FTZ R0, R40, R41 ;  /* 0x0000002928007221 */ /* 0x004fcc0000010000 */
[----:B------:R-:W-:Y:S01]  /*16b70*/  MUFU.EX2 R24, R24 ;  /* 0x0000001800187308 */ /* 0x000fe20000000800 */
[C---:B----4-:R-:W-:Y:S01]  /*16b80*/  F2FP.F16.F32.PACK_AB R7, R39.reuse, R40 ;  /* 0x000000282707723e */ /* 0x050fe200000000ff */
[----:B------:R-:W-:-:S06]  /*16b90*/  FADD.FTZ R0, R39, R0 ;  /* 0x0000000027007221 */ /* 0x000fcc0000010000 */
[C---:B------:R-:W-:Y:S01]  /*16ba0*/  HMMA.16816.F32 R20, R4.reuse, R12, R20 ;  /* 0x0000000c0414723c */ /* 0x040fe20000001814 */
[----:B---3--:R-:W2:Y:S01]  /*16bb0*/  LDSM.16.MT88.4 R8, [R201+0x8c00] ;  /* 0x008c0000c908783b */ /* 0x008ea20000004200 */
[----:B------:R-:W3:Y:S04]  /*16bc0*/  MUFU.EX2 R35, R35 ;  /* 0x0000002300237308 */ /* 0x000ee80000000800 */
[----:B-1----:R-:W-:Y:S01]  /*16bd0*/  HMMA.16816.F32 R136, R4, R16, R136 ;  /* 0x000000100488723c */ /* 0x002fe20000001888 */
[----:B------:R-:W-:-:S03]  /*16be0*/  FFMA.FTZ R12, R36, UR4, -R50 ;  /* 0x00000004240c7c23 */ /* 0x000fc60008010832 */
[----:B------:R-:W-:Y:S02]  /*16bf0*/  MUFU.EX2 R43, R43 ;  /* 0x0000002b002b7308 */ /* 0x000fe40000000800 */
[C---:B------:R-:W-:Y:S06]  /*16c00*/  HMMA.16816.F32 R28, R4.reuse, R14, R28 ;  /* 0x0000000e041c723c */ /* 0x040fec000000181c */
[----:B------:R-:W1:Y:S01]  /*16c10*/  MUFU.EX2 R44, R44 ;  /* 0x0000002c002c7308 */ /* 0x000e620000000800 */
[----:B------:R-:W-:Y:S07]  /*16c20*/  HMMA.16816.F32 R132, R4, R18, R132 ;  /* 0x000000120484723c */ /* 0x000fee0000001884 */
[----:B------:R-:W4:Y:S01]  /*16c30*/  MUFU.EX2 R38, R38 ;  /* 0x0000002600267308 */ /* 0x000f220000000800 */
[----:B---3--:R-:W-:-:S07]  /*16c40*/  F2FP.F16.F32.PACK_AB R4, R35, R24 ;  /* 0x000000182304723e */ /* 0x008fce00000000ff */
[----:B------:R-:W-:Y:S01]  /*16c50*/  MUFU.EX2 R12, R12 ;  /* 0x0000000c000c7308 */ /* 0x000fe20000000800 */
[----:B-1----:R-:W-:-:S07]  /*16c60*/  F2FP.F16.F32.PACK_AB R6, R44, R43 ;  /* 0x0000002b2c06723e */ /* 0x002fce00000000ff */
[----:B------:R-:W1:Y:S01]  /*16c70*/  MUFU.EX2 R3, R3 ;  /* 0x0000000300037308 */ /* 0x000e620000000800 */
[----:B----4-:R-:W-:Y:S01]  /*16c80*/  F2FP.F16.F32.PACK_AB R5, R38, R37 ;  /* 0x000000252605723e */ /* 0x010fe200000000ff */
[----:B------:R-:W-:Y:S01]  /*16c90*/  FADD.FTZ R37, R37, R0 ;  /* 0x0000000025257221 */ /* 0x000fe20000010000 */
[----:B------:R-:W-:-:S03]  /*16ca0*/  MOV R0, R87 ;  /* 0x0000005700007202 */ /* 0x000fc60000000f00 */
[----:B------:R-:W-:Y:S01]  /*16cb0*/  FADD.FTZ R37, R38, R37 ;  /* 0x0000002526257221 */ /* 0x000fe20000010000 */
[----:B-1----:R-:W-:-:S03]  /*16cc0*/  F2FP.F16.F32.PACK_AB R7, R3, R12 ;  /* 0x0000000c0307723e */ /* 0x002fc600000000ff */
[----:B------:R-:W-:-:S04]  /*16cd0*/  FADD.FTZ R12, R12, R37 ;  /* 0x000000250c0c7221 */ /* 0x000fc80000010000 */
[----:B------:R-:W-:Y:S01]  /*16ce0*/  FADD.FTZ R220, R3, R12 ;  /* 0x0000000c03dc7221 */ /* 0x000fe20000010000 */
[C---:B--2---:R-:W-:Y:S06]  /*16cf0*/  HMMA.16816.F32 R136, R4.reuse, R8, R136 ;  /* 0x000000080488723c */ /* 0x044fec0000001888 */
        /* <DEDUP_REMOVED lines=9> */
.L_x_1978:
        /* <DEDUP_REMOVED lines=17> */
[----:B------:R-:W-:Y:S01]  /*16ea0*/  ULDC UR10, c[0x0][0x39c] ;  /* 0x0000e700000a7ab9 */ /* 0x000fe20000000800 */
[----:B------:R-:W-:-:S09]  /*16eb0*/  ULDC.64 UR14, c[0x0][0x208] ;  /* 0x00008200000e7ab9 */ /* 0x000fd20000000a00 */
.L_x_1988:
        /* <DEDUP_REMOVED lines=67> */
.L_x_1985:
        /* <DEDUP_REMOVED lines=17> */
[----:B------:R-:W-:Y:S01]  /*17400*/  LDGSTS.E.BYPASS.LTC128B.128 [R217+0x6800], desc[UR14][R6.64] ;  /* 0x0680000006d97fae */ /* 0x000fe2000b901d4e */
[----:B------:R-:W-:Y:S02]  /*17410*/  IADD3.X R3, R5, UR12, RZ, P0, !PT ;  /* 0x0000000c05037c10 */ /* 0x000fe400087fe4ff */
[----:B------:R-:W-:Y:S04]  /*17420*/  IADD3 R12, P0, R2, UR11, RZ ;  /* 0x0000000b020c7c10 */ /* 0x000fe8000ff1e0ff */
[----:B------:R-:W-:Y:S01]  /*17430*/  IADD3.X R13, R3, UR12, RZ, P0, !PT ;  /* 0x0000000c030d7c10 */ /* 0x000fe200087fe4ff */
[----:B------:R1:W-:Y:S01]  /*17440*/  LDGSTS.E.BYPASS.LTC128B.128 [R217+0x7000], desc[UR14][R4.64] ;  /* 0x0700000004d97fae */ /* 0x0003e2000b901d4e */
[----:B------:R-:W-:Y:S04]  /*17450*/  IADD3 R14, P0, R12, UR11, RZ ;  /* 0x0000000b0c0e7c10 */ /* 0x000fe8000ff1e0ff */
[----:B------:R-:W-:Y:S02]  /*17460*/  IADD3.X R15, R13, UR12, RZ, P0, !PT ;  /* 0x0000000c0d0f7c10 */ /* 0x000fe400087fe4ff */
[----:B------:R-:W-:Y:S01]  /*17470*/  ISETP.GE.AND P0, PT, R216, 0x2, PT ;  /* 0x00000002d800780c */ /* 0x000fe20003f06270 */
[----:B------:R-:W-:Y:S08]  /*17480*/  LDGSTS.E.BYPASS.LTC128B.128 [R217+0x7800], desc[UR14][R2.64] ;  /* 0x0780000002d97fae */ /* 0x000ff0000b901d4e */
[----:B------:R-:W-:Y:S08]  /*17490*/  LDGSTS.E.BYPASS.LTC128B.128 [R217+0x8000], desc[UR14][R12.64] ;  /* 0x080000000cd97fae */ /* 0x000ff0000b901d4e */
[----:B------:R2:W-:Y:S08]  /*174a0*/  LDGSTS.E.BYPASS.LTC128B.128 [R217+0x8800], desc[UR14][R14.64] ;  /* 0x088000000ed97fae */ /* 0x0005f0000b901d4e */
[----:B------:R-:W-:Y:S08]  /*174b0*/  LDSM.16.M88.4 R152, [R206] ;  /* 0x00000000ce98783b */ /* 0x000ff00000000200 */
[----:B------:R-:W0:Y:S08]  /*174c0*/  LDGDEPBAR ;  /* 0x00000000000079af */ /* 0x000e300000000000 */
[----:B------:R-:W1:Y:S08]  /*174d0*/  LDSM.16.M88.4 R156, [R204+0x1000] ;  /* 0x00100000cc9c783b */ /* 0x000e700000000200 */
        /* <DEDUP_REMOVED lines=56> */
[----:B------:R-:W-:Y:S02]  /*17860*/  FMUL.FTZ R229, R7, UR10 ;  /* 0x0000000a07e57c20 */ /* 0x000fe40008410000 */
[----:B------:R-:W2:Y:S01]  /*17870*/  LDSM.16.M88.4 R4, [R199] ;  /* 0x00000000c704783b */ /* 0x000ea20000000200 */
[----:B------:R-:W3:Y:S01]  /*17880*/  MUFU.TANH R187, R187 ;  /* 0x000000bb00bb7308 */ /* 0x000ee20000002400 */
[----:B------:R-:W-:Y:S01]  /*17890*/  FMUL.FTZ R8, R8, UR10 ;  /* 0x0000000a08087c20 */ /* 0x000fe20008410000 */
[----:B------:R-:W-:Y:S01]  /*178a0*/  FMUL.FTZ R9, R9, UR10 ;  /* 0x0000000a09097c20 */ /* 0x000fe20008410000 */
[----:B------:R-:W-:Y:S01]  /*178b0*/  FMUL.FTZ R10, R10, UR10 ;  /* 0x0000000a0a0a7c20 */ /* 0x000fe20008410000 */
[----:B------:R-:W-:Y:S01]  /*178c0*/  FMUL.FTZ R11, R11, UR10 ;  /* 0x0000000a0b0b7c20 */ /* 0x000fe20008410000 */
[C---:B-1----:R-:W-:Y:S05]  /*178d0*/  HMMA.16816.F32 R12, R180.reuse, R152, R12 ;  /* 0x00000098b40c723c */ /* 0x042fea000000180c */
[----:B------:R-:W1:Y:S01]  /*178e0*/  MUFU.TANH R231, R8 ;  /* 0x0000000800e77308 */ /* 0x000e620000002400 */
[C---:B------:R-:W-:Y:S09]  /*178f0*/  HMMA.16816.F32 R16, R180.reuse, R154, R16 ;  /* 0x0000009ab410723c */ /* 0x040ff20000001810 */
[----:B------:R-:W4:Y:S10]  /*17900*/  MUFU.TANH R233, R9 ;  /* 0x0000000900e97308 */ /* 0x000f340000002400 */
[----:B------:R-:W1:Y:S01]  /*17910*/  MUFU.TANH R235, R10 ;  /* 0x0000000a00eb7308 */ /* 0x000e620000002400 */
[----:B------:R-:W-:Y:S01]  /*17920*/  FMUL.FTZ R12, R12, UR10 ;  /* 0x0000000a0c0c7c20 */ /* 0x000fe20008410000 */
[----:B------:R-:W-:Y:S01]  /*17930*/  FMUL.FTZ R14, R14, UR10 ;  /* 0x0000000a0e0e7c20 */ /* 0x000fe20008410000 */
[----:B------:R-:W-:Y:S07]  /*17940*/  FMUL.FTZ R13, R13, UR10 ;  /* 0x0000000a0d0d7c20 */ /* 0x000fee0008410000 */
[----:B------:R5:W1:Y:S01]  /*17950*/  MUFU.TANH R241, R11 ;  /* 0x0000000b00f17308 */ /* 0x000a620000002400 */
[----:B------:R-:W-:Y:S01]  /*17960*/  FMUL.FTZ R15, R15, UR10 ;  /* 0x0000000a0f0f7c20 */ /* 0x000fe20008410000 */
[----:B------:R-:W-:Y:S01]  /*17970*/  FMUL.FTZ R16, R16, UR10 ;  /* 0x0000000a10107c20 */ /* 0x000fe20008410000 */
[----:B------:R-:W-:Y:S01]  /*17980*/  FMUL.FTZ R18, R18, UR10 ;  /* 0x0000000a12127c20 */ /* 0x000fe20008410000 */
[----:B------:R-:W-:Y:S01]  /*17990*/  FMUL.FTZ R17, R17, UR10 ;  /* 0x0000000a11117c20 */ /* 0x000fe20008410000 */
[----:B------:R-:W-:Y:S01]  /*179a0*/  FMUL.FTZ R19, R19, UR10 ;  /* 0x0000000a13137c20 */ /* 0x000fe20008410000 */
[C---:B--2---:R-:W-:Y:S04]  /*179b0*/  HMMA.16816.F32 R20, R180.reuse, R4, R20 ;  /* 0x00000004b414723c */ /* 0x044fe80000001814 */
[----:B------:R2:W1:Y:S02]  /*179c0*/  MUFU.TANH R243, R12 ;  /* 0x0000000c00f37308 */ /* 0x0004640000002400 */
[C---:B------:R-:W-:Y:S01]  /*179d0*/  HMMA.16816.F32 R24, R180.reuse, R6, R24 ;  /* 0x00000006b418723c */ /* 0x040fe20000001818 */
[----:B------:R-:W-:Y:S07]  /*179e0*/  LDSM.16.M88.4 R4, [R197] ;  /* 0x00000000c504783b */ /* 0x000fee0000000200 */
[----:B------:R-:W1:Y:S01]  /*179f0*/  MUFU.TANH R251, R16 ;  /* 0x0000001000fb7308 */ /* 0x000e620000002400 */
[----:B-----5:R-:W5:Y:S09]  /*17a00*/  LDSM.16.M88.4 R8, [R198] ;  /* 0x00000000c608783b */ /* 0x020f720000000200 */
[----:B------:R3:W1:Y:S01]  /*17a10*/  MUFU.TANH R245, R14 ;  /* 0x0000000e00f57308 */ /* 0x0006620000002400 */
[----:B------:R-:W-:Y:S09]  /*17a20*/  FMUL.FTZ R20, R20, UR10 ;  /* 0x0000000a14147c20 */ /* 0x000ff20008410000 */
[----:B------:R4:W1:Y:S01]  /*17a30*/  MUFU.TANH R153, R18 ;  /* 0x0000001200997308 */ /* 0x0008620000002400 */
[----:B------:R-:W-:Y:S01]  /*17a40*/  FMUL.FTZ R23, R23, UR10 ;  /* 0x0000000a17177c20 */ /* 0x000fe20008410000 */
[----:B------:R-:W-:Y:S01]  /*17a50*/  FMUL.FTZ R21, R21, UR10 ;  /* 0x0000000a15157c20 */ /* 0x000fe20008410000 */
[----:B------:R-:W-:Y:S01]  /*17a60*/  FMUL.FTZ R22, R22, UR10 ;  /* 0x0000000a16167c20 */ /* 0x000fe20008410000 */
[----:B------:R-:W-:Y:S01]  /*17a70*/  FMUL.FTZ R26, R26, UR10 ;  /* 0x0000000a1a1a7c20 */ /* 0x000fe20008410000 */
[----:B------:R-:W-:Y:S01]  /*17a80*/  FMUL.FTZ R24, R24, UR10 ;  /* 0x0000000a18187c20 */ /* 0x000fe20008410000 */
[----:B------:R-:W-:Y:S04]  /*17a90*/  FMUL.FTZ R25, R25, UR10 ;  /* 0x0000000a19197c20 */ /* 0x000fe80008410000 */
[----:B------:R-:W1:Y:S01]  /*17aa0*/  MUFU.TANH R157, R20 ;  /* 0x00000014009d7308 */ /* 0x000e620000002400 */
[----:B------:R-:W-:Y:S09]  /*17ab0*/  FMUL.FTZ R27, R27, UR10 ;  /* 0x0000000a1b1b7c20 */ /* 0x000ff20008410000 */
[----:B------:R1:W1:Y:S10]  /*17ac0*/  MUFU.TANH R173, R26 ;  /* 0x0000001a00ad7308 */ /* 0x0002740000002400 */
[----:B------:R1:W1:Y:S01]  /*17ad0*/  MUFU.TANH R171, R24 ;  /* 0x0000001800ab7308 */ /* 0x0002620000002400 */
[C---:B-----5:R-:W-:Y:S09]  /*17ae0*/  HMMA.16816.F32 R28, R180.reuse, R8, R28 ;  /* 0x00000008b41c723c */ /* 0x060ff2000000181c */
[----:B------:R-:W1:Y:S01]  /*17af0*/  MUFU.TANH R167, R23 ;  /* 0x0000001700a77308 */ /* 0x000e620000002400 */
[C---:B------:R-:W-:Y:S01]  /*17b00*/  HMMA.16816.F32 R32, R180.reuse, R10, R32 ;  /* 0x0000000ab420723c */ /* 0x040fe20000001820 */
[----:B------:R-:W5:Y:S08]  /*17b10*/  LDSM.16.M88.4 R8, [R196] ;  /* 0x00000000c408783b */ /* 0x000f700000000200 */
[----:B------:R-:W1:Y:S01]  /*17b20*/  MUFU.TANH R185, R185 ;  /* 0x000000b900b97308 */ /* 0x000e620000002400 */
[C---:B------:R-:W-:Y:S09]  /*17b30*/  HMMA.16816.F32 R36, R180.reuse, R4, R36 ;  /* 0x00000004b424723c */ /* 0x040ff20000001824 */
[----:B------:R-:W1:Y:S01]  /*17b40*/  MUFU.TANH R223, R223 ;  /* 0x000000df00df7308 */ /* 0x000e620000002400 */
[C---:B------:R-:W-:Y:S01]  /*17b50*/  HMMA.16816.F32 R40, R180.reuse, R6, R40 ;  /* 0x00000006b428723c */ /* 0x040fe20000001828 */
[----:B------:R-:W5:Y:S02]  /*17b60*/  LDSM.16.M88.4 R4, [R195] ;  /* 0x00000000c304783b */ /* 0x000f640000000200 */
[----:B------:R-:W-:Y:S01]  /*17b70*/  FMUL.FTZ R28, R28, UR10 ;  /* 0x0000000a1c1c7c20 */ /* 0x000fe20008410000 */
[----:B------:R-:W-:Y:S05]  /*17b80*/  FMUL.FTZ R30, R30, UR10 ;  /* 0x0000000a1e1e7c20 */ /* 0x000fea0008410000 */
[----:B------:R-:W1:Y:S02]  /*17b90*/  MUFU.TANH R229, R229 ;  /* 0x000000e500e57308 */ /* 0x000e640000002400 */
[----:B------:R-:W-:Y:S01]  /*17ba0*/  FMUL.FTZ R29, R29, UR10 ;  /* 0x0000000a1d1d7c20 */ /* 0x000fe20008410000 */
[----:B--2---:R-:W-:Y:S01]  /*17bb0*/  FMUL.FTZ R12, R32, UR10 ;  /* 0x0000000a200c7c20 */ /* 0x004fe20008410000 */
[----:B---3--:R-:W-:Y:S01]  /*17bc0*/  FMUL.FTZ R14, R34, UR10 ;  /* 0x0000000a220e7c20 */ /* 0x008fe20008410000 */
[----:B------:R-:W-:Y:S01]  /*17bd0*/  FMUL.FTZ R31, R31, UR10 ;  /* 0x0000000a1f1f7c20 */ /* 0x000fe20008410000 */
[----:B------:R-:W-:Y:S04]  /*17be0*/  FMUL.FTZ R33, R33, UR10 ;  /* 0x0000000a21217c20 */ /* 0x000fe80008410000 */
[----:B------:R2:W3:Y:S01]  /*17bf0*/  MUFU.TANH R177, R28 ;  /* 0x0000001c00b17308 */ /* 0x0004e20000002400 */
[----:B------:R-:W-:Y:S01]  /*17c00*/  FMUL.FTZ R35, R35, UR10 ;  /* 0x0000000a23237c20 */ /* 0x000fe20008410000 */
[----:B------:R-:W-:Y:S01]  /*17c10*/  FMUL.FTZ R16, R36, UR10 ;  /* 0x0000000a24107c20 */ /* 0x000fe20008410000 */
[----:B----4-:R-:W-:Y:S01]  /*17c20*/  FMUL.FTZ R18, R38, UR10 ;  /* 0x0000000a26127c20 */ /* 0x010fe20008410000 */
[----:B------:R-:W-:Y:S01]  /*17c30*/  FMUL.FTZ R37, R37, UR10 ;  /* 0x0000000a25257c20 */ /* 0x000fe20008410000 */
[----:B------:R-:W-:Y:S05]  /*17c40*/  FMUL.FTZ R39, R39, UR10 ;  /* 0x0000000a27277c20 */ /* 0x000fea0008410000 */
[----:B------:R4:W2:Y:S01]  /*17c50*/  MUFU.TANH R179, R30 ;  /* 0x0000001e00b37308 */ /* 0x0008a20000002400 */
[----:B-1----:R-:W-:Y:S01]  /*17c60*/  FMUL.FTZ R26, R41, UR10 ;  /* 0x0000000a291a7c20 */ /* 0x002fe20008410000 */
[----:B------:R-:W-:Y:S01]  /*17c70*/  FMUL.FTZ R41, R42, UR10 ;  /* 0x0000000a2a297c20 */ /* 0x000fe20008410000 */
[----:B------:R-:W-:Y:S01]  /*17c80*/  FMUL.FTZ R32, R43, UR10 ;  /* 0x0000000a2b207c20 */ /* 0x000fe20008410000 */
[----:B------:R-:W-:Y:S01]  /*17c90*/  FMUL.FTZ R24, R40, UR10 ;  /* 0x0000000a28187c20 */ /* 0x000fe20008410000 */
[C---:B-----5:R-:W-:Y:S05]  /*17ca0*/  HMMA.16816.F32 R44, R180.reuse, R8, R44 ;  /* 0x00000008b42c723c */ /* 0x060fea000000182c */
[----:B------:R-:W1:Y:S01]  /*17cb0*/  MUFU.TANH R13, R13 ;  /* 0x0000000d000d7308 */ /* 0x000e620000002400 */
[C---:B------:R-:W-:Y:S01]  /*17cc0*/  HMMA.16816.F32 R48, R180.reuse, R10, R48 ;  /* 0x0000000ab430723c */ /* 0x040fe20000001830 */
[----:B------:R-:W5:Y:S08]  /*17cd0*/  LDSM.16.M88.4 R8, [R194] ;  /* 0x00000000c208783b */ /* 0x000f700000000200 */
[----:B------:R-:W1:Y:S01]  /*17ce0*/  MUFU.TANH R15, R15 ;  /* 0x0000000f000f7308 */ /* 0x000e620000002400 */
[C---:B------:R-:W-:Y:S09]  /*17cf0*/  HMMA.16816.F32 R52, R180.reuse, R4, R52 ;  /* 0x00000004b434723c */ /* 0x040ff20000001834 */
[----:B------:R-:W1:Y:S01]  /*17d00*/  MUFU.TANH R17, R17 ;  /* 0x0000001100117308 */ /* 0x000e620000002400 */
[C---:B------:R-:W-:Y:S01]  /*17d10*/  HMMA.16816.F32 R56, R180.reuse, R6, R56 ;  /* 0x00000006b438723c */ /* 0x040fe20000001838 */
[----:B------:R-:W3:Y:S02]  /*17d20*/  LDSM.16.M88.4 R4, [R193] ;  /* 0x00000000c104783b */ /* 0x000ee40000000200 */
[----:B--2---:R-:W-:Y:S01]  /*17d30*/  FMUL.FTZ R28, R45, UR10 ;  /* 0x0000000a2d1c7c20 */ /* 0x004fe20008410000 */
[----:B------:R-:W-:Y:S01]  /*17d40*/  FMUL.FTZ R45, R46, UR10 ;  /* 0x0000000a2e2d7c20 */ /* 0x000fe20008410000 */
[----:B----4-:R-:W-:Y:S04]  /*17d50*/  FMUL.FTZ R30, R44, UR10 ;  /* 0x0000000a2c1e7c20 */ /* 0x010fe80008410000 */
[----:B------:R-:W2:Y:S02]  /*17d60*/  MUFU.TANH R19, R19 ;  /* 0x0000001300137308 */ /* 0x000ea40000002400 */
[----:B------:R-:W-:Y:S01]  /*17d70*/  FMUL.FTZ R43, R47, UR10 ;  /* 0x0000000a2f2b7c20 */ /* 0x000fe20008410000 */
[----:B------:R-:W-:Y:S01]  /*17d80*/  FMUL.FTZ R36, R49, UR10 ;  /* 0x0000000a31247c20 */ /* 0x000fe20008410000 */
[----:B------:R-:W-:Y:S01]  /*17d90*/  FMUL.FTZ R47, R51, UR10 ;  /* 0x0000000a332f7c20 */ /* 0x000fe20008410000 */
[----:B------:R-:W-:Y:S01]  /*17da0*/  FMUL.FTZ R38, R48, UR10 ;  /* 0x0000000a30267c20 */ /* 0x000fe20008410000 */
[----:B------:R-:W-:Y:S04]  /*17db0*/  FMUL.FTZ R34, R50, UR10 ;  /* 0x0000000a32227c20 */ /* 0x000fe80008410000 */
[----:B------:R-:W4:Y:S01]  /*17dc0*/  MUFU.TANH R161, R21 ;  /* 0x0000001500a17308 */ /* 0x000f220000002400 */
        /* <DEDUP_REMOVED lines=8> */
[C---:B-----5:R-:W-:Y:S03]  /*17e50*/  HMMA.16816.F32 R60, R180.reuse, R8, R60 ;  /* 0x00000008b43c723c */ /* 0x060fe6000000183c */
[----:B------:R-:W-:Y:S03]  /*17e60*/  FMUL.FTZ R52, R59, UR10 ;  /* 0x0000000a3b347c20 */ /* 0x000fe60008410000 */
[----:B------:R-:W1:Y:S01]  /*17e70*/  MUFU.TANH R25, R25 ;  /* 0x0000001900197308 */ /* 0x000e620000002400 */
[C---:B------:R-:W-:Y:S01]  /*17e80*/  HMMA.16816.F32 R64, R180.reuse, R10, R64 ;  /* 0x0000000ab440723c */ /* 0x040fe20000001840 */
[----:B------:R-:W5:Y:S08]  /*17e90*/  LDSM.16.M88.4 R8, [R192] ;  /* 0x00000000c008783b */ /* 0x000f700000000200 */
[----:B------:R-:W1:Y:S01]  /*17ea0*/  MUFU.TANH R27, R27 ;  /* 0x0000001b001b7308 */ /* 0x000e620000002400 */
[C---:B---3--:R-:W-:Y:S09]  /*17eb0*/  HMMA.16816.F32 R68, R180.reuse, R4, R68 ;  /* 0x00000004b444723c */ /* 0x048ff20000001844 */
[----:B------:R-:W3:Y:S01]  /*17ec0*/  MUFU.TANH R29, R29 ;  /* 0x0000001d001d7308 */ /* 0x000ee20000002400 */
[C---:B------:R-:W-:Y:S01]  /*17ed0*/  HMMA.16816.F32 R72, R180.reuse, R6, R72 ;  /* 0x00000006b448723c */ /* 0x040fe20000001848 */
[----:B------:R-:W2:Y:S02]  /*17ee0*/  LDSM.16.M88.4 R4, [R191] ;  /* 0x00000000bf04783b */ /* 0x000ea40000000200 */
        /* <DEDUP_REMOVED lines=17> */
[C---:B-----5:R-:W-:Y:S03]  /*18000*/  HMMA.16816.F32 R76, R180.reuse, R8, R76 ;  /* 0x00000008b44c723c */ /* 0x060fe6000000184c */
[----:B------:R-:W-:Y:S01]  /*18010*/  FMUL.FTZ R73, R73, UR10 ;  /* 0x0000000a49497c20 */ /* 0x000fe20008410000 */
[----:B------:R-:W-:Y:S03]  /*18020*/  FMUL.FTZ R71, R74, UR10 ;  /* 0x0000000a4a477c20 */ /* 0x000fe60008410000 */
[----:B------:R-:W1:Y:S01]  /*18030*/  MUFU.TANH R12, R12 ;  /* 0x0000000c000c7308 */ /* 0x000e620000002400 */
[C---:B------:R-:W-:Y:S01]  /*18040*/  HMMA.16816.F32 R80, R180.reuse, R10, R80 ;  /* 0x0000000ab450723c */ /* 0x040fe20000001850 */
[----:B------:R-:W5:Y:S08]  /*18050*/  LDSM.16.M88.4 R8, [R190] ;  /* 0x00000000be08783b */ /* 0x000f700000000200 */
[----:B------:R-:W1:Y:S01]  /*18060*/  MUFU.TANH R33, R33 ;  /* 0x0000002100217308 */ /* 0x000e620000002400 */
[C---:B--2---:R-:W-:Y:S09]  /*18070*/  HMMA.16816.F32 R84, R180.reuse, R4, R84 ;  /* 0x00000004b454723c */ /* 0x044ff20000001854 */
[----:B------:R-:W2:Y:S01]  /*18080*/  MUFU.TANH R14, R14 ;  /* 0x0000000e000e7308 */ /* 0x000ea20000002400 */
[C---:B------:R-:W-:Y:S01]  /*18090*/  HMMA.16816.F32 R88, R180.reuse, R6, R88 ;  /* 0x00000006b458723c */ /* 0x040fe20000001858 */
[----:B------:R-:W4:Y:S02]  /*180a0*/  LDSM.16.M88.4 R4, [R189] ;  /* 0x00000000bd04783b */ /* 0x000f240000000200 */
        /* <DEDUP_REMOVED lines=15> */
[----:B------:R-:W-:Y:S01]  /*181a0*/  FMUL.FTZ R90, R90, UR10 ;  /* 0x0000000a5a5a7c20 */ /* 0x000fe20008410000 */
[C---:B-----5:R-:W-:Y:S03]  /*181b0*/  HMMA.16816.F32 R92, R180.reuse, R8, R92 ;  /* 0x00000008b45c723c */ /* 0x060fe6000000185c */
[----:B------:R-:W-:Y:S01]  /*181c0*/  FMUL.FTZ R79, R91, UR10 ;  /* 0x0000000a5b4f7c20 */ /* 0x000fe20008410000 */
[----:B------:R-:W-:Y:S01]  /*181d0*/  FMUL.FTZ R88, R88, UR10 ;  /* 0x0000000a58587c20 */ /* 0x000fe20008410000 */
[----:B------:R-:W-:Y:S03]  /*181e0*/  FMUL.FTZ R89, R89, UR10 ;  /* 0x0000000a59597c20 */ /* 0x000fe60008410000 */
[----:B------:R5:W1:Y:S01]  /*181f0*/  MUFU.TANH R224, R90 ;  /* 0x0000005a00e07308 */ /* 0x000a620000002400 */
[C---:B------:R-:W-:Y:S01]  /*18200*/  HMMA.16816.F32 R96, R180.reuse, R10, R96 ;  /* 0x0000000ab460723c */ /* 0x040fe20000001860 */
[----:B------:R-:W2:Y:S08]  /*18210*/  LDSM.16.M88.4 R8, [R188] ;  /* 0x00000000bc08783b */ /* 0x000eb00000000200 */
[----:B------:R1:W1:Y:S01]  /*18220*/  MUFU.TANH R252, R80 ;  /* 0x0000005000fc7308 */ /* 0x0002620000002400 */
[C---:B----4-:R-:W-:Y:S09]  /*18230*/  HMMA.16816.F32 R100, R180.reuse, R4, R100 ;  /* 0x00000004b464723c */ /* 0x050ff20000001864 */
[----:B------:R-:W4:Y:S01]  /*18240*/  MUFU.TANH R250, R81 ;  /* 0x0000005100fa7308 */ /* 0x000f220000002400 */
[C---:B------:R-:W-:Y:S01]  /*18250*/  HMMA.16816.F32 R104, R180.reuse, R6, R104 ;  /* 0x00000006b468723c */ /* 0x040fe20000001868 */
[----:B------:R-:W4:Y:S02]  /*18260*/  LDSM.16.M88.4 R4, [R150] ;  /* 0x000000009604783b */ /* 0x000f240000000200 */
[----:B---3--:R-:W-:Y:S01]  /*18270*/  FMUL.FTZ R85, R93, UR10 ;  /* 0x0000000a5d557c20 */ /* 0x008fe20008410000 */
[----:B------:R-:W-:Y:S01]  /*18280*/  FMUL.FTZ R184, R94, UR10 ;  /* 0x0000000a5eb87c20 */ /* 0x000fe20008410000 */
[----:B------:R-:W-:Y:S04]  /*18290*/  FMUL.FTZ R66, R92, UR10 ;  /* 0x0000000a5c427c20 */ /* 0x000fe80008410000 */
[----:B------:R-:W3:Y:S02]  /*182a0*/  MUFU.TANH R246, R83 ;  /* 0x0000005300f67308 */ /* 0x000ee40000002400 */
[----:B-----5:R-:W-:Y:S01]  /*182b0*/  FMUL.FTZ R90, R97, UR10 ;  /* 0x0000000a615a7c20 */ /* 0x020fe20008410000 */
[----:B------:R-:W-:Y:S01]  /*182c0*/  FMUL.FTZ R94, R95, UR10 ;  /* 0x0000000a5f5e7c20 */ /* 0x000fe20008410000 */
[----:B------:R-:W-:Y:S01]  /*182d0*/  FMUL.FTZ R76, R96, UR10 ;  /* 0x0000000a604c7c20 */ /* 0x000fe20008410000 */
[----:B-1----:R-:W-:Y:S05]  /*182e0*/  FMUL.FTZ R80, R98, UR10 ;  /* 0x0000000a62507c20 */ /* 0x002fea0008410000 */
[----:B------:R1:W1:Y:S01]  /*182f0*/  MUFU.TANH R158, R86 ;  /* 0x00000056009e7308 */ /* 0x0002620000002400 */
[----:B------:R-:W-:Y:S01]  /*18300*/  FMUL.FTZ R103, R103, UR10 ;  /* 0x0000000a67677c20 */ /* 0x000fe20008410000 */
[----:B------:R-:W-:Y:S01]  /*18310*/  FMUL.FTZ R100, R100, UR10 ;  /* 0x0000000a64647c20 */ /* 0x000fe20008410000 */
[----:B------:R-:W-:Y:S01]  /*18320*/  FMUL.FTZ R101, R101, UR10 ;  /* 0x0000000a65657c20 */ /* 0x000fe20008410000 */
[----:B------:R-:W-:Y:S06]  /*18330*/  FMUL.FTZ R102, R102, UR10 ;  /* 0x0000000a66667c20 */ /* 0x000fec0008410000 */
[----:B------:R-:W1:Y:S01]  /*18340*/  MUFU.TANH R159, R103 ;  /* 0x00000067009f7308 */ /* 0x000e620000002400 */
[----:B------:R-:W-:Y:S01]  /*18350*/  FMUL.FTZ R105, R105, UR10 ;  /* 0x0000000a69697c20 */ /* 0x000fe20008410000 */
[C---:B--2---:R-:W-:Y:S03]  /*18360*/  HMMA.16816.F32 R108, R180.reuse, R8, R108 ;  /* 0x00000008b46c723c */ /* 0x044fe6000000186c */
[----:B------:R-:W-:Y:S01]  /*18370*/  FMUL.FTZ R104, R104, UR10 ;  /* 0x0000000a68687c20 */ /* 0x000fe20008410000 */
[----:B------:R-:W-:Y:S01]  /*18380*/  FMUL.FTZ R106, R106, UR10 ;  /* 0x0000000a6a6a7c20 */ /* 0x000fe20008410000 */
[----:B------:R-:W-:Y:S03]  /*18390*/  FMUL.FTZ R107, R107, UR10 ;  /* 0x0000000a6b6b7c20 */ /* 0x000fe60008410000 */
[----:B------:R2:W2:Y:S01]  /*183a0*/  MUFU.TANH R249, R105 ;  /* 0x0000006900f97308 */ /* 0x0004a20000002400 */
[C---:B------:R-:W-:Y:S01]  /*183b0*/  HMMA.16816.F32 R112, R180.reuse, R10, R112 ;  /* 0x0000000ab470723c */ /* 0x040fe20000001870 */
[----:B------:R-:W5:Y:S01]  /*183c0*/  LDSM.16.M88.4 R8, [R148] ;  /* 0x000000009408783b */ /* 0x000f620000000200 */
[----:B------:R-:W-:Y:S04]  /*183d0*/  DEPBAR.LE SB0, 0x0 ;  /* 0x000080000000791a */ /* 0x000fe80000000000 */
[----:B-1----:R-:W-:Y:S03]  /*183e0*/  FMUL.FTZ R86, R99, UR10 ;  /* 0x0000000a63567c20 */ /* 0x002fe60008410000 */
[----:B------:R-:W1:Y:S01]  /*183f0*/  MUFU.TANH R16, R16 ;  /* 0x0000001000107308 */ /* 0x000e620000002400 */
[C---:B----4-:R-:W-:Y:S09]  /*18400*/  HMMA.16816.F32 R116, R180.reuse, R4, R116 ;  /* 0x00000004b474723c */ /* 0x050ff20000001874 */
[----:B------:R-:W4:Y:S01]  /*18410*/  MUFU.TANH R37, R37 ;  /* 0x0000002500257308 */ /* 0x000f220000002400 */
[----:B------:R-:W-:Y:S01]  /*18420*/  BAR.SYNC.DEFER_BLOCKING 0x0 ;  /* 0x0000000000007b1d */ /* 0x000fe20000010000 */
[C---:B------:R-:W-:Y:S03]  /*18430*/  HMMA.16816.F32 R120, R180.reuse, R6, R120 ;  /* 0x00000006b478723c */ /* 0x040fe60000001878 */
[----:B--2---:R-:W-:Y:S01]  /*18440*/  FMUL.FTZ R105, R111, UR10 ;  /* 0x0000000a6f697c20 */ /* 0x004fe20008410000 */
[----:B------:R-:W-:Y:S01]  /*18450*/  FMUL.FTZ R108, R108, UR10 ;  /* 0x0000000a6c6c7c20 */ /* 0x000fe20008410000 */
[----:B------:R-:W-:Y:S03]  /*18460*/  FMUL.FTZ R109, R109, UR10 ;  /* 0x0000000a6d6d7c20 */ /* 0x000fe60008410000 */
[----:B------:R-:W2:Y:S03]  /*18470*/  MUFU.TANH R18, R18 ;  /* 0x0000001200127308 */ /* 0x000ea60000002400 */
        /* <DEDUP_REMOVED lines=14> */
[----:B------:R-:W-:Y:S04]  /*18560*/  FMUL.FTZ R61, R122, UR10 ;  /* 0x0000000a7a3d7c20 */ /* 0x000fe80008410000 */
[----:B------:R-:W1:Y:S01]  /*18570*/  MUFU.TANH R26, R26 ;  /* 0x0000001a001a7308 */ /* 0x000e620000002400 */
[----:B------:R-:W-:Y:S03]  /*18580*/  HMMA.16816.F32 R128, R180, R10, R128 ;  /* 0x0000000ab480723c */ /* 0x000fe60000001880 */
[----:B------:R-:W-:Y:S06]  /*18590*/  FMUL.FTZ R57, R123, UR10 ;  /* 0x0000000a7b397c20 */ /* 0x000fec0008410000 */
[----:B------:R-:W1:Y:S10]  /*185a0*/  MUFU.TANH R41, R41 ;  /* 0x0000002900297308 */ /* 0x000e740000002400 */
        /* <DEDUP_REMOVED lines=9> */
[----:B------:R-:W-:Y:S06]  /*18640*/  FMUL.FTZ R3, R131, UR10 ;  /* 0x0000000a83037c20 */ /* 0x000fec0008410000 */
        /* <DEDUP_REMOVED lines=77> */
[----:B------:R-:W-:Y:S01]  /*18b20*/  PLOP3.LUT P0, PT, PT, PT, UP0, 0x40, 0x0 ;  /* 0x000000000000781c */ /* 0x000fe20003f0e808 */
[----:B------:R-:W-:Y:S04]  /*18b30*/  ULEA UR8, -UR9, URZ, 0x8 ;  /* 0x0000003f09087291 */ /* 0x000fe8000f8e413f */
[----:B------:R-:W-:Y:S02]  /*18b40*/  USHF.R.S32.HI UR7, URZ, 0x1f, UR8 ;  /* 0x0000001f3f077899 */ /* 0x000fe40008011408 */
[----:B------:R-:W-:Y:S04]  /*18b50*/  IMAD.U32 R10, RZ, RZ, UR8 ;  /* 0x00000008ff0a7e24 */ /* 0x000fe8000f8e00ff */
[----:B------:R-:W-:Y:S02]  /*18b60*/  MOV R7, UR7 ;  /* 0x0000000700077c02 */ /* 0x000fe40008000f00 */
[----:B------:R-:W-:Y:S05]  /*18b70*/  @P0 BRA `(.L_x_1987) ;  /* 0x0000000000f80947 */ /* 0x000fea0003800000 */
[----:B------:R-:W2:Y:S01]  /*18b80*/  LDC R0, c[0x0][0x380] ;  /* 0x0000e000ff007b82 */ /* 0x000ea20000000800 */
[----:B------:R-:W-:Y:S05]  /*18b90*/  SHF.L.U32 R11, R216, 0x8, RZ ;  /* 0x00000008d80b7819 */ /* 0x000fea00000006ff */
[C---:B------:R-:W-:Y:S02]  /*18ba0*/  VIADD R9, R11.reuse, 0xfffffe00 ;  /* 0xfffffe000b097836 */ /* 0x040fe40000000000 */
[----:B------:R-:W-:Y:S05]  /*18bb0*/  VIADD R11, R11, 0xffffff00 ;  /* 0xffffff000b0b7836 */ /* 0x000fea0000000000 */
[----:B------:R-:W-:Y:S02]  /*18bc0*/  IABS R6, R11 ;  /* 0x0000000b00067213 */ /* 0x000fe40000000000 */
[-C--:B--2---:R-:W-:Y:S02]  /*18bd0*/  IABS R2, R0.reuse ;  /* 0x0000000000027213 */ /* 0x084fe40000000000 */
[-C--:B------:R-:W-:Y:S02]  /*18be0*/  LOP3.LUT R11, R11, R0.reuse, RZ, 0x3c, !PT ;  /* 0x000000000b0b7212 */ /* 0x080fe400078e3cff */
[----:B------:R-:W2:Y:S02]  /*18bf0*/  I2F.RP R7, R2 ;  /* 0x0000000200077306 */ /* 0x000ea40000209400 */
[----:B------:R-:W-:Y:S08]  /*18c00*/  ISETP.GE.AND P2, PT, R11, RZ, PT ;  /* 0x000000ff0b00720c */ /* 0x000ff00003f46270 */
[----:B--2---:R-:W1:Y:S02]  /*18c10*/  MUFU.RCP R4, R7 ;  /* 0x0000000700047308 */ /* 0x004e640000001000 */
        /* <DEDUP_REMOVED lines=52> */
.L_x_1987:
[C---:B------:R-:W-:Y:S04]  /*18f60*/  LEA R208, P0, R10.reuse, R208, 0x1 ;  /* 0x000000d00ad07211 */ /* 0x040fe800078008ff */
[----:B------:R-:W-:Y:S02]  /*18f70*/  LEA.HI.X R207, R10, R207, R7, 0x1, P0 ;  /* 0x000000cf0acf7211 */ /* 0x000fe400000f0c07 */
[----:B-1----:R-:W-:Y:S03]  /*18f80*/  IADD3 R88, P0, R208, UR5, RZ ;  /* 0x00000005d0587c10 */ /* 0x002fe6000ff1e0ff */
        /* <DEDUP_REMOVED lines=26> */
.L_x_1986:
        /* <DEDUP_REMOVED lines=26> */
[----:B--2---:R-:W-:Y:S02]  /*192d0*/  FMNMX.FTZ R7, R31, R2, !PT ;  /* 0x000000021f077209 */ /* 0x004fe40007810000 */
[----:B------:R-:W-:Y:S02]  /*192e0*/  FMNMX.FTZ R5, R29, R0, !PT ;  /* 0x000000001d057209 */ /* 0x000fe40007810000 */
[----:B------:R-:W-:Y:S02]  /*192f0*/  FMNMX.FTZ R2, R14, R7, !PT ;  /* 0x000000070e027209 */ /* 0x000fe40007810000 */
[----:B------:R-:W-:Y:S04]  /*19300*/  FMNMX.FTZ R0, R12, R5, !PT ;  /* 0x000000050c007209 */ /* 0x000fe80007810000 */
        /* <DEDUP_REMOVED lines=109> */
[----:B------:R-:W-:Y:S04]  /*199e0*/  FADD.FTZ R4, -R2, R151 ;  /* 0x0000009702047221 */ /* 0x000fe80000010100 */
[----:B------:R-:W-:Y:S01]  /*199f0*/  FSEL R50, R50, RZ, P0 ;  /* 0x000000ff32327208 */ /* 0x000fe20000000000 */
[----:B------:R-:W-:Y:S01]  /*19a00*/  FMUL.FTZ R22, R4, UR4 ;  /* 0x0000000404167c20 */ /* 0x000fe20008410000 */
[C---:B------:R-:W-:Y:S01]  /*19a10*/  FADD.FTZ R4, -R0.reuse, R149 ;  /* 0x0000009500047221 */ /* 0x040fe20000010100 */
[----:B------:R-:W-:Y:S02]  /*19a20*/  FSETP.NEU.FTZ.AND P0, PT, R0, -INF , PT ;  /* 0xff8000000000780b */ /* 0x000fe40003f1d000 */
[--C-:B------:R-:W-:Y:S01]  /*19a30*/  FFMA.FTZ R101, R13, UR4, -R50.reuse ;  /* 0x000000040d657c23 */ /* 0x100fe20008010832 */
[--C-:B------:R-:W-:Y:S01]  /*19a40*/  FFMA.FTZ R127, R12, UR4, -R50.reuse ;  /* 0x000000040c7f7c23 */ /* 0x100fe20008010832 */
[----:B------:R-:W1:Y:S01]  /*19a50*/  MUFU.EX2 R22, R22 ;  /* 0x0000001600167308 */ /* 0x000e620000000800 */
        /* <DEDUP_REMOVED lines=9> */
[----:B------:R-:W-:Y:S01]  /*19af0*/  FFMA.FTZ R130, R171, UR4, -R50 ;  /* 0x00000004ab827c23 */ /* 0x000fe20008010832 */
[--C-:B------:R-:W-:Y:S01]  /*19b00*/  FFMA.FTZ R168, R15, UR4, -R48.reuse ;  /* 0x000000040fa87c23 */ /* 0x100fe20008010830 */
[--C-:B------:R-:W-:Y:S01]  /*19b10*/  FFMA.FTZ R181, R14, UR4, -R48.reuse ;  /* 0x000000040eb57c23 */ /* 0x100fe20008010830 */
[--C-:B------:R-:W-:Y:S01]  /*19b20*/  FFMA.FTZ R124, R31, UR4, -R48.reuse ;  /* 0x000000041f7c7c23 */ /* 0x100fe20008010830 */
[----:B------:R-:W2:Y:S01]  /*19b30*/  LDSM.16.MT88.4 R12, [R202+0x5000] ;  /* 0x00500000ca0c783b */ /* 0x000ea20000004200 */
[--C-:B------:R-:W-:Y:S03]  /*19b40*/  FFMA.FTZ R118, R39, UR4, -R48.reuse ;  /* 0x0000000427767c23 */ /* 0x100fe60008010830 */
[----:B------:R-:W-:Y:S01]  /*19b50*/  MUFU.EX2 R152, R152 ;  /* 0x0000009800987308 */ /* 0x000fe20000000800 */
[C---:B-1----:R-:W-:Y:S01]  /*19b60*/  FMUL.FTZ R8, R22.reuse, R140 ;  /* 0x0000008c16087220 */ /* 0x042fe20000410000 */
[----:B------:R-:W-:Y:S01]  /*19b70*/  FMUL.FTZ R9, R22, R141 ;  /* 0x0000008d16097220 */ /* 0x000fe20000410000 */
[--C-:B------:R-:W-:Y:S01]  /*19b80*/  FFMA.FTZ R171, R41, UR4, -R48.reuse ;  /* 0x0000000429ab7c23 */ /* 0x100fe20008010830 */
[--C-:B------:R-:W-:Y:S01]  /*19b90*/  FFMA.FTZ R110, R43, UR4, -R48.reuse ;  /* 0x000000042b6e7c23 */ /* 0x100fe20008010830 */
[--C-:B------:R-:W-:Y:S01]  /*19ba0*/  FFMA.FTZ R149, R42, UR4, -R48.reuse ;  /* 0x000000042a957c23 */ /* 0x100fe20008010830 */
[----:B------:R-:W-:Y:S01]  /*19bb0*/  LDSM.16.MT88.4 R36, [R202+0x5400] ;  /* 0x00540000ca24783b */ /* 0x000fe20000004200 */
[--C-:B------:R-:W-:Y:S03]  /*19bc0*/  FFMA.FTZ R100, R40, UR4, -R48.reuse ;  /* 0x0000000428647c23 */ /* 0x100fe60008010830 */
[----:B------:R-:W-:Y:S01]  /*19bd0*/  MUFU.EX2 R168, R168 ;  /* 0x000000a800a87308 */ /* 0x000fe20000000800 */
[--C-:B------:R-:W-:Y:S01]  /*19be0*/  FFMA.FTZ R106, R47, UR4, -R48.reuse ;  /* 0x000000042f6a7c23 */ /* 0x100fe20008010830 */
[----:B------:R-:W-:Y:S01]  /*19bf0*/  FFMA.FTZ R119, R167, UR4, -R48 ;  /* 0x00000004a7777c23 */ /* 0x000fe20008010830 */
[----:B------:R-:W-:Y:S01]  /*19c00*/  FFMA.FTZ R167, R30, UR4, -R50 ;  /* 0x000000041ea77c23 */ /* 0x000fe20008010832 */
[--C-:B------:R-:W-:Y:S01]  /*19c10*/  FFMA.FTZ R156, R163, UR4, -R48.reuse ;  /* 0x00000004a39c7c23 */ /* 0x100fe20008010830 */
[--C-:B------:R-:W-:Y:S01]  /*19c20*/  FFMA.FTZ R163, R45, UR4, -R48.reuse ;  /* 0x000000042da37c23 */ /* 0x100fe20008010830 */
[----:B------:R-:W1:Y:S01]  /*19c30*/  LDSM.16.MT88.4 R28, [R201+0x5000] ;  /* 0x00500000c91c783b */ /* 0x000e620000004200 */
[----:B------:R-:W-:Y:S03]  /*19c40*/  FMUL.FTZ R21, R4, UR4 ;  /* 0x0000000404157c20 */ /* 0x000fe60008410000 */
[----:B------:R-:W-:Y:S01]  /*19c50*/  MUFU.EX2 R119, R119 ;  /* 0x0000007700777308 */ /* 0x000fe20000000800 */
[----:B------:R-:W-:Y:S01]  /*19c60*/  FFMA.FTZ R223, R223, UR4, -R48 ;  /* 0x00000004dfdf7c23 */ /* 0x000fe20008010830 */
[--C-:B------:R-:W-:Y:S01]  /*19c70*/  FFMA.FTZ R121, R25, UR4, -R50.reuse ;  /* 0x0000000419797c23 */ /* 0x100fe20008010832 */
[--C-:B------:R-:W-:Y:S01]  /*19c80*/  FFMA.FTZ R116, R26, UR4, -R50.reuse ;  /* 0x000000041a747c23 */ /* 0x100fe20008010832 */
[C---:B------:R-:W-:Y:S01]  /*19c90*/  FMUL.FTZ R4, R22.reuse, R144 ;  /* 0x0000009016047220 */ /* 0x040fe20000410000 */
[C---:B------:R-:W-:Y:S01]  /*19ca0*/  FMUL.FTZ R5, R22.reuse, R145 ;  /* 0x0000009116057220 */ /* 0x040fe20000410000 */
[----:B------:R-:W3:Y:S01]  /*19cb0*/  LDSM.16.MT88.4 R40, [R201+0x5400] ;  /* 0x00540000c928783b */ /* 0x000ee20000004200 */
[----:B------:R-:W-:Y:S03]  /*19cc0*/  FFMA.FTZ R113, R17, UR4, -R50 ;  /* 0x0000000411717c23 */ /* 0x000fe60008010832 */
[----:B------:R-:W4:Y:S01]  /*19cd0*/  MUFU.EX2 R21, R21 ;  /* 0x0000001500157308 */ /* 0x000f220000000800 */
[----:B------:R-:W-:Y:S01]  /*19ce0*/  FMUL.FTZ R17, R22, R133 ;  /* 0x0000008516117220 */ /* 0x000fe20000410000 */
[----:B------:R-:W-:Y:S01]  /*19cf0*/  FFMA.FTZ R160, R19, UR4, -R48 ;  /* 0x0000000413a07c23 */ /* 0x000fe20008010830 */
[----:B------:R-:W-:Y:S01]  /*19d00*/  FFMA.FTZ R120, R33, UR4, -R50 ;  /* 0x0000000421787c23 */ /* 0x000fe20008010832 */
[--C-:B------:R-:W-:Y:S01]  /*19d10*/  FFMA.FTZ R122, R35, UR4, -R48.reuse ;  /* 0x00000004237a7c23 */ /* 0x100fe20008010830 */
[----:B------:R-:W-:Y:S01]  /*19d20*/  FFMA.FTZ R112, R32, UR4, -R48 ;  /* 0x0000000420707c23 */ /* 0x000fe20008010830 */
[----:B------:R-:W-:Y:S01]  /*19d30*/  FFMA.FTZ R169, R169, UR4, -R50 ;  /* 0x00000004a9a97c23 */ /* 0x000fe20008010832 */
[----:B------:R-:W-:Y:S03]  /*19d40*/  FFMA.FTZ R165, R165, UR4, -R48 ;  /* 0x00000004a5a57c23 */ /* 0x000fe60008010830 */
[----:B------:R5:W-:Y:S01]  /*19d50*/  MUFU.EX2 R151, R223 ;  /* 0x000000df00977308 */ /* 0x000be20000000800 */
[----:B------:R-:W-:Y:S01]  /*19d60*/  FFMA.FTZ R249, R249, UR4, -R50 ;  /* 0x00000004f9f97c23 */ /* 0x000fe20008010832 */
[----:B------:R-:W-:Y:S01]  /*19d70*/  FFMA.FTZ R247, R247, UR4, -R48 ;  /* 0x00000004f7f77c23 */ /* 0x000fe20008010830 */
[--C-:B------:R-:W-:Y:S01]  /*19d80*/  FFMA.FTZ R178, R231, UR4, -R50.reuse ;  /* 0x00000004e7b27c23 */ /* 0x100fe20008010832 */
[----:B------:R-:W-:Y:S01]  /*19d90*/  FFMA.FTZ R182, R187, UR4, -R50 ;  /* 0x00000004bbb67c23 */ /* 0x000fe20008010832 */
[----:B------:R-:W-:Y:S01]  /*19da0*/  FFMA.FTZ R187, R27, UR4, -R48 ;  /* 0x000000041bbb7c23 */ /* 0x000fe20008010830 */
[----:B------:R-:W-:Y:S01]  /*19db0*/  FFMA.FTZ R180, R185, UR4, -R50 ;  /* 0x00000004b9b47c23 */ /* 0x000fe20008010832 */
[----:B------:R-:W-:Y:S03]  /*19dc0*/  FFMA.FTZ R176, R229, UR4, -R48 ;  /* 0x00000004e5b07c23 */ /* 0x000fe60008010830 */
[----:B------:R-:W-:Y:S01]  /*19dd0*/  MUFU.EX2 R113, R113 ;  /* 0x0000007100717308 */ /* 0x000fe20000000800 */
[C---:B----4-:R-:W-:Y:S01]  /*19de0*/  FMUL.FTZ R10, R21.reuse, R142 ;  /* 0x0000008e150a7220 */ /* 0x050fe20000410000 */
[C---:B------:R-:W-:Y:S01]  /*19df0*/  FMUL.FTZ R11, R21.reuse, R143 ;  /* 0x0000008f150b7220 */ /* 0x040fe20000410000 */
[C---:B------:R-:W-:Y:S01]  /*19e00*/  FMUL.FTZ R19, R21.reuse, R135 ;  /* 0x0000008715137220 */ /* 0x040fe20000410000 */
[----:B------:R-:W-:Y:S01]  /*19e10*/  LDSM.16.MT88.4 R140, [R202+0x8c00] ;  /* 0x008c0000ca8c783b */ /* 0x000fe20000004200 */
[C---:B------:R-:W-:Y:S01]  /*19e20*/  FMUL.FTZ R6, R21.reuse, R146 ;  /* 0x0000009215067220 */ /* 0x040fe20000410000 */
[----:B------:R-:W-:Y:S01]  /*19e30*/  FMUL.FTZ R7, R21, R147 ;  /* 0x0000009315077220 */ /* 0x000fe20000410000 */
[----:B------:R-:W-:Y:S03]  /*19e40*/  FFMA.FTZ R172, R233, UR4, -R50 ;  /* 0x00000004e9ac7c23 */ /* 0x000fe60008010832 */
[----:B------:R-:W-:Y:S01]  /*19e50*/  MUFU.EX2 R182, R182 ;  /* 0x000000b600b67308 */ /* 0x000fe20000000800 */
[----:B-----5:R-:W-:Y:S01]  /*19e60*/  FFMA.FTZ R223, R153, UR4, -R48 ;  /* 0x0000000499df7c23 */ /* 0x020fe20008010830 */
[----:B------:R-:W-:Y:S01]  /*19e70*/  FFMA.FTZ R153, R46, UR4, -R50 ;  /* 0x000000042e997c23 */ /* 0x000fe20008010832 */
[--C-:B------:R-:W-:Y:S01]  /*19e80*/  FFMA.FTZ R174, R235, UR4, -R48.reuse ;  /* 0x00000004ebae7c23 */ /* 0x100fe20008010830 */
[----:B------:R-:W4:Y:S01]  /*19e90*/  LDSM.16.MT88.4 R44, [R202+0x5800] ;  /* 0x00580000ca2c783b */ /* 0x000f220000004200 */
[--C-:B------:R-:W-:Y:S01]  /*19ea0*/  FFMA.FTZ R231, R241, UR4, -R48.reuse ;  /* 0x00000004f1e77c23 */ /* 0x100fe20008010830 */
[----:B------:R-:W-:Y:S01]  /*19eb0*/  FFMA.FTZ R128, R173, UR4, -R48 ;  /* 0x00000004ad807c23 */ /* 0x000fe20008010830 */
[--C-:B------:R-:W-:Y:S03]  /*19ec0*/  FFMA.FTZ R173, R24, UR4, -R50.reuse ;  /* 0x0000000418ad7c23 */ /* 0x100fe60008010832 */
[----:B------:R-:W5:Y:S01]  /*19ed0*/  MUFU.EX2 R180, R180 ;  /* 0x000000b400b47308 */ /* 0x000f620000000800 */
[----:B------:R-:W-:Y:S01]  /*19ee0*/  FFMA.FTZ R170, R243, UR4, -R50 ;  /* 0x00000004f3aa7c23 */ /* 0x000fe20008010832 */
[----:B------:R-:W-:Y:S01]  /*19ef0*/  FFMA.FTZ R229, R245, UR4, -R48 ;  /* 0x00000004f5e57c23 */ /* 0x000fe20008010830 */
[--C-:B------:R-:W-:Y:S01]  /*19f00*/  FFMA.FTZ R164, R251, UR4, -R50.reuse ;  /* 0x00000004fba47c23 */ /* 0x100fe20008010832 */
[--C-:B------:R-:W-:Y:S01]  /*19f10*/  FFMA.FTZ R183, R177, UR4, -R50.reuse ;  /* 0x00000004b1b77c23 */ /* 0x100fe20008010832 */
[----:B------:R-:W-:Y:S01]  /*19f20*/  FFMA.FTZ R177, R16, UR4, -R50 ;  /* 0x0000000410b17c23 */ /* 0x000fe20008010832 */
[----:B------:R-:W-:Y:S01]  /*19f30*/  FMUL.FTZ R16, R22, R132 ;  /* 0x0000008416107220 */ /* 0x000fe20000410000 */
[--C-:B------:R-:W-:Y:S03]  /*19f40*/  FFMA.FTZ R185, R179, UR4, -R48.reuse ;  /* 0x00000004b3b97c23 */ /* 0x100fe60008010830 */
[----:B------:R-:W2:Y:S01]  /*19f50*/  MUFU.EX2 R176, R176 ;  /* 0x000000b000b07308 */ /* 0x000ea20000000800 */
[----:B------:R-:W-:Y:S01]  /*19f60*/  FFMA.FTZ R179, R18, UR4, -R48 ;  /* 0x0000000412b37c23 */ /* 0x000fe20008010830 */
[----:B------:R-:W-:Y:S01]  /*19f70*/  FMUL.FTZ R18, R21, R134 ;  /* 0x0000008615127220 */ /* 0x000fe20000410000 */
[----:B------:R-:W-:Y:S01]  /*19f80*/  FFMA.FTZ R209, R157, UR4, -R50 ;  /* 0x000000049dd17c23 */ /* 0x000fe20008010832 */
[----:B------:R-:W-:Y:S01]  /*19f90*/  FFMA.FTZ R157, R34, UR4, -R48 ;  /* 0x00000004229d7c23 */ /* 0x000fe20008010830 */
[--C-:B------:R-:W-:Y:S01]  /*19fa0*/  FFMA.FTZ R131, R186, UR4, -R50.reuse ;  /* 0x00000004ba837c23 */ /* 0x100fe20008010832 */
[----:B------:R-:W-:Y:S01]  /*19fb0*/  FFMA.FTZ R98, R56, UR4, -R50 ;  /* 0x0000000438627c23 */ /* 0x000fe20008010832 */
[--C-:B------:R-:W-:Y:S03]  /*19fc0*/  FFMA.FTZ R129, R54, UR4, -R48.reuse ;  /* 0x0000000436817c23 */ /* 0x100fe60008010830 */
[----:B------:R-:W-:Y:S01]  /*19fd0*/  MUFU.EX2 R178, R178 ;  /* 0x000000b200b27308 */ /* 0x000fe20000000800 */
[----:B-----5:R-:W-:Y:S01]  /*19fe0*/  F2FP.F16.F32.PACK_AB R24, R180, R182 ;  /* 0x000000b6b418723e */ /* 0x020fe200000000ff */
[----:B------:R-:W-:Y:S01]  /*19ff0*/  FFMA.FTZ R96, R52, UR4, -R48 ;  /* 0x0000000434607c23 */ /* 0x000fe20008010830 */
[--C-:B------:R-:W-:Y:S01]  /*1a000*/  FFMA.FTZ R125, R222, UR4, -R50.reuse ;  /* 0x00000004de7d7c23 */ /* 0x100fe20008010832 */
[----:B------:R-:W-:Y:S01]  /*1a010*/  FFMA.FTZ R92, R60, UR4, -R50 ;  /* 0x000000043c5c7c23 */ /* 0x000fe20008010832 */
[--C-:B------:R-:W-:Y:S01]  /*1a020*/  FFMA.FTZ R123, R58, UR4, -R48.reuse ;  /* 0x000000043a7b7c23 */ /* 0x100fe20008010830 */
[----:B------:R-:W-:Y:S01]  /*1a030*/  FFMA.FTZ R88, R226, UR4, -R48 ;  /* 0x00000004e2587c23 */ /* 0x000fe20008010830 */
[--C-:B------:R-:W-:Y:S03]  /*1a040*/  FFMA.FTZ R117, R64, UR4, -R50.reuse ;  /* 0x0000000440757c23 */ /* 0x100fe60008010832 */
[----:B------:R-:W5:Y:S01]  /*1a050*/  MUFU.EX2 R172, R172 ;  /* 0x000000ac00ac7308 */ /* 0x000f620000000800 */
[----:B--2---:R-:W-:Y:S01]  /*1a060*/  F2FP.F16.F32.PACK_AB R25, R176, R151 ;  /* 0x00000097b019723e */ /* 0x004fe200000000ff */
[----:B------:R-:W-:Y:S01]  /*1a070*/  FFMA.FTZ R151, R21, R220, R151 ;  /* 0x000000dc15977223 */ /* 0x000fe20000010097 */
[----:B------:R-:W-:Y:S01]  /*1a080*/  FFMA.FTZ R84, R62, UR4, -R50 ;  /* 0x000000043e547c23 */ /* 0x000fe20008010832 */
[--C-:B------:R-:W-:Y:S01]  /*1a090*/  FFMA.FTZ R115, R63, UR4, -R48.reuse ;  /* 0x000000043f737c23 */ /* 0x100fe20008010830 */
[----:B------:R-:W-:Y:S01]  /*1a0a0*/  FFMA.FTZ R82, R232, UR4, -R48 ;  /* 0x00000004e8527c23 */ /* 0x000fe20008010830 */
[--C-:B------:R-:W-:Y:S01]  /*1a0b0*/  FFMA.FTZ R99, R70, UR4, -R50.reuse ;  /* 0x0000000446637c23 */ /* 0x100fe20008010832 */
[--C-:B------:R-:W-:Y:S03]  /*1a0c0*/  FFMA.FTZ R109, R230, UR4, -R50.reuse ;  /* 0x00000004e66d7c23 */ /* 0x100fe60008010832 */
[----:B------:R-:W-:Y:S01]  /*1a0d0*/  MUFU.EX2 R174, R174 ;  /* 0x000000ae00ae7308 */ /* 0x000fe20000000800 */
[----:B------:R-:W-:Y:S01]  /*1a0e0*/  FFMA.FTZ R78, R228, UR4, -R50 ;  /* 0x00000004e44e7c23 */ /* 0x000fe20008010832 */
[--C-:B------:R-:W-:Y:S01]  /*1a0f0*/  FFMA.FTZ R107, R68, UR4, -R48.reuse ;  /* 0x00000004446b7c23 */ /* 0x100fe20008010830 */
[----:B------:R-:W-:Y:S01]  /*1a100*/  FFMA.FTZ R74, R236, UR4, -R48 ;  /* 0x00000004ec4a7c23 */ /* 0x000fe20008010830 */
[----:B------:R-:W-:Y:S01]  /*1a110*/  FFMA.FTZ R72, R73, UR4, -R50 ;  /* 0x0000000449487c23 */ /* 0x000fe20008010832 */
[--C-:B------:R-:W-:Y:S01]  /*1a120*/  FFMA.FTZ R95, R71, UR4, -R48.reuse ;  /* 0x00000004475f7c23 */ /* 0x100fe20008010830 */
        /* <DEDUP_REMOVED lines=11> */
[----:B------:R-:W-:Y:S01]  /*1a1e0*/  FFMA.FTZ R60, R246, UR4, -R48 ;  /* 0x00000004f63c7c23 */ /* 0x000fe20008010830 */
[--C-:B------:R-:W-:Y:S01]  /*1a1f0*/  FFMA.FTZ R73, R166, UR4, -R50.reuse ;  /* 0x00000004a6497c23 */ /* 0x100fe20008010832 */
[----:B------:R-:W-:Y:S01]  /*1a200*/  FFMA.FTZ R56, R162, UR4, -R50 ;  /* 0x00000004a2387c23 */ /* 0x000fe20008010832 */
[--C-:B------:R-:W-:Y:S01]  /*1a210*/  FFMA.FTZ R71, R158, UR4, -R48.reuse ;  /* 0x000000049e477c23 */ /* 0x100fe20008010830 */
[----:B------:R-:W-:Y:S01]  /*1a220*/  FFMA.FTZ R52, R238, UR4, -R48 ;  /* 0x00000004ee347c23 */ /* 0x000fe20008010830 */
[--C-:B------:R-:W-:Y:S01]  /*1a230*/  FFMA.FTZ R63, R154, UR4, -R50.reuse ;  /* 0x000000049a3f7c23 */ /* 0x100fe20008010832 */
[----:B------:R-:W-:Y:S03]  /*1a240*/  FFMA.FTZ R54, R234, UR4, -R50 ;  /* 0x00000004ea367c23 */ /* 0x000fe60008010832 */
[----:B------:R-:W1:Y:S01]  /*1a250*/  MUFU.EX2 R229, R229 ;  /* 0x000000e500e57308 */ /* 0x000e620000000800 */
[----:B--2---:R-:W-:Y:S01]  /*1a260*/  F2FP.F16.F32.PACK_AB R27, R231, R174 ;  /* 0x000000aee71b723e */ /* 0x004fe200000000ff */
[--C-:B------:R-:W-:Y:S01]  /*1a270*/  FFMA.FTZ R58, R224, UR4, -R48.reuse ;  /* 0x00000004e03a7c23 */ /* 0x100fe20008010830 */
[----:B------:R-:W-:Y:S01]  /*1a280*/  FFMA.FTZ R79, R79, UR4, -R48 ;  /* 0x000000044f4f7c23 */ /* 0x000fe20008010830 */
[--C-:B------:R-:W-:Y:S01]  /*1a290*/  FFMA.FTZ R66, R66, UR4, -R50.reuse ;  /* 0x0000000442427c23 */ /* 0x100fe20008010832 */
[--C-:B------:R-:W-:Y:S01]  /*1a2a0*/  FFMA.FTZ R85, R85, UR4, -R50.reuse ;  /* 0x0000000455557c23 */ /* 0x100fe20008010832 */
[----:B------:R-:W-:Y:S01]  /*1a2b0*/  FFMA.FTZ R76, R76, UR4, -R50 ;  /* 0x000000044c4c7c23 */ /* 0x000fe20008010832 */
[--C-:B------:R-:W-:Y:S03]  /*1a2c0*/  FFMA.FTZ R80, R80, UR4, -R48.reuse ;  /* 0x0000000450507c23 */ /* 0x100fe60008010830 */
[----:B------:R-:W2:Y:S01]  /*1a2d0*/  MUFU.EX2 R164, R164 ;  /* 0x000000a400a47308 */ /* 0x000ea20000000800 */
[C---:B------:R-:W-:Y:S05]  /*1a2e0*/  HMMA.16816.F32 R4, R24.reuse, R12, R4 ;  /* 0x0000000c1804723c */ /* 0x040fea0000001804 */
[----:B-----5:R-:W-:Y:S01]  /*1a2f0*/  F2FP.F16.F32.PACK_AB R32, R101, R170 ;  /* 0x000000aa6520723e */ /* 0x020fe200000000ff */
[C---:B------:R-:W-:Y:S03]  /*1a300*/  HMMA.16816.F32 R8, R24.reuse, R14, R8 ;  /* 0x0000000e1808723c */ /* 0x040fe60000001808 */
[----:B------:R-:W-:Y:S01]  /*1a310*/  MUFU.EX2 R223, R223 ;  /* 0x000000df00df7308 */ /* 0x000fe20000000800 */
[----:B------:R-:W-:Y:S02]  /*1a320*/  ISETP.GT.AND P0, PT, R216, 0x1, PT ;  /* 0x00000001d800780c */ /* 0x000fe40003f04270 */
[----:B-1----:R-:W-:Y:S01]  /*1a330*/  F2FP.F16.F32.PACK_AB R33, R168, R229 ;  /* 0x000000e5a821723e */ /* 0x002fe200000000ff */
[C---:B------:R-:W-:Y:S01]  /*1a340*/  FMUL.FTZ R12, R22.reuse, R136 ;  /* 0x00000088160c7220 */ /* 0x040fe20000410000 */
[----:B------:R-:W-:Y:S03]  /*1a350*/  FMUL.FTZ R13, R22, R137 ;  /* 0x00000089160d7220 */ /* 0x000fe60000410000 */
[C---:B------:R-:W-:Y:S02]  /*1a360*/  FMUL.FTZ R14, R21.reuse, R138 ;  /* 0x0000008a150e7220 */ /* 0x040fe40000410000 */
[----:B------:R-:W1:Y:S01]  /*1a370*/  MUFU.EX2 R160, R160 ;  /* 0x000000a000a07308 */ /* 0x000e620000000800 */
[----:B------:R-:W-:Y:S01]  /*1a380*/  FMUL.FTZ R15, R21, R139 ;  /* 0x0000008b150f7220 */ /* 0x000fe20000410000 */
[----:B--2---:R-:W-:Y:S01]  /*1a390*/  F2FP.F16.F32.PACK_AB R34, R113, R164 ;  /* 0x000000a47122723e */ /* 0x004fe200000000ff */
[----:B------:R-:W-:Y:S01]  /*1a3a0*/  FFMA.FTZ R94, R94, UR4, -R48 ;  /* 0x000000045e5e7c23 */ /* 0x000fe20008010830 */
[----:B------:R-:W-:Y:S01]  /*1a3b0*/  FFMA.FTZ R90, R90, UR4, -R50 ;  /* 0x000000045a5a7c23 */ /* 0x000fe20008010832 */
[----:B------:R-:W-:Y:S01]  /*1a3c0*/  FFMA.FTZ R182, R22, R221, R182 ;  /* 0x000000dd16b67223 */ /* 0x000fe200000100b6 */
[----:B------:R-:W-:Y:S04]  /*1a3d0*/  FFMA.FTZ R22, R184, UR4, -R48 ;  /* 0x00000004b8167c23 */ /* 0x000fe80008010830 */
[----:B------:R-:W2:Y:S01]  /*1a3e0*/  MUFU.EX2 R209, R209 ;  /* 0x000000d100d17308 */ /* 0x000ea20000000800 */
[C---:B------:R-:W-:Y:S03]  /*1a3f0*/  HMMA.16816.F32 R12, R24.reuse, R28, R12 ;  /* 0x0000001c180c723c */ /* 0x040fe6000000180c */
[----:B------:R-:W-:Y:S01]  /*1a400*/  FADD.FTZ R21, R180, R182 ;  /* 0x000000b6b4157221 */ /* 0x000fe20000010000 */
[----:B------:R-:W-:Y:S01]  /*1a410*/  FFMA.FTZ R135, R227, UR4, -R50 ;  /* 0x00000004e3877c23 */ /* 0x000fe20008010832 */
[----:B------:R-:W-:Y:S01]  /*1a420*/  FFMA.FTZ R105, R105, UR4, -R48 ;  /* 0x0000000469697c23 */ /* 0x000fe20008010830 */
[----:B------:R-:W-:Y:S03]  /*1a430*/  HMMA.16816.F32 R16, R24, R30, R16 ;  /* 0x0000001e1810723c */ /* 0x000fe60000001810 */
[----:B------:R-:W5:Y:S01]  /*1a440*/  MUFU.EX2 R156, R156 ;  /* 0x0000009c009c7308 */ /* 0x000f620000000800 */
[----:B------:R-:W4:Y:S01]  /*1a450*/  LDSM.16.MT88.4 R28, [R201+0x5800] ;  /* 0x00580000c91c783b */ /* 0x000f220000004200 */
[----:B-1----:R-:W-:Y:S01]  /*1a460*/  F2FP.F16.F32.PACK_AB R35, R160, R223 ;  /* 0x000000dfa023723e */ /* 0x002fe200000000ff */
[----:B------:R-:W-:Y:S01]  /*1a470*/  FFMA.FTZ R103, R103, UR4, -R50 ;  /* 0x0000000467677c23 */ /* 0x000fe20008010832 */
[----:B------:R-:W-:Y:S01]  /*1a480*/  FFMA.FTZ R91, R91, UR4, -R48 ;  /* 0x000000045b5b7c23 */ /* 0x000fe20008010830 */
[----:B------:R-:W-:Y:S05]  /*1a490*/  FFMA.FTZ R237, R237, UR4, -R50 ;  /* 0x00000004eded7c23 */ /* 0x000fea0008010832 */
[----:B------:R-:W-:Y:S01]  /*1a4a0*/  MUFU.EX2 R130, R130 ;  /* 0x0000008200827308 */ /* 0x000fe20000000800 */
[----:B--2---:R-:W-:Y:S01]  /*1a4b0*/  F2FP.F16.F32.PACK_AB R24, R152, R209 ;  /* 0x000000d19818723e */ /* 0x004fe200000000ff */
[C---:B------:R-:W-:Y:S08]  /*1a4c0*/  HMMA.16816.F32 R4, R32.reuse, R36, R4 ;  /* 0x000000242004723c */ /* 0x040ff00000001804 */
[----:B------:R-:W1:Y:S01]  /*1a4d0*/  MUFU.EX2 R121, R121 ;  /* 0x0000007900797308 */ /* 0x000e620000000800 */
[C---:B------:R-:W-:Y:S01]  /*1a4e0*/  HMMA.16816.F32 R8, R32.reuse, R38, R8 ;  /* 0x000000262008723c */ /* 0x040fe20000001808 */
[----:B------:R-:W2:Y:S02]  /*1a4f0*/  LDSM.16.MT88.4 R36, [R202+0x5c00] ;  /* 0x005c0000ca24783b */ /* 0x000ea40000004200 */
[----:B-----5:R-:W-:Y:S03]  /*1a500*/  F2FP.F16.F32.PACK_AB R25, R119, R156 ;  /* 0x0000009c7719723e */ /* 0x020fe600000000ff */
[C---:B---3--:R-:W-:Y:S03]  /*1a510*/  HMMA.16816.F32 R12, R32.reuse, R40, R12 ;  /* 0x00000028200c723c */ /* 0x048fe6000000180c */
[----:B------:R-:W-:Y:S02]  /*1a520*/  MUFU.EX2 R128, R128 ;  /* 0x0000008000807308 */ /* 0x000fe40000000800 */
[----:B------:R-:W-:Y:S01]  /*1a530*/  FFMA.FTZ R225, R225, UR4, -R48 ;  /* 0x00000004e1e17c23 */ /* 0x000fe20008010830 */
[----:B------:R-:W-:Y:S01]  /*1a540*/  HMMA.16816.F32 R16, R32, R42, R16 ;  /* 0x0000002a2010723c */ /* 0x000fe20000001810 */
[----:B------:R-:W3:Y:S06]  /*1a550*/  LDSM.16.MT88.4 R40, [R201+0x5c00] ;  /* 0x005c0000c928783b */ /* 0x000eec0000004200 */
[----:B------:R-:W5:Y:S01]  /*1a560*/  MUFU.EX2 R187, R187 ;  /* 0x000000bb00bb7308 */ /* 0x000f620000000800 */
[----:B-1----:R-:W-:Y:S03]  /*1a570*/  F2FP.F16.F32.PACK_AB R26, R121, R130 ;  /* 0x00000082791a723e */ /* 0x002fe600000000ff */
[----:B------:R-:W-:Y:S01]  /*1a580*/  FFMA.FTZ R111, R111, UR4, -R50 ;  /* 0x000000046f6f7c23 */ /* 0x000fe20008010832 */
[----:B------:R-:W-:Y:S01]  /*1a590*/  FADD.FTZ R33, R176, R151 ;  /* 0x00000097b0217221 */ /* 0x000fe20000010000 */
[----:B------:R-:W-:Y:S04]  /*1a5a0*/  FADD.FTZ R35, R178, R21 ;  /* 0x00000015b2237221 */ /* 0x000fe80000010000 */
[----:B------:R-:W-:Y:S01]  /*1a5b0*/  MUFU.EX2 R183, R183 ;  /* 0x000000b700b77308 */ /* 0x000fe20000000800 */
[----:B------:R-:W-:Y:S01]  /*1a5c0*/  FADD.FTZ R35, R172, R35 ;  /* 0x00000023ac237221 */ /* 0x000fe20000010000 */
[----:B------:R-:W-:Y:S01]  /*1a5d0*/  FADD.FTZ R32, R174, R33 ;  /* 0x00000021ae207221 */ /* 0x000fe20000010000 */
[----:B------:R-:W-:Y:S01]  /*1a5e0*/  FFMA.FTZ R97, R97, UR4, -R48 ;  /* 0x0000000461617c23 */ /* 0x000fe20008010830 */
[----:B------:R-:W-:Y:S01]  /*1a5f0*/  MOV R151, R2 ;  /* 0x0000000200977202 */ /* 0x000fe20000000f00 */
[----:B------:R-:W-:Y:S01]  /*1a600*/  FADD.FTZ R170, R170, R35 ;  /* 0x00000023aaaa7221 */ /* 0x000fe20000010000 */
[----:B------:R-:W-:Y:S01]  /*1a610*/  FADD.FTZ R32, R231, R32 ;  /* 0x00000020e7207221 */ /* 0x000fe20000010000 */
[----:B------:R-:W-:Y:S03]  /*1a620*/  FFMA.FTZ R83, R83, UR4, -R50 ;  /* 0x0000000453537c23 */ /* 0x000fe60008010832 */
[----:B------:R-:W1:Y:S01]  /*1a630*/  MUFU.EX2 R126, R126 ;  /* 0x0000007e007e7308 */ /* 0x000e620000000800 */
[----:B-----5:R-:W-:Y:S01]  /*1a640*/  F2FP.F16.F32.PACK_AB R27, R187, R128 ;  /* 0x00000080bb1b723e */ /* 0x020fe200000000ff */
[----:B------:R-:W-:Y:S01]  /*1a650*/  FADD.FTZ R229, R229, R32 ;  /* 0x00000020e5e57221 */ /* 0x000fe20000010000 */
[----:B------:R-:W-:Y:S01]  /*1a660*/  FADD.FTZ R133, R101, R170 ;  /* 0x000000aa65857221 */ /* 0x000fe20000010000 */
[----:B------:R-:W-:Y:S01]  /*1a670*/  FFMA.FTZ R69, R69, UR4, -R48 ;  /* 0x0000000445457c23 */ /* 0x000fe20008010830 */
[----:B------:R-:W-:Y:S01]  /*1a680*/  FFMA.FTZ R67, R67, UR4, -R50 ;  /* 0x0000000443437c23 */ /* 0x000fe20008010832 */
[----:B------:R-:W-:Y:S01]  /*1a690*/  FADD.FTZ R168, R168, R229 ;  /* 0x000000e5a8a87221 */ /* 0x000fe20000010000 */
[----:B------:R-:W-:Y:S03]  /*1a6a0*/  FADD.FTZ R164, R164, R133 ;  /* 0x00000085a4a47221 */ /* 0x000fe60000010000 */
[----:B------:R-:W-:Y:S01]  /*1a6b0*/  MUFU.EX2 R185, R185 ;  /* 0x000000b900b97308 */ /* 0x000fe20000000800 */
[C---:B----4-:R-:W-:Y:S05]  /*1a6c0*/  HMMA.16816.F32 R4, R24.reuse, R44, R4 ;  /* 0x0000002c1804723c */ /* 0x050fea0000001804 */
[----:B------:R-:W-:Y:S01]  /*1a6d0*/  FADD.FTZ R164, R113, R164 ;  /* 0x000000a471a47221 */ /* 0x000fe20000010000 */
[C---:B------:R-:W-:Y:S03]  /*1a6e0*/  HMMA.16816.F32 R8, R24.reuse, R46, R8 ;  /* 0x0000002e1808723c */ /* 0x040fe60000001808 */
[----:B------:R-:W4:Y:S01]  /*1a6f0*/  MUFU.EX2 R124, R124 ;  /* 0x0000007c007c7308 */ /* 0x000f220000000800 */
[----:B------:R-:W5:Y:S01]  /*1a700*/  LDSM.16.MT88.4 R44, [R202+0x6000] ;  /* 0x00600000ca2c783b */ /* 0x000f620000004200 */
[----:B-1----:R-:W-:Y:S01]  /*1a710*/  F2FP.F16.F32.PACK_AB R32, R126, R183 ;  /* 0x000000b77e20723e */ /* 0x002fe200000000ff */
[C---:B------:R-:W-:Y:S07]  /*1a720*/  HMMA.16816.F32 R12, R24.reuse, R28, R12 ;  /* 0x0000001c180c723c */ /* 0x040fee000000180c */
[----:B------:R-:W-:Y:S01]  /*1a730*/  MUFU.EX2 R127, R127 ;  /* 0x0000007f007f7308 */ /* 0x000fe20000000800 */
[----:B------:R-:W-:Y:S01]  /*1a740*/  FADD.FTZ R133, R209, R164 ;  /* 0x000000a4d1857221 */ /* 0x000fe20000010000 */
[----:B------:R-:W-:Y:S01]  /*1a750*/  HMMA.16816.F32 R16, R24, R30, R16 ;  /* 0x0000001e1810723c */ /* 0x000fe20000001810 */
[----:B------:R-:W1:Y:S07]  /*1a760*/  LDSM.16.MT88.4 R28, [R201+0x6000] ;  /* 0x00600000c91c783b */ /* 0x000e6e0000004200 */
[----:B------:R-:W2:Y:S03]  /*1a770*/  MUFU.EX2 R120, R120 ;  /* 0x0000007800787308 */ /* 0x000ea60000000800 */
[----:B----4-:R-:W-:Y:S01]  /*1a780*/  F2FP.F16.F32.PACK_AB R33, R124, R185 ;  /* 0x000000b97c21723e */ /* 0x010fe200000000ff */
[----:B------:R-:W-:Y:S01]  /*1a790*/  FFMA.FTZ R26, R86, UR4, -R48 ;  /* 0x00000004561a7c23 */ /* 0x000fe20008010830 */
[----:B------:R-:W-:Y:S01]  /*1a7a0*/  FFMA.FTZ R86, R175, UR4, -R50 ;  /* 0x00000004af567c23 */ /* 0x000fe20008010832 */
[----:B------:R-:W-:Y:S01]  /*1a7b0*/  FADD.FTZ R133, R152, R133 ;  /* 0x0000008598857221 */ /* 0x000fe20000010000 */
[----:B------:R-:W-:Y:S03]  /*1a7c0*/  FADD.FTZ R223, R223, R168 ;  /* 0x000000a8dfdf7221 */ /* 0x000fe60000010000 */
[----:B------:R-:W-:Y:S01]  /*1a7d0*/  MUFU.EX2 R181, R181 ;  /* 0x000000b500b57308 */ /* 0x000fe20000000800 */
[--C-:B------:R-:W-:Y:S01]  /*1a7e0*/  FFMA.FTZ R61, R61, UR4, -R48.reuse ;  /* 0x000000043d3d7c23 */ /* 0x100fe20008010830 */
[----:B------:R-:W-:Y:S01]  /*1a7f0*/  FADD.FTZ R130, R130, R133 ;  /* 0x0000008582827221 */ /* 0x000fe20000010000 */
[----:B------:R-:W-:Y:S01]  /*1a800*/  FFMA.FTZ R133, R239, UR4, -R48 ;  /* 0x00000004ef857c23 */ /* 0x000fe20008010830 */
[----:B------:R-:W-:Y:S01]  /*1a810*/  FADD.FTZ R223, R160, R223 ;  /* 0x000000dfa0df7221 */ /* 0x000fe20000010000 */
[----:B------:R-:W-:Y:S01]  /*1a820*/  FFMA.FTZ R93, R93, UR4, -R50 ;  /* 0x000000045d5d7c23 */ /* 0x000fe20008010832 */
[----:B------:R-:W-:Y:S01]  /*1a830*/  FADD.FTZ R130, R121, R130 ;  /* 0x0000008279827221 */ /* 0x000fe20000010000 */
[----:B------:R-:W-:Y:S03]  /*1a840*/  FFMA.FTZ R81, R81, UR4, -R48 ;  /* 0x0000000451517c23 */ /* 0x000fe60008010830 */
[----:B------:R-:W4:Y:S01]  /*1a850*/  MUFU.EX2 R122, R122 ;  /* 0x0000007a007a7308 */ /* 0x000f220000000800 */
[----:B--2---:R-:W-:Y:S01]  /*1a860*/  F2FP.F16.F32.PACK_AB R34, R120, R127 ;  /* 0x0000007f7822723e */ /* 0x004fe200000000ff */
[----:B------:R-:W-:Y:S01]  /*1a870*/  FADD.FTZ R156, R156, R223 ;  /* 0x000000df9c9c7221 */ /* 0x000fe20000010000 */
[----:B------:R-:W-:Y:S01]  /*1a880*/  FADD.FTZ R183, R183, R130 ;  /* 0x00000082b7b77221 */ /* 0x000fe20000010000 */
[----:B------:R-:W-:Y:S01]  /*1a890*/  FFMA.FTZ R65, R65, UR4, -R50 ;  /* 0x0000000441417c23 */ /* 0x000fe20008010832 */
[----:B------:R-:W-:Y:S01]  /*1a8a0*/  FFMA.FTZ R57, R57, UR4, -R48 ;  /* 0x0000000439397c23 */ /* 0x000fe20008010830 */
[--C-:B------:R-:W-:Y:S01]  /*1a8b0*/  FFMA.FTZ R59, R59, UR4, -R50.reuse ;  /* 0x000000043b3b7c23 */ /* 0x100fe20008010832 */
[----:B------:R-:W-:Y:S03]  /*1a8c0*/  FADD.FTZ R126, R126, R183 ;  /* 0x000000b77e7e7221 */ /* 0x000fe60000010000 */
[----:B------:R-:W-:Y:S01]  /*1a8d0*/  MUFU.EX2 R177, R177 ;  /* 0x000000b100b17308 */ /* 0x000fe20000000800 */
[----:B------:R-:W-:Y:S01]  /*1a8e0*/  FFMA.FTZ R55, R55, UR4, -R50 ;  /* 0x0000000437377c23 */ /* 0x000fe20008010832 */
[----:B------:R-:W-:Y:S04]  /*1a8f0*/  FADD.FTZ R127, R127, R126 ;  /* 0x0000007e7f7f7221 */ /* 0x000fe80000010000 */
[----:B------:R-:W-:Y:S04]  /*1a900*/  FADD.FTZ R120, R120, R127 ;  /* 0x0000007f78787221 */ /* 0x000fe80000010000 */
[----:B------:R-:W2:Y:S01]  /*1a910*/  MUFU.EX2 R102, R102 ;  /* 0x0000006600667308 */ /* 0x000ea20000000800 */
[----:B----4-:R-:W-:Y:S09]  /*1a920*/  F2FP.F16.F32.PACK_AB R35, R122, R181 ;  /* 0x000000b57a23723e */ /* 0x010ff200000000ff */
        /* <DEDUP_REMOVED lines=8> */
[----:B------:R-:W-:Y:S01]  /*1a9b0*/  FADD.FTZ R177, R177, R120 ;  /* 0x00000078b1b17221 */ /* 0x000fe20000010000 */
[----:B------:R-:W-:Y:S01]  /*1a9c0*/  HMMA.16816.F32 R16, R32, R42, R16 ;  /* 0x0000002a2010723c */ /* 0x000fe20000001810 */
[----:B------:R-:W2:Y:S07]  /*1a9d0*/  LDSM.16.MT88.4 R40, [R201+0x6400] ;  /* 0x00640000c928783b */ /* 0x000eae0000004200 */
[----:B------:R-:W-:Y:S03]  /*1a9e0*/  MUFU.EX2 R116, R116 ;  /* 0x0000007400747308 */ /* 0x000fe60000000800 */
[----:B----4-:R-:W-:Y:S01]  /*1a9f0*/  F2FP.F16.F32.PACK_AB R25, R118, R179 ;  /* 0x000000b37619723e */ /* 0x010fe200000000ff */
[----:B------:R-:W-:Y:S01]  /*1aa00*/  FADD.FTZ R33, R119, R156 ;  /* 0x0000009c77217221 */ /* 0x000fe20000010000 */
[----:B------:R-:W-:Y:S03]  /*1aa10*/  FADD.FTZ R120, R102, R177 ;  /* 0x000000b166787221 */ /* 0x000fe60000010000 */
[----:B------:R-:W-:Y:S02]  /*1aa20*/  FADD.FTZ R32, R128, R33 ;  /* 0x0000002180207221 */ /* 0x000fe40000010000 */
[----:B------:R-:W-:Y:S02]  /*1aa30*/  MUFU.EX2 R171, R171 ;  /* 0x000000ab00ab7308 */ /* 0x000fe40000000800 */
[----:B------:R-:W-:Y:S04]  /*1aa40*/  FADD.FTZ R32, R187, R32 ;  /* 0x00000020bb207221 */ /* 0x000fe80000010000 */
[----:B------:R-:W-:Y:S04]  /*1aa50*/  FADD.FTZ R185, R185, R32 ;  /* 0x00000020b9b97221 */ /* 0x000fe80000010000 */
[----:B------:R-:W3:Y:S01]  /*1aa60*/  MUFU.EX2 R112, R112 ;  /* 0x0000007000707308 */ /* 0x000ee20000000800 */
[----:B------:R-:W-:Y:S04]  /*1aa70*/  FADD.FTZ R124, R124, R185 ;  /* 0x000000b97c7c7221 */ /* 0x000fe80000010000 */
[----:B------:R-:W-:Y:S05]  /*1aa80*/  FADD.FTZ R181, R181, R124 ;  /* 0x0000007cb5b57221 */ /* 0x000fea0000010000 */
[----:B------:R4:W-:Y:S01]  /*1aa90*/  MUFU.EX2 R113, R26 ;  /* 0x0000001a00717308 */ /* 0x0009e20000000800 */
[----:B------:R-:W-:Y:S04]  /*1aaa0*/  FADD.FTZ R122, R122, R181 ;  /* 0x000000b57a7a7221 */ /* 0x000fe80000010000 */
[----:B------:R-:W-:Y:S05]  /*1aab0*/  FADD.FTZ R179, R179, R122 ;  /* 0x0000007ab3b37221 */ /* 0x000fea0000010000 */
[----:B------:R-:W-:Y:S01]  /*1aac0*/  MUFU.EX2 R167, R167 ;  /* 0x000000a700a77308 */ /* 0x000fe20000000800 */
[----:B---3--:R-:W-:Y:S01]  /*1aad0*/  F2FP.F16.F32.PACK_AB R27, R112, R171 ;  /* 0x000000ab701b723e */ /* 0x008fe200000000ff */
[----:B------:R-:W-:Y:S04]  /*1aae0*/  FADD.FTZ R118, R118, R179 ;  /* 0x000000b376767221 */ /* 0x000fe80000010000 */
[----:B------:R-:W-:Y:S04]  /*1aaf0*/  FADD.FTZ R171, R171, R118 ;  /* 0x00000076abab7221 */ /* 0x000fe80000010000 */
        /* <DEDUP_REMOVED lines=171> */
[----:B------:R-:W-:Y:S03]  /*1b5b0*/  FFMA.FTZ R94, R155, UR4, -R50 ;  /* 0x000000049b5e7c23 */ /* 0x000fe60008010832 */
[----:B------:R-:W-:Y:S01]  /*1b5c0*/  FADD.FTZ R71, R71, R24 ;  /* 0x0000001847477221 */ /* 0x000fe20000010000 */
[----:B------:R-:W-:Y:S01]  /*1b5d0*/  FADD.FTZ R85, R85, R66 ;  /* 0x0000004255557221 */ /* 0x000fe20000010000 */
[----:B------:R-:W4:Y:S02]  /*1b5e0*/  MUFU.EX2 R80, R80 ;  /* 0x0000005000507308 */ /* 0x000f240000000800 */
[----:B------:R-:W-:Y:S01]  /*1b5f0*/  FADD.FTZ R71, R52, R71 ;  /* 0x0000004734477221 */ /* 0x000fe20000010000 */
[--C-:B------:R-:W-:Y:S01]  /*1b600*/  FFMA.FTZ R52, R53, UR4, -R48.reuse ;  /* 0x0000000435347c23 */ /* 0x100fe20008010830 */
[----:B------:R-:W-:Y:S01]  /*1b610*/  FFMA.FTZ R53, R51, UR4, -R48 ;  /* 0x0000000433357c23 */ /* 0x000fe20008010830 */
[--C-:B------:R-:W-:Y:S01]  /*1b620*/  FFMA.FTZ R51, R49, UR4, -R50.reuse ;  /* 0x0000000431337c23 */ /* 0x100fe20008010832 */
[----:B------:R-:W-:Y:S01]  /*1b630*/  FADD.FTZ R58, R58, R71 ;  /* 0x000000473a3a7221 */ /* 0x000fe20000010000 */
[----:B------:R-:W-:Y:S03]  /*1b640*/  FFMA.FTZ R50, R23, UR4, -R50 ;  /* 0x0000000417327c23 */ /* 0x000fe60008010832 */
[----:B------:R-:W-:Y:S01]  /*1b650*/  MUFU.EX2 R86, R86 ;  /* 0x0000005600567308 */ /* 0x000fe20000000800 */
[----:B---3--:R-:W-:Y:S01]  /*1b660*/  F2FP.F16.F32.PACK_AB R34, R101, R76 ;  /* 0x0000004c6522723e */ /* 0x008fe200000000ff */
[----:B------:R-:W-:Y:S01]  /*1b670*/  FFMA.FTZ R90, R159, UR4, -R48 ;  /* 0x000000049f5a7c23 */ /* 0x000fe20008010830 */
[----:B------:R-:W-:Y:S01]  /*1b680*/  FADD.FTZ R79, R79, R58 ;  /* 0x0000003a4f4f7221 */ /* 0x000fe20000010000 */
[----:B------:R-:W-:Y:S03]  /*1b690*/  FADD.FTZ R76, R76, R85 ;  /* 0x000000554c4c7221 */ /* 0x000fe60000010000 */
[----:B------:R-:W-:Y:S03]  /*1b6a0*/  FADD.FTZ R22, R22, R79 ;  /* 0x0000004f16167221 */ /* 0x000fe60000010000 */
[----:B------:R-:W3:Y:S01]  /*1b6b0*/  MUFU.EX2 R119, R169 ;  /* 0x000000a900777308 */ /* 0x000ee20000000800 */
[----:B----4-:R-:W-:Y:S01]  /*1b6c0*/  F2FP.F16.F32.PACK_AB R35, R113, R80 ;  /* 0x000000507123723e */ /* 0x010fe200000000ff */
[----:B------:R-:W-:Y:S01]  /*1b6d0*/  FADD.FTZ R101, R101, R76 ;  /* 0x0000004c65657221 */ /* 0x000fe20000010000 */
[----:B------:R-:W-:Y:S04]  /*1b6e0*/  FADD.FTZ R21, R21, R22 ;  /* 0x0000001615157221 */ /* 0x000fe80000010000 */
[----:B------:R-:W-:Y:S03]  /*1b6f0*/  FADD.FTZ R80, R80, R21 ;  /* 0x0000001550507221 */ /* 0x000fe60000010000 */
[----:B------:R-:W-:Y:S01]  /*1b700*/  MUFU.EX2 R121, R165 ;  /* 0x000000a500797308 */ /* 0x000fe20000000800 */
[C---:B------:R-:W-:Y:S05]  /*1b710*/  HMMA.16816.F32 R4, R32.reuse, R36, R4 ;  /* 0x000000242004723c */ /* 0x040fea0000001804 */
[----:B------:R-:W-:Y:S01]  /*1b720*/  FADD.FTZ R80, R113, R80 ;  /* 0x0000005071507221 */ /* 0x000fe20000010000 */
[C---:B------:R-:W-:Y:S03]  /*1b730*/  HMMA.16816.F32 R8, R32.reuse, R38, R8 ;  /* 0x000000262008723c */ /* 0x040fe60000001808 */
[----:B------:R-:W4:Y:S01]  /*1b740*/  MUFU.EX2 R90, R90 ;  /* 0x0000005a005a7308 */ /* 0x000f220000000800 */
[----:B------:R-:W1:Y:S01]  /*1b750*/  LDSM.16.MT88.4 R36, [R202+0x8400] ;  /* 0x00840000ca24783b */ /* 0x000e620000004200 */
        /* <DEDUP_REMOVED lines=39> */
[----:B------:R-:W2:Y:S01]  /*1b9d0*/  MUFU.EX2 R91, R91 ;  /* 0x0000005b005b7308 */ /* 0x000ea20000000800 */
[C---:B---3--:R-:W-:Y:S01]  /*1b9e0*/  F2FP.F16.F32.PACK_AB R34, R103.reuse, R104 ;  /* 0x000000686722723e */ /* 0x048fe200000000ff */
[----:B------:R-:W-:Y:S04]  /*1b9f0*/  FADD.FTZ R104, R104, R135 ;  /* 0x0000008768687221 */ /* 0x000fe80000010000 */
[----:B------:R-:W-:Y:S04]  /*1ba00*/  FADD.FTZ R103, R103, R104 ;  /* 0x0000006867677221 */ /* 0x000fe80000010000 */
[----:B------:R-:W-:Y:S10]  /*1ba10*/  MUFU.EX2 R88, R93 ;  /* 0x0000005d00587308 */ /* 0x000ff40000000800 */
[----:B------:R-:W3:Y:S01]  /*1ba20*/  MUFU.EX2 R83, R83 ;  /* 0x0000005300537308 */ /* 0x000ee20000000800 */
[C---:B--2---:R-:W-:Y:S01]  /*1ba30*/  F2FP.F16.F32.PACK_AB R35, R91.reuse, R96 ;  /* 0x000000605b23723e */ /* 0x044fe200000000ff */
[----:B------:R-:W-:Y:S04]  /*1ba40*/  FADD.FTZ R96, R96, R105 ;  /* 0x0000006960607221 */ /* 0x000fe80000010000 */
[----:B------:R-:W-:Y:S04]  /*1ba50*/  FADD.FTZ R91, R91, R96 ;  /* 0x000000605b5b7221 */ /* 0x000fe80000010000 */
[----:B------:R-:W-:Y:S01]  /*1ba60*/  MUFU.EX2 R78, R81 ;  /* 0x00000051004e7308 */ /* 0x000fe20000000800 */
[C---:B------:R-:W-:Y:S06]  /*1ba70*/  HMMA.16816.F32 R4, R32.reuse, R36, R4 ;  /* 0x000000242004723c */ /* 0x040fec0000001804 */
[C---:B------:R-:W-:Y:S03]  /*1ba80*/  HMMA.16816.F32 R8, R32.reuse, R38, R8 ;  /* 0x000000262008723c */ /* 0x040fe60000001808 */
[----:B------:R-:W2:Y:S02]  /*1ba90*/  MUFU.EX2 R69, R69 ;  /* 0x0000004500457308 */ /* 0x000ea40000000800 */
[--C-:B------:R-:W-:Y:S01]  /*1baa0*/  FFMA.FTZ R36, R20, UR4, -R48.reuse ;  /* 0x0000000414247c23 */ /* 0x100fe20008010830 */
[C---:B------:R-:W-:Y:S07]  /*1bab0*/  HMMA.16816.F32 R12, R32.reuse, R40, R12 ;  /* 0x00000028200c723c */ /* 0x040fee000000180c */
[----:B------:R-:W-:Y:S01]  /*1bac0*/  MUFU.EX2 R67, R67 ;  /* 0x0000004300437308 */ /* 0x000fe20000000800 */
[----:B---3--:R-:W-:Y:S01]  /*1bad0*/  F2FP.F16.F32.PACK_AB R20, R83, R88 ;  /* 0x000000585314723e */ /* 0x008fe200000000ff */
[----:B------:R-:W-:Y:S08]  /*1bae0*/  HMMA.16816.F32 R16, R32, R42, R16 ;  /* 0x0000002a2010723c */ /* 0x000ff00000001810 */
[----:B------:R-:W3:Y:S03]  /*1baf0*/  MUFU.EX2 R68, R65 ;  /* 0x0000004100447308 */ /* 0x000ee60000000800 */
[----:B--2---:R-:W-:Y:S01]  /*1bb00*/  F2FP.F16.F32.PACK_AB R21, R69, R78 ;  /* 0x0000004e4515723e */ /* 0x004fe200000000ff */
[----:B------:R-:W-:Y:S01]  /*1bb10*/  FFMA.FTZ R48, R3, UR4, -R48 ;  /* 0x0000000403307c23 */ /* 0x000fe20008010830 */
[----:B------:R-:W-:Y:S04]  /*1bb20*/  FADD.FTZ R78, R78, R91 ;  /* 0x0000005b4e4e7221 */ /* 0x000fe80000010000 */
[----:B------:R-:W-:Y:S01]  /*1bb30*/  FADD.FTZ R78, R69, R78 ;  /* 0x0000004e454e7221 */ /* 0x000fe20000010000 */
[----:B------:R-:W-:Y:S10]  /*1bb40*/  MUFU.EX2 R61, R61 ;  /* 0x0000003d003d7308 */ /* 0x000ff40000000800 */
[----:B------:R-:W2:Y:S01]  /*1bb50*/  MUFU.EX2 R60, R57 ;  /* 0x00000039003c7308 */ /* 0x000ea20000000800 */
[----:B---3--:R-:W-:Y:S09]  /*1bb60*/  F2FP.F16.F32.PACK_AB R22, R68, R67 ;  /* 0x000000434416723e */ /* 0x008ff200000000ff */
        /* <DEDUP_REMOVED lines=10> */
[C---:B-1----:R-:W-:Y:S07]  /*1bc10*/  HMMA.16816.F32 R12, R20.reuse, R24, R12 ;  /* 0x00000018140c723c */ /* 0x042fee000000180c */
[----:B------:R-:W-:Y:S01]  /*1bc20*/  MUFU.EX2 R51, R51 ;  /* 0x0000003300337308 */ /* 0x000fe20000000800 */
[----:B------:R-:W-:Y:S09]  /*1bc30*/  HMMA.16816.F32 R16, R20, R26, R16 ;  /* 0x0000001a1410723c */ /* 0x000ff20000001810 */
[----:B------:R-:W1:Y:S02]  /*1bc40*/  MUFU.EX2 R50, R50 ;  /* 0x0000003200327308 */ /* 0x000e640000000800 */
[C---:B--2---:R-:W-:Y:S01]  /*1bc50*/  F2FP.F16.F32.PACK_AB R133, R49.reuse, R52 ;  /* 0x000000343185723e */ /* 0x044fe200000000ff */
[----:B------:R-:W-:Y:S04]  /*1bc60*/  FADD.FTZ R52, R52, R61 ;  /* 0x0000003d34347221 */ /* 0x000fe80000010000 */
[----:B------:R-:W-:Y:S03]  /*1bc70*/  FADD.FTZ R49, R49, R52 ;  /* 0x0000003431317221 */ /* 0x000fe60000010000 */
[----:B------:R-:W-:Y:S10]  /*1bc80*/  MUFU.EX2 R36, R36 ;  /* 0x0000002400247308 */ /* 0x000ff40000000800 */
        /* <DEDUP_REMOVED lines=20> */
.L_x_1984:
        /* <DEDUP_REMOVED lines=106> */
.L_x_1989:
[----:B--2---:R-:W1:Y:S01]  /*1c470*/  S2R R13, SR_CTAID.Z ;  /* 0x00000000000d7919 */ /* 0x004e620000002700 */
[----:B------:R-:W1:Y:S01]  /*1c480*/  LDC R2, c[0x0][0x270] ;  /* 0x00009c00ff027b82 */ /* 0x000e620000000800 */
[----:B------:R-:W1:Y:S07]  /*1c490*/  S2R R0, SR_CTAID.Y ;  /* 0x0000000000007919 */ /* 0x000e6e0000002600 */
[----:B------:R-:W2:Y:S01]  /*1c4a0*/  LDC R6, c[0x0][0x2c4] ;  /* 0x0000b100ff067b82 */ /* 0x000ea20000000800 */
[----:B-1----:R-:W-:-:S04]  /*1c4b0*/  IMAD R7, R0, R2, R13 ;  /* 0x0000000200077224 */ /* 0x002fc800078e020d */
[----:B--2---:R-:W-:-:S07]  /*1c4c0*/  IMAD R6, R7, R6, RZ ;  /* 0x0000000607067224 */ /* 0x004fce00078e02ff */
.L_x_1990:
        /* <DEDUP_REMOVED lines=33> */
.L_x_1992:
[----:B------:R-:W-:Y:S05]  /*1c6e0*/  BSYNC B0 ;  /* 0x0000000000007941 */ /* 0x000fea0003800000 */
.L_x_1991:
        /* <DEDUP_REMOVED lines=45> */
.L_x_1994:
[----:B------:R-:W-:Y:S05]  /*1c9c0*/  BSYNC B0 ;  /* 0x0000000000007941 */ /* 0x000fea0003800000 */
.L_x_1993:
        /* <DEDUP_REMOVED lines=13> */
.L_x_1995:
        /* <DEDUP_REMOVED lines=14> */
.L_x_5335:


//--------------------- .text._ZN5flash24flash_fwd_splitkv_kernelI23Flash_fwd_kernel_traitsILi32ELi64ELi256ELi4ELb0ELb0EN7cutlass6half_tE19Flash_kernel_traitsILi32ELi64ELi256ELi4ES3_EELb1ELb0ELb1ELb0ELb0ELb0ELb0ELb1EEEvNS_16Flash_fwd_paramsE --------------------------
	.section	.text._ZN5flash24flash_fwd_splitkv_kernelI23Flash_fwd_kernel_traitsILi32ELi64ELi256ELi4ELb0ELb0EN7cutlass6half_tE19Flash_kernel_traitsILi32ELi64ELi256ELi4ES3_EELb1ELb0ELb1ELb0ELb0ELb0ELb0ELb1EEEvNS_16Flash_fwd_paramsE,"ax",@progbits
	.align	128
        .global         _ZN5flash24flash_fwd_splitkv_kernelI23Flash_fwd_kernel_traitsILi32ELi64ELi256ELi4ELb0ELb0EN7cutlass6half_tE19Flash_kernel_traitsILi32ELi64ELi256ELi4ES3_EELb1ELb0ELb1ELb0ELb0ELb0ELb0ELb1EEEvNS_16Flash_fwd_paramsE
        .type           _ZN5flash24flash_fwd_splitkv_kernelI23Flash_fwd_kernel_traitsILi32ELi64ELi256ELi4ELb0ELb0EN7cutlass6half_tE19Flash_kernel_traitsILi32ELi64ELi256ELi4ES3_EELb1ELb0ELb1ELb0ELb0ELb0ELb0ELb1EEEvNS_16Flash_fwd_paramsE,@function
        .size           _ZN5flash24flash_fwd_splitkv_kernelI23Flash_fwd_kernel_traitsILi32ELi64ELi256ELi4ELb0ELb0EN7cutlass6half_tE19Flash_kernel_traitsILi32ELi64ELi256ELi4ES3_EELb1ELb0ELb1ELb0ELb0ELb0ELb0ELb1EEEvNS_16Flash_fwd_paramsE,(.L_x_5336 - _ZN5flash24flash_fwd_splitkv_kernelI23Flash_fwd_kernel_traitsILi32ELi64ELi256ELi4ELb0ELb0EN7cutlass6half_tE19Flash_kernel_traitsILi32ELi64ELi256ELi4ES3_EELb1ELb0ELb1ELb0ELb0ELb0ELb0ELb1EEEvNS_16Flash_fwd_paramsE)
        .other          _ZN5flash24flash_fwd_splitkv_kernelI23Flash_fwd_kernel_traitsILi32ELi64ELi256ELi4ELb0ELb0EN7cutlass6half_tE19Flash_kernel_traitsILi32ELi64ELi256ELi4ES3_EELb1ELb0ELb1ELb0ELb0ELb0ELb0ELb1EEEvNS_16Flash_fwd_paramsE,@"STO_CUDA_ENTRY STV_DEFAULT"
_ZN5flash24flash_fwd_splitkv_kernelI23Flash_fwd_kernel_traitsILi32ELi64ELi256ELi4ELb0ELb0EN7cutlass6half_tE19Flash_kernel_traitsILi32ELi64ELi256ELi4ES3_EELb1ELb0ELb1ELb0ELb0ELb0ELb0ELb1EEEvNS_16Flash_fwd_paramsE:
.text._ZN5flash24flash_fwd_splitkv_kernelI23Flash_fwd_kernel_traitsILi32ELi64ELi256ELi4ELb0ELb0EN7cutlass6half_tE19Flash_kernel_traitsILi32ELi64ELi256ELi4ES3_EELb1ELb0ELb1ELb0ELb0ELb0ELb0ELb1EEEvNS_16Flash_fwd_paramsE:
[----:B------:R-:W-:Y:S08]  /*0000*/  LDC R1, c[0x0][0x28] ;  /* 0x00000a00ff017b82 */ /* 0x000ff00000000800 */
[----:B------:R-:W1:Y:S01]  /*0010*/  S2UR UR12, SR_CTAID.Y ;  /* 0x00000000000c79c3 */ /* 0x000e620000002600 */
[----:B------:R-:W-:Y:S01]  /*0020*/  ULDC.64 UR4, c[0x0][0x2f0] ;  /* 0x0000bc0000047ab9 */ /* 0x000fe20000000a00 */
[----:B------:R-:W-:Y:S01]  /*0030*/  ULDC.U8 UR6, c[0x0][0x3c2] ;  /* 0x0000f08000067ab9 */ /* 0x000fe20000000000 */
[----:B------:R-:W-:-:S02]  /*0040*/  UISETP.NE.U32.AND UP1, UPT, UR4, URZ, UPT ;  /* 0x0000003f0400728c */ /* 0x000fc4000bf25070 */
[----:B------:R-:W-:Y:S02]  /*0050*/  UISETP.NE.AND UP2, UPT, UR6, URZ, UPT ;  /* 0x0000003f0600728c */ /* 0x000fe4000bf45270 */
[----:B------:R-:W-:Y:S01]  /*0060*/  UISETP.NE.AND.EX UP1, UPT, UR5, URZ, UPT, UP1 ;  /* 0x0000003f0500728c */ /* 0x000fe2000bf25310 */
[----:B------:R-:W-:Y:S02]  /*0070*/  ULDC.64 UR8, c[0x0][0x2f0] ;  /* 0x0000bc0000087ab9 */ /* 0x000fe40000000a00 */
[----:B------:R-:W-:Y:S01]  /*0080*/  ULDC.64 UR4, c[0x0][0x2f8] ;  /* 0x0000be0000047ab9 */ /* 0x000fe20000000a00 */
[----:B------:R-:W-:Y:S01]  /*0090*/  ULDC.64 UR14, c[0x0][0x2f8] ;  /* 0x0000be00000e7ab9 */ /* 0x000fe20000000a00 */
[----:B------:R-:W-:Y:S01]  /*00a0*/  UISETP.EQ.U32.AND UP0, UPT, UR4, URZ, UPT ;  /* 0x0000003f0400728c */ /* 0x000fe2000bf02070 */
[----:B------:R-:W-:Y:S01]  /*00b0*/  PLOP3.LUT P1, PT, PT, PT, UP1, 0x80, 0x0 ;  /* 0x000000000000781c */ /* 0x000fe20003f2f018 */
[----:B------:R-:W-:Y:S01]  /*00c0*/  ULDC.64 UR6, c[0x0][0x208] ;  /* 0x0000820000067ab9 */ /* 0x000fe20000000a00 */
[----:B------:R-:W-:Y:S01]  /*00d0*/  ULDC.64 UR10, c[0x0][0x300] ;  /* 0x0000c000000a7ab9 */ /* 0x000fe20000000a00 */
[----:B------:R-:W-:-:S06]  /*00e0*/  UISETP.EQ.OR.EX UP0, UPT, UR5, URZ, !UP2, UP0 ;  /* 0x0000003f0500728c */ /* 0x000fcc000d702700 */
[----:B------:R-:W-:Y:S01]  /*00f0*/  PLOP3.LUT P0, PT, PT, PT, UP0, 0x80, 0x0 ;  /* 0x000000000000781c */ /* 0x000fe20003f0f008 */
[----:B-1----:R-:W-:Y:S02]  /*0100*/  UIMAD.WIDE UR8, UR12, 0x4, UR8 ;  /* 0x000000040c0878a5 */ /* 0x002fe4000f8e0208 */
[----:B------:R-:W-:-:S04]  /*0110*/  UIMAD.WIDE UR14, UR12, 0x4, UR14 ;  /* 0x000000040c0e78a5 */ /* 0x000fc8000f8e020e */
[----:B------:R-:W-:Y:S02]  /*0120*/  IMAD.U32 R2, RZ, RZ, UR8 ;  /* 0x00000008ff027e24 */ /* 0x000fe4000f8e00ff */
[----:B------:R-:W-:Y:S01]  /*0130*/  IMAD.U32 R3, RZ, RZ, UR9 ;  /* 0x00000009ff037e24 */ /* 0x000fe2000f8e00ff */
[----:B------:R-:W-:Y:S01]  /*0140*/  ULDC.64 UR8, c[0x0][0x300] ;  /* 0x0000c00000087ab9 */ /* 0x000fe20000000a00 */
[----:B------:R-:W-:Y:S01]  /*0150*/  IMAD.U32 R6, RZ, RZ, UR14 ;  /* 0x0000000eff067e24 */ /* 0x000fe2000f8e00ff */
[----:B------:R-:W-:Y:S01]  /*0160*/  ISETP.NE.U32.AND P4, PT, RZ, UR8, PT ;  /* 0x00000008ff007c0c */ /* 0x000fe2000bf85070 */
[----:B------:R-:W-:Y:S01]  /*0170*/  IMAD.U32 R7, RZ, RZ, UR15 ;  /* 0x0000000fff077e24 */ /* 0x000fe2000f8e00ff */
[----:B------:R-:W2:Y:S04]  /*0180*/  @P1 LDG.E R4, desc[UR6][R2.64] ;  /* 0x0000000602041981 */ /* 0x000ea8000c1e1900 */
[----:B------:R-:W3:Y:S01]  /*0190*/  @P1 LDG.E R0, desc[UR6][R2.64+0x4] ;  /* 0x0000040602001981 */ /* 0x000ee2000c1e1900 */
[----:B------:R-:W-:Y:S01]  /*01a0*/  ISETP.NE.AND.EX P4, PT, RZ, UR9, PT, P4 ;  /* 0x00000009ff007c0c */ /* 0x000fe2000bf85340 */
[----:B------:R-:W-:-:S06]  /*01b0*/  UIMAD.WIDE UR10, UR12, 0x4, UR10 ;  /* 0x000000040c0a78a5 */ /* 0x000fcc000f8e020a */
[----:B------:R-:W-:Y:S02]  /*01c0*/  IMAD.U32 R110, RZ, RZ, UR10 ;  /* 0x0000000aff6e7e24 */ /* 0x000fe4000f8e00ff */
[----:B------:R-:W-:Y:S01]  /*01d0*/  IMAD.U32 R111, RZ, RZ, UR11 ;  /* 0x0000000bff6f7e24 */ /* 0x000fe2000f8e00ff */
[----:B------:R-:W4:Y:S04]  /*01e0*/  @!P0 LDG.E R3, desc[UR6][R6.64] ;  /* 0x0000000606038981 */ /* 0x000f28000c1e1900 */
[----:B------:R-:W5:Y:S01]  /*01f0*/  @P4 LDG.E R2, desc[UR6][R110.64] ;  /* 0x000000066e024981 */ /* 0x000f62000c1e1900 */
[----:B------:R-:W-:Y:S01]  /*0200*/  UMOV UR21, 0xffffffff ;  /* 0xffffffff00157882 */ /* 0x000fe20000000000 */
[----:B------:R-:W-:Y:S01]  /*0210*/  UMOV UR14, 0xffffffff ;  /* 0xffffffff000e7882 */ /* 0x000fe20000000000 */
[----:B------:R-:W-:Y:S01]  /*0220*/  UMOV UR13, URZ ;  /* 0x0000003f000d7c82 */ /* 0x000fe20008000000 */
[----:B------:R-:W1:Y:S01]  /*0230*/  S2R R35, SR_TID.X ;  /* 0x0000000000237919 */ /* 0x000e620000002100 */
[----:B------:R-:W1:Y:S01]  /*0240*/  S2UR UR27, SR_CTAID.X ;  /* 0x00000000001b79c3 */ /* 0x000e620000002500 */
[----:B------:R-:W-:Y:S01]  /*0250*/  USHF.R.S32.HI UR24, URZ, 0x1f, UR12 ;  /* 0x0000001f3f187899 */ /* 0x000fe2000801140c */
[----:B------:R-:W-:-:S06]  /*0260*/  UMOV UR26, UR12 ;  /* 0x0000000c001a7c82 */ /* 0x000fcc0008000000 */
[----:B------:R-:W1:Y:S01]  /*0270*/  S2UR UR28, SR_CTAID.Z ;  /* 0x00000000001c79c3 */ /* 0x000e620000002700 */
[----:B--2---:R-:W-:Y:S02]  /*0280*/  @P1 R2UR UR21, R4 ;  /* 0x00000000041512ca */ /* 0x004fe400000e0000 */
[----:B---3--:R-:W-:-:S13]  /*0290*/  @P1 R2UR UR20, R0 ;  /* 0x00000000001412ca */ /* 0x008fda00000e0000 */
[----:B------:R-:W-:-:S07]  /*02a0*/  @UP1 UIADD3 UR20, UR20, -UR21, URZ ;  /* 0x8000001514141290 */ /* 0x000fce000fffe03f */
[----:B------:R-:W-:Y:S01]  /*02b0*/  @!UP1 ULDC UR20, c[0x0][0x2c4] ;  /* 0x0000b10000149ab9 */ /* 0x000fe20000000800 */
[----:B----4-:R-:W-:Y:S02]  /*02c0*/  @!P0 R2UR UR14, R3 ;  /* 0x00000000030e82ca */ /* 0x010fe400000e0000 */
[----:B------:R-:W-:Y:S02]  /*02d0*/  ISETP.NE.U32.AND P0, PT, RZ, UR4, PT ;  /* 0x00000004ff007c0c */ /* 0x000fe4000bf05070 */
[----:B-----5:R-:W-:Y:S02]  /*02e0*/  @P4 R2UR UR13, R2 ;  /* 0x00000000020d42ca */ /* 0x020fe400000e0000 */
[----:B------:R-:W-:-:S13]  /*02f0*/  ISETP.NE.AND.EX P0, PT, RZ, UR5, PT, P0 ;  /* 0x00000005ff007c0c */ /* 0x000fda000bf05300 */
        /* <DEDUP_REMOVED lines=8> */
.L_x_1996:
[----:B------:R-:W-:-:S05]  /*0380*/  ULDC UR29, c[0x0][0x2c8] ;  /* 0x0000b200001d7ab9 */ /* 0x000fca0000000800 */
.L_x_1997:
        /* <DEDUP_REMOVED lines=12> */
[----:B------:R-:W-:Y:S02]  /*0450*/  @!UP2 UISETP.NE.U32.AND UP0, UPT, UR4, URZ, UPT ;  /* 0x0000003f0400a28c */ /* 0x000fe4000bf05070 */
[----:B------:R-:W-:Y:S02]  /*0460*/  UIADD3 UR29, UR29, -UR13, URZ ;  /* 0x8000000d1d1d7290 */ /* 0x000fe4000fffe03f */
[----:B------:R-:W-:-:S03]  /*0470*/  @!UP2 UISETP.NE.AND.EX UP0, UPT, UR5, URZ, UPT, UP0 ;  /* 0x0000003f0500a28c */ /* 0x000fc6000bf05300 */
[----:B------:R-:W-:Y:S02]  /*0480*/  @!UP2 ULDC UR5, c[0x0][0x2cc] ;  /* 0x0000b3000005aab9 */ /* 0x000fe40000000800 */
[----:B------:R-:W-:Y:S01]  /*0490*/  @!UP2 USEL UR5, UR5, URZ, UP0 ;  /* 0x0000003f0505a287 */ /* 0x000fe20008000000 */
[----:B--2---:R-:W-:Y:S02]  /*04a0*/  @P0 R2UR UR23, R0 ;  /* 0x00000000001702ca */ /* 0x004fe400000e0000 */
[----:B------:R-:W-:-:S11]  /*04b0*/  PLOP3.LUT P0, PT, PT, PT, UP1, 0x80, 0x0 ;  /* 0x000000000000781c */ /* 0x000fd60003f0f018 */
[----:B------:R-:W-:Y:S02]  /*04c0*/  @UP2 UIADD3 UR23, UR23, -UR13, URZ ;  /* 0x8000000d17172290 */ /* 0x000fe4000fffe03f */
[----:B------:R-:W-:Y:S10]  /*04d0*/  @!P0 EXIT ;  /* 0x000000000000894d */ /* 0x000ff40003800000 */
[----:B------:R-:W-:Y:S02]  /*04e0*/  UIADD3 UR4, -UR20, 0x13f, UR27 ;  /* 0x0000013f14047890 */ /* 0x000fe4000fffe11b */
[----:B------:R-:W-:Y:S01]  /*04f0*/  @!UP2 UIADD3 UR23, UR29, UR5, URZ ;  /* 0x000000051d17a290 */ /* 0x000fe2000fffe03f */
[----:B------:R-:W-:Y:S02]  /*0500*/  ULDC UR16, c[0x0][0x2c8] ;  /* 0x0000b20000107ab9 */ /* 0x000fe40000000800 */
[----:B------:R-:W-:Y:S01]  /*0510*/  ULDC UR5, c[0x0][0x398] ;  /* 0x0000e60000057ab9 */ /* 0x000fe20000000800 */
[----:B------:R-:W-:Y:S02]  /*0520*/  UIADD3 UR11, UR23, 0xff, URZ ;  /* 0x000000ff170b7890 */ /* 0x000fe4000fffe03f */
[----:B------:R-:W-:Y:S02]  /*0530*/  UIADD3 UR5, UR4, UR5, UR23 ;  /* 0x0000000504057290 */ /* 0x000fe4000fffe017 */
        /* <DEDUP_REMOVED lines=15> */
[----:B------:R-:W-:Y:S05]  /*0630*/  @P0 BRA `(.L_x_1998) ;  /* 0x0000000400540947 */ /* 0x000fea0003800000 */
[----:B------:R-:W-:Y:S01]  /*0640*/  SHF.R.S32.HI R6, RZ, 0x1f, R35 ;  /* 0x0000001fff067819 */ /* 0x000fe20000011423 */
[----:B------:R-:W-:Y:S01]  /*0650*/  UISETP.NE.AND UP0, UPT, UR21, -0x1, UPT ;  /* 0xffffffff1500788c */ /* 0x000fe2000bf05270 */
[----:B------:R-:W-:Y:S01]  /*0660*/  BSSY B0, `(.L_x_1999) ;  /* 0x0000038000007945 */ /* 0x000fe20003800000 */
[----:B------:R-:W-:Y:S01]  /*0670*/  USHF.R.S32.HI UR16, URZ, 0x1f, UR27 ;  /* 0x0000001f3f107899 */ /* 0x000fe2000801141b */
[----:B------:R-:W-:Y:S01]  /*0680*/  LEA.HI R6, R6, R35, RZ, 0x2 ;  /* 0x0000002306067211 */ /* 0x000fe200078f10ff */
[----:B------:R-:W-:Y:S01]  /*0690*/  ULDC UR10, c[0x0][0x2d0] ;  /* 0x0000b400000a7ab9 */ /* 0x000fe20000000800 */
[----:B------:R-:W-:Y:S02]  /*06a0*/  UIADD3 UR20, -UR27, UR20, URZ ;  /* 0x000000141b147290 */ /* 0x000fe4000fffe13f */
[----:B------:R-:W-:Y:S01]  /*06b0*/  LOP3.LUT R0, R6, 0xfffffffc, RZ, 0xc0, !PT ;  /* 0xfffffffc06007812 */ /* 0x000fe200078ec0ff */
[----:B------:R-:W-:Y:S01]  /*06c0*/  USHF.R.S32.HI UR15, URZ, 0x1f, UR28 ;  /* 0x0000001f3f0f7899 */ /* 0x000fe2000801141c */
[----:B------:R-:W-:Y:S01]  /*06d0*/  SHF.R.S32.HI R6, RZ, 0x2, R6 ;  /* 0x00000002ff067819 */ /* 0x000fe20000011406 */
[----:B------:R-:W-:Y:S01]  /*06e0*/  ULDC.64 UR8, c[0x0][0x2a0] ;  /* 0x0000a80000087ab9 */ /* 0x000fe20000000a00 */
[----:B------:R-:W-:Y:S01]  /*06f0*/  @!UP0 ULDC.64 UR4, c[0x0][0x290] ;  /* 0x0000a40000048ab9 */ /* 0x000fe20000000a00 */
[----:B------:R-:W-:Y:S01]  /*0700*/  IMAD.IADD R35, R35, 0x1, -R0 ;  /* 0x0000000123237824 */ /* 0x000fe200078e0a00 */
[----:B------:R-:W-:Y:S01]  /*0710*/  @!UP0 UIMAD UR14, UR24, UR4, URZ ;  /* 0x00000004180e82a4 */ /* 0x000fe2000f8e023f */
[----:B------:R-:W-:Y:S01]  /*0720*/  IMAD.U32 R8, RZ, RZ, UR8 ;  /* 0x00000008ff087e24 */ /* 0x000fe2000f8e00ff */
[----:B------:R-:W-:Y:S01]  /*0730*/  @!UP0 UIMAD.WIDE.U32 UR18, UR12, UR4, URZ ;  /* 0x000000040c1282a5 */ /* 0x000fe2000f8e003f */
[C---:B------:R-:W-:Y:S01]  /*0740*/  IMAD.SHL.U32 R2, R35.reuse, 0x8, RZ ;  /* 0x0000000823027824 */ /* 0x040fe200078e00ff */
[----:B------:R-:W-:Y:S01]  /*0750*/  @!UP0 UIMAD UR14, UR12, UR5, UR14 ;  /* 0x000000050c0e82a4 */ /* 0x000fe2000f8e020e */
[----:B------:R-:W-:Y:S01]  /*0760*/  ISETP.NE.AND P2, PT, R35, RZ, PT ;  /* 0x000000ff2300720c */ /* 0x000fe20003f45270 */
[----:B------:R-:W-:Y:S01]  /*0770*/  UIMAD UR15, UR15, UR8, URZ ;  /* 0x000000080f0f72a4 */ /* 0x000fe2000f8e023f */
        /* <DEDUP_REMOVED lines=12> */
[----:B------:R-:W-:Y:S01]  /*0840*/  @!UP0 UMOV UR22, UR18 ;  /* 0x0000001200168c82 */ /* 0x000fe20008000000 */
[----:B------:R-:W-:Y:S01]  /*0850*/  IMAD.U32 R0, RZ, RZ, UR16 ;  /* 0x00000010ff007e24 */ /* 0x000fe2000f8e00ff */
[----:B------:R-:W-:Y:S01]  /*0860*/  IADD3 R10, P0, R4, UR22, RZ ;  /* 0x00000016040a7c10 */ /* 0x000fe2000ff1e0ff */
[----:B------:R-:W-:Y:S01]  /*0870*/  ULDC UR13, c[0x0][0x270] ;  /* 0x00009c00000d7ab9 */ /* 0x000fe20000000800 */
[----:B------:R-:W-:Y:S01]  /*0880*/  UIMAD UR9, UR28, UR9, UR15 ;  /* 0x000000091c0972a4 */ /* 0x000fe2000f8e020f */
[----:B------:R-:W-:Y:S01]  /*0890*/  SHF.R.S32.HI R4, RZ, 0x1f, R6 ;  /* 0x0000001fff047819 */ /* 0x000fe20000011406 */
[----:B------:R-:W-:Y:S01]  /*08a0*/  UIMAD UR13, UR12, UR13, UR28 ;  /* 0x0000000d0c0d72a4 */ /* 0x000fe2000f8e021c */
[----:B------:R-:W-:Y:S01]  /*08b0*/  IADD3.X R11, R5, UR21, R0, P0, !PT ;  /* 0x00000015050b7c10 */ /* 0x000fe200087fe400 */
[----:B------:R-:W-:Y:S01]  /*08c0*/  ULDC UR11, c[0x0][0x2c4] ;  /* 0x0000b100000b7ab9 */ /* 0x000fe20000000800 */
[----:B------:R-:W-:Y:S01]  /*08d0*/  VIADD R5, R6, 0x20 ;  /* 0x0000002006057836 */ /* 0x000fe20000000000 */
[----:B------:R-:W-:Y:S01]  /*08e0*/  UIMAD UR11, UR13, UR11, UR27 ;  /* 0x0000000b0d0b72a4 */ /* 0x000fe2000f8e021b */
[----:B------:R-:W-:-:S03]  /*08f0*/  IMAD.WIDE.U32 R8, R8, UR28, R10 ;  /* 0x0000001c08087c25 */ /* 0x000fc6000f8e000a */
[----:B------:R-:W-:Y:S01]  /*0900*/  ISETP.GE.OR P3, PT, R5, UR20, P3 ;  /* 0x0000001405007c0c */ /* 0x000fe20009f66670 */
[----:B------:R-:W-:Y:S01]  /*0910*/  VIADD R11, R9, UR9 ;  /* 0x00000009090b7c36 */ /* 0x000fe20008000000 */
[----:B------:R-:W-:Y:S01]  /*0920*/  IADD3 R3, P0, R6, UR11, RZ ;  /* 0x0000000b06037c10 */ /* 0x000fe2000ff1e0ff */
[----:B------:R-:W-:Y:S01]  /*0930*/  IMAD.U32 R0, RZ, RZ, UR11 ;  /* 0x0000000bff007e24 */ /* 0x000fe2000f8e00ff */
        /* <DEDUP_REMOVED lines=10> */
.L_x_2000:
[----:B------:R-:W-:Y:S05]  /*09e0*/  BSYNC B0 ;  /* 0x0000000000007941 */ /* 0x000fea0003800000 */
.L_x_1999:
        /* <DEDUP_REMOVED lines=13> */
.L_x_2002:
[----:B------:R-:W-:Y:S05]  /*0ac0*/  BSYNC B0 ;  /* 0x0000000000007941 */ /* 0x000fea0003800000 */
.L_x_2001:
        /* <DEDUP_REMOVED lines=12> */
.L_x_1998:
[----:B------:R-:W-:Y:S01]  /*0b90*/  ULDC.64 UR4, c[0x0][0x368] ;  /* 0x0000da0000047ab9 */ /* 0x000fe20000000a00 */
[----:B------:R-:W-:Y:S01]  /*0ba0*/  ULDC.64 UR10, c[0x0][0x370] ;  /* 0x0000dc00000a7ab9 */ /* 0x000fe20000000a00 */
[----:B------:R-:W-:-:S04]  /*0bb0*/  UISETP.NE.U32.AND UP0, UPT, UR4, URZ, UPT ;  /* 0x0000003f0400728c */ /* 0x000fc8000bf05070 */
[----:B------:R-:W-:-:S06]  /*0bc0*/  UISETP.NE.AND.EX UP0, UPT, UR5, URZ, UPT, UP0 ;  /* 0x0000003f0500728c */ /* 0x000fcc000bf05300 */
[----:B------:R-:W-:-:S05]  /*0bd0*/  PLOP3.LUT P0, PT, PT, PT, UP0, 0x80, 0x0 ;  /* 0x000000000000781c */ /* 0x000fca0003f0f008 */
[----:B------:R-:W-:Y:S02]  /*0be0*/  @UP0 ULDC.64 UR4, c[0x0][0x368] ;  /* 0x0000da0000040ab9 */ /* 0x000fe40000000a00 */
[----:B------:R-:W-:-:S06]  /*0bf0*/  @UP0 UIMAD.WIDE UR4, UR12, 0x4, UR4 ;  /* 0x000000040c0408a5 */ /* 0x000fcc000f8e0204 */
[----:B------:R-:W-:Y:S02]  /*0c00*/  IMAD.U32 R2, RZ, RZ, UR4 ;  /* 0x00000004ff027e24 */ /* 0x000fe4000f8e00ff */
[----:B------:R-:W-:-:S05]  /*0c10*/  IMAD.U32 R3, RZ, RZ, UR5 ;  /* 0x00000005ff037e24 */ /* 0x000fca000f8e00ff */
[----:B------:R-:W2:Y:S01]  /*0c20*/  @P0 LDG.E R0, desc[UR6][R2.64] ;  /* 0x0000000602000981 */ /* 0x000ea2000c1e1900 */
[----:B------:R-:W-:Y:S01]  /*0c30*/  ISETP.NE.U32.AND P1, PT, RZ, UR10, PT ;  /* 0x0000000aff007c0c */ /* 0x000fe2000bf25070 */
[----:B------:R-:W-:Y:S01]  /*0c40*/  UPLOP3.LUT UP1, UPT, UPT, UPT, UPT, 0x40, 0x0 ;  /* 0x000000000000789c */ /* 0x000fe20003f2e870 */
[----:B------:R-:W-:Y:S02]  /*0c50*/  CS2R R240, SRZ ;  /* 0x0000000000f07805 */ /* 0x000fe4000001ff00 */
[----:B------:R-:W-:Y:S02]  /*0c60*/  ISETP.NE.AND.EX P1, PT, RZ, UR11, PT, P1 ;  /* 0x0000000bff007c0c */ /* 0x000fe4000bf25310 */
[----:B--2---:R-:W-:-:S11]  /*0c70*/  @P0 R2UR UR12, R0 ;  /* 0x00000000000c02ca */ /* 0x004fd600000e0000 */
[----:B------:R-:W-:Y:S05]  /*0c80*/  @!P1 BRA `(.L_x_2003) ;  /* 0x0000000000309947 */ /* 0x000fea0003800000 */
[----:B------:R-:W-:Y:S02]  /*0c90*/  ULDC.64 UR4, c[0x0][0x378] ;  /* 0x0000de0000047ab9 */ /* 0x000fe40000000a00 */
[----:B------:R-:W-:Y:S02]  /*0ca0*/  UIMAD UR15, UR24, UR4, URZ ;  /* 0x00000004180f72a4 */ /* 0x000fe4000f8e023f */
[----:B------:R-:W-:Y:S02]  /*0cb0*/  UIMAD.WIDE.U32 UR16, UR26, UR4, URZ ;  /* 0x000000041a1072a5 */ /* 0x000fe4000f8e003f */
[----:B------:R-:W-:Y:S02]  /*0cc0*/  UIMAD UR5, UR26, UR5, UR15 ;  /* 0x000000051a0572a4 */ /* 0x000fe4000f8e020f */
[----:B------:R-:W-:Y:S02]  /*0cd0*/  ULEA UR10, UP0, UR16, UR10, 0x2 ;  /* 0x0000000a100a7291 */ /* 0x000fe4000f80103f */
[----:B------:R-:W-:-:S02]  /*0ce0*/  UIADD3 UR5, UR17, UR5, URZ ;  /* 0x0000000511057290 */ /* 0x000fc4000fffe03f */
[----:B------:R-:W-:Y:S02]  /*0cf0*/  UISETP.NE.U32.AND UP1, UPT, UR10, URZ, UPT ;  /* 0x0000003f0a00728c */ /* 0x000fe4000bf25070 */
[----:B------:R-:W-:Y:S01]  /*0d00*/  USHF.L.U64.HI UR5, UR16, 0x2, UR5 ;  /* 0x0000000210057899 */ /* 0x000fe20008010205 */
[----:B------:R-:W-:-:S03]  /*0d10*/  MOV R241, UR10 ;  /* 0x0000000a00f17c02 */ /* 0x000fc60008000f00 */
[----:B------:R-:W-:-:S04]  /*0d20*/  UIADD3.X UR5, UR5, UR11, URZ, UP0, !UPT ;  /* 0x0000000b05057290 */ /* 0x000fc800087fe43f */
[----:B------:R-:W-:Y:S02]  /*0d30*/  UISETP.NE.AND.EX UP1, UPT, UR5, URZ, UPT, UP1 ;  /* 0x0000003f0500728c */ /* 0x000fe4000bf25310 */
[----:B------:R-:W-:-:S09]  /*0d40*/  MOV R240, UR5 ;  /* 0x0000000500f07c02 */ /* 0x000fd20008000f00 */
.L_x_2003:
[----:B------:R-:W-:Y:S02]  /*0d50*/  PLOP3.LUT P0, PT, PT, PT, UP1, 0x40, 0x0 ;  /* 0x000000000000781c */ /* 0x000fe40003f0e818 */
[----:B------:R-:W-:-:S04]  /*0d60*/  LOP3.LUT R241, R241, R240, RZ, 0x3c, !PT ;  /* 0x000000f0f1f17212 */ /* 0x000fc800078e3cff */
[----:B------:R-:W-:-:S04]  /*0d70*/  LOP3.LUT R240, R241, R240, RZ, 0x3c, !PT ;  /* 0x000000f0f1f07212 */ /* 0x000fc800078e3cff */
[----:B------:R-:W-:-:S03]  /*0d80*/  LOP3.LUT R241, R241, R240, RZ, 0x3c, !PT ;  /* 0x000000f0f1f17212 */ /* 0x000fc600078e3cff */
[----:B------:R-:W-:Y:S05]  /*0d90*/  @P0 BRA `(.L_x_2004) ;  /* 0x0000000400600947 */ /* 0x000fea0003800000 */
[----:B------:R-:W1:Y:S01]  /*0da0*/  LDC R8, c[0x0][0x380] ;  /* 0x0000e000ff087b82 */ /* 0x000e620000000800 */
[----:B------:R-:W-:Y:S01]  /*0db0*/  ULEA UR4, UR22, 0xffffff00, 0x8 ;  /* 0xffffff0016047891 */ /* 0x000fe2000f8e403f */
[----:B------:R-:W-:-:S05]  /*0dc0*/  ULDC.64 UR30, c[0x0][0x248] ;  /* 0x00009200001e7ab9 */ /* 0x000fca0000000a00 */
[----:B------:R-:W-:Y:S01]  /*0dd0*/  MOV R27, UR4 ;  /* 0x00000004001b7c02 */ /* 0x000fe20008000f00 */
[----:B------:R-:W-:-:S03]  /*0de0*/  ULDC.64 UR4, c[0x0][0x230] ;  /* 0x00008c0000047ab9 */ /* 0x000fc60000000a00 */
        /* <DEDUP_REMOVED lines=20> */
[----:B------:R-:W1:Y:S05]  /*0f30*/  LDC R0, c[0x0][0x278] ;  /* 0x00009e00ff007b82 */ /* 0x000e6a0000000800 */
[----:B------:R-:W-:-:S06]  /*0f40*/  @P2 VIADD R6, R6, 0x1 ;  /* 0x0000000106062836 */ /* 0x000fcc0000000000 */
[----:B------:R-:W-:Y:S02]  /*0f50*/  @!P0 IADD3 R6, -R6, RZ, RZ ;  /* 0x000000ff06068210 */ /* 0x000fe40007ffe1ff */
[----:B------:R-:W-:-:S05]  /*0f60*/  @!P1 LOP3.LUT R6, RZ, R8, RZ, 0x33, !PT ;  /* 0x00000008ff069212 */ /* 0x000fca00078e33ff */
[----:B------:R-:W-:-:S06]  /*0f70*/  IMAD.WIDE R2, R6, 0x4, R240 ;  /* 0x0000000406027825 */ /* 0x000fcc00078e02f0 */
[----:B------:R2:W3:Y:S01]  /*0f80*/  LDG.E R3, desc[UR6][R2.64] ;  /* 0x0000000602037981 */ /* 0x0004e2000c1e1900 */
[----:B-1----:R-:W-:Y:S01]  /*0f90*/  IABS R5, R0 ;  /* 0x0000000000057213 */ /* 0x002fe20000000000 */
[----:B------:R-:W-:-:S03]  /*0fa0*/  IMAD.MOV R6, RZ, RZ, -R6 ;  /* 0x000000ffff067224 */ /* 0x000fc600078e0a06 */
[----:B------:R-:W1:Y:S01]  /*0fb0*/  I2F.RP R10, R5 ;  /* 0x00000005000a7306 */ /* 0x000e620000209400 */
[----:B------:R-:W-:-:S07]  /*0fc0*/  IMAD R8, R8, R6, R27 ;  /* 0x0000000608087224 */ /* 0x000fce00078e021b */
[----:B-1----:R-:W1:Y:S01]  /*0fd0*/  MUFU.RCP R10, R10 ;  /* 0x0000000a000a7308 */ /* 0x002e620000001000 */
[----:B--2---:R-:W2:Y:S01]  /*0fe0*/  S2R R2, SR_CTAID.Z ;  /* 0x0000000000027919 */ /* 0x004ea20000002700 */
[----:B-1----:R-:W-:-:S06]  /*0ff0*/  VIADD R10, R10, 0xffffffe ;  /* 0x0ffffffe0a0a7836 */ /* 0x002fcc0000000000 */
[----:B------:R-:W1:Y:S02]  /*1000*/  F2I.FTZ.U32.TRUNC.NTZ R11, R10 ;  /* 0x0000000a000b7305 */ /* 0x000e64000021f000 */
[----:B-1----:R-:W-:Y:S01]  /*1010*/  IADD3 R4, RZ, -R11, RZ ;  /* 0x8000000bff047210 */ /* 0x002fe20007ffe0ff */
[----:B------:R-:W-:Y:S01]  /*1020*/  IMAD.MOV.U32 R10, RZ, RZ, RZ ;  /* 0x000000ffff0a7224 */ /* 0x000fe200078e00ff */
[----:B--2---:R-:W-:-:S03]  /*1030*/  IABS R2, R2 ;  /* 0x0000000200027213 */ /* 0x004fc60000000000 */
[----:B------:R-:W-:Y:S01]  /*1040*/  IMAD R4, R4, R5, RZ ;  /* 0x0000000504047224 */ /* 0x000fe200078e02ff */
[----:B------:R-:W-:-:S03]  /*1050*/  MOV R7, R2 ;  /* 0x0000000200077202 */ /* 0x000fc60000000f00 */
[----:B------:R-:W-:-:S06]  /*1060*/  IMAD.HI.U32 R4, R11, R4, R10 ;  /* 0x000000040b047227 */ /* 0x000fcc00078e000a */
[----:B------:R-:W-:-:S04]  /*1070*/  IMAD.HI.U32 R2, R4, R7, RZ ;  /* 0x0000000704027227 */ /* 0x000fc800078e00ff */
[----:B------:R-:W-:-:S04]  /*1080*/  IMAD.MOV R4, RZ, RZ, -R2 ;  /* 0x000000ffff047224 */ /* 0x000fc800078e0a02 */
[----:B------:R-:W-:Y:S01]  /*1090*/  IMAD R4, R5, R4, R7 ;  /* 0x0000000405047224 */ /* 0x000fe200078e0207 */
[----:B------:R-:W-:-:S04]  /*10a0*/  SHF.R.S32.HI R7, RZ, 0x1f, R8 ;  /* 0x0000001fff077819 */ /* 0x000fc80000011408 */
[----:B------:R-:W-:-:S13]  /*10b0*/  ISETP.GT.U32.AND P1, PT, R5, R4, PT ;  /* 0x000000040500720c */ /* 0x000fda0003f24070 */
[-C--:B------:R-:W-:Y:S02]  /*10c0*/  @!P1 IADD3 R4, R4, -R5.reuse, RZ ;  /* 0x8000000504049210 */ /* 0x080fe40007ffe0ff */
[----:B------:R-:W-:Y:S02]  /*10d0*/  @!P1 IADD3 R2, R2, 0x1, RZ ;  /* 0x0000000102029810 */ /* 0x000fe40007ffe0ff */
[----:B------:R-:W-:Y:S02]  /*10e0*/  ISETP.GE.U32.AND P2, PT, R4, R5, PT ;  /* 0x000000050400720c */ /* 0x000fe40003f46070 */
[----:B------:R-:W-:-:S11]  /*10f0*/  ISETP.NE.AND P1, PT, R0, RZ, PT ;  /* 0x000000ff0000720c */ /* 0x000fd60003f25270 */
[----:B------:R-:W-:-:S05]  /*1100*/  @P2 VIADD R2, R2, 0x1 ;  /* 0x0000000102022836 */ /* 0x000fca0000000000 */
[----:B------:R-:W-:Y:S01]  /*1110*/  MOV R4, R2 ;  /* 0x0000000200047202 */ /* 0x000fe20000000f00 */
[----:B------:R-:W-:Y:S01]  /*1120*/  IMAD R2, R7, UR30, RZ ;  /* 0x0000001e07027c24 */ /* 0x000fe2000f8e02ff */
[----:B---3--:R-:W-:Y:S02]  /*1130*/  R2UR UR13, R3 ;  /* 0x00000000030d72ca */ /* 0x008fe400000e0000 */
        /* <DEDUP_REMOVED lines=8> */
[----:B------:R-:W-:Y:S01]  /*11c0*/  MOV R10, UR14 ;  /* 0x0000000e000a7c02 */ /* 0x000fe20008000f00 */
[----:B------:R-:W-:Y:S01]  /*11d0*/  IMAD R0, R8, UR31, R2 ;  /* 0x0000001f08007c24 */ /* 0x000fe2000f8e0202 */
[----:B------:R-:W-:Y:S01]  /*11e0*/  SHF.R.S32.HI R74, RZ, 0x1f, R4 ;  /* 0x0000001fff4a7819 */ /* 0x000fe20000011404 */
[----:B------:R-:W-:Y:S01]  /*11f0*/  UIADD3 UR4, UR15, UR4, URZ ;  /* 0x000000040f047290 */ /* 0x000fe2000fffe03f */
[----:B------:R-:W-:Y:S01]  /*1200*/  IMAD.U32 R11, RZ, RZ, UR15 ;  /* 0x0000000fff0b7e24 */ /* 0x000fe2000f8e00ff */
[----:B------:R-:W-:Y:S01]  /*1210*/  ULDC.64 UR10, c[0x0][0x260] ;  /* 0x00009800000a7ab9 */ /* 0x000fe20000000a00 */
[----:B------:R-:W-:-:S03]  /*1220*/  IMAD.MOV.U32 R2, RZ, RZ, R10 ;  /* 0x000000ffff027224 */ /* 0x000fc600078e000a */
[----:B------:R-:W-:Y:S01]  /*1230*/  MOV R3, UR4 ;  /* 0x0000000400037c02 */ /* 0x000fe20008000f00 */
[----:B------:R-:W-:Y:S02]  /*1240*/  ULDC.64 UR4, c[0x0][0x238] ;  /* 0x00008e0000047ab9 */ /* 0x000fe40000000a00 */
[----:B------:R-:W-:Y:S01]  /*1250*/  UIMAD UR12, UR12, UR4, URZ ;  /* 0x000000040c0c72a4 */ /* 0x000fe2000f8e023f */
[----:B------:R-:W-:Y:S01]  /*1260*/  IMAD.WIDE.U32 R2, R8, UR30, R2 ;  /* 0x0000001e08027c25 */ /* 0x000fe2000f8e0002 */
[----:B------:R-:W-:Y:S02]  /*1270*/  UIMAD.WIDE.U32 UR16, UR13, UR4, URZ ;  /* 0x000000040d1072a5 */ /* 0x000fe4000f8e003f */
[----:B------:R-:W-:Y:S02]  /*1280*/  UIMAD UR5, UR13, UR5, UR12 ;  /* 0x000000050d0572a4 */ /* 0x000fe4000f8e020c */
[----:B------:R-:W-:Y:S01]  /*1290*/  IADD3 R3, R3, R0, RZ ;  /* 0x0000000003037210 */ /* 0x000fe20007ffe0ff */
[----:B------:R-:W-:Y:S01]  /*12a0*/  IMAD R0, R74, UR10, RZ ;  /* 0x0000000a4a007c24 */ /* 0x000fe2000f8e02ff */
[----:B------:R-:W-:-:S03]  /*12b0*/  UIADD3 UR14, UR17, UR5, URZ ;  /* 0x00000005110e7290 */ /* 0x000fc6000fffe03f */
[C---:B------:R-:W-:Y:S02]  /*12c0*/  IMAD R0, R4.reuse, UR11, R0 ;  /* 0x0000000b04007c24 */ /* 0x040fe4000f8e0200 */
[----:B------:R-:W-:-:S04]  /*12d0*/  IMAD.WIDE.U32 R10, R4, UR10, R2 ;  /* 0x0000000a040a7c25 */ /* 0x000fc8000f8e0002 */
[----:B------:R-:W-:Y:S01]  /*12e0*/  IMAD.IADD R2, R11, 0x1, R0 ;  /* 0x000000010b027824 */ /* 0x000fe200078e0200 */
[----:B------:R-:W-:Y:S01]  /*12f0*/  MOV R3, R10 ;  /* 0x0000000a00037202 */ /* 0x000fe20000000f00 */
[----:B------:R-:W-:Y:S01]  /*1300*/  IMAD.MOV.U32 R0, RZ, RZ, R4 ;  /* 0x000000ffff007224 */ /* 0x000fe200078e0004 */
[----:B------:R-:W-:Y:S06]  /*1310*/  BRA `(.L_x_2005) ;  /* 0x0000000400447947 */ /* 0x000fec0003800000 */
.L_x_2004:
[----:B------:R-:W1:Y:S01]  /*1320*/  LDC R4, c[0x0][0x278] ;  /* 0x00009e00ff047b82 */ /* 0x000e620000000800 */
[----:B------:R-:W2:Y:S01]  /*1330*/  S2R R0, SR_CTAID.Z ;  /* 0x0000000000007919 */ /* 0x000ea20000002700 */
[----:B------:R-:W-:Y:S02]  /*1340*/  UISETP.NE.AND UP0, UPT, UR14, -0x1, UPT ;  /* 0xffffffff0e00788c */ /* 0x000fe4000bf05270 */
[----:B------:R-:W-:-:S04]  /*1350*/  ULEA UR5, UR22, 0xffffff00, 0x8 ;  /* 0xffffff0016057891 */ /* 0x000fc8000f8e403f */
[----:B------:R-:W-:Y:S02]  /*1360*/  PLOP3.LUT P0, PT, PT, PT, UP0, 0x80, 0x0 ;  /* 0x000000000000781c */ /* 0x000fe40003f0f008 */
[----:B------:R-:W-:-:S03]  /*1370*/  MOV R27, UR5 ;  /* 0x00000005001b7c02 */ /* 0x000fc60008000f00 */
[----:B------:R-:W-:Y:S01]  /*1380*/  @UP0 UIADD3 UR4, UR13, UR14, URZ ;  /* 0x0000000e0d040290 */ /* 0x000fe2000fffe03f */
[----:B------:R-:W-:-:S03]  /*1390*/  @UP0 ULDC.64 UR30, c[0x0][0x248] ;  /* 0x00009200001e0ab9 */ /* 0x000fc60000000a00 */
[----:B------:R-:W-:Y:S02]  /*13a0*/  @UP0 UIMAD.WIDE.U32 UR10, UR4, UR30, URZ ;  /* 0x0000001e040a02a5 */ /* 0x000fe4000f8e003f */
[----:B------:R-:W-:-:S04]  /*13b0*/  @UP0 UIMAD UR4, UR4, UR31, URZ ;  /* 0x0000001f040402a4 */ /* 0x000fc8000f8e023f */
[----:B------:R-:W-:Y:S01]  /*13c0*/  @UP0 UIADD3 UR4, UR11, UR4, URZ ;  /* 0x000000040b040290 */ /* 0x000fe2000fffe03f */
[----:B-1----:R-:W-:-:S04]  /*13d0*/  IABS R5, R4 ;  /* 0x0000000400057213 */ /* 0x002fc80000000000 */
[----:B------:R-:W1:Y:S01]  /*13e0*/  I2F.RP R6, R5 ;  /* 0x0000000500067306 */ /* 0x000e620000209400 */
[----:B--2---:R-:W-:-:S07]  /*13f0*/  IABS R0, R0 ;  /* 0x0000000000007213 */ /* 0x004fce0000000000 */
[----:B-1----:R-:W1:Y:S02]  /*1400*/  MUFU.RCP R6, R6 ;  /* 0x0000000600067308 */ /* 0x002e640000001000 */
[----:B-1----:R-:W-:-:S06]  /*1410*/  VIADD R6, R6, 0xffffffe ;  /* 0x0ffffffe06067836 */ /* 0x002fcc0000000000 */
[----:B------:R-:W1:Y:S02]  /*1420*/  F2I.FTZ.U32.TRUNC.NTZ R7, R6 ;  /* 0x0000000600077305 */ /* 0x000e64000021f000 */
[----:B-1----:R-:W-:Y:S02]  /*1430*/  IMAD.MOV R2, RZ, RZ, -R7 ;  /* 0x000000ffff027224 */ /* 0x002fe400078e0a07 */
[----:B------:R-:W-:Y:S02]  /*1440*/  IMAD.MOV.U32 R6, RZ, RZ, RZ ;  /* 0x000000ffff067224 */ /* 0x000fe400078e00ff */
[----:B------:R-:W-:-:S04]  /*1450*/  IMAD R2, R2, R5, RZ ;  /* 0x0000000502027224 */ /* 0x000fc800078e02ff */
[----:B------:R-:W-:Y:S01]  /*1460*/  IMAD.HI.U32 R6, R7, R2, R6 ;  /* 0x0000000207067227 */ /* 0x000fe200078e0006 */
[----:B------:R-:W-:Y:S02]  /*1470*/  MOV R2, R0 ;  /* 0x0000000000027202 */ /* 0x000fe40000000f00 */
[----:B------:R-:W-:-:S03]  /*1480*/  SHF.R.S32.HI R7, RZ, 0x1f, R27 ;  /* 0x0000001fff077819 */ /* 0x000fc6000001141b */
[----:B------:R-:W-:-:S04]  /*1490*/  IMAD.HI.U32 R0, R6, R2, RZ ;  /* 0x0000000206007227 */ /* 0x000fc800078e00ff */
[----:B------:R-:W-:-:S04]  /*14a0*/  IMAD.MOV R6, RZ, RZ, -R0 ;  /* 0x000000ffff067224 */ /* 0x000fc800078e0a00 */
[C---:B------:R-:W-:Y:S02]  /*14b0*/  IMAD R6, R5.reuse, R6, R2 ;  /* 0x0000000605067224 */ /* 0x040fe400078e0202 */
[----:B------:R-:W1:Y:S03]  /*14c0*/  LDC.64 R2, c[0x0][0x260] ;  /* 0x00009800ff027b82 */ /* 0x000e660000000a00 */
[----:B------:R-:W-:-:S13]  /*14d0*/  ISETP.GT.U32.AND P1, PT, R5, R6, PT ;  /* 0x000000060500720c */ /* 0x000fda0003f24070 */
[----:B------:R-:W-:Y:S02]  /*14e0*/  @!P1 IMAD.IADD R6, R6, 0x1, -R5 ;  /* 0x0000000106069824 */ /* 0x000fe400078e0a05 */
[----:B------:R-:W-:Y:S01]  /*14f0*/  @!P1 VIADD R0, R0, 0x1 ;  /* 0x0000000100009836 */ /* 0x000fe20000000000 */
[----:B------:R-:W-:Y:S02]  /*1500*/  ISETP.NE.AND P1, PT, R4, RZ, PT ;  /* 0x000000ff0400720c */ /* 0x000fe40003f25270 */
[----:B------:R-:W-:Y:S02]  /*1510*/  ISETP.GE.U32.AND P3, PT, R6, R5, PT ;  /* 0x000000050600720c */ /* 0x000fe40003f66070 */
[----:B------:R-:W-:-:S04]  /*1520*/  LOP3.LUT R5, R4, UR28, RZ, 0x3c, !PT ;  /* 0x0000001c04057c12 */ /* 0x000fc8000f8e3cff */
[----:B------:R-:W-:-:S07]  /*1530*/  ISETP.GE.AND P2, PT, R5, RZ, PT ;  /* 0x000000ff0500720c */ /* 0x000fce0003f46270 */
        /* <DEDUP_REMOVED lines=8> */
[----:B------:R-:W-:-:S03]  /*15c0*/  ULDC.64 UR4, c[0x0][0x230] ;  /* 0x00008c0000047ab9 */ /* 0x000fc60000000a00 */
[----:B------:R-:W-:Y:S02]  /*15d0*/  UIADD3 UR17, UR17, UR10, URZ ;  /* 0x0000000a11117290 */ /* 0x000fe4000fffe03f */
[----:B------:R-:W-:Y:S02]  /*15e0*/  UIMAD UR11, UR11, UR4, URZ ;  /* 0x000000040b0b72a4 */ /* 0x000fe4000f8e023f */
[----:B------:R-:W-:Y:S02]  /*15f0*/  UIMAD.WIDE.U32 UR16, UR12, UR4, UR16 ;  /* 0x000000040c1072a5 */ /* 0x000fe4000f8e0010 */
[----:B------:R-:W-:-:S04]  /*1600*/  UIMAD UR5, UR12, UR5, UR11 ;  /* 0x000000050c0572a4 */ /* 0x000fc8000f8e020b */
[----:B------:R-:W-:Y:S01]  /*1610*/  UIADD3 UR4, UR17, UR5, URZ ;  /* 0x0000000511047290 */ /* 0x000fe2000fffe03f */
[----:B------:R-:W-:-:S11]  /*1620*/  UMOV UR10, UR16 ;  /* 0x00000010000a7c82 */ /* 0x000fd60008000000 */
.L_x_2006:
[----:B------:R-:W-:Y:S01]  /*1630*/  MOV R8, UR10 ;  /* 0x0000000a00087c02 */ /* 0x000fe20008000f00 */
[----:B------:R-:W-:Y:S01]  /*1640*/  IMAD R5, R7, UR30, RZ ;  /* 0x0000001e07057c24 */ /* 0x000fe2000f8e02ff */
[----:B------:R-:W-:Y:S01]  /*1650*/  MOV R9, UR4 ;  /* 0x0000000400097c02 */ /* 0x000fe20008000f00 */
[----:B------:R-:W-:Y:S01]  /*1660*/  @UP0 UIADD3 UR14, UR13, UR14, URZ ;  /* 0x0000000e0d0e0290 */ /* 0x000fe2000fffe03f */
[----:B------:R-:W-:Y:S01]  /*1670*/  @!P2 IADD3 R0, -R0, RZ, RZ ;  /* 0x000000ff0000a210 */ /* 0x000fe20007ffe1ff */
[----:B------:R-:W-:Y:S01]  /*1680*/  @UP0 ULDC.64 UR4, c[0x0][0x250] ;  /* 0x0000940000040ab9 */ /* 0x000fe20000000a00 */
[----:B------:R-:W-:Y:S01]  /*1690*/  @!P1 LOP3.LUT R0, RZ, R4, RZ, 0x33, !PT ;  /* 0x00000004ff009212 */ /* 0x000fe200078e33ff */
[C---:B------:R-:W-:Y:S01]  /*16a0*/  IMAD R4, R27.reuse, UR31, R5 ;  /* 0x0000001f1b047c24 */ /* 0x040fe2000f8e0205 */
[----:B------:R-:W-:Y:S01]  /*16b0*/  @UP0 UIMAD.WIDE.U32 UR16, UR14, UR4, URZ ;  /* 0x000000040e1002a5 */ /* 0x000fe2000f8e003f */
[----:B------:R-:W-:Y:S01]  /*16c0*/  IMAD.WIDE.U32 R8, R27, UR30, R8 ;  /* 0x0000001e1b087c25 */ /* 0x000fe2000f8e0008 */
[----:B------:R-:W-:-:S02]  /*16d0*/  SHF.R.S32.HI R74, RZ, 0x1f, R0 ;  /* 0x0000001fff4a7819 */ /* 0x000fc40000011400 */
[----:B------:R-:W-:Y:S02]  /*16e0*/  @UP0 UIMAD UR14, UR14, UR5, UR17 ;  /* 0x000000050e0e02a4 */ /* 0x000fe4000f8e0211 */
[----:B------:R-:W-:Y:S01]  /*16f0*/  IADD3 R9, R9, R4, RZ ;  /* 0x0000000409097210 */ /* 0x000fe20007ffe0ff */
[-C--:B-1----:R-:W-:Y:S02]  /*1700*/  IMAD R4, R74, R2.reuse, RZ ;  /* 0x000000024a047224 */ /* 0x082fe400078e02ff */
[----:B------:R-:W-:-:S04]  /*1710*/  IMAD.WIDE.U32 R8, R0, R2, R8 ;  /* 0x0000000200087225 */ /* 0x000fc800078e0008 */
[----:B------:R-:W-:Y:S01]  /*1720*/  IMAD R4, R0, R3, R4 ;  /* 0x0000000300047224 */ /* 0x000fe200078e0204 */
[----:B------:R-:W-:Y:S02]  /*1730*/  MOV R3, R8 ;  /* 0x0000000800037202 */ /* 0x000fe40000000f00 */
[----:B------:R-:W-:Y:S02]  /*1740*/  MOV R8, R27 ;  /* 0x0000001b00087202 */ /* 0x000fe40000000f00 */
[----:B------:R-:W-:Y:S01]  /*1750*/  IADD3 R2, R9, R4, RZ ;  /* 0x0000000409027210 */ /* 0x000fe20007ffe0ff */
        /* <DEDUP_REMOVED lines=9> */
[----:B------:R-:W-:-:S02]  /*17f0*/  UIMAD UR10, UR10, UR4, URZ ;  /* 0x000000040a0a72a4 */ /* 0x000fc4000f8e023f */
[----:B------:R-:W-:Y:S02]  /*1800*/  UIMAD.WIDE.U32 UR16, UR12, UR4, UR14 ;  /* 0x000000040c1072a5 */ /* 0x000fe4000f8e000e */
[----:B------:R-:W-:-:S04]  /*1810*/  UIMAD UR5, UR12, UR5, UR10 ;  /* 0x000000050c0572a4 */ /* 0x000fc8000f8e020a */
[----:B------:R-:W-:-:S12]  /*1820*/  UIADD3 UR14, UR17, UR5, URZ ;  /* 0x00000005110e7290 */ /* 0x000fd8000fffe03f */
.L_x_2005:
[----:B------:R1:W5:Y:S01]  /*1830*/  @P4 LDG.E R5, desc[UR6][R110.64] ;  /* 0x000000066e054981 */ /* 0x000362000c1e1900 */
[----:B------:R-:W-:Y:S01]  /*1840*/  SHF.R.S32.HI R97, RZ, 0x1f, R35 ;  /* 0x0000001fff617819 */ /* 0x000fe20000011423 */
[----:B------:R-:W-:Y:S01]  /*1850*/  UISETP.NE.AND UP0, UPT, UR21, -0x1, UPT ;  /* 0xffffffff1500788c */ /* 0x000fe2000bf05270 */
[----:B------:R-:W2:Y:S01]  /*1860*/  LDC R93, c[0x0][0x2e0] ;  /* 0x0000b800ff5d7b82 */ /* 0x000ea20000000800 */
[----:B------:R-:W3:Y:S01]  /*1870*/  S2R R14, SR_CTAID.X ;  /* 0x00000000000e7919 */ /* 0x000ee20000002500 */
[CC--:B------:R-:W-:Y:S01]  /*1880*/  LEA.HI R98, R97.reuse, R35.reuse, RZ, 0x2 ;  /* 0x0000002361627211 */ /* 0x0c0fe200078f10ff */
[----:B------:R-:W-:Y:S01]  /*1890*/  ULDC.64 UR10, c[0x0][0x240] ;  /* 0x00009000000a7ab9 */ /* 0x000fe20000000a00 */
[-C--:B------:R-:W-:Y:S01]  /*18a0*/  LEA.HI R100, R97, R35.reuse, RZ, 0x3 ;  /* 0x0000002361647211 */ /* 0x080fe200078f18ff */
[----:B------:R-:W-:Y:S01]  /*18b0*/  USHF.R.S32.HI UR25, URZ, 0x1f, UR28 ;  /* 0x0000001f3f197899 */ /* 0x000fe2000801141c */
[C---:B------:R-:W-:Y:S02]  /*18c0*/  LOP3.LUT R91, R98.reuse, 0xfffffffc, RZ, 0xc0, !PT ;  /* 0xfffffffc625b7812 */ /* 0x040fe400078ec0ff */
[----:B------:R-:W-:Y:S01]  /*18d0*/  SHF.R.S32.HI R99, RZ, 0x3, R100 ;  /* 0x00000003ff637819 */ /* 0x000fe20000011464 */
[----:B------:R-:W4:Y:S01]  /*18e0*/  LDC.64 R114, c[0x0][0x250] ;  /* 0x00009400ff727b82 */ /* 0x000f220000000a00 */
[----:B------:R-:W-:Y:S01]  /*18f0*/  SHF.R.S32.HI R108, RZ, 0x2, R98 ;  /* 0x00000002ff6c7819 */ /* 0x000fe20000011462 */
[----:B------:R-:W-:Y:S01]  /*1900*/  IMAD.IADD R91, R35, 0x1, -R91 ;  /* 0x00000001235b7824 */ /* 0x000fe200078e0a5b */
[----:B------:R-:W-:Y:S01]  /*1910*/  @!UP0 ULDC.64 UR4, c[0x0][0x228] ;  /* 0x00008a0000048ab9 */ /* 0x000fe20000000a00 */
[----:B------:R-:W-:Y:S01]  /*1920*/  IMAD.SHL.U32 R4, R99, 0x40, RZ ;  /* 0x0000004063047824 */ /* 0x000fe200078e00ff */
[----:B------:R-:W-:Y:S01]  /*1930*/  LEA.HI R98, R98, R108, RZ, 0x1 ;  /* 0x0000006c62627211 */ /* 0x000fe200078f08ff */
[----:B------:R-:W-:Y:S01]  /*1940*/  IMAD.SHL.U32 R196, R91, 0x8, RZ ;  /* 0x000000085bc47824 */ /* 0x000fe200078e00ff */
[-C--:B------:R-:W-:Y:S01]  /*1950*/  LEA.HI R36, R97, R35.reuse, RZ, 0x5 ;  /* 0x0000002361247211 */ /* 0x080fe200078f28ff */
[----:B------:R-:W-:Y:S01]  /*1960*/  @!UP0 UIMAD UR12, UR24, UR4, URZ ;  /* 0x00000004180c82a4 */ /* 0x000fe2000f8e023f */
[----:B------:R-:W-:Y:S01]  /*1970*/  LOP3.LUT R4, R4, 0xc0, RZ, 0xc0, !PT ;  /* 0x000000c004047812 */ /* 0x000fe200078ec0ff */
[----:B------:R-:W-:Y:S01]  /*1980*/  @UP0 UIMAD.WIDE.U32 UR32, UR21, UR10, URZ ;  /* 0x0000000a152002a5 */ /* 0x000fe2000f8e003f */
[----:B------:R-:W-:Y:S01]  /*1990*/  LOP3.LUT R98, R98, 0x7fffffe, RZ, 0xc0, !PT ;  /* 0x07fffffe62627812 */ /* 0x000fe200078ec0ff */
[----:B------:R-:W-:Y:S01]  /*19a0*/  @!UP0 UIMAD.WIDE.U32 UR18, UR26, UR4, URZ ;  /* 0x000000041a1282a5 */ /* 0x000fe2000f8e003f */
[----:B------:R-:W-:Y:S01]  /*19b0*/  LOP3.LUT R6, R4, 0x18, R196, 0xf8, !PT ;  /* 0x0000001804067812 */ /* 0x000fe200078ef8c4 */
[----:B------:R-:W-:Y:S01]  /*19c0*/  @!UP0 UIMAD UR12, UR26, UR5, UR12 ;  /* 0x000000051a0c82a4 */ /* 0x000fe2000f8e020c */
[----:B------:R-:W-:Y:S01]  /*19d0*/  SHF.R.U32.HI R4, RZ, 0x3, R4 ;  /* 0x00000003ff047819 */ /* 0x000fe20000011604 */
[----:B------:R-:W-:Y:S01]  /*19e0*/  IMAD.IADD R98, R108, 0x1, -R98 ;  /* 0x000000016c627824 */ /* 0x000fe200078e0a62 */
[----:B------:R-:W-:Y:S01]  /*19f0*/  SHF.R.S32.HI R36, RZ, 0x5, R36 ;  /* 0x00000005ff247819 */ /* 0x000fe20000011424 */
[----:B------:R-:W-:Y:S01]  /*1a00*/  @UP0 UIMAD UR13, UR21, UR11, UR33 ;  /* 0x0000000b150d02a4 */ /* 0x000fe2000f8e0221 */
[----:B------:R-:W-:Y:S01]  /*1a10*/  LOP3.LUT R4, R6, R4, RZ, 0x3c, !PT ;  /* 0x0000000406047212 */ /* 0x000fe200078e3cff */
[----:B------:R-:W-:Y:S01]  /*1a20*/  @!UP0 UMOV UR32, UR18 ;  /* 0x0000001200208c82 */ /* 0x000fe20008000000 */
[----:B------:R-:W-:Y:S01]  /*1a30*/  SHF.R.S32.HI R109, RZ, 0x1f, R108 ;  /* 0x0000001fff6d7819 */ /* 0x000fe2000001146c */
[----:B------:R-:W-:Y:S01]  /*1a40*/  IMAD R98, R36, 0x8, R98 ;  /* 0x0000000824627824 */ /* 0x000fe200078e0262 */
[----:B------:R-:W-:Y:S01]  /*1a50*/  @!UP0 UIADD3 UR13, UR19, UR12, URZ ;  /* 0x0000000c130d8290 */ /* 0x000fe2000fffe03f */
[----:B------:R-:W-:Y:S01]  /*1a60*/  SHF.R.S32.HI R197, RZ, 0x1f, R196 ;  /* 0x0000001fffc57819 */ /* 0x000fe200000114c4 */
[----:B------:R-:W-:Y:S01]  /*1a70*/  ULDC.64 UR4, c[0x0][0x268] ;  /* 0x00009a0000047ab9 */ /* 0x000fe20000000a00 */
[----:B------:R-:W-:Y:S01]  /*1a80*/  IADD3 R10, P0, R196, UR16, RZ ;  /* 0x00000010c40a7c10 */ /* 0x000fe2000ff1e0ff */
[----:B------:R-:W-:Y:S01]  /*1a90*/  IMAD.U32 R98, R98, 0x20, R4 ;  /* 0x0000002062627824 */ /* 0x000fe200078e0004 */
[----:B------:R-:W-:Y:S01]  /*1aa0*/  IADD3 R12, P1, R196, UR32, RZ ;  /* 0x00000020c40c7c10 */ /* 0x000fe2000ff3e0ff */
[----:B---3--:R-:W-:Y:S01]  /*1ab0*/  IMAD.WIDE R14, R14, 0x40, R108 ;  /* 0x000000400e0e7825 */ /* 0x008fe200078e026c */
[----:B------:R-:W-:Y:S01]  /*1ac0*/  IADD3.X R11, R197, UR14, RZ, P0, !PT ;  /* 0x0000000ec50b7c10 */ /* 0x000fe200087fe4ff */
[----:B------:R-:W-:Y:S01]  /*1ad0*/  USHF.L.U64.HI UR18, UR30, 0x5, UR31 ;  /* 0x000000051e127899 */ /* 0x000fe2000801021f */
[----:B------:R-:W-:Y:S01]  /*1ae0*/  LEA.HI R97, R97, R35, RZ, 0x4 ;  /* 0x0000002361617211 */ /* 0x000fe200078f20ff */
[----:B------:R-:W-:Y:S01]  /*1af0*/  IMAD R4, R74, UR4, RZ ;  /* 0x000000044a047c24 */ /* 0x000fe2000f8e02ff */
[----:B------:R-:W-:Y:S01]  /*1b00*/  IADD3.X R13, R197, UR13, RZ, P1, !PT ;  /* 0x0000000dc50d7c10 */ /* 0x000fe20008ffe4ff */
[----:B------:R-:W-:Y:S01]  /*1b10*/  IMAD.WIDE.U32 R10, R0, UR4, R10 ;  /* 0x00000004000a7c25 */ /* 0x000fe2000f8e000a */
[----:B------:R-:W-:Y:S01]  /*1b20*/  LOP3.LUT R96, R97, 0xfffffff0, RZ, 0xc0, !PT ;  /* 0xfffffff061607812 */ /* 0x000fe200078ec0ff */
[----:B------:R-:W-:Y:S01]  /*1b30*/  USHF.L.U32 UR19, UR30, 0x5, URZ ;  /* 0x000000051e137899 */ /* 0x000fe2000800063f */
[----:B------:R-:W-:Y:S01]  /*1b40*/  IADD3 R102, P0, R108, R8, RZ ;  /* 0x000000086c667210 */ /* 0x000fe20007f1e0ff */
[----:B------:R-:W-:Y:S01]  /*1b50*/  IMAD R4, R0, UR5, R4 ;  /* 0x0000000500047c24 */ /* 0x000fe2000f8e0204 */
[----:B------:R-:W-:Y:S01]  /*1b60*/  ULDC.64 UR4, c[0x0][0x258] ;  /* 0x0000960000047ab9 */ /* 0x000fe20000000a00 */
[----:B------:R-:W-:Y:S01]  /*1b70*/  IMAD R6, R15, UR10, RZ ;  /* 0x0000000a0f067c24 */ /* 0x000fe2000f8e02ff */
[----:B--2---:R-:W-:Y:S01]  /*1b80*/  LEA.HI R93, R93, R93, RZ, 0x1 ;  /* 0x0000005d5d5d7211 */ /* 0x004fe200078f08ff */
[----:B------:R-:W-:Y:S01]  /*1b90*/  IMAD.WIDE.U32 R12, R14, UR10, R12 ;  /* 0x0000000a0e0c7c25 */ /* 0x000fe2000f8e000c */
[----:B------:R-:W-:Y:S01]  /*1ba0*/  UIMAD UR10, UR25, UR4, URZ ;  /* 0x00000004190a72a4 */ /* 0x000fe2000f8e023f */
[----:B----4-:R-:W-:-:S02]  /*1bb0*/  SHF.L.U64.HI R221, R114, 0x5, R115 ;  /* 0x0000000572dd7819 */ /* 0x010fc40000010273 */
[----:B------:R-:W-:Y:S01]  /*1bc0*/  IMAD.U32 R112, RZ, RZ, UR4 ;  /* 0x00000004ff707e24 */ /* 0x000fe2000f8e00ff */
[----:B------:R-:W-:Y:S01]  /*1bd0*/  USHF.R.S32.HI UR4, URZ, 0x1f, UR29 ;  /* 0x0000001f3f047899 */ /* 0x000fe2000801141d */
[----:B------:R-:W-:Y:S01]  /*1be0*/  IMAD.IADD R96, R35, 0x1, -R96 ;  /* 0x0000000123607824 */ /* 0x000fe200078e0a60 */
[----:B------:R-:W-:Y:S01]  /*1bf0*/  SHF.R.S32.HI R90, RZ, 0x1, R93 ;  /* 0x00000001ff5a7819 */ /* 0x000fe2000001145d */
[----:B------:R-:W-:Y:S01]  /*1c00*/  IMAD.X R101, R109, 0x1, R7, P0 ;  /* 0x000000016d657824 */ /* 0x000fe200000e0607 */
[----:B------:R-:W-:Y:S01]  /*1c10*/  ULEA.HI UR4, UR4, UR29, URZ, 0x8 ;  /* 0x0000001d04047291 */ /* 0x000fe2000f8f403f */
[----:B------:R-:W-:Y:S01]  /*1c20*/  IADD3 R104, P0, R196, R3, RZ ;  /* 0x00000003c4687210 */ /* 0x000fe20007f1e0ff */
[----:B------:R-:W-:Y:S01]  /*1c30*/  IMAD R6, R14, UR11, R6 ;  /* 0x0000000b0e067c24 */ /* 0x000fe2000f8e0206 */
[----:B------:R-:W-:Y:S01]  /*1c40*/  LEA.HI R95, R96, R96, RZ, 0x1 ;  /* 0x00000060605f7211 */ /* 0x000fe200078f08ff */
[----:B------:R-:W-:Y:S01]  /*1c50*/  USHF.R.S32.HI UR4, URZ, 0x8, UR4 ;  /* 0x000000083f047899 */ /* 0x000fe20008011404 */
[----:B------:R-:W-:Y:S01]  /*1c60*/  IMAD.SHL.U32 R91, R91, 0x4, RZ ;  /* 0x000000045b5b7824 */ /* 0x000fe200078e00ff */
[----:B------:R-:W-:Y:S01]  /*1c70*/  UIMAD UR5, UR28, UR5, UR10 ;  /* 0x000000051c0572a4 */ /* 0x000fe2000f8e020a */
[--C-:B------:R-:W-:Y:S01]  /*1c80*/  SHF.R.S32.HI R9, RZ, 0x1, R95.reuse ;  /* 0x00000001ff097819 */ /* 0x100fe2000001145f */
[----:B------:R-:W-:Y:S01]  /*1c90*/  IMAD.X R105, R197, 0x1, R2, P0 ;  /* 0x00000001c5697824 */ /* 0x000fe200000e0602 */
[----:B------:R-:W-:Y:S01]  /*1ca0*/  SHF.R.S32.HI R94, RZ, 0x1f, R95 ;  /* 0x0000001fff5e7819 */ /* 0x000fe2000001145f */
[----:B------:R-:W-:Y:S01]  /*1cb0*/  IMAD.IADD R13, R13, 0x1, R6 ;  /* 0x000000010d0d7824 */ /* 0x000fe200078e0206 */
[----:B------:R-:W-:Y:S01]  /*1cc0*/  VIMNMX R52, RZ, UR4, !PT ;  /* 0x00000004ff347c48 */ /* 0x000fe2000ffe0100 */
[----:B------:R-:W-:Y:S01]  /*1cd0*/  IMAD R101, R101, R114, RZ ;  /* 0x0000007265657224 */ /* 0x000fe200078e02ff */
[----:B------:R-:W-:Y:S01]  /*1ce0*/  LEA.HI R94, R94, R9, RZ, 0x2 ;  /* 0x000000095e5e7211 */ /* 0x000fe200078f10ff */
[----:B------:R-:W-:Y:S01]  /*1cf0*/  IMAD R92, R108, R90, R91 ;  /* 0x0000005a6c5c7224 */ /* 0x000fe200078e025b */
[----:B------:R-:W-:Y:S01]  /*1d00*/  ISETP.LT.AND P0, PT, R52, UR22, PT ;  /* 0x0000001634007c0c */ /* 0x000fe2000bf01270 */
[----:B------:R-:W-:Y:S01]  /*1d10*/  IMAD.IADD R11, R11, 0x1, R4 ;  /* 0x000000010b0b7824 */ /* 0x000fe200078e0204 */
[----:B------:R-:W-:Y:S01]  /*1d20*/  LOP3.LUT R94, R94, 0xfffffffc, RZ, 0xc0, !PT ;  /* 0xfffffffc5e5e7812 */ /* 0x000fe200078ec0ff */
[----:B------:R-:W-:Y:S01]  /*1d30*/  IMAD R106, R109, UR30, RZ ;  /* 0x0000001e6d6a7c24 */ /* 0x000fe2000f8e02ff */
[----:B------:R-:W-:Y:S01]  /*1d40*/  SHF.R.S32.HI R83, RZ, 0x1f, R92 ;  /* 0x0000001fff537819 */ /* 0x000fe2000001145c */
[----:B------:R-:W-:-:S04]  /*1d50*/  IMAD.WIDE.U32 R112, R112, UR28, R12 ;  /* 0x0000001c70707c25 */ /* 0x000fc8000f8e000c */
[----:B------:R-:W-:Y:S02]  /*1d60*/  IMAD.IADD R94, R9, 0x1, -R94 ;  /* 0x00000001095e7824 */ /* 0x000fe400078e0a5e */
[----:B------:R-:W-:Y:S02]  /*1d70*/  IMAD R101, R102, R115, R101 ;  /* 0x0000007366657224 */ /* 0x000fe400078e0265 */
[----:B------:R-:W-:Y:S01]  /*1d80*/  IMAD.MOV.U32 R9, RZ, RZ, 0x10 ;  /* 0x00000010ff097424 */ /* 0x000fe200078e00ff */
[----:B------:R-:W-:Y:S01]  /*1d90*/  LOP3.LUT P1, RZ, R94, 0x2, RZ, 0xc0, !PT ;  /* 0x000000025eff7812 */ /* 0x000fe2000782c0ff */
[----:B------:R-:W-:Y:S02]  /*1da0*/  IMAD.IADD R91, R91, 0x1, R92 ;  /* 0x000000015b5b7824 */ /* 0x000fe400078e025c */
[----:B------:R-:W-:Y:S01]  /*1db0*/  IMAD.WIDE.U32 R102, R102, R114, R10 ;  /* 0x0000007266667225 */ /* 0x000fe200078e000a */
[----:B------:R-:W-:Y:S02]  /*1dc0*/  SEL R9, R9, 0xfffffff0, !P1 ;  /* 0xfffffff009097807 */ /* 0x000fe40004800000 */
[----:B------:R-:W-:Y:S01]  /*1dd0*/  SHF.R.S32.HI R82, RZ, 0x1f, R91 ;  /* 0x0000001fff527819 */ /* 0x000fe2000001145b */
[----:B------:R-:W-:-:S02]  /*1de0*/  IMAD R106, R108, UR31, R106 ;  /* 0x0000001f6c6a7c24 */ /* 0x000fc4000f8e026a */
[----:B------:R-:W-:-:S04]  /*1df0*/  IMAD.WIDE.U32 R104, R108, UR30, R104 ;  /* 0x0000001e6c687c25 */ /* 0x000fc8000f8e0068 */
[----:B------:R-:W-:Y:S02]  /*1e00*/  VIADD R53, R113, UR5 ;  /* 0x0000000571357c36 */ /* 0x000fe40008000000 */
[----:B------:R-:W-:Y:S02]  /*1e10*/  IMAD.SHL.U32 R222, R114, 0x20, RZ ;  /* 0x0000002072de7824 */ /* 0x000fe400078e00ff */
[----:B------:R-:W-:Y:S02]  /*1e20*/  IMAD.IADD R107, R105, 0x1, R106 ;  /* 0x00000001696b7824 */ /* 0x000fe400078e026a */
[----:B------:R-:W-:Y:S02]  /*1e30*/  IMAD.IADD R101, R103, 0x1, R101 ;  /* 0x0000000167657824 */ /* 0x000fe400078e0265 */
[----:B------:R-:W-:Y:S01]  /*1e40*/  @!P4 IMAD.MOV.U32 R5, RZ, RZ, RZ ;  /* 0x000000ffff05c224 */ /* 0x000fe200078e00ff */
[----:B-1----:R-:W-:Y:S06]  /*1e50*/  @!P0 BRA `(.L_x_2007) ;  /* 0x00000074007c8947 */ /* 0x002fec0003800000 */
[----:B------:R-:W1:Y:S01]  /*1e60*/  LDC.64 R2, c[0x0][0x338] ;  /* 0x0000ce00ff027b82 */ /* 0x000e620000000a00 */
[----:B------:R-:W-:Y:S01]  /*1e70*/  ULDC.64 UR10, c[0x0][0x330] ;  /* 0x0000cc00000a7ab9 */ /* 0x000fe20000000a00 */
[----:B------:R-:W-:Y:S01]  /*1e80*/  ULDC.64 UR4, c[0x0][0x328] ;  /* 0x0000ca0000047ab9 */ /* 0x000fe20000000a00 */
[----:B------:R-:W-:Y:S01]  /*1e90*/  IMAD.U32 R6, RZ, RZ, UR10 ;  /* 0x0000000aff067e24 */ /* 0x000fe2000f8e00ff */
[----:B------:R-:W-:Y:S01]  /*1ea0*/  UIMAD UR12, UR24, UR4, URZ ;  /* 0x00000004180c72a4 */ /* 0x000fe2000f8e023f */
[----:B------:R-:W-:Y:S01]  /*1eb0*/  IMAD.U32 R4, RZ, RZ, UR4 ;  /* 0x00000004ff047e24 */ /* 0x000fe2000f8e00ff */
[----:B------:R-:W-:Y:S01]  /*1ec0*/  USHF.R.S32.HI UR4, URZ, 0x1f, UR29 ;  /* 0x0000001f3f047899 */ /* 0x000fe2000801141d */
[----:B------:R-:W-:Y:S01]  /*1ed0*/  IMAD.WIDE.U32 R12, R6, UR26, R196 ;  /* 0x0000001a060c7c25 */ /* 0x000fe2000f8e00c4 */
[----:B------:R-:W-:Y:S01]  /*1ee0*/  UIMAD UR13, UR24, UR10, URZ ;  /* 0x0000000a180d72a4 */ /* 0x000fe2000f8e023f */
[----:B------:R-:W-:Y:S01]  /*1ef0*/  IADD3 R6, P1, P0, R27, -UR29, R108 ;  /* 0x8000001d1b067c10 */ /* 0x000fe2000f83e06c */
[----:B------:R-:W-:Y:S01]  /*1f00*/  UIMAD UR5, UR26, UR5, UR12 ;  /* 0x000000051a0572a4 */ /* 0x000fe2000f8e020c */
[----:B------:R-:W-:Y:S01]  /*1f10*/  IMAD.WIDE.U32 R10, R4, UR26, R196 ;  /* 0x0000001a040a7c25 */ /* 0x000fe2000f8e00c4 */
[----:B------:R-:W-:Y:S01]  /*1f20*/  SHF.R.S32.HI R4, RZ, 0x1f, R27 ;  /* 0x0000001fff047819 */ /* 0x000fe2000001141b */
[----:B------:R-:W-:Y:S01]  /*1f30*/  UIMAD UR11, UR26, UR11, UR13 ;  /* 0x0000000b1a0b72a4 */ /* 0x000fe2000f8e020d */
[----:B------:R-:W2:Y:S01]  /*1f40*/  LDC R54, c[0x0][0x340] ;  /* 0x0000d000ff367b82 */ /* 0x000ea20000000800 */
[----:B------:R-:W-:Y:S01]  /*1f50*/  ULDC.64 UR14, c[0x0][0x340] ;  /* 0x0000d000000e7ab9 */ /* 0x000fe20000000a00 */
[----:B------:R-:W-:Y:S01]  /*1f60*/  IADD3.X R4, R4, ~UR4, R109, P1, P0 ;  /* 0x8000000404047c10 */ /* 0x000fe20008fe046d */
[----:B-----5:R-:W-:Y:S01]  /*1f70*/  IMAD.IADD R27, R5, 0x1, R27 ;  /* 0x00000001051b7824 */ /* 0x020fe200078e021b */
[----:B------:R-:W-:Y:S01]  /*1f80*/  ULDC.64 UR12, c[0x0][0x320] ;  /* 0x0000c800000c7ab9 */ /* 0x000fe20000000a00 */
[----:B------:R-:W-:Y:S01]  /*1f90*/  IADD3 R13, R13, UR11, RZ ;  /* 0x0000000b0d0d7c10 */ /* 0x000fe2000fffe0ff */
[----:B------:R-:W-:Y:S01]  /*1fa0*/  VIADD R11, R11, UR5 ;  /* 0x000000050b0b7c36 */ /* 0x000fe20008000000 */
[----:B------:R-:W-:Y:S01]  /*1fb0*/  ULDC.64 UR4, c[0x0][0x350] ;  /* 0x0000d40000047ab9 */ /* 0x000fe20000000a00 */
[C---:B------:R-:W-:Y:S01]  /*1fc0*/  IMAD R5, R4.reuse, UR14, RZ ;  /* 0x0000000e04057c24 */ /* 0x040fe2000f8e02ff */
[----:B------:R-:W-:Y:S01]  /*1fd0*/  ULDC.64 UR10, c[0x0][0x348] ;  /* 0x0000d200000a7ab9 */ /* 0x000fe20000000a00 */
[-C--:B-1----:R-:W-:Y:S01]  /*1fe0*/  IMAD R4, R4, R2.reuse, RZ ;  /* 0x0000000204047224 */ /* 0x082fe200078e02ff */
[C---:B------:R-:W-:Y:S01]  /*1ff0*/  SHF.L.U32 R62, R115.reuse, 0x7, RZ ;  /* 0x00000007733e7819 */ /* 0x040fe200000006ff */
[C---:B------:R-:W-:Y:S01]  /*2000*/  IMAD R5, R6.reuse, UR15, R5 ;  /* 0x0000000f06057c24 */ /* 0x040fe2000f8e0205 */
[----:B------:R-:W-:Y:S01]  /*2010*/  SHF.L.U32 R59, R115, 0x6, RZ ;  /* 0x00000006733b7819 */ /* 0x000fe200000006ff */
[----:B------:R-:W-:Y:S01]  /*2020*/  IMAD.WIDE.U32 R12, R6, UR14, R12 ;  /* 0x0000000e060c7c25 */ /* 0x000fe2000f8e000c */
[----:B------:R-:W-:Y:S01]  /*2030*/  USHF.L.U64.HI UR36, UR14, 0x5, UR15 ;  /* 0x000000050e247899 */ /* 0x000fe2000801020f */
[----:B------:R-:W-:Y:S01]  /*2040*/  SHF.L.U32 R51, R90, 0x5, RZ ;  /* 0x000000055a337819 */ /* 0x000fe200000006ff */
[----:B------:R-:W-:Y:S01]  /*2050*/  UIMAD UR42, UR15, 0xc0, URZ ;  /* 0x000000c00f2a78a4 */ /* 0x000fe2000f8e023f */
[C---:B------:R-:W-:Y:S01]  /*2060*/  IMAD R4, R6.reuse, R3, R4 ;  /* 0x0000000306047224 */ /* 0x040fe200078e0204 */
[----:B------:R-:W-:Y:S01]  /*2070*/  IADD3 R5, R13, R5, RZ ;  /* 0x000000050d057210 */ /* 0x000fe20007ffe0ff */
[----:B------:R-:W-:Y:S01]  /*2080*/  IMAD.WIDE.U32 R6, R6, R2, R10 ;  /* 0x0000000206067225 */ /* 0x000fe200078e000a */
[----:B------:R-:W-:Y:S01]  /*2090*/  USHF.L.U64.HI UR43, UR14, 0x7, UR15 ;  /* 0x000000070e2b7899 */ /* 0x000fe2000801020f */
[----:B------:R-:W-:Y:S01]  /*20a0*/  SHF.L.U32 R45, R90, 0x7, RZ ;  /* 0x000000075a2d7819 */ /* 0x000fe200000006ff */
[----:B------:R-:W-:Y:S01]  /*20b0*/  UIMAD UR39, UR15, 0x140, URZ ;  /* 0x000001400f2778a4 */ /* 0x000fe2000f8e023f */
[C---:B------:R-:W-:Y:S01]  /*20c0*/  IMAD R72, R74.reuse, UR4, RZ ;  /* 0x000000044a487c24 */ /* 0x040fe2000f8e02ff */
[----:B------:R-:W-:Y:S01]  /*20d0*/  UIMAD UR38, UR15, 0x180, URZ ;  /* 0x000001800f2678a4 */ /* 0x000fe2000f8e023f */
[----:B------:R-:W-:Y:S01]  /*20e0*/  IMAD.IADD R7, R7, 0x1, R4 ;  /* 0x0000000107077824 */ /* 0x000fe200078e0204 */
[----:B------:R-:W-:Y:S01]  /*20f0*/  UIMAD.WIDE.U32 UR32, UR30, 0x80, URZ ;  /* 0x000000801e2078a5 */ /* 0x000fe2000f8e003f */
[----:B------:R-:W-:Y:S01]  /*2100*/  IMAD R74, R74, UR10, RZ ;  /* 0x0000000a4a4a7c24 */ /* 0x000fe2000f8e02ff */
[----:B------:R-:W-:Y:S01]  /*2110*/  USHF.L.U32 UR35, UR31, 0x7, URZ ;  /* 0x000000071f237899 */ /* 0x000fe2000800063f */
[----:B------:R-:W-:Y:S01]  /*2120*/  IMAD R27, R90, R27, RZ ;  /* 0x0000001b5a1b7224 */ /* 0x000fe200078e02ff */
[----:B------:R-:W-:Y:S01]  /*2130*/  USHF.L.U32 UR34, UR31, 0x6, URZ ;  /* 0x000000061f227899 */ /* 0x000fe2000800063f */
[----:B------:R-:W-:Y:S01]  /*2140*/  IMAD.MOV.U32 R4, RZ, RZ, R12 ;  /* 0x000000ffff047224 */ /* 0x000fe200078e000c */
[----:B------:R-:W-:Y:S01]  /*2150*/  USHF.L.U32 UR37, UR14, 0x5, URZ ;  /* 0x000000050e257899 */ /* 0x000fe2000800063f */
[C---:B------:R-:W-:Y:S01]  /*2160*/  IMAD R74, R0.reuse, UR11, R74 ;  /* 0x0000000b004a7c24 */ /* 0x040fe2000f8e024a */
[----:B------:R-:W-:Y:S01]  /*2170*/  SHF.R.S32.HI R26, RZ, 0x1f, R27 ;  /* 0x0000001fff1a7819 */ /* 0x000fe2000001141b */
[----:B------:R-:W-:Y:S01]  /*2180*/  IMAD.WIDE.U32 R6, R0, UR10, R6 ;  /* 0x0000000a00067c25 */ /* 0x000fe2000f8e0006 */
[-C--:B------:R-:W-:Y:S01]  /*2190*/  IADD3 R79, P2, R91, R27.reuse, RZ ;  /* 0x0000001b5b4f7210 */ /* 0x080fe20007f5e0ff */
[----:B------:R-:W-:Y:S01]  /*21a0*/  ULDC.64 UR10, c[0x0][0x218] ;  /* 0x00008600000a7ab9 */ /* 0x000fe20000000a00 */
[----:B------:R-:W-:Y:S01]  /*21b0*/  IADD3 R27, P3, R92, R27, RZ ;  /* 0x0000001b5c1b7210 */ /* 0x000fe20007f7e0ff */
[----:B------:R-:W-:Y:S01]  /*21c0*/  IMAD R72, R0, UR5, R72 ;  /* 0x0000000500487c24 */ /* 0x000fe2000f8e0248 */
[----:B------:R-:W-:Y:S01]  /*21d0*/  IADD3.X R78, R82, R26, RZ, P2, !PT ;  /* 0x0000001a524e7210 */ /* 0x000fe200017fe4ff */
[----:B------:R-:W-:Y:S01]  /*21e0*/  IMAD.WIDE.U32 R4, R0, UR4, R4 ;  /* 0x0000000400047c25 */ /* 0x000fe2000f8e0004 */
[----:B------:R-:W-:Y:S01]  /*21f0*/  ULDC.64 UR4, c[0x0][0x318] ;  /* 0x0000c60000047ab9 */ /* 0x000fe20000000a00 */
[----:B------:R-:W-:Y:S01]  /*2200*/  USHF.L.U32 UR44, UR14, 0x7, URZ ;  /* 0x000000070e2c7899 */ /* 0x000fe2000800063f */
[----:B------:R-:W-:Y:S01]  /*2210*/  LEA R75, P0, R6, UR4, 0x1 ;  /* 0x00000004064b7c11 */ /* 0x000fe2000f8008ff */
[----:B------:R-:W-:Y:S01]  /*2220*/  IMAD.IADD R74, R7, 0x1, R74 ;  /* 0x00000001074a7824 */ /* 0x000fe200078e024a */
[----:B------:R-:W-:Y:S01]  /*2230*/  IADD3 R72, R5, R72, RZ ;  /* 0x0000004805487210 */ /* 0x000fe20007ffe0ff */
[----:B------:R-:W-:Y:S01]  /*2240*/  IMAD.X R26, R83, 0x1, R26, P3 ;  /* 0x00000001531a7824 */ /* 0x000fe200018e061a */
[----:B------:R-:W-:Y:S01]  /*2250*/  LEA R73, P1, R4, UR12, 0x1 ;  /* 0x0000000c04497c11 */ /* 0x000fe2000f8208ff */
[----:B------:R-:W-:Y:S01]  /*2260*/  IMAD.WIDE.U32 R14, R114, 0x80, RZ ;  /* 0x00000080720e7825 */ /* 0x000fe200078e00ff */
[----:B------:R-:W-:Y:S01]  /*2270*/  LEA.HI.X R74, R6, UR5, R74, 0x1, P0 ;  /* 0x00000005064a7c11 */ /* 0x000fe200080f0c4a */
[----:B------:R-:W-:Y:S01]  /*2280*/  ULDC.64 UR4, c[0x0][0x220] ;  /* 0x0000880000047ab9 */ /* 0x000fe20000000a00 */
[----:B------:R-:W-:Y:S01]  /*2290*/  LEA.HI.X R72, R4, UR13, R72, 0x1, P1 ;  /* 0x0000000d04487c11 */ /* 0x000fe200088f0c48 */
[----:B------:R-:W-:Y:S01]  /*22a0*/  IMAD.WIDE.U32 R10, R114, 0x40, RZ ;  /* 0x00000040720a7825 */ /* 0x000fe200078e00ff */
[----:B------:R-:W-:Y:S01]  /*22b0*/  LEA R68, P1, R104, UR10, 0x1 ;  /* 0x0000000a68447c11 */ /* 0x000fe2000f8208ff */
[----:B------:R-:W-:Y:S01]  /*22c0*/  USHF.L.U64.HI UR12, UR14, 0x6, UR15 ;  /* 0x000000060e0c7899 */ /* 0x000fe2000801020f */
[----:B------:R-:W-:Y:S01]  /*22d0*/  LEA R71, P0, R102, UR4, 0x1 ;  /* 0x0000000466477c11 */ /* 0x000fe2000f8008ff */
[----:B------:R-:W-:Y:S01]  /*22e0*/  IMAD.IADD R62, R15, 0x1, R62 ;  /* 0x000000010f3e7824 */ /* 0x000fe200078e023e */
[C---:B------:R-:W-:Y:S01]  /*22f0*/  SHF.L.U64.HI R26, R27.reuse, 0x1, R26 ;  /* 0x000000011b1a7819 */ /* 0x040fe2000001021a */
[----:B------:R-:W-:Y:S01]  /*2300*/  IMAD.SHL.U32 R27, R27, 0x2, RZ ;  /* 0x000000021b1b7824 */ /* 0x000fe200078e00ff */
[----:B------:R-:W-:Y:S01]  /*2310*/  SHF.L.U64.HI R78, R79, 0x1, R78 ;  /* 0x000000014f4e7819 */ /* 0x000fe2000001024e */
[----:B------:R-:W-:Y:S01]  /*2320*/  IMAD.IADD R59, R11, 0x1, R59 ;  /* 0x000000010b3b7824 */ /* 0x000fe200078e023b */
[----:B------:R-:W-:Y:S01]  /*2330*/  SHF.L.U32 R79, R79, 0x1, RZ ;  /* 0x000000014f4f7819 */ /* 0x000fe200000006ff */
[C---:B------:R-:W-:Y:S01]  /*2340*/  IMAD R61, R115.reuse, 0xc0, RZ ;  /* 0x000000c0733d7824 */ /* 0x040fe200078e02ff */
[----:B------:R-:W-:Y:S01]  /*2350*/  LEA.HI.X R67, R104, UR11, R107, 0x1, P1 ;  /* 0x0000000b68437c11 */ /* 0x000fe200088f0c6b */
[C---:B------:R-:W-:Y:S01]  /*2360*/  IMAD R64, R115.reuse, 0x140, RZ ;  /* 0x0000014073407824 */ /* 0x040fe200078e02ff */
[----:B------:R-:W-:Y:S01]  /*2370*/  LEA.HI.X R70, R102, UR5, R101, 0x1, P0 ;  /* 0x0000000566467c11 */ /* 0x000fe200080f0c65 */
[C---:B------:R-:W-:Y:S01]  /*2380*/  IMAD R65, R115.reuse, 0x180, RZ ;  /* 0x0000018073417824 */ /* 0x040fe200078e02ff */
[----:B------:R-:W-:Y:S01]  /*2390*/  ULDC.64 UR10, c[0x0][0x360] ;  /* 0x0000d800000a7ab9 */ /* 0x000fe20000000a00 */
[----:B------:R-:W-:Y:S01]  /*23a0*/  IMAD R66, R115, 0x1c0, RZ ;  /* 0x000001c073427824 */ /* 0x000fe200078e02ff */
[----:B------:R-:W-:Y:S01]  /*23b0*/  USHF.L.U32 UR13, UR14, 0x6, URZ ;  /* 0x000000060e0d7899 */ /* 0x000fe2000800063f */
[C---:B------:R-:W-:Y:S01]  /*23c0*/  IMAD.WIDE.U32 R120, R114.reuse, 0xc0, RZ ;  /* 0x000000c072787825 */ /* 0x040fe200078e00ff */
[----:B------:R-:W-:Y:S01]  /*23d0*/  UIMAD UR15, UR15, 0x1c0, URZ ;  /* 0x000001c00f0f78a4 */ /* 0x000fe2000f8e023f */
[----:B------:R-:W-:Y:S01]  /*23e0*/  IADD3 R77, P3, R79, UR10, RZ ;  /* 0x0000000a4f4d7c10 */ /* 0x000fe2000ff7e0ff */
[----:B------:R-:W-:Y:S01]  /*23f0*/  ULDC.64 UR4, c[0x0][0x358] ;  /* 0x0000d60000047ab9 */ /* 0x000fe20000000a00 */
[C---:B------:R-:W-:Y:S01]  /*2400*/  IMAD.WIDE.U32 R118, R114.reuse, 0x140, RZ ;  /* 0x0000014072767825 */ /* 0x040fe200078e00ff */
[----:B------:R-:W-:Y:S01]  /*2410*/  IADD3 R11, P1, R27, UR10, RZ ;  /* 0x0000000a1b0b7c10 */ /* 0x000fe2000ff3e0ff */
[----:B------:R-:W-:Y:S01]  /*2420*/  UIMAD.WIDE.U32 UR50, UR14, 0x1c0, URZ ;  /* 0x000001c00e3278a5 */ /* 0x000fe2000f8e003f */
[----:B------:R-:W-:Y:S01]  /*2430*/  IADD3 R79, P2, R79, UR4, RZ ;  /* 0x000000044f4f7c10 */ /* 0x000fe2000ff5e0ff */
[----:B------:R-:W-:Y:S01]  /*2440*/  IMAD.WIDE.U32 R116, R114, 0x180, RZ ;  /* 0x0000018072747825 */ /* 0x000fe200078e00ff */
[----:B------:R-:W-:Y:S01]  /*2450*/  IADD3 R27, P0, R27, UR4, RZ ;  /* 0x000000041b1b7c10 */ /* 0x000fe2000ff1e0ff */
[----:B------:R-:W-:Y:S01]  /*2460*/  UIMAD.WIDE.U32 UR30, UR30, 0x40, URZ ;  /* 0x000000401e1e78a5 */ /* 0x000fe2000f8e003f */
[----:B------:R-:W-:Y:S01]  /*2470*/  SHF.L.U64.HI R62, R14, 0x1, R62 ;  /* 0x000000010e3e7819 */ /* 0x000fe2000001023e */
[C---:B------:R-:W-:Y:S01]  /*2480*/  IMAD.SHL.U32 R49, R90.reuse, 0x40, RZ ;  /* 0x000000405a317824 */ /* 0x040fe200078e00ff */
[----:B------:R-:W-:Y:S01]  /*2490*/  UIMAD.WIDE.U32 UR48, UR14, 0xc0, URZ ;  /* 0x000000c00e3078a5 */ /* 0x000fe2000f8e003f */
[C---:B------:R-:W-:Y:S01]  /*24a0*/  IMAD R47, R90.reuse, 0x60, RZ ;  /* 0x000000605a2f7824 */ /* 0x040fe200078e02ff */
[----:B------:R-:W-:Y:S01]  /*24b0*/  UIMAD.WIDE.U32 UR46, UR14, 0x140, URZ ;  /* 0x000001400e2e78a5 */ /* 0x000fe2000f8e003f */
[C---:B------:R-:W-:Y:S01]  /*24c0*/  IMAD R43, R90.reuse, 0xa0, RZ ;  /* 0x000000a05a2b7824 */ /* 0x040fe200078e02ff */
[----:B------:R-:W-:Y:S01]  /*24d0*/  UIMAD.WIDE.U32 UR40, UR14, 0x180, URZ ;  /* 0x000001800e2878a5 */ /* 0x000fe2000f8e003f */
[----:B------:R-:W-:Y:S01]  /*24e0*/  IMAD R41, R90, 0xc0, RZ ;  /* 0x000000c05a297824 */ /* 0x000fe200078e02ff */
[----:B------:R-:W-:Y:S01]  /*24f0*/  SHF.L.U64.HI R59, R10, 0x1, R59 ;  /* 0x000000010a3b7819 */ /* 0x000fe2000001023b */
[----:B------:R-:W-:Y:S01]  /*2500*/  IMAD R39, R90, 0xe0, RZ ;  /* 0x000000e05a277824 */ /* 0x000fe200078e02ff */
[--C-:B------:R-:W-:Y:S01]  /*2510*/  SHF.L.U64.HI R55, R2, 0x6, R3.reuse ;  /* 0x0000000602377819 */ /* 0x100fe20000010203 */
[----:B------:R-:W-:Y:S01]  /*2520*/  IMAD.WIDE.U32 R114, R114, 0x1c0, RZ ;  /* 0x000001c072727825 */ /* 0x000fe200078e00ff */
[C-C-:B------:R-:W-:Y:S01]  /*2530*/  SHF.L.U64.HI R57, R2.reuse, 0x7, R3.reuse ;  /* 0x0000000702397819 */ /* 0x140fe20000010203 */
[----:B------:R-:W-:Y:S01]  /*2540*/  USHF.L.U64.HI UR36, UR37, 0x1, UR36 ;  /* 0x0000000125247899 */ /* 0x000fe20008010224 */
[----:B------:R-:W-:Y:S01]  /*2550*/  SHF.L.U64.HI R80, R2, 0x5, R3 ;  /* 0x0000000502507819 */ /* 0x000fe20000010203 */
[----:B------:R-:W-:Y:S01]  /*2560*/  IMAD.SHL.U32 R63, R14, 0x2, RZ ;  /* 0x000000020e3f7824 */ /* 0x000fe200078e00ff */
[----:B------:R-:W-:Y:S01]  /*2570*/  SHF.L.U32 R56, R2, 0x6, RZ ;  /* 0x0000000602387819 */ /* 0x000fe200000006ff */
[----:B------:R-:W-:Y:S01]  /*2580*/  IMAD.SHL.U32 R60, R10, 0x2, RZ ;  /* 0x000000020a3c7824 */ /* 0x000fe200078e00ff */
[C---:B------:R-:W-:Y:S01]  /*2590*/  SHF.L.U32 R81, R2.reuse, 0x5, RZ ;  /* 0x0000000502517819 */ /* 0x040fe200000006ff */
[----:B------:R-:W-:Y:S01]  /*25a0*/  IMAD.SHL.U32 R58, R2, 0x80, RZ ;  /* 0x00000080023a7824 */ /* 0x000fe200078e00ff */
[C---:B------:R-:W-:Y:S01]  /*25b0*/  IADD3 R89, R108.reuse, 0x40, RZ ;  /* 0x000000406c597810 */ /* 0x040fe20007ffe0ff */
[C---:B------:R-:W-:Y:S01]  /*25c0*/  VIADD R37, R108.reuse, 0x20 ;  /* 0x000000206c257836 */ /* 0x040fe20000000000 */
[C---:B------:R-:W-:Y:S01]  /*25d0*/  IADD3 R87, R108.reuse, 0x80, RZ ;  /* 0x000000806c577810 */ /* 0x040fe20007ffe0ff */
[C---:B------:R-:W-:Y:S01]  /*25e0*/  VIADD R88, R108.reuse, 0x60 ;  /* 0x000000606c587836 */ /* 0x040fe20000000000 */
[C---:B------:R-:W-:Y:S01]  /*25f0*/  IADD3 R85, R108.reuse, 0xc0, RZ ;  /* 0x000000c06c557810 */ /* 0x040fe20007ffe0ff */
[C---:B------:R-:W-:Y:S01]  /*2600*/  VIADD R86, R108.reuse, 0xa0 ;  /* 0x000000a06c567836 */ /* 0x040fe20000000000 */
[----:B------:R-:W-:Y:S01]  /*2610*/  IADD3 R61, R121, R61, RZ ;  /* 0x0000003d793d7210 */ /* 0x000fe20007ffe0ff */
[----:B------:R-:W-:Y:S01]  /*2620*/  VIADD R84, R108, 0xe0 ;  /* 0x000000e06c547836 */ /* 0x000fe20000000000 */
[----:B------:R-:W-:Y:S01]  /*2630*/  IADD3 R65, R117, R65, RZ ;  /* 0x0000004175417210 */ /* 0x000fe20007ffe0ff */
[----:B------:R-:W-:Y:S01]  /*2640*/  IMAD.U32 R12, RZ, RZ, UR22 ;  /* 0x00000016ff0c7e24 */ /* 0x000fe2000f8e00ff */
[----:B------:R-:W-:Y:S01]  /*2650*/  SHF.R.S32.HI R50, RZ, 0x1f, R51 ;  /* 0x0000001fff327819 */ /* 0x000fe20000011433 */
[----:B------:R-:W-:Y:S01]  /*2660*/  IMAD.IADD R64, R119, 0x1, R64 ;  /* 0x0000000177407824 */ /* 0x000fe200078e0240 */
[----:B------:R-:W-:Y:S01]  /*2670*/  SHF.R.S32.HI R48, RZ, 0x1f, R49 ;  /* 0x0000001fff307819 */ /* 0x000fe20000011431 */
[----:B------:R-:W-:Y:S01]  /*2680*/  IMAD.IADD R66, R115, 0x1, R66 ;  /* 0x0000000173427824 */ /* 0x000fe200078e0242 */
[----:B------:R-:W-:Y:S01]  /*2690*/  SHF.R.S32.HI R46, RZ, 0x1f, R47 ;  /* 0x0000001fff2e7819 */ /* 0x000fe2000001142f */
[----:B------:R-:W-:Y:S01]  /*26a0*/  USHF.L.U64.HI UR54, UR13, 0x1, UR12 ;  /* 0x000000010d367899 */ /* 0x000fe2000801020c */
[----:B------:R-:W-:Y:S01]  /*26b0*/  SHF.R.S32.HI R44, RZ, 0x1f, R45 ;  /* 0x0000001fff2c7819 */ /* 0x000fe2000001142d */
[----:B------:R-:W-:Y:S01]  /*26c0*/  USHF.L.U32 UR55, UR13, 0x1, URZ ;  /* 0x000000010d377899 */ /* 0x000fe2000800063f */
[----:B------:R-:W-:Y:S01]  /*26d0*/  SHF.R.S32.HI R42, RZ, 0x1f, R43 ;  /* 0x0000001fff2a7819 */ /* 0x000fe2000001142b */
[----:B------:R-:W-:Y:S01]  /*26e0*/  USHF.L.U64.HI UR43, UR44, 0x1, UR43 ;  /* 0x000000012c2b7899 */ /* 0x000fe2000801022b */
[----:B------:R-:W-:Y:S01]  /*26f0*/  SHF.R.S32.HI R40, RZ, 0x1f, R41 ;  /* 0x0000001fff287819 */ /* 0x000fe20000011429 */
[----:B------:R-:W-:Y:S01]  /*2700*/  UIADD3 UR57, UR51, UR15, URZ ;  /* 0x0000000f33397290 */ /* 0x000fe2000fffe03f */
[----:B------:R-:W-:Y:S01]  /*2710*/  SHF.R.S32.HI R38, RZ, 0x1f, R39 ;  /* 0x0000001fff267819 */ /* 0x000fe20000011427 */
[----:B------:R-:W-:Y:S01]  /*2720*/  ULDC UR52, c[0x0][0x2d0] ;  /* 0x0000b40000347ab9 */ /* 0x000fe20000000800 */
[----:B--2---:R-:W-:Y:S01]  /*2730*/  LEA R54, -R54, RZ, 0x8 ;  /* 0x000000ff36367211 */ /* 0x004fe200078e41ff */
[----:B------:R-:W-:Y:S01]  /*2740*/  ULDC UR4, c[0x0][0x2e0] ;  /* 0x0000b80000047ab9 */ /* 0x000fe20000000800 */
[----:B------:R-:W-:Y:S01]  /*2750*/  IADD3.X R76, R78, UR11, RZ, P3, !PT ;  /* 0x0000000b4e4c7c10 */ /* 0x000fe20009ffe4ff */
[----:B------:R-:W-:Y:S01]  /*2760*/  ULDC.U8 UR53, c[0x0][0x3c3] ;  /* 0x0000f0c000357ab9 */ /* 0x000fe20000000000 */
[----:B------:R-:W-:Y:S01]  /*2770*/  IADD3.X R10, R26, UR11, RZ, P1, !PT ;  /* 0x0000000b1a0a7c10 */ /* 0x000fe20008ffe4ff */
[----:B------:R-:W-:Y:S01]  /*2780*/  ULDC UR45, c[0x0][0x2e0] ;  /* 0x0000b800002d7ab9 */ /* 0x000fe20000000800 */
[----:B------:R-:W-:Y:S01]  /*2790*/  IADD3.X R78, R78, UR5, RZ, P2, !PT ;  /* 0x000000054e4e7c10 */ /* 0x000fe200097fe4ff */
[----:B------:R-:W-:Y:S01]  /*27a0*/  ULDC.64 UR10, c[0x0][0x248] ;  /* 0x00009200000a7ab9 */ /* 0x000fe20000000a00 */
[----:B------:R-:W-:Y:S01]  /*27b0*/  IADD3.X R26, R26, UR5, RZ, P0, !PT ;  /* 0x000000051a1a7c10 */ /* 0x000fe200087fe4ff */
[----:B------:R-:W-:Y:S01]  /*27c0*/  ULDC UR5, c[0x0][0x2e0] ;  /* 0x0000b80000057ab9 */ /* 0x000fe20000000800 */
[----:B------:R-:W-:Y:S01]  /*27d0*/  ULDC.64 UR16, c[0x0][0x250] ;  /* 0x0000940000107ab9 */ /* 0x000fe20000000a00 */
[----:B------:R-:W-:-:S02]  /*27e0*/  UIADD3 UR35, UR33, UR35, URZ ;  /* 0x0000002321237290 */ /* 0x000fc4000fffe03f */
[----:B------:R-:W-:Y:S02]  /*27f0*/  UIADD3 UR34, UR31, UR34, URZ ;  /* 0x000000221f227290 */ /* 0x000fe4000fffe03f */
[----:B------:R-:W-:Y:S02]  /*2800*/  USHF.L.U32 UR37, UR37, 0x1, URZ ;  /* 0x0000000125257899 */ /* 0x000fe4000800063f */
[----:B------:R-:W-:Y:S02]  /*2810*/  UIADD3 UR42, UR49, UR42, URZ ;  /* 0x0000002a312a7290 */ /* 0x000fe4000fffe03f */
[----:B------:R-:W-:Y:S02]  /*2820*/  USHF.L.U32 UR44, UR44, 0x1, URZ ;  /* 0x000000012c2c7899 */ /* 0x000fe4000800063f */
[----:B------:R-:W-:Y:S02]  /*2830*/  UIADD3 UR39, UR47, UR39, URZ ;  /* 0x000000272f277290 */ /* 0x000fe4000fffe03f */
[----:B------:R-:W-:Y:S01]  /*2840*/  UIADD3 UR38, UR41, UR38, URZ ;  /* 0x0000002629267290 */ /* 0x000fe2000fffe03f */
[----:B------:R-:W-:Y:S01]  /*2850*/  ULDC.64 UR12, c[0x0][0x230] ;  /* 0x00008c00000c7ab9 */ /* 0x000fe20000000a00 */
[----:B------:R-:W-:-:S10]  /*2860*/  ULDC.64 UR14, c[0x0][0x238] ;  /* 0x00008e00000e7ab9 */ /* 0x000fd40000000a00 */
.L_x_2061:
[----:B------:R-:W-:Y:S01]  /*2870*/  ISETP.GE.AND P1, PT, R196, UR52, PT ;  /* 0x00000034c4007c0c */ /* 0x000fe2000bf26270 */
[----:B------:R-:W-:Y:S02]  /*2880*/  IMAD.SHL.U32 R14, R12, 0x100, RZ ;  /* 0x000001000c0e7824 */ /* 0x000fe400078e00ff */
[----:B------:R-:W-:Y:S02]  /*2890*/  IMAD.MOV.U32 R2, RZ, RZ, R73 ;  /* 0x000000ffff027224 */ /* 0x000fe400078e0049 */
[----:B------:R-:W-:Y:S02]  /*28a0*/  VIADD R13, R14, 0xffffff00 ;  /* 0xffffff000e0d7836 */ /* 0x000fe40000000000 */
[----:B------:R-:W-:Y:S03]  /*28b0*/  IMAD.MOV.U32 R3, RZ, RZ, R72 ;  /* 0x000000ffff037224 */ /* 0x000fe600078e0048 */
[C---:B-1----:R-:W-:Y:S02]  /*28c0*/  IADD3 R123, -R13.reuse, UR23, RZ ;  /* 0x000000170d7b7c10 */ /* 0x042fe4000fffe1ff */
[----:B------:R-:W-:Y:S02]  /*28d0*/  IADD3 R122, -R13, UR29, RZ ;  /* 0x0000001d0d7a7c10 */ /* 0x000fe4000fffe1ff */
[CC--:B------:R-:W-:Y:S02]  /*28e0*/  ISETP.GE.OR P0, PT, R108.reuse, R123.reuse, P1 ;  /* 0x0000007b6c00720c */ /* 0x0c0fe40000f06670 */
[CC--:B------:R-:W-:Y:S02]  /*28f0*/  ISETP.GE.OR P2, PT, R37.reuse, R123.reuse, P1 ;  /* 0x0000007b2500720c */ /* 0x0c0fe40000f46670 */
[-C--:B------:R-:W-:Y:S02]  /*2900*/  ISETP.LT.OR P0, PT, R108, R122.reuse, P0 ;  /* 0x0000007a6c00720c */ /* 0x080fe40000701670 */
[-C--:B------:R-:W-:Y:S11]  /*2910*/  ISETP.LT.OR P2, PT, R37, R122.reuse, P2 ;  /* 0x0000007a2500720c */ /* 0x080ff60001741670 */
[----:B--2---:R-:W2:Y:S01]  /*2920*/  @!P0 LDG.E.128 R4, desc[UR6][R2.64] ;  /* 0x0000000602048981 */ /* 0x004ea2000c1e1d00 */
[----:B---34-:R-:W-:Y:S01]  /*2930*/  @!P0 IMAD.MOV.U32 R18, RZ, RZ, R71 ;  /* 0x000000ffff128224 */ /* 0x018fe200078e0047 */
[----:B------:R-:W-:Y:S01]  /*2940*/  @!P2 IADD3 R16, P3, R73, UR37, RZ ;  /* 0x000000254910ac10 */ /* 0x000fe2000ff7e0ff */
[----:B------:R-:W-:Y:S03]  /*2950*/  @!P0 IMAD.MOV.U32 R19, RZ, RZ, R70 ;  /* 0x000000ffff138224 */ /* 0x000fe600078e0046 */
[----:B------:R-:W-:Y:S02]  /*2960*/  @!P2 IADD3.X R17, R72, UR36, RZ, P3, !PT ;  /* 0x000000244811ac10 */ /* 0x000fe40009ffe4ff */
[C---:B------:R-:W-:Y:S04]  /*2970*/  ISETP.GE.OR P3, PT, R89.reuse, R123, P1 ;  /* 0x0000007b5900720c */ /* 0x040fe80000f66670 */
[----:B------:R-:W-:Y:S01]  /*2980*/  ISETP.LT.OR P3, PT, R89, R122, P3 ;  /* 0x0000007a5900720c */ /* 0x000fe20001f61670 */
[----:B--2---:R1:W-:Y:S02]  /*2990*/  @!P0 STG.E.128 desc[UR6][R18.64], R4 ;  /* 0x0000000412008986 */ /* 0x0043e4000c101d06 */
[C---:B-1----:R-:W-:Y:S02]  /*29a0*/  @!P2 LEA R18, P5, R222.reuse, R71, 0x1 ;  /* 0x00000047de12a211 */ /* 0x042fe400078a08ff */
[----:B------:R1:W2:Y:S02]  /*29b0*/  @!P2 LDG.E.128 R4, desc[UR6][R16.64] ;  /* 0x000000061004a981 */ /* 0x0002a4000c1e1d00 */
[----:B------:R-:W-:Y:S06]  /*29c0*/  @!P2 LEA.HI.X R19, R222, R70, R221, 0x1, P5 ;  /* 0x00000046de13a211 */ /* 0x000fec00028f0cdd */
[----:B-1----:R-:W-:Y:S04]  /*29d0*/  @!P3 IADD3 R16, P4, R73, UR55, RZ ;  /* 0x000000374910bc10 */ /* 0x002fe8000ff9e0ff */
[----:B------:R-:W-:Y:S01]  /*29e0*/  @!P3 IADD3.X R17, R72, UR54, RZ, P4, !PT ;  /* 0x000000364811bc10 */ /* 0x000fe2000a7fe4ff */
[----:B--2---:R1:W-:Y:S01]  /*29f0*/  @!P2 STG.E.128 desc[UR6][R18.64], R4 ;  /* 0x000000041200a986 */ /* 0x0043e2000c101d06 */
[CC--:B------:R-:W-:Y:S04]  /*2a00*/  ISETP.GE.OR P2, PT, R88.reuse, R123.reuse, P1 ;  /* 0x0000007b5800720c */ /* 0x0c0fe80000f46670 */
[----:B------:R-:W-:Y:S02]  /*2a10*/  ISETP.LT.OR P2, PT, R88, R122, P2 ;  /* 0x0000007a5800720c */ /* 0x000fe40001741670 */
[----:B-1----:R-:W-:Y:S01]  /*2a20*/  @!P3 IADD3 R18, P5, R71, R60, RZ ;  /* 0x0000003c4712b210 */ /* 0x002fe20007fbe0ff */
[----:B------:R1:W2:Y:S04]  /*2a30*/  @!P3 LDG.E.128 R4, desc[UR6][R16.64] ;  /* 0x000000061004b981 */ /* 0x0002a8000c1e1d00 */
[----:B------:R-:W-:Y:S06]  /*2a40*/  @!P3 IMAD.X R19, R70, 0x1, R59, P5 ;  /* 0x000000014613b824 */ /* 0x000fec00028e063b */
        /* <DEDUP_REMOVED lines=11> */
[C---:B------:R-:W-:Y:S04]  /*2b00*/  ISETP.GE.OR P2, PT, R86.reuse, R123, P1 ;  /* 0x0000007b5600720c */ /* 0x040fe80000f46670 */
[-C--:B------:R-:W-:Y:S02]  /*2b10*/  ISETP.LT.OR P2, PT, R86, R122.reuse, P2 ;  /* 0x0000007a5600720c */ /* 0x080fe40001741670 */
[----:B-1----:R-:W-:Y:S01]  /*2b20*/  @!P3 IADD3 R18, P5, R71, R63, RZ ;  /* 0x0000003f4712b210 */ /* 0x002fe20007fbe0ff */
[----:B------:R1:W2:Y:S04]  /*2b30*/  @!P3 LDG.E.128 R4, desc[UR6][R16.64] ;  /* 0x000000061004b981 */ /* 0x0002a8000c1e1d00 */
[----:B------:R-:W-:Y:S06]  /*2b40*/  @!P3 IMAD.X R19, R70, 0x1, R62, P5 ;  /* 0x000000014613b824 */ /* 0x000fec00028e063e */
[----:B-1----:R-:W-:Y:S04]  /*2b50*/  @!P2 IADD3 R16, P4, R73, UR46, RZ ;  /* 0x0000002e4910ac10 */ /* 0x002fe8000ff9e0ff */
[----:B------:R-:W-:Y:S01]  /*2b60*/  @!P2 IADD3.X R17, R72, UR39, RZ, P4, !PT ;  /* 0x000000274811ac10 */ /* 0x000fe2000a7fe4ff */
[----:B--2---:R1:W-:Y:S01]  /*2b70*/  @!P3 STG.E.128 desc[UR6][R18.64], R4 ;  /* 0x000000041200b986 */ /* 0x0043e2000c101d06 */
[CC--:B------:R-:W-:Y:S04]  /*2b80*/  ISETP.GE.OR P3, PT, R85.reuse, R123.reuse, P1 ;  /* 0x0000007b5500720c */ /* 0x0c0fe80000f66670 */
[----:B------:R-:W-:Y:S01]  /*2b90*/  ISETP.LT.OR P3, PT, R85, R122, P3 ;  /* 0x0000007a5500720c */ /* 0x000fe20001f61670 */
[----:B-1----:R1:W2:Y:S01]  /*2ba0*/  @!P2 LDG.E.128 R4, desc[UR6][R16.64] ;  /* 0x000000061004a981 */ /* 0x0022a2000c1e1d00 */
[----:B------:R-:W-:Y:S05]  /*2bb0*/  @!P2 IADD3 R18, P5, R71, R118, RZ ;  /* 0x000000764712a210 */ /* 0x000fea0007fbe0ff */
[----:B------:R-:W-:Y:S06]  /*2bc0*/  @!P2 IMAD.X R19, R70, 0x1, R64, P5 ;  /* 0x000000014613a824 */ /* 0x000fec00028e0640 */
[C---:B-1----:R-:W-:Y:S04]  /*2bd0*/  @!P3 IADD3 R16, P4, R73.reuse, UR40, RZ ;  /* 0x000000284910bc10 */ /* 0x042fe8000ff9e0ff */
[----:B------:R-:W-:Y:S01]  /*2be0*/  @!P3 IADD3.X R17, R72, UR38, RZ, P4, !PT ;  /* 0x000000264811bc10 */ /* 0x000fe2000a7fe4ff */
[----:B--2---:R1:W-:Y:S01]  /*2bf0*/  @!P2 STG.E.128 desc[UR6][R18.64], R4 ;  /* 0x000000041200a986 */ /* 0x0043e2000c101d06 */
[C---:B------:R-:W-:Y:S04]  /*2c00*/  ISETP.GE.OR P2, PT, R84.reuse, R123, P1 ;  /* 0x0000007b5400720c */ /* 0x040fe80000f46670 */
[----:B------:R-:W-:Y:S01]  /*2c10*/  ISETP.LT.OR P2, PT, R84, R122, P2 ;  /* 0x0000007a5400720c */ /* 0x000fe20001741670 */
[----:B-1----:R1:W2:Y:S11]  /*2c20*/  @!P3 LDG.E.128 R4, desc[UR6][R16.64] ;  /* 0x000000061004b981 */ /* 0x0022b6000c1e1d00 */
[----:B------:R-:W-:Y:S01]  /*2c30*/  @!UPT UIADD3 URZ, URZ, URZ, URZ ;  /* 0x0000003f3f3ff290 */ /* 0x000fe2000fffe03f */
[----:B------:R-:W-:Y:S04]  /*2c40*/  @!P2 IADD3 R18, P4, R73, UR50, RZ ;  /* 0x000000324912ac10 */ /* 0x000fe8000ff9e0ff */
[----:B------:R-:W-:Y:S02]  /*2c50*/  @!P2 IADD3.X R19, R72, UR57, RZ, P4, !PT ;  /* 0x000000394813ac10 */ /* 0x000fe4000a7fe4ff */
[C---:B-1----:R-:W-:Y:S05]  /*2c60*/  @!P3 IADD3 R16, P5, R71.reuse, R116, RZ ;  /* 0x000000744710b210 */ /* 0x042fea0007fbe0ff */
[C---:B------:R-:W-:Y:S05]  /*2c70*/  @!P3 IMAD.X R17, R70.reuse, 0x1, R65, P5 ;  /* 0x000000014611b824 */ /* 0x040fea00028e0641 */
[----:B--2---:R1:W-:Y:S04]  /*2c80*/  @!P3 STG.E.128 desc[UR6][R16.64], R4 ;  /* 0x000000041000b986 */ /* 0x0043e8000c101d06 */
[----:B-1----:R-:W2:Y:S01]  /*2c90*/  @!P2 LDG.E.128 R4, desc[UR6][R18.64] ;  /* 0x000000061204a981 */ /* 0x002ea2000c1e1d00 */
[----:B------:R-:W-:Y:S05]  /*2ca0*/  @!P2 IADD3 R16, P3, R71, R114, RZ ;  /* 0x000000724710a210 */ /* 0x000fea0007f7e0ff */
[----:B------:R-:W-:Y:S01]  /*2cb0*/  @!P2 IMAD.X R17, R70, 0x1, R66, P3 ;  /* 0x000000014611a824 */ /* 0x000fe200018e0642 */
[----:B------:R-:W-:Y:S04]  /*2cc0*/  ISETP.NE.AND P3, PT, RZ, UR4, PT ;  /* 0x00000004ff007c0c */ /* 0x000fe8000bf65270 */
[----:B--2---:R1:W-:Y:S01]  /*2cd0*/  @!P2 STG.E.128 desc[UR6][R16.64], R4 ;  /* 0x000000041000a986 */ /* 0x0043e2000c101d06 */
[C---:B------:R-:W-:Y:S04]  /*2ce0*/  LEA R73, P2, R54.reuse, R2, 0x1 ;  /* 0x0000000236497211 */ /* 0x040fe800078408ff */
[----:B------:R-:W-:Y:S04]  /*2cf0*/  LEA.HI.X.SX32 R72, R54, R3, 0x1, P2 ;  /* 0x0000000336487211 */ /* 0x000fe800010f0eff */
        /* <DEDUP_REMOVED lines=14> */
[----:B------:R-:W-:Y:S02]  /*2de0*/  MOV R2, R75 ;  /* 0x0000004b00027202 */ /* 0x000fe40000000f00 */
[----:B------:R-:W-:Y:S02]  /*2df0*/  MOV R3, R74 ;  /* 0x0000004a00037202 */ /* 0x000fe40000000f00 */
[----:B------:R-:W-:Y:S02]  /*2e00*/  ISETP.GE.AND P0, PT, R196, UR4, PT ;  /* 0x00000004c4007c0c */ /* 0x000fe4000bf06270 */
[----:B------:R-:W-:Y:S01]  /*2e10*/  MOV R69, R67 ;  /* 0x0000004300457202 */ /* 0x000fe20000000f00 */
[----:B-1----:R1:W3:Y:S10]  /*2e20*/  LDG.E.128 R16, desc[UR6][R2.64] ;  /* 0x0000000602107981 */ /* 0x0022f4000c1e1d00 */
[----:B-1----:R-:W-:Y:S02]  /*2e30*/  @!P0 MOV R2, R27 ;  /* 0x0000001b00028202 */ /* 0x002fe40000000f00 */
[----:B------:R-:W-:Y:S05]  /*2e40*/  @!P0 MOV R3, R26 ;  /* 0x0000001a00038202 */ /* 0x000fea0000000f00 */
[----:B------:R1:W4:Y:S02]  /*2e50*/  @!P0 LDG.E.64 R22, desc[UR6][R2.64] ;  /* 0x0000000602168981 */ /* 0x000324000c1e1b00 */
[----:B-1----:R-:W-:Y:S02]  /*2e60*/  @!P0 MOV R2, R11 ;  /* 0x0000000b00028202 */ /* 0x002fe40000000f00 */
[----:B------:R-:W-:Y:S06]  /*2e70*/  @!P0 MOV R3, R10 ;  /* 0x0000000a00038202 */ /* 0x000fec0000000f00 */
[----:B------:R-:W5:Y:S01]  /*2e80*/  @!P0 LDG.E.64 R2, desc[UR6][R2.64] ;  /* 0x0000000602028981 */ /* 0x000f62000c1e1b00 */
[--C-:B----4-:R-:W-:Y:S01]  /*2e90*/  @!P0 HADD2.F32 R15, -RZ, R22.reuse.H0_H0 ;  /* 0x20000016ff0f8230 */ /* 0x110fe20000004100 */
[----:B---3--:R-:W-:Y:S01]  /*2ea0*/  @!P0 MOV R4, R16 ;  /* 0x0000001000048202 */ /* 0x008fe20000000f00 */
[----:B------:R-:W-:Y:S01]  /*2eb0*/  @!P0 HADD2.F32 R20, -RZ, R22.H1_H1 ;  /* 0x30000016ff148230 */ /* 0x000fe20000004100 */
[----:B------:R-:W-:Y:S01]  /*2ec0*/  @!P0 MOV R7, R18 ;  /* 0x0000001200078202 */ /* 0x000fe20000000f00 */
[--C-:B------:R-:W-:Y:S02]  /*2ed0*/  @!P0 HADD2.F32 R21, -RZ, R23.reuse.H0_H0 ;  /* 0x20000017ff158230 */ /* 0x100fe40000004100 */
[--C-:B------:R-:W-:Y:S02]  /*2ee0*/  @!P0 HADD2.F32 R8, -RZ, R4.reuse.H1_H1 ;  /* 0x30000004ff088230 */ /* 0x100fe40000004100 */
[----:B------:R-:W-:Y:S02]  /*2ef0*/  @!P0 HADD2.F32 R6, -RZ, R4.H0_H0 ;  /* 0x20000004ff068230 */ /* 0x000fe40000004100 */
[----:B------:R-:W-:Y:S02]  /*2f00*/  @!P0 HADD2.F32 R23, -RZ, R23.H1_H1 ;  /* 0x30000017ff178230 */ /* 0x000fe40000004100 */
[--C-:B-----5:R-:W-:Y:S02]  /*2f10*/  @!P0 HADD2.F32 R0, -RZ, R2.reuse.H0_H0 ;  /* 0x20000002ff008230 */ /* 0x120fe40000004100 */
[--C-:B------:R-:W-:Y:S02]  /*2f20*/  @!P0 HADD2.F32 R5, -RZ, R3.reuse.H0_H0 ;  /* 0x20000003ff058230 */ /* 0x100fe40000004100 */
[----:B------:R-:W-:Y:S01]  /*2f30*/  @!P0 HADD2.F32 R4, -RZ, R3.H1_H1 ;  /* 0x30000003ff048230 */ /* 0x000fe20000004100 */
[----:B------:R-:W-:Y:S01]  /*2f40*/  @!P0 MOV R3, R17 ;  /* 0x0000001100038202 */ /* 0x000fe20000000f00 */
[-C--:B------:R-:W-:Y:S01]  /*2f50*/  @!P0 FMUL.FTZ R25, R8, R0.reuse ;  /* 0x0000000008198220 */ /* 0x080fe20000410000 */
[C---:B------:R-:W-:Y:S01]  /*2f60*/  @!P0 FMUL.FTZ R0, R6.reuse, R0 ;  /* 0x0000000006008220 */ /* 0x040fe20000410000 */
[----:B------:R-:W-:Y:S02]  /*2f70*/  @!P0 HADD2.F32 R2, -RZ, R2.H1_H1 ;  /* 0x30000002ff028230 */ /* 0x000fe40000004100 */
[----:B------:R-:W-:Y:S01]  /*2f80*/  @!P0 FFMA.FTZ R25, R6, R15, -R25 ;  /* 0x0000000f06198223 */ /* 0x000fe20000010819 */
[----:B------:R-:W-:Y:S01]  /*2f90*/  @!P0 MOV R6, R19 ;  /* 0x0000001300068202 */ /* 0x000fe20000000f00 */
[----:B------:R-:W-:Y:S01]  /*2fa0*/  @!P0 FFMA.FTZ R0, R8, R15, R0 ;  /* 0x0000000f08008223 */ /* 0x000fe20000010000 */
[--C-:B------:R-:W-:Y:S02]  /*2fb0*/  @!P0 HADD2.F32 R8, -RZ, R3.reuse.H1_H1 ;  /* 0x30000003ff088230 */ /* 0x100fe40000004100 */
[----:B------:R-:W-:Y:S02]  /*2fc0*/  @!P0 HADD2.F32 R3, -RZ, R3.H0_H0 ;  /* 0x20000003ff038230 */ /* 0x000fe40000004100 */
[----:B------:R-:W-:Y:S01]  /*2fd0*/  @!P0 F2FP.F16.F32.PACK_AB R0, R0, R25 ;  /* 0x000000190000823e */ /* 0x000fe200000000ff */
[--C-:B------:R-:W-:Y:S02]  /*2fe0*/  @!P0 HADD2.F32 R15, -RZ, R7.reuse.H1_H1 ;  /* 0x30000007ff0f8230 */ /* 0x100fe40000004100 */
[----:B------:R-:W-:Y:S01]  /*2ff0*/  @!P0 FMUL.FTZ R28, R8, R2 ;  /* 0x00000002081c8220 */ /* 0x000fe20000410000 */
[----:B------:R-:W-:Y:S01]  /*3000*/  @!P0 HADD2.F32 R7, -RZ, R7.H0_H0 ;  /* 0x20000007ff078230 */ /* 0x000fe20000004100 */
[----:B------:R-:W-:Y:S01]  /*3010*/  @!P0 MOV R16, R0 ;  /* 0x0000000000108202 */ /* 0x000fe20000000f00 */
[--C-:B------:R-:W-:Y:S02]  /*3020*/  @!P0 HADD2.F32 R22, -RZ, R6.reuse.H1_H1 ;  /* 0x30000006ff168230 */ /* 0x100fe40000004100 */
[C---:B------:R-:W-:Y:S01]  /*3030*/  @!P0 FFMA.FTZ R28, R3.reuse, R20, -R28 ;  /* 0x00000014031c8223 */ /* 0x040fe2000001081c */
[----:B------:R-:W-:Y:S02]  /*3040*/  @!P0 HADD2.F32 R6, -RZ, R6.H0_H0 ;  /* 0x20000006ff068230 */ /* 0x000fe40000004100 */
[----:B------:R-:W-:Y:S01]  /*3050*/  @!P0 FMUL.FTZ R2, R3, R2 ;  /* 0x0000000203028220 */ /* 0x000fe20000410000 */
[-C--:B------:R-:W-:Y:S01]  /*3060*/  @!P0 FMUL.FTZ R3, R7, R5.reuse ;  /* 0x0000000507038220 */ /* 0x080fe20000410000 */
[-C--:B------:R-:W-:Y:S01]  /*3070*/  @!P0 FMUL.FTZ R29, R22, R4.reuse ;  /* 0x00000004161d8220 */ /* 0x080fe20000410000 */
[C---:B------:R-:W-:Y:S01]  /*3080*/  @!P0 FMUL.FTZ R30, R15.reuse, R5 ;  /* 0x000000050f1e8220 */ /* 0x040fe20000410000 */
[----:B------:R-:W-:Y:S01]  /*3090*/  @!P0 FMUL.FTZ R4, R6, R4 ;  /* 0x0000000406048220 */ /* 0x000fe20000410000 */
[----:B------:R-:W-:Y:S01]  /*30a0*/  @!P0 FFMA.FTZ R2, R8, R20, R2 ;  /* 0x0000001408028223 */ /* 0x000fe20000010002 */
[-C--:B------:R-:W-:Y:S01]  /*30b0*/  @!P0 FFMA.FTZ R3, R15, R21.reuse, R3 ;  /* 0x000000150f038223 */ /* 0x080fe20000010003 */
[----:B------:R-:W-:Y:S01]  /*30c0*/  @!P0 FFMA.FTZ R7, R7, R21, -R30 ;  /* 0x0000001507078223 */ /* 0x000fe2000001081e */
[-C--:B------:R-:W-:Y:S01]  /*30d0*/  @!P0 FFMA.FTZ R29, R6, R23.reuse, -R29 ;  /* 0x00000017061d8223 */ /* 0x080fe2000001081d */
[----:B------:R-:W-:Y:S01]  /*30e0*/  @!P0 FFMA.FTZ R4, R22, R23, R4 ;  /* 0x0000001716048223 */ /* 0x000fe20000010004 */
[----:B------:R-:W-:Y:S02]  /*30f0*/  @!P0 F2FP.F16.F32.PACK_AB R2, R2, R28 ;  /* 0x0000001c0202823e */ /* 0x000fe400000000ff */
[----:B------:R-:W-:Y:S02]  /*3100*/  @!P0 F2FP.F16.F32.PACK_AB R3, R3, R7 ;  /* 0x000000070303823e */ /* 0x000fe400000000ff */
[----:B------:R-:W-:Y:S02]  /*3110*/  @!P0 F2FP.F16.F32.PACK_AB R4, R4, R29 ;  /* 0x0000001d0404823e */ /* 0x000fe400000000ff */
[----:B------:R-:W-:Y:S02]  /*3120*/  @!P0 MOV R17, R2 ;  /* 0x0000000200118202 */ /* 0x000fe40000000f00 */
[----:B------:R-:W-:Y:S02]  /*3130*/  @!P0 MOV R18, R3 ;  /* 0x0000000300128202 */ /* 0x000fe40000000f00 */
[----:B------:R-:W-:Y:S05]  /*3140*/  @!P0 MOV R19, R4 ;  /* 0x0000000400138202 */ /* 0x000fea0000000f00 */
[----:B------:R3:W-:Y:S02]  /*3150*/  STG.E.128 desc[UR6][R68.64], R16 ;  /* 0x0000001044007986 */ /* 0x0007e4000c101d06 */
.L_x_2011:
[----:B------:R-:W-:Y:S05]  /*3160*/  BSYNC B0 ;  /* 0x0000000000007941 */ /* 0x000fea0003800000 */
.L_x_2010:
[----:B------:R-:W-:Y:S04]  /*3170*/  BSSY B0, `(.L_x_2012) ;  /* 0x0000040000007945 */ /* 0x000fe80003800000 */
[----:B------:R-:W-:Y:S05]  /*3180*/  @P3 BRA `(.L_x_2013) ;  /* 0x0000000000f83947 */ /* 0x000fea0003800000 */
[----:B------:R-:W-:Y:S02]  /*3190*/  ISETP.GE.AND P0, PT, R196, UR4, PT ;  /* 0x00000004c4007c0c */ /* 0x000fe4000bf06270 */
[C---:B-1-3--:R-:W-:Y:S04]  /*31a0*/  LEA R16, P3, R81.reuse, R75, 0x1 ;  /* 0x0000004b51107211 */ /* 0x04afe800078608ff */
[----:B------:R-:W-:Y:S06]  /*31b0*/  LEA.HI.X R17, R81, R74, R80, 0x1, P3 ;  /* 0x0000004a51117211 */ /* 0x000fec00018f0c50 */
[----:B------:R-:W3:Y:S01]  /*31c0*/  LDG.E.128 R16, desc[UR6][R16.64] ;  /* 0x0000000610107981 */ /* 0x000ee2000c1e1d00 */
[C---:B------:R-:W-:Y:S02]  /*31d0*/  @!P0 SHF.L.U32 R2, R51.reuse, 0x1, RZ ;  /* 0x0000000133028819 */ /* 0x040fe400000006ff */
[----:B------:R-:W-:Y:S02]  /*31e0*/  @!P0 SHF.L.U64.HI R0, R51, 0x1, R50 ;  /* 0x0000000133008819 */ /* 0x000fe40000010232 */
[C---:B------:R-:W-:Y:S02]  /*31f0*/  @!P0 IADD3 R22, P6, R2.reuse, R27, RZ ;  /* 0x0000001b02168210 */ /* 0x040fe40007fde0ff */
[----:B------:R-:W-:Y:S02]  /*3200*/  @!P0 IADD3 R2, P3, R2, R11, RZ ;  /* 0x0000000b02028210 */ /* 0x000fe40007f7e0ff */
[C---:B------:R-:W-:Y:S02]  /*3210*/  @!P0 IADD3.X R23, R0.reuse, R26, RZ, P6, !PT ;  /* 0x0000001a00178210 */ /* 0x040fe400037fe4ff */
[----:B------:R-:W-:Y:S04]  /*3220*/  @!P0 IADD3.X R3, R0, R10, RZ, P3, !PT ;  /* 0x0000000a00038210 */ /* 0x000fe80001ffe4ff */
[----:B------:R-:W4:Y:S06]  /*3230*/  @!P0 LDG.E.64 R22, desc[UR6][R22.64] ;  /* 0x0000000616168981 */ /* 0x000f2c000c1e1b00 */
[----:B------:R-:W5:Y:S01]  /*3240*/  @!P0 LDG.E.64 R2, desc[UR6][R2.64] ;  /* 0x0000000602028981 */ /* 0x000f62000c1e1b00 */
[----:B---3--:R-:W-:Y:S02]  /*3250*/  @!P0 MOV R4, R16 ;  /* 0x0000001000048202 */ /* 0x008fe40000000f00 */
[----:B------:R-:W-:Y:S03]  /*3260*/  @!P0 MOV R7, R17 ;  /* 0x0000001100078202 */ /* 0x000fe60000000f00 */
[--C-:B------:R-:W-:Y:S02]  /*3270*/  @!P0 HADD2.F32 R8, -RZ, R4.reuse.H1_H1 ;  /* 0x30000004ff088230 */ /* 0x100fe40000004100 */
[----:B------:R-:W-:Y:S02]  /*3280*/  @!P0 HADD2.F32 R6, -RZ, R4.H0_H0 ;  /* 0x20000004ff068230 */ /* 0x000fe40000004100 */
[--C-:B------:R-:W-:Y:S02]  /*3290*/  @!P0 HADD2.F32 R20, -RZ, R7.reuse.H1_H1 ;  /* 0x30000007ff148230 */ /* 0x100fe40000004100 */
[----:B------:R-:W-:Y:S02]  /*32a0*/  @!P0 HADD2.F32 R7, -RZ, R7.H0_H0 ;  /* 0x20000007ff078230 */ /* 0x000fe40000004100 */
[--C-:B----4-:R-:W-:Y:S02]  /*32b0*/  @!P0 HADD2.F32 R15, -RZ, R22.reuse.H0_H0 ;  /* 0x20000016ff0f8230 */ /* 0x110fe40000004100 */
[----:B------:R-:W-:Y:S02]  /*32c0*/  @!P0 HADD2.F32 R21, -RZ, R22.H1_H1 ;  /* 0x30000016ff158230 */ /* 0x000fe40000004100 */
[----:B------:R-:W-:Y:S02]  /*32d0*/  @!P0 HADD2.F32 R22, -RZ, R23.H0_H0 ;  /* 0x20000017ff168230 */ /* 0x000fe40000004100 */
[--C-:B-----5:R-:W-:Y:S02]  /*32e0*/  @!P0 HADD2.F32 R0, -RZ, R2.reuse.H0_H0 ;  /* 0x20000002ff008230 */ /* 0x120fe40000004100 */
[----:B------:R-:W-:Y:S02]  /*32f0*/  @!P0 HADD2.F32 R2, -RZ, R2.H1_H1 ;  /* 0x30000002ff028230 */ /* 0x000fe40000004100 */
[--C-:B------:R-:W-:Y:S02]  /*3300*/  @!P0 HADD2.F32 R5, -RZ, R3.reuse.H0_H0 ;  /* 0x20000003ff058230 */ /* 0x100fe40000004100 */
[-C--:B------:R-:W-:Y:S01]  /*3310*/  @!P0 FMUL.FTZ R25, R8, R0.reuse ;  /* 0x0000000008198220 */ /* 0x080fe20000410000 */
[C---:B------:R-:W-:Y:S01]  /*3320*/  @!P0 FMUL.FTZ R0, R6.reuse, R0 ;  /* 0x0000000006008220 */ /* 0x040fe20000410000 */
[----:B------:R-:W-:Y:S01]  /*3330*/  @!P0 HADD2.F32 R4, -RZ, R3.H1_H1 ;  /* 0x30000003ff048230 */ /* 0x000fe20000004100 */
[----:B------:R-:W-:Y:S01]  /*3340*/  @!P0 MOV R3, R19 ;  /* 0x0000001300038202 */ /* 0x000fe20000000f00 */
[-C--:B------:R-:W-:Y:S01]  /*3350*/  @!P0 FFMA.FTZ R25, R6, R15.reuse, -R25 ;  /* 0x0000000f06198223 */ /* 0x080fe20000010819 */
[----:B------:R-:W-:Y:S01]  /*3360*/  @!P0 MOV R6, R18 ;  /* 0x0000001200068202 */ /* 0x000fe20000000f00 */
[-C--:B------:R-:W-:Y:S01]  /*3370*/  @!P0 FMUL.FTZ R28, R20, R2.reuse ;  /* 0x00000002141c8220 */ /* 0x080fe20000410000 */
[----:B------:R-:W-:Y:S01]  /*3380*/  @!P0 FFMA.FTZ R0, R8, R15, R0 ;  /* 0x0000000f08008223 */ /* 0x000fe20000010000 */
[--C-:B------:R-:W-:Y:S02]  /*3390*/  @!P0 HADD2.F32 R15, -RZ, R3.reuse.H1_H1 ;  /* 0x30000003ff0f8230 */ /* 0x100fe40000004100 */
[C---:B------:R-:W-:Y:S01]  /*33a0*/  @!P0 FMUL.FTZ R2, R7.reuse, R2 ;  /* 0x0000000207028220 */ /* 0x040fe20000410000 */
[--C-:B------:R-:W-:Y:S02]  /*33b0*/  @!P0 HADD2.F32 R8, -RZ, R6.reuse.H1_H1 ;  /* 0x30000006ff088230 */ /* 0x100fe40000004100 */
[----:B------:R-:W-:Y:S01]  /*33c0*/  @!P0 FFMA.FTZ R28, R7, R21, -R28 ;  /* 0x00000015071c8223 */ /* 0x000fe2000001081c */
[----:B------:R-:W-:Y:S01]  /*33d0*/  @!P0 F2FP.F16.F32.PACK_AB R0, R0, R25 ;  /* 0x000000190000823e */ /* 0x000fe200000000ff */
[----:B------:R-:W-:Y:S02]  /*33e0*/  @!P0 HADD2.F32 R6, -RZ, R6.H0_H0 ;  /* 0x20000006ff068230 */ /* 0x000fe40000004100 */
[----:B------:R-:W-:Y:S01]  /*33f0*/  @!P0 FMUL.FTZ R29, R15, R4 ;  /* 0x000000040f1d8220 */ /* 0x000fe20000410000 */
[----:B------:R-:W-:Y:S01]  /*3400*/  @!P0 HADD2.F32 R7, -RZ, R3.H0_H0 ;  /* 0x20000003ff078230 */ /* 0x000fe20000004100 */
[----:B------:R-:W-:Y:S01]  /*3410*/  @!P0 MOV R16, R0 ;  /* 0x0000000000108202 */ /* 0x000fe20000000f00 */
[----:B------:R-:W-:Y:S02]  /*3420*/  @!P0 HADD2.F32 R23, -RZ, R23.H1_H1 ;  /* 0x30000017ff178230 */ /* 0x000fe40000004100 */
[-C--:B------:R-:W-:Y:S01]  /*3430*/  @!P0 FMUL.FTZ R3, R6, R5.reuse ;  /* 0x0000000506038220 */ /* 0x080fe20000410000 */
[----:B------:R-:W-:Y:S01]  /*3440*/  @!P0 FMUL.FTZ R30, R8, R5 ;  /* 0x00000005081e8220 */ /* 0x000fe20000410000 */
[----:B------:R-:W-:Y:S01]  /*3450*/  MOV R5, UR18 ;  /* 0x0000001200057c02 */ /* 0x000fe20008000f00 */
[C---:B------:R-:W-:Y:S01]  /*3460*/  @!P0 FMUL.FTZ R4, R7.reuse, R4 ;  /* 0x0000000407048220 */ /* 0x040fe20000410000 */
[----:B------:R-:W-:Y:S01]  /*3470*/  @!P0 FFMA.FTZ R2, R20, R21, R2 ;  /* 0x0000001514028223 */ /* 0x000fe20000010002 */
[-C--:B------:R-:W-:Y:S01]  /*3480*/  @!P0 FFMA.FTZ R3, R8, R22.reuse, R3 ;  /* 0x0000001608038223 */ /* 0x080fe20000010003 */
[----:B------:R-:W-:Y:S01]  /*3490*/  @!P0 FFMA.FTZ R6, R6, R22, -R30 ;  /* 0x0000001606068223 */ /* 0x000fe2000001081e */
[----:B------:R-:W-:Y:S01]  /*34a0*/  MOV R30, UR19 ;  /* 0x00000013001e7c02 */ /* 0x000fe20008000f00 */
[-C--:B------:R-:W-:Y:S01]  /*34b0*/  @!P0 FFMA.FTZ R29, R7, R23.reuse, -R29 ;  /* 0x00000017071d8223 */ /* 0x080fe2000001081d */
[----:B------:R-:W-:Y:S01]  /*34c0*/  MOV R7, UR19 ;  /* 0x0000001300077c02 */ /* 0x000fe20008000f00 */
[----:B------:R-:W-:Y:S01]  /*34d0*/  @!P0 FFMA.FTZ R4, R15, R23, R4 ;  /* 0x000000170f048223 */ /* 0x000fe20000010004 */
[----:B------:R-:W-:Y:S02]  /*34e0*/  LEA R30, P3, R30, R68, 0x1 ;  /* 0x000000441e1e7211 */ /* 0x000fe400078608ff */
        /* <DEDUP_REMOVED lines=8> */
.L_x_2013:
[----:B------:R-:W-:Y:S05]  /*3570*/  BSYNC B0 ;  /* 0x0000000000007941 */ /* 0x000fea0003800000 */
.L_x_2012:
[----:B------:R-:W-:Y:S01]  /*3580*/  ISETP.GE.OR P3, PT, R86, R123, P1 ;  /* 0x0000007b5600720c */ /* 0x000fe20000f66670 */
[----:B------:R-:W-:Y:S04]  /*3590*/  BSSY B0, `(.L_x_2014) ;  /* 0x0000040000007945 */ /* 0x000fe80003800000 */
[----:B------:R-:W-:Y:S08]  /*35a0*/  @P2 BRA `(.L_x_2015) ;  /* 0x0000000000f82947 */ /* 0x000ff00003800000 */
[----:B------:R-:W-:Y:S02]  /*35b0*/  ISETP.GE.AND P0, PT, R196, UR4, PT ;  /* 0x00000004c4007c0c */ /* 0x000fe4000bf06270 */
[C---:B-1-34-:R-:W-:Y:S02]  /*35c0*/  LEA R16, P2, R56.reuse, R75, 0x1 ;  /* 0x0000004b38107211 */ /* 0x05afe400078408ff */
[----:B------:R-:W-:Y:S02]  /*35d0*/  MOV R30, UR30 ;  /* 0x0000001e001e7c02 */ /* 0x000fe40008000f00 */
[----:B------:R-:W-:Y:S02]  /*35e0*/  LEA.HI.X R17, R56, R74, R55, 0x1, P2 ;  /* 0x0000004a38117211 */ /* 0x000fe400010f0c37 */
[----:B------:R-:W-:Y:S04]  /*35f0*/  MOV R31, UR31 ;  /* 0x0000001f001f7c02 */ /* 0x000fe80008000f00 */
[----:B------:R-:W3:Y:S01]  /*3600*/  LDG.E.128 R16, desc[UR6][R16.64] ;  /* 0x0000000610107981 */ /* 0x000ee2000c1e1d00 */
[C---:B------:R-:W-:Y:S02]  /*3610*/  @!P0 SHF.L.U32 R2, R49.reuse, 0x1, RZ ;  /* 0x0000000131028819 */ /* 0x040fe400000006ff */
[----:B------:R-:W-:Y:S02]  /*3620*/  @!P0 SHF.L.U64.HI R0, R49, 0x1, R48 ;  /* 0x0000000131008819 */ /* 0x000fe40000010230 */
[C---:B------:R-:W-:Y:S02]  /*3630*/  @!P0 IADD3 R22, P6, R2.reuse, R27, RZ ;  /* 0x0000001b02168210 */ /* 0x040fe40007fde0ff */
[----:B------:R-:W-:Y:S02]  /*3640*/  @!P0 IADD3 R2, P2, R2, R11, RZ ;  /* 0x0000000b02028210 */ /* 0x000fe40007f5e0ff */
[C---:B------:R-:W-:Y:S02]  /*3650*/  @!P0 IADD3.X R23, R0.reuse, R26, RZ, P6, !PT ;  /* 0x0000001a00178210 */ /* 0x040fe400037fe4ff */
[----:B------:R-:W-:Y:S02]  /*3660*/  @!P0 IADD3.X R3, R0, R10, RZ, P2, !PT ;  /* 0x0000000a00038210 */ /* 0x000fe400017fe4ff */
[----:B------:R-:W-:Y:S02]  /*3670*/  LEA R32, P2, R30, R68, 0x1 ;  /* 0x000000441e207211 */ /* 0x000fe400078408ff */
[----:B------:R-:W4:Y:S06]  /*3680*/  @!P0 LDG.E.64 R22, desc[UR6][R22.64] ;  /* 0x0000000616168981 */ /* 0x000f2c000c1e1b00 */
[----:B------:R-:W5:Y:S01]  /*3690*/  @!P0 LDG.E.64 R2, desc[UR6][R2.64] ;  /* 0x0000000602028981 */ /* 0x000f62000c1e1b00 */
[--C-:B----4-:R-:W-:Y:S01]  /*36a0*/  @!P0 HADD2.F32 R15, -RZ, R22.reuse.H0_H0 ;  /* 0x20000016ff0f8230 */ /* 0x110fe20000004100 */
[----:B---3--:R-:W-:Y:S01]  /*36b0*/  @!P0 MOV R4, R16 ;  /* 0x0000001000048202 */ /* 0x008fe20000000f00 */
[----:B------:R-:W-:Y:S01]  /*36c0*/  @!P0 HADD2.F32 R21, -RZ, R22.H1_H1 ;  /* 0x30000016ff158230 */ /* 0x000fe20000004100 */
[----:B------:R-:W-:Y:S01]  /*36d0*/  @!P0 MOV R7, R17 ;  /* 0x0000001100078202 */ /* 0x000fe20000000f00 */
[----:B------:R-:W-:Y:S02]  /*36e0*/  @!P0 HADD2.F32 R22, -RZ, R23.H0_H0 ;  /* 0x20000017ff168230 */ /* 0x000fe40000004100 */
[----:B------:R-:W-:Y:S02]  /*36f0*/  @!P0 HADD2.F32 R8, -RZ, R4.H1_H1 ;  /* 0x30000004ff088230 */ /* 0x000fe40000004100 */
[----:B-----5:R-:W-:Y:S02]  /*3700*/  @!P0 HADD2.F32 R0, -RZ, R2.H0_H0 ;  /* 0x20000002ff008230 */ /* 0x020fe40000004100 */
[----:B------:R-:W-:Y:S02]  /*3710*/  @!P0 HADD2.F32 R6, -RZ, R4.H0_H0 ;  /* 0x20000004ff068230 */ /* 0x000fe40000004100 */
[----:B------:R-:W-:Y:S02]  /*3720*/  @!P0 HADD2.F32 R20, -RZ, R7.H1_H1 ;  /* 0x30000007ff148230 */ /* 0x000fe40000004100 */
[-C--:B------:R-:W-:Y:S01]  /*3730*/  @!P0 FMUL.FTZ R25, R8, R0.reuse ;  /* 0x0000000008198220 */ /* 0x080fe20000410000 */
[----:B------:R-:W-:Y:S02]  /*3740*/  @!P0 HADD2.F32 R2, -RZ, R2.H1_H1 ;  /* 0x30000002ff028230 */ /* 0x000fe40000004100 */
[C---:B------:R-:W-:Y:S01]  /*3750*/  @!P0 FMUL.FTZ R0, R6.reuse, R0 ;  /* 0x0000000006008220 */ /* 0x040fe20000410000 */
[--C-:B------:R-:W-:Y:S02]  /*3760*/  @!P0 HADD2.F32 R5, -RZ, R3.reuse.H0_H0 ;  /* 0x20000003ff058230 */ /* 0x100fe40000004100 */
[----:B------:R-:W-:Y:S01]  /*3770*/  @!P0 FFMA.FTZ R25, R6, R15, -R25 ;  /* 0x0000000f06198223 */ /* 0x000fe20000010819 */
[----:B------:R-:W-:Y:S01]  /*3780*/  @!P0 MOV R6, R18 ;  /* 0x0000001200068202 */ /* 0x000fe20000000f00 */
[----:B------:R-:W-:Y:S01]  /*3790*/  @!P0 HADD2.F32 R4, -RZ, R3.H1_H1 ;  /* 0x30000003ff048230 */ /* 0x000fe20000004100 */
[----:B------:R-:W-:Y:S01]  /*37a0*/  @!P0 MOV R3, R19 ;  /* 0x0000001300038202 */ /* 0x000fe20000000f00 */
[----:B------:R-:W-:Y:S02]  /*37b0*/  @!P0 HADD2.F32 R7, -RZ, R7.H0_H0 ;  /* 0x20000007ff078230 */ /* 0x000fe40000004100 */
[-C--:B------:R-:W-:Y:S01]  /*37c0*/  @!P0 FMUL.FTZ R28, R20, R2.reuse ;  /* 0x00000002141c8220 */ /* 0x080fe20000410000 */
[----:B------:R-:W-:Y:S01]  /*37d0*/  @!P0 FFMA.FTZ R0, R8, R15, R0 ;  /* 0x0000000f08008223 */ /* 0x000fe20000010000 */
[--C-:B------:R-:W-:Y:S02]  /*37e0*/  @!P0 HADD2.F32 R8, -RZ, R6.reuse.H1_H1 ;  /* 0x30000006ff088230 */ /* 0x100fe40000004100 */
[----:B------:R-:W-:Y:S02]  /*37f0*/  @!P0 HADD2.F32 R6, -RZ, R6.H0_H0 ;  /* 0x20000006ff068230 */ /* 0x000fe40000004100 */
[C---:B------:R-:W-:Y:S01]  /*3800*/  @!P0 FFMA.FTZ R28, R7.reuse, R21, -R28 ;  /* 0x00000015071c8223 */ /* 0x040fe2000001081c */
[----:B------:R-:W-:Y:S01]  /*3810*/  @!P0 F2FP.F16.F32.PACK_AB R0, R0, R25 ;  /* 0x000000190000823e */ /* 0x000fe200000000ff */
[--C-:B------:R-:W-:Y:S02]  /*3820*/  @!P0 HADD2.F32 R15, -RZ, R3.reuse.H1_H1 ;  /* 0x30000003ff0f8230 */ /* 0x100fe40000004100 */
[----:B------:R-:W-:Y:S01]  /*3830*/  @!P0 FMUL.FTZ R2, R7, R2 ;  /* 0x0000000207028220 */ /* 0x000fe20000410000 */
[----:B------:R-:W-:Y:S01]  /*3840*/  @!P0 HADD2.F32 R7, -RZ, R3.H0_H0 ;  /* 0x20000003ff078230 */ /* 0x000fe20000004100 */
[----:B------:R-:W-:Y:S01]  /*3850*/  @!P0 MOV R16, R0 ;  /* 0x0000000000108202 */ /* 0x000fe20000000f00 */
[-C--:B------:R-:W-:Y:S01]  /*3860*/  @!P0 FMUL.FTZ R29, R8, R5.reuse ;  /* 0x00000005081d8220 */ /* 0x080fe20000410000 */
[----:B------:R-:W-:Y:S01]  /*3870*/  @!P0 FMUL.FTZ R3, R6, R5 ;  /* 0x0000000506038220 */ /* 0x000fe20000410000 */
[-C--:B------:R-:W-:Y:S01]  /*3880*/  @!P0 FMUL.FTZ R5, R15, R4.reuse ;  /* 0x000000040f058220 */ /* 0x080fe20000410000 */
[----:B------:R-:W-:Y:S02]  /*3890*/  @!P0 HADD2.F32 R23, -RZ, R23.H1_H1 ;  /* 0x30000017ff178230 */ /* 0x000fe40000004100 */
[C---:B------:R-:W-:Y:S01]  /*38a0*/  @!P0 FMUL.FTZ R4, R7.reuse, R4 ;  /* 0x0000000407048220 */ /* 0x040fe20000410000 */
[----:B------:R-:W-:Y:S01]  /*38b0*/  @!P0 FFMA.FTZ R2, R20, R21, R2 ;  /* 0x0000001514028223 */ /* 0x000fe20000010002 */
[-C--:B------:R-:W-:Y:S01]  /*38c0*/  @!P0 FFMA.FTZ R3, R8, R22.reuse, R3 ;  /* 0x0000001608038223 */ /* 0x080fe20000010003 */
[----:B------:R-:W-:Y:S01]  /*38d0*/  @!P0 FFMA.FTZ R6, R6, R22, -R29 ;  /* 0x0000001606068223 */ /* 0x000fe2000001081d */
[-C--:B------:R-:W-:Y:S01]  /*38e0*/  @!P0 FFMA.FTZ R7, R7, R23.reuse, -R5 ;  /* 0x0000001707078223 */ /* 0x080fe20000010805 */
[----:B------:R-:W-:Y:S01]  /*38f0*/  MOV R5, UR34 ;  /* 0x0000002200057c02 */ /* 0x000fe20008000f00 */
        /* <DEDUP_REMOVED lines=9> */
.L_x_2015:
[----:B------:R-:W-:Y:S05]  /*3990*/  BSYNC B0 ;  /* 0x0000000000007941 */ /* 0x000fea0003800000 */
.L_x_2014:
[-C--:B------:R-:W-:Y:S01]  /*39a0*/  ISETP.LT.OR P0, PT, R88, R122.reuse, P5 ;  /* 0x0000007a5800720c */ /* 0x080fe20002f01670 */
        /* <DEDUP_REMOVED lines=13> */
[----:B------:R-:W2:Y:S01]  /*3a80*/  LDC.64 R2, c[0x0][0x338] ;  /* 0x0000ce00ff027b82 */ /* 0x000ea20000000a00 */
[----:B-1----:R-:W-:Y:S02]  /*3a90*/  MOV R4, R75 ;  /* 0x0000004b00047202 */ /* 0x002fe40000000f00 */
[----:B------:R-:W-:Y:S02]  /*3aa0*/  MOV R5, R74 ;  /* 0x0000004a00057202 */ /* 0x000fe40000000f00 */
[----:B---3--:R-:W-:Y:S03]  /*3ab0*/  MOV R69, R67 ;  /* 0x0000004300457202 */ /* 0x008fe60000000f00 */
[----:B----4-:R-:W1:Y:S04]  /*3ac0*/  LDC.64 R30, c[0x0][0x248] ;  /* 0x00009200ff1e7b82 */ /* 0x010e680000000a00 */
[C---:B------:R-:W-:Y:S01]  /*3ad0*/  @!P0 SHF.L.U64.HI R0, R47.reuse, 0x1, R46 ;  /* 0x000000012f008819 */ /* 0x040fe2000001022e */
[----:B--2---:R-:W-:Y:S01]  /*3ae0*/  IMAD.WIDE.U32 R4, R2, 0xc0, R4 ;  /* 0x000000c002047825 */ /* 0x004fe200078e0004 */
[----:B------:R-:W-:Y:S03]  /*3af0*/  @!P0 SHF.L.U32 R2, R47, 0x1, RZ ;  /* 0x000000012f028819 */ /* 0x000fe600000006ff */
[----:B------:R-:W-:Y:S01]  /*3b00*/  IMAD R3, R3, 0xc0, RZ ;  /* 0x000000c003037824 */ /* 0x000fe200078e02ff */
[C---:B------:R-:W-:Y:S01]  /*3b10*/  @!P0 IADD3 R22, P6, R2.reuse, R27, RZ ;  /* 0x0000001b02168210 */ /* 0x040fe20007fde0ff */
[----:B-1----:R-:W-:Y:S01]  /*3b20*/  IMAD R31, R31, 0xc0, RZ ;  /* 0x000000c01f1f7824 */ /* 0x002fe200078e02ff */
[----:B------:R-:W-:Y:S02]  /*3b30*/  @!P0 IADD3 R2, P5, R2, R11, RZ ;  /* 0x0000000b02028210 */ /* 0x000fe40007fbe0ff */
[----:B------:R-:W-:Y:S02]  /*3b40*/  IADD3 R5, R5, R3, RZ ;  /* 0x0000000305057210 */ /* 0x000fe40007ffe0ff */
[C---:B------:R-:W-:Y:S02]  /*3b50*/  @!P0 IADD3.X R3, R0.reuse, R10, RZ, P5, !PT ;  /* 0x0000000a00038210 */ /* 0x040fe40002ffe4ff */
[----:B------:R-:W-:Y:S01]  /*3b60*/  @!P0 IADD3.X R23, R0, R26, RZ, P6, !PT ;  /* 0x0000001a00178210 */ /* 0x000fe200037fe4ff */
[----:B------:R-:W2:Y:S08]  /*3b70*/  LDG.E.128 R16, desc[UR6][R4.64] ;  /* 0x0000000604107981 */ /* 0x000eb0000c1e1d00 */
[----:B------:R-:W3:Y:S06]  /*3b80*/  @!P0 LDG.E.64 R2, desc[UR6][R2.64] ;  /* 0x0000000602028981 */ /* 0x000eec000c1e1b00 */
[----:B------:R-:W4:Y:S01]  /*3b90*/  @!P0 LDG.E.64 R22, desc[UR6][R22.64] ;  /* 0x0000000616168981 */ /* 0x000f22000c1e1b00 */
[----:B--2---:R-:W-:Y:S02]  /*3ba0*/  @!P0 MOV R4, R16 ;  /* 0x0000001000048202 */ /* 0x004fe40000000f00 */
[----:B------:R-:W-:Y:S03]  /*3bb0*/  @!P0 MOV R7, R18 ;  /* 0x0000001200078202 */ /* 0x000fe60000000f00 */
[--C-:B------:R-:W-:Y:S02]  /*3bc0*/  @!P0 HADD2.F32 R8, -RZ, R4.reuse.H1_H1 ;  /* 0x30000004ff088230 */ /* 0x100fe40000004100 */
[----:B------:R-:W-:Y:S02]  /*3bd0*/  @!P0 HADD2.F32 R6, -RZ, R4.H0_H0 ;  /* 0x20000004ff068230 */ /* 0x000fe40000004100 */
[----:B---3--:R-:W-:Y:S02]  /*3be0*/  @!P0 HADD2.F32 R0, -RZ, R2.H0_H0 ;  /* 0x20000002ff008230 */ /* 0x008fe40000004100 */
[--C-:B------:R-:W-:Y:S02]  /*3bf0*/  @!P0 HADD2.F32 R5, -RZ, R3.reuse.H0_H0 ;  /* 0x20000003ff058230 */ /* 0x100fe40000004100 */
[----:B------:R-:W-:Y:S01]  /*3c00*/  @!P0 HADD2.F32 R4, -RZ, R3.H1_H1 ;  /* 0x30000003ff048230 */ /* 0x000fe20000004100 */
[----:B------:R-:W-:Y:S01]  /*3c10*/  @!P0 MOV R3, R17 ;  /* 0x0000001100038202 */ /* 0x000fe20000000f00 */
[----:B----4-:R-:W-:Y:S02]  /*3c20*/  @!P0 HADD2.F32 R15, -RZ, R22.H0_H0 ;  /* 0x20000016ff0f8230 */ /* 0x010fe40000004100 */
[-C--:B------:R-:W-:Y:S01]  /*3c30*/  @!P0 FMUL.FTZ R25, R8, R0.reuse ;  /* 0x0000000008198220 */ /* 0x080fe20000410000 */
[----:B------:R-:W-:Y:S02]  /*3c40*/  @!P0 HADD2.F32 R2, -RZ, R2.H1_H1 ;  /* 0x30000002ff028230 */ /* 0x000fe40000004100 */
[C---:B------:R-:W-:Y:S01]  /*3c50*/  @!P0 FMUL.FTZ R0, R6.reuse, R0 ;  /* 0x0000000006008220 */ /* 0x040fe20000410000 */
[----:B------:R-:W-:Y:S02]  /*3c60*/  @!P0 HADD2.F32 R20, -RZ, R22.H1_H1 ;  /* 0x30000016ff148230 */ /* 0x000fe40000004100 */
[----:B------:R-:W-:Y:S01]  /*3c70*/  @!P0 FFMA.FTZ R25, R6, R15, -R25 ;  /* 0x0000000f06198223 */ /* 0x000fe20000010819 */
[----:B------:R-:W-:Y:S01]  /*3c80*/  @!P0 MOV R6, R19 ;  /* 0x0000001300068202 */ /* 0x000fe20000000f00 */
[----:B------:R-:W-:Y:S02]  /*3c90*/  @!P0 HADD2.F32 R21, -RZ, R23.H0_H0 ;  /* 0x20000017ff158230 */ /* 0x000fe40000004100 */
        /* <DEDUP_REMOVED lines=13> */
[----:B------:R-:W-:Y:S02]  /*3d70*/  @!P0 HADD2.F32 R23, -RZ, R23.H1_H1 ;  /* 0x30000017ff178230 */ /* 0x000fe40000004100 */
        /* <DEDUP_REMOVED lines=8> */
[----:B------:R-:W-:Y:S01]  /*3e00*/  @!P0 F2FP.F16.F32.PACK_AB R2, R2, R32 ;  /* 0x000000200202823e */ /* 0x000fe200000000ff */
[----:B------:R-:W-:Y:S01]  /*3e10*/  IMAD.WIDE.U32 R20, R30, 0xc0, R68 ;  /* 0x000000c01e147825 */ /* 0x000fe200078e0044 */
[----:B------:R-:W-:Y:S02]  /*3e20*/  @!P0 F2FP.F16.F32.PACK_AB R3, R3, R7 ;  /* 0x000000070303823e */ /* 0x000fe400000000ff */
[----:B------:R-:W-:Y:S02]  /*3e30*/  @!P0 F2FP.F16.F32.PACK_AB R4, R4, R33 ;  /* 0x000000210404823e */ /* 0x000fe400000000ff */
[----:B------:R-:W-:Y:S02]  /*3e40*/  IADD3 R21, R21, R31, RZ ;  /* 0x0000001f15157210 */ /* 0x000fe40007ffe0ff */
[----:B------:R-:W-:Y:S02]  /*3e50*/  @!P0 MOV R17, R2 ;  /* 0x0000000200118202 */ /* 0x000fe40000000f00 */
[----:B------:R-:W-:Y:S02]  /*3e60*/  @!P0 MOV R18, R3 ;  /* 0x0000000300128202 */ /* 0x000fe40000000f00 */
[----:B------:R-:W-:Y:S05]  /*3e70*/  @!P0 MOV R19, R4 ;  /* 0x0000000400138202 */ /* 0x000fea0000000f00 */
[----:B------:R2:W-:Y:S02]  /*3e80*/  STG.E.128 desc[UR6][R20.64], R16 ;  /* 0x0000001014007986 */ /* 0x0005e4000c101d06 */
.L_x_2017:
[----:B------:R-:W-:Y:S05]  /*3e90*/  BSYNC B0 ;  /* 0x0000000000007941 */ /* 0x000fea0003800000 */
.L_x_2016:
[----:B------:R-:W-:Y:S04]  /*3ea0*/  BSSY B0, `(.L_x_2018) ;  /* 0x0000040000007945 */ /* 0x000fe80003800000 */
[----:B------:R-:W-:Y:S05]  /*3eb0*/  @P4 BRA `(.L_x_2019) ;  /* 0x0000000000f84947 */ /* 0x000fea0003800000 */
[----:B------:R-:W-:Y:S02]  /*3ec0*/  ISETP.GE.AND P0, PT, R196, UR4, PT ;  /* 0x00000004c4007c0c */ /* 0x000fe4000bf06270 */
[C---:B-1234-:R-:W-:Y:S02]  /*3ed0*/  LEA R16, P4, R58.reuse, R75, 0x1 ;  /* 0x0000004b3a107211 */ /* 0x05efe400078808ff */
[----:B------:R-:W-:Y:S02]  /*3ee0*/  MOV R32, UR32 ;  /* 0x0000002000207c02 */ /* 0x000fe40008000f00 */
[----:B------:R-:W-:Y:S02]  /*3ef0*/  LEA.HI.X R17, R58, R74, R57, 0x1, P4 ;  /* 0x0000004a3a117211 */ /* 0x000fe400020f0c39 */
[----:B------:R-:W-:Y:S04]  /*3f00*/  MOV R33, UR33 ;  /* 0x0000002100217c02 */ /* 0x000fe80008000f00 */
[----:B------:R-:W2:Y:S01]  /*3f10*/  LDG.E.128 R16, desc[UR6][R16.64] ;  /* 0x0000000610107981 */ /* 0x000ea2000c1e1d00 */
[C---:B------:R-:W-:Y:S02]  /*3f20*/  @!P0 SHF.L.U32 R2, R45.reuse, 0x1, RZ ;  /* 0x000000012d028819 */ /* 0x040fe400000006ff */
[----:B------:R-:W-:Y:S02]  /*3f30*/  @!P0 SHF.L.U64.HI R0, R45, 0x1, R44 ;  /* 0x000000012d008819 */ /* 0x000fe4000001022c */
[C---:B------:R-:W-:Y:S02]  /*3f40*/  @!P0 IADD3 R22, P5, R2.reuse, R27, RZ ;  /* 0x0000001b02168210 */ /* 0x040fe40007fbe0ff */
[----:B------:R-:W-:Y:S02]  /*3f50*/  @!P0 IADD3 R2, P4, R2, R11, RZ ;  /* 0x0000000b02028210 */ /* 0x000fe40007f9e0ff */
[C---:B------:R-:W-:Y:S02]  /*3f60*/  @!P0 IADD3.X R23, R0.reuse, R26, RZ, P5, !PT ;  /* 0x0000001a00178210 */ /* 0x040fe40002ffe4ff */
[----:B------:R-:W-:Y:S02]  /*3f70*/  @!P0 IADD3.X R3, R0, R10, RZ, P4, !PT ;  /* 0x0000000a00038210 */ /* 0x000fe400027fe4ff */
[----:B------:R-:W-:Y:S02]  /*3f80*/  LEA R122, P4, R32, R68, 0x1 ;  /* 0x00000044207a7211 */ /* 0x000fe400078808ff */
[----:B------:R-:W3:Y:S06]  /*3f90*/  @!P0 LDG.E.64 R22, desc[UR6][R22.64] ;  /* 0x0000000616168981 */ /* 0x000eec000c1e1b00 */
[----:B------:R-:W4:Y:S01]  /*3fa0*/  @!P0 LDG.E.64 R2, desc[UR6][R2.64] ;  /* 0x0000000602028981 */ /* 0x000f22000c1e1b00 */
[--C-:B---3--:R-:W-:Y:S01]  /*3fb0*/  @!P0 HADD2.F32 R15, -RZ, R22.reuse.H0_H0 ;  /* 0x20000016ff0f8230 */ /* 0x108fe20000004100 */
[----:B--2---:R-:W-:Y:S01]  /*3fc0*/  @!P0 MOV R4, R16 ;  /* 0x0000001000048202 */ /* 0x004fe20000000f00 */
[----:B------:R-:W-:Y:S01]  /*3fd0*/  @!P0 HADD2.F32 R21, -RZ, R22.H1_H1 ;  /* 0x30000016ff158230 */ /* 0x000fe20000004100 */
[----:B------:R-:W-:Y:S01]  /*3fe0*/  @!P0 MOV R7, R17 ;  /* 0x0000001100078202 */ /* 0x000fe20000000f00 */
[----:B------:R-:W-:Y:S02]  /*3ff0*/  @!P0 HADD2.F32 R22, -RZ, R23.H0_H0 ;  /* 0x20000017ff168230 */ /* 0x000fe40000004100 */
[----:B------:R-:W-:Y:S02]  /*4000*/  @!P0 HADD2.F32 R8, -RZ, R4.H1_H1 ;  /* 0x30000004ff088230 */ /* 0x000fe40000004100 */
[----:B----4-:R-:W-:Y:S02]  /*4010*/  @!P0 HADD2.F32 R0, -RZ, R2.H0_H0 ;  /* 0x20000002ff008230 */ /* 0x010fe40000004100 */
        /* <DEDUP_REMOVED lines=40> */
.L_x_2019:
[----:B------:R-:W-:Y:S05]  /*42a0*/  BSYNC B0 ;  /* 0x0000000000007941 */ /* 0x000fea0003800000 */
.L_x_2018:
[----:B------:R-:W-:Y:S04]  /*42b0*/  BSSY B0, `(.L_x_2020) ;  /* 0x0000044000007945 */ /* 0x000fe80003800000 */
[----:B------:R-:W-:Y:S05]  /*42c0*/  @P3 BRA `(.L_x_2021) ;  /* 0x0000000400083947 */ /* 0x000fea0003800000 */
[----:B------:R-:W-:Y:S01]  /*42d0*/  ISETP.GE.AND P0, PT, R196, UR4, PT ;  /* 0x00000004c4007c0c */ /* 0x000fe2000bf06270 */
[----:B------:R-:W5:Y:S01]  /*42e0*/  LDC.64 R2, c[0x0][0x338] ;  /* 0x0000ce00ff027b82 */ /* 0x000f620000000a00 */
[----:B-1----:R-:W-:Y:S02]  /*42f0*/  MOV R4, R75 ;  /* 0x0000004b00047202 */ /* 0x002fe40000000f00 */
[----:B------:R-:W-:Y:S02]  /*4300*/  MOV R5, R74 ;  /* 0x0000004a00057202 */ /* 0x000fe40000000f00 */
[----:B---3--:R-:W-:Y:S03]  /*4310*/  MOV R69, R67 ;  /* 0x0000004300457202 */ /* 0x008fe60000000f00 */
[----:B----4-:R-:W1:Y:S04]  /*4320*/  LDC.64 R30, c[0x0][0x248] ;  /* 0x00009200ff1e7b82 */ /* 0x010e680000000a00 */
[C---:B------:R-:W-:Y:S01]  /*4330*/  @!P0 SHF.L.U64.HI R0, R43.reuse, 0x1, R42 ;  /* 0x000000012b008819 */ /* 0x040fe2000001022a */
[----:B-----5:R-:W-:Y:S01]  /*4340*/  IMAD.WIDE.U32 R4, R2, 0x140, R4 ;  /* 0x0000014002047825 */ /* 0x020fe200078e0004 */
        /* <DEDUP_REMOVED lines=8> */
[----:B--2---:R-:W2:Y:S08]  /*43d0*/  LDG.E.128 R16, desc[UR6][R4.64] ;  /* 0x0000000604107981 */ /* 0x004eb0000c1e1d00 */
        /* <DEDUP_REMOVED lines=49> */
.L_x_2021:
[----:B------:R-:W-:Y:S05]  /*46f0*/  BSYNC B0 ;  /* 0x0000000000007941 */ /* 0x000fea0003800000 */
.L_x_2020:
        /* <DEDUP_REMOVED lines=68> */
.L_x_2023:
[----:B------:R-:W-:Y:S05]  /*4b40*/  BSYNC B0 ;  /* 0x0000000000007941 */ /* 0x000fea0003800000 */
.L_x_2022:
[----:B------:R-:W-:Y:S04]  /*4b50*/  BSSY B0, `(.L_x_2024) ;  /* 0x0000044000007945 */ /* 0x000fe80003800000 */
[----:B------:R-:W-:Y:S05]  /*4b60*/  @P1 BRA `(.L_x_2025) ;  /* 0x0000000400081947 */ /* 0x000fea0003800000 */
[----:B------:R-:W-:Y:S01]  /*4b70*/  ISETP.GE.AND P0, PT, R196, UR4, PT ;  /* 0x00000004c4007c0c */ /* 0x000fe2000bf06270 */
[----:B------:R-:W5:Y:S01]  /*4b80*/  LDC.64 R2, c[0x0][0x338] ;  /* 0x0000ce00ff027b82 */ /* 0x000f620000000a00 */
[----:B-1----:R-:W-:Y:S02]  /*4b90*/  MOV R4, R75 ;  /* 0x0000004b00047202 */ /* 0x002fe40000000f00 */
[----:B------:R-:W-:Y:S02]  /*4ba0*/  MOV R5, R74 ;  /* 0x0000004a00057202 */ /* 0x000fe40000000f00 */
[----:B---3--:R-:W-:Y:S07]  /*4bb0*/  MOV R69, R67 ;  /* 0x0000004300457202 */ /* 0x008fee0000000f00 */
[C---:B------:R-:W-:Y:S01]  /*4bc0*/  @!P0 SHF.L.U64.HI R0, R39.reuse, 0x1, R38 ;  /* 0x0000000127008819 */ /* 0x040fe20000010226 */
[----:B-----5:R-:W-:Y:S01]  /*4bd0*/  IMAD.WIDE.U32 R4, R2, 0x1c0, R4 ;  /* 0x000001c002047825 */ /* 0x020fe200078e0004 */
[----:B------:R-:W-:Y:S03]  /*4be0*/  @!P0 SHF.L.U32 R2, R39, 0x1, RZ ;  /* 0x0000000127028819 */ /* 0x000fe600000006ff */
[----:B------:R-:W-:Y:S01]  /*4bf0*/  IMAD R3, R3, 0x1c0, RZ ;  /* 0x000001c003037824 */ /* 0x000fe200078e02ff */
[C---:B------:R-:W-:Y:S02]  /*4c00*/  @!P0 IADD3 R22, P2, R2.reuse, R27, RZ ;  /* 0x0000001b02168210 */ /* 0x040fe40007f5e0ff */
[----:B------:R-:W-:Y:S02]  /*4c10*/  @!P0 IADD3 R2, P1, R2, R11, RZ ;  /* 0x0000000b02028210 */ /* 0x000fe40007f3e0ff */
[----:B------:R-:W-:Y:S02]  /*4c20*/  IADD3 R5, R5, R3, RZ ;  /* 0x0000000305057210 */ /* 0x000fe40007ffe0ff */
[C---:B------:R-:W-:Y:S02]  /*4c30*/  @!P0 IADD3.X R3, R0.reuse, R10, RZ, P1, !PT ;  /* 0x0000000a00038210 */ /* 0x040fe40000ffe4ff */
[----:B------:R-:W-:Y:S01]  /*4c40*/  @!P0 IADD3.X R23, R0, R26, RZ, P2, !PT ;  /* 0x0000001a00178210 */ /* 0x000fe200017fe4ff */
[----:B--2-4-:R-:W2:Y:S01]  /*4c50*/  LDG.E.128 R16, desc[UR6][R4.64] ;  /* 0x0000000604107981 */ /* 0x014ea2000c1e1d00 */
[----:B------:R-:W1:Y:S07]  /*4c60*/  LDC.64 R26, c[0x0][0x248] ;  /* 0x00009200ff1a7b82 */ /* 0x000e6e0000000a00 */
[----:B------:R-:W3:Y:S06]  /*4c70*/  @!P0 LDG.E.64 R2, desc[UR6][R2.64] ;  /* 0x0000000602028981 */ /* 0x000eec000c1e1b00 */
[----:B------:R-:W4:Y:S01]  /*4c80*/  @!P0 LDG.E.64 R22, desc[UR6][R22.64] ;  /* 0x0000000616168981 */ /* 0x000f22000c1e1b00 */
[----:B-1----:R-:W-:Y:S01]  /*4c90*/  IMAD R27, R27, 0x1c0, RZ ;  /* 0x000001c01b1b7824 */ /* 0x002fe200078e02ff */
        /* <DEDUP_REMOVED lines=47> */
.L_x_2025:
[----:B------:R-:W-:Y:S05]  /*4f90*/  BSYNC B0 ;  /* 0x0000000000007941 */ /* 0x000fea0003800000 */
.L_x_2024:
[C---:B------:R-:W-:Y:S01]  /*4fa0*/  LEA R27, P1, R24.reuse, R28, 0x1 ;  /* 0x0000001c181b7211 */ /* 0x040fe200078208ff */
[----:B------:R-:W-:Y:S01]  /*4fb0*/  IMAD.MOV.U32 R2, RZ, RZ, R11 ;  /* 0x000000ffff027224 */ /* 0x000fe200078e000b */
[----:B------:R-:W-:Y:S01]  /*4fc0*/  UMOV UR4, UR45 ;  /* 0x0000002d00047c82 */ /* 0x000fe20008000000 */
[----:B------:R-:W-:Y:S01]  /*4fd0*/  IMAD.MOV.U32 R3, RZ, RZ, R10 ;  /* 0x000000ffff037224 */ /* 0x000fe200078e000a */
[C---:B------:R-:W-:Y:S02]  /*4fe0*/  LEA.HI.X.SX32 R26, R24.reuse, R29, 0x1, P1 ;  /* 0x0000001d181a7211 */ /* 0x040fe400008f0eff */
[C---:B------:R-:W-:Y:S04]  /*4ff0*/  LEA R11, P0, R24.reuse, R2, 0x1 ;  /* 0x00000002180b7211 */ /* 0x040fe800078008ff */
[----:B------:R-:W-:Y:S01]  /*5000*/  LEA.HI.X.SX32 R10, R24, R3, 0x1, P0 ;  /* 0x00000003180a7211 */ /* 0x000fe200000f0eff */
[----:B------:R-:W-:Y:S08]  /*5010*/  BRA `(.L_x_2026) ;  /* 0x0000003c007c7947 */ /* 0x000ff00003800000 */
.L_x_2009:
[----:B------:R-:W-:Y:S01]  /*5020*/  ULEA.HI UR56, UR4, UR4, URZ, 0x1 ;  /* 0x0000000404387291 */ /* 0x000fe2000f8f083f */
[----:B------:R-:W-:Y:S03]  /*5030*/  BSSY B1, `(.L_x_2027) ;  /* 0x0000066000017945 */ /* 0x000fe60003800000 */
[----:B------:R-:W-:Y:S06]  /*5040*/  USHF.R.S32.HI UR56, URZ, 0x1, UR56 ;  /* 0x000000013f387899 */ /* 0x000fec0008011438 */
[----:B------:R-:W-:Y:S01]  /*5050*/  MOV R124, UR56 ;  /* 0x00000038007c7c02 */ /* 0x000fe20008000f00 */
[----:B------:R-:W-:Y:S05]  /*5060*/  @P0 BRA `(.L_x_2028) ;  /* 0x0000000400880947 */ /* 0x000fea0003800000 */
[----:B------:R-:W-:Y:S01]  /*5070*/  IMAD.MOV.U32 R18, RZ, RZ, R75 ;  /* 0x000000ffff127224 */ /* 0x000fe200078e004b */
[----:B------:R-:W-:Y:S01]  /*5080*/  MOV R19, R74 ;  /* 0x0000004a00137202 */ /* 0x000fe20000000f00 */
[----:B------:R-:W-:Y:S01]  /*5090*/  BSSY B0, `(.L_x_2029) ;  /* 0x000005e000007945 */ /* 0x000fe20003800000 */
[----:B------:R-:W-:Y:S01]  /*50a0*/  ISETP.GE.AND P0, PT, R196, UR4, PT ;  /* 0x00000004c4007c0c */ /* 0x000fe2000bf06270 */
[----:B------:R-:W-:Y:S02]  /*50b0*/  IMAD.MOV.U32 R69, RZ, RZ, R67 ;  /* 0x000000ffff457224 */ /* 0x000fe400078e0043 */
[----:B-1----:R1:W5:Y:S10]  /*50c0*/  LDG.E.128 R4, desc[UR6][R18.64] ;  /* 0x0000000612047981 */ /* 0x002374000c1e1d00 */
        /* <DEDUP_REMOVED lines=10> */
[C---:B------:R-:W-:Y:S02]  /*5170*/  LEA R2, P2, R3.reuse, R18, 0x1 ;  /* 0x0000001203027211 */ /* 0x040fe400078408ff */
[C---:B------:R-:W-:Y:S02]  /*5180*/  LEA R128, P0, R0.reuse, R16, 0x1 ;  /* 0x0000001000807211 */ /* 0x040fe400078008ff */
[----:B------:R-:W-:Y:S02]  /*5190*/  LEA.HI.X.SX32 R3, R3, R19, 0x1, P2 ;  /* 0x0000001303037211 */ /* 0x000fe400010f0eff */
[----:B------:R-:W-:Y:S02]  /*51a0*/  LEA.HI.X.SX32 R129, R0, R17, 0x1, P0 ;  /* 0x0000001100817211 */ /* 0x000fe400000f0eff */
[----:B------:R-:W-:Y:S01]  /*51b0*/  MOV R0, RZ ;  /* 0x000000ff00007202 */ /* 0x000fe20000000f00 */
[----:B-1----:R1:W2:Y:S01]  /*51c0*/  LDG.E.128 R16, desc[UR6][R2.64] ;  /* 0x0000000602107981 */ /* 0x0022a2000c1e1d00 */
[----:B------:R-:W-:Y:S02]  /*51d0*/  @P3 IADD3 R0, RZ, -UR56, RZ ;  /* 0x80000038ff003c10 */ /* 0x000fe4000fffe0ff */
[----:B------:R-:W-:Y:S02]  /*51e0*/  MOV R34, R5 ;  /* 0x0000000500227202 */ /* 0x000fe40000000f00 */
[----:B------:R-:W-:Y:S03]  /*51f0*/  MOV R33, R6 ;  /* 0x0000000600217202 */ /* 0x000fe60000000f00 */
[----:B------:R-:W3:Y:S01]  /*5200*/  LDG.E.128 R128, desc[UR6][R128.64] ;  /* 0x0000000680807981 */ /* 0x000ee2000c1e1d00 */
[----:B-1----:R-:W-:Y:S02]  /*5210*/  MOV R2, R79 ;  /* 0x0000004f00027202 */ /* 0x002fe40000000f00 */
[----:B------:R-:W-:Y:S02]  /*5220*/  MOV R3, R78 ;  /* 0x0000004e00037202 */ /* 0x000fe40000000f00 */
[C---:B------:R-:W-:Y:S04]  /*5230*/  LEA R2, P0, R0.reuse, R2, 0x1 ;  /* 0x0000000200027211 */ /* 0x040fe800078008ff */
[----:B------:R-:W-:Y:S05]  /*5240*/  LEA.HI.X.SX32 R3, R0, R3, 0x1, P0 ;  /* 0x0000000300037211 */ /* 0x000fea00000f0eff */
[----:B------:R3:W4:Y:S02]  /*5250*/  LDG.E.128 R28, desc[UR6][R2.64] ;  /* 0x00000006021c7981 */ /* 0x000724000c1e1d00 */
[--C-:B---3--:R-:W-:Y:S01]  /*5260*/  HADD2.F32 R3, -RZ, R129.reuse.H0_H0 ;  /* 0x20000081ff037230 */ /* 0x108fe20000004100 */
[----:B--2---:R-:W-:Y:S01]  /*5270*/  MOV R21, R16 ;  /* 0x0000001000157202 */ /* 0x004fe20000000f00 */
[----:B------:R-:W-:Y:S01]  /*5280*/  HADD2.F32 R4, -RZ, R129.H1_H1 ;  /* 0x30000081ff047230 */ /* 0x000fe20000004100 */
[----:B------:R-:W-:Y:S01]  /*5290*/  MOV R16, R18 ;  /* 0x0000001200107202 */ /* 0x000fe20000000f00 */
[--C-:B------:R-:W-:Y:S02]  /*52a0*/  HADD2.F32 R18, -RZ, R17.reuse.H0_H0 ;  /* 0x20000011ff127230 */ /* 0x100fe40000004100 */
[----:B------:R-:W-:Y:S01]  /*52b0*/  @!P3 FADD.FTZ R3, -R3, -RZ ;  /* 0x800000ff0303b221 */ /* 0x000fe20000010100 */
[----:B------:R-:W-:Y:S02]  /*52c0*/  HADD2.F32 R17, -RZ, R17.H1_H1 ;  /* 0x30000011ff117230 */ /* 0x000fe40000004100 */
[----:B------:R-:W-:Y:S01]  /*52d0*/  @!P3 FADD.FTZ R4, -R4, -RZ ;  /* 0x800000ff0404b221 */ /* 0x000fe20000010100 */
[--C-:B------:R-:W-:Y:S01]  /*52e0*/  HADD2.F32 R7, -RZ, R131.reuse.H0_H0 ;  /* 0x20000083ff077230 */ /* 0x100fe20000004100 */
[----:B------:R-:W-:Y:S01]  /*52f0*/  MOV R15, R19 ;  /* 0x00000013000f7202 */ /* 0x000fe20000000f00 */
[----:B------:R-:W-:Y:S02]  /*5300*/  HADD2.F32 R8, -RZ, R131.H1_H1 ;  /* 0x30000083ff087230 */ /* 0x000fe40000004100 */
[----:B------:R-:W-:Y:S01]  /*5310*/  FMUL.FTZ R3, R18, R3 ;  /* 0x0000000312037220 */ /* 0x000fe20000410000 */
[----:B------:R-:W-:Y:S02]  /*5320*/  HADD2.F32 R0, -RZ, R128.H0_H0 ;  /* 0x20000080ff007230 */ /* 0x000fe40000004100 */
[----:B------:R-:W-:Y:S01]  /*5330*/  FMUL.FTZ R4, R17, R4 ;  /* 0x0000000411047220 */ /* 0x000fe20000410000 */
[--C-:B------:R-:W-:Y:S02]  /*5340*/  HADD2.F32 R18, -RZ, R16.reuse.H0_H0 ;  /* 0x20000010ff127230 */ /* 0x100fe40000004100 */
[----:B------:R-:W-:Y:S01]  /*5350*/  @!P3 FADD.FTZ R7, -R7, -RZ ;  /* 0x800000ff0707b221 */ /* 0x000fe20000010100 */
[----:B------:R-:W-:Y:S02]  /*5360*/  HADD2.F32 R17, -RZ, R16.H1_H1 ;  /* 0x30000010ff117230 */ /* 0x000fe40000004100 */
[----:B------:R-:W-:Y:S01]  /*5370*/  @!P3 FADD.FTZ R8, -R8, -RZ ;  /* 0x800000ff0808b221 */ /* 0x000fe20000010100 */
[--C-:B------:R-:W-:Y:S02]  /*5380*/  HADD2.F32 R5, -RZ, R130.reuse.H0_H0 ;  /* 0x20000082ff057230 */ /* 0x100fe40000004100 */
[----:B------:R-:W-:Y:S01]  /*5390*/  @!P3 FADD.FTZ R0, -R0, -RZ ;  /* 0x800000ff0000b221 */ /* 0x000fe20000010100 */
[----:B------:R-:W-:Y:S02]  /*53a0*/  HADD2.F32 R6, -RZ, R130.H1_H1 ;  /* 0x30000082ff067230 */ /* 0x000fe40000004100 */
[--C-:B------:R-:W-:Y:S02]  /*53b0*/  HADD2.F32 R16, -RZ, R15.reuse.H0_H0 ;  /* 0x2000000fff107230 */ /* 0x100fe40000004100 */
[----:B------:R-:W-:Y:S01]  /*53c0*/  @!P3 FADD.FTZ R5, -R5, -RZ ;  /* 0x800000ff0505b221 */ /* 0x000fe20000010100 */
[----:B------:R-:W-:Y:S02]  /*53d0*/  HADD2.F32 R15, -RZ, R15.H1_H1 ;  /* 0x3000000fff0f7230 */ /* 0x000fe40000004100 */
[----:B------:R-:W-:Y:S01]  /*53e0*/  @!P3 FADD.FTZ R6, -R6, -RZ ;  /* 0x800000ff0606b221 */ /* 0x000fe20000010100 */
[----:B------:R-:W-:Y:S02]  /*53f0*/  HADD2.F32 R2, -RZ, R128.H1_H1 ;  /* 0x30000080ff027230 */ /* 0x000fe40000004100 */
[----:B------:R-:W-:Y:S01]  /*5400*/  FMUL.FTZ R7, R16, R7 ;  /* 0x0000000710077220 */ /* 0x000fe20000410000 */
[--C-:B------:R-:W-:Y:S02]  /*5410*/  HADD2.F32 R20, -RZ, R21.reuse.H0_H0 ;  /* 0x20000015ff147230 */ /* 0x100fe40000004100 */
[----:B------:R-:W-:Y:S01]  /*5420*/  FMUL.FTZ R8, R15, R8 ;  /* 0x000000080f087220 */ /* 0x000fe20000410000 */
[----:B------:R-:W-:Y:S02]  /*5430*/  HADD2.F32 R19, -RZ, R21.H1_H1 ;  /* 0x30000015ff137230 */ /* 0x000fe40000004100 */
[----:B------:R-:W-:Y:S01]  /*5440*/  @!P3 FADD.FTZ R2, -R2, -RZ ;  /* 0x800000ff0202b221 */ /* 0x000fe20000010100 */
[----:B------:R-:W-:Y:S02]  /*5450*/  HADD2.F32 R15, -RZ, R22.H0_H0 ;  /* 0x20000016ff0f7230 */ /* 0x000fe40000004100 */
[----:B------:R-:W-:Y:S01]  /*5460*/  FMUL.FTZ R0, R20, R0 ;  /* 0x0000000014007220 */ /* 0x000fe20000410000 */
[--C-:B----4-:R-:W-:Y:S02]  /*5470*/  HADD2.F32 R16, -RZ, R28.reuse.H0_H0 ;  /* 0x2000001cff107230 */ /* 0x110fe40000004100 */
[----:B------:R-:W-:Y:S01]  /*5480*/  FMUL.FTZ R5, R18, R5 ;  /* 0x0000000512057220 */ /* 0x000fe20000410000 */
[----:B------:R-:W-:Y:S02]  /*5490*/  HADD2.F32 R18, -RZ, R28.H1_H1 ;  /* 0x3000001cff127230 */ /* 0x000fe40000004100 */
[----:B------:R-:W-:Y:S01]  /*54a0*/  FMUL.FTZ R6, R17, R6 ;  /* 0x0000000611067220 */ /* 0x000fe20000410000 */
[----:B------:R-:W-:Y:S02]  /*54b0*/  HADD2.F32 R17, -RZ, R22.H1_H1 ;  /* 0x30000016ff117230 */ /* 0x000fe40000004100 */
[----:B------:R-:W-:Y:S01]  /*54c0*/  FMUL.FTZ R2, R19, R2 ;  /* 0x0000000213027220 */ /* 0x000fe20000410000 */
[--C-:B------:R-:W-:Y:S02]  /*54d0*/  HADD2.F32 R19, -RZ, R34.reuse.H0_H0 ;  /* 0x20000022ff137230 */ /* 0x100fe40000004100 */
[----:B------:R-:W-:Y:S01]  /*54e0*/  FFMA.FTZ R0, R15, R16, R0 ;  /* 0x000000100f007223 */ /* 0x000fe20000010000 */
[--C-:B------:R-:W-:Y:S02]  /*54f0*/  HADD2.F32 R20, -RZ, R29.reuse.H0_H0 ;  /* 0x2000001dff147230 */ /* 0x100fe40000004100 */
[----:B------:R-:W-:Y:S01]  /*5500*/  FFMA.FTZ R2, R17, R18, R2 ;  /* 0x0000001211027223 */ /* 0x000fe20000010002 */
[----:B------:R-:W-:Y:S02]  /*5510*/  HADD2.F32 R21, -RZ, R29.H1_H1 ;  /* 0x3000001dff157230 */ /* 0x000fe40000004100 */
[----:B------:R-:W-:Y:S02]  /*5520*/  HADD2.F32 R15, -RZ, R34.H1_H1 ;  /* 0x30000022ff0f7230 */ /* 0x000fe40000004100 */
[----:B------:R-:W-:Y:S01]  /*5530*/  FFMA.FTZ R3, R19, R20, R3 ;  /* 0x0000001413037223 */ /* 0x000fe20000010003 */
[--C-:B------:R-:W-:Y:S01]  /*5540*/  HADD2.F32 R22, -RZ, R30.reuse.H0_H0 ;  /* 0x2000001eff167230 */ /* 0x100fe20000004100 */
[----:B------:R-:W-:Y:S01]  /*5550*/  F2FP.F16.F32.PACK_AB R0, R2, R0 ;  /* 0x000000000200723e */ /* 0x000fe200000000ff */
[--C-:B------:R-:W-:Y:S02]  /*5560*/  HADD2.F32 R16, -RZ, R33.reuse.H0_H0 ;  /* 0x20000021ff107230 */ /* 0x100fe40000004100 */
[----:B------:R-:W-:Y:S01]  /*5570*/  FFMA.FTZ R4, R15, R21, R4 ;  /* 0x000000150f047223 */ /* 0x000fe20000010004 */
[----:B------:R-:W-:Y:S02]  /*5580*/  HADD2.F32 R23, -RZ, R30.H1_H1 ;  /* 0x3000001eff177230 */ /* 0x000fe40000004100 */
[----:B------:R-:W-:Y:S02]  /*5590*/  HADD2.F32 R17, -RZ, R33.H1_H1 ;  /* 0x30000021ff117230 */ /* 0x000fe40000004100 */
[----:B------:R-:W-:Y:S01]  /*55a0*/  FFMA.FTZ R5, R16, R22, R5 ;  /* 0x0000001610057223 */ /* 0x000fe20000010005 */
[----:B------:R-:W-:Y:S01]  /*55b0*/  F2FP.F16.F32.PACK_AB R4, R4, R3 ;  /* 0x000000030404723e */ /* 0x000fe200000000ff */
[--C-:B------:R-:W-:Y:S02]  /*55c0*/  HADD2.F32 R24, -RZ, R31.reuse.H0_H0 ;  /* 0x2000001fff187230 */ /* 0x100fe40000004100 */
[--C-:B------:R-:W-:Y:S02]  /*55d0*/  HADD2.F32 R18, -RZ, R32.reuse.H0_H0 ;  /* 0x20000020ff127230 */ /* 0x100fe40000004100 */
[----:B------:R-:W-:Y:S01]  /*55e0*/  FFMA.FTZ R6, R17, R23, R6 ;  /* 0x0000001711067223 */ /* 0x000fe20000010006 */
[----:B------:R-:W-:Y:S02]  /*55f0*/  HADD2.F32 R25, -RZ, R31.H1_H1 ;  /* 0x3000001fff197230 */ /* 0x000fe40000004100 */
[----:B------:R-:W-:Y:S02]  /*5600*/  HADD2.F32 R19, -RZ, R32.H1_H1 ;  /* 0x30000020ff137230 */ /* 0x000fe40000004100 */
[----:B------:R-:W-:Y:S01]  /*5610*/  FFMA.FTZ R7, R18, R24, R7 ;  /* 0x0000001812077223 */ /* 0x000fe20000010007 */
[----:B------:R-:W-:Y:S02]  /*5620*/  F2FP.F16.F32.PACK_AB R6, R6, R5 ;  /* 0x000000050606723e */ /* 0x000fe400000000ff */
[----:B------:R-:W-:Y:S01]  /*5630*/  MOV R5, R4 ;  /* 0x0000000400057202 */ /* 0x000fe20000000f00 */
[----:B------:R-:W-:Y:S01]  /*5640*/  FFMA.FTZ R8, R19, R25, R8 ;  /* 0x0000001913087223 */ /* 0x000fe20000010008 */
[----:B------:R-:W-:Y:S04]  /*5650*/  MOV R4, R0 ;  /* 0x0000000000047202 */ /* 0x000fe80000000f00 */
[----:B------:R-:W-:Y:S02]  /*5660*/  F2FP.F16.F32.PACK_AB R7, R8, R7 ;  /* 0x000000070807723e */ /* 0x000fe400000000ff */
.L_x_2030:
[----:B------:R-:W-:Y:S05]  /*5670*/  BSYNC B0 ;  /* 0x0000000000007941 */ /* 0x000fea0003800000 */
.L_x_2029:
[----:B-----5:R2:W-:Y:S02]  /*5680*/  STG.E.128 desc[UR6][R68.64], R4 ;  /* 0x0000000444007986 */ /* 0x0205e4000c101d06 */
.L_x_2028:
[----:B------:R-:W-:Y:S05]  /*5690*/  BSYNC B1 ;  /* 0x0000000000017941 */ /* 0x000fea0003800000 */
.L_x_2027:
[C---:B------:R-:W-:Y:S01]  /*56a0*/  ISETP.GE.OR P0, PT, R37.reuse, R123, P1 ;  /* 0x0000007b2500720c */ /* 0x040fe20000f06670 */
[----:B------:R-:W-:Y:S03]  /*56b0*/  BSSY B1, `(.L_x_2031) ;  /* 0x000006a000017945 */ /* 0x000fe60003800000 */
[----:B------:R-:W-:Y:S11]  /*56c0*/  ISETP.LT.OR P0, PT, R37, R122, P0 ;  /* 0x0000007a2500720c */ /* 0x000ff60000701670 */
[----:B------:R-:W-:Y:S02]  /*56d0*/  @!UPT UIADD3 URZ, URZ, URZ, URZ ;  /* 0x0000003f3f3ff290 */ /* 0x000fe4000fffe03f */
[----:B------:R-:W-:Y:S05]  /*56e0*/  @P0 BRA `(.L_x_2032) ;  /* 0x0000000400980947 */ /* 0x000fea0003800000 */
[C---:B-1----:R-:W-:Y:S01]  /*56f0*/  LEA R16, P0, R81.reuse, R75, 0x1 ;  /* 0x0000004b51107211 */ /* 0x042fe200078008ff */
[----:B------:R-:W-:Y:S01]  /*5700*/  IMAD.U32 R126, RZ, RZ, UR19 ;  /* 0x00000013ff7e7e24 */ /* 0x000fe2000f8e00ff */
[----:B------:R-:W-:Y:S01]  /*5710*/  ISETP.GE.AND P2, PT, R196, UR4, PT ;  /* 0x00000004c4007c0c */ /* 0x000fe2000bf46270 */
[----:B------:R-:W-:Y:S01]  /*5720*/  IMAD.U32 R2, RZ, RZ, UR19 ;  /* 0x00000013ff027e24 */ /* 0x000fe2000f8e00ff */
[----:B------:R-:W-:Y:S01]  /*5730*/  LEA.HI.X R17, R81, R74, R80, 0x1, P0 ;  /* 0x0000004a51117211 */ /* 0x000fe200000f0c50 */
[----:B------:R-:W-:Y:S01]  /*5740*/  IMAD.U32 R0, RZ, RZ, UR18 ;  /* 0x00000012ff007e24 */ /* 0x000fe2000f8e00ff */
[----:B------:R-:W-:Y:S01]  /*5750*/  LEA R126, P0, R126, R68, 0x1 ;  /* 0x000000447e7e7211 */ /* 0x000fe200078008ff */
[----:B------:R-:W-:Y:S02]  /*5760*/  BSSY B0, `(.L_x_2033) ;  /* 0x000005d000007945 */ /* 0x000fe40003800000 */
[----:B--2---:R1:W5:Y:S01]  /*5770*/  LDG.E.128 R4, desc[UR6][R16.64] ;  /* 0x0000000610047981 */ /* 0x004362000c1e1d00 */
        /* <DEDUP_REMOVED lines=11> */
[----:B------:R-:W-:Y:S02]  /*5830*/  LEA R2, P0, R3, R16, 0x1 ;  /* 0x0000001003027211 */ /* 0x000fe400078008ff */
[----:B------:R-:W-:Y:S02]  /*5840*/  IADD3 R0, P3, R51, R8, RZ ;  /* 0x0000000833007210 */ /* 0x000fe40007f7e0ff */
[----:B------:R-:W-:Y:S02]  /*5850*/  LEA.HI.X.SX32 R3, R3, R17, 0x1, P0 ;  /* 0x0000001103037211 */ /* 0x000fe400000f0eff */
[----:B------:R-:W-:Y:S02]  /*5860*/  LEA R128, P0, R0, R77, 0x1 ;  /* 0x0000004d00807211 */ /* 0x000fe400078008ff */
[----:B------:R-:W-:Y:S01]  /*5870*/  LEA.HI.X.SX32 R8, R8, R50, 0x1, P3 ;  /* 0x0000003208087211 */ /* 0x000fe200018f0eff */
[----:B-1----:R1:W2:Y:S03]  /*5880*/  LDG.E.128 R16, desc[UR6][R2.64] ;  /* 0x0000000602107981 */ /* 0x0022a6000c1e1d00 */
[----:B------:R-:W-:Y:S02]  /*5890*/  LEA.HI.X R129, R0, R76, R8, 0x1, P0 ;  /* 0x0000004c00817211 */ /* 0x000fe400000f0c08 */
[----:B------:R-:W-:Y:S02]  /*58a0*/  MOV R0, RZ ;  /* 0x000000ff00007202 */ /* 0x000fe40000000f00 */
[----:B------:R-:W-:Y:S02]  /*58b0*/  @P2 IADD3 R0, RZ, -UR56, RZ ;  /* 0x80000038ff002c10 */ /* 0x000fe4000fffe0ff */
[----:B------:R-:W3:Y:S02]  /*58c0*/  LDG.E.128 R128, desc[UR6][R128.64] ;  /* 0x0000000680807981 */ /* 0x000ee4000c1e1d00 */
[----:B-1----:R-:W-:Y:S04]  /*58d0*/  IADD3 R3, P0, R51, R0, RZ ;  /* 0x0000000033037210 */ /* 0x002fe80007f1e0ff */
[----:B------:R-:W-:Y:S02]  /*58e0*/  LEA.HI.X.SX32 R0, R0, R50, 0x1, P0 ;  /* 0x0000003200007211 */ /* 0x000fe400000f0eff */
[C---:B------:R-:W-:Y:S04]  /*58f0*/  LEA R2, P0, R3.reuse, R79, 0x1 ;  /* 0x0000004f03027211 */ /* 0x040fe800078008ff */
[----:B------:R-:W-:Y:S05]  /*5900*/  LEA.HI.X R3, R3, R78, R0, 0x1, P0 ;  /* 0x0000004e03037211 */ /* 0x000fea00000f0c00 */
        /* <DEDUP_REMOVED lines=66> */
.L_x_2034:
[----:B------:R-:W-:Y:S05]  /*5d30*/  BSYNC B0 ;  /* 0x0000000000007941 */ /* 0x000fea0003800000 */
.L_x_2033:
[----:B-----5:R3:W-:Y:S02]  /*5d40*/  STG.E.128 desc[UR6][R126.64], R4 ;  /* 0x000000047e007986 */ /* 0x0207e4000c101d06 */
.L_x_2032:
[----:B------:R-:W-:Y:S05]  /*5d50*/  BSYNC B1 ;  /* 0x0000000000017941 */ /* 0x000fea0003800000 */
.L_x_2031:
[C---:B------:R-:W-:Y:S01]  /*5d60*/  ISETP.GE.OR P0, PT, R89.reuse, R123, P1 ;  /* 0x0000007b5900720c */ /* 0x040fe20000f06670 */
[----:B------:R-:W-:Y:S03]  /*5d70*/  BSSY B1, `(.L_x_2035) ;  /* 0x000006a000017945 */ /* 0x000fe60003800000 */
[----:B------:R-:W-:Y:S11]  /*5d80*/  ISETP.LT.OR P0, PT, R89, R122, P0 ;  /* 0x0000007a5900720c */ /* 0x000ff60000701670 */
[----:B------:R-:W-:Y:S02]  /*5d90*/  @!UPT UIADD3 URZ, URZ, URZ, URZ ;  /* 0x0000003f3f3ff290 */ /* 0x000fe4000fffe03f */
[----:B------:R-:W-:Y:S05]  /*5da0*/  @P0 BRA `(.L_x_2036) ;  /* 0x0000000400980947 */ /* 0x000fea0003800000 */
[----:B-1----:R-:W-:Y:S01]  /*5db0*/  LEA R16, P0, R56, R75, 0x1 ;  /* 0x0000004b38107211 */ /* 0x002fe200078008ff */
[----:B------:R-:W-:Y:S01]  /*5dc0*/  IMAD.U32 R2, RZ, RZ, UR30 ;  /* 0x0000001eff027e24 */ /* 0x000fe2000f8e00ff */
[----:B------:R-:W-:Y:S01]  /*5dd0*/  ISETP.GE.AND P2, PT, R196, UR4, PT ;  /* 0x00000004c4007c0c */ /* 0x000fe2000bf46270 */
[----:B------:R-:W-:Y:S01]  /*5de0*/  IMAD.U32 R0, RZ, RZ, UR34 ;  /* 0x00000022ff007e24 */ /* 0x000fe2000f8e00ff */
[----:B------:R-:W-:Y:S01]  /*5df0*/  LEA.HI.X R17, R56, R74, R55, 0x1, P0 ;  /* 0x0000004a38117211 */ /* 0x000fe200000f0c37 */
[----:B------:R-:W-:Y:S01]  /*5e00*/  IMAD.U32 R3, RZ, RZ, UR31 ;  /* 0x0000001fff037e24 */ /* 0x000fe2000f8e00ff */
[C---:B---3--:R-:W-:Y:S01]  /*5e10*/  LEA R126, P0, R2.reuse, R68, 0x1 ;  /* 0x00000044027e7211 */ /* 0x048fe200078008ff */
        /* <DEDUP_REMOVED lines=93> */
.L_x_2038:
[----:B------:R-:W-:Y:S05]  /*63f0*/  BSYNC B0 ;  /* 0x0000000000007941 */ /* 0x000fea0003800000 */
.L_x_2037:
[----:B-----5:R4:W-:Y:S02]  /*6400*/  STG.E.128 desc[UR6][R126.64], R4 ;  /* 0x000000047e007986 */ /* 0x0209e4000c101d06 */
.L_x_2036:
[----:B------:R-:W-:Y:S05]  /*6410*/  BSYNC B1 ;  /* 0x0000000000017941 */ /* 0x000fea0003800000 */
.L_x_2035:
[C---:B------:R-:W-:Y:S01]  /*6420*/  ISETP.GE.OR P0, PT, R88.reuse, R123, P1 ;  /* 0x0000007b5800720c */ /* 0x040fe20000f06670 */
[----:B------:R-:W-:Y:S03]  /*6430*/  BSSY B1, `(.L_x_2039) ;  /* 0x000006e000017945 */ /* 0x000fe60003800000 */
[----:B------:R-:W-:Y:S11]  /*6440*/  ISETP.LT.OR P0, PT, R88, R122, P0 ;  /* 0x0000007a5800720c */ /* 0x000ff60000701670 */
[----:B------:R-:W-:Y:S02]  /*6450*/  @!UPT UIADD3 URZ, URZ, URZ, URZ ;  /* 0x0000003f3f3ff290 */ /* 0x000fe4000fffe03f */
[----:B------:R-:W-:Y:S05]  /*6460*/  @P0 BRA `(.L_x_2040) ;  /* 0x0000000400a80947 */ /* 0x000fea0003800000 */
[----:B------:R-:W3:Y:S01]  /*6470*/  LDC.64 R2, c[0x0][0x338] ;  /* 0x0000ce00ff027b82 */ /* 0x000ee20000000a00 */
[----:B-1----:R-:W-:Y:S01]  /*6480*/  MOV R16, R75 ;  /* 0x0000004b00107202 */ /* 0x002fe20000000f00 */
[----:B------:R-:W-:Y:S01]  /*6490*/  BSSY B0, `(.L_x_2041) ;  /* 0x0000066000007945 */ /* 0x000fe20003800000 */
[----:B------:R-:W-:Y:S02]  /*64a0*/  MOV R17, R74 ;  /* 0x0000004a00117202 */ /* 0x000fe40000000f00 */
        /* <DEDUP_REMOVED lines=25> */
[----:B------:R1:W2:Y:S03]  /*6640*/  LDG.E.128 R16, desc[UR6][R2.64] ;  /* 0x0000000602107981 */ /* 0x0002a6000c1e1d00 */
        /* <DEDUP_REMOVED lines=74> */
.L_x_2042:
[----:B------:R-:W-:Y:S05]  /*6af0*/  BSYNC B0 ;  /* 0x0000000000007941 */ /* 0x000fea0003800000 */
.L_x_2041:
[----:B-----5:R1:W-:Y:S02]  /*6b00*/  STG.E.128 desc[UR6][R126.64], R4 ;  /* 0x000000047e007986 */ /* 0x0203e4000c101d06 */
.L_x_2040:
[----:B------:R-:W-:Y:S05]  /*6b10*/  BSYNC B1 ;  /* 0x0000000000017941 */ /* 0x000fea0003800000 */
.L_x_2039:
        /* <DEDUP_REMOVED lines=11> */
[C---:B---34-:R-:W-:Y:S01]  /*6bd0*/  LEA R126, P0, R2.reuse, R68, 0x1 ;  /* 0x00000044027e7211 */ /* 0x058fe200078008ff */
        /* <DEDUP_REMOVED lines=93> */
.L_x_2046:
[----:B------:R-:W-:Y:S05]  /*71b0*/  BSYNC B0 ;  /* 0x0000000000007941 */ /* 0x000fea0003800000 */
.L_x_2045:
[----:B-----5:R2:W-:Y:S02]  /*71c0*/  STG.E.128 desc[UR6][R126.64], R4 ;  /* 0x000000047e007986 */ /* 0x0205e4000c101d06 */
.L_x_2044:
[----:B------:R-:W-:Y:S05]  /*71d0*/  BSYNC B1 ;  /* 0x0000000000017941 */ /* 0x000fea0003800000 */
.L_x_2043:
        /* <DEDUP_REMOVED lines=109> */
.L_x_2050:
[----:B------:R-:W-:Y:S05]  /*78b0*/  BSYNC B0 ;  /* 0x0000000000007941 */ /* 0x000fea0003800000 */
.L_x_2049:
[----:B-----5:R1:W-:Y:S02]  /*78c0*/  STG.E.128 desc[UR6][R126.64], R4 ;  /* 0x000000047e007986 */ /* 0x0203e4000c101d06 */
.L_x_2048:
[----:B------:R-:W-:Y:S05]  /*78d0*/  BSYNC B1 ;  /* 0x0000000000017941 */ /* 0x000fea0003800000 */
.L_x_2047:
        /* <DEDUP_REMOVED lines=109> */
.L_x_2054:
[----:B------:R-:W-:Y:S05]  /*7fb0*/  BSYNC B0 ;  /* 0x0000000000007941 */ /* 0x000fea0003800000 */
.L_x_2053:
[----:B-----5:R1:W-:Y:S02]  /*7fc0*/  STG.E.128 desc[UR6][R126.64], R4 ;  /* 0x000000047e007986 */ /* 0x0203e4000c101d06 */
.L_x_2052:
[----:B------:R-:W-:Y:S05]  /*7fd0*/  BSYNC B1 ;  /* 0x0000000000017941 */ /* 0x000fea0003800000 */
.L_x_2051:
        /* <DEDUP_REMOVED lines=28> */
[C---:B------:R-:W-:Y:S02]  /*81a0*/  LEA R2, P0, R124.reuse, R16, 0x1 ;  /* 0x000000107c027211 */ /* 0x040fe400078008ff */
[C---:B------:R-:W-:Y:S02]  /*81b0*/  IADD3 R0, P2, R39.reuse, R8, RZ ;  /* 0x0000000827007210 */ /* 0x040fe40007f5e0ff */
        /* <DEDUP_REMOVED lines=78> */
.L_x_2058:
[----:B------:R-:W-:Y:S05]  /*86a0*/  BSYNC B0 ;  /* 0x0000000000007941 */ /* 0x000fea0003800000 */
.L_x_2057:
[----:B-----5:R1:W-:Y:S02]  /*86b0*/  STG.E.128 desc[UR6][R122.64], R4 ;  /* 0x000000047a007986 */ /* 0x0203e4000c101d06 */
.L_x_2056:
[----:B------:R-:W-:Y:S05]  /*86c0*/  BSYNC B1 ;  /* 0x0000000000017941 */ /* 0x000fea0003800000 */
.L_x_2055:
[----:B-1234-:R-:W-:Y:S01]  /*86d0*/  MOV R5, R78 ;  /* 0x0000004e00057202 */ /* 0x01efe20000000f00 */
        /* <DEDUP_REMOVED lines=11> */
.L_x_2008:
[----:B------:R-:W-:Y:S01]  /*8790*/  @!P0 IMAD.MOV.U32 R2, RZ, RZ, R75 ;  /* 0x000000ffff028224 */ /* 0x000fe200078e004b */
[----:B------:R-:W-:Y:S01]  /*87a0*/  @!P0 MOV R69, R67 ;  /* 0x0000004300458202 */ /* 0x000fe20000000f00 */
[----:B------:R-:W-:Y:S01]  /*87b0*/  @!P0 IMAD.MOV.U32 R3, RZ, RZ, R74 ;  /* 0x000000ffff038224 */ /* 0x000fe200078e004a */
[C---:B------:R-:W-:Y:S01]  /*87c0*/  ISETP.GE.OR P2, PT, R37.reuse, R123, P1 ;  /* 0x0000007b2500720c */ /* 0x040fe20000f46670 */
[----:B------:R-:W-:Y:S01]  /*87d0*/  UMOV UR4, URZ ;  /* 0x0000003f00047c82 */ /* 0x000fe20008000000 */
[----:B------:R-:W-:Y:S02]  /*87e0*/  MOV R0, UR18 ;  /* 0x0000001200007c02 */ /* 0x000fe40008000f00 */
[----:B-1----:R1:W2:Y:S01]  /*87f0*/  @!P0 LDG.E.128 R4, desc[UR6][R2.64] ;  /* 0x0000000602048981 */ /* 0x0022a2000c1e1d00 */
[----:B------:R-:W-:Y:S11]  /*8800*/  ISETP.LT.OR P2, PT, R37, R122, P2 ;  /* 0x0000007a2500720c */ /* 0x000ff60001741670 */
[----:B------:R-:W-:Y:S02]  /*8810*/  @!UPT UIADD3 URZ, URZ, URZ, URZ ;  /* 0x0000003f3f3ff290 */ /* 0x000fe4000fffe03f */
[C---:B-1----:R-:W-:Y:S04]  /*8820*/  @!P2 LEA R2, P3, R81.reuse, R75, 0x1 ;  /* 0x0000004b5102a211 */ /* 0x042fe800078608ff */
[----:B------:R-:W-:Y:S01]  /*8830*/  @!P2 LEA.HI.X R3, R81, R74, R80, 0x1, P3 ;  /* 0x0000004a5103a211 */ /* 0x000fe200018f0c50 */
[----:B--2---:R1:W-:Y:S01]  /*8840*/  @!P0 STG.E.128 desc[UR6][R68.64], R4 ;  /* 0x0000000444008986 */ /* 0x0043e2000c101d06 */
[C---:B------:R-:W-:Y:S04]  /*8850*/  ISETP.GE.OR P0, PT, R89.reuse, R123, P1 ;  /* 0x0000007b5900720c */ /* 0x040fe80000f06670 */
[----:B------:R-:W-:Y:S11]  /*8860*/  ISETP.LT.OR P0, PT, R89, R122, P0 ;  /* 0x0000007a5900720c */ /* 0x000ff60000701670 */
[----:B------:R-:W-:Y:S02]  /*8870*/  @!UPT UIADD3 URZ, URZ, URZ, URZ ;  /* 0x0000003f3f3ff290 */ /* 0x000fe4000fffe03f */
[C---:B------:R-:W-:Y:S04]  /*8880*/  @!P0 LEA R16, P3, R56.reuse, R75, 0x1 ;  /* 0x0000004b38108211 */ /* 0x040fe800078608ff */
[----:B------:R-:W-:Y:S01]  /*8890*/  @!P0 LEA.HI.X R17, R56, R74, R55, 0x1, P3 ;  /* 0x0000004a38118211 */ /* 0x000fe200018f0c37 */
[----:B-1----:R1:W2:Y:S02]  /*88a0*/  @!P2 LDG.E.128 R4, desc[UR6][R2.64] ;  /* 0x000000060204a981 */ /* 0x0022a4000c1e1d00 */
[----:B-1----:R-:W-:Y:S02]  /*88b0*/  IMAD.U32 R3, RZ, RZ, UR19 ;  /* 0x00000013ff037e24 */ /* 0x002fe4000f8e00ff */
[----:B------:R-:W-:Y:S03]  /*88c0*/  IMAD.U32 R2, RZ, RZ, UR19 ;  /* 0x00000013ff027e24 */ /* 0x000fe6000f8e00ff */
[----:B------:R-:W-:Y:S04]  /*88d0*/  @!P2 LEA R18, P4, R3, R68, 0x1 ;  /* 0x000000440312a211 */ /* 0x000fe800078808ff */
[----:B------:R-:W-:Y:S01]  /*88e0*/  @!P2 LEA.HI.X R19, R2, R67, R0, 0x1, P4 ;  /* 0x000000430213a211 */ /* 0x000fe200020f0c00 */
[----:B------:R-:W-:Y:S04]  /*88f0*/  IMAD.U32 R0, RZ, RZ, UR34 ;  /* 0x00000022ff007e24 */ /* 0x000fe8000f8e00ff */
[----:B--2---:R1:W-:Y:S01]  /*8900*/  @!P2 STG.E.128 desc[UR6][R18.64], R4 ;  /* 0x000000041200a986 */ /* 0x0043e2000c101d06 */
[C---:B------:R-:W-:Y:S04]  /*8910*/  ISETP.GE.OR P2, PT, R88.reuse, R123, P1 ;  /* 0x0000007b5800720c */ /* 0x040fe80000f46670 */
[----:B------:R-:W-:Y:S11]  /*8920*/  ISETP.LT.OR P2, PT, R88, R122, P2 ;  /* 0x0000007a5800720c */ /* 0x000ff60001741670 */
[----:B------:R-:W-:Y:S02]  /*8930*/  @!UPT UIADD3 URZ, URZ, URZ, URZ ;  /* 0x0000003f3f3ff290 */ /* 0x000fe4000fffe03f */
[----:B------:R-:W-:Y:S01]  /*8940*/  @!P2 IMAD.MOV.U32 R69, RZ, RZ, R67 ;  /* 0x000000ffff45a224 */ /* 0x000fe200078e0043 */
[----:B------:R-:W2:Y:S01]  /*8950*/  @!P2 LDC.64 R2, c[0x0][0x338] ;  /* 0x0000ce00ff02ab82 */ /* 0x000ea20000000a00 */
[----:B-1----:R-:W-:Y:S01]  /*8960*/  @!P2 IMAD.MOV.U32 R19, RZ, RZ, R74 ;  /* 0x000000ffff13a224 */ /* 0x002fe200078e004a */
[----:B------:R1:W3:Y:S01]  /*8970*/  @!P0 LDG.E.128 R4, desc[UR6][R16.64] ;  /* 0x0000000610048981 */ /* 0x0002e2000c1e1d00 */
[----:B------:R-:W-:Y:S05]  /*8980*/  @!P2 MOV R18, R75 ;  /* 0x0000004b0012a202 */ /* 0x000fea0000000f00 */
[----:B--2---:R-:W-:Y:S04]  /*8990*/  @!P2 IMAD.WIDE.U32 R18, R2, 0xc0, R18 ;  /* 0x000000c00212a825 */ /* 0x004fe800078e0012 */
[----:B------:R-:W-:Y:S05]  /*89a0*/  @!P2 IMAD R3, R3, 0xc0, RZ ;  /* 0x000000c00303a824 */ /* 0x000fea00078e02ff */
[----:B------:R-:W-:Y:S02]  /*89b0*/  @!P2 IADD3 R19, R19, R3, RZ ;  /* 0x000000031313a210 */ /* 0x000fe40007ffe0ff */
[----:B------:R-:W2:Y:S01]  /*89c0*/  @!P2 LDC.64 R2, c[0x0][0x248] ;  /* 0x00009200ff02ab82 */ /* 0x000ea20000000a00 */
[----:B-1----:R-:W-:Y:S02]  /*89d0*/  IMAD.U32 R16, RZ, RZ, UR30 ;  /* 0x0000001eff107e24 */ /* 0x002fe4000f8e00ff */
[----:B------:R-:W-:Y:S03]  /*89e0*/  IMAD.U32 R17, RZ, RZ, UR31 ;  /* 0x0000001fff117e24 */ /* 0x000fe6000f8e00ff */
[C---:B------:R-:W-:Y:S04]  /*89f0*/  @!P0 LEA R20, P3, R16.reuse, R68, 0x1 ;  /* 0x0000004410148211 */ /* 0x040fe800078608ff */
[----:B------:R-:W-:Y:S01]  /*8a00*/  @!P0 LEA.HI.X R21, R16, R67, R0, 0x1, P3 ;  /* 0x0000004310158211 */ /* 0x000fe200018f0c00 */
[----:B------:R-:W-:Y:S02]  /*8a10*/  IMAD.U32 R0, RZ, RZ, UR35 ;  /* 0x00000023ff007e24 */ /* 0x000fe4000f8e00ff */
[----:B--2---:R-:W-:Y:S04]  /*8a20*/  @!P2 IMAD.WIDE.U32 R16, R2, 0xc0, R68 ;  /* 0x000000c00210a825 */ /* 0x004fe800078e0044 */
[----:B------:R-:W-:Y:S04]  /*8a30*/  @!P2 IMAD R3, R3, 0xc0, RZ ;  /* 0x000000c00303a824 */ /* 0x000fe800078e02ff */
[----:B------:R-:W-:Y:S01]  /*8a40*/  @!P2 IMAD.IADD R17, R17, 0x1, R3 ;  /* 0x000000011111a824 */ /* 0x000fe200078e0203 */
[----:B---3--:R1:W-:Y:S01]  /*8a50*/  @!P0 STG.E.128 desc[UR6][R20.64], R4 ;  /* 0x0000000414008986 */ /* 0x0083e2000c101d06 */
[C---:B------:R-:W-:Y:S04]  /*8a60*/  ISETP.GE.OR P0, PT, R87.reuse, R123, P1 ;  /* 0x0000007b5700720c */ /* 0x040fe80000f06670 */
[----:B------:R-:W-:Y:S01]  /*8a70*/  ISETP.LT.OR P0, PT, R87, R122, P0 ;  /* 0x0000007a5700720c */ /* 0x000fe20000701670 */
[----:B-1----:R1:W2:Y:S11]  /*8a80*/  @!P2 LDG.E.128 R4, desc[UR6][R18.64] ;  /* 0x000000061204a981 */ /* 0x0022b6000c1e1d00 */
[----:B------:R-:W-:Y:S01]  /*8a90*/  @!UPT UIADD3 URZ, URZ, URZ, URZ ;  /* 0x0000003f3f3ff290 */ /* 0x000fe2000fffe03f */
[C---:B-1----:R-:W-:Y:S04]  /*8aa0*/  @!P0 LEA R18, P3, R58.reuse, R75, 0x1 ;  /* 0x0000004b3a128211 */ /* 0x042fe800078608ff */
[----:B------:R-:W-:Y:S01]  /*8ab0*/  @!P0 LEA.HI.X R19, R58, R74, R57, 0x1, P3 ;  /* 0x0000004a3a138211 */ /* 0x000fe200018f0c39 */
[----:B--2---:R1:W-:Y:S01]  /*8ac0*/  @!P2 STG.E.128 desc[UR6][R16.64], R4 ;  /* 0x000000041000a986 */ /* 0x0043e2000c101d06 */
[C---:B------:R-:W-:Y:S04]  /*8ad0*/  ISETP.GE.OR P2, PT, R86.reuse, R123, P1 ;  /* 0x0000007b5600720c */ /* 0x040fe80000f46670 */
[----:B------:R-:W-:Y:S11]  /*8ae0*/  ISETP.LT.OR P2, PT, R86, R122, P2 ;  /* 0x0000007a5600720c */ /* 0x000ff60001741670 */
[----:B------:R-:W-:Y:S02]  /*8af0*/  @!UPT UIADD3 URZ, URZ, URZ, URZ ;  /* 0x0000003f3f3ff290 */ /* 0x000fe4000fffe03f */
[----:B------:R-:W2:Y:S01]  /*8b00*/  @!P2 LDC.64 R2, c[0x0][0x338] ;  /* 0x0000ce00ff02ab82 */ /* 0x000ea20000000a00 */
[-C--:B------:R-:W-:Y:S01]  /*8b10*/  @!P2 MOV R69, R67.reuse ;  /* 0x000000430045a202 */ /* 0x080fe20000000f00 */
[----:B-1----:R-:W-:Y:S01]  /*8b20*/  IMAD.U32 R17, RZ, RZ, UR33 ;  /* 0x00000021ff117e24 */ /* 0x002fe2000f8e00ff */
[----:B------:R1:W3:Y:S01]  /*8b30*/  @!P0 LDG.E.128 R4, desc[UR6][R18.64] ;  /* 0x0000000612048981 */ /* 0x0002e2000c1e1d00 */
[----:B------:R-:W-:Y:S04]  /*8b40*/  MOV R16, UR32 ;  /* 0x0000002000107c02 */ /* 0x000fe80008000f00 */
[C---:B------:R-:W-:Y:S01]  /*8b50*/  @!P0 LEA R20, P3, R16.reuse, R68, 0x1 ;  /* 0x0000004410148211 */ /* 0x040fe200078608ff */
[----:B--2---:R-:W-:Y:S03]  /*8b60*/  @!P2 IMAD R3, R3, 0x140, RZ ;  /* 0x000001400303a824 */ /* 0x004fe600078e02ff */
[----:B------:R-:W-:Y:S01]  /*8b70*/  @!P0 LEA.HI.X R21, R16, R67, R0, 0x1, P3 ;  /* 0x0000004310158211 */ /* 0x000fe200018f0c00 */
[----:B-1----:R-:W-:Y:S01]  /*8b80*/  @!P2 IMAD.MOV.U32 R18, RZ, RZ, R75 ;  /* 0x000000ffff12a224 */ /* 0x002fe200078e004b */
[----:B------:R-:W-:Y:S03]  /*8b90*/  @!P2 MOV R19, R74 ;  /* 0x0000004a0013a202 */ /* 0x000fe60000000f00 */
[----:B------:R-:W-:Y:S04]  /*8ba0*/  @!P2 IMAD.WIDE.U32 R18, R2, 0x140, R18 ;  /* 0x000001400212a825 */ /* 0x000fe800078e0012 */
[----:B------:R-:W-:Y:S01]  /*8bb0*/  @!P2 IMAD.IADD R19, R19, 0x1, R3 ;  /* 0x000000011313a824 */ /* 0x000fe200078e0203 */
[----:B---3--:R1:W-:Y:S01]  /*8bc0*/  @!P0 STG.E.128 desc[UR6][R20.64], R4 ;  /* 0x0000000414008986 */ /* 0x0083e2000c101d06 */
[CC--:B------:R-:W-:Y:S02]  /*8bd0*/  ISETP.GE.OR P0, PT, R85.reuse, R123.reuse, P1 ;  /* 0x0000007b5500720c */ /* 0x0c0fe40000f06670 */
[C---:B------:R-:W-:Y:S03]  /*8be0*/  ISETP.GE.OR P1, PT, R84.reuse, R123, P1 ;  /* 0x0000007b5400720c */ /* 0x040fe60000f26670 */
[----:B------:R-:W2:Y:S01]  /*8bf0*/  @!P2 LDG.E.128 R16, desc[UR6][R18.64] ;  /* 0x000000061210a981 */ /* 0x000ea2000c1e1d00 */
[-C--:B------:R-:W-:Y:S02]  /*8c00*/  ISETP.LT.OR P0, PT, R85, R122.reuse, P0 ;  /* 0x0000007a5500720c */ /* 0x080fe40000701670 */
[----:B------:R-:W-:Y:S11]  /*8c10*/  ISETP.LT.OR P1, PT, R84, R122, P1 ;  /* 0x0000007a5400720c */ /* 0x000ff60000f21670 */
[----:B------:R-:W3:Y:S01]  /*8c20*/  @!P0 LDC.64 R2, c[0x0][0x338] ;  /* 0x0000ce00ff028b82 */ /* 0x000ee20000000a00 */
[----:B-1----:R-:W-:Y:S07]  /*8c30*/  @!P0 IMAD.MOV.U32 R20, RZ, RZ, R75 ;  /* 0x000000ffff148224 */ /* 0x002fee00078e004b */
[----:B------:R-:W1:Y:S01]  /*8c40*/  @!P2 LDC.64 R4, c[0x0][0x248] ;  /* 0x00009200ff04ab82 */ /* 0x000e620000000a00 */
[----:B------:R-:W-:Y:S02]  /*8c50*/  @!P0 IMAD.MOV.U32 R21, RZ, RZ, R74 ;  /* 0x000000ffff158224 */ /* 0x000fe400078e004a */
[----:B---3--:R-:W-:Y:S04]  /*8c60*/  @!P0 IMAD.WIDE.U32 R20, R2, 0x180, R20 ;  /* 0x0000018002148825 */ /* 0x008fe800078e0014 */
[----:B------:R-:W-:Y:S04]  /*8c70*/  @!P0 IMAD R3, R3, 0x180, RZ ;  /* 0x0000018003038824 */ /* 0x000fe800078e02ff */
[----:B------:R-:W-:Y:S02]  /*8c80*/  @!P0 IMAD.IADD R21, R21, 0x1, R3 ;  /* 0x0000000115158824 */ /* 0x000fe400078e0203 */
[----:B------:R-:W3:Y:S01]  /*8c90*/  @!P1 LDC.64 R2, c[0x0][0x338] ;  /* 0x0000ce00ff029b82 */ /* 0x000ee20000000a00 */
[----:B-1----:R-:W-:Y:S01]  /*8ca0*/  @!P2 IMAD.WIDE.U32 R6, R4, 0x140, R68 ;  /* 0x000001400406a825 */ /* 0x002fe200078e0044 */
[----:B------:R-:W-:Y:S03]  /*8cb0*/  @!P0 MOV R69, R67 ;  /* 0x0000004300458202 */ /* 0x000fe60000000f00 */
[----:B------:R-:W-:Y:S05]  /*8cc0*/  @!P2 IMAD R5, R5, 0x140, RZ ;  /* 0x000001400505a824 */ /* 0x000fea00078e02ff */
[----:B------:R-:W-:Y:S02]  /*8cd0*/  @!P2 IADD3 R7, R7, R5, RZ ;  /* 0x000000050707a210 */ /* 0x000fe40007ffe0ff */
[----:B------:R-:W1:Y:S01]  /*8ce0*/  @!P0 LDC.64 R4, c[0x0][0x248] ;  /* 0x00009200ff048b82 */ /* 0x000e620000000a00 */
[----:B---3--:R-:W-:Y:S02]  /*8cf0*/  @!P1 IMAD R3, R3, 0x1c0, RZ ;  /* 0x000001c003039824 */ /* 0x008fe400078e02ff */
[----:B-1----:R-:W-:Y:S01]  /*8d00*/  @!P0 IMAD R5, R5, 0x180, RZ ;  /* 0x0000018005058824 */ /* 0x002fe200078e02ff */
[----:B--2---:R1:W-:Y:S02]  /*8d10*/  @!P2 STG.E.128 desc[UR6][R6.64], R16 ;  /* 0x000000100600a986 */ /* 0x0043e4000c101d06 */
[----:B-1----:R-:W-:Y:S04]  /*8d20*/  @!P0 IMAD.WIDE.U32 R6, R4, 0x180, R68 ;  /* 0x0000018004068825 */ /* 0x002fe800078e0044 */
[----:B------:R1:W2:Y:S01]  /*8d30*/  @!P0 LDG.E.128 R16, desc[UR6][R20.64] ;  /* 0x0000000614108981 */ /* 0x0002a2000c1e1d00 */
[----:B------:R-:W-:Y:S02]  /*8d40*/  @!P0 IMAD.IADD R7, R7, 0x1, R5 ;  /* 0x0000000107078824 */ /* 0x000fe400078e0205 */
[----:B------:R-:W-:Y:S01]  /*8d50*/  @!P1 IMAD.MOV.U32 R69, RZ, RZ, R67 ;  /* 0x000000ffff459224 */ /* 0x000fe200078e0043 */
[----:B-1----:R-:W-:Y:S01]  /*8d60*/  @!P1 MOV R21, R74 ;  /* 0x0000004a00159202 */ /* 0x002fe20000000f00 */
[----:B------:R-:W-:Y:S04]  /*8d70*/  @!P1 IMAD.MOV.U32 R20, RZ, RZ, R75 ;  /* 0x000000ffff149224 */ /* 0x000fe800078e004b */
[----:B------:R-:W-:Y:S05]  /*8d80*/  @!P1 IMAD.WIDE.U32 R20, R2, 0x1c0, R20 ;  /* 0x000001c002149825 */ /* 0x000fea00078e0014 */
[----:B------:R-:W-:Y:S02]  /*8d90*/  @!P1 IADD3 R21, R21, R3, RZ ;  /* 0x0000000315159210 */ /* 0x000fe40007ffe0ff */
[----:B------:R-:W1:Y:S02]  /*8da0*/  @!P1 LDC.64 R2, c[0x0][0x248] ;  /* 0x00009200ff029b82 */ /* 0x000e640000000a00 */
[----:B-1----:R-:W-:Y:S01]  /*8db0*/  @!P1 IMAD R3, R3, 0x1c0, RZ ;  /* 0x000001c003039824 */ /* 0x002fe200078e02ff */
[----:B--2---:R1:W-:Y:S06]  /*8dc0*/  @!P0 STG.E.128 desc[UR6][R6.64], R16 ;  /* 0x0000001006008986 */ /* 0x0043ec000c101d06 */
[----:B-1----:R-:W2:Y:S01]  /*8dd0*/  @!P1 LDG.E.128 R4, desc[UR6][R20.64] ;  /* 0x0000000614049981 */ /* 0x002ea2000c1e1d00 */
[----:B------:R-:W-:Y:S05]  /*8de0*/  @!P1 IMAD.WIDE.U32 R16, R2, 0x1c0, R68 ;  /* 0x000001c002109825 */ /* 0x000fea00078e0044 */
[----:B------:R-:W-:Y:S05]  /*8df0*/  @!P1 IADD3 R17, R17, R3, RZ ;  /* 0x0000000311119210 */ /* 0x000fea0007ffe0ff */
[----:B--2---:R1:W-:Y:S02]  /*8e00*/  @!P1 STG.E.128 desc[UR6][R16.64], R4 ;  /* 0x0000000410009986 */ /* 0x0043e4000c101d06 */
.L_x_2026:
[----:B------:R-:W-:Y:S01]  /*8e10*/  PLOP3.LUT P0, PT, PT, PT, UP1, 0x40, 0x0 ;  /* 0x000000000000781c */ /* 0x000fe20003f0e818 */
[----:B------:R-:W-:Y:S01]  /*8e20*/  IMAD.MOV.U32 R2, RZ, RZ, R75 ;  /* 0x000000ffff027224 */ /* 0x000fe200078e004b */
[----:B------:R-:W5:Y:S01]  /*8e30*/  LDC R0, c[0x0][0x338] ;  /* 0x0000ce00ff007b82 */ /* 0x000f620000000800 */
[----:B------:R-:W-:Y:S02]  /*8e40*/  IMAD.MOV.U32 R3, RZ, RZ, R74 ;  /* 0x000000ffff037224 */ /* 0x000fe400078e004a */
        /* <DEDUP_REMOVED lines=8> */
[----:B------:R-:W5:Y:S01]  /*8ed0*/  LDC R3, c[0x0][0x380] ;  /* 0x0000e000ff037b82 */ /* 0x000f620000000800 */
[----:B------:R-:W-:Y:S02]  /*8ee0*/  IADD3 R0, R14, -0x200, RZ ;  /* 0xfffffe000e007810 */ /* 0x000fe40007ffe0ff */
[----:B------:R-:W-:Y:S02]  /*8ef0*/  IABS R14, R13 ;  /* 0x0000000d000e7213 */ /* 0x000fe40000000000 */
[----:B-1----:R-:W-:Y:S02]  /*8f00*/  IABS R7, R0 ;  /* 0x0000000000077213 */ /* 0x002fe40000000000 */
[----:B-----5:R-:W-:Y:S04]  /*8f10*/  IABS R2, R3 ;  /* 0x0000000300027213 */ /* 0x020fe80000000000 */
        /* <DEDUP_REMOVED lines=9> */
[----:B------:R-:W-:Y:S04]  /*8fb0*/  IMAD.HI.U32 R5, R5, R14, RZ ;  /* 0x0000000e05057227 */ /* 0x000fe800078e00ff */
[----:B------:R-:W-:Y:S01]  /*8fc0*/  IMAD.MOV R6, RZ, RZ, -R4 ;  /* 0x000000ffff067224 */ /* 0x000fe200078e0a04 */
[----:B------:R-:W-:Y:S03]  /*8fd0*/  IADD3 R8, -R5, RZ, RZ ;  /* 0x000000ff05087210 */ /* 0x000fe60007ffe1ff */
[C---:B------:R-:W-:Y:S01]  /*8fe0*/  IMAD R7, R2.reuse, R6, R7 ;  /* 0x0000000602077224 */ /* 0x040fe200078e0207 */
[----:B------:R-:W-:Y:S01]  /*8ff0*/  LOP3.LUT R6, R13, R3, RZ, 0x3c, !PT ;  /* 0x000000030d067212 */ /* 0x000fe200078e3cff */
[C---:B------:R-:W-:Y:S03]  /*9000*/  IMAD R14, R2.reuse, R8, R14 ;  /* 0x00000008020e7224 */ /* 0x040fe600078e020e */
[C---:B------:R-:W-:Y:S02]  /*9010*/  ISETP.GT.U32.AND P0, PT, R2.reuse, R7, PT ;  /* 0x000000070200720c */ /* 0x040fe40003f04070 */
[----:B------:R-:W-:Y:S02]  /*9020*/  ISETP.GT.U32.AND P3, PT, R2, R14, PT ;  /* 0x0000000e0200720c */ /* 0x000fe40003f64070 */
[----:B------:R-:W-:Y:S09]  /*9030*/  ISETP.GE.AND P2, PT, R6, RZ, PT ;  /* 0x000000ff0600720c */ /* 0x000ff20003f46270 */
[--C-:B------:R-:W-:Y:S01]  /*9040*/  @!P0 IMAD.IADD R7, R7, 0x1, -R2.reuse ;  /* 0x0000000107078824 */ /* 0x100fe200078e0a02 */
[----:B------:R-:W-:Y:S01]  /*9050*/  @!P0 IADD3 R4, R4, 0x1, RZ ;  /* 0x0000000104048810 */ /* 0x000fe20007ffe0ff */
[----:B------:R-:W-:Y:S01]  /*9060*/  @!P3 IMAD.IADD R14, R14, 0x1, -R2 ;  /* 0x000000010e0eb824 */ /* 0x000fe200078e0a02 */
[----:B------:R-:W-:Y:S01]  /*9070*/  ISETP.NE.AND P0, PT, R3, RZ, PT ;  /* 0x000000ff0300720c */ /* 0x000fe20003f05270 */
[----:B------:R-:W-:Y:S01]  /*9080*/  @!P3 VIADD R5, R5, 0x1 ;  /* 0x000000010505b836 */ /* 0x000fe20000000000 */
[-C--:B------:R-:W-:Y:S02]  /*9090*/  ISETP.GE.U32.AND P4, PT, R7, R2.reuse, PT ;  /* 0x000000020700720c */ /* 0x080fe40003f86070 */
[----:B------:R-:W-:Y:S02]  /*90a0*/  ISETP.GE.U32.AND P5, PT, R14, R2, PT ;  /* 0x000000020e00720c */ /* 0x000fe40003fa6070 */
[CC--:B------:R-:W-:Y:S01]  /*90b0*/  LOP3.LUT R2, R0.reuse, R3.reuse, RZ, 0x3c, !PT ;  /* 0x0000000300027212 */ /* 0x0c0fe200078e3cff */
[----:B------:R-:W-:Y:S03]  /*90c0*/  IMAD.IADD R0, R0, 0x1, -R13 ;  /* 0x0000000100007824 */ /* 0x000fe600078e0a0d */
[----:B------:R-:W-:Y:S02]  /*90d0*/  ISETP.GE.AND P1, PT, R2, RZ, PT ;  /* 0x000000ff0200720c */ /* 0x000fe40003f26270 */
[----:B------:R-:W-:Y:S03]  /*90e0*/  LOP3.LUT R2, RZ, R3, RZ, 0x33, !PT ;  /* 0x00000003ff027212 */ /* 0x000fe600078e33ff */
[----:B------:R-:W-:Y:S02]  /*90f0*/  @P4 VIADD R4, R4, 0x1 ;  /* 0x0000000104044836 */ /* 0x000fe40000000000 */
[----:B------:R-:W-:Y:S04]  /*9100*/  @P5 IADD3 R5, R5, 0x1, RZ ;  /* 0x0000000105055810 */ /* 0x000fe80007ffe0ff */
[----:B------:R-:W-:Y:S02]  /*9110*/  @!P2 IADD3 R5, -R5, RZ, RZ ;  /* 0x000000ff0505a210 */ /* 0x000fe40007ffe1ff */
[----:B------:R-:W-:Y:S05]  /*9120*/  @!P1 IMAD.MOV R4, RZ, RZ, -R4 ;  /* 0x000000ffff049224 */ /* 0x000fea00078e0a04 */
[C---:B------:R-:W-:Y:S02]  /*9130*/  SEL R4, R2.reuse, R4, !P0 ;  /* 0x0000000402047207 */ /* 0x040fe40004000000 */
[----:B------:R-:W-:Y:S02]  /*9140*/  SEL R2, R2, R5, !P0 ;  /* 0x0000000502027207 */ /* 0x000fe40004000000 */
[-C--:B------:R-:W-:Y:S02]  /*9150*/  LEA R14, P1, R4, R240.reuse, 0x2 ;  /* 0x000000f0040e7211 */ /* 0x080fe400078210ff */
[----:B------:R-:W-:Y:S02]  /*9160*/  LEA R6, P0, R2, R240, 0x2 ;  /* 0x000000f002067211 */ /* 0x000fe400078010ff */
[-C--:B------:R-:W-:Y:S02]  /*9170*/  LEA.HI.X.SX32 R15, R4, R241.reuse, 0x2, P1 ;  /* 0x000000f1040f7211 */ /* 0x080fe400008f16ff */
[C---:B------:R-:W-:Y:S02]  /*9180*/  LEA.HI.X.SX32 R7, R2.reuse, R241, 0x2, P0 ;  /* 0x000000f102077211 */ /* 0x040fe400000f16ff */
[----:B------:R-:W-:Y:S01]  /*9190*/  IADD3 R2, R2, -R4, RZ ;  /* 0x8000000402027210 */ /* 0x000fe20007ffe0ff */
[----:B------:R1:W5:Y:S04]  /*91a0*/  LDG.E R5, desc[UR6][R14.64] ;  /* 0x000000060e057981 */ /* 0x000368000c1e1900 */
[----:B------:R-:W-:Y:S01]  /*91b0*/  IMAD R0, R2, R3, R0 ;  /* 0x0000000302007224 */ /* 0x000fe200078e0200 */
[----:B------:R-:W5:Y:S04]  /*91c0*/  LDG.E R6, desc[UR6][R6.64] ;  /* 0x0000000606067981 */ /* 0x000f68000c1e1900 */
[----:B------:R-:W-:Y:S05]  /*91d0*/  SHF.R.S32.HI R4, RZ, 0x1f, R0 ;  /* 0x0000001fff047819 */ /* 0x000fea0000011400 */
[C---:B------:R-:W-:Y:S02]  /*91e0*/  IMAD R3, R4.reuse, UR16, RZ ;  /* 0x0000001004037c24 */ /* 0x040fe4000f8e02ff */
[----:B------:R-:W-:Y:S02]  /*91f0*/  IMAD R4, R4, UR10, RZ ;  /* 0x0000000a04047c24 */ /* 0x000fe4000f8e02ff */
[C---:B------:R-:W-:Y:S02]  /*9200*/  IMAD R3, R0.reuse, UR17, R3 ;  /* 0x0000001100037c24 */ /* 0x040fe4000f8e0203 */
[C---:B------:R-:W-:Y:S02]  /*9210*/  IMAD R4, R0.reuse, UR11, R4 ;  /* 0x0000000b00047c24 */ /* 0x040fe4000f8e0204 */
[----:B-1----:R-:W-:Y:S05]  /*9220*/  IMAD.WIDE.U32 R14, R0, UR16, RZ ;  /* 0x00000010000e7c25 */ /* 0x002fea000f8e00ff */
[----:B------:R-:W-:Y:S01]  /*9230*/  IADD3 R15, R15, R3, RZ ;  /* 0x000000030f0f7210 */ /* 0x000fe20007ffe0ff */
[----:B-----5:R-:W-:Y:S04]  /*9240*/  IMAD.IADD R6, R5, 0x1, -R6 ;  /* 0x0000000105067824 */ /* 0x020fe800078e0a06 */
[C---:B--234-:R-:W-:Y:S01]  /*9250*/  IMAD.WIDE.U32 R16, R6.reuse, UR12, RZ ;  /* 0x0000000c06107c25 */ /* 0x05cfe2000f8e00ff */
[----:B------:R-:W-:Y:S03]  /*9260*/  SHF.R.S32.HI R5, RZ, 0x1f, R6 ;  /* 0x0000001fff057819 */ /* 0x000fe60000011406 */
[----:B------:R-:W-:Y:S04]  /*9270*/  IMAD.WIDE.U32 R14, R6, UR14, R14 ;  /* 0x0000000e060e7c25 */ /* 0x000fe8000f8e000e */
[C---:B------:R-:W-:Y:S01]  /*9280*/  IMAD R2, R5.reuse, UR12, RZ ;  /* 0x0000000c05027c24 */ /* 0x040fe2000f8e02ff */
[----:B------:R-:W-:Y:S01]  /*9290*/  LEA R71, P1, R14, R71, 0x1 ;  /* 0x000000470e477211 */ /* 0x000fe200078208ff */
[----:B------:R-:W-:Y:S02]  /*92a0*/  IMAD R5, R5, UR14, RZ ;  /* 0x0000000e05057c24 */ /* 0x000fe4000f8e02ff */
[C---:B------:R-:W-:Y:S02]  /*92b0*/  IMAD R2, R6.reuse, UR13, R2 ;  /* 0x0000000d06027c24 */ /* 0x040fe4000f8e0202 */
[----:B------:R-:W-:Y:S02]  /*92c0*/  IMAD R5, R6, UR15, R5 ;  /* 0x0000000f06057c24 */ /* 0x000fe4000f8e0205 */
[----:B------:R-:W-:Y:S01]  /*92d0*/  IMAD.IADD R3, R17, 0x1, R2 ;  /* 0x0000000111037824 */ /* 0x000fe200078e0202 */
[----:B------:R-:W-:Y:S01]  /*92e0*/  MOV R2, R16 ;  /* 0x0000001000027202 */ /* 0x000fe20000000f00 */
[----:B------:R-:W-:Y:S04]  /*92f0*/  IMAD.IADD R5, R15, 0x1, R5 ;  /* 0x000000010f057824 */ /* 0x000fe800078e0205 */
[----:B------:R-:W-:Y:S01]  /*9300*/  IMAD.WIDE.U32 R2, R0, UR10, R2 ;  /* 0x0000000a00027c25 */ /* 0x000fe2000f8e0002 */
[----:B------:R-:W-:Y:S02]  /*9310*/  LEA.HI.X R70, R14, R70, R5, 0x1, P1 ;  /* 0x000000460e467211 */ /* 0x000fe400008f0c05 */
[C---:B------:R-:W-:Y:S02]  /*9320*/  LEA R68, P0, R2.reuse, R68, 0x1 ;  /* 0x0000004402447211 */ /* 0x040fe400078008ff */
[----:B------:R-:W-:Y:S04]  /*9330*/  IADD3 R4, R3, R4, RZ ;  /* 0x0000000403047210 */ /* 0x000fe80007ffe0ff */
[----:B------:R-:W-:Y:S01]  /*9340*/  LEA.HI.X R67, R2, R67, R4, 0x1, P0 ;  /* 0x0000004302437211 */ /* 0x000fe200000f0c04 */
[----:B------:R-:W-:Y:S06]  /*9350*/  BRA `(.L_x_2060) ;  /* 0x00000000002c7947 */ /* 0x000fec0003800000 */
.L_x_2059:
[----:B-1----:R-:W-:Y:S01]  /*9360*/  MOV R4, R71 ;  /* 0x0000004700047202 */ /* 0x002fe20000000f00 */
[----:B------:R-:W1:Y:S01]  /*9370*/  LDC R2, c[0x0][0x250] ;  /* 0x00009400ff027b82 */ /* 0x000e620000000800 */
[----:B---3--:R-:W-:Y:S01]  /*9380*/  MOV R69, R67 ;  /* 0x0000004300457202 */ /* 0x008fe20000000f00 */
[----:B------:R-:W-:Y:S06]  /*9390*/  IMAD.MOV.U32 R5, RZ, RZ, R70 ;  /* 0x000000ffff057224 */ /* 0x000fec00078e0046 */
[----:B------:R-:W3:Y:S02]  /*93a0*/  LDC R0, c[0x0][0x248] ;  /* 0x00009200ff007b82 */ /* 0x000ee40000000800 */
[----:B---3--:R-:W-:Y:S02]  /*93b0*/  IMAD.U32 R0, R0, -0x100, RZ ;  /* 0xffffff0000007824 */ /* 0x008fe400078e00ff */
[----:B-1----:R-:W-:Y:S03]  /*93c0*/  IMAD.U32 R2, R2, -0x100, RZ ;  /* 0xffffff0002027824 */ /* 0x002fe600078e00ff */
[----:B------:R-:W-:Y:S02]  /*93d0*/  LEA R68, P0, R0, R68, 0x1 ;  /* 0x0000004400447211 */ /* 0x000fe400078008ff */
[----:B------:R-:W-:Y:S02]  /*93e0*/  LEA R71, P1, R2, R4, 0x1 ;  /* 0x0000000402477211 */ /* 0x000fe400078208ff */
[----:B------:R-:W-:Y:S02]  /*93f0*/  LEA.HI.X.SX32 R67, R0, R69, 0x1, P0 ;  /* 0x0000004500437211 */ /* 0x000fe400000f0eff */
[----:B------:R-:W-:Y:S09]  /*9400*/  LEA.HI.X.SX32 R70, R2, R5, 0x1, P1 ;  /* 0x0000000502467211 */ /* 0x000ff200008f0eff */
.L_x_2060:
[----:B------:R-:W-:Y:S04]  /*9410*/  IADD3 R12, R12, -0x1, RZ ;  /* 0xffffffff0c0c7810 */ /* 0x000fe80007ffe0ff */
[----:B------:R-:W-:Y:S11]  /*9420*/  ISETP.GT.AND P0, PT, R12, R52, PT ;  /* 0x000000340c00720c */ /* 0x000ff60003f04270 */
[----:B------:R-:W-:Y:S02]  /*9430*/  @!UPT UIADD3 URZ, URZ, URZ, URZ ;  /* 0x0000003f3f3ff290 */ /* 0x000fe4000fffe03f */
[----:B------:R-:W-:Y:S05]  /*9440*/  @P0 BRA `(.L_x_2061) ;  /* 0xffffff9400080947 */ /* 0x000fea000383ffff */
.L_x_2007:
        /* <DEDUP_REMOVED lines=12> */
[----:B------:R-:W-:-:S04]  /*9510*/  ISETP.NE.U32.AND P0, PT, RZ, UR8, PT ;  /* 0x00000008ff007c0c */ /* 0x000fc8000bf05070 */
[----:B------:R-:W-:-:S13]  /*9520*/  ISETP.NE.AND.EX P0, PT, RZ, UR9, PT, P0 ;  /* 0x00000009ff007c0c */ /* 0x000fda000bf05300 */
[----:B------:R-:W2:Y:S01]  /*9530*/  @P0 LDG.E R110, desc[UR6][R110.64] ;  /* 0x000000066e6e0981 */ /* 0x000ea2000c1e1900 */
[----:B------:R-:W-:Y:S01]  /*9540*/  UMOV UR8, URZ ;  /* 0x0000003f00087c82 */ /* 0x000fe20008000000 */
[----:B------:R-:W-:Y:S01]  /*9550*/  ULDC.U8 UR12, c[0x0][0x3c3] ;  /* 0x0000f0c0000c7ab9 */ /* 0x000fe20000000000 */
[----:B------:R-:W-:Y:S01]  /*9560*/  IADD3 R2, P1, R112, UR10, RZ ;  /* 0x0000000a70027c10 */ /* 0x000fe2000ff3e0ff */
[----:B------:R-:W-:-:S03]  /*9570*/  IMAD.SHL.U32 R8, R90, 0x20, RZ ;  /* 0x000000205a087824 */ /* 0x000fc600078e00ff */
[----:B------:R-:W-:Y:S02]  /*9580*/  IADD3.X R0, R53, UR11, RZ, P1, !PT ;  /* 0x0000000b35007c10 */ /* 0x000fe40008ffe4ff */
[----:B--2---:R-:W-:Y:S02]  /*9590*/  @P0 R2UR UR8, R110 ;  /* 0x000000006e0802ca */ /* 0x004fe400000e0000 */
[----:B------:R-:W-:Y:S01]  /*95a0*/  ISETP.NE.AND P0, PT, RZ, UR12, PT ;  /* 0x0000000cff007c0c */ /* 0x000fe2000bf05270 */
[----:B------:R-:W-:-:S10]  /*95b0*/  UIADD3 UR12, -UR27, UR20, URZ ;  /* 0x000000141b0c7290 */ /* 0x000fd4000fffe13f */
[----:B------:R-:W-:-:S03]  /*95c0*/  UIADD3 UR29, UR8, UR29, UR27 ;  /* 0x0000001d081d7290 */ /* 0x000fc6000fffe01b */
[----:B------:R-:W-:Y:S02]  /*95d0*/  ULDC.64 UR8, c[0x0][0x210] ;  /* 0x0000840000087ab9 */ /* 0x000fe40000000a00 */
[----:B------:R-:W-:Y:S01]  /*95e0*/  LEA R12, P2, R112, UR8, 0x1 ;  /* 0x00000008700c7c11 */ /* 0x000fe2000f8408ff */
[----:B------:R-:W-:Y:S01]  /*95f0*/  IMAD R3, R90, UR29, RZ ;  /* 0x0000001d5a037c24 */ /* 0x000fe2000f8e02ff */
[----:B------:R-:W-:Y:S02]  /*9600*/  LEA R10, P1, R2, UR8, 0x1 ;  /* 0x00000008020a7c11 */ /* 0x000fe4000f8208ff */
[----:B------:R-:W-:Y:S02]  /*9610*/  LEA.HI.X R13, R112, UR9, R53, 0x1, P2 ;  /* 0x00000009700d7c11 */ /* 0x000fe400090f0c35 */
[-C--:B------:R-:W-:Y:S02]  /*9620*/  IADD3 R92, P4, R92, R3.reuse, RZ ;  /* 0x000000035c5c7210 */ /* 0x080fe40007f9e0ff */
[----:B------:R-:W-:-:S02]  /*9630*/  IADD3 R91, P3, R91, R3, RZ ;  /* 0x000000035b5b7210 */ /* 0x000fc40007f7e0ff */
[----:B------:R-:W-:Y:S02]  /*9640*/  SHF.R.S32.HI R3, RZ, 0x1f, R3 ;  /* 0x0000001fff037819 */ /* 0x000fe40000011403 */
[----:B------:R-:W-:-:S03]  /*9650*/  LEA.HI.X R11, R2, UR9, R0, 0x1, P1 ;  /* 0x00000009020b7c11 */ /* 0x000fc600088f0c00 */
[--C-:B------:R-:W-:Y:S02]  /*9660*/  IMAD.X R83, R83, 0x1, R3.reuse, P4 ;  /* 0x0000000153537824 */ /* 0x100fe400020e0603 */
[----:B------:R-:W-:Y:S01]  /*9670*/  IMAD.X R82, R82, 0x1, R3, P3 ;  /* 0x0000000152527824 */ /* 0x000fe200018e0603 */
[----:B------:R-:W-:Y:S06]  /*9680*/  @!P0 BRA `(.L_x_2064) ;  /* 0x0000000800388947 */ /* 0x000fec0003800000 */
[----:B------:R-:W-:Y:S01]  /*9690*/  ISETP.GE.AND P0, PT, R108, UR12, PT ;  /* 0x0000000c6c007c0c */ /* 0x000fe2000bf06270 */
        /* <DEDUP_REMOVED lines=20> */
[----:B-----5:R-:W-:-:S03]  /*97e0*/  IADD3.X R5, R0, UR11, RZ, P1, !PT ;  /* 0x0000000b00057c10 */ /* 0x020fc60008ffe4ff */
[----:B------:R-:W2:Y:S04]  /*97f0*/  LDG.E.64 R2, desc[UR6][R6.64] ;  /* 0x0000000606027981 */ /* 0x000ea8000c1e1b00 */
[----:B------:R-:W2:Y:S01]  /*9800*/  LDG.E.64 R4, desc[UR6][R4.64] ;  /* 0x0000000604047981 */ /* 0x000ea2000c1e1b00 */
[----:B---34-:R-:W-:Y:S02]  /*9810*/  MOV R19, R13 ;  /* 0x0000000d00137202 */ /* 0x018fe40000000f00 */
[----:B------:R-:W-:Y:S02]  /*9820*/  MOV R16, R15 ;  /* 0x0000000f00107202 */ /* 0x000fe40000000f00 */
[----:B------:R-:W-:Y:S01]  /*9830*/  MOV R0, R12 ;  /* 0x0000000c00007202 */ /* 0x000fe20000000f00 */
[----:B------:R-:W-:Y:S01]  /*9840*/  HADD2.F32 R20, -RZ, R19.H0_H0 ;  /* 0x20000013ff147230 */ /* 0x000fe20000004100 */
[----:B------:R-:W-:Y:S01]  /*9850*/  MOV R18, R14 ;  /* 0x0000000e00127202 */ /* 0x000fe20000000f00 */
[----:B------:R-:W-:-:S02]  /*9860*/  HADD2.F32 R17, -RZ, R16.H0_H0 ;  /* 0x20000010ff117230 */ /* 0x000fc40000004100 */
[----:B------:R-:W-:Y:S02]  /*9870*/  HADD2.F32 R19, -RZ, R19.H1_H1 ;  /* 0x30000013ff137230 */ /* 0x000fe40000004100 */
[----:B------:R-:W-:Y:S02]  /*9880*/  HADD2.F32 R16, -RZ, R16.H1_H1 ;  /* 0x30000010ff107230 */ /* 0x000fe40000004100 */
[----:B--2---:R-:W-:Y:S02]  /*9890*/  HADD2.F32 R12, -RZ, R2.H1_H1 ;  /* 0x30000002ff0c7230 */ /* 0x004fe40000004100 */
[----:B------:R-:W-:Y:S02]  /*98a0*/  HADD2.F32 R6, -RZ, R3.H1_H1 ;  /* 0x30000003ff067230 */ /* 0x000fe40000004100 */
[----:B------:R-:W-:Y:S02]  /*98b0*/  HADD2.F32 R15, -RZ, R4.H1_H1 ;  /* 0x30000004ff0f7230 */ /* 0x000fe40000004100 */
[----:B------:R-:W-:Y:S01]  /*98c0*/  FMUL.FTZ R13, R19, R12 ;  /* 0x0000000c130d7220 */ /* 0x000fe20000410000 */
[----:B------:R-:W-:-:S02]  /*98d0*/  HADD2.F32 R14, -RZ, R5.H1_H1 ;  /* 0x30000005ff0e7230 */ /* 0x000fc40000004100 */
[----:B------:R-:W-:Y:S01]  /*98e0*/  FMUL.FTZ R7, R16, R6 ;  /* 0x0000000610077220 */ /* 0x000fe20000410000 */
[C---:B------:R-:W-:Y:S01]  /*98f0*/  FMUL.FTZ R12, R20.reuse, R12 ;  /* 0x0000000c140c7220 */ /* 0x040fe20000410000 */
[C---:B------:R-:W-:Y:S01]  /*9900*/  FMUL.FTZ R6, R17.reuse, R6 ;  /* 0x0000000611067220 */ /* 0x040fe20000410000 */
[-C--:B------:R-:W-:Y:S01]  /*9910*/  FFMA.FTZ R13, R20, R15.reuse, -R13 ;  /* 0x0000000f140d7223 */ /* 0x080fe2000001080d */
[-C--:B------:R-:W-:Y:S01]  /*9920*/  FFMA.FTZ R7, R17, R14.reuse, -R7 ;  /* 0x0000000e11077223 */ /* 0x080fe20000010807 */
[----:B------:R-:W-:Y:S01]  /*9930*/  FFMA.FTZ R12, R19, R15, R12 ;  /* 0x0000000f130c7223 */ /* 0x000fe2000001000c */
[----:B------:R-:W-:Y:S01]  /*9940*/  FFMA.FTZ R6, R16, R14, R6 ;  /* 0x0000000e10067223 */ /* 0x000fe20000010006 */
[--C-:B------:R-:W-:Y:S02]  /*9950*/  HADD2.F32 R14, -RZ, R0.reuse.H0_H0 ;  /* 0x20000000ff0e7230 */ /* 0x100fe40000004100 */
[----:B------:R-:W-:Y:S01]  /*9960*/  HADD2.F32 R15, -RZ, R0.H1_H1 ;  /* 0x30000000ff0f7230 */ /* 0x000fe20000004100 */
[----:B------:R-:W-:Y:S01]  /*9970*/  F2FP.F16.F32.PACK_AB R12, R12, R13 ;  /* 0x0000000d0c0c723e */ /* 0x000fe200000000ff */
[----:B------:R-:W-:Y:S01]  /*9980*/  HADD2.F32 R2, -RZ, R2.H0_H0 ;  /* 0x20000002ff027230 */ /* 0x000fe20000004100 */
[----:B------:R-:W-:Y:S01]  /*9990*/  F2FP.F16.F32.PACK_AB R6, R6, R7 ;  /* 0x000000070606723e */ /* 0x000fe200000000ff */
[----:B------:R-:W-:Y:S01]  /*99a0*/  HADD2.F32 R0, -RZ, R18.H0_H0 ;  /* 0x20000012ff007230 */ /* 0x000fe20000004100 */
[----:B------:R-:W-:Y:S01]  /*99b0*/  MOV R13, R12 ;  /* 0x0000000c000d7202 */ /* 0x000fe20000000f00 */
[----:B------:R-:W-:-:S02]  /*99c0*/  HADD2.F32 R3, -RZ, R3.H0_H0 ;  /* 0x20000003ff037230 */ /* 0x000fc40000004100 */
[-C--:B------:R-:W-:Y:S01]  /*99d0*/  FMUL.FTZ R17, R14, R2.reuse ;  /* 0x000000020e117220 */ /* 0x080fe20000410000 */
[----:B------:R-:W-:Y:S02]  /*99e0*/  HADD2.F32 R18, -RZ, R18.H1_H1 ;  /* 0x30000012ff127230 */ /* 0x000fe40000004100 */
[----:B------:R-:W-:Y:S02]  /*99f0*/  HADD2.F32 R16, -RZ, R5.H0_H0 ;  /* 0x20000005ff107230 */ /* 0x000fe40000004100 */
[C---:B------:R-:W-:Y:S01]  /*9a00*/  FMUL.FTZ R5, R15.reuse, R2 ;  /* 0x000000020f057220 */ /* 0x040fe20000410000 */
[----:B------:R-:W-:Y:S02]  /*9a10*/  HADD2.F32 R4, -RZ, R4.H0_H0 ;  /* 0x20000004ff047230 */ /* 0x000fe40000004100 */
[-C--:B------:R-:W-:Y:S01]  /*9a20*/  FMUL.FTZ R2, R18, R3.reuse ;  /* 0x0000000312027220 */ /* 0x080fe20000410000 */
[----:B------:R-:W-:Y:S02]  /*9a30*/  FMUL.FTZ R3, R0, R3 ;  /* 0x0000000300037220 */ /* 0x000fe40000410000 */
[-C--:B------:R-:W-:Y:S01]  /*9a40*/  FFMA.FTZ R5, R14, R4.reuse, -R5 ;  /* 0x000000040e057223 */ /* 0x080fe20000010805 */
[----:B------:R-:W-:Y:S01]  /*9a50*/  FFMA.FTZ R17, R15, R4, R17 ;  /* 0x000000040f117223 */ /* 0x000fe20000010011 */
[-C--:B------:R-:W-:Y:S01]  /*9a60*/  FFMA.FTZ R2, R0, R16.reuse, -R2 ;  /* 0x0000001000027223 */ /* 0x080fe20000010802 */
[----:B------:R-:W-:Y:S01]  /*9a70*/  FFMA.FTZ R3, R18, R16, R3 ;  /* 0x0000001012037223 */ /* 0x000fe20000010003 */
[----:B------:R-:W-:-:S02]  /*9a80*/  MOV R15, R6 ;  /* 0x00000006000f7202 */ /* 0x000fc40000000f00 */
[----:B------:R-:W-:Y:S02]  /*9a90*/  F2FP.F16.F32.PACK_AB R5, R17, R5 ;  /* 0x000000051105723e */ /* 0x000fe400000000ff */
[----:B------:R-:W-:Y:S02]  /*9aa0*/  F2FP.F16.F32.PACK_AB R2, R3, R2 ;  /* 0x000000020302723e */ /* 0x000fe400000000ff */
[----:B------:R-:W-:Y:S02]  /*9ab0*/  MOV R12, R5 ;  /* 0x00000005000c7202 */ /* 0x000fe40000000f00 */
[----:B------:R-:W-:Y:S02]  /*9ac0*/  MOV R14, R2 ;  /* 0x00000002000e7202 */ /* 0x000fe40000000f00 */
.L_x_2068:
[----:B------:R-:W-:Y:S05]  /*9ad0*/  BSYNC B0 ;  /* 0x0000000000007941 */ /* 0x000fea0003800000 */
.L_x_2067:
[----:B-----5:R2:W-:Y:S02]  /*9ae0*/  STS.128 [R223], R12 ;  /* 0x0000000cdf007388 */ /* 0x0205e40000000c00 */
.L_x_2066:
[----:B------:R-:W-:Y:S05]  /*9af0*/  BSYNC B1 ;  /* 0x0000000000017941 */ /* 0x000fea0003800000 */
.L_x_2065:
[----:B------:R-:W-:-:S05]  /*9b00*/  VIADD R0, R108, 0x20 ;  /* 0x000000206c007836 */ /* 0x000fca0000000000 */
[----:B------:R-:W-:-:S04]  /*9b10*/  ISETP.GE.AND P0, PT, R0, UR12, PT ;  /* 0x0000000c00007c0c */ /* 0x000fc8000bf06270 */
[----:B------:R-:W-:-:S13]  /*9b20*/  ISETP.LT.OR P0, PT, R35, -0x83, P0 ;  /* 0xffffff7d2300780c */ /* 0x000fda0000701670 */
[----:B------:R-:W-:Y:S05]  /*9b30*/  @P0 BRA `(.L_x_2069) ;  /* 0x0000001400040947 */ /* 0x000fea0003800000 */
[----:B------:R-:W-:Y:S02]  /*9b40*/  ULDC UR8, c[0x0][0x2d0] ;  /* 0x0000b40000087ab9 */ /* 0x000fe40000000800 */
[----:B------:R-:W-:-:S13]  /*9b50*/  ISETP.GE.AND P0, PT, R196, UR8, PT ;  /* 0x00000008c4007c0c */ /* 0x000fda000bf06270 */
[----:B------:R1:W-:Y:S01]  /*9b60*/  @P0 STS.128 [R223+0x800], RZ ;  /* 0x000800ffdf000388 */ /* 0x0003e20000000c00 */
[----:B------:R-:W-:Y:S05]  /*9b70*/  @P0 BRA `(.L_x_2069) ;  /* 0x0000001000f40947 */ /* 0x000fea0003800000 */
[----:B--2---:R2:W5:Y:S01]  /*9b80*/  LDG.E.128 R12, desc[UR6][R10.64] ;  /* 0x000000060a0c7981 */ /* 0x004562000c1e1d00 */
        /* <DEDUP_REMOVED lines=9> */
[----:B------:R-:W-:-:S02]  /*9c20*/  IADD3 R6, P0, R2, UR8, RZ ;  /* 0x0000000802067c10 */ /* 0x000fc4000ff1e0ff */
[----:B------:R-:W-:Y:S02]  /*9c30*/  IADD3 R4, P1, R2, UR10, RZ ;  /* 0x0000000a02047c10 */ /* 0x000fe4000ff3e0ff */
[C---:B------:R-:W-:Y:S02]  /*9c40*/  IADD3.X R7, R8.reuse, UR9, RZ, P0, !PT ;  /* 0x0000000908077c10 */ /* 0x040fe400087fe4ff */
[----:B-----5:R-:W-:-:S03]  /*9c50*/  IADD3.X R5, R8, UR11, RZ, P1, !PT ;  /* 0x0000000b08057c10 */ /* 0x020fc60008ffe4ff */
[----:B------:R1:W2:Y:S04]  /*9c60*/  LDG.E.64 R2, desc[UR6][R6.64] ;  /* 0x0000000606027981 */ /* 0x0002a8000c1e1b00 */
[----:B------:R-:W2:Y:S01]  /*9c70*/  LDG.E.64 R4, desc[UR6][R4.64] ;  /* 0x0000000604047981 */ /* 0x000ea2000c1e1b00 */
[----:B---34-:R-:W-:Y:S02]  /*9c80*/  MOV R17, R13 ;  /* 0x0000000d00117202 */ /* 0x018fe40000000f00 */
[----:B------:R-:W-:-:S03]  /*9c90*/  MOV R16, R14 ;  /* 0x0000000e00107202 */ /* 0x000fc60000000f00 */
[--C-:B------:R-:W-:Y:S02]  /*9ca0*/  HADD2.F32 R18, -RZ, R17.reuse.H0_H0 ;  /* 0x20000011ff127230 */ /* 0x100fe40000004100 */
[----:B------:R-:W-:Y:S01]  /*9cb0*/  HADD2.F32 R17, -RZ, R17.H1_H1 ;  /* 0x30000011ff117230 */ /* 0x000fe20000004100 */
[----:B-1----:R-:W-:Y:S02]  /*9cc0*/  MOV R7, R15 ;  /* 0x0000000f00077202 */ /* 0x002fe40000000f00 */
[----:B------:R-:W-:-:S03]  /*9cd0*/  MOV R6, R12 ;  /* 0x0000000c00067202 */ /* 0x000fc60000000f00 */
[--C-:B------:R-:W-:Y:S02]  /*9ce0*/  HADD2.F32 R15, -RZ, R7.reuse.H0_H0 ;  /* 0x20000007ff0f7230 */ /* 0x100fe40000004100 */
[----:B------:R-:W-:Y:S02]  /*9cf0*/  HADD2.F32 R14, -RZ, R7.H1_H1 ;  /* 0x30000007ff0e7230 */ /* 0x000fe40000004100 */
[----:B--2---:R-:W-:Y:S02]  /*9d00*/  HADD2.F32 R10, -RZ, R2.H1_H1 ;  /* 0x30000002ff0a7230 */ /* 0x004fe40000004100 */
[----:B------:R-:W-:Y:S02]  /*9d10*/  HADD2.F32 R7, -RZ, R3.H1_H1 ;  /* 0x30000003ff077230 */ /* 0x000fe40000004100 */
[----:B------:R-:W-:Y:S02]  /*9d20*/  HADD2.F32 R13, -RZ, R4.H1_H1 ;  /* 0x30000004ff0d7230 */ /* 0x000fe40000004100 */
[----:B------:R-:W-:Y:S01]  /*9d30*/  FMUL.FTZ R11, R17, R10 ;  /* 0x0000000a110b7220 */ /* 0x000fe20000410000 */
[----:B------:R-:W-:-:S02]  /*9d40*/  HADD2.F32 R12, -RZ, R5.H1_H1 ;  /* 0x30000005ff0c7230 */ /* 0x000fc40000004100 */
[-C--:B------:R-:W-:Y:S01]  /*9d50*/  FMUL.FTZ R8, R14, R7.reuse ;  /* 0x000000070e087220 */ /* 0x080fe20000410000 */
        /* <DEDUP_REMOVED lines=11> */
[----:B------:R-:W-:-:S02]  /*9e10*/  HADD2.F32 R6, -RZ, R16.H0_H0 ;  /* 0x20000010ff067230 */ /* 0x000fc40000004100 */
[----:B------:R-:W-:Y:S02]  /*9e20*/  HADD2.F32 R3, -RZ, R3.H0_H0 ;  /* 0x20000003ff037230 */ /* 0x000fe40000004100 */
[-C--:B------:R-:W-:Y:S01]  /*9e30*/  FMUL.FTZ R15, R12, R2.reuse ;  /* 0x000000020c0f7220 */ /* 0x080fe20000410000 */
[----:B------:R-:W-:Y:S02]  /*9e40*/  HADD2.F32 R16, -RZ, R16.H1_H1 ;  /* 0x30000010ff107230 */ /* 0x000fe40000004100 */
[----:B------:R-:W-:Y:S02]  /*9e50*/  HADD2.F32 R14, -RZ, R5.H0_H0 ;  /* 0x20000005ff0e7230 */ /* 0x000fe40000004100 */
[----:B------:R-:W-:Y:S01]  /*9e60*/  FMUL.FTZ R5, R13, R2 ;  /* 0x000000020d057220 */ /* 0x000fe20000410000 */
[----:B------:R-:W-:Y:S02]  /*9e70*/  HADD2.F32 R4, -RZ, R4.H0_H0 ;  /* 0x20000004ff047230 */ /* 0x000fe40000004100 */
[-C--:B------:R-:W-:Y:S01]  /*9e80*/  FMUL.FTZ R2, R16, R3.reuse ;  /* 0x0000000310027220 */ /* 0x080fe20000410000 */
[----:B------:R-:W-:-:S02]  /*9e90*/  FMUL.FTZ R3, R6, R3 ;  /* 0x0000000306037220 */ /* 0x000fc40000410000 */
[-C--:B------:R-:W-:Y:S01]  /*9ea0*/  FFMA.FTZ R5, R12, R4.reuse, -R5 ;  /* 0x000000040c057223 */ /* 0x080fe20000010805 */
[----:B------:R-:W-:Y:S01]  /*9eb0*/  FFMA.FTZ R15, R13, R4, R15 ;  /* 0x000000040d0f7223 */ /* 0x000fe2000001000f */
[-C--:B------:R-:W-:Y:S01]  /*9ec0*/  FFMA.FTZ R2, R6, R14.reuse, -R2 ;  /* 0x0000000e06027223 */ /* 0x080fe20000010802 */
[----:B------:R-:W-:Y:S01]  /*9ed0*/  FFMA.FTZ R3, R16, R14, R3 ;  /* 0x0000000e10037223 */ /* 0x000fe20000010003 */
[----:B------:R-:W-:Y:S02]  /*9ee0*/  MOV R13, R10 ;  /* 0x0000000a000d7202 */ /* 0x000fe40000000f00 */
[----:B------:R-:W-:Y:S02]  /*9ef0*/  F2FP.F16.F32.PACK_AB R5, R15, R5 ;  /* 0x000000050f05723e */ /* 0x000fe400000000ff */
[----:B------:R-:W-:Y:S02]  /*9f00*/  F2FP.F16.F32.PACK_AB R2, R3, R2 ;  /* 0x000000020302723e */ /* 0x000fe400000000ff */
[----:B------:R-:W-:-:S02]  /*9f10*/  MOV R12, R5 ;  /* 0x00000005000c7202 */ /* 0x000fc40000000f00 */
[----:B------:R-:W-:Y:S02]  /*9f20*/  MOV R14, R2 ;  /* 0x00000002000e7202 */ /* 0x000fe40000000f00 */
[----:B------:R-:W-:Y:S02]  /*9f30*/  MOV R15, R7 ;  /* 0x00000007000f7202 */ /* 0x000fe40000000f00 */
.L_x_2071:
[----:B------:R-:W-:Y:S05]  /*9f40*/  BSYNC B0 ;  /* 0x0000000000007941 */ /* 0x000fea0003800000 */
.L_x_2070:
[----:B-----5:R1:W-:Y:S01]  /*9f50*/  STS.128 [R223+0x800], R12 ;  /* 0x0008000cdf007388 */ /* 0x0203e20000000c00 */
[----:B------:R-:W-:Y:S05]  /*9f60*/  BRA `(.L_x_2069) ;  /* 0x0000000c00f87947 */ /* 0x000fea0003800000 */
.L_x_2064:
        /* <DEDUP_REMOVED lines=22> */
[----:B---34-:R-:W-:Y:S01]  /*a0d0*/  IMAD.WIDE R16, R4, 0x2, R12 ;  /* 0x0000000204107825 */ /* 0x018fe200078e020c */
[----:B------:R-:W-:Y:S02]  /*a0e0*/  LEA.HI.X.SX32 R3, R3, R82, 0x1, P1 ;  /* 0x0000005203037211 */ /* 0x000fe400008f0eff */
[----:B------:R-:W-:-:S03]  /*a0f0*/  LEA R6, P1, R2, UR8, 0x1 ;  /* 0x0000000802067c11 */ /* 0x000fc6000f8208ff */
[----:B------:R-:W3:Y:S01]  /*a100*/  LDG.E.128 R16, desc[UR6][R16.64] ;  /* 0x0000000610107981 */ /* 0x000ee2000c1e1d00 */
[----:B------:R-:W-:Y:S01]  /*a110*/  LEA.HI.X R7, R2, UR9, R3, 0x1, P1 ;  /* 0x0000000902077c11 */ /* 0x000fe200088f0c03 */
[----:B------:R-:W-:Y:S01]  /*a120*/  ULDC.64 UR8, c[0x0][0x358] ;  /* 0x0000d60000087ab9 */ /* 0x000fe20000000a00 */
[----:B------:R-:W-:Y:S02]  /*a130*/  MOV R2, RZ ;  /* 0x000000ff00027202 */ /* 0x000fe40000000f00 */
[----:B------:R-:W-:Y:S02]  /*a140*/  @P0 IADD3 R2, -R0, RZ, RZ ;  /* 0x000000ff00020210 */ /* 0x000fe40007ffe1ff */
[----:B-----5:R-:W4:Y:S02]  /*a150*/  LDG.E.128 R4, desc[UR6][R6.64] ;  /* 0x0000000606047981 */ /* 0x020f24000c1e1d00 */
[----:B------:R-:W-:-:S04]  /*a160*/  IADD3 R0, P1, R2, R91, RZ ;  /* 0x0000005b02007210 */ /* 0x000fc80007f3e0ff */
[----:B------:R-:W-:Y:S02]  /*a170*/  LEA.HI.X.SX32 R2, R2, R82, 0x1, P1 ;  /* 0x0000005202027211 */ /* 0x000fe400008f0eff */
[----:B--2---:R-:W-:-:S04]  /*a180*/  LEA R12, P1, R0, UR8, 0x1 ;  /* 0x00000008000c7c11 */ /* 0x004fc8000f8208ff */
[----:B------:R-:W-:-:S06]  /*a190*/  LEA.HI.X R13, R0, UR9, R2, 0x1, P1 ;  /* 0x00000009000d7c11 */ /* 0x000fcc00088f0c02 */
[----:B------:R-:W2:Y:S01]  /*a1a0*/  LDG.E.128 R12, desc[UR6][R12.64] ;  /* 0x000000060c0c7981 */ /* 0x000ea2000c1e1d00 */
[----:B------:R-:W-:Y:S02]  /*a1b0*/  MOV R0, R21 ;  /* 0x0000001500007202 */ /* 0x000fe40000000f00 */
[----:B------:R-:W-:Y:S02]  /*a1c0*/  MOV R3, R20 ;  /* 0x0000001400037202 */ /* 0x000fe40000000f00 */
[----:B------:R-:W-:Y:S02]  /*a1d0*/  MOV R20, R22 ;  /* 0x0000001600147202 */ /* 0x000fe40000000f00 */
[----:B------:R-:W-:Y:S02]  /*a1e0*/  MOV R2, R23 ;  /* 0x0000001700027202 */ /* 0x000fe40000000f00 */
[----:B---3--:R-:W-:Y:S02]  /*a1f0*/  MOV R21, R17 ;  /* 0x0000001100157202 */ /* 0x008fe40000000f00 */
[----:B------:R-:W-:Y:S01]  /*a200*/  MOV R17, R18 ;  /* 0x0000001200117202 */ /* 0x000fe20000000f00 */
[----:B------:R-:W-:-:S02]  /*a210*/  HADD2.F32 R25, -RZ, R16.H0_H0 ;  /* 0x20000010ff197230 */ /* 0x000fc40000004100 */
[--C-:B----4-:R-:W-:Y:S02]  /*a220*/  HADD2.F32 R18, -RZ, R4.reuse.H0_H0 ;  /* 0x20000004ff127230 */ /* 0x110fe40000004100 */
[----:B------:R-:W-:Y:S02]  /*a230*/  HADD2.F32 R22, -RZ, R4.H1_H1 ;  /* 0x30000004ff167230 */ /* 0x000fe40000004100 */
[--C-:B------:R-:W-:Y:S02]  /*a240*/  HADD2.F32 R4, -RZ, R5.reuse.H0_H0 ;  /* 0x20000005ff047230 */ /* 0x100fe40000004100 */
[----:B------:R-:W-:Y:S02]  /*a250*/  HADD2.F32 R26, -RZ, R16.H1_H1 ;  /* 0x30000010ff1a7230 */ /* 0x000fe40000004100 */
[----:B------:R-:W-:Y:S01]  /*a260*/  @!P0 FADD.FTZ R18, -R18, -RZ ;  /* 0x800000ff12128221 */ /* 0x000fe20000010100 */
[----:B------:R-:W-:Y:S02]  /*a270*/  HADD2.F32 R23, -RZ, R5.H1_H1 ;  /* 0x30000005ff177230 */ /* 0x000fe40000004100 */
[----:B------:R-:W-:Y:S01]  /*a280*/  @!P0 FADD.FTZ R4, -R4, -RZ ;  /* 0x800000ff04048221 */ /* 0x000fe20000010100 */
[----:B------:R-:W-:-:S02]  /*a290*/  HADD2.F32 R16, -RZ, R21.H0_H0 ;  /* 0x20000015ff107230 */ /* 0x000fc40000004100 */
[--C-:B------:R-:W-:Y:S02]  /*a2a0*/  HADD2.F32 R5, -RZ, R6.reuse.H0_H0 ;  /* 0x20000006ff057230 */ /* 0x100fe40000004100 */
[----:B------:R-:W-:Y:S02]  /*a2b0*/  HADD2.F32 R24, -RZ, R6.H1_H1 ;  /* 0x30000006ff187230 */ /* 0x000fe40000004100 */
[--C-:B------:R-:W-:Y:S02]  /*a2c0*/  HADD2.F32 R6, -RZ, R7.reuse.H0_H0 ;  /* 0x20000007ff067230 */ /* 0x100fe40000004100 */
[----:B------:R-:W-:Y:S02]  /*a2d0*/  HADD2.F32 R7, -RZ, R7.H1_H1 ;  /* 0x30000007ff077230 */ /* 0x000fe40000004100 */
[----:B------:R-:W-:Y:S01]  /*a2e0*/  FMUL.FTZ R25, R25, R18 ;  /* 0x0000001219197220 */ /* 0x000fe20000410000 */
[----:B------:R-:W-:Y:S01]  /*a2f0*/  FMUL.FTZ R16, R16, R4 ;  /* 0x0000000410107220 */ /* 0x000fe20000410000 */
[----:B------:R-:W-:-:S02]  /*a300*/  HADD2.F32 R18, -RZ, R17.H0_H0 ;  /* 0x20000011ff127230 */ /* 0x000fc40000004100 */
[----:B------:R-:W-:Y:S01]  /*a310*/  @!P0 FADD.FTZ R5, -R5, -RZ ;  /* 0x800000ff05058221 */ /* 0x000fe20000010100 */
[--C-:B------:R-:W-:Y:S02]  /*a320*/  HADD2.F32 R4, -RZ, R19.reuse.H0_H0 ;  /* 0x20000013ff047230 */ /* 0x100fe40000004100 */
[----:B------:R-:W-:Y:S01]  /*a330*/  @!P0 FADD.FTZ R6, -R6, -RZ ;  /* 0x800000ff06068221 */ /* 0x000fe20000010100 */
[----:B------:R-:W-:Y:S02]  /*a340*/  HADD2.F32 R19, -RZ, R19.H1_H1 ;  /* 0x30000013ff137230 */ /* 0x000fe40000004100 */
[----:B------:R-:W-:Y:S01]  /*a350*/  @!P0 FADD.FTZ R7, -R7, -RZ ;  /* 0x800000ff07078221 */ /* 0x000fe20000010100 */
[----:B------:R-:W-:Y:S02]  /*a360*/  HADD2.F32 R17, -RZ, R17.H1_H1 ;  /* 0x30000011ff117230 */ /* 0x000fe40000004100 */
[----:B------:R-:W-:Y:S01]  /*a370*/  @!P0 FADD.FTZ R24, -R24, -RZ ;  /* 0x800000ff18188221 */ /* 0x000fe20000010100 */
[----:B------:R-:W-:Y:S01]  /*a380*/  FMUL.FTZ R5, R18, R5 ;  /* 0x0000000512057220 */ /* 0x000fe20000410000 */
[----:B------:R-:W-:Y:S01]  /*a390*/  FMUL.FTZ R6, R4, R6 ;  /* 0x0000000604067220 */ /* 0x000fe20000410000 */
[----:B------:R-:W-:Y:S01]  /*a3a0*/  FMUL.FTZ R7, R19, R7 ;  /* 0x0000000713077220 */ /* 0x000fe20000410000 */
[----:B------:R-:W-:-:S02]  /*a3b0*/  HADD2.F32 R4, -RZ, R3.H0_H0 ;  /* 0x20000003ff047230 */ /* 0x000fc40000004100 */
[----:B------:R-:W-:Y:S01]  /*a3c0*/  @!P0 FADD.FTZ R22, -R22, -RZ ;  /* 0x800000ff16168221 */ /* 0x000fe20000010100 */
[----:B------:R-:W-:Y:S02]  /*a3d0*/  HADD2.F32 R18, -RZ, R3.H1_H1 ;  /* 0x30000003ff127230 */ /* 0x000fe40000004100 */
[----:B------:R-:W-:Y:S01]  /*a3e0*/  FMUL.FTZ R24, R17, R24 ;  /* 0x0000001811187220 */ /* 0x000fe20000410000 */
[----:B------:R-:W-:Y:S02]  /*a3f0*/  HADD2.F32 R21, -RZ, R21.H1_H1 ;  /* 0x30000015ff157230 */ /* 0x000fe40000004100 */
[----:B------:R-:W-:Y:S01]  /*a400*/  @!P0 FADD.FTZ R23, -R23, -RZ ;  /* 0x800000ff17178221 */ /* 0x000fe20000010100 */
[--C-:B--2---:R-:W-:Y:S02]  /*a410*/  HADD2.F32 R3, -RZ, R12.reuse.H0_H0 ;  /* 0x2000000cff037230 */ /* 0x104fe40000004100 */
[----:B------:R-:W-:Y:S02]  /*a420*/  HADD2.F32 R19, -RZ, R12.H1_H1 ;  /* 0x3000000cff137230 */ /* 0x000fe40000004100 */
[----:B------:R-:W-:-:S02]  /*a430*/  HADD2.F32 R17, -RZ, R0.H0_H0 ;  /* 0x20000000ff117230 */ /* 0x000fc40000004100 */
[--C-:B------:R-:W-:Y:S02]  /*a440*/  HADD2.F32 R12, -RZ, R13.reuse.H0_H0 ;  /* 0x2000000dff0c7230 */ /* 0x100fe40000004100 */
[----:B------:R-:W-:Y:S01]  /*a450*/  FMUL.FTZ R26, R26, R22 ;  /* 0x000000161a1a7220 */ /* 0x000fe20000410000 */
[----:B------:R-:W-:Y:S01]  /*a460*/  FMUL.FTZ R21, R21, R23 ;  /* 0x0000001715157220 */ /* 0x000fe20000410000 */
[----:B------:R-:W-:Y:S02]  /*a470*/  HADD2.F32 R22, -RZ, R13.H1_H1 ;  /* 0x3000000dff167230 */ /* 0x000fe40000004100 */
[----:B------:R-:W-:Y:S01]  /*a480*/  FFMA.FTZ R3, R4, R3, R25 ;  /* 0x0000000304037223 */ /* 0x000fe20000010019 */
[--C-:B------:R-:W-:Y:S02]  /*a490*/  HADD2.F32 R13, -RZ, R14.reuse.H0_H0 ;  /* 0x2000000eff0d7230 */ /* 0x100fe40000004100 */
[----:B------:R-:W-:Y:S01]  /*a4a0*/  FFMA.FTZ R12, R17, R12, R16 ;  /* 0x0000000c110c7223 */ /* 0x000fe20000010010 */
[----:B------:R-:W-:-:S02]  /*a4b0*/  HADD2.F32 R23, -RZ, R14.H1_H1 ;  /* 0x3000000eff177230 */ /* 0x000fc40000004100 */
[----:B------:R-:W-:Y:S02]  /*a4c0*/  HADD2.F32 R4, -RZ, R0.H1_H1 ;  /* 0x30000000ff047230 */ /* 0x000fe40000004100 */
[--C-:B------:R-:W-:Y:S02]  /*a4d0*/  HADD2.F32 R14, -RZ, R15.reuse.H0_H0 ;  /* 0x2000000fff0e7230 */ /* 0x100fe40000004100 */
[----:B------:R-:W-:Y:S02]  /*a4e0*/  HADD2.F32 R0, -RZ, R20.H0_H0 ;  /* 0x20000014ff007230 */ /* 0x000fe40000004100 */
[----:B------:R-:W-:Y:S02]  /*a4f0*/  HADD2.F32 R16, -RZ, R2.H0_H0 ;  /* 0x20000002ff107230 */ /* 0x000fe40000004100 */
[----:B------:R-:W-:Y:S02]  /*a500*/  HADD2.F32 R15, -RZ, R15.H1_H1 ;  /* 0x3000000fff0f7230 */ /* 0x000fe40000004100 */
[----:B------:R-:W-:-:S02]  /*a510*/  HADD2.F32 R20, -RZ, R20.H1_H1 ;  /* 0x30000014ff147230 */ /* 0x000fc40000004100 */
[----:B------:R-:W-:Y:S02]  /*a520*/  HADD2.F32 R2, -RZ, R2.H1_H1 ;  /* 0x30000002ff027230 */ /* 0x000fe40000004100 */
[----:B------:R-:W-:Y:S01]  /*a530*/  FFMA.FTZ R18, R18, R19, R26 ;  /* 0x0000001312127223 */ /* 0x000fe2000001001a */
        /* <DEDUP_REMOVED lines=9> */
[----:B------:R-:W-:Y:S02]  /*a5d0*/  MOV R20, R3 ;  /* 0x0000000300147202 */ /* 0x000fe40000000f00 */
[----:B------:R-:W-:Y:S02]  /*a5e0*/  MOV R21, R4 ;  /* 0x0000000400157202 */ /* 0x000fe40000000f00 */
[----:B------:R-:W-:Y:S02]  /*a5f0*/  MOV R22, R0 ;  /* 0x0000000000167202 */ /* 0x000fe40000000f00 */
[----:B------:R-:W-:-:S02]  /*a600*/  MOV R23, R2 ;  /* 0x0000000200177202 */ /* 0x000fc40000000f00 */
.L_x_2075:
[----:B------:R-:W-:Y:S05]  /*a610*/  BSYNC B0 ;  /* 0x0000000000007941 */ /* 0x000fea0003800000 */
.L_x_2074:
[----:B-----5:R1:W-:Y:S02]  /*a620*/  STS.128 [R223], R20 ;  /* 0x00000014df007388 */ /* 0x0203e40000000c00 */
.L_x_2073:
[----:B------:R-:W-:Y:S05]  /*a630*/  BSYNC B1 ;  /* 0x0000000000017941 */ /* 0x000fea0003800000 */
.L_x_2072:
        /* <DEDUP_REMOVED lines=20> */
[----:B------:R-:W-:-:S03]  /*a780*/  IADD3 R4, P1, R2, R91, RZ ;  /* 0x0000005b02047210 */ /* 0x000fc60007f3e0ff */
[----:B-1----:R-:W-:Y:S01]  /*a790*/  IMAD.WIDE R20, R90, 0x2, R10 ;  /* 0x000000025a147825 */ /* 0x002fe200078e020a */
[----:B------:R-:W-:Y:S02]  /*a7a0*/  LEA.HI.X.SX32 R2, R2, R8, 0x1, P1 ;  /* 0x0000000802027211 */ /* 0x000fe400008f0eff */
[C---:B------:R-:W-:Y:S02]  /*a7b0*/  LEA R6, P1, R4.reuse, UR8, 0x1 ;  /* 0x0000000804067c11 */ /* 0x040fe4000f8208ff */
[----:B------:R-:W-:Y:S01]  /*a7c0*/  @P0 SHF.R.S32.HI R93, RZ, 0x1, R93 ;  /* 0x00000001ff5d0819 */ /* 0x000fe2000001145d */
[----:B------:R-:W4:Y:S01]  /*a7d0*/  LDG.E.128 R20, desc[UR6][R20.64] ;  /* 0x0000000614147981 */ /* 0x000f22000c1e1d00 */
[----:B------:R-:W-:Y:S01]  /*a7e0*/  LEA.HI.X R7, R4, UR9, R2, 0x1, P1 ;  /* 0x0000000904077c11 */ /* 0x000fe200088f0c02 */
[----:B------:R-:W-:Y:S01]  /*a7f0*/  ULDC.64 UR8, c[0x0][0x358] ;  /* 0x0000d60000087ab9 */ /* 0x000fe20000000a00 */
[----:B------:R-:W-:Y:S02]  /*a800*/  MOV R2, RZ ;  /* 0x000000ff00027202 */ /* 0x000fe40000000f00 */
[----:B------:R-:W-:-:S02]  /*a810*/  @P0 IADD3 R2, -R93, RZ, RZ ;  /* 0x000000ff5d020210 */ /* 0x000fc40007ffe1ff */
[----:B-----5:R-:W4:Y:S02]  /*a820*/  LDG.E.128 R4, desc[UR6][R6.64] ;  /* 0x0000000606047981 */ /* 0x020f24000c1e1d00 */
[----:B------:R-:W-:-:S04]  /*a830*/  IADD3 R91, P1, R2, R91, RZ ;  /* 0x0000005b025b7210 */ /* 0x000fc80007f3e0ff */
[----:B------:R-:W-:Y:S02]  /*a840*/  LEA.HI.X.SX32 R2, R2, R8, 0x1, P1 ;  /* 0x0000000802027211 */ /* 0x000fe400008f0eff */
[----:B--2---:R-:W-:-:S04]  /*a850*/  LEA R12, P1, R91, UR8, 0x1 ;  /* 0x000000085b0c7c11 */ /* 0x004fc8000f8208ff */
[----:B------:R-:W-:-:S06]  /*a860*/  LEA.HI.X R13, R91, UR9, R2, 0x1, P1 ;  /* 0x000000095b0d7c11 */ /* 0x000fcc00088f0c02 */
[----:B------:R-:W2:Y:S01]  /*a870*/  LDG.E.128 R12, desc[UR6][R12.64] ;  /* 0x000000060c0c7981 */ /* 0x000ea2000c1e1d00 */
[----:B------:R-:W-:Y:S02]  /*a880*/  MOV R2, R17 ;  /* 0x0000001100027202 */ /* 0x000fe40000000f00 */
[----:B---3--:R-:W-:Y:S02]  /*a890*/  MOV R11, R18 ;  /* 0x00000012000b7202 */ /* 0x008fe40000000f00 */
[----:B------:R-:W-:Y:S02]  /*a8a0*/  MOV R3, R19 ;  /* 0x0000001300037202 */ /* 0x000fe40000000f00 */
[----:B------:R-:W-:Y:S02]  /*a8b0*/  MOV R8, R16 ;  /* 0x0000001000087202 */ /* 0x000fe40000000f00 */
[----:B----4-:R-:W-:Y:S02]  /*a8c0*/  MOV R17, R21 ;  /* 0x0000001500117202 */ /* 0x010fe40000000f00 */
[----:B------:R-:W-:Y:S01]  /*a8d0*/  MOV R19, R23 ;  /* 0x0000001700137202 */ /* 0x000fe20000000f00 */
[----:B------:R-:W-:-:S02]  /*a8e0*/  HADD2.F32 R18, -RZ, R5.H0_H0 ;  /* 0x20000005ff127230 */ /* 0x000fc40000004100 */
[----:B------:R-:W-:Y:S01]  /*a8f0*/  HADD2.F32 R5, -RZ, R5.H1_H1 ;  /* 0x30000005ff057230 */ /* 0x000fe20000004100 */
[----:B------:R-:W-:Y:S01]  /*a900*/  MOV R10, R20 ;  /* 0x00000014000a7202 */ /* 0x000fe20000000f00 */
[--C-:B------:R-:W-:Y:S01]  /*a910*/  HADD2.F32 R23, -RZ, R17.reuse.H0_H0 ;  /* 0x20000011ff177230 */ /* 0x100fe20000004100 */
[----:B------:R-:W-:Y:S01]  /*a920*/  MOV R16, R22 ;  /* 0x0000001600107202 */ /* 0x000fe20000000f00 */
[--C-:B------:R-:W-:Y:S02]  /*a930*/  HADD2.F32 R20, -RZ, R4.reuse.H0_H0 ;  /* 0x20000004ff147230 */ /* 0x100fe40000004100 */
[----:B------:R-:W-:Y:S01]  /*a940*/  @!P0 FADD.FTZ R18, -R18, -RZ ;  /* 0x800000ff12128221 */ /* 0x000fe20000010100 */
[----:B------:R-:W-:Y:S02]  /*a950*/  HADD2.F32 R21, -RZ, R4.H1_H1 ;  /* 0x30000004ff157230 */ /* 0x000fe40000004100 */
[----:B------:R-:W-:Y:S01]  /*a960*/  @!P0 FADD.FTZ R5, -R5, -RZ ;  /* 0x800000ff05058221 */ /* 0x000fe20000010100 */
[----:B------:R-:W-:-:S02]  /*a970*/  HADD2.F32 R17, -RZ, R17.H1_H1 ;  /* 0x30000011ff117230 */ /* 0x000fc40000004100 */
[--C-:B------:R-:W-:Y:S02]  /*a980*/  HADD2.F32 R4, -RZ, R6.reuse.H0_H0 ;  /* 0x20000006ff047230 */ /* 0x100fe40000004100 */
[----:B------:R-:W-:Y:S02]  /*a990*/  HADD2.F32 R22, -RZ, R6.H1_H1 ;  /* 0x30000006ff167230 */ /* 0x000fe40000004100 */
[----:B------:R-:W-:Y:S02]  /*a9a0*/  HADD2.F32 R6, -RZ, R7.H0_H0 ;  /* 0x20000007ff067230 */ /* 0x000fe40000004100 */
[----:B------:R-:W-:Y:S01]  /*a9b0*/  FMUL.FTZ R23, R23, R18 ;  /* 0x0000001217177220 */ /* 0x000fe20000410000 */
[----:B------:R-:W-:Y:S01]  /*a9c0*/  FMUL.FTZ R17, R17, R5 ;  /* 0x0000000511117220 */ /* 0x000fe20000410000 */
[--C-:B------:R-:W-:Y:S02]  /*a9d0*/  HADD2.F32 R18, -RZ, R16.reuse.H0_H0 ;  /* 0x20000010ff127230 */ /* 0x100fe40000004100 */
[----:B------:R-:W-:Y:S01]  /*a9e0*/  @!P0 FADD.FTZ R22, -R22, -RZ ;  /* 0x800000ff16168221 */ /* 0x000fe20000010100 */
[----:B------:R-:W-:-:S02]  /*a9f0*/  HADD2.F32 R16, -RZ, R16.H1_H1 ;  /* 0x30000010ff107230 */ /* 0x000fc40000004100 */
[----:B------:R-:W-:Y:S01]  /*aa00*/  @!P0 FADD.FTZ R6, -R6, -RZ ;  /* 0x800000ff06068221 */ /* 0x000fe20000010100 */
[----:B------:R-:W-:Y:S02]  /*aa10*/  HADD2.F32 R5, -RZ, R19.H0_H0 ;  /* 0x20000013ff057230 */ /* 0x000fe40000004100 */
[----:B------:R-:W-:Y:S02]  /*aa20*/  HADD2.F32 R7, -RZ, R7.H1_H1 ;  /* 0x30000007ff077230 */ /* 0x000fe40000004100 */
[----:B------:R-:W-:Y:S01]  /*aa30*/  FMUL.FTZ R22, R16, R22 ;  /* 0x0000001610167220 */ /* 0x000fe20000410000 */
[--C-:B------:R-:W-:Y:S02]  /*aa40*/  HADD2.F32 R16, -RZ, R2.reuse.H1_H1 ;  /* 0x30000002ff107230 */ /* 0x100fe40000004100 */
[----:B------:R-:W-:Y:S01]  /*aa50*/  FMUL.FTZ R6, R5, R6 ;  /* 0x0000000605067220 */ /* 0x000fe20000410000 */
[----:B------:R-:W-:Y:S02]  /*aa60*/  HADD2.F32 R5, -RZ, R2.H0_H0 ;  /* 0x20000002ff057230 */ /* 0x000fe40000004100 */
[----:B------:R-:W-:Y:S01]  /*aa70*/  @!P0 FADD.FTZ R20, -R20, -RZ ;  /* 0x800000ff14148221 */ /* 0x000fe20000010100 */
[----:B------:R-:W-:-:S02]  /*aa80*/  HADD2.F32 R24, -RZ, R10.H0_H0 ;  /* 0x2000000aff187230 */ /* 0x000fc40000004100 */
[----:B------:R-:W-:Y:S01]  /*aa90*/  @!P0 FADD.FTZ R7, -R7, -RZ ;  /* 0x800000ff07078221 */ /* 0x000fe20000010100 */
[----:B------:R-:W-:Y:S02]  /*aaa0*/  HADD2.F32 R19, -RZ, R19.H1_H1 ;  /* 0x30000013ff137230 */ /* 0x000fe40000004100 */
[--C-:B--2---:R-:W-:Y:S02]  /*aab0*/  HADD2.F32 R2, -RZ, R13.reuse.H0_H0 ;  /* 0x2000000dff027230 */ /* 0x104fe40000004100 */
[----:B------:R-:W-:Y:S01]  /*aac0*/  @!P0 FADD.FTZ R21, -R21, -RZ ;  /* 0x800000ff15158221 */ /* 0x000fe20000010100 */
[----:B------:R-:W-:Y:S02]  /*aad0*/  HADD2.F32 R10, -RZ, R10.H1_H1 ;  /* 0x3000000aff0a7230 */ /* 0x000fe40000004100 */
[----:B------:R-:W-:Y:S01]  /*aae0*/  @!P0 FADD.FTZ R4, -R4, -RZ ;  /* 0x800000ff04048221 */ /* 0x000fe20000010100 */
[----:B------:R-:W-:Y:S02]  /*aaf0*/  HADD2.F32 R13, -RZ, R13.H1_H1 ;  /* 0x3000000dff0d7230 */ /* 0x000fe40000004100 */
[----:B------:R-:W-:Y:S01]  /*ab00*/  FMUL.FTZ R24, R24, R20 ;  /* 0x0000001418187220 */ /* 0x000fe20000410000 */
[----:B------:R-:W-:Y:S01]  /*ab10*/  FMUL.FTZ R7, R19, R7 ;  /* 0x0000000713077220 */ /* 0x000fe20000410000 */
[----:B------:R-:W-:Y:S01]  /*ab20*/  FMUL.FTZ R10, R10, R21 ;  /* 0x000000150a0a7220 */ /* 0x000fe20000410000 */
[----:B------:R-:W-:Y:S01]  /*ab30*/  FMUL.FTZ R4, R18, R4 ;  /* 0x0000000412047220 */ /* 0x000fe20000410000 */
[----:B------:R-:W-:-:S02]  /*ab40*/  HADD2.F32 R19, -RZ, R12.H0_H0 ;  /* 0x2000000cff137230 */ /* 0x000fc40000004100 */
[----:B------:R-:W-:Y:S01]  /*ab50*/  FFMA.FTZ R2, R5, R2, R23 ;  /* 0x0000000205027223 */ /* 0x000fe20000010017 */
[----:B------:R-:W-:Y:S02]  /*ab60*/  HADD2.F32 R20, -RZ, R12.H1_H1 ;  /* 0x3000000cff147230 */ /* 0x000fe40000004100 */
[----:B------:R-:W-:Y:S01]  /*ab70*/  FFMA.FTZ R13, R16, R13, R17 ;  /* 0x0000000d100d7223 */ /* 0x000fe20000010011 */
[----:B------:R-:W-:Y:S02]  /*ab80*/  HADD2.F32 R18, -RZ, R8.H0_H0 ;  /* 0x20000008ff127230 */ /* 0x000fe40000004100 */
[----:B------:R-:W-:Y:S02]  /*ab90*/  HADD2.F32 R12, -RZ, R15.H0_H0 ;  /* 0x2000000fff0c7230 */ /* 0x000fe40000004100 */
[----:B------:R-:W-:Y:S02]  /*aba0*/  HADD2.F32 R21, -RZ, R14.H0_H0 ;  /* 0x2000000eff157230 */ /* 0x000fe40000004100 */
[----:B------:R-:W-:-:S02]  /*abb0*/  HADD2.F32 R5, -RZ, R3.H0_H0 ;  /* 0x20000003ff057230 */ /* 0x000fc40000004100 */
[----:B------:R-:W-:Y:S02]  /*abc0*/  HADD2.F32 R16, -RZ, R11.H0_H0 ;  /* 0x2000000bff107230 */ /* 0x000fe40000004100 */
[----:B------:R-:W-:Y:S02]  /*abd0*/  HADD2.F32 R15, -RZ, R15.H1_H1 ;  /* 0x3000000fff0f7230 */ /* 0x000fe40000004100 */
[----:B------:R-:W-:Y:S02]  /*abe0*/  HADD2.F32 R14, -RZ, R14.H1_H1 ;  /* 0x3000000eff0e7230 */ /* 0x000fe40000004100 */
[----:B------:R-:W-:Y:S02]  /*abf0*/  HADD2.F32 R8, -RZ, R8.H1_H1 ;  /* 0x30000008ff087230 */ /* 0x000fe40000004100 */
[----:B------:R-:W-:Y:S02]  /*ac00*/  HADD2.F32 R3, -RZ, R3.H1_H1 ;  /* 0x30000003ff037230 */ /* 0x000fe40000004100 */
[----:B------:R-:W-:-:S02]  /*ac10*/  HADD2.F32 R11, -RZ, R11.H1_H1 ;  /* 0x3000000bff0b7230 */ /* 0x000fc40000004100 */
[----:B------:R-:W-:Y:S01]  /*ac20*/  FFMA.FTZ R18, R18, R19, R24 ;  /* 0x0000001312127223 */ /* 0x000fe20000010018 */
[----:B------:R-:W-:Y:S01]  /*ac30*/  FFMA.FTZ R8, R8, R20, R10 ;  /* 0x0000001408087223 */ /* 0x000fe2000001000a */
[----:B------:R-:W-:Y:S01]  /*ac40*/  FFMA.FTZ R5, R5, R12, R6 ;  /* 0x0000000c05057223 */ /* 0x000fe20000010006 */
[----:B------:R-:W-:Y:S01]  /*ac50*/  FFMA.FTZ R3, R3, R15, R7 ;  /* 0x0000000f03037223 */ /* 0x000fe20000010007 */
[----:B------:R-:W-:Y:S01]  /*ac60*/  FFMA.FTZ R4, R16, R21, R4 ;  /* 0x0000001510047223 */ /* 0x000fe20000010004 */
[----:B------:R-:W-:Y:S01]  /*ac70*/  FFMA.FTZ R11, R11, R14, R22 ;  /* 0x0000000e0b0b7223 */ /* 0x000fe20000010016 */
[----:B------:R-:W-:Y:S02]  /*ac80*/  F2FP.F16.F32.PACK_AB R2, R13, R2 ;  /* 0x000000020d02723e */ /* 0x000fe400000000ff */
[----:B------:R-:W-:Y:S02]  /*ac90*/  F2FP.F16.F32.PACK_AB R8, R8, R18 ;  /* 0x000000120808723e */ /* 0x000fe400000000ff */
[----:B------:R-:W-:-:S02]  /*aca0*/  F2FP.F16.F32.PACK_AB R3, R3, R5 ;  /* 0x000000050303723e */ /* 0x000fc400000000ff */
[----:B------:R-:W-:Y:S02]  /*acb0*/  F2FP.F16.F32.PACK_AB R4, R11, R4 ;  /* 0x000000040b04723e */ /* 0x000fe400000000ff */
[----:B------:R-:W-:Y:S02]  /*acc0*/  MOV R16, R8 ;  /* 0x0000000800107202 */ /* 0x000fe40000000f00 */
[----:B------:R-:W-:Y:S02]  /*acd0*/  MOV R17, R2 ;  /* 0x0000000200117202 */ /* 0x000fe40000000f00 */
[----:B------:R-:W-:Y:S02]  /*ace0*/  MOV R18, R4 ;  /* 0x0000000400127202 */ /* 0x000fe40000000f00 */
[----:B------:R-:W-:Y:S02]  /*acf0*/  MOV R19, R3 ;  /* 0x0000000300137202 */ /* 0x000fe40000000f00 */
.L_x_2077:
[----:B------:R-:W-:Y:S05]  /*ad00*/  BSYNC B0 ;  /* 0x0000000000007941 */ /* 0x000fea0003800000 */
.L_x_2076:
[----:B-----5:R4:W-:Y:S01]  /*ad10*/  STS.128 [R223+0x800], R16 ;  /* 0x00080010df007388 */ /* 0x0209e20000000c00 */
[----:B------:R-:W-:Y:S05]  /*ad20*/  BRA `(.L_x_2069) ;  /* 0x0000000000887947 */ /* 0x000fea0003800000 */
.L_x_2063:
[----:B------:R-:W-:Y:S01]  /*ad30*/  UIADD3 UR5, -UR27, UR20, URZ ;  /* 0x000000141b057290 */ /* 0x000fe2000fffe13f */
[C---:B------:R-:W-:Y:S01]  /*ad40*/  VIADD R0, R108.reuse, 0x20 ;  /* 0x000000206c007836 */ /* 0x040fe20000000000 */
[----:B------:R-:W-:Y:S04]  /*ad50*/  BSSY B0, `(.L_x_2078) ;  /* 0x0000011000007945 */ /* 0x000fe80003800000 */
[----:B------:R-:W-:Y:S02]  /*ad60*/  ISETP.GE.AND P0, PT, R108, UR5, PT ;  /* 0x000000056c007c0c */ /* 0x000fe4000bf06270 */
[----:B------:R-:W-:-:S11]  /*ad70*/  ISETP.GE.AND P1, PT, R0, UR5, PT ;  /* 0x0000000500007c0c */ /* 0x000fd6000bf26270 */
        /* <DEDUP_REMOVED lines=14> */
.L_x_2079:
[----:B------:R-:W-:Y:S05]  /*ae60*/  BSYNC B0 ;  /* 0x0000000000007941 */ /* 0x000fea0003800000 */
.L_x_2078:
[----:B------:R-:W-:Y:S05]  /*ae70*/  @P1 BRA `(.L_x_2069) ;  /* 0x0000000000341947 */ /* 0x000fea0003800000 */
[----:B------:R-:W-:Y:S02]  /*ae80*/  ULDC UR5, c[0x0][0x2d0] ;  /* 0x0000b40000057ab9 */ /* 0x000fe40000000800 */
[----:B------:R-:W-:-:S13]  /*ae90*/  ISETP.GE.AND P0, PT, R196, UR5, PT ;  /* 0x00000005c4007c0c */ /* 0x000fda000bf06270 */
[----:B------:R1:W-:Y:S01]  /*aea0*/  @P0 STS.128 [R223+0x800], RZ ;  /* 0x000800ffdf000388 */ /* 0x0003e20000000c00 */
[----:B------:R-:W-:Y:S05]  /*aeb0*/  @P0 BRA `(.L_x_2069) ;  /* 0x0000000000240947 */ /* 0x000fea0003800000 */
[----:B------:R-:W-:Y:S01]  /*aec0*/  IADD3 R112, P0, R112, UR10, RZ ;  /* 0x0000000a70707c10 */ /* 0x000fe2000ff1e0ff */
[----:B------:R-:W-:-:S03]  /*aed0*/  ULDC.64 UR8, c[0x0][0x210] ;  /* 0x0000840000087ab9 */ /* 0x000fc60000000a00 */
[----:B------:R-:W-:Y:S02]  /*aee0*/  IADD3.X R53, R53, UR11, RZ, P0, !PT ;  /* 0x0000000b35357c10 */ /* 0x000fe400087fe4ff */
[----:B-1----:R-:W-:-:S04]  /*aef0*/  LEA R2, P0, R112, UR8, 0x1 ;  /* 0x0000000870027c11 */ /* 0x002fc8000f8008ff */
[----:B------:R-:W-:-:S05]  /*af00*/  LEA.HI.X R3, R112, UR9, R53, 0x1, P0 ;  /* 0x0000000970037c11 */ /* 0x000fca00080f0c35 */
[----:B------:R-:W-:Y:S01]  /*af10*/  @!PT LDS RZ, [RZ] ;  /* 0x00000000fffff984 */ /* 0x000fe20000000800 */
[----:B------:R-:W-:Y:S01]  /*af20*/  @!PT LDS RZ, [RZ] ;  /* 0x00000000fffff984 */ /* 0x000fe20000000800 */
[----:B------:R-:W-:Y:S01]  /*af30*/  @!PT LDS RZ, [RZ] ;  /* 0x00000000fffff984 */ /* 0x000fe20000000800 */
[----:B------:R1:W-:Y:S04]  /*af40*/  LDGSTS.E.BYPASS.LTC128B.128 [R223+0x800], desc[UR6][R2.64] ;  /* 0x0080000002df7fae */ /* 0x0003e8000b901d46 */
.L_x_2069:
[----:B------:R-:W-:Y:S05]  /*af50*/  BSYNC B2 ;  /* 0x0000000000027941 */ /* 0x000fea0003800000 */
.L_x_2062:
[----:B------:R-:W-:Y:S01]  /*af60*/  UIADD3 UR8, UR22, -0x1, URZ ;  /* 0xffffffff16087890 */ /* 0x000fe2000fffe03f */
[C---:B--23--:R-:W-:Y:S01]  /*af70*/  VIADD R11, R108.reuse, 0x40 ;  /* 0x000000406c0b7836 */ /* 0x04cfe20000000000 */
[----:B------:R-:W-:Y:S01]  /*af80*/  ULDC.64 UR10, c[0x0][0x218] ;  /* 0x00008600000a7ab9 */ /* 0x000fe20000000a00 */
[----:B------:R-:W-:Y:S01]  /*af90*/  VIADD R10, R108, 0x60 ;  /* 0x000000606c0a7836 */ /* 0x000fe20000000000 */
[----:B------:R-:W-:Y:S01]  /*afa0*/  USHF.L.U32 UR9, UR8, 0x8, URZ ;  /* 0x0000000808097899 */ /* 0x000fe2000800063f */
[----:B------:R-:W-:Y:S01]  /*afb0*/  LEA R243, P0, R104, UR10, 0x1 ;  /* 0x0000000a68f37c11 */ /* 0x000fe2000f8008ff */
[C---:B------:R-:W-:Y:S01]  /*afc0*/  VIADD R8, R108.reuse, 0x80 ;  /* 0x000000806c087836 */ /* 0x040fe20000000000 */
[----:B------:R-:W-:Y:S01]  /*afd0*/  BSSY B0, `(.L_x_2080) ;  /* 0x000001a000007945 */ /* 0x000fe20003800000 */
[----:B------:R-:W-:Y:S01]  /*afe0*/  UIADD3 UR5, -UR9, UR23, URZ ;  /* 0x0000001709057290 */ /* 0x000fe2000fffe13f */
[----:B------:R-:W-:Y:S01]  /*aff0*/  VIADD R7, R108, 0xa0 ;  /* 0x000000a06c077836 */ /* 0x000fe20000000000 */
[----:B------:R-:W-:Y:S01]  /*b000*/  LEA.HI.X R242, R104, UR11, R107, 0x1, P0 ;  /* 0x0000000b68f27c11 */ /* 0x000fe200080f0c6b */
[----:B------:R-:W-:-:S02]  /*b010*/  VIADD R6, R108, 0xc0 ;  /* 0x000000c06c067836 */ /* 0x000fc40000000000 */
[C---:B------:R-:W-:Y:S01]  /*b020*/  VIADD R4, R108.reuse, 0xe0 ;  /* 0x000000e06c047836 */ /* 0x040fe20000000000 */
[----:B------:R-:W-:Y:S02]  /*b030*/  ISETP.GE.AND P1, PT, R108, UR5, PT ;  /* 0x000000056c007c0c */ /* 0x000fe4000bf26270 */
[----:B------:R-:W-:Y:S02]  /*b040*/  ISETP.GE.AND P0, PT, R0, UR5, PT ;  /* 0x0000000500007c0c */ /* 0x000fe4000bf06270 */
[----:B------:R-:W-:Y:S02]  /*b050*/  ISETP.GE.AND P6, PT, R11, UR5, PT ;  /* 0x000000050b007c0c */ /* 0x000fe4000bfc6270 */
[----:B------:R-:W-:Y:S02]  /*b060*/  ISETP.GE.AND P5, PT, R10, UR5, PT ;  /* 0x000000050a007c0c */ /* 0x000fe4000bfa6270 */
[----:B------:R-:W-:Y:S02]  /*b070*/  ISETP.GE.AND P4, PT, R8, UR5, PT ;  /* 0x0000000508007c0c */ /* 0x000fe4000bf86270 */
[----:B------:R-:W-:-:S02]  /*b080*/  ISETP.GE.AND P3, PT, R7, UR5, PT ;  /* 0x0000000507007c0c */ /* 0x000fc4000bf66270 */
[----:B------:R-:W-:Y:S01]  /*b090*/  ISETP.GE.AND P2, PT, R6, UR5, PT ;  /* 0x0000000506007c0c */ /* 0x000fe2000bf46270 */
[----:B------:R-:W-:-:S12]  /*b0a0*/  @P1 BRA `(.L_x_2081) ;  /* 0x0000000000301947 */ /* 0x000fd80003800000 */
[----:B------:R-:W-:Y:S02]  /*b0b0*/  ULDC UR12, c[0x0][0x2d0] ;  /* 0x0000b400000c7ab9 */ /* 0x000fe40000000800 */
[----:B------:R-:W-:-:S13]  /*b0c0*/  ISETP.GE.AND P1, PT, R196, UR12, PT ;  /* 0x0000000cc4007c0c */ /* 0x000fda000bf26270 */
[----:B------:R2:W-:Y:S04]  /*b0d0*/  @P1 STS [R223+0x1000], RZ ;  /* 0x001000ffdf001388 */ /* 0x0005e80000000800 */
[----:B------:R2:W-:Y:S04]  /*b0e0*/  @P1 STS [R223+0x1004], RZ ;  /* 0x001004ffdf001388 */ /* 0x0005e80000000800 */
[----:B------:R2:W-:Y:S01]  /*b0f0*/  @P1 STS.64 [R223+0x1008], RZ ;  /* 0x001008ffdf001388 */ /* 0x0005e20000000a00 */
[----:B------:R-:W-:Y:S05]  /*b100*/  @P1 BRA `(.L_x_2081) ;  /* 0x0000000000181947 */ /* 0x000fea0003800000 */
[----:B-1----:R-:W-:Y:S02]  /*b110*/  MOV R2, R243 ;  /* 0x000000f300027202 */ /* 0x002fe40000000f00 */
[----:B------:R-:W-:-:S05]  /*b120*/  MOV R3, R242 ;  /* 0x000000f200037202 */ /* 0x000fca0000000f00 */
[----:B------:R-:W-:Y:S01]  /*b130*/  @!PT LDS RZ, [RZ] ;  /* 0x00000000fffff984 */ /* 0x000fe20000000800 */
[----:B------:R-:W-:Y:S01]  /*b140*/  @!PT LDS RZ, [RZ] ;  /* 0x00000000fffff984 */ /* 0x000fe20000000800 */
[----:B------:R-:W-:Y:S01]  /*b150*/  @!PT LDS RZ, [RZ] ;  /* 0x00000000fffff984 */ /* 0x000fe20000000800 */
[----:B------:R3:W-:Y:S02]  /*b160*/  LDGSTS.E.BYPASS.LTC128B.128 [R223+0x1000], desc[UR6][R2.64] ;  /* 0x0100000002df7fae */ /* 0x0007e4000b901d46 */
.L_x_2081:
[----:B------:R-:W-:Y:S05]  /*b170*/  BSYNC B0 ;  /* 0x0000000000007941 */ /* 0x000fea0003800000 */
.L_x_2080:
[----:B-----5:R-:W-:Y:S01]  /*b180*/  LOP3.LUT R5, R95, 0x7fffffe, RZ, 0xc0, !PT ;  /* 0x07fffffe5f057812 */ /* 0x020fe200078ec0ff */
[----:B------:R-:W-:Y:S01]  /*b190*/  BSSY B0, `(.L_x_2082) ;  /* 0x0000012000007945 */ /* 0x000fe20003800000 */
[----:B------:R-:W-:Y:S02]  /*b1a0*/  ISETP.GE.AND P1, PT, R4, UR5, PT ;  /* 0x0000000504007c0c */ /* 0x000fe4000bf26270 */
[----:B-1----:R-:W-:Y:S01]  /*b1b0*/  SHF.R.S32.HI R12, RZ, 0x1f, R96 ;  /* 0x0000001fff0c7819 */ /* 0x002fe20000011460 */
[----:B------:R-:W-:Y:S01]  /*b1c0*/  IMAD.IADD R5, R96, 0x1, -R5 ;  /* 0x0000000160057824 */ /* 0x000fe200078e0a05 */
[----:B------:R-:W-:Y:S05]  /*b1d0*/  @P0 BRA `(.L_x_2083) ;  /* 0x0000000000340947 */ /* 0x000fea0003800000 */
[----:B------:R-:W-:Y:S02]  /*b1e0*/  ULDC UR12, c[0x0][0x2d0] ;  /* 0x0000b400000c7ab9 */ /* 0x000fe40000000800 */
[----:B------:R-:W-:-:S13]  /*b1f0*/  ISETP.GE.AND P0, PT, R196, UR12, PT ;  /* 0x0000000cc4007c0c */ /* 0x000fda000bf06270 */
[----:B------:R1:W-:Y:S01]  /*b200*/  @P0 STS.128 [R223+0x1800], RZ ;  /* 0x001800ffdf000388 */ /* 0x0003e20000000c00 */
[----:B------:R-:W-:Y:S05]  /*b210*/  @P0 BRA `(.L_x_2083) ;  /* 0x0000000000240947 */ /* 0x000fea0003800000 */
[----:B------:R-:W-:Y:S01]  /*b220*/  IMAD.U32 R13, RZ, RZ, UR19 ;  /* 0x00000013ff0d7e24 */ /* 0x000fe2000f8e00ff */
[----:B---3--:R-:W-:Y:S01]  /*b230*/  MOV R3, UR19 ;  /* 0x0000001300037c02 */ /* 0x008fe20008000f00 */
[----:B------:R-:W-:-:S03]  /*b240*/  IMAD.U32 R2, RZ, RZ, UR18 ;  /* 0x00000012ff027e24 */ /* 0x000fc6000f8e00ff */
[----:B------:R-:W-:-:S04]  /*b250*/  LEA R14, P0, R13, R243, 0x1 ;  /* 0x000000f30d0e7211 */ /* 0x000fc800078008ff */
[----:B------:R-:W-:-:S05]  /*b260*/  LEA.HI.X R15, R3, R242, R2, 0x1, P0 ;  /* 0x000000f2030f7211 */ /* 0x000fca00000f0c02 */
[----:B------:R-:W-:Y:S01]  /*b270*/  @!PT LDS RZ, [RZ] ;  /* 0x00000000fffff984 */ /* 0x000fe20000000800 */
[----:B------:R-:W-:Y:S01]  /*b280*/  @!PT LDS RZ, [RZ] ;  /* 0x00000000fffff984 */ /* 0x000fe20000000800 */
[----:B------:R-:W-:Y:S01]  /*b290*/  @!PT LDS RZ, [RZ] ;  /* 0x00000000fffff984 */ /* 0x000fe20000000800 */
[----:B------:R3:W-:Y:S04]  /*b2a0*/  LDGSTS.E.BYPASS.LTC128B.128 [R223+0x1800], desc[UR6][R14.64] ;  /* 0x018000000edf7fae */ /* 0x0007e8000b901d46 */
.L_x_2083:
[----:B------:R-:W-:Y:S05]  /*b2b0*/  BSYNC B0 ;  /* 0x0000000000007941 */ /* 0x000fea0003800000 */
.L_x_2082:
[----:B------:R-:W-:Y:S04]  /*b2c0*/  BSSY B0, `(.L_x_2084) ;  /* 0x000000d000007945 */ /* 0x000fe80003800000 */
[----:B------:R-:W-:Y:S05]  /*b2d0*/  @P6 BRA `(.L_x_2085) ;  /* 0x00000000002c6947 */ /* 0x000fea0003800000 */
[----:B------:R-:W-:Y:S02]  /*b2e0*/  ULDC UR12, c[0x0][0x2d0] ;  /* 0x0000b400000c7ab9 */ /* 0x000fe40000000800 */
[----:B------:R-:W-:-:S13]  /*b2f0*/  ISETP.GE.AND P0, PT, R196, UR12, PT ;  /* 0x0000000cc4007c0c */ /* 0x000fda000bf06270 */
[----:B------:R1:W-:Y:S01]  /*b300*/  @P0 STS.128 [R223+0x2000], RZ ;  /* 0x002000ffdf000388 */ /* 0x0003e20000000c00 */
[----:B------:R-:W-:Y:S05]  /*b310*/  @P0 BRA `(.L_x_2085) ;  /* 0x00000000001c0947 */ /* 0x000fea0003800000 */
[----:B---3--:R-:W3:Y:S02]  /*b320*/  LDC.64 R2, c[0x0][0x248] ;  /* 0x00009200ff027b82 */ /* 0x008ee40000000a00 */
[----:B---3--:R-:W-:-:S04]  /*b330*/  LEA R14, P0, R2, R243, 0x7 ;  /* 0x000000f3020e7211 */ /* 0x008fc800078038ff */
[----:B------:R-:W-:-:S05]  /*b340*/  LEA.HI.X R15, R2, R242, R3, 0x7, P0 ;  /* 0x000000f2020f7211 */ /* 0x000fca00000f3c03 */
[----:B------:R-:W-:Y:S01]  /*b350*/  @!PT LDS RZ, [RZ] ;  /* 0x00000000fffff984 */ /* 0x000fe20000000800 */
[----:B------:R-:W-:Y:S01]  /*b360*/  @!PT LDS RZ, [RZ] ;  /* 0x00000000fffff984 */ /* 0x000fe20000000800 */
[----:B------:R-:W-:Y:S01]  /*b370*/  @!PT LDS RZ, [RZ] ;  /* 0x00000000fffff984 */ /* 0x000fe20000000800 */
[----:B------:R3:W-:Y:S04]  /*b380*/  LDGSTS.E.BYPASS.LTC128B.128 [R223+0x2000], desc[UR6][R14.64] ;  /* 0x020000000edf7fae */ /* 0x0007e8000b901d46 */
.L_x_2085:
[----:B------:R-:W-:Y:S05]  /*b390*/  BSYNC B0 ;  /* 0x0000000000007941 */ /* 0x000fea0003800000 */
.L_x_2084:
[----:B------:R-:W-:Y:S04]  /*b3a0*/  BSSY B0, `(.L_x_2086) ;  /* 0x0000010000007945 */ /* 0x000fe80003800000 */
[----:B------:R-:W-:Y:S05]  /*b3b0*/  @P5 BRA `(.L_x_2087) ;  /* 0x0000000000385947 */ /* 0x000fea0003800000 */
[----:B------:R-:W-:Y:S02]  /*b3c0*/  ULDC UR12, c[0x0][0x2d0] ;  /* 0x0000b400000c7ab9 */ /* 0x000fe40000000800 */
[----:B------:R-:W-:-:S13]  /*b3d0*/  ISETP.GE.AND P0, PT, R196, UR12, PT ;  /* 0x0000000cc4007c0c */ /* 0x000fda000bf06270 */
[----:B------:R1:W-:Y:S01]  /*b3e0*/  @P0 STS.128 [R223+0x2800], RZ ;  /* 0x002800ffdf000388 */ /* 0x0003e20000000c00 */
[----:B------:R-:W-:Y:S05]  /*b3f0*/  @P0 BRA `(.L_x_2087) ;  /* 0x0000000000280947 */ /* 0x000fea0003800000 */
[----:B---3--:R-:W3:Y:S01]  /*b400*/  LDC.64 R2, c[0x0][0x248] ;  /* 0x00009200ff027b82 */ /* 0x008ee20000000a00 */
[----:B------:R-:W-:Y:S02]  /*b410*/  MOV R14, R243 ;  /* 0x000000f3000e7202 */ /* 0x000fe40000000f00 */
[----:B------:R-:W-:-:S03]  /*b420*/  MOV R15, R242 ;  /* 0x000000f2000f7202 */ /* 0x000fc60000000f00 */
[----:B---3--:R-:W-:-:S04]  /*b430*/  IMAD.WIDE.U32 R14, R2, 0xc0, R14 ;  /* 0x000000c0020e7825 */ /* 0x008fc800078e000e */
[----:B------:R-:W-:-:S05]  /*b440*/  IMAD R3, R3, 0xc0, RZ ;  /* 0x000000c003037824 */ /* 0x000fca00078e02ff */
[----:B------:R-:W-:-:S05]  /*b450*/  IADD3 R15, R3, R15, RZ ;  /* 0x0000000f030f7210 */ /* 0x000fca0007ffe0ff */
[----:B------:R-:W-:Y:S01]  /*b460*/  @!PT LDS RZ, [RZ] ;  /* 0x00000000fffff984 */ /* 0x000fe20000000800 */
[----:B------:R-:W-:Y:S01]  /*b470*/  @!PT LDS RZ, [RZ] ;  /* 0x00000000fffff984 */ /* 0x000fe20000000800 */
[----:B------:R-:W-:Y:S01]  /*b480*/  @!PT LDS RZ, [RZ] ;  /* 0x00000000fffff984 */ /* 0x000fe20000000800 */
[----:B------:R3:W-:Y:S02]  /*b490*/  LDGSTS.E.BYPASS.LTC128B.128 [R223+0x2800], desc[UR6][R14.64] ;  /* 0x028000000edf7fae */ /* 0x0007e4000b901d46 */
.L_x_2087:
[----:B------:R-:W-:Y:S05]  /*b4a0*/  BSYNC B0 ;  /* 0x0000000000007941 */ /* 0x000fea0003800000 */
.L_x_2086:
        /* <DEDUP_REMOVED lines=13> */
.L_x_2089:
[----:B------:R-:W-:Y:S05]  /*b580*/  BSYNC B0 ;  /* 0x0000000000007941 */ /* 0x000fea0003800000 */
.L_x_2088:
        /* <DEDUP_REMOVED lines=16> */
.L_x_2091:
[----:B------:R-:W-:Y:S05]  /*b690*/  BSYNC B0 ;  /* 0x0000000000007941 */ /* 0x000fea0003800000 */
.L_x_2090:
        /* <DEDUP_REMOVED lines=16> */
.L_x_2093:
[----:B------:R-:W-:Y:S05]  /*b7a0*/  BSYNC B0 ;  /* 0x0000000000007941 */ /* 0x000fea0003800000 */
.L_x_2092:
        /* <DEDUP_REMOVED lines=16> */
.L_x_2095:
[----:B------:R-:W-:Y:S05]  /*b8b0*/  BSYNC B0 ;  /* 0x0000000000007941 */ /* 0x000fea0003800000 */
.L_x_2094:
[----:B------:R-:W-:Y:S01]  /*b8c0*/  ULDC.64 UR12, c[0x0][0x3d0] ;  /* 0x0000f400000c7ab9 */ /* 0x000fe20000000a00 */
[----:B------:R-:W0:Y:S01]  /*b8d0*/  LDGDEPBAR ;  /* 0x00000000000079af */ /* 0x000e220000000000 */
[----:B------:R-:W-:Y:S01]  /*b8e0*/  UIMAD UR24, UR24, UR12, URZ ;  /* 0x0000000c181872a4 */ /* 0x000fe2000f8e023f */
[----:B------:R-:W-:Y:S01]  /*b8f0*/  ISETP.GE.AND P0, PT, R0, UR5, PT ;  /* 0x0000000500007c0c */ /* 0x000fe2000bf06270 */
[----:B------:R-:W-:Y:S01]  /*b900*/  UMOV UR29, UR25 ;  /* 0x00000019001d7c82 */ /* 0x000fe20008000000 */
[----:B------:R-:W-:Y:S01]  /*b910*/  SHF.R.S32.HI R0, RZ, 0x4, R97 ;  /* 0x00000004ff007819 */ /* 0x000fe20000011461 */
[----:B------:R-:W-:Y:S01]  /*b920*/  UIMAD.WIDE.U32 UR14, UR26, UR12, UR28 ;  /* 0x0000000c1a0e72a5 */ /* 0x000fe2000f8e001c */
[----:B------:R-:W-:Y:S01]  /*b930*/  ISETP.GE.AND P6, PT, R11, UR5, PT ;  /* 0x000000050b007c0c */ /* 0x000fe2000bfc6270 */
[----:B------:R-:W-:Y:S01]  /*b940*/  UIMAD UR24, UR26, UR13, UR24 ;  /* 0x0000000d1a1872a4 */ /* 0x000fe2000f8e0218 */
[----:B------:R-:W-:Y:S02]  /*b950*/  LEA.HI R97, R97, R0, RZ, 0x1 ;  /* 0x0000000061617211 */ /* 0x000fe400078f08ff */
[----:B------:R-:W-:Y:S01]  /*b960*/  ULDC.64 UR12, c[0x0][0x3c8] ;  /* 0x0000f200000c7ab9 */ /* 0x000fe20000000a00 */
[----:B------:R-:W-:Y:S01]  /*b970*/  UIADD3 UR24, UR15, UR24, URZ ;  /* 0x000000180f187290 */ /* 0x000fe2000fffe03f */
[----:B------:R-:W-:Y:S01]  /*b980*/  ISETP.GE.AND P5, PT, R10, UR5, PT ;  /* 0x000000050a007c0c */ /* 0x000fe2000bfa6270 */
[----:B------:R-:W-:Y:S01]  /*b990*/  ULEA UR16, UP0, UR14, UR12, 0x2 ;  /* 0x0000000c0e107291 */ /* 0x000fe2000f80103f */
[----:B------:R-:W-:-:S02]  /*b9a0*/  LOP3.LUT R97, R97, 0xfffffffe, RZ, 0xc0, !PT ;  /* 0xfffffffe61617812 */ /* 0x000fc400078ec0ff */
[----:B------:R-:W-:Y:S01]  /*b9b0*/  LOP3.LUT R213, R100, 0xfffffff8, RZ, 0xc0, !PT ;  /* 0xfffffff864d57812 */ /* 0x000fe200078ec0ff */
[----:B------:R-:W-:Y:S01]  /*b9c0*/  ULEA.HI.X UR24, UR14, UR13, UR24, 0x2, UP0 ;  /* 0x0000000d0e187291 */ /* 0x000fe200080f1418 */
[----:B------:R-:W-:Y:S01]  /*b9d0*/  ISETP.GE.AND P1, PT, R108, UR5, PT ;  /* 0x000000056c007c0c */ /* 0x000fe2000bf26270 */
[----:B------:R-:W-:Y:S01]  /*b9e0*/  IMAD.U32 R10, RZ, RZ, UR16 ;  /* 0x00000010ff0a7e24 */ /* 0x000fe2000f8e00ff */
[----:B------:R-:W-:Y:S01]  /*b9f0*/  ULDC.64 UR12, c[0x0][0x220] ;  /* 0x00008800000c7ab9 */ /* 0x000fe20000000a00 */
[----:B------:R-:W-:Y:S01]  /*ba00*/  IMAD.IADD R213, R35, 0x1, -R213 ;  /* 0x0000000123d57824 */ /* 0x000fe200078e0ad5 */
[----:B------:R-:W-:Y:S01]  /*ba10*/  LEA R189, P2, R102, UR12, 0x1 ;  /* 0x0000000c66bd7c11 */ /* 0x000fe2000f8408ff */
[----:B------:R-:W-:Y:S01]  /*ba20*/  IMAD.U32 R11, RZ, RZ, UR24 ;  /* 0x00000018ff0b7e24 */ /* 0x000fe2000f8e00ff */
[----:B------:R-:W-:-:S04]  /*ba30*/  DEPBAR.LE SB0, 0x0 ;  /* 0x000080000000791a */ /* 0x000fc80000000000 */
[----:B------:R-:W-:Y:S01]  /*ba40*/  LEA.HI.X R188, R102, UR13, R101, 0x1, P2 ;  /* 0x0000000d66bc7c11 */ /* 0x000fe200090f0c65 */
[----:B------:R-:W-:Y:S01]  /*ba50*/  ULDC UR14, c[0x0][0x2e8] ;  /* 0x0000ba00000e7ab9 */ /* 0x000fe20000000800 */
[----:B------:R-:W-:Y:S01]  /*ba60*/  ISETP.GE.AND P2, PT, R6, UR5, PT ;  /* 0x0000000506007c0c */ /* 0x000fe2000bf46270 */
[----:B------:R-:W-:Y:S01]  /*ba70*/  IMAD.IADD R6, R0, 0x1, -R97 ;  /* 0x0000000100067824 */ /* 0x000fe200078e0a61 */
[----:B---3--:R-:W-:Y:S01]  /*ba80*/  LEA.HI R2, R213, R213, RZ, 0x1 ;  /* 0x000000d5d5027211 */ /* 0x008fe200078f08ff */
[----:B------:R3:W5:Y:S01]  /*ba90*/  LDG.E R0, desc[UR6][R10.64] ;  /* 0x000000060a007981 */ /* 0x000762000c1e1900 */
[----:B------:R-:W-:Y:S01]  /*baa0*/  BAR.SYNC.DEFER_BLOCKING 0x0 ;  /* 0x0000000000007b1d */ /* 0x000fe20000010000 */
[----:B------:R-:W-:Y:S02]  /*bab0*/  ISETP.GE.AND P3, PT, R7, UR5, PT ;  /* 0x0000000507007c0c */ /* 0x000fe4000bf66270 */
[----:B------:R-:W-:Y:S02]  /*bac0*/  LOP3.LUT R7, R2, 0x3fffffe, RZ, 0xc0, !PT ;  /* 0x03fffffe02077812 */ /* 0x000fe400078ec0ff */
[----:B------:R-:W-:-:S02]  /*bad0*/  SHF.R.S32.HI R2, RZ, 0x1, R2 ;  /* 0x00000001ff027819 */ /* 0x000fc40000011402 */
[----:B------:R-:W-:Y:S01]  /*bae0*/  LEA.HI R12, R12, R96, RZ, 0x3 ;  /* 0x000000600c0c7211 */ /* 0x000fe200078f18ff */
[----:B------:R-:W-:Y:S01]  /*baf0*/  IMAD.IADD R213, R213, 0x1, -R7 ;  /* 0x00000001d5d57824 */ /* 0x000fe200078e0a07 */
[----:B------:R-:W-:Y:S01]  /*bb00*/  ISETP.GE.AND P4, PT, R8, UR5, PT ;  /* 0x0000000508007c0c */ /* 0x000fe2000bf86270 */
[----:B------:R-:W-:Y:S02]  /*bb10*/  IMAD.SHL.U32 R7, R99, 0x8, RZ ;  /* 0x0000000863077824 */ /* 0x000fe400078e00ff */
[----:B------:R-:W-:Y:S02]  /*bb20*/  IMAD.SHL.U32 R3, R12, 0x20, RZ ;  /* 0x000000200c037824 */ /* 0x000fe400078e00ff */
[----:B---3--:R-:W-:Y:S01]  /*bb30*/  IMAD.SHL.U32 R10, R2, 0x40, RZ ;  /* 0x00000040020a7824 */ /* 0x008fe200078e00ff */
[----:B------:R3:W-:Y:S04]  /*bb40*/  @P1 STS [R223+0x5000], RZ ;  /* 0x005000ffdf001388 */ /* 0x0007e80000000800 */
[----:B------:R3:W-:Y:S04]  /*bb50*/  @P1 STS [R223+0x5004], RZ ;  /* 0x005004ffdf001388 */ /* 0x0007e80000000800 */
[----:B------:R3:W-:Y:S01]  /*bb60*/  @P1 STS.64 [R223+0x5008], RZ ;  /* 0x005008ffdf001388 */ /* 0x0007e20000000a00 */
[----:B------:R-:W-:Y:S01]  /*bb70*/  IMAD.SHL.U32 R11, R94, 0x40, RZ ;  /* 0x000000405e0b7824 */ /* 0x000fe200078e00ff */
[----:B------:R-:W-:Y:S01]  /*bb80*/  LOP3.LUT R10, R10, 0xc0, RZ, 0xc0, !PT ;  /* 0x000000c00a0a7812 */ /* 0x000fe200078ec0ff */
[----:B------:R-:W-:Y:S01]  /*bb90*/  IMAD.SHL.U32 R8, R6, 0x8, RZ ;  /* 0x0000000806087824 */ /* 0x000fe200078e00ff */
[----:B------:R-:W-:-:S02]  /*bba0*/  LOP3.LUT R3, R3, 0xffffff00, RZ, 0xc0, !PT ;  /* 0xffffff0003037812 */ /* 0x000fc400078ec0ff */
[----:B------:R-:W-:Y:S02]  /*bbb0*/  LOP3.LUT R7, R10, 0x8, R7, 0xf8, !PT ;  /* 0x000000080a077812 */ /* 0x000fe400078ef807 */
[----:B------:R-:W-:Y:S02]  /*bbc0*/  LOP3.LUT R11, R11, 0xc0, RZ, 0xc0, !PT ;  /* 0x000000c00b0b7812 */ /* 0x000fe400078ec0ff */
[----:B------:R-:W-:Y:S01]  /*bbd0*/  SHF.R.U32.HI R10, RZ, 0x3, R10 ;  /* 0x00000003ff0a7819 */ /* 0x000fe2000001160a */
[----:B------:R-:W-:Y:S01]  /*bbe0*/  IMAD R12, R36, 0x200, R3 ;  /* 0x00000200240c7824 */ /* 0x000fe200078e0203 */
[----:B------:R-:W-:Y:S01]  /*bbf0*/  LOP3.LUT R8, R11, 0x8, R8, 0xf8, !PT ;  /* 0x000000080b087812 */ /* 0x000fe200078ef808 */
[----:B------:R-:W-:Y:S01]  /*bc00*/  BSSY B0, `(.L_x_2096) ;  /* 0x0000014000007945 */ /* 0x000fe20003800000 */
[----:B------:R-:W-:Y:S02]  /*bc10*/  SHF.R.U32.HI R11, RZ, 0x3, R11 ;  /* 0x00000003ff0b7819 */ /* 0x000fe4000001160b */
[----:B------:R-:W-:-:S02]  /*bc20*/  LOP3.LUT R7, R7, R10, RZ, 0x3c, !PT ;  /* 0x0000000a07077212 */ /* 0x000fc400078e3cff */
[----:B------:R-:W1:Y:S01]  /*bc30*/  MUFU.RCP R10, UR14 ;  /* 0x0000000e000a7d08 */ /* 0x000e620008001000 */
[----:B------:R-:W-:Y:S01]  /*bc40*/  IMAD R5, R5, 0x20, R12 ;  /* 0x0000002005057824 */ /* 0x000fe200078e020c */
[----:B------:R-:W-:Y:S01]  /*bc50*/  LOP3.LUT R8, R8, R11, RZ, 0x3c, !PT ;  /* 0x0000000b08087212 */ /* 0x000fe200078e3cff */
[----:B------:R-:W-:Y:S01]  /*bc60*/  IMAD R213, R6, 0x8, R213 ;  /* 0x0000000806d57824 */ /* 0x000fe200078e02d5 */
[----:B------:R-:W-:Y:S06]  /*bc70*/  @P1 BRA `(.L_x_2097) ;  /* 0x0000000000301947 */ /* 0x000fec0003800000 */
        /* <DEDUP_REMOVED lines=12> */
.L_x_2097:
[----:B------:R-:W-:Y:S05]  /*bd40*/  BSYNC B0 ;  /* 0x0000000000007941 */ /* 0x000fea0003800000 */
.L_x_2096:
[----:B------:R1:W-:Y:S01]  /*bd50*/  @P0 STS.128 [R223+0x5800], RZ ;  /* 0x005800ffdf000388 */ /* 0x0003e20000000c00 */
[----:B------:R-:W-:Y:S01]  /*bd60*/  IMAD.IADD R215, R8, 0x1, R5 ;  /* 0x0000000108d77824 */ /* 0x000fe200078e0205 */
[----:B------:R-:W-:Y:S01]  /*bd70*/  BSSY B0, `(.L_x_2098) ;  /* 0x0000010000007945 */ /* 0x000fe20003800000 */
[----:B------:R-:W-:Y:S01]  /*bd80*/  IMAD.U32 R213, R213, 0x20, R7 ;  /* 0x00000020d5d57824 */ /* 0x000fe200078e0007 */
        /* <DEDUP_REMOVED lines=14> */
.L_x_2099:
[----:B------:R-:W-:Y:S05]  /*be70*/  BSYNC B0 ;  /* 0x0000000000007941 */ /* 0x000fea0003800000 */
.L_x_2098:
[----:B------:R1:W-:Y:S01]  /*be80*/  @P6 STS.128 [R223+0x6000], RZ ;  /* 0x006000ffdf006388 */ /* 0x0003e20000000c00 */
[----:B------:R-:W-:Y:S04]  /*be90*/  BSSY B0, `(.L_x_2100) ;  /* 0x000000d000007945 */ /* 0x000fe80003800000 */
[----:B------:R-:W-:Y:S05]  /*bea0*/  @P6 BRA `(.L_x_2101) ;  /* 0x00000000002c6947 */ /* 0x000fea0003800000 */
[----:B------:R-:W-:Y:S02]  /*beb0*/  ULDC UR14, c[0x0][0x2d0] ;  /* 0x0000b400000e7ab9 */ /* 0x000fe40000000800 */
[----:B------:R-:W-:-:S13]  /*bec0*/  ISETP.GE.AND P0, PT, R196, UR14, PT ;  /* 0x0000000ec4007c0c */ /* 0x000fda000bf06270 */
[----:B------:R1:W-:Y:S01]  /*bed0*/  @P0 STS.128 [R223+0x6000], RZ ;  /* 0x006000ffdf000388 */ /* 0x0003e20000000c00 */
[----:B------:R-:W-:Y:S05]  /*bee0*/  @P0 BRA `(.L_x_2101) ;  /* 0x00000000001c0947 */ /* 0x000fea0003800000 */
[----:B-1----:R-:W1:Y:S02]  /*bef0*/  LDC.64 R4, c[0x0][0x250] ;  /* 0x00009400ff047b82 */ /* 0x002e640000000a00 */
[----:B-1----:R-:W-:-:S04]  /*bf00*/  LEA R6, P0, R4, R189, 0x7 ;  /* 0x000000bd04067211 */ /* 0x002fc800078038ff */
[----:B------:R-:W-:-:S05]  /*bf10*/  LEA.HI.X R7, R4, R188, R5, 0x7, P0 ;  /* 0x000000bc04077211 */ /* 0x000fca00000f3c05 */
[----:B------:R-:W-:Y:S01]  /*bf20*/  @!PT LDS RZ, [RZ] ;  /* 0x00000000fffff984 */ /* 0x000fe20000000800 */
[----:B------:R-:W-:Y:S01]  /*bf30*/  @!PT LDS RZ, [RZ] ;  /* 0x00000000fffff984 */ /* 0x000fe20000000800 */
[----:B------:R-:W-:Y:S01]  /*bf40*/  @!PT LDS RZ, [RZ] ;  /* 0x00000000fffff984 */ /* 0x000fe20000000800 */
[----:B------:R1:W-:Y:S04]  /*bf50*/  LDGSTS.E.BYPASS.LTC128B.128 [R223+0x6000], desc[UR6][R6.64] ;  /* 0x0600000006df7fae */ /* 0x0003e8000b901d46 */
.L_x_2101:
[----:B------:R-:W-:Y:S05]  /*bf60*/  BSYNC B0 ;  /* 0x0000000000007941 */ /* 0x000fea0003800000 */
.L_x_2100:
[----:B------:R1:W-:Y:S01]  /*bf70*/  @P5 STS.128 [R223+0x6800], RZ ;  /* 0x006800ffdf005388 */ /* 0x0003e20000000c00 */
[----:B------:R-:W-:Y:S04]  /*bf80*/  BSSY B0, `(.L_x_2102) ;  /* 0x0000010000007945 */ /* 0x000fe80003800000 */
[----:B------:R-:W-:Y:S05]  /*bf90*/  @P5 BRA `(.L_x_2103) ;  /* 0x0000000000385947 */ /* 0x000fea0003800000 */
[----:B------:R-:W-:Y:S02]  /*bfa0*/  ULDC UR14, c[0x0][0x2d0] ;  /* 0x0000b400000e7ab9 */ /* 0x000fe40000000800 */
[----:B------:R-:W-:-:S13]  /*bfb0*/  ISETP.GE.AND P0, PT, R196, UR14, PT ;  /* 0x0000000ec4007c0c */ /* 0x000fda000bf06270 */
[----:B------:R1:W-:Y:S01]  /*bfc0*/  @P0 STS.128 [R223+0x6800], RZ ;  /* 0x006800ffdf000388 */ /* 0x0003e20000000c00 */
[----:B------:R-:W-:Y:S05]  /*bfd0*/  @P0 BRA `(.L_x_2103) ;  /* 0x0000000000280947 */ /* 0x000fea0003800000 */
[----:B-1----:R-:W1:Y:S01]  /*bfe0*/  LDC.64 R4, c[0x0][0x250] ;  /* 0x00009400ff047b82 */ /* 0x002e620000000a00 */
[----:B------:R-:W-:Y:S02]  /*bff0*/  MOV R6, R189 ;  /* 0x000000bd00067202 */ /* 0x000fe40000000f00 */
[----:B------:R-:W-:-:S03]  /*c000*/  MOV R7, R188 ;  /* 0x000000bc00077202 */ /* 0x000fc60000000f00 */
[----:B-1----:R-:W-:-:S04]  /*c010*/  IMAD.WIDE.U32 R6, R4, 0xc0, R6 ;  /* 0x000000c004067825 */ /* 0x002fc800078e0006 */
[----:B------:R-:W-:-:S05]  /*c020*/  IMAD R5, R5, 0xc0, RZ ;  /* 0x000000c005057824 */ /* 0x000fca00078e02ff */
[----:B------:R-:W-:-:S05]  /*c030*/  IADD3 R7, R5, R7, RZ ;  /* 0x0000000705077210 */ /* 0x000fca0007ffe0ff */
[----:B------:R-:W-:Y:S01]  /*c040*/  @!PT LDS RZ, [RZ] ;  /* 0x00000000fffff984 */ /* 0x000fe20000000800 */
[----:B------:R-:W-:Y:S01]  /*c050*/  @!PT LDS RZ, [RZ] ;  /* 0x00000000fffff984 */ /* 0x000fe20000000800 */
[----:B------:R-:W-:Y:S01]  /*c060*/  @!PT LDS RZ, [RZ] ;  /* 0x00000000fffff984 */ /* 0x000fe20000000800 */
[----:B------:R1:W-:Y:S02]  /*c070*/  LDGSTS.E.BYPASS.LTC128B.128 [R223+0x6800], desc[UR6][R6.64] ;  /* 0x0680000006df7fae */ /* 0x0003e4000b901d46 */
.L_x_2103:
[----:B------:R-:W-:Y:S05]  /*c080*/  BSYNC B0 ;  /* 0x0000000000007941 */ /* 0x000fea0003800000 */
.L_x_2102:
        /* <DEDUP_REMOVED lines=14> */
.L_x_2105:
[----:B------:R-:W-:Y:S05]  /*c170*/  BSYNC B0 ;  /* 0x0000000000007941 */ /* 0x000fea0003800000 */
.L_x_2104:
        /* <DEDUP_REMOVED lines=17> */
.L_x_2107:
[----:B------:R-:W-:Y:S05]  /*c290*/  BSYNC B0 ;  /* 0x0000000000007941 */ /* 0x000fea0003800000 */
.L_x_2106:
        /* <DEDUP_REMOVED lines=17> */
.L_x_2109:
[----:B------:R-:W-:Y:S05]  /*c3b0*/  BSYNC B0 ;  /* 0x0000000000007941 */ /* 0x000fea0003800000 */
.L_x_2108:
        /* <DEDUP_REMOVED lines=17> */
.L_x_2111:
[----:B------:R-:W-:Y:S05]  /*c4d0*/  BSYNC B0 ;  /* 0x0000000000007941 */ /* 0x000fea0003800000 */
.L_x_2110:
[----:B------:R-:W-:Y:S01]  /*c4e0*/  LDSM.16.M88.4 R40, [R215] ;  /* 0x00000000d728783b */ /* 0x000fe20000000200 */
[----:B------:R-:W-:Y:S01]  /*c4f0*/  LOP3.LUT P0, RZ, R2, 0x2, RZ, 0xc0, !PT ;  /* 0x0000000202ff7812 */ /* 0x000fe2000780c0ff */
[C---:B------:R-:W-:Y:S01]  /*c500*/  VIADD R2, R213.reuse, 0x1000 ;  /* 0x00001000d5027836 */ /* 0x040fe20000000000 */
[----:B------:R-:W-:Y:S01]  /*c510*/  SHF.R.S32.HI R11, RZ, 0x1f, R35 ;  /* 0x0000001fff0b7819 */ /* 0x000fe20000011423 */
[----:B----4-:R-:W4:Y:S01]  /*c520*/  LDSM.16.M88.4 R16, [R213+0x1400] ;  /* 0x00140000d510783b */ /* 0x010f220000000200 */
[----:B------:R-:W-:Y:S02]  /*c530*/  VIADD R212, R213, 0x1020 ;  /* 0x00001020d5d47836 */ /* 0x000fe40000000000 */
[----:B-1---5:R-:W-:Y:S01]  /*c540*/  FMUL.FTZ R0, R0, R10 ;  /* 0x0000000a00007220 */ /* 0x022fe20000410000 */
[----:B------:R-:W-:Y:S01]  /*c550*/  IMAD R214, R9, 0x2, R215 ;  /* 0x0000000209d67824 */ /* 0x000fe200078e02d7 */
[----:B------:R-:W1:Y:S01]  /*c560*/  LDSM.16.M88.4 R24, [R213+0x1000] ;  /* 0x00100000d518783b */ /* 0x000e620000000200 */
[----:B------:R-:W-:Y:S01]  /*c570*/  LEA.HI R11, R11, R35, RZ, 0x5 ;  /* 0x000000230b0b7211 */ /* 0x000fe200078f28ff */
[----:B------:R-:W-:Y:S01]  /*c580*/  IMAD.SHL.U32 R190, R35, 0x2, RZ ;  /* 0x0000000223be7824 */ /* 0x000fe200078e00ff */
[----:B------:R-:W-:Y:S01]  /*c590*/  LEA R36, R36, UR27, 0x4 ;  /* 0x0000001b24247c11 */ /* 0x000fe2000f8e20ff */
[----:B------:R-:W-:Y:S01]  /*c5a0*/  LDSM.16.M88.4 R52, [R214] ;  /* 0x00000000d634783b */ /* 0x000fe20000000200 */
[----:B------:R-:W-:Y:S01]  /*c5b0*/  LOP3.LUT R33, R11, 0xffffffe0, RZ, 0xc0, !PT ;  /* 0xffffffe00b217812 */ /* 0x000fe200078ec0ff */
[----:B------:R-:W-:Y:S01]  /*c5c0*/  @P0 VIADD R212, R2, 0xffffffe0 ;  /* 0xffffffe002d40836 */ /* 0x000fe20000000000 */
[----:B------:R-:W-:Y:S01]  /*c5d0*/  LOP3.LUT R190, R190, 0x6, RZ, 0xc0, !PT ;  /* 0x00000006bebe7812 */ /* 0x000fe200078ec0ff */
[----:B------:R-:W-:Y:S01]  /*c5e0*/  LDSM.16.M88.4 R60, [R213+0x4400] ;  /* 0x00440000d53c783b */ /* 0x000fe20000000200 */
[----:B------:R-:W-:Y:S01]  /*c5f0*/  R2UR UR5, R0 ;  /* 0x00000000000572ca */ /* 0x000fe200000e0000 */
[----:B------:R-:W-:Y:S01]  /*c600*/  IMAD.U32 R0, RZ, RZ, UR23 ;  /* 0x00000017ff007e24 */ /* 0x000fe2000f8e00ff */
[----:B------:R-:W-:Y:S01]  /*c610*/  ULDC UR4, c[0x0][0x398] ;  /* 0x0000e60000047ab9 */ /* 0x000fe20000000800 */
[----:B------:R-:W2:Y:S01]  /*c620*/  LDSM.16.M88.4 R156, [R212+0x400] ;  /* 0x00040000d49c783b */ /* 0x000ea20000000200 */
[----:B------:R-:W-:Y:S01]  /*c630*/  UISETP.GE.AND UP0, UPT, UR22, 0x2, UPT ;  /* 0x000000021600788c */ /* 0x000fe2000bf06270 */
[C---:B------:R-:W-:Y:S01]  /*c640*/  VIADD R199, R212.reuse, 0x3400 ;  /* 0x00003400d4c77836 */ /* 0x040fe20000000000 */
[----:B------:R-:W3:Y:S01]  /*c650*/  S2R R2, SR_TID.X ;  /* 0x0000000000027919 */ /* 0x000ee20000002100 */
[----:B------:R-:W-:Y:S01]  /*c660*/  VIADD R198, R212, 0x3800 ;  /* 0x00003800d4c67836 */ /* 0x000fe20000000000 */
[----:B------:R-:W2:Y:S04]  /*c670*/  LDSM.16.M88.4 R160, [R212] ;  /* 0x00000000d4a0783b */ /* 0x000ea80000000200 */
[----:B------:R-:W2:Y:S04]  /*c680*/  LDSM.16.M88.4 R4, [R213+0x1800] ;  /* 0x00180000d504783b */ /* 0x000ea80000000200 */
[----:B------:R-:W2:Y:S04]  /*c690*/  LDSM.16.M88.4 R124, [R213+0x2800] ;  /* 0x00280000d57c783b */ /* 0x000ea80000000200 */
[----:B------:R-:W2:Y:S01]  /*c6a0*/  LDSM.16.M88.4 R68, [R213+0x4000] ;  /* 0x00400000d544783b */ /* 0x000ea20000000200 */
[C---:B----4-:R-:W-:Y:S03]  /*c6b0*/  HMMA.16816.F32 R20, R40.reuse, R16, RZ ;  /* 0x000000102814723c */ /* 0x050fe600000018ff */
[----:B------:R-:W-:Y:S04]  /*c6c0*/  LDSM.16.M88.4 R208, [R212+0x800] ;  /* 0x00080000d4d0783b */ /* 0x000fe80000000200 */
[----:B------:R-:W-:Y:S01]  /*c6d0*/  LDSM.16.M88.4 R148, [R213+0x1c00] ;  /* 0x001c0000d594783b */ /* 0x000fe20000000200 */
[C---:B------:R-:W-:Y:S03]  /*c6e0*/  HMMA.16816.F32 R16, R40.reuse, R18, RZ ;  /* 0x000000122810723c */ /* 0x040fe600000018ff */
[----:B------:R-:W-:Y:S03]  /*c6f0*/  LDSM.16.M88.4 R140, [R213+0x2000] ;  /* 0x00200000d58c783b */ /* 0x000fe60000000200 */
[C---:B-1----:R-:W-:Y:S01]  /*c700*/  HMMA.16816.F32 R28, R40.reuse, R24, RZ ;  /* 0x00000018281c723c */ /* 0x042fe200000018ff */
[----:B---3--:R-:W-:Y:S01]  /*c710*/  SHF.R.S32.HI R32, RZ, 0x1f, R2 ;  /* 0x0000001fff207819 */ /* 0x008fe20000011402 */
[----:B------:R-:W-:Y:S03]  /*c720*/  LDSM.16.M88.4 R132, [R213+0x2400] ;  /* 0x00240000d584783b */ /* 0x000fe60000000200 */
[----:B------:R-:W-:Y:S01]  /*c730*/  LEA.HI R11, R32, R2, RZ, 0x4 ;  /* 0x00000002200b7211 */ /* 0x000fe200078f20ff */
[----:B------:R-:W-:Y:S01]  /*c740*/  HMMA.16816.F32 R24, R40, R26, RZ ;  /* 0x0000001a2818723c */ /* 0x000fe200000018ff */
[----:B------:R-:W-:Y:S01]  /*c750*/  IMAD.IADD R32, R35, 0x1, -R33 ;  /* 0x0000000123207824 */ /* 0x000fe200078e0a21 */
[----:B------:R-:W-:Y:S01]  /*c760*/  LDSM.16.M88.4 R116, [R213+0x2c00] ;  /* 0x002c0000d574783b */ /* 0x000fe20000000200 */
[----:B------:R-:W-:-:S03]  /*c770*/  LOP3.LUT R11, R11, 0xfffffff0, RZ, 0xc0, !PT ;  /* 0xfffffff00b0b7812 */ /* 0x000fc600078ec0ff */
[C---:B--2---:R-:W-:Y:S01]  /*c780*/  HMMA.16816.F32 R20, R52.reuse, R156, R20 ;  /* 0x0000009c3414723c */ /* 0x044fe20000001814 */
[----:B------:R-:W-:Y:S01]  /*c790*/  SHF.R.S32.HI R33, RZ, 0x1f, R32 ;  /* 0x0000001fff217819 */ /* 0x000fe20000011420 */
[----:B------:R-:W-:Y:S01]  /*c7a0*/  IMAD.IADD R11, R2, 0x1, -R11 ;  /* 0x00000001020b7824 */ /* 0x000fe200078e0a0b */
[----:B------:R-:W-:Y:S02]  /*c7b0*/  LDSM.16.M88.4 R108, [R213+0x3000] ;  /* 0x00300000d56c783b */ /* 0x000fe40000000200 */
[----:B------:R-:W-:Y:S01]  /*c7c0*/  LEA.HI R32, R33, R32, RZ, 0x2 ;  /* 0x0000002021207211 */ /* 0x000fe200078f10ff */
[----:B------:R-:W-:Y:S01]  /*c7d0*/  HMMA.16816.F32 R16, R52, R158, R16 ;  /* 0x0000009e3410723c */ /* 0x000fe20000001810 */
[----:B------:R-:W1:Y:S01]  /*c7e0*/  LDSM.16.M88.4 R156, [R212+0x3400] ;  /* 0x00340000d49c783b */ /* 0x000e620000000200 */
[----:B------:R-:W-:Y:S02]  /*c7f0*/  LEA.HI R10, R11, R11, RZ, 0x1 ;  /* 0x0000000b0b0a7211 */ /* 0x000fe400078f08ff */
[----:B------:R-:W-:Y:S01]  /*c800*/  SHF.R.S32.HI R33, RZ, 0x2, R32 ;  /* 0x00000002ff217819 */ /* 0x000fe20000011420 */
[----:B------:R-:W2:Y:S01]  /*c810*/  LDSM.16.M88.4 R92, [R213+0x3400] ;  /* 0x00340000d55c783b */ /* 0x000ea20000000200 */
[----:B------:R-:W-:Y:S01]  /*c820*/  HMMA.16816.F32 R64, R40, R60, RZ ;  /* 0x0000003c2840723c */ /* 0x000fe200000018ff */
[----:B------:R-:W-:-:S02]  /*c830*/  LOP3.LUT R32, R10, 0x7fffffe, RZ, 0xc0, !PT ;  /* 0x07fffffe0a207812 */ /* 0x000fc400078ec0ff */
[----:B------:R-:W-:Y:S01]  /*c840*/  IADD3 R10, R36, 0x1, R33 ;  /* 0x00000001240a7810 */ /* 0x000fe20007ffe021 */
[----:B------:R-:W3:Y:S02]  /*c850*/  LDSM.16.M88.4 R84, [R213+0x3800] ;  /* 0x00380000d554783b */ /* 0x000ee40000000200 */
[C---:B------:R-:W-:Y:S01]  /*c860*/  HMMA.16816.F32 R28, R52.reuse, R160, R28 ;  /* 0x000000a0341c723c */ /* 0x040fe2000000181c */
[----:B------:R-:W-:Y:S01]  /*c870*/  IMAD.IADD R11, R11, 0x1, -R32 ;  /* 0x000000010b0b7824 */ /* 0x000fe200078e0a20 */
[----:B------:R-:W4:Y:S01]  /*c880*/  LDSM.16.M88.4 R76, [R213+0x3c00] ;  /* 0x003c0000d54c783b */ /* 0x000f220000000200 */
[----:B------:R-:W-:Y:S01]  /*c890*/  IADD3 R10, R0, -UR20, R10 ;  /* 0x80000014000a7c10 */ /* 0x000fe2000fffe00a */
[----:B------:R-:W-:Y:S02]  /*c8a0*/  IMAD.MOV.U32 R0, RZ, RZ, 0x8 ;  /* 0x00000008ff007424 */ /* 0x000fe400078e00ff */
[----:B------:R-:W-:Y:S01]  /*c8b0*/  HMMA.16816.F32 R24, R52, R162, R24 ;  /* 0x000000a23418723c */ /* 0x000fe20000001818 */
[----:B------:R-:W4:Y:S01]  /*c8c0*/  LDSM.16.M88.4 R48, [R213+0x4800] ;  /* 0x00480000d530783b */ /* 0x000f220000000200 */
[----:B------:R-:W-:-:S02]  /*c8d0*/  IMAD R11, R11, 0x20, R3 ;  /* 0x000000200b0b7824 */ /* 0x000fc400078e0203 */
[----:B------:R-:W-:Y:S01]  /*c8e0*/  VIADD R191, R10, UR4 ;  /* 0x000000040abf7c36 */ /* 0x000fe20008000000 */
[----:B------:R-:W4:Y:S01]  /*c8f0*/  LDSM.16.M88.4 R164, [R213+0x4c00] ;  /* 0x004c0000d5a4783b */ /* 0x000f220000000200 */
[C---:B------:R-:W-:Y:S01]  /*c900*/  HMMA.16816.F32 R12, R40.reuse, R4, RZ ;  /* 0x00000004280c723c */ /* 0x040fe200000018ff */
[----:B------:R-:W-:Y:S02]  /*c910*/  IMAD.IADD R244, R8, 0x1, R11 ;  /* 0x0000000108f47824 */ /* 0x000fe400078e020b */
[----:B------:R-:W4:Y:S01]  /*c920*/  LDSM.16.M88.4 R184, [R212+0x1800] ;  /* 0x00180000d4b8783b */ /* 0x000f220000000200 */
[C---:B------:R-:W-:Y:S02]  /*c930*/  VIADDMNMX R0, R191.reuse, R0, UR23, PT ;  /* 0x00000017bf007e46 */ /* 0x040fe4000b800100 */
[----:B------:R-:W-:Y:S01]  /*c940*/  VIMNMX R191, R191, UR23, PT ;  /* 0x00000017bfbf7c48 */ /* 0x000fe2000bfe0100 */
[----:B------:R-:W4:Y:S01]  /*c950*/  LDSM.16.M88.4 R160, [R212+0x3000] ;  /* 0x00300000d4a0783b */ /* 0x000f220000000200 */
[C---:B------:R-:W-:Y:S03]  /*c960*/  HMMA.16816.F32 R128, R40.reuse, R124, RZ ;  /* 0x0000007c2880723c */ /* 0x040fe600000018ff */
[----:B------:R-:W4:Y:S03]  /*c970*/  LDSM.16.M88.4 R204, [R212+0xc00] ;  /* 0x000c0000d4cc783b */ /* 0x000f260000000200 */
[----:B------:R-:W-:Y:S01]  /*c980*/  HMMA.16816.F32 R72, R40, R68, RZ ;  /* 0x000000442848723c */ /* 0x000fe200000018ff */
[----:B------:R-:W4:Y:S04]  /*c990*/  LDSM.16.M88.4 R200, [R212+0x1000] ;  /* 0x00100000d4c8783b */ /* 0x000f280000000200 */
[----:B------:R-:W4:Y:S01]  /*c9a0*/  LDSM.16.M88.4 R192, [R212+0x1400] ;  /* 0x00140000d4c0783b */ /* 0x000f220000000200 */
[----:B-1----:R-:W-:Y:S03]  /*c9b0*/  HMMA.16816.F32 R64, R52, R156, R64 ;  /* 0x0000009c3440723c */ /* 0x002fe60000001840 */
[----:B------:R-:W1:Y:S03]  /*c9c0*/  LDSM.16.M88.4 R180, [R212+0x1c00] ;  /* 0x001c0000d4b4783b */ /* 0x000e660000000200 */
[C---:B------:R-:W-:Y:S01]  /*c9d0*/  HMMA.16816.F32 R4, R40.reuse, R6, RZ ;  /* 0x000000062804723c */ /* 0x040fe200000018ff */
[----:B------:R-:W-:Y:S01]  /*c9e0*/  VIADD R156, R190, UR9 ;  /* 0x00000009be9c7c36 */ /* 0x000fe20008000000 */
[----:B------:R-:W1:Y:S03]  /*c9f0*/  LDSM.16.M88.4 R176, [R212+0x2000] ;  /* 0x00200000d4b0783b */ /* 0x000e660000000200 */
[C---:B------:R-:W-:Y:S01]  /*ca00*/  VIADD R3, R156.reuse, 0x1 ;  /* 0x000000019c037836 */ /* 0x040fe20000000000 */
[C---:B------:R-:W-:Y:S01]  /*ca10*/  HMMA.16816.F32 R124, R40.reuse, R126, RZ ;  /* 0x0000007e287c723c */ /* 0x040fe200000018ff */
[C---:B------:R-:W-:Y:S01]  /*ca20*/  VIADD R10, R156.reuse, 0x8 ;  /* 0x000000089c0a7836 */ /* 0x040fe20000000000 */
[----:B------:R-:W1:Y:S01]  /*ca30*/  LDSM.16.M88.4 R172, [R212+0x2400] ;  /* 0x00240000d4ac783b */ /* 0x000e620000000200 */
[C---:B------:R-:W-:Y:S01]  /*ca40*/  VIADD R32, R156.reuse, 0x18 ;  /* 0x000000189c207836 */ /* 0x040fe20000000000 */
[-C--:B------:R-:W-:Y:S01]  /*ca50*/  I2FP.F32.S32 R33, R3.reuse ;  /* 0x0000000300217245 */ /* 0x080fe20000201400 */
[----:B------:R-:W-:Y:S01]  /*ca60*/  VIADD R38, R156, 0x40 ;  /* 0x000000409c267836 */ /* 0x000fe20000000000 */
[----:B------:R-:W-:Y:S01]  /*ca70*/  I2FP.F32.S32 R8, R3 ;  /* 0x0000000300087245 */ /* 0x000fe20000201400 */
[----:B------:R-:W-:Y:S01]  /*ca80*/  HMMA.16816.F32 R68, R40, R70, RZ ;  /* 0x000000462844723c */ /* 0x000fe200000018ff */
[-C--:B------:R-:W-:Y:S01]  /*ca90*/  I2FP.F32.S32 R11, R10.reuse ;  /* 0x0000000a000b7245 */ /* 0x080fe20000201400 */
[----:B------:R-:W-:Y:S01]  /*caa0*/  FFMA.FTZ R33, R33, UR5, R29 ;  /* 0x0000000521217c23 */ /* 0x000fe2000801001d */
[----:B------:R-:W-:Y:S01]  /*cab0*/  I2FP.F32.S32 R29, R10 ;  /* 0x0000000a001d7245 */ /* 0x000fe20000201400 */
[----:B------:R-:W-:Y:S01]  /*cac0*/  FFMA.FTZ R31, R8, UR5, R31 ;  /* 0x00000005081f7c23 */ /* 0x000fe2000801001f */
[----:B------:R-:W-:-:S02]  /*cad0*/  VIADD R8, R156, 0x9 ;  /* 0x000000099c087836 */ /* 0x000fc40000000000 */
[----:B------:R-:W-:Y:S01]  /*cae0*/  FFMA.FTZ R11, R11, UR5, R26 ;  /* 0x000000050b0b7c23 */ /* 0x000fe2000801001a */
[-C--:B------:R-:W-:Y:S01]  /*caf0*/  ISETP.GE.AND P5, PT, R3, R191.reuse, PT ;  /* 0x000000bf0300720c */ /* 0x080fe20003fa6270 */
[----:B------:R-:W-:Y:S01]  /*cb00*/  FFMA.FTZ R29, R29, UR5, R24 ;  /* 0x000000051d1d7c23 */ /* 0x000fe20008010018 */
[----:B------:R-:W-:Y:S01]  /*cb10*/  ISETP.GE.AND P1, PT, R3, R0, PT ;  /* 0x000000000300720c */ /* 0x000fe20003f26270 */
[----:B------:R-:W-:Y:S01]  /*cb20*/  VIADD R3, R156, 0x10 ;  /* 0x000000109c037836 */ /* 0x000fe20000000000 */
[-C--:B------:R-:W-:Y:S01]  /*cb30*/  I2FP.F32.S32 R26, R8.reuse ;  /* 0x00000008001a7245 */ /* 0x080fe20000201400 */
[----:B------:R-:W-:Y:S01]  /*cb40*/  HMMA.16816.F32 R12, R52, R208, R12 ;  /* 0x000000d0340c723c */ /* 0x000fe2000000180c */
[----:B------:R-:W-:Y:S01]  /*cb50*/  I2FP.F32.S32 R24, R8 ;  /* 0x0000000800187245 */ /* 0x000fe20000201400 */
[----:B------:R-:W1:Y:S01]  /*cb60*/  LDSM.16.M88.4 R168, [R212+0x2800] ;  /* 0x00280000d4a8783b */ /* 0x000e620000000200 */
[----:B------:R-:W-:Y:S01]  /*cb70*/  ISETP.GE.AND P0, PT, R10, R191, PT ;  /* 0x000000bf0a00720c */ /* 0x000fe20003f06270 */
[----:B------:R-:W-:Y:S01]  /*cb80*/  FFMA.FTZ R25, R26, UR5, R25 ;  /* 0x000000051a197c23 */ /* 0x000fe20008010019 */
[-C--:B------:R-:W-:Y:S01]  /*cb90*/  ISETP.GE.AND P3, PT, R10, R0.reuse, PT ;  /* 0x000000000a00720c */ /* 0x080fe20003f66270 */
[----:B------:R-:W-:Y:S01]  /*cba0*/  FFMA.FTZ R10, R24, UR5, R27 ;  /* 0x00000005180a7c23 */ /* 0x000fe2000801001b */
[-C--:B------:R-:W-:Y:S01]  /*cbb0*/  I2FP.F32.S32 R26, R3.reuse ;  /* 0x00000003001a7245 */ /* 0x080fe20000201400 */
[----:B------:R-:W-:Y:S01]  /*cbc0*/  VIADD R27, R156, 0x11 ;  /* 0x000000119c1b7836 */ /* 0x000fe20000000000 */
[----:B------:R-:W-:Y:S01]  /*cbd0*/  I2FP.F32.S32 R24, R3 ;  /* 0x0000000300187245 */ /* 0x000fe20000201400 */
[C---:B------:R-:W-:Y:S01]  /*cbe0*/  HMMA.16816.F32 R152, R40.reuse, R148, RZ ;  /* 0x000000942898723c */ /* 0x040fe200000018ff */
[----:B------:R-:W-:Y:S01]  /*cbf0*/  ISETP.GE.AND P6, PT, R8, R191, PT ;  /* 0x000000bf0800720c */ /* 0x000fe20003fc6270 */
[----:B------:R-:W-:Y:S01]  /*cc00*/  FFMA.FTZ R26, R26, UR5, R20 ;  /* 0x000000051a1a7c23 */ /* 0x000fe20008010014 */
[-C--:B------:R-:W-:Y:S01]  /*cc10*/  I2FP.F32.S32 R20, R27.reuse ;  /* 0x0000001b00147245 */ /* 0x080fe20000201400 */
[----:B------:R-:W-:Y:S01]  /*cc20*/  VIADD R37, R156, 0x39 ;  /* 0x000000399c257836 */ /* 0x000fe20000000000 */
[-C--:B------:R-:W-:Y:S01]  /*cc30*/  ISETP.GE.AND P2, PT, R8, R0.reuse, PT ;  /* 0x000000000800720c */ /* 0x080fe20003f46270 */
[----:B------:R-:W-:Y:S01]  /*cc40*/  FFMA.FTZ R8, R24, UR5, R22 ;  /* 0x0000000518087c23 */ /* 0x000fe20008010016 */
[----:B------:R-:W-:Y:S01]  /*cc50*/  FSEL R22, R33, -INF , !P5 ;  /* 0xff80000021167808 */ /* 0x000fe20006800000 */
[C---:B------:R-:W-:Y:S01]  /*cc60*/  HMMA.16816.F32 R148, R40.reuse, R150, RZ ;  /* 0x000000962894723c */ /* 0x040fe200000018ff */
[----:B------:R-:W-:Y:S01]  /*cc70*/  I2FP.F32.S32 R24, R27 ;  /* 0x0000001b00187245 */ /* 0x000fe20000201400 */
[----:B------:R-:W0:Y:S01]  /*cc80*/  LDGDEPBAR ;  /* 0x00000000000079af */ /* 0x000e220000000000 */
[CC--:B------:R-:W-:Y:S01]  /*cc90*/  ISETP.GE.AND P4, PT, R3.reuse, R191.reuse, PT ;  /* 0x000000bf0300720c */ /* 0x0c0fe20003f86270 */
[----:B------:R-:W-:Y:S01]  /*cca0*/  VIADD R209, R212, 0xc00 ;  /* 0x00000c00d4d17836 */ /* 0x000fe20000000000 */
[----:B------:R-:W-:Y:S01]  /*ccb0*/  ISETP.GE.AND P5, PT, R3, R0, PT ;  /* 0x000000000300720c */ /* 0x000fe20003fa6270 */
[----:B------:R-:W-:Y:S01]  /*ccc0*/  FFMA.FTZ R3, R20, UR5, R23 ;  /* 0x0000000514037c23 */ /* 0x000fe20008010017 */
[-C--:B------:R-:W-:Y:S01]  /*ccd0*/  I2FP.F32.S32 R33, R32.reuse ;  /* 0x0000002000217245 */ /* 0x080fe20000201400 */
[----:B------:R-:W-:Y:S01]  /*cce0*/  FFMA.FTZ R24, R24, UR5, R21 ;  /* 0x0000000518187c23 */ /* 0x000fe20008010015 */
[----:B------:R-:W-:Y:S01]  /*ccf0*/  FSEL R20, R31, -INF , !P1 ;  /* 0xff8000001f147808 */ /* 0x000fe20004800000 */
[----:B------:R-:W-:Y:S01]  /*cd00*/  VIADD R31, R156, 0x19 ;  /* 0x000000199c1f7836 */ /* 0x000fe20000000000 */
[C---:B------:R-:W-:Y:S01]  /*cd10*/  HMMA.16816.F32 R144, R40.reuse, R140, RZ ;  /* 0x0000008c2890723c */ /* 0x040fe200000018ff */
[----:B------:R-:W-:Y:S01]  /*cd20*/  I2FP.F32.S32 R23, R32 ;  /* 0x0000002000177245 */ /* 0x000fe20000201400 */
[----:B------:R-:W-:Y:S01]  /*cd30*/  VIADD R208, R212, 0x1000 ;  /* 0x00001000d4d07836 */ /* 0x000fe20000000000 */
[----:B------:R-:W-:Y:S01]  /*cd40*/  FSEL R21, R29, -INF , !P0 ;  /* 0xff8000001d157808 */ /* 0x000fe20004000000 */
[----:B------:R-:W-:Y:S01]  /*cd50*/  FFMA.FTZ R29, R33, UR5, R16 ;  /* 0x00000005211d7c23 */ /* 0x000fe20008010010 */
[C---:B------:R-:W-:Y:S01]  /*cd60*/  ISETP.GE.AND P1, PT, R27.reuse, R191, PT ;  /* 0x000000bf1b00720c */ /* 0x040fe20003f26270 */
[C---:B------:R-:W-:Y:S01]  /*cd70*/  HMMA.16816.F32 R136, R40.reuse, R132, RZ ;  /* 0x000000842888723c */ /* 0x040fe200000018ff */
[-C--:B------:R-:W-:Y:S01]  /*cd80*/  ISETP.GE.AND P0, PT, R27, R0.reuse, PT ;  /* 0x000000001b00720c */ /* 0x080fe20003f06270 */
[----:B------:R-:W-:Y:S01]  /*cd90*/  VIADD R27, R156, 0x20 ;  /* 0x000000209c1b7836 */ /* 0x000fe20000000000 */
[-C--:B------:R-:W-:Y:S01]  /*cda0*/  I2FP.F32.S32 R33, R31.reuse ;  /* 0x0000001f00217245 */ /* 0x080fe20000201400 */
[----:B------:R-:W-:Y:S01]  /*cdb0*/  FFMA.FTZ R16, R23, UR5, R18 ;  /* 0x0000000517107c23 */ /* 0x000fe20008010012 */
[----:B------:R-:W-:Y:S01]  /*cdc0*/  I2FP.F32.S32 R34, R31 ;  /* 0x0000001f00227245 */ /* 0x000fe20000201400 */
[C---:B------:R-:W-:Y:S01]  /*cdd0*/  HMMA.16816.F32 R120, R40.reuse, R116, RZ ;  /* 0x000000742878723c */ /* 0x040fe200000018ff */
[----:B------:R-:W-:Y:S01]  /*cde0*/  FSEL R18, R11, -INF , !P3 ;  /* 0xff8000000b127808 */ /* 0x000fe20005800000 */
[----:B------:R-:W-:Y:S01]  /*cdf0*/  FFMA.FTZ R11, R33, UR5, R19 ;  /* 0x00000005210b7c23 */ /* 0x000fe20008010013 */
[----:B------:R-:W-:Y:S01]  /*ce00*/  FSEL R23, R25, -INF , !P6 ;  /* 0xff80000019177808 */ /* 0x000fe20007000000 */
[----:B------:R-:W-:Y:S01]  /*ce10*/  FFMA.FTZ R25, R34, UR5, R17 ;  /* 0x0000000522197c23 */ /* 0x000fe20008010011 */
[C---:B------:R-:W-:Y:S01]  /*ce20*/  ISETP.GE.AND P3, PT, R32.reuse, R191, PT ;  /* 0x000000bf2000720c */ /* 0x040fe20003f66270 */
[----:B------:R-:W-:Y:S01]  /*ce30*/  HMMA.16816.F32 R112, R40, R108, RZ ;  /* 0x0000006c2870723c */ /* 0x000fe200000018ff */
[----:B------:R-:W-:Y:S01]  /*ce40*/  ISETP.GE.AND P6, PT, R32, R0, PT ;  /* 0x000000002000720c */ /* 0x000fe20003fc6270 */
[----:B------:R-:W-:Y:S01]  /*ce50*/  VIADD R32, R156, 0x21 ;  /* 0x000000219c207836 */ /* 0x000fe20000000000 */
[----:B------:R-:W-:-:S02]  /*ce60*/  I2FP.F32.S32 R33, R27 ;  /* 0x0000001b00217245 */ /* 0x000fc40000201400 */
[----:B------:R-:W-:Y:S01]  /*ce70*/  I2FP.F32.S32 R34, R27 ;  /* 0x0000001b00227245 */ /* 0x000fe20000201400 */
[C---:B--2---:R-:W-:Y:S01]  /*ce80*/  HMMA.16816.F32 R96, R40.reuse, R92, RZ ;  /* 0x0000005c2860723c */ /* 0x044fe200000018ff */
[----:B------:R-:W-:Y:S01]  /*ce90*/  FSEL R17, R10, -INF , !P2 ;  /* 0xff8000000a117808 */ /* 0x000fe20005000000 */
[----:B------:R-:W-:Y:S01]  /*cea0*/  FFMA.FTZ R10, R33, UR5, R14 ;  /* 0x00000005210a7c23 */ /* 0x000fe2000801000e */
[----:B------:R-:W-:Y:S01]  /*ceb0*/  FSEL R19, R26, -INF , !P4 ;  /* 0xff8000001a137808 */ /* 0x000fe20006000000 */
[----:B------:R-:W-:Y:S01]  /*cec0*/  FFMA.FTZ R26, R34, UR5, R12 ;  /* 0x00000005221a7c23 */ /* 0x000fe2000801000c */
[----:B------:R-:W-:Y:S01]  /*ced0*/  I2FP.F32.S32 R14, R32 ;  /* 0x00000020000e7245 */ /* 0x000fe20000201400 */
[C---:B---3--:R-:W-:Y:S01]  /*cee0*/  HMMA.16816.F32 R88, R40.reuse, R84, RZ ;  /* 0x000000542858723c */ /* 0x048fe200000018ff */
[C---:B------:R-:W-:Y:S02]  /*cef0*/  ISETP.GE.AND P2, PT, R31.reuse, R191, PT ;  /* 0x000000bf1f00720c */ /* 0x040fe40003f46270 */
[----:B------:R-:W-:Y:S01]  /*cf00*/  ISETP.GE.AND P4, PT, R31, R0, PT ;  /* 0x000000001f00720c */ /* 0x000fe20003f86270 */
[----:B------:R-:W-:Y:S01]  /*cf10*/  VIADD R31, R156, 0x28 ;  /* 0x000000289c1f7836 */ /* 0x000fe20000000000 */
[----:B------:R-:W-:Y:S01]  /*cf20*/  I2FP.F32.S32 R33, R32 ;  /* 0x0000002000217245 */ /* 0x000fe20000201400 */
[----:B----4-:R-:W-:Y:S01]  /*cf30*/  HMMA.16816.F32 R80, R40, R76, RZ ;  /* 0x0000004c2850723c */ /* 0x010fe200000018ff */
[----:B------:R-:W-:Y:S01]  /*cf40*/  FSEL R12, R8, -INF , !P5 ;  /* 0xff800000080c7808 */ /* 0x000fe20006800000 */
[----:B------:R-:W-:Y:S01]  /*cf50*/  FFMA.FTZ R8, R14, UR5, R15 ;  /* 0x000000050e087c23 */ /* 0x000fe2000801000f */
[----:B------:R-:W-:-:S02]  /*cf60*/  FSEL R24, R24, -INF , !P1 ;  /* 0xff80000018187808 */ /* 0x000fc40004800000 */
[C---:B------:R-:W-:Y:S01]  /*cf70*/  ISETP.GE.AND P5, PT, R27.reuse, R191, PT ;  /* 0x000000bf1b00720c */ /* 0x040fe20003fa6270 */
[C---:B------:R-:W-:Y:S01]  /*cf80*/  HMMA.16816.F32 R56, R40.reuse, R48, RZ ;  /* 0x000000302838723c */ /* 0x040fe200000018ff */
[----:B------:R-:W-:Y:S01]  /*cf90*/  ISETP.GE.AND P1, PT, R27, R0, PT ;  /* 0x000000001b00720c */ /* 0x000fe20003f26270 */
[----:B------:R-:W-:Y:S01]  /*cfa0*/  FFMA.FTZ R27, R33, UR5, R13 ;  /* 0x00000005211b7c23 */ /* 0x000fe2000801000d */
[----:B------:R-:W-:Y:S02]  /*cfb0*/  FSEL R14, R3, -INF , !P0 ;  /* 0xff800000030e7808 */ /* 0x000fe40004000000 */
[----:B------:R-:W-:Y:S01]  /*cfc0*/  FSEL R15, R29, -INF , !P3 ;  /* 0xff8000001d0f7808 */ /* 0x000fe20005800000 */
[----:B------:R-:W-:Y:S01]  /*cfd0*/  HMMA.16816.F32 R140, R40, R142, RZ ;  /* 0x0000008e288c723c */ /* 0x000fe200000018ff */
[----:B------:R-:W-:Y:S02]  /*cfe0*/  I2FP.F32.S32 R13, R31 ;  /* 0x0000001f000d7245 */ /* 0x000fe40000201400 */
[----:B------:R-:W-:-:S02]  /*cff0*/  ISETP.GE.AND P0, PT, R32, R191, PT ;  /* 0x000000bf2000720c */ /* 0x000fc40003f06270 */
[-C--:B------:R-:W-:Y:S01]  /*d000*/  ISETP.GE.AND P3, PT, R32, R0.reuse, PT ;  /* 0x000000002000720c */ /* 0x080fe20003f66270 */
[C---:B------:R-:W-:Y:S01]  /*d010*/  HMMA.16816.F32 R132, R40.reuse, R134, RZ ;  /* 0x000000862884723c */ /* 0x040fe200000018ff */
[----:B------:R-:W-:Y:S01]  /*d020*/  I2FP.F32.S32 R33, R31 ;  /* 0x0000001f00217245 */ /* 0x000fe20000201400 */
[----:B------:R-:W-:Y:S01]  /*d030*/  VIADD R32, R156, 0x29 ;  /* 0x000000299c207836 */ /* 0x000fe20000000000 */
[----:B------:R-:W-:Y:S02]  /*d040*/  FSEL R25, R25, -INF , !P2 ;  /* 0xff80000019197808 */ /* 0x000fe40005000000 */
[-C--:B------:R-:W-:Y:S01]  /*d050*/  ISETP.GE.AND P2, PT, R31, R0.reuse, PT ;  /* 0x000000001f00720c */ /* 0x080fe20003f46270 */
[----:B------:R-:W-:Y:S01]  /*d060*/  HMMA.16816.F32 R116, R40, R118, RZ ;  /* 0x000000762874723c */ /* 0x000fe200000018ff */
[----:B------:R-:W-:Y:S02]  /*d070*/  FSEL R26, R26, -INF , !P5 ;  /* 0xff8000001a1a7808 */ /* 0x000fe40006800000 */
[----:B------:R-:W-:-:S02]  /*d080*/  ISETP.GE.AND P5, PT, R32, R0, PT ;  /* 0x000000002000720c */ /* 0x000fc40003fa6270 */
[----:B------:R-:W-:Y:S01]  /*d090*/  FSEL R27, R27, -INF , !P0 ;  /* 0xff8000001b1b7808 */ /* 0x000fe20004000000 */
[----:B------:R-:W-:Y:S01]  /*d0a0*/  HMMA.16816.F32 R108, R40, R110, RZ ;  /* 0x0000006e286c723c */ /* 0x000fe200000018ff */
[----:B------:R-:W-:-:S05]  /*d0b0*/  I2FP.F32.S32 R39, R37 ;  /* 0x0000002500277245 */ /* 0x000fca0000201400 */
        /* <DEDUP_REMOVED lines=8> */
[C---:B------:R-:W-:Y:S06]  /*d140*/  HMMA.16816.F32 R4, R52.reuse, R210, R4 ;  /* 0x000000d23404723c */ /* 0x040fec0000001804 */
[----:B------:R-:W-:Y:S01]  /*d150*/  HMMA.16816.F32 R128, R52, R184, R128 ;  /* 0x000000b83480723c */ /* 0x000fe20000001880 */
[----:B------:R-:W-:-:S02]  /*d160*/  VIADD R211, R212, 0x400 ;  /* 0x00000400d4d37836 */ /* 0x000fc40000000000 */
[----:B------:R-:W-:-:S03]  /*d170*/  VIADD R210, R212, 0x800 ;  /* 0x00000800d4d27836 */ /* 0x000fc60000000000 */
[C---:B------:R-:W-:Y:S01]  /*d180*/  HMMA.16816.F32 R124, R52.reuse, R186, R124 ;  /* 0x000000ba347c723c */ /* 0x040fe2000000187c */
[----:B------:R-:W3:Y:S05]  /*d190*/  LDSM.16.M88.4 R184, [R212+0x3800] ;  /* 0x00380000d4b8783b */ /* 0x000eea0000000200 */
[C---:B------:R-:W-:Y:S06]  /*d1a0*/  HMMA.16816.F32 R72, R52.reuse, R160, R72 ;  /* 0x000000a03448723c */ /* 0x040fec0000001848 */
[C---:B------:R-:W-:Y:S01]  /*d1b0*/  HMMA.16816.F32 R68, R52.reuse, R162, R68 ;  /* 0x000000a23444723c */ /* 0x040fe20000001844 */
[----:B------:R-:W4:Y:S01]  /*d1c0*/  LDSM.16.M88.4 R160, [R212+0x3c00] ;  /* 0x003c0000d4a0783b */ /* 0x000f220000000200 */
[----:B------:R-:W-:Y:S01]  /*d1d0*/  FFMA.FTZ R3, R13, UR5, R6 ;  /* 0x000000050d037c23 */ /* 0x000fe20008010006 */
[----:B------:R-:W-:Y:S01]  /*d1e0*/  FFMA.FTZ R29, R33, UR5, R4 ;  /* 0x00000005211d7c23 */ /* 0x000fe20008010004 */
[-C--:B------:R-:W-:Y:S01]  /*d1f0*/  I2FP.F32.S32 R6, R32.reuse ;  /* 0x0000002000067245 */ /* 0x080fe20000201400 */
[----:B------:R-:W-:Y:S01]  /*d200*/  VIADD R4, R156, 0x30 ;  /* 0x000000309c047836 */ /* 0x000fe20000000000 */
[----:B------:R-:W-:Y:S01]  /*d210*/  HMMA.16816.F32 R152, R52, R204, R152 ;  /* 0x000000cc3498723c */ /* 0x000fe20000001898 */
[----:B------:R-:W-:Y:S01]  /*d220*/  I2FP.F32.S32 R33, R32 ;  /* 0x0000002000217245 */ /* 0x000fe20000201400 */
[----:B------:R-:W-:-:S04]  /*d230*/  DEPBAR.LE SB0, 0x0 ;  /* 0x000080000000791a */ /* 0x000fc80000000000 */
[C---:B------:R-:W-:Y:S01]  /*d240*/  HMMA.16816.F32 R148, R52.reuse, R206, R148 ;  /* 0x000000ce3494723c */ /* 0x040fe20000001894 */
[----:B------:R-:W-:Y:S01]  /*d250*/  FSEL R13, R16, -INF , !P6 ;  /* 0xff800000100d7808 */ /* 0x000fe20007000000 */
[----:B------:R-:W-:Y:S01]  /*d260*/  FFMA.FTZ R16, R6, UR5, R7 ;  /* 0x0000000506107c23 */ /* 0x000fe20008010007 */
[-C--:B------:R-:W-:Y:S01]  /*d270*/  I2FP.F32.S32 R6, R4.reuse ;  /* 0x0000000400067245 */ /* 0x080fe20000201400 */
[----:B------:R-:W-:Y:S01]  /*d280*/  VIADD R205, R212, 0x1c00 ;  /* 0x00001c00d4cd7836 */ /* 0x000fe20000000000 */
[-C--:B------:R-:W-:Y:S01]  /*d290*/  ISETP.GE.AND P6, PT, R31, R191.reuse, PT ;  /* 0x000000bf1f00720c */ /* 0x080fe20003fc6270 */
[C---:B------:R-:W-:Y:S01]  /*d2a0*/  HMMA.16816.F32 R144, R52.reuse, R200, R144 ;  /* 0x000000c83490723c */ /* 0x040fe20000001890 */
[----:B------:R-:W-:Y:S01]  /*d2b0*/  FSEL R7, R11, -INF , !P4 ;  /* 0xff8000000b077808 */ /* 0x000fe20006000000 */
[----:B------:R-:W-:Y:S01]  /*d2c0*/  FFMA.FTZ R31, R33, UR5, R5 ;  /* 0x00000005211f7c23 */ /* 0x000fe20008010005 */
[----:B------:R-:W-:Y:S01]  /*d2d0*/  ISETP.GE.AND P4, PT, R32, R191, PT ;  /* 0x000000bf2000720c */ /* 0x000fe20003f86270 */
[C---:B------:R-:W-:Y:S01]  /*d2e0*/  VIADD R5, R156.reuse, 0x31 ;  /* 0x000000319c057836 */ /* 0x040fe20000000000 */
[----:B------:R-:W-:Y:S01]  /*d2f0*/  I2FP.F32.S32 R33, R4 ;  /* 0x0000000400217245 */ /* 0x000fe20000201400 */
[----:B------:R-:W-:Y:S01]  /*d300*/  HMMA.16816.F32 R140, R52, R202, R140 ;  /* 0x000000ca348c723c */ /* 0x000fe2000000188c */
[----:B------:R-:W-:Y:S01]  /*d310*/  VIADD R32, R156, 0x38 ;  /* 0x000000389c207836 */ /* 0x000fe20000000000 */
[----:B------:R-:W-:Y:S01]  /*d320*/  ISETP.GE.AND P0, PT, R4, R0, PT ;  /* 0x000000000400720c */ /* 0x000fe20003f06270 */
[C---:B------:R-:W-:Y:S01]  /*d330*/  VIADD R207, R212.reuse, 0x1400 ;  /* 0x00001400d4cf7836 */ /* 0x040fe20000000000 */
[----:B------:R-:W-:Y:S01]  /*d340*/  FSEL R29, R29, -INF , !P6 ;  /* 0xff8000001d1d7808 */ /* 0x000fe20007000000 */
[----:B------:R-:W-:-:S02]  /*d350*/  VIADD R206, R212, 0x1800 ;  /* 0x00001800d4ce7836 */ /* 0x000fc40000000000 */
[----:B------:R-:W-:Y:S01]  /*d360*/  FFMA.FTZ R11, R6, UR5, R154 ;  /* 0x00000005060b7c23 */ /* 0x000fe2000801009a */
[----:B------:R-:W-:Y:S01]  /*d370*/  FSEL R6, R10, -INF , !P1 ;  /* 0xff8000000a067808 */ /* 0x000fe20004800000 */
[----:B------:R-:W-:Y:S01]  /*d380*/  FFMA.FTZ R33, R33, UR5, R152 ;  /* 0x0000000521217c23 */ /* 0x000fe20008010098 */
[----:B------:R-:W-:Y:S01]  /*d390*/  ISETP.GE.AND P1, PT, R4, R191, PT ;  /* 0x000000bf0400720c */ /* 0x000fe20003f26270 */
[C---:B------:R-:W-:Y:S01]  /*d3a0*/  HMMA.16816.F32 R136, R52.reuse, R192, R136 ;  /* 0x000000c03488723c */ /* 0x040fe20000001888 */
[----:B------:R-:W-:Y:S01]  /*d3b0*/  FSEL R4, R8, -INF , !P3 ;  /* 0xff80000008047808 */ /* 0x000fe20005800000 */
[C---:B------:R-:W-:Y:S01]  /*d3c0*/  VIADD R204, R212.reuse, 0x2000 ;  /* 0x00002000d4cc7836 */ /* 0x040fe20000000000 */
[-C--:B------:R-:W-:Y:S01]  /*d3d0*/  I2FP.F32.S32 R34, R5.reuse ;  /* 0x0000000500227245 */ /* 0x080fe20000201400 */
[----:B------:R-:W-:Y:S01]  /*d3e0*/  VIADD R203, R212, 0x2400 ;  /* 0x00002400d4cb7836 */ /* 0x000fe20000000000 */
[----:B------:R-:W-:Y:S01]  /*d3f0*/  I2FP.F32.S32 R35, R5 ;  /* 0x0000000500237245 */ /* 0x000fe20000201400 */
[C---:B------:R-:W-:Y:S01]  /*d400*/  HMMA.16816.F32 R132, R52.reuse, R194, R132 ;  /* 0x000000c23484723c */ /* 0x040fe20000001884 */
[----:B------:R-:W-:Y:S01]  /*d410*/  I2FP.F32.S32 R36, R32 ;  /* 0x0000002000247245 */ /* 0x000fe20000201400 */
[----:B------:R-:W-:Y:S01]  /*d420*/  FFMA.FTZ R34, R34, UR5, R153 ;  /* 0x0000000522227c23 */ /* 0x000fe20008010099 */
[----:B------:R-:W-:Y:S01]  /*d430*/  ISETP.GE.AND P3, PT, R5, R191, PT ;  /* 0x000000bf0500720c */ /* 0x000fe20003f66270 */
[----:B------:R-:W-:Y:S01]  /*d440*/  FFMA.FTZ R10, R35, UR5, R155 ;  /* 0x00000005230a7c23 */ /* 0x000fe2000801009b */
[----:B------:R-:W-:Y:S01]  /*d450*/  ISETP.GE.AND P6, PT, R5, R0, PT ;  /* 0x000000000500720c */ /* 0x000fe20003fc6270 */
[----:B-1----:R-:W-:Y:S01]  /*d460*/  HMMA.16816.F32 R120, R52, R180, R120 ;  /* 0x000000b43478723c */ /* 0x002fe20000001878 */
[----:B------:R-:W-:Y:S01]  /*d470*/  FSEL R5, R3, -INF , !P2 ;  /* 0xff80000003057808 */ /* 0x000fe20005000000 */
[----:B------:R-:W-:-:S02]  /*d480*/  VIADD R3, R156, 0x41 ;  /* 0x000000419c037836 */ /* 0x000fc40000000000 */
[----:B------:R-:W-:Y:S01]  /*d490*/  FFMA.FTZ R8, R36, UR5, R150 ;  /* 0x0000000524087c23 */ /* 0x000fe20008010096 */
[----:B------:R-:W-:Y:S01]  /*d4a0*/  FSEL R16, R16, -INF , !P5 ;  /* 0xff80000010107808 */ /* 0x000fe20006800000 */
[C---:B------:R-:W-:Y:S01]  /*d4b0*/  VIADD R202, R212.reuse, 0x2800 ;  /* 0x00002800d4ca7836 */ /* 0x040fe20000000000 */
[C---:B------:R-:W-:Y:S01]  /*d4c0*/  HMMA.16816.F32 R116, R52.reuse, R182, R116 ;  /* 0x000000b63474723c */ /* 0x040fe20000001874 */
[----:B------:R-:W-:Y:S01]  /*d4d0*/  FSEL R33, R33, -INF , !P1 ;  /* 0xff80000021217808 */ /* 0x000fe20004800000 */
[C---:B------:R-:W-:Y:S01]  /*d4e0*/  VIADD R201, R212.reuse, 0x2c00 ;  /* 0x00002c00d4c97836 */ /* 0x040fe20000000000 */
[----:B------:R-:W-:Y:S01]  /*d4f0*/  I2FP.F32.S32 R36, R37 ;  /* 0x0000002500247245 */ /* 0x000fe20000201400 */
[----:B------:R-:W-:Y:S01]  /*d500*/  VIADD R200, R212, 0x3000 ;  /* 0x00003000d4c87836 */ /* 0x000fe20000000000 */
[C---:B------:R-:W-:Y:S01]  /*d510*/  ISETP.GE.AND P5, PT, R37.reuse, R191, PT ;  /* 0x000000bf2500720c */ /* 0x040fe20003fa6270 */
[----:B------:R-:W-:Y:S01]  /*d520*/  HMMA.16816.F32 R112, R52, R176, R112 ;  /* 0x000000b03470723c */ /* 0x000fe20000001870 */
[----:B------:R-:W-:Y:S01]  /*d530*/  ISETP.GE.AND P1, PT, R37, R0, PT ;  /* 0x000000002500720c */ /* 0x000fe20003f26270 */
[----:B------:R-:W-:Y:S01]  /*d540*/  FFMA.FTZ R36, R36, UR5, R149 ;  /* 0x0000000524247c23 */ /* 0x000fe20008010095 */
[----:B------:R-:W-:-:S02]  /*d550*/  FSEL R31, R31, -INF , !P4 ;  /* 0xff8000001f1f7808 */ /* 0x000fc40006000000 */
[----:B------:R-:W-:Y:S01]  /*d560*/  I2FP.F32.S32 R35, R32 ;  /* 0x0000002000237245 */ /* 0x000fe20000201400 */
[C---:B------:R-:W-:Y:S01]  /*d570*/  HMMA.16816.F32 R108, R52.reuse, R178, R108 ;  /* 0x000000b2346c723c */ /* 0x040fe2000000186c */
[C---:B------:R-:W-:Y:S02]  /*d580*/  ISETP.GE.AND P2, PT, R32.reuse, R191, PT ;  /* 0x000000bf2000720c */ /* 0x040fe40003f46270 */
[----:B------:R-:W-:Y:S01]  /*d590*/  ISETP.GE.AND P4, PT, R32, R0, PT ;  /* 0x000000002000720c */ /* 0x000fe20003f86270 */
[----:B------:R-:W-:Y:S01]  /*d5a0*/  FFMA.FTZ R32, R39, UR5, R151 ;  /* 0x0000000527207c23 */ /* 0x000fe20008010097 */
[----:B------:R-:W-:Y:S01]  /*d5b0*/  FSEL R11, R11, -INF , !P0 ;  /* 0xff8000000b0b7808 */ /* 0x000fe20004000000 */
[----:B------:R-:W-:Y:S01]  /*d5c0*/  HMMA.16816.F32 R96, R52, R172, R96 ;  /* 0x000000ac3460723c */ /* 0x000fe20000001860 */
[----:B------:R-:W-:Y:S01]  /*d5d0*/  FSEL R34, R34, -INF , !P3 ;  /* 0xff80000022227808 */ /* 0x000fe20005800000 */
[----:B------:R-:W-:Y:S01]  /*d5e0*/  FFMA.FTZ R35, R35, UR5, R148 ;  /* 0x0000000523237c23 */ /* 0x000fe20008010094 */
[----:B------:R-:W-:-:S02]  /*d5f0*/  I2FP.F32.S32 R39, R38 ;  /* 0x0000002600277245 */ /* 0x000fc40000201400 */
[C---:B------:R-:W-:Y:S01]  /*d600*/  ISETP.GE.AND P0, PT, R38.reuse, R191, PT ;  /* 0x000000bf2600720c */ /* 0x040fe20003f06270 */
[C---:B------:R-:W-:Y:S01]  /*d610*/  HMMA.16816.F32 R92, R52.reuse, R174, R92 ;  /* 0x000000ae345c723c */ /* 0x040fe2000000185c */
[----:B------:R-:W-:Y:S01]  /*d620*/  ISETP.GE.AND P3, PT, R38, R0, PT ;  /* 0x000000002600720c */ /* 0x000fe20003f66270 */
[----:B------:R-:W-:Y:S01]  /*d630*/  FFMA.FTZ R146, R39, UR5, R146 ;  /* 0x0000000527927c23 */ /* 0x000fe20008010092 */
[----:B------:R-:W-:Y:S02]  /*d640*/  I2FP.F32.S32 R39, R3 ;  /* 0x0000000300277245 */ /* 0x000fe40000201400 */
[----:B------:R-:W-:Y:S01]  /*d650*/  FSEL R10, R10, -INF , !P6 ;  /* 0xff8000000a0a7808 */ /* 0x000fe20007000000 */
[----:B------:R-:W-:Y:S01]  /*d660*/  HMMA.16816.F32 R88, R52, R168, R88 ;  /* 0x000000a83458723c */ /* 0x000fe20000001858 */
[----:B------:R-:W-:Y:S01]  /*d670*/  FSEL R35, R35, -INF , !P2 ;  /* 0xff80000023237808 */ /* 0x000fe20005000000 */
[----:B------:R-:W-:Y:S01]  /*d680*/  FFMA.FTZ R147, R39, UR5, R147 ;  /* 0x0000000527937c23 */ /* 0x000fe20008010093 */
[----:B------:R-:W-:-:S02]  /*d690*/  FSEL R8, R8, -INF , !P4 ;  /* 0xff80000008087808 */ /* 0x000fc40006000000 */
[----:B------:R-:W-:Y:S01]  /*d6a0*/  FSEL R36, R36, -INF , !P5 ;  /* 0xff80000024247808 */ /* 0x000fe20006800000 */
[C---:B------:R-:W-:Y:S01]  /*d6b0*/  HMMA.16816.F32 R84, R52.reuse, R170, R84 ;  /* 0x000000aa3454723c */ /* 0x040fe20000001854 */
[C---:B------:R-:W-:Y:S02]  /*d6c0*/  ISETP.GE.AND P6, PT, R3.reuse, R191, PT ;  /* 0x000000bf0300720c */ /* 0x040fe40003fc6270 */
[----:B------:R-:W-:Y:S02]  /*d6d0*/  ISETP.GE.AND P2, PT, R3, R0, PT ;  /* 0x000000000300720c */ /* 0x000fe40003f46270 */
[----:B------:R-:W-:Y:S01]  /*d6e0*/  FSEL R32, R32, -INF , !P1 ;  /* 0xff80000020207808 */ /* 0x000fe20004800000 */
[----:B--2---:R-:W-:Y:S01]  /*d6f0*/  HMMA.16816.F32 R80, R52, R164, R80 ;  /* 0x000000a43450723c */ /* 0x004fe20000001850 */
[----:B------:R-:W-:Y:S02]  /*d700*/  FSEL R181, R147, -INF , !P2 ;  /* 0xff80000093b57808 */ /* 0x000fe40005000000 */
[----:B------:R-:W-:-:S03]  /*d710*/  FSEL R182, R146, -INF , !P3 ;  /* 0xff80000092b67808 */ /* 0x000fc60005800000 */
[C---:B------:R-:W-:Y:S06]  /*d720*/  HMMA.16816.F32 R76, R52.reuse, R166, R76 ;  /* 0x000000a6344c723c */ /* 0x040fec000000184c */
[C---:B------:R-:W-:Y:S06]  /*d730*/  HMMA.16816.F32 R60, R52.reuse, R158, R60 ;  /* 0x0000009e343c723c */ /* 0x040fec000000183c */
[C---:B---3--:R-:W-:Y:S06]  /*d740*/  HMMA.16816.F32 R56, R52.reuse, R184, R56 ;  /* 0x000000b83438723c */ /* 0x048fec0000001838 */
[C---:B------:R-:W-:Y:S06]  /*d750*/  HMMA.16816.F32 R48, R52.reuse, R186, R48 ;  /* 0x000000ba3430723c */ /* 0x040fec0000001830 */
[C---:B----4-:R-:W-:Y:S06]  /*d760*/  HMMA.16816.F32 R44, R52.reuse, R160, R44 ;  /* 0x000000a0342c723c */ /* 0x050fec000000182c */
[----:B------:R-:W-:Y:S07]  /*d770*/  HMMA.16816.F32 R40, R52, R162, R40 ;  /* 0x000000a23428723c */ /* 0x000fee0000001828 */
[----:B------:R-:W-:-:S02]  /*d780*/  I2FP.F32.S32 R52, R38 ;  /* 0x0000002600347245 */ /* 0x000fc40000201400 */
[----:B------:R-:W-:Y:S01]  /*d790*/  I2FP.F32.S32 R53, R3 ;  /* 0x0000000300357245 */ /* 0x000fe20000201400 */
[----:B------:R-:W-:Y:S02]  /*d7a0*/  VIADD R3, R156, 0x49 ;  /* 0x000000499c037836 */ /* 0x000fe40000000000 */
[----:B------:R-:W-:Y:S01]  /*d7b0*/  FFMA.FTZ R37, R52, UR5, R144 ;  /* 0x0000000534257c23 */ /* 0x000fe20008010090 */
[----:B------:R-:W-:Y:S02]  /*d7c0*/  VIADD R52, R156, 0x48 ;  /* 0x000000489c347836 */ /* 0x000fe40000000000 */
[----:B------:R-:W-:Y:S01]  /*d7d0*/  FFMA.FTZ R38, R53, UR5, R145 ;  /* 0x0000000535267c23 */ /* 0x000fe20008010091 */
[----:B------:R-:W-:Y:S02]  /*d7e0*/  I2FP.F32.S32 R54, R3 ;  /* 0x0000000300367245 */ /* 0x000fe40000201400 */
[----:B------:R-:W-:Y:S02]  /*d7f0*/  FSEL R37, R37, -INF , !P0 ;  /* 0xff80000025257808 */ /* 0x000fe40004000000 */
[-C--:B------:R-:W-:Y:S01]  /*d800*/  I2FP.F32.S32 R53, R52.reuse ;  /* 0x0000003400357245 */ /* 0x080fe20000201400 */
[----:B------:R-:W-:Y:S01]  /*d810*/  FFMA.FTZ R54, R54, UR5, R141 ;  /* 0x0000000536367c23 */ /* 0x000fe2000801008d */
[----:B------:R-:W-:Y:S01]  /*d820*/  I2FP.F32.S32 R39, R52 ;  /* 0x0000003400277245 */ /* 0x000fe20000201400 */
[----:B------:R-:W-:Y:S01]  /*d830*/  BAR.SYNC.DEFER_BLOCKING 0x0 ;  /* 0x0000000000007b1d */ /* 0x000fe20000010000 */
[----:B------:R-:W-:Y:S01]  /*d840*/  ISETP.GE.AND P4, PT, R52, R191, PT ;  /* 0x000000bf3400720c */ /* 0x000fe20003f86270 */
[----:B------:R-:W-:Y:S01]  /*d850*/  FFMA.FTZ R142, R53, UR5, R142 ;  /* 0x00000005358e7c23 */ /* 0x000fe2000801008e */
[----:B------:R-:W-:Y:S01]  /*d860*/  VIADD R53, R156, 0x50 ;  /* 0x000000509c357836 */ /* 0x000fe20000000000 */
[----:B------:R-:W-:Y:S01]  /*d870*/  ISETP.GE.AND P5, PT, R52, R0, PT ;  /* 0x000000003400720c */ /* 0x000fe20003fa6270 */
[----:B------:R-:W-:Y:S01]  /*d880*/  FFMA.FTZ R39, R39, UR5, R140 ;  /* 0x0000000527277c23 */ /* 0x000fe2000801008c */
[----:B------:R-:W-:-:S02]  /*d890*/  I2FP.F32.S32 R140, R3 ;  /* 0x00000003008c7245 */ /* 0x000fc40000201400 */
[-C--:B------:R-:W-:Y:S02]  /*d8a0*/  I2FP.F32.S32 R52, R53.reuse ;  /* 0x0000003500347245 */ /* 0x080fe40000201400 */
[----:B------:R-:W-:Y:S01]  /*d8b0*/  I2FP.F32.S32 R55, R53 ;  /* 0x0000003500377245 */ /* 0x000fe20000201400 */
[----:B------:R-:W-:Y:S01]  /*d8c0*/  FFMA.FTZ R140, R140, UR5, R143 ;  /* 0x000000058c8c7c23 */ /* 0x000fe2000801008f */
[C---:B------:R-:W-:Y:S01]  /*d8d0*/  ISETP.GE.AND P1, PT, R3.reuse, R191, PT ;  /* 0x000000bf0300720c */ /* 0x040fe20003f26270 */
[----:B------:R-:W-:Y:S01]  /*d8e0*/  FFMA.FTZ R138, R52, UR5, R138 ;  /* 0x00000005348a7c23 */ /* 0x000fe2000801008a */
[----:B------:R-:W-:Y:S01]  /*d8f0*/  ISETP.GE.AND P0, PT, R3, R0, PT ;  /* 0x000000000300720c */ /* 0x000fe20003f06270 */
[C---:B------:R-:W-:Y:S02]  /*d900*/  VIADD R3, R156.reuse, 0x51 ;  /* 0x000000519c037836 */ /* 0x040fe40000000000 */
[----:B------:R-:W-:Y:S01]  /*d910*/  FFMA.FTZ R136, R55, UR5, R136 ;  /* 0x0000000537887c23 */ /* 0x000fe20008010088 */
[----:B------:R-:W-:Y:S01]  /*d920*/  VIADD R52, R156, 0x58 ;  /* 0x000000589c347836 */ /* 0x000fe20000000000 */
[----:B------:R-:W-:-:S02]  /*d930*/  FSEL R39, R39, -INF , !P4 ;  /* 0xff80000027277808 */ /* 0x000fc40006000000 */
[-C--:B------:R-:W-:Y:S02]  /*d940*/  I2FP.F32.S32 R141, R3.reuse ;  /* 0x00000003008d7245 */ /* 0x080fe40000201400 */
[----:B------:R-:W-:Y:S02]  /*d950*/  I2FP.F32.S32 R55, R3 ;  /* 0x0000000300377245 */ /* 0x000fe40000201400 */
[----:B------:R-:W-:Y:S01]  /*d960*/  I2FP.F32.S32 R154, R52 ;  /* 0x00000034009a7245 */ /* 0x000fe20000201400 */
[----:B------:R-:W-:Y:S01]  /*d970*/  FFMA.FTZ R137, R141, UR5, R137 ;  /* 0x000000058d897c23 */ /* 0x000fe20008010089 */
[-C--:B------:R-:W-:Y:S01]  /*d980*/  ISETP.GE.AND P2, PT, R3, R191.reuse, PT ;  /* 0x000000bf0300720c */ /* 0x080fe20003f46270 */
[----:B------:R-:W-:Y:S01]  /*d990*/  FFMA.FTZ R139, R55, UR5, R139 ;  /* 0x00000005378b7c23 */ /* 0x000fe2000801008b */
[-C--:B------:R-:W-:Y:S01]  /*d9a0*/  ISETP.GE.AND P4, PT, R3, R0.reuse, PT ;  /* 0x000000000300720c */ /* 0x080fe20003f86270 */
[----:B------:R-:W-:Y:S01]  /*d9b0*/  VIADD R3, R156, 0x59 ;  /* 0x000000599c037836 */ /* 0x000fe20000000000 */
[----:B------:R-:W-:Y:S01]  /*d9c0*/  FSEL R38, R38, -INF , !P6 ;  /* 0xff80000026267808 */ /* 0x000fe20007000000 */
[----:B------:R-:W-:Y:S01]  /*d9d0*/  FFMA.FTZ R154, R154, UR5, R134 ;  /* 0x000000059a9a7c23 */ /* 0x000fe20008010086 */
[C---:B------:R-:W-:Y:S01]  /*d9e0*/  ISETP.GE.AND P3, PT, R53.reuse, R191, PT ;  /* 0x000000bf3500720c */ /* 0x040fe20003f66270 */
[----:B------:R-:W-:Y:S01]  /*d9f0*/  VIADD R55, R156, 0x60 ;  /* 0x000000609c377836 */ /* 0x000fe20000000000 */
[----:B------:R-:W-:-:S02]  /*da00*/  ISETP.GE.AND P6, PT, R53, R0, PT ;  /* 0x000000003500720c */ /* 0x000fc40003fc6270 */
[-C--:B------:R-:W-:Y:S02]  /*da10*/  I2FP.F32.S32 R134, R3.reuse ;  /* 0x0000000300867245 */ /* 0x080fe40000201400 */
[----:B------:R-:W-:Y:S02]  /*da20*/  I2FP.F32.S32 R53, R52 ;  /* 0x0000003400357245 */ /* 0x000fe40000201400 */
[----:B------:R-:W-:Y:S01]  /*da30*/  FSEL R140, R140, -INF , !P0 ;  /* 0xff8000008c8c7808 */ /* 0x000fe20004000000 */
[----:B------:R-:W-:Y:S01]  /*da40*/  FFMA.FTZ R133, R134, UR5, R133 ;  /* 0x0000000586857c23 */ /* 0x000fe20008010085 */
[----:B------:R-:W-:Y:S01]  /*da50*/  FSEL R134, R136, -INF , !P3 ;  /* 0xff80000088867808 */ /* 0x000fe20005800000 */
[----:B------:R-:W-:Y:S01]  /*da60*/  FFMA.FTZ R132, R53, UR5, R132 ;  /* 0x0000000535847c23 */ /* 0x000fe20008010084 */
[----:B------:R-:W-:Y:S02]  /*da70*/  I2FP.F32.S32 R53, R3 ;  /* 0x0000000300357245 */ /* 0x000fe40000201400 */
[----:B------:R-:W-:-:S02]  /*da80*/  ISETP.GE.AND P0, PT, R3, R191, PT ;  /* 0x000000bf0300720c */ /* 0x000fc40003f06270 */
[-C--:B------:R-:W-:Y:S01]  /*da90*/  ISETP.GE.AND P3, PT, R3, R0.reuse, PT ;  /* 0x000000000300720c */ /* 0x080fe20003f66270 */
[----:B------:R-:W-:Y:S01]  /*daa0*/  VIADD R3, R156, 0x61 ;  /* 0x000000619c037836 */ /* 0x000fe20000000000 */
[----:B------:R-:W-:Y:S01]  /*dab0*/  FSEL R180, R142, -INF , !P5 ;  /* 0xff8000008eb47808 */ /* 0x000fe20006800000 */
[----:B------:R-:W-:Y:S01]  /*dac0*/  FFMA.FTZ R135, R53, UR5, R135 ;  /* 0x0000000535877c23 */ /* 0x000fe20008010087 */
[----:B------:R-:W-:Y:S01]  /*dad0*/  FSEL R54, R54, -INF , !P1 ;  /* 0xff80000036367808 */ /* 0x000fe20004800000 */
[----:B------:R-:W-:Y:S01]  /*dae0*/  VIADD R53, R156, 0x68 ;  /* 0x000000689c357836 */ /* 0x000fe20000000000 */
[----:B------:R-:W-:Y:S02]  /*daf0*/  I2FP.F32.S32 R153, R55 ;  /* 0x0000003700997245 */ /* 0x000fe40000201400 */
[C---:B------:R-:W-:Y:S02]  /*db00*/  ISETP.GE.AND P5, PT, R52.reuse, R191, PT ;  /* 0x000000bf3400720c */ /* 0x040fe40003fa6270 */
[----:B------:R-:W-:Y:S01]  /*db10*/  ISETP.GE.AND P1, PT, R52, R0, PT ;  /* 0x000000003400720c */ /* 0x000fe20003f26270 */
[----:B------:R-:W-:Y:S01]  /*db20*/  FFMA.FTZ R153, R153, UR5, R130 ;  /* 0x0000000599997c23 */ /* 0x000fe20008010082 */
[----:B------:R-:W-:-:S02]  /*db30*/  I2FP.F32.S32 R52, R55 ;  /* 0x0000003700347245 */ /* 0x000fc40000201400 */
[-C--:B------:R-:W-:Y:S02]  /*db40*/  I2FP.F32.S32 R136, R3.reuse ;  /* 0x0000000300887245 */ /* 0x080fe40000201400 */
[----:B------:R-:W-:Y:S01]  /*db50*/  I2FP.F32.S32 R130, R3 ;  /* 0x0000000300827245 */ /* 0x000fe20000201400 */
[----:B------:R-:W-:Y:S01]  /*db60*/  FFMA.FTZ R52, R52, UR5, R128 ;  /* 0x0000000534347c23 */ /* 0x000fe20008010080 */
[----:B------:R-:W-:Y:S01]  /*db70*/  FSEL R142, R138, -INF , !P6 ;  /* 0xff8000008a8e7808 */ /* 0x000fe20007000000 */
[----:B------:R-:W-:Y:S01]  /*db80*/  FFMA.FTZ R129, R136, UR5, R129 ;  /* 0x0000000588817c23 */ /* 0x000fe20008010081 */
[----:B------:R-:W-:Y:S01]  /*db90*/  FSEL R128, R137, -INF , !P2 ;  /* 0xff80000089807808 */ /* 0x000fe20005000000 */
[----:B------:R-:W-:Y:S01]  /*dba0*/  FFMA.FTZ R131, R130, UR5, R131 ;  /* 0x0000000582837c23 */ /* 0x000fe20008010083 */
[C---:B------:R-:W-:Y:S02]  /*dbb0*/  ISETP.GE.AND P6, PT, R55.reuse, R191, PT ;  /* 0x000000bf3700720c */ /* 0x040fe40003fc6270 */
[----:B------:R-:W-:Y:S01]  /*dbc0*/  ISETP.GE.AND P2, PT, R55, R0, PT ;  /* 0x000000003700720c */ /* 0x000fe20003f46270 */
[----:B------:R-:W-:Y:S01]  /*dbd0*/  VIADD R55, R156, 0x69 ;  /* 0x000000699c377836 */ /* 0x000fe20000000000 */
[----:B------:R-:W-:-:S02]  /*dbe0*/  I2FP.F32.S32 R136, R53 ;  /* 0x0000003500887245 */ /* 0x000fc40000201400 */
[----:B------:R-:W-:Y:S02]  /*dbf0*/  FSEL R143, R139, -INF , !P4 ;  /* 0xff8000008b8f7808 */ /* 0x000fe40006000000 */
[----:B------:R-:W-:Y:S01]  /*dc00*/  FSEL R130, R132, -INF , !P5 ;  /* 0xff80000084827808 */ /* 0x000fe20006800000 */
[----:B------:R-:W-:Y:S01]  /*dc10*/  VIADD R132, R156, 0x70 ;  /* 0x000000709c847836 */ /* 0x000fe20000000000 */
[C---:B------:R-:W-:Y:S02]  /*dc20*/  ISETP.GE.AND P4, PT, R3.reuse, R191, PT ;  /* 0x000000bf0300720c */ /* 0x040fe40003f86270 */
[----:B------:R-:W-:Y:S01]  /*dc30*/  ISETP.GE.AND P5, PT, R3, R0, PT ;  /* 0x000000000300720c */ /* 0x000fe20003fa6270 */
[----:B------:R-:W-:Y:S01]  /*dc40*/  FFMA.FTZ R3, R136, UR5, R124 ;  /* 0x0000000588037c23 */ /* 0x000fe2000801007c */
[----:B------:R-:W-:Y:S02]  /*dc50*/  I2FP.F32.S32 R136, R55 ;  /* 0x0000003700887245 */ /* 0x000fe40000201400 */
[----:B------:R-:W-:-:S02]  /*dc60*/  I2FP.F32.S32 R160, R53 ;  /* 0x0000003500a07245 */ /* 0x000fc40000201400 */
[----:B------:R-:W-:Y:S02]  /*dc70*/  FSEL R154, R154, -INF , !P1 ;  /* 0xff8000009a9a7808 */ /* 0x000fe40004800000 */
[----:B------:R-:W-:Y:S01]  /*dc80*/  FSEL R124, R133, -INF , !P0 ;  /* 0xff800000857c7808 */ /* 0x000fe20004000000 */
[----:B------:R-:W-:Y:S01]  /*dc90*/  FFMA.FTZ R160, R160, UR5, R126 ;  /* 0x00000005a0a07c23 */ /* 0x000fe2000801007e */
[C---:B------:R-:W-:Y:S02]  /*dca0*/  ISETP.GE.AND P1, PT, R53.reuse, R191, PT ;  /* 0x000000bf3500720c */ /* 0x040fe40003f26270 */
[----:B------:R-:W-:Y:S01]  /*dcb0*/  ISETP.GE.AND P0, PT, R53, R0, PT ;  /* 0x000000003500720c */ /* 0x000fe20003f06270 */
[----:B------:R-:W-:Y:S01]  /*dcc0*/  FFMA.FTZ R53, R136, UR5, R125 ;  /* 0x0000000588357c23 */ /* 0x000fe2000801007d */
[----:B------:R-:W-:Y:S02]  /*dcd0*/  FSEL R151, R135, -INF , !P3 ;  /* 0xff80000087977808 */ /* 0x000fe40005800000 */
[----:B------:R-:W-:Y:S01]  /*dce0*/  FSEL R125, R52, -INF , !P6 ;  /* 0xff800000347d7808 */ /* 0x000fe20007000000 */
[----:B------:R-:W-:Y:S01]  /*dcf0*/  VIADD R52, R156, 0x71 ;  /* 0x000000719c347836 */ /* 0x000fe20000000000 */
[----:B------:R-:W-:-:S02]  /*dd00*/  I2FP.F32.S32 R126, R55 ;  /* 0x00000037007e7245 */ /* 0x000fc40000201400 */
[C---:B------:R-:W-:Y:S02]  /*dd10*/  ISETP.GE.AND P3, PT, R55.reuse, R191, PT ;  /* 0x000000bf3700720c */ /* 0x040fe40003f66270 */
[----:B------:R-:W-:Y:S01]  /*dd20*/  ISETP.GE.AND P6, PT, R55, R0, PT ;  /* 0x000000003700720c */ /* 0x000fe20003fc6270 */
[----:B------:R-:W-:Y:S01]  /*dd30*/  VIADD R55, R156, 0x78 ;  /* 0x000000789c377836 */ /* 0x000fe20000000000 */
[-C--:B------:R-:W-:Y:S01]  /*dd40*/  I2FP.F32.S32 R133, R132.reuse ;  /* 0x0000008400857245 */ /* 0x080fe20000201400 */
[----:B------:R-:W-:Y:S01]  /*dd50*/  FFMA.FTZ R127, R126, UR5, R127 ;  /* 0x000000057e7f7c23 */ /* 0x000fe2000801007f */
[----:B------:R-:W-:Y:S02]  /*dd60*/  FSEL R159, R131, -INF , !P5 ;  /* 0xff800000839f7808 */ /* 0x000fe40006800000 */
[----:B------:R-:W-:Y:S01]  /*dd70*/  I2FP.F32.S32 R176, R55 ;  /* 0x0000003700b07245 */ /* 0x000fe20000201400 */
[----:B------:R-:W-:Y:S01]  /*dd80*/  FFMA.FTZ R120, R133, UR5, R120 ;  /* 0x0000000585787c23 */ /* 0x000fe20008010078 */
[----:B------:R-:W-:Y:S01]  /*dd90*/  FSEL R131, R3, -INF , !P1 ;  /* 0xff80000003837808 */ /* 0x000fe20004800000 */
[----:B------:R-:W-:Y:S01]  /*dda0*/  VIADD R3, R156, 0x80 ;  /* 0x000000809c037836 */ /* 0x000fe20000000000 */
[----:B------:R-:W-:Y:S01]  /*ddb0*/  I2FP.F32.S32 R126, R132 ;  /* 0x00000084007e7245 */ /* 0x000fe20000201400 */
[----:B------:R-:W-:Y:S01]  /*ddc0*/  FFMA.FTZ R176, R176, UR5, R118 ;  /* 0x00000005b0b07c23 */ /* 0x000fe20008010076 */
[----:B------:R-:W-:-:S02]  /*ddd0*/  I2FP.F32.S32 R135, R52 ;  /* 0x0000003400877245 */ /* 0x000fc40000201400 */
[----:B------:R-:W-:Y:S01]  /*dde0*/  I2FP.F32.S32 R133, R52 ;  /* 0x0000003400857245 */ /* 0x000fe20000201400 */
[----:B------:R-:W-:Y:S01]  /*ddf0*/  FFMA.FTZ R122, R126, UR5, R122 ;  /* 0x000000057e7a7c23 */ /* 0x000fe2000801007a */
[C---:B------:R-:W-:Y:S01]  /*de00*/  ISETP.GE.AND P5, PT, R52.reuse, R191, PT ;  /* 0x000000bf3400720c */ /* 0x040fe20003fa6270 */
[----:B------:R-:W-:Y:S01]  /*de10*/  FFMA.FTZ R121, R135, UR5, R121 ;  /* 0x0000000587797c23 */ /* 0x000fe20008010079 */
[----:B------:R-:W-:Y:S01]  /*de20*/  ISETP.GE.AND P1, PT, R52, R0, PT ;  /* 0x000000003400720c */ /* 0x000fe20003f26270 */
[----:B------:R-:W-:Y:S01]  /*de30*/  VIADD R52, R156, 0x79 ;  /* 0x000000799c347836 */ /* 0x000fe20000000000 */
[----:B------:R-:W-:Y:S01]  /*de40*/  FSEL R118, R53, -INF , !P3 ;  /* 0xff80000035767808 */ /* 0x000fe20005800000 */
[----:B------:R-:W-:Y:S01]  /*de50*/  FFMA.FTZ R123, R133, UR5, R123 ;  /* 0x00000005857b7c23 */ /* 0x000fe2000801007b */
[----:B------:R-:W-:Y:S02]  /*de60*/  I2FP.F32.S32 R53, R3 ;  /* 0x0000000300357245 */ /* 0x000fe40000201400 */
[----:B------:R-:W-:-:S02]  /*de70*/  FSEL R126, R129, -INF , !P4 ;  /* 0xff800000817e7808 */ /* 0x000fc40006000000 */
[----:B------:R-:W-:Y:S01]  /*de80*/  I2FP.F32.S32 R177, R52 ;  /* 0x0000003400b17245 */ /* 0x000fe20000201400 */
[----:B------:R-:W-:Y:S01]  /*de90*/  FFMA.FTZ R114, R53, UR5, R114 ;  /* 0x0000000535727c23 */ /* 0x000fe20008010072 */
[----:B------:R-:W-:Y:S01]  /*dea0*/  FSEL R153, R153, -INF , !P2 ;  /* 0xff80000099997808 */ /* 0x000fe20005000000 */
[----:B------:R-:W-:Y:S01]  /*deb0*/  VIADD R53, R156, 0x81 ;  /* 0x000000819c357836 */ /* 0x000fe20000000000 */
[C---:B------:R-:W-:Y:S01]  /*dec0*/  ISETP.GE.AND P4, PT, R132.reuse, R0, PT ;  /* 0x000000008400720c */ /* 0x040fe20003f86270 */
[----:B------:R-:W-:Y:S01]  /*ded0*/  FFMA.FTZ R177, R177, UR5, R119 ;  /* 0x00000005b1b17c23 */ /* 0x000fe20008010077 */
[----:B------:R-:W-:Y:S02]  /*dee0*/  I2FP.F32.S32 R129, R55 ;  /* 0x0000003700817245 */ /* 0x000fe40000201400 */
[----:B------:R-:W-:Y:S02]  /*def0*/  ISETP.GE.AND P2, PT, R132, R191, PT ;  /* 0x000000bf8400720c */ /* 0x000fe40003f46270 */
[----:B------:R-:W-:Y:S01]  /*df00*/  I2FP.F32.S32 R138, R3 ;  /* 0x00000003008a7245 */ /* 0x000fe20000201400 */
[----:B------:R-:W-:Y:S01]  /*df10*/  FFMA.FTZ R116, R129, UR5, R116 ;  /* 0x0000000581747c23 */ /* 0x000fe20008010074 */
[----:B------:R-:W-:-:S02]  /*df20*/  FSEL R166, R122, -INF , !P4 ;  /* 0xff8000007aa67808 */ /* 0x000fc40006000000 */
[----:B------:R-:W-:Y:S01]  /*df30*/  FSEL R135, R121, -INF , !P5 ;  /* 0xff80000079877808 */ /* 0x000fe20006800000 */
[----:B------:R-:W-:Y:S01]  /*df40*/  FFMA.FTZ R138, R138, UR5, R112 ;  /* 0x000000058a8a7c23 */ /* 0x000fe20008010070 */
[----:B------:R-:W-:Y:S02]  /*df50*/  FSEL R162, R127, -INF , !P6 ;  /* 0xff8000007fa27808 */ /* 0x000fe40007000000 */
[----:B------:R-:W-:Y:S02]  /*df60*/  FSEL R119, R120, -INF , !P2 ;  /* 0xff80000078777808 */ /* 0x000fe40005000000 */
[C---:B------:R-:W-:Y:S02]  /*df70*/  ISETP.GE.AND P4, PT, R3.reuse, R191, PT ;  /* 0x000000bf0300720c */ /* 0x040fe40003f86270 */
[----:B------:R-:W-:Y:S01]  /*df80*/  ISETP.GE.AND P5, PT, R3, R0, PT ;  /* 0x000000000300720c */ /* 0x000fe20003fa6270 */
[----:B------:R-:W-:Y:S01]  /*df90*/  VIADD R3, R190, UR9 ;  /* 0x00000009be037c36 */ /* 0x000fe20008000000 */
[----:B------:R-:W-:-:S02]  /*dfa0*/  I2FP.F32.S32 R129, R52 ;  /* 0x0000003400817245 */ /* 0x000fc40000201400 */
[CC--:B------:R-:W-:Y:S02]  /*dfb0*/  ISETP.GE.AND P6, PT, R52.reuse, R191.reuse, PT ;  /* 0x000000bf3400720c */ /* 0x0c0fe40003fc6270 */
[----:B------:R-:W-:Y:S01]  /*dfc0*/  ISETP.GE.AND P2, PT, R52, R0, PT ;  /* 0x000000003400720c */ /* 0x000fe20003f46270 */
[----:B------:R-:W-:Y:S01]  /*dfd0*/  FFMA.FTZ R117, R129, UR5, R117 ;  /* 0x0000000581757c23 */ /* 0x000fe20008010075 */
[----:B------:R-:W-:Y:S02]  /*dfe0*/  I2FP.F32.S32 R52, R156 ;  /* 0x0000009c00347245 */ /* 0x000fe40000201400 */
[----:B------:R-:W-:Y:S02]  /*dff0*/  FSEL R160, R160, -INF , !P0 ;  /* 0xff800000a0a07808 */ /* 0x000fe40004000000 */
[C---:B------:R-:W-:Y:S01]  /*e000*/  ISETP.GE.AND P0, PT, R55.reuse, R191, PT ;  /* 0x000000bf3700720c */ /* 0x040fe20003f06270 */
[----:B------:R-:W-:Y:S01]  /*e010*/  FFMA.FTZ R52, R52, UR5, R28 ;  /* 0x0000000534347c23 */ /* 0x000fe2000801001c */
[----:B------:R-:W-:Y:S01]  /*e020*/  ISETP.GE.AND P3, PT, R55, R0, PT ;  /* 0x000000003700720c */ /* 0x000fe20003f66270 */
[----:B------:R-:W-:Y:S01]  /*e030*/  VIADD R55, R3, 0x88 ;  /* 0x0000008803377836 */ /* 0x000fe20000000000 */
[----:B------:R-:W-:-:S02]  /*e040*/  I2FP.F32.S32 R112, R53 ;  /* 0x0000003500707245 */ /* 0x000fc40000201400 */
[----:B------:R-:W-:Y:S02]  /*e050*/  I2FP.F32.S32 R28, R53 ;  /* 0x00000035001c7245 */ /* 0x000fe40000201400 */
[----:B------:R-:W-:Y:S01]  /*e060*/  FSEL R176, R176, -INF , !P3 ;  /* 0xff800000b0b07808 */ /* 0x000fe20005800000 */
[----:B------:R-:W-:Y:S01]  /*e070*/  FFMA.FTZ R113, R112, UR5, R113 ;  /* 0x0000000570717c23 */ /* 0x000fe20008010071 */
[----:B------:R-:W-:Y:S01]  /*e080*/  I2FP.F32.S32 R112, R55 ;  /* 0x0000003700707245 */ /* 0x000fe20000201400 */
[----:B------:R-:W-:Y:S01]  /*e090*/  FFMA.FTZ R115, R28, UR5, R115 ;  /* 0x000000051c737c23 */ /* 0x000fe20008010073 */
[----:B------:R-:W-:Y:S02]  /*e0a0*/  FSEL R28, R116, -INF , !P0 ;  /* 0xff800000741c7808 */ /* 0x000fe40004000000 */
[C---:B------:R-:W-:Y:S01]  /*e0b0*/  ISETP.GE.AND P0, PT, R53.reuse, R191, PT ;  /* 0x000000bf3500720c */ /* 0x040fe20003f06270 */
[C---:B------:R-:W-:Y:S01]  /*e0c0*/  FFMA.FTZ R108, R112.reuse, UR5, R108 ;  /* 0x00000005706c7c23 */ /* 0x040fe2000801006c */
[----:B------:R-:W-:Y:S01]  /*e0d0*/  ISETP.GE.AND P3, PT, R53, R0, PT ;  /* 0x000000003500720c */ /* 0x000fe20003f66270 */
[----:B------:R-:W-:Y:S01]  /*e0e0*/  FFMA.FTZ R110, R112, UR5, R110 ;  /* 0x00000005706e7c23 */ /* 0x000fe2000801006e */
[----:B------:R-:W-:Y:S01]  /*e0f0*/  VIADD R53, R3, 0x89 ;  /* 0x0000008903357836 */ /* 0x000fe20000000000 */
[----:B------:R-:W-:Y:S01]  /*e100*/  FSEL R136, R117, -INF , !P6 ;  /* 0xff80000075887808 */ /* 0x000fe20007000000 */
[----:B------:R-:W-:Y:S01]  /*e110*/  VIADD R112, R3, 0x90 ;  /* 0x0000009003707836 */ /* 0x000fe20000000000 */
[----:B------:R-:W-:-:S02]  /*e120*/  FSEL R177, R177, -INF , !P2 ;  /* 0xff800000b1b17808 */ /* 0x000fc40005000000 */
[C---:B------:R-:W-:Y:S02]  /*e130*/  ISETP.GE.AND P6, PT, R55.reuse, R191, PT ;  /* 0x000000bf3700720c */ /* 0x040fe40003fc6270 */
[----:B------:R-:W-:Y:S02]  /*e140*/  ISETP.GE.AND P2, PT, R55, R0, PT ;  /* 0x000000003700720c */ /* 0x000fe40003f46270 */
[----:B------:R-:W-:Y:S02]  /*e150*/  FSEL R138, R138, -INF , !P4 ;  /* 0xff8000008a8a7808 */ /* 0x000fe40006000000 */
[----:B------:R-:W-:Y:S02]  /*e160*/  FSEL R178, R114, -INF , !P5 ;  /* 0xff80000072b27808 */ /* 0x000fe40006800000 */
[----:B------:R-:W-:Y:S02]  /*e170*/  I2FP.F32.S32 R116, R53 ;  /* 0x0000003500747245 */ /* 0x000fe40000201400 */
[----:B------:R-:W-:-:S02]  /*e180*/  I2FP.F32.S32 R55, R112 ;  /* 0x0000007000377245 */ /* 0x000fc40000201400 */
[CC--:B------:R-:W-:Y:S01]  /*e190*/  ISETP.GE.AND P4, PT, R53.reuse, R191.reuse, PT ;  /* 0x000000bf3500720c */ /* 0x0c0fe20003f86270 */
[----:B------:R-:W-:Y:S01]  /*e1a0*/  FFMA.FTZ R109, R116, UR5, R109 ;  /* 0x00000005746d7c23 */ /* 0x000fe2000801006d */
[----:B------:R-:W-:Y:S01]  /*e1b0*/  ISETP.GE.AND P5, PT, R53, R0, PT ;  /* 0x000000003500720c */ /* 0x000fe20003fa6270 */
[----:B------:R-:W-:Y:S01]  /*e1c0*/  VIADD R53, R3, 0x91 ;  /* 0x0000009103357836 */ /* 0x000fe20000000000 */
[----:B------:R-:W-:Y:S01]  /*e1d0*/  FSEL R170, R123, -INF , !P1 ;  /* 0xff8000007baa7808 */ /* 0x000fe20004800000 */
[C---:B------:R-:W-:Y:S01]  /*e1e0*/  FFMA.FTZ R155, R55.reuse, UR5, R96 ;  /* 0x00000005379b7c23 */ /* 0x040fe20008010060 */
[----:B------:R-:W-:Y:S01]  /*e1f0*/  ISETP.GE.AND P1, PT, R156, R191, PT ;  /* 0x000000bf9c00720c */ /* 0x000fe20003f26270 */
[----:B------:R-:W-:Y:S01]  /*e200*/  FFMA.FTZ R98, R55, UR5, R98 ;  /* 0x0000000537627c23 */ /* 0x000fe20008010062 */
[----:B------:R-:W-:Y:S01]  /*e210*/  FSEL R179, R115, -INF , !P3 ;  /* 0xff80000073b37808 */ /* 0x000fe20005800000 */
[----:B------:R-:W-:Y:S01]  /*e220*/  VIADD R55, R3, 0x98 ;  /* 0x0000009803377836 */ /* 0x000fe20000000000 */
[----:B------:R-:W-:Y:S01]  /*e230*/  FSEL R147, R108, -INF , !P6 ;  /* 0xff8000006c937808 */ /* 0x000fe20007000000 */
[----:B------:R-:W-:Y:S01]  /*e240*/  FFMA.FTZ R111, R116, UR5, R111 ;  /* 0x00000005746f7c23 */ /* 0x000fe2000801006f */
[----:B------:R-:W-:-:S02]  /*e250*/  I2FP.F32.S32 R114, R53 ;  /* 0x0000003500727245 */ /* 0x000fc40000201400 */
[CC--:B------:R-:W-:Y:S02]  /*e260*/  ISETP.GE.AND P3, PT, R53.reuse, R191.reuse, PT ;  /* 0x000000bf3500720c */ /* 0x0c0fe40003f66270 */
[-C--:B------:R-:W-:Y:S01]  /*e270*/  ISETP.GE.AND P6, PT, R53, R0.reuse, PT ;  /* 0x000000003500720c */ /* 0x080fe20003fc6270 */
[----:B------:R-:W-:Y:S01]  /*e280*/  VIADD R53, R3, 0xa0 ;  /* 0x000000a003357836 */ /* 0x000fe20000000000 */
[----:B------:R-:W-:Y:S01]  /*e290*/  FSEL R96, R52, -INF , !P1 ;  /* 0xff80000034607808 */ /* 0x000fe20004800000 */
[----:B------:R-:W-:Y:S01]  /*e2a0*/  FFMA.FTZ R97, R114, UR5, R97 ;  /* 0x0000000572617c23 */ /* 0x000fe20008010061 */
[----:B------:R-:W-:Y:S01]  /*e2b0*/  FSEL R144, R113, -INF , !P0 ;  /* 0xff80000071907808 */ /* 0x000fe20004000000 */
[----:B------:R-:W-:Y:S01]  /*e2c0*/  VIADD R52, R3, 0x99 ;  /* 0x0000009903347836 */ /* 0x000fe20000000000 */
[----:B------:R-:W-:Y:S01]  /*e2d0*/  ISETP.GE.AND P1, PT, R112, R191, PT ;  /* 0x000000bf7000720c */ /* 0x000fe20003f26270 */
[----:B------:R-:W-:Y:S01]  /*e2e0*/  FFMA.FTZ R99, R114, UR5, R99 ;  /* 0x0000000572637c23 */ /* 0x000fe20008010063 */
[----:B------:R-:W-:-:S02]  /*e2f0*/  ISETP.GE.AND P0, PT, R112, R0, PT ;  /* 0x000000007000720c */ /* 0x000fc40003f06270 */
[----:B------:R-:W-:Y:S02]  /*e300*/  FSEL R175, R110, -INF , !P2 ;  /* 0xff8000006eaf7808 */ /* 0x000fe40005000000 */
[----:B------:R-:W-:Y:S02]  /*e310*/  FSEL R148, R109, -INF , !P4 ;  /* 0xff8000006d947808 */ /* 0x000fe40006000000 */
[----:B------:R-:W-:Y:S02]  /*e320*/  I2FP.F32.S32 R112, R55 ;  /* 0x0000003700707245 */ /* 0x000fe40000201400 */
[C---:B------:R-:W-:Y:S02]  /*e330*/  ISETP.GE.AND P2, PT, R55.reuse, R191, PT ;  /* 0x000000bf3700720c */ /* 0x040fe40003f46270 */
[----:B------:R-:W-:Y:S01]  /*e340*/  ISETP.GE.AND P4, PT, R55, R0, PT ;  /* 0x000000003700720c */ /* 0x000fe20003f86270 */
[C---:B------:R-:W-:Y:S01]  /*e350*/  FFMA.FTZ R94, R112.reuse, UR5, R94 ;  /* 0x00000005705e7c23 */ /* 0x040fe2000801005e */
[----:B------:R-:W-:Y:S01]  /*e360*/  I2FP.F32.S32 R55, R53 ;  /* 0x0000003500377245 */ /* 0x000fe20000201400 */
[----:B------:R-:W-:Y:S01]  /*e370*/  FFMA.FTZ R92, R112, UR5, R92 ;  /* 0x00000005705c7c23 */ /* 0x000fe2000801005c */
[----:B------:R-:W-:-:S02]  /*e380*/  FSEL R165, R98, -INF , !P0 ;  /* 0xff80000062a57808 */ /* 0x000fc40004000000 */
[----:B------:R-:W-:Y:S01]  /*e390*/  FSEL R163, R97, -INF , !P3 ;  /* 0xff80000061a37808 */ /* 0x000fe20005800000 */
[C---:B------:R-:W-:Y:S01]  /*e3a0*/  FFMA.FTZ R88, R55.reuse, UR5, R88 ;  /* 0x0000000537587c23 */ /* 0x040fe20008010058 */
[----:B------:R-:W-:Y:S01]  /*e3b0*/  FFMA.FTZ R90, R55, UR5, R90 ;  /* 0x00000005375a7c23 */ /* 0x000fe2000801005a */
[----:B------:R-:W-:Y:S01]  /*e3c0*/  VIADD R55, R3, 0xa8 ;  /* 0x000000a803377836 */ /* 0x000fe20000000000 */
        /* <DEDUP_REMOVED lines=9> */
[C---:B------:R-:W-:Y:S01]  /*e460*/  ISETP.GE.AND P5, PT, R52.reuse, R191, PT ;  /* 0x000000bf3400720c */ /* 0x040fe20003fa6270 */
[----:B------:R-:W-:Y:S01]  /*e470*/  FFMA.FTZ R86, R53, UR5, R86 ;  /* 0x0000000535567c23 */ /* 0x000fe20008010056 */
[----:B------:R-:W-:Y:S01]  /*e480*/  ISETP.GE.AND P1, PT, R52, R0, PT ;  /* 0x000000003400720c */ /* 0x000fe20003f26270 */
[C---:B------:R-:W-:Y:S01]  /*e490*/  VIADD R52, R3.reuse, 0xa1 ;  /* 0x000000a103347836 */ /* 0x040fe20000000000 */
[----:B------:R-:W-:Y:S01]  /*e4a0*/  FSEL R157, R94, -INF , !P4 ;  /* 0xff8000005e9d7808 */ /* 0x000fe20006000000 */
[----:B------:R-:W-:Y:S01]  /*e4b0*/  VIADD R53, R3, 0xb0 ;  /* 0x000000b003357836 */ /* 0x000fe20000000000 */
[----:B------:R-:W-:Y:S02]  /*e4c0*/  FSEL R171, R93, -INF , !P5 ;  /* 0xff8000005dab7808 */ /* 0x000fe40006800000 */
[----:B------:R-:W-:-:S02]  /*e4d0*/  I2FP.F32.S32 R108, R52 ;  /* 0x00000034006c7245 */ /* 0x000fc40000201400 */
[C---:B------:R-:W-:Y:S02]  /*e4e0*/  ISETP.GE.AND P4, PT, R55.reuse, R191, PT ;  /* 0x000000bf3700720c */ /* 0x040fe40003f86270 */
[-C--:B------:R-:W-:Y:S01]  /*e4f0*/  ISETP.GE.AND P5, PT, R55, R0.reuse, PT ;  /* 0x000000003700720c */ /* 0x080fe20003fa6270 */
[C---:B------:R-:W-:Y:S01]  /*e500*/  FFMA.FTZ R89, R108.reuse, UR5, R89 ;  /* 0x000000056c597c23 */ /* 0x040fe20008010059 */
[----:B------:R-:W-:Y:S01]  /*e510*/  I2FP.F32.S32 R55, R53 ;  /* 0x0000003500377245 */ /* 0x000fe20000201400 */
[----:B------:R-:W-:Y:S01]  /*e520*/  FFMA.FTZ R91, R108, UR5, R91 ;  /* 0x000000056c5b7c23 */ /* 0x000fe2000801005b */
[----:B------:R-:W-:Y:S02]  /*e530*/  FSEL R158, R99, -INF , !P6 ;  /* 0xff800000639e7808 */ /* 0x000fe40007000000 */
[----:B------:R-:W-:Y:S01]  /*e540*/  FSEL R167, R92, -INF , !P2 ;  /* 0xff8000005ca77808 */ /* 0x000fe20005000000 */
[C---:B------:R-:W-:Y:S01]  /*e550*/  FFMA.FTZ R186, R55.reuse, UR5, R80 ;  /* 0x0000000537ba7c23 */ /* 0x040fe20008010050 */
[C---:B------:R-:W-:Y:S01]  /*e560*/  ISETP.GE.AND P6, PT, R52.reuse, R191, PT ;  /* 0x000000bf3400720c */ /* 0x040fe20003fc6270 */
[----:B------:R-:W-:Y:S01]  /*e570*/  FFMA.FTZ R82, R55, UR5, R82 ;  /* 0x0000000537527c23 */ /* 0x000fe20008010052 */
[----:B------:R-:W-:Y:S01]  /*e580*/  ISETP.GE.AND P2, PT, R52, R0, PT ;  /* 0x000000003400720c */ /* 0x000fe20003f46270 */
[----:B------:R-:W-:Y:S01]  /*e590*/  VIADD R52, R3, 0xa9 ;  /* 0x000000a903347836 */ /* 0x000fe20000000000 */
[----:B------:R-:W-:Y:S01]  /*e5a0*/  FSEL R152, R95, -INF , !P1 ;  /* 0xff8000005f987808 */ /* 0x000fe20004800000 */
[----:B------:R-:W-:Y:S01]  /*e5b0*/  VIADD R55, R3, 0xb8 ;  /* 0x000000b803377836 */ /* 0x000fe20000000000 */
[----:B------:R-:W-:-:S02]  /*e5c0*/  FSEL R172, R88, -INF , !P0 ;  /* 0xff80000058ac7808 */ /* 0x000fc40004000000 */
[----:B------:R-:W-:Y:S02]  /*e5d0*/  I2FP.F32.S32 R92, R52 ;  /* 0x00000034005c7245 */ /* 0x000fe40000201400 */
[CC--:B------:R-:W-:Y:S02]  /*e5e0*/  ISETP.GE.AND P1, PT, R52.reuse, R191.reuse, PT ;  /* 0x000000bf3400720c */ /* 0x0c0fe40003f26270 */
[----:B------:R-:W-:Y:S01]  /*e5f0*/  ISETP.GE.AND P0, PT, R52, R0, PT ;  /* 0x000000003400720c */ /* 0x000fe20003f06270 */
[----:B------:R-:W-:Y:S01]  /*e600*/  VIADD R52, R3, 0xb1 ;  /* 0x000000b103347836 */ /* 0x000fe20000000000 */
[----:B------:R-:W-:Y:S01]  /*e610*/  FSEL R150, R90, -INF , !P3 ;  /* 0xff8000005a967808 */ /* 0x000fe20005800000 */
[C---:B------:R-:W-:Y:S01]  /*e620*/  FFMA.FTZ R85, R92.reuse, UR5, R85 ;  /* 0x000000055c557c23 */ /* 0x040fe20008010055 */
[----:B------:R-:W-:Y:S01]  /*e630*/  FSEL R183, R89, -INF , !P6 ;  /* 0xff80000059b77808 */ /* 0x000fe20007000000 */
[----:B------:R-:W-:Y:S01]  /*e640*/  FFMA.FTZ R87, R92, UR5, R87 ;  /* 0x000000055c577c23 */ /* 0x000fe20008010057 */
[----:B------:R-:W-:-:S02]  /*e650*/  ISETP.GE.AND P3, PT, R53, R191, PT ;  /* 0x000000bf3500720c */ /* 0x000fc40003f66270 */
[----:B------:R-:W-:Y:S02]  /*e660*/  ISETP.GE.AND P6, PT, R53, R0, PT ;  /* 0x000000003500720c */ /* 0x000fe40003fc6270 */
[----:B------:R-:W-:Y:S02]  /*e670*/  I2FP.F32.S32 R53, R55 ;  /* 0x0000003700357245 */ /* 0x000fe40000201400 */
[----:B------:R-:W-:Y:S02]  /*e680*/  FSEL R141, R91, -INF , !P2 ;  /* 0xff8000005b8d7808 */ /* 0x000fe40005000000 */
[----:B------:R-:W-:Y:S01]  /*e690*/  FSEL R184, R84, -INF , !P4 ;  /* 0xff80000054b87808 */ /* 0x000fe20006000000 */
[C---:B------:R-:W-:Y:S01]  /*e6a0*/  FFMA.FTZ R76, R53.reuse, UR5, R76 ;  /* 0x00000005354c7c23 */ /* 0x040fe2000801004c */
[----:B------:R-:W-:Y:S01]  /*e6b0*/  I2FP.F32.S32 R80, R52 ;  /* 0x0000003400507245 */ /* 0x000fe20000201400 */
[----:B------:R-:W-:Y:S01]  /*e6c0*/  FFMA.FTZ R78, R53, UR5, R78 ;  /* 0x00000005354e7c23 */ /* 0x000fe2000801004e */
[C---:B------:R-:W-:Y:S01]  /*e6d0*/  ISETP.GE.AND P2, PT, R52.reuse, R191, PT ;  /* 0x000000bf3400720c */ /* 0x040fe20003f46270 */
[C---:B------:R-:W-:Y:S01]  /*e6e0*/  VIADD R53, R3.reuse, 0xc0 ;  /* 0x000000c003357836 */ /* 0x040fe20000000000 */
[----:B------:R-:W-:Y:S01]  /*e6f0*/  ISETP.GE.AND P4, PT, R52, R0, PT ;  /* 0x000000003400720c */ /* 0x000fe20003f86270 */
[----:B------:R-:W-:Y:S01]  /*e700*/  VIADD R52, R3, 0xb9 ;  /* 0x000000b903347836 */ /* 0x000fe20000000000 */
[----:B------:R-:W-:Y:S01]  /*e710*/  FSEL R139, R86, -INF , !P5 ;  /* 0xff800000568b7808 */ /* 0x000fe20006800000 */
[C---:B------:R-:W-:Y:S01]  /*e720*/  FFMA.FTZ R83, R80.reuse, UR5, R83 ;  /* 0x0000000550537c23 */ /* 0x040fe20008010053 */
[----:B------:R-:W-:Y:S01]  /*e730*/  FSEL R185, R85, -INF , !P1 ;  /* 0xff80000055b97808 */ /* 0x000fe20004800000 */
[----:B------:R-:W-:Y:S01]  /*e740*/  FFMA.FTZ R81, R80, UR5, R81 ;  /* 0x0000000550517c23 */ /* 0x000fe20008010051 */
[----:B------:R-:W-:-:S02]  /*e750*/  I2FP.F32.S32 R84, R52 ;  /* 0x0000003400547245 */ /* 0x000fc40000201400 */
[C---:B------:R-:W-:Y:S02]  /*e760*/  ISETP.GE.AND P5, PT, R55.reuse, R191, PT ;  /* 0x000000bf3700720c */ /* 0x040fe40003fa6270 */
[----:B------:R-:W-:Y:S01]  /*e770*/  ISETP.GE.AND P1, PT, R55, R0, PT ;  /* 0x000000003700720c */ /* 0x000fe20003f26270 */
[----:B------:R-:W-:Y:S01]  /*e780*/  VIADD R55, R3, 0xc1 ;  /* 0x000000c103377836 */ /* 0x000fe20000000000 */
[----:B------:R-:W-:Y:S01]  /*e790*/  I2FP.F32.S32 R108, R53 ;  /* 0x00000035006c7245 */ /* 0x000fe20000201400 */
[C---:B------:R-:W-:Y:S01]  /*e7a0*/  FFMA.FTZ R80, R84.reuse, UR5, R77 ;  /* 0x0000000554507c23 */ /* 0x040fe2000801004d */
[----:B------:R-:W-:Y:S01]  /*e7b0*/  FSEL R127, R87, -INF , !P0 ;  /* 0xff800000577f7808 */ /* 0x000fe20004000000 */
[----:B------:R-:W-:Y:S01]  /*e7c0*/  FFMA.FTZ R79, R84, UR5, R79 ;  /* 0x00000005544f7c23 */ /* 0x000fe2000801004f */
[----:B------:R-:W-:Y:S02]  /*e7d0*/  FSEL R186, R186, -INF , !P3 ;  /* 0xff800000baba7808 */ /* 0x000fe40005800000 */
[----:B------:R-:W-:-:S02]  /*e7e0*/  ISETP.GE.AND P0, PT, R52, R191, PT ;  /* 0x000000bf3400720c */ /* 0x000fc40003f06270 */
[-C--:B------:R-:W-:Y:S01]  /*e7f0*/  ISETP.GE.AND P3, PT, R52, R0.reuse, PT ;  /* 0x000000003400720c */ /* 0x080fe20003f66270 */
[C---:B------:R-:W-:Y:S01]  /*e800*/  FFMA.FTZ R52, R108.reuse, UR5, R72 ;  /* 0x000000056c347c23 */ /* 0x040fe20008010048 */
[----:B------:R-:W-:Y:S01]  /*e810*/  FSEL R117, R83, -INF , !P4 ;  /* 0xff80000053757808 */ /* 0x000fe20006000000 */
[----:B------:R-:W-:Y:S01]  /*e820*/  FFMA.FTZ R108, R108, UR5, R74 ;  /* 0x000000056c6c7c23 */ /* 0x000fe2000801004a */
[----:B------:R-:W-:Y:S01]  /*e830*/  FSEL R187, R76, -INF , !P5 ;  /* 0xff8000004cbb7808 */ /* 0x000fe20006800000 */
[----:B------:R-:W-:Y:S01]  /*e840*/  VIADD R74, R3, 0xc8 ;  /* 0x000000c8034a7836 */ /* 0x000fe20000000000 */
[----:B------:R-:W-:Y:S02]  /*e850*/  I2FP.F32.S32 R77, R55 ;  /* 0x00000037004d7245 */ /* 0x000fe40000201400 */
[C---:B------:R-:W-:Y:S02]  /*e860*/  ISETP.GE.AND P4, PT, R55.reuse, R191, PT ;  /* 0x000000bf3700720c */ /* 0x040fe40003f86270 */
[----:B------:R-:W-:Y:S01]  /*e870*/  ISETP.GE.AND P5, PT, R55, R0, PT ;  /* 0x000000003700720c */ /* 0x000fe20003fa6270 */
[----:B------:R-:W-:Y:S01]  /*e880*/  VIADD R55, R3, 0xc9 ;  /* 0x000000c903377836 */ /* 0x000fe20000000000 */
[----:B------:R-:W-:Y:S01]  /*e890*/  FSEL R123, R82, -INF , !P6 ;  /* 0xff800000527b7808 */ /* 0x000fe20007000000 */
[----:B------:R-:W-:Y:S01]  /*e8a0*/  FFMA.FTZ R75, R77, UR5, R75 ;  /* 0x000000054d4b7c23 */ /* 0x000fe2000801004b */
[----:B------:R-:W-:-:S02]  /*e8b0*/  FSEL R72, R81, -INF , !P2 ;  /* 0xff80000051487808 */ /* 0x000fc40005000000 */
[C---:B------:R-:W-:Y:S02]  /*e8c0*/  ISETP.GE.AND P6, PT, R53.reuse, R191, PT ;  /* 0x000000bf3500720c */ /* 0x040fe40003fc6270 */
[----:B------:R-:W-:Y:S01]  /*e8d0*/  ISETP.GE.AND P2, PT, R53, R0, PT ;  /* 0x000000003500720c */ /* 0x000fe20003f46270 */
[----:B------:R-:W-:Y:S01]  /*e8e0*/  FFMA.FTZ R53, R77, UR5, R73 ;  /* 0x000000054d357c23 */ /* 0x000fe20008010049 */
[----:B------:R-:W-:Y:S01]  /*e8f0*/  I2FP.F32.S32 R94, R55 ;  /* 0x00000037005e7245 */ /* 0x000fe20000201400 */
[----:B------:R-:W-:Y:S01]  /*e900*/  VIADD R77, R3, 0xd0 ;  /* 0x000000d0034d7836 */ /* 0x000fe20000000000 */
[----:B------:R-:W-:Y:S02]  /*e910*/  I2FP.F32.S32 R95, R74 ;  /* 0x0000004a005f7245 */ /* 0x000fe40000201400 */
[----:B------:R-:W-:Y:S01]  /*e920*/  FSEL R112, R78, -INF , !P1 ;  /* 0xff8000004e707808 */ /* 0x000fe20004800000 */
[C---:B------:R-:W-:Y:S01]  /*e930*/  FFMA.FTZ R73, R94.reuse, UR5, R69 ;  /* 0x000000055e497c23 */ /* 0x040fe20008010045 */
[----:B------:R-:W-:Y:S01]  /*e940*/  FFMA.FTZ R94, R94, UR5, R71 ;  /* 0x000000055e5e7c23 */ /* 0x000fe20008010047 */
[C---:B------:R-:W-:Y:S01]  /*e950*/  FFMA.FTZ R76, R95.reuse, UR5, R68 ;  /* 0x000000055f4c7c23 */ /* 0x040fe20008010044 */
[----:B------:R-:W-:Y:S01]  /*e960*/  FFMA.FTZ R95, R95, UR5, R70 ;  /* 0x000000055f5f7c23 */ /* 0x000fe20008010046 */
[----:B------:R-:W-:Y:S01]  /*e970*/  I2FP.F32.S32 R71, R77 ;  /* 0x0000004d00477245 */ /* 0x000fe20000201400 */
[----:B------:R-:W-:Y:S01]  /*e980*/  VIADD R70, R3, 0xd1 ;  /* 0x000000d103467836 */ /* 0x000fe20000000000 */
[----:B------:R-:W-:-:S02]  /*e990*/  FSEL R68, R80, -INF , !P0 ;  /* 0xff80000050447808 */ /* 0x000fc40004000000 */
[----:B------:R-:W-:Y:S01]  /*e9a0*/  FSEL R69, R52, -INF , !P6 ;  /* 0xff80000034457808 */ /* 0x000fe20007000000 */
[----:B------:R-:W-:Y:S01]  /*e9b0*/  FFMA.FTZ R52, R71, UR5, R66 ;  /* 0x0000000547347c23 */ /* 0x000fe20008010042 */
[CC--:B------:R-:W-:Y:S02]  /*e9c0*/  ISETP.GE.AND P1, PT, R74.reuse, R191.reuse, PT ;  /* 0x000000bf4a00720c */ /* 0x0c0fe40003f26270 */
[----:B------:R-:W-:Y:S01]  /*e9d0*/  ISETP.GE.AND P0, PT, R74, R0, PT ;  /* 0x000000004a00720c */ /* 0x000fe20003f06270 */
[----:B------:R-:W-:Y:S01]  /*e9e0*/  VIADD R74, R3, 0xd8 ;  /* 0x000000d8034a7836 */ /* 0x000fe20000000000 */
[----:B------:R-:W-:Y:S02]  /*e9f0*/  I2FP.F32.S32 R66, R70 ;  /* 0x0000004600427245 */ /* 0x000fe40000201400 */
[----:B------:R-:W-:Y:S02]  /*ea00*/  FSEL R110, R79, -INF , !P3 ;  /* 0xff8000004f6e7808 */ /* 0x000fe40005800000 */
[C---:B------:R-:W-:Y:S01]  /*ea10*/  ISETP.GE.AND P3, PT, R55.reuse, R191, PT ;  /* 0x000000bf3700720c */ /* 0x040fe20003f66270 */
[C---:B------:R-:W-:Y:S01]  /*ea20*/  FFMA.FTZ R192, R66.reuse, UR5, R65 ;  /* 0x0000000542c07c23 */ /* 0x040fe20008010041 */
[----:B------:R-:W-:Y:S01]  /*ea30*/  ISETP.GE.AND P6, PT, R55, R0, PT ;  /* 0x000000003700720c */ /* 0x000fe20003fc6270 */
[----:B------:R-:W-:Y:S01]  /*ea40*/  FFMA.FTZ R55, R71, UR5, R64 ;  /* 0x0000000547377c23 */ /* 0x000fe20008010040 */
[----:B------:R-:W-:Y:S01]  /*ea50*/  FSEL R64, R53, -INF , !P4 ;  /* 0xff80000035407808 */ /* 0x000fe20006000000 */
[----:B------:R-:W-:Y:S01]  /*ea60*/  FFMA.FTZ R53, R66, UR5, R67 ;  /* 0x0000000542357c23 */ /* 0x000fe20008010043 */
[----:B------:R-:W-:Y:S01]  /*ea70*/  I2FP.F32.S32 R71, R74 ;  /* 0x0000004a00477245 */ /* 0x000fe20000201400 */
[----:B------:R-:W-:Y:S01]  /*ea80*/  VIADD R67, R3, 0xd9 ;  /* 0x000000d903437836 */ /* 0x000fe20000000000 */
[----:B------:R-:W-:-:S02]  /*ea90*/  FSEL R97, R75, -INF , !P5 ;  /* 0xff8000004b617808 */ /* 0x000fc40006800000 */
[----:B------:R-:W-:Y:S01]  /*eaa0*/  FSEL R65, R76, -INF , !P1 ;  /* 0xff8000004c417808 */ /* 0x000fe20004800000 */
[C---:B------:R-:W-:Y:S01]  /*eab0*/  FFMA.FTZ R193, R71.reuse, UR5, R60 ;  /* 0x0000000547c17c23 */ /* 0x040fe2000801003c */
[C---:B------:R-:W-:Y:S01]  /*eac0*/  ISETP.GE.AND P5, PT, R70.reuse, R191, PT ;  /* 0x000000bf4600720c */ /* 0x040fe20003fa6270 */
[----:B------:R-:W-:Y:S01]  /*ead0*/  FFMA.FTZ R71, R71, UR5, R62 ;  /* 0x0000000547477c23 */ /* 0x000fe2000801003e */
[----:B------:R-:W-:Y:S01]  /*eae0*/  ISETP.GE.AND P1, PT, R70, R0, PT ;  /* 0x000000004600720c */ /* 0x000fe20003f26270 */
[----:B------:R-:W-:Y:S01]  /*eaf0*/  VIADD R70, R3, 0xe0 ;  /* 0x000000e003467836 */ /* 0x000fe20000000000 */
[----:B------:R-:W-:Y:S02]  /*eb00*/  I2FP.F32.S32 R60, R67 ;  /* 0x00000043003c7245 */ /* 0x000fe40000201400 */
[----:B------:R-:W-:Y:S02]  /*eb10*/  FSEL R108, R108, -INF , !P2 ;  /* 0xff8000006c6c7808 */ /* 0x000fe40005000000 */
[----:B------:R-:W-:Y:S01]  /*eb20*/  ISETP.GE.AND P2, PT, R77, R191, PT ;  /* 0x000000bf4d00720c */ /* 0x000fe20003f46270 */
[C---:B------:R-:W-:Y:S01]  /*eb30*/  FFMA.FTZ R194, R60.reuse, UR5, R61 ;  /* 0x000000053cc27c23 */ /* 0x040fe2000801003d */
[----:B------:R-:W-:Y:S01]  /*eb40*/  FFMA.FTZ R60, R60, UR5, R63 ;  /* 0x000000053c3c7c23 */ /* 0x000fe2000801003f */
[----:B------:R-:W-:-:S02]  /*eb50*/  I2FP.F32.S32 R62, R70 ;  /* 0x00000046003e7245 */ /* 0x000fc40000201400 */
[----:B------:R-:W-:Y:S01]  /*eb60*/  FSEL R63, R55, -INF , !P2 ;  /* 0xff800000373f7808 */ /* 0x000fe20005000000 */
[----:B------:R-:W-:Y:S01]  /*eb70*/  VIADD R55, R3, 0xe1 ;  /* 0x000000e103377836 */ /* 0x000fe20000000000 */
[----:B------:R-:W-:Y:S02]  /*eb80*/  FSEL R94, R94, -INF , !P6 ;  /* 0xff8000005e5e7808 */ /* 0x000fe40007000000 */
[C---:B------:R-:W-:Y:S02]  /*eb90*/  ISETP.GE.AND P6, PT, R67.reuse, R191, PT ;  /* 0x000000bf4300720c */ /* 0x040fe40003fc6270 */
[-C--:B------:R-:W-:Y:S01]  /*eba0*/  ISETP.GE.AND P2, PT, R67, R0.reuse, PT ;  /* 0x000000004300720c */ /* 0x080fe20003f46270 */
[C---:B------:R-:W-:Y:S01]  /*ebb0*/  FFMA.FTZ R67, R62.reuse, UR5, R56 ;  /* 0x000000053e437c23 */ /* 0x040fe20008010038 */
[----:B------:R-:W-:Y:S01]  /*ebc0*/  ISETP.GE.AND P4, PT, R77, R0, PT ;  /* 0x000000004d00720c */ /* 0x000fe20003f86270 */
[----:B------:R-:W-:Y:S01]  /*ebd0*/  FFMA.FTZ R62, R62, UR5, R58 ;  /* 0x000000053e3e7c23 */ /* 0x000fe2000801003a */
[----:B------:R-:W-:Y:S01]  /*ebe0*/  I2FP.F32.S32 R58, R55 ;  /* 0x00000037003a7245 */ /* 0x000fe20000201400 */
[----:B------:R-:W-:Y:S01]  /*ebf0*/  VIADD R56, R3, 0xe8 ;  /* 0x000000e803387836 */ /* 0x000fe20000000000 */
[----:B------:R-:W-:-:S02]  /*ec00*/  FSEL R52, R52, -INF , !P4 ;  /* 0xff80000034347808 */ /* 0x000fc40006000000 */
[----:B------:R-:W-:Y:S02]  /*ec10*/  FSEL R192, R192, -INF , !P5 ;  /* 0xff800000c0c07808 */ /* 0x000fe40006800000 */
[CC--:B------:R-:W-:Y:S02]  /*ec20*/  ISETP.GE.AND P4, PT, R70.reuse, R191.reuse, PT ;  /* 0x000000bf4600720c */ /* 0x0c0fe40003f86270 */
[----:B------:R-:W-:Y:S01]  /*ec30*/  ISETP.GE.AND P5, PT, R70, R0, PT ;  /* 0x000000004600720c */ /* 0x000fe20003fa6270 */
[C---:B------:R-:W-:Y:S01]  /*ec40*/  FFMA.FTZ R70, R58.reuse, UR5, R57 ;  /* 0x000000053a467c23 */ /* 0x040fe20008010039 */
[----:B------:R-:W-:Y:S01]  /*ec50*/  FSEL R95, R95, -INF , !P0 ;  /* 0xff8000005f5f7808 */ /* 0x000fe20004000000 */
[----:B------:R-:W-:Y:S01]  /*ec60*/  FFMA.FTZ R57, R58, UR5, R59 ;  /* 0x000000053a397c23 */ /* 0x000fe2000801003b */
[----:B------:R-:W-:Y:S01]  /*ec70*/  ISETP.GE.AND P0, PT, R74, R191, PT ;  /* 0x000000bf4a00720c */ /* 0x000fe20003f06270 */
[----:B------:R-:W-:Y:S01]  /*ec80*/  VIADD R59, R3, 0xf0 ;  /* 0x000000f0033b7836 */ /* 0x000fe20000000000 */
[----:B------:R-:W-:Y:S01]  /*ec90*/  FSEL R66, R73, -INF , !P3 ;  /* 0xff80000049427808 */ /* 0x000fe20005800000 */
[----:B------:R-:W-:Y:S01]  /*eca0*/  VIADD R73, R3, 0xe9 ;  /* 0x000000e903497836 */ /* 0x000fe20000000000 */
[----:B------:R-:W-:-:S02]  /*ecb0*/  I2FP.F32.S32 R58, R56 ;  /* 0x00000038003a7245 */ /* 0x000fc40000201400 */
[----:B------:R-:W-:Y:S02]  /*ecc0*/  FSEL R53, R53, -INF , !P1 ;  /* 0xff80000035357808 */ /* 0x000fe40004800000 */
[----:B------:R-:W-:Y:S01]  /*ecd0*/  FSEL R193, R193, -INF , !P0 ;  /* 0xff800000c1c17808 */ /* 0x000fe20004000000 */
[C---:B------:R-:W-:Y:S01]  /*ece0*/  FFMA.FTZ R61, R58.reuse, UR5, R48 ;  /* 0x000000053a3d7c23 */ /* 0x040fe20008010030 */
[C---:B------:R-:W-:Y:S02]  /*ecf0*/  ISETP.GE.AND P1, PT, R55.reuse, R191, PT ;  /* 0x000000bf3700720c */ /* 0x040fe40003f26270 */
[-C--:B------:R-:W-:Y:S01]  /*ed00*/  ISETP.GE.AND P0, PT, R55, R0.reuse, PT ;  /* 0x000000003700720c */ /* 0x080fe20003f06270 */
[----:B------:R-:W-:Y:S01]  /*ed10*/  FFMA.FTZ R55, R58, UR5, R50 ;  /* 0x000000053a377c23 */ /* 0x000fe20008010032 */
[----:B------:R-:W-:Y:S02]  /*ed20*/  ISETP.GE.AND P3, PT, R74, R0, PT ;  /* 0x000000004a00720c */ /* 0x000fe40003f66270 */
[----:B------:R-:W-:-:S02]  /*ed30*/  I2FP.F32.S32 R50, R73 ;  /* 0x0000004900327245 */ /* 0x000fc40000201400 */
[----:B------:R-:W-:Y:S02]  /*ed40*/  FSEL R48, R71, -INF , !P3 ;  /* 0xff80000047307808 */ /* 0x000fe40005800000 */
[----:B------:R-:W-:Y:S01]  /*ed50*/  FSEL R194, R194, -INF , !P6 ;  /* 0xff800000c2c27808 */ /* 0x000fe20007000000 */
[----:B------:R-:W-:Y:S01]  /*ed60*/  FFMA.FTZ R58, R50, UR5, R49 ;  /* 0x00000005323a7c23 */ /* 0x000fe20008010031 */
[C---:B------:R-:W-:Y:S02]  /*ed70*/  ISETP.GE.AND P3, PT, R56.reuse, R191, PT ;  /* 0x000000bf3800720c */ /* 0x040fe40003f66270 */
[----:B------:R-:W-:Y:S01]  /*ed80*/  ISETP.GE.AND P6, PT, R56, R0, PT ;  /* 0x000000003800720c */ /* 0x000fe20003fc6270 */
[----:B------:R-:W-:Y:S01]  /*ed90*/  FFMA.FTZ R56, R50, UR5, R51 ;  /* 0x0000000532387c23 */ /* 0x000fe20008010033 */
[----:B------:R-:W-:Y:S01]  /*eda0*/  FSEL R51, R67, -INF , !P4 ;  /* 0xff80000043337808 */ /* 0x000fe20006000000 */
[----:B------:R-:W-:Y:S01]  /*edb0*/  VIADD R67, R3, 0xf1 ;  /* 0x000000f103437836 */ /* 0x000fe20000000000 */
[----:B------:R-:W-:-:S02]  /*edc0*/  I2FP.F32.S32 R50, R59 ;  /* 0x0000003b00327245 */ /* 0x000fc40000201400 */
[----:B------:R-:W-:Y:S01]  /*edd0*/  FSEL R49, R60, -INF , !P2 ;  /* 0xff8000003c317808 */ /* 0x000fe20005000000 */
[----:B------:R-:W-:Y:S01]  /*ede0*/  VIADD R60, R3, 0xf8 ;  /* 0x000000f8033c7836 */ /* 0x000fe20000000000 */
[----:B------:R-:W-:Y:S01]  /*edf0*/  I2FP.F32.S32 R71, R67 ;  /* 0x0000004300477245 */ /* 0x000fe20000201400 */
[C---:B------:R-:W-:Y:S01]  /*ee00*/  FFMA.FTZ R120, R50.reuse, UR5, R44 ;  /* 0x0000000532787c23 */ /* 0x040fe2000801002c */
[----:B------:R-:W-:Y:S01]  /*ee10*/  FFMA.FTZ R46, R50, UR5, R46 ;  /* 0x00000005322e7c23 */ /* 0x000fe2000801002e */
[----:B------:R-:W-:Y:S02]  /*ee20*/  FSEL R50, R62, -INF , !P5 ;  /* 0xff8000003e327808 */ /* 0x000fe40006800000 */
[----:B------:R-:W-:Y:S01]  /*ee30*/  FSEL R44, R70, -INF , !P1 ;  /* 0xff800000462c7808 */ /* 0x000fe20004800000 */
[----:B------:R-:W-:Y:S01]  /*ee40*/  FFMA.FTZ R98, R71, UR5, R45 ;  /* 0x0000000547627c23 */ /* 0x000fe2000801002d */
[CC--:B------:R-:W-:Y:S02]  /*ee50*/  ISETP.GE.AND P5, PT, R59.reuse, R191.reuse, PT ;  /* 0x000000bf3b00720c */ /* 0x0c0fe40003fa6270 */
[----:B------:R-:W-:Y:S01]  /*ee60*/  ISETP.GE.AND P1, PT, R59, R0, PT ;  /* 0x000000003b00720c */ /* 0x000fe20003f26270 */
[----:B------:R-:W-:Y:S01]  /*ee70*/  FFMA.FTZ R59, R71, UR5, R47 ;  /* 0x00000005473b7c23 */ /* 0x000fe2000801002f */
[----:B------:R-:W-:Y:S01]  /*ee80*/  FSEL R47, R57, -INF , !P0 ;  /* 0xff800000392f7808 */ /* 0x000fe20004000000 */
[----:B------:R-:W-:Y:S01]  /*ee90*/  VIADD R57, R3, 0xf9 ;  /* 0x000000f903397836 */ /* 0x000fe20000000000 */
[----:B------:R-:W-:-:S02]  /*eea0*/  ISETP.GE.AND P0, PT, R67, R191, PT ;  /* 0x000000bf4300720c */ /* 0x000fc40003f06270 */
[----:B------:R-:W-:Y:S02]  /*eeb0*/  I2FP.F32.S32 R70, R60 ;  /* 0x0000003c00467245 */ /* 0x000fe40000201400 */
[----:B------:R-:W-:Y:S02]  /*eec0*/  FSEL R98, R98, -INF , !P0 ;  /* 0xff80000062627808 */ /* 0x000fe40004000000 */
[----:B------:R-:W-:Y:S01]  /*eed0*/  PLOP3.LUT P0, PT, PT, PT, UP0, 0x80, 0x0 ;  /* 0x000000000000781c */ /* 0x000fe20003f0f008 */
[C---:B------:R-:W-:Y:S01]  /*eee0*/  FFMA.FTZ R62, R70.reuse, UR5, R40 ;  /* 0x00000005463e7c23 */ /* 0x040fe20008010028 */
[----:B------:R-:W-:Y:S01]  /*eef0*/  FSEL R45, R61, -INF , !P3 ;  /* 0xff8000003d2d7808 */ /* 0x000fe20005800000 */
[----:B------:R-:W-:Y:S01]  /*ef00*/  FFMA.FTZ R42, R70, UR5, R42 ;  /* 0x00000005462a7c23 */ /* 0x000fe2000801002a */
[----:B------:R-:W-:Y:S02]  /*ef10*/  ISETP.GE.AND P2, PT, R73, R191, PT ;  /* 0x000000bf4900720c */ /* 0x000fe40003f46270 */
[----:B------:R-:W-:-:S02]  /*ef20*/  ISETP.GE.AND P3, PT, R67, R0, PT ;  /* 0x000000004300720c */ /* 0x000fc40003f66270 */
[----:B------:R-:W-:Y:S02]  /*ef30*/  I2FP.F32.S32 R67, R3 ;  /* 0x0000000300437245 */ /* 0x000fe40000201400 */
[----:B------:R-:W-:Y:S02]  /*ef40*/  I2FP.F32.S32 R61, R57 ;  /* 0x00000039003d7245 */ /* 0x000fe40000201400 */
[----:B------:R-:W-:Y:S01]  /*ef50*/  ISETP.GE.AND P4, PT, R73, R0, PT ;  /* 0x000000004900720c */ /* 0x000fe20003f86270 */
[----:B------:R-:W-:Y:S01]  /*ef60*/  FFMA.FTZ R30, R67, UR5, R30 ;  /* 0x00000005431e7c23 */ /* 0x000fe2000801001e */
[----:B------:R-:W-:Y:S01]  /*ef70*/  FSEL R55, R55, -INF , !P6 ;  /* 0xff80000037377808 */ /* 0x000fe20007000000 */
[C---:B------:R-:W-:Y:S01]  /*ef80*/  FFMA.FTZ R41, R61.reuse, UR5, R41 ;  /* 0x000000053d297c23 */ /* 0x040fe20008010029 */
[----:B------:R-:W-:Y:S01]  /*ef90*/  FSEL R40, R58, -INF , !P2 ;  /* 0xff8000003a287808 */ /* 0x000fe20005000000 */
[----:B------:R-:W-:Y:S01]  /*efa0*/  FFMA.FTZ R43, R61, UR5, R43 ;  /* 0x000000053d2b7c23 */ /* 0x000fe2000801002b */
[----:B------:R-:W-:-:S02]  /*efb0*/  ISETP.GE.AND P6, PT, R60, R191, PT ;  /* 0x000000bf3c00720c */ /* 0x000fc40003fc6270 */
[-C--:B------:R-:W-:Y:S02]  /*efc0*/  ISETP.GE.AND P2, PT, R60, R0.reuse, PT ;  /* 0x000000003c00720c */ /* 0x080fe40003f46270 */
[----:B------:R-:W-:Y:S02]  /*efd0*/  FSEL R56, R56, -INF , !P4 ;  /* 0xff80000038387808 */ /* 0x000fe40006000000 */
[----:B------:R-:W-:Y:S02]  /*efe0*/  FSEL R120, R120, -INF , !P5 ;  /* 0xff80000078787808 */ /* 0x000fe40006800000 */
[----:B------:R-:W-:Y:S02]  /*eff0*/  FSEL R60, R46, -INF , !P1 ;  /* 0xff8000002e3c7808 */ /* 0x000fe40004800000 */
[----:B------:R-:W-:Y:S01]  /*f000*/  ISETP.GE.AND P4, PT, R3, R0, PT ;  /* 0x000000000300720c */ /* 0x000fe20003f86270 */
[----:B------:R-:W-:Y:S01]  /*f010*/  VIADD R3, R212, 0x3c00 ;  /* 0x00003c00d4037836 */ /* 0x000fe20000000000 */
        /* <DEDUP_REMOVED lines=57> */
[----:B------:R-:W-:Y:S01]  /*f3b0*/  IMAD.IADD R67, R46, 0x1, -R67 ;  /* 0x000000012e437824 */ /* 0x000fe200078e0a43 */
[----:B------:R-:W-:-:S03]  /*f3c0*/  MOV R46, UR14 ;  /* 0x0000000e002e7c02 */ /* 0x000fc60008000f00 */
[----:B------:R-:W-:-:S05]  /*f3d0*/  IMAD R67, R67, R42, -0x100 ;  /* 0xffffff0043437424 */ /* 0x000fca00078e022a */
[----:B------:R-:W-:-:S05]  /*f3e0*/  SHF.R.S32.HI R42, RZ, 0x1f, R67 ;  /* 0x0000001fff2a7819 */ /* 0x000fca0000011443 */
[----:B------:R-:W-:-:S04]  /*f3f0*/  IMAD R42, R42, R46, RZ ;  /* 0x0000002e2a2a7224 */ /* 0x000fc800078e02ff */
[C---:B------:R-:W-:Y:S01]  /*f400*/  IMAD R42, R67.reuse, UR15, R42 ;  /* 0x0000000f432a7c24 */ /* 0x040fe2000f8e022a */
[----:B------:R-:W-:Y:S01]  /*f410*/  ULDC.64 UR14, c[0x0][0x230] ;  /* 0x00008c00000e7ab9 */ /* 0x000fe20000000a00 */
[----:B-1----:R-:W-:-:S05]  /*f420*/  IMAD.WIDE.U32 R70, R67, R46, RZ ;  /* 0x0000002e43467225 */ /* 0x002fca00078e00ff */
        /* <DEDUP_REMOVED lines=8> */
.L_x_2113:
[----:B------:R-:W1:Y:S02]  /*f4b0*/  LDC R46, c[0x0][0x248] ;  /* 0x00009200ff2e7b82 */ /* 0x000e640000000800 */
[----:B-1----:R-:W-:-:S05]  /*f4c0*/  IMAD.SHL.U32 R70, R46, 0x100, RZ ;  /* 0x000001002e467824 */ /* 0x002fca00078e00ff */
[----:B------:R-:W-:-:S04]  /*f4d0*/  IADD3 R70, -R70, RZ, RZ ;  /* 0x000000ff46467210 */ /* 0x000fc80007ffe1ff */
[----:B------:R-:W-:-:S07]  /*f4e0*/  SHF.R.S32.HI R67, RZ, 0x1f, R70 ;  /* 0x0000001fff437819 */ /* 0x000fce0000011446 */
.L_x_2114:
[----:B------:R-:W-:Y:S01]  /*f4f0*/  ULDC UR4, c[0x0][0x2d0] ;  /* 0x0000b40000047ab9 */ /* 0x000fe20000000800 */
[----:B------:R-:W-:Y:S01]  /*f500*/  BSSY B0, `(.L_x_2115) ;  /* 0x0000063000007945 */ /* 0x000fe20003800000 */
[----:B------:R-:W-:-:S13]  /*f510*/  ISETP.GE.AND P1, PT, R196, UR4, PT ;  /* 0x00000004c4007c0c */ /* 0x000fda000bf26270 */
[----:B------:R-:W1:Y:S01]  /*f520*/  @!P1 LDC R71, c[0x0][0x24c] ;  /* 0x00009300ff479b82 */ /* 0x000e620000000800 */
[--C-:B------:R-:W-:Y:S01]  /*f530*/  @!P1 IADD3 R42, P3, P2, R70, UR19, R104.reuse ;  /* 0x00000013462a9c10 */ /* 0x100fe2000fa7e068 */
[----:B------:R-:W-:Y:S01]  /*f540*/  @!P1 IMAD.MOV.U32 R106, RZ, RZ, R104 ;  /* 0x000000ffff6a9224 */ /* 0x000fe200078e0068 */
[C---:B------:R-:W-:Y:S01]  /*f550*/  @!P1 LEA R73, P4, R46.reuse, R104, 0x6 ;  /* 0x000000682e499211 */ /* 0x040fe200078830ff */
[----:B------:R2:W-:Y:S01]  /*f560*/  @P1 STS [R223+0x1000], RZ ;  /* 0x001000ffdf001388 */ /* 0x0005e20000000800 */
[--C-:B------:R-:W-:Y:S01]  /*f570*/  @!P1 IADD3.X R41, R67, UR18, R107.reuse, P3, P2 ;  /* 0x0000001243299c10 */ /* 0x100fe20009fe446b */
[----:B------:R-:W-:Y:S01]  /*f580*/  @!P1 IMAD.WIDE.U32 R76, R46, 0x60, R106 ;  /* 0x000000602e4c9825 */ /* 0x000fe200078e006a */
[----:B------:R-:W-:Y:S01]  /*f590*/  @!P1 LEA R80, P2, R42, UR10, 0x1 ;  /* 0x0000000a2a509c11 */ /* 0x000fe2000f8408ff */
[----:B------:R-:W3:Y:S01]  /*f5a0*/  @!P1 LDC R74, c[0x0][0x24c] ;  /* 0x00009300ff4a9b82 */ /* 0x000ee20000000800 */
[----:B------:R-:W-:Y:S01]  /*f5b0*/  @!P1 IADD3 R73, P3, R70, R73, RZ ;  /* 0x0000004946499210 */ /* 0x000fe20007f7e0ff */
[----:B------:R2:W-:Y:S01]  /*f5c0*/  @P1 STS [R223+0x1004], RZ ;  /* 0x001004ffdf001388 */ /* 0x0005e20000000800 */
[----:B------:R-:W-:-:S02]  /*f5d0*/  @!P1 LEA.HI.X R81, R42, UR11, R41, 0x1, P2 ;  /* 0x0000000b2a519c11 */ /* 0x000fc400090f0c29 */
[C---:B------:R-:W-:Y:S01]  /*f5e0*/  @!P1 LEA R78, P2, R70.reuse, R243, 0x1 ;  /* 0x000000f3464e9211 */ /* 0x040fe200078408ff */
[----:B------:R2:W-:Y:S02]  /*f5f0*/  @P1 STS.64 [R223+0x1008], RZ ;  /* 0x001008ffdf001388 */ /* 0x0005e40000000a00 */
[----:B------:R-:W4:Y:S01]  /*f600*/  @!P1 LDC R41, c[0x0][0x24c] ;  /* 0x00009300ff299b82 */ /* 0x000f220000000800 */
[C---:B------:R-:W-:Y:S02]  /*f610*/  @!P1 LEA.HI.X R79, R70.reuse, R242, R67, 0x1, P2 ;  /* 0x000000f2464f9211 */ /* 0x040fe400010f0c43 */
[----:B------:R-:W-:-:S03]  /*f620*/  @!P1 IADD3 R75, P2, R70, R76, RZ ;  /* 0x0000004c464b9210 */ /* 0x000fc60007f5e0ff */
[----:B------:R-:W-:Y:S01]  /*f630*/  @!PT LDS RZ, [RZ] ;  /* 0x00000000fffff984 */ /* 0x000fe20000000800 */
[----:B------:R-:W-:Y:S01]  /*f640*/  @!PT LDS RZ, [RZ] ;  /* 0x00000000fffff984 */ /* 0x000fe20000000800 */
[----:B------:R-:W-:Y:S01]  /*f650*/  @!PT LDS RZ, [RZ] ;  /* 0x00000000fffff984 */ /* 0x000fe20000000800 */
[----:B------:R5:W-:Y:S02]  /*f660*/  @!P1 LDGSTS.E.BYPASS.LTC128B.128 [R223+0x1000], desc[UR6][R78.64] ;  /* 0x010000004edf9fae */ /* 0x000be4000b901d46 */
[----:B------:R-:W2:Y:S01]  /*f670*/  @!P1 LDC R43, c[0x0][0x24c] ;  /* 0x00009300ff2b9b82 */ /* 0x000ea20000000800 */
[----:B-1----:R-:W-:Y:S01]  /*f680*/  @!P1 LEA.HI.X R71, R46, R107, R71, 0x6, P4 ;  /* 0x0000006b2e479211 */ /* 0x002fe200020f3447 */
[----:B------:R1:W-:Y:S04]  /*f690*/  @P1 STS.128 [R223+0x1800], RZ ;  /* 0x001800ffdf001388 */ /* 0x0003e80000000c00 */
[----:B------:R-:W-:Y:S01]  /*f6a0*/  @!P1 IMAD.X R71, R67, 0x1, R71, P3 ;  /* 0x0000000143479824 */ /* 0x000fe200018e0647 */
[----:B------:R-:W-:Y:S01]  /*f6b0*/  @!P1 LEA R76, P3, R75, UR10, 0x1 ;  /* 0x0000000a4b4c9c11 */ /* 0x000fe2000f8608ff */
[----:B------:R-:W1:Y:S01]  /*f6c0*/  @!P1 LDC R42, c[0x0][0x24c] ;  /* 0x00009300ff2a9b82 */ /* 0x000e620000000800 */
[----:B---3--:R-:W-:Y:S01]  /*f6d0*/  @!P1 IMAD R74, R74, 0x60, RZ ;  /* 0x000000604a4a9824 */ /* 0x008fe200078e02ff */
[----:B------:R-:W-:Y:S01]  /*f6e0*/  @!PT LDS RZ, [RZ] ;  /* 0x00000000fffff984 */ /* 0x000fe20000000800 */
[----:B------:R-:W-:Y:S01]  /*f6f0*/  @!PT LDS RZ, [RZ] ;  /* 0x00000000fffff984 */ /* 0x000fe20000000800 */
[----:B------:R-:W-:Y:S01]  /*f700*/  @!PT LDS RZ, [RZ] ;  /* 0x00000000fffff984 */ /* 0x000fe20000000800 */
[----:B------:R3:W-:Y:S04]  /*f710*/  @!P1 LDGSTS.E.BYPASS.LTC128B.128 [R223+0x1800], desc[UR6][R80.64] ;  /* 0x0180000050df9fae */ /* 0x0007e8000b901d46 */
[----:B------:R-:W-:Y:S01]  /*f720*/  @!P1 IADD3.X R74, R67, R77, R74, P2, !PT ;  /* 0x0000004d434a9210 */ /* 0x000fe200017fe44a */
[----:B------:R1:W-:Y:S01]  /*f730*/  @P1 STS.128 [R223+0x2000], RZ ;  /* 0x002000ffdf001388 */ /* 0x0003e20000000c00 */
[----:B----4-:R-:W-:-:S02]  /*f740*/  @!P1 IMAD R41, R41, 0xc0, RZ ;  /* 0x000000c029299824 */ /* 0x010fc400078e02ff */
[----:B------:R-:W-:Y:S01]  /*f750*/  @!P1 LEA.HI.X R77, R75, UR11, R74, 0x1, P3 ;  /* 0x0000000b4b4d9c11 */ /* 0x000fe200098f0c4a */
[----:B------:R-:W-:Y:S02]  /*f760*/  @!P1 IMAD.MOV.U32 R74, RZ, RZ, R104 ;  /* 0x000000ffff4a9224 */ /* 0x000fe400078e0068 */
[----:B------:R-:W-:Y:S01]  /*f770*/  @!P1 IMAD.MOV.U32 R75, RZ, RZ, R107 ;  /* 0x000000ffff4b9224 */ /* 0x000fe200078e006b */
[----:B-----5:R-:W-:Y:S01]  /*f780*/  @!P1 LEA R78, P2, R73, UR10, 0x1 ;  /* 0x0000000a494e9c11 */ /* 0x020fe2000f8408ff */
[----:B------:R-:W-:-:S03]  /*f790*/  @!P1 IMAD.WIDE.U32 R74, R46, 0xc0, R74 ;  /* 0x000000c02e4a9825 */ /* 0x000fc600078e004a */
[----:B------:R-:W-:Y:S02]  /*f7a0*/  @!P1 LEA.HI.X R79, R73, UR11, R71, 0x1, P2 ;  /* 0x0000000b494f9c11 */ /* 0x000fe400090f0c47 */
[----:B------:R-:W-:Y:S01]  /*f7b0*/  @!P1 LEA R71, P5, R46, R104, 0x7 ;  /* 0x000000682e479211 */ /* 0x000fe200078a38ff */
[----:B-1----:R-:W-:Y:S01]  /*f7c0*/  @!P1 IMAD R42, R42, 0xa0, RZ ;  /* 0x000000a02a2a9824 */ /* 0x002fe200078e02ff */
[C---:B------:R-:W-:Y:S01]  /*f7d0*/  @!P1 IADD3 R74, P2, R70.reuse, R74, RZ ;  /* 0x0000004a464a9210 */ /* 0x040fe20007f5e0ff */
[----:B------:R-:W-:Y:S01]  /*f7e0*/  @!PT LDS RZ, [RZ] ;  /* 0x00000000fffff984 */ /* 0x000fe20000000800 */
[----:B------:R-:W-:Y:S01]  /*f7f0*/  @!PT LDS RZ, [RZ] ;  /* 0x00000000fffff984 */ /* 0x000fe20000000800 */
[----:B------:R-:W-:Y:S01]  /*f800*/  @!PT LDS RZ, [RZ] ;  /* 0x00000000fffff984 */ /* 0x000fe20000000800 */
[----:B------:R1:W-:Y:S01]  /*f810*/  @!P1 LDGSTS.E.BYPASS.LTC128B.128 [R223+0x2000], desc[UR6][R78.64] ;  /* 0x020000004edf9fae */ /* 0x0003e2000b901d46 */
[----:B------:R-:W-:Y:S01]  /*f820*/  @!P1 IADD3 R71, P4, R70, R71, RZ ;  /* 0x0000004746479210 */ /* 0x000fe20007f9e0ff */
[----:B---3--:R-:W-:Y:S01]  /*f830*/  @!P1 IMAD.MOV.U32 R80, RZ, RZ, R104 ;  /* 0x000000ffff509224 */ /* 0x008fe200078e0068 */
[C---:B--2---:R-:W-:Y:S01]  /*f840*/  @!P1 LEA.HI.X R43, R46.reuse, R107, R43, 0x7, P5 ;  /* 0x0000006b2e2b9211 */ /* 0x044fe200028f3c2b */
[----:B------:R-:W-:Y:S01]  /*f850*/  @!P1 IMAD.MOV.U32 R81, RZ, RZ, R107 ;  /* 0x000000ffff519224 */ /* 0x000fe200078e006b */
[----:B------:R-:W-:Y:S01]  /*f860*/  @!P1 IADD3.X R41, R67, R41, R75, P2, !PT ;  /* 0x0000002943299210 */ /* 0x000fe200017fe44b */
[----:B------:R1:W-:Y:S01]  /*f870*/  @P1 STS.128 [R223+0x2800], RZ ;  /* 0x002800ffdf001388 */ /* 0x0003e20000000c00 */
[----:B------:R-:W-:-:S03]  /*f880*/  @!P1 IMAD.WIDE.U32 R80, R46, 0xa0, R80 ;  /* 0x000000a02e509825 */ /* 0x000fc600078e0050 */
[----:B------:R-:W-:Y:S01]  /*f890*/  @!PT LDS RZ, [RZ] ;  /* 0x00000000fffff984 */ /* 0x000fe20000000800 */
[----:B------:R-:W-:Y:S01]  /*f8a0*/  @!PT LDS RZ, [RZ] ;  /* 0x00000000fffff984 */ /* 0x000fe20000000800 */
[----:B------:R-:W-:Y:S01]  /*f8b0*/  @!PT LDS RZ, [RZ] ;  /* 0x00000000fffff984 */ /* 0x000fe20000000800 */
[----:B------:R1:W-:Y:S01]  /*f8c0*/  @!P1 LDGSTS.E.BYPASS.LTC128B.128 [R223+0x2800], desc[UR6][R76.64] ;  /* 0x028000004cdf9fae */ /* 0x0003e2000b901d46 */
[----:B------:R-:W-:Y:S01]  /*f8d0*/  @!P1 IMAD.X R43, R67, 0x1, R43, P4 ;  /* 0x00000001432b9824 */ /* 0x000fe200020e062b */
[----:B------:R-:W-:Y:S02]  /*f8e0*/  @!P1 IADD3 R73, P3, R70, R80, RZ ;  /* 0x0000005046499210 */ /* 0x000fe40007f7e0ff */
[----:B------:R1:W-:Y:S01]  /*f8f0*/  @P1 STS.128 [R223+0x3000], RZ ;  /* 0x003000ffdf001388 */ /* 0x0003e20000000c00 */
[----:B------:R-:W-:Y:S02]  /*f900*/  @!P1 LEA R80, P2, R71, UR10, 0x1 ;  /* 0x0000000a47509c11 */ /* 0x000fe4000f8408ff */
[----:B------:R-:W-:Y:S02]  /*f910*/  @!P1 IADD3.X R42, R67, R81, R42, P3, !PT ;  /* 0x00000051432a9210 */ /* 0x000fe40001ffe42a */
[----:B------:R-:W-:Y:S02]  /*f920*/  @!P1 LEA R84, P4, R73, UR10, 0x1 ;  /* 0x0000000a49549c11 */ /* 0x000fe4000f8808ff */
[----:B------:R-:W-:-:S02]  /*f930*/  @!P1 LEA R82, P3, R74, UR10, 0x1 ;  /* 0x0000000a4a529c11 */ /* 0x000fc4000f8608ff */
        /* <DEDUP_REMOVED lines=19> */
[----:B------:R-:W-:Y:S01]  /*fa70*/  IMAD.MOV.U32 R105, RZ, RZ, R107 ;  /* 0x000000ffff697224 */ /* 0x000fe200078e006b */
[----:B------:R-:W-:Y:S02]  /*fa80*/  ULDC UR4, c[0x0][0x24c] ;  /* 0x0000930000047ab9 */ /* 0x000fe40000000800 */
        /* <DEDUP_REMOVED lines=10> */
.L_x_2116:
[----:B------:R-:W-:Y:S05]  /*fb30*/  BSYNC B0 ;  /* 0x0000000000007941 */ /* 0x000fea0003800000 */
.L_x_2115:
[----:B------:R-:W0:Y:S01]  /*fb40*/  LDGDEPBAR ;  /* 0x00000000000079af */ /* 0x000e220000000000 */
[----:B------:R-:W-:-:S04]  /*fb50*/  LEA R243, P1, R70, R243, 0x1 ;  /* 0x000000f346f37211 */ /* 0x000fc800078208ff */
[----:B------:R-:W-:-:S09]  /*fb60*/  LEA.HI.X R242, R70, R242, R67, 0x1, P1 ;  /* 0x000000f246f27211 */ /* 0x000fd200008f0c43 */
.L_x_2112:
[----:B------:R-:W-:Y:S01]  /*fb70*/  FMNMX.FTZ R42, R96, R22, !PT ;  /* 0x00000016602a7209 */ /* 0x000fe20007810000 */
[----:B------:R-:W-:Y:S01]  /*fb80*/  ULDC UR10, c[0x0][0x2ec] ;  /* 0x0000bb00000a7ab9 */ /* 0x000fe20000000800 */
[----:B------:R-:W3:Y:S01]  /*fb90*/  S2UR UR4, SR_CgaCtaId ;  /* 0x00000000000479c3 */ /* 0x000ee20000008800 */
[----:B------:R-:W-:Y:S01]  /*fba0*/  UMOV UR9, 0x400 ;  /* 0x0000040000097882 */ /* 0x000fe20000000000 */
[----:B------:R-:W-:-:S04]  /*fbb0*/  FMNMX.FTZ R42, R21, R42, !PT ;  /* 0x0000002a152a7209 */ /* 0x000fc80007810000 */
[----:B------:R-:W-:-:S04]  /*fbc0*/  FMNMX.FTZ R42, R23, R42, !PT ;  /* 0x0000002a172a7209 */ /* 0x000fc80007810000 */
[----:B------:R-:W-:-:S04]  /*fbd0*/  FMNMX.FTZ R42, R19, R42, !PT ;  /* 0x0000002a132a7209 */ /* 0x000fc80007810000 */
[----:B------:R-:W-:-:S04]  /*fbe0*/  FMNMX.FTZ R42, R24, R42, !PT ;  /* 0x0000002a182a7209 */ /* 0x000fc80007810000 */
[----:B------:R-:W-:-:S04]  /*fbf0*/  FMNMX.FTZ R42, R15, R42, !PT ;  /* 0x0000002a0f2a7209 */ /* 0x000fc80007810000 */
[----:B------:R-:W-:Y:S01]  /*fc00*/  FMNMX.FTZ R42, R25, R42, !PT ;  /* 0x0000002a192a7209 */ /* 0x000fe20007810000 */
[----:B---3--:R-:W-:-:S03]  /*fc10*/  ULEA UR4, UR4, UR9, 0x18 ;  /* 0x0000000904047291 */ /* 0x008fc6000f8ec03f */
        /* <DEDUP_REMOVED lines=73> */
[--C-:B-1----:R-:W-:Y:S01]  /*100b0*/  FFMA.FTZ R84, R147, UR10, -R91.reuse ;  /* 0x0000000a93547c23 */ /* 0x102fe2000801085b */
        /* <DEDUP_REMOVED lines=36> */
[--C-:B------:R-:W-:Y:S01]  /*10300*/  FFMA.FTZ R46, R44, UR10, -R91.reuse ;  /* 0x0000000a2c2e7c23 */ /* 0x100fe2000801085b */
[--C-:B------:R-:W-:Y:S01]  /*10310*/  FFMA.FTZ R44, R40, UR10, -R91.reuse ;  /* 0x0000000a282c7c23 */ /* 0x100fe2000801085b */
[----:B------:R-:W-:Y:S01]  /*10320*/  FMNMX.FTZ R134, R11, R15, !PT ;  /* 0x0000000f0b867209 */ /* 0x000fe20007810000 */
[----:B------:R-:W-:Y:S01]  /*10330*/  LDSM.16.MT88.4 R40, [R245+0x5400] ;  /* 0x00540000f528783b */ /* 0x000fe20000004200 */
[--C-:B------:R-:W-:Y:S01]  /*10340*/  FFMA.FTZ R104, R124, UR10, -R91.reuse ;  /* 0x0000000a7c687c23 */ /* 0x100fe2000801085b */
[--C-:B------:R-:W-:Y:S01]  /*10350*/  FFMA.FTZ R92, R118, UR10, -R91.reuse ;  /* 0x0000000a765c7c23 */ /* 0x100fe2000801085b */
[----:B------:R-:W-:Y:S01]  /*10360*/  FMNMX.FTZ R134, R10, R134, !PT ;  /* 0x000000860a867209 */ /* 0x000fe20007810000 */
[----:B------:R-:W4:Y:S01]  /*10370*/  MUFU.EX2 R164, R164 ;  /* 0x000000a400a47308 */ /* 0x000f220000000800 */
        /* <DEDUP_REMOVED lines=20> */
[----:B------:R-:W-:Y:S01]  /*104c0*/  FFMA.FTZ R109, R54, UR10, -R91 ;  /* 0x0000000a366d7c23 */ /* 0x000fe2000801085b */
[----:B------:R-:W-:Y:S01]  /*104d0*/  FADD.FTZ R173, R174, R173 ;  /* 0x000000adaead7221 */ /* 0x000fe20000010000 */
[----:B------:R-:W-:Y:S01]  /*104e0*/  FMNMX.FTZ R134, R140, R134, !PT ;  /* 0x000000868c867209 */ /* 0x000fe20007810000 */
[----:B------:R-:W5:Y:S01]  /*104f0*/  MUFU.EX2 R149, R149 ;  /* 0x0000009500957308 */ /* 0x000f620000000800 */
[----:B------:R-:W-:Y:S01]  /*10500*/  FFMA.FTZ R77, R183, UR10, -R91 ;  /* 0x0000000ab74d7c23 */ /* 0x000fe2000801085b */
[----:B---3--:R-:W-:Y:S01]  /*10510*/  FADD.FTZ R173, R168, R173 ;  /* 0x000000ada8ad7221 */ /* 0x008fe20000010000 */
[----:B------:R-:W-:Y:S01]  /*10520*/  FMNMX.FTZ R134, R142, R134, !PT ;  /* 0x000000868e867209 */ /* 0x000fe20007810000 */
[--C-:B------:R-:W-:Y:S01]  /*10530*/  FFMA.FTZ R76, R184, UR10, -R91.reuse ;  /* 0x0000000ab84c7c23 */ /* 0x100fe2000801085b */
[----:B--2---:R-:W-:Y:S01]  /*10540*/  FFMA.FTZ R75, R185, UR10, -R91 ;  /* 0x0000000ab94b7c23 */ /* 0x004fe2000801085b */
[----:B----4-:R-:W-:Y:S01]  /*10550*/  FADD.FTZ R173, R164, R173 ;  /* 0x000000ada4ad7221 */ /* 0x010fe20000010000 */
[----:B------:R-:W-:Y:S01]  /*10560*/  FMNMX.FTZ R134, R143, R134, !PT ;  /* 0x000000868f867209 */ /* 0x000fe20007810000 */
[----:B------:R-:W2:Y:S01]  /*10570*/  MUFU.EX2 R146, R146 ;  /* 0x0000009200927308 */ /* 0x000ea20000000800 */
[----:B-1----:R-:W-:Y:S01]  /*10580*/  F2FP.F16.F32.PACK_AB R36, R156, R161 ;  /* 0x000000a19c24723e */ /* 0x002fe200000000ff */
        /* <DEDUP_REMOVED lines=8> */
[----:B-----5:R-:W-:Y:S01]  /*10610*/  FADD.FTZ R161, R149, R161 ;  /* 0x000000a195a17221 */ /* 0x020fe20000010000 */
[----:B------:R-:W-:Y:S01]  /*10620*/  FMNMX.FTZ R134, R153, R134, !PT ;  /* 0x0000008699867209 */ /* 0x000fe20007810000 */
[--C-:B------:R-:W-:Y:S01]  /*10630*/  FFMA.FTZ R70, R69, UR10, -R91.reuse ;  /* 0x0000000a45467c23 */ /* 0x100fe2000801085b */
[--C-:B------:R-:W-:Y:S01]  /*10640*/  FFMA.FTZ R69, R64, UR10, -R91.reuse ;  /* 0x0000000a40457c23 */ /* 0x100fe2000801085b */
[----:B------:R-:W-:Y:S01]  /*10650*/  FFMA.FTZ R67, R66, UR10, -R91 ;  /* 0x0000000a42437c23 */ /* 0x000fe2000801085b */
[----:B------:R-:W-:Y:S01]  /*10660*/  FMNMX.FTZ R134, R159, R134, !PT ;  /* 0x000000869f867209 */ /* 0x000fe20007810000 */
[----:B------:R-:W-:Y:S01]  /*10670*/  MUFU.EX2 R137, R137 ;  /* 0x0000008900897308 */ /* 0x000fe20000000800 */
[C---:B--2---:R-:W-:Y:S01]  /*10680*/  F2FP.F16.F32.PACK_AB R38, R146.reuse, R149 ;  /* 0x000000959226723e */ /* 0x044fe200000000ff */
[----:B------:R-:W-:Y:S01]  /*10690*/  FADD.FTZ R161, R146, R161 ;  /* 0x000000a192a17221 */ /* 0x000fe20000010000 */
        /* <DEDUP_REMOVED lines=11> */
[----:B------:R-:W-:Y:S01]  /*10750*/  FFMA.FTZ R216, R61, UR10, -R91 ;  /* 0x0000000a3dd87c23 */ /* 0x000fe2000801085b */
        /* <DEDUP_REMOVED lines=72> */
[----:B------:R-:W1:Y:S01]  /*10be0*/  LDSM.16.MT88.4 R12, [R244+0x5000] ;  /* 0x00500000f40c783b */ /* 0x000e620000004200 */
        /* <DEDUP_REMOVED lines=8> */
[----:B------:R-:W-:Y:S01]  /*10c70*/  F2FP.F16.F32.PACK_AB R30, R164, R168 ;  /* 0x000000a8a41e723e */ /* 0x000fe200000000ff */
[----:B------:R-:W2:Y:S01]  /*10c80*/  LDSM.16.MT88.4 R4, [R244+0x5400] ;  /* 0x00540000f404783b */ /* 0x000ea20000004200 */
        /* <DEDUP_REMOVED lines=8> */
[----:B------:R-:W5:Y:S01]  /*10d10*/  LDSM.16.MT88.4 R32, [R245+0x5800] ;  /* 0x00580000f520783b */ /* 0x000f620000004200 */
[--C-:B------:R-:W-:Y:S01]  /*10d20*/  FFMA.FTZ R130, R181, UR10, -R65.reuse ;  /* 0x0000000ab5827c23 */ /* 0x100fe20008010841 */
        /* <DEDUP_REMOVED lines=17> */
[----:B------:R-:W-:Y:S01]  /*10e40*/  FFMA.FTZ R177, R177, UR10, -R65 ;  /* 0x0000000ab1b17c23 */ /* 0x000fe20008010841 */
[----:B------:R-:W-:Y:S01]  /*10e50*/  FADD.FTZ R171, R172, R171 ;  /* 0x000000abacab7221 */ /* 0x000fe20000010000 */
[--C-:B------:R-:W-:Y:S01]  /*10e60*/  FFMA.FTZ R178, R178, UR10, -R65.reuse ;  /* 0x0000000ab2b27c23 */ /* 0x100fe20008010841 */
[--C-:B------:R-:W-:Y:S01]  /*10e70*/  FFMA.FTZ R179, R179, UR10, -R65.reuse ;  /* 0x0000000ab3b37c23 */ /* 0x100fe20008010841 */
[----:B------:R-:W-:Y:S01]  /*10e80*/  FFMA.FTZ R175, R175, UR10, -R65 ;  /* 0x0000000aafaf7c23 */ /* 0x000fe20008010841 */
[----:B-1----:R-:W-:Y:S01]  /*10e90*/  FADD.FTZ R171, R167, R171 ;  /* 0x000000aba7ab7221 */ /* 0x002fe20000010000 */
[----:B------:R-:W-:Y:S01]  /*10ea0*/  FFMA.FTZ R169, R169, UR10, -R65 ;  /* 0x0000000aa9a97c23 */ /* 0x000fe20008010841 */
[----:B------:R-:W1:Y:S01]  /*10eb0*/  MUFU.EX2 R148, R148 ;  /* 0x0000009400947308 */ /* 0x000e620000000800 */
[C---:B------:R-:W-:Y:S01]  /*10ec0*/  F2FP.F16.F32.PACK_AB R31, R163.reuse, R167 ;  /* 0x000000a7a31f723e */ /* 0x040fe200000000ff */
[----:B------:R-:W-:Y:S01]  /*10ed0*/  FADD.FTZ R163, R163, R171 ;  /* 0x000000aba3a37221 */ /* 0x000fe20000010000 */
[--C-:B------:R-:W-:Y:S01]  /*10ee0*/  FFMA.FTZ R165, R165, UR10, -R65.reuse ;  /* 0x0000000aa5a57c23 */ /* 0x100fe20008010841 */
[--C-:B------:R-:W-:Y:S01]  /*10ef0*/  FFMA.FTZ R158, R158, UR10, -R65.reuse ;  /* 0x0000000a9e9e7c23 */ /* 0x100fe20008010841 */
[--C-:B------:R-:W-:Y:S01]  /*10f00*/  FFMA.FTZ R157, R157, UR10, -R65.reuse ;  /* 0x0000000a9d9d7c23 */ /* 0x100fe20008010841 */
[--C-:B------:R-:W-:Y:S01]  /*10f10*/  FFMA.FTZ R141, R141, UR10, -R65.reuse ;  /* 0x0000000a8d8d7c23 */ /* 0x100fe20008010841 */
[----:B------:R-:W-:Y:S01]  /*10f20*/  FFMA.FTZ R139, R139, UR10, -R65 ;  /* 0x0000000a8b8b7c23 */ /* 0x000fe20008010841 */
[C---:B------:R-:W-:Y:S01]  /*10f30*/  HMMA.16816.F32 R16, R28.reuse, R12, RZ ;  /* 0x0000000c1c10723c */ /* 0x040fe200000018ff */
[----:B------:R-:W-:Y:S01]  /*10f40*/  MUFU.EX2 R147, R147 ;  /* 0x0000009300937308 */ /* 0x000fe20000000800 */
[----:B---3--:R-:W-:Y:S01]  /*10f50*/  FADD.FTZ R163, R155, R163 ;  /* 0x000000a39ba37221 */ /* 0x008fe20000010000 */
[--C-:B------:R-:W-:Y:S01]  /*10f60*/  FFMA.FTZ R127, R127, UR10, -R65.reuse ;  /* 0x0000000a7f7f7c23 */ /* 0x100fe20008010841 */
[--C-:B------:R-:W-:Y:S01]  /*10f70*/  FFMA.FTZ R123, R123, UR10, -R65.reuse ;  /* 0x0000000a7b7b7c23 */ /* 0x100fe20008010841 */
[--C-:B------:R-:W-:Y:S01]  /*10f80*/  FFMA.FTZ R117, R117, UR10, -R65.reuse ;  /* 0x0000000a75757c23 */ /* 0x100fe20008010841 */
[C---:B------:R-:W-:Y:S01]  /*10f90*/  HMMA.16816.F32 R12, R28.reuse, R14, RZ ;  /* 0x0000000e1c0c723c */ /* 0x040fe200000018ff */
[--C-:B------:R-:W-:Y:S01]  /*10fa0*/  FFMA.FTZ R94, R94, UR10, -R65.reuse ;  /* 0x0000000a5e5e7c23 */ /* 0x100fe20008010841 */
[----:B------:R-:W-:Y:S01]  /*10fb0*/  FFMA.FTZ R48, R48, UR10, -R65 ;  /* 0x0000000a30307c23 */ /* 0x000fe20008010841 */
[----:B------:R-:W3:Y:S01]  /*10fc0*/  MUFU.EX2 R144, R144 ;  /* 0x0000009000907308 */ /* 0x000ee20000000800 */
[C---:B-1----:R-:W-:Y:S01]  /*10fd0*/  F2FP.F16.F32.PACK_AB R37, R148.reuse, R155 ;  /* 0x0000009b9425723e */ /* 0x042fe200000000ff */
[----:B------:R-:W-:Y:S01]  /*10fe0*/  FADD.FTZ R163, R148, R163 ;  /* 0x000000a394a37221 */ /* 0x000fe20000010000 */
[C---:B------:R-:W-:Y:S01]  /*10ff0*/  HMMA.16816.F32 R8, R28.reuse, R24, RZ ;  /* 0x000000181c08723c */ /* 0x040fe200000018ff */
[--C-:B------:R-:W-:Y:S01]  /*11000*/  FFMA.FTZ R49, R49, UR10, -R65.reuse ;  /* 0x0000000a31317c23 */ /* 0x100fe20008010841 */
[--C-:B------:R-:W-:Y:S01]  /*11010*/  FFMA.FTZ R50, R50, UR10, -R65.reuse ;  /* 0x0000000a32327c23 */ /* 0x100fe20008010841 */
[--C-:B------:R-:W-:Y:S01]  /*11020*/  FFMA.FTZ R47, R47, UR10, -R65.reuse ;  /* 0x0000000a2f2f7c23 */ /* 0x100fe20008010841 */
[----:B------:R-:W-:Y:S01]  /*11030*/  FFMA.FTZ R55, R55, UR10, -R65 ;  /* 0x0000000a37377c23 */ /* 0x000fe20008010841 */
[----:B------:R-:W1:Y:S01]  /*11040*/  MUFU.EX2 R138, R138 ;  /* 0x0000008a008a7308 */ /* 0x000e620000000800 */
[----:B------:R-:W-:Y:S01]  /*11050*/  HMMA.16816.F32 R28, R28, R26, RZ ;  /* 0x0000001a1c1c723c */ /* 0x000fe200000018ff */
[----:B------:R-:W-:Y:S01]  /*11060*/  F2FP.F16.F32.PACK_AB R24, R137, R145 ;  /* 0x000000918918723e */ /* 0x000fe200000000ff */
[----:B------:R-:W-:Y:S01]  /*11070*/  FADD.FTZ R145, R145, R161 ;  /* 0x000000a191917221 */ /* 0x000fe20000010000 */
[--C-:B------:R-:W-:Y:S01]  /*11080*/  FFMA.FTZ R56, R56, UR10, -R65.reuse ;  /* 0x0000000a38387c23 */ /* 0x100fe20008010841 */
[----:B------:R-:W-:-:S02]  /*11090*/  FFMA.FTZ R217, R57, UR10, -R65 ;  /* 0x0000000a39d97c23 */ /* 0x000fc40008010841 */
[----:B------:R-:W-:Y:S01]  /*110a0*/  FADD.FTZ R145, R137, R145 ;  /* 0x0000009189917221 */ /* 0x000fe20000010000 */
[----:B------:R-:W4:Y:S01]  /*110b0*/  MUFU.EX2 R136, R136 ;  /* 0x0000008800887308 */ /* 0x000f220000000800 */
[C---:B---3--:R-:W-:Y:S01]  /*110c0*/  F2FP.F16.F32.PACK_AB R39, R144.reuse, R147 ;  /* 0x000000939027723e */ /* 0x048fe200000000ff */
[----:B------:R-:W-:Y:S01]  /*110d0*/  FADD.FTZ R147, R147, R163 ;  /* 0x000000a393937221 */ /* 0x000fe20000010000 */
[----:B------:R-:W-:Y:S01]  /*110e0*/  F2FP.F16.F32.PACK_AB R26, R129, R133 ;  /* 0x00000085811a723e */ /* 0x000fe200000000ff */
[----:B------:R-:W-:Y:S02]  /*110f0*/  FADD.FTZ R145, R133, R145 ;  /* 0x0000009185917221 */ /* 0x000fe40000010000 */
[----:B------:R-:W-:Y:S02]  /*11100*/  FADD.FTZ R144, R144, R147 ;  /* 0x0000009390907221 */ /* 0x000fe40000010000 */
[----:B------:R-:W-:Y:S01]  /*11110*/  MUFU.EX2 R135, R135 ;  /* 0x0000008700877308 */ /* 0x000fe20000000800 */
[----:B--2---:R-:W-:Y:S01]  /*11120*/  HMMA.16816.F32 R16, R36, R4, R16 ;  /* 0x000000042410723c */ /* 0x004fe20000001810 */
[----:B-1----:R-:W-:Y:S01]  /*11130*/  FADD.FTZ R144, R138, R144 ;  /* 0x000000908a907221 */ /* 0x002fe20000010000 */
[----:B------:R-:W-:-:S04]  /*11140*/  FADD.FTZ R145, R129, R145 ;  /* 0x0000009181917221 */ /* 0x000fc80000010000 */
[C---:B------:R-:W-:Y:S01]  /*11150*/  HMMA.16816.F32 R12, R36.reuse, R6, R12 ;  /* 0x00000006240c723c */ /* 0x040fe2000000180c */
[----:B------:R-:W1:Y:S01]  /*11160*/  MUFU.EX2 R126, R126 ;  /* 0x0000007e007e7308 */ /* 0x000e620000000800 */
[----:B------:R-:W2:Y:S01]  /*11170*/  LDSM.16.MT88.4 R4, [R244+0x5c00] ;  /* 0x005c0000f404783b */ /* 0x000ea20000004200 */
[C---:B----4-:R-:W-:Y:S01]  /*11180*/  F2FP.F16.F32.PACK_AB R25, R136.reuse, R138 ;  /* 0x0000008a8819723e */ /* 0x050fe200000000ff */
[----:B------:R-:W-:Y:S01]  /*11190*/  FADD.FTZ R144, R136, R144 ;  /* 0x0000009088907221 */ /* 0x000fe20000010000 */
[----:B------:R-:W-:Y:S01]  /*111a0*/  FADD.FTZ R145, R122, R145 ;  /* 0x000000917a917221 */ /* 0x000fe20000010000 */
[C---:B------:R-:W-:Y:S03]  /*111b0*/  HMMA.16816.F32 R8, R36.reuse, R40, R8 ;  /* 0x000000282408723c */ /* 0x040fe60000001808 */
[----:B------:R-:W3:Y:S03]  /*111c0*/  MUFU.EX2 R124, R124 ;  /* 0x0000007c007c7308 */ /* 0x000ee60000000800 */
[----:B------:R-:W-:Y:S01]  /*111d0*/  HMMA.16816.F32 R28, R36, R42, R28 ;  /* 0x0000002a241c723c */ /* 0x000fe2000000181c */
[----:B------:R-:W4:Y:S04]  /*111e0*/  LDSM.16.MT88.4 R36, [R245+0x5c00] ;  /* 0x005c0000f524783b */ /* 0x000f280000004200 */
[----:B------:R-:W5:Y:S01]  /*111f0*/  MUFU.EX2 R119, R119 ;  /* 0x0000007700777308 */ /* 0x000f620000000800 */
[----:B-1----:R-:W-:Y:S01]  /*11200*/  F2FP.F16.F32.PACK_AB R27, R126, R135 ;  /* 0x000000877e1b723e */ /* 0x002fe200000000ff */
[----:B------:R-:W-:Y:S01]  /*11210*/  LDSM.16.MT88.4 R40, [R245+0x6000] ;  /* 0x00600000f528783b */ /* 0x000fe20000004200 */
[----:B------:R-:W-:-:S04]  /*11220*/  FADD.FTZ R135, R135, R144 ;  /* 0x0000009087877221 */ /* 0x000fc80000010000 */
[----:B------:R-:W-:Y:S01]  /*11230*/  FADD.FTZ R135, R126, R135 ;  /* 0x000000877e877221 */ /* 0x000fe20000010000 */
[----:B------:R-:W1:Y:S01]  /*11240*/  MUFU.EX2 R118, R118 ;  /* 0x0000007600767308 */ /* 0x000e620000000800 */
[----:B------:R-:W-:Y:S02]  /*11250*/  HMMA.16816.F32 R16, R24, R20, R16 ;  /* 0x000000141810723c */ /* 0x000fe40000001810 */
[----:B---3--:R-:W-:-:S04]  /*11260*/  FADD.FTZ R135, R124, R135 ;  /* 0x000000877c877221 */ /* 0x008fc80000010000 */
[----:B------:R-:W-:Y:S01]  /*11270*/  HMMA.16816.F32 R12, R24, R22, R12 ;  /* 0x00000016180c723c */ /* 0x000fe2000000180c */
[----:B------:R-:W3:Y:S01]  /*11280*/  MUFU.EX2 R125, R125 ;  /* 0x0000007d007d7308 */ /* 0x000ee20000000800 */
[----:B------:R-:W4:Y:S01]  /*11290*/  LDSM.16.MT88.4 R20, [R244+0x6000] ;  /* 0x00600000f414783b */ /* 0x000f220000004200 */
[----:B-----5:R-:W-:-:S03]  /*112a0*/  FADD.FTZ R135, R119, R135 ;  /* 0x0000008777877221 */ /* 0x020fc60000010000 */
[C---:B------:R-:W-:Y:S03]  /*112b0*/  HMMA.16816.F32 R8, R24.reuse, R32, R8 ;  /* 0x000000201808723c */ /* 0x040fe60000001808 */
[----:B------:R-:W-:Y:S01]  /*112c0*/  MUFU.EX2 R128, R128 ;  /* 0x0000008000807308 */ /* 0x000fe20000000800 */
[----:B-1----:R-:W-:Y:S02]  /*112d0*/  FADD.FTZ R135, R118, R135 ;  /* 0x0000008776877221 */ /* 0x002fe40000010000 */
[----:B------:R-:W-:Y:S01]  /*112e0*/  HMMA.16816.F32 R28, R24, R34, R28 ;  /* 0x00000022181c723c */ /* 0x000fe2000000181c */
[----:B------:R-:W-:-:S04]  /*112f0*/  F2FP.F16.F32.PACK_AB R32, R113, R114 ;  /* 0x000000727120723e */ /* 0x000fc800000000ff */
[----:B------:R-:W1:Y:S02]  /*11300*/  MUFU.EX2 R130, R130 ;  /* 0x0000008200827308 */ /* 0x000e640000000800 */
[C---:B------:R-:W-:Y:S01]  /*11310*/  F2FP.F16.F32.PACK_AB R24, R121.reuse, R122 ;  /* 0x0000007a7918723e */ /* 0x040fe200000000ff */
[----:B------:R-:W-:Y:S01]  /*11320*/  FADD.FTZ R121, R121, R145 ;  /* 0x0000009179797221 */ /* 0x000fe20000010000 */
[----:B------:R-:W-:Y:S02]  /*11330*/  F2FP.F16.F32.PACK_AB R25, R119, R124 ;  /* 0x0000007c7719723e */ /* 0x000fe400000000ff */
[----:B------:R-:W-:Y:S01]  /*11340*/  F2FP.F16.F32.PACK_AB R26, R115, R116 ;  /* 0x00000074731a723e */ /* 0x000fe200000000ff */
[----:B------:R-:W-:Y:S01]  /*11350*/  FADD.FTZ R121, R116, R121 ;  /* 0x0000007974797221 */ /* 0x000fe20000010000 */
[----:B---3--:R-:W-:Y:S01]  /*11360*/  F2FP.F16.F32.PACK_AB R27, R125, R118 ;  /* 0x000000767d1b723e */ /* 0x008fe200000000ff */
[----:B------:R-:W3:Y:S01]  /*11370*/  MUFU.EX2 R131, R131 ;  /* 0x0000008300837308 */ /* 0x000ee20000000800 */
[----:B------:R-:W-:Y:S01]  /*11380*/  F2FP.F16.F32.PACK_AB R34, R109, R111 ;  /* 0x0000006f6d22723e */ /* 0x000fe200000000ff */
[----:B------:R-:W-:Y:S01]  /*11390*/  FADD.FTZ R121, R115, R121 ;  /* 0x0000007973797221 */ /* 0x000fe20000010000 */
[----:B------:R-:W-:-:S03]  /*113a0*/  FADD.FTZ R125, R125, R135 ;  /* 0x000000877d7d7221 */ /* 0x000fc60000010000 */
[C---:B--2---:R-:W-:Y:S01]  /*113b0*/  HMMA.16816.F32 R16, R24.reuse, R4, R16 ;  /* 0x000000041810723c */ /* 0x044fe20000001810 */
[----:B------:R-:W-:Y:S01]  /*113c0*/  FADD.FTZ R114, R114, R121 ;  /* 0x0000007972727221 */ /* 0x000fe20000010000 */
[----:B------:R-:W2:Y:S01]  /*113d0*/  MUFU.EX2 R140, R140 ;  /* 0x0000008c008c7308 */ /* 0x000ea20000000800 */
[----:B-1----:R-:W-:Y:S01]  /*113e0*/  F2FP.F16.F32.PACK_AB R33, R130, R128 ;  /* 0x000000808221723e */ /* 0x002fe200000000ff */
[----:B------:R-:W-:Y:S01]  /*113f0*/  FADD.FTZ R125, R128, R125 ;  /* 0x0000007d807d7221 */ /* 0x000fe20000010000 */
[----:B------:R-:W-:Y:S01]  /*11400*/  FADD.FTZ R114, R113, R114 ;  /* 0x0000007271727221 */ /* 0x000fe20000010000 */
[C---:B------:R-:W-:Y:S01]  /*11410*/  HMMA.16816.F32 R12, R24.reuse, R6, R12 ;  /* 0x00000006180c723c */ /* 0x040fe2000000180c */
[----:B------:R-:W1:Y:S01]  /*11420*/  LDSM.16.MT88.4 R4, [R244+0x6400] ;  /* 0x00640000f404783b */ /* 0x000e620000004200 */
[----:B------:R-:W-:Y:S01]  /*11430*/  FADD.FTZ R130, R130, R125 ;  /* 0x0000007d82827221 */ /* 0x000fe20000010000 */
[----:B------:R-:W-:Y:S01]  /*11440*/  FADD.FTZ R111, R111, R114 ;  /* 0x000000726f6f7221 */ /* 0x000fe20000010000 */
[----:B------:R-:W5:Y:S02]  /*11450*/  MUFU.EX2 R142, R142 ;  /* 0x0000008e008e7308 */ /* 0x000f640000000800 */
[----:B----4-:R-:W-:Y:S01]  /*11460*/  HMMA.16816.F32 R8, R24, R36, R8 ;  /* 0x000000241808723c */ /* 0x010fe20000001808 */
[----:B---3--:R-:W-:Y:S01]  /*11470*/  FADD.FTZ R130, R131, R130 ;  /* 0x0000008283827221 */ /* 0x008fe20000010000 */
[----:B------:R-:W-:-:S04]  /*11480*/  FADD.FTZ R111, R109, R111 ;  /* 0x0000006f6d6f7221 */ /* 0x000fc80000010000 */
[----:B------:R-:W-:Y:S01]  /*11490*/  HMMA.16816.F32 R28, R24, R38, R28 ;  /* 0x00000026181c723c */ /* 0x000fe2000000181c */
[C---:B--2---:R-:W-:Y:S01]  /*114a0*/  F2FP.F16.F32.PACK_AB R35, R140.reuse, R131 ;  /* 0x000000838c23723e */ /* 0x044fe200000000ff */
[----:B------:R-:W2:Y:S01]  /*114b0*/  MUFU.EX2 R143, R143 ;  /* 0x0000008f008f7308 */ /* 0x000ea20000000800 */
[----:B------:R-:W3:Y:S01]  /*114c0*/  LDSM.16.MT88.4 R36, [R245+0x6400] ;  /* 0x00640000f524783b */ /* 0x000ee20000004200 */
[----:B------:R-:W-:-:S03]  /*114d0*/  FADD.FTZ R140, R140, R130 ;  /* 0x000000828c8c7221 */ /* 0x000fc60000010000 */
[----:B------:R-:W4:Y:S01]  /*114e0*/  LDSM.16.MT88.4 R24, [R244+0x6800] ;  /* 0x00680000f418783b */ /* 0x000f220000004200 */
[C---:B------:R-:W-:Y:S01]  /*114f0*/  HMMA.16816.F32 R16, R32.reuse, R20, R16 ;  /* 0x000000142010723c */ /* 0x040fe20000001810 */
[----:B-----5:R-:W-:Y:S01]  /*11500*/  FADD.FTZ R140, R142, R140 ;  /* 0x0000008c8e8c7221 */ /* 0x020fe20000010000 */
[----:B------:R-:W-:Y:S04]  /*11510*/  MUFU.EX2 R154, R154 ;  /* 0x0000009a009a7308 */ /* 0x000fe80000000800 */
[C---:B------:R-:W-:Y:S01]  /*11520*/  HMMA.16816.F32 R12, R32.reuse, R22, R12 ;  /* 0x00000016200c723c */ /* 0x040fe2000000180c */
[----:B------:R-:W-:Y:S01]  /*11530*/  F2FP.F16.F32.PACK_AB R20, R106, R107 ;  /* 0x0000006b6a14723e */ /* 0x000fe200000000ff */
[----:B------:R-:W-:Y:S02]  /*11540*/  FADD.FTZ R107, R107, R111 ;  /* 0x0000006f6b6b7221 */ /* 0x000fe40000010000 */
[----:B------:R-:W5:Y:S01]  /*11550*/  MUFU.EX2 R151, R151 ;  /* 0x0000009700977308 */ /* 0x000f620000000800 */
[C---:B--2---:R-:W-:Y:S01]  /*11560*/  F2FP.F16.F32.PACK_AB R21, R143.reuse, R142 ;  /* 0x0000008e8f15723e */ /* 0x044fe200000000ff */
[----:B------:R-:W-:Y:S01]  /*11570*/  HMMA.16816.F32 R8, R32, R40, R8 ;  /* 0x000000282008723c */ /* 0x000fe20000001808 */
[----:B------:R-:W-:Y:S01]  /*11580*/  F2FP.F16.F32.PACK_AB R22, R104, R105 ;  /* 0x000000696816723e */ /* 0x000fe200000000ff */
[----:B------:R-:W-:Y:S01]  /*11590*/  FADD.FTZ R107, R106, R107 ;  /* 0x0000006b6a6b7221 */ /* 0x000fe20000010000 */
[----:B------:R-:W-:-:S03]  /*115a0*/  FADD.FTZ R140, R143, R140 ;  /* 0x0000008c8f8c7221 */ /* 0x000fc60000010000 */
[----:B------:R-:W-:Y:S01]  /*115b0*/  HMMA.16816.F32 R28, R32, R42, R28 ;  /* 0x0000002a201c723c */ /* 0x000fe2000000181c */
[----:B------:R-:W2:Y:S01]  /*115c0*/  MUFU.EX2 R153, R153 ;  /* 0x0000009900997308 */ /* 0x000ea20000000800 */
[----:B------:R-:W4:Y:S01]  /*115d0*/  LDSM.16.MT88.4 R32, [R245+0x6800] ;  /* 0x00680000f520783b */ /* 0x000f220000004200 */
[----:B------:R-:W-:-:S03]  /*115e0*/  FADD.FTZ R107, R105, R107 ;  /* 0x0000006b696b7221 */ /* 0x000fc60000010000 */
[----:B------:R-:W-:Y:S01]  /*115f0*/  LDSM.16.MT88.4 R40, [R245+0x6c00] ;  /* 0x006c0000f528783b */ /* 0x000fe20000004200 */
[----:B------:R-:W-:Y:S01]  /*11600*/  FADD.FTZ R104, R104, R107 ;  /* 0x0000006b68687221 */ /* 0x000fe20000010000 */
[----:B-----5:R-:W-:Y:S01]  /*11610*/  F2FP.F16.F32.PACK_AB R23, R151, R154 ;  /* 0x0000009a9717723e */ /* 0x020fe200000000ff */
[----:B------:R-:W5:Y:S01]  /*11620*/  MUFU.EX2 R159, R159 ;  /* 0x0000009f009f7308 */ /* 0x000f620000000800 */
[----:B------:R-:W-:Y:S01]  /*11630*/  FADD.FTZ R154, R154, R140 ;  /* 0x0000008c9a9a7221 */ /* 0x000fe20000010000 */
[----:B------:R-:W-:-:S03]  /*11640*/  FADD.FTZ R104, R99, R104 ;  /* 0x0000006863687221 */ /* 0x000fc60000010000 */
[----:B------:R-:W-:Y:S01]  /*11650*/  FADD.FTZ R154, R151, R154 ;  /* 0x0000009a979a7221 */ /* 0x000fe20000010000 */
[----:B-1----:R-:W-:Y:S02]  /*11660*/  HMMA.16816.F32 R16, R20, R4, R16 ;  /* 0x000000041410723c */ /* 0x002fe40000001810 */
[----:B------:R-:W-:Y:S01]  /*11670*/  MUFU.EX2 R160, R160 ;  /* 0x000000a000a07308 */ /* 0x000fe20000000800 */
[----:B--2---:R-:W-:-:S03]  /*11680*/  FADD.FTZ R154, R153, R154 ;  /* 0x0000009a999a7221 */ /* 0x004fc60000010000 */
[C---:B------:R-:W-:Y:S01]  /*11690*/  HMMA.16816.F32 R12, R20.reuse, R6, R12 ;  /* 0x00000006140c723c */ /* 0x040fe2000000180c */
[----:B------:R-:W1:Y:S03]  /*116a0*/  LDSM.16.MT88.4 R4, [R244+0x6c00] ;  /* 0x006c0000f404783b */ /* 0x000e660000004200 */
[----:B------:R-:W2:Y:S02]  /*116b0*/  MUFU.EX2 R162, R162 ;  /* 0x000000a200a27308 */ /* 0x000ea40000000800 */
[C---:B---3--:R-:W-:Y:S06]  /*116c0*/  HMMA.16816.F32 R8, R20.reuse, R36, R8 ;  /* 0x000000241408723c */ /* 0x048fec0000001808 */
[----:B------:R-:W-:Y:S01]  /*116d0*/  HMMA.16816.F32 R28, R20, R38, R28 ;  /* 0x00000026141c723c */ /* 0x000fe2000000181c */
[----:B------:R-:W3:Y:S01]  /*116e0*/  MUFU.EX2 R166, R166 ;  /* 0x000000a600a67308 */ /* 0x000ee20000000800 */
[----:B------:R-:W-:-:S05]  /*116f0*/  F2FP.F16.F32.PACK_AB R36, R89, R90 ;  /* 0x0000005a5924723e */ /* 0x000fca00000000ff */
[C---:B------:R-:W-:Y:S01]  /*11700*/  F2FP.F16.F32.PACK_AB R20, R96.reuse, R99 ;  /* 0x000000636014723e */ /* 0x040fe200000000ff */
[----:B------:R-:W-:Y:S01]  /*11710*/  FADD.FTZ R96, R96, R104 ;  /* 0x0000006860607221 */ /* 0x000fe20000010000 */
[C---:B-----5:R-:W-:Y:S01]  /*11720*/  F2FP.F16.F32.PACK_AB R21, R159.reuse, R153 ;  /* 0x000000999f15723e */ /* 0x060fe200000000ff */
[----:B------:R-:W5:Y:S01]  /*11730*/  MUFU.EX2 R170, R170 ;  /* 0x000000aa00aa7308 */ /* 0x000f620000000800 */
[----:B------:R-:W-:Y:S01]  /*11740*/  F2FP.F16.F32.PACK_AB R22, R92, R93 ;  /* 0x0000005d5c16723e */ /* 0x000fe200000000ff */
[----:B------:R-:W-:Y:S01]  /*11750*/  FADD.FTZ R159, R159, R154 ;  /* 0x0000009a9f9f7221 */ /* 0x000fe20000010000 */
[----:B--2---:R-:W-:Y:S01]  /*11760*/  F2FP.F16.F32.PACK_AB R23, R162, R160 ;  /* 0x000000a0a217723e */ /* 0x004fe200000000ff */
[----:B------:R-:W-:Y:S01]  /*11770*/  FADD.FTZ R96, R93, R96 ;  /* 0x000000605d607221 */ /* 0x000fe20000010000 */
[----:B------:R-:W-:Y:S01]  /*11780*/  F2FP.F16.F32.PACK_AB R38, R87, R88 ;  /* 0x000000585726723e */ /* 0x000fe200000000ff */
[----:B------:R-:W-:Y:S02]  /*11790*/  FADD.FTZ R159, R160, R159 ;  /* 0x0000009fa09f7221 */ /* 0x000fe40000010000 */
[----:B------:R-:W2:Y:S01]  /*117a0*/  MUFU.EX2 R176, R176 ;  /* 0x000000b000b07308 */ /* 0x000ea20000000800 */
[----:B------:R-:W-:Y:S01]  /*117b0*/  FADD.FTZ R92, R92, R96 ;  /* 0x000000605c5c7221 */ /* 0x000fe20000010000 */
[----:B----4-:R-:W-:Y:S01]  /*117c0*/  HMMA.16816.F32 R16, R20, R24, R16 ;  /* 0x000000181410723c */ /* 0x010fe20000001810 */
[----:B------:R-:W-:-:S02]  /*117d0*/  FADD.FTZ R162, R162, R159 ;  /* 0x0000009fa2a27221 */ /* 0x000fc40000010000 */
[----:B------:R-:W-:Y:S02]  /*117e0*/  FADD.FTZ R92, R90, R92 ;  /* 0x0000005c5a5c7221 */ /* 0x000fe40000010000 */
[----:B---3--:R-:W-:Y:S01]  /*117f0*/  FADD.FTZ R162, R166, R162 ;  /* 0x000000a2a6a27221 */ /* 0x008fe20000010000 */
[----:B------:R-:W3:Y:S01]  /*11800*/  MUFU.EX2 R177, R177 ;  /* 0x000000b100b17308 */ /* 0x000ee20000000800 */
[C---:B------:R-:W-:Y:S01]  /*11810*/  HMMA.16816.F32 R12, R20.reuse, R26, R12 ;  /* 0x0000001a140c723c */ /* 0x040fe2000000180c */
[----:B------:R-:W4:Y:S01]  /*11820*/  LDSM.16.MT88.4 R24, [R244+0x7000] ;  /* 0x00700000f418783b */ /* 0x000f220000004200 */
[C---:B-----5:R-:W-:Y:S01]  /*11830*/  F2FP.F16.F32.PACK_AB R37, R170.reuse, R166 ;  /* 0x000000a6aa25723e */ /* 0x060fe200000000ff */
[----:B------:R-:W-:Y:S01]  /*11840*/  FADD.FTZ R89, R89, R92 ;  /* 0x0000005c59597221 */ /* 0x000fe20000010000 */
[----:B------:R-:W-:Y:S02]  /*11850*/  FADD.FTZ R170, R170, R162 ;  /* 0x000000a2aaaa7221 */ /* 0x000fe40000010000 */
[----:B------:R-:W-:Y:S01]  /*11860*/  HMMA.16816.F32 R8, R20, R32, R8 ;  /* 0x000000201408723c */ /* 0x000fe20000001808 */
[----:B------:R-:W5:Y:S01]  /*11870*/  MUFU.EX2 R178, R178 ;  /* 0x000000b200b27308 */ /* 0x000f620000000800 */
[----:B------:R-:W-:Y:S01]  /*11880*/  FADD.FTZ R89, R88, R89 ;  /* 0x0000005958597221 */ /* 0x000fe20000010000 */
[----:B--2---:R-:W-:-:S03]  /*11890*/  FADD.FTZ R170, R176, R170 ;  /* 0x000000aab0aa7221 */ /* 0x004fc60000010000 */
[----:B------:R-:W-:Y:S01]  /*118a0*/  HMMA.16816.F32 R28, R20, R34, R28 ;  /* 0x00000022141c723c */ /* 0x000fe2000000181c */
[----:B------:R-:W2:Y:S01]  /*118b0*/  LDSM.16.MT88.4 R32, [R245+0x7000] ;  /* 0x00700000f520783b */ /* 0x000ea20000004200 */
[----:B------:R-:W-:Y:S01]  /*118c0*/  FADD.FTZ R87, R87, R89 ;  /* 0x0000005957577221 */ /* 0x000fe20000010000 */
[----:B------:R-:W5:Y:S01]  /*118d0*/  MUFU.EX2 R179, R179 ;  /* 0x000000b300b37308 */ /* 0x000f620000000800 */
[C---:B---3--:R-:W-:Y:S01]  /*118e0*/  F2FP.F16.F32.PACK_AB R39, R177.reuse, R176 ;  /* 0x000000b0b127723e */ /* 0x048fe200000000ff */
[----:B------:R-:W-:Y:S01]  /*118f0*/  FADD.FTZ R177, R177, R170 ;  /* 0x000000aab1b17221 */ /* 0x000fe20000010000 */
[----:B------:R-:W-:Y:S01]  /*11900*/  FADD.FTZ R87, R86, R87 ;  /* 0x0000005756577221 */ /* 0x000fe20000010000 */
[--C-:B------:R-:W-:Y:S01]  /*11910*/  FFMA.FTZ R20, R152, UR10, -R65.reuse ;  /* 0x0000000a98147c23 */ /* 0x100fe20008010841 */
[----:B------:R-:W-:Y:S01]  /*11920*/  FFMA.FTZ R152, R150, UR10, -R65 ;  /* 0x0000000a96987c23 */ /* 0x000fe20008010841 */
[----:B------:R-:W-:Y:S01]  /*11930*/  F2FP.F16.F32.PACK_AB R22, R83, R84 ;  /* 0x000000545316723e */ /* 0x000fe200000000ff */
[----:B------:R-:W-:Y:S01]  /*11940*/  FADD.FTZ R87, R85, R87 ;  /* 0x0000005755577221 */ /* 0x000fe20000010000 */
[----:B------:R-:W-:Y:S01]  /*11950*/  MUFU.EX2 R175, R175 ;  /* 0x000000af00af7308 */ /* 0x000fe20000000800 */
[----:B-1----:R-:W-:Y:S01]  /*11960*/  HMMA.16816.F32 R16, R36, R4, R16 ;  /* 0x000000042410723c */ /* 0x002fe20000001810 */
[----:B-----5:R-:W-:Y:S01]  /*11970*/  FADD.FTZ R177, R178, R177 ;  /* 0x000000b1b2b17221 */ /* 0x020fe20000010000 */
[----:B------:R-:W-:-:S04]  /*11980*/  FADD.FTZ R84, R84, R87 ;  /* 0x0000005754547221 */ /* 0x000fc80000010000 */
[C---:B------:R-:W-:Y:S01]  /*11990*/  HMMA.16816.F32 R12, R36.reuse, R6, R12 ;  /* 0x00000006240c723c */ /* 0x040fe2000000180c */
[----:B------:R-:W1:Y:S01]  /*119a0*/  MUFU.EX2 R169, R169 ;  /* 0x000000a900a97308 */ /* 0x000e620000000800 */
[----:B------:R-:W3:Y:S01]  /*119b0*/  LDSM.16.MT88.4 R4, [R244+0x7400] ;  /* 0x00740000f404783b */ /* 0x000ee20000004200 */
[C---:B------:R-:W-:Y:S01]  /*119c0*/  F2FP.F16.F32.PACK_AB R21, R179.reuse, R178 ;  /* 0x000000b2b315723e */ /* 0x040fe200000000ff */
[----:B------:R-:W-:Y:S01]  /*119d0*/  FADD.FTZ R177, R179, R177 ;  /* 0x000000b1b3b17221 */ /* 0x000fe20000010000 */
[----:B------:R-:W-:Y:S01]  /*119e0*/  FADD.FTZ R84, R83, R84 ;  /* 0x0000005453547221 */ /* 0x000fe20000010000 */
[----:B------:R-:W-:Y:S03]  /*119f0*/  HMMA.16816.F32 R8, R36, R40, R8 ;  /* 0x000000282408723c */ /* 0x000fe60000001808 */
[----:B------:R5:W-:Y:S01]  /*11a00*/  MUFU.EX2 R150, R20 ;  /* 0x0000001400967308 */ /* 0x000be20000000800 */
[----:B------:R-:W-:-:S02]  /*11a10*/  FADD.FTZ R84, R82, R84 ;  /* 0x0000005452547221 */ /* 0x000fc40000010000 */
[----:B------:R-:W-:Y:S01]  /*11a20*/  HMMA.16816.F32 R28, R36, R42, R28 ;  /* 0x0000002a241c723c */ /* 0x000fe2000000181c */
[----:B------:R-:W3:Y:S04]  /*11a30*/  LDSM.16.MT88.4 R40, [R245+0x7400] ;  /* 0x00740000f528783b */ /* 0x000ee80000004200 */
[----:B------:R-:W2:Y:S01]  /*11a40*/  MUFU.EX2 R81, R81 ;  /* 0x0000005100517308 */ /* 0x000ea20000000800 */
[----:B-1----:R-:W-:Y:S01]  /*11a50*/  F2FP.F16.F32.PACK_AB R23, R169, R175 ;  /* 0x000000afa917723e */ /* 0x002fe200000000ff */
[----:B------:R-:W-:-:S04]  /*11a60*/  FADD.FTZ R175, R175, R177 ;  /* 0x000000b1afaf7221 */ /* 0x000fc80000010000 */
[----:B------:R-:W-:Y:S02]  /*11a70*/  FADD.FTZ R175, R169, R175 ;  /* 0x000000afa9af7221 */ /* 0x000fe40000010000 */
[----:B------:R-:W1:Y:S01]  /*11a80*/  MUFU.EX2 R80, R80 ;  /* 0x0000005000507308 */ /* 0x000e620000000800 */
[----:B-----5:R-:W-:-:S07]  /*11a90*/  F2FP.F16.F32.PACK_AB R20, R85, R86 ;  /* 0x000000565514723e */ /* 0x020fce00000000ff */
[----:B------:R-:W5:Y:S01]  /*11aa0*/  MUFU.EX2 R79, R79 ;  /* 0x0000004f004f7308 */ /* 0x000f620000000800 */
[----:B----4-:R-:W-:Y:S01]  /*11ab0*/  HMMA.16816.F32 R16, R20, R24, R16 ;  /* 0x000000181410723c */ /* 0x010fe20000001810 */
[C---:B--2---:R-:W-:Y:S01]  /*11ac0*/  F2FP.F16.F32.PACK_AB R36, R81.reuse, R82 ;  /* 0x000000525124723e */ /* 0x044fe200000000ff */
[----:B------:R-:W-:-:S04]  /*11ad0*/  FADD.FTZ R81, R81, R84 ;  /* 0x0000005451517221 */ /* 0x000fc80000010000 */
[----:B------:R-:W-:Y:S01]  /*11ae0*/  HMMA.16816.F32 R12, R20, R26, R12 ;  /* 0x0000001a140c723c */ /* 0x000fe2000000180c */
[----:B------:R-:W2:Y:S01]  /*11af0*/  MUFU.EX2 R165, R165 ;  /* 0x000000a500a57308 */ /* 0x000ea20000000800 */
[----:B------:R-:W4:Y:S01]  /*11b00*/  LDSM.16.MT88.4 R24, [R244+0x7800] ;  /* 0x00780000f418783b */ /* 0x000f220000004200 */
[----:B-1----:R-:W-:-:S03]  /*11b10*/  FADD.FTZ R81, R80, R81 ;  /* 0x0000005150517221 */ /* 0x002fc60000010000 */
[C---:B------:R-:W-:Y:S03]  /*11b20*/  HMMA.16816.F32 R8, R20.reuse, R32, R8 ;  /* 0x000000201408723c */ /* 0x040fe60000001808 */
[----:B------:R-:W1:Y:S01]  /*11b30*/  MUFU.EX2 R158, R158 ;  /* 0x0000009e009e7308 */ /* 0x000e620000000800 */
[C---:B-----5:R-:W-:Y:S01]  /*11b40*/  F2FP.F16.F32.PACK_AB R38, R79.reuse, R80 ;  /* 0x000000504f26723e */ /* 0x060fe200000000ff */
[----:B------:R-:W-:Y:S01]  /*11b50*/  FADD.FTZ R79, R79, R81 ;  /* 0x000000514f4f7221 */ /* 0x000fe20000010000 */
[----:B------:R-:W-:Y:S01]  /*11b60*/  HMMA.16816.F32 R28, R20, R34, R28 ;  /* 0x00000022141c723c */ /* 0x000fe2000000181c */
[----:B------:R-:W5:Y:S04]  /*11b70*/  LDSM.16.MT88.4 R20, [R245+0x7800] ;  /* 0x00780000f514783b */ /* 0x000f680000004200 */
[----:B------:R-:W3:Y:S01]  /*11b80*/  MUFU.EX2 R157, R157 ;  /* 0x0000009d009d7308 */ /* 0x000ee20000000800 */
[----:B--2---:R-:W-:-:S07]  /*11b90*/  FADD.FTZ R175, R165, R175 ;  /* 0x000000afa5af7221 */ /* 0x004fce0000010000 */
[----:B------:R-:W2:Y:S01]  /*11ba0*/  MUFU.EX2 R78, R78 ;  /* 0x0000004e004e7308 */ /* 0x000ea20000000800 */
[C---:B-1----:R-:W-:Y:S01]  /*11bb0*/  F2FP.F16.F32.PACK_AB R37, R158.reuse, R165 ;  /* 0x000000a59e25723e */ /* 0x042fe200000000ff */
[----:B------:R-:W-:-:S06]  /*11bc0*/  FADD.FTZ R158, R158, R175 ;  /* 0x000000af9e9e7221 */ /* 0x000fcc0000010000 */
[----:B------:R-:W1:Y:S01]  /*11bd0*/  MUFU.EX2 R77, R77 ;  /* 0x0000004d004d7308 */ /* 0x000e620000000800 */
[----:B---3--:R-:W-:Y:S01]  /*11be0*/  F2FP.F16.F32.PACK_AB R39, R150, R157 ;  /* 0x0000009d9627723e */ /* 0x008fe200000000ff */
[----:B------:R-:W-:-:S04]  /*11bf0*/  FADD.FTZ R158, R157, R158 ;  /* 0x0000009e9d9e7221 */ /* 0x000fc80000010000 */
[----:B------:R-:W-:Y:S02]  /*11c00*/  FADD.FTZ R150, R150, R158 ;  /* 0x0000009e96967221 */ /* 0x000fe40000010000 */
[----:B------:R-:W3:Y:S01]  /*11c10*/  MUFU.EX2 R76, R76 ;  /* 0x0000004c004c7308 */ /* 0x000ee20000000800 */
[----:B------:R-:W-:Y:S01]  /*11c20*/  HMMA.16816.F32 R16, R36, R4, R16 ;  /* 0x000000042410723c */ /* 0x000fe20000001810 */
[----:B--2---:R-:W-:-:S05]  /*11c30*/  FADD.FTZ R79, R78, R79 ;  /* 0x0000004f4e4f7221 */ /* 0x004fca0000010000 */
[C---:B------:R-:W-:Y:S01]  /*11c40*/  HMMA.16816.F32 R12, R36.reuse, R6, R12 ;  /* 0x00000006240c723c */ /* 0x040fe2000000180c */
[----:B------:R-:W2:Y:S01]  /*11c50*/  MUFU.EX2 R75, R75 ;  /* 0x0000004b004b7308 */ /* 0x000ea20000000800 */
[C---:B-1----:R-:W-:Y:S01]  /*11c60*/  F2FP.F16.F32.PACK_AB R32, R77.reuse, R78 ;  /* 0x0000004e4d20723e */ /* 0x042fe200000000ff */
[----:B------:R-:W1:Y:S01]  /*11c70*/  LDSM.16.MT88.4 R4, [R244+0x7c00] ;  /* 0x007c0000f404783b */ /* 0x000e620000004200 */
[----:B------:R-:W-:Y:S02]  /*11c80*/  FADD.FTZ R77, R77, R79 ;  /* 0x0000004f4d4d7221 */ /* 0x000fe40000010000 */
[----:B------:R-:W-:Y:S03]  /*11c90*/  HMMA.16816.F32 R8, R36, R40, R8 ;  /* 0x000000282408723c */ /* 0x000fe60000001808 */
[----:B------:R-:W4:Y:S01]  /*11ca0*/  MUFU.EX2 R152, R152 ;  /* 0x0000009800987308 */ /* 0x000f220000000800 */
[----:B---3--:R-:W-:-:S02]  /*11cb0*/  FADD.FTZ R77, R76, R77 ;  /* 0x0000004d4c4d7221 */ /* 0x008fc40000010000 */
[----:B------:R-:W-:Y:S01]  /*11cc0*/  HMMA.16816.F32 R28, R36, R42, R28 ;  /* 0x0000002a241c723c */ /* 0x000fe2000000181c */
[----:B------:R-:W-:-:S04]  /*11cd0*/  FFMA.FTZ R41, R97, UR10, -R65 ;  /* 0x0000000a61297c23 */ /* 0x000fc80008010841 */
[----:B------:R-:W3:Y:S01]  /*11ce0*/  MUFU.EX2 R141, R141 ;  /* 0x0000008d008d7308 */ /* 0x000ee20000000800 */
[----:B--2---:R-:W-:Y:S01]  /*11cf0*/  F2FP.F16.F32.PACK_AB R34, R75, R76 ;  /* 0x0000004c4b22723e */ /* 0x004fe200000000ff */
[--C-:B------:R-:W-:Y:S01]  /*11d00*/  FFMA.FTZ R37, R112, UR10, -R65.reuse ;  /* 0x0000000a70257c23 */ /* 0x100fe20008010841 */
[--C-:B------:R-:W-:Y:S01]  /*11d10*/  FFMA.FTZ R38, R110, UR10, -R65.reuse ;  /* 0x0000000a6e267c23 */ /* 0x100fe20008010841 */
[--C-:B------:R-:W-:Y:S01]  /*11d20*/  FFMA.FTZ R39, R108, UR10, -R65.reuse ;  /* 0x0000000a6c277c23 */ /* 0x100fe20008010841 */
[----:B------:R-:W-:Y:S01]  /*11d30*/  FFMA.FTZ R43, R95, UR10, -R65 ;  /* 0x0000000a5f2b7c23 */ /* 0x000fe20008010841 */
[----:B------:R-:W-:Y:S01]  /*11d40*/  FADD.FTZ R75, R75, R77 ;  /* 0x0000004d4b4b7221 */ /* 0x000fe20000010000 */
[--C-:B------:R-:W-:Y:S01]  /*11d50*/  FFMA.FTZ R36, R120, UR10, -R91.reuse ;  /* 0x0000000a78247c23 */ /* 0x100fe2000801085b */
[----:B------:R-:W2:Y:S01]  /*11d60*/  MUFU.EX2 R139, R139 ;  /* 0x0000008b008b7308 */ /* 0x000ea20000000800 */
[----:B----4-:R-:W-:Y:S01]  /*11d70*/  FADD.FTZ R150, R152, R150 ;  /* 0x0000009698967221 */ /* 0x010fe20000010000 */
[----:B------:R-:W-:-:S06]  /*11d80*/  FFMA.FTZ R42, R98, UR10, -R91 ;  /* 0x0000000a622a7c23 */ /* 0x000fcc000801085b */
        /* <DEDUP_REMOVED lines=16> */
[----:B------:R-:W5:Y:S01]  /*11e90*/  LDSM.16.MT88.4 R32, [R244+0x8000] ;  /* 0x00800000f420783b */ /* 0x000f620000004200 */
[----:B--2---:R-:W-:Y:S01]  /*11ea0*/  F2FP.F16.F32.PACK_AB R20, R73, R74 ;  /* 0x0000004a4914723e */ /* 0x004fe200000000ff */
[----:B------:R-:W-:-:S04]  /*11eb0*/  FADD.FTZ R74, R74, R75 ;  /* 0x0000004b4a4a7221 */ /* 0x000fc80000010000 */
[----:B------:R-:W2:Y:S01]  /*11ec0*/  MUFU.EX2 R40, R117 ;  /* 0x0000007500287308 */ /* 0x000ea20000000800 */
[----:B----4-:R-:W-:Y:S01]  /*11ed0*/  F2FP.F16.F32.PACK_AB R22, R71, R72 ;  /* 0x000000484716723e */ /* 0x010fe200000000ff */
[----:B------:R-:W-:-:S04]  /*11ee0*/  FADD.FTZ R74, R73, R74 ;  /* 0x0000004a494a7221 */ /* 0x000fc80000010000 */
[----:B------:R-:W-:Y:S02]  /*11ef0*/  FADD.FTZ R72, R72, R74 ;  /* 0x0000004a48487221 */ /* 0x000fe40000010000 */
[----:B------:R-:W-:Y:S02]  /*11f00*/  MUFU.EX2 R37, R37 ;  /* 0x0000002500257308 */ /* 0x000fe40000000800 */
[----:B------:R-:W-:-:S06]  /*11f10*/  FADD.FTZ R72, R71, R72 ;  /* 0x0000004847487221 */ /* 0x000fcc0000010000 */
[----:B------:R-:W4:Y:S01]  /*11f20*/  MUFU.EX2 R38, R38 ;  /* 0x0000002600267308 */ /* 0x000f220000000800 */
[----:B--2---:R-:W-:Y:S01]  /*11f30*/  F2FP.F16.F32.PACK_AB R21, R40, R123 ;  /* 0x0000007b2815723e */ /* 0x004fe200000000ff */
[----:B------:R-:W-:-:S04]  /*11f40*/  FADD.FTZ R123, R123, R127 ;  /* 0x0000007f7b7b7221 */ /* 0x000fc80000010000 */
[----:B------:R-:W-:Y:S02]  /*11f50*/  FADD.FTZ R123, R40, R123 ;  /* 0x0000007b287b7221 */ /* 0x000fe40000010000 */
[----:B------:R-:W-:Y:S08]  /*11f60*/  MUFU.EX2 R70, R70 ;  /* 0x0000004600467308 */ /* 0x000ff00000000800 */
[----:B------:R-:W2:Y:S01]  /*11f70*/  MUFU.EX2 R69, R69 ;  /* 0x0000004500457308 */ /* 0x000ea20000000800 */
[----:B----4-:R-:W-:Y:S01]  /*11f80*/  F2FP.F16.F32.PACK_AB R23, R38, R37 ;  /* 0x000000252617723e */ /* 0x010fe200000000ff */
[----:B------:R-:W-:-:S04]  /*11f90*/  FADD.FTZ R37, R37, R123 ;  /* 0x0000007b25257221 */ /* 0x000fc80000010000 */
[----:B------:R-:W-:Y:S02]  /*11fa0*/  FADD.FTZ R37, R38, R37 ;  /* 0x0000002526257221 */ /* 0x000fe40000010000 */
[C---:B-1----:R-:W-:Y:S01]  /*11fb0*/  HMMA.16816.F32 R16, R20.reuse, R4, R16 ;  /* 0x000000041410723c */ /* 0x042fe20000001810 */
[----:B------:R-:W-:Y:S05]  /*11fc0*/  MUFU.EX2 R68, R68 ;  /* 0x0000004400447308 */ /* 0x000fea0000000800 */
[C---:B------:R-:W-:Y:S01]  /*11fd0*/  HMMA.16816.F32 R12, R20.reuse, R6, R12 ;  /* 0x00000006140c723c */ /* 0x040fe2000000180c */
[----:B------:R-:W1:Y:S02]  /*11fe0*/  LDSM.16.MT88.4 R4, [R245+0x8000] ;  /* 0x00800000f504783b */ /* 0x000e640000004200 */
[----:B------:R-:W4:Y:S03]  /*11ff0*/  MUFU.EX2 R67, R67 ;  /* 0x0000004300437308 */ /* 0x000f260000000800 */
[C---:B---3--:R-:W-:Y:S05]  /*12000*/  HMMA.16816.F32 R8, R20.reuse, R24, R8 ;  /* 0x000000181408723c */ /* 0x048fea0000001808 */
[----:B------:R-:W3:Y:S01]  /*12010*/  MUFU.EX2 R39, R39 ;  /* 0x0000002700277308 */ /* 0x000ee20000000800 */
[----:B------:R-:W-:Y:S01]  /*12020*/  HMMA.16816.F32 R28, R20, R26, R28 ;  /* 0x0000001a141c723c */ /* 0x000fe2000000181c */
[----:B--2---:R-:W-:Y:S01]  /*12030*/  F2FP.F16.F32.PACK_AB R24, R69, R70 ;  /* 0x000000464518723e */ /* 0x004fe200000000ff */
[----:B------:R-:W-:-:S04]  /*12040*/  FADD.FTZ R70, R70, R72 ;  /* 0x0000004846467221 */ /* 0x000fc80000010000 */
[----:B------:R-:W-:Y:S01]  /*12050*/  FADD.FTZ R70, R69, R70 ;  /* 0x0000004645467221 */ /* 0x000fe20000010000 */
[----:B------:R-:W2:Y:S01]  /*12060*/  MUFU.EX2 R41, R41 ;  /* 0x0000002900297308 */ /* 0x000ea20000000800 */
[--C-:B------:R-:W-:Y:S01]  /*12070*/  FFMA.FTZ R20, R52, UR10, -R65.reuse ;  /* 0x0000000a34147c23 */ /* 0x100fe20008010841 */
[----:B------:R-:W-:Y:S01]  /*12080*/  FFMA.FTZ R52, R53, UR10, -R65 ;  /* 0x0000000a35347c23 */ /* 0x000fe20008010841 */
[----:B----4-:R-:W-:Y:S01]  /*12090*/  F2FP.F16.F32.PACK_AB R26, R67, R68 ;  /* 0x00000044431a723e */ /* 0x010fe200000000ff */
[----:B------:R-:W-:-:S04]  /*120a0*/  FADD.FTZ R68, R68, R70 ;  /* 0x0000004644447221 */ /* 0x000fc80000010000 */
[----:B------:R-:W4:Y:S01]  /*120b0*/  MUFU.EX2 R43, R43 ;  /* 0x0000002b002b7308 */ /* 0x000f220000000800 */
[----:B---3--:R-:W-:Y:S01]  /*120c0*/  FADD.FTZ R37, R39, R37 ;  /* 0x0000002527257221 */ /* 0x008fe20000010000 */
[----:B------:R-:W-:-:S06]  /*120d0*/  FADD.FTZ R68, R67, R68 ;  /* 0x0000004443447221 */ /* 0x000fcc0000010000 */
[----:B------:R-:W3:Y:S01]  /*120e0*/  MUFU.EX2 R94, R94 ;  /* 0x0000005e005e7308 */ /* 0x000ee20000000800 */
[C---:B--2---:R-:W-:Y:S01]  /*120f0*/  F2FP.F16.F32.PACK_AB R25, R41.reuse, R39 ;  /* 0x000000272919723e */ /* 0x044fe200000000ff */
[----:B------:R-:W-:-:S06]  /*12100*/  FADD.FTZ R41, R41, R37 ;  /* 0x0000002529297221 */ /* 0x000fcc0000010000 */
[----:B------:R2:W-:Y:S01]  /*12110*/  MUFU.EX2 R53, R20 ;  /* 0x0000001400357308 */ /* 0x0005e20000000800 */
[----:B----4-:R-:W-:-:S07]  /*12120*/  FADD.FTZ R41, R43, R41 ;  /* 0x000000292b297221 */ /* 0x010fce0000010000 */
[----:B------:R-:W-:Y:S01]  /*12130*/  MUFU.EX2 R66, R66 ;  /* 0x0000004200427308 */ /* 0x000fe20000000800 */
[C---:B---3--:R-:W-:Y:S01]  /*12140*/  F2FP.F16.F32.PACK_AB R27, R94.reuse, R43 ;  /* 0x0000002b5e1b723e */ /* 0x048fe200000000ff */
[----:B------:R-:W-:-:S06]  /*12150*/  FADD.FTZ R41, R94, R41 ;  /* 0x000000295e297221 */ /* 0x000fcc0000010000 */
[----:B------:R-:W3:Y:S01]  /*12160*/  MUFU.EX2 R64, R64 ;  /* 0x0000004000407308 */ /* 0x000ee20000000800 */
[----:B--2---:R-:W2:Y:S01]  /*12170*/  LDSM.16.MT88.4 R20, [R244+0x8400] ;  /* 0x00840000f414783b */ /* 0x004ea20000004200 */
[C---:B-----5:R-:W-:Y:S06]  /*12180*/  HMMA.16816.F32 R16, R24.reuse, R32, R16 ;  /* 0x000000201810723c */ /* 0x060fec0000001810 */
[----:B------:R-:W-:Y:S01]  /*12190*/  MUFU.EX2 R63, R63 ;  /* 0x0000003f003f7308 */ /* 0x000fe20000000800 */
[C---:B------:R-:W-:Y:S01]  /*121a0*/  HMMA.16816.F32 R12, R24.reuse, R34, R12 ;  /* 0x00000022180c723c */ /* 0x040fe2000000180c */
[----:B------:R-:W4:Y:S05]  /*121b0*/  LDSM.16.MT88.4 R32, [R245+0x8400] ;  /* 0x00840000f520783b */ /* 0x000f2a0000004200 */
[C---:B-1----:R-:W-:Y:S01]  /*121c0*/  HMMA.16816.F32 R8, R24.reuse, R4, R8 ;  /* 0x000000041808723c */ /* 0x042fe20000001808 */
[----:B------:R-:W1:Y:S05]  /*121d0*/  MUFU.EX2 R54, R54 ;  /* 0x0000003600367308 */ /* 0x000e6a0000000800 */
[----:B------:R-:W-:Y:S01]  /*121e0*/  HMMA.16816.F32 R28, R24, R6, R28 ;  /* 0x00000006181c723c */ /* 0x000fe2000000181c */
[----:B---3--:R-:W-:Y:S01]  /*121f0*/  F2FP.F16.F32.PACK_AB R4, R64, R66 ;  /* 0x000000424004723e */ /* 0x008fe200000000ff */
[----:B------:R-:W3:Y:S01]  /*12200*/  LDSM.16.MT88.4 R24, [R244+0x8800] ;  /* 0x00880000f418783b */ /* 0x000ee20000004200 */
[----:B------:R-:W5:Y:S01]  /*12210*/  MUFU.EX2 R52, R52 ;  /* 0x0000003400347308 */ /* 0x000f620000000800 */
[----:B------:R-:W-:-:S04]  /*12220*/  FADD.FTZ R66, R66, R68 ;  /* 0x0000004442427221 */ /* 0x000fc80000010000 */
[----:B------:R-:W-:-:S03]  /*12230*/  FADD.FTZ R66, R64, R66 ;  /* 0x0000004240427221 */ /* 0x000fc60000010000 */
[----:B------:R-:W-:Y:S01]  /*12240*/  MUFU.EX2 R48, R48 ;  /* 0x0000003000307308 */ /* 0x000fe20000000800 */
[----:B-1----:R-:W-:Y:S01]  /*12250*/  F2FP.F16.F32.PACK_AB R6, R54, R63 ;  /* 0x0000003f3606723e */ /* 0x002fe200000000ff */
[----:B------:R-:W-:-:S04]  /*12260*/  FADD.FTZ R63, R63, R66 ;  /* 0x000000423f3f7221 */ /* 0x000fc80000010000 */
[----:B------:R-:W-:Y:S02]  /*12270*/  FADD.FTZ R63, R54, R63 ;  /* 0x0000003f363f7221 */ /* 0x000fe40000010000 */
[----:B------:R-:W1:Y:S01]  /*12280*/  MUFU.EX2 R49, R49 ;  /* 0x0000003100317308 */ /* 0x000e620000000800 */
[----:B-----5:R-:W-:Y:S01]  /*12290*/  F2FP.F16.F32.PACK_AB R5, R52, R53 ;  /* 0x000000353405723e */ /* 0x020fe200000000ff */
[----:B------:R-:W-:-:S04]  /*122a0*/  FADD.FTZ R53, R53, R41 ;  /* 0x0000002935357221 */ /* 0x000fc80000010000 */
[----:B------:R-:W-:Y:S02]  /*122b0*/  FADD.FTZ R53, R52, R53 ;  /* 0x0000003534357221 */ /* 0x000fe40000010000 */
[----:B------:R-:W-:Y:S08]  /*122c0*/  MUFU.EX2 R51, R51 ;  /* 0x0000003300337308 */ /* 0x000ff00000000800 */
[----:B------:R-:W5:Y:S01]  /*122d0*/  MUFU.EX2 R46, R46 ;  /* 0x0000002e002e7308 */ /* 0x000f620000000800 */
[----:B-1----:R-:W-:Y:S01]  /*122e0*/  F2FP.F16.F32.PACK_AB R7, R49, R48 ;  /* 0x000000303107723e */ /* 0x002fe200000000ff */
[----:B------:R-:W-:-:S04]  /*122f0*/  FADD.FTZ R48, R48, R53 ;  /* 0x0000003530307221 */ /* 0x000fc80000010000 */
[----:B------:R-:W-:Y:S02]  /*12300*/  FADD.FTZ R48, R49, R48 ;  /* 0x0000003031307221 */ /* 0x000fe40000010000 */
[C---:B--2---:R-:W-:Y:S01]  /*12310*/  HMMA.16816.F32 R16, R4.reuse, R20, R16 ;  /* 0x000000140410723c */ /* 0x044fe20000001810 */
[----:B------:R-:W-:Y:S05]  /*12320*/  MUFU.EX2 R45, R45 ;  /* 0x0000002d002d7308 */ /* 0x000fea0000000800 */
[C---:B------:R-:W-:Y:S01]  /*12330*/  HMMA.16816.F32 R12, R4.reuse, R22, R12 ;  /* 0x00000016040c723c */ /* 0x040fe2000000180c */
[----:B------:R-:W1:Y:S02]  /*12340*/  LDSM.16.MT88.4 R20, [R245+0x8800] ;  /* 0x00880000f514783b */ /* 0x000e640000004200 */
[----:B------:R-:W2:Y:S03]  /*12350*/  MUFU.EX2 R44, R44 ;  /* 0x0000002c002c7308 */ /* 0x000ea60000000800 */
[C---:B----4-:R-:W-:Y:S05]  /*12360*/  HMMA.16816.F32 R8, R4.reuse, R32, R8 ;  /* 0x000000200408723c */ /* 0x050fea0000001808 */
[----:B------:R-:W-:Y:S01]  /*12370*/  MUFU.EX2 R50, R50 ;  /* 0x0000003200327308 */ /* 0x000fe20000000800 */
[----:B------:R-:W-:Y:S01]  /*12380*/  HMMA.16816.F32 R28, R4, R34, R28 ;  /* 0x00000022041c723c */ /* 0x000fe2000000181c */
[--C-:B------:R-:W-:Y:S01]  /*12390*/  FFMA.FTZ R32, R60, UR10, -R65.reuse ;  /* 0x0000000a3c207c23 */ /* 0x100fe20008010841 */
[----:B------:R-:W-:-:S05]  /*123a0*/  FFMA.FTZ R33, R59, UR10, -R65 ;  /* 0x0000000a3b217c23 */ /* 0x000fca0008010841 */
[----:B------:R-:W4:Y:S01]  /*123b0*/  MUFU.EX2 R47, R47 ;  /* 0x0000002f002f7308 */ /* 0x000f220000000800 */
[----:B-----5:R-:W-:Y:S01]  /*123c0*/  F2FP.F16.F32.PACK_AB R4, R46, R51 ;  /* 0x000000332e04723e */ /* 0x020fe200000000ff */
[----:B------:R-:W-:Y:S01]  /*123d0*/  FADD.FTZ R51, R51, R63 ;  /* 0x0000003f33337221 */ /* 0x000fe20000010000 */
[----:B--2---:R-:W-:-:S03]  /*123e0*/  F2FP.F16.F32.PACK_AB R6, R44, R45 ;  /* 0x0000002d2c06723e */ /* 0x004fc600000000ff */
        /* <DEDUP_REMOVED lines=8> */
[----:B------:R-:W4:Y:S08]  /*12470*/  MUFU.EX2 R36, R36 ;  /* 0x0000002400247308 */ /* 0x000f300000000800 */
[----:B------:R-:W5:Y:S01]  /*12480*/  MUFU.EX2 R32, R32 ;  /* 0x0000002000207308 */ /* 0x000f620000000800 */
[----:B--2---:R-:W-:Y:S01]  /*12490*/  F2FP.F16.F32.PACK_AB R7, R56, R55 ;  /* 0x000000373807723e */ /* 0x004fe200000000ff */
[----:B------:R-:W-:-:S04]  /*124a0*/  FADD.FTZ R55, R55, R50 ;  /* 0x0000003237377221 */ /* 0x000fc80000010000 */
[----:B------:R-:W-:Y:S02]  /*124b0*/  FADD.FTZ R55, R56, R55 ;  /* 0x0000003738377221 */ /* 0x000fe40000010000 */
[----:B---3--:R-:W-:Y:S01]  /*124c0*/  HMMA.16816.F32 R16, R4, R24, R16 ;  /* 0x000000180410723c */ /* 0x008fe20000001810 */
[----:B------:R-:W2:Y:S01]  /*124d0*/  MUFU.EX2 R42, R42 ;  /* 0x0000002a002a7308 */ /* 0x000ea20000000800 */
[----:B----4-:R-:W-:-:S04]  /*124e0*/  FADD.FTZ R45, R36, R45 ;  /* 0x0000002d242d7221 */ /* 0x010fc80000010000 */
[C---:B-1----:R-:W-:Y:S01]  /*124f0*/  HMMA.16816.F32 R8, R4.reuse, R20, R8 ;  /* 0x000000140408723c */ /* 0x042fe20000001808 */
[----:B------:R-:W-:Y:S02]  /*12500*/  FFMA.FTZ R24, R58, UR10, -R65 ;  /* 0x0000000a3a187c23 */ /* 0x000fe40008010841 */
[----:B------:R-:W1:Y:S01]  /*12510*/  MUFU.EX2 R62, R62 ;  /* 0x0000003e003e7308 */ /* 0x000e620000000800 */
[----:B-----5:R-:W-:Y:S02]  /*12520*/  FADD.FTZ R55, R32, R55 ;  /* 0x0000003720377221 */ /* 0x020fe40000010000 */
[C---:B------:R-:W-:Y:S05]  /*12530*/  HMMA.16816.F32 R12, R4.reuse, R26, R12 ;  /* 0x0000001a040c723c */ /* 0x040fea000000180c */
[----:B------:R-:W3:Y:S01]  /*12540*/  MUFU.EX2 R216, R216 ;  /* 0x000000d800d87308 */ /* 0x000ee20000000800 */
[----:B------:R-:W-:Y:S01]  /*12550*/  HMMA.16816.F32 R28, R4, R22, R28 ;  /* 0x00000016041c723c */ /* 0x000fe2000000181c */
[----:B--2---:R-:W-:-:S06]  /*12560*/  FADD.FTZ R45, R42, R45 ;  /* 0x0000002d2a2d7221 */ /* 0x004fcc0000010000 */
[----:B------:R-:W2:Y:S01]  /*12570*/  MUFU.EX2 R33, R33 ;  /* 0x0000002100217308 */ /* 0x000ea20000000800 */
[----:B------:R-:W-:Y:S01]  /*12580*/  F2FP.F16.F32.PACK_AB R4, R42, R36 ;  /* 0x000000242a04723e */ /* 0x000fe200000000ff */
[----:B-1----:R-:W-:-:S06]  /*12590*/  FADD.FTZ R45, R62, R45 ;  /* 0x0000002d3e2d7221 */ /* 0x002fcc0000010000 */
        /* <DEDUP_REMOVED lines=13> */
[----:B------:R-:W-:Y:S05]  /*12670*/  @!P0 BRA `(.L_x_2117) ;  /* 0x0000006c00708947 */ /* 0x000fea0003800000 */
[----:B------:R-:W-:Y:S01]  /*12680*/  PLOP3.LUT P0, PT, PT, PT, UP1, 0x40, 0x0 ;  /* 0x000000000000781c */ /* 0x000fe20003f0e818 */
[----:B------:R-:W-:-:S04]  /*12690*/  DEPBAR.LE SB0, 0x0 ;  /* 0x000080000000791a */ /* 0x000fc80000000000 */
[----:B------:R-:W-:Y:S01]  /*126a0*/  UIADD3 UR8, UR22, -0x2, URZ ;  /* 0xfffffffe16087890 */ /* 0x000fe2000fffe03f */
[----:B------:R-:W-:Y:S07]  /*126b0*/  BAR.SYNC.DEFER_BLOCKING 0x0 ;  /* 0x0000000000007b1d */ /* 0x000fee0000010000 */
[----:B------:R-:W-:Y:S05]  /*126c0*/  @P0 BRA `(.L_x_2118) ;  /* 0x0000000400000947 */ /* 0x000fea0003800000 */
[----:B------:R-:W1:Y:S01]  /*126d0*/  LDC R5, c[0x0][0x380] ;  /* 0x0000e000ff057b82 */ /* 0x000e620000000800 */
[----:B------:R-:W-:Y:S01]  /*126e0*/  USHF.L.U32 UR4, UR8, 0x8, URZ ;  /* 0x0000000808047899 */ /* 0x000fe2000800063f */
[----:B------:R-:W-:-:S03]  /*126f0*/  ULDC.64 UR10, c[0x0][0x250] ;  /* 0x00009400000a7ab9 */ /* 0x000fc60000000a00 */
[----:B------:R-:W-:Y:S02]  /*12700*/  UIADD3 UR9, UR4, 0x100, URZ ;  /* 0x0000010004097890 */ /* 0x000fe4000fffe03f */
[----:B------:R-:W-:-:S04]  /*12710*/  MOV R7, UR4 ;  /* 0x0000000400077c02 */ /* 0x000fc80008000f00 */
[----:B------:R-:W-:Y:S01]  /*12720*/  IMAD.U32 R9, RZ, RZ, UR9 ;  /* 0x00000009ff097e24 */ /* 0x000fe2000f8e00ff */
[----:B------:R-:W-:-:S04]  /*12730*/  IABS R7, R7 ;  /* 0x0000000700077213 */ /* 0x000fc80000000000 */
        /* <DEDUP_REMOVED lines=57> */
.L_x_2118:
[----:B------:R-:W1:Y:S02]  /*12ad0*/  LDC R8, c[0x0][0x250] ;  /* 0x00009400ff087b82 */ /* 0x000e640000000800 */
[----:B-1----:R-:W-:-:S05]  /*12ae0*/  IMAD.SHL.U32 R10, R8, 0x100, RZ ;  /* 0x00000100080a7824 */ /* 0x002fca00078e00ff */
[----:B------:R-:W-:-:S04]  /*12af0*/  IADD3 R10, -R10, RZ, RZ ;  /* 0x000000ff0a0a7210 */ /* 0x000fc80007ffe1ff */
[----:B------:R-:W-:-:S07]  /*12b00*/  SHF.R.S32.HI R9, RZ, 0x1f, R10 ;  /* 0x0000001fff097819 */ /* 0x000fce000001140a */
.L_x_2119:
[----:B------:R-:W-:Y:S01]  /*12b10*/  ULDC UR4, c[0x0][0x2d0] ;  /* 0x0000b40000047ab9 */ /* 0x000fe20000000800 */
[----:B------:R-:W-:Y:S01]  /*12b20*/  LEA R189, P0, R10, R189, 0x1 ;  /* 0x000000bd0abd7211 */ /* 0x000fe200078008ff */
[----:B------:R-:W-:Y:S01]  /*12b30*/  UISETP.GE.AND UP0, UPT, UR22, 0x3, UPT ;  /* 0x000000031600788c */ /* 0x000fe2000bf06270 */
[----:B------:R-:W-:Y:S01]  /*12b40*/  ISETP.GE.AND P1, PT, R196, UR4, PT ;  /* 0x00000004c4007c0c */ /* 0x000fe2000bf26270 */
[----:B------:R-:W-:Y:S01]  /*12b50*/  USHF.L.U32 UR4, UR8, 0x8, URZ ;  /* 0x0000000808047899 */ /* 0x000fe2000800063f */
[----:B------:R-:W-:-:S05]  /*12b60*/  LEA.HI.X R188, R10, R188, R9, 0x1, P0 ;  /* 0x000000bc0abc7211 */ /* 0x000fca00000f0c09 */
[----:B------:R-:W-:-:S05]  /*12b70*/  IMAD.U32 R133, RZ, RZ, UR4 ;  /* 0x00000004ff857e24 */ /* 0x000fca000f8e00ff */
[----:B------:R-:W-:Y:S01]  /*12b80*/  LOP3.LUT R133, R133, 0x68, R190, 0xfe, !PT ;  /* 0x0000006885857812 */ /* 0x000fe200078efebe */
[----:B------:R-:W1:Y:S01]  /*12b90*/  @!P1 LDC R12, c[0x0][0x254] ;  /* 0x00009500ff0c9b82 */ /* 0x000e620000000800 */
[-C--:B------:R-:W-:Y:S01]  /*12ba0*/  @!P1 IADD3 R5, P2, P0, R10, R102.reuse, R222 ;  /* 0x000000660a059210 */ /* 0x080fe2000785e0de */
[----:B------:R-:W-:Y:S01]  /*12bb0*/  @!P1 IMAD.MOV.U32 R6, RZ, RZ, R189 ;  /* 0x000000ffff069224 */ /* 0x000fe200078e00bd */
[----:B------:R-:W-:Y:S01]  /*12bc0*/  @P1 STS [R223+0x5000], RZ ;  /* 0x005000ffdf001388 */ /* 0x000fe20000000800 */
[----:B------:R-:W-:Y:S01]  /*12bd0*/  @!P1 IMAD.MOV.U32 R7, RZ, RZ, R188 ;  /* 0x000000ffff079224 */ /* 0x000fe200078e00bc */
[----:B------:R-:W-:Y:S01]  /*12be0*/  @!P1 IADD3.X R4, R9, R101, R221, P2, P0 ;  /* 0x0000006509049210 */ /* 0x000fe200017e04dd */
[----:B------:R-:W-:Y:S01]  /*12bf0*/  @!P1 IMAD.MOV.U32 R100, RZ, RZ, R102 ;  /* 0x000000ffff649224 */ /* 0x000fe200078e0066 */
[C---:B------:R-:W-:Y:S01]  /*12c00*/  @!P1 LEA R16, P2, R5.reuse, UR12, 0x1 ;  /* 0x0000000c05109c11 */ /* 0x040fe2000f8408ff */
[----:B------:R-:W2:Y:S01]  /*12c10*/  @!P1 LDC R11, c[0x0][0x254] ;  /* 0x00009500ff0b9b82 */ /* 0x000ea20000000800 */
[C---:B------:R-:W-:Y:S01]  /*12c20*/  @!P1 LEA R13, P0, R8.reuse, R102, 0x6 ;  /* 0x00000066080d9211 */ /* 0x040fe200078030ff */
[----:B------:R-:W-:Y:S01]  /*12c30*/  @P1 STS [R223+0x5004], RZ ;  /* 0x005004ffdf001388 */ /* 0x000fe20000000800 */
[----:B------:R-:W-:Y:S01]  /*12c40*/  @!P1 LEA.HI.X R17, R5, UR13, R4, 0x1, P2 ;  /* 0x0000000d05119c11 */ /* 0x000fe200090f0c04 */
[----:B------:R-:W-:Y:S01]  /*12c50*/  @!P1 IMAD.WIDE.U32 R18, R8, 0x60, R100 ;  /* 0x0000006008129825 */ /* 0x000fe200078e0064 */
[----:B------:R-:W-:Y:S01]  /*12c60*/  @!P1 IADD3 R13, P2, R10, R13, RZ ;  /* 0x0000000d0a0d9210 */ /* 0x000fe20007f5e0ff */
[----:B------:R-:W-:Y:S02]  /*12c70*/  @P1 STS.64 [R223+0x5008], RZ ;  /* 0x005008ffdf001388 */ /* 0x000fe40000000a00 */
[----:B------:R-:W3:Y:S02]  /*12c80*/  @!P1 LDC R5, c[0x0][0x254] ;  /* 0x00009500ff059b82 */ /* 0x000ee40000000800 */
[----:B------:R-:W-:Y:S01]  /*12c90*/  @!PT LDS RZ, [RZ] ;  /* 0x00000000fffff984 */ /* 0x000fe20000000800 */
[----:B------:R-:W-:Y:S01]  /*12ca0*/  @!PT LDS RZ, [RZ] ;  /* 0x00000000fffff984 */ /* 0x000fe20000000800 */
[----:B------:R-:W-:Y:S01]  /*12cb0*/  @!PT LDS RZ, [RZ] ;  /* 0x00000000fffff984 */ /* 0x000fe20000000800 */
[----:B------:R4:W-:Y:S04]  /*12cc0*/  @!P1 LDGSTS.E.BYPASS.LTC128B.128 [R223+0x5000], desc[UR6][R6.64] ;  /* 0x0500000006df9fae */ /* 0x0009e8000b901d46 */
[----:B------:R-:W-:Y:S01]  /*12cd0*/  @P1 STS.128 [R223+0x5800], RZ ;  /* 0x005800ffdf001388 */ /* 0x000fe20000000c00 */
[----:B-1----:R-:W-:Y:S01]  /*12ce0*/  @!P1 LEA.HI.X R12, R8, R101, R12, 0x6, P0 ;  /* 0x00000065080c9211 */ /* 0x002fe200000f340c */
[----:B------:R-:W1:Y:S01]  /*12cf0*/  @!P1 LDC R4, c[0x0][0x254] ;  /* 0x00009500ff049b82 */ /* 0x000e620000000800 */
[----:B------:R-:W-:Y:S01]  /*12d00*/  @!P1 LEA R14, P0, R13, UR12, 0x1 ;  /* 0x0000000c0d0e9c11 */ /* 0x000fe2000f8008ff */
[----:B------:R-:W-:Y:S01]  /*12d10*/  @!PT LDS RZ, [RZ] ;  /* 0x00000000fffff984 */ /* 0x000fe20000000800 */
[----:B------:R-:W-:Y:S01]  /*12d20*/  @!PT LDS RZ, [RZ] ;  /* 0x00000000fffff984 */ /* 0x000fe20000000800 */
[----:B------:R-:W-:Y:S01]  /*12d30*/  @!PT LDS RZ, [RZ] ;  /* 0x00000000fffff984 */ /* 0x000fe20000000800 */
[----:B------:R5:W-:Y:S02]  /*12d40*/  @!P1 LDGSTS.E.BYPASS.LTC128B.128 [R223+0x5800], desc[UR6][R16.64] ;  /* 0x0580000010df9fae */ /* 0x000be4000b901d46 */
[----:B------:R-:W-:-:S02]  /*12d50*/  @!P1 IMAD.X R12, R9, 0x1, R12, P2 ;  /* 0x00000001090c9824 */ /* 0x000fc400010e060c */
[----:B------:R-:W-:Y:S01]  /*12d60*/  @P1 STS.128 [R223+0x6000], RZ ;  /* 0x006000ffdf001388 */ /* 0x000fe20000000c00 */
[----:B--2---:R-:W-:Y:S02]  /*12d70*/  @!P1 IMAD R11, R11, 0x60, RZ ;  /* 0x000000600b0b9824 */ /* 0x004fe400078e02ff */
[----:B------:R-:W-:Y:S02]  /*12d80*/  @!P1 LEA.HI.X R15, R13, UR13, R12, 0x1, P0 ;  /* 0x0000000d0d0f9c11 */ /* 0x000fe400080f0c0c */
[----:B------:R-:W-:Y:S01]  /*12d90*/  @!P1 IADD3 R13, P0, R10, R18, RZ ;  /* 0x000000120a0d9210 */ /* 0x000fe20007f1e0ff */
[----:B------:R-:W-:Y:S02]  /*12da0*/  @!P1 IMAD.MOV.U32 R18, RZ, RZ, R102 ;  /* 0x000000ffff129224 */ /* 0x000fe400078e0066 */
[----:B------:R-:W-:Y:S01]  /*12db0*/  @!PT LDS RZ, [RZ] ;  /* 0x00000000fffff984 */ /* 0x000fe20000000800 */
[----:B------:R-:W-:Y:S01]  /*12dc0*/  @!PT LDS RZ, [RZ] ;  /* 0x00000000fffff984 */ /* 0x000fe20000000800 */
[----:B------:R-:W-:Y:S01]  /*12dd0*/  @!PT LDS RZ, [RZ] ;  /* 0x00000000fffff984 */ /* 0x000fe20000000800 */
[----:B------:R2:W-:Y:S01]  /*12de0*/  @!P1 LDGSTS.E.BYPASS.LTC128B.128 [R223+0x6000], desc[UR6][R14.64] ;  /* 0x060000000edf9fae */ /* 0x0005e2000b901d46 */
[----:B------:R-:W-:Y:S01]  /*12df0*/  @!P1 IADD3.X R11, R9, R19, R11, P0, !PT ;  /* 0x00000013090b9210 */ /* 0x000fe200007fe40b */
[----:B------:R-:W-:Y:S01]  /*12e00*/  @!P1 IMAD.MOV.U32 R19, RZ, RZ, R101 ;  /* 0x000000ffff139224 */ /* 0x000fe200078e0065 */
[----:B------:R-:W-:Y:S01]  /*12e10*/  @!P1 LEA R12, P0, R13, UR12, 0x1 ;  /* 0x0000000c0d0c9c11 */ /* 0x000fe2000f8008ff */
[----:B---3--:R-:W-:Y:S01]  /*12e20*/  @!P1 IMAD R5, R5, 0xc0, RZ ;  /* 0x000000c005059824 */ /* 0x008fe200078e02ff */
[----:B------:R-:W-:Y:S01]  /*12e30*/  @P1 STS.128 [R223+0x6800], RZ ;  /* 0x006800ffdf001388 */ /* 0x000fe20000000c00 */
[----:B----4-:R-:W3:Y:S01]  /*12e40*/  @!P1 LDC R7, c[0x0][0x254] ;  /* 0x00009500ff079b82 */ /* 0x010ee20000000800 */
[----:B------:R-:W-:Y:S01]  /*12e50*/  @!P1 LEA.HI.X R13, R13, UR13, R11, 0x1, P0 ;  /* 0x0000000d0d0d9c11 */ /* 0x000fe200080f0c0b */
[C---:B------:R-:W-:Y:S01]  /*12e60*/  @!P1 IMAD.WIDE.U32 R18, R8.reuse, 0xa0, R18 ;  /* 0x000000a008129825 */ /* 0x040fe200078e0012 */
[----:B------:R-:W-:-:S03]  /*12e70*/  @!P1 LEA R11, P0, R8, R102, 0x7 ;  /* 0x00000066080b9211 */ /* 0x000fc600078038ff */
[----:B-1----:R-:W-:Y:S01]  /*12e80*/  @!P1 IMAD R4, R4, 0xe0, RZ ;  /* 0x000000e004049824 */ /* 0x002fe200078e02ff */
[----:B------:R-:W-:Y:S01]  /*12e90*/  @!PT LDS RZ, [RZ] ;  /* 0x00000000fffff984 */ /* 0x000fe20000000800 */
[----:B------:R-:W-:Y:S01]  /*12ea0*/  @!PT LDS RZ, [RZ] ;  /* 0x00000000fffff984 */ /* 0x000fe20000000800 */
[----:B------:R-:W-:Y:S01]  /*12eb0*/  @!PT LDS RZ, [RZ] ;  /* 0x00000000fffff984 */ /* 0x000fe20000000800 */
[----:B------:R-:W-:Y:S01]  /*12ec0*/  @!P1 LDGSTS.E.BYPASS.LTC128B.128 [R223+0x6800], desc[UR6][R12.64] ;  /* 0x068000000cdf9fae */ /* 0x000fe2000b901d46 */
[----:B------:R-:W1:Y:S01]  /*12ed0*/  @!P1 LDC R6, c[0x0][0x254] ;  /* 0x00009500ff069b82 */ /* 0x000e620000000800 */
[----:B-----5:R-:W-:Y:S02]  /*12ee0*/  @!P1 IMAD.MOV.U32 R16, RZ, RZ, R102 ;  /* 0x000000ffff109224 */ /* 0x020fe400078e0066 */
[----:B------:R-:W-:Y:S01]  /*12ef0*/  @!P1 IMAD.MOV.U32 R17, RZ, RZ, R101 ;  /* 0x000000ffff119224 */ /* 0x000fe200078e0065 */
[----:B------:R-:W-:Y:S01]  /*12f00*/  @P1 STS.128 [R223+0x7000], RZ ;  /* 0x007000ffdf001388 */ /* 0x000fe20000000c00 */
[----:B------:R-:W-:-:S03]  /*12f10*/  @!P1 IMAD.WIDE.U32 R16, R8, 0xc0, R16 ;  /* 0x000000c008109825 */ /* 0x000fc600078e0010 */
[----:B------:R-:W-:Y:S01]  /*12f20*/  @!P1 IADD3 R16, P2, R10, R16, RZ ;  /* 0x000000100a109210 */ /* 0x000fe20007f5e0ff */
[----:B--2---:R-:W-:Y:S02]  /*12f30*/  @!P1 IMAD.MOV.U32 R14, RZ, RZ, R102 ;  /* 0x000000ffff0e9224 */ /* 0x004fe400078e0066 */
[----:B------:R-:W-:Y:S01]  /*12f40*/  @!P1 IMAD.MOV.U32 R15, RZ, RZ, R101 ;  /* 0x000000ffff0f9224 */ /* 0x000fe200078e0065 */
[----:B---3--:R-:W-:Y:S02]  /*12f50*/  @!P1 LEA.HI.X R7, R8, R101, R7, 0x7, P0 ;  /* 0x0000006508079211 */ /* 0x008fe400000f3c07 */
[----:B------:R-:W-:Y:S01]  /*12f60*/  @!P1 IADD3 R11, P0, R10, R11, RZ ;  /* 0x0000000b0a0b9210 */ /* 0x000fe20007f1e0ff */
[----:B------:R-:W-:Y:S01]  /*12f70*/  @!P1 IMAD.WIDE.U32 R14, R8, 0xe0, R14 ;  /* 0x000000e0080e9825 */ /* 0x000fe200078e000e */
[C---:B------:R-:W-:Y:S02]  /*12f80*/  @!P1 IADD3 R8, P3, R10.reuse, R18, RZ ;  /* 0x000000120a089210 */ /* 0x040fe40007f7e0ff */
[----:B------:R-:W-:Y:S01]  /*12f90*/  @!P1 LEA R20, P4, R11, UR12, 0x1 ;  /* 0x0000000c0b149c11 */ /* 0x000fe2000f8808ff */
[C---:B------:R-:W-:Y:S01]  /*12fa0*/  @!P1 IMAD.X R7, R9.reuse, 0x1, R7, P0 ;  /* 0x0000000109079824 */ /* 0x040fe200000e0607 */
[----:B------:R-:W-:Y:S01]  /*12fb0*/  @!P1 IADD3 R10, P0, R10, R14, RZ ;  /* 0x0000000e0a0a9210 */ /* 0x000fe20007f1e0ff */
[----:B-1----:R-:W-:Y:S01]  /*12fc0*/  @!P1 IMAD R6, R6, 0xa0, RZ ;  /* 0x000000a006069824 */ /* 0x002fe200078e02ff */
[----:B------:R-:W-:-:S02]  /*12fd0*/  @!P1 IADD3.X R5, R9, R5, R17, P2, !PT ;  /* 0x0000000509059210 */ /* 0x000fc400017fe411 */
[----:B------:R-:W-:Y:S02]  /*12fe0*/  @!P1 LEA.HI.X R21, R11, UR13, R7, 0x1, P4 ;  /* 0x0000000d0b159c11 */ /* 0x000fe4000a0f0c07 */
[C---:B------:R-:W-:Y:S02]  /*12ff0*/  @!P1 IADD3.X R6, R9.reuse, R19, R6, P3, !PT ;  /* 0x0000001309069210 */ /* 0x040fe40001ffe406 */
[----:B------:R-:W-:Y:S01]  /*13000*/  @!P1 LEA R22, P3, R8, UR12, 0x1 ;  /* 0x0000000c08169c11 */ /* 0x000fe2000f8608ff */
[----:B------:R-:W-:Y:S01]  /*13010*/  @!PT LDS RZ, [RZ] ;  /* 0x00000000fffff984 */ /* 0x000fe20000000800 */
[----:B------:R-:W-:Y:S01]  /*13020*/  @!PT LDS RZ, [RZ] ;  /* 0x00000000fffff984 */ /* 0x000fe20000000800 */
[----:B------:R-:W-:Y:S01]  /*13030*/  @!PT LDS RZ, [RZ] ;  /* 0x00000000fffff984 */ /* 0x000fe20000000800 */
[----:B------:R-:W-:Y:S01]  /*13040*/  @!P1 LDGSTS.E.BYPASS.LTC128B.128 [R223+0x7000], desc[UR6][R20.64] ;  /* 0x0700000014df9fae */ /* 0x000fe2000b901d46 */
[----:B------:R-:W-:Y:S02]  /*13050*/  @!P1 LEA R18, P2, R16, UR12, 0x1 ;  /* 0x0000000c10129c11 */ /* 0x000fe4000f8408ff */
[----:B------:R-:W-:Y:S01]  /*13060*/  @!P1 IADD3.X R4, R9, R15, R4, P0, !PT ;  /* 0x0000000f09049210 */ /* 0x000fe200007fe404 */
[----:B------:R-:W-:Y:S01]  /*13070*/  @P1 STS.128 [R223+0x7800], RZ ;  /* 0x007800ffdf001388 */ /* 0x000fe20000000c00 */
        /* <DEDUP_REMOVED lines=19> */
[----:B------:R-:W3:Y:S04]  /*131b0*/  LDSM.16.M88.4 R28, [R213+0x1400] ;  /* 0x00140000d51c783b */ /* 0x000ee80000000200 */
[----:B-1----:R-:W1:Y:S04]  /*131c0*/  LDSM.16.M88.4 R20, [R213+0x1800] ;  /* 0x00180000d514783b */ /* 0x002e680000000200 */
[----:B------:R-:W-:Y:S04]  /*131d0*/  LDSM.16.M88.4 R4, [R213+0x2000] ;  /* 0x00200000d504783b */ /* 0x000fe80000000200 */
[----:B------:R-:W-:Y:S04]  /*131e0*/  LDSM.16.M88.4 R184, [R214] ;  /* 0x00000000d6b8783b */ /* 0x000fe80000000200 */
[----:B------:R-:W-:Y:S04]  /*131f0*/  LDSM.16.M88.4 R140, [R209] ;  /* 0x00000000d18c783b */ /* 0x000fe80000000200 */
[----:B--2---:R-:W2:Y:S04]  /*13200*/  LDSM.16.M88.4 R12, [R213+0x1c00] ;  /* 0x001c0000d50c783b */ /* 0x004ea80000000200 */
[----:B------:R-:W4:Y:S04]  /*13210*/  LDSM.16.M88.4 R124, [R213+0x1000] ;  /* 0x00100000d57c783b */ /* 0x000f280000000200 */
[----:B------:R-:W5:Y:S04]  /*13220*/  LDSM.16.M88.4 R116, [R213+0x2400] ;  /* 0x00240000d574783b */ /* 0x000f680000000200 */
[----:B------:R-:W5:Y:S04]  /*13230*/  LDSM.16.M88.4 R108, [R213+0x2800] ;  /* 0x00280000d56c783b */ /* 0x000f680000000200 */
[----:B------:R-:W5:Y:S04]  /*13240*/  LDSM.16.M88.4 R100, [R213+0x2c00] ;  /* 0x002c0000d564783b */ /* 0x000f680000000200 */
[----:B------:R-:W5:Y:S01]  /*13250*/  LDSM.16.M88.4 R92, [R213+0x3000] ;  /* 0x00300000d55c783b */ /* 0x000f620000000200 */
[C---:B---3--:R-:W-:Y:S03]  /*13260*/  HMMA.16816.F32 R32, R36.reuse, R28, RZ ;  /* 0x0000001c2420723c */ /* 0x048fe600000018ff */
[----:B------:R-:W3:Y:S03]  /*13270*/  LDSM.16.M88.4 R84, [R213+0x3400] ;  /* 0x00340000d554783b */ /* 0x000ee60000000200 */
[C---:B-1----:R-:W-:Y:S01]  /*13280*/  HMMA.16816.F32 R24, R36.reuse, R20, RZ ;  /* 0x000000142418723c */ /* 0x042fe200000018ff */
[----:B------:R-:W1:Y:S04]  /*13290*/  LDSM.16.M88.4 R76, [R213+0x3800] ;  /* 0x00380000d54c783b */ /* 0x000e680000000200 */
[----:B------:R-:W1:Y:S01]  /*132a0*/  LDSM.16.M88.4 R68, [R213+0x3c00] ;  /* 0x003c0000d544783b */ /* 0x000e620000000200 */
[C---:B------:R-:W-:Y:S03]  /*132b0*/  HMMA.16816.F32 R28, R36.reuse, R30, RZ ;  /* 0x0000001e241c723c */ /* 0x040fe600000018ff */
[----:B------:R-:W1:Y:S03]  /*132c0*/  LDSM.16.M88.4 R60, [R213+0x4000] ;  /* 0x00400000d53c783b */ /* 0x000e660000000200 */
[C---:B------:R-:W-:Y:S01]  /*132d0*/  HMMA.16816.F32 R20, R36.reuse, R22, RZ ;  /* 0x000000162414723c */ /* 0x040fe200000018ff */
[----:B------:R-:W1:Y:S04]  /*132e0*/  LDSM.16.M88.4 R52, [R213+0x4400] ;  /* 0x00440000d534783b */ /* 0x000e680000000200 */
[----:B------:R-:W1:Y:S01]  /*132f0*/  LDSM.16.M88.4 R44, [R213+0x4800] ;  /* 0x00480000d52c783b */ /* 0x000e620000000200 */
[C---:B--2---:R-:W-:Y:S03]  /*13300*/  HMMA.16816.F32 R16, R36.reuse, R12, RZ ;  /* 0x0000000c2410723c */ /* 0x044fe600000018ff */
[----:B------:R-:W2:Y:S03]  /*13310*/  LDSM.16.M88.4 R152, [R213+0x4c00] ;  /* 0x004c0000d598783b */ /* 0x000ea60000000200 */
[C---:B------:R-:W-:Y:S01]  /*13320*/  HMMA.16816.F32 R12, R36.reuse, R14, RZ ;  /* 0x0000000e240c723c */ /* 0x040fe200000018ff */
[----:B------:R-:W2:Y:S04]  /*13330*/  LDSM.16.M88.4 R148, [R211] ;  /* 0x00000000d394783b */ /* 0x000ea80000000200 */
[----:B------:R-:W2:Y:S01]  /*13340*/  LDSM.16.M88.4 R144, [R210] ;  /* 0x00000000d290783b */ /* 0x000ea20000000200 */
[C---:B------:R-:W-:Y:S03]  /*13350*/  HMMA.16816.F32 R8, R36.reuse, R4, RZ ;  /* 0x000000042408723c */ /* 0x040fe600000018ff */
[----:B------:R-:W2:Y:S03]  /*13360*/  LDSM.16.M88.4 R136, [R208] ;  /* 0x00000000d088783b */ /* 0x000ea60000000200 */
[----:B------:R-:W-:Y:S01]  /*13370*/  HMMA.16816.F32 R4, R36, R6, RZ ;  /* 0x000000062404723c */ /* 0x000fe200000018ff */
[----:B------:R-:W2:Y:S04]  /*13380*/  LDSM.16.M88.4 R180, [R212] ;  /* 0x00000000d4b4783b */ /* 0x000ea80000000200 */
[----:B------:R-:W-:Y:S01]  /*13390*/  LDSM.16.M88.4 R176, [R207] ;  /* 0x00000000cfb0783b */ /* 0x000fe20000000200 */
[C---:B------:R-:W-:Y:S03]  /*133a0*/  HMMA.16816.F32 R16, R184.reuse, R140, R16 ;  /* 0x0000008cb810723c */ /* 0x040fe60000001810 */
[----:B------:R-:W-:Y:S03]  /*133b0*/  LDSM.16.M88.4 R172, [R206] ;  /* 0x00000000ceac783b */ /* 0x000fe60000000200 */
[----:B------:R-:W-:Y:S01]  /*133c0*/  HMMA.16816.F32 R12, R184, R142, R12 ;  /* 0x0000008eb80c723c */ /* 0x000fe2000000180c */
[----:B------:R-:W2:Y:S04]  /*133d0*/  LDSM.16.M88.4 R140, [R198] ;  /* 0x00000000c68c783b */ /* 0x000ea80000000200 */
[----:B------:R-:W-:Y:S01]  /*133e0*/  LDSM.16.M88.4 R156, [R202] ;  /* 0x00000000ca9c783b */ /* 0x000fe20000000200 */
[C---:B----4-:R-:W-:Y:S03]  /*133f0*/  HMMA.16816.F32 R128, R36.reuse, R124, RZ ;  /* 0x0000007c2480723c */ /* 0x050fe600000018ff */
[----:B------:R-:W-:Y:S03]  /*13400*/  LDSM.16.M88.4 R168, [R205] ;  /* 0x00000000cda8783b */ /* 0x000fe60000000200 */
[C---:B-----5:R-:W-:Y:S01]  /*13410*/  HMMA.16816.F32 R120, R36.reuse, R116, RZ ;  /* 0x000000742478723c */ /* 0x060fe200000018ff */
[----:B------:R-:W-:Y:S04]  /*13420*/  LDSM.16.M88.4 R164, [R204] ;  /* 0x00000000cca4783b */ /* 0x000fe80000000200 */
[----:B------:R-:W-:Y:S01]  /*13430*/  LDSM.16.M88.4 R160, [R203] ;  /* 0x00000000cba0783b */ /* 0x000fe20000000200 */
[C---:B------:R-:W-:Y:S03]  /*13440*/  HMMA.16816.F32 R112, R36.reuse, R108, RZ ;  /* 0x0000006c2470723c */ /* 0x040fe600000018ff */
[----:B------:R-:W0:Y:S03]  /*13450*/  LDGDEPBAR ;  /* 0x00000000000079af */ /* 0x000e260000000000 */
[C---:B------:R-:W-:Y:S06]  /*13460*/  HMMA.16816.F32 R104, R36.reuse, R100, RZ ;  /* 0x000000642468723c */ /* 0x040fec00000018ff */
[C---:B------:R-:W-:Y:S06]  /*13470*/  HMMA.16816.F32 R96, R36.reuse, R92, RZ ;  /* 0x0000005c2460723c */ /* 0x040fec00000018ff */
[C---:B---3--:R-:W-:Y:S06]  /*13480*/  HMMA.16816.F32 R88, R36.reuse, R84, RZ ;  /* 0x000000542458723c */ /* 0x048fec00000018ff */
[C---:B-1----:R-:W-:Y:S06]  /*13490*/  HMMA.16816.F32 R80, R36.reuse, R76, RZ ;  /* 0x0000004c2450723c */ /* 0x042fec00000018ff */
        /* <DEDUP_REMOVED lines=15> */
[C---:B--2---:R-:W-:Y:S06]  /*13590*/  HMMA.16816.F32 R40, R36.reuse, R152, RZ ;  /* 0x000000982428723c */ /* 0x044fec00000018ff */
[----:B------:R-:W-:Y:S01]  /*135a0*/  HMMA.16816.F32 R36, R36, R154, RZ ;  /* 0x0000009a2424723c */ /* 0x000fe200000018ff */
[----:B------:R-:W1:Y:S05]  /*135b0*/  LDSM.16.M88.4 R152, [R201] ;  /* 0x00000000c998783b */ /* 0x000e6a0000000200 */
[C---:B------:R-:W-:Y:S06]  /*135c0*/  HMMA.16816.F32 R32, R184.reuse, R148, R32 ;  /* 0x00000094b820723c */ /* 0x040fec0000001820 */
[C---:B------:R-:W-:Y:S01]  /*135d0*/  HMMA.16816.F32 R28, R184.reuse, R150, R28 ;  /* 0x00000096b81c723c */ /* 0x040fe2000000181c */
[----:B------:R-:W2:Y:S05]  /*135e0*/  LDSM.16.M88.4 R148, [R200] ;  /* 0x00000000c894783b */ /* 0x000eaa0000000200 */
[C---:B------:R-:W-:Y:S06]  /*135f0*/  HMMA.16816.F32 R24, R184.reuse, R144, R24 ;  /* 0x00000090b818723c */ /* 0x040fec0000001818 */
[C---:B------:R-:W-:Y:S01]  /*13600*/  HMMA.16816.F32 R20, R184.reuse, R146, R20 ;  /* 0x00000092b814723c */ /* 0x040fe20000001814 */
[----:B------:R-:W3:Y:S05]  /*13610*/  LDSM.16.M88.4 R144, [R199] ;  /* 0x00000000c790783b */ /* 0x000eea0000000200 */
[C---:B------:R-:W-:Y:S06]  /*13620*/  HMMA.16816.F32 R8, R184.reuse, R136, R8 ;  /* 0x00000088b808723c */ /* 0x040fec0000001808 */
[----:B------:R-:W-:Y:S01]  /*13630*/  HMMA.16816.F32 R4, R184, R138, R4 ;  /* 0x0000008ab804723c */ /* 0x000fe20000001804 */
[----:B------:R-:W4:Y:S01]  /*13640*/  LDSM.16.M88.4 R136, [R3] ;  /* 0x000000000388783b */ /* 0x000f220000000200 */
[----:B------:R-:W-:-:S04]  /*13650*/  DEPBAR.LE SB0, 0x0 ;  /* 0x000080000000791a */ /* 0x000fc80000000000 */
[C---:B------:R-:W-:Y:S06]  /*13660*/  HMMA.16816.F32 R128, R184.reuse, R180, R128 ;  /* 0x000000b4b880723c */ /* 0x040fec0000001880 */
[C---:B------:R-:W-:Y:S06]  /*13670*/  HMMA.16816.F32 R44, R184.reuse, R142, R44 ;  /* 0x0000008eb82c723c */ /* 0x040fec000000182c */
[----:B-1----:R-:W-:Y:S01]  /*13680*/  HMMA.16816.F32 R72, R184, R152, R72 ;  /* 0x00000098b848723c */ /* 0x002fe20000001848 */
[----:B------:R-:W-:Y:S01]  /*13690*/  LOP3.LUT R142, R190, UR4, RZ, 0xfc, !PT ;  /* 0x00000004be8e7c12 */ /* 0x000fe2000f8efcff */
[----:B------:R-:W-:-:S04]  /*136a0*/  IMAD.U32 R143, RZ, RZ, UR4 ;  /* 0x00000004ff8f7e24 */ /* 0x000fc8000f8e00ff */
[C---:B------:R-:W-:Y:S01]  /*136b0*/  HMMA.16816.F32 R68, R184.reuse, R154, R68 ;  /* 0x0000009ab844723c */ /* 0x040fe20000001844 */
[----:B------:R-:W-:Y:S01]  /*136c0*/  IMAD.U32 R153, RZ, RZ, UR4 ;  /* 0x00000004ff997e24 */ /* 0x000fe2000f8e00ff */
[--C-:B------:R-:W-:Y:S01]  /*136d0*/  LOP3.LUT R143, R143, 0x50, R190.reuse, 0xfe, !PT ;  /* 0x000000508f8f7812 */ /* 0x100fe200078efebe */
[----:B------:R-:W-:Y:S02]  /*136e0*/  IMAD.U32 R152, RZ, RZ, UR4 ;  /* 0x00000004ff987e24 */ /* 0x000fe4000f8e00ff */
[----:B------:R-:W-:Y:S01]  /*136f0*/  VIADD R135, R142, 0x1 ;  /* 0x000000018e877836 */ /* 0x000fe20000000000 */
[----:B--2---:R-:W-:Y:S01]  /*13700*/  HMMA.16816.F32 R64, R184, R148, R64 ;  /* 0x00000094b840723c */ /* 0x004fe20000001840 */
[----:B------:R-:W-:Y:S01]  /*13710*/  IMAD.U32 R155, RZ, RZ, UR4 ;  /* 0x00000004ff9b7e24 */ /* 0x000fe2000f8e00ff */
[--C-:B------:R-:W-:Y:S02]  /*13720*/  LOP3.LUT R153, R153, 0x10, R190.reuse, 0xfe, !PT ;  /* 0x0000001099997812 */ /* 0x100fe400078efebe */
[----:B------:R-:W-:-:S02]  /*13730*/  LOP3.LUT R152, R152, 0x18, R190, 0xfe, !PT ;  /* 0x0000001898987812 */ /* 0x000fc400078efebe */
[C---:B------:R-:W-:Y:S01]  /*13740*/  HMMA.16816.F32 R60, R184.reuse, R150, R60 ;  /* 0x00000096b83c723c */ /* 0x040fe2000000183c */
[----:B------:R-:W-:Y:S01]  /*13750*/  IMAD.U32 R149, RZ, RZ, UR4 ;  /* 0x00000004ff957e24 */ /* 0x000fe2000f8e00ff */
[--C-:B------:R-:W-:Y:S01]  /*13760*/  LOP3.LUT R155, R155, 0x8, R190.reuse, 0xfe, !PT ;  /* 0x000000089b9b7812 */ /* 0x100fe200078efebe */
[----:B------:R-:W-:Y:S01]  /*13770*/  IMAD.U32 R148, RZ, RZ, UR4 ;  /* 0x00000004ff947e24 */ /* 0x000fe2000f8e00ff */
[----:B------:R-:W-:Y:S02]  /*13780*/  ISETP.GE.AND P3, PT, R135, R191, PT ;  /* 0x000000bf8700720c */ /* 0x000fe40003f66270 */
[----:B---3--:R-:W-:Y:S01]  /*13790*/  HMMA.16816.F32 R56, R184, R144, R56 ;  /* 0x00000090b838723c */ /* 0x008fe20000001838 */
[----:B------:R-:W-:Y:S01]  /*137a0*/  IMAD.U32 R151, RZ, RZ, UR4 ;  /* 0x00000004ff977e24 */ /* 0x000fe2000f8e00ff */
[--C-:B------:R-:W-:Y:S02]  /*137b0*/  LOP3.LUT R149, R149, 0x28, R190.reuse, 0xfe, !PT ;  /* 0x0000002895957812 */ /* 0x100fe400078efebe */
[----:B------:R-:W-:-:S02]  /*137c0*/  LOP3.LUT R148, R148, 0x30, R190, 0xfe, !PT ;  /* 0x0000003094947812 */ /* 0x000fc400078efebe */
[C---:B------:R-:W-:Y:S01]  /*137d0*/  HMMA.16816.F32 R52, R184.reuse, R146, R52 ;  /* 0x00000092b834723c */ /* 0x040fe20000001834 */
[----:B------:R-:W-:Y:S01]  /*137e0*/  IMAD.U32 R144, RZ, RZ, UR4 ;  /* 0x00000004ff907e24 */ /* 0x000fe2000f8e00ff */
[--C-:B------:R-:W-:Y:S01]  /*137f0*/  LOP3.LUT R151, R151, 0x20, R190.reuse, 0xfe, !PT ;  /* 0x0000002097977812 */ /* 0x100fe200078efebe */
[----:B------:R-:W-:Y:S01]  /*13800*/  VIADD R145, R142, 0x19 ;  /* 0x000000198e917836 */ /* 0x000fe20000000000 */
[----:B------:R-:W-:Y:S02]  /*13810*/  ISETP.GE.AND P2, PT, R135, R0, PT ;  /* 0x000000008700720c */ /* 0x000fe40003f46270 */
[----:B------:R-:W-:Y:S01]  /*13820*/  HMMA.16816.F32 R48, R184, R140, R48 ;  /* 0x0000008cb830723c */ /* 0x000fe20000001830 */
[----:B------:R-:W-:Y:S01]  /*13830*/  IMAD.U32 R147, RZ, RZ, UR4 ;  /* 0x00000004ff937e24 */ /* 0x000fe2000f8e00ff */
[----:B------:R-:W-:Y:S01]  /*13840*/  LOP3.LUT R144, R144, 0x38, R190, 0xfe, !PT ;  /* 0x0000003890907812 */ /* 0x000fe200078efebe */
[----:B------:R-:W-:Y:S01]  /*13850*/  IMAD.U32 R146, RZ, RZ, UR4 ;  /* 0x00000004ff927e24 */ /* 0x000fe2000f8e00ff */
[----:B------:R-:W-:-:S02]  /*13860*/  ISETP.GE.AND P5, PT, R145, R191, PT ;  /* 0x000000bf9100720c */ /* 0x000fc40003fa6270 */
[C---:B----4-:R-:W-:Y:S01]  /*13870*/  HMMA.16816.F32 R40, R184.reuse, R136, R40 ;  /* 0x00000088b828723c */ /* 0x050fe20000001828 */
[----:B------:R-:W-:Y:S01]  /*13880*/  IMAD.U32 R141, RZ, RZ, UR4 ;  /* 0x00000004ff8d7e24 */ /* 0x000fe2000f8e00ff */
[--C-:B------:R-:W-:Y:S01]  /*13890*/  LOP3.LUT R147, R147, 0x40, R190.reuse, 0xfe, !PT ;  /* 0x0000004093937812 */ /* 0x100fe200078efebe */
[----:B------:R-:W-:Y:S01]  /*138a0*/  IMAD.U32 R140, RZ, RZ, UR4 ;  /* 0x00000004ff8c7e24 */ /* 0x000fe2000f8e00ff */
[--C-:B------:R-:W-:Y:S02]  /*138b0*/  LOP3.LUT R146, R146, 0x48, R190.reuse, 0xfe, !PT ;  /* 0x0000004892927812 */ /* 0x100fe400078efebe */
[----:B------:R-:W-:Y:S01]  /*138c0*/  HMMA.16816.F32 R36, R184, R138, R36 ;  /* 0x0000008ab824723c */ /* 0x000fe20000001824 */
[----:B------:R-:W-:Y:S01]  /*138d0*/  IMAD.U32 R136, RZ, RZ, UR4 ;  /* 0x00000004ff887e24 */ /* 0x000fe2000f8e00ff */
[--C-:B------:R-:W-:Y:S02]  /*138e0*/  LOP3.LUT R141, R141, 0x58, R190.reuse, 0xfe, !PT ;  /* 0x000000588d8d7812 */ /* 0x100fe400078efebe */
[----:B------:R-:W-:-:S02]  /*138f0*/  LOP3.LUT R140, R140, 0x60, R190, 0xfe, !PT ;  /* 0x000000608c8c7812 */ /* 0x000fc400078efebe */
[----:B------:R-:W-:Y:S01]  /*13900*/  LOP3.LUT R190, R136, 0x70, R190, 0xfe, !PT ;  /* 0x0000007088be7812 */ /* 0x000fe200078efebe */
[----:B------:R-:W-:Y:S01]  /*13910*/  VIADD R139, R142, 0x11 ;  /* 0x000000118e8b7836 */ /* 0x000fe20000000000 */
[-C--:B------:R-:W-:Y:S01]  /*13920*/  I2FP.F32.S32 R136, R135.reuse ;  /* 0x0000008700887245 */ /* 0x080fe20000201400 */
[----:B------:R-:W-:Y:S01]  /*13930*/  HMMA.16816.F32 R116, R184, R178, R116 ;  /* 0x000000b2b874723c */ /* 0x000fe20000001874 */
[----:B------:R-:W-:Y:S02]  /*13940*/  I2FP.F32.S32 R138, R135 ;  /* 0x00000087008a7245 */ /* 0x000fe40000201400 */
[-C--:B------:R-:W-:Y:S01]  /*13950*/  I2FP.F32.S32 R135, R139.reuse ;  /* 0x0000008b00877245 */ /* 0x080fe20000201400 */
[----:B------:R-:W-:Y:S01]  /*13960*/  FFMA.FTZ R136, R136, UR5, R129 ;  /* 0x0000000588887c23 */ /* 0x000fe20008010081 */
[----:B------:R-:W-:Y:S01]  /*13970*/  I2FP.F32.S32 R137, R139 ;  /* 0x0000008b00897245 */ /* 0x000fe20000201400 */
[----:B------:R-:W-:Y:S01]  /*13980*/  FFMA.FTZ R131, R138, UR5, R131 ;  /* 0x000000058a837c23 */ /* 0x000fe20008010083 */
[----:B------:R-:W-:Y:S01]  /*13990*/  ISETP.GE.AND P0, PT, R139, R191, PT ;  /* 0x000000bf8b00720c */ /* 0x000fe20003f06270 */
[----:B------:R-:W-:Y:S01]  /*139a0*/  FFMA.FTZ R129, R135, UR5, R35 ;  /* 0x0000000587817c23 */ /* 0x000fe20008010023 */
[----:B------:R-:W-:-:S02]  /*139b0*/  VIADD R135, R142, 0x21 ;  /* 0x000000218e877836 */ /* 0x000fc40000000000 */
[----:B------:R-:W-:Y:S01]  /*139c0*/  FFMA.FTZ R137, R137, UR5, R33 ;  /* 0x0000000589897c23 */ /* 0x000fe20008010021 */
[----:B------:R-:W-:Y:S01]  /*139d0*/  VIADD R35, R142, 0x29 ;  /* 0x000000298e237836 */ /* 0x000fe20000000000 */
[-C--:B------:R-:W-:Y:S01]  /*139e0*/  ISETP.GE.AND P6, PT, R139, R0.reuse, PT ;  /* 0x000000008b00720c */ /* 0x080fe20003fc6270 */
[C---:B------:R-:W-:Y:S01]  /*139f0*/  HMMA.16816.F32 R112, R184.reuse, R172, R112 ;  /* 0x000000acb870723c */ /* 0x040fe20000001870 */
[----:B------:R-:W-:Y:S02]  /*13a00*/  FSEL R136, R136, -INF , !P3 ;  /* 0xff80000088887808 */ /* 0x000fe40005800000 */
[----:B------:R-:W-:Y:S02]  /*13a10*/  FSEL R33, R131, -INF , !P2 ;  /* 0xff80000083217808 */ /* 0x000fe40005000000 */
[----:B------:R-:W-:Y:S01]  /*13a20*/  ISETP.GE.AND P4, PT, R145, R0, PT ;  /* 0x000000009100720c */ /* 0x000fe20003f86270 */
[----:B------:R-:W-:Y:S01]  /*13a30*/  HMMA.16816.F32 R120, R184, R176, R120 ;  /* 0x000000b0b878723c */ /* 0x000fe20000001878 */
[----:B------:R-:W-:-:S02]  /*13a40*/  I2FP.F32.S32 R139, R145 ;  /* 0x00000091008b7245 */ /* 0x000fc40000201400 */
[C---:B------:R-:W-:Y:S02]  /*13a50*/  ISETP.GE.AND P3, PT, R135.reuse, R191, PT ;  /* 0x000000bf8700720c */ /* 0x040fe40003f66270 */
[----:B------:R-:W-:Y:S01]  /*13a60*/  ISETP.GE.AND P2, PT, R135, R0, PT ;  /* 0x000000008700720c */ /* 0x000fe20003f46270 */
[----:B------:R-:W-:Y:S01]  /*13a70*/  FFMA.FTZ R139, R139, UR5, R29 ;  /* 0x000000058b8b7c23 */ /* 0x000fe2000801001d */
[-C--:B------:R-:W-:Y:S01]  /*13a80*/  I2FP.F32.S32 R138, R135.reuse ;  /* 0x00000087008a7245 */ /* 0x080fe20000201400 */
[----:B------:R-:W-:Y:S01]  /*13a90*/  HMMA.16816.F32 R124, R184, R182, R124 ;  /* 0x000000b6b87c723c */ /* 0x000fe2000000187c */
[----:B------:R-:W-:Y:S02]  /*13aa0*/  I2FP.F32.S32 R131, R135 ;  /* 0x0000008700837245 */ /* 0x000fe40000201400 */
[----:B------:R-:W-:Y:S01]  /*13ab0*/  I2FP.F32.S32 R145, R145 ;  /* 0x0000009100917245 */ /* 0x000fe20000201400 */
[----:B------:R-:W-:Y:S01]  /*13ac0*/  FFMA.FTZ R138, R138, UR5, R25 ;  /* 0x000000058a8a7c23 */ /* 0x000fe20008010019 */
[----:B------:R-:W-:Y:S01]  /*13ad0*/  I2FP.F32.S32 R135, R35 ;  /* 0x0000002300877245 */ /* 0x000fe20000201400 */
[----:B------:R-:W-:Y:S01]  /*13ae0*/  FFMA.FTZ R29, R131, UR5, R27 ;  /* 0x00000005831d7c23 */ /* 0x000fe2000801001b */
[----:B------:R-:W-:-:S02]  /*13af0*/  VIADD R131, R142, 0x39 ;  /* 0x000000398e837836 */ /* 0x000fc40000000000 */
[----:B------:R-:W-:Y:S01]  /*13b00*/  FFMA.FTZ R31, R145, UR5, R31 ;  /* 0x00000005911f7c23 */ /* 0x000fe2000801001f */
[----:B------:R-:W-:Y:S01]  /*13b10*/  FSEL R27, R129, -INF , !P6 ;  /* 0xff800000811b7808 */ /* 0x000fe20007000000 */
[----:B------:R-:W-:Y:S01]  /*13b20*/  FFMA.FTZ R135, R135, UR5, R21 ;  /* 0x0000000587877c23 */ /* 0x000fe20008010015 */
[----:B------:R-:W-:Y:S01]  /*13b30*/  VIADD R21, R142, 0x31 ;  /* 0x000000318e157836 */ /* 0x000fe20000000000 */
[----:B------:R-:W-:Y:S01]  /*13b40*/  FSEL R129, R139, -INF , !P5 ;  /* 0xff8000008b817808 */ /* 0x000fe20006800000 */
[C---:B------:R-:W-:Y:S01]  /*13b50*/  HMMA.16816.F32 R108, R184.reuse, R174, R108 ;  /* 0x000000aeb86c723c */ /* 0x040fe2000000186c */
[----:B------:R-:W-:Y:S02]  /*13b60*/  FSEL R25, R31, -INF , !P4 ;  /* 0xff8000001f197808 */ /* 0x000fe40006000000 */
[----:B------:R-:W-:Y:S02]  /*13b70*/  FSEL R137, R137, -INF , !P0 ;  /* 0xff80000089897808 */ /* 0x000fe40004000000 */
[C---:B------:R-:W-:Y:S01]  /*13b80*/  ISETP.GE.AND P5, PT, R21.reuse, R191, PT ;  /* 0x000000bf1500720c */ /* 0x040fe20003fa6270 */
[----:B------:R-:W-:Y:S01]  /*13b90*/  HMMA.16816.F32 R80, R184, R156, R80 ;  /* 0x0000009cb850723c */ /* 0x000fe20000001850 */
[----:B------:R-:W-:-:S02]  /*13ba0*/  ISETP.GE.AND P4, PT, R21, R0, PT ;  /* 0x000000001500720c */ /* 0x000fc40003f86270 */
[-C--:B------:R-:W-:Y:S02]  /*13bb0*/  I2FP.F32.S32 R139, R21.reuse ;  /* 0x00000015008b7245 */ /* 0x080fe40000201400 */
[----:B------:R-:W-:Y:S01]  /*13bc0*/  I2FP.F32.S32 R145, R21 ;  /* 0x0000001500917245 */ /* 0x000fe20000201400 */
[C---:B------:R-:W-:Y:S01]  /*13bd0*/  HMMA.16816.F32 R100, R184.reuse, R170, R100 ;  /* 0x000000aab864723c */ /* 0x040fe20000001864 */
[----:B------:R-:W-:Y:S01]  /*13be0*/  ISETP.GE.AND P0, PT, R35, R191, PT ;  /* 0x000000bf2300720c */ /* 0x000fe20003f06270 */
[----:B------:R-:W-:Y:S01]  /*13bf0*/  FFMA.FTZ R17, R139, UR5, R17 ;  /* 0x000000058b117c23 */ /* 0x000fe20008010011 */
[----:B------:R-:W-:Y:S01]  /*13c00*/  ISETP.GE.AND P6, PT, R35, R0, PT ;  /* 0x000000002300720c */ /* 0x000fe20003fc6270 */
[----:B------:R-:W-:Y:S01]  /*13c10*/  FFMA.FTZ R145, R145, UR5, R19 ;  /* 0x0000000591917c23 */ /* 0x000fe20008010013 */
[----:B------:R-:W-:Y:S01]  /*13c20*/  FSEL R21, R29, -INF , !P2 ;  /* 0xff8000001d157808 */ /* 0x000fe20005000000 */
[----:B------:R-:W-:Y:S01]  /*13c30*/  HMMA.16816.F32 R104, R184, R168, R104 ;  /* 0x000000a8b868723c */ /* 0x000fe20000001868 */
[----:B------:R-:W-:-:S02]  /*13c40*/  I2FP.F32.S32 R35, R35 ;  /* 0x0000002300237245 */ /* 0x000fc40000201400 */
[----:B------:R-:W-:Y:S02]  /*13c50*/  I2FP.F32.S32 R29, R131 ;  /* 0x00000083001d7245 */ /* 0x000fe40000201400 */
[----:B------:R-:W-:Y:S01]  /*13c60*/  FSEL R31, R138, -INF , !P3 ;  /* 0xff8000008a1f7808 */ /* 0x000fe20005800000 */
[----:B------:R-:W-:Y:S01]  /*13c70*/  FFMA.FTZ R23, R35, UR5, R23 ;  /* 0x0000000523177c23 */ /* 0x000fe20008010017 */
[----:B------:R-:W-:Y:S01]  /*13c80*/  ISETP.GE.AND P3, PT, R131, R191, PT ;  /* 0x000000bf8300720c */ /* 0x000fe20003f66270 */
[----:B------:R-:W-:Y:S01]  /*13c90*/  FFMA.FTZ R138, R29, UR5, R13 ;  /* 0x000000051d8a7c23 */ /* 0x000fe2000801000d */
[-C--:B------:R-:W-:Y:S01]  /*13ca0*/  ISETP.GE.AND P2, PT, R131, R0.reuse, PT ;  /* 0x000000008300720c */ /* 0x080fe20003f46270 */
[C---:B------:R-:W-:Y:S01]  /*13cb0*/  VIADD R13, R142.reuse, 0x41 ;  /* 0x000000418e0d7836 */ /* 0x040fe20000000000 */
[----:B------:R-:W-:Y:S01]  /*13cc0*/  I2FP.F32.S32 R131, R131 ;  /* 0x0000008300837245 */ /* 0x000fe20000201400 */
[C---:B------:R-:W-:Y:S01]  /*13cd0*/  VIADD R35, R142.reuse, 0x49 ;  /* 0x000000498e237836 */ /* 0x040fe20000000000 */
[----:B------:R-:W-:Y:S01]  /*13ce0*/  FSEL R135, R135, -INF , !P0 ;  /* 0xff80000087877808 */ /* 0x000fe20004000000 */
[----:B------:R-:W-:Y:S01]  /*13cf0*/  VIADD R29, R142, 0x51 ;  /* 0x000000518e1d7836 */ /* 0x000fe20000000000 */
[----:B------:R-:W-:Y:S01]  /*13d00*/  ISETP.GE.AND P0, PT, R13, R191, PT ;  /* 0x000000bf0d00720c */ /* 0x000fe20003f06270 */
[----:B------:R-:W-:Y:S01]  /*13d10*/  FFMA.FTZ R131, R131, UR5, R15 ;  /* 0x0000000583837c23 */ /* 0x000fe2000801000f */
[----:B------:R-:W-:Y:S01]  /*13d20*/  FSEL R15, R23, -INF , !P6 ;  /* 0xff800000170f7808 */ /* 0x000fe20007000000 */
[----:B------:R-:W-:Y:S01]  /*13d30*/  HMMA.16816.F32 R96, R184, R164, R96 ;  /* 0x000000a4b860723c */ /* 0x000fe20000001860 */
[----:B------:R-:W-:-:S02]  /*13d40*/  ISETP.GE.AND P6, PT, R13, R0, PT ;  /* 0x000000000d00720c */ /* 0x000fc40003fc6270 */
[-C--:B------:R-:W-:Y:S02]  /*13d50*/  I2FP.F32.S32 R139, R13.reuse ;  /* 0x0000000d008b7245 */ /* 0x080fe40000201400 */
[----:B------:R-:W-:Y:S01]  /*13d60*/  I2FP.F32.S32 R23, R13 ;  /* 0x0000000d00177245 */ /* 0x000fe20000201400 */
[C---:B------:R-:W-:Y:S01]  /*13d70*/  HMMA.16816.F32 R88, R184.reuse, R160, R88 ;  /* 0x000000a0b858723c */ /* 0x040fe20000001858 */
[----:B------:R-:W-:Y:S01]  /*13d80*/  FSEL R19, R17, -INF , !P5 ;  /* 0xff80000011137808 */ /* 0x000fe20006800000 */
[----:B------:R-:W-:Y:S01]  /*13d90*/  FFMA.FTZ R9, R139, UR5, R9 ;  /* 0x000000058b097c23 */ /* 0x000fe20008010009 */
[----:B------:R-:W-:Y:S01]  /*13da0*/  FSEL R13, R145, -INF , !P4 ;  /* 0xff800000910d7808 */ /* 0x000fe20006000000 */
[----:B------:R-:W-:Y:S01]  /*13db0*/  FFMA.FTZ R11, R23, UR5, R11 ;  /* 0x00000005170b7c23 */ /* 0x000fe2000801000b */
[C---:B------:R-:W-:Y:S01]  /*13dc0*/  ISETP.GE.AND P5, PT, R35.reuse, R191, PT ;  /* 0x000000bf2300720c */ /* 0x040fe20003fa6270 */
[C---:B------:R-:W-:Y:S01]  /*13dd0*/  VIADD R139, R142.reuse, 0x59 ;  /* 0x000000598e8b7836 */ /* 0x040fe20000000000 */
[----:B------:R-:W-:Y:S01]  /*13de0*/  ISETP.GE.AND P4, PT, R35, R0, PT ;  /* 0x000000002300720c */ /* 0x000fe20003f86270 */
[----:B------:R-:W-:Y:S01]  /*13df0*/  VIADD R23, R142, 0x61 ;  /* 0x000000618e177836 */ /* 0x000fe20000000000 */
[-C--:B------:R-:W-:Y:S01]  /*13e00*/  I2FP.F32.S32 R17, R35.reuse ;  /* 0x0000002300117245 */ /* 0x080fe20000201400 */
[----:B------:R-:W-:Y:S01]  /*13e10*/  HMMA.16816.F32 R92, R184, R166, R92 ;  /* 0x000000a6b85c723c */ /* 0x000fe2000000185c */
[----:B------:R-:W-:-:S02]  /*13e20*/  I2FP.F32.S32 R35, R35 ;  /* 0x0000002300237245 */ /* 0x000fc40000201400 */
[----:B------:R-:W-:Y:S01]  /*13e30*/  FSEL R138, R138, -INF , !P3 ;  /* 0xff8000008a8a7808 */ /* 0x000fe20005800000 */
[----:B------:R-:W-:Y:S01]  /*13e40*/  FFMA.FTZ R17, R17, UR5, R5 ;  /* 0x0000000511117c23 */ /* 0x000fe20008010005 */
[----:B------:R-:W-:Y:S01]  /*13e50*/  FSEL R5, R131, -INF , !P2 ;  /* 0xff80000083057808 */ /* 0x000fe20005000000 */
[----:B------:R-:W-:Y:S01]  /*13e60*/  FFMA.FTZ R7, R35, UR5, R7 ;  /* 0x0000000523077c23 */ /* 0x000fe20008010007 */
[----:B------:R-:W-:Y:S01]  /*13e70*/  I2FP.F32.S32 R145, R29 ;  /* 0x0000001d00917245 */ /* 0x000fe20000201400 */
[C---:B------:R-:W-:Y:S01]  /*13e80*/  HMMA.16816.F32 R84, R184.reuse, R162, R84 ;  /* 0x000000a2b854723c */ /* 0x040fe20000001854 */
[----:B------:R-:W-:Y:S01]  /*13e90*/  BAR.SYNC.DEFER_BLOCKING 0x0 ;  /* 0x0000000000007b1d */ /* 0x000fe20000010000 */
[C---:B------:R-:W-:Y:S02]  /*13ea0*/  ISETP.GE.AND P3, PT, R29.reuse, R191, PT ;  /* 0x000000bf1d00720c */ /* 0x040fe40003f66270 */
[----:B------:R-:W-:Y:S01]  /*13eb0*/  ISETP.GE.AND P2, PT, R29, R0, PT ;  /* 0x000000001d00720c */ /* 0x000fe20003f46270 */
[----:B------:R-:W-:Y:S01]  /*13ec0*/  FFMA.FTZ R121, R145, UR5, R121 ;  /* 0x0000000591797c23 */ /* 0x000fe20008010079 */
[----:B------:R-:W-:Y:S01]  /*13ed0*/  I2FP.F32.S32 R131, R29 ;  /* 0x0000001d00837245 */ /* 0x000fe20000201400 */
[----:B------:R-:W-:Y:S01]  /*13ee0*/  HMMA.16816.F32 R76, R184, R158, R76 ;  /* 0x0000009eb84c723c */ /* 0x000fe2000000184c */
[----:B------:R-:W-:-:S02]  /*13ef0*/  FSEL R29, R11, -INF , !P6 ;  /* 0xff8000000b1d7808 */ /* 0x000fc40007000000 */
[----:B------:R-:W-:Y:S01]  /*13f00*/  FSEL R35, R9, -INF , !P0 ;  /* 0xff80000009237808 */ /* 0x000fe20004000000 */
[----:B------:R-:W-:Y:S01]  /*13f10*/  FFMA.FTZ R123, R131, UR5, R123 ;  /* 0x00000005837b7c23 */ /* 0x000fe2000801007b */
[----:B------:R-:W-:Y:S02]  /*13f20*/  FSEL R11, R17, -INF , !P5 ;  /* 0xff800000110b7808 */ /* 0x000fe40006800000 */
[----:B------:R-:W-:Y:S02]  /*13f30*/  FSEL R154, R7, -INF , !P4 ;  /* 0xff800000079a7808 */ /* 0x000fe40006000000 */
[----:B------:R-:W-:Y:S02]  /*13f40*/  I2FP.F32.S32 R9, R139 ;  /* 0x0000008b00097245 */ /* 0x000fe40000201400 */
[C---:B------:R-:W-:Y:S02]  /*13f50*/  ISETP.GE.AND P5, PT, R23.reuse, R191, PT ;  /* 0x000000bf1700720c */ /* 0x040fe40003fa6270 */
[----:B------:R-:W-:Y:S01]  /*13f60*/  ISETP.GE.AND P4, PT, R23, R0, PT ;  /* 0x000000001700720c */ /* 0x000fe20003f86270 */
[----:B------:R-:W-:Y:S01]  /*13f70*/  FFMA.FTZ R9, R9, UR5, R117 ;  /* 0x0000000509097c23 */ /* 0x000fe20008010075 */
[-C--:B------:R-:W-:Y:S01]  /*13f80*/  I2FP.F32.S32 R7, R23.reuse ;  /* 0x0000001700077245 */ /* 0x080fe20000201400 */
[----:B------:R-:W-:Y:S01]  /*13f90*/  VIADD R117, R142, 0x69 ;  /* 0x000000698e757836 */ /* 0x000fe20000000000 */
[----:B------:R-:W-:-:S02]  /*13fa0*/  I2FP.F32.S32 R23, R23 ;  /* 0x0000001700177245 */ /* 0x000fc40000201400 */
[----:B------:R-:W-:Y:S01]  /*13fb0*/  ISETP.GE.AND P0, PT, R139, R191, PT ;  /* 0x000000bf8b00720c */ /* 0x000fe20003f06270 */
[----:B------:R-:W-:Y:S01]  /*13fc0*/  FFMA.FTZ R7, R7, UR5, R113 ;  /* 0x0000000507077c23 */ /* 0x000fe20008010071 */
[----:B------:R-:W-:Y:S01]  /*13fd0*/  ISETP.GE.AND P6, PT, R139, R0, PT ;  /* 0x000000008b00720c */ /* 0x000fe20003fc6270 */
[----:B------:R-:W-:Y:S01]  /*13fe0*/  FFMA.FTZ R23, R23, UR5, R115 ;  /* 0x0000000517177c23 */ /* 0x000fe20008010073 */
[----:B------:R-:W-:Y:S01]  /*13ff0*/  I2FP.F32.S32 R139, R139 ;  /* 0x0000008b008b7245 */ /* 0x000fe20000201400 */
[----:B------:R-:W-:Y:S01]  /*14000*/  VIADD R115, R142, 0x9 ;  /* 0x000000098e737836 */ /* 0x000fe20000000000 */
[----:B------:R-:W-:Y:S02]  /*14010*/  I2FP.F32.S32 R113, R142 ;  /* 0x0000008e00717245 */ /* 0x000fe40000201400 */
[----:B------:R-:W-:Y:S01]  /*14020*/  FSEL R17, R9, -INF , !P0 ;  /* 0xff80000009117808 */ /* 0x000fe20004000000 */
[----:B------:R-:W-:Y:S01]  /*14030*/  FFMA.FTZ R139, R139, UR5, R119 ;  /* 0x000000058b8b7c23 */ /* 0x000fe20008010077 */
[----:B------:R-:W-:Y:S01]  /*14040*/  FSEL R9, R7, -INF , !P5 ;  /* 0xff80000007097808 */ /* 0x000fe20006800000 */
[----:B------:R-:W-:Y:S01]  /*14050*/  FFMA.FTZ R113, R113, UR5, R128 ;  /* 0x0000000571717c23 */ /* 0x000fe20008010080 */
[----:B------:R-:W-:-:S02]  /*14060*/  FSEL R119, R121, -INF , !P3 ;  /* 0xff80000079777808 */ /* 0x000fc40005800000 */
[----:B------:R-:W-:Y:S02]  /*14070*/  FSEL R145, R123, -INF , !P2 ;  /* 0xff8000007b917808 */ /* 0x000fe40005000000 */
[----:B------:R-:W-:Y:S02]  /*14080*/  I2FP.F32.S32 R7, R115 ;  /* 0x0000007300077245 */ /* 0x000fe40000201400 */
[C---:B------:R-:W-:Y:S02]  /*14090*/  ISETP.GE.AND P2, PT, R117.reuse, R191, PT ;  /* 0x000000bf7500720c */ /* 0x040fe40003f46270 */
[----:B------:R-:W-:Y:S01]  /*140a0*/  ISETP.GE.AND P0, PT, R117, R0, PT ;  /* 0x000000007500720c */ /* 0x000fe20003f06270 */
[----:B------:R-:W-:Y:S01]  /*140b0*/  FFMA.FTZ R7, R7, UR5, R125 ;  /* 0x0000000507077c23 */ /* 0x000fe2000801007d */
[-C--:B------:R-:W-:Y:S02]  /*140c0*/  I2FP.F32.S32 R121, R117.reuse ;  /* 0x0000007500797245 */ /* 0x080fe40000201400 */
[----:B------:R-:W-:-:S02]  /*140d0*/  I2FP.F32.S32 R117, R117 ;  /* 0x0000007500757245 */ /* 0x000fc40000201400 */
[-C--:B------:R-:W-:Y:S01]  /*140e0*/  ISETP.GE.AND P3, PT, R142, R191.reuse, PT ;  /* 0x000000bf8e00720c */ /* 0x080fe20003f66270 */
[----:B------:R-:W-:Y:S01]  /*140f0*/  FFMA.FTZ R109, R121, UR5, R109 ;  /* 0x00000005796d7c23 */ /* 0x000fe2000801006d */
[----:B------:R-:W-:Y:S01]  /*14100*/  FSEL R142, R139, -INF , !P6 ;  /* 0xff8000008b8e7808 */ /* 0x000fe20007000000 */
[----:B------:R-:W-:Y:S01]  /*14110*/  FFMA.FTZ R111, R117, UR5, R111 ;  /* 0x00000005756f7c23 */ /* 0x000fe2000801006f */
[C---:B------:R-:W-:Y:S02]  /*14120*/  ISETP.GE.AND P6, PT, R115.reuse, R191, PT ;  /* 0x000000bf7300720c */ /* 0x040fe40003fc6270 */
[----:B------:R-:W-:Y:S02]  /*14130*/  ISETP.GE.AND P5, PT, R115, R0, PT ;  /* 0x000000007300720c */ /* 0x000fe40003fa6270 */
[----:B------:R-:W-:Y:S02]  /*14140*/  FSEL R150, R23, -INF , !P4 ;  /* 0xff80000017967808 */ /* 0x000fe40006000000 */
[----:B------:R-:W-:-:S02]  /*14150*/  I2FP.F32.S32 R115, R115 ;  /* 0x0000007300737245 */ /* 0x000fc40000201400 */
[----:B------:R-:W-:Y:S02]  /*14160*/  ISETP.GE.AND P4, PT, R155, R191, PT ;  /* 0x000000bf9b00720c */ /* 0x000fe40003f86270 */
[----:B------:R-:W-:Y:S01]  /*14170*/  I2FP.F32.S32 R155, R155 ;  /* 0x0000009b009b7245 */ /* 0x000fe20000201400 */
[----:B------:R-:W-:Y:S01]  /*14180*/  FFMA.FTZ R115, R115, UR5, R127 ;  /* 0x0000000573737c23 */ /* 0x000fe2000801007f */
[----:B------:R-:W-:Y:S01]  /*14190*/  FSEL R139, R113, -INF , !P3 ;  /* 0xff800000718b7808 */ /* 0x000fe20005800000 */
[----:B------:R-:W-:Y:S01]  /*141a0*/  IMAD.SHL.U32 R113, R2, 0x2, RZ ;  /* 0x0000000202717824 */ /* 0x000fe200078e00ff */
[----:B------:R-:W-:Y:S01]  /*141b0*/  ISETP.GE.AND P3, PT, R153, R191, PT ;  /* 0x000000bf9900720c */ /* 0x000fe20003f66270 */
[----:B------:R-:W-:Y:S01]  /*141c0*/  FFMA.FTZ R124, R155, UR5, R124 ;  /* 0x000000059b7c7c23 */ /* 0x000fe2000801007c */
[----:B------:R-:W-:Y:S01]  /*141d0*/  I2FP.F32.S32 R153, R153 ;  /* 0x0000009900997245 */ /* 0x000fe20000201400 */
[----:B------:R-:W-:Y:S01]  /*141e0*/  IMAD.U32 R2, RZ, RZ, UR4 ;  /* 0x00000004ff027e24 */ /* 0x000fe2000f8e00ff */
[----:B------:R-:W-:-:S02]  /*141f0*/  FSEL R117, R7, -INF , !P6 ;  /* 0xff80000007757808 */ /* 0x000fc40007000000 */
[----:B------:R-:W-:Y:S01]  /*14200*/  ISETP.GE.AND P6, PT, R149, R191, PT ;  /* 0x000000bf9500720c */ /* 0x000fe20003fc6270 */
[----:B------:R-:W-:Y:S01]  /*14210*/  FFMA.FTZ R32, R153, UR5, R32 ;  /* 0x0000000599207c23 */ /* 0x000fe20008010020 */
[----:B------:R-:W-:Y:S02]  /*14220*/  FSEL R156, R111, -INF , !P0 ;  /* 0xff8000006f9c7808 */ /* 0x000fe40004000000 */
[----:B------:R-:W-:Y:S02]  /*14230*/  I2FP.F32.S32 R149, R149 ;  /* 0x0000009500957245 */ /* 0x000fe40000201400 */
[----:B------:R-:W-:Y:S02]  /*14240*/  ISETP.GE.AND P0, PT, R151, R191, PT ;  /* 0x000000bf9700720c */ /* 0x000fe40003f06270 */
[----:B------:R-:W-:Y:S01]  /*14250*/  I2FP.F32.S32 R151, R151 ;  /* 0x0000009700977245 */ /* 0x000fe20000201400 */
[----:B------:R-:W-:Y:S01]  /*14260*/  FFMA.FTZ R20, R149, UR5, R20 ;  /* 0x0000000595147c23 */ /* 0x000fe20008010014 */
[----:B------:R-:W-:-:S02]  /*14270*/  FSEL R23, R109, -INF , !P2 ;  /* 0xff8000006d177808 */ /* 0x000fc40005000000 */
[----:B------:R-:W-:Y:S01]  /*14280*/  FSEL R7, R115, -INF , !P5 ;  /* 0xff80000073077808 */ /* 0x000fe20006800000 */
[----:B------:R-:W-:Y:S01]  /*14290*/  FFMA.FTZ R24, R151, UR5, R24 ;  /* 0x0000000597187c23 */ /* 0x000fe20008010018 */
[-C--:B------:R-:W-:Y:S02]  /*142a0*/  ISETP.GE.AND P2, PT, R152, R191.reuse, PT ;  /* 0x000000bf9800720c */ /* 0x080fe40003f46270 */
[----:B------:R-:W-:Y:S02]  /*142b0*/  ISETP.GE.AND P5, PT, R148, R191, PT ;  /* 0x000000bf9400720c */ /* 0x000fe40003fa6270 */
[----:B------:R-:W-:Y:S02]  /*142c0*/  FSEL R149, R124, -INF , !P4 ;  /* 0xff8000007c957808 */ /* 0x000fe40006000000 */
[----:B------:R-:W-:Y:S02]  /*142d0*/  I2FP.F32.S32 R152, R152 ;  /* 0x0000009800987245 */ /* 0x000fe40000201400 */
[----:B------:R-:W-:-:S02]  /*142e0*/  I2FP.F32.S32 R148, R148 ;  /* 0x0000009400947245 */ /* 0x000fc40000201400 */
[-C--:B------:R-:W-:Y:S01]  /*142f0*/  ISETP.GE.AND P4, PT, R144, R191.reuse, PT ;  /* 0x000000bf9000720c */ /* 0x080fe20003f86270 */
[----:B------:R-:W-:Y:S01]  /*14300*/  FFMA.FTZ R28, R152, UR5, R28 ;  /* 0x00000005981c7c23 */ /* 0x000fe2000801001c */
[----:B------:R-:W-:Y:S01]  /*14310*/  I2FP.F32.S32 R109, R144 ;  /* 0x00000090006d7245 */ /* 0x000fe20000201400 */
[----:B------:R-:W-:Y:S01]  /*14320*/  FFMA.FTZ R16, R148, UR5, R16 ;  /* 0x0000000594107c23 */ /* 0x000fe20008010010 */
[----:B------:R-:W-:Y:S01]  /*14330*/  FSEL R144, R32, -INF , !P3 ;  /* 0xff80000020907808 */ /* 0x000fe20005800000 */
[----:B------:R-:W-:Y:S01]  /*14340*/  IMAD.U32 R32, RZ, RZ, UR4 ;  /* 0x00000004ff207e24 */ /* 0x000fe2000f8e00ff */
[----:B------:R-:W-:Y:S01]  /*14350*/  ISETP.GE.AND P3, PT, R147, R191, PT ;  /* 0x000000bf9300720c */ /* 0x000fe20003f66270 */
[----:B------:R-:W-:Y:S01]  /*14360*/  FFMA.FTZ R12, R109, UR5, R12 ;  /* 0x000000056d0c7c23 */ /* 0x000fe2000801000c */
[----:B------:R-:W-:Y:S02]  /*14370*/  I2FP.F32.S32 R147, R147 ;  /* 0x0000009300937245 */ /* 0x000fe40000201400 */
[----:B------:R-:W-:Y:S01]  /*14380*/  FSEL R111, R24, -INF , !P0 ;  /* 0xff800000186f7808 */ /* 0x000fe20004000000 */
[----:B------:R-:W-:Y:S01]  /*14390*/  IMAD.U32 R24, RZ, RZ, UR4 ;  /* 0x00000004ff187e24 */ /* 0x000fe2000f8e00ff */
        /* <DEDUP_REMOVED lines=9> */
[----:B------:R-:W-:Y:S01]  /*14430*/  FSEL R174, R16, -INF , !P5 ;  /* 0xff80000010ae7808 */ /* 0x000fe20006800000 */
[----:B------:R-:W-:Y:S01]  /*14440*/  FFMA.FTZ R116, R141, UR5, R116 ;  /* 0x000000058d747c23 */ /* 0x000fe20008010074 */
[----:B------:R-:W-:Y:S01]  /*14450*/  FSEL R172, R12, -INF , !P4 ;  /* 0xff8000000cac7808 */ /* 0x000fe20006000000 */
[----:B------:R-:W-:Y:S01]  /*14460*/  IMAD.U32 R12, RZ, RZ, UR4 ;  /* 0x00000004ff0c7e24 */ /* 0x000fe2000f8e00ff */
[----:B------:R-:W-:Y:S01]  /*14470*/  LOP3.LUT R113, R113, 0x6, RZ, 0xc0, !PT ;  /* 0x0000000671717812 */ /* 0x000fe200078ec0ff */
[----:B------:R-:W-:Y:S01]  /*14480*/  IMAD.U32 R16, RZ, RZ, UR4 ;  /* 0x00000004ff107e24 */ /* 0x000fe2000f8e00ff */
[-C--:B------:R-:W-:Y:S01]  /*14490*/  ISETP.GE.AND P2, PT, R146, R191.reuse, PT ;  /* 0x000000bf9200720c */ /* 0x080fe20003f46270 */
[----:B------:R-:W-:Y:S01]  /*144a0*/  IMAD.U32 R28, RZ, RZ, UR4 ;  /* 0x00000004ff1c7e24 */ /* 0x000fe2000f8e00ff */
[----:B------:R-:W-:-:S02]  /*144b0*/  ISETP.GE.AND P5, PT, R140, R191, PT ;  /* 0x000000bf8c00720c */ /* 0x000fc40003fa6270 */
[----:B------:R-:W-:Y:S02]  /*144c0*/  ISETP.GE.AND P4, PT, R133, R191, PT ;  /* 0x000000bf8500720c */ /* 0x000fe40003f86270 */
[----:B------:R-:W-:Y:S02]  /*144d0*/  I2FP.F32.S32 R146, R146 ;  /* 0x0000009200927245 */ /* 0x000fe40000201400 */
[----:B------:R-:W-:Y:S02]  /*144e0*/  I2FP.F32.S32 R140, R140 ;  /* 0x0000008c008c7245 */ /* 0x000fe40000201400 */
[----:B------:R-:W-:Y:S01]  /*144f0*/  I2FP.F32.S32 R133, R133 ;  /* 0x0000008500857245 */ /* 0x000fe20000201400 */
[----:B------:R-:W-:Y:S01]  /*14500*/  FFMA.FTZ R4, R146, UR5, R4 ;  /* 0x0000000592047c23 */ /* 0x000fe20008010004 */
[----:B------:R-:W-:Y:S01]  /*14510*/  FSEL R173, R8, -INF , !P3 ;  /* 0xff80000008ad7808 */ /* 0x000fe20005800000 */
[----:B------:R-:W-:Y:S01]  /*14520*/  IMAD.U32 R8, RZ, RZ, UR4 ;  /* 0x00000004ff087e24 */ /* 0x000fe2000f8e00ff */
[----:B------:R-:W-:Y:S01]  /*14530*/  LOP3.LUT R2, R2, 0x78, R113, 0xfe, !PT ;  /* 0x0000007802027812 */ /* 0x000fe200078efe71 */
[----:B------:R-:W-:Y:S01]  /*14540*/  FFMA.FTZ R112, R140, UR5, R112 ;  /* 0x000000058c707c23 */ /* 0x000fe20008010070 */
[----:B------:R-:W-:Y:S01]  /*14550*/  FFMA.FTZ R108, R133, UR5, R108 ;  /* 0x00000005856c7c23 */ /* 0x000fe2000801006c */
[----:B------:R-:W-:-:S02]  /*14560*/  FSEL R165, R120, -INF , !P0 ;  /* 0xff80000078a57808 */ /* 0x000fc40004000000 */
[----:B------:R-:W-:Y:S02]  /*14570*/  FSEL R157, R116, -INF , !P6 ;  /* 0xff800000749d7808 */ /* 0x000fe40007000000 */
[CC--:B------:R-:W-:Y:S02]  /*14580*/  ISETP.GE.AND P0, PT, R2.reuse, R191.reuse, PT ;  /* 0x000000bf0200720c */ /* 0x0c0fe40003f06270 */
[----:B------:R-:W-:Y:S02]  /*14590*/  ISETP.GE.AND P6, PT, R2, R0, PT ;  /* 0x000000000200720c */ /* 0x000fe40003fc6270 */
[----:B------:R-:W-:Y:S02]  /*145a0*/  I2FP.F32.S32 R2, R2 ;  /* 0x0000000200027245 */ /* 0x000fe40000201400 */
[----:B------:R-:W-:Y:S02]  /*145b0*/  LOP3.LUT R8, R8, 0x80, R113, 0xfe, !PT ;  /* 0x0000008008087812 */ /* 0x000fe400078efe71 */
[----:B------:R-:W-:Y:S01]  /*145c0*/  FSEL R171, R4, -INF , !P2 ;  /* 0xff80000004ab7808 */ /* 0x000fe20005000000 */
[----:B------:R-:W-:Y:S01]  /*145d0*/  FFMA.FTZ R100, R2, UR5, R100 ;  /* 0x0000000502647c23 */ /* 0x000fe20008010064 */
[----:B------:R-:W-:Y:S01]  /*145e0*/  FSEL R160, R112, -INF , !P5 ;  /* 0xff80000070a07808 */ /* 0x000fe20006800000 */
[----:B------:R-:W-:Y:S01]  /*145f0*/  FFMA.FTZ R102, R2, UR5, R102 ;  /* 0x0000000502667c23 */ /* 0x000fe20008010066 */
[----:B------:R-:W-:Y:S01]  /*14600*/  FSEL R152, R108, -INF , !P4 ;  /* 0xff8000006c987808 */ /* 0x000fe20006000000 */
[----:B------:R-:W-:Y:S01]  /*14610*/  IMAD.U32 R2, RZ, RZ, UR4 ;  /* 0x00000004ff027e24 */ /* 0x000fe2000f8e00ff */
[C---:B------:R-:W-:Y:S01]  /*14620*/  ISETP.GE.AND P3, PT, R190.reuse, R191, PT ;  /* 0x000000bfbe00720c */ /* 0x040fe20003f66270 */
[----:B------:R-:W-:Y:S01]  /*14630*/  IMAD.U32 R4, RZ, RZ, UR4 ;  /* 0x00000004ff047e24 */ /* 0x000fe2000f8e00ff */
[----:B------:R-:W-:-:S02]  /*14640*/  ISETP.GE.AND P2, PT, R190, R0, PT ;  /* 0x00000000be00720c */ /* 0x000fc40003f46270 */
[C---:B------:R-:W-:Y:S02]  /*14650*/  ISETP.GE.AND P5, PT, R8.reuse, R191, PT ;  /* 0x000000bf0800720c */ /* 0x040fe40003fa6270 */
[----:B------:R-:W-:Y:S02]  /*14660*/  ISETP.GE.AND P4, PT, R8, R0, PT ;  /* 0x000000000800720c */ /* 0x000fe40003f86270 */
[----:B------:R-:W-:Y:S02]  /*14670*/  I2FP.F32.S32 R190, R190 ;  /* 0x000000be00be7245 */ /* 0x000fe40000201400 */
[----:B------:R-:W-:Y:S02]  /*14680*/  I2FP.F32.S32 R8, R8 ;  /* 0x0000000800087245 */ /* 0x000fe40000201400 */
[--C-:B------:R-:W-:Y:S01]  /*14690*/  LOP3.LUT R2, R2, 0x90, R113.reuse, 0xfe, !PT ;  /* 0x0000009002027812 */ /* 0x100fe200078efe71 */
[C---:B------:R-:W-:Y:S01]  /*146a0*/  FFMA.FTZ R104, R190.reuse, UR5, R104 ;  /* 0x00000005be687c23 */ /* 0x040fe20008010068 */
[----:B------:R-:W-:Y:S01]  /*146b0*/  FFMA.FTZ R106, R190, UR5, R106 ;  /* 0x00000005be6a7c23 */ /* 0x000fe2000801006a */
[C---:B------:R-:W-:Y:S01]  /*146c0*/  FFMA.FTZ R96, R8.reuse, UR5, R96 ;  /* 0x0000000508607c23 */ /* 0x040fe20008010060 */
[----:B------:R-:W-:Y:S01]  /*146d0*/  FFMA.FTZ R98, R8, UR5, R98 ;  /* 0x0000000508627c23 */ /* 0x000fe20008010062 */
[----:B------:R-:W-:Y:S01]  /*146e0*/  IMAD.U32 R8, RZ, RZ, UR4 ;  /* 0x00000004ff087e24 */ /* 0x000fe2000f8e00ff */
[----:B------:R-:W-:-:S02]  /*146f0*/  LOP3.LUT R4, R4, 0x88, R113, 0xfe, !PT ;  /* 0x0000008804047812 */ /* 0x000fc400078efe71 */
[----:B------:R-:W-:Y:S02]  /*14700*/  FSEL R148, R100, -INF , !P0 ;  /* 0xff80000064947808 */ /* 0x000fe40004000000 */
[----:B------:R-:W-:Y:S02]  /*14710*/  FSEL R161, R102, -INF , !P6 ;  /* 0xff80000066a17808 */ /* 0x000fe40007000000 */
[----:B------:R-:W-:Y:S02]  /*14720*/  FSEL R124, R104, -INF , !P3 ;  /* 0xff800000687c7808 */ /* 0x000fe40005800000 */
[----:B------:R-:W-:Y:S02]  /*14730*/  FSEL R159, R106, -INF , !P2 ;  /* 0xff8000006a9f7808 */ /* 0x000fe40005000000 */
[C---:B------:R-:W-:Y:S02]  /*14740*/  ISETP.GE.AND P0, PT, R2.reuse, R191, PT ;  /* 0x000000bf0200720c */ /* 0x040fe40003f06270 */
[----:B------:R-:W-:-:S02]  /*14750*/  ISETP.GE.AND P6, PT, R2, R0, PT ;  /* 0x000000000200720c */ /* 0x000fc40003fc6270 */
[CC--:B------:R-:W-:Y:S02]  /*14760*/  ISETP.GE.AND P3, PT, R4.reuse, R191.reuse, PT ;  /* 0x000000bf0400720c */ /* 0x0c0fe40003f66270 */
[----:B------:R-:W-:Y:S02]  /*14770*/  ISETP.GE.AND P2, PT, R4, R0, PT ;  /* 0x000000000400720c */ /* 0x000fe40003f46270 */
[--C-:B------:R-:W-:Y:S02]  /*14780*/  LOP3.LUT R8, R8, 0x98, R113.reuse, 0xfe, !PT ;  /* 0x0000009808087812 */ /* 0x100fe400078efe71 */
[----:B------:R-:W-:Y:S02]  /*14790*/  I2FP.F32.S32 R2, R2 ;  /* 0x0000000200027245 */ /* 0x000fe40000201400 */
[----:B------:R-:W-:Y:S02]  /*147a0*/  I2FP.F32.S32 R4, R4 ;  /* 0x0000000400047245 */ /* 0x000fe40000201400 */
[----:B------:R-:W-:Y:S01]  /*147b0*/  FSEL R120, R96, -INF , !P5 ;  /* 0xff80000060787808 */ /* 0x000fe20006800000 */
[----:B------:R-:W-:Y:S01]  /*147c0*/  FFMA.FTZ R88, R2, UR5, R88 ;  /* 0x0000000502587c23 */ /* 0x000fe20008010058 */
[----:B------:R-:W-:Y:S01]  /*147d0*/  FSEL R151, R98, -INF , !P4 ;  /* 0xff80000062977808 */ /* 0x000fe20006000000 */
[----:B------:R-:W-:Y:S01]  /*147e0*/  FFMA.FTZ R90, R2, UR5, R90 ;  /* 0x00000005025a7c23 */ /* 0x000fe2000801005a */
[----:B------:R-:W-:Y:S01]  /*147f0*/  ISETP.GE.AND P5, PT, R8, R191, PT ;  /* 0x000000bf0800720c */ /* 0x000fe20003fa6270 */
[----:B------:R-:W-:Y:S01]  /*14800*/  FFMA.FTZ R92, R4, UR5, R92 ;  /* 0x00000005045c7c23 */ /* 0x000fe2000801005c */
[----:B------:R-:W-:Y:S01]  /*14810*/  ISETP.GE.AND P4, PT, R8, R0, PT ;  /* 0x000000000800720c */ /* 0x000fe20003f86270 */
[----:B------:R-:W-:Y:S01]  /*14820*/  FFMA.FTZ R94, R4, UR5, R94 ;  /* 0x00000005045e7c23 */ /* 0x000fe2000801005e */
[----:B------:R-:W-:Y:S01]  /*14830*/  I2FP.F32.S32 R8, R8 ;  /* 0x0000000800087245 */ /* 0x000fe20000201400 */
[----:B------:R-:W-:Y:S01]  /*14840*/  IMAD.U32 R2, RZ, RZ, UR4 ;  /* 0x00000004ff027e24 */ /* 0x000fe2000f8e00ff */
[----:B------:R-:W-:Y:S01]  /*14850*/  FSEL R147, R92, -INF , !P3 ;  /* 0xff8000005c937808 */ /* 0x000fe20005800000 */
[----:B------:R-:W-:Y:S01]  /*14860*/  IMAD.U32 R4, RZ, RZ, UR4 ;  /* 0x00000004ff047e24 */ /* 0x000fe2000f8e00ff */
[----:B------:R-:W-:Y:S01]  /*14870*/  FSEL R141, R94, -INF , !P2 ;  /* 0xff8000005e8d7808 */ /* 0x000fe20005000000 */
[C---:B------:R-:W-:Y:S01]  /*14880*/  FFMA.FTZ R84, R8.reuse, UR5, R84 ;  /* 0x0000000508547c23 */ /* 0x040fe20008010054 */
[----:B------:R-:W-:Y:S01]  /*14890*/  FFMA.FTZ R86, R8, UR5, R86 ;  /* 0x0000000508567c23 */ /* 0x000fe20008010056 */
[----:B------:R-:W-:-:S02]  /*148a0*/  LOP3.LUT R8, R2, 0xa0, R113, 0xfe, !PT ;  /* 0x000000a002087812 */ /* 0x000fc400078efe71 */
[----:B------:R-:W-:Y:S02]  /*148b0*/  LOP3.LUT R4, R4, 0xa8, R113, 0xfe, !PT ;  /* 0x000000a804047812 */ /* 0x000fe400078efe71 */
[C---:B------:R-:W-:Y:S02]  /*148c0*/  ISETP.GE.AND P3, PT, R8.reuse, R191, PT ;  /* 0x000000bf0800720c */ /* 0x040fe40003f66270 */
[----:B------:R-:W-:Y:S02]  /*148d0*/  ISETP.GE.AND P2, PT, R8, R0, PT ;  /* 0x000000000800720c */ /* 0x000fe40003f46270 */
[----:B------:R-:W-:Y:S02]  /*148e0*/  FSEL R112, R88, -INF , !P0 ;  /* 0xff80000058707808 */ /* 0x000fe40004000000 */
[----:B------:R-:W-:Y:S02]  /*148f0*/  FSEL R133, R90, -INF , !P6 ;  /* 0xff8000005a857808 */ /* 0x000fe40007000000 */
[----:B------:R-:W-:-:S02]  /*14900*/  I2FP.F32.S32 R8, R8 ;  /* 0x0000000800087245 */ /* 0x000fc40000201400 */
[C---:B------:R-:W-:Y:S02]  /*14910*/  ISETP.GE.AND P0, PT, R4.reuse, R191, PT ;  /* 0x000000bf0400720c */ /* 0x040fe40003f06270 */
[----:B------:R-:W-:Y:S01]  /*14920*/  ISETP.GE.AND P6, PT, R4, R0, PT ;  /* 0x000000000400720c */ /* 0x000fe20003fc6270 */
[C---:B------:R-:W-:Y:S01]  /*14930*/  FFMA.FTZ R80, R8.reuse, UR5, R80 ;  /* 0x0000000508507c23 */ /* 0x040fe20008010050 */
[----:B------:R-:W-:Y:S01]  /*14940*/  I2FP.F32.S32 R4, R4 ;  /* 0x0000000400047245 */ /* 0x000fe20000201400 */
[----:B------:R-:W-:Y:S01]  /*14950*/  FFMA.FTZ R82, R8, UR5, R82 ;  /* 0x0000000508527c23 */ /* 0x000fe20008010052 */
[--C-:B------:R-:W-:Y:S02]  /*14960*/  LOP3.LUT R2, R2, 0xb0, R113.reuse, 0xfe, !PT ;  /* 0x000000b002027812 */ /* 0x100fe400078efe71 */
[----:B------:R-:W-:Y:S01]  /*14970*/  LOP3.LUT R12, R12, 0xb8, R113, 0xfe, !PT ;  /* 0x000000b80c0c7812 */ /* 0x000fe200078efe71 */
[----:B------:R-:W-:Y:S01]  /*14980*/  FFMA.FTZ R8, R4, UR5, R76 ;  /* 0x0000000504087c23 */ /* 0x000fe2000801004c */
[----:B------:R-:W-:Y:S01]  /*14990*/  FSEL R76, R84, -INF , !P5 ;  /* 0xff800000544c7808 */ /* 0x000fe20006800000 */
[----:B------:R-:W-:Y:S01]  /*149a0*/  FFMA.FTZ R78, R4, UR5, R78 ;  /* 0x00000005044e7c23 */ /* 0x000fe2000801004e */
[----:B------:R-:W-:-:S02]  /*149b0*/  FSEL R123, R86, -INF , !P4 ;  /* 0xff800000567b7808 */ /* 0x000fc40006000000 */
[CC--:B------:R-:W-:Y:S02]  /*149c0*/  ISETP.GE.AND P5, PT, R2.reuse, R191.reuse, PT ;  /* 0x000000bf0200720c */ /* 0x0c0fe40003fa6270 */
[----:B------:R-:W-:Y:S02]  /*149d0*/  ISETP.GE.AND P4, PT, R2, R0, PT ;  /* 0x000000000200720c */ /* 0x000fe40003f86270 */
[----:B------:R-:W-:Y:S02]  /*149e0*/  I2FP.F32.S32 R2, R2 ;  /* 0x0000000200027245 */ /* 0x000fe40000201400 */
[----:B------:R-:W-:Y:S02]  /*149f0*/  I2FP.F32.S32 R4, R12 ;  /* 0x0000000c00047245 */ /* 0x000fe40000201400 */
[----:B------:R-:W-:Y:S01]  /*14a00*/  FSEL R109, R80, -INF , !P3 ;  /* 0xff800000506d7808 */ /* 0x000fe20005800000 */
[----:B------:R-:W-:Y:S01]  /*14a10*/  FFMA.FTZ R72, R2, UR5, R72 ;  /* 0x0000000502487c23 */ /* 0x000fe20008010048 */
[----:B------:R-:W-:Y:S01]  /*14a20*/  FSEL R115, R82, -INF , !P2 ;  /* 0xff80000052737808 */ /* 0x000fe20005000000 */
[----:B------:R-:W-:Y:S01]  /*14a30*/  FFMA.FTZ R2, R2, UR5, R74 ;  /* 0x0000000502027c23 */ /* 0x000fe2000801004a */
[----:B------:R-:W-:-:S02]  /*14a40*/  ISETP.GE.AND P3, PT, R12, R191, PT ;  /* 0x000000bf0c00720c */ /* 0x000fc40003f66270 */
[----:B------:R-:W-:Y:S01]  /*14a50*/  ISETP.GE.AND P2, PT, R12, R0, PT ;  /* 0x000000000c00720c */ /* 0x000fe20003f46270 */
[----:B------:R-:W-:Y:S01]  /*14a60*/  FFMA.FTZ R12, R4, UR5, R68 ;  /* 0x00000005040c7c23 */ /* 0x000fe20008010044 */
[--C-:B------:R-:W-:Y:S01]  /*14a70*/  LOP3.LUT R24, R24, 0xc0, R113.reuse, 0xfe, !PT ;  /* 0x000000c018187812 */ /* 0x100fe200078efe71 */
[----:B------:R-:W-:Y:S01]  /*14a80*/  FFMA.FTZ R4, R4, UR5, R70 ;  /* 0x0000000504047c23 */ /* 0x000fe20008010046 */
[----:B------:R-:W-:Y:S02]  /*14a90*/  LOP3.LUT R20, R20, 0xc8, R113, 0xfe, !PT ;  /* 0x000000c814147812 */ /* 0x000fe400078efe71 */
[----:B------:R-:W-:Y:S02]  /*14aa0*/  FSEL R70, R8, -INF , !P0 ;  /* 0xff80000008467808 */ /* 0x000fe40004000000 */
[----:B------:R-:W-:Y:S02]  /*14ab0*/  FSEL R102, R78, -INF , !P6 ;  /* 0xff8000004e667808 */ /* 0x000fe40007000000 */
[----:B------:R-:W-:-:S02]  /*14ac0*/  ISETP.GE.AND P0, PT, R24, R191, PT ;  /* 0x000000bf1800720c */ /* 0x000fc40003f06270 */
        /* <DEDUP_REMOVED lines=8> */
[-C--:B------:R-:W-:Y:S01]  /*14b50*/  ISETP.GE.AND P4, PT, R20, R0.reuse, PT ;  /* 0x000000001400720c */ /* 0x080fe20003f86270 */
[----:B------:R-:W-:Y:S01]  /*14b60*/  FFMA.FTZ R20, R8, UR5, R66 ;  /* 0x0000000508147c23 */ /* 0x000fe20008010042 */
[----:B------:R-:W-:Y:S01]  /*14b70*/  LOP3.LUT R16, R16, 0xd0, R113, 0xfe, !PT ;  /* 0x000000d010107812 */ /* 0x000fe200078efe71 */
[----:B------:R-:W-:Y:S01]  /*14b80*/  FFMA.FTZ R8, R24, UR5, R62 ;  /* 0x0000000518087c23 */ /* 0x000fe2000801003e */
[----:B------:R-:W-:Y:S02]  /*14b90*/  FSEL R66, R12, -INF , !P3 ;  /* 0xff8000000c427808 */ /* 0x000fe40005800000 */
[----:B------:R-:W-:Y:S01]  /*14ba0*/  FSEL R62, R4, -INF , !P2 ;  /* 0xff800000043e7808 */ /* 0x000fe20005000000 */
[----:B------:R-:W-:Y:S01]  /*14bb0*/  IMAD.U32 R4, RZ, RZ, UR4 ;  /* 0x00000004ff047e24 */ /* 0x000fe2000f8e00ff */
[C---:B------:R-:W-:Y:S02]  /*14bc0*/  ISETP.GE.AND P3, PT, R16.reuse, R191, PT ;  /* 0x000000bf1000720c */ /* 0x040fe40003f66270 */
[----:B------:R-:W-:-:S02]  /*14bd0*/  ISETP.GE.AND P2, PT, R16, R0, PT ;  /* 0x000000001000720c */ /* 0x000fc40003f46270 */
[----:B------:R-:W-:Y:S02]  /*14be0*/  LOP3.LUT R28, R28, 0xd8, R113, 0xfe, !PT ;  /* 0x000000d81c1c7812 */ /* 0x000fe400078efe71 */
[----:B------:R-:W-:Y:S02]  /*14bf0*/  I2FP.F32.S32 R16, R16 ;  /* 0x0000001000107245 */ /* 0x000fe40000201400 */
[----:B------:R-:W-:Y:S02]  /*14c00*/  I2FP.F32.S32 R12, R28 ;  /* 0x0000001c000c7245 */ /* 0x000fe40000201400 */
[----:B------:R-:W-:Y:S01]  /*14c10*/  FSEL R64, R64, -INF , !P0 ;  /* 0xff80000040407808 */ /* 0x000fe20004000000 */
[C---:B------:R-:W-:Y:S01]  /*14c20*/  FFMA.FTZ R108, R16.reuse, UR5, R56 ;  /* 0x00000005106c7c23 */ /* 0x040fe20008010038 */
[----:B------:R-:W-:Y:S01]  /*14c30*/  FFMA.FTZ R58, R16, UR5, R58 ;  /* 0x00000005103a7c23 */ /* 0x000fe2000801003a */
[----:B------:R-:W-:Y:S01]  /*14c40*/  IMAD.U32 R16, RZ, RZ, UR4 ;  /* 0x00000004ff107e24 */ /* 0x000fe2000f8e00ff */
[----:B------:R-:W-:Y:S01]  /*14c50*/  FSEL R60, R20, -INF , !P6 ;  /* 0xff800000143c7808 */ /* 0x000fe20007000000 */
[----:B------:R-:W-:Y:S01]  /*14c60*/  IMAD.U32 R20, RZ, RZ, UR4 ;  /* 0x00000004ff147e24 */ /* 0x000fe2000f8e00ff */
[----:B------:R-:W-:-:S02]  /*14c70*/  ISETP.GE.AND P0, PT, R28, R191, PT ;  /* 0x000000bf1c00720c */ /* 0x000fc40003f06270 */
[----:B------:R-:W-:Y:S01]  /*14c80*/  ISETP.GE.AND P6, PT, R28, R0, PT ;  /* 0x000000001c00720c */ /* 0x000fe20003fc6270 */
[C---:B------:R-:W-:Y:S01]  /*14c90*/  FFMA.FTZ R28, R12.reuse, UR5, R52 ;  /* 0x000000050c1c7c23 */ /* 0x040fe20008010034 */
[----:B------:R-:W-:Y:S01]  /*14ca0*/  FFMA.FTZ R52, R12, UR5, R54 ;  /* 0x000000050c347c23 */ /* 0x000fe20008010036 */
[--C-:B------:R-:W-:Y:S02]  /*14cb0*/  LOP3.LUT R16, R16, 0xe8, R113.reuse, 0xfe, !PT ;  /* 0x000000e810107812 */ /* 0x100fe400078efe71 */
[--C-:B------:R-:W-:Y:S02]  /*14cc0*/  LOP3.LUT R4, R4, 0xf0, R113.reuse, 0xfe, !PT ;  /* 0x000000f004047812 */ /* 0x100fe400078efe71 */
[----:B------:R-:W-:Y:S02]  /*14cd0*/  FSEL R56, R8, -INF , !P4 ;  /* 0xff80000008387808 */ /* 0x000fe40006000000 */
[----:B------:R-:W-:Y:S02]  /*14ce0*/  LOP3.LUT R12, R20, 0xe0, R113, 0xfe, !PT ;  /* 0x000000e0140c7812 */ /* 0x000fe400078efe71 */
[----:B------:R-:W-:-:S02]  /*14cf0*/  I2FP.F32.S32 R8, R16 ;  /* 0x0000001000087245 */ /* 0x000fc40000201400 */
[----:B------:R-:W-:Y:S02]  /*14d00*/  FSEL R28, R28, -INF , !P0 ;  /* 0xff8000001c1c7808 */ /* 0x000fe40004000000 */
[----:B------:R-:W-:Y:S01]  /*14d10*/  FSEL R52, R52, -INF , !P6 ;  /* 0xff80000034347808 */ /* 0x000fe20007000000 */
[----:B------:R-:W-:Y:S01]  /*14d20*/  FFMA.FTZ R24, R8, UR5, R44 ;  /* 0x0000000508187c23 */ /* 0x000fe2000801002c */
[----:B------:R-:W-:Y:S01]  /*14d30*/  ISETP.GE.AND P0, PT, R4, R191, PT ;  /* 0x000000bf0400720c */ /* 0x000fe20003f06270 */
[----:B------:R-:W-:Y:S01]  /*14d40*/  FFMA.FTZ R8, R8, UR5, R46 ;  /* 0x0000000508087c23 */ /* 0x000fe2000801002e */
[----:B------:R-:W-:Y:S02]  /*14d50*/  ISETP.GE.AND P6, PT, R4, R0, PT ;  /* 0x000000000400720c */ /* 0x000fe40003fc6270 */
[----:B------:R-:W-:Y:S02]  /*14d60*/  I2FP.F32.S32 R4, R4 ;  /* 0x0000000400047245 */ /* 0x000fe40000201400 */
[----:B------:R-:W-:-:S02]  /*14d70*/  FSEL R143, R143, -INF , !P5 ;  /* 0xff8000008f8f7808 */ /* 0x000fc40006800000 */
[-C--:B------:R-:W-:Y:S01]  /*14d80*/  ISETP.GE.AND P5, PT, R12, R191.reuse, PT ;  /* 0x000000bf0c00720c */ /* 0x080fe20003fa6270 */
[----:B------:R-:W-:Y:S01]  /*14d90*/  FFMA.FTZ R44, R4, UR5, R40 ;  /* 0x00000005042c7c23 */ /* 0x000fe20008010028 */
[----:B------:R-:W-:Y:S01]  /*14da0*/  ISETP.GE.AND P4, PT, R12, R0, PT ;  /* 0x000000000c00720c */ /* 0x000fe20003f86270 */
[----:B------:R-:W-:Y:S01]  /*14db0*/  FFMA.FTZ R46, R4, UR5, R42 ;  /* 0x00000005042e7c23 */ /* 0x000fe2000801002a */
[----:B------:R-:W-:Y:S01]  /*14dc0*/  I2FP.F32.S32 R12, R12 ;  /* 0x0000000c000c7245 */ /* 0x000fe20000201400 */
[----:B------:R-:W-:Y:S01]  /*14dd0*/  IMAD.U32 R4, RZ, RZ, UR4 ;  /* 0x00000004ff047e24 */ /* 0x000fe2000f8e00ff */
[----:B------:R-:W-:Y:S02]  /*14de0*/  FSEL R108, R108, -INF , !P3 ;  /* 0xff8000006c6c7808 */ /* 0x000fe40005800000 */
[----:B------:R-:W-:Y:S01]  /*14df0*/  FSEL R54, R58, -INF , !P2 ;  /* 0xff8000003a367808 */ /* 0x000fe20005000000 */
[----:B------:R-:W-:Y:S01]  /*14e00*/  FFMA.FTZ R48, R12, UR5, R48 ;  /* 0x000000050c307c23 */ /* 0x000fe20008010030 */
[----:B------:R-:W-:Y:S01]  /*14e10*/  ISETP.GE.AND P3, PT, R16, R191, PT ;  /* 0x000000bf1000720c */ /* 0x000fe20003f66270 */
[----:B------:R-:W-:Y:S01]  /*14e20*/  FFMA.FTZ R50, R12, UR5, R50 ;  /* 0x000000050c327c23 */ /* 0x000fe20008010032 */
[----:B------:R-:W-:Y:S01]  /*14e30*/  ISETP.GE.AND P2, PT, R16, R0, PT ;  /* 0x000000001000720c */ /* 0x000fe20003f46270 */
[----:B------:R-:W-:Y:S01]  /*14e40*/  IMAD.U32 R16, RZ, RZ, UR4 ;  /* 0x00000004ff107e24 */ /* 0x000fe2000f8e00ff */
[----:B------:R-:W-:Y:S01]  /*14e50*/  LOP3.LUT R4, R4, 0x28, R113, 0xfe, !PT ;  /* 0x0000002804047812 */ /* 0x000fe200078efe71 */
[----:B------:R-:W-:Y:S01]  /*14e60*/  IMAD.U32 R12, RZ, RZ, UR4 ;  /* 0x00000004ff0c7e24 */ /* 0x000fe2000f8e00ff */
[----:B------:R-:W-:-:S02]  /*14e70*/  FSEL R24, R24, -INF , !P3 ;  /* 0xff80000018187808 */ /* 0x000fc40005800000 */
[--C-:B------:R-:W-:Y:S02]  /*14e80*/  LOP3.LUT R16, R16, 0x18, R113.reuse, 0xfe, !PT ;  /* 0x0000001810107812 */ /* 0x100fe400078efe71 */
[----:B------:R-:W-:Y:S02]  /*14e90*/  LOP3.LUT R12, R12, 0x8, R113, 0xfe, !PT ;  /* 0x000000080c0c7812 */ /* 0x000fe400078efe71 */
[----:B------:R-:W-:Y:S02]  /*14ea0*/  ISETP.GE.AND P3, PT, R16, R0, PT ;  /* 0x000000001000720c */ /* 0x000fe40003f66270 */
[----:B------:R-:W-:Y:S02]  /*14eb0*/  FSEL R44, R44, -INF , !P0 ;  /* 0xff8000002c2c7808 */ /* 0x000fe40004000000 */
[----:B------:R-:W-:Y:S02]  /*14ec0*/  I2FP.F32.S32 R16, R16 ;  /* 0x0000001000107245 */ /* 0x000fe40000201400 */
[----:B------:R-:W-:-:S02]  /*14ed0*/  ISETP.GE.AND P0, PT, R4, R0, PT ;  /* 0x000000000400720c */ /* 0x000fc40003f06270 */
[--C-:B------:R-:W-:Y:S01]  /*14ee0*/  LOP3.LUT R32, R32, 0x20, R113.reuse, 0xfe, !PT ;  /* 0x0000002020207812 */ /* 0x100fe200078efe71 */
[----:B------:R-:W-:Y:S01]  /*14ef0*/  FFMA.FTZ R16, R16, UR5, R30 ;  /* 0x0000000510107c23 */ /* 0x000fe2000801001e */
[----:B------:R-:W-:Y:S02]  /*14f00*/  I2FP.F32.S32 R4, R4 ;  /* 0x0000000400047245 */ /* 0x000fe40000201400 */
[----:B------:R-:W-:Y:S01]  /*14f10*/  FSEL R125, R48, -INF , !P5 ;  /* 0xff800000307d7808 */ /* 0x000fe20006800000 */
[----:B------:R-:W-:Y:S01]  /*14f20*/  IMAD.U32 R48, RZ, RZ, UR4 ;  /* 0x00000004ff307e24 */ /* 0x000fe2000f8e00ff */
[----:B------:R-:W-:Y:S01]  /*14f30*/  LOP3.LUT R20, R20, 0x10, R113, 0xfe, !PT ;  /* 0x0000001014147812 */ /* 0x000fe200078efe71 */
[----:B------:R-:W-:Y:S01]  /*14f40*/  FFMA.FTZ R30, R4, UR5, R22 ;  /* 0x00000005041e7c23 */ /* 0x000fe20008010016 */
[----:B------:R-:W-:Y:S01]  /*14f50*/  ISETP.GE.AND P5, PT, R12, R0, PT ;  /* 0x000000000c00720c */ /* 0x000fe20003fa6270 */
[----:B------:R-:W-:Y:S01]  /*14f60*/  IMAD.U32 R4, RZ, RZ, UR4 ;  /* 0x00000004ff047e24 */ /* 0x000fe2000f8e00ff */
[----:B------:R-:W-:-:S02]  /*14f70*/  I2FP.F32.S32 R12, R12 ;  /* 0x0000000c000c7245 */ /* 0x000fc40000201400 */
[----:B------:R-:W-:Y:S02]  /*14f80*/  FSEL R40, R8, -INF , !P2 ;  /* 0xff80000008287808 */ /* 0x000fe40005000000 */
[----:B------:R-:W-:Y:S01]  /*14f90*/  I2FP.F32.S32 R8, R32 ;  /* 0x0000002000087245 */ /* 0x000fe20000201400 */
[----:B------:R-:W-:Y:S01]  /*14fa0*/  FFMA.FTZ R126, R12, UR5, R126 ;  /* 0x000000050c7e7c23 */ /* 0x000fe2000801007e */
[----:B------:R-:W-:Y:S01]  /*14fb0*/  FSEL R42, R50, -INF , !P4 ;  /* 0xff800000322a7808 */ /* 0x000fe20006000000 */
[----:B------:R-:W-:Y:S01]  /*14fc0*/  IMAD.U32 R12, RZ, RZ, UR4 ;  /* 0x00000004ff0c7e24 */ /* 0x000fe2000f8e00ff */
[----:B------:R-:W-:Y:S01]  /*14fd0*/  ISETP.GE.AND P4, PT, R20, R0, PT ;  /* 0x000000001400720c */ /* 0x000fe20003f86270 */
[----:B------:R-:W-:Y:S01]  /*14fe0*/  FFMA.FTZ R8, R8, UR5, R26 ;  /* 0x0000000508087c23 */ /* 0x000fe2000801001a */
[----:B------:R-:W-:Y:S01]  /*14ff0*/  I2FP.F32.S32 R20, R20 ;  /* 0x0000001400147245 */ /* 0x000fe20000201400 */
[----:B------:R-:W-:Y:S01]  /*15000*/  IMAD.U32 R26, RZ, RZ, UR4 ;  /* 0x00000004ff1a7e24 */ /* 0x000fe2000f8e00ff */
[----:B------:R-:W-:Y:S01]  /*15010*/  ISETP.GE.AND P2, PT, R32, R0, PT ;  /* 0x000000002000720c */ /* 0x000fe20003f46270 */
[----:B------:R-:W-:Y:S01]  /*15020*/  IMAD.U32 R32, RZ, RZ, UR4 ;  /* 0x00000004ff207e24 */ /* 0x000fe2000f8e00ff */
[--C-:B------:R-:W-:Y:S01]  /*15030*/  LOP3.LUT R4, R4, 0x50, R113.reuse, 0xfe, !PT ;  /* 0x0000005004047812 */ /* 0x100fe200078efe71 */
[----:B------:R-:W-:Y:S01]  /*15040*/  FFMA.FTZ R20, R20, UR5, R34 ;  /* 0x0000000514147c23 */ /* 0x000fe20008010022 */
[----:B------:R-:W-:Y:S01]  /*15050*/  IMAD.U32 R34, RZ, RZ, UR4 ;  /* 0x00000004ff227e24 */ /* 0x000fe2000f8e00ff */
[----:B------:R-:W-:-:S02]  /*15060*/  LOP3.LUT R12, R12, 0x38, R113, 0xfe, !PT ;  /* 0x000000380c0c7812 */ /* 0x000fc400078efe71 */
[----:B------:R-:W-:Y:S02]  /*15070*/  FSEL R8, R8, -INF , !P2 ;  /* 0xff80000008087808 */ /* 0x000fe40005000000 */
[--C-:B------:R-:W-:Y:S02]  /*15080*/  LOP3.LUT R26, R26, 0x30, R113.reuse, 0xfe, !PT ;  /* 0x000000301a1a7812 */ /* 0x100fe400078efe71 */
[----:B------:R-:W-:Y:S02]  /*15090*/  ISETP.GE.AND P2, PT, R4, R0, PT ;  /* 0x000000000400720c */ /* 0x000fe40003f46270 */
[----:B------:R-:W-:Y:S02]  /*150a0*/  I2FP.F32.S32 R4, R4 ;  /* 0x0000000400047245 */ /* 0x000fe40000201400 */
[----:B------:R-:W-:Y:S02]  /*150b0*/  FSEL R22, R126, -INF , !P5 ;  /* 0xff8000007e167808 */ /* 0x000fe40006800000 */
[--C-:B------:R-:W-:Y:S01]  /*150c0*/  LOP3.LUT R34, R34, 0x40, R113.reuse, 0xfe, !PT ;  /* 0x0000004022227812 */ /* 0x100fe200078efe71 */
[----:B------:R-:W-:Y:S01]  /*150d0*/  FFMA.FTZ R122, R4, UR5, R122 ;  /* 0x00000005047a7c23 */ /* 0x000fe2000801007a */
[----:B------:R-:W-:Y:S01]  /*150e0*/  LOP3.LUT R32, R32, 0x48, R113, 0xfe, !PT ;  /* 0x0000004820207812 */ /* 0x000fe200078efe71 */
[----:B------:R-:W-:Y:S01]  /*150f0*/  IMAD.U32 R4, RZ, RZ, UR4 ;  /* 0x00000004ff047e24 */ /* 0x000fe2000f8e00ff */
[----:B------:R-:W-:-:S02]  /*15100*/  FSEL R46, R46, -INF , !P6 ;  /* 0xff8000002e2e7808 */ /* 0x000fc40007000000 */
        /* <DEDUP_REMOVED lines=12> */
[----:B------:R-:W-:-:S02]  /*151d0*/  I2FP.F32.S32 R34, R34 ;  /* 0x0000002200227245 */ /* 0x000fc40000201400 */
[----:B------:R-:W-:Y:S02]  /*151e0*/  I2FP.F32.S32 R32, R32 ;  /* 0x0000002000207245 */ /* 0x000fe40000201400 */
[--C-:B------:R-:W-:Y:S01]  /*151f0*/  LOP3.LUT R4, R4, 0x60, R113.reuse, 0xfe, !PT ;  /* 0x0000006004047812 */ /* 0x100fe200078efe71 */
[----:B------:R-:W-:Y:S01]  /*15200*/  FFMA.FTZ R34, R34, UR5, R10 ;  /* 0x0000000522227c23 */ /* 0x000fe2000801000a */
[--C-:B------:R-:W-:Y:S01]  /*15210*/  LOP3.LUT R14, R14, 0xf8, R113.reuse, 0xfe, !PT ;  /* 0x000000f80e0e7812 */ /* 0x100fe200078efe71 */
[----:B------:R-:W-:Y:S01]  /*15220*/  FFMA.FTZ R32, R32, UR5, R6 ;  /* 0x0000000520207c23 */ /* 0x000fe20008010006 */
[----:B------:R-:W-:Y:S02]  /*15230*/  FSEL R10, R30, -INF , !P0 ;  /* 0xff8000001e0a7808 */ /* 0x000fe40004000000 */
[----:B------:R-:W-:Y:S02]  /*15240*/  FSEL R6, R18, -INF , !P6 ;  /* 0xff80000012067808 */ /* 0x000fe40007000000 */
[----:B------:R-:W-:-:S02]  /*15250*/  LOP3.LUT R48, R48, 0x68, R113, 0xfe, !PT ;  /* 0x0000006830307812 */ /* 0x000fc400078efe71 */
[----:B------:R-:W-:Y:S02]  /*15260*/  ISETP.GE.AND P6, PT, R4, R0, PT ;  /* 0x000000000400720c */ /* 0x000fe40003fc6270 */
[----:B------:R-:W-:Y:S02]  /*15270*/  I2FP.F32.S32 R30, R4 ;  /* 0x00000004001e7245 */ /* 0x000fe40000201400 */
[----:B------:R-:W-:Y:S02]  /*15280*/  LOP3.LUT R26, R26, 0x58, R113, 0xfe, !PT ;  /* 0x000000581a1a7812 */ /* 0x000fe400078efe71 */
[----:B------:R-:W-:Y:S01]  /*15290*/  FSEL R4, R12, -INF , !P5 ;  /* 0xff8000000c047808 */ /* 0x000fe20006800000 */
[----:B------:R-:W-:Y:S01]  /*152a0*/  FFMA.FTZ R30, R30, UR5, R114 ;  /* 0x000000051e1e7c23 */ /* 0x000fe20008010072 */
[----:B------:R-:W-:Y:S02]  /*152b0*/  FSEL R12, R34, -INF , !P4 ;  /* 0xff800000220c7808 */ /* 0x000fe40006000000 */
[----:B------:R-:W-:-:S02]  /*152c0*/  FSEL R32, R32, -INF , !P3 ;  /* 0xff80000020207808 */ /* 0x000fc40005800000 */
[CC--:B------:R-:W-:Y:S02]  /*152d0*/  ISETP.GE.AND P4, PT, R14.reuse, R191.reuse, PT ;  /* 0x000000bf0e00720c */ /* 0x0c0fe40003f86270 */
[----:B------:R-:W-:Y:S02]  /*152e0*/  ISETP.GE.AND P3, PT, R14, R0, PT ;  /* 0x000000000e00720c */ /* 0x000fe40003f66270 */
[----:B------:R-:W-:Y:S02]  /*152f0*/  I2FP.F32.S32 R18, R48 ;  /* 0x0000003000127245 */ /* 0x000fe40000201400 */
[----:B------:R-:W-:Y:S02]  /*15300*/  I2FP.F32.S32 R14, R14 ;  /* 0x0000000e000e7245 */ /* 0x000fe40000201400 */
[----:B------:R-:W-:Y:S01]  /*15310*/  ISETP.GE.AND P0, PT, R26, R0, PT ;  /* 0x000000001a00720c */ /* 0x000fe20003f06270 */
[----:B------:R-:W-:Y:S01]  /*15320*/  FFMA.FTZ R18, R18, UR5, R110 ;  /* 0x0000000512127c23 */ /* 0x000fe2000801006e */
[----:B------:R-:W-:Y:S01]  /*15330*/  LOP3.LUT R58, R113, UR4, RZ, 0xfc, !PT ;  /* 0x00000004713a7c12 */ /* 0x000fe2000f8efcff */
[C---:B------:R-:W-:Y:S01]  /*15340*/  FFMA.FTZ R34, R14.reuse, UR5, R38 ;  /* 0x000000050e227c23 */ /* 0x040fe20008010026 */
[----:B------:R-:W-:Y:S01]  /*15350*/  I2FP.F32.S32 R26, R26 ;  /* 0x0000001a001a7245 */ /* 0x000fe20000201400 */
[----:B------:R-:W-:Y:S01]  /*15360*/  FFMA.FTZ R36, R14, UR5, R36 ;  /* 0x000000050e247c23 */ /* 0x000fe20008010024 */
[-C--:B------:R-:W-:Y:S01]  /*15370*/  ISETP.GE.AND P5, PT, R48, R0.reuse, PT ;  /* 0x000000003000720c */ /* 0x080fe20003fa6270 */
[----:B------:R-:W-:Y:S01]  /*15380*/  VIADD R38, R58, 0x79 ;  /* 0x000000793a267836 */ /* 0x000fe20000000000 */
[----:B------:R-:W-:Y:S01]  /*15390*/  FSEL R169, R30, -INF , !P6 ;  /* 0xff8000001ea97808 */ /* 0x000fe20007000000 */
[----:B------:R-:W-:Y:S01]  /*153a0*/  FFMA.FTZ R26, R26, UR5, R118 ;  /* 0x000000051a1a7c23 */ /* 0x000fe20008010076 */
[----:B------:R-:W-:Y:S01]  /*153b0*/  VIADD R48, R58, 0x71 ;  /* 0x000000713a307836 */ /* 0x000fe20000000000 */
[----:B------:R-:W-:Y:S01]  /*153c0*/  FSEL R168, R18, -INF , !P5 ;  /* 0xff80000012a87808 */ /* 0x000fe20006800000 */
[----:B------:R-:W-:Y:S01]  /*153d0*/  VIADD R14, R58, 0x81 ;  /* 0x000000813a0e7836 */ /* 0x000fe20000000000 */
[----:B------:R-:W-:Y:S01]  /*153e0*/  ISETP.GE.AND P6, PT, R38, R191, PT ;  /* 0x000000bf2600720c */ /* 0x000fe20003fc6270 */
[----:B------:R-:W-:Y:S01]  /*153f0*/  VIADD R50, R58, 0xd1 ;  /* 0x000000d13a327836 */ /* 0x000fe20000000000 */
[----:B------:R-:W-:-:S02]  /*15400*/  ISETP.GE.AND P5, PT, R38, R0, PT ;  /* 0x000000002600720c */ /* 0x000fc40003fa6270 */
[----:B------:R-:W-:Y:S02]  /*15410*/  I2FP.F32.S32 R18, R38 ;  /* 0x0000002600127245 */ /* 0x000fe40000201400 */
[----:B------:R-:W-:Y:S02]  /*15420*/  FSEL R170, R26, -INF , !P0 ;  /* 0xff8000001aaa7808 */ /* 0x000fe40004000000 */
[----:B------:R-:W-:Y:S01]  /*15430*/  FSEL R38, R36, -INF , !P4 ;  /* 0xff80000024267808 */ /* 0x000fe20006000000 */
[C---:B------:R-:W-:Y:S01]  /*15440*/  FFMA.FTZ R74, R18.reuse, UR5, R101 ;  /* 0x00000005124a7c23 */ /* 0x040fe20008010065 */
[----:B------:R-:W-:Y:S01]  /*15450*/  I2FP.F32.S32 R26, R48 ;  /* 0x00000030001a7245 */ /* 0x000fe20000201400 */
[----:B------:R-:W-:Y:S01]  /*15460*/  FFMA.FTZ R103, R18, UR5, R103 ;  /* 0x0000000512677c23 */ /* 0x000fe20008010067 */
[----:B------:R-:W-:Y:S01]  /*15470*/  FSEL R36, R34, -INF , !P3 ;  /* 0xff80000022247808 */ /* 0x000fe20005800000 */
[----:B------:R-:W-:Y:S01]  /*15480*/  VIADD R18, R58, 0x91 ;  /* 0x000000913a127836 */ /* 0x000fe20000000000 */
[-C--:B------:R-:W-:Y:S01]  /*15490*/  ISETP.GE.AND P4, PT, R14, R191.reuse, PT ;  /* 0x000000bf0e00720c */ /* 0x080fe20003f86270 */
[----:B------:R-:W-:Y:S01]  /*154a0*/  FFMA.FTZ R80, R26, UR5, R105 ;  /* 0x000000051a507c23 */ /* 0x000fe20008010069 */
[----:B------:R-:W-:Y:S01]  /*154b0*/  ISETP.GE.AND P3, PT, R14, R0, PT ;  /* 0x000000000e00720c */ /* 0x000fe20003f66270 */
[----:B------:R-:W-:Y:S01]  /*154c0*/  FFMA.FTZ R107, R26, UR5, R107 ;  /* 0x000000051a6b7c23 */ /* 0x000fe2000801006b */
[----:B------:R-:W-:Y:S01]  /*154d0*/  I2FP.F32.S32 R14, R14 ;  /* 0x0000000e000e7245 */ /* 0x000fe20000201400 */
[----:B------:R-:W-:Y:S01]  /*154e0*/  VIADD R26, R58, 0x89 ;  /* 0x000000893a1a7836 */ /* 0x000fe20000000000 */
[----:B------:R-:W-:Y:S01]  /*154f0*/  FSEL R128, R122, -INF , !P2 ;  /* 0xff8000007a807808 */ /* 0x000fe20005000000 */
[----:B------:R-:W-:Y:S01]  /*15500*/  VIADD R34, R58, 0xa1 ;  /* 0x000000a13a227836 */ /* 0x000fe20000000000 */
[----:B------:R-:W-:Y:S01]  /*15510*/  ISETP.GE.AND P2, PT, R48, R191, PT ;  /* 0x000000bf3000720c */ /* 0x000fe20003f46270 */
[----:B------:R-:W-:Y:S01]  /*15520*/  FFMA.FTZ R30, R14, UR5, R97 ;  /* 0x000000050e1e7c23 */ /* 0x000fe20008010061 */
[----:B------:R-:W-:Y:S01]  /*15530*/  ISETP.GE.AND P0, PT, R48, R0, PT ;  /* 0x000000003000720c */ /* 0x000fe20003f06270 */
[----:B------:R-:W-:Y:S01]  /*15540*/  FFMA.FTZ R99, R14, UR5, R99 ;  /* 0x000000050e637c23 */ /* 0x000fe20008010063 */
[----:B------:R-:W-:Y:S01]  /*15550*/  VIADD R14, R58, 0x99 ;  /* 0x000000993a0e7836 */ /* 0x000fe20000000000 */
[----:B------:R-:W-:Y:S01]  /*15560*/  FSEL R80, R80, -INF , !P2 ;  /* 0xff80000050507808 */ /* 0x000fe20005000000 */
[----:B------:R-:W-:Y:S01]  /*15570*/  VIADD R48, R58, 0xc9 ;  /* 0x000000c93a307836 */ /* 0x000fe20000000000 */
[----:B------:R-:W-:-:S02]  /*15580*/  FSEL R162, R107, -INF , !P0 ;  /* 0xff8000006ba27808 */ /* 0x000fc40004000000 */
[CC--:B------:R-:W-:Y:S02]  /*15590*/  ISETP.GE.AND P2, PT, R26.reuse, R191.reuse, PT ;  /* 0x000000bf1a00720c */ /* 0x0c0fe40003f46270 */
[----:B------:R-:W-:Y:S02]  /*155a0*/  ISETP.GE.AND P0, PT, R26, R0, PT ;  /* 0x000000001a00720c */ /* 0x000fe40003f06270 */
[----:B------:R-:W-:Y:S02]  /*155b0*/  FSEL R74, R74, -INF , !P6 ;  /* 0xff8000004a4a7808 */ /* 0x000fe40007000000 */
[----:B------:R-:W-:Y:S02]  /*155c0*/  FSEL R167, R103, -INF , !P5 ;  /* 0xff80000067a77808 */ /* 0x000fe40006800000 */
[----:B------:R-:W-:Y:S02]  /*155d0*/  I2FP.F32.S32 R26, R26 ;  /* 0x0000001a001a7245 */ /* 0x000fe40000201400 */
[----:B------:R-:W-:-:S02]  /*155e0*/  ISETP.GE.AND P6, PT, R18, R191, PT ;  /* 0x000000bf1200720c */ /* 0x000fc40003fc6270 */
[----:B------:R-:W-:Y:S01]  /*155f0*/  ISETP.GE.AND P5, PT, R18, R0, PT ;  /* 0x000000001200720c */ /* 0x000fe20003fa6270 */
[----:B------:R-:W-:Y:S01]  /*15600*/  FFMA.FTZ R78, R26, UR5, R93 ;  /* 0x000000051a4e7c23 */ /* 0x000fe2000801005d */
[----:B------:R-:W-:Y:S01]  /*15610*/  FSEL R30, R30, -INF , !P4 ;  /* 0xff8000001e1e7808 */ /* 0x000fe20006000000 */
[----:B------:R-:W-:Y:S01]  /*15620*/  FFMA.FTZ R95, R26, UR5, R95 ;  /* 0x000000051a5f7c23 */ /* 0x000fe2000801005f */
[----:B------:R-:W-:Y:S02]  /*15630*/  FSEL R166, R99, -INF , !P3 ;  /* 0xff80000063a67808 */ /* 0x000fe40005800000 */
[----:B------:R-:W-:Y:S02]  /*15640*/  I2FP.F32.S32 R18, R18 ;  /* 0x0000001200127245 */ /* 0x000fe40000201400 */
[C---:B------:R-:W-:Y:S02]  /*15650*/  ISETP.GE.AND P4, PT, R14.reuse, R191, PT ;  /* 0x000000bf0e00720c */ /* 0x040fe40003f86270 */
[----:B------:R-:W-:Y:S01]  /*15660*/  ISETP.GE.AND P3, PT, R14, R0, PT ;  /* 0x000000000e00720c */ /* 0x000fe20003f66270 */
[C---:B------:R-:W-:Y:S01]  /*15670*/  FFMA.FTZ R72, R18.reuse, UR5, R89 ;  /* 0x0000000512487c23 */ /* 0x040fe20008010059 */
[----:B------:R-:W-:Y:S01]  /*15680*/  I2FP.F32.S32 R14, R14 ;  /* 0x0000000e000e7245 */ /* 0x000fe20000201400 */
[----:B------:R-:W-:Y:S01]  /*15690*/  FFMA.FTZ R91, R18, UR5, R91 ;  /* 0x00000005125b7c23 */ /* 0x000fe2000801005b */
[----:B------:R-:W-:Y:S01]  /*156a0*/  VIADD R18, R58, 0xa9 ;  /* 0x000000a93a127836 */ /* 0x000fe20000000000 */
[----:B------:R-:W-:-:S02]  /*156b0*/  FSEL R78, R78, -INF , !P2 ;  /* 0xff8000004e4e7808 */ /* 0x000fc40005000000 */
[C---:B------:R-:W-:Y:S01]  /*156c0*/  FFMA.FTZ R26, R14.reuse, UR5, R85 ;  /* 0x000000050e1a7c23 */ /* 0x040fe20008010055 */
[----:B------:R-:W-:Y:S01]  /*156d0*/  FFMA.FTZ R87, R14, UR5, R87 ;  /* 0x000000050e577c23 */ /* 0x000fe20008010057 */
[----:B------:R-:W-:Y:S01]  /*156e0*/  VIADD R14, R58, 0xb1 ;  /* 0x000000b13a0e7836 */ /* 0x000fe20000000000 */
[----:B------:R-:W-:Y:S02]  /*156f0*/  FSEL R164, R95, -INF , !P0 ;  /* 0xff8000005fa47808 */ /* 0x000fe40004000000 */
[C---:B------:R-:W-:Y:S02]  /*15700*/  ISETP.GE.AND P2, PT, R34.reuse, R191, PT ;  /* 0x000000bf2200720c */ /* 0x040fe40003f46270 */
[----:B------:R-:W-:Y:S02]  /*15710*/  ISETP.GE.AND P0, PT, R34, R0, PT ;  /* 0x000000002200720c */ /* 0x000fe40003f06270 */
[----:B------:R-:W-:Y:S02]  /*15720*/  FSEL R72, R72, -INF , !P6 ;  /* 0xff80000048487808 */ /* 0x000fe40007000000 */
[----:B------:R-:W-:-:S02]  /*15730*/  FSEL R155, R91, -INF , !P5 ;  /* 0xff8000005b9b7808 */ /* 0x000fc40006800000 */
[----:B------:R-:W-:Y:S02]  /*15740*/  I2FP.F32.S32 R34, R34 ;  /* 0x0000002200227245 */ /* 0x000fe40000201400 */
[C---:B------:R-:W-:Y:S02]  /*15750*/  ISETP.GE.AND P6, PT, R18.reuse, R191, PT ;  /* 0x000000bf1200720c */ /* 0x040fe40003fc6270 */
[----:B------:R-:W-:Y:S01]  /*15760*/  ISETP.GE.AND P5, PT, R18, R0, PT ;  /* 0x000000001200720c */ /* 0x000fe20003fa6270 */
[----:B------:R-:W-:Y:S01]  /*15770*/  FFMA.FTZ R81, R34, UR5, R81 ;  /* 0x0000000522517c23 */ /* 0x000fe20008010051 */
[----:B------:R-:W-:Y:S01]  /*15780*/  FSEL R26, R26, -INF , !P4 ;  /* 0xff8000001a1a7808 */ /* 0x000fe20006000000 */
[----:B------:R-:W-:Y:S01]  /*15790*/  FFMA.FTZ R83, R34, UR5, R83 ;  /* 0x0000000522537c23 */ /* 0x000fe20008010053 */
[----:B------:R-:W-:Y:S01]  /*157a0*/  FSEL R146, R87, -INF , !P3 ;  /* 0xff80000057927808 */ /* 0x000fe20005800000 */
[----:B------:R-:W-:Y:S01]  /*157b0*/  VIADD R34, R58, 0xb9 ;  /* 0x000000b93a227836 */ /* 0x000fe20000000000 */
[----:B------:R-:W-:-:S02]  /*157c0*/  I2FP.F32.S32 R18, R18 ;  /* 0x0000001200127245 */ /* 0x000fc40000201400 */
[C---:B------:R-:W-:Y:S02]  /*157d0*/  ISETP.GE.AND P4, PT, R14.reuse, R191, PT ;  /* 0x000000bf0e00720c */ /* 0x040fe40003f86270 */
[----:B------:R-:W-:Y:S01]  /*157e0*/  ISETP.GE.AND P3, PT, R14, R0, PT ;  /* 0x000000000e00720c */ /* 0x000fe20003f66270 */
[C---:B------:R-:W-:Y:S01]  /*157f0*/  FFMA.FTZ R77, R18.reuse, UR5, R77 ;  /* 0x00000005124d7c23 */ /* 0x040fe2000801004d */
[----:B------:R-:W-:Y:S01]  /*15800*/  I2FP.F32.S32 R14, R14 ;  /* 0x0000000e000e7245 */ /* 0x000fe20000201400 */
[----:B------:R-:W-:Y:S01]  /*15810*/  FFMA.FTZ R79, R18, UR5, R79 ;  /* 0x00000005124f7c23 */ /* 0x000fe2000801004f */
[----:B------:R-:W-:Y:S02]  /*15820*/  FSEL R140, R83, -INF , !P0 ;  /* 0xff800000538c7808 */ /* 0x000fe40004000000 */
[----:B------:R-:W-:Y:S01]  /*15830*/  ISETP.GE.AND P0, PT, R34, R0, PT ;  /* 0x000000002200720c */ /* 0x000fe20003f06270 */
[C---:B------:R-:W-:Y:S01]  /*15840*/  FFMA.FTZ R18, R14.reuse, UR5, R73 ;  /* 0x000000050e127c23 */ /* 0x040fe20008010049 */
[----:B------:R-:W-:Y:S01]  /*15850*/  FFMA.FTZ R75, R14, UR5, R75 ;  /* 0x000000050e4b7c23 */ /* 0x000fe2000801004b */
[----:B------:R-:W-:Y:S01]  /*15860*/  VIADD R14, R58, 0xc1 ;  /* 0x000000c13a0e7836 */ /* 0x000fe20000000000 */
[----:B------:R-:W-:-:S02]  /*15870*/  FSEL R73, R81, -INF , !P2 ;  /* 0xff80000051497808 */ /* 0x000fc40005000000 */
[-C--:B------:R-:W-:Y:S02]  /*15880*/  ISETP.GE.AND P2, PT, R34, R191.reuse, PT ;  /* 0x000000bf2200720c */ /* 0x080fe40003f46270 */
[----:B------:R-:W-:Y:S02]  /*15890*/  I2FP.F32.S32 R34, R34 ;  /* 0x0000002200227245 */ /* 0x000fe40000201400 */
[----:B------:R-:W-:Y:S02]  /*158a0*/  FSEL R93, R77, -INF , !P6 ;  /* 0xff8000004d5d7808 */ /* 0x000fe40007000000 */
[----:B------:R-:W-:Y:S01]  /*158b0*/  FSEL R127, R79, -INF , !P5 ;  /* 0xff8000004f7f7808 */ /* 0x000fe20006800000 */
[----:B------:R-:W-:Y:S01]  /*158c0*/  FFMA.FTZ R69, R34, UR5, R69 ;  /* 0x0000000522457c23 */ /* 0x000fe20008010045 */
[----:B------:R-:W-:Y:S01]  /*158d0*/  ISETP.GE.AND P6, PT, R14, R191, PT ;  /* 0x000000bf0e00720c */ /* 0x000fe20003fc6270 */
[----:B------:R-:W-:Y:S01]  /*158e0*/  FFMA.FTZ R71, R34, UR5, R71 ;  /* 0x0000000522477c23 */ /* 0x000fe20008010047 */
[----:B------:R-:W-:-:S02]  /*158f0*/  ISETP.GE.AND P5, PT, R14, R0, PT ;  /* 0x000000000e00720c */ /* 0x000fc40003fa6270 */
[----:B------:R-:W-:Y:S02]  /*15900*/  FSEL R18, R18, -INF , !P4 ;  /* 0xff80000012127808 */ /* 0x000fe40006000000 */
[----:B------:R-:W-:Y:S01]  /*15910*/  FSEL R113, R75, -INF , !P3 ;  /* 0xff8000004b717808 */ /* 0x000fe20005800000 */
[----:B------:R-:W-:Y:S01]  /*15920*/  VIADD R75, R58, 0xd9 ;  /* 0x000000d93a4b7836 */ /* 0x000fe20000000000 */
[----:B------:R-:W-:Y:S02]  /*15930*/  I2FP.F32.S32 R14, R14 ;  /* 0x0000000e000e7245 */ /* 0x000fe40000201400 */
[C---:B------:R-:W-:Y:S02]  /*15940*/  ISETP.GE.AND P4, PT, R48.reuse, R191, PT ;  /* 0x000000bf3000720c */ /* 0x040fe40003f86270 */
[----:B------:R-:W-:Y:S01]  /*15950*/  ISETP.GE.AND P3, PT, R48, R0, PT ;  /* 0x000000003000720c */ /* 0x000fe20003f66270 */
[C---:B------:R-:W-:Y:S01]  /*15960*/  FFMA.FTZ R34, R14.reuse, UR5, R65 ;  /* 0x000000050e227c23 */ /* 0x040fe20008010041 */
[----:B------:R-:W-:Y:S01]  /*15970*/  I2FP.F32.S32 R48, R48 ;  /* 0x0000003000307245 */ /* 0x000fe20000201400 */
[----:B------:R-:W-:Y:S01]  /*15980*/  FFMA.FTZ R67, R14, UR5, R67 ;  /* 0x000000050e437c23 */ /* 0x000fe20008010043 */
[----:B------:R-:W-:Y:S01]  /*15990*/  FSEL R104, R71, -INF , !P0 ;  /* 0xff80000047687808 */ /* 0x000fe20004000000 */
[----:B------:R-:W-:Y:S01]  /*159a0*/  VIADD R65, R58, 0xe1 ;  /* 0x000000e13a417836 */ /* 0x000fe20000000000 */
[----:B------:R-:W-:Y:S01]  /*159b0*/  ISETP.GE.AND P0, PT, R50, R0, PT ;  /* 0x000000003200720c */ /* 0x000fe20003f06270 */
[C---:B------:R-:W-:Y:S01]  /*159c0*/  FFMA.FTZ R14, R48.reuse, UR5, R61 ;  /* 0x00000005300e7c23 */ /* 0x040fe2000801003d */
[----:B------:R-:W-:Y:S01]  /*159d0*/  FFMA.FTZ R48, R48, UR5, R63 ;  /* 0x0000000530307c23 */ /* 0x000fe2000801003f */
[----:B------:R-:W-:-:S02]  /*159e0*/  FSEL R63, R69, -INF , !P2 ;  /* 0xff800000453f7808 */ /* 0x000fc40005000000 */
[----:B------:R-:W-:Y:S02]  /*159f0*/  ISETP.GE.AND P2, PT, R50, R191, PT ;  /* 0x000000bf3200720c */ /* 0x000fe40003f46270 */
[----:B------:R-:W-:Y:S02]  /*15a00*/  I2FP.F32.S32 R50, R50 ;  /* 0x0000003200327245 */ /* 0x000fe40000201400 */
[----:B------:R-:W-:Y:S02]  /*15a10*/  FSEL R61, R34, -INF , !P6 ;  /* 0xff800000223d7808 */ /* 0x000fe40007000000 */
[----:B------:R-:W-:Y:S01]  /*15a20*/  I2FP.F32.S32 R34, R75 ;  /* 0x0000004b00227245 */ /* 0x000fe20000201400 */
[C---:B------:R-:W-:Y:S01]  /*15a30*/  FFMA.FTZ R71, R50.reuse, UR5, R57 ;  /* 0x0000000532477c23 */ /* 0x040fe20008010039 */
[----:B------:R-:W-:Y:S01]  /*15a40*/  FFMA.FTZ R50, R50, UR5, R59 ;  /* 0x0000000532327c23 */ /* 0x000fe2000801003b */
[----:B------:R-:W-:Y:S01]  /*15a50*/  VIADD R59, R58, 0xe9 ;  /* 0x000000e93a3b7836 */ /* 0x000fe20000000000 */
        /* <DEDUP_REMOVED lines=8> */
[----:B------:R-:W-:-:S02]  /*15ae0*/  FSEL R53, R71, -INF , !P2 ;  /* 0xff80000047357808 */ /* 0x000fc40005000000 */
[----:B------:R-:W-:Y:S02]  /*15af0*/  FSEL R50, R50, -INF , !P0 ;  /* 0xff80000032327808 */ /* 0x000fe40004000000 */
[----:B------:R-:W-:Y:S02]  /*15b00*/  I2FP.F32.S32 R65, R65 ;  /* 0x0000004100417245 */ /* 0x000fe40000201400 */
[C---:B------:R-:W-:Y:S02]  /*15b10*/  ISETP.GE.AND P2, PT, R59.reuse, R191, PT ;  /* 0x000000bf3b00720c */ /* 0x040fe40003f46270 */
[-C--:B------:R-:W-:Y:S02]  /*15b20*/  ISETP.GE.AND P0, PT, R59, R0.reuse, PT ;  /* 0x000000003b00720c */ /* 0x080fe40003f06270 */
[----:B------:R-:W-:Y:S02]  /*15b30*/  I2FP.F32.S32 R59, R59 ;  /* 0x0000003b003b7245 */ /* 0x000fe40000201400 */
[----:B------:R-:W-:Y:S01]  /*15b40*/  FSEL R96, R67, -INF , !P5 ;  /* 0xff80000043607808 */ /* 0x000fe20006800000 */
[----:B------:R-:W-:Y:S01]  /*15b50*/  FFMA.FTZ R67, R65, UR5, R49 ;  /* 0x0000000541437c23 */ /* 0x000fe20008010031 */
[----:B------:R-:W-:Y:S01]  /*15b60*/  ISETP.GE.AND P5, PT, R75, R0, PT ;  /* 0x000000004b00720c */ /* 0x000fe20003fa6270 */
[----:B------:R-:W-:Y:S01]  /*15b70*/  FFMA.FTZ R65, R65, UR5, R51 ;  /* 0x0000000541417c23 */ /* 0x000fe20008010033 */
[----:B------:R-:W-:Y:S01]  /*15b80*/  FFMA.FTZ R131, R59, UR5, R45 ;  /* 0x000000053b837c23 */ /* 0x000fe2000801002d */
[----:B------:R-:W-:-:S02]  /*15b90*/  ISETP.GE.AND P6, PT, R75, R191, PT ;  /* 0x000000bf4b00720c */ /* 0x000fc40003fc6270 */
[----:B------:R-:W-:Y:S02]  /*15ba0*/  FSEL R49, R34, -INF , !P5 ;  /* 0xff80000022317808 */ /* 0x000fe40006800000 */
[----:B------:R-:W-:Y:S02]  /*15bb0*/  FSEL R34, R67, -INF , !P4 ;  /* 0xff80000043227808 */ /* 0x000fe40006000000 */
[----:B------:R-:W-:Y:S02]  /*15bc0*/  FSEL R45, R65, -INF , !P3 ;  /* 0xff800000412d7808 */ /* 0x000fe40005800000 */
[----:B------:R-:W-:Y:S02]  /*15bd0*/  FSEL R131, R131, -INF , !P2 ;  /* 0xff80000083837808 */ /* 0x000fe40005000000 */
[-C--:B------:R-:W-:Y:S02]  /*15be0*/  ISETP.GE.AND P4, PT, R58, R0.reuse, PT ;  /* 0x000000003a00720c */ /* 0x080fe40003f86270 */
[----:B------:R-:W-:-:S02]  /*15bf0*/  ISETP.GE.AND P3, PT, R57, R0, PT ;  /* 0x000000003900720c */ /* 0x000fc40003f66270 */
[----:B------:R-:W-:Y:S01]  /*15c00*/  ISETP.GE.AND P2, PT, R55, R0, PT ;  /* 0x000000003700720c */ /* 0x000fe20003f46270 */
[----:B------:R-:W-:Y:S01]  /*15c10*/  FFMA.FTZ R0, R59, UR5, R47 ;  /* 0x000000053b007c23 */ /* 0x000fe2000801002f */
[----:B------:R-:W-:Y:S02]  /*15c20*/  FSEL R51, R69, -INF , !P6 ;  /* 0xff80000045337808 */ /* 0x000fe40007000000 */
[-C--:B------:R-:W-:Y:S02]  /*15c30*/  ISETP.GE.AND P6, PT, R57, R191.reuse, PT ;  /* 0x000000bf3900720c */ /* 0x080fe40003fc6270 */
[----:B------:R-:W-:Y:S02]  /*15c40*/  FSEL R0, R0, -INF , !P0 ;  /* 0xff80000000007808 */ /* 0x000fe40004000000 */
[----:B------:R-:W-:Y:S02]  /*15c50*/  PLOP3.LUT P0, PT, PT, PT, UP0, 0x80, 0x0 ;  /* 0x000000000000781c */ /* 0x000fe40003f0f008 */
        /* <DEDUP_REMOVED lines=54> */
[----:B------:R-:W-:-:S04]  /*15fc0*/  @P6 VIADD R69, R69, 0x1 ;  /* 0x0000000145456836 */ /* 0x000fc80000000000 */
[----:B------:R-:W-:Y:S02]  /*15fd0*/  IMAD.MOV.U32 R55, RZ, RZ, R67 ;  /* 0x000000ffff377224 */ /* 0x000fe400078e0043 */
[----:B------:R-:W-:Y:S02]  /*15fe0*/  @!P3 IADD3 R69, -R69, RZ, RZ ;  /* 0x000000ff4545b210 */ /* 0x000fe40007ffe1ff */
[----:B------:R-:W-:Y:S02]  /*15ff0*/  @!P0 IMAD.MOV R55, RZ, RZ, -R55 ;  /* 0x000000ffff378224 */ /* 0x000fe400078e0a37 */
[----:B------:R-:W-:-:S03]  /*16000*/  SEL R67, R58, R69, !P2 ;  /* 0x000000453a437207 */ /* 0x000fc60005000000 */
[----:B------:R-:W-:Y:S02]  /*16010*/  SEL R58, R58, R55, !P2 ;  /* 0x000000373a3a7207 */ /* 0x000fe40005000000 */
[----:B------:R-:W-:-:S04]  /*16020*/  IMAD.WIDE R84, R67, 0x4, R240 ;  /* 0x0000000443547825 */ /* 0x000fc800078e02f0 */
[----:B------:R-:W-:Y:S01]  /*16030*/  IMAD.WIDE R82, R58, 0x4, R240 ;  /* 0x000000043a527825 */ /* 0x000fe200078e02f0 */
[----:B------:R-:W2:Y:S04]  /*16040*/  LDG.E R57, desc[UR10][R84.64] ;  /* 0x0000000a54397981 */ /* 0x000ea8000c1e1900 */
[----:B------:R1:W2:Y:S01]  /*16050*/  LDG.E R55, desc[UR10][R82.64] ;  /* 0x0000000a52377981 */ /* 0x0002a2000c1e1900 */
[----:B------:R-:W-:Y:S02]  /*16060*/  IADD3 R67, R67, -R58, RZ ;  /* 0x8000003a43437210 */ /* 0x000fe40007ffe0ff */
[----:B------:R-:W3:Y:S03]  /*16070*/  LDC.64 R58, c[0x0][0x230] ;  /* 0x00008c00ff3a7b82 */ /* 0x000ee60000000a00 */
[----:B------:R-:W-:-:S02]  /*16080*/  IMAD R67, R67, R47, -0x100 ;  /* 0xffffff0043437424 */ /* 0x000fc400078e022f */
[----:B------:R-:W-:-:S03]  /*16090*/  IMAD.U32 R47, RZ, RZ, UR6 ;  /* 0x00000006ff2f7e24 */ /* 0x000fc6000f8e00ff */
[----:B------:R-:W-:Y:S01]  /*160a0*/  SHF.R.S32.HI R65, RZ, 0x1f, R67 ;  /* 0x0000001fff417819 */ /* 0x000fe20000011443 */
[----:B-1----:R-:W-:Y:S01]  /*160b0*/  IMAD.WIDE.U32 R82, R67, R47, RZ ;  /* 0x0000002f43527225 */ /* 0x002fe200078e00ff */
[----:B--2---:R-:W-:-:S03]  /*160c0*/  IADD3 R55, -R57, R55, RZ ;  /* 0x0000003739377210 */ /* 0x004fc60007ffe1ff */
[----:B------:R-:W-:Y:S01]  /*160d0*/  IMAD R57, R65, R47, RZ ;  /* 0x0000002f41397224 */ /* 0x000fe200078e02ff */
[----:B------:R-:W-:-:S03]  /*160e0*/  SHF.R.S32.HI R65, RZ, 0x1f, R55 ;  /* 0x0000001fff417819 */ /* 0x000fc60000011437 */
[----:B------:R-:W-:Y:S02]  /*160f0*/  IMAD R57, R67, UR7, R57 ;  /* 0x0000000743397c24 */ /* 0x000fe4000f8e0239 */
[-C--:B---3--:R-:W-:Y:S02]  /*16100*/  IMAD R65, R65, R58.reuse, RZ ;  /* 0x0000003a41417224 */ /* 0x088fe400078e02ff */
[----:B------:R-:W-:Y:S02]  /*16110*/  IMAD.IADD R83, R83, 0x1, R57 ;  /* 0x0000000153537824 */ /* 0x000fe400078e0239 */
[C---:B------:R-:W-:Y:S02]  /*16120*/  IMAD R59, R55.reuse, R59, R65 ;  /* 0x0000003b373b7224 */ /* 0x040fe400078e0241 */
[----:B------:R-:W-:-:S04]  /*16130*/  IMAD.WIDE.U32 R82, R55, R58, R82 ;  /* 0x0000003a37527225 */ /* 0x000fc800078e0052 */
[----:B------:R-:W-:Y:S01]  /*16140*/  IMAD.MOV.U32 R65, RZ, RZ, R82 ;  /* 0x000000ffff417224 */ /* 0x000fe200078e0052 */
[----:B------:R-:W-:Y:S01]  /*16150*/  IADD3 R59, R83, R59, RZ ;  /* 0x0000003b533b7210 */ /* 0x000fe20007ffe0ff */
[----:B------:R-:W-:Y:S06]  /*16160*/  BRA `(.L_x_2122) ;  /* 0x0000000000107947 */ /* 0x000fec0003800000 */
.L_x_2121:
[----:B------:R-:W1:Y:S02]  /*16170*/  LDC R47, c[0x0][0x248] ;  /* 0x00009200ff2f7b82 */ /* 0x000e640000000800 */
[----:B-1----:R-:W-:-:S05]  /*16180*/  IMAD.SHL.U32 R65, R47, 0x100, RZ ;  /* 0x000001002f417824 */ /* 0x002fca00078e00ff */
[----:B------:R-:W-:-:S04]  /*16190*/  IADD3 R65, -R65, RZ, RZ ;  /* 0x000000ff41417210 */ /* 0x000fc80007ffe1ff */
[----:B------:R-:W-:-:S07]  /*161a0*/  SHF.R.S32.HI R59, RZ, 0x1f, R65 ;  /* 0x0000001fff3b7819 */ /* 0x000fce0000011441 */
.L_x_2122:
[----:B------:R-:W1:Y:S01]  /*161b0*/  @!P1 LDC R67, c[0x0][0x24c] ;  /* 0x00009300ff439b82 */ /* 0x000e620000000800 */
[----:B------:R-:W-:Y:S01]  /*161c0*/  @!P1 IADD3 R57, P0, R65, UR19, RZ ;  /* 0x0000001341399c10 */ /* 0x000fe2000ff1e0ff */
[----:B------:R-:W-:Y:S01]  /*161d0*/  @!P1 IMAD.MOV.U32 R82, RZ, RZ, R65 ;  /* 0x000000ffff529224 */ /* 0x000fe200078e0041 */
[----:B------:R2:W-:Y:S01]  /*161e0*/  @P1 STS [R223+0x1004], RZ ;  /* 0x001004ffdf001388 */ /* 0x0005e20000000800 */
[----:B------:R-:W-:Y:S01]  /*161f0*/  @!P1 IMAD.MOV.U32 R83, RZ, RZ, R59 ;  /* 0x000000ffff539224 */ /* 0x000fe200078e003b */
[----:B------:R-:W-:Y:S01]  /*16200*/  @!P1 IADD3.X R55, R59, UR18, RZ, P0, !PT ;  /* 0x000000123b379c10 */ /* 0x000fe200087fe4ff */
[----:B------:R-:W-:Y:S01]  /*16210*/  BSSY B0, `(.L_x_2123) ;  /* 0x0000055000007945 */ /* 0x000fe20003800000 */
[----:B------:R-:W-:Y:S01]  /*16220*/  @!P1 LEA R84, P0, R57, R243, 0x1 ;  /* 0x000000f339549211 */ /* 0x000fe200078008ff */
[----:B------:R-:W3:Y:S01]  /*16230*/  @!P1 LDC R69, c[0x0][0x24c] ;  /* 0x00009300ff459b82 */ /* 0x000ee20000000800 */
[----:B------:R-:W-:Y:S01]  /*16240*/  @!P1 IMAD.WIDE.U32 R82, R47, 0x60, R82 ;  /* 0x000000602f529825 */ /* 0x000fe200078e0052 */
[----:B------:R2:W-:Y:S01]  /*16250*/  @P1 STS.64 [R223+0x1008], RZ ;  /* 0x001008ffdf001388 */ /* 0x0005e20000000a00 */
[----:B------:R-:W-:-:S02]  /*16260*/  @!P1 LEA.HI.X R85, R57, R242, R55, 0x1, P0 ;  /* 0x000000f239559211 */ /* 0x000fc400000f0c37 */
[C---:B------:R-:W-:Y:S01]  /*16270*/  @!P1 LEA R86, P0, R65.reuse, R243, 0x1 ;  /* 0x000000f341569211 */ /* 0x040fe200078008ff */
[----:B------:R2:W-:Y:S02]  /*16280*/  @P1 STS [R223+0x1000], RZ ;  /* 0x001000ffdf001388 */ /* 0x0005e40000000800 */
[----:B------:R-:W4:Y:S01]  /*16290*/  @!P1 LDC R57, c[0x0][0x24c] ;  /* 0x00009300ff399b82 */ /* 0x000f220000000800 */
[----:B------:R-:W-:Y:S02]  /*162a0*/  @!P1 LEA.HI.X R87, R65, R242, R59, 0x1, P0 ;  /* 0x000000f241579211 */ /* 0x000fe400000f0c3b */
[----:B------:R-:W-:-:S03]  /*162b0*/  @!P1 LEA R71, P0, R47, R65, 0x6 ;  /* 0x000000412f479211 */ /* 0x000fc600078030ff */
[----:B------:R-:W-:Y:S01]  /*162c0*/  @!PT LDS RZ, [RZ] ;  /* 0x00000000fffff984 */ /* 0x000fe20000000800 */
[----:B------:R-:W-:Y:S01]  /*162d0*/  @!PT LDS RZ, [RZ] ;  /* 0x00000000fffff984 */ /* 0x000fe20000000800 */
[----:B------:R-:W-:Y:S01]  /*162e0*/  @!PT LDS RZ, [RZ] ;  /* 0x00000000fffff984 */ /* 0x000fe20000000800 */
[----:B------:R5:W-:Y:S01]  /*162f0*/  @!P1 LDGSTS.E.BYPASS.LTC128B.128 [R223+0x1000], desc[UR10][R86.64] ;  /* 0x0100000056df9fae */ /* 0x000be2000b901d4a */
[----:B------:R-:W-:Y:S01]  /*16300*/  @!P1 LEA R90, P2, R71, R243, 0x1 ;  /* 0x000000f3475a9211 */ /* 0x000fe200078408ff */
[----:B------:R-:W2:Y:S01]  /*16310*/  @!P1 LDC R55, c[0x0][0x24c] ;  /* 0x00009300ff379b82 */ /* 0x000ea20000000800 */
[----:B-1----:R-:W-:Y:S01]  /*16320*/  @!P1 IMAD R67, R67, 0x60, RZ ;  /* 0x0000006043439824 */ /* 0x002fe200078e02ff */
[----:B------:R1:W-:Y:S03]  /*16330*/  @P1 STS.128 [R223+0x1800], RZ ;  /* 0x001800ffdf001388 */ /* 0x0003e60000000c00 */
[----:B------:R-:W-:Y:S01]  /*16340*/  @!P1 IMAD.IADD R67, R67, 0x1, R83 ;  /* 0x0000000143439824 */ /* 0x000fe200078e0253 */
[----:B------:R-:W-:Y:S01]  /*16350*/  @!PT LDS RZ, [RZ] ;  /* 0x00000000fffff984 */ /* 0x000fe20000000800 */
[----:B------:R-:W-:Y:S01]  /*16360*/  @!PT LDS RZ, [RZ] ;  /* 0x00000000fffff984 */ /* 0x000fe20000000800 */
[----:B------:R-:W-:Y:S01]  /*16370*/  @!PT LDS RZ, [RZ] ;  /* 0x00000000fffff984 */ /* 0x000fe20000000800 */
[----:B------:R1:W-:Y:S01]  /*16380*/  @!P1 LDGSTS.E.BYPASS.LTC128B.128 [R223+0x1800], desc[UR10][R84.64] ;  /* 0x0180000054df9fae */ /* 0x0003e2000b901d4a */
[----:B------:R-:W-:Y:S01]  /*16390*/  @!P1 IMAD.MOV.U32 R83, RZ, RZ, R59 ;  /* 0x000000ffff539224 */ /* 0x000fe200078e003b */
[----:B------:R-:W1:Y:S01]  /*163a0*/  @!P1 LDC R58, c[0x0][0x24c] ;  /* 0x00009300ff3a9b82 */ /* 0x000e620000000800 */
[----:B---3--:R-:W-:Y:S01]  /*163b0*/  @!P1 LEA.HI.X R69, R47, R59, R69, 0x6, P0 ;  /* 0x0000003b2f459211 */ /* 0x008fe200000f3445 */
[----:B------:R3:W-:Y:S01]  /*163c0*/  @P1 STS.128 [R223+0x2000], RZ ;  /* 0x002000ffdf001388 */ /* 0x0007e20000000c00 */
[----:B------:R-:W-:-:S02]  /*163d0*/  @!P1 LEA R88, P0, R82, R243, 0x1 ;  /* 0x000000f352589211 */ /* 0x000fc400078008ff */
[-C--:B------:R-:W-:Y:S02]  /*163e0*/  @!P1 LEA.HI.X R91, R71, R242.reuse, R69, 0x1, P2 ;  /* 0x000000f2475b9211 */ /* 0x080fe400010f0c45 */
[----:B------:R-:W-:Y:S01]  /*163f0*/  @!P1 LEA.HI.X R89, R82, R242, R67, 0x1, P0 ;  /* 0x000000f252599211 */ /* 0x000fe200000f0c43 */
[----:B------:R-:W-:Y:S01]  /*16400*/  @!P1 IMAD.MOV.U32 R82, RZ, RZ, R65 ;  /* 0x000000ffff529224 */ /* 0x000fe200078e0041 */
[----:B------:R-:W-:Y:S01]  /*16410*/  @!P1 LEA R67, P0, R47, R65, 0x7 ;  /* 0x000000412f439211 */ /* 0x000fe200078038ff */
[----:B----4-:R-:W-:Y:S01]  /*16420*/  @!P1 IMAD R57, R57, 0xa0, RZ ;  /* 0x000000a039399824 */ /* 0x010fe200078e02ff */
[----:B------:R-:W-:Y:S01]  /*16430*/  @!PT LDS RZ, [RZ] ;  /* 0x00000000fffff984 */ /* 0x000fe20000000800 */
[----:B------:R-:W-:Y:S01]  /*16440*/  @!PT LDS RZ, [RZ] ;  /* 0x00000000fffff984 */ /* 0x000fe20000000800 */
[----:B------:R-:W-:Y:S01]  /*16450*/  @!PT LDS RZ, [RZ] ;  /* 0x00000000fffff984 */ /* 0x000fe20000000800 */
[----:B------:R3:W-:Y:S01]  /*16460*/  @!P1 LDGSTS.E.BYPASS.LTC128B.128 [R223+0x2000], desc[UR10][R90.64] ;  /* 0x020000005adf9fae */ /* 0x0007e2000b901d4a */
[----:B------:R-:W-:-:S03]  /*16470*/  @!P1 IMAD.WIDE.U32 R82, R47, 0xc0, R82 ;  /* 0x000000c02f529825 */ /* 0x000fc600078e0052 */
[----:B------:R3:W-:Y:S01]  /*16480*/  @P1 STS.128 [R223+0x2800], RZ ;  /* 0x002800ffdf001388 */ /* 0x0007e20000000c00 */
[----:B--2---:R-:W-:Y:S01]  /*16490*/  @!P1 IMAD R55, R55, 0xc0, RZ ;  /* 0x000000c037379824 */ /* 0x004fe200078e02ff */
[----:B-----5:R-:W-:Y:S02]  /*164a0*/  @!P1 LEA R86, P3, R67, R243, 0x1 ;  /* 0x000000f343569211 */ /* 0x020fe400078608ff */
[----:B------:R-:W-:Y:S01]  /*164b0*/  @!PT LDS RZ, [RZ] ;  /* 0x00000000fffff984 */ /* 0x000fe20000000800 */
[----:B------:R-:W-:Y:S01]  /*164c0*/  @!PT LDS RZ, [RZ] ;  /* 0x00000000fffff984 */ /* 0x000fe20000000800 */
[----:B------:R-:W-:Y:S01]  /*164d0*/  @!PT LDS RZ, [RZ] ;  /* 0x00000000fffff984 */ /* 0x000fe20000000800 */
[----:B------:R3:W-:Y:S01]  /*164e0*/  @!P1 LDGSTS.E.BYPASS.LTC128B.128 [R223+0x2800], desc[UR10][R88.64] ;  /* 0x0280000058df9fae */ /* 0x0007e2000b901d4a */
[----:B------:R-:W-:-:S03]  /*164f0*/  @!P1 IMAD.IADD R55, R55, 0x1, R83 ;  /* 0x0000000137379824 */ /* 0x000fc600078e0253 */
[----:B------:R3:W-:Y:S01]  /*16500*/  @P1 STS.128 [R223+0x3000], RZ ;  /* 0x003000ffdf001388 */ /* 0x0007e20000000c00 */
[----:B-1----:R-:W-:Y:S01]  /*16510*/  @!P1 LEA.HI.X R58, R47, R59, R58, 0x7, P0 ;  /* 0x0000003b2f3a9211 */ /* 0x002fe200000f3c3a */
[----:B------:R-:W-:Y:S01]  /*16520*/  @!P1 IMAD.MOV.U32 R84, RZ, RZ, R65 ;  /* 0x000000ffff549224 */ /* 0x000fe200078e0041 */
[CC--:B------:R-:W-:Y:S01]  /*16530*/  @!P1 LEA R94, P0, R82.reuse, R243.reuse, 0x1 ;  /* 0x000000f3525e9211 */ /* 0x0c0fe200078008ff */
[----:B------:R-:W-:Y:S01]  /*16540*/  @!P1 IMAD.MOV.U32 R85, RZ, RZ, R59 ;  /* 0x000000ffff559224 */ /* 0x000fe200078e003b */
[-C--:B------:R-:W-:Y:S02]  /*16550*/  @!P1 LEA.HI.X R87, R67, R242.reuse, R58, 0x1, P3 ;  /* 0x000000f243579211 */ /* 0x080fe400018f0c3a */
[-C--:B------:R-:W-:Y:S01]  /*16560*/  @!P1 LEA.HI.X R95, R82, R242.reuse, R55, 0x1, P0 ;  /* 0x000000f2525f9211 */ /* 0x080fe200000f0c37 */
[----:B------:R-:W-:Y:S02]  /*16570*/  @!P1 IMAD.WIDE.U32 R84, R47, 0xa0, R84 ;  /* 0x000000a02f549825 */ /* 0x000fe400078e0054 */
[----:B------:R-:W-:Y:S01]  /*16580*/  @!PT LDS RZ, [RZ] ;  /* 0x00000000fffff984 */ /* 0x000fe20000000800 */
[----:B------:R-:W-:Y:S01]  /*16590*/  @!PT LDS RZ, [RZ] ;  /* 0x00000000fffff984 */ /* 0x000fe20000000800 */
[----:B------:R-:W-:Y:S01]  /*165a0*/  @!PT LDS RZ, [RZ] ;  /* 0x00000000fffff984 */ /* 0x000fe20000000800 */
[----:B------:R3:W-:Y:S02]  /*165b0*/  @!P1 LDGSTS.E.BYPASS.LTC128B.128 [R223+0x3000], desc[UR10][R86.64] ;  /* 0x0300000056df9fae */ /* 0x0007e4000b901d4a */
[----:B------:R-:W-:Y:S01]  /*165c0*/  @!P1 IMAD.IADD R57, R57, 0x1, R85 ;  /* 0x0000000139399824 */ /* 0x000fe200078e0255 */
[C---:B------:R-:W-:Y:S01]  /*165d0*/  @!P1 LEA R98, P2, R84.reuse, R243, 0x1 ;  /* 0x000000f354629211 */ /* 0x040fe200078408ff */
[----:B------:R3:W-:Y:S03]  /*165e0*/  @P1 STS.128 [R223+0x3800], RZ ;  /* 0x003800ffdf001388 */ /* 0x0007e60000000c00 */
[----:B------:R-:W-:-:S05]  /*165f0*/  @!P1 LEA.HI.X R99, R84, R242, R57, 0x1, P2 ;  /* 0x000000f254639211 */ /* 0x000fca00010f0c39 */
        /* <DEDUP_REMOVED lines=14> */
[----:B------:R-:W-:-:S05]  /*166e0*/  IMAD.WIDE.U32 R84, R47, 0xe0, R58 ;  /* 0x000000e02f547825 */ /* 0x000fca00078e003a */
[----:B------:R-:W-:Y:S02]  /*166f0*/  IADD3 R47, R85, UR4, RZ ;  /* 0x00000004552f7c10 */ /* 0x000fe4000fffe0ff */
[----:B------:R-:W-:-:S04]  /*16700*/  LEA R82, P0, R84, R243, 0x1 ;  /* 0x000000f354527211 */ /* 0x000fc800078008ff */
[----:B------:R-:W-:-:S05]  /*16710*/  LEA.HI.X R83, R84, R242, R47, 0x1, P0 ;  /* 0x000000f254537211 */ /* 0x000fca00000f0c2f */
[----:B------:R-:W-:Y:S01]  /*16720*/  @!PT LDS RZ, [RZ] ;  /* 0x00000000fffff984 */ /* 0x000fe20000000800 */
[----:B------:R-:W-:Y:S01]  /*16730*/  @!PT LDS RZ, [RZ] ;  /* 0x00000000fffff984 */ /* 0x000fe20000000800 */
[----:B------:R-:W-:Y:S01]  /*16740*/  @!PT LDS RZ, [RZ] ;  /* 0x00000000fffff984 */ /* 0x000fe20000000800 */
[----:B------:R1:W-:Y:S04]  /*16750*/  LDGSTS.E.BYPASS.LTC128B.128 [R223+0x4800], desc[UR10][R82.64] ;  /* 0x0480000052df7fae */ /* 0x0003e8000b901d4a */
.L_x_2124:
[----:B------:R-:W-:Y:S05]  /*16760*/  BSYNC B0 ;  /* 0x0000000000007941 */ /* 0x000fea0003800000 */
.L_x_2123:
[----:B------:R-:W0:Y:S01]  /*16770*/  LDGDEPBAR ;  /* 0x00000000000079af */ /* 0x000e220000000000 */
[----:B------:R-:W-:-:S04]  /*16780*/  LEA R243, P0, R65, R243, 0x1 ;  /* 0x000000f341f37211 */ /* 0x000fc800078008ff */
[----:B------:R-:W-:-:S09]  /*16790*/  LEA.HI.X R242, R65, R242, R59, 0x1, P0 ;  /* 0x000000f241f27211 */ /* 0x000fd200000f0c3b */
.L_x_2120:
        /* <DEDUP_REMOVED lines=67> */
[----:B---3--:R-:W2:Y:S02]  /*16bd0*/  SHFL.BFLY PT, R94, R47, 0x1, 0x1f ;  /* 0x0c201f002f5e7f89 */ /* 0x008ea400000e0000 */
[----:B--2---:R-:W-:-:S04]  /*16be0*/  FMNMX.FTZ R94, R47, R94, !PT ;  /* 0x0000005e2f5e7209 */ /* 0x004fc80007810000 */
        /* <DEDUP_REMOVED lines=75> */
[----:B-1----:R-:W-:Y:S01]  /*170a0*/  F2FP.F16.F32.PACK_AB R14, R149, R153 ;  /* 0x00000099950e723e */ /* 0x002fe200000000ff */
        /* <DEDUP_REMOVED lines=18> */
[----:B------:R-:W-:-:S03]  /*171d0*/  FFMA.FTZ R38, R38, UR4, -R92 ;  /* 0x0000000426267c23 */ /* 0x000fc6000801085c */
[----:B------:R-:W-:-:S03]  /*171e0*/  FMNMX.FTZ R11, R142, R11, !PT ;  /* 0x0000000b8e0b7209 */ /* 0x000fc60007810000 */
[----:B------:R-:W-:Y:S01]  /*171f0*/  MUFU.EX2 R130, R130 ;  /* 0x0000008200827308 */ /* 0x000fe20000000800 */
[----:B------:R-:W-:-:S04]  /*17200*/  FMNMX.FTZ R9, R169, R11, !PT ;  /* 0x0000000ba9097209 */ /* 0x000fc80007810000 */
[----:B------:R-:W-:-:S03]  /*17210*/  FMNMX.FTZ R9, R150, R9, !PT ;  /* 0x0000000996097209 */ /* 0x000fc60007810000 */
[----:B------:R-:W-:Y:S01]  /*17220*/  MUFU.EX2 R122, R122 ;  /* 0x0000007a007a7308 */ /* 0x000fe20000000800 */
[----:B------:R-:W-:Y:S02]  /*17230*/  FMNMX.FTZ R9, R168, R9, !PT ;  /* 0x00000009a8097209 */ /* 0x000fe40007810000 */
[----:B-1----:R-:W-:Y:S02]  /*17240*/  F2FP.F16.F32.PACK_AB R34, R136, R137 ;  /* 0x000000898822723e */ /* 0x002fe400000000ff */
        /* <DEDUP_REMOVED lines=79> */
[--C-:B------:R-:W-:Y:S01]  /*17740*/  FFMA.FTZ R119, R10, UR4, -R47.reuse ;  /* 0x000000040a777c23 */ /* 0x100fe2000801082f */
[--C-:B------:R-:W-:Y:S01]  /*17750*/  FFMA.FTZ R157, R105, UR4, -R47.reuse ;  /* 0x00000004699d7c23 */ /* 0x100fe2000801082f */
[----:B------:R-:W2:Y:S01]  /*17760*/  LDSM.16.MT88.4 R8, [R245+0x5000] ;  /* 0x00500000f508783b */ /* 0x000ea20000004200 */
[----:B------:R-:W-:Y:S01]  /*17770*/  FFMA.FTZ R152, R33, UR4, -R47 ;  /* 0x0000000421987c23 */ /* 0x000fe2000801082f */
[----:B------:R-:W-:Y:S01]  /*17780*/  FADD.FTZ R7, R134, -R7 ;  /* 0x8000000786077221 */ /* 0x000fe20000010000 */
[--C-:B------:R-:W-:Y:S01]  /*17790*/  FFMA.FTZ R148, R22, UR4, -R47.reuse ;  /* 0x0000000416947c23 */ /* 0x100fe2000801082f */
[----:B------:R-:W-:Y:S01]  /*177a0*/  FMUL.FTZ R6, R6, UR4 ;  /* 0x0000000406067c20 */ /* 0x000fe20008410000 */
[----:B------:R-:W-:Y:S01]  /*177b0*/  MUFU.EX2 R157, R157 ;  /* 0x0000009d009d7308 */ /* 0x000fe20000000800 */
[----:B------:R-:W-:Y:S01]  /*177c0*/  FMUL.FTZ R7, R7, UR4 ;  /* 0x0000000407077c20 */ /* 0x000fe20008410000 */
[--C-:B------:R-:W-:Y:S01]  /*177d0*/  FFMA.FTZ R108, R4, UR4, -R47.reuse ;  /* 0x00000004046c7c23 */ /* 0x100fe2000801082f */
[--C-:B------:R-:W-:Y:S01]  /*177e0*/  FFMA.FTZ R105, R5, UR4, -R47.reuse ;  /* 0x0000000405697c23 */ /* 0x100fe2000801082f */
[--C-:B------:R-:W-:Y:S01]  /*177f0*/  FFMA.FTZ R138, R27, UR4, -R47.reuse ;  /* 0x000000041b8a7c23 */ /* 0x100fe2000801082f */
[--C-:B------:R-:W-:Y:S01]  /*17800*/  FFMA.FTZ R129, R25, UR4, -R47.reuse ;  /* 0x0000000419817c23 */ /* 0x100fe2000801082f */
[--C-:B------:R-:W-:Y:S01]  /*17810*/  FFMA.FTZ R143, R20, UR4, -R47.reuse ;  /* 0x00000004148f7c23 */ /* 0x100fe2000801082f */
[----:B------:R-:W-:Y:S01]  /*17820*/  LDSM.16.MT88.4 R24, [R245+0x5400] ;  /* 0x00540000f518783b */ /* 0x000fe20000004200 */
[----:B------:R-:W3:Y:S01]  /*17830*/  MUFU.EX2 R152, R152 ;  /* 0x0000009800987308 */ /* 0x000ee20000000800 */
[--C-:B------:R-:W-:Y:S01]  /*17840*/  FFMA.FTZ R120, R21, UR4, -R47.reuse ;  /* 0x0000000415787c23 */ /* 0x100fe2000801082f */
[--C-:B------:R-:W-:Y:S01]  /*17850*/  FFMA.FTZ R114, R15, UR4, -R47.reuse ;  /* 0x000000040f727c23 */ /* 0x100fe2000801082f */
[--C-:B------:R-:W-:Y:S01]  /*17860*/  FFMA.FTZ R112, R13, UR4, -R47.reuse ;  /* 0x000000040d707c23 */ /* 0x100fe2000801082f */
[--C-:B------:R-:W-:Y:S01]  /*17870*/  FFMA.FTZ R107, R12, UR4, -R47.reuse ;  /* 0x000000040c6b7c23 */ /* 0x100fe2000801082f */
[----:B------:R-:W-:Y:S01]  /*17880*/  F2FP.F16.F32.PACK_AB R12, R158, R163 ;  /* 0x000000a39e0c723e */ /* 0x000fe200000000ff */
[--C-:B------:R-:W-:Y:S01]  /*17890*/  FFMA.FTZ R118, R29, UR4, -R47.reuse ;  /* 0x000000041d767c23 */ /* 0x100fe2000801082f */
[--C-:B------:R-:W-:Y:S01]  /*178a0*/  FFMA.FTZ R124, R32, UR4, -R47.reuse ;  /* 0x00000004207c7c23 */ /* 0x100fe2000801082f */
[----:B------:R-:W-:Y:S01]  /*178b0*/  MUFU.EX2 R148, R148 ;  /* 0x0000009400947308 */ /* 0x000fe20000000800 */
[----:B------:R-:W-:Y:S01]  /*178c0*/  LDSM.16.MT88.4 R28, [R244+0x5800] ;  /* 0x00580000f41c783b */ /* 0x000fe20000004200 */
[----:B------:R-:W-:Y:S01]  /*178d0*/  F2FP.F16.F32.PACK_AB R32, R139, R144 ;  /* 0x000000908b20723e */ /* 0x000fe200000000ff */
        /* <DEDUP_REMOVED lines=21> */
[----:B------:R5:W1:Y:S01]  /*17a30*/  MUFU.EX2 R160, R7 ;  /* 0x0000000700a07308 */ /* 0x000a620000000800 */
[----:B----4-:R-:W-:Y:S01]  /*17a40*/  F2FP.F16.F32.PACK_AB R15, R147, R148 ;  /* 0x00000094930f723e */ /* 0x010fe200000000ff */
[--C-:B------:R-:W-:Y:S01]  /*17a50*/  FFMA.FTZ R155, R155, UR4, -R47.reuse ;  /* 0x000000049b9b7c23 */ /* 0x100fe2000801082f */
[--C-:B------:R-:W-:Y:S01]  /*17a60*/  FFMA.FTZ R123, R123, UR4, -R47.reuse ;  /* 0x000000047b7b7c23 */ /* 0x100fe2000801082f */
[--C-:B------:R-:W-:Y:S01]  /*17a70*/  FFMA.FTZ R146, R146, UR4, -R47.reuse ;  /* 0x0000000492927c23 */ /* 0x100fe2000801082f */
[--C-:B------:R-:W-:Y:S01]  /*17a80*/  FFMA.FTZ R115, R115, UR4, -R47.reuse ;  /* 0x0000000473737c23 */ /* 0x100fe2000801082f */
[--C-:B------:R-:W-:Y:S01]  /*17a90*/  FFMA.FTZ R140, R140, UR4, -R47.reuse ;  /* 0x000000048c8c7c23 */ /* 0x100fe2000801082f */
[----:B------:R-:W-:Y:S01]  /*17aa0*/  FFMA.FTZ R127, R127, UR4, -R47 ;  /* 0x000000047f7f7c23 */ /* 0x000fe2000801082f */
        /* <DEDUP_REMOVED lines=8> */
[-C--:B------:R-:W-:Y:S01]  /*17b30*/  FMUL.FTZ R225, R225, R165.reuse ;  /* 0x000000a5e1e17220 */ /* 0x080fe20000410000 */
[----:B-----5:R-:W3:Y:S01]  /*17b40*/  LDSM.16.MT88.4 R4, [R244+0x5400] ;  /* 0x00540000f404783b */ /* 0x020ee20000004200 */
[-C--:B-1----:R-:W-:Y:S01]  /*17b50*/  FMUL.FTZ R22, R238, R160.reuse ;  /* 0x000000a0ee167220 */ /* 0x082fe20000410000 */
[-C--:B------:R-:W-:Y:S01]  /*17b60*/  FMUL.FTZ R23, R239, R160.reuse ;  /* 0x000000a0ef177220 */ /* 0x080fe20000410000 */
[-C--:B------:R-:W-:Y:S01]  /*17b70*/  FMUL.FTZ R234, R234, R160.reuse ;  /* 0x000000a0eaea7220 */ /* 0x080fe20000410000 */
[-C--:B------:R-:W-:Y:S01]  /*17b80*/  FMUL.FTZ R235, R235, R160.reuse ;  /* 0x000000a0ebeb7220 */ /* 0x080fe20000410000 */
[-C--:B------:R-:W-:Y:S01]  /*17b90*/  FMUL.FTZ R230, R230, R160.reuse ;  /* 0x000000a0e6e67220 */ /* 0x080fe20000410000 */
[-C--:B------:R-:W-:Y:S01]  /*17ba0*/  FMUL.FTZ R231, R231, R160.reuse ;  /* 0x000000a0e7e77220 */ /* 0x080fe20000410000 */
[-C--:B------:R-:W-:Y:S01]  /*17bb0*/  FMUL.FTZ R226, R226, R160.reuse ;  /* 0x000000a0e2e27220 */ /* 0x080fe20000410000 */
[-C--:B------:R-:W-:Y:S01]  /*17bc0*/  FMUL.FTZ R227, R227, R160.reuse ;  /* 0x000000a0e3e37220 */ /* 0x080fe20000410000 */
[----:B------:R-:W1:Y:S01]  /*17bd0*/  MUFU.EX2 R138, R138 ;  /* 0x0000008a008a7308 */ /* 0x000e620000000800 */
[C---:B------:R-:W-:Y:S01]  /*17be0*/  HMMA.16816.F32 R20, R12.reuse, R16, R20 ;  /* 0x000000100c14723c */ /* 0x040fe20000001814 */
[----:B------:R-:W-:Y:S01]  /*17bf0*/  FFMA.FTZ R163, R216, R165, R163 ;  /* 0x000000a5d8a37223 */ /* 0x000fe200000100a3 */
[----:B------:R-:W-:Y:S01]  /*17c00*/  FFMA.FTZ R157, R217, R160, R157 ;  /* 0x000000a0d99d7223 */ /* 0x000fe2000001009d */
[--C-:B------:R-:W-:Y:S01]  /*17c10*/  FFMA.FTZ R2, R2, UR4, -R47.reuse ;  /* 0x0000000402027c23 */ /* 0x100fe2000801082f */
[----:B------:R-:W-:Y:S01]  /*17c20*/  FFMA.FTZ R49, R49, UR4, -R47 ;  /* 0x0000000431317c23 */ /* 0x000fe2000801082f */
[----:B------:R-:W-:Y:S01]  /*17c30*/  FADD.FTZ R158, R158, R163 ;  /* 0x000000a39e9e7221 */ /* 0x000fe20000010000 */
[C---:B------:R-:W-:Y:S01]  /*17c40*/  HMMA.16816.F32 R16, R12.reuse, R18, R232 ;  /* 0x000000120c10723c */ /* 0x040fe200000018e8 */
[----:B------:R-:W-:Y:S01]  /*17c50*/  MUFU.EX2 R135, R135 ;  /* 0x0000008700877308 */ /* 0x000fe20000000800 */
[----:B------:R-:W-:Y:S01]  /*17c60*/  FADD.FTZ R157, R152, R157 ;  /* 0x0000009d989d7221 */ /* 0x000fe20000010000 */
[----:B------:R-:W-:Y:S01]  /*17c70*/  FADD.FTZ R158, R153, R158 ;  /* 0x0000009e999e7221 */ /* 0x000fe20000010000 */
[--C-:B------:R-:W-:Y:S01]  /*17c80*/  FFMA.FTZ R42, R42, UR4, -R47.reuse ;  /* 0x000000042a2a7c23 */ /* 0x100fe2000801082f */
[----:B------:R-:W-:Y:S01]  /*17c90*/  FFMA.FTZ R45, R45, UR4, -R47 ;  /* 0x000000042d2d7c23 */ /* 0x000fe2000801082f */
[C---:B--2---:R-:W-:Y:S01]  /*17ca0*/  HMMA.16816.F32 R228, R12.reuse, R8, R228 ;  /* 0x000000080ce4723c */ /* 0x044fe200000018e4 */
[----:B------:R-:W-:Y:S01]  /*17cb0*/  FADD.FTZ R157, R148, R157 ;  /* 0x0000009d949d7221 */ /* 0x000fe20000010000 */
[----:B------:R-:W-:Y:S01]  /*17cc0*/  FADD.FTZ R158, R149, R158 ;  /* 0x0000009e959e7221 */ /* 0x000fe20000010000 */
[----:B------:R-:W2:Y:S01]  /*17cd0*/  MUFU.EX2 R129, R129 ;  /* 0x0000008100817308 */ /* 0x000ea20000000800 */
[----:B-1----:R-:W-:Y:S01]  /*17ce0*/  F2FP.F16.F32.PACK_AB R33, R138, R143 ;  /* 0x0000008f8a21723e */ /* 0x002fe200000000ff */
[----:B------:R-:W-:Y:S01]  /*17cf0*/  FADD.FTZ R147, R147, R157 ;  /* 0x0000009d93937221 */ /* 0x000fe20000010000 */
[----:B------:R-:W-:Y:S01]  /*17d00*/  HMMA.16816.F32 R224, R12, R10, R224 ;  /* 0x0000000a0ce0723c */ /* 0x000fe200000018e0 */
[----:B------:R-:W1:Y:S01]  /*17d10*/  LDSM.16.MT88.4 R8, [R245+0x5800] ;  /* 0x00580000f508783b */ /* 0x000e620000004200 */
[----:B------:R-:W-:Y:S01]  /*17d20*/  FADD.FTZ R144, R144, R158 ;  /* 0x0000009e90907221 */ /* 0x000fe20000010000 */
[--C-:B------:R-:W-:Y:S01]  /*17d30*/  FFMA.FTZ R40, R40, UR4, -R47.reuse ;  /* 0x0000000428287c23 */ /* 0x100fe2000801082f */
[--C-:B------:R-:W-:Y:S01]  /*17d40*/  FFMA.FTZ R0, R0, UR4, -R47.reuse ;  /* 0x0000000400007c23 */ /* 0x100fe2000801082f */
[----:B------:R-:W-:Y:S01]  /*17d50*/  MUFU.EX2 R125, R125 ;  /* 0x0000007d007d7308 */ /* 0x000fe20000000800 */
[----:B------:R-:W-:Y:S01]  /*17d60*/  FADD.FTZ R144, R139, R144 ;  /* 0x000000908b907221 */ /* 0x000fe20000010000 */
[----:B------:R-:W-:Y:S01]  /*17d70*/  F2FP.F16.F32.PACK_AB R12, R122, R130 ;  /* 0x000000827a0c723e */ /* 0x000fe200000000ff */
[----:B------:R-:W-:Y:S01]  /*17d80*/  LDSM.16.MT88.4 R232, [R244+0x8c00] ;  /* 0x008c0000f4e8783b */ /* 0x000fe20000004200 */
[----:B------:R-:W-:Y:S01]  /*17d90*/  F2FP.F16.F32.PACK_AB R14, R117, R121 ;  /* 0x00000079750e723e */ /* 0x000fe200000000ff */
[----:B------:R-:W-:Y:S01]  /*17da0*/  FADD.FTZ R144, R137, R144 ;  /* 0x0000009089907221 */ /* 0x000fe20000010000 */
[----:B------:R-:W-:Y:S01]  /*17db0*/  FFMA.FTZ R216, R41, UR4, -R92 ;  /* 0x0000000429d87c23 */ /* 0x000fe2000801085c */
[--C-:B------:R-:W-:Y:S01]  /*17dc0*/  FFMA.FTZ R217, R37, UR4, -R47.reuse ;  /* 0x0000000425d97c23 */ /* 0x100fe2000801082f */
[----:B------:R-:W4:Y:S01]  /*17dd0*/  MUFU.EX2 R120, R120 ;  /* 0x0000007800787308 */ /* 0x000f220000000800 */
[----:B--2---:R-:W-:Y:S01]  /*17de0*/  F2FP.F16.F32.PACK_AB R35, R129, R135 ;  /* 0x000000878123723e */ /* 0x004fe200000000ff */
[----:B------:R-:W-:Y:S01]  /*17df0*/  FADD.FTZ R136, R136, R144 ;  /* 0x0000009088887221 */ /* 0x000fe20000010000 */
[----:B------:R-:W-:-:S03]  /*17e00*/  FFMA.FTZ R46, R46, UR4, -R47 ;  /* 0x000000042e2e7c23 */ /* 0x000fc6000801082f */
[----:B------:R-:W-:Y:S02]  /*17e10*/  FADD.FTZ R130, R130, R136 ;  /* 0x0000008882827221 */ /* 0x000fe40000010000 */
[----:B------:R-:W-:Y:S01]  /*17e20*/  MUFU.EX2 R119, R119 ;  /* 0x0000007700777308 */ /* 0x000fe20000000800 */
[----:B---3--:R-:W-:Y:S01]  /*17e30*/  HMMA.16816.F32 R20, R32, R4, R20 ;  /* 0x000000042014723c */ /* 0x008fe20000001814 */
[----:B------:R-:W-:-:S04]  /*17e40*/  FADD.FTZ R130, R122, R130 ;  /* 0x000000827a827221 */ /* 0x000fc80000010000 */
[----:B------:R-:W-:Y:S01]  /*17e50*/  FADD.FTZ R130, R121, R130 ;  /* 0x0000008279827221 */ /* 0x000fe20000010000 */
[C---:B------:R-:W-:Y:S01]  /*17e60*/  HMMA.16816.F32 R16, R32.reuse, R6, R16 ;  /* 0x000000062010723c */ /* 0x040fe20000001810 */
[----:B------:R-:W2:Y:S01]  /*17e70*/  MUFU.EX2 R114, R114 ;  /* 0x0000007200727308 */ /* 0x000ea20000000800 */
[----:B------:R-:W3:Y:S01]  /*17e80*/  LDSM.16.MT88.4 R4, [R244+0x5c00] ;  /* 0x005c0000f404783b */ /* 0x000ee20000004200 */
[----:B----4-:R-:W-:Y:S01]  /*17e90*/  F2FP.F16.F32.PACK_AB R13, R120, R125 ;  /* 0x0000007d780d723e */ /* 0x010fe200000000ff */
[----:B------:R-:W-:Y:S02]  /*17ea0*/  FADD.FTZ R130, R117, R130 ;  /* 0x0000008275827221 */ /* 0x000fe40000010000 */
[C---:B------:R-:W-:Y:S03]  /*17eb0*/  HMMA.16816.F32 R228, R32.reuse, R24, R228 ;  /* 0x0000001820e4723c */ /* 0x040fe600000018e4 */
[----:B------:R-:W-:Y:S03]  /*17ec0*/  MUFU.EX2 R109, R109 ;  /* 0x0000006d006d7308 */ /* 0x000fe60000000800 */
[----:B------:R-:W-:Y:S01]  /*17ed0*/  HMMA.16816.F32 R224, R32, R26, R224 ;  /* 0x0000001a20e0723c */ /* 0x000fe200000018e0 */
[----:B------:R-:W4:Y:S04]  /*17ee0*/  LDSM.16.MT88.4 R24, [R245+0x5c00] ;  /* 0x005c0000f518783b */ /* 0x000f280000004200 */
[----:B------:R-:W5:Y:S01]  /*17ef0*/  MUFU.EX2 R112, R112 ;  /* 0x0000007000707308 */ /* 0x000f620000000800 */
[----:B--2---:R-:W-:-:S02]  /*17f00*/  F2FP.F16.F32.PACK_AB R15, R114, R119 ;  /* 0x00000077720f723e */ /* 0x004fc400000000ff */
[----:B------:R-:W-:Y:S01]  /*17f10*/  F2FP.F16.F32.PACK_AB R32, R111, R116 ;  /* 0x000000746f20723e */ /* 0x000fe200000000ff */
[----:B------:R-:W-:Y:S01]  /*17f20*/  FADD.FTZ R116, R116, R130 ;  /* 0x0000008274747221 */ /* 0x000fe20000010000 */
[----:B------:R-:W-:-:S03]  /*17f30*/  F2FP.F16.F32.PACK_AB R34, R106, R110 ;  /* 0x0000006e6a22723e */ /* 0x000fc600000000ff */
[----:B------:R-:W-:Y:S01]  /*17f40*/  HMMA.16816.F32 R20, R12, R28, R20 ;  /* 0x0000001c0c14723c */ /* 0x000fe20000001814 */
[----:B------:R-:W-:Y:S01]  /*17f50*/  MUFU.EX2 R108, R108 ;  /* 0x0000006c006c7308 */ /* 0x000fe20000000800 */
[----:B------:R-:W-:-:S04]  /*17f60*/  FADD.FTZ R116, R111, R116 ;  /* 0x000000746f747221 */ /* 0x000fc80000010000 */
[C---:B------:R-:W-:Y:S01]  /*17f70*/  HMMA.16816.F32 R28, R12.reuse, R30, R16 ;  /* 0x0000001e0c1c723c */ /* 0x040fe20000001810 */
[----:B------:R-:W2:Y:S01]  /*17f80*/  LDSM.16.MT88.4 R16, [R244+0x6000] ;  /* 0x00600000f410783b */ /* 0x000ea20000004200 */
[----:B------:R-:W-:Y:S01]  /*17f90*/  FADD.FTZ R110, R110, R116 ;  /* 0x000000746e6e7221 */ /* 0x000fe20000010000 */
[----:B------:R-:W3:Y:S01]  /*17fa0*/  MUFU.EX2 R105, R105 ;  /* 0x0000006900697308 */ /* 0x000ee20000000800 */
[----:B-----5:R-:W-:Y:S02]  /*17fb0*/  F2FP.F16.F32.PACK_AB R33, R112, R109 ;  /* 0x0000006d7021723e */ /* 0x020fe400000000ff */
[----:B-1----:R-:W-:Y:S01]  /*17fc0*/  HMMA.16816.F32 R228, R12, R8, R228 ;  /* 0x000000080ce4723c */ /* 0x002fe200000018e4 */
[----:B------:R-:W-:-:S04]  /*17fd0*/  FADD.FTZ R110, R106, R110 ;  /* 0x0000006e6a6e7221 */ /* 0x000fc80000010000 */
[----:B------:R-:W-:Y:S01]  /*17fe0*/  MUFU.EX2 R107, R107 ;  /* 0x0000006b006b7308 */ /* 0x000fe20000000800 */
[----:B------:R-:W-:Y:S01]  /*17ff0*/  HMMA.16816.F32 R224, R12, R10, R224 ;  /* 0x0000000a0ce0723c */ /* 0x000fe200000018e0 */
[----:B------:R-:W1:Y:S01]  /*18000*/  LDSM.16.MT88.4 R8, [R245+0x6000] ;  /* 0x00600000f508783b */ /* 0x000e620000004200 */
[----:B------:R-:W-:-:S05]  /*18010*/  FADD.FTZ R110, R103, R110 ;  /* 0x0000006e676e7221 */ /* 0x000fca0000010000 */
[----:B------:R-:W5:Y:S01]  /*18020*/  MUFU.EX2 R118, R118 ;  /* 0x0000007600767308 */ /* 0x000f620000000800 */
[----:B---3--:R-:W-:Y:S02]  /*18030*/  F2FP.F16.F32.PACK_AB R35, R105, R108 ;  /* 0x0000006c6923723e */ /* 0x008fe400000000ff */
[C---:B------:R-:W-:Y:S01]  /*18040*/  F2FP.F16.F32.PACK_AB R12, R101.reuse, R103 ;  /* 0x00000067650c723e */ /* 0x040fe200000000ff */
[----:B------:R-:W-:Y:S01]  /*18050*/  FADD.FTZ R101, R101, R110 ;  /* 0x0000006e65657221 */ /* 0x000fe20000010000 */
[----:B------:R-:W-:-:S03]  /*18060*/  F2FP.F16.F32.PACK_AB R14, R99, R100 ;  /* 0x00000064630e723e */ /* 0x000fc600000000ff */
[----:B------:R-:W-:Y:S01]  /*18070*/  MUFU.EX2 R124, R124 ;  /* 0x0000007c007c7308 */ /* 0x000fe20000000800 */
[----:B------:R-:W-:Y:S01]  /*18080*/  HMMA.16816.F32 R20, R32, R4, R20 ;  /* 0x000000042014723c */ /* 0x000fe20000001814 */
[----:B------:R-:W-:-:S04]  /*18090*/  FADD.FTZ R101, R100, R101 ;  /* 0x0000006564657221 */ /* 0x000fc80000010000 */
[----:B------:R-:W-:Y:S01]  /*180a0*/  FADD.FTZ R99, R99, R101 ;  /* 0x0000006563637221 */ /* 0x000fe20000010000 */
[C---:B------:R-:W-:Y:S01]  /*180b0*/  HMMA.16816.F32 R28, R32.reuse, R6, R28 ;  /* 0x00000006201c723c */ /* 0x040fe2000000181c */
[----:B------:R-:W3:Y:S01]  /*180c0*/  MUFU.EX2 R126, R126 ;  /* 0x0000007e007e7308 */ /* 0x000ee20000000800 */
[----:B------:R-:W1:Y:S01]  /*180d0*/  LDSM.16.MT88.4 R4, [R244+0x6400] ;  /* 0x00640000f404783b */ /* 0x000e620000004200 */
[----:B-----5:R-:W-:Y:S01]  /*180e0*/  F2FP.F16.F32.PACK_AB R13, R118, R107 ;  /* 0x0000006b760d723e */ /* 0x020fe200000000ff */
[----:B------:R-:W-:Y:S02]  /*180f0*/  FADD.FTZ R99, R98, R99 ;  /* 0x0000006362637221 */ /* 0x000fe40000010000 */
[C---:B----4-:R-:W-:Y:S03]  /*18100*/  HMMA.16816.F32 R228, R32.reuse, R24, R228 ;  /* 0x0000001820e4723c */ /* 0x050fe600000018e4 */
[----:B------:R-:W-:Y:S03]  /*18110*/  MUFU.EX2 R128, R128 ;  /* 0x0000008000807308 */ /* 0x000fe60000000800 */
[----:B------:R-:W-:Y:S01]  /*18120*/  HMMA.16816.F32 R224, R32, R26, R224 ;  /* 0x0000001a20e0723c */ /* 0x000fe200000018e0 */
[----:B------:R-:W4:Y:S04]  /*18130*/  LDSM.16.MT88.4 R24, [R245+0x6400] ;  /* 0x00640000f518783b */ /* 0x000f280000004200 */
[----:B------:R-:W5:Y:S01]  /*18140*/  MUFU.EX2 R132, R132 ;  /* 0x0000008400847308 */ /* 0x000f620000000800 */
[----:B---3--:R-:W-:-:S02]  /*18150*/  F2FP.F16.F32.PACK_AB R15, R126, R124 ;  /* 0x0000007c7e0f723e */ /* 0x008fc400000000ff */
[C---:B------:R-:W-:Y:S01]  /*18160*/  F2FP.F16.F32.PACK_AB R32, R97.reuse, R98 ;  /* 0x000000626120723e */ /* 0x040fe200000000ff */
[----:B------:R-:W-:Y:S01]  /*18170*/  FADD.FTZ R97, R97, R99 ;  /* 0x0000006361617221 */ /* 0x000fe20000010000 */
[----:B------:R-:W-:-:S03]  /*18180*/  F2FP.F16.F32.PACK_AB R34, R91, R95 ;  /* 0x0000005f5b22723e */ /* 0x000fc600000000ff */
[----:B------:R-:W-:Y:S01]  /*18190*/  MUFU.EX2 R134, R134 ;  /* 0x0000008600867308 */ /* 0x000fe20000000800 */
[----:B--2---:R-:W-:Y:S01]  /*181a0*/  HMMA.16816.F32 R20, R12, R16, R20 ;  /* 0x000000100c14723c */ /* 0x004fe20000001814 */
[----:B------:R-:W-:-:S04]  /*181b0*/  FADD.FTZ R97, R95, R97 ;  /* 0x000000615f617221 */ /* 0x000fc80000010000 */
[----:B------:R-:W-:Y:S01]  /*181c0*/  FADD.FTZ R97, R91, R97 ;  /* 0x000000615b617221 */ /* 0x000fe20000010000 */
[----:B------:R-:W-:Y:S01]  /*181d0*/  HMMA.16816.F32 R28, R12, R18, R28 ;  /* 0x000000120c1c723c */ /* 0x000fe2000000181c */
[----:B------:R-:W2:Y:S01]  /*181e0*/  MUFU.EX2 R142, R142 ;  /* 0x0000008e008e7308 */ /* 0x000ea20000000800 */
[----:B------:R-:W3:Y:S01]  /*181f0*/  LDSM.16.MT88.4 R16, [R244+0x6800] ;  /* 0x00680000f410783b */ /* 0x000ee20000004200 */
[----:B-----5:R-:W-:-:S03]  /*18200*/  F2FP.F16.F32.PACK_AB R33, R132, R128 ;  /* 0x000000808421723e */ /* 0x020fc600000000ff */
[C---:B-1----:R-:W-:Y:S03]  /*18210*/  HMMA.16816.F32 R228, R12.reuse, R8, R228 ;  /* 0x000000080ce4723c */ /* 0x042fe600000018e4 */
[----:B------:R-:W-:Y:S03]  /*18220*/  MUFU.EX2 R145, R145 ;  /* 0x0000009100917308 */ /* 0x000fe60000000800 */
[----:B------:R-:W-:Y:S01]  /*18230*/  HMMA.16816.F32 R224, R12, R10, R224 ;  /* 0x0000000a0ce0723c */ /* 0x000fe200000018e0 */
[----:B------:R-:W1:Y:S04]  /*18240*/  LDSM.16.MT88.4 R8, [R245+0x6800] ;  /* 0x00680000f508783b */ /* 0x000e680000004200 */
[----:B------:R-:W5:Y:S01]  /*18250*/  MUFU.EX2 R150, R150 ;  /* 0x0000009600967308 */ /* 0x000f620000000800 */
        /* <DEDUP_REMOVED lines=29> */
[----:B-----5:R-:W-:Y:S01]  /*18430*/  F2FP.F16.F32.PACK_AB R33, R162, R159 ;  /* 0x0000009fa221723e */ /* 0x020fe200000000ff */
[----:B------:R-:W-:Y:S02]  /*18440*/  FADD.FTZ R84, R83, R84 ;  /* 0x0000005453547221 */ /* 0x000fe40000010000 */
        /* <DEDUP_REMOVED lines=18> */
[C---:B----4-:R-:W-:Y:S02]  /*18570*/  HMMA.16816.F32 R228, R32.reuse, R24, R228 ;  /* 0x0000001820e4723c */ /* 0x050fe400000018e4 */
[----:B------:R-:W-:Y:S01]  /*18580*/  FADD.FTZ R79, R78, R79 ;  /* 0x0000004f4e4f7221 */ /* 0x000fe20000010000 */
[----:B------:R-:W4:Y:S03]  /*18590*/  MUFU.EX2 R77, R77 ;  /* 0x0000004d004d7308 */ /* 0x000f260000000800 */
[----:B------:R-:W-:Y:S01]  /*185a0*/  HMMA.16816.F32 R224, R32, R26, R224 ;  /* 0x0000001a20e0723c */ /* 0x000fe200000018e0 */
[----:B------:R-:W5:Y:S04]  /*185b0*/  LDSM.16.MT88.4 R24, [R245+0x7400] ;  /* 0x00740000f518783b */ /* 0x000f680000004200 */
[----:B------:R-:W-:Y:S01]  /*185c0*/  MUFU.EX2 R76, R76 ;  /* 0x0000004c004c7308 */ /* 0x000fe20000000800 */
[----:B--2---:R-:W-:Y:S01]  /*185d0*/  F2FP.F16.F32.PACK_AB R15, R164, R141 ;  /* 0x0000008da40f723e */ /* 0x004fe200000000ff */
[----:B------:R-:W-:Y:S01]  /*185e0*/  FFMA.FTZ R32, R102, UR4, -R47 ;  /* 0x0000000466207c23 */ /* 0x000fe2000801082f */
[----:B------:R-:W-:-:S04]  /*185f0*/  FADD.FTZ R102, R143, R147 ;  /* 0x000000938f667221 */ /* 0x000fc80000010000 */
[----:B------:R-:W-:Y:S01]  /*18600*/  FADD.FTZ R138, R138, R102 ;  /* 0x000000668a8a7221 */ /* 0x000fe20000010000 */
[----:B------:R-:W2:Y:S01]  /*18610*/  MUFU.EX2 R75, R75 ;  /* 0x0000004b004b7308 */ /* 0x000ea20000000800 */
[----:B---3--:R-:W-:Y:S01]  /*18620*/  HMMA.16816.F32 R20, R12, R16, R20 ;  /* 0x000000100c14723c */ /* 0x008fe20000001814 */
[----:B----4-:R-:W-:Y:S01]  /*18630*/  FADD.FTZ R79, R77, R79 ;  /* 0x0000004f4d4f7221 */ /* 0x010fe20000010000 */
[----:B------:R-:W-:Y:S01]  /*18640*/  FADD.FTZ R138, R135, R138 ;  /* 0x0000008a878a7221 */ /* 0x000fe20000010000 */
[----:B------:R-:W-:-:S03]  /*18650*/  FFMA.FTZ R102, R131, UR4, -R92 ;  /* 0x0000000483667c23 */ /* 0x000fc6000801085c */
[----:B------:R-:W-:Y:S01]  /*18660*/  FADD.FTZ R129, R129, R138 ;  /* 0x0000008a81817221 */ /* 0x000fe20000010000 */
[----:B------:R-:W-:Y:S01]  /*18670*/  MUFU.EX2 R133, R133 ;  /* 0x0000008500857308 */ /* 0x000fe20000000800 */
[----:B------:R-:W-:Y:S01]  /*18680*/  HMMA.16816.F32 R28, R12, R18, R28 ;  /* 0x000000120c1c723c */ /* 0x000fe2000000181c */
[----:B------:R-:W3:Y:S01]  /*18690*/  LDSM.16.MT88.4 R16, [R244+0x7800] ;  /* 0x00780000f410783b */ /* 0x000ee20000004200 */
[----:B------:R-:W-:-:S04]  /*186a0*/  FADD.FTZ R129, R125, R129 ;  /* 0x000000817d817221 */ /* 0x000fc80000010000 */
[----:B------:R-:W-:Y:S01]  /*186b0*/  FADD.FTZ R129, R120, R129 ;  /* 0x0000008178817221 */ /* 0x000fe20000010000 */
[----:B------:R-:W4:Y:S01]  /*186c0*/  MUFU.EX2 R155, R155 ;  /* 0x0000009b009b7308 */ /* 0x000f220000000800 */
[----:B-1----:R-:W-:Y:S01]  /*186d0*/  HMMA.16816.F32 R228, R12, R8, R228 ;  /* 0x000000080ce4723c */ /* 0x002fe200000018e4 */
[----:B--2---:R-:W-:Y:S01]  /*186e0*/  F2FP.F16.F32.PACK_AB R34, R75, R76 ;  /* 0x0000004c4b22723e */ /* 0x004fe200000000ff */
[----:B------:R-:W-:Y:S01]  /*186f0*/  FADD.FTZ R119, R119, R129 ;  /* 0x0000008177777221 */ /* 0x000fe20000010000 */
[----:B------:R-:W-:-:S03]  /*18700*/  FADD.FTZ R76, R76, R79 ;  /* 0x0000004f4c4c7221 */ /* 0x000fc60000010000 */
[----:B------:R-:W-:Y:S01]  /*18710*/  HMMA.16816.F32 R224, R12, R10, R224 ;  /* 0x0000000a0ce0723c */ /* 0x000fe200000018e0 */
[----:B------:R-:W-:Y:S01]  /*18720*/  MUFU.EX2 R123, R123 ;  /* 0x0000007b007b7308 */ /* 0x000fe20000000800 */
[----:B------:R-:W-:Y:S01]  /*18730*/  FADD.FTZ R119, R114, R119 ;  /* 0x0000007772777221 */ /* 0x000fe20000010000 */
[----:B------:R-:W1:Y:S01]  /*18740*/  LDSM.16.MT88.4 R8, [R245+0x7800] ;  /* 0x00780000f508783b */ /* 0x000e620000004200 */
[----:B------:R-:W-:Y:S02]  /*18750*/  FADD.FTZ R76, R75, R76 ;  /* 0x0000004c4b4c7221 */ /* 0x000fe40000010000 */
[----:B------:R-:W-:Y:S01]  /*18760*/  FADD.FTZ R119, R109, R119 ;  /* 0x000000776d777221 */ /* 0x000fe20000010000 */
[----:B------:R-:W2:Y:S02]  /*18770*/  LDSM.16.MT88.4 R12, [R244+0x7c00] ;  /* 0x007c0000f40c783b */ /* 0x000ea40000004200 */
[----:B------:R-:W5:Y:S01]  /*18780*/  MUFU.EX2 R146, R146 ;  /* 0x0000009200927308 */ /* 0x000f620000000800 */
[----:B----4-:R-:W-:Y:S01]  /*18790*/  F2FP.F16.F32.PACK_AB R33, R155, R133 ;  /* 0x000000859b21723e */ /* 0x010fe200000000ff */
[----:B------:R-:W-:-:S04]  /*187a0*/  FADD.FTZ R112, R112, R119 ;  /* 0x0000007770707221 */ /* 0x000fc80000010000 */
[----:B------:R-:W-:Y:S02]  /*187b0*/  FADD.FTZ R112, R108, R112 ;  /* 0x000000706c707221 */ /* 0x000fe40000010000 */
[----:B------:R4:W-:Y:S02]  /*187c0*/  MUFU.EX2 R143, R32 ;  /* 0x00000020008f7308 */ /* 0x0009e40000000800 */
[----:B------:R-:W-:-:S04]  /*187d0*/  FADD.FTZ R112, R105, R112 ;  /* 0x0000007069707221 */ /* 0x000fc80000010000 */
[----:B------:R-:W-:Y:S02]  /*187e0*/  FADD.FTZ R107, R107, R112 ;  /* 0x000000706b6b7221 */ /* 0x000fe40000010000 */
[----:B------:R-:W-:Y:S01]  /*187f0*/  MUFU.EX2 R74, R74 ;  /* 0x0000004a004a7308 */ /* 0x000fe20000000800 */
[----:B-----5:R-:W-:Y:S01]  /*18800*/  F2FP.F16.F32.PACK_AB R35, R146, R123 ;  /* 0x0000007b9223723e */ /* 0x020fe200000000ff */
[----:B------:R-:W-:-:S04]  /*18810*/  FADD.FTZ R107, R118, R107 ;  /* 0x0000006b766b7221 */ /* 0x000fc80000010000 */
[----:B------:R-:W-:Y:S02]  /*18820*/  FADD.FTZ R124, R124, R107 ;  /* 0x0000006b7c7c7221 */ /* 0x000fe40000010000 */
[----:B------:R-:W5:Y:S01]  /*18830*/  MUFU.EX2 R73, R73 ;  /* 0x0000004900497308 */ /* 0x000f620000000800 */
[----:B----4-:R-:W-:Y:S01]  /*18840*/  F2FP.F16.F32.PACK_AB R32, R77, R78 ;  /* 0x0000004e4d20723e */ /* 0x010fe200000000ff */
[----:B------:R-:W-:-:S04]  /*18850*/  FADD.FTZ R124, R126, R124 ;  /* 0x0000007c7e7c7221 */ /* 0x000fc80000010000 */
[----:B------:R-:W-:Y:S02]  /*18860*/  FADD.FTZ R128, R128, R124 ;  /* 0x0000007c80807221 */ /* 0x000fe40000010000 */
[----:B------:R-:W-:Y:S01]  /*18870*/  MUFU.EX2 R72, R72 ;  /* 0x0000004800487308 */ /* 0x000fe20000000800 */
[----:B------:R-:W-:Y:S01]  /*18880*/  HMMA.16816.F32 R20, R32, R4, R20 ;  /* 0x000000042014723c */ /* 0x000fe20000001814 */
[----:B------:R-:W-:Y:S01]  /*18890*/  FADD.FTZ R128, R132, R128 ;  /* 0x0000008084807221 */ /* 0x000fe20000010000 */
[----:B------:R-:W-:-:S03]  /*188a0*/  MOV R132, R94 ;  /* 0x0000005e00847202 */ /* 0x000fc60000000f00 */
[----:B------:R-:W-:Y:S01]  /*188b0*/  FADD.FTZ R128, R134, R128 ;  /* 0x0000008086807221 */ /* 0x000fe20000010000 */
[C---:B------:R-:W-:Y:S01]  /*188c0*/  HMMA.16816.F32 R28, R32.reuse, R6, R28 ;  /* 0x00000006201c723c */ /* 0x040fe2000000181c */
[----:B------:R-:W4:Y:S01]  /*188d0*/  MUFU.EX2 R71, R71 ;  /* 0x0000004700477308 */ /* 0x000f220000000800 */
[----:B-----5:R-:W-:Y:S01]  /*188e0*/  F2FP.F16.F32.PACK_AB R4, R73, R74 ;  /* 0x0000004a4904723e */ /* 0x020fe200000000ff */
[----:B------:R-:W-:Y:S01]  /*188f0*/  FADD.FTZ R142, R142, R128 ;  /* 0x000000808e8e7221 */ /* 0x000fe20000010000 */
[----:B------:R-:W-:Y:S01]  /*18900*/  FADD.FTZ R74, R74, R76 ;  /* 0x0000004c4a4a7221 */ /* 0x000fe20000010000 */
[----:B------:R-:W-:Y:S01]  /*18910*/  MOV R134, R93 ;  /* 0x0000005d00867202 */ /* 0x000fe20000000f00 */
[C---:B------:R-:W-:Y:S01]  /*18920*/  HMMA.16816.F32 R228, R32.reuse, R24, R228 ;  /* 0x0000001820e4723c */ /* 0x040fe200000018e4 */
[----:B------:R-:W-:Y:S01]  /*18930*/  FADD.FTZ R142, R145, R142 ;  /* 0x0000008e918e7221 */ /* 0x000fe20000010000 */
[----:B------:R-:W-:Y:S01]  /*18940*/  FADD.FTZ R74, R73, R74 ;  /* 0x0000004a494a7221 */ /* 0x000fe20000010000 */
[----:B------:R-:W-:Y:S02]  /*18950*/  MUFU.EX2 R115, R115 ;  /* 0x0000007300737308 */ /* 0x000fe40000000800 */
[----:B------:R-:W-:Y:S01]  /*18960*/  FADD.FTZ R142, R150, R142 ;  /* 0x0000008e968e7221 */ /* 0x000fe20000010000 */
[----:B------:R-:W-:Y:S01]  /*18970*/  HMMA.16816.F32 R224, R32, R26, R224 ;  /* 0x0000001a20e0723c */ /* 0x000fe200000018e0 */
[--C-:B------:R-:W-:Y:S01]  /*18980*/  FFMA.FTZ R25, R113, UR4, -R47.reuse ;  /* 0x0000000471197c23 */ /* 0x100fe2000801082f */
[----:B------:R-:W-:Y:S01]  /*18990*/  FFMA.FTZ R24, R44, UR4, -R92 ;  /* 0x000000042c187c23 */ /* 0x000fe2000801085c */
[--C-:B------:R-:W-:Y:S01]  /*189a0*/  FFMA.FTZ R44, R48, UR4, -R47.reuse ;  /* 0x00000004302c7c23 */ /* 0x100fe2000801082f */
[----:B------:R-:W-:Y:S01]  /*189b0*/  FADD.FTZ R154, R154, R142 ;  /* 0x0000008e9a9a7221 */ /* 0x000fe20000010000 */
[----:B------:R-:W5:Y:S01]  /*189c0*/  MUFU.EX2 R140, R140 ;  /* 0x0000008c008c7308 */ /* 0x000f620000000800 */
[----:B----4-:R-:W-:Y:S01]  /*189d0*/  F2FP.F16.F32.PACK_AB R6, R71, R72 ;  /* 0x000000484706723e */ /* 0x010fe200000000ff */
[--C-:B------:R-:W-:Y:S01]  /*189e0*/  FFMA.FTZ R26, R62, UR4, -R47.reuse ;  /* 0x000000043e1a7c23 */ /* 0x100fe2000801082f */
[--C-:B------:R-:W-:Y:S01]  /*189f0*/  FFMA.FTZ R27, R104, UR4, -R47.reuse ;  /* 0x00000004681b7c23 */ /* 0x100fe2000801082f */
[--C-:B------:R-:W-:Y:S01]  /*18a00*/  FFMA.FTZ R32, R60, UR4, -R47.reuse ;  /* 0x000000043c207c23 */ /* 0x100fe2000801082f */
[--C-:B------:R-:W-:Y:S01]  /*18a10*/  FFMA.FTZ R33, R96, UR4, -R47.reuse ;  /* 0x0000000460217c23 */ /* 0x100fe2000801082f */
[--C-:B------:R-:W-:Y:S01]  /*18a20*/  FFMA.FTZ R35, R56, UR4, -R47.reuse ;  /* 0x0000000438237c23 */ /* 0x100fe2000801082f */
[----:B------:R-:W-:Y:S01]  /*18a30*/  FADD.FTZ R154, R156, R154 ;  /* 0x0000009a9c9a7221 */ /* 0x000fe20000010000 */
[----:B------:R-:W4:Y:S01]  /*18a40*/  MUFU.EX2 R127, R127 ;  /* 0x0000007f007f7308 */ /* 0x000f220000000800 */
[----:B------:R-:W-:Y:S01]  /*18a50*/  FFMA.FTZ R34, R43, UR4, -R92 ;  /* 0x000000042b227c23 */ /* 0x000fe2000801085c */
[--C-:B------:R-:W-:Y:S01]  /*18a60*/  FFMA.FTZ R48, R50, UR4, -R47.reuse ;  /* 0x0000000432307c23 */ /* 0x100fe2000801082f */
[----:B------:R-:W-:Y:S01]  /*18a70*/  FADD.FTZ R159, R159, R154 ;  /* 0x0000009a9f9f7221 */ /* 0x000fe20000010000 */
[--C-:B------:R-:W-:Y:S01]  /*18a80*/  FFMA.FTZ R43, R54, UR4, -R47.reuse ;  /* 0x00000004362b7c23 */ /* 0x100fe2000801082f */
[----:B------:R-:W-:Y:S01]  /*18a90*/  FFMA.FTZ R50, R52, UR4, -R47 ;  /* 0x0000000434327c23 */ /* 0x000fe2000801082f */
[----:B------:R-:W-:Y:S01]  /*18aa0*/  FADD.FTZ R72, R72, R74 ;  /* 0x0000004a48487221 */ /* 0x000fe20000010000 */
[----:B------:R-:W-:Y:S01]  /*18ab0*/  FADD.FTZ R159, R162, R159 ;  /* 0x0000009fa29f7221 */ /* 0x000fe20000010000 */
[----:B------:R-:W-:Y:S01]  /*18ac0*/  MUFU.EX2 R70, R70 ;  /* 0x0000004600467308 */ /* 0x000fe20000000800 */
[----:B-----5:R-:W-:Y:S01]  /*18ad0*/  F2FP.F16.F32.PACK_AB R5, R140, R115 ;  /* 0x000000738c05723e */ /* 0x020fe200000000ff */
[----:B------:R-:W-:Y:S01]  /*18ae0*/  FADD.FTZ R72, R71, R72 ;  /* 0x0000004847487221 */ /* 0x000fe20000010000 */
[----:B------:R-:W-:-:S04]  /*18af0*/  FADD.FTZ R161, R161, R159 ;  /* 0x0000009fa1a17221 */ /* 0x000fc80000010000 */
[----:B------:R-:W-:Y:S01]  /*18b00*/  FADD.FTZ R161, R167, R161 ;  /* 0x000000a1a7a17221 */ /* 0x000fe20000010000 */
[----:B------:R-:W5:Y:S01]  /*18b10*/  MUFU.EX2 R69, R69 ;  /* 0x0000004500457308 */ /* 0x000f620000000800 */
[----:B----4-:R-:W-:Y:S02]  /*18b20*/  F2FP.F16.F32.PACK_AB R7, R127, R143 ;  /* 0x0000008f7f07723e */ /* 0x010fe400000000ff */
[----:B------:R-:W-:-:S04]  /*18b30*/  FADD.FTZ R151, R151, R161 ;  /* 0x000000a197977221 */ /* 0x000fc80000010000 */
[----:B------:R-:W-:Y:S01]  /*18b40*/  FADD.FTZ R151, R166, R151 ;  /* 0x00000097a6977221 */ /* 0x000fe20000010000 */
[----:B---3--:R-:W-:Y:S01]  /*18b50*/  HMMA.16816.F32 R20, R4, R16, R20 ;  /* 0x000000100414723c */ /* 0x008fe20000001814 */
[----:B------:R-:W-:Y:S02]  /*18b60*/  MUFU.EX2 R68, R68 ;  /* 0x0000004400447308 */ /* 0x000fe40000000800 */
[----:B------:R-:W-:-:S03]  /*18b70*/  FADD.FTZ R151, R141, R151 ;  /* 0x000000978d977221 */ /* 0x000fc60000010000 */
[C---:B------:R-:W-:Y:S01]  /*18b80*/  HMMA.16816.F32 R28, R4.reuse, R18, R28 ;  /* 0x00000012041c723c */ /* 0x040fe2000000181c */
[----:B------:R-:W3:Y:S01]  /*18b90*/  LDSM.16.MT88.4 R16, [R245+0x7c00] ;  /* 0x007c0000f510783b */ /* 0x000ee20000004200 */
[----:B------:R-:W-:Y:S01]  /*18ba0*/  FADD.FTZ R164, R164, R151 ;  /* 0x00000097a4a47221 */ /* 0x000fe20000010000 */
[----:B------:R-:W4:Y:S03]  /*18bb0*/  MUFU.EX2 R67, R67 ;  /* 0x0000004300437308 */ /* 0x000f260000000800 */
[----:B-1----:R-:W-:Y:S01]  /*18bc0*/  HMMA.16816.F32 R228, R4, R8, R228 ;  /* 0x0000000804e4723c */ /* 0x002fe200000018e4 */
[----:B------:R-:W-:-:S04]  /*18bd0*/  FADD.FTZ R164, R133, R164 ;  /* 0x000000a485a47221 */ /* 0x000fc80000010000 */
[----:B------:R-:W-:Y:S01]  /*18be0*/  MUFU.EX2 R2, R2 ;  /* 0x0000000200027308 */ /* 0x000fe20000000800 */
[----:B------:R-:W-:Y:S01]  /*18bf0*/  HMMA.16816.F32 R224, R4, R10, R224 ;  /* 0x0000000a04e0723c */ /* 0x000fe200000018e0 */
[----:B------:R-:W1:Y:S01]  /*18c00*/  LDSM.16.MT88.4 R8, [R244+0x8000] ;  /* 0x00800000f408783b */ /* 0x000e620000004200 */
[----:B------:R-:W-:-:S04]  /*18c10*/  FADD.FTZ R164, R155, R164 ;  /* 0x000000a49ba47221 */ /* 0x000fc80000010000 */
[----:B------:R-:W-:Y:S01]  /*18c20*/  FADD.FTZ R123, R123, R164 ;  /* 0x000000a47b7b7221 */ /* 0x000fe20000010000 */
[----:B------:R-:W2:Y:S01]  /*18c30*/  MUFU.EX2 R25, R25 ;  /* 0x0000001900197308 */ /* 0x000ea20000000800 */
[----:B-----5:R-:W-:Y:S01]  /*18c40*/  F2FP.F16.F32.PACK_AB R4, R69, R70 ;  /* 0x000000464504723e */ /* 0x020fe200000000ff */
[----:B------:R-:W-:Y:S01]  /*18c50*/  FADD.FTZ R70, R70, R72 ;  /* 0x0000004846467221 */ /* 0x000fe20000010000 */
[----:B----4-:R-:W-:Y:S01]  /*18c60*/  F2FP.F16.F32.PACK_AB R6, R67, R68 ;  /* 0x000000444306723e */ /* 0x010fe200000000ff */
[----:B------:R-:W-:Y:S02]  /*18c70*/  FADD.FTZ R123, R146, R123 ;  /* 0x0000007b927b7221 */ /* 0x000fe40000010000 */
[----:B------:R-:W-:Y:S02]  /*18c80*/  FADD.FTZ R69, R69, R70 ;  /* 0x0000004645457221 */ /* 0x000fe40000010000 */
[----:B------:R-:W-:Y:S01]  /*18c90*/  MUFU.EX2 R26, R26 ;  /* 0x0000001a001a7308 */ /* 0x000fe20000000800 */
[----:B------:R-:W-:Y:S01]  /*18ca0*/  FADD.FTZ R115, R115, R123 ;  /* 0x0000007b73737221 */ /* 0x000fe20000010000 */
[----:B------:R-:W-:-:S03]  /*18cb0*/  FADD.FTZ R69, R68, R69 ;  /* 0x0000004544457221 */ /* 0x000fc60000010000 */
[----:B------:R-:W-:Y:S01]  /*18cc0*/  FADD.FTZ R115, R140, R115 ;  /* 0x000000738c737221 */ /* 0x000fe20000010000 */
[----:B------:R-:W-:Y:S02]  /*18cd0*/  FADD.FTZ R67, R67, R69 ;  /* 0x0000004543437221 */ /* 0x000fe40000010000 */
[----:B------:R-:W4:Y:S01]  /*18ce0*/  MUFU.EX2 R27, R27 ;  /* 0x0000001b001b7308 */ /* 0x000f220000000800 */
[----:B--2---:R-:W-:Y:S01]  /*18cf0*/  F2FP.F16.F32.PACK_AB R5, R25, R2 ;  /* 0x000000021905723e */ /* 0x004fe200000000ff */
[----:B------:R-:W-:-:S06]  /*18d00*/  FADD.FTZ R143, R143, R115 ;  /* 0x000000738f8f7221 */ /* 0x000fcc0000010000 */
[----:B------:R-:W2:Y:S08]  /*18d10*/  MUFU.EX2 R66, R66 ;  /* 0x0000004200427308 */ /* 0x000eb00000000800 */
[----:B------:R-:W5:Y:S01]  /*18d20*/  MUFU.EX2 R65, R65 ;  /* 0x0000004100417308 */ /* 0x000f620000000800 */
[----:B----4-:R-:W-:-:S07]  /*18d30*/  F2FP.F16.F32.PACK_AB R7, R27, R26 ;  /* 0x0000001a1b07723e */ /* 0x010fce00000000ff */
[----:B------:R-:W-:Y:S01]  /*18d40*/  MUFU.EX2 R64, R64 ;  /* 0x0000004000407308 */ /* 0x000fe20000000800 */
[----:B------:R-:W-:Y:S01]  /*18d50*/  HMMA.16816.F32 R20, R4, R12, R20 ;  /* 0x0000000c0414723c */ /* 0x000fe20000001814 */
[----:B--2---:R-:W-:-:S05]  /*18d60*/  FADD.FTZ R67, R66, R67 ;  /* 0x0000004342437221 */ /* 0x004fca0000010000 */
[C---:B------:R-:W-:Y:S01]  /*18d70*/  HMMA.16816.F32 R28, R4.reuse, R14, R28 ;  /* 0x0000000e041c723c */ /* 0x040fe2000000181c */
[----:B------:R-:W2:Y:S01]  /*18d80*/  MUFU.EX2 R63, R63 ;  /* 0x0000003f003f7308 */ /* 0x000ea20000000800 */
[----:B------:R-:W4:Y:S04]  /*18d90*/  LDSM.16.MT88.4 R12, [R245+0x8000] ;  /* 0x00800000f50c783b */ /* 0x000f280000004200 */
[C---:B---3--:R-:W-:Y:S03]  /*18da0*/  HMMA.16816.F32 R228, R4.reuse, R16, R228 ;  /* 0x0000001004e4723c */ /* 0x048fe600000018e4 */
[----:B------:R-:W-:Y:S03]  /*18db0*/  MUFU.EX2 R32, R32 ;  /* 0x0000002000207308 */ /* 0x000fe60000000800 */
[----:B------:R-:W-:Y:S01]  /*18dc0*/  HMMA.16816.F32 R224, R4, R18, R224 ;  /* 0x0000001204e0723c */ /* 0x000fe200000018e0 */
[----:B------:R-:W3:Y:S04]  /*18dd0*/  LDSM.16.MT88.4 R16, [R244+0x8400] ;  /* 0x00840000f410783b */ /* 0x000ee80000004200 */
[----:B------:R-:W1:Y:S02]  /*18de0*/  MUFU.EX2 R33, R33 ;  /* 0x0000002100217308 */ /* 0x000e640000000800 */
[C---:B-----5:R-:W-:Y:S01]  /*18df0*/  F2FP.F16.F32.PACK_AB R4, R65.reuse, R66 ;  /* 0x000000424104723e */ /* 0x060fe200000000ff */
[----:B------:R-:W-:Y:S01]  /*18e00*/  FADD.FTZ R65, R65, R67 ;  /* 0x0000004341417221 */ /* 0x000fe20000010000 */
[----:B--2---:R-:W-:-:S03]  /*18e10*/  F2FP.F16.F32.PACK_AB R6, R63, R64 ;  /* 0x000000403f06723e */ /* 0x004fc600000000ff */
[----:B------:R-:W-:Y:S01]  /*18e20*/  FADD.FTZ R65, R64, R65 ;  /* 0x0000004140417221 */ /* 0x000fe20000010000 */
[----:B------:R-:W-:Y:S03]  /*18e30*/  MUFU.EX2 R35, R35 ;  /* 0x0000002300237308 */ /* 0x000fe60000000800 */
[----:B------:R-:W-:-:S05]  /*18e40*/  FADD.FTZ R63, R63, R65 ;  /* 0x000000413f3f7221 */ /* 0x000fca0000010000 */
[----:B------:R-:W2:Y:S01]  /*18e50*/  MUFU.EX2 R44, R44 ;  /* 0x0000002c002c7308 */ /* 0x000ea20000000800 */
[----:B-1----:R-:W-:-:S07]  /*18e60*/  F2FP.F16.F32.PACK_AB R5, R33, R32 ;  /* 0x000000202105723e */ /* 0x002fce00000000ff */
[----:B------:R-:W1:Y:S08]  /*18e70*/  MUFU.EX2 R61, R61 ;  /* 0x0000003d003d7308 */ /* 0x000e700000000800 */
[----:B------:R-:W5:Y:S01]  /*18e80*/  MUFU.EX2 R59, R59 ;  /* 0x0000003b003b7308 */ /* 0x000f620000000800 */
[----:B--2---:R-:W-:-:S07]  /*18e90*/  F2FP.F16.F32.PACK_AB R7, R44, R35 ;  /* 0x000000232c07723e */ /* 0x004fce00000000ff */
[----:B------:R-:W-:Y:S01]  /*18ea0*/  HMMA.16816.F32 R20, R4, R8, R20 ;  /* 0x000000080414723c */ /* 0x000fe20000001814 */
[----:B------:R-:W-:Y:S01]  /*18eb0*/  MUFU.EX2 R58, R58 ;  /* 0x0000003a003a7308 */ /* 0x000fe20000000800 */
[----:B-1----:R-:W-:-:S04]  /*18ec0*/  FADD.FTZ R63, R61, R63 ;  /* 0x0000003f3d3f7221 */ /* 0x002fc80000010000 */
[C---:B------:R-:W-:Y:S01]  /*18ed0*/  HMMA.16816.F32 R28, R4.reuse, R10, R28 ;  /* 0x0000000a041c723c */ /* 0x040fe2000000181c */
[----:B------:R-:W1:Y:S02]  /*18ee0*/  LDSM.16.MT88.4 R8, [R245+0x8400] ;  /* 0x00840000f508783b */ /* 0x000e640000004200 */
[----:B------:R-:W2:Y:S03]  /*18ef0*/  MUFU.EX2 R57, R57 ;  /* 0x0000003900397308 */ /* 0x000ea60000000800 */
[C---:B----4-:R-:W-:Y:S05]  /*18f00*/  HMMA.16816.F32 R228, R4.reuse, R12, R228 ;  /* 0x0000000c04e4723c */ /* 0x050fea00000018e4 */
[----:B------:R-:W-:Y:S01]  /*18f10*/  MUFU.EX2 R43, R43 ;  /* 0x0000002b002b7308 */ /* 0x000fe20000000800 */
[----:B------:R-:W-:Y:S01]  /*18f20*/  HMMA.16816.F32 R224, R4, R14, R224 ;  /* 0x0000000e04e0723c */ /* 0x000fe200000018e0 */
[----:B------:R-:W4:Y:S06]  /*18f30*/  LDSM.16.MT88.4 R12, [R244+0x8800] ;  /* 0x00880000f40c783b */ /* 0x000f2c0000004200 */
[----:B------:R-:W3:Y:S01]  /*18f40*/  MUFU.EX2 R48, R48 ;  /* 0x0000003000307308 */ /* 0x000ee20000000800 */
[C---:B-----5:R-:W-:Y:S01]  /*18f50*/  F2FP.F16.F32.PACK_AB R4, R59.reuse, R61 ;  /* 0x0000003d3b04723e */ /* 0x060fe200000000ff */
[----:B------:R-:W-:Y:S01]  /*18f60*/  FADD.FTZ R59, R59, R63 ;  /* 0x0000003f3b3b7221 */ /* 0x000fe20000010000 */
[----:B--2---:R-:W-:-:S03]  /*18f70*/  F2FP.F16.F32.PACK_AB R6, R57, R58 ;  /* 0x0000003a3906723e */ /* 0x004fc600000000ff */
[----:B------:R-:W-:Y:S02]  /*18f80*/  FADD.FTZ R59, R58, R59 ;  /* 0x0000003b3a3b7221 */ /* 0x000fe40000010000 */
[----:B------:R-:W-:Y:S02]  /*18f90*/  MUFU.EX2 R50, R50 ;  /* 0x0000003200327308 */ /* 0x000fe40000000800 */
[----:B------:R-:W-:-:S06]  /*18fa0*/  FADD.FTZ R57, R57, R59 ;  /* 0x0000003b39397221 */ /* 0x000fcc0000010000 */
[----:B------:R-:W2:Y:S01]  /*18fb0*/  MUFU.EX2 R49, R49 ;  /* 0x0000003100317308 */ /* 0x000ea20000000800 */
[----:B---3--:R-:W-:-:S07]  /*18fc0*/  F2FP.F16.F32.PACK_AB R5, R48, R43 ;  /* 0x0000002b3005723e */ /* 0x008fce00000000ff */
[----:B------:R-:W3:Y:S08]  /*18fd0*/  MUFU.EX2 R55, R55 ;  /* 0x0000003700377308 */ /* 0x000ef00000000800 */
[----:B------:R-:W5:Y:S01]  /*18fe0*/  MUFU.EX2 R53, R53 ;  /* 0x0000003500357308 */ /* 0x000f620000000800 */
[----:B--2---:R-:W-:-:S07]  /*18ff0*/  F2FP.F16.F32.PACK_AB R7, R49, R50 ;  /* 0x000000323107723e */ /* 0x004fce00000000ff */
[----:B------:R-:W-:Y:S01]  /*19000*/  HMMA.16816.F32 R20, R4, R16, R20 ;  /* 0x000000100414723c */ /* 0x000fe20000001814 */
[----:B------:R-:W-:Y:S01]  /*19010*/  MUFU.EX2 R51, R51 ;  /* 0x0000003300337308 */ /* 0x000fe20000000800 */
[----:B---3--:R-:W-:-:S04]  /*19020*/  FADD.FTZ R57, R55, R57 ;  /* 0x0000003937397221 */ /* 0x008fc80000010000 */
[C---:B------:R-:W-:Y:S01]  /*19030*/  HMMA.16816.F32 R28, R4.reuse, R18, R28 ;  /* 0x00000012041c723c */ /* 0x040fe2000000181c */
[----:B------:R-:W2:Y:S02]  /*19040*/  LDSM.16.MT88.4 R16, [R245+0x8800] ;  /* 0x00880000f510783b */ /* 0x000ea40000004200 */
[----:B------:R-:W3:Y:S03]  /*19050*/  MUFU.EX2 R102, R102 ;  /* 0x0000006600667308 */ /* 0x000ee60000000800 */
[C---:B-1----:R-:W-:Y:S05]  /*19060*/  HMMA.16816.F32 R228, R4.reuse, R8, R228 ;  /* 0x0000000804e4723c */ /* 0x042fea00000018e4 */
[----:B------:R-:W-:Y:S01]  /*19070*/  MUFU.EX2 R42, R42 ;  /* 0x0000002a002a7308 */ /* 0x000fe20000000800 */
[----:B------:R-:W-:Y:S01]  /*19080*/  HMMA.16816.F32 R224, R4, R10, R224 ;  /* 0x0000000a04e0723c */ /* 0x000fe200000018e0 */
[----:B------:R-:W-:Y:S01]  /*19090*/  FADD.FTZ R8, R127, R143 ;  /* 0x0000008f7f087221 */ /* 0x000fe20000010000 */
[----:B------:R-:W-:-:S03]  /*190a0*/  FFMA.FTZ R9, R39, UR4, -R47 ;  /* 0x0000000427097c23 */ /* 0x000fc6000801082f */
[----:B------:R-:W-:Y:S02]  /*190b0*/  FADD.FTZ R8, R2, R8 ;  /* 0x0000000802087221 */ /* 0x000fe40000010000 */
[----:B------:R-:W1:Y:S01]  /*190c0*/  MUFU.EX2 R45, R45 ;  /* 0x0000002d002d7308 */ /* 0x000e620000000800 */
[----:B-----5:R-:W-:Y:S01]  /*190d0*/  F2FP.F16.F32.PACK_AB R4, R53, R55 ;  /* 0x000000373504723e */ /* 0x020fe200000000ff */
[----:B------:R-:W-:Y:S01]  /*190e0*/  FADD.FTZ R25, R25, R8 ;  /* 0x0000000819197221 */ /* 0x000fe20000010000 */
[----:B---3--:R-:W-:Y:S01]  /*190f0*/  F2FP.F16.F32.PACK_AB R6, R102, R51 ;  /* 0x000000336606723e */ /* 0x008fe200000000ff */
[----:B------:R-:W-:Y:S02]  /*19100*/  FADD.FTZ R53, R53, R57 ;  /* 0x0000003935357221 */ /* 0x000fe40000010000 */
[----:B------:R-:W-:Y:S02]  /*19110*/  FADD.FTZ R25, R26, R25 ;  /* 0x000000191a197221 */ /* 0x000fe40000010000 */
[----:B------:R-:W-:Y:S01]  /*19120*/  MUFU.EX2 R40, R40 ;  /* 0x0000002800287308 */ /* 0x000fe20000000800 */
[----:B------:R-:W-:Y:S01]  /*19130*/  FADD.FTZ R53, R51, R53 ;  /* 0x0000003533357221 */ /* 0x000fe20000010000 */
[----:B------:R-:W-:-:S03]  /*19140*/  FADD.FTZ R27, R27, R25 ;  /* 0x000000191b1b7221 */ /* 0x000fc60000010000 */
[----:B------:R-:W-:Y:S01]  /*19150*/  FADD.FTZ R102, R102, R53 ;  /* 0x0000003566667221 */ /* 0x000fe20000010000 */
[----:B------:R-:W-:Y:S02]  /*19160*/  FADD.FTZ R27, R32, R27 ;  /* 0x0000001b201b7221 */ /* 0x000fe40000010000 */
[----:B------:R-:W3:Y:S01]  /*19170*/  MUFU.EX2 R0, R0 ;  /* 0x0000000000007308 */ /* 0x000ee20000000800 */
[----:B-1----:R-:W-:Y:S01]  /*19180*/  F2FP.F16.F32.PACK_AB R5, R45, R42 ;  /* 0x0000002a2d05723e */ /* 0x002fe200000000ff */
[----:B------:R-:W-:-:S04]  /*19190*/  FADD.FTZ R27, R33, R27 ;  /* 0x0000001b211b7221 */ /* 0x000fc80000010000 */
[----:B------:R-:W-:Y:S02]  /*191a0*/  FADD.FTZ R35, R35, R27 ;  /* 0x0000001b23237221 */ /* 0x000fe40000010000 */
[----:B------:R1:W-:Y:S02]  /*191b0*/  MUFU.EX2 R2, R9 ;  /* 0x0000000900027308 */ /* 0x0003e40000000800 */
[----:B------:R-:W-:-:S04]  /*191c0*/  FADD.FTZ R35, R44, R35 ;  /* 0x000000232c237221 */ /* 0x000fc80000010000 */
[----:B------:R-:W-:Y:S02]  /*191d0*/  FADD.FTZ R35, R43, R35 ;  /* 0x000000232b237221 */ /* 0x000fe40000010000 */
[----:B------:R-:W5:Y:S01]  /*191e0*/  MUFU.EX2 R24, R24 ;  /* 0x0000001800187308 */ /* 0x000f620000000800 */
[----:B---3--:R-:W-:Y:S01]  /*191f0*/  F2FP.F16.F32.PACK_AB R7, R0, R40 ;  /* 0x000000280007723e */ /* 0x008fe200000000ff */
[----:B------:R-:W-:-:S04]  /*19200*/  FADD.FTZ R48, R48, R35 ;  /* 0x0000002330307221 */ /* 0x000fc80000010000 */
[----:B------:R-:W-:Y:S02]  /*19210*/  FADD.FTZ R48, R50, R48 ;  /* 0x0000003032307221 */ /* 0x000fe40000010000 */
[----:B----4-:R-:W-:Y:S01]  /*19220*/  HMMA.16816.F32 R20, R4, R12, R20 ;  /* 0x0000000c0414723c */ /* 0x010fe20000001814 */
[----:B-1----:R-:W1:Y:S01]  /*19230*/  LDSM.16.MT88.4 R8, [R245+0x8c00] ;  /* 0x008c0000f508783b */ /* 0x002e620000004200 */
[----:B------:R-:W3:Y:S01]  /*19240*/  MUFU.EX2 R34, R34 ;  /* 0x0000002200227308 */ /* 0x000ee20000000800 */
[----:B------:R-:W-:-:S03]  /*19250*/  FADD.FTZ R49, R49, R48 ;  /* 0x0000003031317221 */ /* 0x000fc60000010000 */
[C---:B------:R-:W-:Y:S01]  /*19260*/  HMMA.16816.F32 R28, R4.reuse, R14, R28 ;  /* 0x0000000e041c723c */ /* 0x040fe2000000181c */
[----:B------:R-:W-:Y:S01]  /*19270*/  FFMA.FTZ R12, R36, UR4, -R47 ;  /* 0x00000004240c7c23 */ /* 0x000fe2000801082f */
[----:B------:R-:W-:Y:S01]  /*19280*/  FADD.FTZ R49, R42, R49 ;  /* 0x000000312a317221 */ /* 0x000fe20000010000 */
[----:B-----5:R-:W-:Y:S01]  /*19290*/  FADD.FTZ R102, R24, R102 ;  /* 0x0000006618667221 */ /* 0x020fe20000010000 */
[----:B------:R-:W4:Y:S02]  /*192a0*/  MUFU.EX2 R38, R38 ;  /* 0x0000002600267308 */ /* 0x000f240000000800 */
[----:B--2---:R-:W-:Y:S01]  /*192b0*/  HMMA.16816.F32 R228, R4, R16, R228 ;  /* 0x0000001004e4723c */ /* 0x004fe200000018e4 */
[----:B------:R-:W-:-:S04]  /*192c0*/  FADD.FTZ R45, R45, R49 ;  /* 0x000000312d2d7221 */ /* 0x000fc80000010000 */
[----:B------:R-:W-:Y:S01]  /*192d0*/  FADD.FTZ R45, R40, R45 ;  /* 0x0000002d282d7221 */ /* 0x000fe20000010000 */
[----:B------:R-:W2:Y:S01]  /*192e0*/  MUFU.EX2 R216, R216 ;  /* 0x000000d800d87308 */ /* 0x000ea20000000800 */
[----:B------:R-:W-:Y:S01]  /*192f0*/  HMMA.16816.F32 R224, R4, R18, R224 ;  /* 0x0000001204e0723c */ /* 0x000fe200000018e0 */
[----:B---3--:R-:W-:Y:S01]  /*19300*/  FADD.FTZ R102, R34, R102 ;  /* 0x0000006622667221 */ /* 0x008fe20000010000 */
[----:B------:R-:W-:-:S05]  /*19310*/  FADD.FTZ R0, R0, R45 ;  /* 0x0000002d00007221 */ /* 0x000fca0000010000 */
[----:B------:R-:W3:Y:S01]  /*19320*/  MUFU.EX2 R39, R46 ;  /* 0x0000002e00277308 */ /* 0x000ee20000000800 */
[----:B------:R-:W-:Y:S01]  /*19330*/  F2FP.F16.F32.PACK_AB R4, R34, R24 ;  /* 0x000000182204723e */ /* 0x000fe200000000ff */
[----:B----4-:R-:W-:-:S06]  /*19340*/  FADD.FTZ R102, R38, R102 ;  /* 0x0000006626667221 */ /* 0x010fcc0000010000 */
[----:B------:R-:W4:Y:S01]  /*19350*/  MUFU.EX2 R12, R12 ;  /* 0x0000000c000c7308 */ /* 0x000f220000000800 */
[C---:B--2---:R-:W-:Y:S01]  /*19360*/  F2FP.F16.F32.PACK_AB R6, R216.reuse, R38 ;  /* 0x00000026d806723e */ /* 0x044fe200000000ff */
[----:B------:R-:W-:-:S06]  /*19370*/  FADD.FTZ R216, R216, R102 ;  /* 0x00000066d8d87221 */ /* 0x000fcc0000010000 */
[----:B------:R-:W2:Y:S01]  /*19380*/  MUFU.EX2 R217, R217 ;  /* 0x000000d900d97308 */ /* 0x000ea20000000800 */
[----:B---3--:R-:W-:Y:S01]  /*19390*/  F2FP.F16.F32.PACK_AB R5, R2, R39 ;  /* 0x000000270205723e */ /* 0x008fe200000000ff */
[----:B------:R-:W-:-:S04]  /*193a0*/  FADD.FTZ R0, R39, R0 ;  /* 0x0000000027007221 */ /* 0x000fc80000010000 */
[----:B------:R-:W-:-:S04]  /*193b0*/  FADD.FTZ R0, R2, R0 ;  /* 0x0000000002007221 */ /* 0x000fc80000010000 */
[----:B----4-:R-:W-:Y:S01]  /*193c0*/  FADD.FTZ R0, R12, R0 ;  /* 0x000000000c007221 */ /* 0x010fe20000010000 */
[----:B--2---:R-:W-:-:S03]  /*193d0*/  F2FP.F16.F32.PACK_AB R7, R217, R12 ;  /* 0x0000000cd907723e */ /* 0x004fc600000000ff */
[----:B------:R-:W-:-:S04]  /*193e0*/  FADD.FTZ R217, R217, R0 ;  /* 0x00000000d9d97221 */ /* 0x000fc80000010000 */
[C---:B------:R-:W-:Y:S06]  /*193f0*/  HMMA.16816.F32 R236, R4.reuse, R232, R20 ;  /* 0x000000e804ec723c */ /* 0x040fec0000001814 */
[C---:B------:R-:W-:Y:S06]  /*19400*/  HMMA.16816.F32 R232, R4.reuse, R234, R28 ;  /* 0x000000ea04e8723c */ /* 0x040fec000000181c */
[C---:B-1----:R-:W-:Y:S06]  /*19410*/  HMMA.16816.F32 R228, R4.reuse, R8, R228 ;  /* 0x0000000804e4723c */ /* 0x042fec00000018e4 */
[----:B------:R-:W-:-:S15]  /*19420*/  HMMA.16816.F32 R224, R4, R10, R224 ;  /* 0x0000000a04e0723c */ /* 0x000fde00000018e0 */
[----:B------:R-:W-:-:S09]  /*19430*/  NOP ;  /* 0x0000000000007918 */ /* 0x000fd20000000000 */
.L_x_2117:
[----:B------:R-:W-:-:S06]  /*19440*/  UISETP.GE.AND UP0, UPT, UR8, 0x1, UPT ;  /* 0x000000010800788c */ /* 0x000fcc000bf06270 */
[----:B------:R-:W-:-:S13]  /*19450*/  PLOP3.LUT P0, PT, PT, PT, UP0, 0x80, 0x0 ;  /* 0x000000000000781c */ /* 0x000fda0003f0f008 */
[----:B------:R-:W-:Y:S05]  /*19460*/  @!P0 BRA `(.L_x_2125) ;  /* 0x0000005800288947 */ /* 0x000fea0003800000 */
[----:B------:R-:W1:Y:S01]  /*19470*/  S2R R0, SR_TID.X ;  /* 0x0000000000007919 */ /* 0x000e620000002100 */
[----:B------:R-:W-:Y:S01]  /*19480*/  ULDC UR6, c[0x0][0x250] ;  /* 0x0000940000067ab9 */ /* 0x000fe20000000800 */
[----:B------:R-:W-:Y:S01]  /*19490*/  IMAD.MOV.U32 R219, RZ, RZ, R134 ;  /* 0x000000ffffdb7224 */ /* 0x000fe200078e0086 */
[----:B------:R-:W-:Y:S01]  /*194a0*/  ULEA UR6, -UR6, URZ, 0x8 ;  /* 0x0000003f06067291 */ /* 0x000fe2000f8e413f */
[----:B------:R-:W-:Y:S01]  /*194b0*/  IMAD.MOV.U32 R220, RZ, RZ, R132 ;  /* 0x000000ffffdc7224 */ /* 0x000fe200078e0084 */
[----:B------:R-:W-:Y:S01]  /*194c0*/  ULDC UR7, c[0x0][0x2d0] ;  /* 0x0000b40000077ab9 */ /* 0x000fe20000000800 */
[----:B------:R-:W-:Y:S01]  /*194d0*/  ULDC.64 UR10, c[0x0][0x208] ;  /* 0x00008200000a7ab9 */ /* 0x000fe20000000a00 */
[----:B------:R-:W-:Y:S02]  /*194e0*/  USHF.R.S32.HI UR4, URZ, 0x1f, UR6 ;  /* 0x0000001f3f047899 */ /* 0x000fe40008011406 */
[----:B------:R-:W-:-:S04]  /*194f0*/  MOV R247, UR6 ;  /* 0x0000000600f77c02 */ /* 0x000fc80008000f00 */
[----:B------:R-:W-:Y:S01]  /*19500*/  IMAD.U32 R246, RZ, RZ, UR4 ;  /* 0x00000004fff67e24 */ /* 0x000fe2000f8e00ff */
[----:B------:R-:W-:Y:S01]  /*19510*/  ULDC UR4, c[0x0][0x2ec] ;  /* 0x0000bb0000047ab9 */ /* 0x000fe20000000800 */
[----:B-1----:R-:W-:-:S04]  /*19520*/  SHF.L.U32 R0, R0, 0x1, RZ ;  /* 0x0000000100007819 */ /* 0x002fc800000006ff */
[----:B------:R-:W-:-:S07]  /*19530*/  LOP3.LUT R218, R0, 0x6, RZ, 0xc0, !PT ;  /* 0x0000000600da7812 */ /* 0x000fce00078ec0ff */
.L_x_2129:
        /* <DEDUP_REMOVED lines=34> */
[----:B------:R-:W-:Y:S02]  /*19760*/  ISETP.GT.U32.AND P4, PT, R0, R15, PT ;  /* 0x0000000f0000720c */ /* 0x000fe40003f84070 */
[----:B------:R-:W-:Y:S09]  /*19770*/  ISETP.GE.AND P3, PT, R12, RZ, PT ;  /* 0x000000ff0c00720c */ /* 0x000ff20003f66270 */
[----:B------:R-:W-:Y:S02]  /*19780*/  @!P0 IMAD.IADD R13, R13, 0x1, -R0 ;  /* 0x000000010d0d8824 */ /* 0x000fe400078e0a00 */
[-C--:B------:R-:W-:Y:S01]  /*19790*/  @!P4 IADD3 R15, R15, -R0.reuse, RZ ;  /* 0x800000000f0fc210 */ /* 0x080fe20007ffe0ff */
[----:B------:R-:W-:Y:S01]  /*197a0*/  @!P0 VIADD R4, R4, 0x1 ;  /* 0x0000000104048836 */ /* 0x000fe20000000000 */
[C---:B------:R-:W-:Y:S01]  /*197b0*/  ISETP.NE.AND P0, PT, R2.reuse, RZ, PT ;  /* 0x000000ff0200720c */ /* 0x040fe20003f05270 */
[----:B------:R-:W-:Y:S01]  /*197c0*/  @!P4 VIADD R5, R5, 0x1 ;  /* 0x000000010505c836 */ /* 0x000fe20000000000 */
[-C--:B------:R-:W-:Y:S02]  /*197d0*/  ISETP.GE.U32.AND P5, PT, R13, R0.reuse, PT ;  /* 0x000000000d00720c */ /* 0x080fe40003fa6070 */
[----:B------:R-:W-:Y:S02]  /*197e0*/  ISETP.GE.U32.AND P6, PT, R15, R0, PT ;  /* 0x000000000f00720c */ /* 0x000fe40003fc6070 */
[----:B------:R-:W-:Y:S04]  /*197f0*/  LOP3.LUT R0, R2, UR6, RZ, 0x3c, !PT ;  /* 0x0000000602007c12 */ /* 0x000fe8000f8e3cff */
        /* <DEDUP_REMOVED lines=30> */
.L_x_2126:
[----:B------:R-:W4:Y:S01]  /*199e0*/  @!P1 LDC.64 R12, c[0x0][0x250] ;  /* 0x00009400ff0c9b82 */ /* 0x000f220000000a00 */
[----:B------:R-:W-:Y:S01]  /*199f0*/  @P1 STS [R223+0x5000], RZ ;  /* 0x005000ffdf001388 */ /* 0x000fe20000000800 */
[-C--:B------:R-:W-:Y:S01]  /*19a00*/  LEA R248, P2, R2, R189.reuse, 0x1 ;  /* 0x000000bd02f87211 */ /* 0x080fe200078408ff */
[----:B------:R-:W-:Y:S01]  /*19a10*/  @!P1 IMAD.MOV.U32 R18, RZ, RZ, R2 ;  /* 0x000000ffff129224 */ /* 0x000fe200078e0002 */
[----:B------:R-:W-:Y:S01]  /*19a20*/  @!P1 IADD3 R5, P0, R222, R2, RZ ;  /* 0x00000002de059210 */ /* 0x000fe20007f1e0ff */
[----:B------:R-:W-:Y:S01]  /*19a30*/  @P1 STS [R223+0x5004], RZ ;  /* 0x005004ffdf001388 */ /* 0x000fe20000000800 */
[-CC-:B------:R-:W-:Y:S01]  /*19a40*/  LEA.HI.X R249, R2, R188.reuse, R0.reuse, 0x1, P2 ;  /* 0x000000bc02f97211 */ /* 0x180fe200010f0c00 */
[--C-:B------:R-:W-:Y:S01]  /*19a50*/  @!P1 IMAD.MOV.U32 R19, RZ, RZ, R0.reuse ;  /* 0x000000ffff139224 */ /* 0x100fe200078e0000 */
[----:B------:R-:W-:Y:S01]  /*19a60*/  UISETP.GE.AND UP0, UPT, UR8, 0x2, UPT ;  /* 0x000000020800788c */ /* 0x000fe2000bf06270 */
[----:B------:R-:W-:Y:S01]  /*19a70*/  @P1 STS.64 [R223+0x5008], RZ ;  /* 0x005008ffdf001388 */ /* 0x000fe20000000a00 */
[----:B------:R-:W-:Y:S01]  /*19a80*/  @!P1 IMAD.X R4, R221, 0x1, R0, P0 ;  /* 0x00000001dd049824 */ /* 0x000fe200000e0600 */
[CC--:B------:R-:W-:Y:S01]  /*19a90*/  @!P1 LEA R16, P0, R5.reuse, R189.reuse, 0x1 ;  /* 0x000000bd05109211 */ /* 0x0c0fe200078008ff */
[----:B--2---:R-:W-:Y:S01]  /*19aa0*/  @!P1 IMAD.WIDE.U32 R18, R8, 0x60, R18 ;  /* 0x0000006008129825 */ /* 0x004fe200078e0012 */
[----:B------:R-:W-:Y:S01]  /*19ab0*/  @!PT LDS RZ, [RZ] ;  /* 0x00000000fffff984 */ /* 0x000fe20000000800 */
[----:B------:R-:W-:Y:S01]  /*19ac0*/  @!PT LDS RZ, [RZ] ;  /* 0x00000000fffff984 */ /* 0x000fe20000000800 */
[----:B------:R-:W-:Y:S01]  /*19ad0*/  @!PT LDS RZ, [RZ] ;  /* 0x00000000fffff984 */ /* 0x000fe20000000800 */
[----:B------:R-:W-:Y:S02]  /*19ae0*/  @!P1 LDGSTS.E.BYPASS.LTC128B.128 [R223+0x5000], desc[UR10][R248.64] ;  /* 0x05000000f8df9fae */ /* 0x000fe4000b901d4a */
        /* <DEDUP_REMOVED lines=35> */
[----:B----4-:R-:W-:Y:S01]  /*19d20*/  @!P1 IMAD.WIDE.U32 R8, R12, 0xa0, R8 ;  /* 0x000000a00c089825 */ /* 0x010fe200078e0008 */
[----:B-1----:R-:W-:Y:S02]  /*19d30*/  @!P1 MOV R17, R0 ;  /* 0x0000000000119202 */ /* 0x002fe40000000f00 */
        /* <DEDUP_REMOVED lines=9> */
[----:B------:R-:W-:Y:S02]  /*19dd0*/  @!P1 IMAD.MOV.U32 R16, RZ, RZ, R2 ;  /* 0x000000ffff109224 */ /* 0x000fe400078e0002 */
[----:B------:R-:W-:Y:S02]  /*19de0*/  @!P1 IMAD.IADD R13, R13, 0x1, R9 ;  /* 0x000000010d0d9824 */ /* 0x000fe400078e0209 */
[----:B--2---:R-:W-:Y:S03]  /*19df0*/  @!P1 IMAD.WIDE.U32 R16, R4, 0xc0, R16 ;  /* 0x000000c004109825 */ /* 0x004fe600078e0010 */
[-C--:B------:R-:W-:Y:S01]  /*19e00*/  @!P1 LEA.HI.X R13, R8, R188.reuse, R13, 0x1, P3 ;  /* 0x000000bc080d9211 */ /* 0x080fe200018f0c0d */
[----:B------:R-:W-:Y:S01]  /*19e10*/  @!P1 IMAD R5, R5, 0xc0, RZ ;  /* 0x000000c005059824 */ /* 0x000fe200078e02ff */
[C---:B------:R-:W-:Y:S01]  /*19e20*/  @!P1 LEA R4, P2, R16.reuse, R189, 0x1 ;  /* 0x000000bd10049211 */ /* 0x040fe200078408ff */
[----:B------:R-:W-:Y:S02]  /*19e30*/  @!P1 IMAD R11, R11, 0xe0, RZ ;  /* 0x000000e00b0b9824 */ /* 0x000fe400078e02ff */
[----:B------:R-:W-:Y:S01]  /*19e40*/  @!PT LDS RZ, [RZ] ;  /* 0x00000000fffff984 */ /* 0x000fe20000000800 */
[----:B------:R-:W-:Y:S01]  /*19e50*/  @!PT LDS RZ, [RZ] ;  /* 0x00000000fffff984 */ /* 0x000fe20000000800 */
[----:B------:R-:W-:Y:S01]  /*19e60*/  @!PT LDS RZ, [RZ] ;  /* 0x00000000fffff984 */ /* 0x000fe20000000800 */
[----:B------:R-:W-:Y:S01]  /*19e70*/  @!P1 LDGSTS.E.BYPASS.LTC128B.128 [R223+0x7800], desc[UR10][R12.64] ;  /* 0x078000000cdf9fae */ /* 0x000fe2000b901d4a */
[----:B------:R-:W-:Y:S02]  /*19e80*/  @!P1 IMAD.IADD R5, R5, 0x1, R17 ;  /* 0x0000000105059824 */ /* 0x000fe400078e0211 */
[----:B------:R-:W-:Y:S01]  /*19e90*/  @!P1 IADD3 R11, R11, R19, RZ ;  /* 0x000000130b0b9210 */ /* 0x000fe20007ffe0ff */
[----:B------:R-:W-:Y:S02]  /*19ea0*/  @P1 STS.128 [R223+0x8000], RZ ;  /* 0x008000ffdf001388 */ /* 0x000fe40000000c00 */
[-C--:B------:R-:W-:Y:S02]  /*19eb0*/  @!P1 LEA.HI.X R5, R16, R188.reuse, R5, 0x1, P2 ;  /* 0x000000bc10059211 */ /* 0x080fe400010f0c05 */
[----:B------:R-:W-:Y:S02]  /*19ec0*/  @!P1 LEA.HI.X R11, R18, R188, R11, 0x1, P0 ;  /* 0x000000bc120b9211 */ /* 0x000fe400000f0c0b */
[----:B------:R-:W-:Y:S01]  /*19ed0*/  PLOP3.LUT P0, PT, PT, PT, UP0, 0x80, 0x0 ;  /* 0x000000000000781c */ /* 0x000fe20003f0f008 */
        /* <DEDUP_REMOVED lines=35> */
[----:B------:R-:W1:Y:S03]  /*1a110*/  LDSM.16.M88.4 R192, [R211] ;  /* 0x00000000d3c0783b */ /* 0x000e660000000200 */
[C---:B-----5:R-:W-:Y:S01]  /*1a120*/  HMMA.16816.F32 R44, R128.reuse, R48, RZ ;  /* 0x00000030802c723c */ /* 0x060fe200000018ff */
[----:B------:R-:W5:Y:S04]  /*1a130*/  LDSM.16.M88.4 R188, [R210] ;  /* 0x00000000d2bc783b */ /* 0x000f680000000200 */
[----:B------:R-:W5:Y:S01]  /*1a140*/  LDSM.16.M88.4 R184, [R209] ;  /* 0x00000000d1b8783b */ /* 0x000f620000000200 */
[C---:B------:R-:W-:Y:S03]  /*1a150*/  HMMA.16816.F32 R52, R128.reuse, R56, RZ ;  /* 0x000000388034723c */ /* 0x040fe600000018ff */
[----:B------:R-:W5:Y:S03]  /*1a160*/  LDSM.16.M88.4 R180, [R208] ;  /* 0x00000000d0b4783b */ /* 0x000f660000000200 */
[C---:B------:R-:W-:Y:S01]  /*1a170*/  HMMA.16816.F32 R60, R128.reuse, R64, RZ ;  /* 0x00000040803c723c */ /* 0x040fe200000018ff */
[----:B------:R-:W5:Y:S04]  /*1a180*/  LDSM.16.M88.4 R176, [R207] ;  /* 0x00000000cfb0783b */ /* 0x000f680000000200 */
[----:B------:R-:W5:Y:S01]  /*1a190*/  LDSM.16.M88.4 R172, [R206] ;  /* 0x00000000ceac783b */ /* 0x000f620000000200 */
[C---:B------:R-:W-:Y:S03]  /*1a1a0*/  HMMA.16816.F32 R68, R128.reuse, R72, RZ ;  /* 0x000000488044723c */ /* 0x040fe600000018ff */
[----:B------:R-:W5:Y:S03]  /*1a1b0*/  LDSM.16.M88.4 R168, [R205] ;  /* 0x00000000cda8783b */ /* 0x000f660000000200 */
[C---:B------:R-:W-:Y:S01]  /*1a1c0*/  HMMA.16816.F32 R76, R128.reuse, R80, RZ ;  /* 0x00000050804c723c */ /* 0x040fe200000018ff */
[----:B------:R-:W5:Y:S04]  /*1a1d0*/  LDSM.16.M88.4 R164, [R204] ;  /* 0x00000000cca4783b */ /* 0x000f680000000200 */
[----:B------:R-:W5:Y:S01]  /*1a1e0*/  LDSM.16.M88.4 R160, [R203] ;  /* 0x00000000cba0783b */ /* 0x000f620000000200 */
[C---:B--2---:R-:W-:Y:S03]  /*1a1f0*/  HMMA.16816.F32 R84, R128.reuse, R88, RZ ;  /* 0x000000588054723c */ /* 0x044fe600000018ff */
[----:B------:R-:W2:Y:S03]  /*1a200*/  LDSM.16.M88.4 R156, [R202] ;  /* 0x00000000ca9c783b */ /* 0x000ea60000000200 */
[C---:B------:R-:W-:Y:S01]  /*1a210*/  HMMA.16816.F32 R92, R128.reuse, R96, RZ ;  /* 0x00000060805c723c */ /* 0x040fe200000018ff */
[----:B------:R-:W2:Y:S04]  /*1a220*/  LDSM.16.M88.4 R152, [R201] ;  /* 0x00000000c998783b */ /* 0x000ea80000000200 */
[----:B------:R-:W2:Y:S01]  /*1a230*/  LDSM.16.M88.4 R148, [R200] ;  /* 0x00000000c894783b */ /* 0x000ea20000000200 */
[C---:B---3--:R-:W-:Y:S03]  /*1a240*/  HMMA.16816.F32 R100, R128.reuse, R104, RZ ;  /* 0x000000688064723c */ /* 0x048fe600000018ff */
[----:B------:R-:W3:Y:S03]  /*1a250*/  LDSM.16.M88.4 R144, [R199] ;  /* 0x00000000c790783b */ /* 0x000ee60000000200 */
        /* <DEDUP_REMOVED lines=19> */
[C---:B------:R-:W-:Y:S06]  /*1a390*/  HMMA.16816.F32 R4, R132.reuse, R136, R4 ;  /* 0x000000888404723c */ /* 0x040fec0000001804 */
[C---:B------:R-:W-:Y:S01]  /*1a3a0*/  HMMA.16816.F32 R8, R132.reuse, R138, R8 ;  /* 0x0000008a8408723c */ /* 0x040fe20000001808 */
[----:B------:R-:W4:Y:S01]  /*1a3b0*/  LDSM.16.M88.4 R136, [R3] ;  /* 0x000000000388783b */ /* 0x000f220000000200 */
[----:B------:R-:W-:Y:S04]  /*1a3c0*/  DEPBAR.LE SB0, 0x0 ;  /* 0x000080000000791a */ /* 0x000fe80000000000 */
[C---:B------:R-:W-:Y:S01]  /*1a3d0*/  HMMA.16816.F32 R12, R132.reuse, R192, R12 ;  /* 0x000000c0840c723c */ /* 0x040fe2000000180c */
[----:B------:R-:W-:Y:S05]  /*1a3e0*/  BAR.SYNC.DEFER_BLOCKING 0x0 ;  /* 0x0000000000007b1d */ /* 0x000fea0000010000 */
[C---:B------:R-:W-:Y:S06]  /*1a3f0*/  HMMA.16816.F32 R16, R132.reuse, R194, R16 ;  /* 0x000000c28410723c */ /* 0x040fec0000001810 */
[C---:B-----5:R-:W-:Y:S06]  /*1a400*/  HMMA.16816.F32 R20, R132.reuse, R188, R20 ;  /* 0x000000bc8414723c */ /* 0x060fec0000001814 */
        /* <DEDUP_REMOVED lines=103> */
.L_x_2128:
[----:B------:R1:W-:Y:S01]  /*1aa80*/  @P1 STS [R223+0x1000], RZ ;  /* 0x001000ffdf001388 */ /* 0x0003e20000000800 */
[CC--:B------:R-:W-:Y:S01]  /*1aa90*/  LEA R140, P2, R142.reuse, R243.reuse, 0x1 ;  /* 0x000000f38e8c7211 */ /* 0x0c0fe200078408ff */
[----:B------:R-:W3:Y:S01]  /*1aaa0*/  @!P1 LDC R137, c[0x0][0x24c] ;  /* 0x00009300ff899b82 */ /* 0x000ee20000000800 */
[C---:B------:R-:W-:Y:S01]  /*1aab0*/  @!P1 IADD3 R2, P0, R142.reuse, UR19, RZ ;  /* 0x000000138e029c10 */ /* 0x040fe2000ff1e0ff */
[----:B------:R1:W-:Y:S01]  /*1aac0*/  @P1 STS [R223+0x1004], RZ ;  /* 0x001004ffdf001388 */ /* 0x0003e20000000800 */
[--C-:B------:R-:W-:Y:S01]  /*1aad0*/  LEA.HI.X R141, R142, R242, R136.reuse, 0x1, P2 ;  /* 0x000000f28e8d7211 */ /* 0x100fe200010f0c88 */
[----:B------:R-:W-:Y:S01]  /*1aae0*/  @!P1 IMAD.MOV.U32 R149, RZ, RZ, R136 ;  /* 0x000000ffff959224 */ /* 0x000fe200078e0088 */
[----:B------:R-:W-:Y:S01]  /*1aaf0*/  @!P1 IADD3.X R0, R136, UR18, RZ, P0, !PT ;  /* 0x0000001288009c10 */ /* 0x000fe200087fe4ff */
[----:B------:R1:W-:Y:S01]  /*1ab00*/  @P1 STS.64 [R223+0x1008], RZ ;  /* 0x001008ffdf001388 */ /* 0x0003e20000000a00 */
        /* <DEDUP_REMOVED lines=82> */
.L_x_2127:
        /* <DEDUP_REMOVED lines=223> */
[----:B------:R-:W-:Y:S02]  /*1be20*/  I2FP.F32.S32 R0, R132 ;  /* 0x0000008400007245 */ /* 0x000fe40000201400 */
[C---:B------:R-:W-:Y:S03]  /*1be30*/  IADD3 R132, R133.reuse, 0x99, RZ ;  /* 0x0000009985847810 */ /* 0x040fe60007ffe0ff */
[C---:B------:R-:W-:Y:S01]  /*1be40*/  FFMA.FTZ R76, R0.reuse, UR5, R76 ;  /* 0x00000005004c7c23 */ /* 0x040fe2000801004c */
[----:B------:R-:W-:Y:S01]  /*1be50*/  FFMA.FTZ R78, R0, UR5, R78 ;  /* 0x00000005004e7c23 */ /* 0x000fe2000801004e */
[C---:B------:R-:W-:Y:S03]  /*1be60*/  IADD3 R0, R133.reuse, 0x91, RZ ;  /* 0x0000009185007810 */ /* 0x040fe60007ffe0ff */
[----:B------:R-:W-:Y:S02]  /*1be70*/  FMNMX.FTZ R135, R76, R135, !PT ;  /* 0x000000874c877209 */ /* 0x000fe40007810000 */
[----:B------:R-:W-:Y:S02]  /*1be80*/  I2FP.F32.S32 R0, R0 ;  /* 0x0000000000007245 */ /* 0x000fe40000201400 */
[----:B------:R-:W-:Y:S03]  /*1be90*/  FMNMX.FTZ R134, R78, R134, !PT ;  /* 0x000000864e867209 */ /* 0x000fe60007810000 */
[C---:B------:R-:W-:Y:S01]  /*1bea0*/  FFMA.FTZ R77, R0.reuse, UR5, R77 ;  /* 0x00000005004d7c23 */ /* 0x040fe2000801004d */
[----:B------:R-:W-:Y:S01]  /*1beb0*/  FFMA.FTZ R79, R0, UR5, R79 ;  /* 0x00000005004f7c23 */ /* 0x000fe2000801004f */
[----:B------:R-:W-:Y:S01]  /*1bec0*/  I2FP.F32.S32 R0, R132 ;  /* 0x0000008400007245 */ /* 0x000fe20000201400 */
[C---:B------:R-:W-:Y:S01]  /*1bed0*/  FFMA.FTZ R80, R2.reuse, UR5, R80 ;  /* 0x0000000502507c23 */ /* 0x040fe20008010050 */
[----:B------:R-:W-:Y:S01]  /*1bee0*/  FFMA.FTZ R82, R2, UR5, R82 ;  /* 0x0000000502527c23 */ /* 0x000fe20008010052 */
[----:B------:R-:W-:Y:S02]  /*1bef0*/  IADD3 R2, R133, 0xa1, RZ ;  /* 0x000000a185027810 */ /* 0x000fe40007ffe0ff */
[----:B------:R-:W-:Y:S01]  /*1bf00*/  FMNMX.FTZ R134, R79, R134, !PT ;  /* 0x000000864f867209 */ /* 0x000fe20007810000 */
[C---:B------:R-:W-:Y:S01]  /*1bf10*/  FFMA.FTZ R81, R0.reuse, UR5, R81 ;  /* 0x0000000500517c23 */ /* 0x040fe20008010051 */
[----:B------:R-:W-:Y:S01]  /*1bf20*/  FFMA.FTZ R83, R0, UR5, R83 ;  /* 0x0000000500537c23 */ /* 0x000fe20008010053 */
[----:B------:R-:W-:Y:S02]  /*1bf30*/  IADD3 R0, R133, 0xa0, RZ ;  /* 0x000000a085007810 */ /* 0x000fe40007ffe0ff */
[----:B------:R-:W-:Y:S02]  /*1bf40*/  FMNMX.FTZ R134, R82, R134, !PT ;  /* 0x0000008652867209 */ /* 0x000fe40007810000 */
[----:B------:R-:W-:Y:S02]  /*1bf50*/  I2FP.F32.S32 R0, R0 ;  /* 0x0000000000007245 */ /* 0x000fe40000201400 */
[----:B------:R-:W-:Y:S02]  /*1bf60*/  FMNMX.FTZ R134, R83, R134, !PT ;  /* 0x0000008653867209 */ /* 0x000fe40007810000 */
[C---:B------:R-:W-:Y:S01]  /*1bf70*/  IADD3 R132, R133.reuse, 0xa8, RZ ;  /* 0x000000a885847810 */ /* 0x040fe20007ffe0ff */
[C---:B------:R-:W-:Y:S01]  /*1bf80*/  FFMA.FTZ R84, R0.reuse, UR5, R84 ;  /* 0x0000000500547c23 */ /* 0x040fe20008010054 */
[----:B------:R-:W-:Y:S01]  /*1bf90*/  FFMA.FTZ R86, R0, UR5, R86 ;  /* 0x0000000500567c23 */ /* 0x000fe20008010056 */
[----:B------:R-:W-:Y:S02]  /*1bfa0*/  I2FP.F32.S32 R2, R2 ;  /* 0x0000000200027245 */ /* 0x000fe40000201400 */
[----:B------:R-:W-:Y:S02]  /*1bfb0*/  I2FP.F32.S32 R0, R132 ;  /* 0x0000008400007245 */ /* 0x000fe40000201400 */
[----:B------:R-:W-:Y:S01]  /*1bfc0*/  FMNMX.FTZ R134, R86, R134, !PT ;  /* 0x0000008656867209 */ /* 0x000fe20007810000 */
[C---:B------:R-:W-:Y:S01]  /*1bfd0*/  FFMA.FTZ R85, R2.reuse, UR5, R85 ;  /* 0x0000000502557c23 */ /* 0x040fe20008010055 */
[----:B------:R-:W-:Y:S01]  /*1bfe0*/  FFMA.FTZ R87, R2, UR5, R87 ;  /* 0x0000000502577c23 */ /* 0x000fe20008010057 */
[C---:B------:R-:W-:Y:S01]  /*1bff0*/  FFMA.FTZ R88, R0.reuse, UR5, R88 ;  /* 0x0000000500587c23 */ /* 0x040fe20008010058 */
[----:B------:R-:W-:Y:S01]  /*1c000*/  FFMA.FTZ R90, R0, UR5, R90 ;  /* 0x00000005005a7c23 */ /* 0x000fe2000801005a */
[----:B------:R-:W-:Y:S02]  /*1c010*/  IADD3 R0, R133, 0xa9, RZ ;  /* 0x000000a985007810 */ /* 0x000fe40007ffe0ff */
[----:B------:R-:W-:Y:S02]  /*1c020*/  FMNMX.FTZ R134, R87, R134, !PT ;  /* 0x0000008657867209 */ /* 0x000fe40007810000 */
[----:B------:R-:W-:Y:S02]  /*1c030*/  I2FP.F32.S32 R0, R0 ;  /* 0x0000000000007245 */ /* 0x000fe40000201400 */
[C---:B------:R-:W-:Y:S02]  /*1c040*/  IADD3 R2, R133.reuse, 0xb0, RZ ;  /* 0x000000b085027810 */ /* 0x040fe40007ffe0ff */
[C---:B------:R-:W-:Y:S01]  /*1c050*/  IADD3 R132, R133.reuse, 0xb1, RZ ;  /* 0x000000b185847810 */ /* 0x040fe20007ffe0ff */
[C---:B------:R-:W-:Y:S01]  /*1c060*/  FFMA.FTZ R89, R0.reuse, UR5, R89 ;  /* 0x0000000500597c23 */ /* 0x040fe20008010059 */
[----:B------:R-:W-:Y:S01]  /*1c070*/  I2FP.F32.S32 R2, R2 ;  /* 0x0000000200027245 */ /* 0x000fe20000201400 */
[----:B------:R-:W-:Y:S01]  /*1c080*/  FFMA.FTZ R91, R0, UR5, R91 ;  /* 0x00000005005b7c23 */ /* 0x000fe2000801005b */
[----:B------:R-:W-:Y:S02]  /*1c090*/  I2FP.F32.S32 R0, R132 ;  /* 0x0000008400007245 */ /* 0x000fe40000201400 */
[C---:B------:R-:W-:Y:S01]  /*1c0a0*/  IADD3 R132, R133.reuse, 0xc0, RZ ;  /* 0x000000c085847810 */ /* 0x040fe20007ffe0ff */
[C---:B------:R-:W-:Y:S01]  /*1c0b0*/  FFMA.FTZ R92, R2.reuse, UR5, R92 ;  /* 0x00000005025c7c23 */ /* 0x040fe2000801005c */
[----:B------:R-:W-:Y:S01]  /*1c0c0*/  FFMA.FTZ R94, R2, UR5, R94 ;  /* 0x00000005025e7c23 */ /* 0x000fe2000801005e */
        /* <DEDUP_REMOVED lines=27> */
[----:B------:R-:W-:Y:S01]  /*1c280*/  I2FP.F32.S32 R0, R132 ;  /* 0x0000008400007245 */ /* 0x000fe20000201400 */
[----:B------:R-:W-:Y:S01]  /*1c290*/  FFMA.FTZ R104, R2, UR5, R104 ;  /* 0x0000000502687c23 */ /* 0x000fe20008010068 */
[----:B------:R-:W-:Y:S01]  /*1c2a0*/  FMNMX.FTZ R135, R92, R135, !PT ;  /* 0x000000875c877209 */ /* 0x000fe20007810000 */
[----:B------:R-:W-:Y:S01]  /*1c2b0*/  FFMA.FTZ R106, R2, UR5, R106 ;  /* 0x00000005026a7c23 */ /* 0x000fe2000801006a */
        /* <DEDUP_REMOVED lines=18> */
[C---:B------:R-:W-:Y:S02]  /*1c3e0*/  IADD3 R0, R133.reuse, 0xd9, RZ ;  /* 0x000000d985007810 */ /* 0x040fe40007ffe0ff */
[----:B------:R-:W-:Y:S02]  /*1c3f0*/  IADD3 R2, R133, 0xe0, RZ ;  /* 0x000000e085027810 */ /* 0x000fe40007ffe0ff */
[----:B------:R-:W-:Y:S02]  /*1c400*/  I2FP.F32.S32 R0, R0 ;  /* 0x0000000000007245 */ /* 0x000fe40000201400 */
[----:B------:R-:W-:Y:S02]  /*1c410*/  FMNMX.FTZ R135, R101, R135, !PT ;  /* 0x0000008765877209 */ /* 0x000fe40007810000 */
[----:B------:R-:W-:Y:S01]  /*1c420*/  IADD3 R132, R133, 0xe1, RZ ;  /* 0x000000e185847810 */ /* 0x000fe20007ffe0ff */
[C---:B------:R-:W-:Y:S01]  /*1c430*/  FFMA.FTZ R113, R0.reuse, UR5, R113 ;  /* 0x0000000500717c23 */ /* 0x040fe20008010071 */
[----:B------:R-:W-:Y:S01]  /*1c440*/  FFMA.FTZ R115, R0, UR5, R115 ;  /* 0x0000000500737c23 */ /* 0x000fe20008010073 */
        /* <DEDUP_REMOVED lines=11> */
[C---:B------:R-:W-:Y:S02]  /*1c500*/  IADD3 R0, R133.reuse, 0xe8, RZ ;  /* 0x000000e885007810 */ /* 0x040fe40007ffe0ff */
[----:B------:R-:W-:Y:S02]  /*1c510*/  FMNMX.FTZ R135, R112, R135, !PT ;  /* 0x0000008770877209 */ /* 0x000fe40007810000 */
[----:B------:R-:W-:Y:S02]  /*1c520*/  IADD3 R132, R133, 0xf0, RZ ;  /* 0x000000f085847810 */ /* 0x000fe40007ffe0ff */
[----:B------:R-:W-:Y:S02]  /*1c530*/  FMNMX.FTZ R135, R113, R135, !PT ;  /* 0x0000008771877209 */ /* 0x000fe40007810000 */
[----:B------:R-:W-:Y:S02]  /*1c540*/  I2FP.F32.S32 R0, R0 ;  /* 0x0000000000007245 */ /* 0x000fe40000201400 */
[----:B------:R-:W-:Y:S02]  /*1c550*/  I2FP.F32.S32 R2, R2 ;  /* 0x0000000200027245 */ /* 0x000fe40000201400 */
[----:B------:R-:W-:Y:S01]  /*1c560*/  FMNMX.FTZ R134, R90, R134, !PT ;  /* 0x000000865a867209 */ /* 0x000fe20007810000 */
[C---:B------:R-:W-:Y:S01]  /*1c570*/  FFMA.FTZ R120, R0.reuse, UR5, R120 ;  /* 0x0000000500787c23 */ /* 0x040fe20008010078 */
[----:B------:R-:W-:Y:S01]  /*1c580*/  FFMA.FTZ R122, R0, UR5, R122 ;  /* 0x00000005007a7c23 */ /* 0x000fe2000801007a */
[----:B------:R-:W-:Y:S01]  /*1c590*/  I2FP.F32.S32 R0, R132 ;  /* 0x0000008400007245 */ /* 0x000fe20000201400 */
[C---:B------:R-:W-:Y:S01]  /*1c5a0*/  FFMA.FTZ R121, R2.reuse, UR5, R121 ;  /* 0x0000000502797c23 */ /* 0x040fe20008010079 */
[----:B------:R-:W-:Y:S01]  /*1c5b0*/  FMNMX.FTZ R134, R91, R134, !PT ;  /* 0x000000865b867209 */ /* 0x000fe20007810000 */
[----:B------:R-:W-:Y:S01]  /*1c5c0*/  FFMA.FTZ R123, R2, UR5, R123 ;  /* 0x00000005027b7c23 */ /* 0x000fe2000801007b */
[C---:B------:R-:W-:Y:S01]  /*1c5d0*/  IADD3 R2, R133.reuse, 0xf8, RZ ;  /* 0x000000f885027810 */ /* 0x040fe20007ffe0ff */
[----:B------:R-:W-:Y:S01]  /*1c5e0*/  FFMA.FTZ R124, R0, UR5, R124 ;  /* 0x00000005007c7c23 */ /* 0x000fe2000801007c */
[----:B------:R-:W-:Y:S01]  /*1c5f0*/  FMNMX.FTZ R134, R94, R134, !PT ;  /* 0x000000865e867209 */ /* 0x000fe20007810000 */
[----:B------:R-:W-:Y:S01]  /*1c600*/  FFMA.FTZ R126, R0, UR5, R126 ;  /* 0x00000005007e7c23 */ /* 0x000fe2000801007e */
[----:B------:R-:W-:Y:S02]  /*1c610*/  IADD3 R0, R133, 0xf1, RZ ;  /* 0x000000f185007810 */ /* 0x000fe40007ffe0ff */
[----:B------:R-:W-:Y:S02]  /*1c620*/  FMNMX.FTZ R134, R95, R134, !PT ;  /* 0x000000865f867209 */ /* 0x000fe40007810000 */
[----:B------:R-:W-:Y:S02]  /*1c630*/  FMNMX.FTZ R132, R116, R135, !PT ;  /* 0x0000008774847209 */ /* 0x000fe40007810000 */
[----:B------:R-:W-:Y:S02]  /*1c640*/  I2FP.F32.S32 R2, R2 ;  /* 0x0000000200027245 */ /* 0x000fe40000201400 */
[----:B------:R-:W-:Y:S02]  /*1c650*/  FMNMX.FTZ R132, R117, R132, !PT ;  /* 0x0000008475847209 */ /* 0x000fe40007810000 */
        /* <DEDUP_REMOVED lines=20> */
[----:B------:R-:W-:Y:S02]  /*1c7a0*/  FMNMX.FTZ R134, R121, R134, !PT ;  /* 0x0000008679867209 */ /* 0x000fe40007810000 */
[----:B------:R-:W-:Y:S02]  /*1c7b0*/  FMNMX.FTZ R0, R123, R133, !PT ;  /* 0x000000857b007209 */ /* 0x000fe40007810000 */
        /* <DEDUP_REMOVED lines=20> */
[----:B------:R-:W-:Y:S02]  /*1c900*/  MOV R219, R134 ;  /* 0x0000008600db7202 */ /* 0x000fe40000000f00 */
[C---:B------:R-:W-:Y:S01]  /*1c910*/  FSETP.NEU.FTZ.AND P0, PT, R132.reuse, -INF , PT ;  /* 0xff8000008400780b */ /* 0x040fe20003f1d000 */
[C---:B------:R-:W-:Y:S01]  /*1c920*/  FMUL.FTZ R0, R132.reuse, UR4 ;  /* 0x0000000484007c20 */ /* 0x040fe20008410000 */
[----:B------:R-:W-:Y:S01]  /*1c930*/  FADD.FTZ R133, -R132, R220 ;  /* 0x000000dc84857221 */ /* 0x000fe20000010100 */
[----:B------:R-:W-:Y:S01]  /*1c940*/  FMUL.FTZ R2, R2, UR4 ;  /* 0x0000000402027c20 */ /* 0x000fe20008410000 */
[----:B------:R-:W-:Y:S02]  /*1c950*/  MOV R220, R132 ;  /* 0x0000008400dc7202 */ /* 0x000fe40000000f00 */
[----:B------:R-:W-:Y:S01]  /*1c960*/  FMUL.FTZ R133, R133, UR4 ;  /* 0x0000000485857c20 */ /* 0x000fe20008410000 */
[----:B------:R-:W1:Y:S10]  /*1c970*/  MUFU.EX2 R136, R2 ;  /* 0x0000000200887308 */ /* 0x000e740000000800 */
[----:B------:R2:W3:Y:S01]  /*1c980*/  MUFU.EX2 R135, R133 ;  /* 0x0000008500877308 */ /* 0x0004e20000000800 */
        /* <DEDUP_REMOVED lines=8> */
[----:B--2---:R-:W-:Y:S01]  /*1ca10*/  FSEL R133, R0, RZ, P0 ;  /* 0x000000ff00857208 */ /* 0x004fe20000000000 */
[C---:B---3--:R-:W-:Y:S01]  /*1ca20*/  FMUL.FTZ R236, R135.reuse, R236 ;  /* 0x000000ec87ec7220 */ /* 0x048fe20000410000 */
        /* <DEDUP_REMOVED lines=13> */
[C---:B------:R-:W-:Y:S01]  /*1cb00*/  FMUL.FTZ R228, R135.reuse, R228 ;  /* 0x000000e487e47220 */ /* 0x040fe20000410000 */
[C---:B------:R-:W-:Y:S01]  /*1cb10*/  FMUL.FTZ R229, R135.reuse, R229 ;  /* 0x000000e587e57220 */ /* 0x040fe20000410000 */
[C---:B------:R-:W-:Y:S01]  /*1cb20*/  FMUL.FTZ R224, R135.reuse, R224 ;  /* 0x000000e087e07220 */ /* 0x040fe20000410000 */
[----:B------:R-:W-:Y:S03]  /*1cb30*/  FMUL.FTZ R225, R135, R225 ;  /* 0x000000e187e17220 */ /* 0x000fe60000410000 */
[----:B------:R-:W-:Y:S01]  /*1cb40*/  MUFU.EX2 R148, R148 ;  /* 0x0000009400947308 */ /* 0x000fe20000000800 */
[C---:B------:R-:W-:Y:S01]  /*1cb50*/  FMUL.FTZ R2, R134.reuse, UR4 ;  /* 0x0000000486027c20 */ /* 0x040fe20008410000 */
[----:B------:R-:W-:Y:S01]  /*1cb60*/  FSETP.NEU.FTZ.AND P0, PT, R134, -INF , PT ;  /* 0xff8000008600780b */ /* 0x000fe20003f1d000 */
        /* <DEDUP_REMOVED lines=11> */
[----:B------:R-:W2:Y:S01]  /*1cc20*/  LDSM.16.MT88.4 R8, [R244+0x5000] ;  /* 0x00500000f408783b */ /* 0x000ea20000004200 */
[--C-:B------:R-:W-:Y:S03]  /*1cc30*/  FFMA.FTZ R153, R19, UR4, -R4.reuse ;  /* 0x0000000413997c23 */ /* 0x100fe60008010804 */
[----:B------:R-:W3:Y:S01]  /*1cc40*/  MUFU.EX2 R0, R0 ;  /* 0x0000000000007308 */ /* 0x000ee20000000800 */
[--C-:B------:R-:W-:Y:S01]  /*1cc50*/  FFMA.FTZ R155, R14, UR4, -R4.reuse ;  /* 0x000000040e9b7c23 */ /* 0x100fe20008010804 */
[--C-:B------:R-:W-:Y:S01]  /*1cc60*/  FFMA.FTZ R156, R15, UR4, -R4.reuse ;  /* 0x000000040f9c7c23 */ /* 0x100fe20008010804 */
[--C-:B------:R-:W-:Y:S01]  /*1cc70*/  FFMA.FTZ R150, R26, UR4, -R4.reuse ;  /* 0x000000041a967c23 */ /* 0x100fe20008010804 */
[--C-:B------:R-:W-:Y:S01]  /*1cc80*/  FFMA.FTZ R149, R27, UR4, -R4.reuse ;  /* 0x000000041b957c23 */ /* 0x100fe20008010804 */
[--C-:B------:R-:W-:Y:S01]  /*1cc90*/  FFMA.FTZ R152, R22, UR4, -R4.reuse ;  /* 0x0000000416987c23 */ /* 0x100fe20008010804 */
[----:B------:R-:W4:Y:S01]  /*1cca0*/  LDSM.16.MT88.4 R16, [R245+0x5000] ;  /* 0x00500000f510783b */ /* 0x000f220000004200 */
[--C-:B------:R-:W-:Y:S03]  /*1ccb0*/  FFMA.FTZ R151, R23, UR4, -R4.reuse ;  /* 0x0000000417977c23 */ /* 0x100fe60008010804 */
[----:B------:R-:W-:Y:S01]  /*1ccc0*/  MUFU.EX2 R158, R158 ;  /* 0x0000009e009e7308 */ /* 0x000fe20000000800 */
[----:B-1----:R-:W-:Y:S01]  /*1ccd0*/  F2FP.F16.F32.PACK_AB R22, R145, R147 ;  /* 0x000000939116723e */ /* 0x002fe200000000ff */
[--C-:B------:R-:W-:Y:S01]  /*1cce0*/  FFMA.FTZ R31, R31, UR4, -R4.reuse ;  /* 0x000000041f1f7c23 */ /* 0x100fe20008010804 */
[--C-:B------:R-:W-:Y:S01]  /*1ccf0*/  FFMA.FTZ R160, R71, UR4, -R4.reuse ;  /* 0x0000000447a07c23 */ /* 0x100fe20008010804 */
[--C-:B------:R-:W-:Y:S01]  /*1cd00*/  FFMA.FTZ R71, R74, UR4, -R4.reuse ;  /* 0x000000044a477c23 */ /* 0x100fe20008010804 */
[--C-:B------:R-:W-:Y:S01]  /*1cd10*/  FFMA.FTZ R69, R69, UR4, -R133.reuse ;  /* 0x0000000445457c23 */ /* 0x100fe20008010885 */
[----:B------:R-:W1:Y:S01]  /*1cd20*/  LDSM.16.MT88.4 R12, [R244+0x5400] ;  /* 0x00540000f40c783b */ /* 0x000e620000004200 */
[--C-:B------:R-:W-:Y:S03]  /*1cd30*/  FFMA.FTZ R72, R72, UR4, -R133.reuse ;  /* 0x0000000448487c23 */ /* 0x100fe60008010885 */
[----:B------:R-:W5:Y:S01]  /*1cd40*/  MUFU.EX2 R157, R157 ;  /* 0x0000009d009d7308 */ /* 0x000f620000000800 */
[----:B---3--:R-:W-:Y:S01]  /*1cd50*/  F2FP.F16.F32.PACK_AB R20, R148, R0 ;  /* 0x000000009414723e */ /* 0x008fe200000000ff */
        /* <DEDUP_REMOVED lines=15> */
[----:B-----5:R-:W-:Y:S01]  /*1ce50*/  F2FP.F16.F32.PACK_AB R23, R157, R158 ;  /* 0x0000009e9d17723e */ /* 0x020fe200000000ff */
        /* <DEDUP_REMOVED lines=47> */
[C---:B------:R-:W-:Y:S01]  /*1d150*/  HMMA.16816.F32 R236, R20.reuse, R8, R236 ;  /* 0x0000000814ec723c */ /* 0x040fe200000018ec */
[----:B------:R-:W-:Y:S04]  /*1d160*/  PLOP3.LUT P0, PT, PT, PT, UP0, 0x80, 0x0 ;  /* 0x000000000000781c */ /* 0x000fe80003f0f008 */
[----:B-----5:R-:W-:Y:S01]  /*1d170*/  F2FP.F16.F32.PACK_AB R30, R137, R5 ;  /* 0x00000005891e723e */ /* 0x020fe200000000ff */
[C---:B------:R-:W-:Y:S03]  /*1d180*/  HMMA.16816.F32 R232, R20.reuse, R10, R232 ;  /* 0x0000000a14e8723c */ /* 0x040fe600000018e8 */
[----:B------:R-:W-:Y:S01]  /*1d190*/  MUFU.EX2 R154, R154 ;  /* 0x0000009a009a7308 */ /* 0x000fe20000000800 */
[----:B------:R-:W5:Y:S01]  /*1d1a0*/  LDSM.16.MT88.4 R8, [R244+0x5800] ;  /* 0x00580000f408783b */ /* 0x000f620000004200 */
[--C-:B------:R-:W-:Y:S01]  /*1d1b0*/  FFMA.FTZ R62, R62, UR4, -R4.reuse ;  /* 0x000000043e3e7c23 */ /* 0x100fe20008010804 */
[C---:B----4-:R-:W-:Y:S07]  /*1d1c0*/  HMMA.16816.F32 R228, R20.reuse, R16, R228 ;  /* 0x0000001014e4723c */ /* 0x050fee00000018e4 */
[----:B------:R-:W4:Y:S01]  /*1d1d0*/  MUFU.EX2 R153, R153 ;  /* 0x0000009900997308 */ /* 0x000f220000000800 */
[----:B--2---:R-:W-:Y:S01]  /*1d1e0*/  F2FP.F16.F32.PACK_AB R29, R156, R155 ;  /* 0x0000009b9c1d723e */ /* 0x004fe200000000ff */
[----:B------:R-:W-:Y:S01]  /*1d1f0*/  HMMA.16816.F32 R224, R20, R18, R224 ;  /* 0x0000001214e0723c */ /* 0x000fe200000018e0 */
[----:B------:R-:W2:Y:S07]  /*1d200*/  LDSM.16.MT88.4 R16, [R245+0x5800] ;  /* 0x00580000f510783b */ /* 0x000eae0000004200 */
[----:B------:R4:W-:Y:S03]  /*1d210*/  MUFU.EX2 R34, R31 ;  /* 0x0000001f00227308 */ /* 0x0009e60000000800 */
[--C-:B------:R-:W-:Y:S01]  /*1d220*/  FFMA.FTZ R63, R63, UR4, -R4.reuse ;  /* 0x000000043f3f7c23 */ /* 0x100fe20008010804 */
[--C-:B------:R-:W-:Y:S01]  /*1d230*/  FFMA.FTZ R66, R66, UR4, -R4.reuse ;  /* 0x0000000442427c23 */ /* 0x100fe20008010804 */
[----:B------:R-:W-:Y:S01]  /*1d240*/  FFMA.FTZ R67, R67, UR4, -R4 ;  /* 0x0000000443437c23 */ /* 0x000fe20008010804 */
[----:B------:R-:W-:Y:S01]  /*1d250*/  FFMA.FTZ R0, R216, R135, R0 ;  /* 0x00000087d8007223 */ /* 0x000fe20000010000 */
[--C-:B------:R-:W-:Y:S03]  /*1d260*/  FFMA.FTZ R75, R78, UR4, -R4.reuse ;  /* 0x000000044e4b7c23 */ /* 0x100fe60008010804 */
[----:B------:R-:W-:Y:S01]  /*1d270*/  MUFU.EX2 R138, R138 ;  /* 0x0000008a008a7308 */ /* 0x000fe20000000800 */
[--C-:B------:R-:W-:Y:S01]  /*1d280*/  FFMA.FTZ R78, R79, UR4, -R4.reuse ;  /* 0x000000044f4e7c23 */ /* 0x100fe20008010804 */
[--C-:B------:R-:W-:Y:S01]  /*1d290*/  FFMA.FTZ R79, R83, UR4, -R4.reuse ;  /* 0x00000004534f7c23 */ /* 0x100fe20008010804 */
[--C-:B------:R-:W-:Y:S01]  /*1d2a0*/  FFMA.FTZ R83, R87, UR4, -R4.reuse ;  /* 0x0000000457537c23 */ /* 0x100fe20008010804 */
[----:B------:R-:W-:Y:S01]  /*1d2b0*/  FFMA.FTZ R87, R91, UR4, -R4 ;  /* 0x000000045b577c23 */ /* 0x000fe20008010804 */
[----:B------:R-:W-:Y:S01]  /*1d2c0*/  FADD.FTZ R148, R148, R0 ;  /* 0x0000000094947221 */ /* 0x000fe20000010000 */
[--C-:B------:R-:W-:Y:S01]  /*1d2d0*/  FFMA.FTZ R0, R82, UR4, -R4.reuse ;  /* 0x0000000452007c23 */ /* 0x100fe20008010804 */
[--C-:B------:R-:W-:Y:S03]  /*1d2e0*/  FFMA.FTZ R82, R86, UR4, -R4.reuse ;  /* 0x0000000456527c23 */ /* 0x100fe60008010804 */
[----:B------:R-:W3:Y:S01]  /*1d2f0*/  MUFU.EX2 R139, R139 ;  /* 0x0000008b008b7308 */ /* 0x000ee20000000800 */
[----:B----4-:R-:W-:Y:S01]  /*1d300*/  F2FP.F16.F32.PACK_AB R31, R153, R154 ;  /* 0x0000009a991f723e */ /* 0x010fe200000000ff */
[----:B------:R-:W-:Y:S01]  /*1d310*/  FFMA.FTZ R86, R90, UR4, -R4 ;  /* 0x000000045a567c23 */ /* 0x000fe20008010804 */
[--C-:B------:R-:W-:Y:S01]  /*1d320*/  FFMA.FTZ R76, R76, UR4, -R133.reuse ;  /* 0x000000044c4c7c23 */ /* 0x100fe20008010885 */
[--C-:B------:R-:W-:Y:S01]  /*1d330*/  FFMA.FTZ R77, R77, UR4, -R133.reuse ;  /* 0x000000044d4d7c23 */ /* 0x100fe20008010885 */
[--C-:B------:R-:W-:Y:S01]  /*1d340*/  FFMA.FTZ R80, R80, UR4, -R133.reuse ;  /* 0x0000000450507c23 */ /* 0x100fe20008010885 */
[--C-:B------:R-:W-:Y:S01]  /*1d350*/  FFMA.FTZ R81, R81, UR4, -R133.reuse ;  /* 0x0000000451517c23 */ /* 0x100fe20008010885 */
[--C-:B------:R-:W-:Y:S03]  /*1d360*/  FFMA.FTZ R100, R100, UR4, -R133.reuse ;  /* 0x0000000464647c23 */ /* 0x100fe60008010885 */
[----:B------:R-:W-:Y:S01]  /*1d370*/  MUFU.EX2 R140, R140 ;  /* 0x0000008c008c7308 */ /* 0x000fe20000000800 */
[C---:B-1----:R-:W-:Y:S05]  /*1d380*/  HMMA.16816.F32 R236, R28.reuse, R12, R236 ;  /* 0x0000000c1cec723c */ /* 0x042fea00000018ec */
[--C-:B------:R-:W-:Y:S01]  /*1d390*/  FFMA.FTZ R101, R101, UR4, -R133.reuse ;  /* 0x0000000465657c23 */ /* 0x100fe20008010885 */
[C---:B------:R-:W-:Y:S03]  /*1d3a0*/  HMMA.16816.F32 R232, R28.reuse, R14, R232 ;  /* 0x0000000e1ce8723c */ /* 0x040fe600000018e8 */
[----:B------:R-:W1:Y:S01]  /*1d3b0*/  MUFU.EX2 R141, R141 ;  /* 0x0000008d008d7308 */ /* 0x000e620000000800 */
[----:B------:R-:W4:Y:S01]  /*1d3c0*/  LDSM.16.MT88.4 R12, [R244+0x5c00] ;  /* 0x005c0000f40c783b */ /* 0x000f220000004200 */
[----:B---3--:R-:W-:Y:S01]  /*1d3d0*/  F2FP.F16.F32.PACK_AB R20, R139, R138 ;  /* 0x0000008a8b14723e */ /* 0x008fe200000000ff */
[C---:B------:R-:W-:Y:S07]  /*1d3e0*/  HMMA.16816.F32 R228, R28.reuse, R24, R228 ;  /* 0x000000181ce4723c */ /* 0x040fee00000018e4 */
[----:B------:R-:W-:Y:S01]  /*1d3f0*/  MUFU.EX2 R152, R152 ;  /* 0x0000009800987308 */ /* 0x000fe20000000800 */
[--C-:B------:R-:W-:Y:S01]  /*1d400*/  FFMA.FTZ R104, R104, UR4, -R133.reuse ;  /* 0x0000000468687c23 */ /* 0x100fe20008010885 */
[----:B------:R-:W-:Y:S01]  /*1d410*/  HMMA.16816.F32 R224, R28, R26, R224 ;  /* 0x0000001a1ce0723c */ /* 0x000fe200000018e0 */
[----:B------:R-:W3:Y:S07]  /*1d420*/  LDSM.16.MT88.4 R24, [R245+0x5c00] ;  /* 0x005c0000f518783b */ /* 0x000eee0000004200 */
[----:B------:R-:W5:Y:S03]  /*1d430*/  MUFU.EX2 R151, R151 ;  /* 0x0000009700977308 */ /* 0x000f660000000800 */
[----:B-1----:R-:W-:Y:S01]  /*1d440*/  F2FP.F16.F32.PACK_AB R22, R141, R140 ;  /* 0x0000008c8d16723e */ /* 0x002fe200000000ff */
[--C-:B------:R-:W-:Y:S01]  /*1d450*/  FFMA.FTZ R105, R105, UR4, -R133.reuse ;  /* 0x0000000469697c23 */ /* 0x100fe20008010885 */
[----:B------:R-:W-:Y:S01]  /*1d460*/  FFMA.FTZ R2, R217, R136, R2 ;  /* 0x00000088d9027223 */ /* 0x000fe20000010002 */
[----:B------:R-:W-:Y:S03]  /*1d470*/  FADD.FTZ R148, R147, R148 ;  /* 0x0000009493947221 */ /* 0x000fe60000010000 */
[----:B------:R-:W-:Y:S01]  /*1d480*/  FADD.FTZ R2, R159, R2 ;  /* 0x000000029f027221 */ /* 0x000fe20000010000 */
[----:B------:R-:W-:Y:S01]  /*1d490*/  MUFU.EX2 R150, R150 ;  /* 0x0000009600967308 */ /* 0x000fe20000000800 */
[--C-:B------:R-:W-:Y:S01]  /*1d4a0*/  FFMA.FTZ R116, R116, UR4, -R133.reuse ;  /* 0x0000000474747c23 */ /* 0x100fe20008010885 */
[----:B------:R-:W-:Y:S01]  /*1d4b0*/  FADD.FTZ R148, R145, R148 ;  /* 0x0000009491947221 */ /* 0x000fe20000010000 */
[----:B------:R-:W-:Y:S01]  /*1d4c0*/  FADD.FTZ R2, R158, R2 ;  /* 0x000000029e027221 */ /* 0x000fe20000010000 */
[--C-:B------:R-:W-:Y:S01]  /*1d4d0*/  FFMA.FTZ R117, R117, UR4, -R133.reuse ;  /* 0x0000000475757c23 */ /* 0x100fe20008010885 */
[--C-:B------:R-:W-:Y:S01]  /*1d4e0*/  FFMA.FTZ R120, R120, UR4, -R133.reuse ;  /* 0x0000000478787c23 */ /* 0x100fe20008010885 */
[----:B------:R-:W-:Y:S01]  /*1d4f0*/  FADD.FTZ R146, R146, R148 ;  /* 0x0000009492927221 */ /* 0x000fe20000010000 */
[----:B------:R-:W-:Y:S03]  /*1d500*/  FADD.FTZ R2, R157, R2 ;  /* 0x000000029d027221 */ /* 0x000fe60000010000 */
[----:B------:R-:W1:Y:S01]  /*1d510*/  MUFU.EX2 R149, R149 ;  /* 0x0000009500957308 */ /* 0x000e620000000800 */
[----:B-----5:R-:W-:Y:S01]  /*1d520*/  F2FP.F16.F32.PACK_AB R21, R151, R152 ;  /* 0x000000989715723e */ /* 0x020fe200000000ff */
[----:B------:R-:W-:Y:S01]  /*1d530*/  FADD.FTZ R144, R144, R146 ;  /* 0x0000009290907221 */ /* 0x000fe20000010000 */
[----:B------:R-:W-:Y:S01]  /*1d540*/  FADD.FTZ R2, R155, R2 ;  /* 0x000000029b027221 */ /* 0x000fe20000010000 */
[--C-:B------:R-:W-:Y:S01]  /*1d550*/  FFMA.FTZ R121, R121, UR4, -R133.reuse ;  /* 0x0000000479797c23 */ /* 0x100fe20008010885 */
[----:B------:R-:W-:Y:S01]  /*1d560*/  FFMA.FTZ R119, R119, UR4, -R4 ;  /* 0x0000000477777c23 */ /* 0x000fe20008010804 */
[----:B------:R-:W-:Y:S01]  /*1d570*/  FADD.FTZ R144, R5, R144 ;  /* 0x0000009005907221 */ /* 0x000fe20000010000 */
[----:B------:R-:W-:Y:S03]  /*1d580*/  FADD.FTZ R156, R156, R2 ;  /* 0x000000029c9c7221 */ /* 0x000fe60000010000 */
[----:B------:R-:W-:Y:S01]  /*1d590*/  MUFU.EX2 R142, R142 ;  /* 0x0000008e008e7308 */ /* 0x000fe20000000800 */
[--C-:B------:R-:W-:Y:S01]  /*1d5a0*/  FFMA.FTZ R2, R124, UR4, -R133.reuse ;  /* 0x000000047c027c23 */ /* 0x100fe20008010885 */
[----:B------:R-:W-:Y:S01]  /*1d5b0*/  FADD.FTZ R144, R137, R144 ;  /* 0x0000009089907221 */ /* 0x000fe20000010000 */
[----:B------:R-:W-:Y:S01]  /*1d5c0*/  FADD.FTZ R156, R154, R156 ;  /* 0x0000009c9a9c7221 */ /* 0x000fe20000010000 */
[----:B------:R-:W-:Y:S01]  /*1d5d0*/  FFMA.FTZ R5, R125, UR4, -R133 ;  /* 0x000000047d057c23 */ /* 0x000fe20008010885 */
[----:B------:R-:W-:Y:S01]  /*1d5e0*/  FFMA.FTZ R127, R127, UR4, -R4 ;  /* 0x000000047f7f7c23 */ /* 0x000fe20008010804 */
[----:B------:R-:W-:Y:S01]  /*1d5f0*/  FADD.FTZ R138, R138, R144 ;  /* 0x000000908a8a7221 */ /* 0x000fe20000010000 */
[----:B------:R-:W-:Y:S03]  /*1d600*/  FADD.FTZ R156, R153, R156 ;  /* 0x0000009c999c7221 */ /* 0x000fe60000010000 */
[----:B------:R-:W5:Y:S01]  /*1d610*/  MUFU.EX2 R143, R143 ;  /* 0x0000008f008f7308 */ /* 0x000f620000000800 */
[----:B-1----:R-:W-:Y:S01]  /*1d620*/  F2FP.F16.F32.PACK_AB R23, R149, R150 ;  /* 0x000000969517723e */ /* 0x002fe200000000ff */
[----:B------:R-:W-:Y:S01]  /*1d630*/  FADD.FTZ R138, R139, R138 ;  /* 0x0000008a8b8a7221 */ /* 0x000fe20000010000 */
[----:B------:R-:W-:Y:S01]  /*1d640*/  FADD.FTZ R156, R152, R156 ;  /* 0x0000009c989c7221 */ /* 0x000fe20000010000 */
[----:B------:R-:W-:Y:S02]  /*1d650*/  FFMA.FTZ R130, R130, UR4, -R4 ;  /* 0x0000000482827c23 */ /* 0x000fe40008010804 */
        /* <DEDUP_REMOVED lines=10> */
[----:B------:R-:W2:Y:S01]  /*1d700*/  MUFU.EX2 R7, R7 ;  /* 0x0000000700077308 */ /* 0x000ea20000000800 */
[----:B------:R-:W-:Y:S01]  /*1d710*/  FADD.FTZ R150, R149, R150 ;  /* 0x0000009695967221 */ /* 0x000fe20000010000 */
[----:B------:R-:W-:Y:S01]  /*1d720*/  HMMA.16816.F32 R224, R20, R18, R224 ;  /* 0x0000001214e0723c */ /* 0x000fe200000018e0 */
[----:B------:R-:W5:Y:S07]  /*1d730*/  LDSM.16.MT88.4 R16, [R245+0x6000] ;  /* 0x00600000f510783b */ /* 0x000f6e0000004200 */
[----:B------:R-:W4:Y:S03]  /*1d740*/  MUFU.EX2 R6, R6 ;  /* 0x0000000600067308 */ /* 0x000f260000000800 */
[----:B-1----:R-:W-:Y:S01]  /*1d750*/  F2FP.F16.F32.PACK_AB R30, R33, R32 ;  /* 0x00000020211e723e */ /* 0x002fe200000000ff */
[----:B------:R-:W-:Y:S04]  /*1d760*/  FADD.FTZ R138, R141, R138 ;  /* 0x0000008a8d8a7221 */ /* 0x000fe80000010000 */
[----:B------:R-:W-:Y:S02]  /*1d770*/  FADD.FTZ R138, R142, R138 ;  /* 0x0000008a8e8a7221 */ /* 0x000fe40000010000 */
[----:B------:R-:W1:Y:S01]  /*1d780*/  MUFU.EX2 R35, R35 ;  /* 0x0000002300237308 */ /* 0x000e620000000800 */
[C---:B--2---:R-:W-:Y:S01]  /*1d790*/  F2FP.F16.F32.PACK_AB R29, R34.reuse, R7 ;  /* 0x00000007221d723e */ /* 0x044fe200000000ff */
[----:B------:R-:W-:Y:S01]  /*1d7a0*/  FADD.FTZ R7, R7, R150 ;  /* 0x0000009607077221 */ /* 0x000fe20000010000 */
[----:B------:R-:W-:Y:S03]  /*1d7b0*/  FADD.FTZ R143, R143, R138 ;  /* 0x0000008a8f8f7221 */ /* 0x000fe60000010000 */
[----:B------:R-:W-:Y:S01]  /*1d7c0*/  FADD.FTZ R34, R34, R7 ;  /* 0x0000000722227221 */ /* 0x000fe20000010000 */
[----:B------:R-:W-:Y:S03]  /*1d7d0*/  FADD.FTZ R143, R32, R143 ;  /* 0x0000008f208f7221 */ /* 0x000fe60000010000 */
[----:B------:R-:W-:Y:S01]  /*1d7e0*/  MUFU.EX2 R36, R36 ;  /* 0x0000002400247308 */ /* 0x000fe20000000800 */
[----:B------:R-:W-:Y:S01]  /*1d7f0*/  FFMA.FTZ R32, R111, UR4, -R4 ;  /* 0x000000046f207c23 */ /* 0x000fe20008010804 */
[----:B----4-:R-:W-:Y:S01]  /*1d800*/  FADD.FTZ R34, R6, R34 ;  /* 0x0000002206227221 */ /* 0x010fe20000010000 */
[----:B------:R-:W-:Y:S01]  /*1d810*/  FADD.FTZ R143, R33, R143 ;  /* 0x0000008f218f7221 */ /* 0x000fe20000010000 */
[--C-:B------:R-:W-:Y:S06]  /*1d820*/  FFMA.FTZ R33, R110, UR4, -R4.reuse ;  /* 0x000000046e217c23 */ /* 0x100fec0008010804 */
[----:B------:R-:W2:Y:S01]  /*1d830*/  MUFU.EX2 R37, R37 ;  /* 0x0000002500257308 */ /* 0x000ea20000000800 */
[C---:B-1----:R-:W-:Y:S01]  /*1d840*/  F2FP.F16.F32.PACK_AB R31, R35.reuse, R6 ;  /* 0x00000006231f723e */ /* 0x042fe200000000ff */
[----:B------:R-:W-:Y:S01]  /*1d850*/  FFMA.FTZ R6, R98, UR4, -R4 ;  /* 0x0000000462067c23 */ /* 0x000fe20008010804 */
[----:B------:R-:W-:Y:S01]  /*1d860*/  FADD.FTZ R35, R35, R34 ;  /* 0x0000002223237221 */ /* 0x000fe20000010000 */
[----:B------:R-:W-:Y:S06]  /*1d870*/  FFMA.FTZ R34, R114, UR4, -R4 ;  /* 0x0000000472227c23 */ /* 0x000fec0008010804 */
[----:B------:R-:W-:Y:S01]  /*1d880*/  MUFU.EX2 R40, R40 ;  /* 0x0000002800287308 */ /* 0x000fe20000000800 */
[C---:B------:R-:W-:Y:S06]  /*1d890*/  HMMA.16816.F32 R236, R28.reuse, R12, R236 ;  /* 0x0000000c1cec723c */ /* 0x040fec00000018ec */
[C---:B------:R-:W-:Y:S03]  /*1d8a0*/  HMMA.16816.F32 R232, R28.reuse, R14, R232 ;  /* 0x0000000e1ce8723c */ /* 0x040fe600000018e8 */
[----:B------:R-:W1:Y:S01]  /*1d8b0*/  MUFU.EX2 R41, R41 ;  /* 0x0000002900297308 */ /* 0x000e620000000800 */
[----:B------:R-:W4:Y:S01]  /*1d8c0*/  LDSM.16.MT88.4 R12, [R244+0x6400] ;  /* 0x00640000f40c783b */ /* 0x000f220000004200 */
[----:B--2---:R-:W-:Y:S01]  /*1d8d0*/  F2FP.F16.F32.PACK_AB R20, R37, R36 ;  /* 0x000000242514723e */ /* 0x004fe200000000ff */
[C---:B---3--:R-:W-:Y:S07]  /*1d8e0*/  HMMA.16816.F32 R228, R28.reuse, R24, R228 ;  /* 0x000000181ce4723c */ /* 0x048fee00000018e4 */
[----:B------:R-:W2:Y:S01]  /*1d8f0*/  MUFU.EX2 R38, R38 ;  /* 0x0000002600267308 */ /* 0x000ea20000000800 */
[----:B------:R-:W-:Y:S01]  /*1d900*/  FADD.FTZ R36, R36, R143 ;  /* 0x0000008f24247221 */ /* 0x000fe20000010000 */
[----:B------:R-:W-:Y:S01]  /*1d910*/  HMMA.16816.F32 R224, R28, R26, R224 ;  /* 0x0000001a1ce0723c */ /* 0x000fe200000018e0 */
[----:B------:R-:W3:Y:S07]  /*1d920*/  LDSM.16.MT88.4 R24, [R245+0x6400] ;  /* 0x00640000f518783b */ /* 0x000eee0000004200 */
[----:B------:R-:W5:Y:S03]  /*1d930*/  MUFU.EX2 R39, R39 ;  /* 0x0000002700277308 */ /* 0x000f660000000800 */
[----:B-1----:R-:W-:Y:S01]  /*1d940*/  F2FP.F16.F32.PACK_AB R22, R41, R40 ;  /* 0x000000282916723e */ /* 0x002fe200000000ff */
[----:B------:R-:W-:Y:S01]  /*1d950*/  FADD.FTZ R36, R37, R36 ;  /* 0x0000002425247221 */ /* 0x000fe20000010000 */
[----:B------:R-:W-:Y:S03]  /*1d960*/  FFMA.FTZ R37, R122, UR4, -R4 ;  /* 0x000000047a257c23 */ /* 0x000fe60008010804 */
[----:B------:R-:W-:Y:S01]  /*1d970*/  FADD.FTZ R40, R40, R36 ;  /* 0x0000002428287221 */ /* 0x000fe20000010000 */
[----:B------:R-:W-:Y:S01]  /*1d980*/  FFMA.FTZ R36, R118, UR4, -R4 ;  /* 0x0000000476247c23 */ /* 0x000fe20008010804 */
[----:B------:R-:W1:Y:S01]  /*1d990*/  MUFU.EX2 R42, R42 ;  /* 0x0000002a002a7308 */ /* 0x000e620000000800 */
[----:B--2---:R-:W-:Y:S01]  /*1d9a0*/  FADD.FTZ R35, R38, R35 ;  /* 0x0000002326237221 */ /* 0x004fe20000010000 */
[----:B------:R-:W-:Y:S08]  /*1d9b0*/  FADD.FTZ R40, R41, R40 ;  /* 0x0000002829287221 */ /* 0x000ff00000010000 */
[----:B------:R-:W2:Y:S01]  /*1d9c0*/  MUFU.EX2 R43, R43 ;  /* 0x0000002b002b7308 */ /* 0x000ea20000000800 */
[C---:B-----5:R-:W-:Y:S01]  /*1d9d0*/  F2FP.F16.F32.PACK_AB R21, R39.reuse, R38 ;  /* 0x000000262715723e */ /* 0x060fe200000000ff */
[----:B------:R-:W-:Y:S01]  /*1d9e0*/  FADD.FTZ R39, R39, R35 ;  /* 0x0000002327277221 */ /* 0x000fe20000010000 */
[--C-:B------:R-:W-:Y:S01]  /*1d9f0*/  FFMA.FTZ R35, R115, UR4, -R4.reuse ;  /* 0x0000000473237c23 */ /* 0x100fe20008010804 */
[--C-:B------:R-:W-:Y:S06]  /*1da00*/  FFMA.FTZ R38, R123, UR4, -R4.reuse ;  /* 0x000000047b267c23 */ /* 0x100fec0008010804 */
[----:B------:R-:W-:Y:S01]  /*1da10*/  MUFU.EX2 R44, R44 ;  /* 0x0000002c002c7308 */ /* 0x000fe20000000800 */
[----:B-1----:R-:W-:Y:S09]  /*1da20*/  FADD.FTZ R39, R42, R39 ;  /* 0x000000272a277221 */ /* 0x002ff20000010000 */
[----:B------:R-:W1:Y:S01]  /*1da30*/  MUFU.EX2 R45, R45 ;  /* 0x0000002d002d7308 */ /* 0x000e620000000800 */
[C---:B--2---:R-:W-:Y:S01]  /*1da40*/  F2FP.F16.F32.PACK_AB R23, R43.reuse, R42 ;  /* 0x0000002a2b17723e */ /* 0x044fe200000000ff */
[----:B------:R-:W-:Y:S01]  /*1da50*/  FADD.FTZ R43, R43, R39 ;  /* 0x000000272b2b7221 */ /* 0x000fe20000010000 */
[----:B------:R-:W-:Y:S07]  /*1da60*/  FFMA.FTZ R39, R126, UR4, -R4 ;  /* 0x000000047e277c23 */ /* 0x000fee0008010804 */
        /* <DEDUP_REMOVED lines=96> */
[----:B-----5:R-:W-:Y:S01]  /*1e070*/  F2FP.F16.F32.PACK_AB R21, R160, R70 ;  /* 0x00000046a015723e */ /* 0x020fe200000000ff */
        /* <DEDUP_REMOVED lines=29> */
[----:B-1----:R-:W-:Y:S09]  /*1e250*/  F2FP.F16.F32.PACK_AB R31, R79, R0 ;  /* 0x000000004f1f723e */ /* 0x002ff200000000ff */
        /* <DEDUP_REMOVED lines=20> */
[----:B------:R-:W-:Y:S01]  /*1e3a0*/  FADD.FTZ R85, R88, R85 ;  /* 0x0000005558557221 */ /* 0x000fe20000010000 */
[--C-:B------:R-:W-:Y:S01]  /*1e3b0*/  FFMA.FTZ R29, R128, UR4, -R133.reuse ;  /* 0x00000004801d7c23 */ /* 0x100fe20008010885 */
[----:B------:R-:W-:Y:S01]  /*1e3c0*/  FFMA.FTZ R133, R129, UR4, -R133 ;  /* 0x0000000481857c23 */ /* 0x000fe20008010885 */
[----:B------:R-:W-:Y:S01]  /*1e3d0*/  FFMA.FTZ R4, R131, UR4, -R4 ;  /* 0x0000000483047c23 */ /* 0x000fe20008010804 */
[----:B------:R-:W-:Y:S03]  /*1e3e0*/  FADD.FTZ R89, R89, R85 ;  /* 0x0000005559597221 */ /* 0x000fe60000010000 */
        /* <DEDUP_REMOVED lines=15> */
[----:B------:R-:W-:Y:S08]  /*1e4e0*/  LDSM.16.MT88.4 R16, [R244+0x8000] ;  /* 0x00800000f410783b */ /* 0x000ff00000004200 */
[----:B------:R-:W3:Y:S02]  /*1e4f0*/  MUFU.EX2 R7, R95 ;  /* 0x0000005f00077308 */ /* 0x000ee40000000800 */
[----:B------:R-:W-:Y:S02]  /*1e500*/  F2FP.F16.F32.PACK_AB R12, R93, R92 ;  /* 0x0000005c5d0c723e */ /* 0x000fe400000000ff */
[C---:B-1----:R-:W-:Y:S01]  /*1e510*/  F2FP.F16.F32.PACK_AB R14, R97.reuse, R96 ;  /* 0x00000060610e723e */ /* 0x042fe200000000ff */
[----:B------:R-:W-:Y:S05]  /*1e520*/  FADD.FTZ R96, R96, R89 ;  /* 0x0000005960607221 */ /* 0x000fea0000010000 */
[----:B------:R-:W-:Y:S01]  /*1e530*/  MUFU.EX2 R6, R6 ;  /* 0x0000000600067308 */ /* 0x000fe20000000800 */
[----:B------:R-:W-:Y:S09]  /*1e540*/  FADD.FTZ R96, R97, R96 ;  /* 0x0000006061607221 */ /* 0x000ff20000010000 */
        /* <DEDUP_REMOVED lines=28> */
[C---:B----4-:R-:W-:Y:S06]  /*1e710*/  HMMA.16816.F32 R228, R8.reuse, R20, R228 ;  /* 0x0000001408e4723c */ /* 0x050fec00000018e4 */
[C---:B------:R-:W-:Y:S03]  /*1e720*/  HMMA.16816.F32 R236, R8.reuse, R16, R236 ;  /* 0x0000001008ec723c */ /* 0x040fe600000018ec */
[----:B------:R-:W1:Y:S02]  /*1e730*/  MUFU.EX2 R113, R113 ;  /* 0x0000007100717308 */ /* 0x000e640000000800 */
[----:B------:R-:W-:Y:S01]  /*1e740*/  FADD.FTZ R20, R78, R74 ;  /* 0x0000004a4e147221 */ /* 0x000fe20000010000 */
[C---:B------:R-:W-:Y:S01]  /*1e750*/  HMMA.16816.F32 R232, R8.reuse, R18, R232 ;  /* 0x0000001208e8723c */ /* 0x040fe200000018e8 */
[----:B------:R-:W4:Y:S06]  /*1e760*/  LDSM.16.MT88.4 R16, [R245+0x8400] ;  /* 0x00840000f510783b */ /* 0x000f2c0000004200 */
[----:B------:R-:W-:Y:S01]  /*1e770*/  MUFU.EX2 R33, R33 ;  /* 0x0000002100217308 */ /* 0x000fe20000000800 */
[----:B------:R-:W-:Y:S01]  /*1e780*/  FADD.FTZ R20, R0, R20 ;  /* 0x0000001400147221 */ /* 0x000fe20000010000 */
[----:B------:R-:W-:Y:S08]  /*1e790*/  HMMA.16816.F32 R224, R8, R22, R224 ;  /* 0x0000001608e0723c */ /* 0x000ff000000018e0 */
[----:B------:R-:W5:Y:S03]  /*1e7a0*/  MUFU.EX2 R32, R32 ;  /* 0x0000002000207308 */ /* 0x000f660000000800 */
[----:B------:R-:W-:Y:S01]  /*1e7b0*/  FADD.FTZ R79, R79, R20 ;  /* 0x000000144f4f7221 */ /* 0x000fe20000010000 */
[----:B---3--:R-:W-:Y:S01]  /*1e7c0*/  F2FP.F16.F32.PACK_AB R8, R109, R108 ;  /* 0x0000006c6d08723e */ /* 0x008fe200000000ff */
[----:B------:R-:W3:Y:S01]  /*1e7d0*/  LDSM.16.MT88.4 R20, [R244+0x8800] ;  /* 0x00880000f414783b */ /* 0x000ee20000004200 */
[----:B-1----:R-:W-:Y:S01]  /*1e7e0*/  F2FP.F16.F32.PACK_AB R10, R113, R112 ;  /* 0x00000070710a723e */ /* 0x002fe200000000ff */
[----:B------:R-:W-:Y:S03]  /*1e7f0*/  FADD.FTZ R82, R82, R79 ;  /* 0x0000004f52527221 */ /* 0x000fe60000010000 */
[----:B------:R-:W-:Y:S01]  /*1e800*/  MUFU.EX2 R34, R34 ;  /* 0x0000002200227308 */ /* 0x000fe20000000800 */
[----:B------:R-:W-:Y:S01]  /*1e810*/  FADD.FTZ R108, R108, R104 ;  /* 0x000000686c6c7221 */ /* 0x000fe20000010000 */
[----:B------:R-:W-:Y:S03]  /*1e820*/  FADD.FTZ R82, R83, R82 ;  /* 0x0000005253527221 */ /* 0x000fe60000010000 */
[----:B------:R-:W-:Y:S01]  /*1e830*/  FADD.FTZ R109, R109, R108 ;  /* 0x0000006c6d6d7221 */ /* 0x000fe20000010000 */
[----:B------:R-:W-:Y:S04]  /*1e840*/  FADD.FTZ R86, R86, R82 ;  /* 0x0000005256567221 */ /* 0x000fe80000010000 */
[----:B------:R-:W1:Y:S01]  /*1e850*/  MUFU.EX2 R35, R35 ;  /* 0x0000002300237308 */ /* 0x000e620000000800 */
[----:B-----5:R-:W-:Y:S01]  /*1e860*/  F2FP.F16.F32.PACK_AB R9, R32, R33 ;  /* 0x000000212009723e */ /* 0x020fe200000000ff */
[----:B------:R-:W-:Y:S01]  /*1e870*/  FADD.FTZ R109, R112, R109 ;  /* 0x0000006d706d7221 */ /* 0x000fe20000010000 */
[----:B------:R-:W-:Y:S03]  /*1e880*/  FADD.FTZ R86, R87, R86 ;  /* 0x0000005657567221 */ /* 0x000fe60000010000 */
[----:B------:R-:W-:Y:S01]  /*1e890*/  FADD.FTZ R113, R113, R109 ;  /* 0x0000006d71717221 */ /* 0x000fe20000010000 */
[----:B------:R-:W-:Y:S03]  /*1e8a0*/  FADD.FTZ R86, R24, R86 ;  /* 0x0000005618567221 */ /* 0x000fe60000010000 */
[----:B------:R-:W5:Y:S01]  /*1e8b0*/  MUFU.EX2 R116, R116 ;  /* 0x0000007400747308 */ /* 0x000f620000000800 */
[----:B------:R-:W-:Y:S04]  /*1e8c0*/  FADD.FTZ R7, R7, R86 ;  /* 0x0000005607077221 */ /* 0x000fe80000010000 */
[----:B------:R-:W-:Y:S05]  /*1e8d0*/  FADD.FTZ R7, R6, R7 ;  /* 0x0000000706077221 */ /* 0x000fea0000010000 */
[----:B------:R-:W4:Y:S01]  /*1e8e0*/  MUFU.EX2 R117, R117 ;  /* 0x0000007500757308 */ /* 0x000f220000000800 */
[----:B-1----:R-:W-:Y:S01]  /*1e8f0*/  F2FP.F16.F32.PACK_AB R11, R35, R34 ;  /* 0x00000022230b723e */ /* 0x002fe200000000ff */
[----:B------:R-:W-:Y:S04]  /*1e900*/  FADD.FTZ R40, R25, R7 ;  /* 0x0000000719287221 */ /* 0x000fe80000010000 */
[----:B------:R-:W-:Y:S04]  /*1e910*/  FADD.FTZ R40, R26, R40 ;  /* 0x000000281a287221 */ /* 0x000fe80000010000 */
[----:B------:R-:W-:Y:S01]  /*1e920*/  MUFU.EX2 R120, R120 ;  /* 0x0000007800787308 */ /* 0x000fe20000000800 */
[----:B------:R-:W-:Y:S01]  /*1e930*/  LDSM.16.MT88.4 R24, [R245+0x8c00] ;  /* 0x008c0000f518783b */ /* 0x000fe20000004200 */
[C---:B--2---:R-:W-:Y:S03]  /*1e940*/  HMMA.16816.F32 R236, R8.reuse, R12, R236 ;  /* 0x0000000c08ec723c */ /* 0x044fe600000018ec */
[----:B------:R-:W-:Y:S01]  /*1e950*/  FADD.FTZ R40, R28, R40 ;  /* 0x000000281c287221 */ /* 0x000fe20000010000 */
[----:B-----5:R-:W-:Y:S04]  /*1e960*/  FADD.FTZ R113, R116, R113 ;  /* 0x0000007174717221 */ /* 0x020fe80000010000 */
[----:B------:R-:W1:Y:S01]  /*1e970*/  MUFU.EX2 R121, R121 ;  /* 0x0000007900797308 */ /* 0x000e620000000800 */
[C---:B------:R-:W-:Y:S01]  /*1e980*/  HMMA.16816.F32 R232, R8.reuse, R14, R232 ;  /* 0x0000000e08e8723c */ /* 0x040fe200000018e8 */
[----:B------:R-:W2:Y:S02]  /*1e990*/  LDSM.16.MT88.4 R12, [R245+0x8800] ;  /* 0x00880000f50c783b */ /* 0x000ea40000004200 */
[----:B------:R-:W-:Y:S01]  /*1e9a0*/  FADD.FTZ R30, R30, R40 ;  /* 0x000000281e1e7221 */ /* 0x000fe20000010000 */
[----:B----4-:R-:W-:Y:S02]  /*1e9b0*/  FADD.FTZ R113, R117, R113 ;  /* 0x0000007175717221 */ /* 0x010fe40000010000 */
[C---:B------:R-:W-:Y:S03]  /*1e9c0*/  HMMA.16816.F32 R228, R8.reuse, R16, R228 ;  /* 0x0000001008e4723c */ /* 0x040fe600000018e4 */
[----:B------:R-:W-:Y:S02]  /*1e9d0*/  MUFU.EX2 R36, R36 ;  /* 0x0000002400247308 */ /* 0x000fe40000000800 */
[----:B------:R-:W-:Y:S01]  /*1e9e0*/  FADD.FTZ R30, R31, R30 ;  /* 0x0000001e1f1e7221 */ /* 0x000fe20000010000 */
[----:B------:R-:W-:Y:S01]  /*1e9f0*/  HMMA.16816.F32 R224, R8, R18, R224 ;  /* 0x0000001208e0723c */ /* 0x000fe200000018e0 */
[----:B------:R-:W4:Y:S06]  /*1ea00*/  LDSM.16.MT88.4 R8, [R244+0x8c00] ;  /* 0x008c0000f408783b */ /* 0x000f2c0000004200 */
[----:B------:R-:W5:Y:S01]  /*1ea10*/  MUFU.EX2 R0, R119 ;  /* 0x0000007700007308 */ /* 0x000f620000000800 */
[----:B------:R-:W-:Y:S03]  /*1ea20*/  F2FP.F16.F32.PACK_AB R16, R117, R116 ;  /* 0x000000747510723e */ /* 0x000fe600000000ff */
[----:B------:R-:W-:Y:S01]  /*1ea30*/  FADD.FTZ R33, R33, R30 ;  /* 0x0000001e21217221 */ /* 0x000fe20000010000 */
[C---:B-1----:R-:W-:Y:S01]  /*1ea40*/  F2FP.F16.F32.PACK_AB R18, R121.reuse, R120 ;  /* 0x000000787912723e */ /* 0x042fe200000000ff */
[----:B------:R-:W-:Y:S04]  /*1ea50*/  FADD.FTZ R120, R120, R113 ;  /* 0x0000007178787221 */ /* 0x000fe80000010000 */
[----:B------:R-:W1:Y:S01]  /*1ea60*/  MUFU.EX2 R37, R37 ;  /* 0x0000002500257308 */ /* 0x000e620000000800 */
[----:B------:R-:W-:Y:S01]  /*1ea70*/  FADD.FTZ R33, R32, R33 ;  /* 0x0000002120217221 */ /* 0x000fe20000010000 */
[----:B------:R-:W-:Y:S03]  /*1ea80*/  FADD.FTZ R120, R121, R120 ;  /* 0x0000007879787221 */ /* 0x000fe60000010000 */
[----:B------:R-:W-:Y:S05]  /*1ea90*/  FADD.FTZ R33, R34, R33 ;  /* 0x0000002122217221 */ /* 0x000fea0000010000 */
[----:B------:R-:W3:Y:S01]  /*1eaa0*/  MUFU.EX2 R38, R38 ;  /* 0x0000002600267308 */ /* 0x000ee20000000800 */
[----:B-----5:R-:W-:Y:S01]  /*1eab0*/  F2FP.F16.F32.PACK_AB R17, R0, R36 ;  /* 0x000000240011723e */ /* 0x020fe200000000ff */
[----:B------:R-:W-:Y:S04]  /*1eac0*/  FADD.FTZ R33, R35, R33 ;  /* 0x0000002123217221 */ /* 0x000fe80000010000 */
[----:B------:R-:W-:Y:S04]  /*1ead0*/  FADD.FTZ R36, R36, R33 ;  /* 0x0000002124247221 */ /* 0x000fe80000010000 */
[----:B------:R-:W5:Y:S01]  /*1eae0*/  MUFU.EX2 R2, R2 ;  /* 0x0000000200027308 */ /* 0x000f620000000800 */
[----:B------:R-:W-:Y:S04]  /*1eaf0*/  FADD.FTZ R36, R0, R36 ;  /* 0x0000002400247221 */ /* 0x000fe80000010000 */
[----:B-1----:R-:W-:Y:S05]  /*1eb00*/  FADD.FTZ R36, R37, R36 ;  /* 0x0000002425247221 */ /* 0x002fea0000010000 */
[----:B------:R-:W1:Y:S01]  /*1eb10*/  MUFU.EX2 R5, R5 ;  /* 0x0000000500057308 */ /* 0x000e620000000800 */
[C---:B---3--:R-:W-:Y:S01]  /*1eb20*/  F2FP.F16.F32.PACK_AB R19, R38.reuse, R37 ;  /* 0x000000252613723e */ /* 0x048fe200000000ff */
[----:B------:R-:W-:Y:S08]  /*1eb30*/  FADD.FTZ R38, R38, R36 ;  /* 0x0000002426267221 */ /* 0x000ff00000010000 */
[----:B------:R-:W-:Y:S01]  /*1eb40*/  MUFU.EX2 R29, R29 ;  /* 0x0000001d001d7308 */ /* 0x000fe20000000800 */
[C---:B------:R-:W-:Y:S05]  /*1eb50*/  HMMA.16816.F32 R236, R16.reuse, R20, R236 ;  /* 0x0000001410ec723c */ /* 0x040fea00000018ec */
[----:B-----5:R-:W-:Y:S01]  /*1eb60*/  FADD.FTZ R120, R2, R120 ;  /* 0x0000007802787221 */ /* 0x020fe20000010000 */
[C---:B------:R-:W-:Y:S03]  /*1eb70*/  HMMA.16816.F32 R232, R16.reuse, R22, R232 ;  /* 0x0000001610e8723c */ /* 0x040fe600000018e8 */
[----:B------:R-:W3:Y:S02]  /*1eb80*/  MUFU.EX2 R133, R133 ;  /* 0x0000008500857308 */ /* 0x000ee40000000800 */
[C---:B-1----:R-:W-:Y:S01]  /*1eb90*/  F2FP.F16.F32.PACK_AB R20, R5.reuse, R2 ;  /* 0x000000020514723e */ /* 0x042fe200000000ff */
[C---:B--2---:R-:W-:Y:S07]  /*1eba0*/  HMMA.16816.F32 R228, R16.reuse, R12, R228 ;  /* 0x0000000c10e4723c */ /* 0x044fee00000018e4 */
[----:B------:R-:W1:Y:S01]  /*1ebb0*/  MUFU.EX2 R39, R39 ;  /* 0x0000002700277308 */ /* 0x000e620000000800 */
[----:B------:R-:W-:Y:S01]  /*1ebc0*/  FADD.FTZ R120, R5, R120 ;  /* 0x0000007805787221 */ /* 0x000fe20000010000 */
[----:B------:R-:W-:Y:S08]  /*1ebd0*/  HMMA.16816.F32 R224, R16, R14, R224 ;  /* 0x0000000e10e0723c */ /* 0x000ff000000018e0 */
[----:B------:R-:W2:Y:S03]  /*1ebe0*/  MUFU.EX2 R6, R127 ;  /* 0x0000007f00067308 */ /* 0x000ea60000000800 */
[----:B---3--:R-:W-:Y:S01]  /*1ebf0*/  F2FP.F16.F32.PACK_AB R22, R133, R29 ;  /* 0x0000001d8516723e */ /* 0x008fe200000000ff */
[----:B------:R-:W-:Y:S04]  /*1ec00*/  FADD.FTZ R120, R29, R120 ;  /* 0x000000781d787221 */ /* 0x000fe80000010000 */
[----:B------:R-:W-:Y:S02]  /*1ec10*/  FADD.FTZ R216, R133, R120 ;  /* 0x0000007885d87221 */ /* 0x000fe40000010000 */
[----:B------:R-:W3:Y:S01]  /*1ec20*/  MUFU.EX2 R7, R130 ;  /* 0x0000008200077308 */ /* 0x000ee20000000800 */
[----:B-1----:R-:W-:Y:S09]  /*1ec30*/  FADD.FTZ R38, R39, R38 ;  /* 0x0000002627267221 */ /* 0x002ff20000010000 */
[----:B------:R-:W1:Y:S01]  /*1ec40*/  MUFU.EX2 R4, R4 ;  /* 0x0000000400047308 */ /* 0x000e620000000800 */
[C---:B--2---:R-:W-:Y:S01]  /*1ec50*/  F2FP.F16.F32.PACK_AB R21, R6.reuse, R39 ;  /* 0x000000270615723e */ /* 0x044fe200000000ff */
[----:B------:R-:W-:Y:S04]  /*1ec60*/  FADD.FTZ R38, R6, R38 ;  /* 0x0000002606267221 */ /* 0x000fe80000010000 */
[----:B---3--:R-:W-:Y:S01]  /*1ec70*/  FADD.FTZ R38, R7, R38 ;  /* 0x0000002607267221 */ /* 0x008fe20000010000 */
[C---:B-1----:R-:W-:Y:S03]  /*1ec80*/  F2FP.F16.F32.PACK_AB R23, R4.reuse, R7 ;  /* 0x000000070417723e */ /* 0x042fe600000000ff */
[----:B------:R-:W-:Y:S04]  /*1ec90*/  FADD.FTZ R217, R4, R38 ;  /* 0x0000002604d97221 */ /* 0x000fe80000010000 */
[C---:B----4-:R-:W-:Y:S06]  /*1eca0*/  HMMA.16816.F32 R236, R20.reuse, R8, R236 ;  /* 0x0000000814ec723c */ /* 0x050fec00000018ec */
[C---:B------:R-:W-:Y:S06]  /*1ecb0*/  HMMA.16816.F32 R232, R20.reuse, R10, R232 ;  /* 0x0000000a14e8723c */ /* 0x040fec00000018e8 */
[C---:B------:R-:W-:Y:S06]  /*1ecc0*/  HMMA.16816.F32 R228, R20.reuse, R24, R228 ;  /* 0x0000001814e4723c */ /* 0x040fec00000018e4 */
[----:B------:R-:W-:Y:S01]  /*1ecd0*/  HMMA.16816.F32 R224, R20, R26, R224 ;  /* 0x0000001a14e0723c */ /* 0x000fe200000018e0 */
[----:B------:R-:W-:Y:S11]  /*1ece0*/  @!UPT UIADD3 URZ, URZ, URZ, URZ ;  /* 0x0000003f3f3ff290 */ /* 0x000ff6000fffe03f */
[----:B------:R-:W-:Y:S01]  /*1ecf0*/  @!UPT UIADD3 URZ, URZ, URZ, URZ ;  /* 0x0000003f3f3ff290 */ /* 0x000fe2000fffe03f */
[----:B------:R-:W-:Y:S11]  /*1ed00*/  @P0 BRA `(.L_x_2129) ;  /* 0xffffffa8000c0947 */ /* 0x000ff6000383ffff */
.L_x_2125:
        /* <DEDUP_REMOVED lines=9> */
[----:B------:R-:W1:Y:S01]  /*1eda0*/  S2R R2, SR_TID.X ;  /* 0x0000000000027919 */ /* 0x000e620000002100 */
[----:B---3--:R-:W-:-:S02]  /*1edb0*/  FADD.FTZ R217, R0, R217 ;  /* 0x000000d900d97221 */ /* 0x008fc40000010000 */
[----:B------:R-:W2:Y:S04]  /*1edc0*/  SHFL.BFLY PT, R5, R216, 0x1, 0x1f ;  /* 0x0c201f00d8057f89 */ /* 0x000ea800000e0000 */
[----:B------:R-:W3:Y:S01]  /*1edd0*/  SHFL.BFLY PT, R4, R217, 0x1, 0x1f ;  /* 0x0c201f00d9047f89 */ /* 0x000ee200000e0000 */
[----:B--2---:R-:W-:Y:S01]  /*1ede0*/  FADD.FTZ R5, R216, R5 ;  /* 0x00000005d8057221 */ /* 0x004fe20000010000 */
[----:B-1----:R-:W-:Y:S01]  /*1edf0*/  SHF.R.S32.HI R0, RZ, 0x1f, R2 ;  /* 0x0000001fff007819 */ /* 0x002fe20000011402 */
[----:B---3--:R-:W-:-:S03]  /*1ee00*/  FADD.FTZ R4, R217, R4 ;  /* 0x00000004d9047221 */ /* 0x008fc60000010000 */
[----:B------:R-:W-:Y:S02]  /*1ee10*/  FSETP.NE.FTZ.AND P3, PT, R5, RZ, PT ;  /* 0x000000ff0500720b */ /* 0x000fe40003f75000 */
[----:B------:R-:W-:Y:S02]  /*1ee20*/  LEA.HI R0, R0, R2, RZ, 0x2 ;  /* 0x0000000200007211 */ /* 0x000fe400078f10ff */
[----:B------:R-:W-:Y:S02]  /*1ee30*/  FSETP.NE.FTZ.AND P2, PT, R4, RZ, PT ;  /* 0x000000ff0400720b */ /* 0x000fe40003f55000 */
[----:B------:R-:W-:-:S04]  /*1ee40*/  SHF.R.S32.HI R0, RZ, 0x2, R0 ;  /* 0x00000002ff007819 */ /* 0x000fc80000011400 */
[----:B------:R-:W-:-:S03]  /*1ee50*/  SHF.R.S32.HI R8, RZ, 0x1f, R0 ;  /* 0x0000001fff087819 */ /* 0x000fc60000011400 */
[----:B------:R-:W1:Y:S01]  /*1ee60*/  @P3 MUFU.RCP R6, R5 ;  /* 0x0000000500063308 */ /* 0x000e620000001000 */
[----:B------:R-:W-:-:S04]  /*1ee70*/  LEA.HI R8, R8, R0, RZ, 0x3 ;  /* 0x0000000008087211 */ /* 0x000fc800078f18ff */
[----:B------:R-:W-:Y:S02]  /*1ee80*/  LOP3.LUT R9, R8, 0xfffffff8, RZ, 0xc0, !PT ;  /* 0xfffffff808097812 */ /* 0x000fe400078ec0ff */
[----:B----4-:R-:W-:Y:S01]  /*1ee90*/  SHF.R.S32.HI R8, RZ, 0x1f, R3 ;  /* 0x0000001fff087819 */ /* 0x010fe20000011403 */
[----:B------:R-:W2:Y:S02]  /*1eea0*/  @P2 MUFU.RCP R7, R4 ;  /* 0x0000000400072308 */ /* 0x000ea40000001000 */
[----:B------:R-:W-:Y:S01]  /*1eeb0*/  IMAD.IADD R9, R0, 0x1, -R9 ;  /* 0x0000000100097824 */ /* 0x000fe200078e0a09 */
[CC--:B------:R-:W-:Y:S02]  /*1eec0*/  LEA.HI R10, R8.reuse, R3.reuse, RZ, 0x2 ;  /* 0x00000003080a7211 */ /* 0x0c0fe400078f10ff */
[----:B------:R-:W-:Y:S02]  /*1eed0*/  LEA.HI R8, R8, R3, RZ, 0x5 ;  /* 0x0000000308087211 */ /* 0x000fe400078f28ff */
[----:B------:R-:W-:Y:S01]  /*1eee0*/  LEA.HI R11, R9, R9, RZ, 0x1 ;  /* 0x00000009090b7211 */ /* 0x000fe200078f08ff */
[----:B------:R-:W3:Y:S01]  /*1eef0*/  @P3 MUFU.LG2 R5, R5 ;  /* 0x0000000500053308 */ /* 0x000ee20000000c00 */
[----:B------:R-:W-:Y:S01]  /*1ef00*/  LOP3.LUT R10, R10, 0xfffffffc, RZ, 0xc0, !PT ;  /* 0xfffffffc0a0a7812 */ /* 0x000fe200078ec0ff */
[C---:B-1----:R-:W-:Y:S01]  /*1ef10*/  FMUL.FTZ R236, R6.reuse, R236 ;  /* 0x000000ec06ec7220 */ /* 0x042fe20000410000 */
[----:B------:R-:W-:Y:S01]  /*1ef20*/  SHF.R.S32.HI R13, RZ, 0x1, R11 ;  /* 0x00000001ff0d7819 */ /* 0x000fe2000001140b */
[C---:B------:R-:W-:Y:S01]  /*1ef30*/  FMUL.FTZ R237, R6.reuse, R237 ;  /* 0x000000ed06ed7220 */ /* 0x040fe20000410000 */
[----:B------:R-:W-:Y:S01]  /*1ef40*/  SHF.R.S32.HI R12, RZ, 0x5, R8 ;  /* 0x00000005ff0c7819 */ /* 0x000fe20000011408 */
[----:B------:R-:W-:Y:S01]  /*1ef50*/  FMUL.FTZ R232, R6, R232 ;  /* 0x000000e806e87220 */ /* 0x000fe20000410000 */
[----:B------:R-:W-:Y:S01]  /*1ef60*/  LOP3.LUT R11, R11, 0x3fffffe, RZ, 0xc0, !PT ;  /* 0x03fffffe0b0b7812 */ /* 0x000fe200078ec0ff */
[----:B------:R-:W-:Y:S01]  /*1ef70*/  IMAD.SHL.U32 R14, R13, 0x40, RZ ;  /* 0x000000400d0e7824 */ /* 0x000fe200078e00ff */
[----:B------:R-:W-:Y:S01]  /*1ef80*/  IADD3 R10, -R10, R3, RZ ;  /* 0x000000030a0a7210 */ /* 0x000fe20007ffe1ff */
[----:B--2---:R-:W-:Y:S01]  /*1ef90*/  FMUL.FTZ R239, R7, R239 ;  /* 0x000000ef07ef7220 */ /* 0x004fe20000410000 */
[----:B------:R-:W-:Y:S01]  /*1efa0*/  LOP3.LUT P0, RZ, R13, 0x2, RZ, 0xc0, !PT ;  /* 0x000000020dff7812 */ /* 0x000fe2000780c0ff */
[----:B------:R-:W-:Y:S01]  /*1efb0*/  IMAD.IADD R11, R9, 0x1, -R11 ;  /* 0x00000001090b7824 */ /* 0x000fe200078e0a0b */
[----:B------:R-:W-:Y:S01]  /*1efc0*/  LEA R10, R12, R10, 0x8 ;  /* 0x0000000a0c0a7211 */ /* 0x000fe200078e40ff */
[C---:B------:R-:W-:Y:S01]  /*1efd0*/  FMUL.FTZ R238, R7.reuse, R238 ;  /* 0x000000ee07ee7220 */ /* 0x040fe20000410000 */
[----:B------:R-:W-:Y:S01]  /*1efe0*/  LOP3.LUT R14, R14, 0xc0, RZ, 0xc0, !PT ;  /* 0x000000c00e0e7812 */ /* 0x000fe200078ec0ff */
[----:B------:R-:W-:Y:S01]  /*1eff0*/  FMUL.FTZ R235, R7, R235 ;  /* 0x000000eb07eb7220 */ /* 0x000fe20000410000 */
[----:B------:R-:W-:Y:S01]  /*1f000*/  LOP3.LUT R13, R13, 0x1, RZ, 0xc0, !PT ;  /* 0x000000010d0d7812 */ /* 0x000fe200078ec0ff */
[----:B------:R-:W-:Y:S01]  /*1f010*/  IMAD R10, R11, 0x10, R10 ;  /* 0x000000100b0a7824 */ /* 0x000fe200078e020a */
[----:B------:R-:W-:Y:S01]  /*1f020*/  LEA.HI R14, R14, R14, RZ, 0x1d ;  /* 0x0000000e0e0e7211 */ /* 0x000fe200078fe8ff */
[C---:B------:R-:W-:Y:S01]  /*1f030*/  FMUL.FTZ R234, R7.reuse, R234 ;  /* 0x000000ea07ea7220 */ /* 0x040fe20000410000 */
[C---:B------:R-:W-:Y:S01]  /*1f040*/  FMUL.FTZ R231, R7.reuse, R231 ;  /* 0x000000e707e77220 */ /* 0x040fe20000410000 */
[C---:B------:R-:W-:Y:S01]  /*1f050*/  FMUL.FTZ R230, R7.reuse, R230 ;  /* 0x000000e607e67220 */ /* 0x040fe20000410000 */
[----:B------:R-:W-:Y:S01]  /*1f060*/  LEA R10, R10, R14, 0x1 ;  /* 0x0000000e0a0a7211 */ /* 0x000fe200078e08ff */
[C---:B------:R-:W-:Y:S01]  /*1f070*/  FMUL.FTZ R227, R7.reuse, R227 ;  /* 0x000000e307e37220 */ /* 0x040fe20000410000 */
[----:B------:R-:W-:Y:S01]  /*1f080*/  FMUL.FTZ R7, R7, R226 ;  /* 0x000000e207077220 */ /* 0x000fe20000410000 */
[----:B------:R-:W-:Y:S01]  /*1f090*/  IMAD.MOV.U32 R9, RZ, RZ, -0x10 ;  /* 0xfffffff0ff097424 */ /* 0x000fe200078e00ff */
[----:B------:R-:W-:Y:S01]  /*1f0a0*/  ISETP.NE.U32.AND P1, PT, R13, 0x1, PT ;  /* 0x000000010d00780c */ /* 0x000fe20003f25070 */
[----:B------:R-:W-:Y:S01]  /*1f0b0*/  FMUL.FTZ R233, R6, R233 ;  /* 0x000000e906e97220 */ /* 0x000fe20000410000 */
[----:B------:R-:W-:Y:S01]  /*1f0c0*/  LEA R10, R10, UR4, 0x1 ;  /* 0x000000040a0a7c11 */ /* 0x000fe2000f8e08ff */
[C---:B------:R-:W-:Y:S01]  /*1f0d0*/  FMUL.FTZ R228, R6.reuse, R228 ;  /* 0x000000e406e47220 */ /* 0x040fe20000410000 */
[----:B------:R-:W-:Y:S01]  /*1f0e0*/  SEL R9, R9, 0x10, !P1 ;  /* 0x0000001009097807 */ /* 0x000fe20004800000 */
[----:B------:R-:W-:Y:S01]  /*1f0f0*/  FMUL.FTZ R229, R6, R229 ;  /* 0x000000e506e57220 */ /* 0x000fe20000410000 */
[----:B------:R-:W-:Y:S01]  /*1f100*/  F2FP.F16.F32.PACK_AB R227, R227, R7 ;  /* 0x00000007e3e3723e */ /* 0x000fe200000000ff */
[C---:B------:R-:W-:Y:S01]  /*1f110*/  VIADD R7, R10.reuse, 0x20 ;  /* 0x000000200a077836 */ /* 0x040fe20000000000 */
[----:B------:R-:W-:Y:S01]  /*1f120*/  F2FP.F16.F32.PACK_AB R236, R237, R236 ;  /* 0x000000ecedec723e */ /* 0x000fe200000000ff */
[C---:B------:R-:W-:Y:S01]  /*1f130*/  IMAD.IADD R11, R10.reuse, 0x1, R9 ;  /* 0x000000010a0b7824 */ /* 0x040fe200078e0209 */
[----:B------:R-:W-:Y:S01]  /*1f140*/  F2FP.F16.F32.PACK_AB R238, R239, R238 ;  /* 0x000000eeefee723e */ /* 0x000fe200000000ff */
[----:B------:R-:W1:Y:S01]  /*1f150*/  @P3 LDC R13, c[0x0][0x2e8] ;  /* 0x0000ba00ff0d3b82 */ /* 0x000e620000000800 */
[----:B------:R-:W-:Y:S01]  /*1f160*/  @P0 IADD3 R7, R10, -0x20, RZ ;  /* 0xffffffe00a070810 */ /* 0x000fe20007ffe0ff */
[----:B------:R-:W-:Y:S01]  /*1f170*/  STS [R10], R236 ;  /* 0x000000ec0a007388 */ /* 0x000fe20000000800 */
[----:B------:R-:W-:Y:S01]  /*1f180*/  F2FP.F16.F32.PACK_AB R232, R233, R232 ;  /* 0x000000e8e9e8723e */ /* 0x000fe200000000ff */
[----:B------:R-:W2:Y:S01]  /*1f190*/  @P2 MUFU.LG2 R4, R4 ;  /* 0x0000000400042308 */ /* 0x000ea20000000c00 */
[----:B------:R-:W-:Y:S01]  /*1f1a0*/  F2FP.F16.F32.PACK_AB R234, R235, R234 ;  /* 0x000000eaebea723e */ /* 0x000fe200000000ff */
[----:B------:R4:W-:Y:S01]  /*1f1b0*/  STS [R10+0x200], R238 ;  /* 0x000200ee0a007388 */ /* 0x0009e20000000800 */
[----:B------:R-:W-:Y:S01]  /*1f1c0*/  F2FP.F16.F32.PACK_AB R228, R229, R228 ;  /* 0x000000e4e5e4723e */ /* 0x000fe200000000ff */
[----:B------:R-:W-:Y:S01]  /*1f1d0*/  IMAD.IADD R9, R9, 0x1, R7 ;  /* 0x0000000109097824 */ /* 0x000fe200078e0207 */
[----:B------:R-:W-:Y:S01]  /*1f1e0*/  F2FP.F16.F32.PACK_AB R230, R231, R230 ;  /* 0x000000e6e7e6723e */ /* 0x000fe200000000ff */
[----:B------:R-:W-:Y:S01]  /*1f1f0*/  STS [R11], R232 ;  /* 0x000000e80b007388 */ /* 0x000fe20000000800 */
[----:B------:R-:W-:Y:S01]  /*1f200*/  ULDC.U8 UR4, c[0x0][0x3d8] ;  /* 0x0000f60000047ab9 */ /* 0x000fe20000000000 */
[C---:B------:R-:W-:Y:S01]  /*1f210*/  FMUL.FTZ R224, R6.reuse, R224 ;  /* 0x000000e006e07220 */ /* 0x040fe20000410000 */
[----:B------:R-:W-:Y:S01]  /*1f220*/  ISETP.NE.AND P0, PT, RZ, UR4, PT ;  /* 0x00000004ff007c0c */ /* 0x000fe2000bf05270 */
[----:B------:R-:W-:Y:S01]  /*1f230*/  STS [R11+0x200], R234 ;  /* 0x000200ea0b007388 */ /* 0x000fe20000000800 */
[----:B------:R-:W-:Y:S01]  /*1f240*/  FMUL.FTZ R6, R6, R225 ;  /* 0x000000e106067220 */ /* 0x000fe20000410000 */
[----:B---3--:R-:W-:-:S02]  /*1f250*/  @P3 FMUL.FTZ R5, R5, 0.69314718246459960938 ;  /* 0x3f31721805053820 */ /* 0x008fc40000410000 */
[----:B------:R-:W-:Y:S02]  /*1f260*/  STS [R7], R228 ;  /* 0x000000e407007388 */ /* 0x000fe40000000800 */
[----:B------:R-:W-:Y:S01]  /*1f270*/  F2FP.F16.F32.PACK_AB R6, R6, R224 ;  /* 0x000000e00606723e */ /* 0x000fe200000000ff */
[----:B--2---:R-:W-:Y:S01]  /*1f280*/  @P2 FMUL.FTZ R4, R4, 0.69314718246459960938 ;  /* 0x3f31721804042820 */ /* 0x004fe20000410000 */
[----:B------:R2:W-:Y:S04]  /*1f290*/  STS [R7+0x200], R230 ;  /* 0x000200e607007388 */ /* 0x0005e80000000800 */
[----:B------:R-:W-:Y:S04]  /*1f2a0*/  STS [R9+0x200], R227 ;  /* 0x000200e309007388 */ /* 0x000fe80000000800 */
[----:B------:R3:W-:Y:S01]  /*1f2b0*/  STS [R9], R6 ;  /* 0x0000000609007388 */ /* 0x0007e20000000800 */
[----:B----4-:R-:W4:Y:S01]  /*1f2c0*/  @P2 LDC R10, c[0x0][0x2e8] ;  /* 0x0000ba00ff0a2b82 */ /* 0x010f220000000800 */
[----:B--2---:R-:W-:Y:S01]  /*1f2d0*/  MOV R7, 0x7f800000 ;  /* 0x7f80000000077802 */ /* 0x004fe20000000f00 */
[----:B---3--:R-:W-:-:S02]  /*1f2e0*/  IMAD.MOV.U32 R6, RZ, RZ, 0x7f800000 ;  /* 0x7f800000ff067424 */ /* 0x008fc400078e00ff */
[----:B-1----:R-:W-:Y:S01]  /*1f2f0*/  @P3 FFMA.FTZ R6, R132, R13, R5 ;  /* 0x0000000d84063223 */ /* 0x002fe20000010005 */
[----:B----4-:R-:W-:Y:S01]  /*1f300*/  @P2 FFMA.FTZ R7, R134, R10, R4 ;  /* 0x0000000a86072223 */ /* 0x010fe20000010004 */
        /* <DEDUP_REMOVED lines=10> */
.L_x_2130:
[----:B------:R-:W-:Y:S01]  /*1f3b0*/  S2UR UR8, SR_CTAID.Z ;  /* 0x00000000000879c3 */ /* 0x000fe20000002700 */
[----:B------:R-:W-:Y:S01]  /*1f3c0*/  ULDC UR4, c[0x0][0x270] ;  /* 0x00009c0000047ab9 */ /* 0x000fe20000000800 */
[----:B------:R-:W-:-:S06]  /*1f3d0*/  ULDC UR9, c[0x0][0x2c4] ;  /* 0x0000b10000097ab9 */ /* 0x000fcc0000000800 */
[----:B------:R-:W1:Y:S02]  /*1f3e0*/  S2UR UR10, SR_CTAID.Y ;  /* 0x00000000000a79c3 */ /* 0x000e640000002600 */
[----:B-1----:R-:W-:-:S04]  /*1f3f0*/  UIMAD UR4, UR10, UR4, UR8 ;  /* 0x000000040a0472a4 */ /* 0x002fc8000f8e0208 */
[----:B------:R-:W-:-:S12]  /*1f400*/  UIMAD UR9, UR4, UR9, URZ ;  /* 0x00000009040972a4 */ /* 0x000fd8000f8e023f */
.L_x_2131:
[----:B------:R-:W-:Y:S01]  /*1f410*/  SHF.R.S32.HI R4, RZ, 0x1f, R2 ;  /* 0x0000001fff047819 */ /* 0x000fe20000011402 */
[----:B------:R-:W-:Y:S01]  /*1f420*/  USHF.R.S32.HI UR11, URZ, 0x1f, UR10 ;  /* 0x0000001f3f0b7899 */ /* 0x000fe2000801140a */
[----:B------:R-:W-:Y:S01]  /*1f430*/  LOP3.LUT R8, R8, 0xffffffe0, RZ, 0xc0, !PT ;  /* 0xffffffe008087812 */ /* 0x000fe200078ec0ff */
[----:B------:R-:W-:Y:S01]  /*1f440*/  UISETP.NE.AND UP0, UPT, UR21, -0x1, UPT ;  /* 0xffffffff1500788c */ /* 0x000fe2000bf05270 */
[----:B------:R-:W-:Y:S01]  /*1f450*/  LEA.HI R4, R4, R2, RZ, 0x5 ;  /* 0x0000000204047211 */ /* 0x000fe200078f28ff */
[----:B------:R-:W-:Y:S01]  /*1f460*/  ULDC.64 UR4, c[0x0][0x290] ;  /* 0x0000a40000047ab9 */ /* 0x000fe20000000a00 */
[----:B------:R-:W-:Y:S01]  /*1f470*/  ULDC.64 UR6, c[0x0][0x298] ;  /* 0x0000a60000067ab9 */ /* 0x000fe20000000a00 */
[----:B------:R-:W-:Y:S01]  /*1f480*/  IMAD.IADD R8, R3, 0x1, -R8 ;  /* 0x0000000103087824 */ /* 0x000fe200078e0a08 */
[----:B------:R-:W-:Y:S01]  /*1f490*/  LOP3.LUT R4, R4, 0xffffffe0, RZ, 0xc0, !PT ;  /* 0xffffffe004047812 */ /* 0x000fe200078ec0ff */
[----:B------:R-:W-:Y:S01]  /*1f4a0*/  UIMAD UR11, UR11, UR4, URZ ;  /* 0x000000040b0b72a4 */ /* 0x000fe2000f8e023f */
[----:B------:R-:W-:Y:S01]  /*1f4b0*/  SHF.R.S32.HI R3, RZ, 0x1f, R12 ;  /* 0x0000001fff037819 */ /* 0x000fe2000001140c */
[----:B------:R-:W-:Y:S01]  /*1f4c0*/  UIMAD.WIDE.U32 UR12, UR21, UR6, URZ ;  /* 0x00000006150c72a5 */ /* 0x000fe2000f8e003f */
[----:B------:R-:W-:Y:S01]  /*1f4d0*/  BAR.SYNC.DEFER_BLOCKING 0x0 ;  /* 0x0000000000007b1d */ /* 0x000fe20000010000 */
[----:B------:R-:W-:Y:S01]  /*1f4e0*/  IMAD.IADD R4, R2, 0x1, -R4 ;  /* 0x0000000102047824 */ /* 0x000fe200078e0a04 */
[----:B------:R-:W-:Y:S01]  /*1f4f0*/  LOP3.LUT P0, RZ, R8, 0x3, RZ, 0xc0, !PT ;  /* 0x0000000308ff7812 */ /* 0x000fe2000780c0ff */
[----:B------:R-:W-:Y:S01]  /*1f500*/  UIMAD.WIDE.U32 UR14, UR10, UR4, URZ ;  /* 0x000000040a0e72a5 */ /* 0x000fe2000f8e003f */
[----:B------:R-:W-:Y:S01]  /*1f510*/  LEA.HI R3, R3, R12, RZ, 0x2 ;  /* 0x0000000c03037211 */ /* 0x000fe200078f10ff */
[----:B------:R-:W-:Y:S01]  /*1f520*/  UIMAD UR5, UR10, UR5, UR11 ;  /* 0x000000050a0572a4 */ /* 0x000fe2000f8e020b */
[----:B------:R-:W-:Y:S01]  /*1f530*/  SHF.R.S32.HI R2, RZ, 0x1f, R4 ;  /* 0x0000001fff027819 */ /* 0x000fe20000011404 */
[----:B------:R-:W-:Y:S01]  /*1f540*/  UIMAD UR21, UR21, UR7, UR13 ;  /* 0x00000007151572a4 */ /* 0x000fe2000f8e020d */
[----:B------:R-:W-:Y:S01]  /*1f550*/  LOP3.LUT R3, R3, 0xffffffc, RZ, 0xc0, !PT ;  /* 0x0ffffffc03037812 */ /* 0x000fe200078ec0ff */
[----:B------:R-:W-:Y:S01]  /*1f560*/  ULDC.64 UR10, c[0x0][0x208] ;  /* 0x00008200000a7ab9 */ /* 0x000fe20000000a00 */
[----:B------:R-:W-:Y:S01]  /*1f570*/  LEA.HI R2, R2, R4, RZ, 0x2 ;  /* 0x0000000402027211 */ /* 0x000fe200078f10ff */
[----:B------:R-:W-:Y:S01]  /*1f580*/  USEL UR12, UR14, UR12, !UP0 ;  /* 0x0000000c0e0c7287 */ /* 0x000fe2000c000000 */
[----:B------:R-:W-:Y:S01]  /*1f590*/  BSSY B0, `(.L_x_2132) ;  /* 0x0000014000007945 */ /* 0x000fe20003800000 */
[----:B------:R-:W-:Y:S01]  /*1f5a0*/  IMAD.IADD R3, R12, 0x1, -R3 ;  /* 0x000000010c037824 */ /* 0x000fe200078e0a03 */
[----:B------:R-:W-:Y:S01]  /*1f5b0*/  SHF.R.S32.HI R2, RZ, 0x2, R2 ;  /* 0x00000002ff027819 */ /* 0x000fe20000011402 */
[----:B------:R-:W-:-:S04]  /*1f5c0*/  @!UP0 UIADD3 UR21, UR15, UR5, URZ ;  /* 0x000000050f158290 */ /* 0x000fc8000fffe03f */
[----:B------:R-:W-:Y:S01]  /*1f5d0*/  IMAD R4, R3, 0x10, R2 ;  /* 0x0000001003047824 */ /* 0x000fe200078e0202 */
[----:B------:R-:W-:Y:S07]  /*1f5e0*/  @P0 BRA `(.L_x_2133) ;  /* 0x0000000000380947 */ /* 0x000fee0003800000 */
        /* <DEDUP_REMOVED lines=14> */
.L_x_2133:
[----:B------:R-:W-:Y:S05]  /*1f6d0*/  BSYNC B0 ;  /* 0x0000000000007941 */ /* 0x000fea0003800000 */
.L_x_2132:
[----:B------:R-:W2:Y:S01]  /*1f6e0*/  S2UR UR5, SR_CTAID.X ;  /* 0x00000000000579c3 */ /* 0x000ea20000002500 */
[--C-:B-1----:R-:W-:Y:S01]  /*1f6f0*/  SHF.R.S32.HI R9, RZ, 0x1f, R196.reuse ;  /* 0x0000001fff097819 */ /* 0x102fe200000114c4 */
[----:B------:R-:W-:Y:S01]  /*1f700*/  IMAD.U32 R2, RZ, RZ, UR6 ;  /* 0x00000006ff027e24 */ /* 0x000fe2000f8e00ff */
[----:B------:R1:W3:Y:S01]  /*1f710*/  LDS.128 R4, [R223+0x800] ;  /* 0x00080000df047984 */ /* 0x0002e20000000c00 */
[----:B------:R-:W-:Y:S01]  /*1f720*/  IMAD.MOV.U32 R8, RZ, RZ, R196 ;  /* 0x000000ffff087224 */ /* 0x000fe200078e00c4 */
[----:B------:R-:W-:Y:S01]  /*1f730*/  ULDC UR9, c[0x0][0x2d0] ;  /* 0x0000b40000097ab9 */ /* 0x000fe20000000800 */
[----:B------:R-:W-:Y:S01]  /*1f740*/  BSSY B0, `(.L_x_2134) ;  /* 0x0000021000007945 */ /* 0x000fe20003800000 */
[----:B------:R-:W-:Y:S01]  /*1f750*/  ISETP.GE.AND P0, PT, R196, UR9, PT ;  /* 0x00000009c4007c0c */ /* 0x000fe2000bf06270 */
[----:B------:R-:W-:Y:S02]  /*1f760*/  USHF.R.S32.HI UR9, URZ, 0x1f, UR8 ;  /* 0x0000001f3f097899 */ /* 0x000fe40008011408 */
[----:B--2---:R-:W-:-:S04]  /*1f770*/  USHF.L.U32 UR5, UR5, 0x6, URZ ;  /* 0x0000000605057899 */ /* 0x004fc8000800063f */
[----:B------:R-:W-:Y:S02]  /*1f780*/  USHF.R.S32.HI UR4, URZ, 0x1f, UR5 ;  /* 0x0000001f3f047899 */ /* 0x000fe40008011405 */
[----:B------:R-:W-:Y:S01]  /*1f790*/  IMAD.WIDE.U32 R8, R2, UR5, R8 ;  /* 0x0000000502087c25 */ /* 0x000fe2000f8e0008 */
[----:B------:R-:W-:Y:S01]  /*1f7a0*/  UIADD3 UR20, -UR5, UR20, URZ ;  /* 0x0000001405147290 */ /* 0x000fe2000fffe13f */
[----:B------:R-:W-:Y:S01]  /*1f7b0*/  IADD3 R2, R0, 0x20, RZ ;  /* 0x0000002000027810 */ /* 0x000fe20007ffe0ff */
[----:B------:R-:W-:Y:S01]  /*1f7c0*/  UIMAD UR4, UR4, UR6, URZ ;  /* 0x00000006040472a4 */ /* 0x000fe2000f8e023f */
[----:B------:R-:W-:-:S03]  /*1f7d0*/  IADD3 R8, P1, R8, UR12, RZ ;  /* 0x0000000c08087c10 */ /* 0x000fc6000ff3e0ff */
[----:B------:R-:W-:-:S06]  /*1f7e0*/  UIMAD UR4, UR5, UR7, UR4 ;  /* 0x00000007050472a4 */ /* 0x000fcc000f8e0204 */
[----:B------:R-:W-:Y:S01]  /*1f7f0*/  IMAD.U32 R3, RZ, RZ, UR4 ;  /* 0x00000004ff037e24 */ /* 0x000fe2000f8e00ff */
[----:B------:R-:W-:Y:S02]  /*1f800*/  ULDC.64 UR4, c[0x0][0x2a0] ;  /* 0x0000a80000047ab9 */ /* 0x000fe40000000a00 */
[----:B------:R-:W-:Y:S01]  /*1f810*/  IMAD.U32 R12, RZ, RZ, UR4 ;  /* 0x00000004ff0c7e24 */ /* 0x000fe2000f8e00ff */
[----:B------:R-:W-:Y:S01]  /*1f820*/  UIMAD UR9, UR9, UR4, URZ ;  /* 0x00000004090972a4 */ /* 0x000fe2000f8e023f */
[----:B------:R-:W-:Y:S02]  /*1f830*/  IADD3.X R9, R9, UR21, R3, P1, !PT ;  /* 0x0000001509097c10 */ /* 0x000fe40008ffe403 */
[----:B------:R-:W-:Y:S01]  /*1f840*/  ISETP.GE.OR P1, PT, R2, UR20, P0 ;  /* 0x0000001402007c0c */ /* 0x000fe20008726670 */
[----:B------:R-:W-:Y:S01]  /*1f850*/  UIMAD UR5, UR8, UR5, UR9 ;  /* 0x00000005080572a4 */ /* 0x000fe2000f8e0209 */
[----:B------:R-:W-:Y:S01]  /*1f860*/  ISETP.GE.OR P0, PT, R0, UR20, P0 ;  /* 0x0000001400007c0c */ /* 0x000fe20008706670 */
[----:B------:R-:W-:Y:S01]  /*1f870*/  IMAD.WIDE.U32 R12, R12, UR8, R8 ;  /* 0x000000080c0c7c25 */ /* 0x000fe2000f8e0008 */
[----:B------:R-:W-:Y:S01]  /*1f880*/  SHF.R.S32.HI R2, RZ, 0x1f, R0 ;  /* 0x0000001fff027819 */ /* 0x000fe20000011400 */
[----:B------:R1:W2:Y:S03]  /*1f890*/  LDS.128 R8, [R223] ;  /* 0x00000000df087984 */ /* 0x0002a60000000c00 */
[----:B------:R-:W-:-:S07]  /*1f8a0*/  IADD3 R15, R13, UR5, RZ ;  /* 0x000000050d0f7c10 */ /* 0x000fce000fffe0ff */
[----:B---3--:R-:W-:Y:S05]  /*1f8b0*/  @P0 BRA `(.L_x_2135) ;  /* 0x0000000000240947 */ /* 0x008fea0003800000 */
        /* <DEDUP_REMOVED lines=9> */
.L_x_2135:
[----:B------:R-:W-:Y:S05]  /*1f950*/  BSYNC B0 ;  /* 0x0000000000007941 */ /* 0x000fea0003800000 */
.L_x_2134:
        /* <DEDUP_REMOVED lines=14> */
.L_x_2136:
        /* <DEDUP_REMOVED lines=12> */
.L_x_5336:


//--------------------- .text._ZN5flash24flash_fwd_splitkv_kernelI23Flash_fwd_kernel_traitsILi32ELi64ELi256ELi4ELb0ELb0EN7cutlass6half_tE19Flash_kernel_traitsILi32ELi64ELi256ELi4ES3_EELb1ELb0ELb1ELb0ELb0ELb1ELb0ELb1EEEvNS_16Flash_fwd_paramsE --------------------------
	.section	.text._ZN5flash24flash_fwd_splitkv_kernelI23Flash_fwd_kernel_traitsILi32ELi64ELi256ELi4ELb0ELb0EN7cutlass6half_tE19Flash_kernel_traitsILi32ELi64ELi256ELi4ES3_EELb1ELb0ELb1ELb0ELb0ELb1ELb0ELb1EEEvNS_16Flash_fwd_paramsE,"ax",@progbits
	.align	128
        .global         _ZN5flash24flash_fwd_splitkv_kernelI23Flash_fwd_kernel_traitsILi32ELi64ELi256ELi4ELb0ELb0EN7cutlass6half_tE19Flash_kernel_traitsILi32ELi64ELi256ELi4ES3_EELb1ELb0ELb1ELb0ELb0ELb1ELb0ELb1EEEvNS_16Flash_fwd_paramsE
        .type           _ZN5flash24flash_fwd_splitkv_kernelI23Flash_fwd_kernel_traitsILi32ELi64ELi256ELi4ELb0ELb0EN7cutlass6half_tE19Flash_kernel_traitsILi32ELi64ELi256ELi4ES3_EELb1ELb0ELb1ELb0ELb0ELb1ELb0ELb1EEEvNS_16Flash_fwd_paramsE,@function
        .size           _ZN5flash24flash_fwd_splitkv_kernelI23Flash_fwd_kernel_traitsILi32ELi64ELi256ELi4ELb0ELb0EN7cutlass6half_tE19Flash_kernel_traitsILi32ELi64ELi256ELi4ES3_EELb1ELb0ELb1ELb0ELb0ELb1ELb0ELb1EEEvNS_16Flash_fwd_paramsE,(.L_x_5337 - _ZN5flash24flash_fwd_splitkv_kernelI23Flash_fwd_kernel_traitsILi32ELi64ELi256ELi4ELb0ELb0EN7cutlass6half_tE19Flash_kernel_traitsILi32ELi64ELi256ELi4ES3_EELb1ELb0ELb1ELb0ELb0ELb1ELb0ELb1EEEvNS_16Flash_fwd_paramsE)
        .other          _ZN5flash24flash_fwd_splitkv_kernelI23Flash_fwd_kernel_traitsILi32ELi64ELi256ELi4ELb0ELb0EN7cutlass6half_tE19Flash_kernel_traitsILi32ELi64ELi256ELi4ES3_EELb1ELb0ELb1ELb0ELb0ELb1ELb0ELb1EEEvNS_16Flash_fwd_paramsE,@"STO_CUDA_ENTRY STV_DEFAULT"
_ZN5flash24flash_fwd_splitkv_kernelI23Flash_fwd_kernel_traitsILi32ELi64ELi256ELi4ELb0ELb0EN7cutlass6half_tE19Flash_kernel_traitsILi32ELi64ELi256ELi4ES3_EELb1ELb0ELb1ELb0ELb0ELb1ELb0ELb1EEEvNS_16Flash_fwd_paramsE:
.text._ZN5flash24flash_fwd_splitkv_kernelI23Flash_fwd_kernel_traitsILi32ELi64ELi256ELi4ELb0ELb0EN7cutlass6half_tE19Flash_kernel_traitsILi32ELi64ELi256ELi4ES3_EELb1ELb0ELb1ELb0ELb0ELb1ELb0ELb1EEEvNS_16Flash_fwd_paramsE:
        /* <DEDUP_REMOVED lines=27> */
[----:B------:R-:W-:-:S02]  /*01b0*/  UIMAD.WIDE UR10, UR12, 0x4, UR10 ;  /* 0x000000040c0a78a5 */ /* 0x000fc4000f8e020a */
[----:B------:R-:W4:Y:S04]  /*01c0*/  @!P0 LDG.E R3, desc[UR6][R6.64] ;  /* 0x0000000606038981 */ /* 0x000f28000c1e1900 */
[----:B------:R-:W-:Y:S02]  /*01d0*/  IMAD.U32 R126, RZ, RZ, UR10 ;  /* 0x0000000aff7e7e24 */ /* 0x000fe4000f8e00ff */
[----:B------:R-:W-:-:S05]  /*01e0*/  IMAD.U32 R127, RZ, RZ, UR11 ;  /* 0x0000000bff7f7e24 */ /* 0x000fca000f8e00ff */
[----:B------:R-:W5:Y:S01]  /*01f0*/  @P4 LDG.E R2, desc[UR6][R126.64] ;  /* 0x000000067e024981 */ /* 0x000f62000c1e1900 */
[----:B------:R-:W-:Y:S01]  /*0200*/  UMOV UR21, 0xffffffff ;  /* 0xffffffff00157882 */ /* 0x000fe20000000000 */
[----:B------:R-:W-:Y:S01]  /*0210*/  UMOV UR14, 0xffffffff ;  /* 0xffffffff000e7882 */ /* 0x000fe20000000000 */
[----:B------:R-:W1:Y:S01]  /*0220*/  S2R R52, SR_TID.X ;  /* 0x0000000000347919 */ /* 0x000e620000002100 */
[----:B------:R-:W-:Y:S01]  /*0230*/  UMOV UR13, URZ ;  /* 0x0000003f000d7c82 */ /* 0x000fe20008000000 */
[----:B------:R-:W1:Y:S01]  /*0240*/  S2UR UR27, SR_CTAID.X ;  /* 0x00000000001b79c3 */ /* 0x000e620000002500 */
[----:B------:R-:W-:Y:S01]  /*0250*/  USHF.R.S32.HI UR24, URZ, 0x1f, UR12 ;  /* 0x0000001f3f187899 */ /* 0x000fe2000801140c */
[----:B------:R-:W-:-:S06]  /*0260*/  UMOV UR26, UR12 ;  /* 0x0000000c001a7c82 */ /* 0x000fcc0008000000 */
[----:B------:R-:W1:Y:S01]  /*0270*/  S2UR UR28, SR_CTAID.Z ;  /* 0x00000000001c79c3 */ /* 0x000e620000002700 */
[----:B--2---:R-:W-:Y:S02]  /*0280*/  @P1 R2UR UR21, R4 ;  /* 0x00000000041512ca */ /* 0x004fe400000e0000 */
[----:B---3--:R-:W-:Y:S02]  /*0290*/  @P1 R2UR UR20, R0 ;  /* 0x00000000001412ca */ /* 0x008fe400000e0000 */
[----:B----4-:R-:W-:Y:S02]  /*02a0*/  @!P0 R2UR UR14, R3 ;  /* 0x00000000030e82ca */ /* 0x010fe400000e0000 */
[----:B------:R-:W-:-:S04]  /*02b0*/  ISETP.NE.U32.AND P0, PT, RZ, UR4, PT ;  /* 0x00000004ff007c0c */ /* 0x000fc8000bf05070 */
[----:B------:R-:W-:-:S05]  /*02c0*/  ISETP.NE.AND.EX P0, PT, RZ, UR5, PT, P0 ;  /* 0x00000005ff007c0c */ /* 0x000fca000bf05300 */
[----:B------:R-:W-:Y:S01]  /*02d0*/  @UP1 UIADD3 UR20, UR20, -UR21, URZ ;  /* 0x8000001514141290 */ /* 0x000fe2000fffe03f */
[----:B-----5:R-:W-:-:S06]  /*02e0*/  @P4 R2UR UR13, R2 ;  /* 0x00000000020d42ca */ /* 0x020fcc00000e0000 */
        /* <DEDUP_REMOVED lines=9> */
.L_x_2137:
[----:B------:R-:W-:-:S05]  /*0380*/  ULDC UR29, c[0x0][0x2c8] ;  /* 0x0000b200001d7ab9 */ /* 0x000fca0000000800 */
.L_x_2138:
        /* <DEDUP_REMOVED lines=80> */
[----:B------:R-:W-:Y:S01]  /*0890*/  VIADD R4, R6, 0x20 ;  /* 0x0000002006047836 */ /* 0x000fe20000000000 */
[----:B------:R-:W-:Y:S01]  /*08a0*/  IADD3.X R11, R5, UR21, R0, P0, !PT ;  /* 0x00000015050b7c10 */ /* 0x000fe200087fe400 */
[----:B------:R-:W-:Y:S01]  /*08b0*/  UIMAD UR13, UR12, UR13, UR28 ;  /* 0x0000000d0c0d72a4 */ /* 0x000fe2000f8e021c */
[----:B------:R-:W-:Y:S01]  /*08c0*/  SHF.R.S32.HI R5, RZ, 0x1f, R6 ;  /* 0x0000001fff057819 */ /* 0x000fe20000011406 */
[----:B------:R-:W-:Y:S01]  /*08d0*/  ULDC UR11, c[0x0][0x2c4] ;  /* 0x0000b100000b7ab9 */ /* 0x000fe20000000800 */
[----:B------:R-:W-:Y:S01]  /*08e0*/  ISETP.GE.OR P3, PT, R4, UR20, P3 ;  /* 0x0000001404007c0c */ /* 0x000fe20009f66670 */
[----:B------:R-:W-:Y:S01]  /*08f0*/  IMAD.WIDE.U32 R8, R8, UR28, R10 ;  /* 0x0000001c08087c25 */ /* 0x000fe2000f8e000a */
[----:B------:R-:W-:-:S03]  /*0900*/  UIMAD UR11, UR13, UR11, UR27 ;  /* 0x0000000b0d0b72a4 */ /* 0x000fc6000f8e021b */
[----:B------:R-:W-:-:S03]  /*0910*/  VIADD R11, R9, UR9 ;  /* 0x00000009090b7c36 */ /* 0x000fc60008000000 */
        /* <DEDUP_REMOVED lines=12> */
.L_x_2141:
[----:B------:R-:W-:Y:S05]  /*09e0*/  BSYNC B0 ;  /* 0x0000000000007941 */ /* 0x000fea0003800000 */
.L_x_2140:
        /* <DEDUP_REMOVED lines=13> */
.L_x_2143:
[----:B------:R-:W-:Y:S05]  /*0ac0*/  BSYNC B0 ;  /* 0x0000000000007941 */ /* 0x000fea0003800000 */
.L_x_2142:
[----:B------:R-:W-:Y:S01]  /*0ad0*/  LEA.HI.X.SX32 R0, R0, R5, 0x1, P0 ;  /* 0x0000000500007211 */ /* 0x000fe200000f0eff */
[----:B------:R-:W-:Y:S01]  /*0ae0*/  ULDC.64 UR8, c[0x0][0x2b0] ;  /* 0x0000ac0000087ab9 */ /* 0x000fe20000000a00 */
[----:B------:R-:W-:Y:S01]  /*0af0*/  ISETP.GE.AND P0, PT, R4, UR20, PT ;  /* 0x0000001404007c0c */ /* 0x000fe2000bf06270 */
[----:B------:R-:W-:Y:S01]  /*0b00*/  @!P2 IMAD.MOV.U32 R5, RZ, RZ, 0x7f800000 ;  /* 0x7f800000ff05a424 */ /* 0x000fe200078e00ff */
[C---:B------:R-:W-:Y:S02]  /*0b10*/  LEA R2, P1, R3.reuse, UR8, 0x2 ;  /* 0x0000000803027c11 */ /* 0x040fe4000f8210ff */
[----:B------:R-:W-:Y:S02]  /*0b20*/  ISETP.NE.OR P0, PT, R52, RZ, P0 ;  /* 0x000000ff3400720c */ /* 0x000fe40000705670 */
[----:B------:R-:W-:-:S05]  /*0b30*/  LEA.HI.X R3, R3, UR9, R0, 0x2, P1 ;  /* 0x0000000903037c11 */ /* 0x000fca00088f1400 */
[----:B------:R3:W-:Y:S06]  /*0b40*/  @!P2 STG.E desc[UR6][R2.64], R5 ;  /* 0x000000050200a986 */ /* 0x0007ec000c101906 */
[----:B------:R-:W-:Y:S05]  /*0b50*/  @P0 EXIT ;  /* 0x000000000000094d */ /* 0x000fea0003800000 */
[----:B---3--:R-:W-:-:S05]  /*0b60*/  MOV R5, 0x7f800000 ;  /* 0x7f80000000057802 */ /* 0x008fca0000000f00 */
[----:B------:R-:W-:Y:S01]  /*0b70*/  STG.E desc[UR6][R2.64+0x80], R5 ;  /* 0x0000800502007986 */ /* 0x000fe2000c101906 */
[----:B------:R-:W-:Y:S05]  /*0b80*/  EXIT ;  /* 0x000000000000794d */ /* 0x000fea0003800000 */
.L_x_2139:
        /* <DEDUP_REMOVED lines=28> */
.L_x_2144:
[----:B------:R-:W-:-:S13]  /*0d50*/  PLOP3.LUT P0, PT, PT, PT, UP1, 0x40, 0x0 ;  /* 0x000000000000781c */ /* 0x000fda0003f0e818 */
[----:B------:R-:W-:Y:S05]  /*0d60*/  @P0 BRA `(.L_x_2145) ;  /* 0x0000000400600947 */ /* 0x000fea0003800000 */
[----:B------:R-:W1:Y:S01]  /*0d70*/  LDC R8, c[0x0][0x380] ;  /* 0x0000e000ff087b82 */ /* 0x000e620000000800 */
[----:B------:R-:W-:Y:S01]  /*0d80*/  ULEA UR4, UR22, 0xffffff00, 0x8 ;  /* 0xffffff0016047891 */ /* 0x000fe2000f8e403f */
[----:B------:R-:W-:-:S05]  /*0d90*/  ULDC.64 UR30, c[0x0][0x248] ;  /* 0x00009200001e7ab9 */ /* 0x000fca0000000a00 */
[----:B------:R-:W-:Y:S01]  /*0da0*/  MOV R5, UR4 ;  /* 0x0000000400057c02 */ /* 0x000fe20008000f00 */
[----:B------:R-:W-:Y:S01]  /*0db0*/  ULDC.64 UR4, c[0x0][0x230] ;  /* 0x00008c0000047ab9 */ /* 0x000fe20000000a00 */
[----:B-1----:R-:W-:-:S04]  /*0dc0*/  IABS R2, R8 ;  /* 0x0000000800027213 */ /* 0x002fc80000000000 */
[----:B------:R-:W1:Y:S08]  /*0dd0*/  I2F.RP R4, R2 ;  /* 0x0000000200047306 */ /* 0x000e700000209400 */
[----:B-1----:R-:W1:Y:S02]  /*0de0*/  MUFU.RCP R6, R4 ;  /* 0x0000000400067308 */ /* 0x002e640000001000 */
[----:B-1----:R-:W-:-:S06]  /*0df0*/  VIADD R6, R6, 0xffffffe ;  /* 0x0ffffffe06067836 */ /* 0x002fcc0000000000 */
[----:B------:R-:W1:Y:S02]  /*0e00*/  F2I.FTZ.U32.TRUNC.NTZ R7, R6 ;  /* 0x0000000600077305 */ /* 0x000e64000021f000 */
[----:B-1----:R-:W-:Y:S02]  /*0e10*/  IMAD.MOV R3, RZ, RZ, -R7 ;  /* 0x000000ffff037224 */ /* 0x002fe400078e0a07 */
[----:B------:R-:W-:Y:S02]  /*0e20*/  IMAD.MOV.U32 R6, RZ, RZ, RZ ;  /* 0x000000ffff067224 */ /* 0x000fe400078e00ff */
[----:B------:R-:W-:Y:S01]  /*0e30*/  IMAD R0, R3, R2, RZ ;  /* 0x0000000203007224 */ /* 0x000fe200078e02ff */
[----:B------:R-:W-:-:S03]  /*0e40*/  IABS R3, R5 ;  /* 0x0000000500037213 */ /* 0x000fc60000000000 */
[----:B------:R-:W-:-:S06]  /*0e50*/  IMAD.HI.U32 R0, R7, R0, R6 ;  /* 0x0000000007007227 */ /* 0x000fcc00078e0006 */
[----:B------:R-:W-:-:S05]  /*0e60*/  IMAD.HI.U32 R7, R0, R3, RZ ;  /* 0x0000000300077227 */ /* 0x000fca00078e00ff */
[----:B------:R-:W-:-:S05]  /*0e70*/  IADD3 R0, -R7, RZ, RZ ;  /* 0x000000ff07007210 */ /* 0x000fca0007ffe1ff */
[----:B------:R-:W-:Y:S01]  /*0e80*/  IMAD R3, R2, R0, R3 ;  /* 0x0000000002037224 */ /* 0x000fe200078e0203 */
[----:B------:R-:W-:-:S04]  /*0e90*/  LOP3.LUT R0, R5, R8, RZ, 0x3c, !PT ;  /* 0x0000000805007212 */ /* 0x000fc800078e3cff */
[----:B------:R-:W-:Y:S02]  /*0ea0*/  ISETP.GT.U32.AND P1, PT, R2, R3, PT ;  /* 0x000000030200720c */ /* 0x000fe40003f24070 */
[----:B------:R-:W-:Y:S02]  /*0eb0*/  ISETP.GE.AND P0, PT, R0, RZ, PT ;  /* 0x000000ff0000720c */ /* 0x000fe40003f06270 */
[----:B------:R-:W1:Y:S09]  /*0ec0*/  LDC R0, c[0x0][0x278] ;  /* 0x00009e00ff007b82 */ /* 0x000e720000000800 */
[----:B------:R-:W-:Y:S01]  /*0ed0*/  @!P1 IMAD.IADD R3, R3, 0x1, -R2 ;  /* 0x0000000103039824 */ /* 0x000fe200078e0a02 */
[----:B------:R-:W-:-:S02]  /*0ee0*/  @!P1 IADD3 R7, R7, 0x1, RZ ;  /* 0x0000000107079810 */ /* 0x000fc40007ffe0ff */
[----:B------:R-:W-:Y:S02]  /*0ef0*/  ISETP.NE.AND P1, PT, R8, RZ, PT ;  /* 0x000000ff0800720c */ /* 0x000fe40003f25270 */
[----:B------:R-:W-:-:S13]  /*0f00*/  ISETP.GE.U32.AND P2, PT, R3, R2, PT ;  /* 0x000000020300720c */ /* 0x000fda0003f46070 */
[----:B------:R-:W-:-:S05]  /*0f10*/  @P2 VIADD R7, R7, 0x1 ;  /* 0x0000000107072836 */ /* 0x000fca0000000000 */
[----:B------:R-:W-:Y:S02]  /*0f20*/  @!P0 IADD3 R7, -R7, RZ, RZ ;  /* 0x000000ff07078210 */ /* 0x000fe40007ffe1ff */
[----:B------:R-:W-:-:S05]  /*0f30*/  @!P1 LOP3.LUT R7, RZ, R8, RZ, 0x33, !PT ;  /* 0x00000008ff079212 */ /* 0x000fca00078e33ff */
[----:B------:R-:W-:-:S05]  /*0f40*/  IMAD.WIDE R12, R7, 0x4, R192 ;  /* 0x00000004070c7825 */ /* 0x000fca00078e02c0 */
[----:B------:R-:W2:Y:S01]  /*0f50*/  LDG.E R3, desc[UR6][R12.64] ;  /* 0x000000060c037981 */ /* 0x000ea2000c1e1900 */
[----:B-1----:R-:W-:Y:S01]  /*0f60*/  IABS R6, R0 ;  /* 0x0000000000067213 */ /* 0x002fe20000000000 */
[----:B------:R-:W-:Y:S01]  /*0f70*/  IMAD.MOV R7, RZ, RZ, -R7 ;  /* 0x000000ffff077224 */ /* 0x000fe200078e0a07 */
[----:B------:R-:W1:Y:S02]  /*0f80*/  S2R R2, SR_CTAID.Z ;  /* 0x0000000000027919 */ /* 0x000e640000002700 */
[----:B------:R-:W3:Y:S08]  /*0f90*/  I2F.RP R9, R6 ;  /* 0x0000000600097306 */ /* 0x000ef00000209400 */
[----:B---3--:R-:W3:Y:S01]  /*0fa0*/  MUFU.RCP R10, R9 ;  /* 0x00000009000a7308 */ /* 0x008ee20000001000 */
[----:B-1----:R-:W-:Y:S01]  /*0fb0*/  IABS R2, R2 ;  /* 0x0000000200027213 */ /* 0x002fe20000000000 */
[----:B---3--:R-:W-:-:S06]  /*0fc0*/  VIADD R10, R10, 0xffffffe ;  /* 0x0ffffffe0a0a7836 */ /* 0x008fcc0000000000 */
[----:B------:R-:W1:Y:S02]  /*0fd0*/  F2I.FTZ.U32.TRUNC.NTZ R11, R10 ;  /* 0x0000000a000b7305 */ /* 0x000e64000021f000 */
[----:B-1----:R-:W-:Y:S01]  /*0fe0*/  IADD3 R4, RZ, -R11, RZ ;  /* 0x8000000bff047210 */ /* 0x002fe20007ffe0ff */
[----:B------:R-:W-:-:S04]  /*0ff0*/  IMAD.MOV.U32 R10, RZ, RZ, RZ ;  /* 0x000000ffff0a7224 */ /* 0x000fc800078e00ff */
[----:B------:R-:W-:-:S04]  /*1000*/  IMAD R4, R4, R6, RZ ;  /* 0x0000000604047224 */ /* 0x000fc800078e02ff */
[----:B------:R-:W-:Y:S01]  /*1010*/  IMAD.HI.U32 R11, R11, R4, R10 ;  /* 0x000000040b0b7227 */ /* 0x000fe200078e000a */
[----:B------:R-:W-:-:S05]  /*1020*/  MOV R4, R2 ;  /* 0x0000000200047202 */ /* 0x000fca0000000f00 */
[----:B------:R-:W-:-:S04]  /*1030*/  IMAD.HI.U32 R2, R11, R4, RZ ;  /* 0x000000040b027227 */ /* 0x000fc800078e00ff */
[----:B------:R-:W-:-:S04]  /*1040*/  IMAD.MOV R9, RZ, RZ, -R2 ;  /* 0x000000ffff097224 */ /* 0x000fc800078e0a02 */
[----:B------:R-:W-:-:S05]  /*1050*/  IMAD R9, R6, R9, R4 ;  /* 0x0000000906097224 */ /* 0x000fca00078e0204 */
[----:B------:R-:W-:-:S13]  /*1060*/  ISETP.GT.U32.AND P1, PT, R6, R9, PT ;  /* 0x000000090600720c */ /* 0x000fda0003f24070 */
[-C--:B------:R-:W-:Y:S02]  /*1070*/  @!P1 IADD3 R9, R9, -R6.reuse, RZ ;  /* 0x8000000609099210 */ /* 0x080fe40007ffe0ff */
[----:B------:R-:W-:Y:S02]  /*1080*/  @!P1 IADD3 R2, R2, 0x1, RZ ;  /* 0x0000000102029810 */ /* 0x000fe40007ffe0ff */
[----:B------:R-:W-:Y:S01]  /*1090*/  ISETP.GE.U32.AND P2, PT, R9, R6, PT ;  /* 0x000000060900720c */ /* 0x000fe20003f46070 */
[----:B------:R-:W-:Y:S01]  /*10a0*/  IMAD R9, R8, R7, R5 ;  /* 0x0000000708097224 */ /* 0x000fe200078e0205 */
[----:B------:R-:W-:-:S04]  /*10b0*/  ISETP.NE.AND P1, PT, R0, RZ, PT ;  /* 0x000000ff0000720c */ /* 0x000fc80003f25270 */
[----:B------:R-:W-:-:S07]  /*10c0*/  SHF.R.S32.HI R7, RZ, 0x1f, R9 ;  /* 0x0000001fff077819 */ /* 0x000fce0000011409 */
[----:B------:R-:W-:-:S05]  /*10d0*/  @P2 VIADD R2, R2, 0x1 ;  /* 0x0000000102022836 */ /* 0x000fca0000000000 */
[----:B------:R-:W-:Y:S01]  /*10e0*/  MOV R4, R2 ;  /* 0x0000000200047202 */ /* 0x000fe20000000f00 */
        /* <DEDUP_REMOVED lines=14> */
[----:B------:R-:W-:Y:S01]  /*11d0*/  SHF.R.S32.HI R103, RZ, 0x1f, R4 ;  /* 0x0000001fff677819 */ /* 0x000fe20000011404 */
[----:B------:R-:W-:-:S04]  /*11e0*/  ULDC.64 UR10, c[0x0][0x260] ;  /* 0x00009800000a7ab9 */ /* 0x000fc80000000a00 */
[----:B------:R-:W-:Y:S01]  /*11f0*/  MOV R11, UR4 ;  /* 0x00000004000b7c02 */ /* 0x000fe20008000f00 */
[----:B------:R-:W-:Y:S02]  /*1200*/  ULDC.64 UR4, c[0x0][0x238] ;  /* 0x00008e0000047ab9 */ /* 0x000fe40000000a00 */
[----:B------:R-:W-:Y:S01]  /*1210*/  UIMAD UR12, UR12, UR4, URZ ;  /* 0x000000040c0c72a4 */ /* 0x000fe2000f8e023f */
[----:B------:R-:W-:Y:S01]  /*1220*/  IMAD.WIDE.U32 R2, R9, UR30, R10 ;  /* 0x0000001e09027c25 */ /* 0x000fe2000f8e000a */
[----:B------:R-:W-:Y:S02]  /*1230*/  UIMAD.WIDE.U32 UR16, UR13, UR4, URZ ;  /* 0x000000040d1072a5 */ /* 0x000fe4000f8e003f */
[----:B------:R-:W-:Y:S01]  /*1240*/  UIMAD UR5, UR13, UR5, UR12 ;  /* 0x000000050d0572a4 */ /* 0x000fe2000f8e020c */
[----:B------:R-:W-:Y:S01]  /*1250*/  IMAD.IADD R11, R3, 0x1, R0 ;  /* 0x00000001030b7824 */ /* 0x000fe200078e0200 */
[----:B------:R-:W-:Y:S01]  /*1260*/  MOV R10, R2 ;  /* 0x00000002000a7202 */ /* 0x000fe20000000f00 */
[----:B------:R-:W-:Y:S01]  /*1270*/  IMAD R3, R103, UR10, RZ ;  /* 0x0000000a67037c24 */ /* 0x000fe2000f8e02ff */
[----:B------:R-:W-:Y:S01]  /*1280*/  UIADD3 UR14, UR17, UR5, URZ ;  /* 0x00000005110e7290 */ /* 0x000fe2000fffe03f */
[----:B------:R-:W-:-:S02]  /*1290*/  IMAD.MOV.U32 R0, RZ, RZ, R4 ;  /* 0x000000ffff007224 */ /* 0x000fc400078e0004 */
[----:B------:R-:W-:-:S04]  /*12a0*/  IMAD.WIDE.U32 R10, R4, UR10, R10 ;  /* 0x0000000a040a7c25 */ /* 0x000fc8000f8e000a */
[----:B------:R-:W-:Y:S01]  /*12b0*/  IMAD R3, R4, UR11, R3 ;  /* 0x0000000b04037c24 */ /* 0x000fe2000f8e0203 */
[----:B------:R-:W-:-:S03]  /*12c0*/  MOV R2, R10 ;  /* 0x0000000a00027202 */ /* 0x000fc60000000f00 */
[----:B------:R-:W-:Y:S01]  /*12d0*/  IMAD.IADD R3, R11, 0x1, R3 ;  /* 0x000000010b037824 */ /* 0x000fe200078e0203 */
[----:B------:R-:W-:Y:S06]  /*12e0*/  BRA `(.L_x_2146) ;  /* 0x0000000400447947 */ /* 0x000fec0003800000 */
.L_x_2145:
[----:B------:R-:W1:Y:S01]  /*12f0*/  LDC R4, c[0x0][0x278] ;  /* 0x00009e00ff047b82 */ /* 0x000e620000000800 */
[----:B------:R-:W2:Y:S01]  /*1300*/  S2R R0, SR_CTAID.Z ;  /* 0x0000000000007919 */ /* 0x000ea20000002700 */
[----:B------:R-:W-:Y:S01]  /*1310*/  IMAD.MOV.U32 R6, RZ, RZ, RZ ;  /* 0x000000ffff067224 */ /* 0x000fe200078e00ff */
[----:B------:R-:W-:Y:S02]  /*1320*/  UISETP.NE.AND UP0, UPT, UR14, -0x1, UPT ;  /* 0xffffffff0e00788c */ /* 0x000fe4000bf05270 */
[----:B------:R-:W-:-:S04]  /*1330*/  ULEA UR5, UR22, 0xffffff00, 0x8 ;  /* 0xffffff0016057891 */ /* 0x000fc8000f8e403f */
[----:B------:R-:W-:-:S05]  /*1340*/  PLOP3.LUT P0, PT, PT, PT, UP0, 0x80, 0x0 ;  /* 0x000000000000781c */ /* 0x000fca0003f0f008 */
[----:B------:R-:W-:Y:S01]  /*1350*/  @UP0 UIADD3 UR4, UR13, UR14, URZ ;  /* 0x0000000e0d040290 */ /* 0x000fe2000fffe03f */
[----:B------:R-:W-:-:S03]  /*1360*/  @UP0 ULDC.64 UR30, c[0x0][0x248] ;  /* 0x00009200001e0ab9 */ /* 0x000fc60000000a00 */
[----:B------:R-:W-:Y:S02]  /*1370*/  @UP0 UIMAD.WIDE.U32 UR10, UR4, UR30, URZ ;  /* 0x0000001e040a02a5 */ /* 0x000fe4000f8e003f */
[----:B------:R-:W-:Y:S01]  /*1380*/  @UP0 UIMAD UR4, UR4, UR31, URZ ;  /* 0x0000001f040402a4 */ /* 0x000fe2000f8e023f */
[----:B-1----:R-:W-:-:S03]  /*1390*/  IABS R5, R4 ;  /* 0x0000000400057213 */ /* 0x002fc60000000000 */
[----:B------:R-:W-:Y:S01]  /*13a0*/  @UP0 UIADD3 UR4, UR11, UR4, URZ ;  /* 0x000000040b040290 */ /* 0x000fe2000fffe03f */
[----:B------:R-:W1:Y:S01]  /*13b0*/  I2F.RP R8, R5 ;  /* 0x0000000500087306 */ /* 0x000e620000209400 */
[----:B--2---:R-:W-:-:S07]  /*13c0*/  IABS R0, R0 ;  /* 0x0000000000007213 */ /* 0x004fce0000000000 */
[----:B-1----:R-:W1:Y:S02]  /*13d0*/  MUFU.RCP R3, R8 ;  /* 0x0000000800037308 */ /* 0x002e640000001000 */
[----:B-1----:R-:W-:-:S06]  /*13e0*/  VIADD R3, R3, 0xffffffe ;  /* 0x0ffffffe03037836 */ /* 0x002fcc0000000000 */
[----:B------:R-:W1:Y:S02]  /*13f0*/  F2I.FTZ.U32.TRUNC.NTZ R7, R3 ;  /* 0x0000000300077305 */ /* 0x000e64000021f000 */
[----:B-1----:R-:W-:-:S04]  /*1400*/  IMAD.MOV R2, RZ, RZ, -R7 ;  /* 0x000000ffff027224 */ /* 0x002fc800078e0a07 */
[----:B------:R-:W-:-:S04]  /*1410*/  IMAD R2, R2, R5, RZ ;  /* 0x0000000502027224 */ /* 0x000fc800078e02ff */
[----:B------:R-:W-:Y:S01]  /*1420*/  IMAD.HI.U32 R7, R7, R2, R6 ;  /* 0x0000000207077227 */ /* 0x000fe200078e0006 */
[----:B------:R-:W-:-:S05]  /*1430*/  MOV R2, R0 ;  /* 0x0000000000027202 */ /* 0x000fca0000000f00 */
        /* <DEDUP_REMOVED lines=10> */
[----:B------:R-:W-:Y:S02]  /*14e0*/  ISETP.GE.AND P2, PT, R5, RZ, PT ;  /* 0x000000ff0500720c */ /* 0x000fe40003f46270 */
[----:B------:R-:W-:-:S04]  /*14f0*/  MOV R5, UR5 ;  /* 0x0000000500057c02 */ /* 0x000fc80008000f00 */
[----:B------:R-:W-:Y:S02]  /*1500*/  SHF.R.S32.HI R7, RZ, 0x1f, R5 ;  /* 0x0000001fff077819 */ /* 0x000fe40000011405 */
        /* <DEDUP_REMOVED lines=15> */
.L_x_2147:
        /* <DEDUP_REMOVED lines=16> */
[----:B------:R-:W-:-:S04]  /*1700*/  MOV R2, R8 ;  /* 0x0000000800027202 */ /* 0x000fc80000000f00 */
[----:B------:R-:W-:Y:S02]  /*1710*/  IADD3 R3, R9, R3, RZ ;  /* 0x0000000309037210 */ /* 0x000fe40007ffe0ff */
[----:B------:R-:W-:Y:S01]  /*1720*/  MOV R9, R5 ;  /* 0x0000000500097202 */ /* 0x000fe20000000f00 */
        /* <DEDUP_REMOVED lines=13> */
.L_x_2146:
[----:B------:R1:W5:Y:S01]  /*1800*/  @P4 LDG.E R44, desc[UR6][R126.64] ;  /* 0x000000067e2c4981 */ /* 0x000362000c1e1900 */
[----:B------:R-:W-:Y:S01]  /*1810*/  SHF.R.S32.HI R57, RZ, 0x1f, R52 ;  /* 0x0000001fff397819 */ /* 0x000fe20000011434 */
[----:B------:R-:W-:Y:S01]  /*1820*/  UISETP.NE.AND UP0, UPT, UR21, -0x1, UPT ;  /* 0xffffffff1500788c */ /* 0x000fe2000bf05270 */
[----:B------:R-:W2:Y:S01]  /*1830*/  LDC R66, c[0x0][0x2e0] ;  /* 0x0000b800ff427b82 */ /* 0x000ea20000000800 */
[----:B------:R-:W3:Y:S01]  /*1840*/  S2R R19, SR_CTAID.X ;  /* 0x0000000000137919 */ /* 0x000ee20000002500 */
[CC--:B------:R-:W-:Y:S01]  /*1850*/  LEA.HI R13, R57.reuse, R52.reuse, RZ, 0x2 ;  /* 0x00000034390d7211 */ /* 0x0c0fe200078f10ff */
[----:B------:R-:W-:Y:S01]  /*1860*/  ULDC.64 UR10, c[0x0][0x240] ;  /* 0x00009000000a7ab9 */ /* 0x000fe20000000a00 */
[----:B------:R-:W-:Y:S01]  /*1870*/  LEA.HI R59, R57, R52, RZ, 0x3 ;  /* 0x00000034393b7211 */ /* 0x000fe200078f18ff */
        /* <DEDUP_REMOVED lines=61> */
[----:B------:R-:W-:Y:S01]  /*1c50*/  SHF.R.S32.HI R13, RZ, 0x1, R55 ;  /* 0x00000001ff0d7819 */ /* 0x000fe20000011437 */
        /* <DEDUP_REMOVED lines=35> */
[----:B------:R-:W-:Y:S01]  /*1e90*/  UIMAD UR13, UR24, UR10, URZ ;  /* 0x0000000a180d72a4 */ /* 0x000fe2000f8e023f */
[----:B------:R-:W-:Y:S01]  /*1ea0*/  IMAD.WIDE.U32 R12, R11, UR26, R148 ;  /* 0x0000001a0b0c7c25 */ /* 0x000fe2000f8e0094 */
[----:B------:R-:W-:Y:S01]  /*1eb0*/  USHF.R.S32.HI UR4, URZ, 0x1f, UR29 ;  /* 0x0000001f3f047899 */ /* 0x000fe2000801141d */
        /* <DEDUP_REMOVED lines=9> */
[----:B------:R-:W-:Y:S01]  /*1f50*/  IADD3 R13, R13, UR11, RZ ;  /* 0x0000000b0d0d7c10 */ /* 0x000fe2000fffe0ff */
[----:B------:R-:W-:Y:S01]  /*1f60*/  VIADD R11, R11, UR5 ;  /* 0x000000050b0b7c36 */ /* 0x000fe20008000000 */
[----:B------:R-:W-:Y:S01]  /*1f70*/  ULDC.64 UR4, c[0x0][0x350] ;  /* 0x0000d40000047ab9 */ /* 0x000fe20000000a00 */
[----:B------:R-:W-:Y:S01]  /*1f80*/  IMAD R5, R7, UR14, RZ ;  /* 0x0000000e07057c24 */ /* 0x000fe2000f8e02ff */
[----:B------:R-:W-:Y:S01]  /*1f90*/  ULDC.64 UR10, c[0x0][0x348] ;  /* 0x0000d200000a7ab9 */ /* 0x000fe20000000a00 */
[C---:B------:R-:W-:Y:S01]  /*1fa0*/  IMAD.WIDE.U32 R12, R6.reuse, UR14, R12 ;  /* 0x0000000e060c7c25 */ /* 0x040fe2000f8e000c */
[----:B------:R-:W-:Y:S01]  /*1fb0*/  ULDC.64 UR12, c[0x0][0x320] ;  /* 0x0000c800000c7ab9 */ /* 0x000fe20000000a00 */
[----:B------:R-:W-:Y:S01]  /*1fc0*/  SHF.L.U32 R91, R131, 0x7, RZ ;  /* 0x00000007835b7819 */ /* 0x000fe200000006ff */
[----:B------:R-:W-:Y:S01]  /*1fd0*/  USHF.L.U64.HI UR36, UR14, 0x5, UR15 ;  /* 0x000000050e247899 */ /* 0x000fe2000801020f */
[-C--:B-1----:R-:W-:Y:S01]  /*1fe0*/  IMAD R4, R7, R2.reuse, RZ ;  /* 0x0000000207047224 */ /* 0x082fe200078e02ff */
[----:B------:R-:W-:Y:S01]  /*1ff0*/  UIMAD UR42, UR15, 0xc0, URZ ;  /* 0x000000c00f2a78a4 */ /* 0x000fe2000f8e023f */
[C---:B------:R-:W-:Y:S01]  /*2000*/  IMAD R5, R6.reuse, UR15, R5 ;  /* 0x0000000f06057c24 */ /* 0x040fe2000f8e0205 */
[----:B------:R-:W-:Y:S01]  /*2010*/  USHF.L.U64.HI UR43, UR14, 0x7, UR15 ;  /* 0x000000070e2b7899 */ /* 0x000fe2000801020f */
[C---:B------:R-:W-:Y:S01]  /*2020*/  IMAD R4, R6.reuse, R3, R4 ;  /* 0x0000000306047224 */ /* 0x040fe200078e0204 */
[----:B------:R-:W-:Y:S01]  /*2030*/  UIMAD UR39, UR15, 0x140, URZ ;  /* 0x000001400f2778a4 */ /* 0x000fe2000f8e023f */
[----:B------:R-:W-:Y:S01]  /*2040*/  IMAD.WIDE.U32 R6, R6, R2, R10 ;  /* 0x0000000206067225 */ /* 0x000fe200078e000a */
[----:B------:R-:W-:Y:S01]  /*2050*/  IADD3 R13, R13, R5, RZ ;  /* 0x000000050d0d7210 */ /* 0x000fe20007ffe0ff */
[----:B------:R-:W-:Y:S01]  /*2060*/  UIMAD UR38, UR15, 0x180, URZ ;  /* 0x000001800f2678a4 */ /* 0x000fe2000f8e023f */
[----:B------:R-:W-:Y:S01]  /*2070*/  SHF.L.U32 R81, R63, 0x5, RZ ;  /* 0x000000053f517819 */ /* 0x000fe200000006ff */
[----:B------:R-:W-:Y:S01]  /*2080*/  IMAD R101, R103, UR4, RZ ;  /* 0x0000000467657c24 */ /* 0x000fe2000f8e02ff */
[----:B------:R-:W-:Y:S01]  /*2090*/  SHF.L.U32 R75, R63, 0x7, RZ ;  /* 0x000000073f4b7819 */ /* 0x000fe200000006ff */
[----:B------:R-:W-:Y:S01]  /*20a0*/  IMAD.IADD R7, R7, 0x1, R4 ;  /* 0x0000000107077824 */ /* 0x000fe200078e0204 */
[----:B------:R-:W-:Y:S01]  /*20b0*/  UIMAD.WIDE.U32 UR32, UR30, 0x80, URZ ;  /* 0x000000801e2078a5 */ /* 0x000fe2000f8e003f */
[----:B------:R-:W-:Y:S01]  /*20c0*/  IMAD R103, R103, UR10, RZ ;  /* 0x0000000a67677c24 */ /* 0x000fe2000f8e02ff */
[----:B------:R-:W-:Y:S01]  /*20d0*/  USHF.L.U32 UR35, UR31, 0x7, URZ ;  /* 0x000000071f237899 */ /* 0x000fe2000800063f */
[----:B------:R-:W-:Y:S01]  /*20e0*/  IMAD R44, R63, R44, RZ ;  /* 0x0000002c3f2c7224 */ /* 0x000fe200078e02ff */
[----:B------:R-:W-:Y:S01]  /*20f0*/  USHF.L.U32 UR34, UR31, 0x6, URZ ;  /* 0x000000061f227899 */ /* 0x000fe2000800063f */
[C---:B------:R-:W-:Y:S01]  /*2100*/  IMAD R103, R0.reuse, UR11, R103 ;  /* 0x0000000b00677c24 */ /* 0x040fe2000f8e0267 */
[----:B------:R-:W-:Y:S01]  /*2110*/  USHF.L.U32 UR37, UR14, 0x5, URZ ;  /* 0x000000050e257899 */ /* 0x000fe2000800063f */
[----:B------:R-:W-:Y:S01]  /*2120*/  IMAD.WIDE.U32 R6, R0, UR10, R6 ;  /* 0x0000000a00067c25 */ /* 0x000fe2000f8e0006 */
[----:B------:R-:W-:Y:S01]  /*2130*/  SHF.R.S32.HI R43, RZ, 0x1f, R44 ;  /* 0x0000001fff2b7819 */ /* 0x000fe2000001142c */
[----:B------:R-:W-:Y:S01]  /*2140*/  ULDC.64 UR10, c[0x0][0x218] ;  /* 0x00008600000a7ab9 */ /* 0x000fe20000000a00 */
[-C--:B------:R-:W-:Y:S01]  /*2150*/  IADD3 R106, P2, R64, R44.reuse, RZ ;  /* 0x0000002c406a7210 */ /* 0x080fe20007f5e0ff */
[C---:B------:R-:W-:Y:S01]  /*2160*/  IMAD R101, R0.reuse, UR5, R101 ;  /* 0x0000000500657c24 */ /* 0x040fe2000f8e0265 */
[----:B------:R-:W-:Y:S01]  /*2170*/  IADD3 R44, P3, R65, R44, RZ ;  /* 0x0000002c412c7210 */ /* 0x000fe20007f7e0ff */
[----:B------:R-:W-:Y:S01]  /*2180*/  IMAD.WIDE.U32 R4, R0, UR4, R12 ;  /* 0x0000000400047c25 */ /* 0x000fe2000f8e000c */
[----:B------:R-:W-:Y:S01]  /*2190*/  ULDC.64 UR4, c[0x0][0x318] ;  /* 0x0000c60000047ab9 */ /* 0x000fe20000000a00 */
[----:B------:R-:W-:Y:S01]  /*21a0*/  IADD3.X R107, R61, R43, RZ, P2, !PT ;  /* 0x0000002b3d6b7210 */ /* 0x000fe200017fe4ff */
[----:B------:R-:W-:Y:S01]  /*21b0*/  USHF.L.U32 UR44, UR14, 0x7, URZ ;  /* 0x000000070e2c7899 */ /* 0x000fe2000800063f */
[----:B------:R-:W-:Y:S01]  /*21c0*/  IMAD.IADD R103, R7, 0x1, R103 ;  /* 0x0000000107677824 */ /* 0x000fe200078e0267 */
[----:B------:R-:W-:Y:S01]  /*21d0*/  LEA R102, P0, R6, UR4, 0x1 ;  /* 0x0000000406667c11 */ /* 0x000fe2000f8008ff */
[----:B------:R-:W-:Y:S01]  /*21e0*/  IMAD.X R43, R62, 0x1, R43, P3 ;  /* 0x000000013e2b7824 */ /* 0x000fe200018e062b */
[----:B------:R-:W-:Y:S01]  /*21f0*/  IADD3 R101, R5, R101, RZ ;  /* 0x0000006505657210 */ /* 0x000fe20007ffe0ff */
[----:B------:R-:W-:Y:S01]  /*2200*/  IMAD.WIDE.U32 R10, R130, 0x40, RZ ;  /* 0x00000040820a7825 */ /* 0x000fe200078e00ff */
[----:B------:R-:W-:Y:S01]  /*2210*/  LEA R100, P1, R4, UR12, 0x1 ;  /* 0x0000000c04647c11 */ /* 0x000fe2000f8208ff */
[----:B------:R-:W-:Y:S01]  /*2220*/  USHF.L.U64.HI UR12, UR14, 0x6, UR15 ;  /* 0x000000060e0c7899 */ /* 0x000fe2000801020f */
[----:B------:R-:W-:Y:S01]  /*2230*/  LEA.HI.X R103, R6, UR5, R103, 0x1, P0 ;  /* 0x0000000506677c11 */ /* 0x000fe200080f0c67 */
[----:B------:R-:W-:Y:S01]  /*2240*/  IMAD.SHL.U32 R88, R131, 0x40, RZ ;  /* 0x0000004083587824 */ /* 0x000fe200078e00ff */
[----:B------:R-:W-:Y:S01]  /*2250*/  LEA.HI.X R101, R4, UR13, R101, 0x1, P1 ;  /* 0x0000000d04657c11 */ /* 0x000fe200088f0c65 */
[----:B------:R-:W-:Y:S01]  /*2260*/  ULDC.64 UR4, c[0x0][0x220] ;  /* 0x0000880000047ab9 */ /* 0x000fe20000000a00 */
[----:B------:R-:W-:Y:S01]  /*2270*/  LEA R96, P1, R120, UR10, 0x1 ;  /* 0x0000000a78607c11 */ /* 0x000fe2000f8208ff */
[----:B------:R-:W-:Y:S01]  /*2280*/  IMAD.WIDE.U32 R14, R130, 0x80, RZ ;  /* 0x00000080820e7825 */ /* 0x000fe200078e00ff */
[----:B------:R-:W-:Y:S01]  /*2290*/  LEA R98, P0, R118, UR4, 0x1 ;  /* 0x0000000476627c11 */ /* 0x000fe2000f8008ff */
[----:B------:R-:W-:Y:S01]  /*22a0*/  USHF.L.U32 UR13, UR14, 0x6, URZ ;  /* 0x000000060e0d7899 */ /* 0x000fe2000800063f */
[C---:B------:R-:W-:Y:S01]  /*22b0*/  SHF.L.U64.HI R43, R44.reuse, 0x1, R43 ;  /* 0x000000012c2b7819 */ /* 0x040fe2000001022b */
[----:B------:R-:W-:Y:S01]  /*22c0*/  IMAD.SHL.U32 R44, R44, 0x2, RZ ;  /* 0x000000022c2c7824 */ /* 0x000fe200078e00ff */
[----:B------:R-:W-:Y:S01]  /*22d0*/  IADD3 R88, R11, R88, RZ ;  /* 0x000000580b587210 */ /* 0x000fe20007ffe0ff */
[----:B------:R-:W-:Y:S01]  /*22e0*/  IMAD.IADD R91, R15, 0x1, R91 ;  /* 0x000000010f5b7824 */ /* 0x000fe200078e025b */
[C---:B------:R-:W-:Y:S01]  /*22f0*/  SHF.L.U64.HI R107, R106.reuse, 0x1, R107 ;  /* 0x000000016a6b7819 */ /* 0x040fe2000001026b */
[C---:B------:R-:W-:Y:S01]  /*2300*/  IMAD R7, R131.reuse, 0xc0, RZ ;  /* 0x000000c083077824 */ /* 0x040fe200078e02ff */
[----:B------:R-:W-:Y:S01]  /*2310*/  SHF.L.U32 R106, R106, 0x1, RZ ;  /* 0x000000016a6a7819 */ /* 0x000fe200000006ff */
[C---:B------:R-:W-:Y:S01]  /*2320*/  IMAD R93, R131.reuse, 0x140, RZ ;  /* 0x00000140835d7824 */ /* 0x040fe200078e02ff */
[----:B------:R-:W-:Y:S01]  /*2330*/  LEA.HI.X R97, R120, UR11, R123, 0x1, P1 ;  /* 0x0000000b78617c11 */ /* 0x000fe200088f0c7b */
[C---:B------:R-:W-:Y:S01]  /*2340*/  IMAD R5, R131.reuse, 0x180, RZ ;  /* 0x0000018083057824 */ /* 0x040fe200078e02ff */
[----:B------:R-:W-:Y:S01]  /*2350*/  LEA.HI.X R99, R118, UR5, R117, 0x1, P0 ;  /* 0x0000000576637c11 */ /* 0x000fe200080f0c75 */
[----:B------:R-:W-:Y:S01]  /*2360*/  IMAD R95, R131, 0x1c0, RZ ;  /* 0x000001c0835f7824 */ /* 0x000fe200078e02ff */
[----:B------:R-:W-:Y:S01]  /*2370*/  ULDC.64 UR10, c[0x0][0x360] ;  /* 0x0000d800000a7ab9 */ /* 0x000fe20000000a00 */
[----:B------:R-:W-:Y:S01]  /*2380*/  IMAD.WIDE.U32 R136, R130, 0xc0, RZ ;  /* 0x000000c082887825 */ /* 0x000fe200078e00ff */
[----:B------:R-:W-:Y:S01]  /*2390*/  SHF.L.U64.HI R88, R10, 0x1, R88 ;  /* 0x000000010a587819 */ /* 0x000fe20000010258 */
[----:B------:R-:W-:Y:S01]  /*23a0*/  UIMAD UR15, UR15, 0x1c0, URZ ;  /* 0x000001c00f0f78a4 */ /* 0x000fe2000f8e023f */
[----:B------:R-:W-:Y:S01]  /*23b0*/  IADD3 R104, P3, R106, UR10, RZ ;  /* 0x0000000a6a687c10 */ /* 0x000fe2000ff7e0ff */
[----:B------:R-:W-:Y:S01]  /*23c0*/  IMAD.WIDE.U32 R134, R130, 0x140, RZ ;  /* 0x0000014082867825 */ /* 0x000fe200078e00ff */
[----:B------:R-:W-:Y:S01]  /*23d0*/  ULDC.64 UR4, c[0x0][0x358] ;  /* 0x0000d60000047ab9 */ /* 0x000fe20000000a00 */
[----:B------:R-:W-:Y:S01]  /*23e0*/  UIMAD.WIDE.U32 UR50, UR14, 0x1c0, URZ ;  /* 0x000001c00e3278a5 */ /* 0x000fe2000f8e003f */
[----:B------:R-:W-:Y:S01]  /*23f0*/  IADD3 R106, P2, R106, UR4, RZ ;  /* 0x000000046a6a7c10 */ /* 0x000fe2000ff5e0ff */
[----:B------:R-:W-:Y:S01]  /*2400*/  IMAD.WIDE.U32 R132, R130, 0x180, RZ ;  /* 0x0000018082847825 */ /* 0x000fe200078e00ff */
[----:B------:R-:W-:Y:S01]  /*2410*/  UIMAD.WIDE.U32 UR30, UR30, 0x40, URZ ;  /* 0x000000401e1e78a5 */ /* 0x000fe2000f8e003f */
[----:B------:R-:W-:Y:S01]  /*2420*/  SHF.L.U64.HI R91, R14, 0x1, R91 ;  /* 0x000000010e5b7819 */ /* 0x000fe2000001025b */
[----:B------:R-:W-:Y:S01]  /*2430*/  UIMAD.WIDE.U32 UR48, UR14, 0xc0, URZ ;  /* 0x000000c00e3078a5 */ /* 0x000fe2000f8e003f */
[C---:B------:R-:W-:Y:S01]  /*2440*/  IMAD.SHL.U32 R79, R63.reuse, 0x40, RZ ;  /* 0x000000403f4f7824 */ /* 0x040fe200078e00ff */
[----:B------:R-:W-:Y:S01]  /*2450*/  UIMAD.WIDE.U32 UR46, UR14, 0x140, URZ ;  /* 0x000001400e2e78a5 */ /* 0x000fe2000f8e003f */
[C---:B------:R-:W-:Y:S01]  /*2460*/  IMAD R77, R63.reuse, 0x60, RZ ;  /* 0x000000603f4d7824 */ /* 0x040fe200078e02ff */
[----:B------:R-:W-:Y:S01]  /*2470*/  UIMAD.WIDE.U32 UR40, UR14, 0x180, URZ ;  /* 0x000001800e2878a5 */ /* 0x000fe2000f8e003f */
[C---:B------:R-:W-:Y:S01]  /*2480*/  IMAD R73, R63.reuse, 0xa0, RZ ;  /* 0x000000a03f497824 */ /* 0x040fe200078e02ff */
[C-C-:B------:R-:W-:Y:S01]  /*2490*/  SHF.L.U64.HI R84, R2.reuse, 0x6, R3.reuse ;  /* 0x0000000602547819 */ /* 0x140fe20000010203 */
[C---:B------:R-:W-:Y:S01]  /*24a0*/  IMAD R71, R63.reuse, 0xc0, RZ ;  /* 0x000000c03f477824 */ /* 0x040fe200078e02ff */
[C-C-:B------:R-:W-:Y:S01]  /*24b0*/  SHF.L.U64.HI R86, R2.reuse, 0x7, R3.reuse ;  /* 0x0000000702567819 */ /* 0x140fe20000010203 */
[----:B------:R-:W-:Y:S01]  /*24c0*/  IMAD R69, R63, 0xe0, RZ ;  /* 0x000000e03f457824 */ /* 0x000fe200078e02ff */
[----:B------:R-:W-:Y:S01]  /*24d0*/  SHF.L.U64.HI R108, R2, 0x5, R3 ;  /* 0x00000005026c7819 */ /* 0x000fe20000010203 */
[----:B------:R-:W-:Y:S01]  /*24e0*/  IMAD.SHL.U32 R89, R10, 0x2, RZ ;  /* 0x000000020a597824 */ /* 0x000fe200078e00ff */
[----:B------:R-:W-:Y:S01]  /*24f0*/  IADD3 R10, P1, R44, UR10, RZ ;  /* 0x0000000a2c0a7c10 */ /* 0x000fe2000ff3e0ff */
[----:B------:R-:W-:Y:S01]  /*2500*/  IMAD.WIDE.U32 R130, R130, 0x1c0, RZ ;  /* 0x000001c082827825 */ /* 0x000fe200078e00ff */
[----:B------:R-:W-:Y:S01]  /*2510*/  IADD3 R44, P0, R44, UR4, RZ ;  /* 0x000000042c2c7c10 */ /* 0x000fe2000ff1e0ff */
[----:B------:R-:W-:Y:S01]  /*2520*/  USHF.L.U64.HI UR36, UR37, 0x1, UR36 ;  /* 0x0000000125247899 */ /* 0x000fe20008010224 */
        /* <DEDUP_REMOVED lines=48> */
.L_x_2202:
[----:B------:R-:W-:Y:S01]  /*2830*/  ISETP.GE.AND P1, PT, R148, UR52, PT ;  /* 0x0000003494007c0c */ /* 0x000fe2000bf26270 */
[----:B------:R-:W-:Y:S02]  /*2840*/  IMAD.SHL.U32 R14, R12, 0x100, RZ ;  /* 0x000001000c0e7824 */ /* 0x000fe400078e00ff */
[----:B--234-:R-:W-:Y:S02]  /*2850*/  IMAD.MOV.U32 R16, RZ, RZ, R100 ;  /* 0x000000ffff107224 */ /* 0x01cfe400078e0064 */
[----:B------:R-:W-:Y:S02]  /*2860*/  VIADD R13, R14, 0xffffff00 ;  /* 0xffffff000e0d7836 */ /* 0x000fe40000000000 */
[----:B------:R-:W-:Y:S03]  /*2870*/  IMAD.MOV.U32 R17, RZ, RZ, R101 ;  /* 0x000000ffff117224 */ /* 0x000fe600078e0065 */
[C---:B------:R-:W-:Y:S02]  /*2880*/  IADD3 R3, -R13.reuse, UR23, RZ ;  /* 0x000000170d037c10 */ /* 0x040fe4000fffe1ff */
[----:B------:R-:W-:Y:S02]  /*2890*/  IADD3 R0, -R13, UR29, RZ ;  /* 0x0000001d0d007c10 */ /* 0x000fe4000fffe1ff */
[-C--:B------:R-:W-:Y:S02]  /*28a0*/  ISETP.GE.OR P0, PT, R67, R3.reuse, P1 ;  /* 0x000000034300720c */ /* 0x080fe40000f06670 */
[-C--:B------:R-:W-:Y:S02]  /*28b0*/  ISETP.GE.OR P6, PT, R115, R3.reuse, P1 ;  /* 0x000000037300720c */ /* 0x080fe40000fc6670 */
[-C--:B------:R-:W-:Y:S02]  /*28c0*/  ISETP.LT.OR P2, PT, R67, R0.reuse, P0 ;  /* 0x000000004300720c */ /* 0x080fe40000741670 */
[-C--:B------:R-:W-:Y:S02]  /*28d0*/  ISETP.LT.OR P6, PT, R115, R0.reuse, P6 ;  /* 0x000000007300720c */ /* 0x080fe400037c1670 */
[CC--:B------:R-:W-:Y:S02]  /*28e0*/  ISETP.GE.OR P5, PT, R114.reuse, R3.reuse, P1 ;  /* 0x000000037200720c */ /* 0x0c0fe40000fa6670 */
[C---:B------:R-:W-:Y:S02]  /*28f0*/  ISETP.GE.OR P4, PT, R113.reuse, R3, P1 ;  /* 0x000000037100720c */ /* 0x040fe40000f86670 */
[-C--:B------:R-:W-:Y:S02]  /*2900*/  ISETP.LT.OR P5, PT, R114, R0.reuse, P5 ;  /* 0x000000007200720c */ /* 0x080fe40002fa1670 */
[----:B------:R-:W-:Y:S02]  /*2910*/  ISETP.LT.OR P4, PT, R113, R0, P4 ;  /* 0x000000007100720c */ /* 0x000fe40002781670 */
[----:B------:R-:W-:Y:S02]  /*2920*/  P2R R2, PR, RZ, 0x40 ;  /* 0x00000040ff027803 */ /* 0x000fe40000000000 */
[C---:B------:R-:W-:Y:S02]  /*2930*/  @!P2 IADD3 R4, P0, R100.reuse, UR37, RZ ;  /* 0x000000256404ac10 */ /* 0x040fe4000ff1e0ff */
[----:B------:R-:W-:Y:S02]  /*2940*/  @!P2 LEA R144, P1, R175, R98, 0x1 ;  /* 0x00000062af90a211 */ /* 0x000fe400078208ff */
[----:B------:R-:W-:Y:S02]  /*2950*/  @!P2 IADD3.X R5, R101, UR36, RZ, P0, !PT ;  /* 0x000000246505ac10 */ /* 0x000fe400087fe4ff */
[----:B------:R-:W-:Y:S02]  /*2960*/  @!P2 LEA.HI.X R145, R175, R99, R174, 0x1, P1 ;  /* 0x00000063af91a211 */ /* 0x000fe400008f0cae */
[----:B------:R-:W-:Y:S02]  /*2970*/  @!P6 IADD3 R32, P0, R100, UR55, RZ ;  /* 0x000000376420ec10 */ /* 0x000fe4000ff1e0ff */
[----:B------:R-:W-:Y:S02]  /*2980*/  @!P6 IADD3 R142, P1, R98, R89, RZ ;  /* 0x00000059628ee210 */ /* 0x000fe40007f3e0ff */
[----:B------:R-:W-:Y:S02]  /*2990*/  @!P6 IADD3.X R33, R101, UR54, RZ, P0, !PT ;  /* 0x000000366521ec10 */ /* 0x000fe400087fe4ff */
[----:B------:R-:W-:Y:S01]  /*29a0*/  @!P5 IADD3 R28, P0, R100, UR48, RZ ;  /* 0x00000030641cdc10 */ /* 0x000fe2000ff1e0ff */
[----:B------:R-:W-:Y:S01]  /*29b0*/  @!P6 IMAD.X R143, R99, 0x1, R88, P1 ;  /* 0x00000001638fe824 */ /* 0x000fe200008e0658 */
[----:B------:R-:W-:Y:S02]  /*29c0*/  ISETP.GE.AND P6, PT, R148, UR52, PT ;  /* 0x0000003494007c0c */ /* 0x000fe4000bfc6270 */
[----:B------:R-:W-:Y:S02]  /*29d0*/  @!P5 IADD3.X R29, R101, UR42, RZ, P0, !PT ;  /* 0x0000002a651ddc10 */ /* 0x000fe400087fe4ff */
[----:B------:R-:W-:Y:S02]  /*29e0*/  @!P5 IADD3 R140, P0, R98, R136, RZ ;  /* 0x00000088628cd210 */ /* 0x000fe40007f1e0ff */
[CC--:B------:R-:W-:Y:S02]  /*29f0*/  ISETP.GE.OR P3, PT, R112.reuse, R3.reuse, P6 ;  /* 0x000000037000720c */ /* 0x0c0fe40003766670 */
[----:B------:R-:W-:Y:S01]  /*2a00*/  P2R R46, PR, RZ, 0x4 ;  /* 0x00000004ff2e7803 */ /* 0x000fe20000000000 */
[----:B------:R-:W-:Y:S01]  /*2a10*/  @!P5 IMAD.X R141, R99, 0x1, R90, P0 ;  /* 0x00000001638dd824 */ /* 0x000fe200000e065a */
[----:B------:R-:W-:Y:S02]  /*2a20*/  ISETP.LT.OR P3, PT, R112, R0, P3 ;  /* 0x000000007000720c */ /* 0x000fe40001f61670 */
[----:B------:R-:W-:Y:S02]  /*2a30*/  @!P4 IADD3 R24, P0, R100, UR44, RZ ;  /* 0x0000002c6418cc10 */ /* 0x000fe4000ff1e0ff */
[-C--:B------:R-:W-:Y:S02]  /*2a40*/  ISETP.GE.OR P2, PT, R111, R3.reuse, P6 ;  /* 0x000000036f00720c */ /* 0x080fe40003746670 */
[----:B------:R-:W-:Y:S02]  /*2a50*/  @!P4 IADD3.X R25, R101, UR43, RZ, P0, !PT ;  /* 0x0000002b6519cc10 */ /* 0x000fe400087fe4ff */
[----:B------:R-:W-:Y:S02]  /*2a60*/  @!P4 IADD3 R138, P0, R98, R92, RZ ;  /* 0x0000005c628ac210 */ /* 0x000fe40007f1e0ff */
[-C--:B------:R-:W-:Y:S02]  /*2a70*/  ISETP.LT.OR P2, PT, R111, R0.reuse, P2 ;  /* 0x000000006f00720c */ /* 0x080fe40001741670 */
[----:B------:R-:W-:Y:S01]  /*2a80*/  ISETP.GE.OR P1, PT, R110, R3, P6 ;  /* 0x000000036e00720c */ /* 0x000fe20003726670 */
[----:B------:R-:W-:Y:S01]  /*2a90*/  @!P4 IMAD.X R139, R99, 0x1, R91, P0 ;  /* 0x00000001638bc824 */ /* 0x000fe200000e065b */
[----:B------:R-:W-:Y:S02]  /*2aa0*/  @!P3 IADD3 R20, P0, R100, UR46, RZ ;  /* 0x0000002e6414bc10 */ /* 0x000fe4000ff1e0ff */
[----:B------:R-:W-:Y:S02]  /*2ab0*/  ISETP.LT.OR P1, PT, R110, R0, P1 ;  /* 0x000000006e00720c */ /* 0x000fe40000f21670 */
[----:B------:R-:W-:Y:S02]  /*2ac0*/  @!P3 IADD3.X R21, R101, UR39, RZ, P0, !PT ;  /* 0x000000276515bc10 */ /* 0x000fe400087fe4ff */
[----:B------:R-:W-:Y:S05]  /*2ad0*/  @!P3 IADD3 R50, P0, R98, R134, RZ ;  /* 0x000000866232b210 */ /* 0x000fea0007f1e0ff */
[----:B------:R-:W-:Y:S01]  /*2ae0*/  @!P3 IMAD.X R51, R99, 0x1, R93, P0 ;  /* 0x000000016333b824 */ /* 0x000fe200000e065d */
[----:B------:R-:W-:Y:S04]  /*2af0*/  @!P2 IADD3 R48, P0, R100, UR40, RZ ;  /* 0x000000286430ac10 */ /* 0x000fe8000ff1e0ff */
[----:B------:R-:W-:Y:S02]  /*2b00*/  @!P2 IADD3.X R49, R101, UR38, RZ, P0, !PT ;  /* 0x000000266531ac10 */ /* 0x000fe400087fe4ff */
[----:B------:R-:W-:Y:S05]  /*2b10*/  @!P2 IADD3 R40, P0, R98, R132, RZ ;  /* 0x000000846228a210 */ /* 0x000fea0007f1e0ff */
[----:B------:R-:W-:Y:S01]  /*2b20*/  @!P2 IMAD.X R41, R99, 0x1, R94, P0 ;  /* 0x000000016329a824 */ /* 0x000fe200000e065e */
[----:B------:R-:W-:Y:S04]  /*2b30*/  @!P1 IADD3 R38, P0, R100, UR50, RZ ;  /* 0x0000003264269c10 */ /* 0x000fe8000ff1e0ff */
[----:B------:R-:W-:Y:S02]  /*2b40*/  @!P1 IADD3.X R39, R101, UR57, RZ, P0, !PT ;  /* 0x0000003965279c10 */ /* 0x000fe400087fe4ff */
[----:B------:R-:W-:Y:S05]  /*2b50*/  @!P1 IADD3 R36, P0, R98, R130, RZ ;  /* 0x0000008262249210 */ /* 0x000fea0007f1e0ff */
[----:B------:R-:W-:Y:S01]  /*2b60*/  @!P1 IMAD.X R37, R99, 0x1, R95, P0 ;  /* 0x0000000163259824 */ /* 0x000fe200000e065f */
[C---:B------:R-:W-:Y:S04]  /*2b70*/  LEA R100, P0, R82.reuse, R16, 0x1 ;  /* 0x0000001052647211 */ /* 0x040fe800078008ff */
[----:B------:R-:W-:Y:S02]  /*2b80*/  LEA.HI.X.SX32 R101, R82, R17, 0x1, P0 ;  /* 0x0000001152657211 */ /* 0x000fe400000f0eff */
[C---:B------:R-:W-:Y:S04]  /*2b90*/  ISETP.GE.OR P0, PT, R124.reuse, R3, P6 ;  /* 0x000000037c00720c */ /* 0x040fe80003706670 */
[----:B------:R-:W-:Y:S02]  /*2ba0*/  ISETP.LT.OR P6, PT, R124, R0, P0 ;  /* 0x000000007c00720c */ /* 0x000fe400007c1670 */
[----:B------:R-:W-:Y:S02]  /*2bb0*/  ISETP.NE.AND P0, PT, R46, RZ, PT ;  /* 0x000000ff2e00720c */ /* 0x000fe40003f05270 */
[----:B------:R-:W-:Y:S09]  /*2bc0*/  P2R R0, PR, RZ, 0x40 ;  /* 0x00000040ff007803 */ /* 0x000ff20000000000 */
[----:B------:R-:W2:Y:S04]  /*2bd0*/  @!P6 LDG.E.128 R16, desc[UR6][R16.64] ;  /* 0x000000061010e981 */ /* 0x000ea8000c1e1d00 */
[----:B--2---:R1:W-:Y:S01]  /*2be0*/  @!P6 STG.E.128 desc[UR6][R98.64], R16 ;  /* 0x000000106200e986 */ /* 0x0043e2000c101d06 */
[----:B------:R-:W-:Y:S03]  /*2bf0*/  ISETP.NE.AND P6, PT, R2, RZ, PT ;  /* 0x000000ff0200720c */ /* 0x000fe60003fc5270 */
[----:B------:R-:W2:Y:S04]  /*2c00*/  @!P0 LDG.E.128 R4, desc[UR6][R4.64] ;  /* 0x0000000604048981 */ /* 0x000ea8000c1e1d00 */
[----:B--2---:R2:W-:Y:S01]  /*2c10*/  @!P0 STG.E.128 desc[UR6][R144.64], R4 ;  /* 0x0000000490008986 */ /* 0x0045e2000c101d06 */
[----:B------:R-:W-:Y:S05]  /*2c20*/  ISETP.NE.AND P0, PT, RZ, UR4, PT ;  /* 0x00000004ff007c0c */ /* 0x000fea000bf05270 */
[----:B------:R-:W3:Y:S04]  /*2c30*/  @!P6 LDG.E.128 R32, desc[UR6][R32.64] ;  /* 0x000000062020e981 */ /* 0x000ee8000c1e1d00 */
[----:B---3--:R3:W-:Y:S04]  /*2c40*/  @!P6 STG.E.128 desc[UR6][R142.64], R32 ;  /* 0x000000208e00e986 */ /* 0x0087e8000c101d06 */
[----:B------:R-:W4:Y:S04]  /*2c50*/  @!P5 LDG.E.128 R28, desc[UR6][R28.64] ;  /* 0x000000061c1cd981 */ /* 0x000f28000c1e1d00 */
[----:B----4-:R3:W-:Y:S04]  /*2c60*/  @!P5 STG.E.128 desc[UR6][R140.64], R28 ;  /* 0x0000001c8c00d986 */ /* 0x0107e8000c101d06 */
[----:B------:R-:W4:Y:S04]  /*2c70*/  @!P4 LDG.E.128 R24, desc[UR6][R24.64] ;  /* 0x000000061818c981 */ /* 0x000f28000c1e1d00 */
[----:B----4-:R3:W-:Y:S04]  /*2c80*/  @!P4 STG.E.128 desc[UR6][R138.64], R24 ;  /* 0x000000188a00c986 */ /* 0x0107e8000c101d06 */
[----:B------:R-:W4:Y:S04]  /*2c90*/  @!P3 LDG.E.128 R20, desc[UR6][R20.64] ;  /* 0x000000061414b981 */ /* 0x000f28000c1e1d00 */
[----:B----4-:R3:W-:Y:S04]  /*2ca0*/  @!P3 STG.E.128 desc[UR6][R50.64], R20 ;  /* 0x000000143200b986 */ /* 0x0107e8000c101d06 */
[----:B-1----:R-:W4:Y:S04]  /*2cb0*/  @!P2 LDG.E.128 R16, desc[UR6][R48.64] ;  /* 0x000000063010a981 */ /* 0x002f28000c1e1d00 */
[----:B----4-:R3:W-:Y:S04]  /*2cc0*/  @!P2 STG.E.128 desc[UR6][R40.64], R16 ;  /* 0x000000102800a986 */ /* 0x0107e8000c101d06 */
[----:B--2---:R-:W2:Y:S04]  /*2cd0*/  @!P1 LDG.E.128 R4, desc[UR6][R38.64] ;  /* 0x0000000626049981 */ /* 0x004ea8000c1e1d00 */
[----:B--2---:R3:W-:Y:S01]  /*2ce0*/  @!P1 STG.E.128 desc[UR6][R36.64], R4 ;  /* 0x0000000424009986 */ /* 0x0047e2000c101d06 */
[----:B------:R-:W-:Y:S05]  /*2cf0*/  @!P0 BRA `(.L_x_2149) ;  /* 0x00000054004c8947 */ /* 0x000fea0003800000 */
[----:B------:R-:W-:Y:S11]  /*2d00*/  ISETP.NE.AND P0, PT, RZ, UR53, PT ;  /* 0x00000035ff007c0c */ /* 0x000ff6000bf05270 */
[----:B------:R-:W-:Y:S02]  /*2d10*/  @!UPT UIADD3 URZ, URZ, URZ, URZ ;  /* 0x0000003f3f3ff290 */ /* 0x000fe4000fffe03f */
[----:B------:R-:W-:Y:S05]  /*2d20*/  @!P0 BRA `(.L_x_2150) ;  /* 0x0000002000508947 */ /* 0x000fea0003800000 */
[----:B---3--:R-:W1:Y:S01]  /*2d30*/  LDC R35, c[0x0][0x2e0] ;  /* 0x0000b800ff237b82 */ /* 0x008e620000000800 */
[----:B------:R-:W-:Y:S01]  /*2d40*/  ISETP.NE.AND P0, PT, R0, RZ, PT ;  /* 0x000000ff0000720c */ /* 0x000fe20003f05270 */
[----:B------:R-:W-:Y:S01]  /*2d50*/  BSSY B0, `(.L_x_2151) ;  /* 0x0000037000007945 */ /* 0x000fe20003800000 */
[----:B------:R-:W-:Y:S01]  /*2d60*/  MOV R42, R44 ;  /* 0x0000002c002a7202 */ /* 0x000fe20000000f00 */
[----:B-1----:R-:W-:Y:S10]  /*2d70*/  IMAD.U32 R35, R35, -0x80, RZ ;  /* 0xffffff8023237824 */ /* 0x002ff400078e00ff */
[----:B------:R-:W-:Y:S05]  /*2d80*/  @P0 BRA `(.L_x_2152) ;  /* 0x0000000000cc0947 */ /* 0x000fea0003800000 */
[----:B------:R-:W-:Y:S01]  /*2d90*/  ISETP.GE.AND P0, PT, R148, UR4, PT ;  /* 0x0000000494007c0c */ /* 0x000fe2000bf06270 */
[----:B------:R-:W2:Y:S11]  /*2da0*/  LDG.E.128 R16, desc[UR6][R102.64] ;  /* 0x0000000666107981 */ /* 0x000eb6000c1e1d00 */
[----:B------:R-:W-:Y:S01]  /*2db0*/  @!UPT UIADD3 URZ, URZ, URZ, URZ ;  /* 0x0000003f3f3ff290 */ /* 0x000fe2000fffe03f */
[----:B------:R-:W3:Y:S01]  /*2dc0*/  @!P0 LDG.E.64 R6, desc[UR6][R10.64] ;  /* 0x000000060a068981 */ /* 0x000ee2000c1e1b00 */
[----:B------:R-:W-:Y:S05]  /*2dd0*/  @!P0 MOV R45, R43 ;  /* 0x0000002b002d8202 */ /* 0x000fea0000000f00 */
        /* <DEDUP_REMOVED lines=14> */
[----:B------:R-:W-:Y:S02]  /*2ec0*/  @!P0 HADD2.F32 R7, -RZ, R7.H1_H1 ;  /* 0x30000007ff078230 */ /* 0x000fe40000004100 */
[-C--:B------:R-:W-:Y:S01]  /*2ed0*/  @!P0 FFMA.FTZ R31, R15, R22.reuse, -R31 ;  /* 0x000000160f1f8223 */ /* 0x080fe2000001081f */
[----:B------:R-:W-:Y:S01]  /*2ee0*/  @!P0 FFMA.FTZ R0, R23, R22, R0 ;  /* 0x0000001617008223 */ /* 0x000fe20000010000 */
[--C-:B------:R-:W-:Y:S02]  /*2ef0*/  @!P0 HADD2.F32 R15, -RZ, R21.reuse.H0_H0 ;  /* 0x20000015ff0f8230 */ /* 0x100fe40000004100 */
[--C-:B------:R-:W-:Y:S02]  /*2f00*/  @!P0 HADD2.F32 R22, -RZ, R20.reuse.H1_H1 ;  /* 0x30000014ff168230 */ /* 0x100fe40000004100 */
[----:B------:R-:W-:Y:S01]  /*2f10*/  @!P0 FMUL.FTZ R37, R27, R7 ;  /* 0x000000071b258220 */ /* 0x000fe20000410000 */
[----:B------:R-:W-:Y:S01]  /*2f20*/  @!P0 F2FP.F16.F32.PACK_AB R31, R0, R31 ;  /* 0x0000001f001f823e */ /* 0x000fe200000000ff */
[----:B------:R-:W-:Y:S02]  /*2f30*/  @!P0 HADD2.F32 R20, -RZ, R20.H0_H0 ;  /* 0x20000014ff148230 */ /* 0x000fe40000004100 */
[-C--:B------:R-:W-:Y:S01]  /*2f40*/  @!P0 FMUL.FTZ R2, R15, R8.reuse ;  /* 0x000000080f028220 */ /* 0x080fe20000410000 */
[----:B------:R-:W-:Y:S01]  /*2f50*/  @!P0 HADD2.F32 R23, -RZ, R21.H1_H1 ;  /* 0x30000015ff178230 */ /* 0x000fe20000004100 */
[----:B------:R-:W-:Y:S01]  /*2f60*/  @!P0 MOV R16, R31 ;  /* 0x0000001f00108202 */ /* 0x000fe20000000f00 */
[----:B------:R-:W-:Y:S02]  /*2f70*/  @!P0 HADD2.F32 R6, -RZ, R6.H0_H0 ;  /* 0x20000006ff068230 */ /* 0x000fe40000004100 */
[-C--:B------:R-:W-:Y:S01]  /*2f80*/  @!P0 FMUL.FTZ R3, R20, R5.reuse ;  /* 0x0000000514038220 */ /* 0x080fe20000410000 */
[----:B------:R-:W-:Y:S02]  /*2f90*/  @!P0 HADD2.F32 R24, -RZ, R28.H1_H1 ;  /* 0x3000001cff188230 */ /* 0x000fe40000004100 */
[C---:B------:R-:W-:Y:S01]  /*2fa0*/  @!P0 FMUL.FTZ R33, R23.reuse, R8 ;  /* 0x0000000817218220 */ /* 0x040fe20000410000 */
[--C-:B------:R-:W-:Y:S02]  /*2fb0*/  @!P0 HADD2.F32 R25, -RZ, R29.reuse.H0_H0 ;  /* 0x2000001dff198230 */ /* 0x100fe40000004100 */
[----:B------:R-:W-:Y:S01]  /*2fc0*/  @!P0 FMUL.FTZ R26, R22, R5 ;  /* 0x00000005161a8220 */ /* 0x000fe20000410000 */
        /* <DEDUP_REMOVED lines=15> */
.L_x_2152:
[----:B------:R-:W-:Y:S05]  /*30c0*/  BSYNC B0 ;  /* 0x0000000000007941 */ /* 0x000fea0003800000 */
.L_x_2151:
[----:B------:R-:W-:Y:S01]  /*30d0*/  ISETP.NE.AND P0, PT, R46, RZ, PT ;  /* 0x000000ff2e00720c */ /* 0x000fe20003f05270 */
[----:B------:R-:W-:Y:S11]  /*30e0*/  BSSY B0, `(.L_x_2153) ;  /* 0x0000044000007945 */ /* 0x000ff60003800000 */
[----:B------:R-:W-:Y:S01]  /*30f0*/  @!UPT UIADD3 URZ, URZ, URZ, URZ ;  /* 0x0000003f3f3ff290 */ /* 0x000fe2000fffe03f */
[----:B------:R-:W-:Y:S05]  /*3100*/  @P0 BRA `(.L_x_2154) ;  /* 0x0000000400040947 */ /* 0x000fea0003800000 */
[C---:B------:R-:W-:Y:S02]  /*3110*/  LEA R38, P0, R109.reuse, R102, 0x1 ;  /* 0x000000666d267211 */ /* 0x040fe400078008ff */
[----:B------:R-:W-:Y:S02]  /*3120*/  MOV R37, UR19 ;  /* 0x0000001300257c02 */ /* 0x000fe40008000f00 */
[----:B------:R-:W-:Y:S02]  /*3130*/  LEA.HI.X R39, R109, R103, R108, 0x1, P0 ;  /* 0x000000676d277211 */ /* 0x000fe400000f0c6c */
[----:B------:R-:W-:Y:S02]  /*3140*/  MOV R33, UR19 ;  /* 0x0000001300217c02 */ /* 0x000fe40008000f00 */
[----:B------:R-:W-:Y:S01]  /*3150*/  MOV R30, UR18 ;  /* 0x00000012001e7c02 */ /* 0x000fe20008000f00 */
[----:B-1----:R-:W2:Y:S01]  /*3160*/  LDG.E.128 R16, desc[UR6][R38.64] ;  /* 0x0000000626107981 */ /* 0x002ea2000c1e1d00 */
[----:B------:R-:W-:Y:S02]  /*3170*/  LEA R32, P0, R37, R96, 0x1 ;  /* 0x0000006025207211 */ /* 0x000fe400078008ff */
[----:B------:R-:W-:Y:S02]  /*3180*/  P2R R31, PR, RZ, 0x2 ;  /* 0x00000002ff1f7803 */ /* 0x000fe40000000000 */
        /* <DEDUP_REMOVED lines=14> */
[----:B------:R-:W-:Y:S01]  /*3270*/  @!P0 HADD2.F32 R24, -RZ, R28.H1_H1 ;  /* 0x3000001cff188230 */ /* 0x000fe20000004100 */
[----:B------:R-:W-:Y:S01]  /*3280*/  @!P0 MOV R21, R17 ;  /* 0x0000001100158202 */ /* 0x000fe20000000f00 */
[----:B------:R-:W-:Y:S02]  /*3290*/  @!P0 HADD2.F32 R25, -RZ, R29.H0_H0 ;  /* 0x2000001dff198230 */ /* 0x000fe40000004100 */
[--C-:B------:R-:W-:Y:S02]  /*32a0*/  @!P0 HADD2.F32 R23, -RZ, R5.reuse.H1_H1 ;  /* 0x30000005ff178230 */ /* 0x100fe40000004100 */
[--C-:B----4-:R-:W-:Y:S02]  /*32b0*/  @!P0 HADD2.F32 R20, -RZ, R6.reuse.H0_H0 ;  /* 0x20000006ff148230 */ /* 0x110fe40000004100 */
[----:B------:R-:W-:Y:S02]  /*32c0*/  @!P0 HADD2.F32 R15, -RZ, R5.H0_H0 ;  /* 0x20000005ff0f8230 */ /* 0x000fe40000004100 */
[----:B------:R-:W-:Y:S01]  /*32d0*/  @!P0 HADD2.F32 R8, -RZ, R6.H1_H1 ;  /* 0x30000006ff088230 */ /* 0x000fe20000004100 */
[----:B------:R-:W-:Y:S01]  /*32e0*/  @!P0 MOV R6, R19 ;  /* 0x0000001300068202 */ /* 0x000fe20000000f00 */
[-C--:B------:R-:W-:Y:S01]  /*32f0*/  @!P0 FMUL.FTZ R31, R23, R20.reuse ;  /* 0x00000014171f8220 */ /* 0x080fe20000410000 */
[C---:B------:R-:W-:Y:S01]  /*3300*/  @!P0 FMUL.FTZ R0, R15.reuse, R20 ;  /* 0x000000140f008220 */ /* 0x040fe20000410000 */
[----:B------:R-:W-:Y:S01]  /*3310*/  @!P0 MOV R20, R18 ;  /* 0x0000001200148202 */ /* 0x000fe20000000f00 */
[----:B------:R-:W-:Y:S02]  /*3320*/  @!P0 HADD2.F32 R5, -RZ, R7.H0_H0 ;  /* 0x20000007ff058230 */ /* 0x000fe40000004100 */
[-C--:B------:R-:W-:Y:S01]  /*3330*/  @!P0 FFMA.FTZ R31, R15, R22.reuse, -R31 ;  /* 0x000000160f1f8223 */ /* 0x080fe2000001081f */
[----:B------:R-:W-:Y:S01]  /*3340*/  @!P0 FFMA.FTZ R0, R23, R22, R0 ;  /* 0x0000001617008223 */ /* 0x000fe20000010000 */
[--C-:B------:R-:W-:Y:S02]  /*3350*/  @!P0 HADD2.F32 R15, -RZ, R21.reuse.H0_H0 ;  /* 0x20000015ff0f8230 */ /* 0x100fe40000004100 */
[--C-:B------:R-:W-:Y:S02]  /*3360*/  @!P0 HADD2.F32 R22, -RZ, R20.reuse.H1_H1 ;  /* 0x30000014ff168230 */ /* 0x100fe40000004100 */
[----:B------:R-:W-:Y:S01]  /*3370*/  @!P0 F2FP.F16.F32.PACK_AB R31, R0, R31 ;  /* 0x0000001f001f823e */ /* 0x000fe200000000ff */
[----:B------:R-:W-:Y:S02]  /*3380*/  @!P0 HADD2.F32 R20, -RZ, R20.H0_H0 ;  /* 0x20000014ff148230 */ /* 0x000fe40000004100 */
[-C--:B------:R-:W-:Y:S01]  /*3390*/  @!P0 FMUL.FTZ R2, R15, R8.reuse ;  /* 0x000000080f028220 */ /* 0x080fe20000410000 */
[--C-:B------:R-:W-:Y:S01]  /*33a0*/  @!P0 HADD2.F32 R27, -RZ, R6.reuse.H1_H1 ;  /* 0x30000006ff1b8230 */ /* 0x100fe20000004100 */
[----:B------:R-:W-:Y:S01]  /*33b0*/  @!P0 MOV R16, R31 ;  /* 0x0000001f00108202 */ /* 0x000fe20000000f00 */
[----:B------:R-:W-:Y:S02]  /*33c0*/  @!P0 HADD2.F32 R23, -RZ, R21.H1_H1 ;  /* 0x30000015ff178230 */ /* 0x000fe40000004100 */
[-C--:B------:R-:W-:Y:S01]  /*33d0*/  @!P0 FMUL.FTZ R3, R20, R5.reuse ;  /* 0x0000000514038220 */ /* 0x080fe20000410000 */
[----:B------:R-:W-:Y:S02]  /*33e0*/  @!P0 HADD2.F32 R6, -RZ, R6.H0_H0 ;  /* 0x20000006ff068230 */ /* 0x000fe40000004100 */
[C---:B------:R-:W-:Y:S01]  /*33f0*/  @!P0 FMUL.FTZ R30, R22.reuse, R5 ;  /* 0x00000005161e8220 */ /* 0x040fe20000410000 */
        /* <DEDUP_REMOVED lines=18> */
.L_x_2154:
[----:B------:R-:W-:Y:S05]  /*3520*/  BSYNC B0 ;  /* 0x0000000000007941 */ /* 0x000fea0003800000 */
.L_x_2153:
[----:B------:R-:W-:Y:S04]  /*3530*/  BSSY B0, `(.L_x_2155) ;  /* 0x0000040000007945 */ /* 0x000fe80003800000 */
[----:B------:R-:W-:Y:S05]  /*3540*/  @P6 BRA `(.L_x_2156) ;  /* 0x0000000000f86947 */ /* 0x000fea0003800000 */
[----:B------:R-:W-:Y:S02]  /*3550*/  ISETP.GE.AND P0, PT, R148, UR4, PT ;  /* 0x0000000494007c0c */ /* 0x000fe4000bf06270 */
[C---:B------:R-:W-:Y:S02]  /*3560*/  LEA R38, P6, R85.reuse, R102, 0x1 ;  /* 0x0000006655267211 */ /* 0x040fe400078c08ff */
[----:B------:R-:W-:Y:S02]  /*3570*/  MOV R46, UR30 ;  /* 0x0000001e002e7c02 */ /* 0x000fe40008000f00 */
[----:B------:R-:W-:Y:S02]  /*3580*/  LEA.HI.X R39, R85, R103, R84, 0x1, P6 ;  /* 0x0000006755277211 */ /* 0x000fe400030f0c54 */
[----:B------:R-:W-:Y:S02]  /*3590*/  MOV R34, UR34 ;  /* 0x0000002200227c02 */ /* 0x000fe40008000f00 */
[----:B------:R-:W-:Y:S01]  /*35a0*/  MOV R47, UR31 ;  /* 0x0000001f002f7c02 */ /* 0x000fe20008000f00 */
[----:B-12---:R-:W2:Y:S02]  /*35b0*/  LDG.E.128 R16, desc[UR6][R38.64] ;  /* 0x0000000626107981 */ /* 0x006ea4000c1e1d00 */
[C---:B------:R-:W-:Y:S02]  /*35c0*/  @!P0 SHF.L.U32 R37, R79.reuse, 0x1, RZ ;  /* 0x000000014f258819 */ /* 0x040fe400000006ff */
[----:B------:R-:W-:Y:S02]  /*35d0*/  @!P0 SHF.L.U64.HI R30, R79, 0x1, R78 ;  /* 0x000000014f1e8819 */ /* 0x000fe4000001024e */
[C---:B------:R-:W-:Y:S04]  /*35e0*/  @!P0 IADD3 R28, P6, R37.reuse, R44, RZ ;  /* 0x0000002c251c8210 */ /* 0x040fe80007fde0ff */
[C---:B------:R-:W-:Y:S02]  /*35f0*/  @!P0 IADD3.X R29, R30.reuse, R43, RZ, P6, !PT ;  /* 0x0000002b1e1d8210 */ /* 0x040fe400037fe4ff */
[----:B------:R-:W-:Y:S03]  /*3600*/  @!P0 IADD3 R22, P6, R37, R10, RZ ;  /* 0x0000000a25168210 */ /* 0x000fe60007fde0ff */
[----:B------:R-:W3:Y:S01]  /*3610*/  @!P0 LDG.E.64 R32, desc[UR6][R28.64] ;  /* 0x000000061c208981 */ /* 0x000ee2000c1e1b00 */
[----:B------:R-:W-:Y:S02]  /*3620*/  @!P0 IADD3.X R23, R30, R11, RZ, P6, !PT ;  /* 0x0000000b1e178210 */ /* 0x000fe400037fe4ff */
[C---:B------:R-:W-:Y:S03]  /*3630*/  LEA R48, P6, R46.reuse, R96, 0x1 ;  /* 0x000000602e307211 */ /* 0x040fe600078c08ff */
[----:B------:R-:W4:Y:S01]  /*3640*/  @!P0 LDG.E.64 R6, desc[UR6][R22.64] ;  /* 0x0000000616068981 */ /* 0x000f22000c1e1b00 */
[----:B------:R-:W-:Y:S01]  /*3650*/  LEA.HI.X R49, R46, R97, R34, 0x1, P6 ;  /* 0x000000612e317211 */ /* 0x000fe200030f0c22 */
[--C-:B---3--:R-:W-:Y:S01]  /*3660*/  @!P0 HADD2.F32 R27, -RZ, R32.reuse.H0_H0 ;  /* 0x20000020ff1b8230 */ /* 0x108fe20000004100 */
[----:B--2---:R-:W-:Y:S01]  /*3670*/  @!P0 MOV R5, R16 ;  /* 0x0000001000058202 */ /* 0x004fe20000000f00 */
[----:B------:R-:W-:Y:S01]  /*3680*/  @!P0 HADD2.F32 R24, -RZ, R32.H1_H1 ;  /* 0x30000020ff188230 */ /* 0x000fe20000004100 */
[----:B------:R-:W-:Y:S01]  /*3690*/  @!P0 MOV R15, R17 ;  /* 0x00000011000f8202 */ /* 0x000fe20000000f00 */
[----:B------:R-:W-:Y:S01]  /*36a0*/  @!P0 HADD2.F32 R31, -RZ, R33.H0_H0 ;  /* 0x20000021ff1f8230 */ /* 0x000fe20000004100 */
[----:B------:R-:W-:Y:S01]  /*36b0*/  @!P0 MOV R20, R19 ;  /* 0x0000001300148202 */ /* 0x000fe20000000f00 */
[--C-:B------:R-:W-:Y:S02]  /*36c0*/  @!P0 HADD2.F32 R25, -RZ, R5.reuse.H1_H1 ;  /* 0x30000005ff198230 */ /* 0x100fe40000004100 */
[--C-:B----4-:R-:W-:Y:S02]  /*36d0*/  @!P0 HADD2.F32 R21, -RZ, R6.reuse.H0_H0 ;  /* 0x20000006ff158230 */ /* 0x110fe40000004100 */
[----:B------:R-:W-:Y:S02]  /*36e0*/  @!P0 HADD2.F32 R8, -RZ, R5.H0_H0 ;  /* 0x20000005ff088230 */ /* 0x000fe40000004100 */
[--C-:B------:R-:W-:Y:S02]  /*36f0*/  @!P0 HADD2.F32 R29, -RZ, R15.reuse.H1_H1 ;  /* 0x3000000fff1d8230 */ /* 0x100fe40000004100 */
[CC--:B------:R-:W-:Y:S01]  /*3700*/  @!P0 FMUL.FTZ R37, R25.reuse, R21.reuse ;  /* 0x0000001519258220 */ /* 0x0c0fe20000410000 */
[----:B------:R-:W-:Y:S02]  /*3710*/  @!P0 HADD2.F32 R15, -RZ, R15.H0_H0 ;  /* 0x2000000fff0f8230 */ /* 0x000fe40000004100 */
[C---:B------:R-:W-:Y:S01]  /*3720*/  @!P0 FMUL.FTZ R0, R8.reuse, R21 ;  /* 0x0000001508008220 */ /* 0x040fe20000410000 */
[----:B------:R-:W-:Y:S02]  /*3730*/  @!P0 HADD2.F32 R6, -RZ, R6.H1_H1 ;  /* 0x30000006ff068230 */ /* 0x000fe40000004100 */
[-C--:B------:R-:W-:Y:S01]  /*3740*/  @!P0 FFMA.FTZ R37, R8, R27.reuse, -R37 ;  /* 0x0000001b08258223 */ /* 0x080fe20000010825 */
[----:B------:R-:W-:Y:S01]  /*3750*/  @!P0 MOV R8, R18 ;  /* 0x0000001200088202 */ /* 0x000fe20000000f00 */
[----:B------:R-:W-:Y:S01]  /*3760*/  @!P0 FFMA.FTZ R0, R25, R27, R0 ;  /* 0x0000001b19008223 */ /* 0x000fe20000010000 */
[--C-:B------:R-:W-:Y:S02]  /*3770*/  @!P0 HADD2.F32 R5, -RZ, R7.reuse.H0_H0 ;  /* 0x20000007ff058230 */ /* 0x100fe40000004100 */
[-C--:B------:R-:W-:Y:S01]  /*3780*/  @!P0 FMUL.FTZ R39, R29, R6.reuse ;  /* 0x000000061d278220 */ /* 0x080fe20000410000 */
[----:B------:R-:W-:Y:S01]  /*3790*/  @!P0 FMUL.FTZ R2, R15, R6 ;  /* 0x000000060f028220 */ /* 0x000fe20000410000 */
[--C-:B------:R-:W-:Y:S01]  /*37a0*/  @!P0 HADD2.F32 R26, -RZ, R8.reuse.H1_H1 ;  /* 0x30000008ff1a8230 */ /* 0x100fe20000004100 */
[----:B------:R-:W-:Y:S01]  /*37b0*/  @!P0 F2FP.F16.F32.PACK_AB R37, R0, R37 ;  /* 0x000000250025823e */ /* 0x000fe200000000ff */
[----:B------:R-:W-:Y:S02]  /*37c0*/  @!P0 HADD2.F32 R8, -RZ, R8.H0_H0 ;  /* 0x20000008ff088230 */ /* 0x000fe40000004100 */
[-C--:B------:R-:W-:Y:S01]  /*37d0*/  @!P0 FFMA.FTZ R2, R29, R24.reuse, R2 ;  /* 0x000000181d028223 */ /* 0x080fe20000010002 */
[--C-:B------:R-:W-:Y:S01]  /*37e0*/  @!P0 HADD2.F32 R25, -RZ, R20.reuse.H1_H1 ;  /* 0x30000014ff198230 */ /* 0x100fe20000004100 */
[----:B------:R-:W-:Y:S01]  /*37f0*/  @!P0 MOV R16, R37 ;  /* 0x0000002500108202 */ /* 0x000fe20000000f00 */
[----:B------:R-:W-:Y:S02]  /*3800*/  @!P0 HADD2.F32 R6, -RZ, R20.H0_H0 ;  /* 0x20000014ff068230 */ /* 0x000fe40000004100 */
[-C--:B------:R-:W-:Y:S01]  /*3810*/  @!P0 FMUL.FTZ R3, R8, R5.reuse ;  /* 0x0000000508038220 */ /* 0x080fe20000410000 */
[----:B------:R-:W-:Y:S02]  /*3820*/  @!P0 HADD2.F32 R7, -RZ, R7.H1_H1 ;  /* 0x30000007ff078230 */ /* 0x000fe40000004100 */
[C---:B------:R-:W-:Y:S01]  /*3830*/  @!P0 FMUL.FTZ R30, R26.reuse, R5 ;  /* 0x000000051a1e8220 */ /* 0x040fe20000410000 */
[----:B------:R-:W-:Y:S02]  /*3840*/  @!P0 HADD2.F32 R33, -RZ, R33.H1_H1 ;  /* 0x30000021ff218230 */ /* 0x000fe40000004100 */
[----:B------:R-:W-:Y:S01]  /*3850*/  @!P0 FFMA.FTZ R3, R26, R31, R3 ;  /* 0x0000001f1a038223 */ /* 0x000fe20000010003 */
[----:B------:R-:W-:Y:S01]  /*3860*/  @!P0 FFMA.FTZ R39, R15, R24, -R39 ;  /* 0x000000180f278223 */ /* 0x000fe20000010827 */
[CC--:B------:R-:W-:Y:S01]  /*3870*/  @!P0 FMUL.FTZ R41, R25.reuse, R7.reuse ;  /* 0x0000000719298220 */ /* 0x0c0fe20000410000 */
[----:B------:R-:W-:Y:S01]  /*3880*/  @!P0 FMUL.FTZ R4, R6, R7 ;  /* 0x0000000706048220 */ /* 0x000fe20000410000 */
[----:B------:R-:W-:Y:S02]  /*3890*/  @!P0 FFMA.FTZ R30, R8, R31, -R30 ;  /* 0x0000001f081e8223 */ /* 0x000fe4000001081e */
[----:B------:R-:W-:Y:S01]  /*38a0*/  @!P0 F2FP.F16.F32.PACK_AB R34, R2, R39 ;  /* 0x000000270222823e */ /* 0x000fe200000000ff */
[-C--:B------:R-:W-:Y:S01]  /*38b0*/  @!P0 FFMA.FTZ R41, R6, R33.reuse, -R41 ;  /* 0x0000002106298223 */ /* 0x080fe20000010829 */
[----:B------:R-:W-:Y:S01]  /*38c0*/  @!P0 FFMA.FTZ R4, R25, R33, R4 ;  /* 0x0000002119048223 */ /* 0x000fe20000010004 */
[----:B------:R-:W-:Y:S02]  /*38d0*/  @!P0 F2FP.F16.F32.PACK_AB R30, R3, R30 ;  /* 0x0000001e031e823e */ /* 0x000fe400000000ff */
[----:B------:R-:W-:Y:S02]  /*38e0*/  @!P0 MOV R17, R34 ;  /* 0x0000002200118202 */ /* 0x000fe40000000f00 */
[----:B------:R-:W-:Y:S02]  /*38f0*/  @!P0 F2FP.F16.F32.PACK_AB R41, R4, R41 ;  /* 0x000000290429823e */ /* 0x000fe400000000ff */
[----:B------:R-:W-:Y:S02]  /*3900*/  @!P0 MOV R18, R30 ;  /* 0x0000001e00128202 */ /* 0x000fe40000000f00 */
[----:B------:R-:W-:Y:S05]  /*3910*/  @!P0 MOV R19, R41 ;  /* 0x0000002900138202 */ /* 0x000fea0000000f00 */
[----:B------:R3:W-:Y:S02]  /*3920*/  STG.E.128 desc[UR6][R48.64], R16 ;  /* 0x0000001030007986 */ /* 0x0007e4000c101d06 */
.L_x_2156:
[----:B------:R-:W-:Y:S05]  /*3930*/  BSYNC B0 ;  /* 0x0000000000007941 */ /* 0x000fea0003800000 */
.L_x_2155:
[----:B------:R-:W-:Y:S04]  /*3940*/  BSSY B0, `(.L_x_2157) ;  /* 0x0000042000007945 */ /* 0x000fe80003800000 */
[----:B------:R-:W-:Y:S05]  /*3950*/  @P5 BRA `(.L_x_2158) ;  /* 0x0000000400005947 */ /* 0x000fea0003800000 */
[----:B--2---:R-:W2:Y:S01]  /*3960*/  LDC.64 R32, c[0x0][0x338] ;  /* 0x0000ce00ff207b82 */ /* 0x004ea20000000a00 */
[----:B------:R-:W-:Y:S11]  /*3970*/  ISETP.GE.AND P0, PT, R148, UR4, PT ;  /* 0x0000000494007c0c */ /* 0x000ff6000bf06270 */
[----:B------:R-:W-:Y:S02]  /*3980*/  @!UPT UIADD3 URZ, URZ, URZ, URZ ;  /* 0x0000003f3f3ff290 */ /* 0x000fe4000fffe03f */
[C---:B------:R-:W-:Y:S02]  /*3990*/  @!P0 SHF.L.U32 R37, R77.reuse, 0x1, RZ ;  /* 0x000000014d258819 */ /* 0x040fe400000006ff */
[----:B------:R-:W-:Y:S02]  /*39a0*/  @!P0 SHF.L.U64.HI R26, R77, 0x1, R76 ;  /* 0x000000014d1a8819 */ /* 0x000fe4000001024c */
[C---:B------:R-:W-:Y:S02]  /*39b0*/  @!P0 IADD3 R30, P6, R37.reuse, R44, RZ ;  /* 0x0000002c251e8210 */ /* 0x040fe40007fde0ff */
[----:B------:R-:W-:Y:S02]  /*39c0*/  @!P0 IADD3 R20, P5, R37, R10, RZ ;  /* 0x0000000a25148210 */ /* 0x000fe40007fbe0ff */
[----:B------:R-:W-:Y:S01]  /*39d0*/  @!P0 IADD3.X R31, R26, R43, RZ, P6, !PT ;  /* 0x0000002b1a1f8210 */ /* 0x000fe200037fe4ff */
[----:B--2---:R-:W-:Y:S01]  /*39e0*/  IMAD.WIDE.U32 R38, R32, 0xc0, R102 ;  /* 0x000000c020267825 */ /* 0x004fe200078e0066 */
[----:B------:R-:W-:Y:S03]  /*39f0*/  @!P0 IADD3.X R21, R26, R11, RZ, P5, !PT ;  /* 0x0000000b1a158210 */ /* 0x000fe60002ffe4ff */
[----:B------:R-:W2:Y:S01]  /*3a00*/  @!P0 LDG.E.64 R22, desc[UR6][R30.64] ;  /* 0x000000061e168981 */ /* 0x000ea2000c1e1b00 */
[----:B------:R-:W-:Y:S05]  /*3a10*/  IMAD R33, R33, 0xc0, RZ ;  /* 0x000000c021217824 */ /* 0x000fea00078e02ff */
[----:B------:R-:W-:Y:S01]  /*3a20*/  IADD3 R39, R39, R33, RZ ;  /* 0x0000002127277210 */ /* 0x000fe20007ffe0ff */
[----:B------:R-:W4:Y:S01]  /*3a30*/  @!P0 LDG.E.64 R6, desc[UR6][R20.64] ;  /* 0x0000000614068981 */ /* 0x000f22000c1e1b00 */
[----:B------:R-:W5:Y:S05]  /*3a40*/  LDC.64 R32, c[0x0][0x248] ;  /* 0x00009200ff207b82 */ /* 0x000f6a0000000a00 */
[----:B-1-3--:R-:W3:Y:S01]  /*3a50*/  LDG.E.128 R16, desc[UR6][R38.64] ;  /* 0x0000000626107981 */ /* 0x00aee2000c1e1d00 */
[----:B-----5:R-:W-:Y:S04]  /*3a60*/  IMAD.WIDE.U32 R46, R32, 0xc0, R96 ;  /* 0x000000c0202e7825 */ /* 0x020fe800078e0060 */
[----:B------:R-:W-:Y:S05]  /*3a70*/  IMAD R33, R33, 0xc0, RZ ;  /* 0x000000c021217824 */ /* 0x000fea00078e02ff */
[----:B------:R-:W-:Y:S01]  /*3a80*/  IADD3 R47, R47, R33, RZ ;  /* 0x000000212f2f7210 */ /* 0x000fe20007ffe0ff */
[--C-:B--2---:R-:W-:Y:S02]  /*3a90*/  @!P0 HADD2.F32 R27, -RZ, R23.reuse.H0_H0 ;  /* 0x20000017ff1b8230 */ /* 0x104fe40000004100 */
[----:B------:R-:W-:Y:S02]  /*3aa0*/  @!P0 HADD2.F32 R29, -RZ, R23.H1_H1 ;  /* 0x30000017ff1d8230 */ /* 0x000fe40000004100 */
[--C-:B------:R-:W-:Y:S02]  /*3ab0*/  @!P0 HADD2.F32 R25, -RZ, R22.reuse.H0_H0 ;  /* 0x20000016ff198230 */ /* 0x100fe40000004100 */
[----:B------:R-:W-:Y:S02]  /*3ac0*/  @!P0 HADD2.F32 R22, -RZ, R22.H1_H1 ;  /* 0x30000016ff168230 */ /* 0x000fe40000004100 */
[--C-:B----4-:R-:W-:Y:S02]  /*3ad0*/  @!P0 HADD2.F32 R15, -RZ, R6.reuse.H0_H0 ;  /* 0x20000006ff0f8230 */ /* 0x110fe40000004100 */
[----:B------:R-:W-:Y:S01]  /*3ae0*/  @!P0 HADD2.F32 R8, -RZ, R6.H1_H1 ;  /* 0x30000006ff088230 */ /* 0x000fe20000004100 */
[----:B---3--:R-:W-:Y:S02]  /*3af0*/  @!P0 MOV R5, R16 ;  /* 0x0000001000058202 */ /* 0x008fe40000000f00 */
        /* <DEDUP_REMOVED lines=38> */
.L_x_2158:
[----:B------:R-:W-:Y:S05]  /*3d60*/  BSYNC B0 ;  /* 0x0000000000007941 */ /* 0x000fea0003800000 */
.L_x_2157:
[----:B------:R-:W-:Y:S04]  /*3d70*/  BSSY B0, `(.L_x_2159) ;  /* 0x0000040000007945 */ /* 0x000fe80003800000 */
[----:B------:R-:W-:Y:S05]  /*3d80*/  @P4 BRA `(.L_x_2160) ;  /* 0x0000000000f84947 */ /* 0x000fea0003800000 */
[----:B------:R-:W-:Y:S02]  /*3d90*/  ISETP.GE.AND P0, PT, R148, UR4, PT ;  /* 0x0000000494007c0c */ /* 0x000fe4000bf06270 */
[C---:B------:R-:W-:Y:S02]  /*3da0*/  LEA R38, P4, R87.reuse, R102, 0x1 ;  /* 0x0000006657267211 */ /* 0x040fe400078808ff */
[----:B----4-:R-:W-:Y:S02]  /*3db0*/  MOV R46, UR32 ;  /* 0x00000020002e7c02 */ /* 0x010fe40008000f00 */
[----:B------:R-:W-:Y:S02]  /*3dc0*/  LEA.HI.X R39, R87, R103, R86, 0x1, P4 ;  /* 0x0000006757277211 */ /* 0x000fe400020f0c56 */
[----:B------:R-:W-:Y:S02]  /*3dd0*/  MOV R34, UR35 ;  /* 0x0000002300227c02 */ /* 0x000fe40008000f00 */
[----:B------:R-:W-:Y:S01]  /*3de0*/  MOV R47, UR33 ;  /* 0x00000021002f7c02 */ /* 0x000fe20008000f00 */
[----:B-123--:R-:W2:Y:S02]  /*3df0*/  LDG.E.128 R16, desc[UR6][R38.64] ;  /* 0x0000000626107981 */ /* 0x00eea4000c1e1d00 */
[C---:B------:R-:W-:Y:S02]  /*3e00*/  @!P0 SHF.L.U32 R37, R75.reuse, 0x1, RZ ;  /* 0x000000014b258819 */ /* 0x040fe400000006ff */
[----:B------:R-:W-:Y:S02]  /*3e10*/  @!P0 SHF.L.U64.HI R30, R75, 0x1, R74 ;  /* 0x000000014b1e8819 */ /* 0x000fe4000001024a */
[C---:B------:R-:W-:Y:S02]  /*3e20*/  @!P0 IADD3 R22, P4, R37.reuse, R10, RZ ;  /* 0x0000000a25168210 */ /* 0x040fe40007f9e0ff */
[----:B------:R-:W-:Y:S02]  /*3e30*/  @!P0 IADD3 R28, P5, R37, R44, RZ ;  /* 0x0000002c251c8210 */ /* 0x000fe40007fbe0ff */
[C---:B------:R-:W-:Y:S02]  /*3e40*/  @!P0 IADD3.X R23, R30.reuse, R11, RZ, P4, !PT ;  /* 0x0000000b1e178210 */ /* 0x040fe400027fe4ff */
[----:B------:R-:W-:Y:S02]  /*3e50*/  @!P0 IADD3.X R29, R30, R43, RZ, P5, !PT ;  /* 0x0000002b1e1d8210 */ /* 0x000fe40002ffe4ff */
[C---:B------:R-:W-:Y:S01]  /*3e60*/  LEA R48, P4, R46.reuse, R96, 0x1 ;  /* 0x000000602e307211 */ /* 0x040fe200078808ff */
[----:B------:R-:W3:Y:S03]  /*3e70*/  @!P0 LDG.E.64 R6, desc[UR6][R22.64] ;  /* 0x0000000616068981 */ /* 0x000ee6000c1e1b00 */
[----:B------:R-:W-:Y:S03]  /*3e80*/  LEA.HI.X R49, R46, R97, R34, 0x1, P4 ;  /* 0x000000612e317211 */ /* 0x000fe600020f0c22 */
[----:B------:R-:W4:Y:S01]  /*3e90*/  @!P0 LDG.E.64 R32, desc[UR6][R28.64] ;  /* 0x000000061c208981 */ /* 0x000f22000c1e1b00 */
[--C-:B---3--:R-:W-:Y:S01]  /*3ea0*/  @!P0 HADD2.F32 R21, -RZ, R6.reuse.H0_H0 ;  /* 0x20000006ff158230 */ /* 0x108fe20000004100 */
[----:B--2---:R-:W-:Y:S01]  /*3eb0*/  @!P0 MOV R5, R16 ;  /* 0x0000001000058202 */ /* 0x004fe20000000f00 */
[----:B------:R-:W-:Y:S01]  /*3ec0*/  @!P0 HADD2.F32 R6, -RZ, R6.H1_H1 ;  /* 0x30000006ff068230 */ /* 0x000fe20000004100 */
[----:B------:R-:W-:Y:S02]  /*3ed0*/  @!P0 MOV R15, R17 ;  /* 0x00000011000f8202 */ /* 0x000fe40000000f00 */
[----:B------:R-:W-:Y:S01]  /*3ee0*/  @!P0 MOV R20, R19 ;  /* 0x0000001300148202 */ /* 0x000fe20000000f00 */
[--C-:B------:R-:W-:Y:S02]  /*3ef0*/  @!P0 HADD2.F32 R25, -RZ, R5.reuse.H1_H1 ;  /* 0x30000005ff198230 */ /* 0x100fe40000004100 */
[----:B----4-:R-:W-:Y:S02]  /*3f00*/  @!P0 HADD2.F32 R27, -RZ, R32.H0_H0 ;  /* 0x20000020ff1b8230 */ /* 0x010fe40000004100 */
[----:B------:R-:W-:Y:S02]  /*3f10*/  @!P0 HADD2.F32 R8, -RZ, R5.H0_H0 ;  /* 0x20000005ff088230 */ /* 0x000fe40000004100 */
[CC--:B------:R-:W-:Y:S01]  /*3f20*/  @!P0 FMUL.FTZ R37, R25.reuse, R21.reuse ;  /* 0x0000001519258220 */ /* 0x0c0fe20000410000 */
[--C-:B------:R-:W-:Y:S02]  /*3f30*/  @!P0 HADD2.F32 R29, -RZ, R15.reuse.H1_H1 ;  /* 0x3000000fff1d8230 */ /* 0x100fe40000004100 */
[----:B------:R-:W-:Y:S02]  /*3f40*/  @!P0 HADD2.F32 R15, -RZ, R15.H0_H0 ;  /* 0x2000000fff0f8230 */ /* 0x000fe40000004100 */
[C---:B------:R-:W-:Y:S01]  /*3f50*/  @!P0 FMUL.FTZ R0, R8.reuse, R21 ;  /* 0x0000001508008220 */ /* 0x040fe20000410000 */
[-C--:B------:R-:W-:Y:S01]  /*3f60*/  @!P0 FFMA.FTZ R37, R8, R27.reuse, -R37 ;  /* 0x0000001b08258223 */ /* 0x080fe20000010825 */
[----:B------:R-:W-:Y:S01]  /*3f70*/  @!P0 MOV R8, R18 ;  /* 0x0000001200088202 */ /* 0x000fe20000000f00 */
[--C-:B------:R-:W-:Y:S02]  /*3f80*/  @!P0 HADD2.F32 R5, -RZ, R7.reuse.H0_H0 ;  /* 0x20000007ff058230 */ /* 0x100fe40000004100 */
[----:B------:R-:W-:Y:S01]  /*3f90*/  @!P0 FFMA.FTZ R0, R25, R27, R0 ;  /* 0x0000001b19008223 */ /* 0x000fe20000010000 */
[-C--:B------:R-:W-:Y:S01]  /*3fa0*/  @!P0 FMUL.FTZ R39, R29, R6.reuse ;  /* 0x000000061d278220 */ /* 0x080fe20000410000 */
[----:B------:R-:W-:Y:S01]  /*3fb0*/  @!P0 FMUL.FTZ R2, R15, R6 ;  /* 0x000000060f028220 */ /* 0x000fe20000410000 */
[--C-:B------:R-:W-:Y:S02]  /*3fc0*/  @!P0 HADD2.F32 R26, -RZ, R8.reuse.H1_H1 ;  /* 0x30000008ff1a8230 */ /* 0x100fe40000004100 */
[----:B------:R-:W-:Y:S01]  /*3fd0*/  @!P0 F2FP.F16.F32.PACK_AB R37, R0, R37 ;  /* 0x000000250025823e */ /* 0x000fe200000000ff */
[----:B------:R-:W-:Y:S02]  /*3fe0*/  @!P0 HADD2.F32 R8, -RZ, R8.H0_H0 ;  /* 0x20000008ff088230 */ /* 0x000fe40000004100 */
[--C-:B------:R-:W-:Y:S01]  /*3ff0*/  @!P0 HADD2.F32 R25, -RZ, R20.reuse.H1_H1 ;  /* 0x30000014ff198230 */ /* 0x100fe20000004100 */
[----:B------:R-:W-:Y:S01]  /*4000*/  @!P0 MOV R16, R37 ;  /* 0x0000002500108202 */ /* 0x000fe20000000f00 */
[----:B------:R-:W-:Y:S02]  /*4010*/  @!P0 HADD2.F32 R6, -RZ, R20.H0_H0 ;  /* 0x20000014ff068230 */ /* 0x000fe40000004100 */
[-C--:B------:R-:W-:Y:S01]  /*4020*/  @!P0 FMUL.FTZ R3, R8, R5.reuse ;  /* 0x0000000508038220 */ /* 0x080fe20000410000 */
[----:B------:R-:W-:Y:S02]  /*4030*/  @!P0 HADD2.F32 R7, -RZ, R7.H1_H1 ;  /* 0x30000007ff078230 */ /* 0x000fe40000004100 */
[----:B------:R-:W-:Y:S01]  /*4040*/  @!P0 FMUL.FTZ R30, R26, R5 ;  /* 0x000000051a1e8220 */ /* 0x000fe20000410000 */
[----:B------:R-:W-:Y:S02]  /*4050*/  @!P0 HADD2.F32 R24, -RZ, R32.H1_H1 ;  /* 0x30000020ff188230 */ /* 0x000fe40000004100 */
        /* <DEDUP_REMOVED lines=17> */
.L_x_2160:
[----:B------:R-:W-:Y:S05]  /*4170*/  BSYNC B0 ;  /* 0x0000000000007941 */ /* 0x000fea0003800000 */
.L_x_2159:
        /* <DEDUP_REMOVED lines=15> */
[----:B------:R-:W5:Y:S01]  /*4270*/  @!P0 LDG.E.64 R6, desc[UR6][R20.64] ;  /* 0x0000000614068981 */ /* 0x000f62000c1e1b00 */
[----:B------:R-:W1:Y:S05]  /*4280*/  LDC.64 R32, c[0x0][0x248] ;  /* 0x00009200ff207b82 */ /* 0x000e6a0000000a00 */
[----:B-1-34-:R-:W3:Y:S01]  /*4290*/  LDG.E.128 R16, desc[UR6][R38.64] ;  /* 0x0000000626107981 */ /* 0x01aee2000c1e1d00 */
[----:B------:R-:W-:Y:S04]  /*42a0*/  IMAD.WIDE.U32 R46, R32, 0x140, R96 ;  /* 0x00000140202e7825 */ /* 0x000fe800078e0060 */
[----:B------:R-:W-:Y:S05]  /*42b0*/  IMAD R33, R33, 0x140, RZ ;  /* 0x0000014021217824 */ /* 0x000fea00078e02ff */
[----:B------:R-:W-:Y:S01]  /*42c0*/  IADD3 R47, R47, R33, RZ ;  /* 0x000000212f2f7210 */ /* 0x000fe20007ffe0ff */
[--C-:B--2---:R-:W-:Y:S02]  /*42d0*/  @!P0 HADD2.F32 R27, -RZ, R23.reuse.H0_H0 ;  /* 0x20000017ff1b8230 */ /* 0x104fe40000004100 */
[----:B------:R-:W-:Y:S02]  /*42e0*/  @!P0 HADD2.F32 R29, -RZ, R23.H1_H1 ;  /* 0x30000017ff1d8230 */ /* 0x000fe40000004100 */
[--C-:B------:R-:W-:Y:S02]  /*42f0*/  @!P0 HADD2.F32 R25, -RZ, R22.reuse.H0_H0 ;  /* 0x20000016ff198230 */ /* 0x100fe40000004100 */
[----:B------:R-:W-:Y:S02]  /*4300*/  @!P0 HADD2.F32 R22, -RZ, R22.H1_H1 ;  /* 0x30000016ff168230 */ /* 0x000fe40000004100 */
[--C-:B-----5:R-:W-:Y:S02]  /*4310*/  @!P0 HADD2.F32 R15, -RZ, R6.reuse.H0_H0 ;  /* 0x20000006ff0f8230 */ /* 0x120fe40000004100 */
        /* <DEDUP_REMOVED lines=40> */
.L_x_2162:
[----:B------:R-:W-:Y:S05]  /*45a0*/  BSYNC B0 ;  /* 0x0000000000007941 */ /* 0x000fea0003800000 */
.L_x_2161:
        /* <DEDUP_REMOVED lines=66> */
.L_x_2164:
[----:B------:R-:W-:Y:S05]  /*49d0*/  BSYNC B0 ;  /* 0x0000000000007941 */ /* 0x000fea0003800000 */
.L_x_2163:
        /* <DEDUP_REMOVED lines=66> */
.L_x_2166:
[----:B------:R-:W-:Y:S05]  /*4e00*/  BSYNC B0 ;  /* 0x0000000000007941 */ /* 0x000fea0003800000 */
.L_x_2165:
[C---:B------:R-:W-:Y:S01]  /*4e10*/  LEA R44, P1, R35.reuse, R42, 0x1 ;  /* 0x0000002a232c7211 */ /* 0x040fe200078208ff */
[----:B------:R-:W-:Y:S01]  /*4e20*/  UMOV UR4, UR45 ;  /* 0x0000002d00047c82 */ /* 0x000fe20008000000 */
[C---:B------:R-:W-:Y:S02]  /*4e30*/  LEA R10, P0, R35.reuse, R10, 0x1 ;  /* 0x0000000a230a7211 */ /* 0x040fe400078008ff */
[C---:B------:R-:W-:Y:S02]  /*4e40*/  LEA.HI.X.SX32 R43, R35.reuse, R43, 0x1, P1 ;  /* 0x0000002b232b7211 */ /* 0x040fe400008f0eff */
[----:B------:R-:W-:Y:S01]  /*4e50*/  LEA.HI.X.SX32 R11, R35, R11, 0x1, P0 ;  /* 0x0000000b230b7211 */ /* 0x000fe200000f0eff */
[----:B------:R-:W-:Y:S08]  /*4e60*/  BRA `(.L_x_2167) ;  /* 0x0000003800187947 */ /* 0x000ff00003800000 */
.L_x_2150:
[----:B------:R-:W-:Y:S01]  /*4e70*/  ULEA.HI UR56, UR4, UR4, URZ, 0x1 ;  /* 0x0000000404387291 */ /* 0x000fe2000f8f083f */
[----:B------:R-:W-:Y:S01]  /*4e80*/  ISETP.NE.AND P0, PT, R0, RZ, PT ;  /* 0x000000ff0000720c */ /* 0x000fe20003f05270 */
[----:B------:R-:W-:Y:S02]  /*4e90*/  BSSY B1, `(.L_x_2168) ;  /* 0x000005d000017945 */ /* 0x000fe40003800000 */
[----:B------:R-:W-:Y:S06]  /*4ea0*/  USHF.R.S32.HI UR56, URZ, 0x1, UR56 ;  /* 0x000000013f387899 */ /* 0x000fec0008011438 */
[----:B---3--:R-:W-:Y:S04]  /*4eb0*/  MOV R139, UR56 ;  /* 0x00000038008b7c02 */ /* 0x008fe80008000f00 */
[----:B------:R-:W-:Y:S05]  /*4ec0*/  @P0 BRA `(.L_x_2169) ;  /* 0x0000000400640947 */ /* 0x000fea0003800000 */
[----:B------:R1:W5:Y:S01]  /*4ed0*/  LDG.E.128 R32, desc[UR6][R102.64] ;  /* 0x0000000666207981 */ /* 0x000362000c1e1d00 */
[----:B------:R-:W-:Y:S01]  /*4ee0*/  ISETP.GE.AND P0, PT, R148, UR4, PT ;  /* 0x0000000494007c0c */ /* 0x000fe2000bf06270 */
[----:B------:R-:W-:Y:S11]  /*4ef0*/  BSSY B0, `(.L_x_2170) ;  /* 0x0000055000007945 */ /* 0x000ff60003800000 */
[----:B------:R-:W-:Y:S01]  /*4f00*/  @!UPT UIADD3 URZ, URZ, URZ, URZ ;  /* 0x0000003f3f3ff290 */ /* 0x000fe2000fffe03f */
[----:B------:R-:W-:Y:S05]  /*4f10*/  @P0 BRA `(.L_x_2171) ;  /* 0x0000000400480947 */ /* 0x000fea0003800000 */
[C---:B------:R-:W-:Y:S02]  /*4f20*/  ISETP.GE.AND P0, PT, R148.reuse, R139, PT ;  /* 0x0000008b9400720c */ /* 0x040fe40003f06270 */
[----:B------:R-:W-:Y:S02]  /*4f30*/  MOV R47, RZ ;  /* 0x000000ff002f7202 */ /* 0x000fe40000000f00 */
[----:B-----5:R-:W-:Y:S01]  /*4f40*/  MOV R45, R33 ;  /* 0x00000021002d7202 */ /* 0x020fe20000000f00 */
[--C-:B------:R-:W-:Y:S01]  /*4f50*/  HADD2.F32 R33, -RZ, R32.reuse.H1_H1 ;  /* 0x30000020ff217230 */ /* 0x100fe20000004100 */
[----:B------:R-:W-:Y:S02]  /*4f60*/  MOV R42, R34 ;  /* 0x00000022002a7202 */ /* 0x000fe40000000f00 */
[----:B------:R-:W-:Y:S05]  /*4f70*/  MOV R41, R35 ;  /* 0x0000002300297202 */ /* 0x000fea0000000f00 */
[----:B------:R-:W-:Y:S04]  /*4f80*/  @P0 IADD3 R47, RZ, -UR56, RZ ;  /* 0x80000038ff2f0c10 */ /* 0x000fe8000fffe0ff */
[C---:B------:R-:W-:Y:S04]  /*4f90*/  LEA R48, P0, R47.reuse, R104, 0x1 ;  /* 0x000000682f307211 */ /* 0x040fe800078008ff */
[----:B------:R-:W-:Y:S02]  /*4fa0*/  LEA.HI.X.SX32 R49, R47, R105, 0x1, P0 ;  /* 0x000000692f317211 */ /* 0x000fe400000f0eff */
[CC--:B------:R-:W-:Y:S02]  /*4fb0*/  ISETP.GE.AND P0, PT, R148.reuse, R139.reuse, PT ;  /* 0x0000008b9400720c */ /* 0x0c0fe40003f06270 */
[----:B------:R-:W-:Y:S02]  /*4fc0*/  MOV R47, R139 ;  /* 0x0000008b002f7202 */ /* 0x000fe40000000f00 */
[----:B------:R-:W2:Y:S09]  /*4fd0*/  LDG.E.128 R48, desc[UR6][R48.64] ;  /* 0x0000000630307981 */ /* 0x000eb2000c1e1d00 */
[----:B------:R-:W-:Y:S04]  /*4fe0*/  @P0 IADD3 R47, RZ, -UR56, RZ ;  /* 0x80000038ff2f0c10 */ /* 0x000fe8000fffe0ff */
[C---:B------:R-:W-:Y:S04]  /*4ff0*/  LEA R18, P0, R47.reuse, R102, 0x1 ;  /* 0x000000662f127211 */ /* 0x040fe800078008ff */
[----:B------:R-:W-:Y:S02]  /*5000*/  LEA.HI.X.SX32 R19, R47, R103, 0x1, P0 ;  /* 0x000000672f137211 */ /* 0x000fe400000f0eff */
[C---:B------:R-:W-:Y:S02]  /*5010*/  ISETP.GE.AND P0, PT, R148.reuse, R139, PT ;  /* 0x0000008b9400720c */ /* 0x040fe40003f06270 */
[----:B------:R-:W-:Y:S02]  /*5020*/  MOV R47, RZ ;  /* 0x000000ff002f7202 */ /* 0x000fe40000000f00 */
[----:B------:R-:W3:Y:S09]  /*5030*/  LDG.E.128 R16, desc[UR6][R18.64] ;  /* 0x0000000612107981 */ /* 0x000ef2000c1e1d00 */
[----:B------:R-:W-:Y:S04]  /*5040*/  @P0 IADD3 R47, RZ, -UR56, RZ ;  /* 0x80000038ff2f0c10 */ /* 0x000fe8000fffe0ff */
[C---:B------:R-:W-:Y:S04]  /*5050*/  LEA R30, P0, R47.reuse, R106, 0x1 ;  /* 0x0000006a2f1e7211 */ /* 0x040fe800078008ff */
[----:B------:R-:W-:Y:S02]  /*5060*/  LEA.HI.X.SX32 R31, R47, R107, 0x1, P0 ;  /* 0x0000006b2f1f7211 */ /* 0x000fe400000f0eff */
[----:B------:R-:W-:Y:S03]  /*5070*/  ISETP.GE.AND P0, PT, R148, R139, PT ;  /* 0x0000008b9400720c */ /* 0x000fe60003f06270 */
[----:B------:R4:W3:Y:S02]  /*5080*/  LDG.E.128 R36, desc[UR6][R30.64] ;  /* 0x000000061e247981 */ /* 0x0008e4000c1e1d00 */
[----:B----4-:R-:W-:Y:S02]  /*5090*/  HADD2.F32 R31, -RZ, R32.H0_H0 ;  /* 0x20000020ff1f7230 */ /* 0x010fe40000004100 */
[----:B------:R-:W-:Y:S02]  /*50a0*/  HADD2.F32 R32, -RZ, R45.H0_H0 ;  /* 0x2000002dff207230 */ /* 0x000fe40000004100 */
[--C-:B--2---:R-:W-:Y:S02]  /*50b0*/  HADD2.F32 R26, -RZ, R48.reuse.H0_H0 ;  /* 0x20000030ff1a7230 */ /* 0x104fe40000004100 */
        /* <DEDUP_REMOVED lines=8> */
[----:B------:R-:W-:Y:S01]  /*5140*/  @!P0 FADD.FTZ R23, -R23, -RZ ;  /* 0x800000ff17178221 */ /* 0x000fe20000010100 */
[--C-:B------:R-:W-:Y:S02]  /*5150*/  HADD2.F32 R20, -RZ, R51.reuse.H0_H0 ;  /* 0x20000033ff147230 */ /* 0x100fe40000004100 */
[----:B------:R-:W-:Y:S01]  /*5160*/  @!P0 FADD.FTZ R22, -R22, -RZ ;  /* 0x800000ff16168221 */ /* 0x000fe20000010100 */
[----:B------:R-:W-:Y:S02]  /*5170*/  HADD2.F32 R15, -RZ, R51.H1_H1 ;  /* 0x30000033ff0f7230 */ /* 0x000fe40000004100 */
[----:B------:R-:W-:Y:S01]  /*5180*/  @!P0 FADD.FTZ R21, -R21, -RZ ;  /* 0x800000ff15158221 */ /* 0x000fe20000010100 */
[----:B------:R-:W-:Y:S02]  /*5190*/  @!P0 FADD.FTZ R20, -R20, -RZ ;  /* 0x800000ff14148221 */ /* 0x000fe40000010100 */
[----:B------:R-:W-:Y:S01]  /*51a0*/  @!P0 FADD.FTZ R15, -R15, -RZ ;  /* 0x800000ff0f0f8221 */ /* 0x000fe20000010100 */
[--C-:B---3--:R-:W-:Y:S02]  /*51b0*/  HADD2.F32 R29, -RZ, R16.reuse.H0_H0 ;  /* 0x20000010ff1d7230 */ /* 0x108fe40000004100 */
[--C-:B------:R-:W-:Y:S02]  /*51c0*/  HADD2.F32 R27, -RZ, R17.reuse.H0_H0 ;  /* 0x20000011ff1b7230 */ /* 0x100fe40000004100 */
[----:B------:R-:W-:Y:S02]  /*51d0*/  HADD2.F32 R16, -RZ, R16.H1_H1 ;  /* 0x30000010ff107230 */ /* 0x000fe40000004100 */
[----:B------:R-:W-:Y:S01]  /*51e0*/  FMUL.FTZ R0, R29, R26 ;  /* 0x0000001a1d007220 */ /* 0x000fe20000410000 */
[----:B------:R-:W-:Y:S01]  /*51f0*/  FMUL.FTZ R3, R27, R24 ;  /* 0x000000181b037220 */ /* 0x000fe20000410000 */
[----:B------:R-:W-:Y:S02]  /*5200*/  HADD2.F32 R24, -RZ, R17.H1_H1 ;  /* 0x30000011ff187230 */ /* 0x000fe40000004100 */
[----:B------:R-:W-:Y:S01]  /*5210*/  FMUL.FTZ R2, R16, R25 ;  /* 0x0000001910027220 */ /* 0x000fe20000410000 */
[--C-:B------:R-:W-:Y:S02]  /*5220*/  HADD2.F32 R25, -RZ, R18.reuse.H0_H0 ;  /* 0x20000012ff197230 */ /* 0x100fe40000004100 */
[----:B------:R-:W-:Y:S02]  /*5230*/  HADD2.F32 R18, -RZ, R18.H1_H1 ;  /* 0x30000012ff127230 */ /* 0x000fe40000004100 */
[----:B------:R-:W-:Y:S01]  /*5240*/  FMUL.FTZ R4, R24, R23 ;  /* 0x0000001718047220 */ /* 0x000fe20000410000 */
[--C-:B------:R-:W-:Y:S02]  /*5250*/  HADD2.F32 R17, -RZ, R19.reuse.H0_H0 ;  /* 0x20000013ff117230 */ /* 0x100fe40000004100 */
[----:B------:R-:W-:Y:S01]  /*5260*/  FMUL.FTZ R5, R25, R22 ;  /* 0x0000001619057220 */ /* 0x000fe20000410000 */
[----:B------:R-:W-:Y:S02]  /*5270*/  HADD2.F32 R16, -RZ, R19.H1_H1 ;  /* 0x30000013ff107230 */ /* 0x000fe40000004100 */
[----:B------:R-:W-:Y:S01]  /*5280*/  FMUL.FTZ R6, R18, R21 ;  /* 0x0000001512067220 */ /* 0x000fe20000410000 */
[----:B------:R-:W-:Y:S02]  /*5290*/  FMUL.FTZ R7, R17, R20 ;  /* 0x0000001411077220 */ /* 0x000fe40000410000 */
[----:B------:R-:W-:Y:S01]  /*52a0*/  FMUL.FTZ R8, R16, R15 ;  /* 0x0000000f10087220 */ /* 0x000fe20000410000 */
[--C-:B------:R-:W-:Y:S02]  /*52b0*/  HADD2.F32 R28, -RZ, R36.reuse.H0_H0 ;  /* 0x20000024ff1c7230 */ /* 0x100fe40000004100 */
        /* <DEDUP_REMOVED lines=14> */
[--C-:B------:R-:W-:Y:S02]  /*53a0*/  HADD2.F32 R38, -RZ, R39.reuse.H0_H0 ;  /* 0x20000027ff267230 */ /* 0x100fe40000004100 */
[----:B------:R-:W-:Y:S02]  /*53b0*/  HADD2.F32 R40, -RZ, R39.H1_H1 ;  /* 0x30000027ff287230 */ /* 0x000fe40000004100 */
[----:B------:R-:W-:Y:S01]  /*53c0*/  FFMA.FTZ R6, R33, R37, R6 ;  /* 0x0000002521067223 */ /* 0x000fe20000010006 */
[----:B------:R-:W-:Y:S01]  /*53d0*/  F2FP.F16.F32.PACK_AB R33, R4, R3 ;  /* 0x000000030421723e */ /* 0x000fe200000000ff */
[--C-:B------:R-:W-:Y:S02]  /*53e0*/  HADD2.F32 R30, -RZ, R41.reuse.H0_H0 ;  /* 0x20000029ff1e7230 */ /* 0x100fe40000004100 */
[----:B------:R-:W-:Y:S01]  /*53f0*/  HADD2.F32 R39, -RZ, R41.H1_H1 ;  /* 0x30000029ff277230 */ /* 0x000fe20000004100 */
[----:B------:R-:W-:Y:S02]  /*5400*/  F2FP.F16.F32.PACK_AB R34, R6, R5 ;  /* 0x000000050622723e */ /* 0x000fe400000000ff */
[----:B------:R-:W-:Y:S02]  /*5410*/  FFMA.FTZ R7, R30, R38, R7 ;  /* 0x000000261e077223 */ /* 0x000fe40000010007 */
[----:B------:R-:W-:Y:S05]  /*5420*/  FFMA.FTZ R8, R39, R40, R8 ;  /* 0x0000002827087223 */ /* 0x000fea0000010008 */
[----:B------:R-:W-:Y:S02]  /*5430*/  F2FP.F16.F32.PACK_AB R35, R8, R7 ;  /* 0x000000070823723e */ /* 0x000fe400000000ff */
.L_x_2171:
[----:B------:R-:W-:Y:S05]  /*5440*/  BSYNC B0 ;  /* 0x0000000000007941 */ /* 0x000fea0003800000 */
.L_x_2170:
[----:B-----5:R2:W-:Y:S02]  /*5450*/  STG.E.128 desc[UR6][R96.64], R32 ;  /* 0x0000002060007986 */ /* 0x0205e4000c101d06 */
.L_x_2169:
[----:B------:R-:W-:Y:S05]  /*5460*/  BSYNC B1 ;  /* 0x0000000000017941 */ /* 0x000fea0003800000 */
.L_x_2168:
[----:B------:R-:W-:Y:S01]  /*5470*/  ISETP.NE.AND P0, PT, R46, RZ, PT ;  /* 0x000000ff2e00720c */ /* 0x000fe20003f05270 */
[----:B------:R-:W-:Y:S11]  /*5480*/  BSSY B1, `(.L_x_2172) ;  /* 0x000006b000017945 */ /* 0x000ff60003800000 */
[----:B------:R-:W-:Y:S01]  /*5490*/  @!UPT UIADD3 URZ, URZ, URZ, URZ ;  /* 0x0000003f3f3ff290 */ /* 0x000fe2000fffe03f */
[----:B------:R-:W-:Y:S05]  /*54a0*/  @P0 BRA `(.L_x_2173) ;  /* 0x0000000400a00947 */ /* 0x000fea0003800000 */
[C---:B------:R-:W-:Y:S01]  /*54b0*/  LEA R140, P0, R109.reuse, R102, 0x1 ;  /* 0x000000666d8c7211 */ /* 0x040fe200078008ff */
[----:B------:R-:W-:Y:S01]  /*54c0*/  IMAD.U32 R145, RZ, RZ, UR19 ;  /* 0x00000013ff917e24 */ /* 0x000fe2000f8e00ff */
[----:B------:R-:W-:Y:S01]  /*54d0*/  BSSY B0, `(.L_x_2174) ;  /* 0x0000064000007945 */ /* 0x000fe20003800000 */
[----:B------:R-:W-:Y:S01]  /*54e0*/  IMAD.U32 R2, RZ, RZ, UR19 ;  /* 0x00000013ff027e24 */ /* 0x000fe2000f8e00ff */
[----:B------:R-:W-:Y:S01]  /*54f0*/  LEA.HI.X R141, R109, R103, R108, 0x1, P0 ;  /* 0x000000676d8d7211 */ /* 0x000fe200000f0c6c */
[----:B------:R-:W-:Y:S01]  /*5500*/  IMAD.U32 R0, RZ, RZ, UR18 ;  /* 0x00000012ff007e24 */ /* 0x000fe2000f8e00ff */
[----:B------:R-:W-:Y:S03]  /*5510*/  LEA R144, P0, R145, R96, 0x1 ;  /* 0x0000006091907211 */ /* 0x000fe600078008ff */
[----:B--2---:R2:W5:Y:S01]  /*5520*/  LDG.E.128 R32, desc[UR6][R140.64] ;  /* 0x000000068c207981 */ /* 0x004562000c1e1d00 */
[----:B------:R-:W-:Y:S02]  /*5530*/  LEA.HI.X R145, R2, R97, R0, 0x1, P0 ;  /* 0x0000006102917211 */ /* 0x000fe400000f0c00 */
[----:B------:R-:W-:Y:S11]  /*5540*/  ISETP.GE.AND P0, PT, R148, UR4, PT ;  /* 0x0000000494007c0c */ /* 0x000ff6000bf06270 */
[----:B------:R-:W-:Y:S02]  /*5550*/  @!UPT UIADD3 URZ, URZ, URZ, URZ ;  /* 0x0000003f3f3ff290 */ /* 0x000fe4000fffe03f */
[----:B------:R-:W-:Y:S05]  /*5560*/  @P0 BRA `(.L_x_2175) ;  /* 0x0000000400680947 */ /* 0x000fea0003800000 */
[-C--:B------:R-:W-:Y:S02]  /*5570*/  ISETP.GE.AND P0, PT, R148, R139.reuse, PT ;  /* 0x0000008b9400720c */ /* 0x080fe40003f06270 */
[----:B------:R-:W-:Y:S02]  /*5580*/  MOV R138, R139 ;  /* 0x0000008b008a7202 */ /* 0x000fe40000000f00 */
[----:B-----5:R-:W-:Y:S01]  /*5590*/  MOV R47, R33 ;  /* 0x00000021002f7202 */ /* 0x020fe20000000f00 */
[--C-:B------:R-:W-:Y:S01]  /*55a0*/  HADD2.F32 R33, -RZ, R32.reuse.H0_H0 ;  /* 0x20000020ff217230 */ /* 0x100fe20000004100 */
[----:B------:R-:W-:Y:S01]  /*55b0*/  MOV R45, R35 ;  /* 0x00000023002d7202 */ /* 0x000fe20000000f00 */
[----:B------:R-:W-:Y:S01]  /*55c0*/  HADD2.F32 R35, -RZ, R32.H1_H1 ;  /* 0x30000020ff237230 */ /* 0x000fe20000004100 */
[----:B------:R-:W-:Y:S05]  /*55d0*/  MOV R46, R34 ;  /* 0x00000022002e7202 */ /* 0x000fea0000000f00 */
[----:B------:R-:W-:Y:S04]  /*55e0*/  @P0 IADD3 R138, RZ, -UR56, RZ ;  /* 0x80000038ff8a0c10 */ /* 0x000fe8000fffe0ff */
[C---:B------:R-:W-:Y:S02]  /*55f0*/  LEA R16, P0, R138.reuse, R140, 0x1 ;  /* 0x0000008c8a107211 */ /* 0x040fe400078008ff */
[----:B--2---:R-:W-:Y:S02]  /*5600*/  MOV R140, RZ ;  /* 0x000000ff008c7202 */ /* 0x004fe40000000f00 */
[----:B------:R-:W-:Y:S02]  /*5610*/  LEA.HI.X.SX32 R17, R138, R141, 0x1, P0 ;  /* 0x0000008d8a117211 */ /* 0x000fe400000f0eff */
[-C--:B------:R-:W-:Y:S02]  /*5620*/  ISETP.GE.AND P0, PT, R148, R139.reuse, PT ;  /* 0x0000008b9400720c */ /* 0x080fe40003f06270 */
[----:B------:R-:W-:Y:S01]  /*5630*/  MOV R138, RZ ;  /* 0x000000ff008a7202 */ /* 0x000fe20000000f00 */
[----:B------:R-:W2:Y:S10]  /*5640*/  LDG.E.128 R28, desc[UR6][R16.64] ;  /* 0x00000006101c7981 */ /* 0x000eb4000c1e1d00 */
[----:B------:R-:W-:Y:S04]  /*5650*/  @P0 IADD3 R140, RZ, -UR56, RZ ;  /* 0x80000038ff8c0c10 */ /* 0x000fe8000fffe0ff */
[C---:B------:R-:W-:Y:S04]  /*5660*/  IADD3 R143, P0, R81.reuse, R140, RZ ;  /* 0x0000008c518f7210 */ /* 0x040fe80007f1e0ff */
        /* <DEDUP_REMOVED lines=9> */
[----:B------:R-:W-:Y:S02]  /*5700*/  LEA.HI.X R37, R141, R107, R138, 0x1, P0 ;  /* 0x0000006b8d257211 */ /* 0x000fe400000f0c8a */
[----:B------:R-:W3:Y:S01]  /*5710*/  LDG.E.128 R140, desc[UR6][R142.64] ;  /* 0x000000068e8c7981 */ /* 0x000ee2000c1e1d00 */
[----:B------:R-:W-:Y:S07]  /*5720*/  ISETP.GE.AND P0, PT, R148, R139, PT ;  /* 0x0000008b9400720c */ /* 0x000fee0003f06270 */
[----:B------:R4:W3:Y:S02]  /*5730*/  LDG.E.128 R48, desc[UR6][R36.64] ;  /* 0x0000000624307981 */ /* 0x0008e4000c1e1d00 */
[----:B----4-:R-:W-:Y:S02]  /*5740*/  HADD2.F32 R36, -RZ, R47.H0_H0 ;  /* 0x2000002fff247230 */ /* 0x010fe40000004100 */
[--C-:B--2---:R-:W-:Y:S01]  /*5750*/  HADD2.F32 R24, -RZ, R29.reuse.H0_H0 ;  /* 0x2000001dff187230 */ /* 0x104fe20000004100 */
[----:B------:R-:W-:Y:S02]  /*5760*/  MOV R22, R28 ;  /* 0x0000001c00167202 */ /* 0x000fe40000000f00 */
[----:B------:R-:W-:Y:S02]  /*5770*/  MOV R20, R30 ;  /* 0x0000001e00147202 */ /* 0x000fe40000000f00 */
[----:B------:R-:W-:Y:S01]  /*5780*/  MOV R19, R31 ;  /* 0x0000001f00137202 */ /* 0x000fe20000000f00 */
[--C-:B------:R-:W-:Y:S02]  /*5790*/  HADD2.F32 R28, -RZ, R22.reuse.H0_H0 ;  /* 0x20000016ff1c7230 */ /* 0x100fe40000004100 */
[----:B------:R-:W-:Y:S02]  /*57a0*/  HADD2.F32 R26, -RZ, R22.H1_H1 ;  /* 0x30000016ff1a7230 */ /* 0x000fe40000004100 */
[----:B------:R-:W-:Y:S02]  /*57b0*/  HADD2.F32 R22, -RZ, R29.H1_H1 ;  /* 0x3000001dff167230 */ /* 0x000fe40000004100 */
        /* <DEDUP_REMOVED lines=11> */
[----:B------:R-:W-:Y:S01]  /*5870*/  FMUL.FTZ R0, R28, R27 ;  /* 0x0000001b1c007220 */ /* 0x000fe20000410000 */
[--C-:B------:R-:W-:Y:S02]  /*5880*/  HADD2.F32 R16, -RZ, R143.reuse.H0_H0 ;  /* 0x2000008fff107230 */ /* 0x100fe40000004100 */
[----:B------:R-:W-:Y:S01]  /*5890*/  FMUL.FTZ R3, R24, R23 ;  /* 0x0000001718037220 */ /* 0x000fe20000410000 */
[----:B------:R-:W-:Y:S02]  /*58a0*/  HADD2.F32 R15, -RZ, R143.H1_H1 ;  /* 0x3000008fff0f7230 */ /* 0x000fe40000004100 */
[----:B------:R-:W-:Y:S01]  /*58b0*/  FMUL.FTZ R2, R26, R25 ;  /* 0x000000191a027220 */ /* 0x000fe20000410000 */
[----:B------:R-:W-:Y:S02]  /*58c0*/  HADD2.F32 R34, -RZ, R48.H1_H1 ;  /* 0x30000030ff227230 */ /* 0x000fe40000004100 */
[----:B------:R-:W-:Y:S01]  /*58d0*/  FMUL.FTZ R4, R22, R21 ;  /* 0x0000001516047220 */ /* 0x000fe20000410000 */
[--C-:B------:R-:W-:Y:S02]  /*58e0*/  HADD2.F32 R23, -RZ, R20.reuse.H0_H0 ;  /* 0x20000014ff177230 */ /* 0x100fe40000004100 */
[----:B------:R-:W-:Y:S01]  /*58f0*/  @!P0 FADD.FTZ R18, -R18, -RZ ;  /* 0x800000ff12128221 */ /* 0x000fe20000010100 */
[----:B------:R-:W-:Y:S02]  /*5900*/  HADD2.F32 R22, -RZ, R20.H1_H1 ;  /* 0x30000014ff167230 */ /* 0x000fe40000004100 */
[----:B------:R-:W-:Y:S01]  /*5910*/  @!P0 FADD.FTZ R17, -R17, -RZ ;  /* 0x800000ff11118221 */ /* 0x000fe20000010100 */
[----:B------:R-:W-:Y:S02]  /*5920*/  HADD2.F32 R37, -RZ, R49.H0_H0 ;  /* 0x20000031ff257230 */ /* 0x000fe40000004100 */
[----:B------:R-:W-:Y:S01]  /*5930*/  FFMA.FTZ R0, R33, R32, R0 ;  /* 0x0000002021007223 */ /* 0x000fe20000010000 */
[--C-:B------:R-:W-:Y:S02]  /*5940*/  HADD2.F32 R21, -RZ, R19.reuse.H0_H0 ;  /* 0x20000013ff157230 */ /* 0x100fe40000004100 */
[----:B------:R-:W-:Y:S01]  /*5950*/  @!P0 FADD.FTZ R16, -R16, -RZ ;  /* 0x800000ff10108221 */ /* 0x000fe20000010100 */
[----:B------:R-:W-:Y:S02]  /*5960*/  HADD2.F32 R20, -RZ, R19.H1_H1 ;  /* 0x30000013ff147230 */ /* 0x000fe40000004100 */
[----:B------:R-:W-:Y:S01]  /*5970*/  @!P0 FADD.FTZ R15, -R15, -RZ ;  /* 0x800000ff0f0f8221 */ /* 0x000fe20000010100 */
[----:B------:R-:W-:Y:S02]  /*5980*/  HADD2.F32 R38, -RZ, R49.H1_H1 ;  /* 0x30000031ff267230 */ /* 0x000fe40000004100 */
[----:B------:R-:W-:Y:S01]  /*5990*/  FFMA.FTZ R2, R35, R34, R2 ;  /* 0x0000002223027223 */ /* 0x000fe20000010002 */
[----:B------:R-:W-:Y:S02]  /*59a0*/  HADD2.F32 R33, -RZ, R47.H1_H1 ;  /* 0x3000002fff217230 */ /* 0x000fe40000004100 */
[----:B------:R-:W-:Y:S01]  /*59b0*/  FMUL.FTZ R5, R23, R18 ;  /* 0x0000001217057220 */ /* 0x000fe20000410000 */
[----:B------:R-:W-:Y:S02]  /*59c0*/  HADD2.F32 R39, -RZ, R50.H0_H0 ;  /* 0x20000032ff277230 */ /* 0x000fe40000004100 */
[----:B------:R-:W-:Y:S01]  /*59d0*/  FMUL.FTZ R6, R22, R17 ;  /* 0x0000001116067220 */ /* 0x000fe20000410000 */
[----:B------:R-:W-:Y:S02]  /*59e0*/  HADD2.F32 R32, -RZ, R46.H0_H0 ;  /* 0x2000002eff207230 */ /* 0x000fe40000004100 */
        /* <DEDUP_REMOVED lines=8> */
[----:B------:R-:W-:Y:S01]  /*5a70*/  FFMA.FTZ R5, R32, R39, R5 ;  /* 0x0000002720057223 */ /* 0x000fe20000010005 */
[----:B------:R-:W-:Y:S01]  /*5a80*/  F2FP.F16.F32.PACK_AB R32, R2, R0 ;  /* 0x000000000220723e */ /* 0x000fe200000000ff */
[----:B------:R-:W-:Y:S01]  /*5a90*/  HADD2.F32 R42, -RZ, R51.H1_H1 ;  /* 0x30000033ff2a7230 */ /* 0x000fe20000004100 */
[----:B------:R-:W-:Y:S01]  /*5aa0*/  F2FP.F16.F32.PACK_AB R33, R4, R3 ;  /* 0x000000030421723e */ /* 0x000fe200000000ff */
[----:B------:R-:W-:Y:S02]  /*5ab0*/  HADD2.F32 R37, -RZ, R45.H1_H1 ;  /* 0x3000002dff257230 */ /* 0x000fe40000004100 */
[----:B------:R-:W-:Y:S01]  /*5ac0*/  FFMA.FTZ R6, R35, R40, R6 ;  /* 0x0000002823067223 */ /* 0x000fe20000010006 */
[----:B------:R-:W-:Y:S02]  /*5ad0*/  FFMA.FTZ R7, R34, R41, R7 ;  /* 0x0000002922077223 */ /* 0x000fe40000010007 */
[----:B------:R-:W-:Y:S02]  /*5ae0*/  FFMA.FTZ R8, R37, R42, R8 ;  /* 0x0000002a25087223 */ /* 0x000fe40000010008 */
[----:B------:R-:W-:Y:S03]  /*5af0*/  F2FP.F16.F32.PACK_AB R34, R6, R5 ;  /* 0x000000050622723e */ /* 0x000fe600000000ff */
[----:B------:R-:W-:Y:S03]  /*5b00*/  F2FP.F16.F32.PACK_AB R35, R8, R7 ;  /* 0x000000070823723e */ /* 0x000fe600000000ff */
.L_x_2175:
[----:B------:R-:W-:Y:S05]  /*5b10*/  BSYNC B0 ;  /* 0x0000000000007941 */ /* 0x000fea0003800000 */
.L_x_2174:
[----:B-----5:R3:W-:Y:S02]  /*5b20*/  STG.E.128 desc[UR6][R144.64], R32 ;  /* 0x0000002090007986 */ /* 0x0207e4000c101d06 */
.L_x_2173:
[----:B------:R-:W-:Y:S05]  /*5b30*/  BSYNC B1 ;  /* 0x0000000000017941 */ /* 0x000fea0003800000 */
.L_x_2172:
[----:B------:R-:W-:Y:S04]  /*5b40*/  BSSY B1, `(.L_x_2176) ;  /* 0x0000065000017945 */ /* 0x000fe80003800000 */
[----:B------:R-:W-:Y:S05]  /*5b50*/  @P6 BRA `(.L_x_2177) ;  /* 0x00000004008c6947 */ /* 0x000fea0003800000 */
[C---:B------:R-:W-:Y:S01]  /*5b60*/  LEA R142, P0, R85.reuse, R102, 0x1 ;  /* 0x00000066558e7211 */ /* 0x040fe200078008ff */
        /* <DEDUP_REMOVED lines=13> */
[----:B-----5:R-:W-:Y:S01]  /*5c40*/  MOV R47, R33 ;  /* 0x00000021002f7202 */ /* 0x020fe20000000f00 */
[--C-:B------:R-:W-:Y:S01]  /*5c50*/  HADD2.F32 R33, -RZ, R32.reuse.H0_H0 ;  /* 0x20000020ff217230 */ /* 0x100fe20000004100 */
[----:B------:R-:W-:Y:S01]  /*5c60*/  MOV R45, R35 ;  /* 0x00000023002d7202 */ /* 0x000fe20000000f00 */
[----:B------:R-:W-:Y:S01]  /*5c70*/  HADD2.F32 R35, -RZ, R32.H1_H1 ;  /* 0x30000020ff237230 */ /* 0x000fe20000004100 */
[----:B------:R-:W-:Y:S03]  /*5c80*/  MOV R46, R34 ;  /* 0x00000022002e7202 */ /* 0x000fe60000000f00 */
[----:B------:R-:W-:Y:S02]  /*5c90*/  @P6 IADD3 R140, RZ, -UR56, RZ ;  /* 0x80000038ff8c6c10 */ /* 0x000fe4000fffe0ff */
[----:B------:R-:W-:Y:S02]  /*5ca0*/  @P6 IADD3 R138, RZ, -UR56, RZ ;  /* 0x80000038ff8a6c10 */ /* 0x000fe4000fffe0ff */
[C---:B------:R-:W-:Y:S04]  /*5cb0*/  LEA R16, P0, R140.reuse, R142, 0x1 ;  /* 0x0000008e8c107211 */ /* 0x040fe800078008ff */
[----:B------:R-:W-:Y:S02]  /*5cc0*/  LEA.HI.X.SX32 R17, R140, R143, 0x1, P0 ;  /* 0x0000008f8c117211 */ /* 0x000fe400000f0eff */
[----:B------:R-:W-:Y:S03]  /*5cd0*/  IADD3 R141, P0, R79, R138, RZ ;  /* 0x0000008a4f8d7210 */ /* 0x000fe60007f1e0ff */
[----:B------:R-:W3:Y:S01]  /*5ce0*/  LDG.E.128 R28, desc[UR6][R16.64] ;  /* 0x00000006101c7981 */ /* 0x000ee2000c1e1d00 */
[----:B------:R-:W-:Y:S02]  /*5cf0*/  LEA.HI.X.SX32 R138, R138, R78, 0x1, P0 ;  /* 0x0000004e8a8a7211 */ /* 0x000fe400000f0eff */
[C---:B--2---:R-:W-:Y:S04]  /*5d00*/  LEA R142, P0, R141.reuse, R104, 0x1 ;  /* 0x000000688d8e7211 */ /* 0x044fe800078008ff */
[----:B------:R-:W-:Y:S02]  /*5d10*/  LEA.HI.X R143, R141, R105, R138, 0x1, P0 ;  /* 0x000000698d8f7211 */ /* 0x000fe400000f0c8a */
[----:B------:R-:W-:Y:S02]  /*5d20*/  MOV R138, RZ ;  /* 0x000000ff008a7202 */ /* 0x000fe40000000f00 */
[----:B------:R-:W-:Y:S02]  /*5d30*/  @P6 IADD3 R138, RZ, -UR56, RZ ;  /* 0x80000038ff8a6c10 */ /* 0x000fe4000fffe0ff */
[----:B------:R-:W2:Y:S02]  /*5d40*/  LDG.E.128 R140, desc[UR6][R142.64] ;  /* 0x000000068e8c7981 */ /* 0x000ea4000c1e1d00 */
[----:B------:R-:W-:Y:S04]  /*5d50*/  IADD3 R147, P0, R79, R138, RZ ;  /* 0x0000008a4f937210 */ /* 0x000fe80007f1e0ff */
[----:B------:R-:W-:Y:S02]  /*5d60*/  LEA.HI.X.SX32 R138, R138, R78, 0x1, P0 ;  /* 0x0000004e8a8a7211 */ /* 0x000fe400000f0eff */
[C---:B------:R-:W-:Y:S04]  /*5d70*/  LEA R36, P0, R147.reuse, R106, 0x1 ;  /* 0x0000006a93247211 */ /* 0x040fe800078008ff */
[----:B------:R-:W-:Y:S05]  /*5d80*/  LEA.HI.X R37, R147, R107, R138, 0x1, P0 ;  /* 0x0000006b93257211 */ /* 0x000fea00000f0c8a */
[----:B------:R4:W2:Y:S02]  /*5d90*/  LDG.E.128 R48, desc[UR6][R36.64] ;  /* 0x0000000624307981 */ /* 0x0008a4000c1e1d00 */
[----:B----4-:R-:W-:Y:S02]  /*5da0*/  HADD2.F32 R36, -RZ, R47.H0_H0 ;  /* 0x2000002fff247230 */ /* 0x010fe40000004100 */
[--C-:B---3--:R-:W-:Y:S01]  /*5db0*/  HADD2.F32 R24, -RZ, R29.reuse.H0_H0 ;  /* 0x2000001dff187230 */ /* 0x108fe20000004100 */
[----:B------:R-:W-:Y:S02]  /*5dc0*/  MOV R22, R28 ;  /* 0x0000001c00167202 */ /* 0x000fe40000000f00 */
[----:B------:R-:W-:Y:S02]  /*5dd0*/  MOV R20, R30 ;  /* 0x0000001e00147202 */ /* 0x000fe40000000f00 */
[----:B------:R-:W-:Y:S01]  /*5de0*/  MOV R19, R31 ;  /* 0x0000001f00137202 */ /* 0x000fe20000000f00 */
[--C-:B------:R-:W-:Y:S02]  /*5df0*/  HADD2.F32 R28, -RZ, R22.reuse.H0_H0 ;  /* 0x20000016ff1c7230 */ /* 0x100fe40000004100 */
[----:B------:R-:W-:Y:S02]  /*5e00*/  HADD2.F32 R26, -RZ, R22.H1_H1 ;  /* 0x30000016ff1a7230 */ /* 0x000fe40000004100 */
[----:B------:R-:W-:Y:S02]  /*5e10*/  HADD2.F32 R22, -RZ, R29.H1_H1 ;  /* 0x3000001dff167230 */ /* 0x000fe40000004100 */
        /* <DEDUP_REMOVED lines=14> */
[----:B------:R-:W-:Y:S02]  /*5f00*/  HADD2.F32 R23, -RZ, R20.H0_H0 ;  /* 0x20000014ff177230 */ /* 0x000fe40000004100 */
[----:B------:R-:W-:Y:S01]  /*5f10*/  FMUL.FTZ R2, R26, R25 ;  /* 0x000000191a027220 */ /* 0x000fe20000410000 */
[--C-:B------:R-:W-:Y:S02]  /*5f20*/  HADD2.F32 R32, -RZ, R48.reuse.H0_H0 ;  /* 0x20000030ff207230 */ /* 0x100fe40000004100 */
[----:B------:R-:W-:Y:S01]  /*5f30*/  FMUL.FTZ R4, R22, R21 ;  /* 0x0000001516047220 */ /* 0x000fe20000410000 */
[----:B------:R-:W-:Y:S02]  /*5f40*/  HADD2.F32 R34, -RZ, R48.H1_H1 ;  /* 0x30000030ff227230 */ /* 0x000fe40000004100 */
        /* <DEDUP_REMOVED lines=34> */
.L_x_2179:
[----:B------:R-:W-:Y:S05]  /*6170*/  BSYNC B0 ;  /* 0x0000000000007941 */ /* 0x000fea0003800000 */
.L_x_2178:
[----:B-----5:R4:W-:Y:S02]  /*6180*/  STG.E.128 desc[UR6][R144.64], R32 ;  /* 0x0000002090007986 */ /* 0x0209e4000c101d06 */
.L_x_2177:
[----:B------:R-:W-:Y:S05]  /*6190*/  BSYNC B1 ;  /* 0x0000000000017941 */ /* 0x000fea0003800000 */
.L_x_2176:
[----:B------:R-:W-:Y:S04]  /*61a0*/  BSSY B1, `(.L_x_2180) ;  /* 0x0000066000017945 */ /* 0x000fe80003800000 */
[----:B------:R-:W-:Y:S05]  /*61b0*/  @P5 BRA `(.L_x_2181) ;  /* 0x0000000400905947 */ /* 0x000fea0003800000 */
[----:B------:R-:W2:Y:S01]  /*61c0*/  LDC.64 R2, c[0x0][0x338] ;  /* 0x0000ce00ff027b82 */ /* 0x000ea20000000a00 */
[----:B------:R-:W-:Y:S01]  /*61d0*/  ISETP.GE.AND P0, PT, R148, UR4, PT ;  /* 0x0000000494007c0c */ /* 0x000fe2000bf06270 */
[----:B------:R-:W-:Y:S01]  /*61e0*/  BSSY B0, `(.L_x_2182) ;  /* 0x0000060000007945 */ /* 0x000fe20003800000 */
[----:B--2---:R-:W-:Y:S04]  /*61f0*/  IMAD.WIDE.U32 R142, R2, 0xc0, R102 ;  /* 0x000000c0028e7825 */ /* 0x004fe800078e0066 */
[----:B------:R-:W-:Y:S05]  /*6200*/  IMAD R3, R3, 0xc0, RZ ;  /* 0x000000c003037824 */ /* 0x000fea00078e02ff */
[----:B------:R-:W-:Y:S02]  /*6210*/  IADD3 R143, R143, R3, RZ ;  /* 0x000000038f8f7210 */ /* 0x000fe40007ffe0ff */
[----:B------:R-:W2:Y:S03]  /*6220*/  LDC.64 R2, c[0x0][0x248] ;  /* 0x00009200ff027b82 */ /* 0x000ea60000000a00 */
[----:B---34-:R3:W5:Y:S01]  /*6230*/  LDG.E.128 R32, desc[UR6][R142.64] ;  /* 0x000000068e207981 */ /* 0x018762000c1e1d00 */
[----:B--2---:R-:W-:Y:S04]  /*6240*/  IMAD.WIDE.U32 R144, R2, 0xc0, R96 ;  /* 0x000000c002907825 */ /* 0x004fe800078e0060 */
[----:B------:R-:W-:Y:S05]  /*6250*/  IMAD R3, R3, 0xc0, RZ ;  /* 0x000000c003037824 */ /* 0x000fea00078e02ff */
[----:B------:R-:W-:Y:S01]  /*6260*/  IADD3 R145, R145, R3, RZ ;  /* 0x0000000391917210 */ /* 0x000fe20007ffe0ff */
[----:B---3--:R-:W-:Y:S06]  /*6270*/  @P0 BRA `(.L_x_2183) ;  /* 0x0000000400580947 */ /* 0x008fec0003800000 */
        /* <DEDUP_REMOVED lines=10> */
[----:B------:R-:W-:Y:S02]  /*6320*/  LEA R16, P0, R141, R142, 0x1 ;  /* 0x0000008e8d107211 */ /* 0x000fe400078008ff */
[----:B------:R-:W-:Y:S02]  /*6330*/  IADD3 R138, P6, R77, R140, RZ ;  /* 0x0000008c4d8a7210 */ /* 0x000fe40007fde0ff */
[----:B------:R-:W-:Y:S02]  /*6340*/  LEA.HI.X.SX32 R17, R141, R143, 0x1, P0 ;  /* 0x0000008f8d117211 */ /* 0x000fe400000f0eff */
[----:B------:R-:W-:Y:S02]  /*6350*/  LEA.HI.X.SX32 R140, R140, R76, 0x1, P6 ;  /* 0x0000004c8c8c7211 */ /* 0x000fe400030f0eff */
[C---:B------:R-:W-:Y:S01]  /*6360*/  LEA R142, P0, R138.reuse, R104, 0x1 ;  /* 0x000000688a8e7211 */ /* 0x040fe200078008ff */
[----:B------:R-:W2:Y:S03]  /*6370*/  LDG.E.128 R28, desc[UR6][R16.64] ;  /* 0x00000006101c7981 */ /* 0x000ea6000c1e1d00 */
        /* <DEDUP_REMOVED lines=8> */
[----:B------:R4:W3:Y:S02]  /*6400*/  LDG.E.128 R48, desc[UR6][R36.64] ;  /* 0x0000000624307981 */ /* 0x0008e4000c1e1d00 */
[----:B----4-:R-:W-:Y:S02]  /*6410*/  HADD2.F32 R36, -RZ, R47.H0_H0 ;  /* 0x2000002fff247230 */ /* 0x010fe40000004100 */
[----:B--2---:R-:W-:Y:S01]  /*6420*/  HADD2.F32 R24, -RZ, R29.H0_H0 ;  /* 0x2000001dff187230 */ /* 0x004fe20000004100 */
[----:B------:R-:W-:Y:S02]  /*6430*/  MOV R22, R28 ;  /* 0x0000001c00167202 */ /* 0x000fe40000000f00 */
[----:B------:R-:W-:Y:S02]  /*6440*/  MOV R20, R30 ;  /* 0x0000001e00147202 */ /* 0x000fe40000000f00 */
[----:B------:R-:W-:Y:S01]  /*6450*/  MOV R19, R31 ;  /* 0x0000001f00137202 */ /* 0x000fe20000000f00 */
[--C-:B------:R-:W-:Y:S02]  /*6460*/  HADD2.F32 R28, -RZ, R22.reuse.H0_H0 ;  /* 0x20000016ff1c7230 */ /* 0x100fe40000004100 */
[----:B------:R-:W-:Y:S02]  /*6470*/  HADD2.F32 R26, -RZ, R22.H1_H1 ;  /* 0x30000016ff1a7230 */ /* 0x000fe40000004100 */
[--C-:B---3--:R-:W-:Y:S02]  /*6480*/  HADD2.F32 R27, -RZ, R140.reuse.H0_H0 ;  /* 0x2000008cff1b7230 */ /* 0x108fe40000004100 */
[--C-:B------:R-:W-:Y:S02]  /*6490*/  HADD2.F32 R23, -RZ, R141.reuse.H0_H0 ;  /* 0x2000008dff177230 */ /* 0x100fe40000004100 */
[----:B------:R-:W-:Y:S02]  /*64a0*/  HADD2.F32 R25, -RZ, R140.H1_H1 ;  /* 0x3000008cff197230 */ /* 0x000fe40000004100 */
[----:B------:R-:W-:Y:S01]  /*64b0*/  @!P5 FADD.FTZ R27, -R27, -RZ ;  /* 0x800000ff1b1bd221 */ /* 0x000fe20000010100 */
        /* <DEDUP_REMOVED lines=13> */
[----:B------:R-:W-:Y:S01]  /*6590*/  FMUL.FTZ R4, R22, R21 ;  /* 0x0000001516047220 */ /* 0x000fe20000410000 */
[----:B------:R-:W-:Y:S02]  /*65a0*/  HADD2.F32 R34, -RZ, R48.H1_H1 ;  /* 0x30000030ff227230 */ /* 0x000fe40000004100 */
[----:B------:R-:W-:Y:S01]  /*65b0*/  @!P5 FADD.FTZ R18, -R18, -RZ ;  /* 0x800000ff1212d221 */ /* 0x000fe20000010100 */
[--C-:B------:R-:W-:Y:S02]  /*65c0*/  HADD2.F32 R23, -RZ, R20.reuse.H0_H0 ;  /* 0x20000014ff177230 */ /* 0x100fe40000004100 */
[----:B------:R-:W-:Y:S01]  /*65d0*/  @!P5 FADD.FTZ R17, -R17, -RZ ;  /* 0x800000ff1111d221 */ /* 0x000fe20000010100 */
[----:B------:R-:W-:Y:S02]  /*65e0*/  HADD2.F32 R22, -RZ, R20.H1_H1 ;  /* 0x30000014ff167230 */ /* 0x000fe40000004100 */
[----:B------:R-:W-:Y:S01]  /*65f0*/  FFMA.FTZ R0, R33, R32, R0 ;  /* 0x0000002021007223 */ /* 0x000fe20000010000 */
[----:B------:R-:W-:Y:S02]  /*6600*/  HADD2.F32 R37, -RZ, R49.H0_H0 ;  /* 0x20000031ff257230 */ /* 0x000fe40000004100 */
[----:B------:R-:W-:Y:S01]  /*6610*/  @!P5 FADD.FTZ R16, -R16, -RZ ;  /* 0x800000ff1010d221 */ /* 0x000fe20000010100 */
[--C-:B------:R-:W-:Y:S02]  /*6620*/  HADD2.F32 R21, -RZ, R19.reuse.H0_H0 ;  /* 0x20000013ff157230 */ /* 0x100fe40000004100 */
[----:B------:R-:W-:Y:S01]  /*6630*/  @!P5 FADD.FTZ R15, -R15, -RZ ;  /* 0x800000ff0f0fd221 */ /* 0x000fe20000010100 */
        /* <DEDUP_REMOVED lines=16> */
[----:B------:R-:W-:Y:S01]  /*6740*/  F2FP.F16.F32.PACK_AB R32, R2, R0 ;  /* 0x000000000220723e */ /* 0x000fe200000000ff */
[----:B------:R-:W-:Y:S01]  /*6750*/  HADD2.F32 R34, -RZ, R45.H0_H0 ;  /* 0x2000002dff227230 */ /* 0x000fe20000004100 */
[----:B------:R-:W-:Y:S01]  /*6760*/  F2FP.F16.F32.PACK_AB R33, R4, R3 ;  /* 0x000000030421723e */ /* 0x000fe200000000ff */
[----:B------:R-:W-:Y:S02]  /*6770*/  HADD2.F32 R42, -RZ, R51.H1_H1 ;  /* 0x30000033ff2a7230 */ /* 0x000fe40000004100 */
[----:B------:R-:W-:Y:S01]  /*6780*/  FFMA.FTZ R6, R35, R40, R6 ;  /* 0x0000002823067223 */ /* 0x000fe20000010006 */
[----:B------:R-:W-:Y:S02]  /*6790*/  HADD2.F32 R37, -RZ, R45.H1_H1 ;  /* 0x3000002dff257230 */ /* 0x000fe40000004100 */
[----:B------:R-:W-:Y:S02]  /*67a0*/  FFMA.FTZ R7, R34, R41, R7 ;  /* 0x0000002922077223 */ /* 0x000fe40000010007 */
[----:B------:R-:W-:Y:S01]  /*67b0*/  F2FP.F16.F32.PACK_AB R34, R6, R5 ;  /* 0x000000050622723e */ /* 0x000fe200000000ff */
[----:B------:R-:W-:Y:S05]  /*67c0*/  FFMA.FTZ R8, R37, R42, R8 ;  /* 0x0000002a25087223 */ /* 0x000fea0000010008 */
[----:B------:R-:W-:Y:S02]  /*67d0*/  F2FP.F16.F32.PACK_AB R35, R8, R7 ;  /* 0x000000070823723e */ /* 0x000fe400000000ff */
.L_x_2183:
[----:B------:R-:W-:Y:S05]  /*67e0*/  BSYNC B0 ;  /* 0x0000000000007941 */ /* 0x000fea0003800000 */
.L_x_2182:
[----:B-----5:R2:W-:Y:S02]  /*67f0*/  STG.E.128 desc[UR6][R144.64], R32 ;  /* 0x0000002090007986 */ /* 0x0205e4000c101d06 */
.L_x_2181:
[----:B------:R-:W-:Y:S05]  /*6800*/  BSYNC B1 ;  /* 0x0000000000017941 */ /* 0x000fea0003800000 */
.L_x_2180:
[----:B------:R-:W-:Y:S04]  /*6810*/  BSSY B1, `(.L_x_2184) ;  /* 0x0000065000017945 */ /* 0x000fe80003800000 */
[----:B------:R-:W-:Y:S05]  /*6820*/  @P4 BRA `(.L_x_2185) ;  /* 0x00000004008c4947 */ /* 0x000fea0003800000 */
[C---:B--2---:R-:W-:Y:S01]  /*6830*/  LEA R142, P0, R87.reuse, R102, 0x1 ;  /* 0x00000066578e7211 */ /* 0x044fe200078008ff */
[----:B------:R-:W-:Y:S01]  /*6840*/  IMAD.U32 R2, RZ, RZ, UR32 ;  /* 0x00000020ff027e24 */ /* 0x000fe2000f8e00ff */
[----:B------:R-:W-:Y:S01]  /*6850*/  ISETP.GE.AND P4, PT, R148, UR4, PT ;  /* 0x0000000494007c0c */ /* 0x000fe2000bf86270 */
[----:B------:R-:W-:Y:S01]  /*6860*/  IMAD.U32 R0, RZ, RZ, UR35 ;  /* 0x00000023ff007e24 */ /* 0x000fe2000f8e00ff */
[----:B------:R-:W-:Y:S01]  /*6870*/  LEA.HI.X R143, R87, R103, R86, 0x1, P0 ;  /* 0x00000067578f7211 */ /* 0x000fe200000f0c56 */
[----:B------:R-:W-:Y:S01]  /*6880*/  IMAD.U32 R3, RZ, RZ, UR33 ;  /* 0x00000021ff037e24 */ /* 0x000fe2000f8e00ff */
[C---:B---34-:R-:W-:Y:S01]  /*6890*/  LEA R144, P0, R2.reuse, R96, 0x1 ;  /* 0x0000006002907211 */ /* 0x058fe200078008ff */
[----:B------:R-:W-:Y:S02]  /*68a0*/  BSSY B0, `(.L_x_2186) ;  /* 0x000005a000007945 */ /* 0x000fe40003800000 */
[----:B------:R2:W5:Y:S01]  /*68b0*/  LDG.E.128 R32, desc[UR6][R142.64] ;  /* 0x000000068e207981 */ /* 0x000562000c1e1d00 */
        /* <DEDUP_REMOVED lines=16> */
[C---:B--2---:R-:W-:Y:S01]  /*69c0*/  LEA R142, P0, R138.reuse, R104, 0x1 ;  /* 0x000000688a8e7211 */ /* 0x044fe200078008ff */
        /* <DEDUP_REMOVED lines=71> */
.L_x_2187:
[----:B------:R-:W-:Y:S05]  /*6e40*/  BSYNC B0 ;  /* 0x0000000000007941 */ /* 0x000fea0003800000 */
.L_x_2186:
[----:B-----5:R3:W-:Y:S02]  /*6e50*/  STG.E.128 desc[UR6][R144.64], R32 ;  /* 0x0000002090007986 */ /* 0x0207e4000c101d06 */
.L_x_2185:
[----:B------:R-:W-:Y:S05]  /*6e60*/  BSYNC B1 ;  /* 0x0000000000017941 */ /* 0x000fea0003800000 */
.L_x_2184:
        /* <DEDUP_REMOVED lines=100> */
.L_x_2191:
[----:B------:R-:W-:Y:S05]  /*74b0*/  BSYNC B0 ;  /* 0x0000000000007941 */ /* 0x000fea0003800000 */
.L_x_2190:
[----:B-----5:R2:W-:Y:S02]  /*74c0*/  STG.E.128 desc[UR6][R144.64], R32 ;  /* 0x0000002090007986 */ /* 0x0205e4000c101d06 */
.L_x_2189:
[----:B------:R-:W-:Y:S05]  /*74d0*/  BSYNC B1 ;  /* 0x0000000000017941 */ /* 0x000fea0003800000 */
.L_x_2188:
        /* <DEDUP_REMOVED lines=100> */
.L_x_2195:
[----:B------:R-:W-:Y:S05]  /*7b20*/  BSYNC B0 ;  /* 0x0000000000007941 */ /* 0x000fea0003800000 */
.L_x_2194:
[----:B-----5:R2:W-:Y:S02]  /*7b30*/  STG.E.128 desc[UR6][R144.64], R32 ;  /* 0x0000002090007986 */ /* 0x0205e4000c101d06 */
.L_x_2193:
[----:B------:R-:W-:Y:S05]  /*7b40*/  BSYNC B1 ;  /* 0x0000000000017941 */ /* 0x000fea0003800000 */
.L_x_2192:
        /* <DEDUP_REMOVED lines=14> */
[----:B------:R-:W-:Y:S02]  /*7c30*/  ISETP.GE.AND P1, PT, R148, R139, PT ;  /* 0x0000008b9400720c */ /* 0x000fe40003f26270 */
[----:B------:R-:W-:Y:S02]  /*7c40*/  MOV R140, RZ ;  /* 0x000000ff008c7202 */ /* 0x000fe40000000f00 */
[----:B-----5:R-:W-:Y:S01]  /*7c50*/  MOV R47, R33 ;  /* 0x00000021002f7202 */ /* 0x020fe20000000f00 */
[--C-:B------:R-:W-:Y:S01]  /*7c60*/  HADD2.F32 R33, -RZ, R32.reuse.H0_H0 ;  /* 0x20000020ff217230 */ /* 0x100fe20000004100 */
[----:B------:R-:W-:Y:S01]  /*7c70*/  MOV R45, R35 ;  /* 0x00000023002d7202 */ /* 0x000fe20000000f00 */
[----:B------:R-:W-:Y:S01]  /*7c80*/  HADD2.F32 R35, -RZ, R32.H1_H1 ;  /* 0x30000020ff237230 */ /* 0x000fe20000004100 */
[----:B------:R-:W-:Y:S05]  /*7c90*/  MOV R46, R34 ;  /* 0x00000022002e7202 */ /* 0x000fea0000000f00 */
        /* <DEDUP_REMOVED lines=78> */
.L_x_2199:
[----:B------:R-:W-:Y:S05]  /*8180*/  BSYNC B0 ;  /* 0x0000000000007941 */ /* 0x000fea0003800000 */
.L_x_2198:
[----:B-----5:R2:W-:Y:S02]  /*8190*/  STG.E.128 desc[UR6][R144.64], R32 ;  /* 0x0000002090007986 */ /* 0x0205e4000c101d06 */
.L_x_2197:
[----:B------:R-:W-:Y:S05]  /*81a0*/  BSYNC B1 ;  /* 0x0000000000017941 */ /* 0x000fea0003800000 */
.L_x_2196:
[----:B------:R-:W5:Y:S01]  /*81b0*/  LDC R3, c[0x0][0x2e0] ;  /* 0x0000b800ff037b82 */ /* 0x000f620000000800 */
[----:B------:R-:W-:Y:S01]  /*81c0*/  UMOV UR4, UR5 ;  /* 0x0000000500047c82 */ /* 0x000fe20008000000 */
[----:B-----5:R-:W-:Y:S05]  /*81d0*/  IMAD.U32 R3, R3, -0x80, RZ ;  /* 0xffffff8003037824 */ /* 0x020fea00078e00ff */
[C---:B------:R-:W-:Y:S02]  /*81e0*/  LEA R106, P1, R3.reuse, R106, 0x1 ;  /* 0x0000006a036a7211 */ /* 0x040fe400078208ff */
[C---:B------:R-:W-:Y:S02]  /*81f0*/  LEA R104, P0, R3.reuse, R104, 0x1 ;  /* 0x0000006803687211 */ /* 0x040fe400078008ff */
[C---:B------:R-:W-:Y:S02]  /*8200*/  LEA.HI.X.SX32 R107, R3.reuse, R107, 0x1, P1 ;  /* 0x0000006b036b7211 */ /* 0x040fe400008f0eff */
[----:B------:R-:W-:Y:S01]  /*8210*/  LEA.HI.X.SX32 R105, R3, R105, 0x1, P0 ;  /* 0x0000006903697211 */ /* 0x000fe200000f0eff */
[----:B------:R-:W-:Y:S08]  /*8220*/  BRA `(.L_x_2167) ;  /* 0x0000000400287947 */ /* 0x000ff00003800000 */
.L_x_2149:
[----:B------:R-:W-:Y:S01]  /*8230*/  P2R R2, PR, RZ, 0x2 ;  /* 0x00000002ff027803 */ /* 0x000fe20000000000 */
[----:B------:R-:W-:Y:S01]  /*8240*/  IMAD.U32 R8, RZ, RZ, UR18 ;  /* 0x00000012ff087e24 */ /* 0x000fe2000f8e00ff */
[----:B------:R-:W-:Y:S01]  /*8250*/  ISETP.NE.AND P1, PT, R46, RZ, PT ;  /* 0x000000ff2e00720c */ /* 0x000fe20003f25270 */
[----:B---3--:R-:W-:Y:S01]  /*8260*/  IMAD.U32 R27, RZ, RZ, UR31 ;  /* 0x0000001fff1b7e24 */ /* 0x008fe2000f8e00ff */
[----:B------:R-:W-:Y:S01]  /*8270*/  MOV R5, UR19 ;  /* 0x0000001300057c02 */ /* 0x000fe20008000f00 */
[----:B------:R-:W-:Y:S01]  /*8280*/  UMOV UR4, URZ ;  /* 0x0000003f00047c82 */ /* 0x000fe20008000000 */
[----:B------:R-:W-:Y:S02]  /*8290*/  MOV R3, UR19 ;  /* 0x0000001300037c02 */ /* 0x000fe40008000f00 */
[----:B------:R-:W-:Y:S07]  /*82a0*/  MOV R26, UR30 ;  /* 0x0000001e001a7c02 */ /* 0x000fee0008000f00 */
[C---:B------:R-:W-:Y:S04]  /*82b0*/  @!P1 LEA R6, P0, R109.reuse, R102, 0x1 ;  /* 0x000000666d069211 */ /* 0x040fe800078008ff */
[----:B------:R-:W-:Y:S02]  /*82c0*/  @!P1 LEA.HI.X R7, R109, R103, R108, 0x1, P0 ;  /* 0x000000676d079211 */ /* 0x000fe400000f0c6c */
[----:B------:R-:W-:Y:S04]  /*82d0*/  @!P1 LEA R24, P0, R5, R96, 0x1 ;  /* 0x0000006005189211 */ /* 0x000fe800078008ff */
[----:B------:R-:W-:Y:S02]  /*82e0*/  @!P1 LEA.HI.X R25, R3, R97, R8, 0x1, P0 ;  /* 0x0000006103199211 */ /* 0x000fe400000f0c08 */
[----:B------:R-:W-:Y:S02]  /*82f0*/  ISETP.NE.AND P0, PT, R0, RZ, PT ;  /* 0x000000ff0000720c */ /* 0x000fe40003f05270 */
[----:B------:R-:W-:Y:S11]  /*8300*/  MOV R0, UR34 ;  /* 0x0000002200007c02 */ /* 0x000ff60008000f00 */
[----:B------:R-:W2:Y:S05]  /*8310*/  @!P0 LDG.E.128 R20, desc[UR6][R102.64] ;  /* 0x0000000666148981 */ /* 0x000eaa000c1e1d00 */
[----:B--2---:R1:W-:Y:S01]  /*8320*/  @!P0 STG.E.128 desc[UR6][R96.64], R20 ;  /* 0x0000001460008986 */ /* 0x0043e2000c101d06 */
[C---:B------:R-:W-:Y:S04]  /*8330*/  @!P6 LEA R16, P0, R85.reuse, R102, 0x1 ;  /* 0x000000665510e211 */ /* 0x040fe800078008ff */
[----:B------:R-:W2:Y:S01]  /*8340*/  @!P1 LDG.E.128 R4, desc[UR6][R6.64] ;  /* 0x0000000606049981 */ /* 0x000ea2000c1e1d00 */
[----:B------:R-:W-:Y:S02]  /*8350*/  @!P6 LEA.HI.X R17, R85, R103, R84, 0x1, P0 ;  /* 0x000000675511e211 */ /* 0x000fe400000f0c54 */
[C---:B-1----:R-:W-:Y:S04]  /*8360*/  @!P6 LEA R20, P0, R26.reuse, R96, 0x1 ;  /* 0x000000601a14e211 */ /* 0x042fe800078008ff */
[----:B------:R-:W-:Y:S01]  /*8370*/  @!P6 LEA.HI.X R21, R26, R97, R0, 0x1, P0 ;  /* 0x000000611a15e211 */ /* 0x000fe200000f0c00 */
[----:B------:R-:W-:Y:S01]  /*8380*/  IMAD.U32 R0, RZ, RZ, UR35 ;  /* 0x00000023ff007e24 */ /* 0x000fe2000f8e00ff */
[----:B--2---:R1:W-:Y:S01]  /*8390*/  @!P1 STG.E.128 desc[UR6][R24.64], R4 ;  /* 0x0000000418009986 */ /* 0x0043e2000c101d06 */
[----:B------:R-:W-:Y:S02]  /*83a0*/  ISETP.NE.AND P1, PT, R2, RZ, PT ;  /* 0x000000ff0200720c */ /* 0x000fe40003f25270 */
[----:B------:R-:W2:Y:S02]  /*83b0*/  @!P5 LDC.64 R2, c[0x0][0x338] ;  /* 0x0000ce00ff02db82 */ /* 0x000ea40000000a00 */
[----:B------:R-:W3:Y:S01]  /*83c0*/  @!P6 LDG.E.128 R16, desc[UR6][R16.64] ;  /* 0x000000061010e981 */ /* 0x000ee2000c1e1d00 */
[----:B--2---:R-:W-:Y:S04]  /*83d0*/  @!P5 IMAD.WIDE.U32 R28, R2, 0xc0, R102 ;  /* 0x000000c0021cd825 */ /* 0x004fe800078e0066 */
[----:B------:R-:W-:Y:S01]  /*83e0*/  @!P5 IMAD R3, R3, 0xc0, RZ ;  /* 0x000000c00303d824 */ /* 0x000fe200078e02ff */
[----:B-1----:R-:W-:Y:S03]  /*83f0*/  @!P4 LEA R24, P0, R87, R102, 0x1 ;  /* 0x000000665718c211 */ /* 0x002fe600078008ff */
[----:B------:R-:W-:Y:S02]  /*8400*/  @!P5 IMAD.IADD R29, R29, 0x1, R3 ;  /* 0x000000011d1dd824 */ /* 0x000fe400078e0203 */
[----:B------:R-:W1:Y:S01]  /*8410*/  @!P5 LDC.64 R2, c[0x0][0x248] ;  /* 0x00009200ff02db82 */ /* 0x000e620000000a00 */
[----:B------:R-:W-:Y:S01]  /*8420*/  @!P4 LEA.HI.X R25, R87, R103, R86, 0x1, P0 ;  /* 0x000000675719c211 */ /* 0x000fe200000f0c56 */
[----:B-1----:R-:W-:Y:S04]  /*8430*/  @!P5 IMAD.WIDE.U32 R22, R2, 0xc0, R96 ;  /* 0x000000c00216d825 */ /* 0x002fe800078e0060 */
[----:B------:R-:W-:Y:S05]  /*8440*/  @!P5 IMAD R3, R3, 0xc0, RZ ;  /* 0x000000c00303d824 */ /* 0x000fea00078e02ff */
[----:B------:R-:W-:Y:S02]  /*8450*/  @!P5 IADD3 R23, R23, R3, RZ ;  /* 0x000000031717d210 */ /* 0x000fe40007ffe0ff */
[----:B------:R-:W1:Y:S02]  /*8460*/  @!P3 LDC.64 R2, c[0x0][0x338] ;  /* 0x0000ce00ff02bb82 */ /* 0x000e640000000a00 */
[----:B-1----:R-:W-:Y:S01]  /*8470*/  @!P3 IMAD R3, R3, 0x140, RZ ;  /* 0x000001400303b824 */ /* 0x002fe200078e02ff */
[----:B---3--:R1:W-:Y:S05]  /*8480*/  @!P6 STG.E.128 desc[UR6][R20.64], R16 ;  /* 0x000000101400e986 */ /* 0x0083ea000c101d06 */
[----:B------:R-:W2:Y:S01]  /*8490*/  @!P5 LDG.E.128 R4, desc[UR6][R28.64] ;  /* 0x000000061c04d981 */ /* 0x000ea2000c1e1d00 */
[----:B-1----:R-:W-:Y:S01]  /*84a0*/  IMAD.U32 R20, RZ, RZ, UR32 ;  /* 0x00000020ff147e24 */ /* 0x002fe2000f8e00ff */
[----:B------:R-:W-:Y:S04]  /*84b0*/  MOV R21, UR33 ;  /* 0x0000002100157c02 */ /* 0x000fe80008000f00 */
[C---:B------:R-:W-:Y:S04]  /*84c0*/  @!P4 LEA R26, P0, R20.reuse, R96, 0x1 ;  /* 0x00000060141ac211 */ /* 0x040fe800078008ff */
[----:B------:R-:W-:Y:S01]  /*84d0*/  @!P4 LEA.HI.X R27, R20, R97, R0, 0x1, P0 ;  /* 0x00000061141bc211 */ /* 0x000fe200000f0c00 */
[----:B--2---:R1:W-:Y:S05]  /*84e0*/  @!P5 STG.E.128 desc[UR6][R22.64], R4 ;  /* 0x000000041600d986 */ /* 0x0043ea000c101d06 */
[----:B------:R2:W3:Y:S01]  /*84f0*/  @!P4 LDG.E.128 R16, desc[UR6][R24.64] ;  /* 0x000000061810c981 */ /* 0x0004e2000c1e1d00 */
[----:B-1----:R-:W1:Y:S01]  /*8500*/  @!P3 LDC.64 R4, c[0x0][0x248] ;  /* 0x00009200ff04bb82 */ /* 0x002e620000000a00 */
[----:B------:R-:W-:Y:S05]  /*8510*/  @!P3 IMAD.WIDE.U32 R22, R2, 0x140, R102 ;  /* 0x000001400216b825 */ /* 0x000fea00078e0066 */
[----:B------:R-:W-:Y:S02]  /*8520*/  @!P3 IADD3 R23, R23, R3, RZ ;  /* 0x000000031717b210 */ /* 0x000fe40007ffe0ff */
[----:B------:R-:W2:Y:S01]  /*8530*/  @!P2 LDC.64 R2, c[0x0][0x338] ;  /* 0x0000ce00ff02ab82 */ /* 0x000ea20000000a00 */
[----:B-1----:R-:W-:Y:S04]  /*8540*/  @!P3 IMAD.WIDE.U32 R6, R4, 0x140, R96 ;  /* 0x000001400406b825 */ /* 0x002fe800078e0060 */
[----:B------:R-:W-:Y:S02]  /*8550*/  @!P3 IMAD R5, R5, 0x140, RZ ;  /* 0x000001400505b824 */ /* 0x000fe400078e02ff */
[----:B--2---:R-:W-:Y:S04]  /*8560*/  @!P2 IMAD.WIDE.U32 R24, R2, 0x180, R102 ;  /* 0x000001800218a825 */ /* 0x004fe800078e0066 */
[----:B------:R-:W-:Y:S02]  /*8570*/  @!P2 IMAD R3, R3, 0x180, RZ ;  /* 0x000001800303a824 */ /* 0x000fe400078e02ff */
[----:B------:R-:W-:Y:S02]  /*8580*/  @!P3 IMAD.IADD R7, R7, 0x1, R5 ;  /* 0x000000010707b824 */ /* 0x000fe400078e0205 */
[----:B------:R-:W1:Y:S01]  /*8590*/  @!P2 LDC.64 R4, c[0x0][0x248] ;  /* 0x00009200ff04ab82 */ /* 0x000e620000000a00 */
[----:B------:R-:W-:Y:S07]  /*85a0*/  @!P2 IADD3 R25, R25, R3, RZ ;  /* 0x000000031919a210 */ /* 0x000fee0007ffe0ff */
[----:B------:R-:W2:Y:S01]  /*85b0*/  @!P1 LDC.64 R2, c[0x0][0x338] ;  /* 0x0000ce00ff029b82 */ /* 0x000ea20000000a00 */
[----:B-1----:R-:W-:Y:S02]  /*85c0*/  @!P2 IMAD R5, R5, 0x180, RZ ;  /* 0x000001800505a824 */ /* 0x002fe400078e02ff */
[----:B--2---:R-:W-:Y:S01]  /*85d0*/  @!P1 IMAD R3, R3, 0x1c0, RZ ;  /* 0x000001c003039824 */ /* 0x004fe200078e02ff */
[----:B---3--:R1:W-:Y:S05]  /*85e0*/  @!P4 STG.E.128 desc[UR6][R26.64], R16 ;  /* 0x000000101a00c986 */ /* 0x0083ea000c101d06 */
[----:B------:R-:W2:Y:S05]  /*85f0*/  @!P3 LDG.E.128 R20, desc[UR6][R22.64] ;  /* 0x000000061614b981 */ /* 0x000eaa000c1e1d00 */
[----:B--2---:R2:W-:Y:S05]  /*8600*/  @!P3 STG.E.128 desc[UR6][R6.64], R20 ;  /* 0x000000140600b986 */ /* 0x0045ea000c101d06 */
[----:B-1----:R1:W3:Y:S02]  /*8610*/  @!P2 LDG.E.128 R16, desc[UR6][R24.64] ;  /* 0x000000061810a981 */ /* 0x0022e4000c1e1d00 */
[----:B-1----:R-:W-:Y:S04]  /*8620*/  @!P1 IMAD.WIDE.U32 R24, R2, 0x1c0, R102 ;  /* 0x000001c002189825 */ /* 0x002fe800078e0066 */
[----:B--2---:R-:W-:Y:S01]  /*8630*/  @!P2 IMAD.WIDE.U32 R6, R4, 0x180, R96 ;  /* 0x000001800406a825 */ /* 0x004fe200078e0060 */
[----:B------:R-:W-:Y:S02]  /*8640*/  @!P1 IADD3 R25, R25, R3, RZ ;  /* 0x0000000319199210 */ /* 0x000fe40007ffe0ff */
[----:B------:R-:W1:Y:S01]  /*8650*/  @!P1 LDC.64 R2, c[0x0][0x248] ;  /* 0x00009200ff029b82 */ /* 0x000e620000000a00 */
[----:B------:R-:W-:Y:S02]  /*8660*/  @!P2 IMAD.IADD R7, R7, 0x1, R5 ;  /* 0x000000010707a824 */ /* 0x000fe400078e0205 */
[----:B-1----:R-:W-:Y:S04]  /*8670*/  @!P1 IMAD.WIDE.U32 R20, R2, 0x1c0, R96 ;  /* 0x000001c002149825 */ /* 0x002fe800078e0060 */
[----:B------:R-:W-:Y:S04]  /*8680*/  @!P1 IMAD R3, R3, 0x1c0, RZ ;  /* 0x000001c003039824 */ /* 0x000fe800078e02ff */
[----:B------:R-:W-:Y:S01]  /*8690*/  @!P1 IMAD.IADD R21, R21, 0x1, R3 ;  /* 0x0000000115159824 */ /* 0x000fe200078e0203 */
[----:B---3--:R1:W-:Y:S05]  /*86a0*/  @!P2 STG.E.128 desc[UR6][R6.64], R16 ;  /* 0x000000100600a986 */ /* 0x0083ea000c101d06 */
[----:B-1----:R-:W2:Y:S05]  /*86b0*/  @!P1 LDG.E.128 R4, desc[UR6][R24.64] ;  /* 0x0000000618049981 */ /* 0x002eaa000c1e1d00 */
[----:B--2---:R1:W-:Y:S02]  /*86c0*/  @!P1 STG.E.128 desc[UR6][R20.64], R4 ;  /* 0x0000000414009986 */ /* 0x0043e4000c101d06 */
.L_x_2167:
[----:B------:R-:W-:Y:S01]  /*86d0*/  PLOP3.LUT P0, PT, PT, PT, UP1, 0x40, 0x0 ;  /* 0x000000000000781c */ /* 0x000fe20003f0e818 */
[----:B------:R-:W5:Y:S02]  /*86e0*/  LDC R0, c[0x0][0x338] ;  /* 0x0000ce00ff007b82 */ /* 0x000f640000000800 */
[----:B-----5:R-:W-:Y:S05]  /*86f0*/  IMAD.U32 R3, R0, -0x100, RZ ;  /* 0xffffff0000037824 */ /* 0x020fea00078e00ff */
[C---:B-1----:R-:W-:Y:S04]  /*8700*/  LEA R102, P1, R3.reuse, R102, 0x1 ;  /* 0x0000006603667211 */ /* 0x042fe800078208ff */
[----:B------:R-:W-:Y:S01]  /*8710*/  LEA.HI.X.SX32 R103, R3, R103, 0x1, P1 ;  /* 0x0000006703677211 */ /* 0x000fe200008f0eff */
[----:B------:R-:W-:Y:S08]  /*8720*/  @P0 BRA `(.L_x_2200) ;  /* 0x0000000400300947 */ /* 0x000ff00003800000 */
[----:B------:R-:W-:Y:S04]  /*8730*/  IADD3 R0, R12, -0x1, RZ ;  /* 0xffffffff0c007810 */ /* 0x000fe80007ffe0ff */
[----:B------:R-:W-:Y:S11]  /*8740*/  ISETP.GT.AND P0, PT, R0, R83, PT ;  /* 0x000000530000720c */ /* 0x000ff60003f04270 */
[----:B------:R-:W-:Y:S02]  /*8750*/  @!UPT UIADD3 URZ, URZ, URZ, URZ ;  /* 0x0000003f3f3ff290 */ /* 0x000fe4000fffe03f */
[----:B------:R-:W-:Y:S05]  /*8760*/  @!P0 BRA `(.L_x_2201) ;  /* 0x0000000400408947 */ /* 0x000fea0003800000 */
[----:B--234-:R-:W-:Y:S01]  /*8770*/  IMAD.MOV.U32 R18, RZ, RZ, RZ ;  /* 0x000000ffff127224 */ /* 0x01cfe200078e00ff */
[----:B------:R-:W1:Y:S01]  /*8780*/  LDC R2, c[0x0][0x380] ;  /* 0x0000e000ff027b82 */ /* 0x000e620000000800 */
[----:B------:R-:W-:Y:S02]  /*8790*/  IADD3 R14, R14, -0x200, RZ ;  /* 0xfffffe000e0e7810 */ /* 0x000fe40007ffe0ff */
[----:B------:R-:W-:Y:S02]  /*87a0*/  IABS R15, R13 ;  /* 0x0000000d000f7213 */ /* 0x000fe40000000000 */
[----:B------:R-:W-:Y:S02]  /*87b0*/  IADD3 R0, -R13, R14, RZ ;  /* 0x0000000e0d007210 */ /* 0x000fe40007ffe1ff */
        /* <DEDUP_REMOVED lines=48> */
[C---:B------:R-:W-:Y:S02]  /*8ac0*/  IMAD R5, R15.reuse, UR12, RZ ;  /* 0x0000000c0f057c24 */ /* 0x040fe4000f8e02ff */
        /* <DEDUP_REMOVED lines=18> */
.L_x_2200:
[----:B------:R-:W1:Y:S08]  /*8bf0*/  LDC R2, c[0x0][0x250] ;  /* 0x00009400ff027b82 */ /* 0x000e700000000800 */
[----:B------:R-:W5:Y:S02]  /*8c00*/  LDC R0, c[0x0][0x248] ;  /* 0x00009200ff007b82 */ /* 0x000f640000000800 */
[----:B-----5:R-:W-:Y:S02]  /*8c10*/  IMAD.U32 R5, R0, -0x100, RZ ;  /* 0xffffff0000057824 */ /* 0x020fe400078e00ff */
[----:B-1----:R-:W-:Y:S03]  /*8c20*/  IMAD.U32 R3, R2, -0x100, RZ ;  /* 0xffffff0002037824 */ /* 0x002fe600078e00ff */
[----:B--2---:R-:W-:Y:S02]  /*8c30*/  LEA R96, P0, R5, R96, 0x1 ;  /* 0x0000006005607211 */ /* 0x004fe400078008ff */
[----:B------:R-:W-:Y:S02]  /*8c40*/  LEA R98, P1, R3, R98, 0x1 ;  /* 0x0000006203627211 */ /* 0x000fe400078208ff */
[----:B------:R-:W-:Y:S02]  /*8c50*/  LEA.HI.X.SX32 R97, R5, R97, 0x1, P0 ;  /* 0x0000006105617211 */ /* 0x000fe400000f0eff */
[----:B------:R-:W-:Y:S09]  /*8c60*/  LEA.HI.X.SX32 R99, R3, R99, 0x1, P1 ;  /* 0x0000006303637211 */ /* 0x000ff200008f0eff */
.L_x_2201:
[----:B------:R-:W-:Y:S04]  /*8c70*/  IADD3 R12, R12, -0x1, RZ ;  /* 0xffffffff0c0c7810 */ /* 0x000fe80007ffe0ff */
[----:B------:R-:W-:Y:S11]  /*8c80*/  ISETP.GT.AND P0, PT, R12, R83, PT ;  /* 0x000000530c00720c */ /* 0x000ff60003f04270 */
[----:B------:R-:W-:Y:S02]  /*8c90*/  @!UPT UIADD3 URZ, URZ, URZ, URZ ;  /* 0x0000003f3f3ff290 */ /* 0x000fe4000fffe03f */
[----:B------:R-:W-:Y:S05]  /*8ca0*/  @P0 BRA `(.L_x_2202) ;  /* 0xffffff9800e00947 */ /* 0x000fea000383ffff */
.L_x_2148:
        /* <DEDUP_REMOVED lines=25> */
[C---:B------:R-:W-:Y:S01]  /*8e40*/  LEA R12, P2, R128.reuse, UR8, 0x1 ;  /* 0x00000008800c7c11 */ /* 0x040fe2000f8408ff */
        /* <DEDUP_REMOVED lines=33> */
[----:B------:R-:W2:Y:S01]  /*9060*/  LDG.E.64 R4, desc[UR6][R4.64] ;  /* 0x0000000604047981 */ /* 0x000ea2000c1e1b00 */
[--C-:B---345:R-:W-:Y:S01]  /*9070*/  HADD2.F32 R19, -RZ, R13.reuse.H1_H1 ;  /* 0x3000000dff137230 */ /* 0x138fe20000004100 */
[----:B------:R-:W-:Y:S01]  /*9080*/  MOV R16, R14 ;  /* 0x0000000e00107202 */ /* 0x000fe20000000f00 */
[----:B------:R-:W-:Y:S02]  /*9090*/  HADD2.F32 R21, -RZ, R13.H0_H0 ;  /* 0x2000000dff157230 */ /* 0x000fe40000004100 */
[--C-:B------:R-:W-:Y:S02]  /*90a0*/  HADD2.F32 R17, -RZ, R15.reuse.H1_H1 ;  /* 0x3000000fff117230 */ /* 0x100fe40000004100 */
[----:B------:R-:W-:-:S02]  /*90b0*/  HADD2.F32 R14, -RZ, R15.H0_H0 ;  /* 0x2000000fff0e7230 */ /* 0x000fc40000004100 */
[----:B--2---:R-:W-:Y:S02]  /*90c0*/  HADD2.F32 R8, -RZ, R2.H1_H1 ;  /* 0x30000002ff087230 */ /* 0x004fe40000004100 */
[----:B------:R-:W-:Y:S02]  /*90d0*/  HADD2.F32 R0, -RZ, R3.H1_H1 ;  /* 0x30000003ff007230 */ /* 0x000fe40000004100 */
[----:B------:R-:W-:Y:S02]  /*90e0*/  HADD2.F32 R15, -RZ, R4.H1_H1 ;  /* 0x30000004ff0f7230 */ /* 0x000fe40000004100 */
[-C--:B------:R-:W-:Y:S01]  /*90f0*/  FMUL.FTZ R10, R19, R8.reuse ;  /* 0x00000008130a7220 */ /* 0x080fe20000410000 */
[----:B------:R-:W-:Y:S02]  /*9100*/  HADD2.F32 R13, -RZ, R5.H1_H1 ;  /* 0x30000005ff0d7230 */ /* 0x000fe40000004100 */
[----:B------:R-:W-:Y:S01]  /*9110*/  FMUL.FTZ R8, R21, R8 ;  /* 0x0000000815087220 */ /* 0x000fe20000410000 */
[-C--:B------:R-:W-:Y:S01]  /*9120*/  FMUL.FTZ R7, R17, R0.reuse ;  /* 0x0000000011077220 */ /* 0x080fe20000410000 */
[----:B------:R-:W-:Y:S01]  /*9130*/  FMUL.FTZ R0, R14, R0 ;  /* 0x000000000e007220 */ /* 0x000fe20000410000 */
[-C--:B------:R-:W-:Y:S01]  /*9140*/  FFMA.FTZ R10, R21, R15.reuse, -R10 ;  /* 0x0000000f150a7223 */ /* 0x080fe2000001080a */
[----:B------:R-:W-:Y:S01]  /*9150*/  FFMA.FTZ R15, R19, R15, R8 ;  /* 0x0000000f130f7223 */ /* 0x000fe20000010008 */
[----:B------:R-:W-:-:S02]  /*9160*/  HADD2.F32 R8, -RZ, R16.H0_H0 ;  /* 0x20000010ff087230 */ /* 0x000fc40000004100 */
[-C--:B------:R-:W-:Y:S01]  /*9170*/  FFMA.FTZ R0, R17, R13.reuse, R0 ;  /* 0x0000000d11007223 */ /* 0x080fe20000010000 */
[----:B------:R-:W-:Y:S01]  /*9180*/  FFMA.FTZ R7, R14, R13, -R7 ;  /* 0x0000000d0e077223 */ /* 0x000fe20000010807 */
[----:B------:R-:W-:Y:S02]  /*9190*/  HADD2.F32 R2, -RZ, R2.H0_H0 ;  /* 0x20000002ff027230 */ /* 0x000fe40000004100 */
[----:B------:R-:W-:Y:S02]  /*91a0*/  HADD2.F32 R3, -RZ, R3.H0_H0 ;  /* 0x20000003ff037230 */ /* 0x000fe40000004100 */
[----:B------:R-:W-:Y:S02]  /*91b0*/  HADD2.F32 R17, -RZ, R12.H1_H1 ;  /* 0x3000000cff117230 */ /* 0x000fe40000004100 */
[----:B------:R-:W-:Y:S02]  /*91c0*/  HADD2.F32 R16, -RZ, R16.H1_H1 ;  /* 0x30000010ff107230 */ /* 0x000fe40000004100 */
[----:B------:R-:W-:-:S02]  /*91d0*/  HADD2.F32 R13, -RZ, R12.H0_H0 ;  /* 0x2000000cff0d7230 */ /* 0x000fc40000004100 */
[-C--:B------:R-:W-:Y:S01]  /*91e0*/  FMUL.FTZ R12, R17, R2.reuse ;  /* 0x00000002110c7220 */ /* 0x080fe20000410000 */
[----:B------:R-:W-:Y:S02]  /*91f0*/  HADD2.F32 R4, -RZ, R4.H0_H0 ;  /* 0x20000004ff047230 */ /* 0x000fe40000004100 */
[-C--:B------:R-:W-:Y:S01]  /*9200*/  FMUL.FTZ R19, R16, R3.reuse ;  /* 0x0000000310137220 */ /* 0x080fe20000410000 */
[----:B------:R-:W-:Y:S02]  /*9210*/  HADD2.F32 R5, -RZ, R5.H0_H0 ;  /* 0x20000005ff057230 */ /* 0x000fe40000004100 */
[C---:B------:R-:W-:Y:S01]  /*9220*/  FMUL.FTZ R2, R13.reuse, R2 ;  /* 0x000000020d027220 */ /* 0x040fe20000410000 */
[C---:B------:R-:W-:Y:S01]  /*9230*/  FMUL.FTZ R3, R8.reuse, R3 ;  /* 0x0000000308037220 */ /* 0x040fe20000410000 */
[----:B------:R-:W-:Y:S01]  /*9240*/  FFMA.FTZ R12, R13, R4, -R12 ;  /* 0x000000040d0c7223 */ /* 0x000fe2000001080c */
[----:B------:R-:W-:Y:S01]  /*9250*/  F2FP.F16.F32.PACK_AB R13, R15, R10 ;  /* 0x0000000a0f0d723e */ /* 0x000fe200000000ff */
[----:B------:R-:W-:Y:S01]  /*9260*/  FFMA.FTZ R17, R17, R4, R2 ;  /* 0x0000000411117223 */ /* 0x000fe20000010002 */
[-C--:B------:R-:W-:Y:S01]  /*9270*/  FFMA.FTZ R19, R8, R5.reuse, -R19 ;  /* 0x0000000508137223 */ /* 0x080fe20000010813 */
[----:B------:R-:W-:Y:S01]  /*9280*/  FFMA.FTZ R16, R16, R5, R3 ;  /* 0x0000000510107223 */ /* 0x000fe20000010003 */
[----:B------:R-:W-:-:S02]  /*9290*/  F2FP.F16.F32.PACK_AB R15, R0, R7 ;  /* 0x00000007000f723e */ /* 0x000fc400000000ff */
[----:B------:R-:W-:Y:S02]  /*92a0*/  F2FP.F16.F32.PACK_AB R12, R17, R12 ;  /* 0x0000000c110c723e */ /* 0x000fe400000000ff */
[----:B------:R-:W-:Y:S02]  /*92b0*/  F2FP.F16.F32.PACK_AB R14, R16, R19 ;  /* 0x00000013100e723e */ /* 0x000fe400000000ff */
.L_x_2209:
[----:B------:R-:W-:Y:S05]  /*92c0*/  BSYNC B0 ;  /* 0x0000000000007941 */ /* 0x000fea0003800000 */
.L_x_2208:
[----:B-----5:R2:W-:Y:S02]  /*92d0*/  STS.128 [R196], R12 ;  /* 0x0000000cc4007388 */ /* 0x0205e40000000c00 */
.L_x_2207:
[----:B------:R-:W-:Y:S05]  /*92e0*/  BSYNC B1 ;  /* 0x0000000000017941 */ /* 0x000fea0003800000 */
.L_x_2206:
        /* <DEDUP_REMOVED lines=8> */
[----:B------:R-:W5:Y:S01]  /*9370*/  LDG.E.128 R24, desc[UR6][R24.64] ;  /* 0x0000000618187981 */ /* 0x000f62000c1e1d00 */
        /* <DEDUP_REMOVED lines=12> */
[----:B------:R-:W-:-:S03]  /*9440*/  IADD3.X R5, R11, UR11, RZ, P1, !PT ;  /* 0x0000000b0b057c10 */ /* 0x000fc60008ffe4ff */
[----:B------:R-:W2:Y:S04]  /*9450*/  LDG.E.64 R2, desc[UR6][R6.64] ;  /* 0x0000000606027981 */ /* 0x000ea8000c1e1b00 */
[----:B------:R-:W2:Y:S01]  /*9460*/  LDG.E.64 R4, desc[UR6][R4.64] ;  /* 0x0000000604047981 */ /* 0x000ea2000c1e1b00 */
[--C-:B---345:R-:W-:Y:S02]  /*9470*/  HADD2.F32 R17, -RZ, R25.reuse.H1_H1 ;  /* 0x30000019ff117230 */ /* 0x138fe40000004100 */
[----:B------:R-:W-:Y:S02]  /*9480*/  HADD2.F32 R19, -RZ, R25.H0_H0 ;  /* 0x20000019ff137230 */ /* 0x000fe40000004100 */
[--C-:B--2---:R-:W-:Y:S02]  /*9490*/  HADD2.F32 R15, -RZ, R27.reuse.H1_H1 ;  /* 0x3000001bff0f7230 */ /* 0x104fe40000004100 */
[----:B------:R-:W-:-:S02]  /*94a0*/  HADD2.F32 R12, -RZ, R27.H0_H0 ;  /* 0x2000001bff0c7230 */ /* 0x000fc40000004100 */
[----:B------:R-:W-:Y:S02]  /*94b0*/  HADD2.F32 R8, -RZ, R2.H1_H1 ;  /* 0x30000002ff087230 */ /* 0x000fe40000004100 */
        /* <DEDUP_REMOVED lines=12> */
[----:B------:R-:W-:Y:S01]  /*9580*/  HADD2.F32 R2, -RZ, R2.H0_H0 ;  /* 0x20000002ff027230 */ /* 0x000fe20000004100 */
[----:B------:R-:W-:Y:S01]  /*9590*/  F2FP.F16.F32.PACK_AB R25, R13, R10 ;  /* 0x0000000a0d19723e */ /* 0x000fe200000000ff */
[----:B------:R-:W-:Y:S02]  /*95a0*/  HADD2.F32 R3, -RZ, R3.H0_H0 ;  /* 0x20000003ff037230 */ /* 0x000fe40000004100 */
[----:B------:R-:W-:Y:S01]  /*95b0*/  HADD2.F32 R15, -RZ, R24.H1_H1 ;  /* 0x30000018ff0f7230 */ /* 0x000fe20000004100 */
[----:B------:R-:W-:Y:S01]  /*95c0*/  F2FP.F16.F32.PACK_AB R27, R6, R7 ;  /* 0x00000007061b723e */ /* 0x000fe200000000ff */
        /* <DEDUP_REMOVED lines=14> */
.L_x_2212:
[----:B------:R-:W-:Y:S05]  /*96b0*/  BSYNC B0 ;  /* 0x0000000000007941 */ /* 0x000fea0003800000 */
.L_x_2211:
[----:B-----5:R1:W-:Y:S01]  /*96c0*/  STS.128 [R196+0x800], R24 ;  /* 0x00080018c4007388 */ /* 0x0203e20000000c00 */
[----:B------:R-:W-:Y:S05]  /*96d0*/  BRA `(.L_x_2210) ;  /* 0x0000000c00a87947 */ /* 0x000fea0003800000 */
.L_x_2205:
        /* <DEDUP_REMOVED lines=28> */
[----:B------:R-:W-:Y:S02]  /*98a0*/  @P0 SHF.R.S32.HI R0, RZ, 0x1, R66 ;  /* 0x00000001ff000819 */ /* 0x000fe40000011442 */
[----:B------:R-:W-:Y:S02]  /*98b0*/  MOV R3, RZ ;  /* 0x000000ff00037202 */ /* 0x000fe40000000f00 */
[----:B------:R-:W-:Y:S01]  /*98c0*/  @P0 IADD3 R3, -R0, RZ, RZ ;  /* 0x000000ff00030210 */ /* 0x000fe20007ffe1ff */
[----:B------:R-:W4:Y:S03]  /*98d0*/  LDG.E.128 R4, desc[UR6][R4.64] ;  /* 0x0000000604047981 */ /* 0x000f26000c1e1d00 */
[----:B------:R-:W-:-:S04]  /*98e0*/  IADD3 R0, P1, R3, R64, RZ ;  /* 0x0000004003007210 */ /* 0x000fc80007f3e0ff */
[----:B------:R-:W-:Y:S02]  /*98f0*/  LEA.HI.X.SX32 R3, R3, R2, 0x1, P1 ;  /* 0x0000000203037211 */ /* 0x000fe400008f0eff */
[----:B--2---:R-:W-:-:S04]  /*9900*/  LEA R12, P1, R0, UR8, 0x1 ;  /* 0x00000008000c7c11 */ /* 0x004fc8000f8208ff */
[----:B------:R-:W-:-:S06]  /*9910*/  LEA.HI.X R13, R0, UR9, R3, 0x1, P1 ;  /* 0x00000009000d7c11 */ /* 0x000fcc00088f0c03 */
[----:B------:R-:W2:Y:S01]  /*9920*/  LDG.E.128 R12, desc[UR6][R12.64] ;  /* 0x000000060c0c7981 */ /* 0x000ea2000c1e1d00 */
[--C-:B---3--:R-:W-:Y:S02]  /*9930*/  HADD2.F32 R27, -RZ, R16.reuse.H0_H0 ;  /* 0x20000010ff1b7230 */ /* 0x108fe40000004100 */
[----:B------:R-:W-:Y:S02]  /*9940*/  HADD2.F32 R29, -RZ, R16.H1_H1 ;  /* 0x30000010ff1d7230 */ /* 0x000fe40000004100 */
[----:B------:R-:W-:Y:S02]  /*9950*/  HADD2.F32 R16, -RZ, R17.H0_H0 ;  /* 0x20000011ff107230 */ /* 0x000fe40000004100 */
[--C-:B----4-:R-:W-:Y:S02]  /*9960*/  HADD2.F32 R0, -RZ, R4.reuse.H0_H0 ;  /* 0x20000004ff007230 */ /* 0x110fe40000004100 */
[----:B------:R-:W-:Y:S02]  /*9970*/  HADD2.F32 R3, -RZ, R5.H0_H0 ;  /* 0x20000005ff037230 */ /* 0x000fe40000004100 */
[----:B------:R-:W-:-:S02]  /*9980*/  HADD2.F32 R4, -RZ, R4.H1_H1 ;  /* 0x30000004ff047230 */ /* 0x000fc40000004100 */
[----:B------:R-:W-:Y:S02]  /*9990*/  HADD2.F32 R8, -RZ, R5.H1_H1 ;  /* 0x30000005ff087230 */ /* 0x000fe40000004100 */
[----:B------:R-:W-:Y:S01]  /*99a0*/  @!P0 FADD.FTZ R0, -R0, -RZ ;  /* 0x800000ff00008221 */ /* 0x000fe20000010100 */
[--C-:B------:R-:W-:Y:S02]  /*99b0*/  HADD2.F32 R5, -RZ, R6.reuse.H0_H0 ;  /* 0x20000006ff057230 */ /* 0x100fe40000004100 */
[----:B------:R-:W-:Y:S01]  /*99c0*/  @!P0 FADD.FTZ R3, -R3, -RZ ;  /* 0x800000ff03038221 */ /* 0x000fe20000010100 */
[----:B------:R-:W-:Y:S02]  /*99d0*/  HADD2.F32 R10, -RZ, R6.H1_H1 ;  /* 0x30000006ff0a7230 */ /* 0x000fe40000004100 */
[----:B------:R-:W-:Y:S01]  /*99e0*/  @!P0 FADD.FTZ R4, -R4, -RZ ;  /* 0x800000ff04048221 */ /* 0x000fe20000010100 */
[--C-:B------:R-:W-:Y:S02]  /*99f0*/  HADD2.F32 R6, -RZ, R7.reuse.H0_H0 ;  /* 0x20000007ff067230 */ /* 0x100fe40000004100 */
[----:B------:R-:W-:-:S02]  /*9a00*/  HADD2.F32 R7, -RZ, R7.H1_H1 ;  /* 0x30000007ff077230 */ /* 0x000fc40000004100 */
[----:B------:R-:W-:Y:S01]  /*9a10*/  FMUL.FTZ R27, R27, R0 ;  /* 0x000000001b1b7220 */ /* 0x000fe20000410000 */
[----:B------:R-:W-:Y:S01]  /*9a20*/  FMUL.FTZ R16, R16, R3 ;  /* 0x0000000310107220 */ /* 0x000fe20000410000 */
[----:B------:R-:W-:Y:S01]  /*9a30*/  FMUL.FTZ R29, R29, R4 ;  /* 0x000000041d1d7220 */ /* 0x000fe20000410000 */
[--C-:B------:R-:W-:Y:S02]  /*9a40*/  HADD2.F32 R3, -RZ, R19.reuse.H0_H0 ;  /* 0x20000013ff037230 */ /* 0x100fe40000004100 */
[----:B------:R-:W-:Y:S01]  /*9a50*/  @!P0 FADD.FTZ R6, -R6, -RZ ;  /* 0x800000ff06068221 */ /* 0x000fe20000010100 */
[----:B------:R-:W-:Y:S02]  /*9a60*/  HADD2.F32 R0, -RZ, R19.H1_H1 ;  /* 0x30000013ff007230 */ /* 0x000fe40000004100 */
[----:B------:R-:W-:Y:S01]  /*9a70*/  @!P0 FADD.FTZ R7, -R7, -RZ ;  /* 0x800000ff07078221 */ /* 0x000fe20000010100 */
[----:B------:R-:W-:Y:S02]  /*9a80*/  HADD2.F32 R4, -RZ, R18.H0_H0 ;  /* 0x20000012ff047230 */ /* 0x000fe40000004100 */
[----:B------:R-:W-:Y:S01]  /*9a90*/  @!P0 FADD.FTZ R5, -R5, -RZ ;  /* 0x800000ff05058221 */ /* 0x000fe20000010100 */
[----:B------:R-:W-:-:S02]  /*9aa0*/  HADD2.F32 R17, -RZ, R17.H1_H1 ;  /* 0x30000011ff117230 */ /* 0x000fc40000004100 */
[----:B------:R-:W-:Y:S01]  /*9ab0*/  FMUL.FTZ R6, R3, R6 ;  /* 0x0000000603067220 */ /* 0x000fe20000410000 */
[----:B------:R-:W-:Y:S02]  /*9ac0*/  HADD2.F32 R31, -RZ, R18.H1_H1 ;  /* 0x30000012ff1f7230 */ /* 0x000fe40000004100 */
[----:B------:R-:W-:Y:S01]  /*9ad0*/  FMUL.FTZ R7, R0, R7 ;  /* 0x0000000700077220 */ /* 0x000fe20000410000 */
[----:B------:R-:W-:Y:S01]  /*9ae0*/  @!P0 FADD.FTZ R8, -R8, -RZ ;  /* 0x800000ff08088221 */ /* 0x000fe20000010100 */
[----:B------:R-:W-:Y:S01]  /*9af0*/  @!P0 FADD.FTZ R10, -R10, -RZ ;  /* 0x800000ff0a0a8221 */ /* 0x000fe20000010100 */
[----:B------:R-:W-:Y:S01]  /*9b00*/  FMUL.FTZ R5, R4, R5 ;  /* 0x0000000504057220 */ /* 0x000fe20000410000 */
[----:B-----5:R-:W-:Y:S02]  /*9b10*/  HADD2.F32 R0, -RZ, R20.H0_H0 ;  /* 0x20000014ff007230 */ /* 0x020fe40000004100 */
[----:B--2---:R-:W-:Y:S02]  /*9b20*/  HADD2.F32 R3, -RZ, R12.H0_H0 ;  /* 0x2000000cff037230 */ /* 0x004fe40000004100 */
[----:B------:R-:W-:-:S02]  /*9b30*/  HADD2.F32 R20, -RZ, R20.H1_H1 ;  /* 0x30000014ff147230 */ /* 0x000fc40000004100 */
[----:B------:R-:W-:Y:S02]  /*9b40*/  HADD2.F32 R19, -RZ, R21.H0_H0 ;  /* 0x20000015ff137230 */ /* 0x000fe40000004100 */
[----:B------:R-:W-:Y:S02]  /*9b50*/  HADD2.F32 R12, -RZ, R12.H1_H1 ;  /* 0x3000000cff0c7230 */ /* 0x000fe40000004100 */
[--C-:B------:R-:W-:Y:S02]  /*9b60*/  HADD2.F32 R4, -RZ, R13.reuse.H0_H0 ;  /* 0x2000000dff047230 */ /* 0x100fe40000004100 */
[----:B------:R-:W-:Y:S01]  /*9b70*/  FMUL.FTZ R17, R17, R8 ;  /* 0x0000000811117220 */ /* 0x000fe20000410000 */
[----:B------:R-:W-:Y:S01]  /*9b80*/  FMUL.FTZ R10, R31, R10 ;  /* 0x0000000a1f0a7220 */ /* 0x000fe20000410000 */
[----:B------:R-:W-:Y:S02]  /*9b90*/  HADD2.F32 R18, -RZ, R13.H1_H1 ;  /* 0x3000000dff127230 */ /* 0x000fe40000004100 */
[----:B------:R-:W-:Y:S01]  /*9ba0*/  FFMA.FTZ R0, R0, R3, R27 ;  /* 0x0000000300007223 */ /* 0x000fe2000001001b */
[----:B------:R-:W-:-:S02]  /*9bb0*/  HADD2.F32 R8, -RZ, R14.H0_H0 ;  /* 0x2000000eff087230 */ /* 0x000fc40000004100 */
[----:B------:R-:W-:Y:S01]  /*9bc0*/  FFMA.FTZ R29, R20, R12, R29 ;  /* 0x0000000c141d7223 */ /* 0x000fe2000001001d */
[----:B------:R-:W-:Y:S02]  /*9bd0*/  HADD2.F32 R31, -RZ, R14.H1_H1 ;  /* 0x3000000eff1f7230 */ /* 0x000fe40000004100 */
[----:B------:R-:W-:Y:S01]  /*9be0*/  FFMA.FTZ R4, R19, R4, R16 ;  /* 0x0000000413047223 */ /* 0x000fe20000010010 */
[--C-:B------:R-:W-:Y:S02]  /*9bf0*/  HADD2.F32 R13, -RZ, R15.reuse.H0_H0 ;  /* 0x2000000fff0d7230 */ /* 0x100fe40000004100 */
[----:B------:R-:W-:Y:S02]  /*9c00*/  HADD2.F32 R14, -RZ, R15.H1_H1 ;  /* 0x3000000fff0e7230 */ /* 0x000fe40000004100 */
[----:B------:R-:W-:Y:S02]  /*9c10*/  HADD2.F32 R16, -RZ, R21.H1_H1 ;  /* 0x30000015ff107230 */ /* 0x000fe40000004100 */
[----:B------:R-:W-:-:S02]  /*9c20*/  HADD2.F32 R12, -RZ, R22.H0_H0 ;  /* 0x20000016ff0c7230 */ /* 0x000fc40000004100 */
[----:B------:R-:W-:Y:S02]  /*9c30*/  HADD2.F32 R15, -RZ, R22.H1_H1 ;  /* 0x30000016ff0f7230 */ /* 0x000fe40000004100 */
[--C-:B------:R-:W-:Y:S02]  /*9c40*/  HADD2.F32 R3, -RZ, R23.reuse.H0_H0 ;  /* 0x20000017ff037230 */ /* 0x100fe40000004100 */
        /* <DEDUP_REMOVED lines=10> */
.L_x_2216:
[----:B------:R-:W-:Y:S05]  /*9cf0*/  BSYNC B0 ;  /* 0x0000000000007941 */ /* 0x000fea0003800000 */
.L_x_2215:
[----:B-----5:R1:W-:Y:S02]  /*9d00*/  STS.128 [R196], R20 ;  /* 0x00000014c4007388 */ /* 0x0203e40000000c00 */
.L_x_2214:
[----:B------:R-:W-:Y:S05]  /*9d10*/  BSYNC B1 ;  /* 0x0000000000017941 */ /* 0x000fea0003800000 */
.L_x_2213:
        /* <DEDUP_REMOVED lines=20> */
[----:B------:R-:W-:Y:S02]  /*9e60*/  IADD3 R5, P1, R3, R64, RZ ;  /* 0x0000004003057210 */ /* 0x000fe40007f3e0ff */
[----:B------:R-:W-:Y:S01]  /*9e70*/  @P0 SHF.R.S32.HI R66, RZ, 0x1, R66 ;  /* 0x00000001ff420819 */ /* 0x000fe20000011442 */
[----:B-1----:R-:W-:Y:S01]  /*9e80*/  IMAD.WIDE R20, R63, 0x2, R24 ;  /* 0x000000023f147825 */ /* 0x002fe200078e0218 */
[----:B------:R-:W-:Y:S02]  /*9e90*/  LEA.HI.X.SX32 R4, R3, R2, 0x1, P1 ;  /* 0x0000000203047211 */ /* 0x000fe400008f0eff */
[----:B------:R-:W-:-:S02]  /*9ea0*/  LEA R6, P1, R5, UR8, 0x1 ;  /* 0x0000000805067c11 */ /* 0x000fc4000f8208ff */
[----:B------:R-:W-:Y:S01]  /*9eb0*/  MOV R3, RZ ;  /* 0x000000ff00037202 */ /* 0x000fe20000000f00 */
[----:B------:R-:W4:Y:S01]  /*9ec0*/  LDG.E.128 R20, desc[UR6][R20.64] ;  /* 0x0000000614147981 */ /* 0x000f22000c1e1d00 */
[----:B------:R-:W-:Y:S01]  /*9ed0*/  LEA.HI.X R7, R5, UR9, R4, 0x1, P1 ;  /* 0x0000000905077c11 */ /* 0x000fe200088f0c04 */
[----:B------:R-:W-:Y:S01]  /*9ee0*/  ULDC.64 UR8, c[0x0][0x358] ;  /* 0x0000d60000087ab9 */ /* 0x000fe20000000a00 */
[----:B------:R-:W-:-:S04]  /*9ef0*/  @P0 IADD3 R3, -R66, RZ, RZ ;  /* 0x000000ff42030210 */ /* 0x000fc80007ffe1ff */
[----:B------:R-:W3:Y:S01]  /*9f00*/  LDG.E.128 R4, desc[UR6][R6.64] ;  /* 0x0000000606047981 */ /* 0x000ee2000c1e1d00 */
[----:B------:R-:W-:-:S04]  /*9f10*/  IADD3 R64, P1, R3, R64, RZ ;  /* 0x0000004003407210 */ /* 0x000fc80007f3e0ff */
[----:B------:R-:W-:Y:S02]  /*9f20*/  LEA.HI.X.SX32 R3, R3, R2, 0x1, P1 ;  /* 0x0000000203037211 */ /* 0x000fe400008f0eff */
[----:B--2---:R-:W-:-:S04]  /*9f30*/  LEA R12, P1, R64, UR8, 0x1 ;  /* 0x00000008400c7c11 */ /* 0x004fc8000f8208ff */
[----:B------:R-:W-:-:S06]  /*9f40*/  LEA.HI.X R13, R64, UR9, R3, 0x1, P1 ;  /* 0x00000009400d7c11 */ /* 0x000fcc00088f0c03 */
[----:B------:R-:W2:Y:S01]  /*9f50*/  LDG.E.128 R12, desc[UR6][R12.64] ;  /* 0x000000060c0c7981 */ /* 0x000ea2000c1e1d00 */
[----:B----4-:R-:W-:Y:S02]  /*9f60*/  HADD2.F32 R11, -RZ, R21.H0_H0 ;  /* 0x20000015ff0b7230 */ /* 0x010fe40000004100 */
[----:B------:R-:W-:Y:S02]  /*9f70*/  HADD2.F32 R26, -RZ, R20.H0_H0 ;  /* 0x20000014ff1a7230 */ /* 0x000fe40000004100 */
[--C-:B---3--:R-:W-:Y:S02]  /*9f80*/  HADD2.F32 R2, -RZ, R5.reuse.H0_H0 ;  /* 0x20000005ff027230 */ /* 0x108fe40000004100 */
[--C-:B------:R-:W-:Y:S02]  /*9f90*/  HADD2.F32 R3, -RZ, R4.reuse.H0_H0 ;  /* 0x20000004ff037230 */ /* 0x100fe40000004100 */
[----:B------:R-:W-:Y:S02]  /*9fa0*/  HADD2.F32 R5, -RZ, R5.H1_H1 ;  /* 0x30000005ff057230 */ /* 0x000fe40000004100 */
[----:B------:R-:W-:-:S02]  /*9fb0*/  HADD2.F32 R8, -RZ, R4.H1_H1 ;  /* 0x30000004ff087230 */ /* 0x000fc40000004100 */
[----:B------:R-:W-:Y:S01]  /*9fc0*/  @!P0 FADD.FTZ R2, -R2, -RZ ;  /* 0x800000ff02028221 */ /* 0x000fe20000010100 */
[--C-:B------:R-:W-:Y:S02]  /*9fd0*/  HADD2.F32 R4, -RZ, R6.reuse.H0_H0 ;  /* 0x20000006ff047230 */ /* 0x100fe40000004100 */
[----:B------:R-:W-:Y:S01]  /*9fe0*/  @!P0 FADD.FTZ R3, -R3, -RZ ;  /* 0x800000ff03038221 */ /* 0x000fe20000010100 */
[----:B------:R-:W-:Y:S02]  /*9ff0*/  HADD2.F32 R10, -RZ, R6.H1_H1 ;  /* 0x30000006ff0a7230 */ /* 0x000fe40000004100 */
[--C-:B------:R-:W-:Y:S02]  /*a000*/  HADD2.F32 R6, -RZ, R7.reuse.H0_H0 ;  /* 0x20000007ff067230 */ /* 0x100fe40000004100 */
[----:B------:R-:W-:Y:S01]  /*a010*/  @!P0 FADD.FTZ R5, -R5, -RZ ;  /* 0x800000ff05058221 */ /* 0x000fe20000010100 */
[----:B------:R-:W-:Y:S02]  /*a020*/  HADD2.F32 R7, -RZ, R7.H1_H1 ;  /* 0x30000007ff077230 */ /* 0x000fe40000004100 */
[----:B------:R-:W-:-:S02]  /*a030*/  HADD2.F32 R24, -RZ, R21.H1_H1 ;  /* 0x30000015ff187230 */ /* 0x000fc40000004100 */
[----:B------:R-:W-:Y:S01]  /*a040*/  FMUL.FTZ R11, R11, R2 ;  /* 0x000000020b0b7220 */ /* 0x000fe20000410000 */
[----:B------:R-:W-:Y:S01]  /*a050*/  FMUL.FTZ R26, R26, R3 ;  /* 0x000000031a1a7220 */ /* 0x000fe20000410000 */
[--C-:B------:R-:W-:Y:S02]  /*a060*/  HADD2.F32 R3, -RZ, R23.reuse.H0_H0 ;  /* 0x20000017ff037230 */ /* 0x100fe40000004100 */
[----:B------:R-:W-:Y:S01]  /*a070*/  @!P0 FADD.FTZ R6, -R6, -RZ ;  /* 0x800000ff06068221 */ /* 0x000fe20000010100 */
[----:B------:R-:W-:Y:S02]  /*a080*/  HADD2.F32 R2, -RZ, R23.H1_H1 ;  /* 0x30000017ff027230 */ /* 0x000fe40000004100 */
[----:B------:R-:W-:Y:S01]  /*a090*/  FMUL.FTZ R24, R24, R5 ;  /* 0x0000000518187220 */ /* 0x000fe20000410000 */
[----:B------:R-:W-:Y:S01]  /*a0a0*/  @!P0 FADD.FTZ R7, -R7, -RZ ;  /* 0x800000ff07078221 */ /* 0x000fe20000010100 */
[----:B------:R-:W-:Y:S02]  /*a0b0*/  HADD2.F32 R21, -RZ, R20.H1_H1 ;  /* 0x30000014ff157230 */ /* 0x000fe40000004100 */
[----:B------:R-:W-:Y:S01]  /*a0c0*/  @!P0 FADD.FTZ R8, -R8, -RZ ;  /* 0x800000ff08088221 */ /* 0x000fe20000010100 */
[----:B------:R-:W-:-:S02]  /*a0d0*/  HADD2.F32 R5, -RZ, R22.H1_H1 ;  /* 0x30000016ff057230 */ /* 0x000fc40000004100 */
[----:B------:R-:W-:Y:S01]  /*a0e0*/  @!P0 FADD.FTZ R10, -R10, -RZ ;  /* 0x800000ff0a0a8221 */ /* 0x000fe20000010100 */
[----:B------:R-:W-:Y:S01]  /*a0f0*/  FMUL.FTZ R6, R3, R6 ;  /* 0x0000000603067220 */ /* 0x000fe20000410000 */
[----:B------:R-:W-:Y:S01]  /*a100*/  FMUL.FTZ R7, R2, R7 ;  /* 0x0000000702077220 */ /* 0x000fe20000410000 */
[----:B-----5:R-:W-:Y:S02]  /*a110*/  HADD2.F32 R2, -RZ, R17.H0_H0 ;  /* 0x20000011ff027230 */ /* 0x020fe40000004100 */
[----:B------:R-:W-:Y:S01]  /*a120*/  FMUL.FTZ R21, R21, R8 ;  /* 0x0000000815157220 */ /* 0x000fe20000410000 */
[----:B--2---:R-:W-:Y:S02]  /*a130*/  HADD2.F32 R3, -RZ, R13.H0_H0 ;  /* 0x2000000dff037230 */ /* 0x004fe40000004100 */
[----:B------:R-:W-:Y:S01]  /*a140*/  FMUL.FTZ R10, R5, R10 ;  /* 0x0000000a050a7220 */ /* 0x000fe20000410000 */
[----:B------:R-:W-:Y:S02]  /*a150*/  HADD2.F32 R25, -RZ, R22.H0_H0 ;  /* 0x20000016ff197230 */ /* 0x000fe40000004100 */
[----:B------:R-:W-:Y:S01]  /*a160*/  @!P0 FADD.FTZ R4, -R4, -RZ ;  /* 0x800000ff04048221 */ /* 0x000fe20000010100 */
[----:B------:R-:W-:-:S02]  /*a170*/  HADD2.F32 R17, -RZ, R17.H1_H1 ;  /* 0x30000011ff117230 */ /* 0x000fc40000004100 */
[----:B------:R-:W-:Y:S02]  /*a180*/  HADD2.F32 R13, -RZ, R13.H1_H1 ;  /* 0x3000000dff0d7230 */ /* 0x000fe40000004100 */
[----:B------:R-:W-:Y:S02]  /*a190*/  HADD2.F32 R5, -RZ, R16.H0_H0 ;  /* 0x20000010ff057230 */ /* 0x000fe40000004100 */
[----:B------:R-:W-:Y:S02]  /*a1a0*/  HADD2.F32 R8, -RZ, R12.H0_H0 ;  /* 0x2000000cff087230 */ /* 0x000fe40000004100 */
[----:B------:R-:W-:Y:S01]  /*a1b0*/  FMUL.FTZ R4, R25, R4 ;  /* 0x0000000419047220 */ /* 0x000fe20000410000 */
[--C-:B------:R-:W-:Y:S02]  /*a1c0*/  HADD2.F32 R23, -RZ, R15.reuse.H0_H0 ;  /* 0x2000000fff177230 */ /* 0x100fe40000004100 */
[----:B------:R-:W-:Y:S01]  /*a1d0*/  FFMA.FTZ R2, R2, R3, R11 ;  /* 0x0000000302027223 */ /* 0x000fe2000001000b */
[----:B------:R-:W-:-:S02]  /*a1e0*/  HADD2.F32 R20, -RZ, R15.H1_H1 ;  /* 0x3000000fff147230 */ /* 0x000fc40000004100 */
[----:B------:R-:W-:Y:S01]  /*a1f0*/  FFMA.FTZ R13, R17, R13, R24 ;  /* 0x0000000d110d7223 */ /* 0x000fe20000010018 */
[--C-:B------:R-:W-:Y:S02]  /*a200*/  HADD2.F32 R15, -RZ, R14.reuse.H0_H0 ;  /* 0x2000000eff0f7230 */ /* 0x100fe40000004100 */
[----:B------:R-:W-:Y:S01]  /*a210*/  FFMA.FTZ R5, R5, R8, R26 ;  /* 0x0000000805057223 */ /* 0x000fe2000001001a */
[----:B------:R-:W-:Y:S02]  /*a220*/  HADD2.F32 R25, -RZ, R14.H1_H1 ;  /* 0x3000000eff197230 */ /* 0x000fe40000004100 */
[--C-:B------:R-:W-:Y:S02]  /*a230*/  HADD2.F32 R11, -RZ, R18.reuse.H0_H0 ;  /* 0x20000012ff0b7230 */ /* 0x100fe40000004100 */
[----:B------:R-:W-:Y:S02]  /*a240*/  HADD2.F32 R17, -RZ, R18.H1_H1 ;  /* 0x30000012ff117230 */ /* 0x000fe40000004100 */
[----:B------:R-:W-:-:S02]  /*a250*/  HADD2.F32 R12, -RZ, R12.H1_H1 ;  /* 0x3000000cff0c7230 */ /* 0x000fc40000004100 */
        /* <DEDUP_REMOVED lines=12> */
[----:B------:R-:W-:Y:S02]  /*a320*/  MOV R17, R2 ;  /* 0x0000000200117202 */ /* 0x000fe40000000f00 */
.L_x_2218:
[----:B------:R-:W-:Y:S05]  /*a330*/  BSYNC B0 ;  /* 0x0000000000007941 */ /* 0x000fea0003800000 */
.L_x_2217:
[----:B-----5:R4:W-:Y:S01]  /*a340*/  STS.128 [R196+0x800], R16 ;  /* 0x00080010c4007388 */ /* 0x0209e20000000c00 */
[----:B------:R-:W-:Y:S05]  /*a350*/  BRA `(.L_x_2210) ;  /* 0x0000000000887947 */ /* 0x000fea0003800000 */
.L_x_2204:
        /* <DEDUP_REMOVED lines=19> */
.L_x_2220:
[----:B------:R-:W-:Y:S05]  /*a490*/  BSYNC B0 ;  /* 0x0000000000007941 */ /* 0x000fea0003800000 */
.L_x_2219:
[----:B------:R-:W-:Y:S05]  /*a4a0*/  @P1 BRA `(.L_x_2210) ;  /* 0x0000000000341947 */ /* 0x000fea0003800000 */
[----:B------:R-:W-:Y:S02]  /*a4b0*/  ULDC UR5, c[0x0][0x2d0] ;  /* 0x0000b40000057ab9 */ /* 0x000fe40000000800 */
[----:B------:R-:W-:-:S13]  /*a4c0*/  ISETP.GE.AND P0, PT, R148, UR5, PT ;  /* 0x0000000594007c0c */ /* 0x000fda000bf06270 */
[----:B------:R1:W-:Y:S01]  /*a4d0*/  @P0 STS.128 [R196+0x800], RZ ;  /* 0x000800ffc4000388 */ /* 0x0003e20000000c00 */
[----:B------:R-:W-:Y:S05]  /*a4e0*/  @P0 BRA `(.L_x_2210) ;  /* 0x0000000000240947 */ /* 0x000fea0003800000 */
[----:B------:R-:W-:Y:S01]  /*a4f0*/  IADD3 R128, P0, R128, UR10, RZ ;  /* 0x0000000a80807c10 */ /* 0x000fe2000ff1e0ff */
[----:B------:R-:W-:-:S03]  /*a500*/  ULDC.64 UR8, c[0x0][0x210] ;  /* 0x0000840000087ab9 */ /* 0x000fc60000000a00 */
[----:B-1----:R-:W-:Y:S02]  /*a510*/  IADD3.X R3, R60, UR11, RZ, P0, !PT ;  /* 0x0000000b3c037c10 */ /* 0x002fe400087fe4ff */
[----:B------:R-:W-:-:S04]  /*a520*/  LEA R2, P0, R128, UR8, 0x1 ;  /* 0x0000000880027c11 */ /* 0x000fc8000f8008ff */
[----:B------:R-:W-:-:S05]  /*a530*/  LEA.HI.X R3, R128, UR9, R3, 0x1, P0 ;  /* 0x0000000980037c11 */ /* 0x000fca00080f0c03 */
[----:B------:R-:W-:Y:S01]  /*a540*/  @!PT LDS RZ, [RZ] ;  /* 0x00000000fffff984 */ /* 0x000fe20000000800 */
[----:B------:R-:W-:Y:S01]  /*a550*/  @!PT LDS RZ, [RZ] ;  /* 0x00000000fffff984 */ /* 0x000fe20000000800 */
[----:B------:R-:W-:Y:S01]  /*a560*/  @!PT LDS RZ, [RZ] ;  /* 0x00000000fffff984 */ /* 0x000fe20000000800 */
[----:B------:R1:W-:Y:S04]  /*a570*/  LDGSTS.E.BYPASS.LTC128B.128 [R196+0x800], desc[UR6][R2.64] ;  /* 0x0080000002c47fae */ /* 0x0003e8000b901d46 */
.L_x_2210:
[----:B------:R-:W-:Y:S05]  /*a580*/  BSYNC B2 ;  /* 0x0000000000027941 */ /* 0x000fea0003800000 */
.L_x_2203:
[----:B------:R-:W-:Y:S01]  /*a590*/  UIADD3 UR9, UR22, -0x1, URZ ;  /* 0xffffffff16097890 */ /* 0x000fe2000fffe03f */
[----:B-1----:R-:W-:Y:S01]  /*a5a0*/  VIADD R2, R124, 0x40 ;  /* 0x000000407c027836 */ /* 0x002fe20000000000 */
[----:B------:R-:W-:Y:S01]  /*a5b0*/  ULDC.64 UR10, c[0x0][0x220] ;  /* 0x00008800000a7ab9 */ /* 0x000fe20000000a00 */
[----:B------:R-:W-:Y:S01]  /*a5c0*/  ULDC.64 UR12, c[0x0][0x218] ;  /* 0x00008600000c7ab9 */ /* 0x000fe20000000a00 */
[----:B------:R-:W-:Y:S01]  /*a5d0*/  USHF.L.U32 UR16, UR9, 0x8, URZ ;  /* 0x0000000809107899 */ /* 0x000fe2000800063f */
[----:B------:R-:W-:Y:S01]  /*a5e0*/  LEA R212, P2, R118, UR10, 0x1 ;  /* 0x0000000a76d47c11 */ /* 0x000fe2000f8408ff */
[----:B------:R-:W-:Y:S01]  /*a5f0*/  BSSY B0, `(.L_x_2221) ;  /* 0x0000019000007945 */ /* 0x000fe20003800000 */
[----:B------:R-:W-:Y:S01]  /*a600*/  LEA R194, P3, R120, UR12, 0x1 ;  /* 0x0000000c78c27c11 */ /* 0x000fe2000f8608ff */
[----:B------:R-:W-:Y:S01]  /*a610*/  UIADD3 UR5, -UR16, UR23, URZ ;  /* 0x0000001710057290 */ /* 0x000fe2000fffe13f */
[----:B------:R-:W-:Y:S01]  /*a620*/  LEA.HI.X R213, R118, UR11, R117, 0x1, P2 ;  /* 0x0000000b76d57c11 */ /* 0x000fe200090f0c75 */
[----:B------:R-:W-:Y:S01]  /*a630*/  VIADD R4, R124, 0x80 ;  /* 0x000000807c047836 */ /* 0x000fe20000000000 */
[----:B------:R-:W-:-:S03]  /*a640*/  LEA.HI.X R195, R120, UR13, R123, 0x1, P3 ;  /* 0x0000000d78c37c11 */ /* 0x000fc600098f0c7b */
[----:B------:R-:W-:Y:S02]  /*a650*/  ISETP.GE.AND P2, PT, R124, UR5, PT ;  /* 0x000000057c007c0c */ /* 0x000fe4000bf46270 */
[C---:B------:R-:W-:Y:S02]  /*a660*/  ISETP.GE.AND P4, PT, R0.reuse, UR5, PT ;  /* 0x0000000500007c0c */ /* 0x040fe4000bf86270 */
[----:B------:R-:W-:Y:S01]  /*a670*/  ISETP.GE.AND P0, PT, R0, UR5, PT ;  /* 0x0000000500007c0c */ /* 0x000fe2000bf06270 */
[----:B------:R-:W-:Y:S01]  /*a680*/  VIADD R0, R124, 0x60 ;  /* 0x000000607c007836 */ /* 0x000fe20000000000 */
[C---:B------:R-:W-:Y:S02]  /*a690*/  ISETP.GE.AND P1, PT, R2.reuse, UR5, PT ;  /* 0x0000000502007c0c */ /* 0x040fe4000bf26270 */
        /* <DEDUP_REMOVED lines=10> */
[----:B------:R-:W-:Y:S01]  /*a740*/  @!PT LDS RZ, [RZ] ;  /* 0x00000000fffff984 */ /* 0x000fe20000000800 */
[----:B------:R-:W-:Y:S01]  /*a750*/  @!PT LDS RZ, [RZ] ;  /* 0x00000000fffff984 */ /* 0x000fe20000000800 */
[----:B------:R-:W-:Y:S01]  /*a760*/  @!PT LDS RZ, [RZ] ;  /* 0x00000000fffff984 */ /* 0x000fe20000000800 */
[----:B------:R1:W-:Y:S02]  /*a770*/  LDGSTS.E.BYPASS.LTC128B.128 [R196+0x1000], desc[UR6][R194.64] ;  /* 0x01000000c2c47fae */ /* 0x0003e4000b901d46 */
.L_x_2222:
[----:B------:R-:W-:Y:S05]  /*a780*/  BSYNC B0 ;  /* 0x0000000000007941 */ /* 0x000fea0003800000 */
.L_x_2221:
[----:B------:R-:W-:Y:S01]  /*a790*/  BSSY B0, `(.L_x_2223) ;  /* 0x0000010000007945 */ /* 0x000fe20003800000 */
[----:B------:R-:W-:-:S03]  /*a7a0*/  ISETP.GE.AND P2, PT, R4, UR5, PT ;  /* 0x0000000504007c0c */ /* 0x000fc6000bf46270 */
[----:B------:R-:W-:Y:S10]  /*a7b0*/  @P4 BRA `(.L_x_2224) ;  /* 0x0000000000344947 */ /* 0x000ff40003800000 */
        /* <DEDUP_REMOVED lines=13> */
.L_x_2224:
[----:B------:R-:W-:Y:S05]  /*a890*/  BSYNC B0 ;  /* 0x0000000000007941 */ /* 0x000fea0003800000 */
.L_x_2223:
        /* <DEDUP_REMOVED lines=8> */
[----:B------:R-:W2:Y:S02]  /*a920*/  LDC.64 R2, c[0x0][0x248] ;  /* 0x00009200ff027b82 */ /* 0x000ea40000000a00 */
[----:B--2---:R-:W-:-:S04]  /*a930*/  LEA R4, P1, R2, R194, 0x7 ;  /* 0x000000c202047211 */ /* 0x004fc800078238ff */
[----:B------:R-:W-:-:S05]  /*a940*/  LEA.HI.X R5, R2, R195, R3, 0x7, P1 ;  /* 0x000000c302057211 */ /* 0x000fca00008f3c03 */
[----:B------:R-:W-:Y:S01]  /*a950*/  @!PT LDS RZ, [RZ] ;  /* 0x00000000fffff984 */ /* 0x000fe20000000800 */
[----:B------:R-:W-:Y:S01]  /*a960*/  @!PT LDS RZ, [RZ] ;  /* 0x00000000fffff984 */ /* 0x000fe20000000800 */
[----:B------:R-:W-:Y:S01]  /*a970*/  @!PT LDS RZ, [RZ] ;  /* 0x00000000fffff984 */ /* 0x000fe20000000800 */
[----:B------:R2:W-:Y:S04]  /*a980*/  LDGSTS.E.BYPASS.LTC128B.128 [R196+0x2000], desc[UR6][R4.64] ;  /* 0x0200000004c47fae */ /* 0x0005e8000b901d46 */
.L_x_2226:
[----:B------:R-:W-:Y:S05]  /*a990*/  BSYNC B0 ;  /* 0x0000000000007941 */ /* 0x000fea0003800000 */
.L_x_2225:
[----:B------:R-:W-:Y:S01]  /*a9a0*/  BSSY B0, `(.L_x_2227) ;  /* 0x000000f000007945 */ /* 0x000fe20003800000 */
[----:B------:R-:W-:-:S03]  /*a9b0*/  ISETP.GE.AND P1, PT, R0, UR5, PT ;  /* 0x0000000500007c0c */ /* 0x000fc6000bf26270 */
[----:B------:R-:W-:Y:S10]  /*a9c0*/  @P3 BRA `(.L_x_2228) ;  /* 0x0000000000303947 */ /* 0x000ff40003800000 */
[----:B------:R-:W-:Y:S02]  /*a9d0*/  ULDC UR8, c[0x0][0x2d0] ;  /* 0x0000b40000087ab9 */ /* 0x000fe40000000800 */
[----:B------:R-:W-:-:S13]  /*a9e0*/  ISETP.GE.AND P3, PT, R148, UR8, PT ;  /* 0x0000000894007c0c */ /* 0x000fda000bf66270 */
[----:B------:R1:W-:Y:S01]  /*a9f0*/  @P3 STS.128 [R196+0x2800], RZ ;  /* 0x002800ffc4003388 */ /* 0x0003e20000000c00 */
[----:B------:R-:W-:Y:S05]  /*aa00*/  @P3 BRA `(.L_x_2228) ;  /* 0x0000000000203947 */ /* 0x000fea0003800000 */
[----:B------:R-:W2:Y:S02]  /*aa10*/  LDC.64 R2, c[0x0][0x248] ;  /* 0x00009200ff027b82 */ /* 0x000ea40000000a00 */
[----:B--2---:R-:W-:-:S04]  /*aa20*/  IMAD.WIDE.U32 R4, R2, 0xc0, R194 ;  /* 0x000000c002047825 */ /* 0x004fc800078e00c2 */
[----:B------:R-:W-:-:S05]  /*aa30*/  IMAD R3, R3, 0xc0, RZ ;  /* 0x000000c003037824 */ /* 0x000fca00078e02ff */
[----:B------:R-:W-:-:S05]  /*aa40*/  IADD3 R5, R3, R5, RZ ;  /* 0x0000000503057210 */ /* 0x000fca0007ffe0ff */
[----:B------:R-:W-:Y:S01]  /*aa50*/  @!PT LDS RZ, [RZ] ;  /* 0x00000000fffff984 */ /* 0x000fe20000000800 */
[----:B------:R-:W-:Y:S01]  /*aa60*/  @!PT LDS RZ, [RZ] ;  /* 0x00000000fffff984 */ /* 0x000fe20000000800 */
[----:B------:R-:W-:Y:S01]  /*aa70*/  @!PT LDS RZ, [RZ] ;  /* 0x00000000fffff984 */ /* 0x000fe20000000800 */
[----:B------:R2:W-:Y:S02]  /*aa80*/  LDGSTS.E.BYPASS.LTC128B.128 [R196+0x2800], desc[UR6][R4.64] ;  /* 0x0280000004c47fae */ /* 0x0005e4000b901d46 */
.L_x_2228:
[----:B------:R-:W-:Y:S05]  /*aa90*/  BSYNC B0 ;  /* 0x0000000000007941 */ /* 0x000fea0003800000 */
.L_x_2227:
        /* <DEDUP_REMOVED lines=15> */
.L_x_2230:
[----:B------:R-:W-:Y:S05]  /*ab90*/  BSYNC B0 ;  /* 0x0000000000007941 */ /* 0x000fea0003800000 */
.L_x_2229:
        /* <DEDUP_REMOVED lines=15> */
.L_x_2232:
[----:B------:R-:W-:Y:S05]  /*ac90*/  BSYNC B0 ;  /* 0x0000000000007941 */ /* 0x000fea0003800000 */
.L_x_2231:
[----:B------:R-:W-:Y:S01]  /*aca0*/  BSSY B0, `(.L_x_2233) ;  /* 0x0000010000007945 */ /* 0x000fe20003800000 */
[C---:B------:R-:W-:Y:S02]  /*acb0*/  ISETP.GE.AND P1, PT, R124.reuse, UR5, PT ;  /* 0x000000057c007c0c */ /* 0x040fe4000bf26270 */
[----:B------:R-:W-:Y:S01]  /*acc0*/  IADD3 R124, R124, 0xe0, RZ ;  /* 0x000000e07c7c7810 */ /* 0x000fe20007ffe0ff */
[----:B------:R-:W-:Y:S05]  /*acd0*/  @P2 BRA `(.L_x_2234) ;  /* 0x0000000000302947 */ /* 0x000fea0003800000 */
        /* <DEDUP_REMOVED lines=12> */
.L_x_2234:
[----:B------:R-:W-:Y:S05]  /*ada0*/  BSYNC B0 ;  /* 0x0000000000007941 */ /* 0x000fea0003800000 */
.L_x_2233:
[----:B------:R-:W-:Y:S01]  /*adb0*/  ISETP.GE.AND P2, PT, R124, UR5, PT ;  /* 0x000000057c007c0c */ /* 0x000fe2000bf46270 */
[----:B------:R-:W-:Y:S01]  /*adc0*/  BSSY B0, `(.L_x_2235) ;  /* 0x0000013000007945 */ /* 0x000fe20003800000 */
[----:B------:R-:W-:Y:S02]  /*add0*/  LOP3.LUT R55, R55, 0x7fffffe, RZ, 0xc0, !PT ;  /* 0x07fffffe37377812 */ /* 0x000fe400078ec0ff */
[----:B------:R-:W-:Y:S02]  /*ade0*/  SHF.R.S32.HI R3, RZ, 0x1f, R56 ;  /* 0x0000001fff037819 */ /* 0x000fe40000011438 */
[----:B--2---:R-:W-:Y:S01]  /*adf0*/  LOP3.LUT R5, R59, 0xfffffff8, RZ, 0xc0, !PT ;  /* 0xfffffff83b057812 */ /* 0x004fe200078ec0ff */
[----:B------:R-:W-:Y:S01]  /*ae00*/  IMAD.IADD R4, R56, 0x1, -R55 ;  /* 0x0000000138047824 */ /* 0x000fe200078e0a37 */
[----:B------:R-:W-:-:S05]  /*ae10*/  LEA.HI R56, R3, R56, RZ, 0x3 ;  /* 0x0000003803387211 */ /* 0x000fca00078f18ff */
[----:B------:R-:W-:Y:S05]  /*ae20*/  @P2 BRA `(.L_x_2236) ;  /* 0x0000000000302947 */ /* 0x000fea0003800000 */
[----:B------:R-:W-:Y:S02]  /*ae30*/  ULDC UR8, c[0x0][0x2d0] ;  /* 0x0000b40000087ab9 */ /* 0x000fe40000000800 */
[----:B------:R-:W-:-:S13]  /*ae40*/  ISETP.GE.AND P2, PT, R148, UR8, PT ;  /* 0x0000000894007c0c */ /* 0x000fda000bf46270 */
[----:B------:R2:W-:Y:S01]  /*ae50*/  @P2 STS.128 [R196+0x4800], RZ ;  /* 0x004800ffc4002388 */ /* 0x0005e20000000c00 */
[----:B------:R-:W-:Y:S05]  /*ae60*/  @P2 BRA `(.L_x_2236) ;  /* 0x0000000000202947 */ /* 0x000fea0003800000 */
[----:B------:R-:W1:Y:S02]  /*ae70*/  LDC.64 R2, c[0x0][0x248] ;  /* 0x00009200ff027b82 */ /* 0x000e640000000a00 */
[----:B-1----:R-:W-:-:S04]  /*ae80*/  IMAD.WIDE.U32 R6, R2, 0x1c0, R194 ;  /* 0x000001c002067825 */ /* 0x002fc800078e00c2 */
[----:B------:R-:W-:-:S05]  /*ae90*/  IMAD R3, R3, 0x1c0, RZ ;  /* 0x000001c003037824 */ /* 0x000fca00078e02ff */
[----:B------:R-:W-:-:S05]  /*aea0*/  IADD3 R7, R3, R7, RZ ;  /* 0x0000000703077210 */ /* 0x000fca0007ffe0ff */
[----:B------:R-:W-:Y:S01]  /*aeb0*/  @!PT LDS RZ, [RZ] ;  /* 0x00000000fffff984 */ /* 0x000fe20000000800 */
[----:B------:R-:W-:Y:S01]  /*aec0*/  @!PT LDS RZ, [RZ] ;  /* 0x00000000fffff984 */ /* 0x000fe20000000800 */
[----:B------:R-:W-:Y:S01]  /*aed0*/  @!PT LDS RZ, [RZ] ;  /* 0x00000000fffff984 */ /* 0x000fe20000000800 */
[----:B------:R1:W-:Y:S02]  /*aee0*/  LDGSTS.E.BYPASS.LTC128B.128 [R196+0x4800], desc[UR6][R6.64] ;  /* 0x0480000006c47fae */ /* 0x0003e4000b901d46 */
.L_x_2236:
[----:B------:R-:W-:Y:S05]  /*aef0*/  BSYNC B0 ;  /* 0x0000000000007941 */ /* 0x000fea0003800000 */
.L_x_2235:
[----:B------:R-:W-:Y:S01]  /*af00*/  ULDC.64 UR14, c[0x0][0x3d0] ;  /* 0x0000f400000e7ab9 */ /* 0x000fe20000000a00 */
[----:B------:R-:W0:Y:S01]  /*af10*/  LDGDEPBAR ;  /* 0x00000000000079af */ /* 0x000e220000000000 */
[----:B------:R-:W-:Y:S01]  /*af20*/  UIMAD UR24, UR24, UR14, URZ ;  /* 0x0000000e181872a4 */ /* 0x000fe2000f8e023f */
[----:B------:R-:W-:Y:S01]  /*af30*/  IMAD.IADD R5, R52, 0x1, -R5 ;  /* 0x0000000134057824 */ /* 0x000fe200078e0a05 */
[----:B------:R-:W-:Y:S01]  /*af40*/  UMOV UR29, UR25 ;  /* 0x00000019001d7c82 */ /* 0x000fe20008000000 */
[----:B------:R-:W-:Y:S01]  /*af50*/  SHF.R.S32.HI R166, RZ, 0x4, R57 ;  /* 0x00000004ffa67819 */ /* 0x000fe20000011439 */
[----:B------:R-:W-:Y:S01]  /*af60*/  UIMAD.WIDE.U32 UR28, UR26, UR14, UR28 ;  /* 0x0000000e1a1c72a5 */ /* 0x000fe2000f8e001c */
[----:B------:R-:W-:Y:S01]  /*af70*/  ISETP.GE.AND P2, PT, R0, UR5, PT ;  /* 0x0000000500007c0c */ /* 0x000fe2000bf46270 */
[----:B------:R-:W-:Y:S01]  /*af80*/  UIMAD UR24, UR26, UR15, UR24 ;  /* 0x0000000f1a1872a4 */ /* 0x000fe2000f8e0218 */
[----:B------:R-:W-:Y:S01]  /*af90*/  LEA.HI R8, R5, R5, RZ, 0x1 ;  /* 0x0000000505087211 */ /* 0x000fe200078f08ff */
[----:B------:R-:W-:Y:S01]  /*afa0*/  IMAD.SHL.U32 R11, R54, 0x40, RZ ;  /* 0x00000040360b7824 */ /* 0x000fe200078e00ff */
[----:B------:R-:W-:Y:S01]  /*afb0*/  ULDC.64 UR14, c[0x0][0x3c8] ;  /* 0x0000f200000e7ab9 */ /* 0x000fe20000000a00 */
[----:B------:R-:W-:Y:S01]  /*afc0*/  UIADD3 UR24, UR29, UR24, URZ ;  /* 0x000000181d187290 */ /* 0x000fe2000fffe03f */
[----:B------:R-:W-:Y:S01]  /*afd0*/  LOP3.LUT R0, R8, 0x3fffffe, RZ, 0xc0, !PT ;  /* 0x03fffffe08007812 */ /* 0x000fe200078ec0ff */
[----:B------:R-:W-:Y:S01]  /*afe0*/  ULEA UR14, UP0, UR28, UR14, 0x2 ;  /* 0x0000000e1c0e7291 */ /* 0x000fe2000f80103f */
[----:B------:R-:W-:Y:S01]  /*aff0*/  LEA.HI R3, R57, R166, RZ, 0x1 ;  /* 0x000000a639037211 */ /* 0x000fe200078f08ff */
[----:B------:R-:W-:Y:S01]  /*b000*/  IMAD.SHL.U32 R2, R56, 0x20, RZ ;  /* 0x0000002038027824 */ /* 0x000fe200078e00ff */
[----:B------:R-:W-:Y:S01]  /*b010*/  SHF.R.S32.HI R8, RZ, 0x1, R8 ;  /* 0x00000001ff087819 */ /* 0x000fe20000011408 */
[----:B------:R-:W-:Y:S01]  /*b020*/  ULEA.HI.X UR15, UR28, UR15, UR24, 0x2, UP0 ;  /* 0x0000000f1c0f7291 */ /* 0x000fe200080f1418 */
[----:B------:R-:W-:Y:S01]  /*b030*/  LOP3.LUT R3, R3, 0xfffffffe, RZ, 0xc0, !PT ;  /* 0xfffffffe03037812 */ /* 0x000fe200078ec0ff */
[----:B------:R-:W-:Y:S01]  /*b040*/  IMAD.U32 R12, RZ, RZ, UR14 ;  /* 0x0000000eff0c7e24 */ /* 0x000fe2000f8e00ff */
[----:B------:R-:W-:Y:S01]  /*b050*/  LOP3.LUT R11, R11, 0xc0, RZ, 0xc0, !PT ;  /* 0x000000c00b0b7812 */ /* 0x000fe200078ec0ff */
[----:B-1----:R-:W-:Y:S01]  /*b060*/  IMAD.SHL.U32 R7, R8, 0x40, RZ ;  /* 0x0000004008077824 */ /* 0x002fe200078e00ff */
[----:B------:R-:W-:Y:S01]  /*b070*/  LOP3.LUT R2, R2, 0xffffff00, RZ, 0xc0, !PT ;  /* 0xffffff0002027812 */ /* 0x000fe200078ec0ff */
[----:B------:R-:W-:Y:S01]  /*b080*/  IMAD.U32 R13, RZ, RZ, UR15 ;  /* 0x0000000fff0d7e24 */ /* 0x000fe2000f8e00ff */
[----:B------:R-:W-:-:S04]  /*b090*/  DEPBAR.LE SB0, 0x0 ;  /* 0x000080000000791a */ /* 0x000fc80000000000 */
[----:B------:R1:W5:Y:S01]  /*b0a0*/  LDG.E R151, desc[UR6][R12.64] ;  /* 0x000000060c977981 */ /* 0x000362000c1e1900 */
[----:B------:R-:W-:Y:S01]  /*b0b0*/  IMAD.IADD R5, R5, 0x1, -R0 ;  /* 0x0000000105057824 */ /* 0x000fe200078e0a00 */
[----:B------:R-:W-:Y:S01]  /*b0c0*/  LOP3.LUT R7, R7, 0xc0, RZ, 0xc0, !PT ;  /* 0x000000c007077812 */ /* 0x000fe200078ec0ff */
[----:B------:R-:W-:Y:S01]  /*b0d0*/  IMAD.IADD R166, R166, 0x1, -R3 ;  /* 0x00000001a6a67824 */ /* 0x000fe200078e0a03 */
[----:B------:R-:W-:Y:S01]  /*b0e0*/  BAR.SYNC.DEFER_BLOCKING 0x0 ;  /* 0x0000000000007b1d */ /* 0x000fe20000010000 */
[----:B------:R-:W-:Y:S02]  /*b0f0*/  IMAD.SHL.U32 R0, R58, 0x8, RZ ;  /* 0x000000083a007824 */ /* 0x000fe400078e00ff */
[----:B------:R-:W-:Y:S02]  /*b100*/  IMAD.SHL.U32 R54, R166, 0x8, RZ ;  /* 0x00000008a6367824 */ /* 0x000fe400078e00ff */
[----:B------:R-:W-:Y:S01]  /*b110*/  IMAD R3, R53, 0x200, R2 ;  /* 0x0000020035037824 */ /* 0x000fe200078e0202 */
[----:B------:R-:W-:Y:S01]  /*b120*/  LOP3.LUT R0, R7, 0x8, R0, 0xf8, !PT ;  /* 0x0000000807007812 */ /* 0x000fe200078ef800 */
[----:B------:R-:W-:Y:S01]  /*b130*/  ULDC UR8, c[0x0][0x2e8] ;  /* 0x0000ba0000087ab9 */ /* 0x000fe20000000800 */
[----:B------:R-:W-:Y:S01]  /*b140*/  SHF.R.U32.HI R7, RZ, 0x3, R7 ;  /* 0x00000003ff077819 */ /* 0x000fe20000011607 */
[----:B------:R-:W-:Y:S01]  /*b150*/  BSSY B0, `(.L_x_2237) ;  /* 0x0000016000007945 */ /* 0x000fe20003800000 */
[----:B------:R-:W-:Y:S01]  /*b160*/  LOP3.LUT R54, R11, 0x8, R54, 0xf8, !PT ;  /* 0x000000080b367812 */ /* 0x000fe200078ef836 */
[----:B------:R-:W-:Y:S01]  /*b170*/  IMAD R3, R4, 0x20, R3 ;  /* 0x0000002004037824 */ /* 0x000fe200078e0203 */
[----:B------:R-:W-:Y:S01]  /*b180*/  SHF.R.U32.HI R11, RZ, 0x3, R11 ;  /* 0x00000003ff0b7819 */ /* 0x000fe2000001160b */
[----:B------:R-:W-:Y:S01]  /*b190*/  IMAD R166, R166, 0x8, R5 ;  /* 0x00000008a6a67824 */ /* 0x000fe200078e0205 */
[----:B------:R-:W-:Y:S01]  /*b1a0*/  LOP3.LUT R7, R0, R7, RZ, 0x3c, !PT ;  /* 0x0000000700077212 */ /* 0x000fe200078e3cff */
[----:B------:R1:W-:Y:S04]  /*b1b0*/  @P1 STS [R196+0x5000], RZ ;  /* 0x005000ffc4001388 */ /* 0x0003e80000000800 */
[----:B------:R1:W-:Y:S04]  /*b1c0*/  @P1 STS [R196+0x5004], RZ ;  /* 0x005004ffc4001388 */ /* 0x0003e80000000800 */
[----:B------:R1:W-:Y:S01]  /*b1d0*/  @P1 STS.64 [R196+0x5008], RZ ;  /* 0x005008ffc4001388 */ /* 0x0003e20000000a00 */
[----:B------:R-:W1:Y:S01]  /*b1e0*/  MUFU.RCP R0, UR8 ;  /* 0x0000000800007d08 */ /* 0x000e620008001000 */
[----:B------:R-:W-:Y:S01]  /*b1f0*/  LOP3.LUT R54, R54, R11, RZ, 0x3c, !PT ;  /* 0x0000000b36367212 */ /* 0x000fe200078e3cff */
[----:B------:R-:W-:Y:S06]  /*b200*/  @P1 BRA `(.L_x_2238) ;  /* 0x0000000000281947 */ /* 0x000fec0003800000 */
        /* <DEDUP_REMOVED lines=10> */
.L_x_2238:
[----:B------:R-:W-:Y:S05]  /*b2b0*/  BSYNC B0 ;  /* 0x0000000000007941 */ /* 0x000fea0003800000 */
.L_x_2237:
        /* <DEDUP_REMOVED lines=18> */
.L_x_2240:
[----:B------:R-:W-:Y:S05]  /*b3e0*/  BSYNC B0 ;  /* 0x0000000000007941 */ /* 0x000fea0003800000 */
.L_x_2239:
        /* <DEDUP_REMOVED lines=14> */
.L_x_2242:
[----:B------:R-:W-:Y:S05]  /*b4d0*/  BSYNC B0 ;  /* 0x0000000000007941 */ /* 0x000fea0003800000 */
.L_x_2241:
        /* <DEDUP_REMOVED lines=8> */
[----:B-1----:R-:W-:-:S04]  /*b560*/  IMAD.WIDE.U32 R4, R2, 0xc0, R212 ;  /* 0x000000c002047825 */ /* 0x002fc800078e00d4 */
[----:B------:R-:W-:-:S05]  /*b570*/  IMAD R3, R3, 0xc0, RZ ;  /* 0x000000c003037824 */ /* 0x000fca00078e02ff */
[----:B------:R-:W-:-:S05]  /*b580*/  IADD3 R5, R3, R5, RZ ;  /* 0x0000000503057210 */ /* 0x000fca0007ffe0ff */
[----:B------:R-:W-:Y:S01]  /*b590*/  @!PT LDS RZ, [RZ] ;  /* 0x00000000fffff984 */ /* 0x000fe20000000800 */
[----:B------:R-:W-:Y:S01]  /*b5a0*/  @!PT LDS RZ, [RZ] ;  /* 0x00000000fffff984 */ /* 0x000fe20000000800 */
[----:B------:R-:W-:Y:S01]  /*b5b0*/  @!PT LDS RZ, [RZ] ;  /* 0x00000000fffff984 */ /* 0x000fe20000000800 */
[----:B------:R1:W-:Y:S02]  /*b5c0*/  LDGSTS.E.BYPASS.LTC128B.128 [R196+0x6800], desc[UR6][R4.64] ;  /* 0x0680000004c47fae */ /* 0x0003e4000b901d46 */
.L_x_2244:
[----:B------:R-:W-:Y:S05]  /*b5d0*/  BSYNC B0 ;  /* 0x0000000000007941 */ /* 0x000fea0003800000 */
.L_x_2243:
        /* <DEDUP_REMOVED lines=14> */
.L_x_2246:
[----:B------:R-:W-:Y:S05]  /*b6c0*/  BSYNC B0 ;  /* 0x0000000000007941 */ /* 0x000fea0003800000 */
.L_x_2245:
        /* <DEDUP_REMOVED lines=15> */
.L_x_2248:
[----:B------:R-:W-:Y:S05]  /*b7c0*/  BSYNC B0 ;  /* 0x0000000000007941 */ /* 0x000fea0003800000 */
.L_x_2247:
        /* <DEDUP_REMOVED lines=15> */
.L_x_2250:
[----:B------:R-:W-:Y:S05]  /*b8c0*/  BSYNC B0 ;  /* 0x0000000000007941 */ /* 0x000fea0003800000 */
.L_x_2249:
        /* <DEDUP_REMOVED lines=15> */
.L_x_2252:
[----:B------:R-:W-:Y:S05]  /*b9c0*/  BSYNC B0 ;  /* 0x0000000000007941 */ /* 0x000fea0003800000 */
.L_x_2251:
[----:B-1----:R-:W-:Y:S01]  /*b9d0*/  LDSM.16.M88.4 R4, [R168] ;  /* 0x00000000a804783b */ /* 0x002fe20000000200 */
[----:B------:R-:W-:Y:S01]  /*b9e0*/  LOP3.LUT P0, RZ, R8, 0x2, RZ, 0xc0, !PT ;  /* 0x0000000208ff7812 */ /* 0x000fe2000780c0ff */
[C---:B------:R-:W-:Y:S01]  /*b9f0*/  VIADD R2, R166.reuse, 0x1000 ;  /* 0x00001000a6027836 */ /* 0x040fe20000000000 */
[----:B------:R-:W-:Y:S01]  /*ba00*/  ULDC.64 UR4, c[0x0][0x398] ;  /* 0x0000e60000047ab9 */ /* 0x000fe20000000a00 */
[----:B------:R-:W1:Y:S01]  /*ba10*/  LDSM.16.M88.4 R20, [R166+0x1000] ;  /* 0x00100000a614783b */ /* 0x000e620000000200 */
[----:B------:R-:W-:Y:S02]  /*ba20*/  VIADD R165, R166, 0x1020 ;  /* 0x00001020a6a57836 */ /* 0x000fe40000000000 */
[----:B-----5:R-:W-:Y:S01]  /*ba30*/  FMUL.FTZ R0, R151, R0 ;  /* 0x0000000097007220 */ /* 0x020fe20000410000 */
[----:B------:R-:W-:Y:S01]  /*ba40*/  IMAD R167, R9, 0x2, R168 ;  /* 0x0000000209a77824 */ /* 0x000fe200078e02a8 */
[----:B----4-:R-:W4:Y:S01]  /*ba50*/  LDSM.16.M88.4 R44, [R166+0x1400] ;  /* 0x00140000a62c783b */ /* 0x010f220000000200 */
[----:B------:R-:W-:Y:S01]  /*ba60*/  LEA R53, R53, UR27, 0x4 ;  /* 0x0000001b35357c11 */ /* 0x000fe2000f8e20ff */
[----:B------:R-:W-:Y:S01]  /*ba70*/  UISETP.GE.AND UP0, UPT, UR22, 0x2, UPT ;  /* 0x000000021600788c */ /* 0x000fe2000bf06270 */
[----:B------:R-:W-:Y:S01]  /*ba80*/  R2UR UR8, R0 ;  /* 0x00000000000872ca */ /* 0x000fe200000e0000 */
[----:B------:R-:W-:Y:S01]  /*ba90*/  LDSM.16.M88.4 R12, [R167] ;  /* 0x00000000a70c783b */ /* 0x000fe20000000200 */
[----:B------:R-:W-:-:S03]  /*baa0*/  @P0 VIADD R165, R2, 0xffffffe0 ;  /* 0xffffffe002a50836 */ /* 0x000fc60000000000 */
[----:B---3--:R-:W-:Y:S04]  /*bab0*/  LDSM.16.M88.4 R16, [R166+0x1800] ;  /* 0x00180000a610783b */ /* 0x008fe80000000200 */
[----:B------:R-:W3:Y:S04]  /*bac0*/  LDSM.16.M88.4 R40, [R165] ;  /* 0x00000000a528783b */ /* 0x000ee80000000200 */
        /* <DEDUP_REMOVED lines=10> */
[C---:B----4-:R-:W-:Y:S01]  /*bb70*/  HMMA.16816.F32 R24, R4.reuse, R44, RZ ;  /* 0x0000002c0418723c */ /* 0x050fe200000018ff */
[----:B------:R-:W4:Y:S04]  /*bb80*/  LDSM.16.M88.4 R64, [R166+0x3400] ;  /* 0x00340000a640783b */ /* 0x000f280000000200 */
[----:B------:R-:W4:Y:S01]  /*bb90*/  LDSM.16.M88.4 R56, [R166+0x3800] ;  /* 0x00380000a638783b */ /* 0x000f220000000200 */
[----:B------:R-:W-:Y:S03]  /*bba0*/  HMMA.16816.F32 R8, R4, R46, RZ ;  /* 0x0000002e0408723c */ /* 0x000fe600000018ff */
[----:B------:R-:W4:Y:S03]  /*bbb0*/  LDSM.16.M88.4 R44, [R166+0x3c00] ;  /* 0x003c0000a62c783b */ /* 0x000f260000000200 */
[C---:B---3--:R-:W-:Y:S01]  /*bbc0*/  HMMA.16816.F32 R28, R12.reuse, R40, R28 ;  /* 0x000000280c1c723c */ /* 0x048fe2000000181c */
[----:B------:R-:W-:Y:S04]  /*bbd0*/  LDSM.16.M88.4 R128, [R166+0x4c00] ;  /* 0x004c0000a680783b */ /* 0x000fe80000000200 */
[----:B------:R-:W-:Y:S01]  /*bbe0*/  LDSM.16.M88.4 R140, [R165+0xc00] ;  /* 0x000c0000a58c783b */ /* 0x000fe20000000200 */
[C---:B------:R-:W-:Y:S03]  /*bbf0*/  HMMA.16816.F32 R20, R12.reuse, R42, R20 ;  /* 0x0000002a0c14723c */ /* 0x040fe60000001814 */
[----:B------:R-:W-:Y:S03]  /*bc00*/  LDSM.16.M88.4 R136, [R165+0x1000] ;  /* 0x00100000a588783b */ /* 0x000fe60000000200 */
[C---:B--2---:R-:W-:Y:S01]  /*bc10*/  HMMA.16816.F32 R24, R12.reuse, R36, R24 ;  /* 0x000000240c18723c */ /* 0x044fe20000001818 */
[----:B------:R-:W-:Y:S01]  /*bc20*/  LDSM.16.M88.4 R132, [R165+0x1400] ;  /* 0x00140000a584783b */ /* 0x000fe20000000200 */
[----:B------:R-:W2:Y:S04]  /*bc30*/  S2R R2, SR_TID.X ;  /* 0x0000000000027919 */ /* 0x000ea80000002100 */
[----:B------:R-:W-:Y:S01]  /*bc40*/  HMMA.16816.F32 R8, R12, R38, R8 ;  /* 0x000000260c08723c */ /* 0x000fe20000001808 */
[----:B------:R-:W3:Y:S05]  /*bc50*/  LDSM.16.M88.4 R36, [R166+0x4000] ;  /* 0x00400000a624783b */ /* 0x000eea0000000200 */
[----:B------:R-:W-:Y:S01]  /*bc60*/  FMUL.FTZ R29, R29, UR5 ;  /* 0x000000051d1d7c20 */ /* 0x000fe20008410000 */
[----:B------:R-:W-:Y:S01]  /*bc70*/  FMUL.FTZ R30, R30, UR5 ;  /* 0x000000051e1e7c20 */ /* 0x000fe20008410000 */
[----:B------:R-:W-:Y:S01]  /*bc80*/  FMUL.FTZ R31, R31, UR5 ;  /* 0x000000051f1f7c20 */ /* 0x000fe20008410000 */
[----:B------:R-:W-:Y:S01]  /*bc90*/  FMUL.FTZ R3, R28, UR5 ;  /* 0x000000051c037c20 */ /* 0x000fe20008410000 */
[----:B------:R-:W-:Y:S01]  /*bca0*/  MUFU.TANH R55, R29 ;  /* 0x0000001d00377308 */ /* 0x000fe20000002400 */
[C---:B------:R-:W-:Y:S01]  /*bcb0*/  HMMA.16816.F32 R144, R4.reuse, R16, RZ ;  /* 0x000000100490723c */ /* 0x040fe200000018ff */
[----:B------:R-:W-:Y:S01]  /*bcc0*/  FMUL.FTZ R20, R20, UR5 ;  /* 0x0000000514147c20 */ /* 0x000fe20008410000 */
[----:B------:R-:W-:Y:S01]  /*bcd0*/  FMUL.FTZ R21, R21, UR5 ;  /* 0x0000000515157c20 */ /* 0x000fe20008410000 */
[----:B------:R-:W-:Y:S01]  /*bce0*/  FMUL.FTZ R155, R22, UR5 ;  /* 0x00000005169b7c20 */ /* 0x000fe20008410000 */
[----:B------:R-:W-:Y:S01]  /*bcf0*/  FMUL.FTZ R156, R23, UR5 ;  /* 0x00000005179c7c20 */ /* 0x000fe20008410000 */
[----:B------:R-:W0:Y:S01]  /*bd00*/  LDGDEPBAR ;  /* 0x00000000000079af */ /* 0x000e220000000000 */
[C---:B------:R-:W-:Y:S01]  /*bd10*/  HMMA.16816.F32 R16, R4.reuse, R18, RZ ;  /* 0x000000120410723c */ /* 0x040fe200000018ff */
[----:B------:R-:W-:Y:S01]  /*bd20*/  MUFU.TANH R150, R30 ;  /* 0x0000001e00967308 */ /* 0x000fe20000002400 */
[----:B------:R-:W-:Y:S01]  /*bd30*/  FMUL.FTZ R24, R24, UR5 ;  /* 0x0000000518187c20 */ /* 0x000fe20008410000 */
[----:B------:R-:W-:Y:S01]  /*bd40*/  FMUL.FTZ R25, R25, UR5 ;  /* 0x0000000519197c20 */ /* 0x000fe20008410000 */
[----:B------:R-:W-:Y:S01]  /*bd50*/  FMUL.FTZ R26, R26, UR5 ;  /* 0x000000051a1a7c20 */ /* 0x000fe20008410000 */
[----:B------:R-:W-:Y:S01]  /*bd60*/  FMUL.FTZ R27, R27, UR5 ;  /* 0x000000051b1b7c20 */ /* 0x000fe20008410000 */
[C---:B------:R-:W-:Y:S01]  /*bd70*/  HMMA.16816.F32 R124, R4.reuse, R112, RZ ;  /* 0x00000070047c723c */ /* 0x040fe200000018ff */
[----:B------:R-:W-:Y:S01]  /*bd80*/  FMUL.FTZ R8, R8, UR5 ;  /* 0x0000000508087c20 */ /* 0x000fe20008410000 */
[----:B------:R-:W-:Y:S01]  /*bd90*/  FMUL.FTZ R162, R9, UR5 ;  /* 0x0000000509a27c20 */ /* 0x000fe20008410000 */
[----:B------:R1:W-:Y:S01]  /*bda0*/  MUFU.TANH R152, R31 ;  /* 0x0000001f00987308 */ /* 0x0003e20000002400 */
[----:B------:R-:W-:Y:S01]  /*bdb0*/  FMUL.FTZ R163, R10, UR5 ;  /* 0x000000050aa37c20 */ /* 0x000fe20008410000 */
[----:B------:R-:W-:Y:S01]  /*bdc0*/  FMUL.FTZ R164, R11, UR5 ;  /* 0x000000050ba47c20 */ /* 0x000fe20008410000 */
[C---:B------:R-:W-:Y:S05]  /*bdd0*/  HMMA.16816.F32 R108, R4.reuse, R104, RZ ;  /* 0x00000068046c723c */ /* 0x040fea00000018ff */
[----:B------:R-:W2:Y:S01]  /*bde0*/  MUFU.TANH R153, R20 ;  /* 0x0000001400997308 */ /* 0x000ea20000002400 */
[C---:B------:R-:W-:Y:S06]  /*bdf0*/  HMMA.16816.F32 R112, R4.reuse, R114, RZ ;  /* 0x000000720470723c */ /* 0x040fec00000018ff */
[----:B------:R-:W-:Y:S01]  /*be00*/  HMMA.16816.F32 R104, R4, R106, RZ ;  /* 0x0000006a0468723c */ /* 0x000fe200000018ff */
[----:B------:R4:W-:Y:S01]  /*be10*/  MUFU.TANH R154, R21 ;  /* 0x00000015009a7308 */ /* 0x0009e20000002400 */
[----:B-1----:R-:W1:Y:S04]  /*be20*/  LDSM.16.M88.4 R28, [R166+0x4400] ;  /* 0x00440000a61c783b */ /* 0x002e680000000200 */
[C---:B------:R-:W-:Y:S03]  /*be30*/  HMMA.16816.F32 R144, R12.reuse, R32, R144 ;  /* 0x000000200c90723c */ /* 0x040fe60000001890 */
[----:B------:R-:W-:Y:S03]  /*be40*/  MUFU.TANH R157, R24 ;  /* 0x00000018009d7308 */ /* 0x000fe60000002400 */
[----:B------:R-:W-:Y:S05]  /*be50*/  HMMA.16816.F32 R16, R12, R34, R16 ;  /* 0x000000220c10723c */ /* 0x000fea0000001810 */
[----:B------:R-:W-:Y:S01]  /*be60*/  MUFU.TANH R158, R25 ;  /* 0x00000019009e7308 */ /* 0x000fe20000002400 */
[----:B----4-:R-:W4:Y:S01]  /*be70*/  LDSM.16.M88.4 R20, [R166+0x4800] ;  /* 0x00480000a614783b */ /* 0x010f220000000200 */
[C---:B------:R-:W-:Y:S06]  /*be80*/  HMMA.16816.F32 R100, R4.reuse, R96, RZ ;  /* 0x000000600464723c */ /* 0x040fec00000018ff */
[----:B------:R-:W-:Y:S01]  /*be90*/  MUFU.TANH R159, R26 ;  /* 0x0000001a009f7308 */ /* 0x000fe20000002400 */
[C---:B------:R-:W-:Y:S04]  /*bea0*/  HMMA.16816.F32 R92, R4.reuse, R88, RZ ;  /* 0x00000058045c723c */ /* 0x040fe800000018ff */
[----:B------:R-:W-:Y:S01]  /*beb0*/  FMUL.FTZ R144, R144, UR5 ;  /* 0x0000000590907c20 */ /* 0x000fe20008410000 */
[----:B------:R-:W-:Y:S01]  /*bec0*/  FMUL.FTZ R145, R145, UR5 ;  /* 0x0000000591917c20 */ /* 0x000fe20008410000 */
[C---:B------:R-:W-:Y:S01]  /*bed0*/  HMMA.16816.F32 R84, R4.reuse, R80, RZ ;  /* 0x000000500454723c */ /* 0x040fe200000018ff */
[----:B------:R4:W-:Y:S01]  /*bee0*/  MUFU.TANH R160, R27 ;  /* 0x0000001b00a07308 */ /* 0x0009e20000002400 */
[----:B------:R-:W-:Y:S01]  /*bef0*/  FMUL.FTZ R147, R147, UR5 ;  /* 0x0000000593937c20 */ /* 0x000fe20008410000 */
[----:B------:R-:W-:Y:S01]  /*bf00*/  FMUL.FTZ R146, R146, UR5 ;  /* 0x0000000592927c20 */ /* 0x000fe20008410000 */
[----:B------:R-:W-:Y:S01]  /*bf10*/  FMUL.FTZ R16, R16, UR5 ;  /* 0x0000000510107c20 */ /* 0x000fe20008410000 */
[----:B------:R-:W-:Y:S01]  /*bf20*/  FMUL.FTZ R17, R17, UR5 ;  /* 0x0000000511117c20 */ /* 0x000fe20008410000 */
[C---:B------:R-:W-:Y:S01]  /*bf30*/  HMMA.16816.F32 R76, R4.reuse, R72, RZ ;  /* 0x00000048044c723c */ /* 0x040fe200000018ff */
[----:B------:R-:W-:Y:S01]  /*bf40*/  FMUL.FTZ R171, R18, UR5 ;  /* 0x0000000512ab7c20 */ /* 0x000fe20008410000 */
[----:B------:R-:W-:Y:S01]  /*bf50*/  FMUL.FTZ R172, R19, UR5 ;  /* 0x0000000513ac7c20 */ /* 0x000fe20008410000 */
[----:B------:R-:W-:Y:S03]  /*bf60*/  MUFU.TANH R161, R8 ;  /* 0x0000000800a17308 */ /* 0x000fe60000002400 */
[C---:B------:R-:W-:Y:S05]  /*bf70*/  HMMA.16816.F32 R68, R4.reuse, R64, RZ ;  /* 0x000000400444723c */ /* 0x040fea00000018ff */
[----:B------:R-:W-:Y:S01]  /*bf80*/  MUFU.TANH R169, R16 ;  /* 0x0000001000a97308 */ /* 0x000fe20000002400 */
[C---:B------:R-:W-:Y:S06]  /*bf90*/  HMMA.16816.F32 R60, R4.reuse, R56, RZ ;  /* 0x00000038043c723c */ /* 0x040fec00000018ff */
[C---:B------:R-:W-:Y:S01]  /*bfa0*/  HMMA.16816.F32 R48, R4.reuse, R44, RZ ;  /* 0x0000002c0430723c */ /* 0x040fe200000018ff */
[----:B------:R2:W-:Y:S05]  /*bfb0*/  MUFU.TANH R170, R17 ;  /* 0x0000001100aa7308 */ /* 0x0005ea0000002400 */
[C---:B---3--:R-:W-:Y:S03]  /*bfc0*/  HMMA.16816.F32 R40, R4.reuse, R36, RZ ;  /* 0x000000240428723c */ /* 0x048fe600000018ff */
[----:B------:R-:W3:Y:S03]  /*bfd0*/  MUFU.TANH R155, R155 ;  /* 0x0000009b009b7308 */ /* 0x000ee60000002400 */
[C---:B-1----:R-:W-:Y:S05]  /*bfe0*/  HMMA.16816.F32 R32, R4.reuse, R28, RZ ;  /* 0x0000001c0420723c */ /* 0x042fea00000018ff */
[----:B------:R-:W1:Y:S01]  /*bff0*/  MUFU.TANH R156, R156 ;  /* 0x0000009c009c7308 */ /* 0x000e620000002400 */
[C---:B----4-:R-:W-:Y:S01]  /*c000*/  HMMA.16816.F32 R24, R4.reuse, R20, RZ ;  /* 0x000000140418723c */ /* 0x050fe200000018ff */
[----:B--2---:R-:W2:Y:S05]  /*c010*/  LDSM.16.M88.4 R16, [R165+0x2800] ;  /* 0x00280000a510783b */ /* 0x004eaa0000000200 */
[C---:B------:R-:W-:Y:S01]  /*c020*/  HMMA.16816.F32 R96, R4.reuse, R98, RZ ;  /* 0x000000620460723c */ /* 0x040fe200000018ff */
[----:B------:R-:W4:Y:S05]  /*c030*/  MUFU.TANH R162, R162 ;  /* 0x000000a200a27308 */ /* 0x000f2a0000002400 */
[C---:B------:R-:W-:Y:S03]  /*c040*/  HMMA.16816.F32 R88, R4.reuse, R90, RZ ;  /* 0x0000005a0458723c */ /* 0x040fe600000018ff */
[----:B------:R-:W4:Y:S03]  /*c050*/  MUFU.TANH R163, R163 ;  /* 0x000000a300a37308 */ /* 0x000f260000002400 */
[C---:B------:R-:W-:Y:S05]  /*c060*/  HMMA.16816.F32 R80, R4.reuse, R82, RZ ;  /* 0x000000520450723c */ /* 0x040fea00000018ff */
[----:B------:R-:W4:Y:S01]  /*c070*/  MUFU.TANH R144, R144 ;  /* 0x0000009000907308 */ /* 0x000f220000002400 */
[C---:B------:R-:W-:Y:S06]  /*c080*/  HMMA.16816.F32 R72, R4.reuse, R74, RZ ;  /* 0x0000004a0448723c */ /* 0x040fec00000018ff */
[C---:B------:R-:W-:Y:S01]  /*c090*/  HMMA.16816.F32 R64, R4.reuse, R66, RZ ;  /* 0x000000420440723c */ /* 0x040fe200000018ff */
[----:B------:R-:W4:Y:S05]  /*c0a0*/  MUFU.TANH R164, R164 ;  /* 0x000000a400a47308 */ /* 0x000f2a0000002400 */
[C---:B------:R-:W-:Y:S03]  /*c0b0*/  HMMA.16816.F32 R56, R4.reuse, R58, RZ ;  /* 0x0000003a0438723c */ /* 0x040fe600000018ff */
[----:B------:R-:W-:Y:S03]  /*c0c0*/  MUFU.TANH R145, R145 ;  /* 0x0000009100917308 */ /* 0x000fe60000002400 */
[C---:B------:R-:W-:Y:S05]  /*c0d0*/  HMMA.16816.F32 R44, R4.reuse, R46, RZ ;  /* 0x0000002e042c723c */ /* 0x040fea00000018ff */
[----:B------:R-:W4:Y:S01]  /*c0e0*/  MUFU.TANH R172, R172 ;  /* 0x000000ac00ac7308 */ /* 0x000f220000002400 */
[C---:B------:R-:W-:Y:S06]  /*c0f0*/  HMMA.16816.F32 R36, R4.reuse, R38, RZ ;  /* 0x000000260424723c */ /* 0x040fec00000018ff */
[C---:B------:R-:W-:Y:S01]  /*c100*/  HMMA.16816.F32 R28, R4.reuse, R30, RZ ;  /* 0x0000001e041c723c */ /* 0x040fe200000018ff */
[----:B------:R-:W-:Y:S05]  /*c110*/  MUFU.TANH R147, R147 ;  /* 0x0000009300937308 */ /* 0x000fea0000002400 */
[C---:B------:R-:W-:Y:S03]  /*c120*/  HMMA.16816.F32 R20, R4.reuse, R22, RZ ;  /* 0x000000160414723c */ /* 0x040fe600000018ff */
[----:B------:R-:W4:Y:S03]  /*c130*/  MUFU.TANH R171, R171 ;  /* 0x000000ab00ab7308 */ /* 0x000f260000002400 */
[----:B------:R-:W-:Y:S05]  /*c140*/  HMMA.16816.F32 R8, R4, R128, RZ ;  /* 0x000000800408723c */ /* 0x000fea00000018ff */
[----:B------:R-:W-:Y:S01]  /*c150*/  MUFU.TANH R146, R146 ;  /* 0x0000009200927308 */ /* 0x000fe20000002400 */
[C---:B------:R-:W-:Y:S06]  /*c160*/  HMMA.16816.F32 R124, R12.reuse, R140, R124 ;  /* 0x0000008c0c7c723c */ /* 0x040fec000000187c */
[C---:B------:R-:W-:Y:S01]  /*c170*/  HMMA.16816.F32 R112, R12.reuse, R142, R112 ;  /* 0x0000008e0c70723c */ /* 0x040fe20000001870 */
[----:B------:R-:W3:Y:S01]  /*c180*/  LDSM.16.M88.4 R140, [R165+0x1c00] ;  /* 0x001c0000a58c783b */ /* 0x000ee20000000200 */
[----:B------:R-:W-:Y:S04]  /*c190*/  MUFU.TANH R3, R3 ;  /* 0x0000000300037308 */ /* 0x000fe80000002400 */
[C---:B------:R-:W-:Y:S06]  /*c1a0*/  HMMA.16816.F32 R108, R12.reuse, R136, R108 ;  /* 0x000000880c6c723c */ /* 0x040fec000000186c */
[----:B------:R-:W-:Y:S01]  /*c1b0*/  HMMA.16816.F32 R104, R12, R138, R104 ;  /* 0x0000008a0c68723c */ /* 0x000fe20000001868 */
[----:B------:R-:W1:Y:S05]  /*c1c0*/  LDSM.16.M88.4 R136, [R165+0x2000] ;  /* 0x00200000a588783b */ /* 0x000e6a0000000200 */
[----:B------:R-:W-:Y:S01]  /*c1d0*/  HMMA.16816.F32 R4, R4, R130, RZ ;  /* 0x000000820404723c */ /* 0x000fe200000018ff */
[----:B------:R-:W4:Y:S01]  /*c1e0*/  LDSM.16.M88.4 R128, [R165+0x1800] ;  /* 0x00180000a580783b */ /* 0x000f220000000200 */
[----:B------:R-:W-:Y:S01]  /*c1f0*/  FMUL.FTZ R124, R124, UR5 ;  /* 0x000000057c7c7c20 */ /* 0x000fe20008410000 */
[----:B------:R-:W-:-:S03]  /*c200*/  FMUL.FTZ R125, R125, UR5 ;  /* 0x000000057d7d7c20 */ /* 0x000fc60008410000 */
[C---:B------:R-:W-:Y:S01]  /*c210*/  HMMA.16816.F32 R100, R12.reuse, R132, R100 ;  /* 0x000000840c64723c */ /* 0x040fe20000001864 */
[----:B------:R-:W4:Y:S05]  /*c220*/  MUFU.TANH R173, R124 ;  /* 0x0000007c00ad7308 */ /* 0x000f2a0000002400 */
[----:B------:R-:W-:Y:S01]  /*c230*/  HMMA.16816.F32 R96, R12, R134, R96 ;  /* 0x000000860c60723c */ /* 0x000fe20000001860 */
[----:B------:R-:W4:Y:S01]  /*c240*/  LDSM.16.M88.4 R132, [R165+0x2400] ;  /* 0x00240000a584783b */ /* 0x000f220000000200 */
[----:B------:R-:W-:-:S04]  /*c250*/  FMUL.FTZ R108, R108, UR5 ;  /* 0x000000056c6c7c20 */ /* 0x000fc80008410000 */
[----:B--2---:R-:W-:Y:S01]  /*c260*/  HMMA.16816.F32 R60, R12, R16, R60 ;  /* 0x000000100c3c723c */ /* 0x004fe2000000183c */
[----:B------:R-:W-:Y:S01]  /*c270*/  FMUL.FTZ R107, R107, UR5 ;  /* 0x000000056b6b7c20 */ /* 0x000fe20008410000 */
[----:B------:R-:W-:Y:S01]  /*c280*/  FMUL.FTZ R106, R106, UR5 ;  /* 0x000000056a6a7c20 */ /* 0x000fe20008410000 */
[----:B------:R-:W-:-:S03]  /*c290*/  FMUL.FTZ R105, R105, UR5 ;  /* 0x0000000569697c20 */ /* 0x000fc60008410000 */
[C---:B---3--:R-:W-:Y:S01]  /*c2a0*/  HMMA.16816.F32 R84, R12.reuse, R140, R84 ;  /* 0x0000008c0c54723c */ /* 0x048fe20000001854 */
[----:B------:R2:W3:Y:S05]  /*c2b0*/  MUFU.TANH R140, R125 ;  /* 0x0000007d008c7308 */ /* 0x0004ea0000002400 */
[C---:B------:R-:W-:Y:S01]  /*c2c0*/  HMMA.16816.F32 R56, R12.reuse, R18, R56 ;  /* 0x000000120c38723c */ /* 0x040fe20000001838 */
[----:B------:R-:W-:Y:S01]  /*c2d0*/  FMUL.FTZ R141, R126, UR5 ;  /* 0x000000057e8d7c20 */ /* 0x000fe20008410000 */
[----:B------:R-:W3:Y:S01]  /*c2e0*/  LDSM.16.M88.4 R16, [R165+0x3800] ;  /* 0x00380000a510783b */ /* 0x000ee20000000200 */
[----:B------:R-:W-:Y:S01]  /*c2f0*/  FMUL.FTZ R101, R101, UR5 ;  /* 0x0000000565657c20 */ /* 0x000fe20008410000 */
[----:B------:R-:W-:Y:S02]  /*c300*/  MUFU.TANH R106, R106 ;  /* 0x0000006a006a7308 */ /* 0x000fe40000002400 */
[C---:B-1----:R-:W-:Y:S06]  /*c310*/  HMMA.16816.F32 R76, R12.reuse, R136, R76 ;  /* 0x000000880c4c723c */ /* 0x042fec000000184c */
[C---:B----4-:R-:W-:Y:S01]  /*c320*/  HMMA.16816.F32 R92, R12.reuse, R128, R92 ;  /* 0x000000800c5c723c */ /* 0x050fe2000000185c */
[----:B------:R-:W-:Y:S01]  /*c330*/  FMUL.FTZ R136, R127, UR5 ;  /* 0x000000057f887c20 */ /* 0x000fe20008410000 */
[----:B------:R-:W-:Y:S01]  /*c340*/  FMUL.FTZ R137, R112, UR5 ;  /* 0x0000000570897c20 */ /* 0x000fe20008410000 */
[----:B--2---:R-:W1:Y:S01]  /*c350*/  LDSM.16.M88.4 R124, [R165+0x3000] ;  /* 0x00300000a57c783b */ /* 0x004e620000000200 */
[----:B------:R-:W-:Y:S02]  /*c360*/  MUFU.TANH R141, R141 ;  /* 0x0000008d008d7308 */ /* 0x000fe40000002400 */
[C---:B------:R-:W-:Y:S01]  /*c370*/  HMMA.16816.F32 R88, R12.reuse, R130, R88 ;  /* 0x000000820c58723c */ /* 0x040fe20000001858 */
[----:B------:R-:W2:Y:S05]  /*c380*/  LDSM.16.M88.4 R128, [R165+0x2c00] ;  /* 0x002c0000a580783b */ /* 0x000eaa0000000200 */
[C---:B------:R-:W-:Y:S01]  /*c390*/  HMMA.16816.F32 R68, R12.reuse, R132, R68 ;  /* 0x000000840c44723c */ /* 0x040fe20000001844 */
[----:B------:R-:W4:Y:S05]  /*c3a0*/  MUFU.TANH R136, R136 ;  /* 0x0000008800887308 */ /* 0x000f2a0000002400 */
[C---:B------:R-:W-:Y:S01]  /*c3b0*/  HMMA.16816.F32 R64, R12.reuse, R134, R64 ;  /* 0x000000860c40723c */ /* 0x040fe20000001840 */
[----:B------:R-:W-:Y:S01]  /*c3c0*/  FMUL.FTZ R132, R113, UR5 ;  /* 0x0000000571847c20 */ /* 0x000fe20008410000 */
[----:B------:R-:W-:Y:S01]  /*c3d0*/  FMUL.FTZ R133, R114, UR5 ;  /* 0x0000000572857c20 */ /* 0x000fe20008410000 */
[----:B------:R-:W-:Y:S03]  /*c3e0*/  MUFU.TANH R135, R108 ;  /* 0x0000006c00877308 */ /* 0x000fe60000002400 */
[----:B------:R-:W-:Y:S01]  /*c3f0*/  FMUL.FTZ R0, R92, UR5 ;  /* 0x000000055c007c20 */ /* 0x000fe20008410000 */
[----:B------:R-:W-:Y:S01]  /*c400*/  FMUL.FTZ R134, R115, UR5 ;  /* 0x0000000573867c20 */ /* 0x000fe20008410000 */
[C---:B------:R-:W-:Y:S01]  /*c410*/  HMMA.16816.F32 R80, R12.reuse, R142, R80 ;  /* 0x0000008e0c50723c */ /* 0x040fe20000001850 */
[----:B------:R-:W4:Y:S02]  /*c420*/  LDSM.16.M88.4 R112, [R165+0x3400] ;  /* 0x00340000a570783b */ /* 0x000f240000000200 */
[----:B------:R-:W4:Y:S03]  /*c430*/  MUFU.TANH R137, R137 ;  /* 0x0000008900897308 */ /* 0x000f260000002400 */
[C---:B---3--:R-:W-:Y:S05]  /*c440*/  HMMA.16816.F32 R24, R12.reuse, R16, R24 ;  /* 0x000000100c18723c */ /* 0x048fea0000001818 */
[----:B------:R3:W-:Y:S01]  /*c450*/  MUFU.TANH R16, R107 ;  /* 0x0000006b00107308 */ /* 0x0007e20000002400 */
[----:B------:R-:W-:Y:S04]  /*c460*/  HMMA.16816.F32 R20, R12, R18, R20 ;  /* 0x000000120c14723c */ /* 0x000fe80000001814 */
[----:B------:R-:W-:-:S02]  /*c470*/  FMUL.FTZ R92, R64, UR5 ;  /* 0x00000005405c7c20 */ /* 0x000fc40008410000 */
[C---:B-1----:R-:W-:Y:S01]  /*c480*/  HMMA.16816.F32 R40, R12.reuse, R124, R40 ;  /* 0x0000007c0c28723c */ /* 0x042fe20000001828 */
[----:B------:R-:W-:Y:S01]  /*c490*/  FMUL.FTZ R18, R100, UR5 ;  /* 0x0000000564127c20 */ /* 0x000fe20008410000 */
[----:B------:R-:W-:Y:S01]  /*c4a0*/  IMAD.U32 R100, RZ, RZ, UR23 ;  /* 0x00000017ff647e24 */ /* 0x000fe2000f8e00ff */
[----:B------:R-:W-:Y:S03]  /*c4b0*/  MUFU.TANH R132, R132 ;  /* 0x0000008400847308 */ /* 0x000fe60000002400 */
[----:B--2---:R-:W-:Y:S01]  /*c4c0*/  HMMA.16816.F32 R48, R12, R128, R48 ;  /* 0x000000800c30723c */ /* 0x004fe20000001830 */
[----:B------:R-:W-:Y:S01]  /*c4d0*/  FMUL.FTZ R124, R111, UR5 ;  /* 0x000000056f7c7c20 */ /* 0x000fe20008410000 */
[----:B------:R-:W-:Y:S01]  /*c4e0*/  SHF.R.S32.HI R125, RZ, 0x1f, R2 ;  /* 0x0000001fff7d7819 */ /* 0x000fe20000011402 */
[----:B---3--:R-:W-:Y:S01]  /*c4f0*/  FMUL.FTZ R107, R93, UR5 ;  /* 0x000000055d6b7c20 */ /* 0x008fe20008410000 */
[----:B------:R-:W-:-:S02]  /*c500*/  FMUL.FTZ R93, R70, UR5 ;  /* 0x00000005465d7c20 */ /* 0x000fc40008410000 */
[C---:B------:R-:W-:Y:S01]  /*c510*/  HMMA.16816.F32 R44, R12.reuse, R130, R44 ;  /* 0x000000820c2c723c */ /* 0x040fe2000000182c */
[----:B------:R-:W-:Y:S01]  /*c520*/  FMUL.FTZ R129, R109, UR5 ;  /* 0x000000056d817c20 */ /* 0x000fe20008410000 */
[----:B------:R-:W-:Y:S01]  /*c530*/  FMUL.FTZ R128, R104, UR5 ;  /* 0x0000000568807c20 */ /* 0x000fe20008410000 */
[----:B------:R-:W-:Y:S01]  /*c540*/  LEA.HI R104, R125, R2, RZ, 0x4 ;  /* 0x000000027d687211 */ /* 0x000fe200078f20ff */
[----:B------:R-:W1:Y:S02]  /*c550*/  MUFU.TANH R133, R133 ;  /* 0x0000008500857308 */ /* 0x000e640000002400 */
[----:B------:R-:W-:Y:S01]  /*c560*/  HMMA.16816.F32 R36, R12, R126, R36 ;  /* 0x0000007e0c24723c */ /* 0x000fe20000001824 */
[----:B------:R-:W-:Y:S01]  /*c570*/  FMUL.FTZ R131, R110, UR5 ;  /* 0x000000056e837c20 */ /* 0x000fe20008410000 */
[----:B------:R-:W-:Y:S01]  /*c580*/  FMUL.FTZ R130, R98, UR5 ;  /* 0x0000000562827c20 */ /* 0x000fe20008410000 */
[----:B------:R-:W2:Y:S01]  /*c590*/  LDSM.16.M88.4 R108, [R165+0x3c00] ;  /* 0x003c0000a56c783b */ /* 0x000ea20000000200 */
[----:B------:R-:W-:Y:S01]  /*c5a0*/  FMUL.FTZ R20, R20, UR5 ;  /* 0x0000000514147c20 */ /* 0x000fe20008410000 */
[----:B------:R-:W-:-:S04]  /*c5b0*/  DEPBAR.LE SB0, 0x0 ;  /* 0x000080000000791a */ /* 0x000fc80000000000 */
[----:B------:R-:W-:Y:S01]  /*c5c0*/  SHF.R.S32.HI R127, RZ, 0x1f, R52 ;  /* 0x0000001fff7f7819 */ /* 0x000fe20000011434 */
[----:B----4-:R-:W-:Y:S01]  /*c5d0*/  HMMA.16816.F32 R32, R12, R112, R32 ;  /* 0x000000700c20723c */ /* 0x010fe20000001820 */
[----:B------:R3:W-:Y:S02]  /*c5e0*/  MUFU.TANH R125, R128 ;  /* 0x00000080007d7308 */ /* 0x0007e40000002400 */
[----:B------:R-:W-:-:S03]  /*c5f0*/  LEA.HI R126, R127, R52, RZ, 0x5 ;  /* 0x000000347f7e7211 */ /* 0x000fc600078f28ff */
[C---:B------:R-:W-:Y:S01]  /*c600*/  HMMA.16816.F32 R28, R12.reuse, R114, R28 ;  /* 0x000000720c1c723c */ /* 0x040fe2000000181c */
[----:B------:R-:W-:Y:S02]  /*c610*/  LOP3.LUT R113, R104, 0xfffffff0, RZ, 0xc0, !PT ;  /* 0xfffffff068717812 */ /* 0x000fe400078ec0ff */
[----:B------:R-:W-:Y:S01]  /*c620*/  LOP3.LUT R127, R126, 0xffffffe0, RZ, 0xc0, !PT ;  /* 0xffffffe07e7f7812 */ /* 0x000fe200078ec0ff */
[----:B------:R-:W-:Y:S01]  /*c630*/  FMUL.FTZ R126, R88, UR5 ;  /* 0x00000005587e7c20 */ /* 0x000fe20008410000 */
[----:B------:R-:W-:Y:S01]  /*c640*/  FMUL.FTZ R88, R76, UR5 ;  /* 0x000000054c587c20 */ /* 0x000fe20008410000 */
[----:B------:R-:W-:Y:S01]  /*c650*/  IMAD.IADD R112, R2, 0x1, -R113 ;  /* 0x0000000102707824 */ /* 0x000fe200078e0a71 */
[C---:B------:R-:W-:Y:S01]  /*c660*/  HMMA.16816.F32 R72, R12.reuse, R138, R72 ;  /* 0x0000008a0c48723c */ /* 0x040fe20000001848 */
[----:B------:R-:W-:Y:S01]  /*c670*/  IMAD.IADD R113, R52, 0x1, -R127 ;  /* 0x0000000134717824 */ /* 0x000fe200078e0a7f */
[----:B------:R-:W-:Y:S02]  /*c680*/  MUFU.TANH R151, R88 ;  /* 0x0000005800977308 */ /* 0x000fe40000002400 */
[----:B------:R-:W-:Y:S01]  /*c690*/  SHF.R.S32.HI R127, RZ, 0x1f, R112 ;  /* 0x0000001fff7f7819 */ /* 0x000fe20000011470 */
[----:B---3--:R-:W-:Y:S01]  /*c6a0*/  FMUL.FTZ R128, R99, UR5 ;  /* 0x0000000563807c20 */ /* 0x008fe20008410000 */
[----:B------:R-:W-:Y:S01]  /*c6b0*/  SHF.R.S32.HI R114, RZ, 0x1f, R113 ;  /* 0x0000001fff727819 */ /* 0x000fe20000011471 */
[----:B------:R-:W-:Y:S01]  /*c6c0*/  FMUL.FTZ R138, R97, UR5 ;  /* 0x00000005618a7c20 */ /* 0x000fe20008410000 */
[-C--:B------:R-:W-:Y:S01]  /*c6d0*/  LEA.HI R104, R112, R112.reuse, RZ, 0x1 ;  /* 0x0000007070687211 */ /* 0x080fe200078f08ff */
[----:B------:R-:W-:Y:S01]  /*c6e0*/  FMUL.FTZ R97, R71, UR5 ;  /* 0x0000000547617c20 */ /* 0x000fe20008410000 */
[----:B------:R-:W-:Y:S01]  /*c6f0*/  LEA.HI R113, R114, R113, RZ, 0x2 ;  /* 0x0000007172717211 */ /* 0x000fe200078f10ff */
[----:B------:R-:W-:Y:S01]  /*c700*/  FMUL.FTZ R71, R49, UR5 ;  /* 0x0000000531477c20 */ /* 0x000fe20008410000 */
[----:B------:R-:W-:Y:S01]  /*c710*/  LEA.HI R114, R127, R112, RZ, 0x3 ;  /* 0x000000707f727211 */ /* 0x000fe200078f18ff */
[----:B------:R-:W-:Y:S01]  /*c720*/  FMUL.FTZ R127, R95, UR5 ;  /* 0x000000055f7f7c20 */ /* 0x000fe20008410000 */
[----:B------:R-:W-:Y:S01]  /*c730*/  LOP3.LUT R115, R104, 0x7fffffe, RZ, 0xc0, !PT ;  /* 0x07fffffe68737812 */ /* 0x000fe200078ec0ff */
[----:B------:R3:W-:Y:S01]  /*c740*/  MUFU.TANH R95, R0 ;  /* 0x00000000005f7308 */ /* 0x0007e20000002400 */
[----:B------:R-:W-:Y:S01]  /*c750*/  FMUL.FTZ R49, R26, UR5 ;  /* 0x000000051a317c20 */ /* 0x000fe20008410000 */
[----:B------:R-:W-:Y:S01]  /*c760*/  IMAD.SHL.U32 R17, R114, 0x20, RZ ;  /* 0x0000002072117824 */ /* 0x000fe200078e00ff */
[----:B------:R-:W-:Y:S01]  /*c770*/  SHF.R.S32.HI R114, RZ, 0x2, R113 ;  /* 0x00000002ff727819 */ /* 0x000fe20000011471 */
[----:B------:R-:W-:Y:S01]  /*c780*/  IMAD.IADD R112, R112, 0x1, -R115 ;  /* 0x0000000170707824 */ /* 0x000fe200078e0a73 */
[C---:B--2---:R-:W-:Y:S01]  /*c790*/  HMMA.16816.F32 R8, R12.reuse, R108, R8 ;  /* 0x0000006c0c08723c */ /* 0x044fe20000001808 */
[----:B------:R-:W-:Y:S01]  /*c7a0*/  FMUL.FTZ R99, R69, UR5 ;  /* 0x0000000545637c20 */ /* 0x000fe20008410000 */
[----:B------:R-:W-:Y:S01]  /*c7b0*/  LOP3.LUT R17, R17, 0xffffff00, RZ, 0xc0, !PT ;  /* 0xffffff0011117812 */ /* 0x000fe200078ec0ff */
[----:B------:R-:W-:Y:S01]  /*c7c0*/  FMUL.FTZ R69, R51, UR5 ;  /* 0x0000000533457c20 */ /* 0x000fe20008410000 */
[----:B------:R-:W-:Y:S01]  /*c7d0*/  IADD3 R53, R53, 0x1, R114 ;  /* 0x0000000135357810 */ /* 0x000fe20007ffe072 */
[----:B------:R-:W-:Y:S01]  /*c7e0*/  FMUL.FTZ R51, R24, UR5 ;  /* 0x0000000518337c20 */ /* 0x000fe20008410000 */
[----:B------:R-:W-:Y:S01]  /*c7f0*/  HMMA.16816.F32 R4, R12, R110, R4 ;  /* 0x0000006e0c04723c */ /* 0x000fe20000001804 */
[----:B------:R-:W-:Y:S01]  /*c800*/  IMAD R19, R112, 0x20, R17 ;  /* 0x0000002070137824 */ /* 0x000fe200078e0211 */
[----:B------:R-:W-:Y:S01]  /*c810*/  IADD3 R17, R100, -UR20, R53 ;  /* 0x8000001464117c10 */ /* 0x000fe2000fffe035 */
[----:B------:R-:W-:Y:S01]  /*c820*/  FMUL.FTZ R112, R86, UR5 ;  /* 0x0000000556707c20 */ /* 0x000fe20008410000 */
[----:B------:R-:W-:Y:S01]  /*c830*/  FMUL.FTZ R53, R103, UR5 ;  /* 0x0000000567357c20 */ /* 0x000fe20008410000 */
[----:B------:R-:W-:-:S02]  /*c840*/  IMAD.IADD R198, R54, 0x1, R19 ;  /* 0x0000000136c67824 */ /* 0x000fc400078e0213 */
[----:B------:R-:W-:Y:S01]  /*c850*/  FMUL.FTZ R54, R96, UR5 ;  /* 0x0000000560367c20 */ /* 0x000fe20008410000 */
[----:B---3--:R-:W-:Y:S02]  /*c860*/  IMAD.SHL.U32 R0, R52, 0x2, RZ ;  /* 0x0000000234007824 */ /* 0x008fe400078e00ff */
[----:B------:R-:W-:Y:S01]  /*c870*/  FMUL.FTZ R96, R78, UR5 ;  /* 0x000000054e607c20 */ /* 0x000fe20008410000 */
[----:B------:R2:W-:Y:S01]  /*c880*/  MUFU.TANH R86, R128 ;  /* 0x0000008000567308 */ /* 0x0005e20000002400 */
[----:B------:R-:W-:Y:S01]  /*c890*/  FMUL.FTZ R108, R84, UR5 ;  /* 0x00000005546c7c20 */ /* 0x000fe20008410000 */
[----:B------:R-:W-:Y:S01]  /*c8a0*/  FMUL.FTZ R103, R77, UR5 ;  /* 0x000000054d677c20 */ /* 0x000fe20008410000 */
[----:B------:R-:W-:Y:S01]  /*c8b0*/  LOP3.LUT R0, R0, 0x6, RZ, 0xc0, !PT ;  /* 0x0000000600007812 */ /* 0x000fe200078ec0ff */
[----:B------:R-:W-:Y:S01]  /*c8c0*/  FMUL.FTZ R78, R58, UR5 ;  /* 0x000000053a4e7c20 */ /* 0x000fe20008410000 */
[----:B------:R-:W-:Y:S02]  /*c8d0*/  VIADD R17, R17, UR4 ;  /* 0x0000000411117c36 */ /* 0x000fe40008000000 */
[----:B------:R-:W-:Y:S01]  /*c8e0*/  FMUL.FTZ R84, R61, UR5 ;  /* 0x000000053d547c20 */ /* 0x000fe20008410000 */
[----:B------:R-:W-:Y:S01]  /*c8f0*/  FMUL.FTZ R77, R59, UR5 ;  /* 0x000000053b4d7c20 */ /* 0x000fe20008410000 */
[----:B------:R-:W-:-:S02]  /*c900*/  VIADD R139, R0, UR16 ;  /* 0x00000010008b7c36 */ /* 0x000fc40008000000 */
        /* <DEDUP_REMOVED lines=8> */
[----:B--2---:R-:W-:Y:S02]  /*c990*/  IMAD.MOV.U32 R128, RZ, RZ, 0x8 ;  /* 0x00000008ff807424 */ /* 0x004fe400078e00ff */
[----:B------:R-:W-:Y:S01]  /*c9a0*/  FMUL.FTZ R111, R91, UR5 ;  /* 0x000000055b6f7c20 */ /* 0x000fe20008410000 */
[----:B------:R2:W-:Y:S01]  /*c9b0*/  MUFU.TANH R68, R130 ;  /* 0x0000008200447308 */ /* 0x0005e20000002400 */
[----:B------:R-:W-:Y:S01]  /*c9c0*/  FMUL.FTZ R8, R11, UR5 ;  /* 0x000000050b087c20 */ /* 0x000fe20008410000 */
[----:B------:R-:W-:-:S02]  /*c9d0*/  VIADD R9, R139, 0x8 ;  /* 0x000000088b097836 */ /* 0x000fc40000000000 */
[----:B------:R-:W-:Y:S01]  /*c9e0*/  FMUL.FTZ R4, R5, UR5 ;  /* 0x0000000505047c20 */ /* 0x000fe20008410000 */
[----:B------:R-:W-:Y:S01]  /*c9f0*/  FMUL.FTZ R91, R65, UR5 ;  /* 0x00000005415b7c20 */ /* 0x000fe20008410000 */
[----:B------:R-:W-:Y:S01]  /*ca00*/  VIADD R11, R139, 0x1 ;  /* 0x000000018b0b7836 */ /* 0x000fe20000000000 */
[----:B------:R-:W-:Y:S01]  /*ca10*/  VIADDMNMX R128, R17, R128, UR23, PT ;  /* 0x0000001711807e46 */ /* 0x000fe2000b800180 */
[----:B------:R-:W-:Y:S02]  /*ca20*/  VIADD R5, R139, 0x9 ;  /* 0x000000098b057836 */ /* 0x000fe40000000000 */
        /* <DEDUP_REMOVED lines=9> */
[----:B--2---:R-:W-:Y:S01]  /*cac0*/  VIMNMX R130, R17, UR23, PT ;  /* 0x0000001711827c48 */ /* 0x004fe2000bfe0100 */
[----:B------:R-:W-:Y:S01]  /*cad0*/  FMUL.FTZ R109, R80, UR5 ;  /* 0x00000005506d7c20 */ /* 0x000fe20008410000 */
[-C--:B------:R-:W-:Y:S01]  /*cae0*/  I2FP.F32.S32 R60, R9.reuse ;  /* 0x00000009003c7245 */ /* 0x080fe20000201400 */
[----:B------:R-:W-:Y:S01]  /*caf0*/  FMUL.FTZ R80, R81, UR5 ;  /* 0x0000000551507c20 */ /* 0x000fe20008410000 */
[----:B------:R-:W-:Y:S01]  /*cb00*/  ISETP.GE.AND P3, PT, R9, R130, PT ;  /* 0x000000820900720c */ /* 0x000fe20003f66270 */
[----:B------:R-:W-:Y:S01]  /*cb10*/  FMUL.FTZ R81, R57, UR5 ;  /* 0x0000000539517c20 */ /* 0x000fe20008410000 */
[----:B------:R-:W-:Y:S01]  /*cb20*/  ISETP.GE.AND P4, PT, R9, R128, PT ;  /* 0x000000800900720c */ /* 0x000fe20003f86270 */
[----:B------:R-:W-:Y:S01]  /*cb30*/  FMUL.FTZ R57, R36, UR5 ;  /* 0x0000000524397c20 */ /* 0x000fe20008410000 */
[----:B------:R-:W-:Y:S01]  /*cb40*/  I2FP.F32.S32 R6, R9 ;  /* 0x0000000900067245 */ /* 0x000fe20000201400 */
[----:B------:R-:W-:Y:S01]  /*cb50*/  FMUL.FTZ R36, R35, UR5 ;  /* 0x0000000523247c20 */ /* 0x000fe20008410000 */
[----:B------:R-:W-:Y:S01]  /*cb60*/  I2FP.F32.S32 R22, R11 ;  /* 0x0000000b00167245 */ /* 0x000fe20000201400 */
[----:B------:R-:W-:Y:S01]  /*cb70*/  FMUL.FTZ R35, R7, UR5 ;  /* 0x0000000507237c20 */ /* 0x000fe20008410000 */
[C---:B------:R-:W-:Y:S01]  /*cb80*/  ISETP.GE.AND P5, PT, R11.reuse, R130, PT ;  /* 0x000000820b00720c */ /* 0x040fe20003fa6270 */
[----:B------:R-:W-:Y:S01]  /*cb90*/  FFMA.FTZ R60, R60, UR8, R153 ;  /* 0x000000083c3c7c23 */ /* 0x000fe20008010099 */
[----:B------:R-:W-:Y:S01]  /*cba0*/  ISETP.GE.AND P1, PT, R11, R128, PT ;  /* 0x000000800b00720c */ /* 0x000fe20003f26270 */
[----:B------:R-:W-:Y:S01]  /*cbb0*/  FFMA.FTZ R55, R22, UR8, R55 ;  /* 0x0000000816377c23 */ /* 0x000fe20008010037 */
[----:B------:R-:W-:Y:S01]  /*cbc0*/  I2FP.F32.S32 R9, R5 ;  /* 0x0000000500097245 */ /* 0x000fe20000201400 */
[----:B------:R-:W-:Y:S01]  /*cbd0*/  FMUL.FTZ R24, R27, UR5 ;  /* 0x000000051b187c20 */ /* 0x000fe20008410000 */
[----:B------:R-:W-:Y:S01]  /*cbe0*/  I2FP.F32.S32 R11, R11 ;  /* 0x0000000b000b7245 */ /* 0x000fe20000201400 */
[----:B------:R-:W-:Y:S01]  /*cbf0*/  FFMA.FTZ R27, R6, UR8, R155 ;  /* 0x00000008061b7c23 */ /* 0x000fe2000801009b */
[----:B------:R-:W-:Y:S01]  /*cc00*/  ISETP.GE.AND P0, PT, R5, R130, PT ;  /* 0x000000820500720c */ /* 0x000fe20003f06270 */
[----:B------:R-:W-:Y:S01]  /*cc10*/  FFMA.FTZ R76, R9, UR8, R154 ;  /* 0x00000008094c7c23 */ /* 0x000fe2000801009a */
[----:B------:R-:W-:-:S02]  /*cc20*/  VIADD R9, R139, 0x10 ;  /* 0x000000108b097836 */ /* 0x000fc40000000000 */
[----:B------:R-:W-:Y:S01]  /*cc30*/  FFMA.FTZ R7, R11, UR8, R152 ;  /* 0x000000080b077c23 */ /* 0x000fe20008010098 */
[----:B------:R-:W-:Y:S01]  /*cc40*/  VIADD R11, R139, 0x11 ;  /* 0x000000118b0b7836 */ /* 0x000fe20000000000 */
[----:B------:R-:W-:Y:S01]  /*cc50*/  ISETP.GE.AND P6, PT, R5, R128, PT ;  /* 0x000000800500720c */ /* 0x000fe20003fc6270 */
[----:B------:R-:W-:Y:S01]  /*cc60*/  FMUL.FTZ R19, R73, UR5 ;  /* 0x0000000549137c20 */ /* 0x000fe20008410000 */
[----:B------:R-:W-:Y:S01]  /*cc70*/  FSEL R64, R55, -INF , !P5 ;  /* 0xff80000037407808 */ /* 0x000fe20006800000 */
[----:B------:R-:W-:Y:S01]  /*cc80*/  FMUL.FTZ R73, R50, UR5 ;  /* 0x0000000532497c20 */ /* 0x000fe20008410000 */
[----:B------:R-:W-:Y:S01]  /*cc90*/  I2FP.F32.S32 R5, R5 ;  /* 0x0000000500057245 */ /* 0x000fe20000201400 */
[----:B------:R-:W-:Y:S01]  /*cca0*/  FMUL.FTZ R50, R25, UR5 ;  /* 0x0000000519327c20 */ /* 0x000fe20008410000 */
[-C--:B------:R-:W-:Y:S01]  /*ccb0*/  I2FP.F32.S32 R70, R9.reuse ;  /* 0x0000000900467245 */ /* 0x080fe20000201400 */
[----:B------:R-:W-:Y:S01]  /*ccc0*/  FMUL.FTZ R113, R90, UR5 ;  /* 0x000000055a717c20 */ /* 0x000fe20008410000 */
[----:B------:R-:W-:Y:S01]  /*ccd0*/  ISETP.GE.AND P2, PT, R9, R130, PT ;  /* 0x000000820900720c */ /* 0x000fe20003f46270 */
[----:B------:R-:W-:Y:S01]  /*cce0*/  FFMA.FTZ R156, R5, UR8, R156 ;  /* 0x00000008059c7c23 */ /* 0x000fe2000801009c */
[----:B------:R-:W-:Y:S01]  /*ccf0*/  ISETP.GE.AND P5, PT, R9, R128, PT ;  /* 0x000000800900720c */ /* 0x000fe20003fa6270 */
[----:B------:R-:W-:Y:S01]  /*cd00*/  VIADD R5, R139, 0x18 ;  /* 0x000000188b057836 */ /* 0x000fe20000000000 */
[----:B------:R-:W-:Y:S01]  /*cd10*/  I2FP.F32.S32 R26, R9 ;  /* 0x00000009001a7245 */ /* 0x000fe20000201400 */
[----:B------:R-:W-:Y:S01]  /*cd20*/  FMUL.FTZ R98, R74, UR5 ;  /* 0x000000054a627c20 */ /* 0x000fe20008410000 */
[-C--:B------:R-:W-:Y:S01]  /*cd30*/  I2FP.F32.S32 R9, R11.reuse ;  /* 0x0000000b00097245 */ /* 0x080fe20000201400 */
[----:B------:R-:W-:Y:S01]  /*cd40*/  FFMA.FTZ R70, R70, UR8, R157 ;  /* 0x0000000846467c23 */ /* 0x000fe2000801009d */
[----:B------:R-:W-:Y:S01]  /*cd50*/  FSEL R7, R7, -INF , !P1 ;  /* 0xff80000007077808 */ /* 0x000fe20004800000 */
[----:B------:R-:W-:Y:S01]  /*cd60*/  VIADD R25, R139, 0x20 ;  /* 0x000000208b197836 */ /* 0x000fe20000000000 */
[----:B------:R-:W-:Y:S01]  /*cd70*/  FSEL R60, R60, -INF , !P3 ;  /* 0xff8000003c3c7808 */ /* 0x000fe20005800000 */
[----:B------:R-:W-:Y:S01]  /*cd80*/  FFMA.FTZ R158, R9, UR8, R158 ;  /* 0x00000008099e7c23 */ /* 0x000fe2000801009e */
[----:B------:R-:W-:Y:S01]  /*cd90*/  VIADD R9, R139, 0x19 ;  /* 0x000000198b097836 */ /* 0x000fe20000000000 */
[C---:B------:R-:W-:Y:S01]  /*cda0*/  ISETP.GE.AND P1, PT, R11.reuse, R130, PT ;  /* 0x000000820b00720c */ /* 0x040fe20003f26270 */
[----:B------:R-:W-:Y:S01]  /*cdb0*/  FMUL.FTZ R114, R94, UR5 ;  /* 0x000000055e727c20 */ /* 0x000fe20008410000 */
[----:B------:R-:W-:Y:S01]  /*cdc0*/  ISETP.GE.AND P3, PT, R11, R128, PT ;  /* 0x000000800b00720c */ /* 0x000fe20003f66270 */
[----:B------:R-:W-:Y:S01]  /*cdd0*/  FMUL.FTZ R90, R79, UR5 ;  /* 0x000000054f5a7c20 */ /* 0x000fe20008410000 */
[----:B------:R-:W-:Y:S01]  /*cde0*/  I2FP.F32.S32 R11, R11 ;  /* 0x0000000b000b7245 */ /* 0x000fe20000201400 */
[----:B------:R-:W-:Y:S01]  /*cdf0*/  FMUL.FTZ R94, R83, UR5 ;  /* 0x00000005535e7c20 */ /* 0x000fe20008410000 */
[----:B------:R-:W-:Y:S01]  /*ce00*/  FSEL R27, R27, -INF , !P4 ;  /* 0xff8000001b1b7808 */ /* 0x000fe20006000000 */
[----:B------:R-:W-:Y:S01]  /*ce10*/  FMUL.FTZ R79, R56, UR5 ;  /* 0x00000005384f7c20 */ /* 0x000fe20008410000 */
[----:B------:R-:W-:Y:S01]  /*ce20*/  FSEL R76, R76, -INF , !P0 ;  /* 0xff8000004c4c7808 */ /* 0x000fe20004000000 */
[----:B------:R-:W-:Y:S01]  /*ce30*/  FMUL.FTZ R83, R62, UR5 ;  /* 0x000000053e537c20 */ /* 0x000fe20008410000 */
[-C--:B------:R-:W-:Y:S01]  /*ce40*/  I2FP.F32.S32 R74, R5.reuse ;  /* 0x00000005004a7245 */ /* 0x080fe20000201400 */
[----:B------:R-:W-:Y:S01]  /*ce50*/  FMUL.FTZ R56, R34, UR5 ;  /* 0x0000000522387c20 */ /* 0x000fe20008410000 */
[C---:B------:R-:W-:Y:S01]  /*ce60*/  ISETP.GE.AND P4, PT, R5.reuse, R130, PT ;  /* 0x000000820500720c */ /* 0x040fe20003f86270 */
[----:B------:R-:W-:Y:S01]  /*ce70*/  FMUL.FTZ R15, R82, UR5 ;  /* 0x00000005520f7c20 */ /* 0x000fe20008410000 */
[-C--:B------:R-:W-:Y:S01]  /*ce80*/  ISETP.GE.AND P0, PT, R5, R128.reuse, PT ;  /* 0x000000800500720c */ /* 0x080fe20003f06270 */
[----:B------:R-:W-:Y:S01]  /*ce90*/  FMUL.FTZ R62, R47, UR5 ;  /* 0x000000052f3e7c20 */ /* 0x000fe20008410000 */
[----:B------:R-:W-:Y:S01]  /*cea0*/  I2FP.F32.S32 R52, R5 ;  /* 0x0000000500347245 */ /* 0x000fe20000201400 */
[----:B------:R-:W-:Y:S01]  /*ceb0*/  FMUL.FTZ R34, R29, UR5 ;  /* 0x000000051d227c20 */ /* 0x000fe20008410000 */
[----:B------:R-:W-:Y:S01]  /*cec0*/  I2FP.F32.S32 R5, R9 ;  /* 0x0000000900057245 */ /* 0x000fe20000201400 */
[----:B------:R2:W-:Y:S01]  /*ced0*/  MUFU.TANH R22, R13 ;  /* 0x0000000d00167308 */ /* 0x0005e20000002400 */
[----:B------:R-:W-:Y:S01]  /*cee0*/  FFMA.FTZ R160, R11, UR8, R160 ;  /* 0x000000080ba07c23 */ /* 0x000fe200080100a0 */
[----:B------:R-:W-:Y:S01]  /*cef0*/  FMUL.FTZ R82, R63, UR5 ;  /* 0x000000053f527c20 */ /* 0x000fe20008410000 */
[----:B------:R-:W-:Y:S01]  /*cf00*/  FMUL.FTZ R47, R23, UR5 ;  /* 0x00000005172f7c20 */ /* 0x000fe20008410000 */
[----:B------:R-:W-:Y:S01]  /*cf10*/  FFMA.FTZ R29, R26, UR8, R159 ;  /* 0x000000081a1d7c23 */ /* 0x000fe2000801009f */
[----:B------:R-:W-:Y:S01]  /*cf20*/  FSEL R70, R70, -INF , !P2 ;  /* 0xff80000046467808 */ /* 0x000fe20005000000 */
[----:B------:R-:W-:Y:S01]  /*cf30*/  FMUL.FTZ R63, R40, UR5 ;  /* 0x00000005283f7c20 */ /* 0x000fe20008410000 */
[----:B------:R-:W-:Y:S01]  /*cf40*/  I2FP.F32.S32 R11, R25 ;  /* 0x00000019000b7245 */ /* 0x000fe20000201400 */
[----:B------:R-:W-:Y:S01]  /*cf50*/  FMUL.FTZ R40, R32, UR5 ;  /* 0x0000000520287c20 */ /* 0x000fe20008410000 */
[----:B------:R-:W-:Y:S01]  /*cf60*/  ISETP.GE.AND P2, PT, R9, R128, PT ;  /* 0x000000800900720c */ /* 0x000fe20003f46270 */
[----:B------:R-:W-:Y:S01]  /*cf70*/  FFMA.FTZ R162, R5, UR8, R162 ;  /* 0x0000000805a27c23 */ /* 0x000fe200080100a2 */
[----:B------:R-:W-:Y:S01]  /*cf80*/  I2FP.F32.S32 R23, R9 ;  /* 0x0000000900177245 */ /* 0x000fe20000201400 */
[----:B------:R-:W-:Y:S01]  /*cf90*/  FMUL.FTZ R32, R28, UR5 ;  /* 0x000000051c207c20 */ /* 0x000fe20008410000 */
[----:B------:R-:W-:-:S02]  /*cfa0*/  VIADD R5, R139, 0x21 ;  /* 0x000000218b057836 */ /* 0x000fc40000000000 */
[----:B------:R-:W-:Y:S01]  /*cfb0*/  FMUL.FTZ R28, R31, UR5 ;  /* 0x000000051f1c7c20 */ /* 0x000fe20008410000 */
[----:B------:R-:W-:Y:S01]  /*cfc0*/  FFMA.FTZ R31, R52, UR8, R163 ;  /* 0x00000008341f7c23 */ /* 0x000fe200080100a3 */
[----:B------:R-:W-:Y:S01]  /*cfd0*/  FSEL R29, R29, -INF , !P5 ;  /* 0xff8000001d1d7808 */ /* 0x000fe20006800000 */
[----:B------:R-:W-:Y:S01]  /*cfe0*/  FFMA.FTZ R11, R11, UR8, R144 ;  /* 0x000000080b0b7c23 */ /* 0x000fe20008010090 */
[----:B--2---:R-:W-:Y:S01]  /*cff0*/  FSEL R13, R156, -INF , !P6 ;  /* 0xff8000009c0d7808 */ /* 0x004fe20007000000 */
[----:B------:R2:W-:Y:S01]  /*d000*/  MUFU.TANH R52, R94 ;  /* 0x0000005e00347308 */ /* 0x0005e20000002400 */
[-C--:B------:R-:W-:Y:S01]  /*d010*/  ISETP.GE.AND P6, PT, R9, R130.reuse, PT ;  /* 0x000000820900720c */ /* 0x080fe20003fc6270 */
[----:B------:R-:W-:Y:S01]  /*d020*/  VIADD R9, R139, 0x28 ;  /* 0x000000288b097836 */ /* 0x000fe20000000000 */
[-C--:B------:R-:W-:Y:S01]  /*d030*/  ISETP.GE.AND P5, PT, R25, R130.reuse, PT ;  /* 0x000000821900720c */ /* 0x080fe20003fa6270 */
[----:B------:R-:W-:Y:S02]  /*d040*/  VIADD R17, R139, 0x29 ;  /* 0x000000298b117836 */ /* 0x000fe40000000000 */
[----:B------:R-:W-:Y:S01]  /*d050*/  FFMA.FTZ R23, R23, UR8, R164 ;  /* 0x0000000817177c23 */ /* 0x000fe200080100a4 */
[----:B------:R-:W-:Y:S01]  /*d060*/  FMUL.FTZ R14, R102, UR5 ;  /* 0x00000005660e7c20 */ /* 0x000fe20008410000 */
[----:B------:R-:W-:Y:S01]  /*d070*/  FSEL R88, R11, -INF , !P5 ;  /* 0xff8000000b587808 */ /* 0x000fe20006800000 */
[----:B------:R3:W-:Y:S01]  /*d080*/  MUFU.TANH R6, R110 ;  /* 0x0000006e00067308 */ /* 0x0007e20000002400 */
[----:B------:R-:W-:Y:S01]  /*d090*/  I2FP.F32.S32 R11, R17 ;  /* 0x00000011000b7245 */ /* 0x000fe20000201400 */
[----:B------:R-:W-:Y:S01]  /*d0a0*/  FMUL.FTZ R102, R72, UR5 ;  /* 0x0000000548667c20 */ /* 0x000fe20008410000 */
[----:B------:R-:W-:Y:S01]  /*d0b0*/  FFMA.FTZ R74, R74, UR8, R161 ;  /* 0x000000084a4a7c23 */ /* 0x000fe200080100a1 */
[----:B------:R-:W-:Y:S01]  /*d0c0*/  FSEL R31, R31, -INF , !P0 ;  /* 0xff8000001f1f7808 */ /* 0x000fe20004000000 */
[----:B------:R-:W-:Y:S01]  /*d0d0*/  FMUL.FTZ R115, R89, UR5 ;  /* 0x0000000559737c20 */ /* 0x000fe20008410000 */
[-C--:B------:R-:W-:Y:S01]  /*d0e0*/  ISETP.GE.AND P0, PT, R9, R130.reuse, PT ;  /* 0x000000820900720c */ /* 0x080fe20003f06270 */
[----:B------:R-:W-:Y:S01]  /*d0f0*/  FFMA.FTZ R172, R11, UR8, R172 ;  /* 0x000000080bac7c23 */ /* 0x000fe200080100ac */
[----:B------:R4:W-:Y:S01]  /*d100*/  MUFU.TANH R72, R138 ;  /* 0x0000008a00487308 */ /* 0x0009e20000002400 */
[----:B--2---:R-:W-:Y:S01]  /*d110*/  I2FP.F32.S32 R94, R9 ;  /* 0x00000009005e7245 */ /* 0x004fe20000201400 */
[----:B------:R-:W-:Y:S01]  /*d120*/  VIADD R11, R139, 0x31 ;  /* 0x000000318b0b7836 */ /* 0x000fe20000000000 */
[----:B------:R-:W-:Y:S01]  /*d130*/  FSEL R23, R23, -INF , !P2 ;  /* 0xff80000017177808 */ /* 0x000fe20005000000 */
[----:B------:R-:W-:Y:S01]  /*d140*/  FMUL.FTZ R89, R66, UR5 ;  /* 0x0000000542597c20 */ /* 0x000fe20008410000 */
[----:B------:R-:W-:Y:S01]  /*d150*/  ISETP.GE.AND P2, PT, R17, R130, PT ;  /* 0x000000821100720c */ /* 0x000fe20003f46270 */
[----:B------:R-:W-:Y:S01]  /*d160*/  FFMA.FTZ R169, R94, UR8, R169 ;  /* 0x000000085ea97c23 */ /* 0x000fe200080100a9 */
[----:B------:R-:W-:Y:S01]  /*d170*/  FSEL R94, R162, -INF , !P6 ;  /* 0xff800000a25e7808 */ /* 0x000fe20007000000 */
[----:B------:R2:W-:Y:S01]  /*d180*/  MUFU.TANH R12, R101 ;  /* 0x00000065000c7308 */ /* 0x0005e20000002400 */
[----:B---3--:R-:W-:Y:S01]  /*d190*/  I2FP.F32.S32 R110, R5 ;  /* 0x00000005006e7245 */ /* 0x008fe20000201400 */
[----:B------:R-:W-:Y:S01]  /*d1a0*/  FMUL.FTZ R66, R44, UR5 ;  /* 0x000000052c427c20 */ /* 0x000fe20008410000 */
[-C--:B------:R-:W-:Y:S01]  /*d1b0*/  ISETP.GE.AND P6, PT, R9, R128.reuse, PT ;  /* 0x000000800900720c */ /* 0x080fe20003fc6270 */
[----:B------:R-:W-:Y:S01]  /*d1c0*/  FMUL.FTZ R44, R38, UR5 ;  /* 0x00000005262c7c20 */ /* 0x000fe20008410000 */
[-C--:B------:R-:W-:Y:S01]  /*d1d0*/  ISETP.GE.AND P5, PT, R17, R128.reuse, PT ;  /* 0x000000801100720c */ /* 0x080fe20003fa6270 */
[----:B------:R-:W-:Y:S01]  /*d1e0*/  FFMA.FTZ R145, R110, UR8, R145 ;  /* 0x000000086e917c23 */ /* 0x000fe20008010091 */
[----:B------:R-:W-:Y:S01]  /*d1f0*/  I2FP.F32.S32 R110, R9 ;  /* 0x00000009006e7245 */ /* 0x000fe20000201400 */
[----:B------:R3:W-:Y:S01]  /*d200*/  MUFU.TANH R26, R80 ;  /* 0x00000050001a7308 */ /* 0x0007e20000002400 */
[----:B----4-:R-:W-:Y:S01]  /*d210*/  I2FP.F32.S32 R138, R5 ;  /* 0x00000005008a7245 */ /* 0x010fe20000201400 */
[----:B------:R-:W-:Y:S01]  /*d220*/  FMUL.FTZ R38, R33, UR5 ;  /* 0x0000000521267c20 */ /* 0x000fe20008410000 */
[----:B------:R-:W-:Y:S01]  /*d230*/  I2FP.F32.S32 R9, R17 ;  /* 0x0000001100097245 */ /* 0x000fe20000201400 */
[C---:B------:R-:W-:Y:S01]  /*d240*/  VIADD R17, R139.reuse, 0x30 ;  /* 0x000000308b117836 */ /* 0x040fe20000000000 */
[----:B------:R-:W-:Y:S01]  /*d250*/  FSEL R74, R74, -INF , !P4 ;  /* 0xff8000004a4a7808 */ /* 0x000fe20006000000 */
[----:B------:R-:W-:Y:S01]  /*d260*/  VIADD R143, R139, 0x40 ;  /* 0x000000408b8f7836 */ /* 0x000fe20000000000 */
[-C--:B------:R-:W-:Y:S01]  /*d270*/  ISETP.GE.AND P4, PT, R5, R128.reuse, PT ;  /* 0x000000800500720c */ /* 0x080fe20003f86270 */
[----:B------:R4:W-:Y:S01]  /*d280*/  MUFU.TANH R55, R15 ;  /* 0x0000000f00377308 */ /* 0x0009e20000002400 */
[----:B--2---:R-:W-:Y:S01]  /*d290*/  FMUL.FTZ R101, R75, UR5 ;  /* 0x000000054b657c20 */ /* 0x004fe20008410000 */
[----:B------:R-:W-:Y:S01]  /*d2a0*/  FMUL.FTZ R75, R48, UR5 ;  /* 0x00000005304b7c20 */ /* 0x000fe20008410000 */
[----:B------:R-:W-:Y:S01]  /*d2b0*/  FMUL.FTZ R48, R21, UR5 ;  /* 0x0000000515307c20 */ /* 0x000fe20008410000 */
[----:B------:R-:W-:Y:S01]  /*d2c0*/  FFMA.FTZ R21, R110, UR8, R171 ;  /* 0x000000086e157c23 */ /* 0x000fe200080100ab */
[----:B------:R-:W-:Y:S01]  /*d2d0*/  FFMA.FTZ R170, R9, UR8, R170 ;  /* 0x0000000809aa7c23 */ /* 0x000fe200080100aa */
[----:B------:R-:W-:Y:S01]  /*d2e0*/  I2FP.F32.S32 R110, R17 ;  /* 0x00000011006e7245 */ /* 0x000fe20000201400 */
[----:B------:R-:W-:Y:S01]  /*d2f0*/  VIADD R9, R139, 0x38 ;  /* 0x000000388b097836 */ /* 0x000fe20000000000 */
[----:B------:R-:W-:Y:S01]  /*d300*/  I2FP.F32.S32 R33, R11 ;  /* 0x0000000b00217245 */ /* 0x000fe20000201400 */
[----:B------:R-:W-:Y:S01]  /*d310*/  MUFU.TANH R134, R134 ;  /* 0x0000008600867308 */ /* 0x000fe20000002400 */
[----:B---3--:R-:W-:Y:S01]  /*d320*/  FSEL R80, R158, -INF , !P1 ;  /* 0xff8000009e507808 */ /* 0x008fe20004800000 */
[----:B------:R-:W-:Y:S01]  /*d330*/  FFMA.FTZ R173, R110, UR8, R173 ;  /* 0x000000086ead7c23 */ /* 0x000fe200080100ad */
[----:B------:R-:W-:Y:S01]  /*d340*/  ISETP.GE.AND P1, PT, R25, R128, PT ;  /* 0x000000801900720c */ /* 0x000fe20003f26270 */
[----:B------:R-:W-:Y:S01]  /*d350*/  FFMA.FTZ R110, R33, UR8, R140 ;  /* 0x00000008216e7c23 */ /* 0x000fe2000801008c */
[----:B------:R-:W-:Y:S01]  /*d360*/  I2FP.F32.S32 R25, R25 ;  /* 0x0000001900197245 */ /* 0x000fe20000201400 */
[----:B------:R-:W-:Y:S01]  /*d370*/  VIADD R33, R139, 0x39 ;  /* 0x000000398b217836 */ /* 0x000fe20000000000 */
[----:B------:R-:W-:Y:S01]  /*d380*/  I2FP.F32.S32 R140, R9 ;  /* 0x00000009008c7245 */ /* 0x000fe20000201400 */
[----:B------:R2:W-:Y:S01]  /*d390*/  MUFU.TANH R152, R90 ;  /* 0x0000005a00987308 */ /* 0x0005e20000002400 */
[----:B----4-:R-:W-:Y:S01]  /*d3a0*/  FSEL R15, R160, -INF , !P3 ;  /* 0xff800000a00f7808 */ /* 0x010fe20005800000 */
[----:B------:R-:W-:Y:S01]  /*d3b0*/  FFMA.FTZ R25, R25, UR8, R146 ;  /* 0x0000000819197c23 */ /* 0x000fe20008010092 */
[-C--:B------:R-:W-:Y:S01]  /*d3c0*/  ISETP.GE.AND P3, PT, R5, R130.reuse, PT ;  /* 0x000000820500720c */ /* 0x080fe20003f66270 */
[----:B------:R-:W-:Y:S01]  /*d3d0*/  FFMA.FTZ R5, R138, UR8, R147 ;  /* 0x000000088a057c23 */ /* 0x000fe20008010093 */
[----:B------:R-:W-:Y:S01]  /*d3e0*/  I2FP.F32.S32 R138, R17 ;  /* 0x00000011008a7245 */ /* 0x000fe20000201400 */
[----:B------:R-:W-:Y:S01]  /*d3f0*/  VIADD R239, R139, 0x60 ;  /* 0x000000608bef7836 */ /* 0x000fe20000000000 */
[----:B------:R-:W-:Y:S01]  /*d400*/  FSEL R25, R25, -INF , !P1 ;  /* 0xff80000019197808 */ /* 0x000fe20004800000 */
[----:B------:R-:W-:Y:S01]  /*d410*/  MUFU.TANH R144, R103 ;  /* 0x0000006700907308 */ /* 0x000fe20000002400 */
[----:B------:R-:W-:Y:S01]  /*d420*/  FSEL R5, R5, -INF , !P4 ;  /* 0xff80000005057808 */ /* 0x000fe20006000000 */
[----:B------:R-:W-:Y:S01]  /*d430*/  VIADD R235, R139, 0x70 ;  /* 0x000000708beb7836 */ /* 0x000fe20000000000 */
[-C--:B------:R-:W-:Y:S01]  /*d440*/  ISETP.GE.AND P4, PT, R11, R130.reuse, PT ;  /* 0x000000820b00720c */ /* 0x080fe20003f86270 */
[----:B------:R-:W-:Y:S01]  /*d450*/  FMUL.FTZ R30, R30, UR5 ;  /* 0x000000051e1e7c20 */ /* 0x000fe20008410000 */
[----:B------:R-:W-:Y:S01]  /*d460*/  ISETP.GE.AND P1, PT, R17, R130, PT ;  /* 0x000000821100720c */ /* 0x000fe20003f26270 */
[----:B------:R-:W-:Y:S01]  /*d470*/  FMUL.FTZ R10, R10, UR5 ;  /* 0x000000050a0a7c20 */ /* 0x000fe20008410000 */
[----:B------:R-:W-:Y:S01]  /*d480*/  FSEL R21, R21, -INF , !P6 ;  /* 0xff80000015157808 */ /* 0x000fe20007000000 */
[----:B------:R3:W-:Y:S01]  /*d490*/  MUFU.TANH R103, R102 ;  /* 0x0000006600677308 */ /* 0x0007e20000002400 */
[----:B--2---:R-:W-:Y:S01]  /*d4a0*/  FSEL R90, R169, -INF , !P0 ;  /* 0xff800000a95a7808 */ /* 0x004fe20004000000 */
[----:B------:R-:W-:Y:S01]  /*d4b0*/  VIADD R164, R165, 0x400 ;  /* 0x00000400a5a47836 */ /* 0x000fe20000000000 */
[----:B------:R-:W-:Y:S01]  /*d4c0*/  ISETP.GE.AND P0, PT, R11, R128, PT ;  /* 0x000000800b00720c */ /* 0x000fe20003f06270 */
[C---:B------:R-:W-:Y:S01]  /*d4d0*/  VIADD R163, R165.reuse, 0x800 ;  /* 0x00000800a5a37836 */ /* 0x040fe20000000000 */
[----:B------:R-:W-:Y:S01]  /*d4e0*/  I2FP.F32.S32 R11, R11 ;  /* 0x0000000b000b7245 */ /* 0x000fe20000201400 */
[----:B------:R-:W-:Y:S01]  /*d4f0*/  VIADD R162, R165, 0xc00 ;  /* 0x00000c00a5a27836 */ /* 0x000fe20000000000 */
[----:B------:R-:W-:Y:S01]  /*d500*/  ISETP.GE.AND P6, PT, R9, R130, PT ;  /* 0x000000820900720c */ /* 0x000fe20003fc6270 */
[----:B------:R2:W-:Y:S01]  /*d510*/  MUFU.TANH R153, R96 ;  /* 0x0000006000997308 */ /* 0x0005e20000002400 */
[----:B------:R-:W-:Y:S01]  /*d520*/  I2FP.F32.S32 R142, R143 ;  /* 0x0000008f008e7245 */ /* 0x000fe20000201400 */
[----:B------:R-:W-:Y:S01]  /*d530*/  FFMA.FTZ R11, R11, UR8, R136 ;  /* 0x000000080b0b7c23 */ /* 0x000fe20008010088 */
[----:B------:R-:W-:Y:S01]  /*d540*/  FSEL R110, R110, -INF , !P4 ;  /* 0xff8000006e6e7808 */ /* 0x000fe20006000000 */
[----:B------:R-:W-:Y:S01]  /*d550*/  VIADD R161, R165, 0x1000 ;  /* 0x00001000a5a17836 */ /* 0x000fe20000000000 */
[----:B------:R-:W-:Y:S01]  /*d560*/  ISETP.GE.AND P4, PT, R143, R128, PT ;  /* 0x000000808f00720c */ /* 0x000fe20003f86270 */
[----:B------:R-:W-:Y:S01]  /*d570*/  VIADD R160, R165, 0x1400 ;  /* 0x00001400a5a07836 */ /* 0x000fe20000000000 */
[----:B------:R-:W-:Y:S01]  /*d580*/  FSEL R11, R11, -INF , !P0 ;  /* 0xff8000000b0b7808 */ /* 0x000fe20004000000 */
[----:B------:R-:W-:Y:S01]  /*d590*/  MUFU.TANH R129, R129 ;  /* 0x0000008100817308 */ /* 0x000fe20000002400 */
[----:B---3--:R-:W-:Y:S01]  /*d5a0*/  I2FP.F32.S32 R102, R9 ;  /* 0x0000000900667245 */ /* 0x008fe20000201400 */
[----:B------:R-:W-:-:S02]  /*d5b0*/  VIADD R159, R165, 0x1800 ;  /* 0x00001800a59f7836 */ /* 0x000fc40000000000 */
[C---:B------:R-:W-:Y:S02]  /*d5c0*/  VIADD R158, R165.reuse, 0x1c00 ;  /* 0x00001c00a59e7836 */ /* 0x040fe40000000000 */
[----:B------:R-:W-:Y:S02]  /*d5d0*/  VIADD R157, R165, 0x2000 ;  /* 0x00002000a59d7836 */ /* 0x000fe40000000000 */
[----:B------:R-:W3:Y:S01]  /*d5e0*/  MUFU.TANH R131, R131 ;  /* 0x0000008300837308 */ /* 0x000ee20000002400 */
[----:B--2---:R-:W-:Y:S01]  /*d5f0*/  FSEL R96, R145, -INF , !P3 ;  /* 0xff80000091607808 */ /* 0x004fe20005800000 */
[----:B------:R-:W-:Y:S01]  /*d600*/  VIADD R156, R165, 0x2400 ;  /* 0x00002400a59c7836 */ /* 0x000fe20000000000 */
[-C--:B------:R-:W-:Y:S01]  /*d610*/  ISETP.GE.AND P3, PT, R17, R128.reuse, PT ;  /* 0x000000801100720c */ /* 0x080fe20003f66270 */
[----:B------:R-:W-:Y:S01]  /*d620*/  FFMA.FTZ R17, R138, UR8, R141 ;  /* 0x000000088a117c23 */ /* 0x000fe2000801008d */
[----:B------:R-:W-:Y:S01]  /*d630*/  FFMA.FTZ R138, R102, UR8, R137 ;  /* 0x00000008668a7c23 */ /* 0x000fe20008010089 */
[----:B------:R-:W-:Y:S01]  /*d640*/  I2FP.F32.S32 R137, R33 ;  /* 0x0000002100897245 */ /* 0x000fe20000201400 */
[----:B------:R-:W-:Y:S01]  /*d650*/  VIADD R141, R139, 0x41 ;  /* 0x000000418b8d7836 */ /* 0x000fe20000000000 */
[----:B------:R2:W-:Y:S01]  /*d660*/  MUFU.TANH R147, R19 ;  /* 0x0000001300937308 */ /* 0x0005e20000002400 */
[----:B------:R-:W-:Y:S01]  /*d670*/  FSEL R102, R170, -INF , !P2 ;  /* 0xff800000aa667808 */ /* 0x000fe20005000000 */
[----:B------:R-:W-:Y:S01]  /*d680*/  VIADD R155, R165, 0x2800 ;  /* 0x00002800a59b7836 */ /* 0x000fe20000000000 */
[----:B------:R-:W-:Y:S01]  /*d690*/  ISETP.GE.AND P2, PT, R9, R128, PT ;  /* 0x000000800900720c */ /* 0x000fe20003f46270 */
[----:B-1----:R-:W-:Y:S01]  /*d6a0*/  FFMA.FTZ R9, R140, UR8, R133 ;  /* 0x000000088c097c23 */ /* 0x002fe20008010085 */
[----:B------:R-:W-:Y:S01]  /*d6b0*/  FFMA.FTZ R132, R137, UR8, R132 ;  /* 0x0000000889847c23 */ /* 0x000fe20008010084 */
[----:B------:R-:W-:Y:S01]  /*d6c0*/  VIADD R133, R139, 0x48 ;  /* 0x000000488b857836 */ /* 0x000fe20000000000 */
[----:B------:R-:W-:Y:S01]  /*d6d0*/  I2FP.F32.S32 R140, R141 ;  /* 0x0000008d008c7245 */ /* 0x000fe20000201400 */
[----:B------:R1:W-:Y:S01]  /*d6e0*/  MUFU.TANH R136, R98 ;  /* 0x0000006200887308 */ /* 0x0003e20000002400 */
[----:B------:R-:W-:Y:S01]  /*d6f0*/  FSEL R9, R9, -INF , !P2 ;  /* 0xff80000009097808 */ /* 0x000fe20005000000 */
[----:B---3--:R-:W-:Y:S01]  /*d700*/  FFMA.FTZ R131, R142, UR8, R131 ;  /* 0x000000088e837c23 */ /* 0x008fe20008010083 */
[-C--:B------:R-:W-:Y:S01]  /*d710*/  ISETP.GE.AND P2, PT, R133, R130.reuse, PT ;  /* 0x000000828500720c */ /* 0x080fe20003f46270 */
[----:B------:R-:W-:Y:S01]  /*d720*/  FFMA.FTZ R129, R140, UR8, R129 ;  /* 0x000000088c817c23 */ /* 0x000fe20008010081 */
[----:B------:R-:W-:Y:S01]  /*d730*/  ISETP.GE.AND P0, PT, R141, R130, PT ;  /* 0x000000828d00720c */ /* 0x000fe20003f06270 */
[----:B------:R-:W-:Y:S01]  /*d740*/  VIADD R154, R165, 0x2c00 ;  /* 0x00002c00a59a7836 */ /* 0x000fe20000000000 */
[----:B------:R-:W-:Y:S01]  /*d750*/  FSEL R17, R17, -INF , !P3 ;  /* 0xff80000011117808 */ /* 0x000fe20005800000 */
[----:B------:R-:W3:Y:S01]  /*d760*/  MUFU.TANH R124, R124 ;  /* 0x0000007c007c7308 */ /* 0x000ee20000002400 */
[----:B--2---:R-:W-:-:S02]  /*d770*/  FSEL R19, R172, -INF , !P5 ;  /* 0xff800000ac137808 */ /* 0x004fc40006800000 */
[----:B------:R-:W-:Y:S02]  /*d780*/  ISETP.GE.AND P5, PT, R33, R130, PT ;  /* 0x000000822100720c */ /* 0x000fe40003fa6270 */
[----:B------:R-:W-:Y:S02]  /*d790*/  I2FP.F32.S32 R172, R133 ;  /* 0x0000008500ac7245 */ /* 0x000fe40000201400 */
[----:B------:R-:W-:Y:S01]  /*d7a0*/  FSEL R178, R132, -INF , !P5 ;  /* 0xff80000084b27808 */ /* 0x000fe20006800000 */
[----:B------:R2:W-:Y:S01]  /*d7b0*/  MUFU.TANH R137, R100 ;  /* 0x0000006400897308 */ /* 0x0005e20000002400 */
[----:B-1----:R-:W-:Y:S01]  /*d7c0*/  FSEL R98, R173, -INF , !P1 ;  /* 0xff800000ad627808 */ /* 0x002fe20004800000 */
[----:B------:R-:W-:Y:S01]  /*d7d0*/  FFMA.FTZ R172, R172, UR8, R125 ;  /* 0x00000008acac7c23 */ /* 0x000fe2000801007d */
[----:B------:R-:W-:Y:S01]  /*d7e0*/  ISETP.GE.AND P1, PT, R33, R128, PT ;  /* 0x000000802100720c */ /* 0x000fe20003f26270 */
[----:B------:R-:W-:Y:S01]  /*d7f0*/  VIADD R125, R139, 0x49 ;  /* 0x000000498b7d7836 */ /* 0x000fe20000000000 */
[----:B------:R-:W-:-:S02]  /*d800*/  I2FP.F32.S32 R33, R33 ;  /* 0x0000002100217245 */ /* 0x000fc40000201400 */
[----:B------:R-:W-:Y:S01]  /*d810*/  ISETP.GE.AND P5, PT, R133, R128, PT ;  /* 0x000000808500720c */ /* 0x000fe20003fa6270 */
[----:B------:R-:W-:Y:S01]  /*d820*/  MUFU.TANH R105, R105 ;  /* 0x0000006900697308 */ /* 0x000fe20000002400 */
[----:B------:R-:W-:Y:S01]  /*d830*/  I2FP.F32.S32 R133, R133 ;  /* 0x0000008500857245 */ /* 0x000fe20000201400 */
[----:B------:R-:W-:Y:S01]  /*d840*/  FFMA.FTZ R33, R33, UR8, R134 ;  /* 0x0000000821217c23 */ /* 0x000fe20008010086 */
[----:B------:R-:W-:Y:S02]  /*d850*/  I2FP.F32.S32 R134, R143 ;  /* 0x0000008f00867245 */ /* 0x000fe40000201400 */
[----:B------:R-:W-:Y:S01]  /*d860*/  ISETP.GE.AND P3, PT, R143, R130, PT ;  /* 0x000000828f00720c */ /* 0x000fe20003f66270 */
[----:B------:R-:W-:Y:S01]  /*d870*/  FFMA.FTZ R106, R133, UR8, R106 ;  /* 0x00000008856a7c23 */ /* 0x000fe2000801006a */
[----:B------:R-:W-:Y:S01]  /*d880*/  VIADD R133, R139, 0x50 ;  /* 0x000000508b857836 */ /* 0x000fe20000000000 */
[----:B------:R-:W1:Y:S01]  /*d890*/  MUFU.TANH R18, R18 ;  /* 0x0000001200127308 */ /* 0x000e620000002400 */
[----:B--2---:R-:W-:Y:S01]  /*d8a0*/  FSEL R100, R138, -INF , !P6 ;  /* 0xff8000008a647808 */ /* 0x004fe20007000000 */
[----:B------:R-:W-:Y:S01]  /*d8b0*/  FFMA.FTZ R135, R134, UR8, R135 ;  /* 0x0000000886877c23 */ /* 0x000fe20008010087 */
[----:B------:R-:W-:-:S02]  /*d8c0*/  ISETP.GE.AND P6, PT, R141, R128, PT ;  /* 0x000000808d00720c */ /* 0x000fc40003fc6270 */
[----:B------:R-:W-:Y:S02]  /*d8d0*/  I2FP.F32.S32 R141, R141 ;  /* 0x0000008d008d7245 */ /* 0x000fe40000201400 */
[----:B------:R-:W-:Y:S01]  /*d8e0*/  FSEL R146, R135, -INF , !P3 ;  /* 0xff80000087927808 */ /* 0x000fe20005800000 */
[----:B------:R-:W-:Y:S01]  /*d8f0*/  MUFU.TANH R53, R53 ;  /* 0x0000003500357308 */ /* 0x000fe20000002400 */
[----:B------:R-:W-:Y:S02]  /*d900*/  VIADD R135, R139, 0x51 ;  /* 0x000000518b877836 */ /* 0x000fe40000000000 */
[----:B---3--:R-:W-:Y:S01]  /*d910*/  FFMA.FTZ R124, R141, UR8, R124 ;  /* 0x000000088d7c7c23 */ /* 0x008fe2000801007c */
[----:B------:R-:W-:Y:S02]  /*d920*/  FSEL R247, R131, -INF , !P4 ;  /* 0xff80000083f77808 */ /* 0x000fe40006000000 */
[----:B------:R-:W-:Y:S02]  /*d930*/  FSEL R182, R129, -INF , !P0 ;  /* 0xff80000081b67808 */ /* 0x000fe40004000000 */
[----:B------:R-:W-:Y:S01]  /*d940*/  FSEL R33, R33, -INF , !P1 ;  /* 0xff80000021217808 */ /* 0x000fe20004800000 */
[----:B------:R-:W2:Y:S01]  /*d950*/  MUFU.TANH R14, R14 ;  /* 0x0000000e000e7308 */ /* 0x000ea20000002400 */
[----:B------:R-:W-:-:S02]  /*d960*/  I2FP.F32.S32 R141, R133 ;  /* 0x00000085008d7245 */ /* 0x000fc40000201400 */
[C---:B------:R-:W-:Y:S02]  /*d970*/  ISETP.GE.AND P4, PT, R133.reuse, R130, PT ;  /* 0x000000828500720c */ /* 0x040fe40003f86270 */
[----:B------:R-:W-:Y:S01]  /*d980*/  ISETP.GE.AND P0, PT, R133, R128, PT ;  /* 0x000000808500720c */ /* 0x000fe20003f06270 */
[----:B-1----:R-:W-:Y:S01]  /*d990*/  FFMA.FTZ R18, R141, UR8, R18 ;  /* 0x000000088d127c23 */ /* 0x002fe20008010012 */
[----:B------:R-:W-:Y:S01]  /*d9a0*/  I2FP.F32.S32 R131, R133 ;  /* 0x0000008500837245 */ /* 0x000fe20000201400 */
[----:B------:R-:W1:Y:S01]  /*d9b0*/  MUFU.TANH R54, R54 ;  /* 0x0000003600367308 */ /* 0x000e620000002400 */
[-C--:B------:R-:W-:Y:S02]  /*d9c0*/  I2FP.F32.S32 R132, R125.reuse ;  /* 0x0000007d00847245 */ /* 0x080fe40000201400 */
[C---:B------:R-:W-:Y:S02]  /*d9d0*/  ISETP.GE.AND P1, PT, R125.reuse, R130, PT ;  /* 0x000000827d00720c */ /* 0x040fe40003f26270 */
[----:B------:R-:W-:Y:S01]  /*d9e0*/  ISETP.GE.AND P3, PT, R125, R128, PT ;  /* 0x000000807d00720c */ /* 0x000fe20003f66270 */
[----:B------:R-:W-:Y:S01]  /*d9f0*/  FFMA.FTZ R105, R132, UR8, R105 ;  /* 0x0000000884697c23 */ /* 0x000fe20008010069 */
[----:B------:R-:W-:Y:S01]  /*da00*/  FSEL R133, R124, -INF , !P6 ;  /* 0xff8000007c857808 */ /* 0x000fe20007000000 */
[----:B------:R-:W3:Y:S01]  /*da10*/  MUFU.TANH R114, R114 ;  /* 0x0000007200727308 */ /* 0x000ee20000002400 */
[----:B------:R-:W-:Y:S01]  /*da20*/  I2FP.F32.S32 R125, R125 ;  /* 0x0000007d007d7245 */ /* 0x000fe20000201400 */
[----:B--2---:R-:W-:Y:S01]  /*da30*/  FFMA.FTZ R14, R131, UR8, R14 ;  /* 0x00000008830e7c23 */ /* 0x004fe2000801000e */
[----:B------:R-:W-:-:S02]  /*da40*/  I2FP.F32.S32 R124, R135 ;  /* 0x00000087007c7245 */ /* 0x000fc40000201400 */
[----:B------:R-:W-:Y:S01]  /*da50*/  FSEL R172, R172, -INF , !P2 ;  /* 0xff800000acac7808 */ /* 0x000fe20005000000 */
[----:B------:R-:W-:Y:S01]  /*da60*/  FFMA.FTZ R16, R125, UR8, R16 ;  /* 0x000000087d107c23 */ /* 0x000fe20008010010 */
[C---:B------:R-:W-:Y:S02]  /*da70*/  VIADD R125, R139.reuse, 0x58 ;  /* 0x000000588b7d7836 */ /* 0x040fe40000000000 */
[----:B------:R-:W-:Y:S01]  /*da80*/  FFMA.FTZ R145, R124, UR8, R53 ;  /* 0x000000087c917c23 */ /* 0x000fe20008010035 */
[----:B------:R-:W-:Y:S01]  /*da90*/  VIADD R53, R139, 0x59 ;  /* 0x000000598b357836 */ /* 0x000fe20000000000 */
[----:B------:R-:W-:Y:S01]  /*daa0*/  I2FP.F32.S32 R129, R135 ;  /* 0x0000008700817245 */ /* 0x000fe20000201400 */
[----:B------:R-:W2:Y:S01]  /*dab0*/  MUFU.TANH R107, R107 ;  /* 0x0000006b006b7308 */ /* 0x000ea20000002400 */
[C---:B------:R-:W-:Y:S02]  /*dac0*/  ISETP.GE.AND P6, PT, R135.reuse, R130, PT ;  /* 0x000000828700720c */ /* 0x040fe40003fc6270 */
[----:B------:R-:W-:Y:S01]  /*dad0*/  ISETP.GE.AND P2, PT, R135, R128, PT ;  /* 0x000000808700720c */ /* 0x000fe20003f46270 */
[----:B------:R-:W-:Y:S01]  /*dae0*/  FFMA.FTZ R140, R129, UR8, R12 ;  /* 0x00000008818c7c23 */ /* 0x000fe2000801000c */
[----:B------:R-:W-:-:S02]  /*daf0*/  FSEL R170, R105, -INF , !P1 ;  /* 0xff80000069aa7808 */ /* 0x000fc40004800000 */
[----:B------:R-:W-:Y:S01]  /*db00*/  FSEL R143, R16, -INF , !P3 ;  /* 0xff800000108f7808 */ /* 0x000fe20005800000 */
[----:B------:R-:W4:Y:S01]  /*db10*/  MUFU.TANH R127, R127 ;  /* 0x0000007f007f7308 */ /* 0x000f220000002400 */
[----:B------:R-:W-:Y:S02]  /*db20*/  FSEL R142, R18, -INF , !P4 ;  /* 0xff800000128e7808 */ /* 0x000fe40006000000 */
[----:B------:R-:W-:Y:S02]  /*db30*/  I2FP.F32.S32 R135, R125 ;  /* 0x0000007d00877245 */ /* 0x000fe40000201400 */
[-C--:B------:R-:W-:Y:S02]  /*db40*/  I2FP.F32.S32 R105, R53.reuse ;  /* 0x0000003500697245 */ /* 0x080fe40000201400 */
[C---:B------:R-:W-:Y:S01]  /*db50*/  ISETP.GE.AND P3, PT, R53.reuse, R130, PT ;  /* 0x000000823500720c */ /* 0x040fe20003f66270 */
[----:B------:R-:W4:Y:S01]  /*db60*/  MUFU.TANH R126, R126 ;  /* 0x0000007e007e7308 */ /* 0x000f220000002400 */
[----:B------:R-:W-:Y:S01]  /*db70*/  ISETP.GE.AND P4, PT, R53, R128, PT ;  /* 0x000000803500720c */ /* 0x000fe20003f86270 */
[----:B-1----:R-:W-:Y:S01]  /*db80*/  FFMA.FTZ R54, R135, UR8, R54 ;  /* 0x0000000887367c23 */ /* 0x002fe20008010036 */
[----:B------:R-:W-:Y:S01]  /*db90*/  I2FP.F32.S32 R53, R53 ;  /* 0x0000003500357245 */ /* 0x000fe20000201400 */
[----:B------:R-:W-:Y:S01]  /*dba0*/  FFMA.FTZ R72, R105, UR8, R72 ;  /* 0x0000000869487c23 */ /* 0x000fe20008010048 */
[----:B------:R-:W-:Y:S01]  /*dbb0*/  FSEL R245, R106, -INF , !P5 ;  /* 0xff8000006af57808 */ /* 0x000fe20006800000 */
[----:B------:R-:W-:Y:S01]  /*dbc0*/  VIADD R105, R139, 0x61 ;  /* 0x000000618b697836 */ /* 0x000fe20000000000 */
[----:B------:R-:W-:Y:S01]  /*dbd0*/  ISETP.GE.AND P5, PT, R125, R130, PT ;  /* 0x000000827d00720c */ /* 0x000fe20003fa6270 */
[----:B------:R-:W-:Y:S01]  /*dbe0*/  FFMA.FTZ R86, R53, UR8, R86 ;  /* 0x0000000835567c23 */ /* 0x000fe20008010056 */
[----:B------:R-:W-:Y:S01]  /*dbf0*/  ISETP.GE.AND P1, PT, R125, R128, PT ;  /* 0x000000807d00720c */ /* 0x000fe20003f26270 */
[----:B------:R-:W-:Y:S01]  /*dc00*/  VIADD R53, R139, 0x68 ;  /* 0x000000688b357836 */ /* 0x000fe20000000000 */
[----:B------:R-:W-:Y:S01]  /*dc10*/  I2FP.F32.S32 R125, R125 ;  /* 0x0000007d007d7245 */ /* 0x000fe20000201400 */
[----:B------:R-:W-:Y:S01]  /*dc20*/  MUFU.TANH R115, R115 ;  /* 0x0000007300737308 */ /* 0x000fe20000002400 */
[----:B------:R-:W-:-:S02]  /*dc30*/  FSEL R243, R14, -INF , !P0 ;  /* 0xff8000000ef37808 */ /* 0x000fc40004000000 */
[----:B------:R-:W-:Y:S01]  /*dc40*/  FSEL R140, R140, -INF , !P6 ;  /* 0xff8000008c8c7808 */ /* 0x000fe20007000000 */
[----:B------:R-:W-:Y:S01]  /*dc50*/  FFMA.FTZ R68, R125, UR8, R68 ;  /* 0x000000087d447c23 */ /* 0x000fe20008010044 */
[----:B------:R-:W-:Y:S02]  /*dc60*/  I2FP.F32.S32 R16, R239 ;  /* 0x000000ef00107245 */ /* 0x000fe40000201400 */
[C---:B------:R-:W-:Y:S01]  /*dc70*/  ISETP.GE.AND P0, PT, R239.reuse, R130, PT ;  /* 0x00000082ef00720c */ /* 0x040fe20003f06270 */
[----:B------:R-:W-:Y:S01]  /*dc80*/  MUFU.TANH R111, R111 ;  /* 0x0000006f006f7308 */ /* 0x000fe20000002400 */
[----:B------:R-:W-:Y:S01]  /*dc90*/  ISETP.GE.AND P6, PT, R239, R128, PT ;  /* 0x00000080ef00720c */ /* 0x000fe20003fc6270 */
[----:B------:R-:W-:Y:S01]  /*dca0*/  FFMA.FTZ R95, R16, UR8, R95 ;  /* 0x00000008105f7c23 */ /* 0x000fe2000801005f */
[----:B------:R-:W-:Y:S02]  /*dcb0*/  FSEL R145, R145, -INF , !P2 ;  /* 0xff80000091917808 */ /* 0x000fe40005000000 */
[----:B------:R-:W-:-:S02]  /*dcc0*/  FSEL R138, R54, -INF , !P5 ;  /* 0xff800000368a7808 */ /* 0x000fc40006800000 */
[----:B------:R-:W-:Y:S01]  /*dcd0*/  I2FP.F32.S32 R239, R239 ;  /* 0x000000ef00ef7245 */ /* 0x000fe20000201400 */
[----:B------:R-:W-:Y:S01]  /*dce0*/  MUFU.TANH R112, R112 ;  /* 0x0000007000707308 */ /* 0x000fe20000002400 */
[-C--:B------:R-:W-:Y:S02]  /*dcf0*/  I2FP.F32.S32 R18, R105.reuse ;  /* 0x0000006900127245 */ /* 0x080fe40000201400 */
[----:B------:R-:W-:Y:S01]  /*dd00*/  ISETP.GE.AND P2, PT, R105, R130, PT ;  /* 0x000000826900720c */ /* 0x000fe20003f46270 */
[----:B---3--:R-:W-:Y:S01]  /*dd10*/  FFMA.FTZ R239, R239, UR8, R114 ;  /* 0x00000008efef7c23 */ /* 0x008fe20008010072 */
[----:B------:R-:W-:Y:S01]  /*dd20*/  ISETP.GE.AND P5, PT, R105, R128, PT ;  /* 0x000000806900720c */ /* 0x000fe20003fa6270 */
[----:B--2---:R-:W-:Y:S01]  /*dd30*/  FFMA.FTZ R107, R18, UR8, R107 ;  /* 0x00000008126b7c23 */ /* 0x004fe2000801006b */
[----:B------:R-:W-:Y:S01]  /*dd40*/  I2FP.F32.S32 R54, R105 ;  /* 0x0000006900367245 */ /* 0x000fe20000201400 */
[----:B------:R-:W1:Y:S01]  /*dd50*/  MUFU.TANH R113, R113 ;  /* 0x0000007100717308 */ /* 0x000e620000002400 */
[----:B------:R-:W-:-:S02]  /*dd60*/  I2FP.F32.S32 R105, R53 ;  /* 0x0000003500697245 */ /* 0x000fc40000201400 */
[----:B------:R-:W-:Y:S01]  /*dd70*/  FSEL R181, R68, -INF , !P1 ;  /* 0xff80000044b57808 */ /* 0x000fe20004800000 */
[----:B----4-:R-:W-:Y:S01]  /*dd80*/  FFMA.FTZ R127, R54, UR8, R127 ;  /* 0x00000008367f7c23 */ /* 0x010fe2000801007f */
[----:B------:R-:W-:Y:S01]  /*dd90*/  FSEL R134, R72, -INF , !P3 ;  /* 0xff80000048867808 */ /* 0x000fe20005800000 */
[----:B------:R-:W-:Y:S01]  /*dda0*/  FFMA.FTZ R114, R105, UR8, R126 ;  /* 0x0000000869727c23 */ /* 0x000fe2000801007e */
[----:B------:R-:W-:Y:S01]  /*ddb0*/  ISETP.GE.AND P1, PT, R53, R130, PT ;  /* 0x000000823500720c */ /* 0x000fe20003f26270 */
[----:B------:R-:W-:Y:S01]  /*ddc0*/  VIADD R105, R139, 0x69 ;  /* 0x000000698b697836 */ /* 0x000fe20000000000 */
[----:B------:R-:W-:Y:S01]  /*ddd0*/  ISETP.GE.AND P3, PT, R53, R128, PT ;  /* 0x000000803500720c */ /* 0x000fe20003f66270 */
[----:B------:R-:W-:Y:S01]  /*dde0*/  MUFU.TANH R109, R109 ;  /* 0x0000006d006d7308 */ /* 0x000fe20000002400 */
[----:B------:R-:W-:Y:S01]  /*ddf0*/  I2FP.F32.S32 R68, R53 ;  /* 0x0000003500447245 */ /* 0x000fe20000201400 */
[----:B------:R-:W-:Y:S01]  /*de00*/  VIADD R53, R139, 0x71 ;  /* 0x000000718b357836 */ /* 0x000fe20000000000 */
[----:B------:R-:W-:-:S02]  /*de10*/  FSEL R124, R107, -INF , !P2 ;  /* 0xff8000006b7c7808 */ /* 0x000fc40005000000 */
[----:B------:R-:W-:Y:S02]  /*de20*/  FSEL R185, R127, -INF , !P5 ;  /* 0xff8000007fb97808 */ /* 0x000fe40006800000 */
[----:B------:R-:W-:Y:S01]  /*de30*/  FSEL R114, R114, -INF , !P1 ;  /* 0xff80000072727808 */ /* 0x000fe20004800000 */
[----:B------:R-:W-:Y:S01]  /*de40*/  MUFU.TANH R12, R84 ;  /* 0x00000054000c7308 */ /* 0x000fe20000002400 */
[-C--:B------:R-:W-:Y:S01]  /*de50*/  I2FP.F32.S32 R18, R105.reuse ;  /* 0x0000006900127245 */ /* 0x080fe20000201400 */
[----:B-1----:R-:W-:Y:S01]  /*de60*/  FFMA.FTZ R113, R68, UR8, R113 ;  /* 0x0000000844717c23 */ /* 0x002fe20008010071 */
[----:B------:R-:W-:Y:S02]  /*de70*/  I2FP.F32.S32 R54, R105 ;  /* 0x0000006900367245 */ /* 0x000fe40000201400 */
[-C--:B------:R-:W-:Y:S01]  /*de80*/  I2FP.F32.S32 R107, R53.reuse ;  /* 0x00000035006b7245 */ /* 0x080fe20000201400 */
[----:B------:R-:W-:Y:S01]  /*de90*/  FFMA.FTZ R115, R18, UR8, R115 ;  /* 0x0000000812737c23 */ /* 0x000fe20008010073 */
[C---:B------:R-:W-:Y:S01]  /*dea0*/  ISETP.GE.AND P5, PT, R53.reuse, R130, PT ;  /* 0x000000823500720c */ /* 0x040fe20003fa6270 */
[----:B------:R-:W-:Y:S01]  /*deb0*/  FFMA.FTZ R111, R54, UR8, R111 ;  /* 0x00000008366f7c23 */ /* 0x000fe2000801006f */
[----:B------:R-:W-:Y:S01]  /*dec0*/  ISETP.GE.AND P1, PT, R53, R128, PT ;  /* 0x000000803500720c */ /* 0x000fe20003f26270 */
[----:B------:R-:W1:Y:S01]  /*ded0*/  MUFU.TANH R108, R108 ;  /* 0x0000006c006c7308 */ /* 0x000e620000002400 */
[----:B------:R-:W-:Y:S01]  /*dee0*/  FSEL R241, R86, -INF , !P4 ;  /* 0xff80000056f17808 */ /* 0x000fe20006000000 */
[----:B------:R-:W-:Y:S01]  /*def0*/  FFMA.FTZ R86, R107, UR8, R6 ;  /* 0x000000086b567c23 */ /* 0x000fe20008010006 */
[----:B------:R-:W-:Y:S01]  /*df00*/  FSEL R132, R95, -INF , !P0 ;  /* 0xff8000005f847808 */ /* 0x000fe20004000000 */
[----:B------:R-:W-:Y:S01]  /*df10*/  VIADD R95, R139, 0x78 ;  /* 0x000000788b5f7836 */ /* 0x000fe20000000000 */
[----:B------:R-:W-:-:S02]  /*df20*/  I2FP.F32.S32 R53, R53 ;  /* 0x0000003500357245 */ /* 0x000fc40000201400 */
[C---:B------:R-:W-:Y:S01]  /*df30*/  ISETP.GE.AND P4, PT, R105.reuse, R130, PT ;  /* 0x000000826900720c */ /* 0x040fe20003f86270 */
[----:B------:R-:W2:Y:S01]  /*df40*/  MUFU.TANH R101, R101 ;  /* 0x0000006500657308 */ /* 0x000ea20000002400 */
[----:B------:R-:W-:Y:S01]  /*df50*/  ISETP.GE.AND P0, PT, R105, R128, PT ;  /* 0x000000806900720c */ /* 0x000fe20003f06270 */
[----:B------:R-:W-:Y:S01]  /*df60*/  FFMA.FTZ R22, R53, UR8, R22 ;  /* 0x0000000835167c23 */ /* 0x000fe20008010016 */
[----:B------:R-:W-:Y:S01]  /*df70*/  FSEL R239, R239, -INF , !P6 ;  /* 0xff800000efef7808 */ /* 0x000fe20007000000 */
[----:B------:R-:W-:Y:S01]  /*df80*/  VIADD R53, R139, 0x79 ;  /* 0x000000798b357836 */ /* 0x000fe20000000000 */
[-C--:B------:R-:W-:Y:S02]  /*df90*/  I2FP.F32.S32 R105, R235.reuse ;  /* 0x000000eb00697245 */ /* 0x080fe40000201400 */
[C---:B------:R-:W-:Y:S01]  /*dfa0*/  ISETP.GE.AND P6, PT, R235.reuse, R130, PT ;  /* 0x00000082eb00720c */ /* 0x040fe20003fc6270 */
[----:B------:R3:W-:Y:S01]  /*dfb0*/  MUFU.TANH R14, R82 ;  /* 0x00000052000e7308 */ /* 0x0007e20000002400 */
[----:B------:R-:W-:Y:S01]  /*dfc0*/  ISETP.GE.AND P2, PT, R235, R128, PT ;  /* 0x00000080eb00720c */ /* 0x000fe20003f46270 */
[----:B-1----:R-:W-:Y:S01]  /*dfd0*/  FFMA.FTZ R106, R105, UR8, R108 ;  /* 0x00000008696a7c23 */ /* 0x002fe2000801006c */
[----:B------:R-:W-:-:S02]  /*dfe0*/  I2FP.F32.S32 R235, R235 ;  /* 0x000000eb00eb7245 */ /* 0x000fc40000201400 */
[----:B------:R-:W-:Y:S02]  /*dff0*/  I2FP.F32.S32 R126, R139 ;  /* 0x0000008b007e7245 */ /* 0x000fe40000201400 */
[----:B------:R-:W-:Y:S01]  /*e000*/  FSEL R191, R111, -INF , !P0 ;  /* 0xff8000006fbf7808 */ /* 0x000fe20004000000 */
[----:B------:R-:W-:Y:S01]  /*e010*/  FFMA.FTZ R235, R235, UR8, R112 ;  /* 0x00000008ebeb7c23 */ /* 0x000fe20008010070 */
[----:B------:R-:W-:Y:S01]  /*e020*/  FSEL R112, R115, -INF , !P4 ;  /* 0xff80000073707808 */ /* 0x000fe20006000000 */
[----:B------:R-:W-:Y:S01]  /*e030*/  FFMA.FTZ R126, R126, UR8, R3 ;  /* 0x000000087e7e7c23 */ /* 0x000fe20008010003 */
[-C--:B------:R-:W-:Y:S01]  /*e040*/  I2FP.F32.S32 R84, R95.reuse ;  /* 0x0000005f00547245 */ /* 0x080fe20000201400 */
[----:B------:R-:W-:Y:S01]  /*e050*/  VIADD R3, R0, UR16 ;  /* 0x0000001000037c36 */ /* 0x000fe20008000000 */
[C---:B------:R-:W-:Y:S01]  /*e060*/  ISETP.GE.AND P4, PT, R95.reuse, R130, PT ;  /* 0x000000825f00720c */ /* 0x040fe20003f86270 */
[----:B------:R1:W-:Y:S01]  /*e070*/  MUFU.TANH R16, R78 ;  /* 0x0000004e00107308 */ /* 0x0003e20000002400 */
[----:B------:R-:W-:Y:S01]  /*e080*/  ISETP.GE.AND P0, PT, R95, R128, PT ;  /* 0x000000805f00720c */ /* 0x000fe20003f06270 */
[----:B------:R-:W-:Y:S01]  /*e090*/  FFMA.FTZ R84, R84, UR8, R109 ;  /* 0x0000000854547c23 */ /* 0x000fe2000801006d */
[----:B------:R-:W-:-:S02]  /*e0a0*/  I2FP.F32.S32 R18, R95 ;  /* 0x0000005f00127245 */ /* 0x000fc40000201400 */
[-C--:B------:R-:W-:Y:S02]  /*e0b0*/  I2FP.F32.S32 R95, R53.reuse ;  /* 0x00000035005f7245 */ /* 0x080fe40000201400 */
[----:B------:R-:W-:Y:S01]  /*e0c0*/  FSEL R86, R86, -INF , !P5 ;  /* 0xff80000056567808 */ /* 0x000fe20006800000 */
[----:B------:R-:W-:Y:S01]  /*e0d0*/  FFMA.FTZ R55, R18, UR8, R55 ;  /* 0x0000000812377c23 */ /* 0x000fe20008010037 */
[----:B------:R-:W-:Y:S01]  /*e0e0*/  FSEL R205, R22, -INF , !P1 ;  /* 0xff80000016cd7808 */ /* 0x000fe20004800000 */
[----:B------:R-:W-:Y:S01]  /*e0f0*/  FFMA.FTZ R26, R95, UR8, R26 ;  /* 0x000000085f1a7c23 */ /* 0x000fe2000801001a */
[----:B------:R-:W-:Y:S01]  /*e100*/  VIADD R95, R3, 0x81 ;  /* 0x00000081035f7836 */ /* 0x000fe20000000000 */
[C---:B------:R-:W-:Y:S01]  /*e110*/  ISETP.GE.AND P5, PT, R53.reuse, R130, PT ;  /* 0x000000823500720c */ /* 0x040fe20003fa6270 */
[----:B------:R-:W-:Y:S01]  /*e120*/  MUFU.TANH R99, R99 ;  /* 0x0000006300637308 */ /* 0x000fe20000002400 */
[----:B------:R-:W-:Y:S02]  /*e130*/  ISETP.GE.AND P1, PT, R53, R128, PT ;  /* 0x000000803500720c */ /* 0x000fe40003f26270 */
[----:B------:R-:W-:-:S02]  /*e140*/  I2FP.F32.S32 R53, R53 ;  /* 0x0000003500357245 */ /* 0x000fc40000201400 */
[----:B------:R-:W-:Y:S02]  /*e150*/  FSEL R237, R113, -INF , !P3 ;  /* 0xff80000071ed7808 */ /* 0x000fe40005800000 */
[----:B------:R-:W-:Y:S01]  /*e160*/  FSEL R84, R84, -INF , !P4 ;  /* 0xff80000054547808 */ /* 0x000fe20006000000 */
[----:B------:R-:W-:Y:S01]  /*e170*/  FFMA.FTZ R52, R53, UR8, R52 ;  /* 0x0000000835347c23 */ /* 0x000fe20008010034 */
[----:B------:R-:W-:Y:S01]  /*e180*/  FSEL R233, R55, -INF , !P0 ;  /* 0xff80000037e97808 */ /* 0x000fe20004000000 */
[----:B------:R-:W-:Y:S01]  /*e190*/  VIADD R53, R0, UR16 ;  /* 0x0000001000357c36 */ /* 0x000fe20008000000 */
[CC--:B------:R-:W-:Y:S01]  /*e1a0*/  ISETP.GE.AND P3, PT, R139.reuse, R130.reuse, PT ;  /* 0x000000828b00720c */ /* 0x0c0fe20003f66270 */
[----:B------:R-:W-:Y:S01]  /*e1b0*/  VIADD R139, R139, 0x80 ;  /* 0x000000808b8b7836 */ /* 0x000fe20000000000 */
[----:B------:R-:W-:Y:S01]  /*e1c0*/  ISETP.GE.AND P4, PT, R95, R130, PT ;  /* 0x000000825f00720c */ /* 0x000fe20003f86270 */
[----:B------:R-:W-:Y:S01]  /*e1d0*/  VIADD R105, R53, 0x88 ;  /* 0x0000008835697836 */ /* 0x000fe20000000000 */
[----:B------:R-:W-:Y:S01]  /*e1e0*/  ISETP.GE.AND P0, PT, R95, R128, PT ;  /* 0x000000805f00720c */ /* 0x000fe20003f06270 */
[----:B------:R-:W-:Y:S01]  /*e1f0*/  MUFU.TANH R97, R97 ;  /* 0x0000006100617308 */ /* 0x000fe20000002400 */
[----:B------:R-:W-:Y:S01]  /*e200*/  I2FP.F32.S32 R95, R95 ;  /* 0x0000005f005f7245 */ /* 0x000fe20000201400 */
[----:B------:R-:W-:Y:S01]  /*e210*/  VIADD R55, R53, 0x90 ;  /* 0x0000009035377836 */ /* 0x000fe20000000000 */
[----:B------:R-:W-:-:S02]  /*e220*/  I2FP.F32.S32 R54, R139 ;  /* 0x0000008b00367245 */ /* 0x000fc40000201400 */
[----:B---3--:R-:W-:Y:S01]  /*e230*/  FSEL R82, R26, -INF , !P5 ;  /* 0xff8000001a527808 */ /* 0x008fe20006800000 */
[C---:B------:R-:W-:Y:S01]  /*e240*/  FFMA.FTZ R72, R95.reuse, UR8, R144 ;  /* 0x000000085f487c23 */ /* 0x040fe20008010090 */
[----:B------:R-:W-:Y:S01]  /*e250*/  FFMA.FTZ R152, R95, UR8, R152 ;  /* 0x000000085f987c23 */ /* 0x000fe20008010098 */
[----:B------:R-:W-:Y:S02]  /*e260*/  VIADD R95, R53, 0x89 ;  /* 0x00000089355f7836 */ /* 0x000fe40000000000 */
[C---:B-1----:R-:W-:Y:S01]  /*e270*/  FFMA.FTZ R78, R54.reuse, UR8, R151 ;  /* 0x00000008364e7c23 */ /* 0x042fe20008010097 */
[----:B------:R-:W-:Y:S01]  /*e280*/  FFMA.FTZ R153, R54, UR8, R153 ;  /* 0x0000000836997c23 */ /* 0x000fe20008010099 */
[----:B------:R-:W-:Y:S01]  /*e290*/  MUFU.TANH R92, R92 ;  /* 0x0000005c005c7308 */ /* 0x000fe20000002400 */
[----:B------:R-:W-:Y:S01]  /*e2a0*/  FSEL R106, R106, -INF , !P6 ;  /* 0xff8000006a6a7808 */ /* 0x000fe20007000000 */
[----:B------:R-:W-:Y:S01]  /*e2b0*/  VIADD R151, R165, 0x3800 ;  /* 0x00003800a5977836 */ /* 0x000fe20000000000 */
[----:B------:R-:W-:-:S02]  /*e2c0*/  FSEL R235, R235, -INF , !P2 ;  /* 0xff800000ebeb7808 */ /* 0x000fc40005000000 */
[----:B------:R-:W-:Y:S02]  /*e2d0*/  I2FP.F32.S32 R54, R105 ;  /* 0x0000006900367245 */ /* 0x000fe40000201400 */
[----:B------:R-:W-:Y:S01]  /*e2e0*/  I2FP.F32.S32 R26, R95 ;  /* 0x0000005f001a7245 */ /* 0x000fe20000201400 */
[----:B------:R-:W-:Y:S01]  /*e2f0*/  MUFU.TANH R91, R91 ;  /* 0x0000005b005b7308 */ /* 0x000fe20000002400 */
[C---:B------:R-:W-:Y:S01]  /*e300*/  ISETP.GE.AND P6, PT, R139.reuse, R130, PT ;  /* 0x000000828b00720c */ /* 0x040fe20003fc6270 */
[C---:B------:R-:W-:Y:S01]  /*e310*/  FFMA.FTZ R68, R54.reuse, UR8, R103 ;  /* 0x0000000836447c23 */ /* 0x040fe20008010067 */
[----:B------:R-:W-:Y:S01]  /*e320*/  ISETP.GE.AND P2, PT, R139, R128, PT ;  /* 0x000000808b00720c */ /* 0x000fe20003f46270 */
[----:B------:R-:W-:Y:S01]  /*e330*/  FFMA.FTZ R136, R54, UR8, R136 ;  /* 0x0000000836887c23 */ /* 0x000fe20008010088 */
[----:B------:R-:W-:Y:S01]  /*e340*/  FSEL R211, R52, -INF , !P1 ;  /* 0xff80000034d37808 */ /* 0x000fe20004800000 */
[----:B------:R-:W-:Y:S01]  /*e350*/  VIADD R103, R53, 0x91 ;  /* 0x0000009135677836 */ /* 0x000fe20000000000 */
[----:B------:R-:W-:Y:S01]  /*e360*/  FSEL R72, R72, -INF , !P4 ;  /* 0xff80000048487808 */ /* 0x000fe20006000000 */
[----:B------:R-:W1:Y:S01]  /*e370*/  MUFU.TANH R93, R93 ;  /* 0x0000005d005d7308 */ /* 0x000e620000002400 */
[----:B------:R-:W-:Y:S01]  /*e380*/  FSEL R78, R78, -INF , !P6 ;  /* 0xff8000004e4e7808 */ /* 0x000fe20007000000 */
[----:B--2---:R-:W-:Y:S01]  /*e390*/  FFMA.FTZ R101, R26, UR8, R101 ;  /* 0x000000081a657c23 */ /* 0x004fe20008010065 */
[----:B------:R-:W-:Y:S01]  /*e3a0*/  FSEL R231, R153, -INF , !P2 ;  /* 0xff80000099e77808 */ /* 0x000fe20005000000 */
[----:B------:R-:W-:Y:S01]  /*e3b0*/  VIADD R153, R165, 0x3000 ;  /* 0x00003000a5997836 */ /* 0x000fe20000000000 */
[----:B------:R-:W-:-:S02]  /*e3c0*/  ISETP.GE.AND P1, PT, R55, R130, PT ;  /* 0x000000823700720c */ /* 0x000fc40003f26270 */
[-C--:B------:R-:W-:Y:S01]  /*e3d0*/  ISETP.GE.AND P4, PT, R55, R128.reuse, PT ;  /* 0x000000803700720c */ /* 0x080fe20003f86270 */
[----:B------:R2:W-:Y:S01]  /*e3e0*/  MUFU.TANH R6, R66 ;  /* 0x0000004200067308 */ /* 0x0005e20000002400 */
[----:B------:R-:W-:Y:S01]  /*e3f0*/  I2FP.F32.S32 R52, R55 ;  /* 0x0000003700347245 */ /* 0x000fe20000201400 */
[----:B------:R-:W-:Y:S01]  /*e400*/  VIADD R55, R53, 0x98 ;  /* 0x0000009835377836 */ /* 0x000fe20000000000 */
[----:B------:R-:W-:Y:S02]  /*e410*/  ISETP.GE.AND P6, PT, R105, R128, PT ;  /* 0x000000806900720c */ /* 0x000fe40003fc6270 */
[C---:B------:R-:W-:Y:S02]  /*e420*/  ISETP.GE.AND P2, PT, R95.reuse, R130, PT ;  /* 0x000000825f00720c */ /* 0x040fe40003f46270 */
[----:B------:R-:W-:Y:S01]  /*e430*/  ISETP.GE.AND P5, PT, R95, R128, PT ;  /* 0x000000805f00720c */ /* 0x000fe20003fa6270 */
[----:B------:R-:W3:Y:S01]  /*e440*/  MUFU.TANH R89, R89 ;  /* 0x0000005900597308 */ /* 0x000ee20000002400 */
[----:B------:R-:W-:Y:S01]  /*e450*/  VIADD R95, R53, 0x99 ;  /* 0x00000099355f7836 */ /* 0x000fe20000000000 */
[----:B------:R-:W-:Y:S01]  /*e460*/  FSEL R229, R136, -INF , !P6 ;  /* 0xff80000088e57808 */ /* 0x000fe20007000000 */
[----:B-1----:R-:W-:Y:S01]  /*e470*/  FFMA.FTZ R93, R52, UR8, R93 ;  /* 0x00000008345d7c23 */ /* 0x002fe2000801005d */
[----:B------:R-:W-:-:S02]  /*e480*/  ISETP.GE.AND P6, PT, R55, R130, PT ;  /* 0x000000823700720c */ /* 0x000fc40003fc6270 */
[----:B------:R-:W-:Y:S02]  /*e490*/  FSEL R126, R126, -INF , !P3 ;  /* 0xff8000007e7e7808 */ /* 0x000fe40005800000 */
[----:B------:R-:W1:Y:S01]  /*e4a0*/  MUFU.TANH R85, R85 ;  /* 0x0000005500557308 */ /* 0x000e620000002400 */
[----:B--2---:R-:W-:Y:S01]  /*e4b0*/  FFMA.FTZ R66, R26, UR8, R147 ;  /* 0x000000081a427c23 */ /* 0x004fe20008010093 */
[----:B------:R-:W-:Y:S02]  /*e4c0*/  I2FP.F32.S32 R26, R103 ;  /* 0x00000067001a7245 */ /* 0x000fe40000201400 */
[----:B------:R-:W-:Y:S02]  /*e4d0*/  I2FP.F32.S32 R108, R95 ;  /* 0x0000005f006c7245 */ /* 0x000fe40000201400 */
[----:B------:R-:W-:Y:S01]  /*e4e0*/  FSEL R66, R66, -INF , !P2 ;  /* 0xff80000042427808 */ /* 0x000fe20005000000 */
[----:B------:R-:W-:Y:S01]  /*e4f0*/  FFMA.FTZ R97, R26, UR8, R97 ;  /* 0x000000081a617c23 */ /* 0x000fe20008010061 */
[----:B------:R-:W-:Y:S01]  /*e500*/  ISETP.GE.AND P2, PT, R55, R128, PT ;  /* 0x000000803700720c */ /* 0x000fe20003f46270 */
[----:B------:R-:W-:Y:S01]  /*e510*/  MUFU.TANH R87, R87 ;  /* 0x0000005700577308 */ /* 0x000fe20000002400 */
[----:B------:R-:W-:-:S02]  /*e520*/  I2FP.F32.S32 R55, R55 ;  /* 0x0000003700377245 */ /* 0x000fc40000201400 */
[----:B------:R-:W-:Y:S02]  /*e530*/  ISETP.GE.AND P3, PT, R105, R130, PT ;  /* 0x000000826900720c */ /* 0x000fe40003f66270 */
[----:B------:R-:W-:Y:S01]  /*e540*/  FSEL R225, R101, -INF , !P5 ;  /* 0xff80000065e17808 */ /* 0x000fe20006800000 */
[----:B------:R-:W-:Y:S01]  /*e550*/  FFMA.FTZ R54, R55, UR8, R92 ;  /* 0x0000000837367c23 */ /* 0x000fe2000801005c */
[----:B------:R-:W-:Y:S01]  /*e560*/  FSEL R68, R68, -INF , !P3 ;  /* 0xff80000044447808 */ /* 0x000fe20005800000 */
[----:B------:R2:W-:Y:S01]  /*e570*/  MUFU.TANH R18, R62 ;  /* 0x0000003e00127308 */ /* 0x0005e20000002400 */
[----:B------:R-:W-:Y:S01]  /*e580*/  ISETP.GE.AND P3, PT, R103, R128, PT ;  /* 0x000000806700720c */ /* 0x000fe20003f66270 */
[----:B---3--:R-:W-:Y:S01]  /*e590*/  FFMA.FTZ R89, R55, UR8, R89 ;  /* 0x0000000837597c23 */ /* 0x008fe20008010059 */
[----:B------:R-:W-:Y:S01]  /*e5a0*/  ISETP.GE.AND P5, PT, R95, R130, PT ;  /* 0x000000825f00720c */ /* 0x000fe20003fa6270 */
[----:B-1----:R-:W-:Y:S01]  /*e5b0*/  FFMA.FTZ R217, R108, UR8, R85 ;  /* 0x000000086cd97c23 */ /* 0x002fe20008010055 */
[----:B------:R-:W-:-:S02]  /*e5c0*/  FSEL R223, R97, -INF , !P3 ;  /* 0xff80000061df7808 */ /* 0x000fc40005800000 */
[----:B------:R-:W-:Y:S01]  /*e5d0*/  FSEL R227, R93, -INF , !P4 ;  /* 0xff8000005de37808 */ /* 0x000fe20006000000 */
[----:B------:R-:W-:Y:S01]  /*e5e0*/  MUFU.TANH R79, R79 ;  /* 0x0000004f004f7308 */ /* 0x000fe20000002400 */
[----:B------:R-:W-:Y:S01]  /*e5f0*/  FSEL R219, R89, -INF , !P2 ;  /* 0xff80000059db7808 */ /* 0x000fe20005000000 */
[----:B------:R-:W-:Y:S01]  /*e600*/  VIADD R93, R53, 0xa9 ;  /* 0x000000a9355d7836 */ /* 0x000fe20000000000 */
[----:B------:R-:W-:Y:S01]  /*e610*/  FSEL R221, R152, -INF , !P0 ;  /* 0xff80000098dd7808 */ /* 0x000fe20004000000 */
[----:B------:R-:W-:Y:S01]  /*e620*/  VIADD R152, R165, 0x3400 ;  /* 0x00003400a5987836 */ /* 0x000fe20000000000 */
[----:B------:R-:W-:Y:S02]  /*e630*/  ISETP.GE.AND P0, PT, R103, R130, PT ;  /* 0x000000826700720c */ /* 0x000fe40003f06270 */
[----:B------:R-:W-:Y:S01]  /*e640*/  I2FP.F32.S32 R3, R3 ;  /* 0x0000000300037245 */ /* 0x000fe20000201400 */
[----:B------:R1:W-:Y:S01]  /*e650*/  MUFU.TANH R22, R58 ;  /* 0x0000003a00167308 */ /* 0x0003e20000002400 */
[----:B--2---:R-:W-:-:S03]  /*e660*/  FFMA.FTZ R62, R52, UR8, R137 ;  /* 0x00000008343e7c23 */ /* 0x004fc60008010089 */
[----:B------:R-:W-:Y:S01]  /*e670*/  FFMA.FTZ R3, R3, UR8, R150 ;  /* 0x0000000803037c23 */ /* 0x000fe20008010096 */
[----:B------:R-:W-:Y:S01]  /*e680*/  VIADD R150, R165, 0x3c00 ;  /* 0x00003c00a5967836 */ /* 0x000fe20000000000 */
[----:B------:R-:W-:Y:S02]  /*e690*/  FSEL R62, R62, -INF , !P1 ;  /* 0xff8000003e3e7808 */ /* 0x000fe40004800000 */
[----:B------:R-:W2:Y:S01]  /*e6a0*/  MUFU.TANH R83, R83 ;  /* 0x0000005300537308 */ /* 0x000ea20000002400 */
[----:B------:R-:W-:Y:S01]  /*e6b0*/  ISETP.GE.AND P1, PT, R95, R128, PT ;  /* 0x000000805f00720c */ /* 0x000fe20003f26270 */
[----:B------:R-:W-:-:S03]  /*e6c0*/  VIADD R95, R53, 0xa8 ;  /* 0x000000a8355f7836 */ /* 0x000fc60000000000 */
[----:B------:R-:W-:Y:S02]  /*e6d0*/  FSEL R217, R217, -INF , !P1 ;  /* 0xff800000d9d97808 */ /* 0x000fe40004800000 */
[-C--:B------:R-:W-:Y:S01]  /*e6e0*/  ISETP.GE.AND P1, PT, R93, R130.reuse, PT ;  /* 0x000000825d00720c */ /* 0x080fe20003f26270 */
[----:B------:R3:W-:Y:S01]  /*e6f0*/  MUFU.TANH R52, R46 ;  /* 0x0000002e00347308 */ /* 0x0007e20000002400 */
[----:B-1----:R-:W-:Y:S01]  /*e700*/  FFMA.FTZ R58, R26, UR8, R99 ;  /* 0x000000081a3a7c23 */ /* 0x002fe20008010063 */
[----:B------:R-:W-:Y:S01]  /*e710*/  FFMA.FTZ R26, R108, UR8, R91 ;  /* 0x000000086c1a7c23 */ /* 0x000fe2000801005b */
[----:B------:R-:W-:Y:S01]  /*e720*/  VIADD R91, R53, 0xa1 ;  /* 0x000000a1355b7836 */ /* 0x000fe20000000000 */
[-C--:B------:R-:W-:Y:S01]  /*e730*/  ISETP.GE.AND P2, PT, R95, R130.reuse, PT ;  /* 0x000000825f00720c */ /* 0x080fe20003f46270 */
[----:B------:R-:W-:Y:S01]  /*e740*/  VIADD R99, R53, 0xa0 ;  /* 0x000000a035637836 */ /* 0x000fe20000000000 */
[----:B------:R-:W-:Y:S02]  /*e750*/  FSEL R58, R58, -INF , !P0 ;  /* 0xff8000003a3a7808 */ /* 0x000fe40004000000 */
[----:B------:R-:W-:Y:S01]  /*e760*/  MUFU.TANH R81, R81 ;  /* 0x0000005100517308 */ /* 0x000fe20000002400 */
[----:B------:R-:W-:-:S02]  /*e770*/  ISETP.GE.AND P3, PT, R91, R130, PT ;  /* 0x000000825b00720c */ /* 0x000fc40003f66270 */
[----:B------:R-:W-:Y:S02]  /*e780*/  I2FP.F32.S32 R92, R99 ;  /* 0x00000063005c7245 */ /* 0x000fe40000201400 */
[C---:B------:R-:W-:Y:S02]  /*e790*/  ISETP.GE.AND P0, PT, R99.reuse, R128, PT ;  /* 0x000000806300720c */ /* 0x040fe40003f06270 */
[----:B------:R-:W-:Y:S01]  /*e7a0*/  ISETP.GE.AND P4, PT, R99, R130, PT ;  /* 0x000000826300720c */ /* 0x000fe20003f86270 */
[----:B------:R-:W-:Y:S01]  /*e7b0*/  MUFU.TANH R77, R77 ;  /* 0x0000004d004d7308 */ /* 0x000fe20000002400 */
[----:B---3--:R-:W-:Y:S01]  /*e7c0*/  FSEL R46, R54, -INF , !P6 ;  /* 0xff800000362e7808 */ /* 0x008fe20007000000 */
[----:B--2---:R-:W-:Y:S01]  /*e7d0*/  FFMA.FTZ R215, R92, UR8, R83 ;  /* 0x000000085cd77c23 */ /* 0x004fe20008010053 */
[----:B------:R-:W-:Y:S02]  /*e7e0*/  ISETP.GE.AND P6, PT, R91, R128, PT ;  /* 0x000000805b00720c */ /* 0x000fe40003fc6270 */
[----:B------:R-:W-:-:S02]  /*e7f0*/  I2FP.F32.S32 R91, R91 ;  /* 0x0000005b005b7245 */ /* 0x000fc40000201400 */
[----:B------:R-:W-:Y:S01]  /*e800*/  FSEL R215, R215, -INF , !P0 ;  /* 0xff800000d7d77808 */ /* 0x000fe20004000000 */
[----:B------:R-:W-:Y:S02]  /*e810*/  MUFU.TANH R75, R75 ;  /* 0x0000004b004b7308 */ /* 0x000fe40000002400 */
[C---:B------:R-:W-:Y:S01]  /*e820*/  FFMA.FTZ R89, R91.reuse, UR8, R12 ;  /* 0x000000085b597c23 */ /* 0x040fe2000801000c */
[----:B------:R-:W-:Y:S01]  /*e830*/  FFMA.FTZ R14, R91, UR8, R14 ;  /* 0x000000085b0e7c23 */ /* 0x000fe2000801000e */
[----:B------:R-:W-:-:S04]  /*e840*/  VIADD R91, R53, 0xb0 ;  /* 0x000000b0355b7836 */ /* 0x000fc80000000000 */
[----:B------:R1:W-:Y:S01]  /*e850*/  MUFU.TANH R55, R44 ;  /* 0x0000002c00377308 */ /* 0x0003e20000002400 */
[----:B------:R-:W-:Y:S02]  /*e860*/  I2FP.F32.S32 R108, R91 ;  /* 0x0000005b006c7245 */ /* 0x000fe40000201400 */
[----:B------:R-:W-:Y:S02]  /*e870*/  ISETP.GE.AND P0, PT, R91, R130, PT ;  /* 0x000000825b00720c */ /* 0x000fe40003f06270 */
[----:B------:R-:W-:-:S03]  /*e880*/  FSEL R199, R14, -INF , !P6 ;  /* 0xff8000000ec77808 */ /* 0x000fc60007000000 */
[----:B------:R-:W-:Y:S08]  /*e890*/  MUFU.TANH R71, R71 ;  /* 0x0000004700477308 */ /* 0x000ff00000002400 */
[----:B------:R-:W2:Y:S01]  /*e8a0*/  MUFU.TANH R73, R73 ;  /* 0x0000004900497308 */ /* 0x000ea20000002400 */
[----:B-1----:R-:W-:Y:S02]  /*e8b0*/  FSEL R44, R26, -INF , !P5 ;  /* 0xff8000001a2c7808 */ /* 0x002fe40006800000 */
[----:B------:R-:W-:-:S02]  /*e8c0*/  I2FP.F32.S32 R26, R95 ;  /* 0x0000005f001a7245 */ /* 0x000fc40000201400 */
[----:B------:R-:W-:-:S03]  /*e8d0*/  ISETP.GE.AND P5, PT, R95, R128, PT ;  /* 0x000000805f00720c */ /* 0x000fc60003fa6270 */
[----:B------:R-:W1:Y:S01]  /*e8e0*/  MUFU.TANH R69, R69 ;  /* 0x0000004500457308 */ /* 0x000e620000002400 */
[----:B------:R-:W-:-:S05]  /*e8f0*/  FFMA.FTZ R16, R26, UR8, R16 ;  /* 0x000000081a107c23 */ /* 0x000fca0008010010 */
[----:B------:R-:W-:Y:S02]  /*e900*/  FSEL R187, R16, -INF , !P5 ;  /* 0xff80000010bb7808 */ /* 0x000fe40006800000 */
[----:B------:R3:W-:Y:S01]  /*e910*/  MUFU.TANH R85, R42 ;  /* 0x0000002a00557308 */ /* 0x0007e20000002400 */
[----:B--2---:R-:W-:Y:S01]  /*e920*/  FFMA.FTZ R169, R108, UR8, R73 ;  /* 0x000000086ca97c23 */ /* 0x004fe20008010049 */
[----:B------:R-:W-:-:S05]  /*e930*/  VIADD R73, R53, 0xb8 ;  /* 0x000000b835497836 */ /* 0x000fca0000000000 */
[----:B------:R-:W-:Y:S01]  /*e940*/  ISETP.GE.AND P5, PT, R73, R130, PT ;  /* 0x000000824900720c */ /* 0x000fe20003fa6270 */
[----:B------:R-:W2:Y:S08]  /*e950*/  MUFU.TANH R67, R67 ;  /* 0x0000004300437308 */ /* 0x000eb00000002400 */
[----:B------:R-:W-:Y:S01]  /*e960*/  MUFU.TANH R63, R63 ;  /* 0x0000003f003f7308 */ /* 0x000fe20000002400 */
[----:B---3--:R-:W-:Y:S01]  /*e970*/  FFMA.FTZ R42, R92, UR8, R87 ;  /* 0x000000085c2a7c23 */ /* 0x008fe20008010057 */
[----:B------:R-:W-:Y:S01]  /*e980*/  FFMA.FTZ R87, R26, UR8, R79 ;  /* 0x000000081a577c23 */ /* 0x000fe2000801004f */
[----:B------:R-:W-:Y:S01]  /*e990*/  VIADD R79, R53, 0xb1 ;  /* 0x000000b1354f7836 */ /* 0x000fe20000000000 */
[----:B------:R-:W-:-:S02]  /*e9a0*/  I2FP.F32.S32 R26, R93 ;  /* 0x0000005d001a7245 */ /* 0x000fc40000201400 */
[----:B------:R-:W-:Y:S02]  /*e9b0*/  FSEL R42, R42, -INF , !P4 ;  /* 0xff8000002a2a7808 */ /* 0x000fe40006000000 */
[----:B------:R-:W-:Y:S01]  /*e9c0*/  I2FP.F32.S32 R92, R79 ;  /* 0x0000004f005c7245 */ /* 0x000fe20000201400 */
[----:B------:R-:W3:Y:S01]  /*e9d0*/  MUFU.TANH R65, R65 ;  /* 0x0000004100417308 */ /* 0x000ee20000002400 */
[C---:B------:R-:W-:Y:S01]  /*e9e0*/  FFMA.FTZ R81, R26.reuse, UR8, R81 ;  /* 0x000000081a517c23 */ /* 0x040fe20008010051 */
[----:B------:R-:W-:Y:S01]  /*e9f0*/  FFMA.FTZ R179, R26, UR8, R77 ;  /* 0x000000081ab37c23 */ /* 0x000fe2000801004d */
[----:B------:R-:W-:Y:S01]  /*ea00*/  FFMA.FTZ R26, R108, UR8, R75 ;  /* 0x000000086c1a7c23 */ /* 0x000fe2000801004b */
[C---:B------:R-:W-:Y:S01]  /*ea10*/  FFMA.FTZ R75, R92.reuse, UR8, R71 ;  /* 0x000000085c4b7c23 */ /* 0x040fe20008010047 */
[C---:B------:R-:W-:Y:S02]  /*ea20*/  VIADD R71, R53.reuse, 0xb9 ;  /* 0x000000b935477836 */ /* 0x040fe40000000000 */
[----:B-1----:R-:W-:Y:S01]  /*ea30*/  FFMA.FTZ R147, R92, UR8, R69 ;  /* 0x000000085c937c23 */ /* 0x002fe20008010045 */
[----:B------:R-:W-:Y:S01]  /*ea40*/  VIADD R77, R53, 0xc0 ;  /* 0x000000c0354d7836 */ /* 0x000fe20000000000 */
[----:B------:R1:W-:Y:S01]  /*ea50*/  MUFU.TANH R69, R34 ;  /* 0x0000002200457308 */ /* 0x0003e20000002400 */
[----:B------:R-:W-:-:S02]  /*ea60*/  ISETP.GE.AND P6, PT, R79, R130, PT ;  /* 0x000000824f00720c */ /* 0x000fc40003fc6270 */
[----:B------:R-:W-:-:S04]  /*ea70*/  ISETP.GE.AND P4, PT, R93, R128, PT ;  /* 0x000000805d00720c */ /* 0x000fc80003f86270 */
[----:B------:R-:W-:Y:S01]  /*ea80*/  FSEL R179, R179, -INF , !P4 ;  /* 0xff800000b3b37808 */ /* 0x000fe20006000000 */
[----:B------:R4:W-:Y:S01]  /*ea90*/  MUFU.TANH R12, R36 ;  /* 0x00000024000c7308 */ /* 0x0009e20000002400 */
[----:B------:R-:W-:-:S07]  /*eaa0*/  ISETP.GE.AND P4, PT, R71, R130, PT ;  /* 0x000000824700720c */ /* 0x000fce0003f86270 */
[----:B------:R3:W-:Y:S01]  /*eab0*/  MUFU.TANH R54, R40 ;  /* 0x0000002800367308 */ /* 0x0007e20000002400 */
[----:B-1----:R-:W-:Y:S02]  /*eac0*/  FSEL R34, R26, -INF , !P0 ;  /* 0xff8000001a227808 */ /* 0x002fe40004000000 */
[----:B------:R-:W-:Y:S02]  /*ead0*/  I2FP.F32.S32 R26, R71 ;  /* 0x00000047001a7245 */ /* 0x000fe40000201400 */
[----:B------:R-:W-:-:S03]  /*eae0*/  ISETP.GE.AND P0, PT, R71, R128, PT ;  /* 0x000000804700720c */ /* 0x000fc60003f06270 */
[----:B------:R1:W-:Y:S01]  /*eaf0*/  MUFU.TANH R16, R30 ;  /* 0x0000001e00107308 */ /* 0x0003e20000002400 */
[----:B----4-:R-:W-:Y:S01]  /*eb00*/  FSEL R36, R81, -INF , !P1 ;  /* 0xff80000051247808 */ /* 0x010fe20004800000 */
[C---:B--2---:R-:W-:Y:S01]  /*eb10*/  FFMA.FTZ R67, R26.reuse, UR8, R67 ;  /* 0x000000081a437c23 */ /* 0x044fe20008010043 */
[----:B------:R-:W-:Y:S01]  /*eb20*/  ISETP.GE.AND P1, PT, R73, R128, PT ;  /* 0x000000804900720c */ /* 0x000fe20003f26270 */
[----:B------:R-:W-:Y:S01]  /*eb30*/  FFMA.FTZ R18, R26, UR8, R18 ;  /* 0x000000081a127c23 */ /* 0x000fe20008010012 */
[----:B------:R-:W-:-:S03]  /*eb40*/  I2FP.F32.S32 R73, R73 ;  /* 0x0000004900497245 */ /* 0x000fc60000201400 */
[----:B------:R-:W-:Y:S01]  /*eb50*/  MUFU.TANH R61, R61 ;  /* 0x0000003d003d7308 */ /* 0x000fe20000002400 */
[----:B---3--:R-:W-:Y:S01]  /*eb60*/  FSEL R40, R89, -INF , !P3 ;  /* 0xff80000059287808 */ /* 0x008fe20005800000 */
[----:B------:R-:W-:Y:S01]  /*eb70*/  FFMA.FTZ R6, R73, UR8, R6 ;  /* 0x0000000849067c23 */ /* 0x000fe20008010006 */
[----:B------:R-:W-:Y:S01]  /*eb80*/  ISETP.GE.AND P3, PT, R91, R128, PT ;  /* 0x000000805b00720c */ /* 0x000fe20003f66270 */
[----:B------:R-:W-:Y:S01]  /*eb90*/  FFMA.FTZ R65, R73, UR8, R65 ;  /* 0x0000000849417c23 */ /* 0x000fe20008010041 */
[----:B------:R-:W-:Y:S01]  /*eba0*/  VIADD R73, R53, 0xc8 ;  /* 0x000000c835497836 */ /* 0x000fe20000000000 */
[----:B------:R-:W-:Y:S02]  /*ebb0*/  FSEL R127, R18, -INF , !P0 ;  /* 0xff800000127f7808 */ /* 0x000fe40004000000 */
[----:B------:R-:W2:Y:S01]  /*ebc0*/  MUFU.TANH R57, R57 ;  /* 0x0000003900397308 */ /* 0x000ea20000002400 */
[----:B-1----:R-:W-:Y:S02]  /*ebd0*/  I2FP.F32.S32 R30, R77 ;  /* 0x0000004d001e7245 */ /* 0x002fe40000201400 */
[----:B------:R-:W-:-:S02]  /*ebe0*/  FSEL R169, R169, -INF , !P3 ;  /* 0xff800000a9a97808 */ /* 0x000fc40005800000 */
[-C--:B------:R-:W-:Y:S01]  /*ebf0*/  ISETP.GE.AND P3, PT, R77, R130.reuse, PT ;  /* 0x000000824d00720c */ /* 0x080fe20003f66270 */
[C---:B------:R-:W-:Y:S01]  /*ec00*/  FFMA.FTZ R26, R30.reuse, UR8, R63 ;  /* 0x000000081e1a7c23 */ /* 0x040fe2000801003f */
[----:B------:R-:W-:Y:S01]  /*ec10*/  VIADD R63, R53, 0xc9 ;  /* 0x000000c9353f7836 */ /* 0x000fe20000000000 */
[----:B------:R-:W1:Y:S01]  /*ec20*/  MUFU.TANH R59, R59 ;  /* 0x0000003b003b7308 */ /* 0x000e620000002400 */
[----:B------:R-:W-:Y:S01]  /*ec30*/  FFMA.FTZ R22, R30, UR8, R22 ;  /* 0x000000081e167c23 */ /* 0x000fe20008010016 */
[----:B------:R-:W-:Y:S02]  /*ec40*/  FSEL R30, R6, -INF , !P5 ;  /* 0xff800000061e7808 */ /* 0x000fe40006800000 */
[----:B------:R-:W-:Y:S02]  /*ec50*/  FSEL R26, R26, -INF , !P3 ;  /* 0xff8000001a1a7808 */ /* 0x000fe40005800000 */
[C---:B------:R-:W-:Y:S02]  /*ec60*/  ISETP.GE.AND P0, PT, R63.reuse, R130, PT ;  /* 0x000000823f00720c */ /* 0x040fe40003f06270 */
[----:B------:R3:W-:Y:S01]  /*ec70*/  MUFU.TANH R14, R32 ;  /* 0x00000020000e7308 */ /* 0x0007e20000002400 */
[----:B------:R-:W-:-:S02]  /*ec80*/  ISETP.GE.AND P3, PT, R63, R128, PT ;  /* 0x000000803f00720c */ /* 0x000fc40003f66270 */
[----:B------:R-:W-:Y:S02]  /*ec90*/  I2FP.F32.S32 R6, R73 ;  /* 0x0000004900067245 */ /* 0x000fe40000201400 */
[----:B------:R-:W-:Y:S02]  /*eca0*/  I2FP.F32.S32 R63, R63 ;  /* 0x0000003f003f7245 */ /* 0x000fe40000201400 */
[----:B------:R-:W-:Y:S01]  /*ecb0*/  FSEL R135, R65, -INF , !P1 ;  /* 0xff80000041877808 */ /* 0x000fe20004800000 */
[----:B------:R4:W1:Y:S01]  /*ecc0*/  MUFU.TANH R83, R38 ;  /* 0x0000002600537308 */ /* 0x0008620000002400 */
[C---:B------:R-:W-:Y:S01]  /*ecd0*/  FFMA.FTZ R103, R6.reuse, UR8, R55 ;  /* 0x0000000806677c23 */ /* 0x040fe20008010037 */
[C---:B------:R-:W-:Y:S01]  /*ece0*/  FFMA.FTZ R18, R63.reuse, UR8, R52 ;  /* 0x000000083f127c23 */ /* 0x040fe20008010034 */
[----:B------:R-:W-:Y:S01]  /*ecf0*/  FFMA.FTZ R85, R63, UR8, R85 ;  /* 0x000000083f557c23 */ /* 0x000fe20008010055 */
[C---:B------:R-:W-:Y:S02]  /*ed00*/  VIADD R55, R53.reuse, 0xd0 ;  /* 0x000000d035377836 */ /* 0x040fe40000000000 */
[----:B--2---:R-:W-:Y:S01]  /*ed10*/  FFMA.FTZ R57, R6, UR8, R57 ;  /* 0x0000000806397c23 */ /* 0x004fe20008010039 */
[----:B------:R-:W-:Y:S01]  /*ed20*/  VIADD R63, R53, 0xd1 ;  /* 0x000000d1353f7836 */ /* 0x000fe20000000000 */
[----:B------:R-:W-:Y:S01]  /*ed30*/  ISETP.GE.AND P1, PT, R73, R130, PT ;  /* 0x000000824900720c */ /* 0x000fe20003f26270 */
[----:B------:R-:W2:Y:S01]  /*ed40*/  MUFU.TANH R56, R56 ;  /* 0x0000003800387308 */ /* 0x000ea20000002400 */
[----:B---3--:R-:W-:Y:S01]  /*ed50*/  FSEL R32, R75, -INF , !P6 ;  /* 0xff8000004b207808 */ /* 0x008fe20007000000 */
[----:B------:R-:W-:Y:S01]  /*ed60*/  VIADD R75, R53, 0xc1 ;  /* 0x000000c1354b7836 */ /* 0x000fe20000000000 */
[----:B------:R-:W-:-:S02]  /*ed70*/  ISETP.GE.AND P6, PT, R77, R128, PT ;  /* 0x000000804d00720c */ /* 0x000fc40003fc6270 */
[----:B------:R-:W-:Y:S02]  /*ed80*/  I2FP.F32.S32 R52, R63 ;  /* 0x0000003f00347245 */ /* 0x000fe40000201400 */
[----:B------:R-:W-:Y:S01]  /*ed90*/  I2FP.F32.S32 R92, R75 ;  /* 0x0000004b005c7245 */ /* 0x000fe20000201400 */
[----:B------:R3:W2:Y:S01]  /*eda0*/  MUFU.TANH R71, R28 ;  /* 0x0000001c00477308 */ /* 0x0006a20000002400 */
[----:B----4-:R-:W-:Y:S01]  /*edb0*/  FSEL R38, R87, -INF , !P2 ;  /* 0xff80000057267808 */ /* 0x010fe20005000000 */
[----:B------:R-:W-:Y:S01]  /*edc0*/  VIADD R87, R53, 0xd8 ;  /* 0x000000d835577836 */ /* 0x000fe20000000000 */
[----:B------:R-:W-:Y:S01]  /*edd0*/  ISETP.GE.AND P2, PT, R79, R128, PT ;  /* 0x000000804f00720c */ /* 0x000fe20003f46270 */
[C---:B------:R-:W-:Y:S01]  /*ede0*/  FFMA.FTZ R61, R92.reuse, UR8, R61 ;  /* 0x000000085c3d7c23 */ /* 0x040fe2000801003d */
[----:B-1----:R-:W-:Y:S01]  /*edf0*/  FFMA.FTZ R109, R92, UR8, R59 ;  /* 0x000000085c6d7c23 */ /* 0x002fe2000801003b */
[----:B------:R-:W-:Y:S01]  /*ee00*/  FSEL R113, R22, -INF , !P6 ;  /* 0xff80000016717808 */ /* 0x000fe20007000000 */
[C---:B------:R-:W-:Y:S01]  /*ee10*/  FFMA.FTZ R12, R52.reuse, UR8, R12 ;  /* 0x00000008340c7c23 */ /* 0x040fe2000801000c */
[----:B------:R-:W-:Y:S01]  /*ee20*/  FSEL R147, R147, -INF , !P2 ;  /* 0xff80000093937808 */ /* 0x000fe20005000000 */
[----:B------:R1:W-:Y:S01]  /*ee30*/  MUFU.TANH R6, R20 ;  /* 0x0000001400067308 */ /* 0x0003e20000002400 */
[-C--:B------:R-:W-:Y:S01]  /*ee40*/  ISETP.GE.AND P2, PT, R75, R130.reuse, PT ;  /* 0x000000824b00720c */ /* 0x080fe20003f46270 */
[----:B------:R-:W-:Y:S01]  /*ee50*/  FFMA.FTZ R83, R52, UR8, R83 ;  /* 0x0000000834537c23 */ /* 0x000fe20008010053 */
[----:B------:R-:W-:-:S02]  /*ee60*/  ISETP.GE.AND P6, PT, R55, R130, PT ;  /* 0x000000823700720c */ /* 0x000fc40003fc6270 */
[----:B------:R-:W-:Y:S01]  /*ee70*/  FSEL R22, R57, -INF , !P1 ;  /* 0xff80000039167808 */ /* 0x000fe20004800000 */
[----:B------:R-:W-:Y:S01]  /*ee80*/  VIADD R57, R53, 0xe1 ;  /* 0x000000e135397836 */ /* 0x000fe20000000000 */
[-C--:B------:R-:W-:Y:S01]  /*ee90*/  ISETP.GE.AND P1, PT, R63, R128.reuse, PT ;  /* 0x000000803f00720c */ /* 0x080fe20003f26270 */
[----:B------:R4:W2:Y:S01]  /*eea0*/  MUFU.TANH R59, R24 ;  /* 0x00000018003b7308 */ /* 0x0008a20000002400 */
[----:B---3--:R-:W-:Y:S02]  /*eeb0*/  FSEL R28, R67, -INF , !P4 ;  /* 0xff800000431c7808 */ /* 0x008fe40006000000 */
[-C--:B------:R-:W-:Y:S02]  /*eec0*/  ISETP.GE.AND P4, PT, R73, R128.reuse, PT ;  /* 0x000000804900720c */ /* 0x080fe40003f86270 */
[----:B------:R-:W-:Y:S02]  /*eed0*/  ISETP.GE.AND P5, PT, R75, R128, PT ;  /* 0x000000804b00720c */ /* 0x000fe40003fa6270 */
[----:B------:R-:W-:Y:S01]  /*eee0*/  FSEL R103, R103, -INF , !P4 ;  /* 0xff80000067677808 */ /* 0x000fe20006000000 */
[----:B------:R-:W3:Y:S01]  /*eef0*/  MUFU.TANH R51, R51 ;  /* 0x0000003300337308 */ /* 0x000ee20000002400 */
[----:B-1----:R-:W-:-:S02]  /*ef00*/  FSEL R20, R18, -INF , !P0 ;  /* 0xff80000012147808 */ /* 0x002fc40004000000 */
[C---:B------:R-:W-:Y:S02]  /*ef10*/  ISETP.GE.AND P4, PT, R87.reuse, R130, PT ;  /* 0x000000825700720c */ /* 0x040fe40003f86270 */
[-C--:B------:R-:W-:Y:S02]  /*ef20*/  ISETP.GE.AND P0, PT, R87, R128.reuse, PT ;  /* 0x000000805700720c */ /* 0x080fe40003f06270 */
[----:B------:R-:W-:Y:S01]  /*ef30*/  I2FP.F32.S32 R87, R87 ;  /* 0x0000005700577245 */ /* 0x000fe20000201400 */
[----:B------:R-:W1:Y:S01]  /*ef40*/  MUFU.TANH R49, R49 ;  /* 0x0000003100317308 */ /* 0x000e620000002400 */
[----:B----4-:R-:W-:Y:S01]  /*ef50*/  FSEL R24, R61, -INF , !P2 ;  /* 0xff8000003d187808 */ /* 0x010fe20005000000 */
[----:B------:R-:W-:Y:S01]  /*ef60*/  VIADD R61, R53, 0xd9 ;  /* 0x000000d9353d7836 */ /* 0x000fe20000000000 */
[----:B------:R-:W-:Y:S01]  /*ef70*/  ISETP.GE.AND P2, PT, R55, R128, PT ;  /* 0x000000803700720c */ /* 0x000fe20003f46270 */
[C---:B------:R-:W-:Y:S01]  /*ef80*/  FFMA.FTZ R14, R87.reuse, UR8, R14 ;  /* 0x00000008570e7c23 */ /* 0x040fe2000801000e */
[----:B------:R-:W-:Y:S01]  /*ef90*/  I2FP.F32.S32 R55, R55 ;  /* 0x0000003700377245 */ /* 0x000fe20000201400 */
[----:B------:R-:W-:Y:S01]  /*efa0*/  FFMA.FTZ R87, R87, UR8, R16 ;  /* 0x0000000857577c23 */ /* 0x000fe20008010010 */
[----:B------:R-:W-:Y:S01]  /*efb0*/  FSEL R93, R12, -INF , !P1 ;  /* 0xff8000000c5d7808 */ /* 0x000fe20004800000 */
[----:B------:R-:W4:Y:S01]  /*efc0*/  MUFU.TANH R50, R50 ;  /* 0x0000003200327308 */ /* 0x000f220000002400 */
[----:B------:R-:W-:Y:S01]  /*efd0*/  FSEL R14, R14, -INF , !P4 ;  /* 0xff8000000e0e7808 */ /* 0x000fe20006000000 */
[C---:B------:R-:W-:Y:S01]  /*efe0*/  FFMA.FTZ R18, R55.reuse, UR8, R54 ;  /* 0x0000000837127c23 */ /* 0x040fe20008010036 */
[----:B--2---:R-:W-:Y:S01]  /*eff0*/  FFMA.FTZ R56, R55, UR8, R56 ;  /* 0x0000000837387c23 */ /* 0x004fe20008010038 */
[----:B------:R-:W-:Y:S01]  /*f000*/  VIADD R55, R53, 0xe0 ;  /* 0x000000e035377836 */ /* 0x000fe20000000000 */
[----:B------:R-:W-:-:S02]  /*f010*/  I2FP.F32.S32 R54, R61 ;  /* 0x0000003d00367245 */ /* 0x000fc40000201400 */
[C---:B------:R-:W-:Y:S01]  /*f020*/  ISETP.GE.AND P1, PT, R57.reuse, R130, PT ;  /* 0x000000823900720c */ /* 0x040fe20003f26270 */
[----:B------:R-:W2:Y:S01]  /*f030*/  MUFU.TANH R48, R48 ;  /* 0x0000003000307308 */ /* 0x000ea20000002400 */
[----:B------:R-:W-:Y:S01]  /*f040*/  ISETP.GE.AND P4, PT, R57, R128, PT ;  /* 0x000000803900720c */ /* 0x000fe20003f86270 */
[C---:B------:R-:W-:Y:S01]  /*f050*/  FFMA.FTZ R12, R54.reuse, UR8, R69 ;  /* 0x00000008360c7c23 */ /* 0x040fe20008010045 */
[----:B------:R-:W-:Y:S01]  /*f060*/  I2FP.F32.S32 R52, R55 ;  /* 0x0000003700347245 */ /* 0x000fe20000201400 */
[----:B------:R-:W-:Y:S01]  /*f070*/  FFMA.FTZ R71, R54, UR8, R71 ;  /* 0x0000000836477c23 */ /* 0x000fe20008010047 */
[----:B------:R-:W-:Y:S02]  /*f080*/  I2FP.F32.S32 R57, R57 ;  /* 0x0000003900397245 */ /* 0x000fe40000201400 */
[----:B------:R-:W-:Y:S01]  /*f090*/  FSEL R109, R109, -INF , !P5 ;  /* 0xff8000006d6d7808 */ /* 0x000fe20006800000 */
[----:B------:R-:W2:Y:S01]  /*f0a0*/  MUFU.TANH R47, R47 ;  /* 0x0000002f002f7308 */ /* 0x000ea20000002400 */
[----:B------:R-:W-:Y:S01]  /*f0b0*/  ISETP.GE.AND P5, PT, R63, R130, PT ;  /* 0x000000823f00720c */ /* 0x000fe20003fa6270 */
[----:B------:R-:W-:Y:S01]  /*f0c0*/  FFMA.FTZ R54, R57, UR8, R59 ;  /* 0x0000000839367c23 */ /* 0x000fe2000801003b */
[----:B------:R-:W-:Y:S01]  /*f0d0*/  FSEL R95, R56, -INF , !P2 ;  /* 0xff800000385f7808 */ /* 0x000fe20005000000 */
[----:B---3--:R-:W-:Y:S01]  /*f0e0*/  FFMA.FTZ R56, R52, UR8, R51 ;  /* 0x0000000834387c23 */ /* 0x008fe20008010033 */
[----:B------:R-:W-:Y:S01]  /*f0f0*/  FSEL R18, R18, -INF , !P6 ;  /* 0xff80000012127808 */ /* 0x000fe20007000000 */
[----:B------:R-:W-:Y:S01]  /*f100*/  VIADD R59, R53, 0xe9 ;  /* 0x000000e9353b7836 */ /* 0x000fe20000000000 */
[----:B------:R-:W-:Y:S01]  /*f110*/  ISETP.GE.AND P6, PT, R61, R128, PT ;  /* 0x000000803d00720c */ /* 0x000fe20003fc6270 */
[----:B------:R-:W-:Y:S01]  /*f120*/  MUFU.TANH R41, R41 ;  /* 0x0000002900297308 */ /* 0x000fe20000002400 */
[----:B------:R-:W-:Y:S01]  /*f130*/  ISETP.GE.AND P2, PT, R55, R130, PT ;  /* 0x000000823700720c */ /* 0x000fe20003f46270 */
[----:B------:R-:W-:Y:S01]  /*f140*/  VIADD R51, R53, 0xf0 ;  /* 0x000000f035337836 */ /* 0x000fe20000000000 */
[----:B------:R-:W-:-:S02]  /*f150*/  FSEL R16, R83, -INF , !P5 ;  /* 0xff80000053107808 */ /* 0x000fc40006800000 */
[----:B------:R-:W-:Y:S01]  /*f160*/  ISETP.GE.AND P5, PT, R55, R128, PT ;  /* 0x000000803700720c */ /* 0x000fe20003fa6270 */
[----:B-1----:R-:W-:Y:S01]  /*f170*/  FFMA.FTZ R55, R52, UR8, R49 ;  /* 0x0000000834377c23 */ /* 0x002fe20008010031 */
[----:B------:R-:W-:Y:S01]  /*f180*/  FSEL R101, R85, -INF , !P3 ;  /* 0xff80000055657808 */ /* 0x000fe20005800000 */
[----:B------:R1:W-:Y:S01]  /*f190*/  MUFU.TANH R49, R10 ;  /* 0x0000000a00317308 */ /* 0x0003e20000002400 */
[----:B------:R-:W-:Y:S01]  /*f1a0*/  FSEL R85, R71, -INF , !P6 ;  /* 0xff80000047557808 */ /* 0x000fe20007000000 */
[----:B----4-:R-:W-:Y:S01]  /*f1b0*/  FFMA.FTZ R52, R57, UR8, R50 ;  /* 0x0000000839347c23 */ /* 0x010fe20008010032 */
[-C--:B------:R-:W-:Y:S01]  /*f1c0*/  ISETP.GE.AND P6, PT, R59, R130.reuse, PT ;  /* 0x000000823b00720c */ /* 0x080fe20003fc6270 */
[----:B------:R-:W-:Y:S01]  /*f1d0*/  VIADD R57, R53, 0xe8 ;  /* 0x000000e835397836 */ /* 0x000fe20000000000 */
[----:B------:R-:W-:Y:S02]  /*f1e0*/  ISETP.GE.AND P3, PT, R61, R130, PT ;  /* 0x000000823d00720c */ /* 0x000fe40003f66270 */
[----:B------:R-:W-:Y:S01]  /*f1f0*/  FSEL R87, R87, -INF , !P0 ;  /* 0xff80000057577808 */ /* 0x000fe20004000000 */
[----:B------:R3:W-:Y:S01]  /*f200*/  MUFU.TANH R50, R8 ;  /* 0x0000000800327308 */ /* 0x0007e20000002400 */
[----:B------:R-:W-:-:S02]  /*f210*/  FSEL R12, R12, -INF , !P3 ;  /* 0xff8000000c0c7808 */ /* 0x000fc40005800000 */
[C---:B------:R-:W-:Y:S02]  /*f220*/  ISETP.GE.AND P0, PT, R57.reuse, R130, PT ;  /* 0x000000823900720c */ /* 0x040fe40003f06270 */
[-C--:B------:R-:W-:Y:S02]  /*f230*/  ISETP.GE.AND P3, PT, R57, R128.reuse, PT ;  /* 0x000000803900720c */ /* 0x080fe40003f66270 */
[----:B------:R-:W-:Y:S01]  /*f240*/  I2FP.F32.S32 R57, R57 ;  /* 0x0000003900397245 */ /* 0x000fe20000201400 */
[----:B------:R-:W4:Y:S01]  /*f250*/  MUFU.TANH R45, R45 ;  /* 0x0000002d002d7308 */ /* 0x000f220000002400 */
[----:B-1----:R-:W-:Y:S02]  /*f260*/  FSEL R10, R56, -INF , !P2 ;  /* 0xff800000380a7808 */ /* 0x002fe40005000000 */
[----:B------:R-:W-:Y:S01]  /*f270*/  ISETP.GE.AND P2, PT, R59, R128, PT ;  /* 0x000000803b00720c */ /* 0x000fe20003f46270 */
[----:B------:R-:W-:Y:S01]  /*f280*/  FFMA.FTZ R6, R57, UR8, R6 ;  /* 0x0000000839067c23 */ /* 0x000fe20008010006 */
[----:B------:R-:W-:-:S02]  /*f290*/  I2FP.F32.S32 R59, R59 ;  /* 0x0000003b003b7245 */ /* 0x000fc40000201400 */
[----:B------:R-:W-:Y:S01]  /*f2a0*/  FSEL R55, R55, -INF , !P5 ;  /* 0xff80000037377808 */ /* 0x000fe20006800000 */
[----:B------:R-:W1:Y:S01]  /*f2b0*/  MUFU.TANH R43, R43 ;  /* 0x0000002b002b7308 */ /* 0x000e620000002400 */
[----:B---3--:R-:W-:Y:S01]  /*f2c0*/  FSEL R8, R52, -INF , !P1 ;  /* 0xff80000034087808 */ /* 0x008fe20004800000 */
[C---:B--2---:R-:W-:Y:S01]  /*f2d0*/  FFMA.FTZ R48, R59.reuse, UR8, R48 ;  /* 0x000000083b307c23 */ /* 0x044fe20008010030 */
[----:B------:R-:W-:Y:S01]  /*f2e0*/  FFMA.FTZ R47, R59, UR8, R47 ;  /* 0x000000083b2f7c23 */ /* 0x000fe2000801002f */
[----:B------:R-:W-:Y:S01]  /*f2f0*/  VIADD R59, R53, 0xf1 ;  /* 0x000000f1353b7836 */ /* 0x000fe20000000000 */
[----:B------:R-:W-:Y:S02]  /*f300*/  I2FP.F32.S32 R52, R51 ;  /* 0x0000003300347245 */ /* 0x000fe40000201400 */
[----:B------:R-:W-:Y:S01]  /*f310*/  FSEL R6, R6, -INF , !P0 ;  /* 0xff80000006067808 */ /* 0x000fe20004000000 */
[----:B------:R-:W-:Y:S01]  /*f320*/  MUFU.TANH R39, R39 ;  /* 0x0000002700277308 */ /* 0x000fe20000002400 */
[----:B------:R-:W-:Y:S01]  /*f330*/  I2FP.F32.S32 R92, R59 ;  /* 0x0000003b005c7245 */ /* 0x000fe20000201400 */
[----:B----4-:R-:W-:Y:S01]  /*f340*/  FFMA.FTZ R45, R57, UR8, R45 ;  /* 0x00000008392d7c23 */ /* 0x010fe2000801002d */
[-C--:B------:R-:W-:Y:S01]  /*f350*/  ISETP.GE.AND P0, PT, R59, R130.reuse, PT ;  /* 0x000000823b00720c */ /* 0x080fe20003f06270 */
[----:B------:R-:W-:Y:S01]  /*f360*/  VIADD R57, R53, 0xf9 ;  /* 0x000000f935397836 */ /* 0x000fe20000000000 */
[C---:B------:R-:W-:Y:S01]  /*f370*/  ISETP.GE.AND P5, PT, R51.reuse, R130, PT ;  /* 0x000000823300720c */ /* 0x040fe20003fa6270 */
[C---:B------:R-:W-:Y:S01]  /*f380*/  FFMA.FTZ R41, R92.reuse, UR8, R41 ;  /* 0x000000085c297c23 */ /* 0x040fe20008010029 */
[----:B------:R-:W-:Y:S01]  /*f390*/  ISETP.GE.AND P1, PT, R51, R128, PT ;  /* 0x000000803300720c */ /* 0x000fe20003f26270 */
[----:B------:R-:W-:Y:S01]  /*f3a0*/  MUFU.TANH R37, R37 ;  /* 0x0000002500257308 */ /* 0x000fe20000002400 */
[----:B------:R-:W-:Y:S01]  /*f3b0*/  FFMA.FTZ R50, R92, UR8, R50 ;  /* 0x000000085c327c23 */ /* 0x000fe20008010032 */
[C---:B-1----:R-:W-:Y:S01]  /*f3c0*/  FFMA.FTZ R43, R52.reuse, UR8, R43 ;  /* 0x00000008342b7c23 */ /* 0x042fe2000801002b */
[----:B------:R-:W-:Y:S01]  /*f3d0*/  VIADD R51, R53, 0xf8 ;  /* 0x000000f835337836 */ /* 0x000fe20000000000 */
[----:B------:R-:W-:Y:S01]  /*f3e0*/  FSEL R92, R41, -INF , !P0 ;  /* 0xff800000295c7808 */ /* 0x000fe20004000000 */
[----:B------:R-:W-:Y:S01]  /*f3f0*/  FFMA.FTZ R49, R52, UR8, R49 ;  /* 0x0000000834317c23 */ /* 0x000fe20008010031 */
[----:B------:R-:W-:Y:S01]  /*f400*/  BAR.SYNC.DEFER_BLOCKING 0x0 ;  /* 0x0000000000007b1d */ /* 0x000fe20000010000 */
[----:B------:R-:W-:-:S02]  /*f410*/  PLOP3.LUT P0, PT, PT, PT, UP0, 0x80, 0x0 ;  /* 0x000000000000781c */ /* 0x000fc40003f0f008 */
[----:B------:R-:W-:Y:S02]  /*f420*/  FSEL R108, R43, -INF , !P5 ;  /* 0xff8000002b6c7808 */ /* 0x000fe40006800000 */
[----:B------:R-:W-:Y:S01]  /*f430*/  FSEL R52, R47, -INF , !P2 ;  /* 0xff8000002f347808 */ /* 0x000fe20005000000 */
[----:B------:R1:W2:Y:S01]  /*f440*/  MUFU.TANH R56, R4 ;  /* 0x0000000400387308 */ /* 0x0002a20000002400 */
[----:B------:R-:W-:Y:S02]  /*f450*/  I2FP.F32.S32 R43, R57 ;  /* 0x00000039002b7245 */ /* 0x000fe40000201400 */
[----:B------:R-:W-:Y:S02]  /*f460*/  ISETP.GE.AND P2, PT, R51, R128, PT ;  /* 0x000000803300720c */ /* 0x000fe40003f46270 */
[----:B------:R-:W-:Y:S02]  /*f470*/  FSEL R54, R54, -INF , !P4 ;  /* 0xff80000036367808 */ /* 0x000fe40006000000 */
[----:B------:R-:W-:Y:S01]  /*f480*/  ISETP.GE.AND P5, PT, R57, R130, PT ;  /* 0x000000823900720c */ /* 0x000fe20003fa6270 */
[----:B------:R-:W3:Y:S01]  /*f490*/  MUFU.TANH R35, R35 ;  /* 0x0000002300237308 */ /* 0x000ee20000002400 */
[----:B------:R-:W-:-:S02]  /*f4a0*/  ISETP.GE.AND P4, PT, R53, R128, PT ;  /* 0x000000803500720c */ /* 0x000fc40003f86270 */
[----:B------:R-:W-:Y:S02]  /*f4b0*/  FSEL R53, R45, -INF , !P3 ;  /* 0xff8000002d357808 */ /* 0x000fe40005800000 */
[----:B------:R-:W-:Y:S02]  /*f4c0*/  ISETP.GE.AND P3, PT, R59, R128, PT ;  /* 0x000000803b00720c */ /* 0x000fe40003f66270 */
[----:B-1----:R-:W-:Y:S01]  /*f4d0*/  FSEL R4, R48, -INF , !P6 ;  /* 0xff80000030047808 */ /* 0x002fe20007000000 */
[----:B--2---:R-:W-:Y:S01]  /*f4e0*/  FFMA.FTZ R56, R43, UR8, R56 ;  /* 0x000000082b387c23 */ /* 0x004fe20008010038 */
[----:B------:R-:W-:Y:S02]  /*f4f0*/  I2FP.F32.S32 R48, R51 ;  /* 0x0000003300307245 */ /* 0x000fe40000201400 */
[----:B------:R-:W-:Y:S02]  /*f500*/  ISETP.GE.AND P6, PT, R51, R130, PT ;  /* 0x000000823300720c */ /* 0x000fe40003fc6270 */
[----:B------:R-:W-:Y:S01]  /*f510*/  FSEL R51, R49, -INF , !P1 ;  /* 0xff80000031337808 */ /* 0x000fe20004800000 */
[C---:B------:R-:W-:Y:S01]  /*f520*/  FFMA.FTZ R49, R48.reuse, UR8, R37 ;  /* 0x0000000830317c23 */ /* 0x040fe20008010025 */
[----:B------:R-:W-:Y:S01]  /*f530*/  ISETP.GE.AND P1, PT, R57, R128, PT ;  /* 0x000000803900720c */ /* 0x000fe20003f26270 */
[----:B------:R-:W-:Y:S01]  /*f540*/  FFMA.FTZ R57, R48, UR8, R39 ;  /* 0x0000000830397c23 */ /* 0x000fe20008010027 */
[----:B---3--:R-:W-:Y:S01]  /*f550*/  FFMA.FTZ R48, R43, UR8, R35 ;  /* 0x000000082b307c23 */ /* 0x008fe20008010023 */
[----:B------:R-:W-:-:S02]  /*f560*/  FSEL R50, R50, -INF , !P3 ;  /* 0xff80000032327808 */ /* 0x000fc40005800000 */
[----:B------:R-:W-:Y:S02]  /*f570*/  FSEL R49, R49, -INF , !P2 ;  /* 0xff80000031317808 */ /* 0x000fe40005000000 */
[----:B------:R-:W-:Y:S02]  /*f580*/  FSEL R57, R57, -INF , !P6 ;  /* 0xff80000039397808 */ /* 0x000fe40007000000 */
[----:B------:R-:W-:Y:S02]  /*f590*/  FSEL R35, R3, -INF , !P4 ;  /* 0xff80000003237808 */ /* 0x000fe40006000000 */
[----:B------:R-:W-:Y:S02]  /*f5a0*/  FSEL R56, R56, -INF , !P5 ;  /* 0xff80000038387808 */ /* 0x000fe40006800000 */
        /* <DEDUP_REMOVED lines=25> */
[----:B------:R-:W-:Y:S01]  /*f740*/  IMAD R136, R3, R136, R39 ;  /* 0x0000008803887224 */ /* 0x000fe200078e0227 */
[----:B------:R-:W-:Y:S02]  /*f750*/  LOP3.LUT R39, R37, UR16, RZ, 0x3c, !PT ;  /* 0x0000001025277c12 */ /* 0x000fe4000f8e3cff */
[C---:B------:R-:W-:Y:S02]  /*f760*/  ISETP.GT.U32.AND P4, PT, R3.reuse, R144, PT ;  /* 0x000000900300720c */ /* 0x040fe40003f84070 */
[----:B------:R-:W-:Y:S02]  /*f770*/  ISETP.GT.U32.AND P2, PT, R3, R136, PT ;  /* 0x000000880300720c */ /* 0x000fe40003f44070 */
[----:B------:R-:W-:-:S09]  /*f780*/  ISETP.GE.AND P3, PT, R39, RZ, PT ;  /* 0x000000ff2700720c */ /* 0x000fd20003f66270 */
[-C--:B------:R-:W-:Y:S02]  /*f790*/  @!P4 IADD3 R144, R144, -R3.reuse, RZ ;  /* 0x800000039090c210 */ /* 0x080fe40007ffe0ff */
[----:B------:R-:W-:Y:S01]  /*f7a0*/  @!P2 IMAD.IADD R136, R136, 0x1, -R3 ;  /* 0x000000018888a824 */ /* 0x000fe200078e0a03 */
[----:B------:R-:W-:Y:S01]  /*f7b0*/  @!P4 IADD3 R45, R45, 0x1, RZ ;  /* 0x000000012d2dc810 */ /* 0x000fe20007ffe0ff */
[----:B------:R-:W-:Y:S01]  /*f7c0*/  @!P2 VIADD R43, R43, 0x1 ;  /* 0x000000012b2ba836 */ /* 0x000fe20000000000 */
[-C--:B------:R-:W-:Y:S02]  /*f7d0*/  ISETP.GE.U32.AND P6, PT, R144, R3.reuse, PT ;  /* 0x000000039000720c */ /* 0x080fe40003fc6070 */
[----:B------:R-:W-:Y:S02]  /*f7e0*/  ISETP.GE.U32.AND P5, PT, R136, R3, PT ;  /* 0x000000038800720c */ /* 0x000fe40003fa6070 */
[C---:B------:R-:W-:Y:S02]  /*f7f0*/  LOP3.LUT R3, R37.reuse, UR4, RZ, 0x3c, !PT ;  /* 0x0000000425037c12 */ /* 0x040fe4000f8e3cff */
[----:B------:R-:W-:-:S02]  /*f800*/  ISETP.NE.AND P2, PT, R37, RZ, PT ;  /* 0x000000ff2500720c */ /* 0x000fc40003f45270 */
[----:B------:R-:W-:-:S05]  /*f810*/  ISETP.GE.AND P1, PT, R3, RZ, PT ;  /* 0x000000ff0300720c */ /* 0x000fca0003f26270 */
[----:B------:R-:W-:Y:S02]  /*f820*/  @P6 IADD3 R45, R45, 0x1, RZ ;  /* 0x000000012d2d6810 */ /* 0x000fe40007ffe0ff */
[----:B------:R-:W-:Y:S02]  /*f830*/  @P5 VIADD R43, R43, 0x1 ;  /* 0x000000012b2b5836 */ /* 0x000fe40000000000 */
[----:B------:R-:W-:-:S04]  /*f840*/  @!P3 IADD3 R45, -R45, RZ, RZ ;  /* 0x000000ff2d2db210 */ /* 0x000fc80007ffe1ff */
[----:B------:R-:W-:Y:S01]  /*f850*/  @!P1 IMAD.MOV R43, RZ, RZ, -R43 ;  /* 0x000000ffff2b9224 */ /* 0x000fe200078e0a2b */
[----:B------:R-:W-:-:S04]  /*f860*/  SEL R39, R41, R45, !P2 ;  /* 0x0000002d29277207 */ /* 0x000fc80005000000 */
[----:B------:R-:W-:Y:S01]  /*f870*/  SEL R41, R41, R43, !P2 ;  /* 0x0000002b29297207 */ /* 0x000fe20005000000 */
[----:B------:R-:W-:-:S04]  /*f880*/  IMAD.WIDE R136, R39, 0x4, R192 ;  /* 0x0000000427887825 */ /* 0x000fc800078e02c0 */
[----:B------:R-:W-:Y:S02]  /*f890*/  IMAD.WIDE R200, R41, 0x4, R192 ;  /* 0x0000000429c87825 */ /* 0x000fe400078e02c0 */
[----:B------:R-:W2:Y:S04]  /*f8a0*/  LDG.E R136, desc[UR6][R136.64] ;  /* 0x0000000688887981 */ /* 0x000ea8000c1e1900 */
[----:B------:R-:W2:Y:S01]  /*f8b0*/  LDG.E R3, desc[UR6][R200.64] ;  /* 0x00000006c8037981 */ /* 0x000ea2000c1e1900 */
[----:B------:R-:W-:Y:S01]  /*f8c0*/  IADD3 R176, R39, -R41, RZ ;  /* 0x8000002927b07210 */ /* 0x000fe20007ffe0ff */
[----:B------:R-:W-:-:S04]  /*f8d0*/  IMAD.U32 R41, RZ, RZ, UR14 ;  /* 0x0000000eff297e24 */ /* 0x000fc8000f8e00ff */
[----:B------:R-:W-:-:S04]  /*f8e0*/  IMAD R176, R176, R37, -0x100 ;  /* 0xffffff00b0b07424 */ /* 0x000fc800078e0225 */
[----:B------:R-:W-:Y:S01]  /*f8f0*/  IMAD.WIDE.U32 R188, R176, R41, RZ ;  /* 0x00000029b0bc7225 */ /* 0x000fe200078e00ff */
[----:B------:R-:W-:-:S05]  /*f900*/  SHF.R.S32.HI R144, RZ, 0x1f, R176 ;  /* 0x0000001fff907819 */ /* 0x000fca00000114b0 */
[----:B------:R-:W-:-:S04]  /*f910*/  IMAD R37, R144, R41, RZ ;  /* 0x0000002990257224 */ /* 0x000fc800078e02ff */
[----:B------:R-:W-:Y:S01]  /*f920*/  IMAD R37, R176, UR15, R37 ;  /* 0x0000000fb0257c24 */ /* 0x000fe2000f8e0225 */
[----:B------:R-:W-:-:S03]  /*f930*/  ULDC.64 UR14, c[0x0][0x230] ;  /* 0x00008c00000e7ab9 */ /* 0x000fc60000000a00 */
        /* <DEDUP_REMOVED lines=9> */
.L_x_2254:
[----:B------:R-:W1:Y:S02]  /*f9d0*/  LDC R41, c[0x0][0x248] ;  /* 0x00009200ff297b82 */ /* 0x000e640000000800 */
[----:B-1----:R-:W-:-:S05]  /*f9e0*/  IMAD.SHL.U32 R43, R41, 0x100, RZ ;  /* 0x00000100292b7824 */ /* 0x002fca00078e00ff */
[----:B------:R-:W-:-:S04]  /*f9f0*/  IADD3 R43, -R43, RZ, RZ ;  /* 0x000000ff2b2b7210 */ /* 0x000fc80007ffe1ff */
[----:B------:R-:W-:-:S07]  /*fa00*/  SHF.R.S32.HI R136, RZ, 0x1f, R43 ;  /* 0x0000001fff887819 */ /* 0x000fce000001142b */
.L_x_2255:
[----:B------:R-:W-:Y:S01]  /*fa10*/  ULDC UR4, c[0x0][0x2d0] ;  /* 0x0000b40000047ab9 */ /* 0x000fe20000000800 */
[----:B------:R-:W-:Y:S01]  /*fa20*/  BSSY B0, `(.L_x_2256) ;  /* 0x0000064000007945 */ /* 0x000fe20003800000 */
[----:B------:R-:W-:Y:S01]  /*fa30*/  ISETP.GE.AND P1, PT, R148, UR4, PT ;  /* 0x0000000494007c0c */ /* 0x000fe2000bf26270 */
[----:B------:R-:W-:-:S12]  /*fa40*/  ULDC UR4, c[0x0][0x218] ;  /* 0x0000860000047ab9 */ /* 0x000fd80000000800 */
[----:B------:R-:W1:Y:S01]  /*fa50*/  @!P1 LDC R45, c[0x0][0x24c] ;  /* 0x00009300ff2d9b82 */ /* 0x000e620000000800 */
[--C-:B------:R-:W-:Y:S01]  /*fa60*/  @!P1 IADD3 R122, P3, P2, R43, UR19, R120.reuse ;  /* 0x000000132b7a9c10 */ /* 0x100fe2000fa7e078 */
[----:B------:R2:W-:Y:S01]  /*fa70*/  @P1 STS [R196+0x1000], RZ ;  /* 0x001000ffc4001388 */ /* 0x0005e20000000800 */
[----:B------:R-:W-:Y:S02]  /*fa80*/  @!P1 LEA R144, P4, R41, R120, 0x6 ;  /* 0x0000007829909211 */ /* 0x000fe400078830ff */
[----:B------:R-:W-:Y:S01]  /*fa90*/  @!P1 IADD3.X R3, R136, UR18, R123, P3, P2 ;  /* 0x0000001288039c10 */ /* 0x000fe20009fe447b */
[----:B------:R2:W-:Y:S01]  /*faa0*/  @P1 STS [R196+0x1004], RZ ;  /* 0x001004ffc4001388 */ /* 0x0005e20000000800 */
[C---:B------:R-:W-:Y:S01]  /*fab0*/  @!P1 LEA R206, P2, R122.reuse, UR4, 0x1 ;  /* 0x000000047ace9c11 */ /* 0x040fe2000f8408ff */
[----:B------:R-:W3:Y:S01]  /*fac0*/  @!P1 LDC R47, c[0x0][0x24c] ;  /* 0x00009300ff2f9b82 */ /* 0x000ee20000000800 */
[C---:B------:R-:W-:Y:S01]  /*fad0*/  @!P1 IADD3 R144, P3, R43.reuse, R144, RZ ;  /* 0x000000902b909210 */ /* 0x040fe20007f7e0ff */
[----:B------:R2:W-:Y:S01]  /*fae0*/  @P1 STS.64 [R196+0x1008], RZ ;  /* 0x001008ffc4001388 */ /* 0x0005e20000000a00 */
[----:B------:R-:W-:Y:S01]  /*faf0*/  @!P1 LEA.HI.X R207, R122, UR13, R3, 0x1, P2 ;  /* 0x0000000d7acf9c11 */ /* 0x000fe200090f0c03 */
[----:B------:R-:W-:Y:S01]  /*fb00*/  @!P1 IMAD.MOV.U32 R122, RZ, RZ, R120 ;  /* 0x000000ffff7a9224 */ /* 0x000fe200078e0078 */
[----:B------:R-:W-:-:S03]  /*fb10*/  @!P1 LEA R202, P2, R43, R194, 0x1 ;  /* 0x000000c22bca9211 */ /* 0x000fc600078408ff */
[----:B------:R-:W4:Y:S01]  /*fb20*/  @!P1 LDC R3, c[0x0][0x24c] ;  /* 0x00009300ff039b82 */ /* 0x000f220000000800 */
[----:B------:R-:W-:Y:S01]  /*fb30*/  @!P1 IMAD.WIDE.U32 R176, R41, 0x60, R122 ;  /* 0x0000006029b09825 */ /* 0x000fe200078e007a */
[C---:B------:R-:W-:Y:S02]  /*fb40*/  @!P1 LEA.HI.X R203, R43.reuse, R195, R136, 0x1, P2 ;  /* 0x000000c32bcb9211 */ /* 0x040fe400010f0c88 */
[----:B------:R-:W-:-:S03]  /*fb50*/  @!P1 IADD3 R176, P2, R43, R176, RZ ;  /* 0x000000b02bb09210 */ /* 0x000fc60007f5e0ff */
[----:B------:R-:W-:Y:S01]  /*fb60*/  @!PT LDS RZ, [RZ] ;  /* 0x00000000fffff984 */ /* 0x000fe20000000800 */
[----:B------:R-:W-:Y:S01]  /*fb70*/  @!PT LDS RZ, [RZ] ;  /* 0x00000000fffff984 */ /* 0x000fe20000000800 */
[----:B------:R-:W-:Y:S01]  /*fb80*/  @!PT LDS RZ, [RZ] ;  /* 0x00000000fffff984 */ /* 0x000fe20000000800 */
[----:B------:R5:W-:Y:S01]  /*fb90*/  @!P1 LDGSTS.E.BYPASS.LTC128B.128 [R196+0x1000], desc[UR6][R202.64] ;  /* 0x01000000cac49fae */ /* 0x000be2000b901d46 */
[----:B------:R-:W2:Y:S01]  /*fba0*/  @!P1 LDC R39, c[0x0][0x24c] ;  /* 0x00009300ff279b82 */ /* 0x000ea20000000800 */
[----:B-1----:R-:W-:Y:S02]  /*fbb0*/  @!P1 LEA.HI.X R45, R41, R123, R45, 0x6, P4 ;  /* 0x0000007b292d9211 */ /* 0x002fe400020f342d */
[----:B------:R1:W-:Y:S03]  /*fbc0*/  @P1 STS.128 [R196+0x1800], RZ ;  /* 0x001800ffc4001388 */ /* 0x0003e60000000c00 */
        /* <DEDUP_REMOVED lines=9> */
[----:B------:R-:W-:Y:S01]  /*fc60*/  @!P1 IMAD.MOV.U32 R177, RZ, RZ, R123 ;  /* 0x000000ffffb19224 */ /* 0x000fe200078e007b */
[----:B------:R-:W-:Y:S01]  /*fc70*/  @!P1 LEA R200, P2, R144, UR4, 0x1 ;  /* 0x0000000490c89c11 */ /* 0x000fe2000f8408ff */
[----:B----4-:R-:W-:Y:S01]  /*fc80*/  @!P1 IMAD R3, R3, 0xc0, RZ ;  /* 0x000000c003039824 */ /* 0x010fe200078e02ff */
[----:B------:R-:W-:Y:S01]  /*fc90*/  @!P1 LEA.HI.X R189, R176, UR13, R47, 0x1, P3 ;  /* 0x0000000db0bd9c11 */ /* 0x000fe200098f0c2f */
[----:B------:R-:W-:Y:S01]  /*fca0*/  @!P1 IMAD.MOV.U32 R176, RZ, RZ, R120 ;  /* 0x000000ffffb09224 */ /* 0x000fe200078e0078 */
[----:B------:R-:W-:Y:S01]  /*fcb0*/  @!P1 LEA.HI.X R201, R144, UR13, R45, 0x1, P2 ;  /* 0x0000000d90c99c11 */ /* 0x000fe200090f0c2d */
[----:B------:R4:W-:Y:S01]  /*fcc0*/  @P1 STS.128 [R196+0x2000], RZ ;  /* 0x002000ffc4001388 */ /* 0x0009e20000000c00 */
[C---:B------:R-:W-:Y:S01]  /*fcd0*/  @!P1 LEA R144, P5, R41.reuse, R120, 0x7 ;  /* 0x0000007829909211 */ /* 0x040fe200078a38ff */
[----:B------:R-:W-:-:S02]  /*fce0*/  @!P1 IMAD.WIDE.U32 R176, R41, 0xc0, R176 ;  /* 0x000000c029b09825 */ /* 0x000fc400078e00b0 */
[----:B------:R-:W-:Y:S01]  /*fcf0*/  @!PT LDS RZ, [RZ] ;  /* 0x00000000fffff984 */ /* 0x000fe20000000800 */
[----:B------:R-:W-:Y:S01]  /*fd00*/  @!PT LDS RZ, [RZ] ;  /* 0x00000000fffff984 */ /* 0x000fe20000000800 */
[----:B------:R-:W-:Y:S01]  /*fd10*/  @!PT LDS RZ, [RZ] ;  /* 0x00000000fffff984 */ /* 0x000fe20000000800 */
[----:B------:R4:W-:Y:S01]  /*fd20*/  @!P1 LDGSTS.E.BYPASS.LTC128B.128 [R196+0x2000], desc[UR6][R200.64] ;  /* 0x02000000c8c49fae */ /* 0x0009e2000b901d46 */
[----:B------:R-:W-:Y:S01]  /*fd30*/  @!P1 IADD3 R144, P4, R43, R144, RZ ;  /* 0x000000902b909210 */ /* 0x000fe20007f9e0ff */
[----:B-----5:R-:W-:Y:S01]  /*fd40*/  @!P1 IMAD.MOV.U32 R202, RZ, RZ, R120 ;  /* 0x000000ffffca9224 */ /* 0x020fe200078e0078 */
[----:B--2---:R-:W-:Y:S01]  /*fd50*/  @!P1 LEA.HI.X R39, R41, R123, R39, 0x7, P5 ;  /* 0x0000007b29279211 */ /* 0x004fe200028f3c27 */
[----:B------:R-:W-:Y:S01]  /*fd60*/  @!P1 IMAD.MOV.U32 R203, RZ, RZ, R123 ;  /* 0x000000ffffcb9224 */ /* 0x000fe200078e007b */
[----:B------:R-:W-:Y:S01]  /*fd70*/  @!P1 IADD3 R47, P2, R43, R176, RZ ;  /* 0x000000b02b2f9210 */ /* 0x000fe20007f5e0ff */
[----:B------:R4:W-:Y:S01]  /*fd80*/  @P1 STS.128 [R196+0x2800], RZ ;  /* 0x002800ffc4001388 */ /* 0x0009e20000000c00 */
[----:B-1----:R-:W-:Y:S02]  /*fd90*/  @!P1 IMAD R37, R37, 0xa0, RZ ;  /* 0x000000a025259824 */ /* 0x002fe400078e02ff */
[----:B------:R-:W-:Y:S01]  /*fda0*/  @!P1 IMAD.WIDE.U32 R202, R41, 0xa0, R202 ;  /* 0x000000a029ca9825 */ /* 0x000fe200078e00ca */
[C---:B------:R-:W-:Y:S01]  /*fdb0*/  @!P1 IADD3.X R180, R136.reuse, R3, R177, P2, !PT ;  /* 0x0000000388b49210 */ /* 0x040fe200017fe4b1 */
[----:B------:R-:W-:Y:S01]  /*fdc0*/  @!PT LDS RZ, [RZ] ;  /* 0x00000000fffff984 */ /* 0x000fe20000000800 */
[----:B------:R-:W-:Y:S01]  /*fdd0*/  @!PT LDS RZ, [RZ] ;  /* 0x00000000fffff984 */ /* 0x000fe20000000800 */
[----:B------:R-:W-:Y:S01]  /*fde0*/  @!PT LDS RZ, [RZ] ;  /* 0x00000000fffff984 */ /* 0x000fe20000000800 */
[----:B------:R4:W-:Y:S02]  /*fdf0*/  @!P1 LDGSTS.E.BYPASS.LTC128B.128 [R196+0x2800], desc[UR6][R188.64] ;  /* 0x02800000bcc49fae */ /* 0x0009e4000b901d46 */
[----:B------:R-:W-:Y:S01]  /*fe00*/  @!P1 IMAD.X R39, R136, 0x1, R39, P4 ;  /* 0x0000000188279824 */ /* 0x000fe200020e0627 */
[----:B------:R-:W-:Y:S01]  /*fe10*/  @!P1 IADD3 R45, P3, R43, R202, RZ ;  /* 0x000000ca2b2d9210 */ /* 0x000fe20007f7e0ff */
[----:B------:R4:W-:Y:S01]  /*fe20*/  @P1 STS.128 [R196+0x3000], RZ ;  /* 0x003000ffc4001388 */ /* 0x0009e20000000c00 */
[----:B------:R-:W-:-:S02]  /*fe30*/  @!P1 LEA R202, P2, R144, UR4, 0x1 ;  /* 0x0000000490ca9c11 */ /* 0x000fc4000f8408ff */
[----:B------:R-:W-:Y:S02]  /*fe40*/  @!P1 IADD3.X R176, R136, R203, R37, P3, !PT ;  /* 0x000000cb88b09210 */ /* 0x000fe40001ffe425 */
[----:B------:R-:W-:Y:S02]  /*fe50*/  @!P1 LEA R208, P4, R45, UR4, 0x1 ;  /* 0x000000042dd09c11 */ /* 0x000fe4000f8808ff */
[----:B---3--:R-:W-:Y:S02]  /*fe60*/  @!P1 LEA R206, P3, R47, UR4, 0x1 ;  /* 0x000000042fce9c11 */ /* 0x008fe4000f8608ff */
        /* <DEDUP_REMOVED lines=31> */
.L_x_2257:
[----:B------:R-:W-:Y:S05]  /*10060*/  BSYNC B0 ;  /* 0x0000000000007941 */ /* 0x000fea0003800000 */
.L_x_2256:
[----:B------:R-:W0:Y:S01]  /*10070*/  LDGDEPBAR ;  /* 0x00000000000079af */ /* 0x000e220000000000 */
[----:B------:R-:W-:-:S04]  /*10080*/  LEA R194, P1, R43, R194, 0x1 ;  /* 0x000000c22bc27211 */ /* 0x000fc800078208ff */
[----:B------:R-:W-:-:S09]  /*10090*/  LEA.HI.X R195, R43, R195, R136, 0x1, P1 ;  /* 0x000000c32bc37211 */ /* 0x000fd200008f0c88 */
.L_x_2253:
[----:B------:R-:W-:Y:S01]  /*100a0*/  FMNMX.FTZ R3, R126, R64, !PT ;  /* 0x000000407e037209 */ /* 0x000fe20007810000 */
[----:B------:R-:W-:Y:S01]  /*100b0*/  ULDC UR13, c[0x0][0x2ec] ;  /* 0x0000bb00000d7ab9 */ /* 0x000fe20000000800 */
[----:B------:R-:W2:Y:S01]  /*100c0*/  S2UR UR4, SR_CgaCtaId ;  /* 0x00000000000479c3 */ /* 0x000ea20000008800 */
[----:B------:R-:W-:Y:S01]  /*100d0*/  UMOV UR12, 0x400 ;  /* 0x00000400000c7882 */ /* 0x000fe20000000000 */
[----:B------:R-:W-:Y:S02]  /*100e0*/  FMNMX.FTZ R3, R60, R3, !PT ;  /* 0x000000033c037209 */ /* 0x000fe40007810000 */
[----:B------:R-:W-:Y:S02]  /*100f0*/  MOV R197, 0x10 ;  /* 0x0000001000c57802 */ /* 0x000fe40000000f00 */
        /* <DEDUP_REMOVED lines=70> */
[--C-:B----4-:R-:W-:Y:S01]  /*10560*/  FFMA.FTZ R203, R60, UR13, -R83.reuse ;  /* 0x0000000d3ccb7c23 */ /* 0x110fe20008010853 */
        /* <DEDUP_REMOVED lines=46> */
[----:B------:R-:W2:Y:S01]  /*10850*/  MUFU.EX2 R180, R180 ;  /* 0x000000b400b47308 */ /* 0x000ea20000000800 */
        /* <DEDUP_REMOVED lines=15> */
[----:B------:R-:W3:Y:S01]  /*10950*/  MUFU.EX2 R176, R176 ;  /* 0x000000b000b07308 */ /* 0x000ee20000000800 */
[----:B--2---:R-:W-:Y:S01]  /*10960*/  F2FP.F16.F32.PACK_AB R28, R180, R209 ;  /* 0x000000d1b41c723e */ /* 0x004fe200000000ff */
[--C-:B-1----:R-:W-:Y:S01]  /*10970*/  FFMA.FTZ R123, R98, UR13, -R83.reuse ;  /* 0x0000000d627b7c23 */ /* 0x102fe20008010853 */
        /* <DEDUP_REMOVED lines=14> */
[----:B---3--:R-:W-:Y:S01]  /*10a60*/  F2FP.F16.F32.PACK_AB R30, R176, R203 ;  /* 0x000000cbb01e723e */ /* 0x008fe200000000ff */
[--C-:B------:R-:W-:Y:S01]  /*10a70*/  FFMA.FTZ R105, R142, UR13, -R83.reuse ;  /* 0x0000000d8e697c23 */ /* 0x100fe20008010853 */
[----:B------:R-:W-:Y:S01]  /*10a80*/  FMNMX.FTZ R60, R145, R60, !PT ;  /* 0x0000003c913c7209 */ /* 0x000fe20007810000 */
[--C-:B------:R-:W-:Y:S01]  /*10a90*/  FFMA.FTZ R86, R86, UR13, -R83.reuse ;  /* 0x0000000d56567c23 */ /* 0x100fe20008010853 */
[--C-:B------:R-:W-:Y:S01]  /*10aa0*/  FFMA.FTZ R84, R84, UR13, -R83.reuse ;  /* 0x0000000d54547c23 */ /* 0x100fe20008010853 */
[----:B------:R-:W-:Y:S01]  /*10ab0*/  FADD.FTZ R180, R209, R180 ;  /* 0x000000b4d1b47221 */ /* 0x000fe20000010000 */
[----:B------:R-:W-:Y:S01]  /*10ac0*/  FMNMX.FTZ R60, R181, R60, !PT ;  /* 0x0000003cb53c7209 */ /* 0x000fe20007810000 */
[----:B------:R-:W-:Y:S01]  /*10ad0*/  MUFU.EX2 R177, R177 ;  /* 0x000000b100b17308 */ /* 0x000fe20000000800 */
[--C-:B------:R-:W-:Y:S01]  /*10ae0*/  FFMA.FTZ R57, R57, UR13, -R83.reuse ;  /* 0x0000000d39397c23 */ /* 0x100fe20008010853 */
[----:B------:R-:W-:Y:S01]  /*10af0*/  FADD.FTZ R203, R203, R180 ;  /* 0x000000b4cbcb7221 */ /* 0x000fe20000010000 */
[----:B------:R-:W-:Y:S01]  /*10b00*/  FMNMX.FTZ R60, R241, R60, !PT ;  /* 0x0000003cf13c7209 */ /* 0x000fe20007810000 */
[----:B------:R-:W-:-:S03]  /*10b10*/  FFMA.FTZ R56, R56, UR13, -R83 ;  /* 0x0000000d38387c23 */ /* 0x000fc60008010853 */
[----:B------:R-:W-:Y:S01]  /*10b20*/  FMNMX.FTZ R60, R239, R60, !PT ;  /* 0x0000003cef3c7209 */ /* 0x000fe20007810000 */
[----:B------:R-:W1:Y:S03]  /*10b30*/  MUFU.EX2 R136, R136 ;  /* 0x0000008800887308 */ /* 0x000e660000000800 */
        /* <DEDUP_REMOVED lines=35> */
[----:B------:R-:W-:Y:S01]  /*10d70*/  FFMA.FTZ R58, R14, UR13, -R83 ;  /* 0x0000000d0e3a7c23 */ /* 0x000fe20008010853 */
[----:B------:R-:W-:Y:S02]  /*10d80*/  MUFU.EX2 R98, R98 ;  /* 0x0000006200627308 */ /* 0x000fe40000000800 */
        /* <DEDUP_REMOVED lines=9> */
[----:B------:R-:W-:Y:S02]  /*10e20*/  FMNMX.FTZ R40, R87, R42, !PT ;  /* 0x0000002a57287209 */ /* 0x000fe40007810000 */
[----:B------:R-:W-:Y:S02]  /*10e30*/  MUFU.EX2 R99, R99 ;  /* 0x0000006300637308 */ /* 0x000fe40000000800 */
[----:B------:R-:W-:-:S04]  /*10e40*/  FMNMX.FTZ R40, R85, R40, !PT ;  /* 0x0000002855287209 */ /* 0x000fc80007810000 */
[----:B------:R-:W-:Y:S02]  /*10e50*/  FMNMX.FTZ R3, R55, R40, !PT ;  /* 0x0000002837037209 */ /* 0x000fe40007810000 */
[----:B------:R-:W-:Y:S02]  /*10e60*/  MUFU.EX2 R94, R94 ;  /* 0x0000005e005e7308 */ /* 0x000fe40000000800 */
[----:B------:R-:W-:-:S04]  /*10e70*/  FMNMX.FTZ R38, R54, R3, !PT ;  /* 0x0000000336267209 */ /* 0x000fc80007810000 */
[----:B------:R-:W-:Y:S02]  /*10e80*/  FMNMX.FTZ R3, R53, R38, !PT ;  /* 0x0000002635037209 */ /* 0x000fe40007810000 */
[----:B-1----:R-:W-:Y:S01]  /*10e90*/  F2FP.F16.F32.PACK_AB R38, R136, R177 ;  /* 0x000000b18826723e */ /* 0x002fe200000000ff */
[----:B------:R-:W-:Y:S01]  /*10ea0*/  MUFU.EX2 R97, R97 ;  /* 0x0000006100617308 */ /* 0x000fe20000000800 */
[----:B------:R-:W-:-:S04]  /*10eb0*/  FMNMX.FTZ R36, R52, R3, !PT ;  /* 0x0000000334247209 */ /* 0x000fc80007810000 */
[----:B------:R-:W-:Y:S02]  /*10ec0*/  FMNMX.FTZ R3, R51, R36, !PT ;  /* 0x0000002433037209 */ /* 0x000fe40007810000 */
[----:B------:R-:W-:Y:S01]  /*10ed0*/  F2FP.F16.F32.PACK_AB R36, R144, R189 ;  /* 0x000000bd9024723e */ /* 0x000fe200000000ff */
[----:B------:R-:W-:Y:S01]  /*10ee0*/  MUFU.EX2 R90, R90 ;  /* 0x0000005a005a7308 */ /* 0x000fe20000000800 */
[----:B------:R-:W-:-:S04]  /*10ef0*/  FMNMX.FTZ R34, R50, R3, !PT ;  /* 0x0000000332227209 */ /* 0x000fc80007810000 */
[----:B------:R-:W-:-:S03]  /*10f00*/  FMNMX.FTZ R3, R49, R34, !PT ;  /* 0x0000002231037209 */ /* 0x000fc60007810000 */
[----:B------:R-:W-:Y:S01]  /*10f10*/  MUFU.EX2 R91, R91 ;  /* 0x0000005b005b7308 */ /* 0x000fe20000000800 */
[----:B------:R-:W-:-:S05]  /*10f20*/  FMNMX.FTZ R32, R48, R3, !PT ;  /* 0x0000000330207209 */ /* 0x000fca0007810000 */
[----:B------:R-:W1:Y:S02]  /*10f30*/  SHFL.BFLY PT, R3, R32, 0x2, 0x1f ;  /* 0x0c401f0020037f89 */ /* 0x000e6400000e0000 */
        /* <DEDUP_REMOVED lines=10> */
[----:B------:R-:W-:Y:S01]  /*10fe0*/  FFMA.FTZ R3, R4, UR13, -R83 ;  /* 0x0000000d04037c23 */ /* 0x000fe20008010853 */
[----:B------:R-:W-:-:S02]  /*10ff0*/  SHF.R.S32.HI R4, RZ, 0x1, R104 ;  /* 0x00000001ff047819 */ /* 0x000fc40000011468 */
[C---:B------:R-:W-:Y:S01]  /*11000*/  FSETP.NEU.FTZ.AND P1, PT, R129.reuse, -INF , PT ;  /* 0xff8000008100780b */ /* 0x040fe20003f3d000 */
[----:B------:R-:W-:Y:S02]  /*11010*/  FMUL.FTZ R60, R129, UR13 ;  /* 0x0000000d813c7c20 */ /* 0x000fe40008410000 */
[----:B------:R-:W-:Y:S03]  /*11020*/  MUFU.EX2 R80, R80 ;  /* 0x0000005000507308 */ /* 0x000fe60000000800 */
[----:B------:R-:W-:-:S05]  /*11030*/  FSEL R60, R60, RZ, P1 ;  /* 0x000000ff3c3c7208 */ /* 0x000fca0000800000 */
[----:B------:R-:W-:Y:S01]  /*11040*/  MUFU.EX2 R77, R77 ;  /* 0x0000004d004d7308 */ /* 0x000fe20000000800 */
[----:B------:R-:W-:Y:S01]  /*11050*/  FFMA.FTZ R178, R7, UR13, -R60 ;  /* 0x0000000d07b27c23 */ /* 0x000fe2000801083c */
[----:B------:R-:W-:Y:S01]  /*11060*/  SHF.R.S32.HI R7, RZ, 0x1f, R104 ;  /* 0x0000001fff077819 */ /* 0x000fe20000011468 */
[--C-:B------:R-:W-:Y:S01]  /*11070*/  FFMA.FTZ R172, R13, UR13, -R60.reuse ;  /* 0x0000000d0dac7c23 */ /* 0x100fe2000801083c */
[--C-:B------:R-:W-:Y:S01]  /*11080*/  FFMA.FTZ R140, R15, UR13, -R60.reuse ;  /* 0x0000000d0f8c7c23 */ /* 0x100fe2000801083c */
[--C-:B------:R-:W-:Y:S01]  /*11090*/  FFMA.FTZ R207, R35, UR13, -R60.reuse ;  /* 0x0000000d23cf7c23 */ /* 0x100fe2000801083c */
[----:B------:R-:W-:Y:S01]  /*110a0*/  LEA.HI R7, R7, R4, RZ, 0x2 ;  /* 0x0000000407077211 */ /* 0x000fe200078f10ff */
[----:B------:R-:W1:Y:S01]  /*110b0*/  LDSM.16.MT88.4 R12, [R198+0x5000] ;  /* 0x00500000c60c783b */ /* 0x000e620000004200 */
[--C-:B------:R-:W-:Y:S01]  /*110c0*/  FFMA.FTZ R201, R27, UR13, -R60.reuse ;  /* 0x0000000d1bc97c23 */ /* 0x100fe2000801083c */
[--C-:B------:R-:W-:Y:S01]  /*110d0*/  FFMA.FTZ R141, R25, UR13, -R60.reuse ;  /* 0x0000000d198d7c23 */ /* 0x100fe2000801083c */
[----:B------:R-:W-:Y:S01]  /*110e0*/  LOP3.LUT R7, R7, 0xfffffffc, RZ, 0xc0, !PT ;  /* 0xfffffffc07077812 */ /* 0x000fe200078ec0ff */
[----:B------:R-:W-:Y:S01]  /*110f0*/  MUFU.EX2 R207, R207 ;  /* 0x000000cf00cf7308 */ /* 0x000fe20000000800 */
[--C-:B------:R-:W-:Y:S01]  /*11100*/  FFMA.FTZ R124, R5, UR13, -R60.reuse ;  /* 0x0000000d057c7c23 */ /* 0x100fe2000801083c */
[--C-:B------:R-:W-:Y:S01]  /*11110*/  FFMA.FTZ R183, R29, UR13, -R60.reuse ;  /* 0x0000000d1db77c23 */ /* 0x100fe2000801083c */
[----:B------:R-:W-:Y:S01]  /*11120*/  IADD3 R7, R4, -R7, RZ ;  /* 0x8000000704077210 */ /* 0x000fe20007ffe0ff */
[--C-:B------:R-:W-:Y:S01]  /*11130*/  FFMA.FTZ R173, R31, UR13, -R60.reuse ;  /* 0x0000000d1fad7c23 */ /* 0x100fe2000801083c */
[--C-:B------:R-:W-:Y:S01]  /*11140*/  FFMA.FTZ R134, R23, UR13, -R60.reuse ;  /* 0x0000000d17867c23 */ /* 0x100fe2000801083c */
[--C-:B------:R-:W-:Y:S01]  /*11150*/  FFMA.FTZ R112, R19, UR13, -R60.reuse ;  /* 0x0000000d13707c23 */ /* 0x100fe2000801083c */
[----:B------:R-:W-:Y:S01]  /*11160*/  LOP3.LUT P1, RZ, R7, 0x2, RZ, 0xc0, !PT ;  /* 0x0000000207ff7812 */ /* 0x000fe2000782c0ff */
[----:B------:R-:W2:Y:S01]  /*11170*/  MUFU.EX2 R178, R178 ;  /* 0x000000b200b27308 */ /* 0x000ea20000000800 */
[----:B------:R-:W-:Y:S01]  /*11180*/  LDSM.16.MT88.4 R4, [R198+0x5400] ;  /* 0x00540000c604783b */ /* 0x000fe20000004200 */
[--C-:B------:R-:W-:Y:S01]  /*11190*/  FFMA.FTZ R121, R17, UR13, -R60.reuse ;  /* 0x0000000d11797c23 */ /* 0x100fe2000801083c */
[----:B------:R-:W-:Y:S01]  /*111a0*/  SEL R197, R197, 0xfffffff0, !P1 ;  /* 0xfffffff0c5c57807 */ /* 0x000fe20004800000 */
[--C-:B------:R-:W-:Y:S01]  /*111b0*/  FFMA.FTZ R137, R21, UR13, -R60.reuse ;  /* 0x0000000d15897c23 */ /* 0x100fe2000801083c */
[--C-:B------:R-:W-:Y:S01]  /*111c0*/  FFMA.FTZ R106, R11, UR13, -R60.reuse ;  /* 0x0000000d0b6a7c23 */ /* 0x100fe2000801083c */
[----:B------:R-:W-:Y:S01]  /*111d0*/  LDSM.16.MT88.4 R20, [R198+0x5800] ;  /* 0x00580000c614783b */ /* 0x000fe20000004200 */
[----:B------:R-:W-:Y:S01]  /*111e0*/  LEA R197, R197, R198, 0x1 ;  /* 0x000000c6c5c57211 */ /* 0x000fe200078e08ff */
[----:B------:R-:W-:Y:S01]  /*111f0*/  MUFU.EX2 R201, R201 ;  /* 0x000000c900c97308 */ /* 0x000fe20000000800 */
[--C-:B------:R-:W-:Y:S01]  /*11200*/  FFMA.FTZ R104, R9, UR13, -R60.reuse ;  /* 0x0000000d09687c23 */ /* 0x100fe2000801083c */
[--C-:B------:R-:W-:Y:S01]  /*11210*/  FFMA.FTZ R125, R33, UR13, -R60.reuse ;  /* 0x0000000d217d7c23 */ /* 0x100fe2000801083c */
[--C-:B------:R-:W-:Y:S01]  /*11220*/  FFMA.FTZ R114, R247, UR13, -R60.reuse ;  /* 0x0000000df7727c23 */ /* 0x100fe2000801083c */
[----:B------:R-:W3:Y:S01]  /*11230*/  LDSM.16.MT88.4 R24, [R197+0x5000] ;  /* 0x00500000c518783b */ /* 0x000ee20000004200 */
[--C-:B------:R-:W-:Y:S01]  /*11240*/  FFMA.FTZ R133, R133, UR13, -R60.reuse ;  /* 0x0000000d85857c23 */ /* 0x100fe2000801083c */
[--C-:B------:R-:W-:Y:S01]  /*11250*/  FFMA.FTZ R122, R245, UR13, -R60.reuse ;  /* 0x0000000df57a7c23 */ /* 0x100fe2000801083c */
[--C-:B------:R-:W-:Y:S01]  /*11260*/  FFMA.FTZ R143, R143, UR13, -R60.reuse ;  /* 0x0000000d8f8f7c23 */ /* 0x100fe2000801083c */
[----:B------:R-:W4:Y:S01]  /*11270*/  MUFU.EX2 R172, R172 ;  /* 0x000000ac00ac7308 */ /* 0x000f220000000800 */
[----:B--2---:R-:W-:Y:S01]  /*11280*/  F2FP.F16.F32.PACK_AB R29, R178, R207 ;  /* 0x000000cfb21d723e */ /* 0x004fe200000000ff */
[----:B------:R-:W2:Y:S01]  /*11290*/  LDSM.16.MT88.4 R40, [R197+0x5400] ;  /* 0x00540000c528783b */ /* 0x000ea20000004200 */
[--C-:B------:R-:W-:Y:S01]  /*112a0*/  FFMA.FTZ R132, R243, UR13, -R60.reuse ;  /* 0x0000000df3847c23 */ /* 0x100fe2000801083c */
[--C-:B------:R-:W-:Y:S01]  /*112b0*/  FFMA.FTZ R145, R145, UR13, -R60.reuse ;  /* 0x0000000d91917c23 */ /* 0x100fe2000801083c */
[--C-:B------:R-:W-:Y:S01]  /*112c0*/  FFMA.FTZ R181, R181, UR13, -R60.reuse ;  /* 0x0000000db5b57c23 */ /* 0x100fe2000801083c */
[----:B------:R-:W5:Y:S01]  /*112d0*/  LDSM.16.MT88.4 R32, [R197+0x5800] ;  /* 0x00580000c520783b */ /* 0x000f620000004200 */
        /* <DEDUP_REMOVED lines=18> */
[C---:B-1----:R-:W-:Y:S01]  /*11400*/  HMMA.16816.F32 R16, R28.reuse, R12, RZ ;  /* 0x0000000c1c10723c */ /* 0x042fe200000018ff */
[--C-:B------:R-:W-:Y:S01]  /*11410*/  FFMA.FTZ R223, R223, UR13, -R60.reuse ;  /* 0x0000000ddfdf7c23 */ /* 0x100fe2000801083c */
[--C-:B------:R-:W-:Y:S01]  /*11420*/  FFMA.FTZ R190, R219, UR13, -R60.reuse ;  /* 0x0000000ddbbe7c23 */ /* 0x100fe2000801083c */
[--C-:B------:R-:W-:Y:S01]  /*11430*/  FFMA.FTZ R217, R217, UR13, -R60.reuse ;  /* 0x0000000dd9d97c23 */ /* 0x100fe2000801083c */
[----:B------:R-:W-:Y:S01]  /*11440*/  FFMA.FTZ R200, R215, UR13, -R60 ;  /* 0x0000000dd7c87c23 */ /* 0x000fe2000801083c */
[----:B------:R-:W-:Y:S01]  /*11450*/  FADD.FTZ R178, R207, R178 ;  /* 0x000000b2cfb27221 */ /* 0x000fe20000010000 */
[C---:B------:R-:W-:Y:S01]  /*11460*/  HMMA.16816.F32 R12, R28.reuse, R14, RZ ;  /* 0x0000000e1c0c723c */ /* 0x040fe200000018ff */
[----:B------:R-:W1:Y:S01]  /*11470*/  MUFU.EX2 R134, R134 ;  /* 0x0000008600867308 */ /* 0x000e620000000800 */
[----:B---3--:R-:W-:Y:S01]  /*11480*/  F2FP.F16.F32.PACK_AB R37, R140, R183 ;  /* 0x000000b78c25723e */ /* 0x008fe200000000ff */
[----:B------:R-:W-:Y:S01]  /*11490*/  FADD.FTZ R201, R201, R178 ;  /* 0x000000b2c9c97221 */ /* 0x000fe20000010000 */
[--C-:B------:R-:W-:Y:S01]  /*114a0*/  FFMA.FTZ R199, R199, UR13, -R60.reuse ;  /* 0x0000000dc7c77c23 */ /* 0x100fe2000801083c */
[--C-:B------:R-:W-:Y:S01]  /*114b0*/  FFMA.FTZ R179, R179, UR13, -R60.reuse ;  /* 0x0000000db3b37c23 */ /* 0x100fe2000801083c */
[C---:B------:R-:W-:Y:S01]  /*114c0*/  HMMA.16816.F32 R8, R28.reuse, R24, RZ ;  /* 0x000000181c08723c */ /* 0x040fe200000018ff */
[--C-:B------:R-:W-:Y:S01]  /*114d0*/  FFMA.FTZ R147, R147, UR13, -R60.reuse ;  /* 0x0000000d93937c23 */ /* 0x100fe2000801083c */
        /* <DEDUP_REMOVED lines=9> */
[----:B------:R-:W3:Y:S01]  /*11570*/  MUFU.EX2 R124, R124 ;  /* 0x0000007c007c7308 */ /* 0x000ee20000000800 */
[----:B-1----:R-:W-:Y:S01]  /*11580*/  F2FP.F16.F32.PACK_AB R39, R134, R173 ;  /* 0x000000ad8627723e */ /* 0x002fe200000000ff */
[--C-:B------:R-:W-:Y:S01]  /*11590*/  FFMA.FTZ R53, R53, UR13, -R60.reuse ;  /* 0x0000000d35357c23 */ /* 0x100fe2000801083c */
[----:B------:R-:W-:Y:S01]  /*115a0*/  F2FP.F16.F32.PACK_AB R26, R120, R139 ;  /* 0x0000008b781a723e */ /* 0x000fe200000000ff */
[----:B------:R-:W-:-:S04]  /*115b0*/  FFMA.FTZ R52, R52, UR13, -R60 ;  /* 0x0000000d34347c23 */ /* 0x000fc8000801083c */
[----:B------:R-:W-:Y:S01]  /*115c0*/  MUFU.EX2 R137, R137 ;  /* 0x0000008900897308 */ /* 0x000fe20000000800 */
[C---:B------:R-:W-:Y:S06]  /*115d0*/  HMMA.16816.F32 R16, R36.reuse, R4, R16 ;  /* 0x000000042410723c */ /* 0x040fec0000001810 */
[----:B------:R-:W-:Y:S01]  /*115e0*/  HMMA.16816.F32 R12, R36, R6, R12 ;  /* 0x00000006240c723c */ /* 0x000fe2000000180c */
[----:B------:R-:W1:Y:S01]  /*115f0*/  MUFU.EX2 R112, R112 ;  /* 0x0000007000707308 */ /* 0x000e620000000800 */
[----:B------:R-:W4:Y:S01]  /*11600*/  LDSM.16.MT88.4 R4, [R198+0x5c00] ;  /* 0x005c0000c604783b */ /* 0x000f220000004200 */
[----:B---3--:R-:W-:-:S03]  /*11610*/  F2FP.F16.F32.PACK_AB R25, R124, R141 ;  /* 0x0000008d7c19723e */ /* 0x008fc600000000ff */
[C---:B--2---:R-:W-:Y:S03]  /*11620*/  HMMA.16816.F32 R8, R36.reuse, R40, R8 ;  /* 0x000000282408723c */ /* 0x044fe60000001808 */
[----:B------:R-:W-:Y:S03]  /*11630*/  MUFU.EX2 R121, R121 ;  /* 0x0000007900797308 */ /* 0x000fe60000000800 */
[----:B------:R-:W-:Y:S01]  /*11640*/  HMMA.16816.F32 R28, R36, R42, R28 ;  /* 0x0000002a241c723c */ /* 0x000fe2000000181c */
[----:B------:R-:W2:Y:S04]  /*11650*/  LDSM.16.MT88.4 R36, [R197+0x5c00] ;  /* 0x005c0000c524783b */ /* 0x000ea80000004200 */
[----:B------:R-:W3:Y:S01]  /*11660*/  MUFU.EX2 R106, R106 ;  /* 0x0000006a006a7308 */ /* 0x000ee20000000800 */
[----:B-1----:R-:W-:Y:S01]  /*11670*/  F2FP.F16.F32.PACK_AB R27, R112, R137 ;  /* 0x00000089701b723e */ /* 0x002fe200000000ff */
[----:B------:R-:W-:Y:S06]  /*11680*/  LDSM.16.MT88.4 R40, [R197+0x6000] ;  /* 0x00600000c528783b */ /* 0x000fec0000004200 */
[----:B------:R-:W-:Y:S01]  /*11690*/  MUFU.EX2 R104, R104 ;  /* 0x0000006800687308 */ /* 0x000fe20000000800 */
[C---:B------:R-:W-:Y:S06]  /*116a0*/  HMMA.16816.F32 R16, R24.reuse, R20, R16 ;  /* 0x000000141810723c */ /* 0x040fec0000001810 */
[C---:B------:R-:W-:Y:S01]  /*116b0*/  HMMA.16816.F32 R12, R24.reuse, R22, R12 ;  /* 0x00000016180c723c */ /* 0x040fe2000000180c */
[----:B------:R-:W1:Y:S01]  /*116c0*/  MUFU.EX2 R125, R125 ;  /* 0x0000007d007d7308 */ /* 0x000e620000000800 */
[----:B------:R-:W2:Y:S04]  /*116d0*/  LDSM.16.MT88.4 R20, [R198+0x6000] ;  /* 0x00600000c614783b */ /* 0x000ea80000004200 */
[C---:B-----5:R-:W-:Y:S03]  /*116e0*/  HMMA.16816.F32 R8, R24.reuse, R32, R8 ;  /* 0x000000201808723c */ /* 0x060fe60000001808 */
[----:B------:R-:W-:Y:S03]  /*116f0*/  MUFU.EX2 R114, R114 ;  /* 0x0000007200727308 */ /* 0x000fe60000000800 */
[----:B------:R-:W-:Y:S01]  /*11700*/  HMMA.16816.F32 R28, R24, R34, R28 ;  /* 0x00000022181c723c */ /* 0x000fe2000000181c */
[----:B------:R-:W-:-:S04]  /*11710*/  F2FP.F16.F32.PACK_AB R32, R100, R111 ;  /* 0x0000006f6420723e */ /* 0x000fc800000000ff */
[----:B------:R-:W5:Y:S02]  /*11720*/  MUFU.EX2 R133, R133 ;  /* 0x0000008500857308 */ /* 0x000f640000000800 */
[----:B------:R-:W-:Y:S02]  /*11730*/  F2FP.F16.F32.PACK_AB R24, R110, R123 ;  /* 0x0000007b6e18723e */ /* 0x000fe400000000ff */
[----:B---3--:R-:W-:Y:S02]  /*11740*/  F2FP.F16.F32.PACK_AB R25, R106, R121 ;  /* 0x000000796a19723e */ /* 0x008fe400000000ff */
[----:B------:R-:W-:Y:S02]  /*11750*/  F2FP.F16.F32.PACK_AB R26, R102, R115 ;  /* 0x00000073661a723e */ /* 0x000fe400000000ff */
[----:B-1----:R-:W-:Y:S01]  /*11760*/  F2FP.F16.F32.PACK_AB R27, R125, R104 ;  /* 0x000000687d1b723e */ /* 0x002fe200000000ff */
[----:B------:R-:W-:Y:S01]  /*11770*/  MUFU.EX2 R122, R122 ;  /* 0x0000007a007a7308 */ /* 0x000fe20000000800 */
[----:B------:R-:W-:-:S05]  /*11780*/  F2FP.F16.F32.PACK_AB R34, R98, R107 ;  /* 0x0000006b6222723e */ /* 0x000fca00000000ff */
[----:B----4-:R-:W-:Y:S02]  /*11790*/  HMMA.16816.F32 R16, R24, R4, R16 ;  /* 0x000000041810723c */ /* 0x010fe40000001810 */
[----:B------:R-:W1:Y:S01]  /*117a0*/  MUFU.EX2 R143, R143 ;  /* 0x0000008f008f7308 */ /* 0x000e620000000800 */
[----:B-----5:R-:W-:-:S03]  /*117b0*/  F2FP.F16.F32.PACK_AB R33, R133, R114 ;  /* 0x000000728521723e */ /* 0x020fc600000000ff */
[C---:B------:R-:W-:Y:S01]  /*117c0*/  HMMA.16816.F32 R12, R24.reuse, R6, R12 ;  /* 0x00000006180c723c */ /* 0x040fe2000000180c */
[----:B------:R-:W3:Y:S03]  /*117d0*/  LDSM.16.MT88.4 R4, [R198+0x6400] ;  /* 0x00640000c604783b */ /* 0x000ee60000004200 */
[----:B------:R-:W-:Y:S02]  /*117e0*/  MUFU.EX2 R132, R132 ;  /* 0x0000008400847308 */ /* 0x000fe40000000800 */
[C---:B--2---:R-:W-:Y:S06]  /*117f0*/  HMMA.16816.F32 R8, R24.reuse, R36, R8 ;  /* 0x000000241808723c */ /* 0x044fec0000001808 */
[----:B------:R-:W-:Y:S01]  /*11800*/  HMMA.16816.F32 R28, R24, R38, R28 ;  /* 0x00000026181c723c */ /* 0x000fe2000000181c */
[----:B-1----:R-:W-:Y:S01]  /*11810*/  F2FP.F16.F32.PACK_AB R35, R143, R122 ;  /* 0x0000007a8f23723e */ /* 0x002fe200000000ff */
        /* <DEDUP_REMOVED lines=62> */
[----:B------:R-:W-:Y:S01]  /*11c00*/  FADD.FTZ R183, R183, R176 ;  /* 0x000000b0b7b77221 */ /* 0x000fe20000010000 */
[----:B------:R-:W-:Y:S01]  /*11c10*/  MUFU.EX2 R76, R76 ;  /* 0x0000004c004c7308 */ /* 0x000fe20000000800 */
[----:B-----5:R-:W-:Y:S01]  /*11c20*/  HMMA.16816.F32 R16, R20, R24, R16 ;  /* 0x000000181410723c */ /* 0x020fe20000001810 */
[----:B------:R-:W-:-:S04]  /*11c30*/  FADD.FTZ R144, R144, R189 ;  /* 0x000000bd90907221 */ /* 0x000fc80000010000 */
[----:B------:R-:W-:Y:S01]  /*11c40*/  FADD.FTZ R177, R177, R144 ;  /* 0x00000090b1b17221 */ /* 0x000fe20000010000 */
[C---:B------:R-:W-:Y:S01]  /*11c50*/  HMMA.16816.F32 R12, R20.reuse, R26, R12 ;  /* 0x0000001a140c723c */ /* 0x040fe2000000180c */
[----:B------:R-:W3:Y:S01]  /*11c60*/  MUFU.EX2 R73, R73 ;  /* 0x0000004900497308 */ /* 0x000ee20000000800 */
[----:B-1----:R-:W-:Y:S01]  /*11c70*/  F2FP.F16.F32.PACK_AB R36, R75, R78 ;  /* 0x0000004e4b24723e */ /* 0x002fe200000000ff */
[----:B------:R-:W1:Y:S01]  /*11c80*/  LDSM.16.MT88.4 R24, [R198+0x7800] ;  /* 0x00780000c618783b */ /* 0x000e620000004200 */
[----:B------:R-:W-:Y:S02]  /*11c90*/  FADD.FTZ R136, R136, R177 ;  /* 0x000000b188887221 */ /* 0x000fe40000010000 */
[C---:B------:R-:W-:Y:S02]  /*11ca0*/  HMMA.16816.F32 R8, R20.reuse, R32, R8 ;  /* 0x000000201408723c */ /* 0x040fe40000001808 */
[----:B------:R-:W-:Y:S01]  /*11cb0*/  FADD.FTZ R171, R171, R136 ;  /* 0x00000088abab7221 */ /* 0x000fe20000010000 */
[----:B------:R-:W-:Y:S03]  /*11cc0*/  MUFU.EX2 R188, R188 ;  /* 0x000000bc00bc7308 */ /* 0x000fe60000000800 */
[----:B------:R-:W-:Y:S01]  /*11cd0*/  HMMA.16816.F32 R28, R20, R34, R28 ;  /* 0x00000022141c723c */ /* 0x000fe2000000181c */
[----:B------:R-:W5:Y:S01]  /*11ce0*/  LDSM.16.MT88.4 R20, [R197+0x7800] ;  /* 0x00780000c514783b */ /* 0x000f620000004200 */
[----:B------:R-:W-:Y:S01]  /*11cf0*/  FADD.FTZ R126, R126, R171 ;  /* 0x000000ab7e7e7221 */ /* 0x000fe20000010000 */
[----:B------:R-:W-:-:S02]  /*11d00*/  FFMA.FTZ R171, R48, UR13, -R60 ;  /* 0x0000000d30ab7c23 */ /* 0x000fc4000801083c */
        /* <DEDUP_REMOVED lines=24> */
[----:B------:R-:W3:Y:S01]  /*11e90*/  MUFU.EX2 R69, R69 ;  /* 0x0000004500457308 */ /* 0x000ee20000000800 */
[----:B----4-:R-:W-:Y:S01]  /*11ea0*/  F2FP.F16.F32.PACK_AB R32, R71, R74 ;  /* 0x0000004a4720723e */ /* 0x010fe200000000ff */
[----:B------:R-:W-:Y:S01]  /*11eb0*/  FADD.FTZ R173, R173, R4 ;  /* 0x00000004adad7221 */ /* 0x000fe20000010000 */
[C---:B--2---:R-:W-:Y:S01]  /*11ec0*/  HMMA.16816.F32 R8, R36.reuse, R40, R8 ;  /* 0x000000282408723c */ /* 0x044fe20000001808 */
[----:B------:R-:W2:Y:S01]  /*11ed0*/  LDSM.16.MT88.4 R4, [R198+0x7c00] ;  /* 0x007c0000c604783b */ /* 0x000ea20000004200 */
[----:B------:R-:W-:Y:S01]  /*11ee0*/  FADD.FTZ R96, R96, R105 ;  /* 0x0000006960607221 */ /* 0x000fe20000010000 */
[----:B------:R-:W-:Y:S02]  /*11ef0*/  FADD.FTZ R134, R134, R173 ;  /* 0x000000ad86867221 */ /* 0x000fe40000010000 */
[----:B------:R-:W-:Y:S01]  /*11f00*/  MUFU.EX2 R200, R200 ;  /* 0x000000c800c87308 */ /* 0x000fe20000000800 */
[----:B------:R-:W-:Y:S01]  /*11f10*/  HMMA.16816.F32 R28, R36, R42, R28 ;  /* 0x0000002a241c723c */ /* 0x000fe2000000181c */
[----:B------:R-:W-:Y:S01]  /*11f20*/  FADD.FTZ R141, R141, R134 ;  /* 0x000000868d8d7221 */ /* 0x000fe20000010000 */
[----:B------:R-:W-:Y:S01]  /*11f30*/  FFMA.FTZ R40, R109, UR13, -R60 ;  /* 0x0000000d6d287c23 */ /* 0x000fe2000801083c */
[----:B------:R-:W-:-:S02]  /*11f40*/  FADD.FTZ R99, R99, R96 ;  /* 0x0000006063637221 */ /* 0x000fc40000010000 */
[----:B------:R-:W-:Y:S02]  /*11f50*/  FADD.FTZ R124, R124, R141 ;  /* 0x0000008d7c7c7221 */ /* 0x000fe40000010000 */
[----:B------:R-:W4:Y:S01]  /*11f60*/  MUFU.EX2 R199, R199 ;  /* 0x000000c700c77308 */ /* 0x000f220000000800 */
[----:B---3--:R-:W-:Y:S01]  /*11f70*/  F2FP.F16.F32.PACK_AB R34, R69, R72 ;  /* 0x000000484522723e */ /* 0x008fe200000000ff */
[----:B------:R-:W-:Y:S01]  /*11f80*/  FADD.FTZ R137, R137, R124 ;  /* 0x0000007c89897221 */ /* 0x000fe20000010000 */
[--C-:B------:R-:W-:Y:S01]  /*11f90*/  FFMA.FTZ R37, R135, UR13, -R60.reuse ;  /* 0x0000000d87257c23 */ /* 0x100fe2000801083c */
[--C-:B------:R-:W-:Y:S01]  /*11fa0*/  FFMA.FTZ R38, R127, UR13, -R60.reuse ;  /* 0x0000000d7f267c23 */ /* 0x100fe2000801083c */
[--C-:B------:R-:W-:Y:S01]  /*11fb0*/  FFMA.FTZ R39, R113, UR13, -R60.reuse ;  /* 0x0000000d71277c23 */ /* 0x100fe2000801083c */
        /* <DEDUP_REMOVED lines=20> */
[----:B------:R-:W4:Y:S01]  /*12100*/  MUFU.EX2 R67, R67 ;  /* 0x0000004300437308 */ /* 0x000f220000000800 */
[----:B---3--:R-:W-:Y:S01]  /*12110*/  F2FP.F16.F32.PACK_AB R35, R179, R172 ;  /* 0x000000acb323723e */ /* 0x008fe200000000ff */
[----:B------:R-:W-:-:S04]  /*12120*/  FADD.FTZ R122, R122, R133 ;  /* 0x000000857a7a7221 */ /* 0x000fc80000010000 */
[----:B------:R-:W-:Y:S02]  /*12130*/  FADD.FTZ R143, R143, R122 ;  /* 0x0000007a8f8f7221 */ /* 0x000fe40000010000 */
[----:B-1----:R-:W-:Y:S01]  /*12140*/  HMMA.16816.F32 R16, R32, R24, R16 ;  /* 0x000000182010723c */ /* 0x002fe20000001810 */
        /* <DEDUP_REMOVED lines=10> */
[----:B------:R-:W5:Y:S01]  /*121f0*/  LDSM.16.MT88.4 R32, [R198+0x8000] ;  /* 0x00800000c620783b */ /* 0x000f620000004200 */
[----:B----4-:R-:W-:Y:S01]  /*12200*/  F2FP.F16.F32.PACK_AB R20, R67, R70 ;  /* 0x000000464314723e */ /* 0x010fe200000000ff */
[----:B------:R-:W-:-:S04]  /*12210*/  FADD.FTZ R181, R138, R181 ;  /* 0x000000b58ab57221 */ /* 0x000fc80000010000 */
        /* <DEDUP_REMOVED lines=18> */
[----:B------:R-:W-:Y:S01]  /*12340*/  MUFU.EX2 R64, R64 ;  /* 0x0000004000407308 */ /* 0x000fe20000000800 */
[----:B--2---:R-:W-:Y:S01]  /*12350*/  HMMA.16816.F32 R16, R20, R4, R16 ;  /* 0x000000041410723c */ /* 0x004fe20000001810 */
[----:B------:R-:W-:-:S04]  /*12360*/  FADD.FTZ R186, R186, R221 ;  /* 0x000000ddbaba7221 */ /* 0x000fc80000010000 */
[----:B------:R-:W-:Y:S01]  /*12370*/  FADD.FTZ R225, R225, R186 ;  /* 0x000000bae1e17221 */ /* 0x000fe20000010000 */
[----:B------:R-:W-:Y:S01]  /*12380*/  HMMA.16816.F32 R12, R20, R6, R12 ;  /* 0x00000006140c723c */ /* 0x000fe2000000180c */
[----:B------:R-:W2:Y:S01]  /*12390*/  MUFU.EX2 R61, R61 ;  /* 0x0000003d003d7308 */ /* 0x000ea20000000800 */
[----:B------:R-:W3:Y:S01]  /*123a0*/  LDSM.16.MT88.4 R4, [R197+0x8000] ;  /* 0x00800000c504783b */ /* 0x000ee20000004200 */
[----:B------:R-:W-:-:S03]  /*123b0*/  FADD.FTZ R188, R188, R225 ;  /* 0x000000e1bcbc7221 */ /* 0x000fc60000010000 */
[C---:B-1----:R-:W-:Y:S01]  /*123c0*/  HMMA.16816.F32 R8, R20.reuse, R24, R8 ;  /* 0x000000181408723c */ /* 0x042fe20000001808 */
[----:B------:R-:W-:Y:S01]  /*123d0*/  FADD.FTZ R223, R223, R188 ;  /* 0x000000bcdfdf7221 */ /* 0x000fe20000010000 */
[----:B------:R-:W-:Y:S01]  /*123e0*/  LDSM.16.MT88.4 R184, [R198+0x8c00] ;  /* 0x008c0000c6b8783b */ /* 0x000fe20000004200 */
[----:B------:R-:W-:Y:S02]  /*123f0*/  MUFU.EX2 R39, R39 ;  /* 0x0000002700277308 */ /* 0x000fe40000000800 */
[----:B------:R-:W-:Y:S01]  /*12400*/  FADD.FTZ R190, R190, R223 ;  /* 0x000000dfbebe7221 */ /* 0x000fe20000010000 */
[----:B------:R-:W-:Y:S01]  /*12410*/  HMMA.16816.F32 R28, R20, R26, R28 ;  /* 0x0000001a141c723c */ /* 0x000fe2000000181c */
[----:B----4-:R-:W-:Y:S01]  /*12420*/  F2FP.F16.F32.PACK_AB R24, R63, R66 ;  /* 0x000000423f18723e */ /* 0x010fe200000000ff */
[----:B------:R-:W1:Y:S01]  /*12430*/  LDSM.16.MT88.4 R20, [R198+0x8400] ;  /* 0x00840000c614783b */ /* 0x000e620000004200 */
[----:B------:R-:W-:Y:S02]  /*12440*/  FADD.FTZ R215, R215, R190 ;  /* 0x000000bed7d77221 */ /* 0x000fe40000010000 */
[----:B------:R-:W4:Y:S02]  /*12450*/  MUFU.EX2 R40, R40 ;  /* 0x0000002800287308 */ /* 0x000f240000000800 */
[----:B--2---:R-:W-:Y:S01]  /*12460*/  F2FP.F16.F32.PACK_AB R26, R61, R64 ;  /* 0x000000403d1a723e */ /* 0x004fe200000000ff */
[----:B------:R-:W-:-:S04]  /*12470*/  FADD.FTZ R200, R200, R215 ;  /* 0x000000d7c8c87221 */ /* 0x000fc80000010000 */
[----:B------:R-:W-:Y:S01]  /*12480*/  FADD.FTZ R199, R199, R200 ;  /* 0x000000c8c7c77221 */ /* 0x000fe20000010000 */
[----:B------:R-:W-:Y:S03]  /*12490*/  MUFU.EX2 R42, R42 ;  /* 0x0000002a002a7308 */ /* 0x000fe60000000800 */
[----:B------:R-:W-:-:S04]  /*124a0*/  FADD.FTZ R172, R172, R199 ;  /* 0x000000c7acac7221 */ /* 0x000fc80000010000 */
[----:B------:R-:W-:Y:S01]  /*124b0*/  FADD.FTZ R179, R179, R172 ;  /* 0x000000acb3b37221 */ /* 0x000fe20000010000 */
[----:B------:R-:W2:Y:S01]  /*124c0*/  MUFU.EX2 R101, R101 ;  /* 0x0000006500657308 */ /* 0x000ea20000000800 */
[----:B----4-:R-:W-:Y:S02]  /*124d0*/  F2FP.F16.F32.PACK_AB R25, R40, R39 ;  /* 0x000000272819723e */ /* 0x010fe400000000ff */
[----:B------:R-:W-:Y:S02]  /*124e0*/  FADD.FTZ R140, R140, R179 ;  /* 0x000000b38c8c7221 */ /* 0x000fe40000010000 */
[----:B------:R-:W-:Y:S02]  /*124f0*/  LDSM.16.MT88.4 R176, [R197+0x8c00] ;  /* 0x008c0000c5b0783b */ /* 0x000fe40000004200 */
[----:B------:R-:W-:Y:S01]  /*12500*/  FADD.FTZ R140, R41, R140 ;  /* 0x0000008c298c7221 */ /* 0x000fe20000010000 */
[----:B------:R-:W-:Y:S03]  /*12510*/  MUFU.EX2 R62, R62 ;  /* 0x0000003e003e7308 */ /* 0x000fe60000000800 */
[----:B------:R-:W-:-:S04]  /*12520*/  FADD.FTZ R37, R37, R140 ;  /* 0x0000008c25257221 */ /* 0x000fc80000010000 */
[----:B------:R-:W-:Y:S01]  /*12530*/  FADD.FTZ R38, R38, R37 ;  /* 0x0000002526267221 */ /* 0x000fe20000010000 */
[----:B------:R-:W4:Y:S01]  /*12540*/  MUFU.EX2 R59, R59 ;  /* 0x0000003b003b7308 */ /* 0x000f220000000800 */
[----:B--2---:R-:W-:-:S07]  /*12550*/  F2FP.F16.F32.PACK_AB R27, R101, R42 ;  /* 0x0000002a651b723e */ /* 0x004fce00000000ff */
[C---:B-----5:R-:W-:Y:S01]  /*12560*/  HMMA.16816.F32 R16, R24.reuse, R32, R16 ;  /* 0x000000201810723c */ /* 0x060fe20000001810 */
[----:B------:R-:W-:Y:S05]  /*12570*/  MUFU.EX2 R58, R58 ;  /* 0x0000003a003a7308 */ /* 0x000fea0000000800 */
[C---:B------:R-:W-:Y:S01]  /*12580*/  HMMA.16816.F32 R12, R24.reuse, R34, R12 ;  /* 0x00000022180c723c */ /* 0x040fe2000000180c */
[----:B------:R-:W-:Y:S02]  /*12590*/  FADD.FTZ R33, R89, R88 ;  /* 0x0000005859217221 */ /* 0x000fe40000010000 */
[----:B------:R-:W2:Y:S02]  /*125a0*/  MUFU.EX2 R47, R47 ;  /* 0x0000002f002f7308 */ /* 0x000ea40000000800 */
[----:B------:R-:W-:Y:S01]  /*125b0*/  FADD.FTZ R33, R86, R33 ;  /* 0x0000002156217221 */ /* 0x000fe20000010000 */
[----:B---3--:R-:W-:Y:S03]  /*125c0*/  HMMA.16816.F32 R8, R24, R4, R8 ;  /* 0x000000041808723c */ /* 0x008fe60000001808 */
[----:B------:R-:W-:-:S02]  /*125d0*/  FADD.FTZ R84, R84, R33 ;  /* 0x0000002154547221 */ /* 0x000fc40000010000 */
[----:B------:R-:W-:Y:S01]  /*125e0*/  MUFU.EX2 R93, R95 ;  /* 0x0000005f005d7308 */ /* 0x000fe20000000800 */
[----:B------:R-:W3:Y:S01]  /*125f0*/  LDSM.16.MT88.4 R32, [R197+0x8400] ;  /* 0x00840000c520783b */ /* 0x000ee20000004200 */
[----:B------:R-:W-:Y:S01]  /*12600*/  FADD.FTZ R81, R81, R84 ;  /* 0x0000005451517221 */ /* 0x000fe20000010000 */
[----:B------:R-:W-:Y:S01]  /*12610*/  HMMA.16816.F32 R28, R24, R6, R28 ;  /* 0x00000006181c723c */ /* 0x000fe2000000181c */
[----:B----4-:R-:W-:Y:S01]  /*12620*/  F2FP.F16.F32.PACK_AB R4, R59, R62 ;  /* 0x0000003e3b04723e */ /* 0x010fe200000000ff */
[----:B------:R-:W-:Y:S01]  /*12630*/  LDSM.16.MT88.4 R24, [R198+0x8800] ;  /* 0x00880000c618783b */ /* 0x000fe20000004200 */
[----:B------:R-:W-:Y:S02]  /*12640*/  FADD.FTZ R82, R82, R81 ;  /* 0x0000005152527221 */ /* 0x000fe40000010000 */
[----:B------:R-:W4:Y:S02]  /*12650*/  MUFU.EX2 R90, R94 ;  /* 0x0000005e005a7308 */ /* 0x000f240000000800 */
        /* <DEDUP_REMOVED lines=34> */
[----:B--2---:R-:W-:Y:S01]  /*12880*/  F2FP.F16.F32.PACK_AB R6, R3, R44 ;  /* 0x0000002c0306723e */ /* 0x004fe200000000ff */
[----:B------:R-:W-:Y:S02]  /*12890*/  FFMA.FTZ R34, R50, UR13, -R60 ;  /* 0x0000000d32227c23 */ /* 0x000fe4000801083c */
[----:B------:R-:W-:Y:S02]  /*128a0*/  FADD.FTZ R63, R63, R66 ;  /* 0x000000423f3f7221 */ /* 0x000fe40000010000 */
[----:B------:R-:W-:Y:S02]  /*128b0*/  MUFU.EX2 R53, R53 ;  /* 0x0000003500357308 */ /* 0x000fe40000000800 */
[----:B------:R-:W-:-:S04]  /*128c0*/  FADD.FTZ R64, R64, R63 ;  /* 0x0000003f40407221 */ /* 0x000fc80000010000 */
[----:B------:R-:W-:Y:S02]  /*128d0*/  FADD.FTZ R61, R61, R64 ;  /* 0x000000403d3d7221 */ /* 0x000fe40000010000 */
[----:B------:R-:W2:Y:S01]  /*128e0*/  MUFU.EX2 R52, R52 ;  /* 0x0000003400347308 */ /* 0x000ea20000000800 */
[----:B---3--:R-:W-:Y:S01]  /*128f0*/  F2FP.F16.F32.PACK_AB R5, R54, R55 ;  /* 0x000000373605723e */ /* 0x008fe200000000ff */
[----:B------:R-:W-:-:S04]  /*12900*/  FADD.FTZ R62, R62, R61 ;  /* 0x0000003d3e3e7221 */ /* 0x000fc80000010000 */
        /* <DEDUP_REMOVED lines=17> */
[----:B------:R-:W-:Y:S02]  /*12a20*/  FFMA.FTZ R24, R49, UR13, -R60 ;  /* 0x0000000d31187c23 */ /* 0x000fe4000801083c */
[----:B------:R-:W-:Y:S02]  /*12a30*/  FADD.FTZ R42, R42, R21 ;  /* 0x000000152a2a7221 */ /* 0x000fe40000010000 */
        /* <DEDUP_REMOVED lines=58> */
[C---:B------:R-:W-:Y:S01]  /*12de0*/  IMAD R6, R3.reuse, R6, R5 ;  /* 0x0000000603067224 */ /* 0x040fe200078e0205 */
[----:B------:R-:W-:Y:S01]  /*12df0*/  LOP3.LUT R5, R4, UR12, RZ, 0x3c, !PT ;  /* 0x0000000c04057c12 */ /* 0x000fe2000f8e3cff */
[----:B------:R-:W-:Y:S01]  /*12e00*/  ULDC.64 UR12, c[0x0][0x250] ;  /* 0x00009400000c7ab9 */ /* 0x000fe20000000a00 */
        /* <DEDUP_REMOVED lines=9> */
[----:B------:R-:W-:-:S02]  /*12ea0*/  LOP3.LUT R3, R4, UR4, RZ, 0x3c, !PT ;  /* 0x0000000404037c12 */ /* 0x000fc4000f8e3cff */
[----:B------:R-:W-:Y:S02]  /*12eb0*/  ISETP.NE.AND P1, PT, R4, RZ, PT ;  /* 0x000000ff0400720c */ /* 0x000fe40003f25270 */
        /* <DEDUP_REMOVED lines=11> */
[----:B------:R-:W-:Y:S01]  /*12f70*/  IMAD.IADD R5, R5, 0x1, -R7 ;  /* 0x0000000105057824 */ /* 0x000fe200078e0a07 */
[----:B------:R-:W-:-:S03]  /*12f80*/  MOV R9, UR12 ;  /* 0x0000000c00097c02 */ /* 0x000fc60008000f00 */
[----:B------:R-:W-:-:S05]  /*12f90*/  IMAD R8, R5, R4, -0x100 ;  /* 0xffffff0005087424 */ /* 0x000fca00078e0204 */
[----:B------:R-:W-:-:S05]  /*12fa0*/  SHF.R.S32.HI R4, RZ, 0x1f, R8 ;  /* 0x0000001fff047819 */ /* 0x000fca0000011408 */
[----:B------:R-:W-:-:S04]  /*12fb0*/  IMAD R5, R4, R9, RZ ;  /* 0x0000000904057224 */ /* 0x000fc800078e02ff */
[C---:B------:R-:W-:Y:S01]  /*12fc0*/  IMAD R5, R8.reuse, UR13, R5 ;  /* 0x0000000d08057c24 */ /* 0x040fe2000f8e0205 */
[----:B------:R-:W-:Y:S01]  /*12fd0*/  ULDC.64 UR12, c[0x0][0x238] ;  /* 0x00008e00000c7ab9 */ /* 0x000fe20000000a00 */
[----:B--2---:R-:W-:Y:S02]  /*12fe0*/  IMAD.IADD R3, R3, 0x1, -R6 ;  /* 0x0000000103037824 */ /* 0x004fe400078e0a06 */
[----:B------:R-:W-:-:S03]  /*12ff0*/  IMAD.WIDE.U32 R6, R8, R9, RZ ;  /* 0x0000000908067225 */ /* 0x000fc600078e00ff */
[----:B------:R-:W-:Y:S02]  /*13000*/  SHF.R.S32.HI R4, RZ, 0x1f, R3 ;  /* 0x0000001fff047819 */ /* 0x000fe40000011403 */
[----:B------:R-:W-:-:S03]  /*13010*/  IADD3 R7, R7, R5, RZ ;  /* 0x0000000507077210 */ /* 0x000fc60007ffe0ff */
[----:B------:R-:W-:Y:S02]  /*13020*/  IMAD R4, R4, UR12, RZ ;  /* 0x0000000c04047c24 */ /* 0x000fe4000f8e02ff */
[----:B------:R-:W-:-:S04]  /*13030*/  IMAD.WIDE.U32 R6, R3, UR12, R6 ;  /* 0x0000000c03067c25 */ /* 0x000fc8000f8e0006 */
[----:B------:R-:W-:-:S04]  /*13040*/  IMAD R4, R3, UR13, R4 ;  /* 0x0000000d03047c24 */ /* 0x000fc8000f8e0204 */
[----:B------:R-:W-:Y:S01]  /*13050*/  IMAD.IADD R11, R7, 0x1, R4 ;  /* 0x00000001070b7824 */ /* 0x000fe200078e0204 */
[----:B------:R-:W-:Y:S06]  /*13060*/  BRA `(.L_x_2260) ;  /* 0x0000000000107947 */ /* 0x000fec0003800000 */
.L_x_2259:
[----:B------:R-:W1:Y:S02]  /*13070*/  LDC R9, c[0x0][0x250] ;  /* 0x00009400ff097b82 */ /* 0x000e640000000800 */
[----:B-1----:R-:W-:-:S05]  /*13080*/  IMAD.SHL.U32 R6, R9, 0x100, RZ ;  /* 0x0000010009067824 */ /* 0x002fca00078e00ff */
[----:B------:R-:W-:-:S04]  /*13090*/  IADD3 R6, -R6, RZ, RZ ;  /* 0x000000ff06067210 */ /* 0x000fc80007ffe1ff */
[----:B------:R-:W-:-:S07]  /*130a0*/  SHF.R.S32.HI R11, RZ, 0x1f, R6 ;  /* 0x0000001fff0b7819 */ /* 0x000fce0000011406 */
.L_x_2260:
[----:B------:R-:W-:Y:S01]  /*130b0*/  ULDC UR4, c[0x0][0x2d0] ;  /* 0x0000b40000047ab9 */ /* 0x000fe20000000800 */
[----:B------:R-:W-:Y:S01]  /*130c0*/  LEA R212, P0, R6, R212, 0x1 ;  /* 0x000000d406d47211 */ /* 0x000fe200078008ff */
[----:B------:R-:W-:Y:S01]  /*130d0*/  IMAD.SHL.U32 R2, R2, 0x2, RZ ;  /* 0x0000000202027824 */ /* 0x000fe200078e00ff */
[----:B------:R-:W-:Y:S01]  /*130e0*/  ISETP.GE.AND P1, PT, R148, UR4, PT ;  /* 0x0000000494007c0c */ /* 0x000fe2000bf26270 */
[----:B------:R-:W-:Y:S01]  /*130f0*/  USHF.L.U32 UR4, UR9, 0x8, URZ ;  /* 0x0000000809047899 */ /* 0x000fe2000800063f */
[----:B------:R-:W-:Y:S01]  /*13100*/  LEA.HI.X R213, R6, R213, R11, 0x1, P0 ;  /* 0x000000d506d57211 */ /* 0x000fe200000f0c0b */
[----:B------:R-:W-:-:S04]  /*13110*/  UISETP.GE.AND UP0, UPT, UR22, 0x3, UPT ;  /* 0x000000031600788c */ /* 0x000fc8000bf06270 */
[----:B------:R-:W-:Y:S02]  /*13120*/  IMAD.U32 R221, RZ, RZ, UR4 ;  /* 0x00000004ffdd7e24 */ /* 0x000fe4000f8e00ff */
[----:B------:R-:W-:Y:S02]  /*13130*/  IMAD.U32 R219, RZ, RZ, UR4 ;  /* 0x00000004ffdb7e24 */ /* 0x000fe4000f8e00ff */
[----:B------:R-:W-:Y:S01]  /*13140*/  IMAD.U32 R217, RZ, RZ, UR4 ;  /* 0x00000004ffd97e24 */ /* 0x000fe2000f8e00ff */
[----:B------:R-:W-:Y:S01]  /*13150*/  LOP3.LUT R221, R221, 0x10, R0, 0xfe, !PT ;  /* 0x00000010dddd7812 */ /* 0x000fe200078efe00 */
[----:B------:R-:W1:Y:S01]  /*13160*/  @!P1 LDC R116, c[0x0][0x254] ;  /* 0x00009500ff749b82 */ /* 0x000e620000000800 */
[-C--:B------:R-:W-:Y:S01]  /*13170*/  @!P1 IADD3 R4, P2, P0, R6, R118.reuse, R175 ;  /* 0x0000007606049210 */ /* 0x080fe2000785e0af */
[----:B------:R-:W-:Y:S01]  /*13180*/  @P1 STS [R196+0x5000], RZ ;  /* 0x005000ffc4001388 */ /* 0x000fe20000000800 */
[----:B------:R-:W-:Y:S01]  /*13190*/  @!P1 IMAD.MOV.U32 R20, RZ, RZ, R118 ;  /* 0x000000ffff149224 */ /* 0x000fe200078e0076 */
[----:B------:R-:W-:Y:S01]  /*131a0*/  LOP3.LUT R219, R219, 0x18, R0, 0xfe, !PT ;  /* 0x00000018dbdb7812 */ /* 0x000fe200078efe00 */
[----:B------:R-:W-:Y:S01]  /*131b0*/  @!P1 IMAD.MOV.U32 R21, RZ, RZ, R117 ;  /* 0x000000ffff159224 */ /* 0x000fe200078e0075 */
[----:B------:R-:W-:Y:S01]  /*131c0*/  @!P1 IADD3.X R3, R11, R117, R174, P2, P0 ;  /* 0x000000750b039210 */ /* 0x000fe200017e04ae */
[----:B------:R-:W-:Y:S01]  /*131d0*/  @P1 STS [R196+0x5004], RZ ;  /* 0x005004ffc4001388 */ /* 0x000fe20000000800 */
[----:B------:R-:W2:Y:S01]  /*131e0*/  @!P1 LDC R8, c[0x0][0x254] ;  /* 0x00009500ff089b82 */ /* 0x000ea20000000800 */
[C---:B------:R-:W-:Y:S01]  /*131f0*/  @!P1 LEA R16, P2, R4.reuse, UR10, 0x1 ;  /* 0x0000000a04109c11 */ /* 0x040fe2000f8408ff */
[----:B------:R-:W-:Y:S01]  /*13200*/  @!P1 IMAD.MOV.U32 R18, RZ, RZ, R118 ;  /* 0x000000ffff129224 */ /* 0x000fe200078e0076 */
[C---:B------:R-:W-:Y:S01]  /*13210*/  @!P1 LEA R13, P0, R9.reuse, R118, 0x6 ;  /* 0x00000076090d9211 */ /* 0x040fe200078030ff */
[----:B------:R-:W-:Y:S01]  /*13220*/  @P1 STS.64 [R196+0x5008], RZ ;  /* 0x005008ffc4001388 */ /* 0x000fe20000000a00 */
[----:B------:R-:W-:Y:S01]  /*13230*/  @!P1 LEA.HI.X R17, R4, UR11, R3, 0x1, P2 ;  /* 0x0000000b04119c11 */ /* 0x000fe200090f0c03 */
[----:B------:R-:W-:Y:S01]  /*13240*/  @!P1 IMAD.MOV.U32 R19, RZ, RZ, R117 ;  /* 0x000000ffff139224 */ /* 0x000fe200078e0075 */
[----:B------:R-:W-:Y:S01]  /*13250*/  @!P1 IADD3 R13, P2, R6, R13, RZ ;  /* 0x0000000d060d9210 */ /* 0x000fe20007f5e0ff */
[----:B------:R-:W3:Y:S01]  /*13260*/  @!P1 LDC R7, c[0x0][0x254] ;  /* 0x00009500ff079b82 */ /* 0x000ee20000000800 */
[----:B------:R-:W-:Y:S01]  /*13270*/  @!PT LDS RZ, [RZ] ;  /* 0x00000000fffff984 */ /* 0x000fe20000000800 */
[----:B------:R-:W-:Y:S01]  /*13280*/  @!PT LDS RZ, [RZ] ;  /* 0x00000000fffff984 */ /* 0x000fe20000000800 */
[----:B------:R-:W-:Y:S01]  /*13290*/  @!PT LDS RZ, [RZ] ;  /* 0x00000000fffff984 */ /* 0x000fe20000000800 */
[----:B------:R-:W-:Y:S01]  /*132a0*/  @!P1 LDGSTS.E.BYPASS.LTC128B.128 [R196+0x5000], desc[UR6][R212.64] ;  /* 0x05000000d4c49fae */ /* 0x000fe2000b901d46 */
[----:B------:R-:W-:Y:S01]  /*132b0*/  @!P1 IMAD.WIDE.U32 R20, R9, 0xa0, R20 ;  /* 0x000000a009149825 */ /* 0x000fe200078e0014 */
[----:B------:R-:W-:-:S02]  /*132c0*/  LOP3.LUT R217, R217, 0x20, R0, 0xfe, !PT ;  /* 0x00000020d9d97812 */ /* 0x000fc400078efe00 */
[----:B------:R-:W-:Y:S01]  /*132d0*/  @P1 STS.128 [R196+0x5800], RZ ;  /* 0x005800ffc4001388 */ /* 0x000fe20000000c00 */
[C---:B------:R-:W-:Y:S01]  /*132e0*/  @!P1 IMAD.WIDE.U32 R18, R9.reuse, 0xc0, R18 ;  /* 0x000000c009129825 */ /* 0x040fe200078e0012 */
[----:B-1----:R-:W-:Y:S01]  /*132f0*/  @!P1 LEA.HI.X R10, R9, R117, R116, 0x6, P0 ;  /* 0x00000075090a9211 */ /* 0x002fe200000f3474 */
[----:B------:R-:W1:Y:S02]  /*13300*/  @!P1 LDC R5, c[0x0][0x254] ;  /* 0x00009500ff059b82 */ /* 0x000e640000000800 */
[----:B------:R-:W-:Y:S01]  /*13310*/  @!P1 IMAD.MOV.U32 R116, RZ, RZ, R118 ;  /* 0x000000ffff749224 */ /* 0x000fe200078e0076 */
[----:B------:R-:W-:Y:S01]  /*13320*/  @!P1 LEA R22, P0, R13, UR10, 0x1 ;  /* 0x0000000a0d169c11 */ /* 0x000fe2000f8008ff */
[----:B------:R-:W-:Y:S01]  /*13330*/  @!PT LDS RZ, [RZ] ;  /* 0x00000000fffff984 */ /* 0x000fe20000000800 */
[----:B------:R-:W-:Y:S01]  /*13340*/  @!PT LDS RZ, [RZ] ;  /* 0x00000000fffff984 */ /* 0x000fe20000000800 */
[----:B------:R-:W-:Y:S01]  /*13350*/  @!PT LDS RZ, [RZ] ;  /* 0x00000000fffff984 */ /* 0x000fe20000000800 */
[----:B------:R4:W-:Y:S01]  /*13360*/  @!P1 LDGSTS.E.BYPASS.LTC128B.128 [R196+0x5800], desc[UR6][R16.64] ;  /* 0x0580000010c49fae */ /* 0x0009e2000b901d46 */
[----:B------:R-:W-:Y:S02]  /*13370*/  @!P1 IMAD.X R10, R11, 0x1, R10, P2 ;  /* 0x000000010b0a9824 */ /* 0x000fe400010e060a */
[----:B------:R-:W-:Y:S01]  /*13380*/  @!P1 IMAD.WIDE.U32 R14, R9, 0x60, R116 ;  /* 0x00000060090e9825 */ /* 0x000fe200078e0074 */
[----:B------:R-:W-:Y:S01]  /*13390*/  @P1 STS.128 [R196+0x6000], RZ ;  /* 0x006000ffc4001388 */ /* 0x000fe20000000c00 */
[----:B------:R-:W5:Y:S01]  /*133a0*/  @!P1 LDC R4, c[0x0][0x254] ;  /* 0x00009500ff049b82 */ /* 0x000f620000000800 */
[----:B------:R-:W-:Y:S01]  /*133b0*/  @!P1 LEA.HI.X R23, R13, UR11, R10, 0x1, P0 ;  /* 0x0000000b0d179c11 */ /* 0x000fe200080f0c0a */
[----:B--2---:R-:W-:Y:S01]  /*133c0*/  @!P1 IMAD R8, R8, 0x60, RZ ;  /* 0x0000006008089824 */ /* 0x004fe200078e02ff */
[----:B------:R-:W-:Y:S01]  /*133d0*/  @!P1 IADD3 R13, P0, R6, R14, RZ ;  /* 0x0000000e060d9210 */ /* 0x000fe20007f1e0ff */
[----:B------:R-:W-:-:S02]  /*133e0*/  IMAD.U32 R215, RZ, RZ, UR4 ;  /* 0x00000004ffd77e24 */ /* 0x000fc4000f8e00ff */
[----:B------:R-:W-:Y:S01]  /*133f0*/  @!PT LDS RZ, [RZ] ;  /* 0x00000000fffff984 */ /* 0x000fe20000000800 */
[----:B------:R-:W-:Y:S01]  /*13400*/  @!PT LDS RZ, [RZ] ;  /* 0x00000000fffff984 */ /* 0x000fe20000000800 */
[----:B------:R-:W-:Y:S01]  /*13410*/  @!PT LDS RZ, [RZ] ;  /* 0x00000000fffff984 */ /* 0x000fe20000000800 */
[----:B------:R-:W-:Y:S01]  /*13420*/  @!P1 LDGSTS.E.BYPASS.LTC128B.128 [R196+0x6000], desc[UR6][R22.64] ;  /* 0x0600000016c49fae */ /* 0x000fe2000b901d46 */
[----:B------:R-:W-:Y:S01]  /*13430*/  @!P1 IADD3.X R8, R11, R15, R8, P0, !PT ;  /* 0x0000000f0b089210 */ /* 0x000fe200007fe408 */
[----:B------:R-:W2:Y:S01]  /*13440*/  @!P1 LDC R3, c[0x0][0x254] ;  /* 0x00009500ff039b82 */ /* 0x000ea20000000800 */
[----:B------:R-:W-:Y:S01]  /*13450*/  @!P1 LEA R14, P0, R13, UR10, 0x1 ;  /* 0x0000000a0d0e9c11 */ /* 0x000fe2000f8008ff */
[----:B------:R-:W-:Y:S01]  /*13460*/  @P1 STS.128 [R196+0x6800], RZ ;  /* 0x006800ffc4001388 */ /* 0x000fe20000000c00 */
[----:B------:R-:W-:Y:S02]  /*13470*/  LOP3.LUT R215, R215, 0x28, R0, 0xfe, !PT ;  /* 0x00000028d7d77812 */ /* 0x000fe400078efe00 */
[----:B------:R-:W-:Y:S02]  /*13480*/  @!P1 LEA.HI.X R15, R13, UR11, R8, 0x1, P0 ;  /* 0x0000000b0d0f9c11 */ /* 0x000fe400080f0c08 */
[----:B------:R-:W-:Y:S01]  /*13490*/  @!P1 LEA R13, P0, R9, R118, 0x7 ;  /* 0x00000076090d9211 */ /* 0x000fe200078038ff */
[----:B-1----:R-:W-:Y:S01]  /*134a0*/  @!P1 IMAD R8, R5, 0xa0, RZ ;  /* 0x000000a005089824 */ /* 0x002fe200078e02ff */
[----:B------:R-:W-:Y:S01]  /*134b0*/  @!P1 IADD3 R5, P3, R6, R20, RZ ;  /* 0x0000001406059210 */ /* 0x000fe20007f7e0ff */
[----:B------:R-:W-:Y:S01]  /*134c0*/  @!PT LDS RZ, [RZ] ;  /* 0x00000000fffff984 */ /* 0x000fe20000000800 */
[----:B------:R-:W-:Y:S01]  /*134d0*/  @!PT LDS RZ, [RZ] ;  /* 0x00000000fffff984 */ /* 0x000fe20000000800 */
[----:B------:R-:W-:Y:S01]  /*134e0*/  @!PT LDS RZ, [RZ] ;  /* 0x00000000fffff984 */ /* 0x000fe20000000800 */
[----:B------:R-:W-:Y:S01]  /*134f0*/  @!P1 LDGSTS.E.BYPASS.LTC128B.128 [R196+0x6800], desc[UR6][R14.64] ;  /* 0x068000000ec49fae */ /* 0x000fe2000b901d46 */
[----:B---3--:R-:W-:-:S02]  /*13500*/  @!P1 LEA.HI.X R116, R9, R117, R7, 0x7, P0 ;  /* 0x0000007509749211 */ /* 0x008fc400000f3c07 */
[C---:B------:R-:W-:Y:S01]  /*13510*/  @!P1 IADD3 R13, P0, R6.reuse, R13, RZ ;  /* 0x0000000d060d9210 */ /* 0x040fe20007f1e0ff */
[----:B----4-:R-:W-:Y:S01]  /*13520*/  @!P1 IMAD.MOV.U32 R16, RZ, RZ, R118 ;  /* 0x000000ffff109224 */ /* 0x010fe200078e0076 */
[----:B------:R-:W-:Y:S01]  /*13530*/  @!P1 IADD3 R7, P2, R6, R18, RZ ;  /* 0x0000001206079210 */ /* 0x000fe20007f5e0ff */
[----:B------:R-:W-:Y:S01]  /*13540*/  @!P1 IMAD.MOV.U32 R17, RZ, RZ, R117 ;  /* 0x000000ffff119224 */ /* 0x000fe200078e0075 */
[----:B------:R-:W-:Y:S01]  /*13550*/  @!P1 LEA R12, P4, R13, UR10, 0x1 ;  /* 0x0000000a0d0c9c11 */ /* 0x000fe2000f8808ff */
[----:B-----5:R-:W-:Y:S01]  /*13560*/  @!P1 IMAD R4, R4, 0xc0, RZ ;  /* 0x000000c004049824 */ /* 0x020fe200078e02ff */
[----:B------:R-:W-:Y:S01]  /*13570*/  @!P1 IADD3.X R8, R11, R21, R8, P3, !PT ;  /* 0x000000150b089210 */ /* 0x000fe20001ffe408 */
[----:B------:R-:W-:Y:S01]  /*13580*/  @!P1 IMAD.WIDE.U32 R16, R9, 0xe0, R16 ;  /* 0x000000e009109825 */ /* 0x000fe200078e0010 */
[----:B------:R-:W-:Y:S01]  /*13590*/  @!P1 LEA R20, P3, R5, UR10, 0x1 ;  /* 0x0000000a05149c11 */ /* 0x000fe2000f8608ff */
[----:B------:R-:W-:Y:S01]  /*135a0*/  @P1 STS.128 [R196+0x7000], RZ ;  /* 0x007000ffc4001388 */ /* 0x000fe20000000c00 */
[C---:B------:R-:W-:Y:S01]  /*135b0*/  @!P1 IADD3.X R4, R11.reuse, R4, R19, P2, !PT ;  /* 0x000000040b049210 */ /* 0x040fe200017fe413 */
[----:B------:R-:W-:Y:S01]  /*135c0*/  @!P1 IMAD.X R116, R11, 0x1, R116, P0 ;  /* 0x000000010b749824 */ /* 0x000fe200000e0674 */
[----:B------:R-:W-:Y:S01]  /*135d0*/  @!P1 IADD3 R6, P0, R6, R16, RZ ;  /* 0x0000001006069210 */ /* 0x000fe20007f1e0ff */
[----:B--2---:R-:W-:Y:S01]  /*135e0*/  @!P1 IMAD R3, R3, 0xe0, RZ ;  /* 0x000000e003039824 */ /* 0x004fe200078e02ff */
[----:B------:R-:W-:-:S02]  /*135f0*/  @!P1 LEA R18, P2, R7, UR10, 0x1 ;  /* 0x0000000a07129c11 */ /* 0x000fc4000f8408ff */
[----:B------:R-:W-:Y:S02]  /*13600*/  @!P1 LEA.HI.X R13, R13, UR11, R116, 0x1, P4 ;  /* 0x0000000b0d0d9c11 */ /* 0x000fe4000a0f0c74 */
[----:B------:R-:W-:Y:S02]  /*13610*/  @!P1 IADD3.X R3, R11, R17, R3, P0, !PT ;  /* 0x000000110b039210 */ /* 0x000fe400007fe403 */
        /* <DEDUP_REMOVED lines=25> */
[----:B------:R-:W4:Y:S04]  /*137b0*/  LDSM.16.M88.4 R108, [R166+0x1800] ;  /* 0x00180000a66c783b */ /* 0x000f280000000200 */
[----:B------:R-:W5:Y:S04]  /*137c0*/  LDSM.16.M88.4 R120, [R166+0x1400] ;  /* 0x00140000a678783b */ /* 0x000f680000000200 */
[----:B------:R-:W-:Y:S04]  /*137d0*/  LDSM.16.M88.4 R144, [R167] ;  /* 0x00000000a790783b */ /* 0x000fe80000000200 */
[----:B------:R-:W2:Y:S04]  /*137e0*/  LDSM.16.M88.4 R8, [R165] ;  /* 0x00000000a508783b */ /* 0x000ea80000000200 */
[----:B------:R-:W2:Y:S04]  /*137f0*/  LDSM.16.M88.4 R100, [R166+0x1c00] ;  /* 0x001c0000a664783b */ /* 0x000ea80000000200 */
[----:B------:R-:W2:Y:S04]  /*13800*/  LDSM.16.M88.4 R92, [R166+0x2000] ;  /* 0x00200000a65c783b */ /* 0x000ea80000000200 */
[----:B------:R-:W2:Y:S04]  /*13810*/  LDSM.16.M88.4 R84, [R166+0x2400] ;  /* 0x00240000a654783b */ /* 0x000ea80000000200 */
[----:B------:R-:W2:Y:S04]  /*13820*/  LDSM.16.M88.4 R76, [R166+0x2800] ;  /* 0x00280000a64c783b */ /* 0x000ea80000000200 */
[----:B------:R-:W2:Y:S04]  /*13830*/  LDSM.16.M88.4 R68, [R166+0x2c00] ;  /* 0x002c0000a644783b */ /* 0x000ea80000000200 */
[----:B------:R-:W2:Y:S01]  /*13840*/  LDSM.16.M88.4 R60, [R166+0x3000] ;  /* 0x00300000a63c783b */ /* 0x000ea20000000200 */
[C---:B---3--:R-:W-:Y:S03]  /*13850*/  HMMA.16816.F32 R208, R200.reuse, R4, RZ ;  /* 0x00000004c8d0723c */ /* 0x048fe600000018ff */
[----:B------:R-:W3:Y:S03]  /*13860*/  LDSM.16.M88.4 R52, [R166+0x3400] ;  /* 0x00340000a634783b */ /* 0x000ee60000000200 */
[C---:B------:R-:W-:Y:S01]  /*13870*/  HMMA.16816.F32 R4, R200.reuse, R6, RZ ;  /* 0x00000006c804723c */ /* 0x040fe200000018ff */
[----:B------:R-:W3:Y:S04]  /*13880*/  LDSM.16.M88.4 R44, [R166+0x3800] ;  /* 0x00380000a62c783b */ /* 0x000ee80000000200 */
[----:B------:R-:W3:Y:S01]  /*13890*/  LDSM.16.M88.4 R36, [R166+0x3c00] ;  /* 0x003c0000a624783b */ /* 0x000ee20000000200 */
[C---:B----4-:R-:W-:Y:S03]  /*138a0*/  HMMA.16816.F32 R112, R200.reuse, R108, RZ ;  /* 0x0000006cc870723c */ /* 0x050fe600000018ff */
[----:B------:R-:W4:Y:S03]  /*138b0*/  LDSM.16.M88.4 R28, [R166+0x4000] ;  /* 0x00400000a61c783b */ /* 0x000f260000000200 */
[C---:B------:R-:W-:Y:S01]  /*138c0*/  HMMA.16816.F32 R108, R200.reuse, R110, RZ ;  /* 0x0000006ec86c723c */ /* 0x040fe200000018ff */
[----:B-1----:R-:W1:Y:S04]  /*138d0*/  LDSM.16.M88.4 R20, [R166+0x4400] ;  /* 0x00440000a614783b */ /* 0x002e680000000200 */
[----:B------:R-:W1:Y:S01]  /*138e0*/  LDSM.16.M88.4 R12, [R166+0x4800] ;  /* 0x00480000a60c783b */ /* 0x000e620000000200 */
[----:B-----5:R-:W-:Y:S03]  /*138f0*/  HMMA.16816.F32 R116, R200, R122, RZ ;  /* 0x0000007ac874723c */ /* 0x020fe600000018ff */
[----:B------:R-:W5:Y:S03]  /*13900*/  LDSM.16.M88.4 R204, [R166+0x4c00] ;  /* 0x004c0000a6cc783b */ /* 0x000f660000000200 */
[C---:B--2---:R-:W-:Y:S01]  /*13910*/  HMMA.16816.F32 R208, R144.reuse, R8, R208 ;  /* 0x0000000890d0723c */ /* 0x044fe200000018d0 */
[----:B------:R-:W2:Y:S04]  /*13920*/  LDSM.16.M88.4 R136, [R163] ;  /* 0x00000000a388783b */ /* 0x000ea80000000200 */
[----:B------:R-:W2:Y:S01]  /*13930*/  LDSM.16.M88.4 R140, [R164] ;  /* 0x00000000a48c783b */ /* 0x000ea20000000200 */
[----:B------:R-:W-:Y:S03]  /*13940*/  HMMA.16816.F32 R4, R144, R10, R4 ;  /* 0x0000000a9004723c */ /* 0x000fe60000001804 */
[----:B------:R-:W2:Y:S03]  /*13950*/  LDSM.16.M88.4 R132, [R162] ;  /* 0x00000000a284783b */ /* 0x000ea60000000200 */
[C---:B------:R-:W-:Y:S01]  /*13960*/  HMMA.16816.F32 R104, R200.reuse, R100, RZ ;  /* 0x00000064c868723c */ /* 0x040fe200000018ff */
[----:B------:R-:W2:Y:S04]  /*13970*/  LDSM.16.M88.4 R124, [R161] ;  /* 0x00000000a17c783b */ /* 0x000ea80000000200 */
[----:B------:R-:W0:Y:S01]  /*13980*/  LDGDEPBAR ;  /* 0x00000000000079af */ /* 0x000e220000000000 */
[C---:B------:R-:W-:Y:S06]  /*13990*/  HMMA.16816.F32 R96, R200.reuse, R92, RZ ;  /* 0x0000005cc860723c */ /* 0x040fec00000018ff */
[----:B------:R-:W-:Y:S01]  /*139a0*/  HMMA.16816.F32 R88, R200, R84, RZ ;  /* 0x00000054c858723c */ /* 0x000fe200000018ff */
[----:B------:R-:W-:Y:S01]  /*139b0*/  FMUL.FTZ R173, R211, UR5 ;  /* 0x00000005d3ad7c20 */ /* 0x000fe20008410000 */
[----:B------:R-:W-:Y:S01]  /*139c0*/  FMUL.FTZ R172, R209, UR5 ;  /* 0x00000005d1ac7c20 */ /* 0x000fe20008410000 */
[----:B------:R-:W-:-:S02]  /*139d0*/  IMAD.U32 R211, RZ, RZ, UR4 ;  /* 0x00000004ffd37e24 */ /* 0x000fc4000f8e00ff */
[----:B------:R-:W-:Y:S01]  /*139e0*/  FMUL.FTZ R3, R208, UR5 ;  /* 0x00000005d0037c20 */ /* 0x000fe20008410000 */
[----:B------:R-:W-:Y:S01]  /*139f0*/  IMAD.U32 R209, RZ, RZ, UR4 ;  /* 0x00000004ffd17e24 */ /* 0x000fe2000f8e00ff */
[C---:B------:R-:W-:Y:S01]  /*13a00*/  HMMA.16816.F32 R80, R200.reuse, R76, RZ ;  /* 0x0000004cc850723c */ /* 0x040fe200000018ff */
[----:B------:R-:W-:Y:S01]  /*13a10*/  FMUL.FTZ R4, R4, UR5 ;  /* 0x0000000504047c20 */ /* 0x000fe20008410000 */
[----:B------:R-:W-:Y:S01]  /*13a20*/  FMUL.FTZ R5, R5, UR5 ;  /* 0x0000000505057c20 */ /* 0x000fe20008410000 */
[----:B------:R-:W2:Y:S01]  /*13a30*/  MUFU.TANH R173, R173 ;  /* 0x000000ad00ad7308 */ /* 0x000ea20000002400 */
[--C-:B------:R-:W-:Y:S01]  /*13a40*/  LOP3.LUT R211, R211, 0x30, R0.reuse, 0xfe, !PT ;  /* 0x00000030d3d37812 */ /* 0x100fe200078efe00 */
[----:B------:R-:W-:Y:S01]  /*13a50*/  FMUL.FTZ R170, R210, UR5 ;  /* 0x00000005d2aa7c20 */ /* 0x000fe20008410000 */
[----:B------:R-:W-:Y:S01]  /*13a60*/  HMMA.16816.F32 R72, R200, R68, RZ ;  /* 0x00000044c848723c */ /* 0x000fe200000018ff */
[----:B------:R-:W-:-:S04]  /*13a70*/  LOP3.LUT R209, R209, 0x38, R0, 0xfe, !PT ;  /* 0x00000038d1d17812 */ /* 0x000fc800078efe00 */
[----:B------:R-:W-:Y:S01]  /*13a80*/  MUFU.TANH R199, R5 ;  /* 0x0000000500c77308 */ /* 0x000fe20000002400 */
[C---:B------:R-:W-:Y:S06]  /*13a90*/  HMMA.16816.F32 R64, R200.reuse, R60, RZ ;  /* 0x0000003cc840723c */ /* 0x040fec00000018ff */
[C---:B---3--:R-:W-:Y:S01]  /*13aa0*/  HMMA.16816.F32 R56, R200.reuse, R52, RZ ;  /* 0x00000034c838723c */ /* 0x048fe200000018ff */
[----:B------:R-:W3:Y:S05]  /*13ab0*/  MUFU.TANH R172, R172 ;  /* 0x000000ac00ac7308 */ /* 0x000eea0000002400 */
[C---:B------:R-:W-:Y:S03]  /*13ac0*/  HMMA.16816.F32 R48, R200.reuse, R44, RZ ;  /* 0x0000002cc830723c */ /* 0x040fe600000018ff */
[----:B------:R-:W-:Y:S03]  /*13ad0*/  MUFU.TANH R3, R3 ;  /* 0x0000000300037308 */ /* 0x000fe60000002400 */
[C---:B------:R-:W-:Y:S05]  /*13ae0*/  HMMA.16816.F32 R40, R200.reuse, R36, RZ ;  /* 0x00000024c828723c */ /* 0x040fea00000018ff */
[----:B------:R-:W-:Y:S01]  /*13af0*/  MUFU.TANH R170, R170 ;  /* 0x000000aa00aa7308 */ /* 0x000fe20000002400 */
[C---:B----4-:R-:W-:Y:S06]  /*13b00*/  HMMA.16816.F32 R32, R200.reuse, R28, RZ ;  /* 0x0000001cc820723c */ /* 0x050fec00000018ff */
        /* <DEDUP_REMOVED lines=15> */
[C---:B-----5:R-:W-:Y:S06]  /*13c00*/  HMMA.16816.F32 R8, R200.reuse, R204, RZ ;  /* 0x000000ccc808723c */ /* 0x060fec00000018ff */
[----:B------:R-:W-:Y:S01]  /*13c10*/  HMMA.16816.F32 R200, R200, R206, RZ ;  /* 0x000000cec8c8723c */ /* 0x000fe200000018ff */
[----:B------:R-:W1:Y:S05]  /*13c20*/  LDSM.16.M88.4 R204, [R160] ;  /* 0x00000000a0cc783b */ /* 0x000e6a0000000200 */
[C---:B--2---:R-:W-:Y:S06]  /*13c30*/  HMMA.16816.F32 R112, R144.reuse, R136, R112 ;  /* 0x000000889070723c */ /* 0x044fec0000001870 */
[C---:B------:R-:W-:Y:S01]  /*13c40*/  HMMA.16816.F32 R108, R144.reuse, R138, R108 ;  /* 0x0000008a906c723c */ /* 0x040fe2000000186c */
[----:B------:R-:W2:Y:S05]  /*13c50*/  LDSM.16.M88.4 R136, [R159] ;  /* 0x000000009f88783b */ /* 0x000eaa0000000200 */
[C---:B------:R-:W-:Y:S01]  /*13c60*/  HMMA.16816.F32 R116, R144.reuse, R142, R116 ;  /* 0x0000008e9074723c */ /* 0x040fe20000001874 */
[----:B------:R4:W-:Y:S05]  /*13c70*/  MUFU.TANH R143, R4 ;  /* 0x00000004008f7308 */ /* 0x0009ea0000002400 */
[----:B------:R-:W-:Y:S01]  /*13c80*/  HMMA.16816.F32 R104, R144, R132, R104 ;  /* 0x000000849068723c */ /* 0x000fe20000001868 */
[----:B------:R-:W-:-:S05]  /*13c90*/  FMUL.FTZ R142, R6, UR5 ;  /* 0x00000005068e7c20 */ /* 0x000fca0008410000 */
[C---:B------:R-:W-:Y:S01]  /*13ca0*/  HMMA.16816.F32 R100, R144.reuse, R134, R100 ;  /* 0x000000869064723c */ /* 0x040fe20000001864 */
[----:B------:R-:W-:Y:S01]  /*13cb0*/  FMUL.FTZ R132, R7, UR5 ;  /* 0x0000000507847c20 */ /* 0x000fe20008410000 */
[----:B------:R-:W-:Y:S01]  /*13cc0*/  MUFU.TANH R142, R142 ;  /* 0x0000008e008e7308 */ /* 0x000fe20000002400 */
[----:B----4-:R-:W4:Y:S03]  /*13cd0*/  LDSM.16.M88.4 R4, [R158] ;  /* 0x000000009e04783b */ /* 0x010f260000000200 */
[C---:B------:R-:W-:Y:S04]  /*13ce0*/  HMMA.16816.F32 R96, R144.reuse, R124, R96 ;  /* 0x0000007c9060723c */ /* 0x040fe80000001860 */
[----:B------:R-:W5:Y:S02]  /*13cf0*/  MUFU.TANH R132, R132 ;  /* 0x0000008400847308 */ /* 0x000f640000002400 */
[----:B------:R-:W-:Y:S01]  /*13d00*/  FMUL.FTZ R134, R116, UR5 ;  /* 0x0000000574867c20 */ /* 0x000fe20008410000 */
[----:B-1----:R-:W-:Y:S01]  /*13d10*/  HMMA.16816.F32 R88, R144, R204, R88 ;  /* 0x000000cc9058723c */ /* 0x002fe20000001858 */
[----:B------:R-:W-:Y:S01]  /*13d20*/  FMUL.FTZ R135, R117, UR5 ;  /* 0x0000000575877c20 */ /* 0x000fe20008410000 */
[----:B------:R-:W-:-:S03]  /*13d30*/  FMUL.FTZ R133, R118, UR5 ;  /* 0x0000000576857c20 */ /* 0x000fc60008410000 */
[----:B------:R-:W-:Y:S01]  /*13d40*/  MUFU.TANH R134, R134 ;  /* 0x0000008600867308 */ /* 0x000fe20000002400 */
[C---:B------:R-:W-:Y:S01]  /*13d50*/  HMMA.16816.F32 R92, R144.reuse, R126, R92 ;  /* 0x0000007e905c723c */ /* 0x040fe2000000185c */
[----:B------:R-:W-:Y:S01]  /*13d60*/  FMUL.FTZ R204, R119, UR5 ;  /* 0x0000000577cc7c20 */ /* 0x000fe20008410000 */
[----:B------:R-:W-:Y:S01]  /*13d70*/  FMUL.FTZ R205, R112, UR5 ;  /* 0x0000000570cd7c20 */ /* 0x000fe20008410000 */
[----:B------:R-:W1:Y:S02]  /*13d80*/  LDSM.16.M88.4 R116, [R157] ;  /* 0x000000009d74783b */ /* 0x000e640000000200 */
[----:B------:R-:W-:Y:S01]  /*13d90*/  FMUL.FTZ R101, R101, UR5 ;  /* 0x0000000565657c20 */ /* 0x000fe20008410000 */
[C---:B--2---:R-:W-:Y:S01]  /*13da0*/  HMMA.16816.F32 R80, R144.reuse, R136, R80 ;  /* 0x000000889050723c */ /* 0x044fe20000001850 */
[----:B------:R-:W2:Y:S01]  /*13db0*/  LDSM.16.M88.4 R124, [R156] ;  /* 0x000000009c7c783b */ /* 0x000ea20000000200 */
[----:B------:R-:W-:Y:S04]  /*13dc0*/  MUFU.TANH R135, R135 ;  /* 0x0000008700877308 */ /* 0x000fe80000002400 */
[C---:B------:R-:W-:Y:S01]  /*13dd0*/  HMMA.16816.F32 R76, R144.reuse, R138, R76 ;  /* 0x0000008a904c723c */ /* 0x040fe2000000184c */
[----:B------:R-:W-:Y:S01]  /*13de0*/  FMUL.FTZ R137, R113, UR5 ;  /* 0x0000000571897c20 */ /* 0x000fe20008410000 */
[----:B------:R-:W-:Y:S01]  /*13df0*/  FMUL.FTZ R136, R114, UR5 ;  /* 0x0000000572887c20 */ /* 0x000fe20008410000 */
[----:B------:R-:W-:Y:S01]  /*13e00*/  FMUL.FTZ R97, R97, UR5 ;  /* 0x0000000561617c20 */ /* 0x000fe20008410000 */
[----:B------:R-:W5:Y:S02]  /*13e10*/  MUFU.TANH R204, R204 ;  /* 0x000000cc00cc7308 */ /* 0x000f640000002400 */
[----:B------:R-:W-:Y:S01]  /*13e20*/  HMMA.16816.F32 R84, R144, R206, R84 ;  /* 0x000000ce9054723c */ /* 0x000fe20000001854 */
[----:B------:R-:W-:Y:S01]  /*13e30*/  FMUL.FTZ R138, R115, UR5 ;  /* 0x00000005738a7c20 */ /* 0x000fe20008410000 */
[----:B------:R-:W-:Y:S01]  /*13e40*/  FMUL.FTZ R139, R110, UR5 ;  /* 0x000000056e8b7c20 */ /* 0x000fe20008410000 */
[----:B------:R-:W3:Y:S01]  /*13e50*/  LDSM.16.M88.4 R112, [R155] ;  /* 0x000000009b70783b */ /* 0x000ee20000000200 */
[----:B------:R-:W-:-:S02]  /*13e60*/  FMUL.FTZ R88, R88, UR5 ;  /* 0x0000000558587c20 */ /* 0x000fc40008410000 */
[----:B------:R-:W-:Y:S01]  /*13e70*/  HMMA.16816.F32 R120, R144, R140, R120 ;  /* 0x0000008c9078723c */ /* 0x000fe20000001878 */
[----:B------:R-:W-:Y:S01]  /*13e80*/  FMUL.FTZ R206, R111, UR5 ;  /* 0x000000056fce7c20 */ /* 0x000fe20008410000 */
[----:B------:R-:W5:Y:S01]  /*13e90*/  MUFU.TANH R137, R137 ;  /* 0x0000008900897308 */ /* 0x000f620000002400 */
[----:B------:R-:W-:-:S03]  /*13ea0*/  IMAD.U32 R207, RZ, RZ, UR4 ;  /* 0x00000004ffcf7e24 */ /* 0x000fc6000f8e00ff */
[C---:B----4-:R-:W-:Y:S01]  /*13eb0*/  HMMA.16816.F32 R72, R144.reuse, R4, R72 ;  /* 0x000000049048723c */ /* 0x050fe20000001848 */
[----:B------:R-:W-:Y:S01]  /*13ec0*/  FMUL.FTZ R141, R108, UR5 ;  /* 0x000000056c8d7c20 */ /* 0x000fe20008410000 */
[----:B------:R-:W-:Y:S01]  /*13ed0*/  FMUL.FTZ R140, R109, UR5 ;  /* 0x000000056d8c7c20 */ /* 0x000fe20008410000 */
[----:B------:R-:W-:Y:S01]  /*13ee0*/  LOP3.LUT R207, R207, 0x40, R0, 0xfe, !PT ;  /* 0x00000040cfcf7812 */ /* 0x000fe200078efe00 */
[----:B------:R-:W-:Y:S01]  /*13ef0*/  LDSM.16.M88.4 R108, [R153] ;  /* 0x00000000996c783b */ /* 0x000fe20000000200 */
[----:B------:R-:W4:Y:S01]  /*13f00*/  MUFU.TANH R138, R138 ;  /* 0x0000008a008a7308 */ /* 0x000f220000002400 */
[C---:B------:R-:W-:Y:S01]  /*13f10*/  HMMA.16816.F32 R68, R144.reuse, R6, R68 ;  /* 0x000000069044723c */ /* 0x040fe20000001844 */
[----:B------:R-:W-:Y:S01]  /*13f20*/  FMUL.FTZ R76, R76, UR5 ;  /* 0x000000054c4c7c20 */ /* 0x000fe20008410000 */
[----:B------:R-:W5:Y:S04]  /*13f30*/  LDSM.16.M88.4 R4, [R154] ;  /* 0x000000009a04783b */ /* 0x000f680000000200 */
[C---:B-1----:R-:W-:Y:S01]  /*13f40*/  HMMA.16816.F32 R64, R144.reuse, R116, R64 ;  /* 0x000000749040723c */ /* 0x042fe20000001840 */
[----:B------:R-:W1:Y:S05]  /*13f50*/  MUFU.TANH R140, R140 ;  /* 0x0000008c008c7308 */ /* 0x000e6a0000002400 */
[----:B------:R-:W-:Y:S01]  /*13f60*/  FMUL.FTZ R120, R120, UR5 ;  /* 0x0000000578787c20 */ /* 0x000fe20008410000 */
[C---:B------:R-:W-:Y:S01]  /*13f70*/  HMMA.16816.F32 R60, R144.reuse, R118, R60 ;  /* 0x00000076903c723c */ /* 0x040fe2000000183c */
[----:B------:R-:W4:Y:S01]  /*13f80*/  LDSM.16.M88.4 R116, [R152] ;  /* 0x000000009874783b */ /* 0x000f220000000200 */
[----:B------:R-:W-:Y:S01]  /*13f90*/  FMUL.FTZ R121, R121, UR5 ;  /* 0x0000000579797c20 */ /* 0x000fe20008410000 */
[----:B------:R-:W1:Y:S01]  /*13fa0*/  MUFU.TANH R206, R206 ;  /* 0x000000ce00ce7308 */ /* 0x000e620000002400 */
[----:B------:R-:W-:Y:S01]  /*13fb0*/  FMUL.FTZ R123, R123, UR5 ;  /* 0x000000057b7b7c20 */ /* 0x000fe20008410000 */
[----:B------:R-:W-:Y:S01]  /*13fc0*/  FMUL.FTZ R122, R122, UR5 ;  /* 0x000000057a7a7c20 */ /* 0x000fe20008410000 */
[C---:B--2---:R-:W-:Y:S05]  /*13fd0*/  HMMA.16816.F32 R56, R144.reuse, R124, R56 ;  /* 0x0000007c9038723c */ /* 0x044fea0000001838 */
[----:B------:R-:W-:Y:S01]  /*13fe0*/  MUFU.TANH R97, R97 ;  /* 0x0000006100617308 */ /* 0x000fe20000002400 */
[----:B---3--:R-:W-:Y:S01]  /*13ff0*/  HMMA.16816.F32 R48, R144, R112, R48 ;  /* 0x000000709030723c */ /* 0x008fe20000001830 */
[----:B------:R-:W-:Y:S01]  /*14000*/  FMUL.FTZ R124, R104, UR5 ;  /* 0x00000005687c7c20 */ /* 0x000fe20008410000 */
[----:B------:R-:W-:Y:S01]  /*14010*/  FMUL.FTZ R125, R105, UR5 ;  /* 0x00000005697d7c20 */ /* 0x000fe20008410000 */
[----:B------:R-:W-:Y:S01]  /*14020*/  FMUL.FTZ R69, R69, UR5 ;  /* 0x0000000545457c20 */ /* 0x000fe20008410000 */
[----:B------:R-:W-:-:S02]  /*14030*/  FMUL.FTZ R71, R71, UR5 ;  /* 0x0000000547477c20 */ /* 0x000fc40008410000 */
[C---:B------:R-:W-:Y:S01]  /*14040*/  HMMA.16816.F32 R52, R144.reuse, R126, R52 ;  /* 0x0000007e9034723c */ /* 0x040fe20000001834 */
[----:B------:R-:W-:Y:S01]  /*14050*/  FMUL.FTZ R113, R106, UR5 ;  /* 0x000000056a717c20 */ /* 0x000fe20008410000 */
[----:B------:R-:W-:Y:S01]  /*14060*/  FMUL.FTZ R112, R107, UR5 ;  /* 0x000000056b707c20 */ /* 0x000fe20008410000 */
[----:B------:R-:W2:Y:S01]  /*14070*/  MUFU.TANH R125, R125 ;  /* 0x0000007d007d7308 */ /* 0x000ea20000002400 */
[----:B------:R-:W3:Y:S01]  /*14080*/  LDSM.16.M88.4 R104, [R151] ;  /* 0x000000009768783b */ /* 0x000ee20000000200 */
[----:B------:R-:W-:Y:S01]  /*14090*/  FMUL.FTZ R65, R65, UR5 ;  /* 0x0000000541417c20 */ /* 0x000fe20008410000 */
[C---:B------:R-:W-:Y:S01]  /*140a0*/  HMMA.16816.F32 R44, R144.reuse, R114, R44 ;  /* 0x00000072902c723c */ /* 0x040fe2000000182c */
[----:B------:R-:W-:Y:S02]  /*140b0*/  IMAD.U32 R127, RZ, RZ, UR4 ;  /* 0x00000004ff7f7e24 */ /* 0x000fe4000f8e00ff */
[----:B------:R-:W-:Y:S01]  /*140c0*/  FMUL.FTZ R67, R67, UR5 ;  /* 0x0000000543437c20 */ /* 0x000fe20008410000 */
[----:B------:R-:W-:Y:S01]  /*140d0*/  FMUL.FTZ R61, R61, UR5 ;  /* 0x000000053d3d7c20 */ /* 0x000fe20008410000 */
[----:B------:R-:W-:Y:S01]  /*140e0*/  FMUL.FTZ R63, R63, UR5 ;  /* 0x000000053f3f7c20 */ /* 0x000fe20008410000 */
[----:B------:R-:W2:Y:S01]  /*140f0*/  MUFU.TANH R112, R112 ;  /* 0x0000007000707308 */ /* 0x000ea20000002400 */
[C---:B-----5:R-:W-:Y:S01]  /*14100*/  HMMA.16816.F32 R40, R144.reuse, R4, R40 ;  /* 0x000000049028723c */ /* 0x060fe20000001828 */
[----:B------:R-:W-:Y:S01]  /*14110*/  FMUL.FTZ R114, R100, UR5 ;  /* 0x0000000564727c20 */ /* 0x000fe20008410000 */
[----:B------:R-:W-:Y:S01]  /*14120*/  FMUL.FTZ R100, R102, UR5 ;  /* 0x0000000566647c20 */ /* 0x000fe20008410000 */
[----:B------:R-:W-:Y:S01]  /*14130*/  FMUL.FTZ R102, R103, UR5 ;  /* 0x0000000567667c20 */ /* 0x000fe20008410000 */
[----:B------:R-:W-:Y:S01]  /*14140*/  FMUL.FTZ R103, R96, UR5 ;  /* 0x0000000560677c20 */ /* 0x000fe20008410000 */
[----:B------:R-:W-:Y:S01]  /*14150*/  FMUL.FTZ R96, R98, UR5 ;  /* 0x0000000562607c20 */ /* 0x000fe20008410000 */
[C---:B------:R-:W-:Y:S01]  /*14160*/  HMMA.16816.F32 R36, R144.reuse, R6, R36 ;  /* 0x000000069024723c */ /* 0x040fe20000001824 */
[----:B------:R-:W5:Y:S01]  /*14170*/  LDSM.16.M88.4 R4, [R150] ;  /* 0x000000009604783b */ /* 0x000f620000000200 */
[----:B------:R-:W-:Y:S01]  /*14180*/  FMUL.FTZ R98, R99, UR5 ;  /* 0x0000000563627c20 */ /* 0x000fe20008410000 */
[----:B------:R-:W-:Y:S01]  /*14190*/  FMUL.FTZ R99, R92, UR5 ;  /* 0x000000055c637c20 */ /* 0x000fe20008410000 */
[----:B------:R-:W-:Y:S01]  /*141a0*/  FMUL.FTZ R92, R95, UR5 ;  /* 0x000000055f5c7c20 */ /* 0x000fe20008410000 */
[----:B------:R-:W-:Y:S01]  /*141b0*/  FMUL.FTZ R95, R77, UR5 ;  /* 0x000000054d5f7c20 */ /* 0x000fe20008410000 */
[C---:B----4-:R-:W-:Y:S01]  /*141c0*/  HMMA.16816.F32 R24, R144.reuse, R116, R24 ;  /* 0x000000749018723c */ /* 0x050fe20000001818 */
[----:B------:R-:W-:Y:S01]  /*141d0*/  FMUL.FTZ R77, R75, UR5 ;  /* 0x000000054b4d7c20 */ /* 0x000fe20008410000 */
[----:B------:R-:W-:Y:S01]  /*141e0*/  FMUL.FTZ R115, R82, UR5 ;  /* 0x0000000552737c20 */ /* 0x000fe20008410000 */
[----:B------:R4:W-:Y:S01]  /*141f0*/  MUFU.TANH R75, R88 ;  /* 0x00000058004b7308 */ /* 0x0009e20000002400 */
[----:B------:R-:W-:Y:S01]  /*14200*/  FMUL.FTZ R82, R62, UR5 ;  /* 0x000000053e527c20 */ /* 0x000fe20008410000 */
[----:B------:R-:W-:Y:S01]  /*14210*/  LOP3.LUT R127, R127, 0x8, R0, 0xfe, !PT ;  /* 0x000000087f7f7812 */ /* 0x000fe200078efe00 */
[C---:B------:R-:W-:Y:S01]  /*14220*/  HMMA.16816.F32 R20, R144.reuse, R118, R20 ;  /* 0x000000769014723c */ /* 0x040fe20000001814 */
[----:B------:R-:W-:Y:S01]  /*14230*/  FMUL.FTZ R117, R85, UR5 ;  /* 0x0000000555757c20 */ /* 0x000fe20008410000 */
[----:B------:R-:W-:Y:S01]  /*14240*/  FMUL.FTZ R85, R64, UR5 ;  /* 0x0000000540557c20 */ /* 0x000fe20008410000 */
[----:B------:R-:W-:Y:S01]  /*14250*/  FMUL.FTZ R116, R86, UR5 ;  /* 0x0000000556747c20 */ /* 0x000fe20008410000 */
[----:B------:R-:W-:Y:S01]  /*14260*/  FMUL.FTZ R86, R70, UR5 ;  /* 0x0000000546567c20 */ /* 0x000fe20008410000 */
[----:B------:R-:W2:Y:S01]  /*14270*/  MUFU.TANH R102, R102 ;  /* 0x0000006600667308 */ /* 0x000ea20000002400 */
[----:B------:R-:W-:Y:S01]  /*14280*/  HMMA.16816.F32 R28, R144, R110, R28 ;  /* 0x0000006e901c723c */ /* 0x000fe2000000181c */
[----:B------:R-:W-:-:S02]  /*14290*/  IMAD.U32 R119, RZ, RZ, UR4 ;  /* 0x00000004ff777e24 */ /* 0x000fc4000f8e00ff */
[----:B------:R-:W-:Y:S01]  /*142a0*/  FMUL.FTZ R41, R41, UR5 ;  /* 0x0000000529297c20 */ /* 0x000fe20008410000 */
[----:B------:R-:W-:Y:S01]  /*142b0*/  FMUL.FTZ R45, R45, UR5 ;  /* 0x000000052d2d7c20 */ /* 0x000fe20008410000 */
[----:B------:R-:W-:Y:S01]  /*142c0*/  FMUL.FTZ R47, R47, UR5 ;  /* 0x000000052f2f7c20 */ /* 0x000fe20008410000 */
[----:B------:R-:W-:Y:S01]  /*142d0*/  FMUL.FTZ R43, R43, UR5 ;  /* 0x000000052b2b7c20 */ /* 0x000fe20008410000 */
[C---:B------:R-:W-:Y:S01]  /*142e0*/  HMMA.16816.F32 R32, R144.reuse, R108, R32 ;  /* 0x0000006c9020723c */ /* 0x040fe20000001820 */
[----:B------:R-:W-:Y:S01]  /*142f0*/  FMUL.FTZ R111, R83, UR5 ;  /* 0x00000005536f7c20 */ /* 0x000fe20008410000 */
[----:B----4-:R-:W-:Y:S01]  /*14300*/  FMUL.FTZ R88, R56, UR5 ;  /* 0x0000000538587c20 */ /* 0x010fe20008410000 */
[----:B------:R-:W-:Y:S01]  /*14310*/  FMUL.FTZ R56, R57, UR5 ;  /* 0x0000000539387c20 */ /* 0x000fe20008410000 */
[----:B------:R-:W-:Y:S01]  /*14320*/  LOP3.LUT R57, R0, UR4, RZ, 0xfc, !PT ;  /* 0x0000000400397c12 */ /* 0x000fe2000f8efcff */
[----:B------:R-:W-:Y:S01]  /*14330*/  FMUL.FTZ R83, R79, UR5 ;  /* 0x000000054f537c20 */ /* 0x000fe20008410000 */
[C---:B---3--:R-:W-:Y:S01]  /*14340*/  HMMA.16816.F32 R16, R144.reuse, R104, R16 ;  /* 0x000000689010723c */ /* 0x048fe20000001810 */
        /* <DEDUP_REMOVED lines=11> */
[----:B-----5:R-:W-:Y:S01]  /*14400*/  HMMA.16816.F32 R8, R144, R4, R8 ;  /* 0x000000049008723c */ /* 0x020fe20000001808 */
[----:B------:R-:W-:Y:S01]  /*14410*/  FMUL.FTZ R106, R91, UR5 ;  /* 0x000000055b6a7c20 */ /* 0x000fe20008410000 */
[----:B------:R-:W-:Y:S01]  /*14420*/  FMUL.FTZ R91, R87, UR5 ;  /* 0x00000005575b7c20 */ /* 0x000fe20008410000 */
[----:B------:R-:W-:Y:S01]  /*14430*/  FMUL.FTZ R87, R54, UR5 ;  /* 0x0000000536577c20 */ /* 0x000fe20008410000 */
[----:B------:R-:W-:Y:S01]  /*14440*/  FMUL.FTZ R54, R55, UR5 ;  /* 0x0000000537367c20 */ /* 0x000fe20008410000 */
[----:B------:R-:W-:Y:S01]  /*14450*/  FMUL.FTZ R55, R48, UR5 ;  /* 0x0000000530377c20 */ /* 0x000fe20008410000 */
[----:B------:R-:W-:Y:S01]  /*14460*/  FMUL.FTZ R48, R49, UR5 ;  /* 0x0000000531307c20 */ /* 0x000fe20008410000 */
[----:B------:R-:W-:Y:S01]  /*14470*/  FMUL.FTZ R107, R89, UR5 ;  /* 0x00000005596b7c20 */ /* 0x000fe20008410000 */
[----:B------:R3:W4:Y:S01]  /*14480*/  MUFU.TANH R49, R106 ;  /* 0x0000006a00317308 */ /* 0x0007220000002400 */
        /* <DEDUP_REMOVED lines=10> */
[----:B------:R-:W-:-:S02]  /*14530*/  VIADD R15, R57, 0x19 ;  /* 0x00000019390f7836 */ /* 0x000fc40000000000 */
[----:B------:R-:W-:Y:S01]  /*14540*/  FMUL.FTZ R19, R12, UR5 ;  /* 0x000000050c137c20 */ /* 0x000fe20008410000 */
[----:B------:R-:W-:Y:S01]  /*14550*/  HMMA.16816.F32 R200, R144, R6, R200 ;  /* 0x0000000690c8723c */ /* 0x000fe200000018c8 */
[----:B------:R-:W-:Y:S01]  /*14560*/  FMUL.FTZ R59, R52, UR5 ;  /* 0x00000005343b7c20 */ /* 0x000fe20008410000 */
[----:B------:R-:W-:Y:S01]  /*14570*/  FMUL.FTZ R104, R46, UR5 ;  /* 0x000000052e687c20 */ /* 0x000fe20008410000 */
[----:B------:R-:W-:Y:S01]  /*14580*/  MUFU.TANH R31, R105 ;  /* 0x00000069001f7308 */ /* 0x000fe20000002400 */
[----:B---3--:R-:W-:Y:S01]  /*14590*/  FMUL.FTZ R106, R36, UR5 ;  /* 0x00000005246a7c20 */ /* 0x008fe20008410000 */
[----:B------:R-:W-:Y:S01]  /*145a0*/  FMUL.FTZ R36, R38, UR5 ;  /* 0x0000000526247c20 */ /* 0x000fe20008410000 */
[-C--:B------:R-:W-:Y:S01]  /*145b0*/  I2FP.F32.S32 R12, R15.reuse ;  /* 0x0000000f000c7245 */ /* 0x080fe20000201400 */
[----:B------:R-:W-:Y:S01]  /*145c0*/  FMUL.FTZ R7, R90, UR5 ;  /* 0x000000055a077c20 */ /* 0x000fe20008410000 */
[C---:B------:R-:W-:Y:S01]  /*145d0*/  ISETP.GE.AND P0, PT, R15.reuse, R130, PT ;  /* 0x000000820f00720c */ /* 0x040fe20003f06270 */
[----:B------:R-:W-:Y:S01]  /*145e0*/  FMUL.FTZ R90, R66, UR5 ;  /* 0x00000005425a7c20 */ /* 0x000fe20008410000 */
[----:B------:R-:W-:Y:S01]  /*145f0*/  ISETP.GE.AND P4, PT, R15, R128, PT ;  /* 0x000000800f00720c */ /* 0x000fe20003f86270 */
[----:B------:R3:W-:Y:S01]  /*14600*/  MUFU.TANH R38, R115 ;  /* 0x0000007300267308 */ /* 0x0007e20000002400 */
[----:B-----5:R-:W-:Y:S01]  /*14610*/  VIADD R91, R57, 0x9 ;  /* 0x00000009395b7836 */ /* 0x020fe20000000000 */
[----:B------:R-:W-:Y:S01]  /*14620*/  I2FP.F32.S32 R15, R15 ;  /* 0x0000000f000f7245 */ /* 0x000fe20000201400 */
[----:B------:R-:W-:Y:S01]  /*14630*/  FMUL.FTZ R84, R60, UR5 ;  /* 0x000000053c547c20 */ /* 0x000fe20008410000 */
[----:B------:R-:W-:Y:S01]  /*14640*/  FMUL.FTZ R52, R53, UR5 ;  /* 0x0000000535347c20 */ /* 0x000fe20008410000 */
[----:B------:R-:W-:Y:S01]  /*14650*/  FMUL.FTZ R108, R42, UR5 ;  /* 0x000000052a6c7c20 */ /* 0x000fe20008410000 */
[----:B------:R-:W-:Y:S01]  /*14660*/  I2FP.F32.S32 R18, R91 ;  /* 0x0000005b00127245 */ /* 0x000fe20000201400 */
[----:B------:R-:W-:Y:S01]  /*14670*/  FMUL.FTZ R46, R29, UR5 ;  /* 0x000000051d2e7c20 */ /* 0x000fe20008410000 */
[----:B------:R5:W-:Y:S01]  /*14680*/  MUFU.TANH R6, R99 ;  /* 0x0000006300067308 */ /* 0x000be20000002400 */
[----:B------:R-:W-:Y:S01]  /*14690*/  FMUL.FTZ R42, R39, UR5 ;  /* 0x00000005272a7c20 */ /* 0x000fe20008410000 */
[----:B------:R-:W-:Y:S01]  /*146a0*/  FMUL.FTZ R60, R35, UR5 ;  /* 0x00000005233c7c20 */ /* 0x000fe20008410000 */
[----:B------:R-:W-:Y:S01]  /*146b0*/  FMUL.FTZ R29, R24, UR5 ;  /* 0x00000005181d7c20 */ /* 0x000fe20008410000 */
[----:B------:R-:W-:Y:S01]  /*146c0*/  FMUL.FTZ R66, R27, UR5 ;  /* 0x000000051b427c20 */ /* 0x000fe20008410000 */
[----:B------:R-:W-:-:S02]  /*146d0*/  IMAD.U32 R147, RZ, RZ, UR4 ;  /* 0x00000004ff937e24 */ /* 0x000fc4000f8e00ff */
[----:B------:R-:W-:Y:S01]  /*146e0*/  FMUL.FTZ R39, R22, UR5 ;  /* 0x0000000516277c20 */ /* 0x000fe20008410000 */
[----:B------:R-:W-:Y:S01]  /*146f0*/  IMAD.U32 R145, RZ, RZ, UR4 ;  /* 0x00000004ff917e24 */ /* 0x000fe2000f8e00ff */
[----:B------:R1:W-:Y:S01]  /*14700*/  MUFU.TANH R53, R117 ;  /* 0x0000007500357308 */ /* 0x0003e20000002400 */
[----:B---3--:R-:W-:Y:S01]  /*14710*/  VIADD R115, R57, 0x1 ;  /* 0x0000000139737836 */ /* 0x008fe20000000000 */
[C---:B------:R-:W-:Y:S01]  /*14720*/  ISETP.GE.AND P5, PT, R91.reuse, R130, PT ;  /* 0x000000825b00720c */ /* 0x040fe20003fa6270 */
[----:B------:R-:W-:Y:S01]  /*14730*/  IMAD.U32 R35, RZ, RZ, UR4 ;  /* 0x00000004ff237e24 */ /* 0x000fe2000f8e00ff */
[----:B------:R-:W-:Y:S01]  /*14740*/  ISETP.GE.AND P3, PT, R91, R128, PT ;  /* 0x000000805b00720c */ /* 0x000fe20003f66270 */
[----:B------:R-:W-:Y:S01]  /*14750*/  IMAD.U32 R27, RZ, RZ, UR4 ;  /* 0x00000004ff1b7e24 */ /* 0x000fe2000f8e00ff */
[-C--:B------:R-:W-:Y:S01]  /*14760*/  I2FP.F32.S32 R16, R115.reuse ;  /* 0x0000007300107245 */ /* 0x080fe20000201400 */
[----:B------:R-:W-:Y:S01]  /*14770*/  FMUL.FTZ R5, R94, UR5 ;  /* 0x000000055e057c20 */ /* 0x000fe20008410000 */
[----:B------:R-:W-:Y:S01]  /*14780*/  I2FP.F32.S32 R105, R115 ;  /* 0x0000007300697245 */ /* 0x000fe20000201400 */
[----:B-----5:R-:W-:Y:S01]  /*14790*/  FMUL.FTZ R99, R72, UR5 ;  /* 0x0000000548637c20 */ /* 0x020fe20008410000 */
[C---:B------:R-:W-:Y:S01]  /*147a0*/  ISETP.GE.AND P2, PT, R115.reuse, R130, PT ;  /* 0x000000827300720c */ /* 0x040fe20003f46270 */
[----:B------:R-:W-:Y:S01]  /*147b0*/  FFMA.FTZ R16, R16, UR8, R173 ;  /* 0x0000000810107c23 */ /* 0x000fe200080100ad */
[----:B------:R-:W-:Y:S01]  /*147c0*/  ISETP.GE.AND P6, PT, R115, R128, PT ;  /* 0x000000807300720c */ /* 0x000fe20003fc6270 */
[----:B------:R-:W-:Y:S01]  /*147d0*/  FFMA.FTZ R172, R105, UR8, R172 ;  /* 0x0000000869ac7c23 */ /* 0x000fe200080100ac */
[----:B------:R3:W-:Y:S01]  /*147e0*/  MUFU.TANH R115, R95 ;  /* 0x0000005f00737308 */ /* 0x0007e20000002400 */
[----:B------:R-:W-:Y:S01]  /*147f0*/  I2FP.F32.S32 R173, R91 ;  /* 0x0000005b00ad7245 */ /* 0x000fe20000201400 */
[----:B------:R-:W-:Y:S01]  /*14800*/  FMUL.FTZ R72, R23, UR5 ;  /* 0x0000000517487c20 */ /* 0x000fe20008410000 */
[----:B------:R-:W-:Y:S01]  /*14810*/  FFMA.FTZ R105, R18, UR8, R199 ;  /* 0x0000000812697c23 */ /* 0x000fe200080100c7 */
[----:B------:R-:W-:Y:S01]  /*14820*/  FSEL R18, R16, -INF , !P6 ;  /* 0xff80000010127808 */ /* 0x000fe20007000000 */
[----:B-1----:R-:W-:-:S02]  /*14830*/  IMAD.U32 R117, RZ, RZ, UR4 ;  /* 0x00000004ff757e24 */ /* 0x002fc4000f8e00ff */
[----:B------:R-:W-:Y:S01]  /*14840*/  FFMA.FTZ R24, R173, UR8, R132 ;  /* 0x00000008ad187c23 */ /* 0x000fe20008010084 */
[----:B------:R-:W-:Y:S01]  /*14850*/  FSEL R91, R172, -INF , !P2 ;  /* 0xff800000ac5b7808 */ /* 0x000fe20005000000 */
[----:B------:R1:W-:Y:S01]  /*14860*/  MUFU.TANH R23, R76 ;  /* 0x0000004c00177308 */ /* 0x0003e20000002400 */
[--C-:B------:R-:W-:Y:S01]  /*14870*/  LOP3.LUT R147, R147, 0x48, R0.reuse, 0xfe, !PT ;  /* 0x0000004893937812 */ /* 0x100fe200078efe00 */
[----:B------:R-:W-:Y:S01]  /*14880*/  FMUL.FTZ R94, R50, UR5 ;  /* 0x00000005325e7c20 */ /* 0x000fe20008410000 */
[--C-:B------:R-:W-:Y:S01]  /*14890*/  LOP3.LUT R119, R119, 0x50, R0.reuse, 0xfe, !PT ;  /* 0x0000005077777812 */ /* 0x100fe200078efe00 */
[----:B------:R-:W-:Y:S01]  /*148a0*/  FMUL.FTZ R50, R51, UR5 ;  /* 0x0000000533327c20 */ /* 0x000fe20008410000 */
[--C-:B------:R-:W-:Y:S01]  /*148b0*/  LOP3.LUT R117, R117, 0x58, R0.reuse, 0xfe, !PT ;  /* 0x0000005875757812 */ /* 0x100fe200078efe00 */
[----:B------:R-:W-:Y:S01]  /*148c0*/  FMUL.FTZ R51, R40, UR5 ;  /* 0x0000000528337c20 */ /* 0x000fe20008410000 */
[--C-:B------:R-:W-:Y:S01]  /*148d0*/  LOP3.LUT R145, R145, 0x60, R0.reuse, 0xfe, !PT ;  /* 0x0000006091917812 */ /* 0x100fe200078efe00 */
[----:B------:R5:W-:Y:S01]  /*148e0*/  MUFU.TANH R144, R83 ;  /* 0x0000005300907308 */ /* 0x000be20000002400 */
[----:B---3--:R-:W-:Y:S01]  /*148f0*/  VIADD R95, R57, 0x21 ;  /* 0x00000021395f7836 */ /* 0x008fe20000000000 */
[--C-:B------:R-:W-:Y:S01]  /*14900*/  LOP3.LUT R35, R35, 0x68, R0.reuse, 0xfe, !PT ;  /* 0x0000006823237812 */ /* 0x100fe200078efe00 */
[----:B------:R-:W-:Y:S01]  /*14910*/  FMUL.FTZ R40, R37, UR5 ;  /* 0x0000000525287c20 */ /* 0x000fe20008410000 */
[----:B------:R-:W-:Y:S01]  /*14920*/  LOP3.LUT R27, R27, 0x70, R0, 0xfe, !PT ;  /* 0x000000701b1b7812 */ /* 0x000fe200078efe00 */
[----:B------:R-:W-:Y:S01]  /*14930*/  FMUL.FTZ R0, R20, UR5 ;  /* 0x0000000514007c20 */ /* 0x000fe20008410000 */
[-C--:B------:R-:W-:Y:S01]  /*14940*/  I2FP.F32.S32 R16, R95.reuse ;  /* 0x0000005f00107245 */ /* 0x080fe20000201400 */
[----:B------:R-:W-:Y:S01]  /*14950*/  FMUL.FTZ R37, R32, UR5 ;  /* 0x0000000520257c20 */ /* 0x000fe20008410000 */
[----:B------:R3:W-:Y:S01]  /*14960*/  MUFU.TANH R22, R89 ;  /* 0x0000005900167308 */ /* 0x0007e20000002400 */
[----:B-1----:R-:W-:Y:S01]  /*14970*/  FMUL.FTZ R76, R13, UR5 ;  /* 0x000000050d4c7c20 */ /* 0x002fe20008410000 */
[----:B------:R-:W-:Y:S01]  /*14980*/  FMUL.FTZ R13, R14, UR5 ;  /* 0x000000050e0d7c20 */ /* 0x000fe20008410000 */
[----:B------:R-:W-:Y:S01]  /*14990*/  FFMA.FTZ R14, R15, UR8, R204 ;  /* 0x000000080f0e7c23 */ /* 0x000fe200080100cc */
[----:B------:R-:W-:Y:S01]  /*149a0*/  VIADD R15, R57, 0x31 ;  /* 0x00000031390f7836 */ /* 0x000fe20000000000 */
[C---:B------:R-:W-:Y:S01]  /*149b0*/  ISETP.GE.AND P2, PT, R95.reuse, R130, PT ;  /* 0x000000825f00720c */ /* 0x040fe20003f46270 */
[----:B------:R-:W-:Y:S01]  /*149c0*/  FMUL.FTZ R34, R34, UR5 ;  /* 0x0000000522227c20 */ /* 0x000fe20008410000 */
[----:B------:R-:W-:Y:S01]  /*149d0*/  ISETP.GE.AND P6, PT, R95, R128, PT ;  /* 0x000000805f00720c */ /* 0x000fe20003fc6270 */
[----:B------:R1:W-:Y:S01]  /*149e0*/  MUFU.TANH R79, R92 ;  /* 0x0000005c004f7308 */ /* 0x0003e20000002400 */
[----:B-----5:R-:W-:Y:S01]  /*149f0*/  FFMA.FTZ R83, R12, UR8, R135 ;  /* 0x000000080c537c23 */ /* 0x020fe20008010087 */
[----:B------:R-:W-:Y:S01]  /*14a00*/  VIADD R135, R57, 0x29 ;  /* 0x0000002939877836 */ /* 0x000fe20000000000 */
[----:B------:R-:W-:Y:S01]  /*14a10*/  FSEL R105, R105, -INF , !P5 ;  /* 0xff80000069697808 */ /* 0x000fe20006800000 */
[----:B------:R-:W-:Y:S01]  /*14a20*/  FMUL.FTZ R30, R30, UR5 ;  /* 0x000000051e1e7c20 */ /* 0x000fe20008410000 */
[----:B------:R-:W-:Y:S01]  /*14a30*/  FSEL R24, R24, -INF , !P3 ;  /* 0xff80000018187808 */ /* 0x000fe20005800000 */
[----:B------:R-:W-:Y:S01]  /*14a40*/  FMUL.FTZ R10, R10, UR5 ;  /* 0x000000050a0a7c20 */ /* 0x000fe20008410000 */
[C---:B------:R-:W-:Y:S01]  /*14a50*/  ISETP.GE.AND P5, PT, R135.reuse, R130, PT ;  /* 0x000000828700720c */ /* 0x040fe20003fa6270 */
[----:B------:R-:W-:Y:S01]  /*14a60*/  MUFU.TANH R98, R98 ;  /* 0x0000006200627308 */ /* 0x000fe20000002400 */
[----:B---3--:R-:W-:Y:S01]  /*14a70*/  I2FP.F32.S32 R89, R95 ;  /* 0x0000005f00597245 */ /* 0x008fe20000201400 */
[----:B------:R-:W-:Y:S01]  /*14a80*/  FFMA.FTZ R95, R16, UR8, R137 ;  /* 0x00000008105f7c23 */ /* 0x000fe20008010089 */
[----:B------:R-:W-:Y:S01]  /*14a90*/  ISETP.GE.AND P3, PT, R135, R128, PT ;  /* 0x000000808700720c */ /* 0x000fe20003f66270 */
[----:B------:R-:W-:Y:S01]  /*14aa0*/  FMUL.FTZ R8, R8, UR5 ;  /* 0x0000000508087c20 */ /* 0x000fe20008410000 */
[-C--:B------:R-:W-:Y:S01]  /*14ab0*/  I2FP.F32.S32 R137, R135.reuse ;  /* 0x0000008700897245 */ /* 0x080fe20000201400 */
[----:B------:R-:W-:Y:S01]  /*14ac0*/  FFMA.FTZ R20, R89, UR8, R138 ;  /* 0x0000000859147c23 */ /* 0x000fe2000801008a */
[----:B------:R-:W-:Y:S01]  /*14ad0*/  I2FP.F32.S32 R135, R135 ;  /* 0x0000008700877245 */ /* 0x000fe20000201400 */
[----:B------:R-:W-:Y:S01]  /*14ae0*/  MUFU.TANH R4, R4 ;  /* 0x0000000400047308 */ /* 0x000fe20000002400 */
[----:B-1----:R-:W-:Y:S01]  /*14af0*/  FMUL.FTZ R92, R44, UR5 ;  /* 0x000000052c5c7c20 */ /* 0x002fe20008410000 */
[----:B------:R-:W-:Y:S01]  /*14b00*/  FMUL.FTZ R44, R33, UR5 ;  /* 0x00000005212c7c20 */ /* 0x000fe20008410000 */
[----:B------:R-:W-:Y:S01]  /*14b10*/  FMUL.FTZ R33, R28, UR5 ;  /* 0x000000051c217c20 */ /* 0x000fe20008410000 */
[----:B------:R-:W-:Y:S01]  /*14b20*/  VIADD R89, R57, 0x39 ;  /* 0x0000003939597836 */ /* 0x000fe20000000000 */
[-C--:B------:R-:W-:Y:S01]  /*14b30*/  I2FP.F32.S32 R28, R15.reuse ;  /* 0x0000000f001c7245 */ /* 0x080fe20000201400 */
[----:B------:R-:W-:Y:S01]  /*14b40*/  FFMA.FTZ R140, R137, UR8, R140 ;  /* 0x00000008898c7c23 */ /* 0x000fe2000801008c */
[----:B------:R-:W-:Y:S01]  /*14b50*/  FSEL R83, R83, -INF , !P0 ;  /* 0xff80000053537808 */ /* 0x000fe20004000000 */
[----:B------:R-:W-:Y:S01]  /*14b60*/  FFMA.FTZ R16, R135, UR8, R206 ;  /* 0x0000000887107c23 */ /* 0x000fe200080100ce */
[----:B------:R-:W-:Y:S01]  /*14b70*/  FSEL R14, R14, -INF , !P4 ;  /* 0xff8000000e0e7808 */ /* 0x000fe20006000000 */
[----:B--2---:R-:W-:Y:S01]  /*14b80*/  FFMA.FTZ R28, R28, UR8, R125 ;  /* 0x000000081c1c7c23 */ /* 0x004fe2000801007d */
[----:B------:R-:W-:Y:S01]  /*14b90*/  ISETP.GE.AND P0, PT, R15, R130, PT ;  /* 0x000000820f00720c */ /* 0x000fe20003f06270 */
[----:B------:R-:W-:Y:S01]  /*14ba0*/  VIADD R135, R57, 0x41 ;  /* 0x0000004139877836 */ /* 0x000fe20000000000 */
[----:B------:R-:W-:Y:S01]  /*14bb0*/  ISETP.GE.AND P4, PT, R15, R128, PT ;  /* 0x000000800f00720c */ /* 0x000fe20003f86270 */
[----:B------:R-:W-:Y:S01]  /*14bc0*/  VIADD R125, R57, 0x49 ;  /* 0x00000049397d7836 */ /* 0x000fe20000000000 */
[----:B------:R-:W-:Y:S01]  /*14bd0*/  I2FP.F32.S32 R15, R15 ;  /* 0x0000000f000f7245 */ /* 0x000fe20000201400 */
[----:B------:R-:W1:Y:S01]  /*14be0*/  MUFU.TANH R101, R101 ;  /* 0x0000006500657308 */ /* 0x000e620000002400 */
[----:B------:R-:W-:Y:S01]  /*14bf0*/  I2FP.F32.S32 R137, R89 ;  /* 0x0000005900897245 */ /* 0x000fe20000201400 */
[----:B------:R-:W-:Y:S01]  /*14c00*/  FMUL.FTZ R11, R11, UR5 ;  /* 0x000000050b0b7c20 */ /* 0x000fe20008410000 */
[----:B------:R-:W-:Y:S01]  /*14c10*/  FSEL R95, R95, -INF , !P2 ;  /* 0xff8000005f5f7808 */ /* 0x000fe20005000000 */
[----:B------:R-:W-:Y:S01]  /*14c20*/  FFMA.FTZ R12, R15, UR8, R112 ;  /* 0x000000080f0c7c23 */ /* 0x000fe20008010070 */
[----:B------:R-:W-:Y:S01]  /*14c30*/  FSEL R20, R20, -INF , !P6 ;  /* 0xff80000014147808 */ /* 0x000fe20007000000 */
[----:B------:R-:W-:Y:S01]  /*14c40*/  FFMA.FTZ R102, R137, UR8, R102 ;  /* 0x0000000889667c23 */ /* 0x000fe20008010066 */
[C---:B------:R-:W-:Y:S01]  /*14c50*/  ISETP.GE.AND P2, PT, R89.reuse, R130, PT ;  /* 0x000000825900720c */ /* 0x040fe20003f46270 */
[----:B------:R2:W-:Y:S01]  /*14c60*/  MUFU.TANH R32, R116 ;  /* 0x0000007400207308 */ /* 0x0005e20000002400 */
[-C--:B------:R-:W-:Y:S01]  /*14c70*/  ISETP.GE.AND P6, PT, R89, R128.reuse, PT ;  /* 0x000000805900720c */ /* 0x080fe20003fc6270 */
[----:B------:R-:W-:Y:S01]  /*14c80*/  VIADD R137, R57, 0x51 ;  /* 0x0000005139897836 */ /* 0x000fe20000000000 */
[----:B------:R-:W-:Y:S01]  /*14c90*/  FSEL R16, R16, -INF , !P3 ;  /* 0xff80000010107808 */ /* 0x000fe20005800000 */
[----:B------:R-:W-:Y:S01]  /*14ca0*/  FMUL.FTZ R203, R203, UR5 ;  /* 0x00000005cbcb7c20 */ /* 0x000fe20008410000 */
[----:B------:R-:W-:Y:S01]  /*14cb0*/  ISETP.GE.AND P3, PT, R135, R128, PT ;  /* 0x000000808700720c */ /* 0x000fe20003f66270 */
[----:B------:R-:W-:-:S04]  /*14cc0*/  DEPBAR.LE SB0, 0x0 ;  /* 0x000080000000791a */ /* 0x000fc80000000000 */
[----:B------:R3:W-:Y:S01]  /*14cd0*/  MUFU.TANH R15, R99 ;  /* 0x00000063000f7308 */ /* 0x0007e20000002400 */
[----:B------:R-:W-:Y:S02]  /*14ce0*/  I2FP.F32.S32 R118, R135 ;  /* 0x0000008700767245 */ /* 0x000fe40000201400 */
[----:B------:R-:W-:Y:S02]  /*14cf0*/  I2FP.F32.S32 R242, R137 ;  /* 0x0000008900f27245 */ /* 0x000fe40000201400 */
[----:B------:R-:W-:Y:S01]  /*14d00*/  I2FP.F32.S32 R126, R125 ;  /* 0x0000007d007e7245 */ /* 0x000fe20000201400 */
[----:B------:R-:W-:Y:S01]  /*14d10*/  FFMA.FTZ R118, R118, UR8, R97 ;  /* 0x0000000876767c23 */ /* 0x000fe20008010061 */
[----:B--2---:R-:W-:Y:S01]  /*14d20*/  I2FP.F32.S32 R116, R89 ;  /* 0x0000005900747245 */ /* 0x004fe20000201400 */
[----:B------:R-:W2:Y:S01]  /*14d30*/  MUFU.TANH R107, R107 ;  /* 0x0000006b006b7308 */ /* 0x000ea20000002400 */
[----:B------:R-:W-:Y:S01]  /*14d40*/  FSEL R89, R140, -INF , !P5 ;  /* 0xff8000008c597808 */ /* 0x000fe20006800000 */
[----:B----4-:R-:W-:Y:S01]  /*14d50*/  FFMA.FTZ R242, R242, UR8, R49 ;  /* 0x00000008f2f27c23 */ /* 0x010fe20008010031 */
[----:B------:R-:W-:Y:S01]  /*14d60*/  ISETP.GE.AND P5, PT, R135, R130, PT ;  /* 0x000000828700720c */ /* 0x000fe20003fa6270 */
[----:B------:R-:W-:-:S02]  /*14d70*/  VIADD R49, R57, 0x61 ;  /* 0x0000006139317836 */ /* 0x000fc40000000000 */
[----:B-1----:R-:W-:Y:S01]  /*14d80*/  FFMA.FTZ R101, R116, UR8, R101 ;  /* 0x0000000874657c23 */ /* 0x002fe20008010065 */
[----:B------:R-:W-:Y:S01]  /*14d90*/  FFMA.FTZ R126, R126, UR8, R79 ;  /* 0x000000087e7e7c23 */ /* 0x000fe2000801004f */
[----:B------:R-:W-:Y:S01]  /*14da0*/  FSEL R12, R12, -INF , !P4 ;  /* 0xff8000000c0c7808 */ /* 0x000fe20006000000 */
[----:B------:R-:W1:Y:S01]  /*14db0*/  MUFU.TANH R109, R109 ;  /* 0x0000006d006d7308 */ /* 0x000e620000002400 */
[----:B---3--:R-:W-:Y:S02]  /*14dc0*/  I2FP.F32.S32 R99, R135 ;  /* 0x0000008700637245 */ /* 0x008fe40000201400 */
[----:B------:R-:W-:Y:S02]  /*14dd0*/  I2FP.F32.S32 R135, R125 ;  /* 0x0000007d00877245 */ /* 0x000fe40000201400 */
[-C--:B------:R-:W-:Y:S01]  /*14de0*/  I2FP.F32.S32 R140, R49.reuse ;  /* 0x00000031008c7245 */ /* 0x080fe20000201400 */
[----:B------:R-:W-:Y:S01]  /*14df0*/  FFMA.FTZ R99, R99, UR8, R98 ;  /* 0x0000000863637c23 */ /* 0x000fe20008010062 */
[----:B------:R-:W-:Y:S01]  /*14e00*/  I2FP.F32.S32 R138, R49 ;  /* 0x00000031008a7245 */ /* 0x000fe20000201400 */
[----:B------:R-:W-:Y:S01]  /*14e10*/  FFMA.FTZ R98, R135, UR8, R4 ;  /* 0x0000000887627c23 */ /* 0x000fe20008010004 */
[----:B------:R-:W-:Y:S01]  /*14e20*/  VIADD R135, R57, 0x59 ;  /* 0x0000005939877836 */ /* 0x000fe20000000000 */
[----:B------:R-:W3:Y:S01]  /*14e30*/  MUFU.TANH R111, R111 ;  /* 0x0000006f006f7308 */ /* 0x000ee20000002400 */
[----:B------:R-:W-:-:S02]  /*14e40*/  FSEL R4, R102, -INF , !P6 ;  /* 0xff80000066047808 */ /* 0x000fc40007000000 */
[----:B------:R-:W-:Y:S02]  /*14e50*/  I2FP.F32.S32 R102, R137 ;  /* 0x0000008900667245 */ /* 0x000fe40000201400 */
[----:B------:R-:W-:Y:S02]  /*14e60*/  I2FP.F32.S32 R132, R135 ;  /* 0x0000008700847245 */ /* 0x000fe40000201400 */
[-C--:B------:R-:W-:Y:S01]  /*14e70*/  ISETP.GE.AND P4, PT, R125, R128.reuse, PT ;  /* 0x000000807d00720c */ /* 0x080fe20003f86270 */
[----:B------:R-:W-:Y:S01]  /*14e80*/  MUFU.TANH R146, R120 ;  /* 0x0000007800927308 */ /* 0x000fe20000002400 */
[----:B--2---:R-:W-:Y:S01]  /*14e90*/  FFMA.FTZ R107, R102, UR8, R107 ;  /* 0x00000008666b7c23 */ /* 0x004fe2000801006b */
[----:B------:R-:W-:Y:S01]  /*14ea0*/  FFMA.FTZ R79, R132, UR8, R53 ;  /* 0x00000008844f7c23 */ /* 0x000fe20008010035 */
[----:B------:R-:W-:Y:S01]  /*14eb0*/  I2FP.F32.S32 R132, R57 ;  /* 0x0000003900847245 */ /* 0x000fe20000201400 */
[----:B------:R-:W-:Y:S01]  /*14ec0*/  VIADD R53, R57, 0x69 ;  /* 0x0000006939357836 */ /* 0x000fe20000000000 */
[----:B------:R-:W-:Y:S01]  /*14ed0*/  ISETP.GE.AND P6, PT, R137, R128, PT ;  /* 0x000000808900720c */ /* 0x000fe20003fc6270 */
[----:B-1----:R-:W-:Y:S01]  /*14ee0*/  FFMA.FTZ R109, R140, UR8, R109 ;  /* 0x000000088c6d7c23 */ /* 0x002fe2000801006d */
[----:B------:R-:W-:Y:S01]  /*14ef0*/  FSEL R126, R126, -INF , !P4 ;  /* 0xff8000007e7e7808 */ /* 0x000fe20006000000 */
[----:B------:R1:W-:Y:S01]  /*14f00*/  MUFU.TANH R112, R93 ;  /* 0x0000005d00707308 */ /* 0x0003e20000002400 */
[----:B------:R-:W-:Y:S01]  /*14f10*/  FFMA.FTZ R3, R132, UR8, R3 ;  /* 0x0000000884037c23 */ /* 0x000fe20008010003 */
[----:B---3--:R-:W-:Y:S01]  /*14f20*/  FFMA.FTZ R111, R138, UR8, R111 ;  /* 0x000000088a6f7c23 */ /* 0x008fe2000801006f */
[----:B------:R-:W-:-:S02]  /*14f30*/  I2FP.F32.S32 R132, R127 ;  /* 0x0000007f00847245 */ /* 0x000fc40000201400 */
[----:B------:R-:W-:Y:S02]  /*14f40*/  ISETP.GE.AND P4, PT, R49, R128, PT ;  /* 0x000000803100720c */ /* 0x000fe40003f86270 */
[----:B------:R-:W-:Y:S01]  /*14f50*/  FSEL R242, R242, -INF , !P6 ;  /* 0xff800000f2f27808 */ /* 0x000fe20007000000 */
[----:B------:R2:W-:Y:S01]  /*14f60*/  MUFU.TANH R120, R77 ;  /* 0x0000004d00787308 */ /* 0x0005e20000002400 */
[----:B------:R-:W-:Y:S02]  /*14f70*/  I2FP.F32.S32 R102, R53 ;  /* 0x0000003500667245 */ /* 0x000fe40000201400 */
[-C--:B------:R-:W-:Y:S02]  /*14f80*/  ISETP.GE.AND P6, PT, R53, R130.reuse, PT ;  /* 0x000000823500720c */ /* 0x080fe40003fc6270 */
[----:B------:R-:W-:Y:S02]  /*14f90*/  FSEL R172, R111, -INF , !P4 ;  /* 0xff8000006fac7808 */ /* 0x000fe40006000000 */
[----:B------:R-:W-:Y:S01]  /*14fa0*/  ISETP.GE.AND P4, PT, R127, R130, PT ;  /* 0x000000827f00720c */ /* 0x000fe20003f86270 */
[----:B------:R-:W3:Y:S01]  /*14fb0*/  MUFU.TANH R121, R121 ;  /* 0x0000007900797308 */ /* 0x000ee20000002400 */
[----:B-1----:R-:W-:-:S02]  /*14fc0*/  FSEL R93, R28, -INF , !P0 ;  /* 0xff8000001c5d7808 */ /* 0x002fc40004000000 */
[----:B------:R-:W-:Y:S01]  /*14fd0*/  FSEL R28, R99, -INF , !P3 ;  /* 0xff800000631c7808 */ /* 0x000fe20005800000 */
[----:B------:R-:W-:Y:S01]  /*14fe0*/  VIADD R99, R57, 0x11 ;  /* 0x0000001139637836 */ /* 0x000fe20000000000 */
[----:B------:R-:W-:Y:S02]  /*14ff0*/  ISETP.GE.AND P3, PT, R135, R128, PT ;  /* 0x000000808700720c */ /* 0x000fe40003f66270 */
[-C--:B------:R-:W-:Y:S01]  /*15000*/  ISETP.GE.AND P0, PT, R125, R130.reuse, PT ;  /* 0x000000827d00720c */ /* 0x080fe20003f06270 */
[----:B------:R1:W-:Y:S01]  /*15010*/  MUFU.TANH R116, R81 ;  /* 0x0000005100747308 */ /* 0x0003e20000002400 */
[----:B--2---:R-:W-:Y:S01]  /*15020*/  FSEL R77, R118, -INF , !P5 ;  /* 0xff800000764d7808 */ /* 0x004fe20006800000 */
[----:B------:R-:W-:Y:S01]  /*15030*/  IMAD.U32 R125, RZ, RZ, UR4 ;  /* 0x00000004ff7d7e24 */ /* 0x000fe2000f8e00ff */
[----:B------:R-:W-:Y:S02]  /*15040*/  ISETP.GE.AND P5, PT, R135, R130, PT ;  /* 0x000000828700720c */ /* 0x000fe40003fa6270 */
[----:B------:R-:W-:-:S03]  /*15050*/  I2FP.F32.S32 R135, R135 ;  /* 0x0000008700877245 */ /* 0x000fc60000201400 */
[----:B------:R2:W-:Y:S02]  /*15060*/  MUFU.TANH R97, R73 ;  /* 0x0000004900617308 */ /* 0x0005e40000002400 */
[----:B------:R-:W-:-:S05]  /*15070*/  FFMA.FTZ R26, R135, UR8, R26 ;  /* 0x00000008871a7c23 */ /* 0x000fca000801001a */
[----:B------:R-:W-:Y:S01]  /*15080*/  FSEL R140, R26, -INF , !P3 ;  /* 0xff8000001a8c7808 */ /* 0x000fe20005800000 */
[----:B------:R-:W4:Y:S01]  /*15090*/  MUFU.TANH R123, R123 ;  /* 0x0000007b007b7308 */ /* 0x000f220000002400 */
[----:B-1----:R-:W-:Y:S02]  /*150a0*/  FSEL R81, R101, -INF , !P2 ;  /* 0xff80000065517808 */ /* 0x002fe40005000000 */
[-C--:B------:R-:W-:Y:S02]  /*150b0*/  ISETP.GE.AND P2, PT, R137, R130.reuse, PT ;  /* 0x000000828900720c */ /* 0x080fe40003f46270 */
[----:B------:R-:W-:Y:S02]  /*150c0*/  I2FP.F32.S32 R26, R99 ;  /* 0x00000063001a7245 */ /* 0x000fe40000201400 */
[----:B------:R-:W-:Y:S01]  /*150d0*/  ISETP.GE.AND P3, PT, R99, R130, PT ;  /* 0x000000826300720c */ /* 0x000fe20003f66270 */
[----:B------:R1:W-:Y:S01]  /*150e0*/  MUFU.TANH R118, R69 ;  /* 0x0000004500767308 */ /* 0x0003e20000002400 */
[----:B--2---:R-:W-:-:S02]  /*150f0*/  FSEL R73, R98, -INF , !P0 ;  /* 0xff80000062497808 */ /* 0x004fc40004000000 */
[----:B------:R-:W-:Y:S01]  /*15100*/  ISETP.GE.AND P0, PT, R49, R130, PT ;  /* 0x000000823100720c */ /* 0x000fe20003f06270 */
[----:B------:R-:W-:Y:S01]  /*15110*/  FFMA.FTZ R49, R102, UR8, R115 ;  /* 0x0000000866317c23 */ /* 0x000fe20008010073 */
[----:B------:R-:W-:-:S03]  /*15120*/  I2FP.F32.S32 R102, R99 ;  /* 0x0000006300667245 */ /* 0x000fc60000201400 */
[----:B------:R-:W2:Y:S01]  /*15130*/  MUFU.TANH R114, R114 ;  /* 0x0000007200727308 */ /* 0x000ea20000002400 */
[----:B------:R-:W-:Y:S02]  /*15140*/  FSEL R49, R49, -INF , !P6 ;  /* 0xff80000031317808 */ /* 0x000fe40007000000 */
[----:B------:R-:W-:Y:S02]  /*15150*/  ISETP.GE.AND P6, PT, R219, R130, PT ;  /* 0x00000082db00720c */ /* 0x000fe40003fc6270 */
[----:B------:R-:W-:-:S03]  /*15160*/  I2FP.F32.S32 R219, R219 ;  /* 0x000000db00db7245 */ /* 0x000fc60000201400 */
[----:B------:R-:W5:Y:S01]  /*15170*/  MUFU.TANH R205, R205 ;  /* 0x000000cd00cd7308 */ /* 0x000f620000002400 */
[----:B-1----:R-:W-:Y:S02]  /*15180*/  FSEL R69, R107, -INF , !P2 ;  /* 0xff8000006b457808 */ /* 0x002fe40005000000 */
[----:B------:R-:W-:Y:S02]  /*15190*/  ISETP.GE.AND P2, PT, R57, R130, PT ;  /* 0x000000823900720c */ /* 0x000fe40003f46270 */
[----:B------:R-:W-:Y:S02]  /*151a0*/  FSEL R57, R79, -INF , !P5 ;  /* 0xff8000004f397808 */ /* 0x000fe40006800000 */
[----:B------:R-:W-:Y:S01]  /*151b0*/  ISETP.GE.AND P5, PT, R53, R128, PT ;  /* 0x000000803500720c */ /* 0x000fe20003fa6270 */
[----:B------:R-:W1:Y:S01]  /*151c0*/  MUFU.TANH R141, R141 ;  /* 0x0000008d008d7308 */ /* 0x000e620000002400 */
[----:B------:R-:W-:Y:S02]  /*151d0*/  I2FP.F32.S32 R79, R53 ;  /* 0x00000035004f7245 */ /* 0x000fe40000201400 */
[----:B------:R-:W-:Y:S01]  /*151e0*/  FSEL R53, R109, -INF , !P0 ;  /* 0xff8000006d357808 */ /* 0x000fe20004000000 */
[----:B---3--:R-:W-:Y:S01]  /*151f0*/  FFMA.FTZ R109, R26, UR8, R121 ;  /* 0x000000081a6d7c23 */ /* 0x008fe20008010079 */
[----:B------:R-:W-:Y:S01]  /*15200*/  FFMA.FTZ R121, R132, UR8, R143 ;  /* 0x0000000884797c23 */ /* 0x000fe2000801008f */
[----:B------:R-:W-:Y:S01]  /*15210*/  FSEL R127, R3, -INF , !P2 ;  /* 0xff800000037f7808 */ /* 0x000fe20005000000 */
[----:B----4-:R-:W-:Y:S01]  /*15220*/  FFMA.FTZ R26, R102, UR8, R123 ;  /* 0x00000008661a7c23 */ /* 0x010fe2000801007b */
[----:B------:R-:W3:Y:S01]  /*15230*/  MUFU.TANH R103, R103 ;  /* 0x0000006700677308 */ /* 0x000ee20000002400 */
[-C--:B------:R-:W-:Y:S01]  /*15240*/  ISETP.GE.AND P2, PT, R221, R130.reuse, PT ;  /* 0x00000082dd00720c */ /* 0x080fe20003f46270 */
[----:B------:R-:W-:Y:S01]  /*15250*/  FFMA.FTZ R79, R79, UR8, R144 ;  /* 0x000000084f4f7c23 */ /* 0x000fe20008010090 */
[----:B------:R-:W-:Y:S01]  /*15260*/  FSEL R121, R121, -INF , !P4 ;  /* 0xff80000079797808 */ /* 0x000fe20006000000 */
[----:B------:R-:W-:Y:S01]  /*15270*/  FFMA.FTZ R123, R219, UR8, R134 ;  /* 0x00000008db7b7c23 */ /* 0x000fe20008010086 */
[----:B------:R-:W-:-:S02]  /*15280*/  ISETP.GE.AND P4, PT, R209, R130, PT ;  /* 0x00000082d100720c */ /* 0x000fc40003f86270 */
[----:B------:R-:W-:Y:S01]  /*15290*/  I2FP.F32.S32 R209, R209 ;  /* 0x000000d100d17245 */ /* 0x000fe20000201400 */
[----:B------:R-:W4:Y:S01]  /*152a0*/  MUFU.TANH R110, R110 ;  /* 0x0000006e006e7308 */ /* 0x000f220000002400 */
[----:B------:R-:W-:Y:S02]  /*152b0*/  I2FP.F32.S32 R102, R217 ;  /* 0x000000d900667245 */ /* 0x000fe40000201400 */
[----:B------:R-:W-:Y:S01]  /*152c0*/  I2FP.F32.S32 R221, R221 ;  /* 0x000000dd00dd7245 */ /* 0x000fe20000201400 */
[----:B--2---:R-:W-:Y:S01]  /*152d0*/  FFMA.FTZ R101, R209, UR8, R114 ;  /* 0x00000008d1657c23 */ /* 0x004fe20008010072 */
[----:B------:R-:W-:Y:S01]  /*152e0*/  I2FP.F32.S32 R132, R215 ;  /* 0x000000d700847245 */ /* 0x000fe20000201400 */
[----:B-----5:R-:W-:Y:S01]  /*152f0*/  FFMA.FTZ R102, R102, UR8, R205 ;  /* 0x0000000866667c23 */ /* 0x020fe200080100cd */
[----:B------:R-:W-:Y:S01]  /*15300*/  I2FP.F32.S32 R114, R207 ;  /* 0x000000cf00727245 */ /* 0x000fe20000201400 */
[----:B------:R-:W-:Y:S01]  /*15310*/  FFMA.FTZ R135, R221, UR8, R146 ;  /* 0x00000008dd877c23 */ /* 0x000fe20008010092 */
[----:B------:R-:W-:Y:S01]  /*15320*/  I2FP.F32.S32 R107, R147 ;  /* 0x00000093006b7245 */ /* 0x000fe20000201400 */
[----:B-1----:R-:W-:Y:S01]  /*15330*/  FFMA.FTZ R132, R132, UR8, R141 ;  /* 0x0000000884847c23 */ /* 0x002fe2000801008d */
[----:B------:R-:W-:Y:S01]  /*15340*/  FSEL R234, R79, -INF , !P5 ;  /* 0xff8000004fea7808 */ /* 0x000fe20006800000 */
[----:B---3--:R-:W-:Y:S01]  /*15350*/  FFMA.FTZ R103, R114, UR8, R103 ;  /* 0x0000000872677c23 */ /* 0x008fe20008010067 */
[----:B------:R-:W-:Y:S01]  /*15360*/  ISETP.GE.AND P0, PT, R99, R128, PT ;  /* 0x000000806300720c */ /* 0x000fe20003f06270 */
[----:B------:R-:W-:Y:S01]  /*15370*/  FFMA.FTZ R107, R107, UR8, R6 ;  /* 0x000000086b6b7c23 */ /* 0x000fe20008010006 */
[----:B------:R-:W-:Y:S01]  /*15380*/  ISETP.GE.AND P5, PT, R217, R130, PT ;  /* 0x00000082d900720c */ /* 0x000fe20003fa6270 */
[----:B------:R-:W-:Y:S01]  /*15390*/  MUFU.TANH R124, R124 ;  /* 0x0000007c007c7308 */ /* 0x000fe20000002400 */
[----:B------:R-:W-:-:S02]  /*153a0*/  FSEL R109, R109, -INF , !P3 ;  /* 0xff8000006d6d7808 */ /* 0x000fc40005800000 */
[----:B------:R-:W-:Y:S02]  /*153b0*/  I2FP.F32.S32 R134, R119 ;  /* 0x0000007700867245 */ /* 0x000fe40000201400 */
[----:B------:R-:W-:Y:S02]  /*153c0*/  I2FP.F32.S32 R99, R117 ;  /* 0x0000007500637245 */ /* 0x000fe40000201400 */
[----:B------:R-:W-:Y:S01]  /*153d0*/  FSEL R101, R101, -INF , !P4 ;  /* 0xff80000065657808 */ /* 0x000fe20006000000 */
[----:B------:R-:W-:Y:S01]  /*153e0*/  FFMA.FTZ R75, R134, UR8, R75 ;  /* 0x00000008864b7c23 */ /* 0x000fe2000801004b */
[-C--:B------:R-:W-:Y:S01]  /*153f0*/  ISETP.GE.AND P3, PT, R215, R130.reuse, PT ;  /* 0x00000082d700720c */ /* 0x080fe20003f66270 */
[----:B----4-:R-:W-:Y:S01]  /*15400*/  FFMA.FTZ R99, R99, UR8, R110 ;  /* 0x0000000863637c23 */ /* 0x010fe2000801006e */
[----:B------:R-:W-:Y:S01]  /*15410*/  ISETP.GE.AND P4, PT, R35, R130, PT ;  /* 0x000000822300720c */ /* 0x000fe20003f86270 */
[----:B------:R-:W-:Y:S01]  /*15420*/  MUFU.TANH R98, R85 ;  /* 0x0000005500627308 */ /* 0x000fe20000002400 */
[----:B------:R-:W-:Y:S01]  /*15430*/  I2FP.F32.S32 R114, R35 ;  /* 0x0000002300727245 */ /* 0x000fe20000201400 */
[----:B------:R-:W-:Y:S01]  /*15440*/  IMAD.U32 R35, RZ, RZ, UR4 ;  /* 0x00000004ff237e24 */ /* 0x000fe2000f8e00ff */
[----:B------:R-:W-:-:S02]  /*15450*/  FSEL R115, R102, -INF , !P5 ;  /* 0xff80000066737808 */ /* 0x000fc40006800000 */
[----:B------:R-:W-:Y:S01]  /*15460*/  LOP3.LUT R6, R2, 0x6, RZ, 0xc0, !PT ;  /* 0x0000000602067812 */ /* 0x000fe200078ec0ff */
[----:B------:R-:W-:Y:S01]  /*15470*/  FFMA.FTZ R23, R114, UR8, R23 ;  /* 0x0000000872177c23 */ /* 0x000fe20008010017 */
[----:B------:R-:W-:Y:S01]  /*15480*/  FSEL R135, R135, -INF , !P2 ;  /* 0xff80000087877808 */ /* 0x000fe20005000000 */
[----:B------:R-:W-:Y:S01]  /*15490*/  MUFU.TANH R90, R90 ;  /* 0x0000005a005a7308 */ /* 0x000fe20000002400 */
[-C--:B------:R-:W-:Y:S02]  /*154a0*/  ISETP.GE.AND P5, PT, R119, R130.reuse, PT ;  /* 0x000000827700720c */ /* 0x080fe40003fa6270 */
[-C--:B------:R-:W-:Y:S02]  /*154b0*/  ISETP.GE.AND P2, PT, R207, R130.reuse, PT ;  /* 0x00000082cf00720c */ /* 0x080fe40003f46270 */
[----:B------:R-:W-:Y:S02]  /*154c0*/  FSEL R119, R132, -INF , !P3 ;  /* 0xff80000084777808 */ /* 0x000fe40005800000 */
[----:B------:R-:W-:Y:S01]  /*154d0*/  ISETP.GE.AND P3, PT, R117, R130, PT ;  /* 0x000000827500720c */ /* 0x000fe20003f66270 */
[----:B------:R-:W-:Y:S01]  /*154e0*/  MUFU.TANH R84, R84 ;  /* 0x0000005400547308 */ /* 0x000fe20000002400 */
[----:B------:R-:W-:-:S02]  /*154f0*/  LOP3.LUT R35, R35, 0x78, R6, 0xfe, !PT ;  /* 0x0000007823237812 */ /* 0x000fc400078efe06 */
[----:B------:R-:W-:Y:S02]  /*15500*/  FSEL R111, R103, -INF , !P2 ;  /* 0xff800000676f7808 */ /* 0x000fe40005000000 */
[----:B------:R-:W-:Y:S02]  /*15510*/  FSEL R103, R75, -INF , !P5 ;  /* 0xff8000004b677808 */ /* 0x000fe40006800000 */
[----:B------:R-:W-:Y:S01]  /*15520*/  FSEL R99, R99, -INF , !P3 ;  /* 0xff80000063637808 */ /* 0x000fe20005800000 */
[----:B------:R-:W1:Y:S01]  /*15530*/  MUFU.TANH R86, R86 ;  /* 0x0000005600567308 */ /* 0x000e620000002400 */
[C---:B------:R-:W-:Y:S02]  /*15540*/  ISETP.GE.AND P5, PT, R35.reuse, R130, PT ;  /* 0x000000822300720c */ /* 0x040fe40003fa6270 */
[----:B------:R-:W-:Y:S02]  /*15550*/  ISETP.GE.AND P3, PT, R35, R128, PT ;  /* 0x000000802300720c */ /* 0x000fe40003f66270 */
[----:B------:R-:W-:Y:S01]  /*15560*/  I2FP.F32.S32 R114, R35 ;  /* 0x0000002300727245 */ /* 0x000fe20000201400 */
[----:B------:R-:W-:Y:S01]  /*15570*/  IMAD.U32 R35, RZ, RZ, UR4 ;  /* 0x00000004ff237e24 */ /* 0x000fe2000f8e00ff */
[----:B------:R-:W-:Y:S01]  /*15580*/  FSEL R123, R123, -INF , !P6 ;  /* 0xff8000007b7b7808 */ /* 0x000fe20007000000 */
[----:B------:R-:W-:Y:S01]  /*15590*/  MUFU.TANH R3, R59 ;  /* 0x0000003b00037308 */ /* 0x000fe20000002400 */
[----:B------:R-:W-:-:S02]  /*155a0*/  ISETP.GE.AND P6, PT, R147, R130, PT ;  /* 0x000000829300720c */ /* 0x000fc40003fc6270 */
[----:B------:R-:W-:Y:S02]  /*155b0*/  FSEL R26, R26, -INF , !P0 ;  /* 0xff8000001a1a7808 */ /* 0x000fe40004000000 */
[----:B------:R-:W-:Y:S02]  /*155c0*/  LOP3.LUT R35, R35, 0x80, R6, 0xfe, !PT ;  /* 0x0000008023237812 */ /* 0x000fe400078efe06 */
[----:B------:R-:W-:Y:S01]  /*155d0*/  ISETP.GE.AND P0, PT, R211, R130, PT ;  /* 0x00000082d300720c */ /* 0x000fe20003f06270 */
[----:B------:R2:W-:Y:S01]  /*155e0*/  MUFU.TANH R102, R55 ;  /* 0x0000003700667308 */ /* 0x0005e20000002400 */
[----:B------:R-:W-:Y:S01]  /*155f0*/  FSEL R107, R107, -INF , !P6 ;  /* 0xff8000006b6b7808 */ /* 0x000fe20007000000 */
[----:B-1----:R-:W-:Y:S01]  /*15600*/  FFMA.FTZ R86, R114, UR8, R86 ;  /* 0x0000000872567c23 */ /* 0x002fe20008010056 */
[----:B------:R-:W-:Y:S02]  /*15610*/  I2FP.F32.S32 R110, R27 ;  /* 0x0000001b006e7245 */ /* 0x000fe40000201400 */
[----:B------:R-:W-:-:S02]  /*15620*/  I2FP.F32.S32 R211, R211 ;  /* 0x000000d300d37245 */ /* 0x000fc40000201400 */
[C---:B------:R-:W-:Y:S01]  /*15630*/  ISETP.GE.AND P2, PT, R27.reuse, R130, PT ;  /* 0x000000821b00720c */ /* 0x040fe20003f46270 */
[C---:B------:R-:W-:Y:S01]  /*15640*/  FFMA.FTZ R75, R110.reuse, UR8, R15 ;  /* 0x000000086e4b7c23 */ /* 0x040fe2000801000f */
[----:B------:R-:W-:Y:S01]  /*15650*/  ISETP.GE.AND P6, PT, R27, R128, PT ;  /* 0x000000801b00720c */ /* 0x000fe20003fc6270 */
[----:B------:R-:W-:Y:S01]  /*15660*/  IMAD.U32 R27, RZ, RZ, UR4 ;  /* 0x00000004ff1b7e24 */ /* 0x000fe2000f8e00ff */
[----:B------:R-:W-:Y:S01]  /*15670*/  FSEL R79, R23, -INF , !P4 ;  /* 0xff800000174f7808 */ /* 0x000fe20006000000 */
[----:B------:R-:W-:Y:S01]  /*15680*/  FFMA.FTZ R112, R110, UR8, R112 ;  /* 0x000000086e707c23 */ /* 0x000fe20008010070 */
[----:B------:R-:W-:Y:S01]  /*15690*/  I2FP.F32.S32 R23, R35 ;  /* 0x0000002300177245 */ /* 0x000fe20000201400 */
[----:B------:R-:W-:Y:S01]  /*156a0*/  FFMA.FTZ R124, R211, UR8, R124 ;  /* 0x00000008d37c7c23 */ /* 0x000fe2000801007c */
[----:B------:R-:W-:Y:S01]  /*156b0*/  I2FP.F32.S32 R2, R145 ;  /* 0x0000009100027245 */ /* 0x000fe20000201400 */
[----:B------:R-:W1:Y:S01]  /*156c0*/  MUFU.TANH R82, R82 ;  /* 0x0000005200527308 */ /* 0x000e620000002400 */
[----:B------:R-:W-:Y:S01]  /*156d0*/  LOP3.LUT R27, R27, 0x88, R6, 0xfe, !PT ;  /* 0x000000881b1b7812 */ /* 0x000fe200078efe06 */
[C---:B--2---:R-:W-:Y:S01]  /*156e0*/  FFMA.FTZ R55, R23.reuse, UR8, R98 ;  /* 0x0000000817377c23 */ /* 0x044fe20008010062 */
[----:B------:R-:W-:Y:S01]  /*156f0*/  FFMA.FTZ R90, R23, UR8, R90 ;  /* 0x00000008175a7c23 */ /* 0x000fe2000801005a */
[----:B------:R-:W-:Y:S01]  /*15700*/  IMAD.U32 R23, RZ, RZ, UR4 ;  /* 0x00000004ff177e24 */ /* 0x000fe2000f8e00ff */
[----:B------:R-:W-:Y:S01]  /*15710*/  FSEL R75, R75, -INF , !P2 ;  /* 0xff8000004b4b7808 */ /* 0x000fe20005000000 */
[----:B------:R-:W-:Y:S01]  /*15720*/  FFMA.FTZ R31, R2, UR8, R31 ;  /* 0x00000008021f7c23 */ /* 0x000fe2000801001f */
[----:B------:R-:W-:Y:S01]  /*15730*/  FSEL R232, R112, -INF , !P6 ;  /* 0xff80000070e87808 */ /* 0x000fe20007000000 */
[----:B------:R-:W-:Y:S01]  /*15740*/  MUFU.TANH R88, R88 ;  /* 0x0000005800587308 */ /* 0x000fe20000002400 */
[----:B------:R-:W-:Y:S01]  /*15750*/  FSEL R117, R124, -INF , !P0 ;  /* 0xff8000007c757808 */ /* 0x000fe20004000000 */
[----:B------:R-:W-:Y:S01]  /*15760*/  IMAD.U32 R15, RZ, RZ, UR4 ;  /* 0x00000004ff0f7e24 */ /* 0x000fe2000f8e00ff */
[C---:B------:R-:W-:Y:S01]  /*15770*/  ISETP.GE.AND P2, PT, R27.reuse, R130, PT ;  /* 0x000000821b00720c */ /* 0x040fe20003f46270 */
[----:B------:R-:W-:Y:S01]  /*15780*/  FFMA.FTZ R59, R114, UR8, R97 ;  /* 0x00000008723b7c23 */ /* 0x000fe20008010061 */
[----:B------:R-:W-:Y:S01]  /*15790*/  ISETP.GE.AND P6, PT, R27, R128, PT ;  /* 0x000000801b00720c */ /* 0x000fe20003fc6270 */
[----:B------:R-:W-:Y:S01]  /*157a0*/  IMAD.U32 R97, RZ, RZ, UR4 ;  /* 0x00000004ff617e24 */ /* 0x000fe2000f8e00ff */
[----:B------:R-:W-:Y:S01]  /*157b0*/  ISETP.GE.AND P0, PT, R145, R130, PT ;  /* 0x000000829100720c */ /* 0x000fe20003f06270 */
[----:B------:R-:W-:Y:S01]  /*157c0*/  MUFU.TANH R80, R80 ;  /* 0x0000005000507308 */ /* 0x000fe20000002400 */
[----:B------:R-:W-:-:S02]  /*157d0*/  I2FP.F32.S32 R27, R27 ;  /* 0x0000001b001b7245 */ /* 0x000fc40000201400 */
[----:B------:R-:W-:Y:S02]  /*157e0*/  LOP3.LUT R23, R23, 0x98, R6, 0xfe, !PT ;  /* 0x0000009817177812 */ /* 0x000fe400078efe06 */
[----:B------:R-:W-:Y:S01]  /*157f0*/  FSEL R85, R31, -INF , !P0 ;  /* 0xff8000001f557808 */ /* 0x000fe20004000000 */
[----:B-1----:R-:W-:Y:S01]  /*15800*/  FFMA.FTZ R82, R27, UR8, R82 ;  /* 0x000000081b527c23 */ /* 0x002fe20008010052 */
[C---:B------:R-:W-:Y:S01]  /*15810*/  ISETP.GE.AND P0, PT, R35.reuse, R130, PT ;  /* 0x000000822300720c */ /* 0x040fe20003f06270 */
[----:B------:R1:W-:Y:S01]  /*15820*/  MUFU.TANH R2, R51 ;  /* 0x0000003300027308 */ /* 0x0003e20000002400 */
[----:B------:R-:W-:Y:S02]  /*15830*/  ISETP.GE.AND P4, PT, R35, R128, PT ;  /* 0x000000802300720c */ /* 0x000fe40003f86270 */
[----:B------:R-:W-:Y:S02]  /*15840*/  LOP3.LUT R15, R15, 0x90, R6, 0xfe, !PT ;  /* 0x000000900f0f7812 */ /* 0x000fe400078efe06 */
[----:B------:R-:W-:-:S02]  /*15850*/  FSEL R55, R55, -INF , !P0 ;  /* 0xff80000037377808 */ /* 0x000fc40004000000 */
[----:B------:R-:W-:Y:S01]  /*15860*/  FSEL R224, R90, -INF , !P4 ;  /* 0xff8000005ae07808 */ /* 0x000fe20006000000 */
[----:B------:R-:W2:Y:S01]  /*15870*/  MUFU.TANH R87, R87 ;  /* 0x0000005700577308 */ /* 0x000ea20000002400 */
[C---:B------:R-:W-:Y:S02]  /*15880*/  ISETP.GE.AND P0, PT, R23.reuse, R130, PT ;  /* 0x000000821700720c */ /* 0x040fe40003f06270 */
[----:B------:R-:W-:Y:S02]  /*15890*/  ISETP.GE.AND P4, PT, R23, R128, PT ;  /* 0x000000801700720c */ /* 0x000fe40003f86270 */
[----:B------:R-:W-:Y:S02]  /*158a0*/  FSEL R59, R59, -INF , !P5 ;  /* 0xff8000003b3b7808 */ /* 0x000fe40006800000 */
[----:B------:R-:W-:Y:S01]  /*158b0*/  FSEL R228, R86, -INF , !P3 ;  /* 0xff80000056e47808 */ /* 0x000fe20005800000 */
[----:B------:R-:W-:Y:S01]  /*158c0*/  MUFU.TANH R92, R92 ;  /* 0x0000005c005c7308 */ /* 0x000fe20000002400 */
[----:B-1----:R-:W-:Y:S01]  /*158d0*/  FFMA.FTZ R51, R27, UR8, R84 ;  /* 0x000000081b337c23 */ /* 0x002fe20008010054 */
[----:B------:R-:W-:Y:S01]  /*158e0*/  I2FP.F32.S32 R84, R23 ;  /* 0x0000001700547245 */ /* 0x000fe20000201400 */
[----:B------:R-:W-:Y:S01]  /*158f0*/  IMAD.U32 R27, RZ, RZ, UR4 ;  /* 0x00000004ff1b7e24 */ /* 0x000fe2000f8e00ff */
[----:B------:R-:W-:-:S02]  /*15900*/  ISETP.GE.AND P5, PT, R15, R130, PT ;  /* 0x000000820f00720c */ /* 0x000fc40003fa6270 */
[----:B------:R-:W-:Y:S01]  /*15910*/  ISETP.GE.AND P3, PT, R15, R128, PT ;  /* 0x000000800f00720c */ /* 0x000fe20003f66270 */
[C---:B------:R-:W-:Y:S01]  /*15920*/  FFMA.FTZ R23, R84.reuse, UR8, R3 ;  /* 0x0000000854177c23 */ /* 0x040fe20008010003 */
[----:B------:R-:W-:Y:S01]  /*15930*/  MUFU.TANH R104, R104 ;  /* 0x0000006800687308 */ /* 0x000fe20000002400 */
[----:B------:R-:W-:Y:S01]  /*15940*/  IMAD.U32 R3, RZ, RZ, UR4 ;  /* 0x00000004ff037e24 */ /* 0x000fe2000f8e00ff */
[----:B------:R-:W-:Y:S01]  /*15950*/  I2FP.F32.S32 R15, R15 ;  /* 0x0000000f000f7245 */ /* 0x000fe20000201400 */
[----:B--2---:R-:W-:Y:S01]  /*15960*/  FFMA.FTZ R87, R84, UR8, R87 ;  /* 0x0000000854577c23 */ /* 0x004fe20008010057 */
[--C-:B------:R-:W-:Y:S02]  /*15970*/  LOP3.LUT R27, R27, 0xb0, R6.reuse, 0xfe, !PT ;  /* 0x000000b01b1b7812 */ /* 0x100fe400078efe06 */
[----:B------:R-:W-:Y:S01]  /*15980*/  LOP3.LUT R3, R3, 0xa8, R6, 0xfe, !PT ;  /* 0x000000a803037812 */ /* 0x000fe200078efe06 */
[C---:B------:R-:W-:Y:S01]  /*15990*/  FFMA.FTZ R35, R15.reuse, UR8, R88 ;  /* 0x000000080f237c23 */ /* 0x040fe20008010058 */
[----:B------:R-:W-:Y:S01]  /*159a0*/  MUFU.TANH R108, R108 ;  /* 0x0000006c006c7308 */ /* 0x000fe20000002400 */
[----:B------:R-:W-:Y:S01]  /*159b0*/  FFMA.FTZ R80, R15, UR8, R80 ;  /* 0x000000080f507c23 */ /* 0x000fe20008010050 */
[----:B------:R-:W-:-:S02]  /*159c0*/  LOP3.LUT R97, R97, 0xa0, R6, 0xfe, !PT ;  /* 0x000000a061617812 */ /* 0x000fc400078efe06 */
[----:B------:R-:W-:Y:S01]  /*159d0*/  FSEL R206, R87, -INF , !P4 ;  /* 0xff80000057ce7808 */ /* 0x000fe20006000000 */
[----:B------:R-:W-:Y:S01]  /*159e0*/  IMAD.U32 R87, RZ, RZ, UR4 ;  /* 0x00000004ff577e24 */ /* 0x000fe2000f8e00ff */
[----:B------:R-:W-:Y:S02]  /*159f0*/  ISETP.GE.AND P4, PT, R27, R128, PT ;  /* 0x000000801b00720c */ /* 0x000fe40003f86270 */
[----:B------:R-:W1:Y:S01]  /*15a00*/  MUFU.TANH R94, R94 ;  /* 0x0000005e005e7308 */ /* 0x000e620000002400 */
[----:B------:R-:W-:Y:S02]  /*15a10*/  FSEL R51, R51, -INF , !P2 ;  /* 0xff80000033337808 */ /* 0x000fe40005000000 */
[----:B------:R-:W-:Y:S02]  /*15a20*/  FSEL R220, R82, -INF , !P6 ;  /* 0xff80000052dc7808 */ /* 0x000fe40007000000 */
[C---:B------:R-:W-:Y:S02]  /*15a30*/  ISETP.GE.AND P2, PT, R97.reuse, R130, PT ;  /* 0x000000826100720c */ /* 0x040fe40003f46270 */
[----:B------:R-:W-:Y:S01]  /*15a40*/  ISETP.GE.AND P6, PT, R97, R128, PT ;  /* 0x000000806100720c */ /* 0x000fe20003fc6270 */
[----:B------:R2:W-:Y:S01]  /*15a50*/  MUFU.TANH R15, R33 ;  /* 0x00000021000f7308 */ /* 0x0005e20000002400 */
[----:B------:R-:W-:-:S02]  /*15a60*/  I2FP.F32.S32 R97, R97 ;  /* 0x0000006100617245 */ /* 0x000fc40000201400 */
[----:B------:R-:W-:Y:S02]  /*15a70*/  FSEL R35, R35, -INF , !P5 ;  /* 0xff80000023237808 */ /* 0x000fe40006800000 */
[----:B------:R-:W-:Y:S01]  /*15a80*/  FSEL R216, R80, -INF , !P3 ;  /* 0xff80000050d87808 */ /* 0x000fe20005800000 */
[----:B------:R-:W-:Y:S01]  /*15a90*/  FFMA.FTZ R31, R97, UR8, R102 ;  /* 0x00000008611f7c23 */ /* 0x000fe20008010066 */
[----:B------:R-:W-:Y:S01]  /*15aa0*/  ISETP.GE.AND P5, PT, R3, R130, PT ;  /* 0x000000820300720c */ /* 0x000fe20003fa6270 */
[----:B------:R-:W-:Y:S01]  /*15ab0*/  MUFU.TANH R37, R37 ;  /* 0x0000002500257308 */ /* 0x000fe20000002400 */
[----:B-1----:R-:W-:Y:S01]  /*15ac0*/  FFMA.FTZ R94, R97, UR8, R94 ;  /* 0x00000008615e7c23 */ /* 0x002fe2000801005e */
[----:B------:R-:W-:Y:S01]  /*15ad0*/  IMAD.U32 R97, RZ, RZ, UR4 ;  /* 0x00000004ff617e24 */ /* 0x000fe2000f8e00ff */
[----:B------:R-:W-:Y:S02]  /*15ae0*/  ISETP.GE.AND P3, PT, R3, R128, PT ;  /* 0x000000800300720c */ /* 0x000fe40003f66270 */
[----:B------:R-:W-:-:S02]  /*15af0*/  FSEL R31, R31, -INF , !P2 ;  /* 0xff8000001f1f7808 */ /* 0x000fc40005000000 */
[----:B------:R-:W-:Y:S01]  /*15b00*/  LOP3.LUT R97, R97, 0xb8, R6, 0xfe, !PT ;  /* 0x000000b861617812 */ /* 0x000fe200078efe06 */
[----:B------:R-:W-:Y:S01]  /*15b10*/  MUFU.TANH R106, R106 ;  /* 0x0000006a006a7308 */ /* 0x000fe20000002400 */
[----:B--2---:R-:W-:Y:S02]  /*15b20*/  I2FP.F32.S32 R33, R3 ;  /* 0x0000000300217245 */ /* 0x004fe40000201400 */
[----:B------:R-:W-:Y:S02]  /*15b30*/  FSEL R204, R94, -INF , !P6 ;  /* 0xff8000005ecc7808 */ /* 0x000fe40007000000 */
[-C--:B------:R-:W-:Y:S01]  /*15b40*/  ISETP.GE.AND P2, PT, R97, R130.reuse, PT ;  /* 0x000000826100720c */ /* 0x080fe20003f46270 */
[C---:B------:R-:W-:Y:S01]  /*15b50*/  FFMA.FTZ R92, R33.reuse, UR8, R92 ;  /* 0x00000008215c7c23 */ /* 0x040fe2000801005c */
[----:B------:R-:W-:Y:S01]  /*15b60*/  FFMA.FTZ R104, R33, UR8, R104 ;  /* 0x0000000821687c23 */ /* 0x000fe20008010068 */
[----:B------:R-:W-:Y:S01]  /*15b70*/  FSEL R33, R23, -INF , !P0 ;  /* 0xff80000017217808 */ /* 0x000fe20004000000 */
[----:B------:R-:W1:Y:S01]  /*15b80*/  MUFU.TANH R36, R36 ;  /* 0x0000002400247308 */ /* 0x000e620000002400 */
[----:B------:R-:W-:Y:S01]  /*15b90*/  ISETP.GE.AND P0, PT, R27, R130, PT ;  /* 0x000000821b00720c */ /* 0x000fe20003f06270 */
[----:B------:R-:W-:Y:S01]  /*15ba0*/  IMAD.U32 R23, RZ, RZ, UR4 ;  /* 0x00000004ff177e24 */ /* 0x000fe2000f8e00ff */
[----:B------:R-:W-:-:S02]  /*15bb0*/  I2FP.F32.S32 R27, R27 ;  /* 0x0000001b001b7245 */ /* 0x000fc40000201400 */
[----:B------:R-:W-:Y:S02]  /*15bc0*/  FSEL R138, R104, -INF , !P3 ;  /* 0xff800000688a7808 */ /* 0x000fe40005800000 */
[----:B------:R-:W-:Y:S01]  /*15bd0*/  LOP3.LUT R23, R23, 0xc8, R6, 0xfe, !PT ;  /* 0x000000c817177812 */ /* 0x000fe200078efe06 */
[C---:B------:R-:W-:Y:S01]  /*15be0*/  FFMA.FTZ R2, R27.reuse, UR8, R2 ;  /* 0x000000081b027c23 */ /* 0x040fe20008010002 */
[----:B------:R-:W-:Y:S01]  /*15bf0*/  FFMA.FTZ R108, R27, UR8, R108 ;  /* 0x000000081b6c7c23 */ /* 0x000fe2000801006c */
[----:B------:R-:W-:Y:S01]  /*15c00*/  IMAD.U32 R27, RZ, RZ, UR4 ;  /* 0x00000004ff1b7e24 */ /* 0x000fe2000f8e00ff */
[----:B------:R-:W2:Y:S01]  /*15c10*/  MUFU.TANH R34, R34 ;  /* 0x0000002200227308 */ /* 0x000ea20000002400 */
[----:B------:R-:W-:Y:S02]  /*15c20*/  ISETP.GE.AND P6, PT, R97, R128, PT ;  /* 0x000000806100720c */ /* 0x000fe40003fc6270 */
[----:B------:R-:W-:Y:S02]  /*15c30*/  I2FP.F32.S32 R97, R97 ;  /* 0x0000006100617245 */ /* 0x000fe40000201400 */
[----:B------:R-:W-:-:S02]  /*15c40*/  LOP3.LUT R27, R27, 0xc0, R6, 0xfe, !PT ;  /* 0x000000c01b1b7812 */ /* 0x000fc400078efe06 */
[----:B------:R-:W-:Y:S01]  /*15c50*/  FSEL R124, R108, -INF , !P4 ;  /* 0xff8000006c7c7808 */ /* 0x000fe20006000000 */
[----:B------:R-:W3:Y:S01]  /*15c60*/  MUFU.TANH R30, R30 ;  /* 0x0000001e001e7308 */ /* 0x000ee20000002400 */
[----:B------:R-:W-:Y:S01]  /*15c70*/  I2FP.F32.S32 R84, R27 ;  /* 0x0000001b00547245 */ /* 0x000fe20000201400 */
[----:B-1----:R-:W-:Y:S01]  /*15c80*/  FFMA.FTZ R36, R97, UR8, R36 ;  /* 0x0000000861247c23 */ /* 0x002fe20008010024 */
[-C--:B------:R-:W-:Y:S02]  /*15c90*/  ISETP.GE.AND P3, PT, R27, R128.reuse, PT ;  /* 0x000000801b00720c */ /* 0x080fe40003f66270 */
[----:B------:R-:W-:Y:S02]  /*15ca0*/  ISETP.GE.AND P4, PT, R23, R128, PT ;  /* 0x000000801700720c */ /* 0x000fe40003f86270 */
[----:B------:R-:W-:Y:S01]  /*15cb0*/  I2FP.F32.S32 R90, R23 ;  /* 0x00000017005a7245 */ /* 0x000fe20000201400 */
[----:B------:R1:W4:Y:S01]  /*15cc0*/  MUFU.TANH R3, R29 ;  /* 0x0000001d00037308 */ /* 0x0003220000002400 */
[----:B------:R-:W-:Y:S01]  /*15cd0*/  LOP3.LUT R87, R87, 0xd0, R6, 0xfe, !PT ;  /* 0x000000d057577812 */ /* 0x000fe200078efe06 */
[----:B--2---:R-:W-:Y:S01]  /*15ce0*/  FFMA.FTZ R34, R84, UR8, R34 ;  /* 0x0000000854227c23 */ /* 0x004fe20008010022 */
[----:B------:R-:W-:-:S02]  /*15cf0*/  FSEL R112, R36, -INF , !P6 ;  /* 0xff80000024707808 */ /* 0x000fc40007000000 */
[----:B------:R-:W-:Y:S02]  /*15d00*/  ISETP.GE.AND P6, PT, R87, R128, PT ;  /* 0x000000805700720c */ /* 0x000fe40003fc6270 */
[----:B------:R-:W-:Y:S01]  /*15d10*/  FSEL R98, R34, -INF , !P3 ;  /* 0xff80000022627808 */ /* 0x000fe20005800000 */
[----:B------:R-:W2:Y:S01]  /*15d20*/  MUFU.TANH R82, R0 ;  /* 0x0000000000527308 */ /* 0x000ea20000002400 */
[----:B------:R-:W-:-:S07]  /*15d30*/  LOP3.LUT R125, R125, 0x10, R6, 0xfe, !PT ;  /* 0x000000107d7d7812 */ /* 0x000fce00078efe06 */
[----:B------:R-:W5:Y:S01]  /*15d40*/  MUFU.TANH R39, R39 ;  /* 0x0000002700277308 */ /* 0x000f620000002400 */
[----:B-1----:R-:W-:Y:S02]  /*15d50*/  FSEL R29, R92, -INF , !P5 ;  /* 0xff8000005c1d7808 */ /* 0x002fe40006800000 */
[-C--:B------:R-:W-:Y:S02]  /*15d60*/  ISETP.GE.AND P5, PT, R27, R130.reuse, PT ;  /* 0x000000821b00720c */ /* 0x080fe40003fa6270 */
[----:B------:R-:W-:Y:S02]  /*15d70*/  FSEL R27, R2, -INF , !P0 ;  /* 0xff800000021b7808 */ /* 0x000fe40004000000 */
[----:B------:R-:W-:Y:S01]  /*15d80*/  ISETP.GE.AND P0, PT, R23, R130, PT ;  /* 0x000000821700720c */ /* 0x000fe20003f06270 */
[----:B------:R-:W-:Y:S01]  /*15d90*/  FFMA.FTZ R23, R84, UR8, R37 ;  /* 0x0000000854177c23 */ /* 0x000fe20008010025 */
[----:B------:R-:W-:Y:S01]  /*15da0*/  IMAD.U32 R37, RZ, RZ, UR4 ;  /* 0x00000004ff257e24 */ /* 0x000fe2000f8e00ff */
[----:B------:R1:W5:Y:S03]  /*15db0*/  MUFU.TANH R80, R25 ;  /* 0x0000001900507308 */ /* 0x0003660000002400 */
[----:B------:R-:W-:-:S02]  /*15dc0*/  FSEL R23, R23, -INF , !P5 ;  /* 0xff80000017177808 */ /* 0x000fc40006800000 */
[----:B------:R-:W-:-:S03]  /*15dd0*/  LOP3.LUT R37, R37, 0xd8, R6, 0xfe, !PT ;  /* 0x000000d825257812 */ /* 0x000fc600078efe06 */
[----:B------:R3:W5:Y:S01]  /*15de0*/  MUFU.TANH R0, R21 ;  /* 0x0000001500007308 */ /* 0x0007620000002400 */
[C---:B------:R-:W-:Y:S02]  /*15df0*/  ISETP.GE.AND P5, PT, R37.reuse, R130, PT ;  /* 0x000000822500720c */ /* 0x040fe40003fa6270 */
[----:B------:R-:W-:-:S05]  /*15e00*/  ISETP.GE.AND P3, PT, R37, R128, PT ;  /* 0x000000802500720c */ /* 0x000fca0003f66270 */
[----:B------:R2:W5:Y:S01]  /*15e10*/  MUFU.TANH R2, R17 ;  /* 0x0000001100027308 */ /* 0x0005620000002400 */
[----:B-1----:R-:W-:-:S05]  /*15e20*/  FFMA.FTZ R25, R97, UR8, R106 ;  /* 0x0000000861197c23 */ /* 0x002fca000801006a */
[----:B------:R-:W-:Y:S02]  /*15e30*/  FSEL R25, R25, -INF , !P2 ;  /* 0xff80000019197808 */ /* 0x000fe40005000000 */
[----:B------:R-:W-:Y:S01]  /*15e40*/  ISETP.GE.AND P2, PT, R87, R130, PT ;  /* 0x000000825700720c */ /* 0x000fe20003f46270 */
[C---:B---3--:R-:W-:Y:S01]  /*15e50*/  FFMA.FTZ R21, R90.reuse, UR8, R15 ;  /* 0x000000085a157c23 */ /* 0x048fe2000801000f */
[----:B------:R-:W-:Y:S01]  /*15e60*/  FFMA.FTZ R90, R90, UR8, R30 ;  /* 0x000000085a5a7c23 */ /* 0x000fe2000801001e */
[----:B------:R-:W-:Y:S01]  /*15e70*/  I2FP.F32.S32 R30, R87 ;  /* 0x00000057001e7245 */ /* 0x000fe20000201400 */
[----:B------:R-:W1:Y:S01]  /*15e80*/  MUFU.TANH R13, R13 ;  /* 0x0000000d000d7308 */ /* 0x000e620000002400 */
[----:B------:R-:W-:Y:S02]  /*15e90*/  I2FP.F32.S32 R87, R37 ;  /* 0x0000002500577245 */ /* 0x000fe40000201400 */
[----:B------:R-:W-:Y:S01]  /*15ea0*/  FSEL R21, R21, -INF , !P0 ;  /* 0xff80000015157808 */ /* 0x000fe20004000000 */
[----:B----4-:R-:W-:Y:S01]  /*15eb0*/  FFMA.FTZ R34, R30, UR8, R3 ;  /* 0x000000081e227c23 */ /* 0x010fe20008010003 */
[----:B------:R-:W-:-:S02]  /*15ec0*/  IMAD.U32 R3, RZ, RZ, UR4 ;  /* 0x00000004ff037e24 */ /* 0x000fc4000f8e00ff */
[C---:B--2---:R-:W-:Y:S01]  /*15ed0*/  FFMA.FTZ R17, R87.reuse, UR8, R82 ;  /* 0x0000000857117c23 */ /* 0x044fe20008010052 */
[----:B-----5:R-:W-:Y:S01]  /*15ee0*/  FFMA.FTZ R36, R87, UR8, R39 ;  /* 0x0000000857247c23 */ /* 0x020fe20008010027 */
[----:B------:R-:W-:Y:S01]  /*15ef0*/  IMAD.U32 R87, RZ, RZ, UR4 ;  /* 0x00000004ff577e24 */ /* 0x000fe2000f8e00ff */
[----:B------:R2:W3:Y:S01]  /*15f00*/  MUFU.TANH R15, R19 ;  /* 0x00000013000f7308 */ /* 0x0004e20000002400 */
[----:B------:R-:W-:Y:S01]  /*15f10*/  LOP3.LUT R3, R3, 0xe0, R6, 0xfe, !PT ;  /* 0x000000e003037812 */ /* 0x000fe200078efe06 */
[----:B------:R-:W-:Y:S01]  /*15f20*/  FFMA.FTZ R37, R30, UR8, R80 ;  /* 0x000000081e257c23 */ /* 0x000fe20008010050 */
[----:B------:R-:W-:Y:S01]  /*15f30*/  FSEL R90, R90, -INF , !P4 ;  /* 0xff8000005a5a7808 */ /* 0x000fe20006000000 */
[----:B------:R-:W-:Y:S01]  /*15f40*/  IMAD.U32 R39, RZ, RZ, UR4 ;  /* 0x00000004ff277e24 */ /* 0x000fe2000f8e00ff */
[----:B------:R-:W-:Y:S02]  /*15f50*/  LOP3.LUT R87, R87, 0xe8, R6, 0xfe, !PT ;  /* 0x000000e857577812 */ /* 0x000fe400078efe06 */
[C---:B------:R-:W-:Y:S01]  /*15f60*/  ISETP.GE.AND P0, PT, R3.reuse, R130, PT ;  /* 0x000000820300720c */ /* 0x040fe20003f06270 */
[----:B------:R4:W-:Y:S01]  /*15f70*/  MUFU.TANH R30, R10 ;  /* 0x0000000a001e7308 */ /* 0x0009e20000002400 */
[----:B------:R-:W-:-:S02]  /*15f80*/  ISETP.GE.AND P4, PT, R3, R128, PT ;  /* 0x000000800300720c */ /* 0x000fc40003f86270 */
[----:B------:R-:W-:Y:S02]  /*15f90*/  I2FP.F32.S32 R3, R3 ;  /* 0x0000000300037245 */ /* 0x000fe40000201400 */
[----:B------:R-:W-:Y:S02]  /*15fa0*/  I2FP.F32.S32 R80, R87 ;  /* 0x0000005700507245 */ /* 0x000fe40000201400 */
[----:B------:R-:W-:Y:S01]  /*15fb0*/  FSEL R37, R37, -INF , !P6 ;  /* 0xff80000025257808 */ /* 0x000fe20007000000 */
[----:B------:R3:W5:Y:S01]  /*15fc0*/  MUFU.TANH R97, R8 ;  /* 0x0000000800617308 */ /* 0x0007620000002400 */
[----:B--2---:R-:W-:Y:S02]  /*15fd0*/  FSEL R19, R34, -INF , !P2 ;  /* 0xff80000022137808 */ /* 0x004fe40005000000 */
[C---:B------:R-:W-:Y:S02]  /*15fe0*/  ISETP.GE.AND P2, PT, R87.reuse, R130, PT ;  /* 0x000000825700720c */ /* 0x040fe40003f46270 */
[----:B------:R-:W-:Y:S01]  /*15ff0*/  ISETP.GE.AND P6, PT, R87, R128, PT ;  /* 0x000000805700720c */ /* 0x000fe20003fc6270 */
[----:B------:R-:W-:Y:S01]  /*16000*/  IMAD.U32 R87, RZ, RZ, UR4 ;  /* 0x00000004ff577e24 */ /* 0x000fe2000f8e00ff */
[----:B------:R-:W-:Y:S01]  /*16010*/  LOP3.LUT R39, R39, 0xf0, R6, 0xfe, !PT ;  /* 0x000000f027277812 */ /* 0x000fe200078efe06 */
[----:B------:R-:W2:Y:S01]  /*16020*/  MUFU.TANH R136, R136 ;  /* 0x0000008800887308 */ /* 0x000ea20000002400 */
[C---:B----4-:R-:W-:Y:S01]  /*16030*/  FFMA.FTZ R10, R3.reuse, UR8, R0 ;  /* 0x00000008030a7c23 */ /* 0x050fe20008010000 */
[----:B------:R-:W-:Y:S01]  /*16040*/  FFMA.FTZ R3, R3, UR8, R2 ;  /* 0x0000000803037c23 */ /* 0x000fe20008010002 */
[----:B-1----:R-:W-:Y:S01]  /*16050*/  FFMA.FTZ R2, R80, UR8, R13 ;  /* 0x0000000850027c23 */ /* 0x002fe2000801000d */
[----:B------:R-:W-:Y:S01]  /*16060*/  IMAD.U32 R13, RZ, RZ, UR4 ;  /* 0x00000004ff0d7e24 */ /* 0x000fe2000f8e00ff */
[----:B------:R-:W-:-:S02]  /*16070*/  LOP3.LUT R87, R87, 0x20, R6, 0xfe, !PT ;  /* 0x0000002057577812 */ /* 0x000fc400078efe06 */
[----:B------:R-:W-:Y:S01]  /*16080*/  FSEL R3, R3, -INF , !P4 ;  /* 0xff80000003037808 */ /* 0x000fe20006000000 */
[----:B------:R-:W1:Y:S01]  /*16090*/  MUFU.TANH R122, R122 ;  /* 0x0000007a007a7308 */ /* 0x000e620000002400 */
[----:B---3--:R-:W-:Y:S01]  /*160a0*/  FFMA.FTZ R8, R80, UR8, R15 ;  /* 0x0000000850087c23 */ /* 0x008fe2000801000f */
[----:B------:R-:W-:Y:S02]  /*160b0*/  LOP3.LUT R13, R13, 0x18, R6, 0xfe, !PT ;  /* 0x000000180d0d7812 */ /* 0x000fe400078efe06 */
[----:B------:R-:W-:Y:S02]  /*160c0*/  I2FP.F32.S32 R34, R39 ;  /* 0x0000002700227245 */ /* 0x000fe40000201400 */
[-C--:B------:R-:W-:Y:S02]  /*160d0*/  ISETP.GE.AND P4, PT, R13, R128.reuse, PT ;  /* 0x000000800d00720c */ /* 0x080fe40003f86270 */
[----:B------:R-:W-:Y:S01]  /*160e0*/  I2FP.F32.S32 R104, R13 ;  /* 0x0000000d00687245 */ /* 0x000fe20000201400 */
[----:B------:R-:W3:Y:S01]  /*160f0*/  MUFU.TANH R100, R100 ;  /* 0x0000006400647308 */ /* 0x000ee20000002400 */
[----:B------:R-:W-:Y:S01]  /*16100*/  FSEL R13, R8, -INF , !P2 ;  /* 0xff800000080d7808 */ /* 0x000fe20005000000 */
[C---:B-----5:R-:W-:Y:S01]  /*16110*/  FFMA.FTZ R97, R34.reuse, UR8, R97 ;  /* 0x0000000822617c23 */ /* 0x060fe20008010061 */
[----:B------:R-:W-:Y:S01]  /*16120*/  ISETP.GE.AND P2, PT, R87, R128, PT ;  /* 0x000000805700720c */ /* 0x000fe20003f46270 */
[----:B------:R-:W-:Y:S01]  /*16130*/  FFMA.FTZ R0, R34, UR8, R30 ;  /* 0x0000000822007c23 */ /* 0x000fe2000801001e */
[----:B------:R-:W-:-:S02]  /*16140*/  I2FP.F32.S32 R87, R87 ;  /* 0x0000005700577245 */ /* 0x000fc40000201400 */
[----:B------:R-:W-:Y:S01]  /*16150*/  FSEL R17, R17, -INF , !P5 ;  /* 0xff80000011117808 */ /* 0x000fe20006800000 */
[----:B------:R-:W-:Y:S01]  /*16160*/  MUFU.TANH R96, R96 ;  /* 0x0000006000607308 */ /* 0x000fe20000002400 */
[----:B------:R-:W-:Y:S01]  /*16170*/  FSEL R36, R36, -INF , !P3 ;  /* 0xff80000024247808 */ /* 0x000fe20005800000 */
[----:B--2---:R-:W-:Y:S01]  /*16180*/  FFMA.FTZ R34, R87, UR8, R136 ;  /* 0x0000000857227c23 */ /* 0x004fe20008010088 */
[----:B------:R-:W-:Y:S01]  /*16190*/  IMAD.U32 R87, RZ, RZ, UR4 ;  /* 0x00000004ff577e24 */ /* 0x000fe2000f8e00ff */
[C---:B------:R-:W-:Y:S02]  /*161a0*/  ISETP.GE.AND P5, PT, R39.reuse, R130, PT ;  /* 0x000000822700720c */ /* 0x040fe40003fa6270 */
[----:B------:R-:W-:Y:S01]  /*161b0*/  ISETP.GE.AND P3, PT, R39, R128, PT ;  /* 0x000000802700720c */ /* 0x000fe20003f66270 */
[----:B------:R-:W-:Y:S01]  /*161c0*/  IMAD.U32 R39, RZ, RZ, UR4 ;  /* 0x00000004ff277e24 */ /* 0x000fe2000f8e00ff */
[----:B------:R-:W-:Y:S01]  /*161d0*/  LOP3.LUT R87, R87, 0x38, R6, 0xfe, !PT ;  /* 0x0000003857577812 */ /* 0x000fe200078efe06 */
[----:B------:R-:W-:Y:S01]  /*161e0*/  MUFU.TANH R113, R113 ;  /* 0x0000007100717308 */ /* 0x000fe20000002400 */
[----:B------:R-:W-:-:S02]  /*161f0*/  FSEL R15, R10, -INF , !P0 ;  /* 0xff8000000a0f7808 */ /* 0x000fc40004000000 */
[-C--:B------:R-:W-:Y:S02]  /*16200*/  ISETP.GE.AND P0, PT, R125, R128.reuse, PT ;  /* 0x000000807d00720c */ /* 0x080fe40003f06270 */
[----:B------:R-:W-:Y:S02]  /*16210*/  LOP3.LUT R39, R39, 0x28, R6, 0xfe, !PT ;  /* 0x0000002827277812 */ /* 0x000fe400078efe06 */
[----:B------:R-:W-:Y:S01]  /*16220*/  FSEL R0, R0, -INF , !P3 ;  /* 0xff80000000007808 */ /* 0x000fe20005800000 */
[----:B------:R-:W-:Y:S01]  /*16230*/  MUFU.TANH R7, R7 ;  /* 0x0000000700077308 */ /* 0x000fe20000002400 */
[----:B------:R-:W-:Y:S02]  /*16240*/  I2FP.F32.S32 R125, R125 ;  /* 0x0000007d007d7245 */ /* 0x000fe40000201400 */
[-C--:B------:R-:W-:Y:S02]  /*16250*/  ISETP.GE.AND P3, PT, R87, R128.reuse, PT ;  /* 0x000000805700720c */ /* 0x080fe40003f66270 */
[----:B------:R-:W-:Y:S01]  /*16260*/  I2FP.F32.S32 R87, R87 ;  /* 0x0000005700577245 */ /* 0x000fe20000201400 */
[----:B-1----:R-:W-:Y:S01]  /*16270*/  FFMA.FTZ R102, R125, UR8, R122 ;  /* 0x000000087d667c23 */ /* 0x002fe2000801007a */
[----:B------:R-:W-:Y:S01]  /*16280*/  FSEL R2, R2, -INF , !P6 ;  /* 0xff80000002027808 */ /* 0x000fe20007000000 */
[----:B------:R-:W1:Y:S01]  /*16290*/  MUFU.TANH R139, R139 ;  /* 0x0000008b008b7308 */ /* 0x000e620000002400 */
[----:B------:R-:W-:Y:S01]  /*162a0*/  ISETP.GE.AND P6, PT, R39, R128, PT ;  /* 0x000000802700720c */ /* 0x000fe20003fc6270 */
[----:B------:R-:W-:Y:S01]  /*162b0*/  IMAD.U32 R125, RZ, RZ, UR4 ;  /* 0x00000004ff7d7e24 */ /* 0x000fe2000f8e00ff */
[----:B------:R-:W-:Y:S01]  /*162c0*/  I2FP.F32.S32 R30, R39 ;  /* 0x00000027001e7245 */ /* 0x000fe20000201400 */
[----:B------:R-:W-:-:S02]  /*162d0*/  IMAD.U32 R39, RZ, RZ, UR4 ;  /* 0x00000004ff277e24 */ /* 0x000fc4000f8e00ff */
[----:B---3--:R-:W-:Y:S01]  /*162e0*/  FFMA.FTZ R8, R87, UR8, R100 ;  /* 0x0000000857087c23 */ /* 0x008fe20008010064 */
[----:B------:R-:W-:Y:S01]  /*162f0*/  IMAD.U32 R87, RZ, RZ, UR4 ;  /* 0x00000004ff577e24 */ /* 0x000fe2000f8e00ff */
[--C-:B------:R-:W-:Y:S01]  /*16300*/  LOP3.LUT R125, R125, 0x30, R6.reuse, 0xfe, !PT ;  /* 0x000000307d7d7812 */ /* 0x100fe200078efe06 */
[----:B------:R-:W2:Y:S01]  /*16310*/  MUFU.TANH R133, R133 ;  /* 0x0000008500857308 */ /* 0x000ea20000002400 */
[--C-:B------:R-:W-:Y:S02]  /*16320*/  LOP3.LUT R39, R39, 0x40, R6.reuse, 0xfe, !PT ;  /* 0x0000004027277812 */ /* 0x100fe400078efe06 */
[----:B------:R-:W-:Y:S02]  /*16330*/  FSEL R102, R102, -INF , !P0 ;  /* 0xff80000066667808 */ /* 0x000fe40004000000 */
[----:B------:R-:W-:Y:S02]  /*16340*/  LOP3.LUT R87, R87, 0x50, R6, 0xfe, !PT ;  /* 0x0000005057577812 */ /* 0x000fe400078efe06 */
[----:B------:R-:W-:Y:S01]  /*16350*/  ISETP.GE.AND P0, PT, R39, R128, PT ;  /* 0x000000802700720c */ /* 0x000fe20003f06270 */
[----:B------:R-:W3:Y:S01]  /*16360*/  MUFU.TANH R5, R5 ;  /* 0x0000000500057308 */ /* 0x000ee20000002400 */
[----:B------:R-:W-:Y:S01]  /*16370*/  I2FP.F32.S32 R39, R39 ;  /* 0x0000002700277245 */ /* 0x000fe20000201400 */
[----:B-1----:R-:W-:Y:S01]  /*16380*/  FFMA.FTZ R30, R30, UR8, R139 ;  /* 0x000000081e1e7c23 */ /* 0x002fe2000801008b */
[----:B------:R-:W-:-:S02]  /*16390*/  I2FP.F32.S32 R10, R125 ;  /* 0x0000007d000a7245 */ /* 0x000fc40000201400 */
[----:B------:R-:W-:Y:S01]  /*163a0*/  I2FP.F32.S32 R134, R87 ;  /* 0x0000005700867245 */ /* 0x000fe20000201400 */
[----:B------:R-:W-:Y:S01]  /*163b0*/  FFMA.FTZ R96, R39, UR8, R96 ;  /* 0x0000000827607c23 */ /* 0x000fe20008010060 */
[----:B------:R-:W-:Y:S02]  /*163c0*/  IMAD.U32 R39, RZ, RZ, UR4 ;  /* 0x00000004ff277e24 */ /* 0x000fe4000f8e00ff */
[----:B------:R-:W-:Y:S01]  /*163d0*/  FFMA.FTZ R10, R10, UR8, R113 ;  /* 0x000000080a0a7c23 */ /* 0x000fe20008010071 */
[----:B------:R-:W-:Y:S02]  /*163e0*/  IMAD.U32 R113, RZ, RZ, UR4 ;  /* 0x00000004ff717e24 */ /* 0x000fe4000f8e00ff */
[----:B------:R-:W-:Y:S01]  /*163f0*/  FFMA.FTZ R134, R134, UR8, R7 ;  /* 0x0000000886867c23 */ /* 0x000fe20008010007 */
[----:B------:R-:W-:Y:S01]  /*16400*/  IMAD.U32 R7, RZ, RZ, UR4 ;  /* 0x00000004ff077e24 */ /* 0x000fe2000f8e00ff */
[----:B------:R-:W-:Y:S01]  /*16410*/  FSEL R97, R97, -INF , !P5 ;  /* 0xff80000061617808 */ /* 0x000fe20006800000 */
[----:B--2---:R-:W-:Y:S01]  /*16420*/  FFMA.FTZ R104, R104, UR8, R133 ;  /* 0x0000000868687c23 */ /* 0x004fe20008010085 */
[----:B------:R-:W-:Y:S01]  /*16430*/  LOP3.LUT R39, R39, 0x58, R6, 0xfe, !PT ;  /* 0x0000005827277812 */ /* 0x000fe200078efe06 */
[----:B------:R-:W-:Y:S01]  /*16440*/  MUFU.TANH R71, R71 ;  /* 0x0000004700477308 */ /* 0x000fe20000002400 */
[----:B------:R-:W-:-:S02]  /*16450*/  FSEL R34, R34, -INF , !P2 ;  /* 0xff80000022227808 */ /* 0x000fc40005000000 */
[-C--:B------:R-:W-:Y:S02]  /*16460*/  ISETP.GE.AND P5, PT, R125, R128.reuse, PT ;  /* 0x000000807d00720c */ /* 0x080fe40003fa6270 */
[--C-:B------:R-:W-:Y:S02]  /*16470*/  LOP3.LUT R113, R113, 0x48, R6.reuse, 0xfe, !PT ;  /* 0x0000004871717812 */ /* 0x100fe400078efe06 */
[-C--:B------:R-:W-:Y:S01]  /*16480*/  ISETP.GE.AND P2, PT, R87, R128.reuse, PT ;  /* 0x000000805700720c */ /* 0x080fe20003f46270 */
[----:B------:R-:W-:Y:S01]  /*16490*/  IMAD.U32 R87, RZ, RZ, UR4 ;  /* 0x00000004ff577e24 */ /* 0x000fe2000f8e00ff */
[----:B------:R-:W-:Y:S01]  /*164a0*/  LOP3.LUT R7, R7, 0x60, R6, 0xfe, !PT ;  /* 0x0000006007077812 */ /* 0x000fe200078efe06 */
[----:B------:R-:W-:Y:S01]  /*164b0*/  MUFU.TANH R65, R65 ;  /* 0x0000004100417308 */ /* 0x000fe20000002400 */
[----:B------:R-:W-:Y:S02]  /*164c0*/  FSEL R30, R30, -INF , !P6 ;  /* 0xff8000001e1e7808 */ /* 0x000fe40007000000 */
[----:B------:R-:W-:-:S02]  /*164d0*/  ISETP.GE.AND P6, PT, R39, R128, PT ;  /* 0x000000802700720c */ /* 0x000fc40003fc6270 */
[----:B------:R-:W-:Y:S02]  /*164e0*/  I2FP.F32.S32 R80, R113 ;  /* 0x0000007100507245 */ /* 0x000fe40000201400 */
[----:B------:R-:W-:Y:S01]  /*164f0*/  I2FP.F32.S32 R39, R39 ;  /* 0x0000002700277245 */ /* 0x000fe20000201400 */
[----:B------:R-:W-:Y:S01]  /*16500*/  MUFU.TANH R67, R67 ;  /* 0x0000004300437308 */ /* 0x000fe20000002400 */
[----:B------:R-:W-:Y:S01]  /*16510*/  FSEL R10, R10, -INF , !P5 ;  /* 0xff8000000a0a7808 */ /* 0x000fe20006800000 */
[----:B---3--:R-:W-:Y:S01]  /*16520*/  FFMA.FTZ R5, R80, UR8, R5 ;  /* 0x0000000850057c23 */ /* 0x008fe20008010005 */
[-C--:B------:R-:W-:Y:S01]  /*16530*/  ISETP.GE.AND P5, PT, R7, R128.reuse, PT ;  /* 0x000000800700720c */ /* 0x080fe20003fa6270 */
[----:B------:R-:W-:Y:S01]  /*16540*/  FFMA.FTZ R240, R39, UR8, R32 ;  /* 0x0000000827f07c23 */ /* 0x000fe20008010020 */
[----:B------:R-:W-:Y:S01]  /*16550*/  LOP3.LUT R87, R87, 0x68, R6, 0xfe, !PT ;  /* 0x0000006857577812 */ /* 0x000fe200078efe06 */
[----:B------:R-:W-:Y:S01]  /*16560*/  FMUL.FTZ R39, R200, UR5 ;  /* 0x00000005c8277c20 */ /* 0x000fe20008410000 */
[----:B------:R-:W-:Y:S01]  /*16570*/  I2FP.F32.S32 R7, R7 ;  /* 0x0000000700077245 */ /* 0x000fe20000201400 */
[----:B------:R-:W-:Y:S01]  /*16580*/  FMUL.FTZ R80, R202, UR5 ;  /* 0x00000005ca507c20 */ /* 0x000fe20008410000 */
[----:B------:R-:W-:Y:S01]  /*16590*/  FSEL R8, R8, -INF , !P3 ;  /* 0xff80000008087808 */ /* 0x000fe20005800000 */
[----:B------:R-:W-:Y:S01]  /*165a0*/  MUFU.TANH R61, R61 ;  /* 0x0000003d003d7308 */ /* 0x000fe20000002400 */
[----:B------:R-:W-:Y:S01]  /*165b0*/  ISETP.GE.AND P3, PT, R87, R128, PT ;  /* 0x000000805700720c */ /* 0x000fe20003f66270 */
[----:B------:R-:W-:Y:S01]  /*165c0*/  FFMA.FTZ R38, R7, UR8, R38 ;  /* 0x0000000807267c23 */ /* 0x000fe20008010026 */
[----:B------:R-:W-:Y:S01]  /*165d0*/  I2FP.F32.S32 R125, R87 ;  /* 0x00000057007d7245 */ /* 0x000fe20000201400 */
[----:B------:R-:W-:Y:S01]  /*165e0*/  IMAD.U32 R87, RZ, RZ, UR4 ;  /* 0x00000004ff577e24 */ /* 0x000fe2000f8e00ff */
[----:B------:R-:W-:-:S02]  /*165f0*/  FSEL R104, R104, -INF , !P4 ;  /* 0xff80000068687808 */ /* 0x000fc40006000000 */
[-C--:B------:R-:W-:Y:S01]  /*16600*/  ISETP.GE.AND P4, PT, R113, R128.reuse, PT ;  /* 0x000000807100720c */ /* 0x080fe20003f86270 */
[----:B------:R-:W1:Y:S01]  /*16610*/  MUFU.TANH R39, R39 ;  /* 0x0000002700277308 */ /* 0x000e620000002400 */
[----:B------:R-:W-:Y:S01]  /*16620*/  LOP3.LUT R7, R6, UR4, RZ, 0xfc, !PT ;  /* 0x0000000406077c12 */ /* 0x000fe2000f8efcff */
[----:B------:R-:W-:Y:S01]  /*16630*/  FFMA.FTZ R236, R125, UR8, R22 ;  /* 0x000000087dec7c23 */ /* 0x000fe20008010016 */
[----:B------:R-:W-:Y:S01]  /*16640*/  LOP3.LUT R87, R87, 0x8, R6, 0xfe, !PT ;  /* 0x0000000857577812 */ /* 0x000fe200078efe06 */
[----:B------:R-:W-:Y:S01]  /*16650*/  IMAD.U32 R113, RZ, RZ, UR4 ;  /* 0x00000004ff717e24 */ /* 0x000fe2000f8e00ff */
[----:B------:R-:W-:Y:S01]  /*16660*/  FSEL R32, R5, -INF , !P4 ;  /* 0xff80000005207808 */ /* 0x000fe20006000000 */
[----:B------:R-:W-:Y:S01]  /*16670*/  VIADD R5, R7, 0x71 ;  /* 0x0000007107057836 */ /* 0x000fe20000000000 */
[----:B------:R-:W-:Y:S01]  /*16680*/  FSEL R22, R96, -INF , !P0 ;  /* 0xff80000060167808 */ /* 0x000fe20004000000 */
[----:B------:R-:W2:Y:S01]  /*16690*/  MUFU.TANH R80, R80 ;  /* 0x0000005000507308 */ /* 0x000ea20000002400 */
[----:B------:R-:W-:-:S02]  /*166a0*/  ISETP.GE.AND P0, PT, R87, R128, PT ;  /* 0x000000805700720c */ /* 0x000fc40003f06270 */
[----:B------:R-:W-:Y:S02]  /*166b0*/  I2FP.F32.S32 R87, R87 ;  /* 0x0000005700577245 */ /* 0x000fe40000201400 */
[----:B------:R-:W-:Y:S02]  /*166c0*/  FSEL R240, R240, -INF , !P6 ;  /* 0xff800000f0f07808 */ /* 0x000fe40007000000 */
[----:B------:R-:W-:Y:S01]  /*166d0*/  FSEL R238, R38, -INF , !P5 ;  /* 0xff80000026ee7808 */ /* 0x000fe20006800000 */
[----:B------:R-:W3:Y:S01]  /*166e0*/  MUFU.TANH R63, R63 ;  /* 0x0000003f003f7308 */ /* 0x000ee20000002400 */
[----:B------:R-:W-:Y:S01]  /*166f0*/  ISETP.GE.AND P6, PT, R5, R130, PT ;  /* 0x000000820500720c */ /* 0x000fe20003fc6270 */
[----:B------:R-:W-:Y:S01]  /*16700*/  FFMA.FTZ R108, R87, UR8, R142 ;  /* 0x00000008576c7c23 */ /* 0x000fe2000801008e */
[----:B------:R-:W-:Y:S01]  /*16710*/  ISETP.GE.AND P5, PT, R5, R128, PT ;  /* 0x000000800500720c */ /* 0x000fe20003fa6270 */
[----:B------:R-:W-:Y:S01]  /*16720*/  VIADD R87, R7, 0x79 ;  /* 0x0000007907577836 */ /* 0x000fe20000000000 */
[----:B------:R-:W-:-:S02]  /*16730*/  I2FP.F32.S32 R5, R5 ;  /* 0x0000000500057245 */ /* 0x000fc40000201400 */
[----:B------:R-:W-:Y:S01]  /*16740*/  LOP3.LUT R113, R113, 0xf8, R6, 0xfe, !PT ;  /* 0x000000f871717812 */ /* 0x000fe200078efe06 */
[----:B------:R-:W4:Y:S01]  /*16750*/  MUFU.TANH R52, R52 ;  /* 0x0000003400347308 */ /* 0x000f220000002400 */
[----:B------:R-:W-:Y:S01]  /*16760*/  FSEL R134, R134, -INF , !P2 ;  /* 0xff80000086867808 */ /* 0x000fe20005000000 */
[----:B------:R-:W-:Y:S01]  /*16770*/  FFMA.FTZ R116, R5, UR8, R116 ;  /* 0x0000000805747c23 */ /* 0x000fe20008010074 */
[----:B------:R-:W-:Y:S01]  /*16780*/  ISETP.GE.AND P4, PT, R113, R130, PT ;  /* 0x000000827100720c */ /* 0x000fe20003f86270 */
[----:B------:R-:W-:Y:S01]  /*16790*/  FFMA.FTZ R120, R5, UR8, R120 ;  /* 0x0000000805787c23 */ /* 0x000fe20008010078 */
[----:B------:R-:W-:Y:S01]  /*167a0*/  ISETP.GE.AND P2, PT, R113, R128, PT ;  /* 0x000000807100720c */ /* 0x000fe20003f46270 */
[C---:B------:R-:W-:Y:S01]  /*167b0*/  VIADD R5, R7.reuse, 0x89 ;  /* 0x0000008907057836 */ /* 0x040fe20000000000 */
[----:B------:R-:W-:Y:S01]  /*167c0*/  I2FP.F32.S32 R6, R113 ;  /* 0x0000007100067245 */ /* 0x000fe20000201400 */
[----:B------:R-:W-:Y:S01]  /*167d0*/  VIADD R113, R7, 0x81 ;  /* 0x0000008107717836 */ /* 0x000fe20000000000 */
[----:B------:R-:W-:Y:S01]  /*167e0*/  FSEL R236, R236, -INF , !P3 ;  /* 0xff800000ecec7808 */ /* 0x000fe20005800000 */
[----:B------:R-:W5:Y:S01]  /*167f0*/  MUFU.TANH R54, R54 ;  /* 0x0000003600367308 */ /* 0x000f620000002400 */
[----:B------:R-:W-:Y:S01]  /*16800*/  FSEL R108, R108, -INF , !P0 ;  /* 0xff8000006c6c7808 */ /* 0x000fe20004000000 */
[C---:B-1----:R-:W-:Y:S01]  /*16810*/  FFMA.FTZ R39, R6.reuse, UR8, R39 ;  /* 0x0000000806277c23 */ /* 0x042fe20008010027 */
[C---:B------:R-:W-:Y:S01]  /*16820*/  ISETP.GE.AND P3, PT, R87.reuse, R130, PT ;  /* 0x000000825700720c */ /* 0x040fe20003f66270 */
[----:B--2---:R-:W-:Y:S01]  /*16830*/  FFMA.FTZ R38, R6, UR8, R80 ;  /* 0x0000000806267c23 */ /* 0x004fe20008010050 */
[----:B------:R-:W-:-:S02]  /*16840*/  ISETP.GE.AND P0, PT, R87, R128, PT ;  /* 0x000000805700720c */ /* 0x000fc40003f06270 */
[----:B------:R-:W-:Y:S01]  /*16850*/  I2FP.F32.S32 R87, R87 ;  /* 0x0000005700577245 */ /* 0x000fe20000201400 */
[----:B------:R-:W1:Y:S01]  /*16860*/  MUFU.TANH R56, R56 ;  /* 0x0000003800387308 */ /* 0x000e620000002400 */
[----:B------:R-:W-:Y:S02]  /*16870*/  I2FP.F32.S32 R6, R113 ;  /* 0x0000007100067245 */ /* 0x000fe40000201400 */
[----:B------:R-:W-:Y:S01]  /*16880*/  I2FP.F32.S32 R218, R5 ;  /* 0x0000000500da7245 */ /* 0x000fe20000201400 */
[----:B------:R-:W-:Y:S01]  /*16890*/  FFMA.FTZ R226, R87, UR8, R71 ;  /* 0x0000000857e27c23 */ /* 0x000fe20008010047 */
[----:B------:R-:W-:Y:S01]  /*168a0*/  FSEL R39, R39, -INF , !P4 ;  /* 0xff80000027277808 */ /* 0x000fe20006000000 */
[----:B------:R-:W-:Y:S01]  /*168b0*/  FFMA.FTZ R65, R6, UR8, R65 ;  /* 0x0000000806417c23 */ /* 0x000fe20008010041 */
[----:B------:R-:W-:Y:S01]  /*168c0*/  FSEL R38, R38, -INF , !P2 ;  /* 0xff80000026267808 */ /* 0x000fe20005000000 */
[----:B------:R-:W2:Y:S01]  /*168d0*/  MUFU.TANH R58, R58 ;  /* 0x0000003a003a7308 */ /* 0x000ea20000002400 */
[----:B------:R-:W-:Y:S01]  /*168e0*/  FFMA.FTZ R67, R6, UR8, R67 ;  /* 0x0000000806437c23 */ /* 0x000fe20008010043 */
[C---:B------:R-:W-:Y:S01]  /*168f0*/  FFMA.FTZ R71, R218.reuse, UR8, R61 ;  /* 0x00000008da477c23 */ /* 0x040fe2000801003d */
[----:B------:R-:W-:Y:S01]  /*16900*/  ISETP.GE.AND P4, PT, R113, R130, PT ;  /* 0x000000827100720c */ /* 0x000fe20003f86270 */
[----:B------:R-:W-:Y:S01]  /*16910*/  FFMA.FTZ R118, R87, UR8, R118 ;  /* 0x0000000857767c23 */ /* 0x000fe20008010076 */
[----:B------:R-:W-:Y:S01]  /*16920*/  ISETP.GE.AND P2, PT, R113, R128, PT ;  /* 0x000000807100720c */ /* 0x000fe20003f46270 */
[----:B---3--:R-:W-:Y:S01]  /*16930*/  FFMA.FTZ R218, R218, UR8, R63 ;  /* 0x00000008dada7c23 */ /* 0x008fe2000801003f */
[C---:B------:R-:W-:Y:S01]  /*16940*/  VIADD R61, R7.reuse, 0x99 ;  /* 0x00000099073d7836 */ /* 0x040fe20000000000 */
[----:B------:R-:W3:Y:S01]  /*16950*/  MUFU.TANH R48, R48 ;  /* 0x0000003000307308 */ /* 0x000ee20000002400 */
[----:B------:R-:W-:Y:S01]  /*16960*/  VIADD R63, R7, 0x91 ;  /* 0x00000091073f7836 */ /* 0x000fe20000000000 */
[----:B------:R-:W-:Y:S01]  /*16970*/  FSEL R173, R65, -INF , !P4 ;  /* 0xff80000041ad7808 */ /* 0x000fe20006000000 */
[----:B------:R-:W-:Y:S01]  /*16980*/  VIADD R87, R7, 0xc9 ;  /* 0x000000c907577836 */ /* 0x000fe20000000000 */
[----:B------:R-:W-:-:S02]  /*16990*/  FSEL R222, R67, -INF , !P2 ;  /* 0xff80000043de7808 */ /* 0x000fc40005000000 */
[----:B------:R-:W-:Y:S02]  /*169a0*/  FSEL R205, R118, -INF , !P3 ;  /* 0xff80000076cd7808 */ /* 0x000fe40005800000 */
[----:B------:R-:W3:Y:S01]  /*169b0*/  MUFU.TANH R50, R50 ;  /* 0x0000003200327308 */ /* 0x000ee20000002400 */
[----:B------:R-:W-:Y:S02]  /*169c0*/  FSEL R226, R226, -INF , !P0 ;  /* 0xff800000e2e27808 */ /* 0x000fe40004000000 */
[C---:B------:R-:W-:Y:S02]  /*169d0*/  ISETP.GE.AND P4, PT, R61.reuse, R130, PT ;  /* 0x000000823d00720c */ /* 0x040fe40003f86270 */
[----:B------:R-:W-:Y:S02]  /*169e0*/  ISETP.GE.AND P2, PT, R61, R128, PT ;  /* 0x000000803d00720c */ /* 0x000fe40003f46270 */
[----:B------:R-:W-:Y:S01]  /*169f0*/  FSEL R199, R116, -INF , !P6 ;  /* 0xff80000074c77808 */ /* 0x000fe20007000000 */
[----:B------:R-:W3:Y:S01]  /*16a00*/  MUFU.TANH R41, R41 ;  /* 0x0000002900297308 */ /* 0x000ee20000002400 */
[----:B------:R-:W-:-:S02]  /*16a10*/  FSEL R230, R120, -INF , !P5 ;  /* 0xff80000078e67808 */ /* 0x000fc40006800000 */
[C---:B------:R-:W-:Y:S02]  /*16a20*/  ISETP.GE.AND P3, PT, R63.reuse, R130, PT ;  /* 0x000000823f00720c */ /* 0x040fe40003f66270 */
[----:B------:R-:W-:Y:S02]  /*16a30*/  ISETP.GE.AND P0, PT, R63, R128, PT ;  /* 0x000000803f00720c */ /* 0x000fe40003f06270 */
[----:B------:R-:W-:Y:S01]  /*16a40*/  I2FP.F32.S32 R61, R61 ;  /* 0x0000003d003d7245 */ /* 0x000fe20000201400 */
[----:B------:R-:W3:Y:S01]  /*16a50*/  MUFU.TANH R45, R45 ;  /* 0x0000002d002d7308 */ /* 0x000ee20000002400 */
[C---:B------:R-:W-:Y:S02]  /*16a60*/  ISETP.GE.AND P6, PT, R5.reuse, R130, PT ;  /* 0x000000820500720c */ /* 0x040fe40003fc6270 */
[----:B------:R-:W-:Y:S01]  /*16a70*/  ISETP.GE.AND P5, PT, R5, R128, PT ;  /* 0x000000800500720c */ /* 0x000fe20003fa6270 */
[----:B------:R-:W-:Y:S01]  /*16a80*/  VIADD R5, R7, 0xa1 ;  /* 0x000000a107057836 */ /* 0x000fe20000000000 */
[----:B------:R-:W-:Y:S01]  /*16a90*/  I2FP.F32.S32 R63, R63 ;  /* 0x0000003f003f7245 */ /* 0x000fe20000201400 */
[C---:B----4-:R-:W-:Y:S01]  /*16aa0*/  FFMA.FTZ R52, R61.reuse, UR8, R52 ;  /* 0x000000083d347c23 */ /* 0x050fe20008010034 */
[----:B-----5:R-:W-:Y:S01]  /*16ab0*/  FFMA.FTZ R54, R61, UR8, R54 ;  /* 0x000000083d367c23 */ /* 0x020fe20008010036 */
[----:B------:R-:W4:Y:S01]  /*16ac0*/  MUFU.TANH R47, R47 ;  /* 0x0000002f002f7308 */ /* 0x000f220000002400 */
[----:B------:R-:W-:Y:S01]  /*16ad0*/  FSEL R71, R71, -INF , !P6 ;  /* 0xff80000047477808 */ /* 0x000fe20007000000 */
[C---:B-1----:R-:W-:Y:S01]  /*16ae0*/  FFMA.FTZ R56, R63.reuse, UR8, R56 ;  /* 0x000000083f387c23 */ /* 0x042fe20008010038 */
[----:B------:R-:W-:Y:S01]  /*16af0*/  FSEL R218, R218, -INF , !P5 ;  /* 0xff800000dada7808 */ /* 0x000fe20006800000 */
[----:B--2---:R-:W-:Y:S01]  /*16b00*/  FFMA.FTZ R58, R63, UR8, R58 ;  /* 0x000000083f3a7c23 */ /* 0x004fe2000801003a */
[----:B------:R-:W-:Y:S01]  /*16b10*/  VIADD R61, R7, 0xb1 ;  /* 0x000000b1073d7836 */ /* 0x000fe20000000000 */
[----:B------:R-:W-:Y:S01]  /*16b20*/  ISETP.GE.AND P6, PT, R5, R130, PT ;  /* 0x000000820500720c */ /* 0x000fe20003fc6270 */
[----:B------:R-:W-:Y:S01]  /*16b30*/  VIADD R63, R7, 0xa9 ;  /* 0x000000a9073f7836 */ /* 0x000fe20000000000 */
[----:B------:R-:W1:Y:S01]  /*16b40*/  MUFU.TANH R43, R43 ;  /* 0x0000002b002b7308 */ /* 0x000e620000002400 */
[----:B------:R-:W-:-:S02]  /*16b50*/  ISETP.GE.AND P5, PT, R5, R128, PT ;  /* 0x000000800500720c */ /* 0x000fc40003fa6270 */
[----:B------:R-:W-:Y:S02]  /*16b60*/  I2FP.F32.S32 R5, R5 ;  /* 0x0000000500057245 */ /* 0x000fe40000201400 */
[----:B------:R-:W-:Y:S02]  /*16b70*/  I2FP.F32.S32 R122, R61 ;  /* 0x0000003d007a7245 */ /* 0x000fe40000201400 */
[----:B------:R-:W-:Y:S01]  /*16b80*/  I2FP.F32.S32 R6, R63 ;  /* 0x0000003f00067245 */ /* 0x000fe20000201400 */
[----:B------:R-:W2:Y:S01]  /*16b90*/  MUFU.TANH R40, R40 ;  /* 0x0000002800287308 */ /* 0x000ea20000002400 */
[C---:B---3--:R-:W-:Y:S01]  /*16ba0*/  FFMA.FTZ R48, R5.reuse, UR8, R48 ;  /* 0x0000000805307c23 */ /* 0x048fe20008010030 */
[----:B------:R-:W-:Y:S01]  /*16bb0*/  FFMA.FTZ R50, R5, UR8, R50 ;  /* 0x0000000805327c23 */ /* 0x000fe20008010032 */
[----:B------:R-:W-:Y:S02]  /*16bc0*/  VIADD R5, R7, 0xb9 ;  /* 0x000000b907057836 */ /* 0x000fe40000000000 */
[----:B------:R-:W-:Y:S01]  /*16bd0*/  FFMA.FTZ R41, R122, UR8, R41 ;  /* 0x000000087a297c23 */ /* 0x000fe20008010029 */
[----:B------:R-:W-:Y:S01]  /*16be0*/  FSEL R147, R56, -INF , !P3 ;  /* 0xff80000038937808 */ /* 0x000fe20005800000 */
[----:B------:R-:W-:Y:S01]  /*16bf0*/  FFMA.FTZ R45, R6, UR8, R45 ;  /* 0x00000008062d7c23 */ /* 0x000fe2000801002d */
[----:B------:R-:W-:Y:S01]  /*16c00*/  FSEL R214, R58, -INF , !P0 ;  /* 0xff8000003ad67808 */ /* 0x000fe20004000000 */
[----:B------:R-:W3:Y:S01]  /*16c10*/  MUFU.TANH R42, R42 ;  /* 0x0000002a002a7308 */ /* 0x000ee20000002400 */
[----:B----4-:R-:W-:Y:S01]  /*16c20*/  FFMA.FTZ R47, R6, UR8, R47 ;  /* 0x00000008062f7c23 */ /* 0x010fe2000801002f */
[----:B-1----:R-:W-:Y:S01]  /*16c30*/  FFMA.FTZ R122, R122, UR8, R43 ;  /* 0x000000087a7a7c23 */ /* 0x002fe2000801002b */
[----:B------:R-:W-:Y:S01]  /*16c40*/  ISETP.GE.AND P3, PT, R63, R130, PT ;  /* 0x000000823f00720c */ /* 0x000fe20003f66270 */
[----:B------:R-:W-:Y:S01]  /*16c50*/  VIADD R43, R7, 0xc1 ;  /* 0x000000c1072b7836 */ /* 0x000fe20000000000 */
[----:B------:R-:W-:Y:S01]  /*16c60*/  ISETP.GE.AND P0, PT, R63, R128, PT ;  /* 0x000000803f00720c */ /* 0x000fe20003f06270 */
[----:B------:R-:W-:Y:S01]  /*16c70*/  FMUL.FTZ R6, R9, UR5 ;  /* 0x0000000509067c20 */ /* 0x000fe20008410000 */
[----:B------:R-:W-:Y:S01]  /*16c80*/  FSEL R65, R48, -INF , !P6 ;  /* 0xff80000030417808 */ /* 0x000fe20007000000 */
[----:B------:R-:W1:Y:S01]  /*16c90*/  MUFU.TANH R44, R44 ;  /* 0x0000002c002c7308 */ /* 0x000e620000002400 */
[----:B------:R-:W-:-:S02]  /*16ca0*/  FSEL R146, R50, -INF , !P5 ;  /* 0xff80000032927808 */ /* 0x000fc40006800000 */
[C---:B------:R-:W-:Y:S02]  /*16cb0*/  ISETP.GE.AND P6, PT, R5.reuse, R130, PT ;  /* 0x000000820500720c */ /* 0x040fe40003fc6270 */
[----:B------:R-:W-:Y:S02]  /*16cc0*/  ISETP.GE.AND P5, PT, R5, R128, PT ;  /* 0x000000800500720c */ /* 0x000fe40003fa6270 */
[----:B------:R-:W-:Y:S01]  /*16cd0*/  I2FP.F32.S32 R5, R5 ;  /* 0x0000000500057245 */ /* 0x000fe20000201400 */
[----:B------:R-:W4:Y:S01]  /*16ce0*/  MUFU.TANH R60, R60 ;  /* 0x0000003c003c7308 */ /* 0x000f220000002400 */
[----:B------:R-:W-:Y:S01]  /*16cf0*/  FSEL R63, R45, -INF , !P3 ;  /* 0xff8000002d3f7808 */ /* 0x000fe20005800000 */
[----:B------:R-:W-:Y:S01]  /*16d00*/  VIADD R45, R7, 0xd9 ;  /* 0x000000d9072d7836 */ /* 0x000fe20000000000 */
[----:B------:R-:W-:Y:S01]  /*16d10*/  FSEL R136, R47, -INF , !P0 ;  /* 0xff8000002f887808 */ /* 0x000fe20004000000 */
[----:B--2---:R-:W-:Y:S01]  /*16d20*/  FFMA.FTZ R40, R5, UR8, R40 ;  /* 0x0000000805287c23 */ /* 0x004fe20008010028 */
[----:B------:R-:W-:Y:S01]  /*16d30*/  ISETP.GE.AND P3, PT, R43, R130, PT ;  /* 0x000000822b00720c */ /* 0x000fe20003f66270 */
[----:B---3--:R-:W-:Y:S01]  /*16d40*/  FFMA.FTZ R42, R5, UR8, R42 ;  /* 0x00000008052a7c23 */ /* 0x008fe2000801002a */
[----:B------:R-:W-:Y:S01]  /*16d50*/  ISETP.GE.AND P0, PT, R43, R128, PT ;  /* 0x000000802b00720c */ /* 0x000fe20003f06270 */
[----:B------:R-:W2:Y:S01]  /*16d60*/  MUFU.TANH R64, R64 ;  /* 0x0000004000407308 */ /* 0x000ea20000002400 */
[----:B------:R-:W-:Y:S01]  /*16d70*/  I2FP.F32.S32 R43, R43 ;  /* 0x0000002b002b7245 */ /* 0x000fe20000201400 */
[C---:B------:R-:W-:Y:S01]  /*16d80*/  VIADD R5, R7.reuse, 0xd1 ;  /* 0x000000d107057836 */ /* 0x040fe20000000000 */
[----:B------:R-:W-:Y:S01]  /*16d90*/  FSEL R67, R52, -INF , !P4 ;  /* 0xff80000034437808 */ /* 0x000fe20006000000 */
[----:B------:R-:W-:Y:S01]  /*16da0*/  VIADD R47, R7, 0xf1 ;  /* 0x000000f1072f7836 */ /* 0x000fe20000000000 */
[-C--:B------:R-:W-:Y:S01]  /*16db0*/  ISETP.GE.AND P4, PT, R61, R130.reuse, PT ;  /* 0x000000823d00720c */ /* 0x080fe20003f86270 */
[C---:B-1----:R-:W-:Y:S01]  /*16dc0*/  FFMA.FTZ R44, R43.reuse, UR8, R44 ;  /* 0x000000082b2c7c23 */ /* 0x042fe2000801002c */
[----:B------:R-:W-:Y:S01]  /*16dd0*/  FSEL R145, R40, -INF , !P6 ;  /* 0xff80000028917808 */ /* 0x000fe20007000000 */
[----:B------:R-:W1:Y:S01]  /*16de0*/  MUFU.TANH R66, R66 ;  /* 0x0000004200427308 */ /* 0x000e620000002400 */
[----:B----4-:R-:W-:Y:S01]  /*16df0*/  FFMA.FTZ R60, R43, UR8, R60 ;  /* 0x000000082b3c7c23 */ /* 0x010fe2000801003c */
[----:B------:R-:W-:Y:S01]  /*16e00*/  FSEL R110, R42, -INF , !P5 ;  /* 0xff8000002a6e7808 */ /* 0x000fe20006800000 */
[----:B------:R-:W-:Y:S01]  /*16e10*/  FMUL.FTZ R42, R201, UR5 ;  /* 0x00000005c92a7c20 */ /* 0x000fe20008410000 */
[----:B------:R-:W-:Y:S01]  /*16e20*/  ISETP.GE.AND P6, PT, R5, R130, PT ;  /* 0x000000820500720c */ /* 0x000fe20003fc6270 */
[----:B------:R-:W-:Y:S01]  /*16e30*/  VIADD R43, R7, 0xf9 ;  /* 0x000000f9072b7836 */ /* 0x000fe20000000000 */
[----:B------:R-:W-:-:S02]  /*16e40*/  ISETP.GE.AND P5, PT, R5, R128, PT ;  /* 0x000000800500720c */ /* 0x000fc40003fa6270 */
[----:B------:R-:W3:Y:S01]  /*16e50*/  MUFU.TANH R46, R46 ;  /* 0x0000002e002e7308 */ /* 0x000ee20000002400 */
[----:B------:R-:W-:Y:S02]  /*16e60*/  FSEL R202, R54, -INF , !P2 ;  /* 0xff80000036ca7808 */ /* 0x000fe40005000000 */
[----:B------:R-:W-:Y:S02]  /*16e70*/  I2FP.F32.S32 R5, R5 ;  /* 0x0000000500057245 */ /* 0x000fe40000201400 */
[----:B------:R-:W-:Y:S02]  /*16e80*/  ISETP.GE.AND P2, PT, R61, R128, PT ;  /* 0x000000803d00720c */ /* 0x000fe40003f46270 */
[----:B------:R-:W-:Y:S01]  /*16e90*/  FSEL R61, R41, -INF , !P4 ;  /* 0xff800000293d7808 */ /* 0x000fe20006000000 */
[----:B------:R-:W4:Y:S01]  /*16ea0*/  MUFU.TANH R62, R62 ;  /* 0x0000003e003e7308 */ /* 0x000f220000002400 */
[----:B------:R-:W-:Y:S01]  /*16eb0*/  FSEL R141, R44, -INF , !P3 ;  /* 0xff8000002c8d7808 */ /* 0x000fe20005800000 */
[C---:B--2---:R-:W-:Y:S01]  /*16ec0*/  FFMA.FTZ R64, R5.reuse, UR8, R64 ;  /* 0x0000000805407c23 */ /* 0x044fe20008010040 */
[----:B------:R-:W-:Y:S01]  /*16ed0*/  FSEL R94, R60, -INF , !P0 ;  /* 0xff8000003c5e7808 */ /* 0x000fe20004000000 */
[----:B-1----:R-:W-:Y:S01]  /*16ee0*/  FFMA.FTZ R40, R5, UR8, R66 ;  /* 0x0000000805287c23 */ /* 0x002fe20008010042 */
[----:B------:R-:W-:Y:S01]  /*16ef0*/  I2FP.F32.S32 R41, R87 ;  /* 0x0000005700297245 */ /* 0x000fe20000201400 */
[----:B------:R-:W-:Y:S01]  /*16f00*/  VIADD R5, R7, 0xe9 ;  /* 0x000000e907057836 */ /* 0x000fe20000000000 */
[C---:B------:R-:W-:Y:S01]  /*16f10*/  ISETP.GE.AND P3, PT, R45.reuse, R130, PT ;  /* 0x000000822d00720c */ /* 0x040fe20003f66270 */
[----:B------:R-:W1:Y:S01]  /*16f20*/  MUFU.TANH R68, R68 ;  /* 0x0000004400447308 */ /* 0x000e620000002400 */
[----:B------:R-:W-:Y:S01]  /*16f30*/  ISETP.GE.AND P0, PT, R45, R128, PT ;  /* 0x000000802d00720c */ /* 0x000fe20003f06270 */
[----:B---3--:R-:W-:Y:S01]  /*16f40*/  FFMA.FTZ R46, R41, UR8, R46 ;  /* 0x00000008292e7c23 */ /* 0x008fe2000801002e */
[----:B------:R-:W-:-:S02]  /*16f50*/  I2FP.F32.S32 R45, R45 ;  /* 0x0000002d002d7245 */ /* 0x000fc40000201400 */
[----:B------:R-:W-:Y:S02]  /*16f60*/  FSEL R122, R122, -INF , !P2 ;  /* 0xff8000007a7a7808 */ /* 0x000fe40005000000 */
[----:B------:R-:W-:Y:S01]  /*16f70*/  ISETP.GE.AND P4, PT, R87, R130, PT ;  /* 0x000000825700720c */ /* 0x000fe20003f86270 */
[----:B------:R-:W2:Y:S01]  /*16f80*/  MUFU.TANH R72, R72 ;  /* 0x0000004800487308 */ /* 0x000ea20000002400 */
[----:B----4-:R-:W-:Y:S01]  /*16f90*/  FFMA.FTZ R62, R41, UR8, R62 ;  /* 0x00000008293e7c23 */ /* 0x010fe2000801003e */
[----:B------:R-:W-:Y:S01]  /*16fa0*/  VIADD R41, R7, 0xe1 ;  /* 0x000000e107297836 */ /* 0x000fe20000000000 */
[----:B------:R-:W-:Y:S02]  /*16fb0*/  ISETP.GE.AND P2, PT, R87, R128, PT ;  /* 0x000000805700720c */ /* 0x000fe40003f46270 */
[----:B------:R-:W-:Y:S02]  /*16fc0*/  I2FP.F32.S32 R87, R5 ;  /* 0x0000000500577245 */ /* 0x000fe40000201400 */
[----:B------:R-:W-:Y:S01]  /*16fd0*/  FSEL R139, R46, -INF , !P4 ;  /* 0xff8000002e8b7808 */ /* 0x000fe20006000000 */
[----:B------:R-:W3:Y:S01]  /*16fe0*/  MUFU.TANH R78, R78 ;  /* 0x0000004e004e7308 */ /* 0x000ee20000002400 */
[----:B-1----:R-:W-:Y:S01]  /*16ff0*/  FFMA.FTZ R9, R45, UR8, R68 ;  /* 0x000000082d097c23 */ /* 0x002fe20008010044 */
[----:B------:R-:W-:-:S02]  /*17000*/  ISETP.GE.AND P4, PT, R41, R130, PT ;  /* 0x000000822900720c */ /* 0x000fc40003f86270 */
[----:B------:R-:W-:Y:S02]  /*17010*/  FSEL R88, R62, -INF , !P2 ;  /* 0xff8000003e587808 */ /* 0x000fe40005000000 */
[----:B------:R-:W-:Y:S02]  /*17020*/  FSEL R9, R9, -INF , !P3 ;  /* 0xff80000009097808 */ /* 0x000fe40005800000 */
[----:B------:R-:W1:Y:S01]  /*17030*/  MUFU.TANH R70, R70 ;  /* 0x0000004600467308 */ /* 0x000e620000002400 */
[----:B--2---:R-:W-:Y:S01]  /*17040*/  FFMA.FTZ R72, R45, UR8, R72 ;  /* 0x000000082d487c23 */ /* 0x004fe20008010048 */
[----:B------:R-:W-:Y:S02]  /*17050*/  I2FP.F32.S32 R45, R41 ;  /* 0x00000029002d7245 */ /* 0x000fe40000201400 */
[----:B------:R-:W-:Y:S02]  /*17060*/  ISETP.GE.AND P3, PT, R41, R128, PT ;  /* 0x000000802900720c */ /* 0x000fe40003f66270 */
[----:B------:R-:W-:-:S02]  /*17070*/  FSEL R41, R72, -INF , !P0 ;  /* 0xff80000048297808 */ /* 0x000fc40004000000 */
[----:B------:R-:W2:Y:S01]  /*17080*/  MUFU.TANH R76, R76 ;  /* 0x0000004c004c7308 */ /* 0x000ea20000002400 */
[----:B---3--:R-:W-:Y:S01]  /*17090*/  FFMA.FTZ R44, R87, UR8, R78 ;  /* 0x00000008572c7c23 */ /* 0x008fe2000801004e */
[C---:B------:R-:W-:Y:S02]  /*170a0*/  ISETP.GE.AND P0, PT, R5.reuse, R128, PT ;  /* 0x000000800500720c */ /* 0x040fe40003f06270 */
[----:B------:R-:W-:Y:S02]  /*170b0*/  ISETP.GE.AND P2, PT, R5, R130, PT ;  /* 0x000000820500720c */ /* 0x000fe40003f46270 */
[----:B------:R-:W-:Y:S02]  /*170c0*/  FSEL R44, R44, -INF , !P0 ;  /* 0xff8000002c2c7808 */ /* 0x000fe40004000000 */
[----:B------:R-:W3:Y:S01]  /*170d0*/  MUFU.TANH R74, R74 ;  /* 0x0000004a004a7308 */ /* 0x000ee20000002400 */
[----:B-1----:R-:W-:Y:S01]  /*170e0*/  FFMA.FTZ R5, R45, UR8, R70 ;  /* 0x000000082d057c23 */ /* 0x002fe20008010046 */
[----:B------:R-:W-:-:S02]  /*170f0*/  PLOP3.LUT P0, PT, PT, PT, UP0, 0x80, 0x0 ;  /* 0x000000000000781c */ /* 0x000fc40003f0f008 */
[----:B------:R-:W-:Y:S02]  /*17100*/  FSEL R40, R40, -INF , !P5 ;  /* 0xff80000028287808 */ /* 0x000fe40006800000 */
[----:B------:R-:W-:Y:S02]  /*17110*/  FSEL R113, R64, -INF , !P6 ;  /* 0xff80000040717808 */ /* 0x000fe40007000000 */
[----:B------:R-:W1:Y:S01]  /*17120*/  MUFU.TANH R42, R42 ;  /* 0x0000002a002a7308 */ /* 0x000e620000002400 */
[----:B--2---:R-:W-:Y:S01]  /*17130*/  FFMA.FTZ R76, R87, UR8, R76 ;  /* 0x00000008574c7c23 */ /* 0x004fe2000801004c */
[----:B------:R-:W-:Y:S02]  /*17140*/  ISETP.GE.AND P5, PT, R43, R130, PT ;  /* 0x000000822b00720c */ /* 0x000fe40003fa6270 */
[----:B------:R-:W-:Y:S02]  /*17150*/  FSEL R5, R5, -INF , !P4 ;  /* 0xff80000005057808 */ /* 0x000fe40006000000 */
[----:B------:R-:W-:-:S02]  /*17160*/  FSEL R125, R76, -INF , !P2 ;  /* 0xff8000004c7d7808 */ /* 0x000fc40005000000 */
[----:B------:R-:W2:Y:S01]  /*17170*/  MUFU.TANH R6, R6 ;  /* 0x0000000600067308 */ /* 0x000ea20000002400 */
[----:B---3--:R-:W-:Y:S01]  /*17180*/  FFMA.FTZ R45, R45, UR8, R74 ;  /* 0x000000082d2d7c23 */ /* 0x008fe2000801004a */
[----:B------:R-:W-:Y:S01]  /*17190*/  BAR.SYNC.DEFER_BLOCKING 0x0 ;  /* 0x0000000000007b1d */ /* 0x000fe20000010000 */
[----:B------:R-:W-:Y:S02]  /*171a0*/  ISETP.GE.AND P2, PT, R43, R128, PT ;  /* 0x000000802b00720c */ /* 0x000fe40003f46270 */
[----:B------:R-:W-:Y:S02]  /*171b0*/  ISETP.GE.AND P6, PT, R47, R130, PT ;  /* 0x000000822f00720c */ /* 0x000fe40003fc6270 */
[----:B------:R-:W-:Y:S01]  /*171c0*/  FSEL R45, R45, -INF , !P3 ;  /* 0xff8000002d2d7808 */ /* 0x000fe20005800000 */
[----:B------:R-:W3:Y:S01]  /*171d0*/  MUFU.TANH R11, R11 ;  /* 0x0000000b000b7308 */ /* 0x000ee20000002400 */
[-C--:B------:R-:W-:Y:S02]  /*171e0*/  ISETP.GE.AND P4, PT, R7, R128.reuse, PT ;  /* 0x000000800700720c */ /* 0x080fe40003f86270 */
[----:B------:R-:W-:-:S02]  /*171f0*/  ISETP.GE.AND P3, PT, R47, R128, PT ;  /* 0x000000802f00720c */ /* 0x000fc40003f66270 */
[----:B------:R-:W-:Y:S02]  /*17200*/  I2FP.F32.S32 R43, R43 ;  /* 0x0000002b002b7245 */ /* 0x000fe40000201400 */
[----:B------:R-:W-:Y:S01]  /*17210*/  I2FP.F32.S32 R47, R47 ;  /* 0x0000002f002f7245 */ /* 0x000fe20000201400 */
[----:B------:R-:W4:Y:S01]  /*17220*/  MUFU.TANH R203, R203 ;  /* 0x000000cb00cb7308 */ /* 0x000f220000002400 */
[----:B------:R-:W-:Y:S01]  /*17230*/  I2FP.F32.S32 R7, R7 ;  /* 0x0000000700077245 */ /* 0x000fe20000201400 */
[----:B-1----:R-:W-:Y:S02]  /*17240*/  FFMA.FTZ R42, R43, UR8, R42 ;  /* 0x000000082b2a7c23 */ /* 0x002fe4000801002a */
[----:B--2---:R-:W-:Y:S02]  /*17250*/  FFMA.FTZ R6, R47, UR8, R6 ;  /* 0x000000082f067c23 */ /* 0x004fe40008010006 */
[----:B------:R-:W-:Y:S01]  /*17260*/  FFMA.FTZ R7, R7, UR8, R170 ;  /* 0x0000000807077c23 */ /* 0x000fe200080100aa */
[----:B------:R-:W-:Y:S01]  /*17270*/  FSEL R46, R42, -INF , !P5 ;  /* 0xff8000002a2e7808 */ /* 0x000fe20006800000 */
[----:B---3--:R-:W-:Y:S01]  /*17280*/  FFMA.FTZ R11, R47, UR8, R11 ;  /* 0x000000082f0b7c23 */ /* 0x008fe2000801000b */
[----:B------:R-:W-:-:S02]  /*17290*/  FSEL R47, R6, -INF , !P6 ;  /* 0xff800000062f7808 */ /* 0x000fc40007000000 */
[----:B------:R-:W-:Y:S01]  /*172a0*/  FSEL R116, R7, -INF , !P4 ;  /* 0xff80000007747808 */ /* 0x000fe20006000000 */
[----:B----4-:R-:W-:Y:S01]  /*172b0*/  FFMA.FTZ R203, R43, UR8, R203 ;  /* 0x000000082bcb7c23 */ /* 0x010fe200080100cb */
[----:B------:R-:W-:-:S04]  /*172c0*/  FSEL R43, R11, -INF , !P3 ;  /* 0xff8000000b2b7808 */ /* 0x000fc80005800000 */
        /* <DEDUP_REMOVED lines=34> */
[----:B------:R-:W-:Y:S01]  /*174f0*/  LOP3.LUT R6, R11, UR5, RZ, 0x3c, !PT ;  /* 0x000000050b067c12 */ /* 0x000fe2000f8e3cff */
[----:B------:R-:W-:Y:S01]  /*17500*/  ULDC.64 UR4, c[0x0][0x248] ;  /* 0x0000920000047ab9 */ /* 0x000fe20000000a00 */
[----:B------:R-:W-:-:S02]  /*17510*/  ISETP.GE.AND P3, PT, R7, RZ, PT ;  /* 0x000000ff0700720c */ /* 0x000fc40003f66270 */
[----:B------:R-:W-:Y:S02]  /*17520*/  ISETP.GE.AND P0, PT, R6, RZ, PT ;  /* 0x000000ff0600720c */ /* 0x000fe40003f06270 */
[----:B------:R-:W-:Y:S02]  /*17530*/  ISETP.NE.AND P2, PT, R11, RZ, PT ;  /* 0x000000ff0b00720c */ /* 0x000fe40003f45270 */
[----:B------:R-:W-:Y:S01]  /*17540*/  @P5 IADD3 R52, R52, 0x1, RZ ;  /* 0x0000000134345810 */ /* 0x000fe20007ffe0ff */
[----:B------:R-:W-:-:S04]  /*17550*/  @P6 VIADD R54, R54, 0x1 ;  /* 0x0000000136366836 */ /* 0x000fc80000000000 */
[----:B------:R-:W-:Y:S01]  /*17560*/  IMAD.MOV.U32 R87, RZ, RZ, R52 ;  /* 0x000000ffff577224 */ /* 0x000fe200078e0034 */
[----:B------:R-:W-:Y:S02]  /*17570*/  LOP3.LUT R52, RZ, R11, RZ, 0x33, !PT ;  /* 0x0000000bff347212 */ /* 0x000fe400078e33ff */
[----:B------:R-:W-:Y:S01]  /*17580*/  @!P3 IADD3 R54, -R54, RZ, RZ ;  /* 0x000000ff3636b210 */ /* 0x000fe20007ffe1ff */
[----:B------:R-:W-:-:S03]  /*17590*/  @!P0 IMAD.MOV R87, RZ, RZ, -R87 ;  /* 0x000000ffff578224 */ /* 0x000fc600078e0a57 */
[C---:B------:R-:W-:Y:S02]  /*175a0*/  SEL R7, R52.reuse, R54, !P2 ;  /* 0x0000003634077207 */ /* 0x040fe40005000000 */
[----:B------:R-:W-:-:S03]  /*175b0*/  SEL R52, R52, R87, !P2 ;  /* 0x0000005734347207 */ /* 0x000fc60005000000 */
[----:B------:R-:W-:-:S04]  /*175c0*/  IMAD.WIDE R200, R7, 0x4, R192 ;  /* 0x0000000407c87825 */ /* 0x000fc800078e02c0 */
[----:B------:R-:W-:Y:S01]  /*175d0*/  IMAD.WIDE R142, R52, 0x4, R192 ;  /* 0x00000004348e7825 */ /* 0x000fe200078e02c0 */
[----:B------:R-:W2:Y:S04]  /*175e0*/  LDG.E R87, desc[UR6][R200.64] ;  /* 0x00000006c8577981 */ /* 0x000ea8000c1e1900 */
[----:B------:R-:W2:Y:S01]  /*175f0*/  LDG.E R48, desc[UR6][R142.64] ;  /* 0x000000068e307981 */ /* 0x000ea2000c1e1900 */
[----:B------:R-:W-:Y:S02]  /*17600*/  IADD3 R52, R7, -R52, RZ ;  /* 0x8000003407347210 */ /* 0x000fe40007ffe0ff */
[----:B------:R-:W1:Y:S03]  /*17610*/  LDC.64 R6, c[0x0][0x230] ;  /* 0x00008c00ff067b82 */ /* 0x000e660000000a00 */
[----:B------:R-:W-:-:S02]  /*17620*/  IMAD R52, R52, R11, -0x100 ;  /* 0xffffff0034347424 */ /* 0x000fc400078e020b */
[----:B------:R-:W-:-:S03]  /*17630*/  IMAD.U32 R11, RZ, RZ, UR4 ;  /* 0x00000004ff0b7e24 */ /* 0x000fc6000f8e00ff */
[----:B------:R-:W-:-:S05]  /*17640*/  SHF.R.S32.HI R50, RZ, 0x1f, R52 ;  /* 0x0000001fff327819 */ /* 0x000fca0000011434 */
[----:B------:R-:W-:-:S04]  /*17650*/  IMAD R133, R50, R11, RZ ;  /* 0x0000000b32857224 */ /* 0x000fc800078e02ff */
[C---:B------:R-:W-:Y:S02]  /*17660*/  IMAD R50, R52.reuse, UR5, R133 ;  /* 0x0000000534327c24 */ /* 0x040fe4000f8e0285 */
[----:B------:R-:W-:-:S04]  /*17670*/  IMAD.WIDE.U32 R132, R52, R11, RZ ;  /* 0x0000000b34847225 */ /* 0x000fc800078e00ff */
[----:B------:R-:W-:Y:S01]  /*17680*/  IMAD.IADD R133, R133, 0x1, R50 ;  /* 0x0000000185857824 */ /* 0x000fe200078e0232 */
[----:B--2---:R-:W-:-:S04]  /*17690*/  IADD3 R48, -R87, R48, RZ ;  /* 0x0000003057307210 */ /* 0x004fc80007ffe1ff */
[----:B------:R-:W-:-:S05]  /*176a0*/  SHF.R.S32.HI R87, RZ, 0x1f, R48 ;  /* 0x0000001fff577819 */ /* 0x000fca0000011430 */
[----:B-1----:R-:W-:-:S04]  /*176b0*/  IMAD R87, R87, R6, RZ ;  /* 0x0000000657577224 */ /* 0x002fc800078e02ff */
[C---:B------:R-:W-:Y:S02]  /*176c0*/  IMAD R87, R48.reuse, R7, R87 ;  /* 0x0000000730577224 */ /* 0x040fe400078e0257 */
[----:B------:R-:W-:-:S04]  /*176d0*/  IMAD.WIDE.U32 R6, R48, R6, R132 ;  /* 0x0000000630067225 */ /* 0x000fc800078e0084 */
[----:B------:R-:W-:Y:S01]  /*176e0*/  IMAD.MOV.U32 R86, RZ, RZ, R6 ;  /* 0x000000ffff567224 */ /* 0x000fe200078e0006 */
[----:B------:R-:W-:Y:S01]  /*176f0*/  IADD3 R87, R7, R87, RZ ;  /* 0x0000005707577210 */ /* 0x000fe20007ffe0ff */
[----:B------:R-:W-:Y:S06]  /*17700*/  BRA `(.L_x_2263) ;  /* 0x0000000000107947 */ /* 0x000fec0003800000 */
.L_x_2262:
[----:B------:R-:W1:Y:S02]  /*17710*/  LDC R11, c[0x0][0x248] ;  /* 0x00009200ff0b7b82 */ /* 0x000e640000000800 */
[----:B-1----:R-:W-:-:S05]  /*17720*/  IMAD.SHL.U32 R86, R11, 0x100, RZ ;  /* 0x000001000b567824 */ /* 0x002fca00078e00ff */
[----:B------:R-:W-:-:S04]  /*17730*/  IADD3 R86, -R86, RZ, RZ ;  /* 0x000000ff56567210 */ /* 0x000fc80007ffe1ff */
[----:B------:R-:W-:-:S07]  /*17740*/  SHF.R.S32.HI R87, RZ, 0x1f, R86 ;  /* 0x0000001fff577819 */ /* 0x000fce0000011456 */
.L_x_2263:
[----:B------:R-:W1:Y:S01]  /*17750*/  @!P1 LDC R50, c[0x0][0x24c] ;  /* 0x00009300ff329b82 */ /* 0x000e620000000800 */
[----:B------:R-:W-:Y:S01]  /*17760*/  @!P1 IADD3 R7, P0, R86, UR19, RZ ;  /* 0x0000001356079c10 */ /* 0x000fe2000ff1e0ff */
[----:B------:R-:W-:Y:S01]  /*17770*/  @!P1 IMAD.WIDE.U32 R142, R11, 0x60, R86 ;  /* 0x000000600b8e9825 */ /* 0x000fe200078e0056 */
[----:B------:R2:W-:Y:S01]  /*17780*/  @P1 STS [R196+0x1004], RZ ;  /* 0x001004ffc4001388 */ /* 0x0005e20000000800 */
[----:B------:R-:W-:Y:S01]  /*17790*/  BSSY B0, `(.L_x_2264) ;  /* 0x0000052000007945 */ /* 0x000fe20003800000 */
[----:B------:R-:W-:Y:S01]  /*177a0*/  @!P1 IADD3.X R6, R87, UR18, RZ, P0, !PT ;  /* 0x0000001257069c10 */ /* 0x000fe200087fe4ff */
[----:B------:R-:W-:Y:S01]  /*177b0*/  @!P1 IMAD.MOV.U32 R132, RZ, RZ, R86 ;  /* 0x000000ffff849224 */ /* 0x000fe200078e0056 */
[C---:B------:R-:W-:Y:S01]  /*177c0*/  @!P1 LEA R244, P0, R7.reuse, R194, 0x1 ;  /* 0x000000c207f49211 */ /* 0x040fe200078008ff */
[----:B------:R-:W3:Y:S01]  /*177d0*/  @!P1 LDC R52, c[0x0][0x24c] ;  /* 0x00009300ff349b82 */ /* 0x000ee20000000800 */
[----:B------:R2:W-:Y:S02]  /*177e0*/  @P1 STS.64 [R196+0x1008], RZ ;  /* 0x001008ffc4001388 */ /* 0x0005e40000000a00 */
        /* <DEDUP_REMOVED lines=10> */
[-C--:B------:R-:W-:Y:S01]  /*17890*/  @!P1 LEA R210, P2, R133, R194.reuse, 0x1 ;  /* 0x000000c285d29211 */ /* 0x080fe200078408ff */
[----:B------:R-:W2:Y:S01]  /*178a0*/  @!P1 LDC R6, c[0x0][0x24c] ;  /* 0x00009300ff069b82 */ /* 0x000ea20000000800 */
[----:B-1----:R-:W-:Y:S01]  /*178b0*/  @!P1 IMAD R50, R50, 0x60, RZ ;  /* 0x0000006032329824 */ /* 0x002fe200078e02ff */
[----:B------:R1:W-:Y:S03]  /*178c0*/  @P1 STS.128 [R196+0x1800], RZ ;  /* 0x001800ffc4001388 */ /* 0x0003e60000000c00 */
[----:B------:R-:W-:Y:S01]  /*178d0*/  @!P1 IMAD.IADD R50, R50, 0x1, R143 ;  /* 0x0000000132329824 */ /* 0x000fe200078e028f */
[----:B------:R-:W-:Y:S01]  /*178e0*/  @!PT LDS RZ, [RZ] ;  /* 0x00000000fffff984 */ /* 0x000fe20000000800 */
[----:B------:R-:W-:Y:S01]  /*178f0*/  @!PT LDS RZ, [RZ] ;  /* 0x00000000fffff984 */ /* 0x000fe20000000800 */
[----:B------:R-:W-:Y:S01]  /*17900*/  @!PT LDS RZ, [RZ] ;  /* 0x00000000fffff984 */ /* 0x000fe20000000800 */
[----:B------:R1:W-:Y:S02]  /*17910*/  @!P1 LDGSTS.E.BYPASS.LTC128B.128 [R196+0x1800], desc[UR6][R244.64] ;  /* 0x01800000f4c49fae */ /* 0x0003e4000b901d46 */
[----:B------:R-:W1:Y:S01]  /*17920*/  @!P1 LDC R48, c[0x0][0x24c] ;  /* 0x00009300ff309b82 */ /* 0x000e620000000800 */
[----:B---3--:R-:W-:Y:S01]  /*17930*/  @!P1 LEA.HI.X R52, R11, R87, R52, 0x6, P0 ;  /* 0x000000570b349211 */ /* 0x008fe200000f3434 */
[----:B------:R3:W-:Y:S01]  /*17940*/  @P1 STS.128 [R196+0x2000], RZ ;  /* 0x002000ffc4001388 */ /* 0x0007e20000000c00 */
[----:B------:R-:W-:-:S02]  /*17950*/  @!P1 LEA R208, P0, R142, R194, 0x1 ;  /* 0x000000c28ed09211 */ /* 0x000fc400078008ff */
[-C--:B------:R-:W-:Y:S01]  /*17960*/  @!P1 LEA.HI.X R211, R133, R195.reuse, R52, 0x1, P2 ;  /* 0x000000c385d39211 */ /* 0x080fe200010f0c34 */
[----:B------:R-:W-:Y:S01]  /*17970*/  @!P1 IMAD.MOV.U32 R133, RZ, RZ, R87 ;  /* 0x000000ffff859224 */ /* 0x000fe200078e0057 */
[----:B------:R-:W-:Y:S01]  /*17980*/  @!P1 LEA.HI.X R209, R142, R195, R50, 0x1, P0 ;  /* 0x000000c38ed19211 */ /* 0x000fe200000f0c32 */
[----:B----4-:R-:W-:Y:S01]  /*17990*/  @!P1 IMAD R7, R7, 0xa0, RZ ;  /* 0x000000a007079824 */ /* 0x010fe200078e02ff */
[C---:B------:R-:W-:Y:S01]  /*179a0*/  @!P1 LEA R50, P0, R11.reuse, R86, 0x7 ;  /* 0x000000560b329211 */ /* 0x040fe200078038ff */
[C---:B------:R-:W-:Y:S01]  /*179b0*/  @!P1 IMAD.WIDE.U32 R142, R11.reuse, 0xa0, R132 ;  /* 0x000000a00b8e9825 */ /* 0x040fe200078e0084 */
[----:B------:R-:W-:Y:S01]  /*179c0*/  @!PT LDS RZ, [RZ] ;  /* 0x00000000fffff984 */ /* 0x000fe20000000800 */
[----:B------:R-:W-:Y:S01]  /*179d0*/  @!PT LDS RZ, [RZ] ;  /* 0x00000000fffff984 */ /* 0x000fe20000000800 */
[----:B------:R-:W-:Y:S01]  /*179e0*/  @!PT LDS RZ, [RZ] ;  /* 0x00000000fffff984 */ /* 0x000fe20000000800 */
[----:B------:R3:W-:Y:S03]  /*179f0*/  @!P1 LDGSTS.E.BYPASS.LTC128B.128 [R196+0x2000], desc[UR6][R210.64] ;  /* 0x02000000d2c49fae */ /* 0x0007e6000b901d46 */
[----:B------:R-:W-:Y:S01]  /*17a00*/  @!P1 IMAD.WIDE.U32 R132, R11, 0xc0, R86 ;  /* 0x000000c00b849825 */ /* 0x000fe200078e0056 */
[-C--:B------:R-:W-:Y:S01]  /*17a10*/  @!P1 LEA R246, P2, R142, R194.reuse, 0x1 ;  /* 0x000000c28ef69211 */ /* 0x080fe200078408ff */
[----:B------:R3:W-:Y:S01]  /*17a20*/  @P1 STS.128 [R196+0x2800], RZ ;  /* 0x002800ffc4001388 */ /* 0x0007e20000000c00 */
[----:B-----5:R-:W-:Y:S01]  /*17a30*/  @!P1 LEA R200, P3, R50, R194, 0x1 ;  /* 0x000000c232c89211 */ /* 0x020fe200078608ff */
[----:B--2---:R-:W-:-:S02]  /*17a40*/  @!P1 IMAD R6, R6, 0xc0, RZ ;  /* 0x000000c006069824 */ /* 0x004fc400078e02ff */
[----:B------:R-:W-:Y:S01]  /*17a50*/  @!P1 IMAD.IADD R7, R7, 0x1, R143 ;  /* 0x0000000107079824 */ /* 0x000fe200078e028f */
[----:B------:R-:W-:Y:S01]  /*17a60*/  @!PT LDS RZ, [RZ] ;  /* 0x00000000fffff984 */ /* 0x000fe20000000800 */
[----:B------:R-:W-:Y:S01]  /*17a70*/  @!PT LDS RZ, [RZ] ;  /* 0x00000000fffff984 */ /* 0x000fe20000000800 */
[----:B------:R-:W-:Y:S01]  /*17a80*/  @!PT LDS RZ, [RZ] ;  /* 0x00000000fffff984 */ /* 0x000fe20000000800 */
[----:B------:R3:W-:Y:S01]  /*17a90*/  @!P1 LDGSTS.E.BYPASS.LTC128B.128 [R196+0x2800], desc[UR6][R208.64] ;  /* 0x02800000d0c49fae */ /* 0x0007e2000b901d46 */
[----:B------:R-:W-:Y:S01]  /*17aa0*/  @!P1 IMAD.IADD R6, R6, 0x1, R133 ;  /* 0x0000000106069824 */ /* 0x000fe200078e0285 */
[----:B-1----:R-:W-:Y:S02]  /*17ab0*/  @!P1 LEA.HI.X R48, R11, R87, R48, 0x7, P0 ;  /* 0x000000570b309211 */ /* 0x002fe400000f3c30 */
[----:B------:R3:W-:Y:S01]  /*17ac0*/  @P1 STS.128 [R196+0x3000], RZ ;  /* 0x003000ffc4001388 */ /* 0x0007e20000000c00 */
[----:B------:R-:W-:Y:S02]  /*17ad0*/  @!P1 LEA R244, P0, R132, R194, 0x1 ;  /* 0x000000c284f49211 */ /* 0x000fe400078008ff */
[-C--:B------:R-:W-:Y:S02]  /*17ae0*/  @!P1 LEA.HI.X R201, R50, R195.reuse, R48, 0x1, P3 ;  /* 0x000000c332c99211 */ /* 0x080fe400018f0c30 */
[----:B------:R-:W-:-:S02]  /*17af0*/  @!P1 LEA.HI.X R247, R142, R195, R7, 0x1, P2 ;  /* 0x000000c38ef79211 */ /* 0x000fc400010f0c07 */
[----:B------:R-:W-:Y:S01]  /*17b00*/  @!P1 LEA.HI.X R245, R132, R195, R6, 0x1, P0 ;  /* 0x000000c384f59211 */ /* 0x000fe200000f0c06 */
        /* <DEDUP_REMOVED lines=16> */
[----:B------:R-:W-:Y:S01]  /*17c10*/  ULDC UR4, c[0x0][0x24c] ;  /* 0x0000930000047ab9 */ /* 0x000fe20000000800 */
[----:B------:R-:W-:Y:S01]  /*17c20*/  IMAD.WIDE.U32 R142, R11, 0xe0, R86 ;  /* 0x000000e00b8e7825 */ /* 0x000fe200078e0056 */
[----:B------:R-:W-:Y:S02]  /*17c30*/  UIMAD UR4, UR4, 0xe0, URZ ;  /* 0x000000e0040478a4 */ /* 0x000fe4000f8e023f */
[----:B------:R-:W-:-:S04]  /*17c40*/  LEA R132, P0, R142, R194, 0x1 ;  /* 0x000000c28e847211 */ /* 0x000fc800078008ff */
[----:B------:R-:W-:-:S04]  /*17c50*/  IADD3 R6, R143, UR4, RZ ;  /* 0x000000048f067c10 */ /* 0x000fc8000fffe0ff */
[----:B------:R-:W-:-:S05]  /*17c60*/  LEA.HI.X R133, R142, R195, R6, 0x1, P0 ;  /* 0x000000c38e857211 */ /* 0x000fca00000f0c06 */
[----:B------:R-:W-:Y:S01]  /*17c70*/  @!PT LDS RZ, [RZ] ;  /* 0x00000000fffff984 */ /* 0x000fe20000000800 */
[----:B------:R-:W-:Y:S01]  /*17c80*/  @!PT LDS RZ, [RZ] ;  /* 0x00000000fffff984 */ /* 0x000fe20000000800 */
[----:B------:R-:W-:Y:S01]  /*17c90*/  @!PT LDS RZ, [RZ] ;  /* 0x00000000fffff984 */ /* 0x000fe20000000800 */
[----:B------:R1:W-:Y:S02]  /*17ca0*/  LDGSTS.E.BYPASS.LTC128B.128 [R196+0x4800], desc[UR6][R132.64] ;  /* 0x0480000084c47fae */ /* 0x0003e4000b901d46 */
.L_x_2265:
[----:B------:R-:W-:Y:S05]  /*17cb0*/  BSYNC B0 ;  /* 0x0000000000007941 */ /* 0x000fea0003800000 */
.L_x_2264:
[----:B------:R-:W0:Y:S01]  /*17cc0*/  LDGDEPBAR ;  /* 0x00000000000079af */ /* 0x000e220000000000 */
[----:B------:R-:W-:-:S04]  /*17cd0*/  LEA R194, P0, R86, R194, 0x1 ;  /* 0x000000c256c27211 */ /* 0x000fc800078008ff */
[----:B------:R-:W-:-:S09]  /*17ce0*/  LEA.HI.X R195, R86, R195, R87, 0x1, P0 ;  /* 0x000000c356c37211 */ /* 0x000fd200000f0c57 */
.L_x_2261:
        /* <DEDUP_REMOVED lines=110> */
[--C-:B---3--:R-:W-:Y:S01]  /*183d0*/  FFMA.FTZ R210, R127, UR4, -R86.reuse ;  /* 0x000000047fd27c23 */ /* 0x108fe20008010856 */
        /* <DEDUP_REMOVED lines=62> */
[----:B------:R-:W4:Y:S01]  /*187c0*/  MUFU.EX2 R123, R123 ;  /* 0x0000007b007b7308 */ /* 0x000f220000000800 */
        /* <DEDUP_REMOVED lines=46> */
[----:B------:R-:W5:Y:S04]  /*18ab0*/  SHFL.BFLY PT, R6, R7, 0x2, 0x1f ;  /* 0x0c401f0007067f89 */ /* 0x000f6800000e0000 */
[----:B------:R-:W-:Y:S08]  /*18ac0*/  MUFU.EX2 R84, R84 ;  /* 0x0000005400547308 */ /* 0x000ff00000000800 */
[----:B------:R-:W-:Y:S08]  /*18ad0*/  MUFU.EX2 R83, R83 ;  /* 0x0000005300537308 */ /* 0x000ff00000000800 */
[----:B------:R-:W-:Y:S01]  /*18ae0*/  MUFU.EX2 R82, R82 ;  /* 0x0000005200527308 */ /* 0x000fe20000000800 */
[----:B-----5:R-:W-:-:S07]  /*18af0*/  FMNMX.FTZ R6, R7, R6, !PT ;  /* 0x0000000607067209 */ /* 0x020fce0007810000 */
[----:B------:R-:W-:Y:S01]  /*18b00*/  MUFU.EX2 R81, R81 ;  /* 0x0000005100517308 */ /* 0x000fe20000000800 */
[----:B------:R-:W5:Y:S07]  /*18b10*/  SHFL.BFLY PT, R85, R6, 0x1, 0x1f ;  /* 0x0c201f0006557f89 */ /* 0x000f6e00000e0000 */
[----:B------:R-:W-:Y:S08]  /*18b20*/  MUFU.EX2 R80, R80 ;  /* 0x0000005000507308 */ /* 0x000ff00000000800 */
[----:B------:R-:W-:Y:S08]  /*18b30*/  MUFU.EX2 R79, R79 ;  /* 0x0000004f004f7308 */ /* 0x000ff00000000800 */
[----:B------:R-:W-:Y:S01]  /*18b40*/  MUFU.EX2 R78, R78 ;  /* 0x0000004e004e7308 */ /* 0x000fe20000000800 */
[----:B-----5:R-:W-:-:S02]  /*18b50*/  FMNMX.FTZ R85, R6, R85, !PT ;  /* 0x0000005506557209 */ /* 0x020fc40007810000 */
[----:B------:R-:W-:Y:S02]  /*18b60*/  FSEL R6, R87, RZ, P1 ;  /* 0x000000ff57067208 */ /* 0x000fe40000800000 */
[C---:B------:R-:W-:Y:S01]  /*18b70*/  FSETP.NEU.FTZ.AND P0, PT, R85.reuse, -INF , PT ;  /* 0xff8000005500780b */ /* 0x040fe20003f1d000 */
[----:B------:R-:W-:Y:S02]  /*18b80*/  FMUL.FTZ R49, R85, UR4 ;  /* 0x0000000455317c20 */ /* 0x000fe40008410000 */
[----:B------:R-:W-:Y:S01]  /*18b90*/  FADD.FTZ R5, R131, -R6 ;  /* 0x8000000683057221 */ /* 0x000fe20000010000 */
[----:B------:R-:W-:Y:S01]  /*18ba0*/  FSEL R6, R85, RZ, P0 ;  /* 0x000000ff55067208 */ /* 0x000fe20000000000 */
[----:B------:R-:W-:Y:S01]  /*18bb0*/  MUFU.EX2 R77, R77 ;  /* 0x0000004d004d7308 */ /* 0x000fe20000000800 */
[----:B------:R-:W-:Y:S01]  /*18bc0*/  FSEL R49, R49, RZ, P0 ;  /* 0x000000ff31317208 */ /* 0x000fe20000000000 */
[----:B------:R-:W-:Y:S02]  /*18bd0*/  FMUL.FTZ R173, R5, UR4 ;  /* 0x0000000405ad7c20 */ /* 0x000fe40008410000 */
[----:B------:R-:W-:-:S02]  /*18be0*/  FADD.FTZ R6, R129, -R6 ;  /* 0x8000000681067221 */ /* 0x000fc40000010000 */
[--C-:B------:R-:W-:Y:S01]  /*18bf0*/  FFMA.FTZ R130, R104, UR4, -R49.reuse ;  /* 0x0000000468827c23 */ /* 0x100fe20008010831 */
[--C-:B------:R-:W-:Y:S01]  /*18c00*/  FFMA.FTZ R103, R10, UR4, -R49.reuse ;  /* 0x000000040a677c23 */ /* 0x100fe20008010831 */
[--C-:B------:R-:W-:Y:S01]  /*18c10*/  FFMA.FTZ R104, R8, UR4, -R49.reuse ;  /* 0x0000000408687c23 */ /* 0x100fe20008010831 */
[--C-:B------:R-:W-:Y:S01]  /*18c20*/  FFMA.FTZ R139, R18, UR4, -R49.reuse ;  /* 0x00000004128b7c23 */ /* 0x100fe20008010831 */
[----:B------:R-:W5:Y:S01]  /*18c30*/  LDSM.16.MT88.4 R8, [R197+0x5000] ;  /* 0x00500000c508783b */ /* 0x000f620000004200 */
[--C-:B------:R-:W-:Y:S01]  /*18c40*/  FFMA.FTZ R107, R16, UR4, -R49.reuse ;  /* 0x00000004106b7c23 */ /* 0x100fe20008010831 */
[--C-:B------:R-:W-:Y:S01]  /*18c50*/  FFMA.FTZ R208, R116, UR4, -R49.reuse ;  /* 0x0000000474d07c23 */ /* 0x100fe20008010831 */
[--C-:B------:R-:W-:Y:S01]  /*18c60*/  FFMA.FTZ R170, R108, UR4, -R49.reuse ;  /* 0x000000046caa7c23 */ /* 0x100fe20008010831 */
[----:B------:R-:W5:Y:S01]  /*18c70*/  LDSM.16.MT88.4 R16, [R198+0x5000] ;  /* 0x00500000c610783b */ /* 0x000f620000004200 */
[--C-:B------:R-:W-:Y:S01]  /*18c80*/  FFMA.FTZ R135, R24, UR4, -R49.reuse ;  /* 0x0000000418877c23 */ /* 0x100fe20008010831 */
[----:B------:R-:W-:Y:S01]  /*18c90*/  FMUL.FTZ R147, R6, UR4 ;  /* 0x0000000406937c20 */ /* 0x000fe20008410000 */
[----:B------:R-:W-:Y:S01]  /*18ca0*/  MUFU.EX2 R139, R139 ;  /* 0x0000008b008b7308 */ /* 0x000fe20000000800 */
[--C-:B------:R-:W-:Y:S01]  /*18cb0*/  FFMA.FTZ R127, R26, UR4, -R49.reuse ;  /* 0x000000041a7f7c23 */ /* 0x100fe20008010831 */
[--C-:B------:R-:W-:Y:S01]  /*18cc0*/  FFMA.FTZ R99, R4, UR4, -R49.reuse ;  /* 0x0000000404637c23 */ /* 0x100fe20008010831 */
[----:B------:R-:W5:Y:S01]  /*18cd0*/  LDSM.16.MT88.4 R24, [R197+0x5400] ;  /* 0x00540000c518783b */ /* 0x000f620000004200 */
[--C-:B------:R-:W-:Y:S01]  /*18ce0*/  FFMA.FTZ R121, R14, UR4, -R49.reuse ;  /* 0x000000040e797c23 */ /* 0x100fe20008010831 */
[--C-:B------:R-:W-:Y:S01]  /*18cf0*/  FFMA.FTZ R108, R12, UR4, -R49.reuse ;  /* 0x000000040c6c7c23 */ /* 0x100fe20008010831 */
[----:B-1----:R-:W-:Y:S01]  /*18d00*/  F2FP.F16.F32.PACK_AB R12, R143, R210 ;  /* 0x000000d28f0c723e */ /* 0x002fe200000000ff */
[----:B------:R-:W1:Y:S01]  /*18d10*/  LDSM.16.MT88.4 R4, [R198+0x5400] ;  /* 0x00540000c604783b */ /* 0x000e620000004200 */
        /* <DEDUP_REMOVED lines=9> */
[----:B------:R-:W-:Y:S01]  /*18db0*/  LDSM.16.MT88.4 R28, [R198+0x5800] ;  /* 0x00580000c61c783b */ /* 0x000fe20000004200 */
[--C-:B------:R-:W-:Y:S01]  /*18dc0*/  FFMA.FTZ R117, R32, UR4, -R49.reuse ;  /* 0x0000000420757c23 */ /* 0x100fe20008010831 */
[----:B---3--:R-:W-:Y:S01]  /*18dd0*/  F2FP.F16.F32.PACK_AB R32, R133, R144 ;  /* 0x000000908520723e */ /* 0x008fe200000000ff */
[--C-:B------:R-:W-:Y:S01]  /*18de0*/  FFMA.FTZ R126, R126, UR4, -R49.reuse ;  /* 0x000000047e7e7c23 */ /* 0x100fe20008010831 */
[----:B----4-:R-:W-:Y:S01]  /*18df0*/  F2FP.F16.F32.PACK_AB R34, R123, R132 ;  /* 0x000000847b22723e */ /* 0x010fe200000000ff */
[--C-:B------:R-:W-:Y:S01]  /*18e00*/  FFMA.FTZ R119, R134, UR4, -R49.reuse ;  /* 0x0000000486777c23 */ /* 0x100fe20008010831 */
[--C-:B------:R-:W-:Y:S01]  /*18e10*/  FFMA.FTZ R134, R242, UR4, -R49.reuse ;  /* 0x00000004f2867c23 */ /* 0x100fe20008010831 */
        /* <DEDUP_REMOVED lines=60> */
[----:B------:R-:W-:Y:S01]  /*191e0*/  FFMA.FTZ R143, R204, UR4, -R49 ;  /* 0x00000004cc8f7c23 */ /* 0x000fe20008010831 */
[----:B------:R-:W-:Y:S01]  /*191f0*/  FADD.FTZ R200, R200, R147 ;  /* 0x00000093c8c87221 */ /* 0x000fe20000010000 */
[----:B------:R-:W-:Y:S01]  /*19200*/  FADD.FTZ R170, R170, R139 ;  /* 0x0000008baaaa7221 */ /* 0x000fe20000010000 */
[--C-:B------:R-:W-:Y:S01]  /*19210*/  FFMA.FTZ R45, R45, UR4, -R49.reuse ;  /* 0x000000042d2d7c23 */ /* 0x100fe20008010831 */
[----:B------:R-:W2:Y:S01]  /*19220*/  MUFU.EX2 R113, R113 ;  /* 0x0000007100717308 */ /* 0x000ea20000000800 */
[----:B---3--:R-:W-:Y:S01]  /*19230*/  F2FP.F16.F32.PACK_AB R35, R121, R130 ;  /* 0x000000827923723e */ /* 0x008fe200000000ff */
[--C-:B------:R-:W-:Y:S01]  /*19240*/  FFMA.FTZ R184, R234, UR4, -R49.reuse ;  /* 0x00000004eab87c23 */ /* 0x100fe20008010831 */
[----:B------:R-:W-:Y:S01]  /*19250*/  F2FP.F16.F32.PACK_AB R12, R115, R128 ;  /* 0x00000080730c723e */ /* 0x000fe200000000ff */
[--C-:B------:R-:W-:Y:S01]  /*19260*/  FFMA.FTZ R186, R230, UR4, -R49.reuse ;  /* 0x00000004e6ba7c23 */ /* 0x100fe20008010831 */
[----:B------:R-:W-:Y:S01]  /*19270*/  F2FP.F16.F32.PACK_AB R14, R109, R118 ;  /* 0x000000766d0e723e */ /* 0x000fe200000000ff */
[--C-:B------:R-:W-:Y:S01]  /*19280*/  FFMA.FTZ R185, R228, UR4, -R49.reuse ;  /* 0x00000004e4b97c23 */ /* 0x100fe20008010831 */
[--C-:B------:R-:W-:Y:S01]  /*19290*/  FFMA.FTZ R187, R224, UR4, -R49.reuse ;  /* 0x00000004e0bb7c23 */ /* 0x100fe20008010831 */
[----:B------:R-:W-:Y:S01]  /*192a0*/  MUFU.EX2 R116, R116 ;  /* 0x0000007400747308 */ /* 0x000fe20000000800 */
[C---:B------:R-:W-:Y:S01]  /*192b0*/  HMMA.16816.F32 R180, R32.reuse, R24, R180 ;  /* 0x0000001820b4723c */ /* 0x040fe200000018b4 */
[----:B------:R-:W-:Y:S01]  /*192c0*/  FADD.FTZ R137, R137, R200 ;  /* 0x000000c889897221 */ /* 0x000fe20000010000 */
[----:B------:R-:W-:Y:S01]  /*192d0*/  FADD.FTZ R135, R135, R170 ;  /* 0x000000aa87877221 */ /* 0x000fe20000010000 */
[--C-:B------:R-:W-:Y:S01]  /*192e0*/  FFMA.FTZ R3, R3, UR4, -R49.reuse ;  /* 0x0000000403037c23 */ /* 0x100fe20008010831 */
[----:B------:R-:W-:Y:S01]  /*192f0*/  FFMA.FTZ R2, R2, UR4, -R49 ;  /* 0x0000000402027c23 */ /* 0x000fe20008010831 */
        /* <DEDUP_REMOVED lines=8> */
[----:B------:R-:W-:Y:S01]  /*19380*/  FFMA.FTZ R0, R0, UR4, -R49 ;  /* 0x0000000400007c23 */ /* 0x000fe20008010831 */
[----:B------:R-:W-:Y:S01]  /*19390*/  FADD.FTZ R127, R127, R142 ;  /* 0x0000008e7f7f7221 */ /* 0x000fe20000010000 */
[----:B------:R-:W-:Y:S01]  /*193a0*/  MUFU.EX2 R103, R103 ;  /* 0x0000006700677308 */ /* 0x000fe20000000800 */
[----:B------:R-:W-:Y:S01]  /*193b0*/  FADD.FTZ R132, R132, R133 ;  /* 0x0000008584847221 */ /* 0x000fe20000010000 */
[----:B------:R-:W-:Y:S01]  /*193c0*/  FFMA.FTZ R43, R43, UR4, -R49 ;  /* 0x000000042b2b7c23 */ /* 0x000fe20008010831 */
[----:B------:R-:W-:Y:S01]  /*193d0*/  HMMA.16816.F32 R16, R32, R6, R16 ;  /* 0x000000062010723c */ /* 0x000fe20000001810 */
[----:B------:R-:W1:Y:S01]  /*193e0*/  LDSM.16.MT88.4 R4, [R198+0x5c00] ;  /* 0x005c0000c604783b */ /* 0x000e620000004200 */
[----:B------:R-:W-:Y:S01]  /*193f0*/  FADD.FTZ R130, R130, R127 ;  /* 0x0000007f82827221 */ /* 0x000fe20000010000 */
[----:B------:R-:W-:Y:S01]  /*19400*/  FADD.FTZ R123, R123, R132 ;  /* 0x000000847b7b7221 */ /* 0x000fe20000010000 */
[----:B------:R-:W-:Y:S01]  /*19410*/  FFMA.FTZ R171, R42, UR4, -R49 ;  /* 0x000000042aab7c23 */ /* 0x000fe20008010831 */
[----:B------:R-:W2:Y:S01]  /*19420*/  MUFU.EX2 R108, R108 ;  /* 0x0000006c006c7308 */ /* 0x000ea20000000800 */
[----:B---3--:R-:W-:Y:S01]  /*19430*/  F2FP.F16.F32.PACK_AB R15, R107, R116 ;  /* 0x000000746b0f723e */ /* 0x008fe200000000ff */
[----:B------:R-:W-:Y:S01]  /*19440*/  FADD.FTZ R128, R128, R123 ;  /* 0x0000007b80807221 */ /* 0x000fe20000010000 */
[----:B------:R-:W-:-:S02]  /*19450*/  F2FP.F16.F32.PACK_AB R32, R105, R114 ;  /* 0x000000726920723e */ /* 0x000fc400000000ff */
[----:B------:R-:W-:Y:S01]  /*19460*/  F2FP.F16.F32.PACK_AB R34, R101, R106 ;  /* 0x0000006a6522723e */ /* 0x000fe200000000ff */
[----:B------:R-:W-:Y:S02]  /*19470*/  FADD.FTZ R115, R115, R128 ;  /* 0x0000008073737221 */ /* 0x000fe40000010000 */
        /* <DEDUP_REMOVED lines=9> */
[C---:B------:R-:W-:Y:S02]  /*19510*/  HMMA.16816.F32 R20, R12.reuse, R28, R20 ;  /* 0x0000001c0c14723c */ /* 0x040fe40000001814 */
[----:B------:R-:W-:Y:S01]  /*19520*/  FADD.FTZ R105, R105, R114 ;  /* 0x0000007269697221 */ /* 0x000fe20000010000 */
[----:B------:R-:W-:Y:S03]  /*19530*/  MUFU.EX2 R102, R102 ;  /* 0x0000006600667308 */ /* 0x000fe60000000800 */
        /* <DEDUP_REMOVED lines=24> */
[----:B------:R-:W-:Y:S02]  /*196c0*/  F2FP.F16.F32.PACK_AB R32, R91, R92 ;  /* 0x0000005c5b20723e */ /* 0x000fe400000000ff */
[----:B------:R-:W-:-:S03]  /*196d0*/  F2FP.F16.F32.PACK_AB R34, R84, R89 ;  /* 0x000000595422723e */ /* 0x000fc600000000ff */
[----:B------:R-:W-:Y:S01]  /*196e0*/  MUFU.EX2 R129, R129 ;  /* 0x0000008100817308 */ /* 0x000fe20000000800 */
[C---:B----4-:R-:W-:Y:S06]  /*196f0*/  HMMA.16816.F32 R180, R12.reuse, R8, R180 ;  /* 0x000000080cb4723c */ /* 0x050fec00000018b4 */
        /* <DEDUP_REMOVED lines=9> */
[----:B---3--:R-:W-:-:S02]  /*19790*/  F2FP.F16.F32.PACK_AB R35, R140, R129 ;  /* 0x000000818c23723e */ /* 0x008fc400000000ff */
[----:B------:R-:W-:Y:S02]  /*197a0*/  F2FP.F16.F32.PACK_AB R12, R82, R83 ;  /* 0x00000053520c723e */ /* 0x000fe400000000ff */
[----:B------:R-:W-:-:S03]  /*197b0*/  F2FP.F16.F32.PACK_AB R14, R80, R81 ;  /* 0x00000051500e723e */ /* 0x000fc600000000ff */
[----:B------:R-:W-:Y:S01]  /*197c0*/  MUFU.EX2 R141, R141 ;  /* 0x0000008d008d7308 */ /* 0x000fe20000000800 */
[C---:B-----5:R-:W-:Y:S06]  /*197d0*/  HMMA.16816.F32 R180, R32.reuse, R24, R180 ;  /* 0x0000001820b4723c */ /* 0x060fec00000018b4 */
[----:B------:R-:W-:Y:S01]  /*197e0*/  HMMA.16816.F32 R176, R32, R26, R176 ;  /* 0x0000001a20b0723c */ /* 0x000fe200000018b0 */
[----:B------:R-:W3:Y:S01]  /*197f0*/  MUFU.EX2 R184, R184 ;  /* 0x000000b800b87308 */ /* 0x000ee20000000800 */
[----:B------:R-:W5:Y:S01]  /*19800*/  LDSM.16.MT88.4 R24, [R197+0x6c00] ;  /* 0x006c0000c518783b */ /* 0x000f620000004200 */
[----:B-1----:R-:W-:-:S03]  /*19810*/  F2FP.F16.F32.PACK_AB R13, R172, R131 ;  /* 0x00000083ac0d723e */ /* 0x002fc600000000ff */
[C---:B------:R-:W-:Y:S03]  /*19820*/  HMMA.16816.F32 R20, R32.reuse, R4, R20 ;  /* 0x000000042014723c */ /* 0x040fe60000001814 */
[----:B------:R-:W1:Y:S03]  /*19830*/  MUFU.EX2 R76, R76 ;  /* 0x0000004c004c7308 */ /* 0x000e660000000800 */
[----:B------:R-:W-:Y:S01]  /*19840*/  HMMA.16816.F32 R28, R32, R6, R28 ;  /* 0x00000006201c723c */ /* 0x000fe2000000181c */
[----:B------:R-:W5:Y:S04]  /*19850*/  LDSM.16.MT88.4 R4, [R198+0x6c00] ;  /* 0x006c0000c604783b */ /* 0x000f680000004200 */
[----:B------:R-:W-:Y:S01]  /*19860*/  MUFU.EX2 R145, R145 ;  /* 0x0000009100917308 */ /* 0x000fe20000000800 */
[----:B---3--:R-:W-:-:S02]  /*19870*/  F2FP.F16.F32.PACK_AB R15, R184, R141 ;  /* 0x0000008db80f723e */ /* 0x008fc400000000ff */
[----:B------:R-:W-:-:S05]  /*19880*/  F2FP.F16.F32.PACK_AB R32, R78, R79 ;  /* 0x0000004f4e20723e */ /* 0x000fca00000000ff */
[----:B------:R-:W3:Y:S01]  /*19890*/  MUFU.EX2 R186, R186 ;  /* 0x000000ba00ba7308 */ /* 0x000ee20000000800 */
[----:B----4-:R-:W-:Y:S01]  /*198a0*/  HMMA.16816.F32 R180, R12, R8, R180 ;  /* 0x000000080cb4723c */ /* 0x010fe200000018b4 */
[----:B-1----:R-:W-:-:S05]  /*198b0*/  F2FP.F16.F32.PACK_AB R34, R76, R77 ;  /* 0x0000004d4c22723e */ /* 0x002fca00000000ff */
[C---:B------:R-:W-:Y:S01]  /*198c0*/  HMMA.16816.F32 R176, R12.reuse, R10, R176 ;  /* 0x0000000a0cb0723c */ /* 0x040fe200000018b0 */
[----:B------:R-:W-:Y:S01]  /*198d0*/  MUFU.EX2 R185, R185 ;  /* 0x000000b900b97308 */ /* 0x000fe20000000800 */
[----:B------:R-:W1:Y:S04]  /*198e0*/  LDSM.16.MT88.4 R8, [R197+0x7000] ;  /* 0x00700000c508783b */ /* 0x000e680000004200 */
[----:B--2---:R-:W-:Y:S03]  /*198f0*/  HMMA.16816.F32 R20, R12, R16, R20 ;  /* 0x000000100c14723c */ /* 0x004fe60000001814 */
[----:B------:R-:W2:Y:S01]  /*19900*/  MUFU.EX2 R188, R188 ;  /* 0x000000bc00bc7308 */ /* 0x000ea20000000800 */
[----:B---3--:R-:W-:-:S02]  /*19910*/  F2FP.F16.F32.PACK_AB R33, R186, R145 ;  /* 0x00000091ba21723e */ /* 0x008fc400000000ff */
[----:B------:R-:W-:Y:S01]  /*19920*/  HMMA.16816.F32 R28, R12, R18, R28 ;  /* 0x000000120c1c723c */ /* 0x000fe2000000181c */
[----:B------:R-:W3:Y:S04]  /*19930*/  LDSM.16.MT88.4 R16, [R198+0x7000] ;  /* 0x00700000c610783b */ /* 0x000ee80000004200 */
[----:B------:R-:W-:Y:S08]  /*19940*/  MUFU.EX2 R75, R75 ;  /* 0x0000004b004b7308 */ /* 0x000ff00000000800 */
[----:B------:R-:W4:Y:S01]  /*19950*/  MUFU.EX2 R74, R74 ;  /* 0x0000004a004a7308 */ /* 0x000f220000000800 */
[----:B--2---:R-:W-:-:S07]  /*19960*/  F2FP.F16.F32.PACK_AB R35, R188, R185 ;  /* 0x000000b9bc23723e */ /* 0x004fce00000000ff */
[----:B------:R-:W-:Y:S01]  /*19970*/  MUFU.EX2 R73, R73 ;  /* 0x0000004900497308 */ /* 0x000fe20000000800 */
[C---:B-----5:R-:W-:Y:S06]  /*19980*/  HMMA.16816.F32 R180, R32.reuse, R24, R180 ;  /* 0x0000001820b4723c */ /* 0x060fec00000018b4 */
[----:B------:R-:W-:Y:S01]  /*19990*/  HMMA.16816.F32 R176, R32, R26, R176 ;  /* 0x0000001a20b0723c */ /* 0x000fe200000018b0 */
[----:B------:R-:W2:Y:S01]  /*199a0*/  MUFU.EX2 R72, R72 ;  /* 0x0000004800487308 */ /* 0x000ea20000000800 */
[----:B------:R-:W5:Y:S01]  /*199b0*/  LDSM.16.MT88.4 R24, [R197+0x7400] ;  /* 0x00740000c518783b */ /* 0x000f620000004200 */
[----:B----4-:R-:W-:-:S03]  /*199c0*/  F2FP.F16.F32.PACK_AB R12, R74, R75 ;  /* 0x0000004b4a0c723e */ /* 0x010fc600000000ff */
[C---:B------:R-:W-:Y:S03]  /*199d0*/  HMMA.16816.F32 R20, R32.reuse, R4, R20 ;  /* 0x000000042014723c */ /* 0x040fe60000001814 */
[----:B------:R-:W-:Y:S03]  /*199e0*/  MUFU.EX2 R187, R187 ;  /* 0x000000bb00bb7308 */ /* 0x000fe60000000800 */
[----:B------:R-:W-:Y:S01]  /*199f0*/  HMMA.16816.F32 R28, R32, R6, R28 ;  /* 0x00000006201c723c */ /* 0x000fe2000000181c */
[----:B------:R-:W4:Y:S04]  /*19a00*/  LDSM.16.MT88.4 R4, [R198+0x7400] ;  /* 0x00740000c604783b */ /* 0x000f280000004200 */
[----:B------:R-:W1:Y:S01]  /*19a10*/  MUFU.EX2 R190, R190 ;  /* 0x000000be00be7308 */ /* 0x000e620000000800 */
[----:B--2---:R-:W-:-:S07]  /*19a20*/  F2FP.F16.F32.PACK_AB R14, R72, R73 ;  /* 0x00000049480e723e */ /* 0x004fce00000000ff */
[----:B------:R-:W-:Y:S08]  /*19a30*/  MUFU.EX2 R189, R189 ;  /* 0x000000bd00bd7308 */ /* 0x000ff00000000800 */
[----:B------:R-:W2:Y:S01]  /*19a40*/  MUFU.EX2 R218, R218 ;  /* 0x000000da00da7308 */ /* 0x000ea20000000800 */
[----:B-1----:R-:W-:-:S07]  /*19a50*/  F2FP.F16.F32.PACK_AB R13, R190, R187 ;  /* 0x000000bbbe0d723e */ /* 0x002fce00000000ff */
[----:B------:R-:W-:Y:S08]  /*19a60*/  MUFU.EX2 R71, R71 ;  /* 0x0000004700477308 */ /* 0x000ff00000000800 */
[----:B------:R-:W1:Y:S01]  /*19a70*/  MUFU.EX2 R70, R70 ;  /* 0x0000004600467308 */ /* 0x000e620000000800 */
[----:B--2---:R-:W-:-:S07]  /*19a80*/  F2FP.F16.F32.PACK_AB R15, R218, R189 ;  /* 0x000000bdda0f723e */ /* 0x004fce00000000ff */
[----:B------:R-:W-:Y:S01]  /*19a90*/  MUFU.EX2 R69, R69 ;  /* 0x0000004500457308 */ /* 0x000fe20000000800 */
[C---:B------:R-:W-:Y:S06]  /*19aa0*/  HMMA.16816.F32 R180, R12.reuse, R8, R180 ;  /* 0x000000080cb4723c */ /* 0x040fec00000018b4 */
[----:B------:R-:W-:Y:S01]  /*19ab0*/  HMMA.16816.F32 R176, R12, R10, R176 ;  /* 0x0000000a0cb0723c */ /* 0x000fe200000018b0 */
[----:B------:R-:W2:Y:S01]  /*19ac0*/  MUFU.EX2 R68, R68 ;  /* 0x0000004400447308 */ /* 0x000ea20000000800 */
[----:B------:R-:W4:Y:S01]  /*19ad0*/  LDSM.16.MT88.4 R8, [R197+0x7800] ;  /* 0x00780000c508783b */ /* 0x000f220000004200 */
[----:B-1----:R-:W-:-:S03]  /*19ae0*/  F2FP.F16.F32.PACK_AB R32, R70, R71 ;  /* 0x000000474620723e */ /* 0x002fc600000000ff */
[C---:B---3--:R-:W-:Y:S03]  /*19af0*/  HMMA.16816.F32 R20, R12.reuse, R16, R20 ;  /* 0x000000100c14723c */ /* 0x048fe60000001814 */
[----:B------:R-:W-:Y:S03]  /*19b00*/  MUFU.EX2 R191, R191 ;  /* 0x000000bf00bf7308 */ /* 0x000fe60000000800 */
[----:B------:R-:W-:Y:S01]  /*19b10*/  HMMA.16816.F32 R28, R12, R18, R28 ;  /* 0x000000120c1c723c */ /* 0x000fe2000000181c */
[----:B------:R-:W1:Y:S04]  /*19b20*/  LDSM.16.MT88.4 R16, [R198+0x7800] ;  /* 0x00780000c610783b */ /* 0x000e680000004200 */
[----:B------:R-:W3:Y:S01]  /*19b30*/  MUFU.EX2 R214, R214 ;  /* 0x000000d600d67308 */ /* 0x000ee20000000800 */
[----:B--2---:R-:W-:Y:S01]  /*19b40*/  F2FP.F16.F32.PACK_AB R34, R68, R69 ;  /* 0x000000454422723e */ /* 0x004fe200000000ff */
[----:B------:R-:W-:-:S04]  /*19b50*/  FADD.FTZ R13, R121, R130 ;  /* 0x00000082790d7221 */ /* 0x000fc80000010000 */
[----:B------:R-:W-:Y:S02]  /*19b60*/  FADD.FTZ R120, R120, R13 ;  /* 0x0000000d78787221 */ /* 0x000fe40000010000 */
[----:B------:R-:W-:Y:S01]  /*19b70*/  MUFU.EX2 R199, R199 ;  /* 0x000000c700c77308 */ /* 0x000fe20000000800 */
[----:B------:R-:W2:Y:S01]  /*19b80*/  LDSM.16.MT88.4 R12, [R198+0x7c00] ;  /* 0x007c0000c60c783b */ /* 0x000ea20000004200 */
[----:B------:R-:W-:-:S04]  /*19b90*/  FADD.FTZ R113, R113, R120 ;  /* 0x0000007871717221 */ /* 0x000fc80000010000 */
[----:B------:R-:W-:Y:S02]  /*19ba0*/  FADD.FTZ R116, R116, R113 ;  /* 0x0000007174747221 */ /* 0x000fe40000010000 */
[----:B------:R-:W5:Y:S01]  /*19bb0*/  MUFU.EX2 R202, R202 ;  /* 0x000000ca00ca7308 */ /* 0x000f620000000800 */
[----:B---3--:R-:W-:Y:S01]  /*19bc0*/  F2FP.F16.F32.PACK_AB R33, R214, R191 ;  /* 0x000000bfd621723e */ /* 0x008fe200000000ff */
[----:B------:R-:W-:-:S06]  /*19bd0*/  FADD.FTZ R116, R107, R116 ;  /* 0x000000746b747221 */ /* 0x000fcc0000010000 */
[----:B------:R-:W-:Y:S08]  /*19be0*/  MUFU.EX2 R67, R67 ;  /* 0x0000004300437308 */ /* 0x000ff00000000800 */
[----:B------:R-:W3:Y:S01]  /*19bf0*/  MUFU.EX2 R66, R66 ;  /* 0x0000004200427308 */ /* 0x000ee20000000800 */
[----:B-----5:R-:W-:-:S07]  /*19c00*/  F2FP.F16.F32.PACK_AB R35, R202, R199 ;  /* 0x000000c7ca23723e */ /* 0x020fce00000000ff */
[----:B------:R-:W-:Y:S01]  /*19c10*/  MUFU.EX2 R65, R65 ;  /* 0x0000004100417308 */ /* 0x000fe20000000800 */
[C---:B------:R-:W-:Y:S06]  /*19c20*/  HMMA.16816.F32 R180, R32.reuse, R24, R180 ;  /* 0x0000001820b4723c */ /* 0x040fec00000018b4 */
[----:B----4-:R-:W-:Y:S01]  /*19c30*/  HMMA.16816.F32 R20, R32, R4, R20 ;  /* 0x000000042014723c */ /* 0x010fe20000001814 */
[----:B------:R-:W4:Y:S01]  /*19c40*/  MUFU.EX2 R64, R64 ;  /* 0x0000004000407308 */ /* 0x000f220000000800 */
[----:B------:R-:W-:Y:S01]  /*19c50*/  FFMA.FTZ R25, R112, UR4, -R49 ;  /* 0x0000000470197c23 */ /* 0x000fe20008010831 */
[----:B------:R-:W-:-:S03]  /*19c60*/  FFMA.FTZ R24, R97, UR4, -R86 ;  /* 0x0000000461187c23 */ /* 0x000fc60008010856 */
[C---:B------:R-:W-:Y:S01]  /*19c70*/  HMMA.16816.F32 R28, R32.reuse, R6, R28 ;  /* 0x00000006201c723c */ /* 0x040fe2000000181c */
[----:B---3--:R-:W-:Y:S02]  /*19c80*/  F2FP.F16.F32.PACK_AB R4, R66, R67 ;  /* 0x000000434204723e */ /* 0x008fe400000000ff */
[----:B------:R-:W-:Y:S03]  /*19c90*/  MUFU.EX2 R143, R143 ;  /* 0x0000008f008f7308 */ /* 0x000fe60000000800 */
[----:B------:R-:W-:Y:S05]  /*19ca0*/  HMMA.16816.F32 R176, R32, R26, R176 ;  /* 0x0000001a20b0723c */ /* 0x000fea00000018b0 */
[----:B------:R-:W3:Y:S01]  /*19cb0*/  MUFU.EX2 R146, R146 ;  /* 0x0000009200927308 */ /* 0x000ee20000000800 */
[----:B----4-:R-:W-:Y:S01]  /*19cc0*/  F2FP.F16.F32.PACK_AB R6, R64, R65 ;  /* 0x000000414006723e */ /* 0x010fe200000000ff */
[--C-:B------:R-:W-:Y:S01]  /*19cd0*/  FFMA.FTZ R32, R110, UR4, -R49.reuse ;  /* 0x000000046e207c23 */ /* 0x100fe20008010831 */
[--C-:B------:R-:W-:Y:S01]  /*19ce0*/  FFMA.FTZ R27, R98, UR4, -R49.reuse ;  /* 0x00000004621b7c23 */ /* 0x100fe20008010831 */
[--C-:B------:R-:W-:Y:S01]  /*19cf0*/  FFMA.FTZ R34, R94, UR4, -R49.reuse ;  /* 0x000000045e227c23 */ /* 0x100fe20008010831 */
[----:B------:R-:W-:Y:S01]  /*19d00*/  FFMA.FTZ R35, R90, UR4, -R49 ;  /* 0x000000045a237c23 */ /* 0x000fe20008010831 */
[----:B------:R-:W-:-:S02]  /*19d10*/  FFMA.FTZ R33, R47, UR4, -R86 ;  /* 0x000000042f217c23 */ /* 0x000fc40008010856 */
[----:B------:R-:W-:Y:S08]  /*19d20*/  MUFU.EX2 R135, R138 ;  /* 0x0000008a00877308 */ /* 0x000ff00000000800 */
[----:B------:R-:W4:Y:S01]  /*19d30*/  MUFU.EX2 R136, R136 ;  /* 0x0000008800887308 */ /* 0x000f220000000800 */
[----:B---3--:R-:W-:-:S07]  /*19d40*/  F2FP.F16.F32.PACK_AB R5, R146, R143 ;  /* 0x0000008f9205723e */ /* 0x008fce00000000ff */
[----:B------:R-:W-:Y:S08]  /*19d50*/  MUFU.EX2 R63, R63 ;  /* 0x0000003f003f7308 */ /* 0x000ff00000000800 */
[----:B------:R-:W3:Y:S01]  /*19d60*/  MUFU.EX2 R62, R62 ;  /* 0x0000003e003e7308 */ /* 0x000ee20000000800 */
[----:B----4-:R-:W-:-:S07]  /*19d70*/  F2FP.F16.F32.PACK_AB R7, R136, R135 ;  /* 0x000000878807723e */ /* 0x010fce00000000ff */
[C---:B------:R-:W-:Y:S01]  /*19d80*/  HMMA.16816.F32 R180, R4.reuse, R8, R180 ;  /* 0x0000000804b4723c */ /* 0x040fe200000018b4 */
[----:B------:R-:W-:Y:S05]  /*19d90*/  MUFU.EX2 R61, R61 ;  /* 0x0000003d003d7308 */ /* 0x000fea0000000800 */
[C---:B-1----:R-:W-:Y:S01]  /*19da0*/  HMMA.16816.F32 R20, R4.reuse, R16, R20 ;  /* 0x000000100414723c */ /* 0x042fe20000001814 */
[----:B------:R-:W-:Y:S02]  /*19db0*/  FADD.FTZ R9, R103, R116 ;  /* 0x0000007467097221 */ /* 0x000fe40000010000 */
[----:B------:R-:W1:Y:S02]  /*19dc0*/  MUFU.EX2 R60, R60 ;  /* 0x0000003c003c7308 */ /* 0x000e640000000800 */
[----:B------:R-:W-:Y:S01]  /*19dd0*/  FADD.FTZ R9, R108, R9 ;  /* 0x000000096c097221 */ /* 0x000fe20000010000 */
[----:B------:R-:W-:Y:S01]  /*19de0*/  HMMA.16816.F32 R28, R4, R18, R28 ;  /* 0x00000012041c723c */ /* 0x000fe2000000181c */
[----:B------:R-:W4:Y:S02]  /*19df0*/  LDSM.16.MT88.4 R16, [R197+0x7c00] ;  /* 0x007c0000c510783b */ /* 0x000f240000004200 */
[----:B------:R-:W-:-:S02]  /*19e00*/  FADD.FTZ R104, R104, R9 ;  /* 0x0000000968687221 */ /* 0x000fc40000010000 */
[----:B------:R-:W-:Y:S01]  /*19e10*/  MUFU.EX2 R121, R124 ;  /* 0x0000007c00797308 */ /* 0x000fe20000000800 */
[----:B------:R-:W-:Y:S01]  /*19e20*/  HMMA.16816.F32 R176, R4, R10, R176 ;  /* 0x0000000a04b0723c */ /* 0x000fe200000018b0 */
[----:B------:R-:W-:Y:S01]  /*19e30*/  FADD.FTZ R99, R99, R104 ;  /* 0x0000006863637221 */ /* 0x000fe20000010000 */
[----:B------:R-:W-:Y:S03]  /*19e40*/  LDSM.16.MT88.4 R8, [R198+0x8000] ;  /* 0x00800000c608783b */ /* 0x000fe60000004200 */
[----:B------:R-:W-:Y:S02]  /*19e50*/  FADD.FTZ R102, R102, R99 ;  /* 0x0000006366667221 */ /* 0x000fe40000010000 */
[----:B------:R-:W5:Y:S01]  /*19e60*/  MUFU.EX2 R26, R122 ;  /* 0x0000007a001a7308 */ /* 0x000f620000000800 */
[----:B---3--:R-:W-:Y:S01]  /*19e70*/  F2FP.F16.F32.PACK_AB R4, R62, R63 ;  /* 0x0000003f3e04723e */ /* 0x008fe200000000ff */
[----:B------:R-:W-:Y:S01]  /*19e80*/  FADD.FTZ R102, R111, R102 ;  /* 0x000000666f667221 */ /* 0x000fe20000010000 */
[----:B-1----:R-:W-:-:S03]  /*19e90*/  F2FP.F16.F32.PACK_AB R6, R60, R61 ;  /* 0x0000003d3c06723e */ /* 0x002fc600000000ff */
        /* <DEDUP_REMOVED lines=8> */
[----:B------:R-:W-:Y:S02]  /*19f20*/  MUFU.EX2 R59, R59 ;  /* 0x0000003b003b7308 */ /* 0x000fe40000000800 */
[----:B------:R-:W-:Y:S01]  /*19f30*/  FADD.FTZ R140, R140, R129 ;  /* 0x000000818c8c7221 */ /* 0x000fe20000010000 */
[----:B------:R-:W-:-:S03]  /*19f40*/  MOV R129, R85 ;  /* 0x0000005500817202 */ /* 0x000fc60000000f00 */
[----:B------:R-:W-:Y:S02]  /*19f50*/  FADD.FTZ R131, R131, R140 ;  /* 0x0000008c83837221 */ /* 0x000fe40000010000 */
[----:B------:R-:W3:Y:S01]  /*19f60*/  MUFU.EX2 R58, R58 ;  /* 0x0000003a003a7308 */ /* 0x000ee20000000800 */
[----:B-1----:R-:W-:Y:S01]  /*19f70*/  F2FP.F16.F32.PACK_AB R7, R32, R25 ;  /* 0x000000192007723e */ /* 0x002fe200000000ff */
[----:B------:R-:W-:Y:S01]  /*19f80*/  FADD.FTZ R172, R172, R131 ;  /* 0x00000083acac7221 */ /* 0x000fe20000010000 */
[----:B------:R-:W-:-:S03]  /*19f90*/  MOV R131, R87 ;  /* 0x0000005700837202 */ /* 0x000fc60000000f00 */
        /* <DEDUP_REMOVED lines=9> */
[C---:B----4-:R-:W-:Y:S01]  /*1a030*/  HMMA.16816.F32 R180, R4.reuse, R16, R180 ;  /* 0x0000001004b4723c */ /* 0x050fe200000018b4 */
[----:B------:R-:W-:Y:S02]  /*1a040*/  FADD.FTZ R186, R186, R145 ;  /* 0x00000091baba7221 */ /* 0x000fe40000010000 */
[----:B------:R-:W-:Y:S02]  /*1a050*/  FADD.FTZ R89, R89, R12 ;  /* 0x0000000c59597221 */ /* 0x000fe40000010000 */
[----:B------:R-:W2:Y:S01]  /*1a060*/  LDSM.16.MT88.4 R12, [R197+0x8000] ;  /* 0x00800000c50c783b */ /* 0x000ea20000004200 */
[----:B------:R-:W-:Y:S01]  /*1a070*/  MUFU.EX2 R27, R27 ;  /* 0x0000001b001b7308 */ /* 0x000fe20000000800 */
[----:B------:R-:W-:Y:S01]  /*1a080*/  FADD.FTZ R84, R84, R89 ;  /* 0x0000005954547221 */ /* 0x000fe20000010000 */
[----:B------:R-:W-:Y:S01]  /*1a090*/  FADD.FTZ R185, R185, R186 ;  /* 0x000000bab9b97221 */ /* 0x000fe20000010000 */
[----:B------:R-:W-:Y:S01]  /*1a0a0*/  HMMA.16816.F32 R176, R4, R18, R176 ;  /* 0x0000001204b0723c */ /* 0x000fe200000018b0 */
[----:B------:R-:W4:Y:S01]  /*1a0b0*/  LDSM.16.MT88.4 R16, [R198+0x8400] ;  /* 0x00840000c610783b */ /* 0x000f220000004200 */
[----:B------:R-:W-:Y:S01]  /*1a0c0*/  FADD.FTZ R83, R83, R84 ;  /* 0x0000005453537221 */ /* 0x000fe20000010000 */
[----:B------:R-:W-:-:S02]  /*1a0d0*/  FADD.FTZ R188, R188, R185 ;  /* 0x000000b9bcbc7221 */ /* 0x000fc40000010000 */
[----:B------:R-:W5:Y:S01]  /*1a0e0*/  MUFU.EX2 R34, R34 ;  /* 0x0000002200227308 */ /* 0x000f620000000800 */
[----:B------:R-:W-:Y:S01]  /*1a0f0*/  FADD.FTZ R82, R82, R83 ;  /* 0x0000005352527221 */ /* 0x000fe20000010000 */
[----:B------:R-:W-:Y:S01]  /*1a100*/  FADD.FTZ R187, R187, R188 ;  /* 0x000000bcbbbb7221 */ /* 0x000fe20000010000 */
[----:B---3--:R-:W-:Y:S02]  /*1a110*/  F2FP.F16.F32.PACK_AB R4, R58, R59 ;  /* 0x0000003b3a04723e */ /* 0x008fe400000000ff */
[----:B------:R-:W-:Y:S01]  /*1a120*/  FADD.FTZ R81, R81, R82 ;  /* 0x0000005251517221 */ /* 0x000fe20000010000 */
[----:B-1----:R-:W-:Y:S01]  /*1a130*/  F2FP.F16.F32.PACK_AB R6, R56, R57 ;  /* 0x000000393806723e */ /* 0x002fe200000000ff */
[----:B------:R-:W-:Y:S01]  /*1a140*/  FADD.FTZ R190, R190, R187 ;  /* 0x000000bbbebe7221 */ /* 0x000fe20000010000 */
[----:B------:R-:W-:Y:S01]  /*1a150*/  MUFU.EX2 R35, R35 ;  /* 0x0000002300237308 */ /* 0x000fe20000000800 */
[----:B------:R-:W-:Y:S01]  /*1a160*/  FADD.FTZ R80, R80, R81 ;  /* 0x0000005150507221 */ /* 0x000fe20000010000 */
[----:B------:R-:W-:Y:S01]  /*1a170*/  LDSM.16.MT88.4 R184, [R198+0x8c00] ;  /* 0x008c0000c6b8783b */ /* 0x000fe20000004200 */
[----:B------:R-:W-:-:S02]  /*1a180*/  FADD.FTZ R189, R189, R190 ;  /* 0x000000bebdbd7221 */ /* 0x000fc40000010000 */
[----:B------:R-:W-:Y:S02]  /*1a190*/  FADD.FTZ R79, R79, R80 ;  /* 0x000000504f4f7221 */ /* 0x000fe40000010000 */
[----:B------:R-:W-:Y:S01]  /*1a1a0*/  FADD.FTZ R218, R218, R189 ;  /* 0x000000bddada7221 */ /* 0x000fe20000010000 */
[----:B------:R-:W1:Y:S01]  /*1a1b0*/  MUFU.EX2 R88, R88 ;  /* 0x0000005800587308 */ /* 0x000e620000000800 */
[----:B------:R-:W-:Y:S01]  /*1a1c0*/  FADD.FTZ R78, R78, R79 ;  /* 0x0000004f4e4e7221 */ /* 0x000fe20000010000 */
[----:B-----5:R-:W-:Y:S01]  /*1a1d0*/  F2FP.F16.F32.PACK_AB R5, R34, R27 ;  /* 0x0000001b2205723e */ /* 0x020fe200000000ff */
[----:B------:R-:W-:Y:S02]  /*1a1e0*/  FADD.FTZ R191, R191, R218 ;  /* 0x000000dabfbf7221 */ /* 0x000fe40000010000 */
[----:B------:R-:W-:Y:S02]  /*1a1f0*/  FADD.FTZ R77, R77, R78 ;  /* 0x0000004e4d4d7221 */ /* 0x000fe40000010000 */
[----:B------:R-:W-:Y:S01]  /*1a200*/  FADD.FTZ R214, R214, R191 ;  /* 0x000000bfd6d67221 */ /* 0x000fe20000010000 */
[----:B------:R-:W-:Y:S01]  /*1a210*/  MUFU.EX2 R55, R55 ;  /* 0x0000003700377308 */ /* 0x000fe20000000800 */
[----:B------:R-:W-:-:S02]  /*1a220*/  FADD.FTZ R76, R76, R77 ;  /* 0x0000004d4c4c7221 */ /* 0x000fc40000010000 */
[----:B------:R-:W-:Y:S02]  /*1a230*/  FADD.FTZ R199, R199, R214 ;  /* 0x000000d6c7c77221 */ /* 0x000fe40000010000 */
[----:B------:R-:W-:Y:S02]  /*1a240*/  FADD.FTZ R75, R75, R76 ;  /* 0x0000004c4b4b7221 */ /* 0x000fe40000010000 */
[----:B------:R-:W-:Y:S01]  /*1a250*/  FADD.FTZ R202, R202, R199 ;  /* 0x000000c7caca7221 */ /* 0x000fe20000010000 */
[----:B------:R-:W3:Y:S01]  /*1a260*/  MUFU.EX2 R54, R54 ;  /* 0x0000003600367308 */ /* 0x000ee20000000800 */
[----:B-1----:R-:W-:Y:S01]  /*1a270*/  F2FP.F16.F32.PACK_AB R7, R88, R35 ;  /* 0x000000235807723e */ /* 0x002fe200000000ff */
[----:B------:R-:W-:Y:S01]  /*1a280*/  FADD.FTZ R74, R74, R75 ;  /* 0x0000004b4a4a7221 */ /* 0x000fe20000010000 */
[----:B------:R-:W-:-:S03]  /*1a290*/  FADD.FTZ R143, R143, R202 ;  /* 0x000000ca8f8f7221 */ /* 0x000fc60000010000 */
[----:B------:R-:W-:Y:S01]  /*1a2a0*/  FADD.FTZ R73, R73, R74 ;  /* 0x0000004a49497221 */ /* 0x000fe20000010000 */
        /* <DEDUP_REMOVED lines=14> */
[----:B------:R-:W-:Y:S01]  /*1a390*/  HMMA.16816.F32 R176, R4, R14, R176 ;  /* 0x0000000e04b0723c */ /* 0x000fe200000018b0 */
[----:B------:R-:W-:Y:S01]  /*1a3a0*/  FADD.FTZ R69, R69, R70 ;  /* 0x0000004645457221 */ /* 0x000fe20000010000 */
[----:B------:R-:W5:Y:S01]  /*1a3b0*/  LDSM.16.MT88.4 R12, [R198+0x8800] ;  /* 0x00880000c60c783b */ /* 0x000f620000004200 */
[----:B------:R-:W-:-:S02]  /*1a3c0*/  FADD.FTZ R26, R26, R121 ;  /* 0x000000791a1a7221 */ /* 0x000fc40000010000 */
[----:B------:R-:W-:Y:S02]  /*1a3d0*/  FADD.FTZ R68, R68, R69 ;  /* 0x0000004544447221 */ /* 0x000fe40000010000 */
[----:B------:R-:W4:Y:S01]  /*1a3e0*/  MUFU.EX2 R40, R40 ;  /* 0x0000002800287308 */ /* 0x000f220000000800 */
[----:B---3--:R-:W-:Y:S01]  /*1a3f0*/  F2FP.F16.F32.PACK_AB R4, R54, R55 ;  /* 0x000000373604723e */ /* 0x008fe200000000ff */
[----:B------:R-:W-:Y:S01]  /*1a400*/  FADD.FTZ R67, R67, R68 ;  /* 0x0000004443437221 */ /* 0x000fe20000010000 */
[----:B-1----:R-:W-:Y:S01]  /*1a410*/  F2FP.F16.F32.PACK_AB R6, R52, R53 ;  /* 0x000000353406723e */ /* 0x002fe200000000ff */
[----:B------:R-:W-:Y:S02]  /*1a420*/  FADD.FTZ R25, R25, R26 ;  /* 0x0000001a19197221 */ /* 0x000fe40000010000 */
[----:B------:R-:W-:Y:S02]  /*1a430*/  FADD.FTZ R66, R66, R67 ;  /* 0x0000004342427221 */ /* 0x000fe40000010000 */
        /* <DEDUP_REMOVED lines=9> */
[----:B------:R-:W-:Y:S01]  /*1a4d0*/  FADD.FTZ R62, R62, R63 ;  /* 0x0000003f3e3e7221 */ /* 0x000fe20000010000 */
[----:B------:R-:W-:Y:S01]  /*1a4e0*/  FADD.FTZ R35, R35, R34 ;  /* 0x0000002223237221 */ /* 0x000fe20000010000 */
[----:B------:R3:W-:Y:S02]  /*1a4f0*/  MUFU.EX2 R72, R45 ;  /* 0x0000002d00487308 */ /* 0x0007e40000000800 */
[----:B------:R-:W-:Y:S01]  /*1a500*/  FADD.FTZ R61, R61, R62 ;  /* 0x0000003e3d3d7221 */ /* 0x000fe20000010000 */
[----:B------:R-:W-:-:S03]  /*1a510*/  FADD.FTZ R88, R88, R35 ;  /* 0x0000002358587221 */ /* 0x000fc60000010000 */
[----:B------:R-:W-:Y:S02]  /*1a520*/  FADD.FTZ R60, R60, R61 ;  /* 0x0000003d3c3c7221 */ /* 0x000fe40000010000 */
[----:B------:R-:W-:Y:S01]  /*1a530*/  MUFU.EX2 R51, R51 ;  /* 0x0000003300337308 */ /* 0x000fe20000000800 */
[----:B-1----:R-:W-:Y:S01]  /*1a540*/  F2FP.F16.F32.PACK_AB R7, R41, R36 ;  /* 0x000000242907723e */ /* 0x002fe200000000ff */
[----:B------:R-:W-:-:S04]  /*1a550*/  FADD.FTZ R59, R59, R60 ;  /* 0x0000003c3b3b7221 */ /* 0x000fc80000010000 */
[----:B------:R-:W-:Y:S02]  /*1a560*/  FADD.FTZ R58, R58, R59 ;  /* 0x0000003b3a3a7221 */ /* 0x000fe40000010000 */
[C---:B------:R-:W-:Y:S01]  /*1a570*/  HMMA.16816.F32 R20, R4.reuse, R16, R20 ;  /* 0x000000100414723c */ /* 0x040fe20000001814 */
[----:B---3--:R-:W-:Y:S01]  /*1a580*/  FFMA.FTZ R45, R44, UR4, -R49 ;  /* 0x000000042c2d7c23 */ /* 0x008fe20008010831 */
[----:B------:R-:W1:Y:S01]  /*1a590*/  MUFU.EX2 R50, R50 ;  /* 0x0000003200327308 */ /* 0x000e620000000800 */
[----:B------:R-:W-:Y:S01]  /*1a5a0*/  FADD.FTZ R57, R57, R58 ;  /* 0x0000003a39397221 */ /* 0x000fe20000010000 */
[----:B------:R-:W-:Y:S02]  /*1a5b0*/  FFMA.FTZ R44, R46, UR4, -R86 ;  /* 0x000000042e2c7c23 */ /* 0x000fe40008010856 */
[----:B------:R-:W-:Y:S01]  /*1a5c0*/  HMMA.16816.F32 R28, R4, R18, R28 ;  /* 0x00000012041c723c */ /* 0x000fe2000000181c */
[----:B------:R-:W3:Y:S01]  /*1a5d0*/  LDSM.16.MT88.4 R16, [R197+0x8800] ;  /* 0x00880000c510783b */ /* 0x000ee20000004200 */
[----:B------:R-:W-:-:S02]  /*1a5e0*/  FADD.FTZ R56, R56, R57 ;  /* 0x0000003938387221 */ /* 0x000fc40000010000 */
[----:B------:R-:W-:Y:S02]  /*1a5f0*/  MUFU.EX2 R48, R48 ;  /* 0x0000003000307308 */ /* 0x000fe40000000800 */
[----:B--2---:R-:W-:Y:S01]  /*1a600*/  HMMA.16816.F32 R180, R4, R8, R180 ;  /* 0x0000000804b4723c */ /* 0x004fe200000018b4 */
[----:B------:R-:W-:-:S04]  /*1a610*/  FADD.FTZ R55, R55, R56 ;  /* 0x0000003837377221 */ /* 0x000fc80000010000 */
[----:B------:R-:W-:Y:S01]  /*1a620*/  FADD.FTZ R54, R54, R55 ;  /* 0x0000003736367221 */ /* 0x000fe20000010000 */
[----:B------:R-:W2:Y:S01]  /*1a630*/  MUFU.EX2 R125, R125 ;  /* 0x0000007d007d7308 */ /* 0x000ea20000000800 */
[----:B------:R-:W-:Y:S01]  /*1a640*/  HMMA.16816.F32 R176, R4, R10, R176 ;  /* 0x0000000a04b0723c */ /* 0x000fe200000018b0 */
[----:B------:R-:W4:Y:S01]  /*1a650*/  LDSM.16.MT88.4 R8, [R197+0x8c00] ;  /* 0x008c0000c508783b */ /* 0x000f220000004200 */
[----:B------:R-:W-:-:S04]  /*1a660*/  FADD.FTZ R53, R53, R54 ;  /* 0x0000003635357221 */ /* 0x000fc80000010000 */
[----:B------:R-:W-:Y:S01]  /*1a670*/  FADD.FTZ R52, R52, R53 ;  /* 0x0000003534347221 */ /* 0x000fe20000010000 */
[----:B------:R-:W5:Y:S01]  /*1a680*/  MUFU.EX2 R3, R3 ;  /* 0x0000000300037308 */ /* 0x000f620000000800 */
[----:B-1----:R-:W-:Y:S02]  /*1a690*/  F2FP.F16.F32.PACK_AB R4, R50, R51 ;  /* 0x000000333204723e */ /* 0x002fe400000000ff */
[----:B------:R-:W-:-:S05]  /*1a6a0*/  FADD.FTZ R51, R51, R52 ;  /* 0x0000003433337221 */ /* 0x000fca0000010000 */
[----:B------:R-:W-:Y:S01]  /*1a6b0*/  MUFU.EX2 R2, R2 ;  /* 0x0000000200027308 */ /* 0x000fe20000000800 */
[----:B--2---:R-:W-:-:S07]  /*1a6c0*/  F2FP.F16.F32.PACK_AB R6, R125, R48 ;  /* 0x000000307d06723e */ /* 0x004fce00000000ff */
[----:B------:R-:W1:Y:S01]  /*1a6d0*/  MUFU.EX2 R45, R45 ;  /* 0x0000002d002d7308 */ /* 0x000e620000000800 */
[----:B-----5:R-:W-:-:S07]  /*1a6e0*/  F2FP.F16.F32.PACK_AB R5, R72, R3 ;  /* 0x000000034805723e */ /* 0x020fce00000000ff */
[----:B------:R-:W-:Y:S08]  /*1a6f0*/  MUFU.EX2 R24, R24 ;  /* 0x0000001800187308 */ /* 0x000ff00000000800 */
[----:B------:R-:W2:Y:S01]  /*1a700*/  MUFU.EX2 R33, R33 ;  /* 0x0000002100217308 */ /* 0x000ea20000000800 */
[----:B-1----:R-:W-:-:S07]  /*1a710*/  F2FP.F16.F32.PACK_AB R7, R45, R2 ;  /* 0x000000022d07723e */ /* 0x002fce00000000ff */
[C---:B------:R-:W-:Y:S01]  /*1a720*/  HMMA.16816.F32 R20, R4.reuse, R12, R20 ;  /* 0x0000000c0414723c */ /* 0x040fe20000001814 */
[----:B------:R-:W-:Y:S05]  /*1a730*/  MUFU.EX2 R39, R39 ;  /* 0x0000002700277308 */ /* 0x000fea0000000800 */
[C---:B------:R-:W-:Y:S01]  /*1a740*/  HMMA.16816.F32 R28, R4.reuse, R14, R28 ;  /* 0x0000000e041c723c */ /* 0x040fe2000000181c */
[----:B------:R-:W-:Y:S01]  /*1a750*/  FFMA.FTZ R12, R38, UR4, -R49 ;  /* 0x00000004260c7c23 */ /* 0x000fe20008010831 */
[----:B------:R-:W-:Y:S01]  /*1a760*/  FADD.FTZ R13, R37, R88 ;  /* 0x00000058250d7221 */ /* 0x000fe20000010000 */
[----:B------:R-:W1:Y:S03]  /*1a770*/  MUFU.EX2 R44, R44 ;  /* 0x0000002c002c7308 */ /* 0x000e660000000800 */
[----:B---3--:R-:W-:Y:S01]  /*1a780*/  HMMA.16816.F32 R180, R4, R16, R180 ;  /* 0x0000001004b4723c */ /* 0x008fe200000018b4 */
[----:B------:R-:W-:-:S04]  /*1a790*/  FADD.FTZ R13, R40, R13 ;  /* 0x0000000d280d7221 */ /* 0x000fc80000010000 */
[----:B------:R-:W-:Y:S01]  /*1a7a0*/  MUFU.EX2 R0, R0 ;  /* 0x0000000000007308 */ /* 0x000fe20000000800 */
[----:B------:R-:W-:Y:S01]  /*1a7b0*/  HMMA.16816.F32 R176, R4, R18, R176 ;  /* 0x0000001204b0723c */ /* 0x000fe200000018b0 */
[----:B------:R-:W-:-:S04]  /*1a7c0*/  FADD.FTZ R14, R36, R13 ;  /* 0x0000000d240e7221 */ /* 0x000fc80000010000 */
[----:B------:R-:W-:Y:S02]  /*1a7d0*/  FADD.FTZ R14, R41, R14 ;  /* 0x0000000e290e7221 */ /* 0x000fe40000010000 */
[----:B------:R-:W3:Y:S01]  /*1a7e0*/  MUFU.EX2 R43, R43 ;  /* 0x0000002b002b7308 */ /* 0x000ee20000000800 */
[----:B--2---:R-:W-:Y:S01]  /*1a7f0*/  F2FP.F16.F32.PACK_AB R4, R33, R24 ;  /* 0x000000182104723e */ /* 0x004fe200000000ff */
        /* <DEDUP_REMOVED lines=17> */
[----:B-1----:R-:W-:Y:S01]  /*1a910*/  F2FP.F16.F32.PACK_AB R7, R171, R12 ;  /* 0x0000000cab07723e */ /* 0x002fe200000000ff */
[----:B------:R-:W-:-:S04]  /*1a920*/  FADD.FTZ R12, R12, R43 ;  /* 0x0000002b0c0c7221 */ /* 0x000fc80000010000 */
[----:B------:R-:W-:Y:S02]  /*1a930*/  FADD.FTZ R171, R171, R12 ;  /* 0x0000000cabab7221 */ /* 0x000fe40000010000 */
[C---:B------:R-:W-:Y:S06]  /*1a940*/  HMMA.16816.F32 R188, R4.reuse, R184, R20 ;  /* 0x000000b804bc723c */ /* 0x040fec0000001814 */
[C---:B------:R-:W-:Y:S06]  /*1a950*/  HMMA.16816.F32 R184, R4.reuse, R186, R28 ;  /* 0x000000ba04b8723c */ /* 0x040fec000000181c */
[C---:B----4-:R-:W-:Y:S06]  /*1a960*/  HMMA.16816.F32 R180, R4.reuse, R8, R180 ;  /* 0x0000000804b4723c */ /* 0x050fec00000018b4 */
[----:B------:R-:W-:-:S15]  /*1a970*/  HMMA.16816.F32 R176, R4, R10, R176 ;  /* 0x0000000a04b0723c */ /* 0x000fde00000018b0 */
[----:B------:R-:W-:-:S09]  /*1a980*/  NOP ;  /* 0x0000000000007918 */ /* 0x000fd20000000000 */
.L_x_2258:
[----:B------:R-:W-:-:S06]  /*1a990*/  UISETP.GE.AND UP0, UPT, UR9, 0x1, UPT ;  /* 0x000000010900788c */ /* 0x000fcc000bf06270 */
[----:B------:R-:W-:-:S13]  /*1a9a0*/  PLOP3.LUT P0, PT, PT, PT, UP0, 0x80, 0x0 ;  /* 0x000000000000781c */ /* 0x000fda0003f0f008 */
[----:B------:R-:W-:Y:S05]  /*1a9b0*/  @!P0 BRA `(.L_x_2266) ;  /* 0x0000006800008947 */ /* 0x000fea0003800000 */
[----:B------:R-:W1:Y:S01]  /*1a9c0*/  S2R R0, SR_TID.X ;  /* 0x0000000000007919 */ /* 0x000e620000002100 */
[----:B------:R-:W-:Y:S01]  /*1a9d0*/  ULDC UR6, c[0x0][0x250] ;  /* 0x0000940000067ab9 */ /* 0x000fe20000000800 */
[----:B------:R-:W-:Y:S01]  /*1a9e0*/  IMAD.MOV.U32 R172, RZ, RZ, R129 ;  /* 0x000000ffffac7224 */ /* 0x000fe200078e0081 */
[----:B------:R-:W-:Y:S01]  /*1a9f0*/  ULEA UR6, -UR6, URZ, 0x8 ;  /* 0x0000003f06067291 */ /* 0x000fe2000f8e413f */
[----:B------:R-:W-:Y:S01]  /*1aa00*/  MOV R173, R131 ;  /* 0x0000008300ad7202 */ /* 0x000fe20000000f00 */
[----:B------:R-:W-:Y:S01]  /*1aa10*/  ULDC UR7, c[0x0][0x2d0] ;  /* 0x0000b40000077ab9 */ /* 0x000fe20000000800 */
[----:B------:R-:W-:Y:S01]  /*1aa20*/  ULDC UR4, c[0x0][0x2ec] ;  /* 0x0000bb0000047ab9 */ /* 0x000fe20000000800 */
[----:B------:R-:W-:Y:S02]  /*1aa30*/  USHF.R.S32.HI UR5, URZ, 0x1f, UR6 ;  /* 0x0000001f3f057899 */ /* 0x000fe40008011406 */
[----:B------:R-:W-:Y:S01]  /*1aa40*/  MOV R200, UR6 ;  /* 0x0000000600c87c02 */ /* 0x000fe20008000f00 */
[----:B------:R-:W-:-:S03]  /*1aa50*/  ULDC.64 UR10, c[0x0][0x208] ;  /* 0x00008200000a7ab9 */ /* 0x000fc60000000a00 */
[----:B------:R-:W-:Y:S01]  /*1aa60*/  IMAD.U32 R199, RZ, RZ, UR5 ;  /* 0x00000005ffc77e24 */ /* 0x000fe2000f8e00ff */
[----:B------:R-:W-:Y:S01]  /*1aa70*/  ULDC UR5, c[0x0][0x39c] ;  /* 0x0000e70000057ab9 */ /* 0x000fe20000000800 */
[----:B-1----:R-:W-:-:S05]  /*1aa80*/  IMAD.SHL.U32 R0, R0, 0x2, RZ ;  /* 0x0000000200007824 */ /* 0x002fca00078e00ff */
[----:B------:R-:W-:-:S07]  /*1aa90*/  LOP3.LUT R170, R0, 0x6, RZ, 0xc0, !PT ;  /* 0x0000000600aa7812 */ /* 0x000fce00078ec0ff */
.L_x_2270:
        /* <DEDUP_REMOVED lines=73> */
.L_x_2267:
[----:B------:R-:W4:Y:S01]  /*1af30*/  @!P1 LDC.64 R84, c[0x0][0x250] ;  /* 0x00009400ff549b82 */ /* 0x000f220000000a00 */
[----:B------:R-:W-:Y:S01]  /*1af40*/  @P1 STS.64 [R196+0x5008], RZ ;  /* 0x005008ffc4001388 */ /* 0x000fe20000000a00 */
[----:B------:R-:W-:Y:S01]  /*1af50*/  LEA R202, P2, R86, R212, 0x1 ;  /* 0x000000d456ca7211 */ /* 0x000fe200078408ff */
[----:B--2---:R-:W-:Y:S01]  /*1af60*/  @!P1 IMAD.WIDE.U32 R92, R74, 0x60, R86 ;  /* 0x000000604a5c9825 */ /* 0x004fe200078e0056 */
[----:B------:R-:W-:Y:S01]  /*1af70*/  @!P1 IADD3 R83, P0, R175, R86, RZ ;  /* 0x00000056af539210 */ /* 0x000fe20007f1e0ff */
[----:B------:R-:W-:Y:S01]  /*1af80*/  UISETP.GE.AND UP0, UPT, UR9, 0x2, UPT ;  /* 0x000000020900788c */ /* 0x000fe2000bf06270 */
[----:B------:R-:W-:Y:S01]  /*1af90*/  LEA.HI.X R203, R86, R213, R87, 0x1, P2 ;  /* 0x000000d556cb7211 */ /* 0x000fe200010f0c57 */
[----:B------:R-:W-:Y:S01]  /*1afa0*/  @P1 STS [R196+0x5000], RZ ;  /* 0x005000ffc4001388 */ /* 0x000fe20000000800 */
[----:B------:R-:W-:Y:S01]  /*1afb0*/  @!P1 IADD3.X R82, R174, R87, RZ, P0, !PT ;  /* 0x00000057ae529210 */ /* 0x000fe200007fe4ff */
[----:B------:R-:W-:Y:S01]  /*1afc0*/  @!P1 IMAD R75, R75, 0x60, RZ ;  /* 0x000000604b4b9824 */ /* 0x000fe200078e02ff */
[C---:B------:R-:W-:Y:S01]  /*1afd0*/  @!P1 LEA R90, P0, R83.reuse, R212, 0x1 ;  /* 0x000000d4535a9211 */ /* 0x040fe200078008ff */
[----:B------:R-:W-:Y:S03]  /*1afe0*/  @P1 STS [R196+0x5004], RZ ;  /* 0x005004ffc4001388 */ /* 0x000fe60000000800 */
[----:B------:R-:W-:Y:S01]  /*1aff0*/  @!P1 LEA.HI.X R91, R83, R213, R82, 0x1, P0 ;  /* 0x000000d5535b9211 */ /* 0x000fe200000f0c52 */
[----:B------:R-:W-:Y:S01]  /*1b000*/  @!PT LDS RZ, [RZ] ;  /* 0x00000000fffff984 */ /* 0x000fe20000000800 */
[----:B------:R-:W-:Y:S01]  /*1b010*/  @!PT LDS RZ, [RZ] ;  /* 0x00000000fffff984 */ /* 0x000fe20000000800 */
[----:B------:R-:W-:Y:S01]  /*1b020*/  @!PT LDS RZ, [RZ] ;  /* 0x00000000fffff984 */ /* 0x000fe20000000800 */
[----:B------:R-:W-:Y:S01]  /*1b030*/  @!P1 LDGSTS.E.BYPASS.LTC128B.128 [R196+0x5000], desc[UR10][R202.64] ;  /* 0x05000000cac49fae */ /* 0x000fe2000b901d4a */
[----:B------:R-:W2:Y:S01]  /*1b040*/  @!P1 LDC.64 R82, c[0x0][0x250] ;  /* 0x00009400ff529b82 */ /* 0x000ea20000000a00 */
[C---:B-1----:R-:W-:Y:S02]  /*1b050*/  @!P1 LEA R88, P0, R80.reuse, R86, 0x6 ;  /* 0x0000005650589211 */ /* 0x042fe400078030ff */
[----:B------:R-:W-:Y:S02]  /*1b060*/  @!P1 IADD3 R75, R75, R93, RZ ;  /* 0x0000005d4b4b9210 */ /* 0x000fe40007ffe0ff */
[----:B------:R-:W-:Y:S03]  /*1b070*/  @!P1 LEA.HI.X R89, R80, R87, R81, 0x6, P0 ;  /* 0x0000005750599211 */ /* 0x000fe600000f3451 */
[----:B------:R-:W1:Y:S01]  /*1b080*/  @!P1 LDC.64 R80, c[0x0][0x250] ;  /* 0x00009400ff509b82 */ /* 0x000e620000000a00 */
[----:B------:R-:W-:Y:S01]  /*1b090*/  @P1 STS.128 [R196+0x5800], RZ ;  /* 0x005800ffc4001388 */ /* 0x000fe20000000c00 */
[----:B------:R-:W-:Y:S02]  /*1b0a0*/  @!P1 LEA R94, P2, R88, R212, 0x1 ;  /* 0x000000d4585e9211 */ /* 0x000fe400078408ff */
[----:B---3--:R-:W-:Y:S02]  /*1b0b0*/  @!P1 LEA R74, P0, R72, R86, 0x7 ;  /* 0x00000056484a9211 */ /* 0x008fe400078038ff */
[----:B------:R-:W-:Y:S02]  /*1b0c0*/  @!P1 LEA.HI.X R95, R88, R213, R89, 0x1, P2 ;  /* 0x000000d5585f9211 */ /* 0x000fe400010f0c59 */
[-C--:B------:R-:W-:Y:S01]  /*1b0d0*/  @!P1 LEA R88, P2, R92, R212.reuse, 0x1 ;  /* 0x000000d45c589211 */ /* 0x080fe200078408ff */
[----:B------:R-:W-:Y:S01]  /*1b0e0*/  @!PT LDS RZ, [RZ] ;  /* 0x00000000fffff984 */ /* 0x000fe20000000800 */
[----:B------:R-:W-:Y:S01]  /*1b0f0*/  @!PT LDS RZ, [RZ] ;  /* 0x00000000fffff984 */ /* 0x000fe20000000800 */
[----:B------:R-:W-:Y:S01]  /*1b100*/  @!PT LDS RZ, [RZ] ;  /* 0x00000000fffff984 */ /* 0x000fe20000000800 */
[----:B------:R3:W-:Y:S01]  /*1b110*/  @!P1 LDGSTS.E.BYPASS.LTC128B.128 [R196+0x5800], desc[UR10][R90.64] ;  /* 0x058000005ac49fae */ /* 0x0007e2000b901d4a */
[----:B------:R-:W-:Y:S02]  /*1b120*/  @!P1 LEA.HI.X R73, R72, R87, R73, 0x7, P0 ;  /* 0x0000005748499211 */ /* 0x000fe400000f3c49 */
[-C--:B------:R-:W-:Y:S02]  /*1b130*/  @!P1 LEA.HI.X R89, R92, R213.reuse, R75, 0x1, P2 ;  /* 0x000000d55c599211 */ /* 0x080fe400010f0c4b */
[CC--:B------:R-:W-:Y:S03]  /*1b140*/  @!P1 LEA R72, P0, R74.reuse, R212.reuse, 0x1 ;  /* 0x000000d44a489211 */ /* 0x0c0fe600078008ff */
[----:B------:R-:W-:Y:S01]  /*1b150*/  @P1 STS.128 [R196+0x6000], RZ ;  /* 0x006000ffc4001388 */ /* 0x000fe20000000c00 */
[----:B------:R-:W-:Y:S01]  /*1b160*/  @!P1 LEA.HI.X R73, R74, R213, R73, 0x1, P0 ;  /* 0x000000d54a499211 */ /* 0x000fe200000f0c49 */
[----:B-1----:R-:W-:Y:S06]  /*1b170*/  @!P1 IMAD R81, R81, 0xe0, RZ ;  /* 0x000000e051519824 */ /* 0x002fec00078e02ff */
[----:B------:R-:W-:Y:S01]  /*1b180*/  @!PT LDS RZ, [RZ] ;  /* 0x00000000fffff984 */ /* 0x000fe20000000800 */
[----:B------:R-:W-:Y:S01]  /*1b190*/  @!PT LDS RZ, [RZ] ;  /* 0x00000000fffff984 */ /* 0x000fe20000000800 */
[----:B------:R-:W-:Y:S01]  /*1b1a0*/  @!PT LDS RZ, [RZ] ;  /* 0x00000000fffff984 */ /* 0x000fe20000000800 */
[----:B------:R-:W-:Y:S01]  /*1b1b0*/  @!P1 LDGSTS.E.BYPASS.LTC128B.128 [R196+0x6000], desc[UR10][R94.64] ;  /* 0x060000005ec49fae */ /* 0x000fe2000b901d4a */
[--C-:B----4-:R-:W-:Y:S04]  /*1b1c0*/  @!P1 IMAD.WIDE.U32 R74, R84, 0xa0, R86.reuse ;  /* 0x000000a0544a9825 */ /* 0x110fe800078e0056 */
[----:B--2---:R-:W-:Y:S02]  /*1b1d0*/  @!P1 IMAD R83, R83, 0xc0, RZ ;  /* 0x000000c053539824 */ /* 0x004fe400078e02ff */
[----:B------:R-:W-:Y:S01]  /*1b1e0*/  @!P1 IMAD R85, R85, 0xa0, RZ ;  /* 0x000000a055559824 */ /* 0x000fe200078e02ff */
[----:B------:R-:W-:Y:S01]  /*1b1f0*/  @P1 STS.128 [R196+0x6800], RZ ;  /* 0x006800ffc4001388 */ /* 0x000fe20000000c00 */
[--C-:B---3--:R-:W-:Y:S03]  /*1b200*/  @!P1 IMAD.WIDE.U32 R90, R82, 0xc0, R86.reuse ;  /* 0x000000c0525a9825 */ /* 0x108fe600078e0056 */
[----:B------:R-:W-:Y:S02]  /*1b210*/  @!P1 IADD3 R85, R85, R75, RZ ;  /* 0x0000004b55559210 */ /* 0x000fe40007ffe0ff */
[-C--:B------:R-:W-:Y:S01]  /*1b220*/  @!P1 LEA R82, P3, R74, R212.reuse, 0x1 ;  /* 0x000000d44a529211 */ /* 0x080fe200078608ff */
[----:B------:R-:W-:Y:S01]  /*1b230*/  @!P1 IMAD.WIDE.U32 R86, R80, 0xe0, R86 ;  /* 0x000000e050569825 */ /* 0x000fe200078e0056 */
[----:B------:R-:W-:Y:S01]  /*1b240*/  @!PT LDS RZ, [RZ] ;  /* 0x00000000fffff984 */ /* 0x000fe20000000800 */
[----:B------:R-:W-:Y:S01]  /*1b250*/  @!PT LDS RZ, [RZ] ;  /* 0x00000000fffff984 */ /* 0x000fe20000000800 */
[----:B------:R-:W-:Y:S01]  /*1b260*/  @!PT LDS RZ, [RZ] ;  /* 0x00000000fffff984 */ /* 0x000fe20000000800 */
[----:B------:R-:W-:Y:S02]  /*1b270*/  @!P1 LDGSTS.E.BYPASS.LTC128B.128 [R196+0x6800], desc[UR10][R88.64] ;  /* 0x0680000058c49fae */ /* 0x000fe4000b901d4a */
[----:B------:R-:W-:Y:S02]  /*1b280*/  @!P1 IADD3 R80, R83, R91, RZ ;  /* 0x0000005b53509210 */ /* 0x000fe40007ffe0ff */
[----:B------:R-:W-:Y:S02]  /*1b290*/  @!P1 LEA.HI.X R83, R74, R213, R85, 0x1, P3 ;  /* 0x000000d54a539211 */ /* 0x000fe400018f0c55 */
[----:B------:R-:W-:Y:S02]  /*1b2a0*/  @!P1 IADD3 R81, R81, R87, RZ ;  /* 0x0000005751519210 */ /* 0x000fe40007ffe0ff */
[----:B------:R-:W-:Y:S01]  /*1b2b0*/  @P1 STS.128 [R196+0x7000], RZ ;  /* 0x007000ffc4001388 */ /* 0x000fe20000000c00 */
[-C--:B------:R-:W-:Y:S02]  /*1b2c0*/  @!P1 LEA R84, P2, R90, R212.reuse, 0x1 ;  /* 0x000000d45a549211 */ /* 0x080fe400078408ff */
[----:B------:R-:W-:Y:S02]  /*1b2d0*/  @!P1 LEA R92, P0, R86, R212, 0x1 ;  /* 0x000000d4565c9211 */ /* 0x000fe400078008ff */
[-C--:B------:R-:W-:Y:S02]  /*1b2e0*/  @!P1 LEA.HI.X R85, R90, R213.reuse, R80, 0x1, P2 ;  /* 0x000000d55a559211 */ /* 0x080fe400010f0c50 */
[----:B------:R-:W-:Y:S01]  /*1b2f0*/  @!P1 LEA.HI.X R93, R86, R213, R81, 0x1, P0 ;  /* 0x000000d5565d9211 */ /* 0x000fe200000f0c51 */
[----:B------:R-:W-:Y:S01]  /*1b300*/  @!PT LDS RZ, [RZ] ;  /* 0x00000000fffff984 */ /* 0x000fe20000000800 */
[----:B------:R-:W-:Y:S01]  /*1b310*/  @!PT LDS RZ, [RZ] ;  /* 0x00000000fffff984 */ /* 0x000fe20000000800 */
[----:B------:R-:W-:Y:S01]  /*1b320*/  @!PT LDS RZ, [RZ] ;  /* 0x00000000fffff984 */ /* 0x000fe20000000800 */
[----:B------:R-:W-:Y:S01]  /*1b330*/  @!P1 LDGSTS.E.BYPASS.LTC128B.128 [R196+0x7000], desc[UR10][R72.64] ;  /* 0x0700000048c49fae */ /* 0x000fe2000b901d4a */
[----:B------:R-:W-:Y:S02]  /*1b340*/  PLOP3.LUT P0, PT, PT, PT, UP0, 0x80, 0x0 ;  /* 0x000000000000781c */ /* 0x000fe40003f0f008 */
[----:B------:R-:W-:Y:S02]  /*1b350*/  MOV R212, R202 ;  /* 0x000000ca00d47202 */ /* 0x000fe40000000f00 */
[----:B------:R-:W-:Y:S03]  /*1b360*/  MOV R213, R203 ;  /* 0x000000cb00d57202 */ /* 0x000fe60000000f00 */
        /* <DEDUP_REMOVED lines=17> */
[----:B------:R-:W3:Y:S08]  /*1b480*/  LDSM.16.M88.4 R16, [R166+0x1400] ;  /* 0x00140000a610783b */ /* 0x000ef00000000200 */
[----:B------:R-:W4:Y:S08]  /*1b490*/  LDSM.16.M88.4 R8, [R166+0x1000] ;  /* 0x00100000a608783b */ /* 0x000f300000000200 */
[----:B------:R-:W-:Y:S08]  /*1b4a0*/  LDSM.16.M88.4 R128, [R167] ;  /* 0x00000000a780783b */ /* 0x000ff00000000200 */
[----:B------:R-:W5:Y:S08]  /*1b4b0*/  LDSM.16.M88.4 R28, [R164] ;  /* 0x00000000a41c783b */ /* 0x000f700000000200 */
[----:B------:R-:W1:Y:S08]  /*1b4c0*/  LDSM.16.M88.4 R32, [R166+0x1c00] ;  /* 0x001c0000a620783b */ /* 0x000e700000000200 */
[----:B------:R-:W2:Y:S01]  /*1b4d0*/  LDSM.16.M88.4 R20, [R165] ;  /* 0x00000000a514783b */ /* 0x000ea20000000200 */
[C---:B---3--:R-:W-:Y:S06]  /*1b4e0*/  HMMA.16816.F32 R12, R124.reuse, R16, RZ ;  /* 0x000000107c0c723c */ /* 0x048fec00000018ff */
[C---:B------:R-:W-:Y:S01]  /*1b4f0*/  HMMA.16816.F32 R16, R124.reuse, R18, RZ ;  /* 0x000000127c10723c */ /* 0x040fe200000018ff */
[----:B------:R-:W-:Y:S05]  /*1b500*/  LDSM.16.M88.4 R24, [R166+0x1800] ;  /* 0x00180000a618783b */ /* 0x000fea0000000200 */
[C---:B----4-:R-:W-:Y:S03]  /*1b510*/  HMMA.16816.F32 R4, R124.reuse, R8, RZ ;  /* 0x000000087c04723c */ /* 0x050fe600000018ff */
[----:B------:R-:W3:Y:S03]  /*1b520*/  LDSM.16.M88.4 R44, [R162] ;  /* 0x00000000a22c783b */ /* 0x000ee60000000200 */
[----:B------:R-:W-:Y:S05]  /*1b530*/  HMMA.16816.F32 R8, R124, R10, RZ ;  /* 0x0000000a7c08723c */ /* 0x000fea00000018ff */
[----:B------:R-:W4:Y:S01]  /*1b540*/  LDSM.16.M88.4 R48, [R166+0x2400] ;  /* 0x00240000a630783b */ /* 0x000f220000000200 */
[C---:B-----5:R-:W-:Y:S06]  /*1b550*/  HMMA.16816.F32 R12, R128.reuse, R28, R12 ;  /* 0x0000001c800c723c */ /* 0x060fec000000180c */
[----:B------:R-:W-:Y:S01]  /*1b560*/  HMMA.16816.F32 R16, R128, R30, R16 ;  /* 0x0000001e8010723c */ /* 0x000fe20000001810 */
[----:B------:R-:W-:Y:S05]  /*1b570*/  LDSM.16.M88.4 R36, [R163] ;  /* 0x00000000a324783b */ /* 0x000fea0000000200 */
[C---:B-1----:R-:W-:Y:S03]  /*1b580*/  HMMA.16816.F32 R28, R124.reuse, R32, RZ ;  /* 0x000000207c1c723c */ /* 0x042fe600000018ff */
[----:B------:R-:W-:Y:S03]  /*1b590*/  LDSM.16.M88.4 R40, [R166+0x2000] ;  /* 0x00200000a628783b */ /* 0x000fe60000000200 */
[----:B------:R-:W-:Y:S05]  /*1b5a0*/  HMMA.16816.F32 R32, R124, R34, RZ ;  /* 0x000000227c20723c */ /* 0x000fea00000018ff */
[----:B------:R-:W1:Y:S01]  /*1b5b0*/  LDSM.16.M88.4 R60, [R160] ;  /* 0x00000000a03c783b */ /* 0x000e620000000200 */
[C---:B--2---:R-:W-:Y:S06]  /*1b5c0*/  HMMA.16816.F32 R4, R128.reuse, R20, R4 ;  /* 0x000000148004723c */ /* 0x044fec0000001804 */
[C---:B------:R-:W-:Y:S01]  /*1b5d0*/  HMMA.16816.F32 R8, R128.reuse, R22, R8 ;  /* 0x000000168008723c */ /* 0x040fe20000001808 */
[----:B------:R-:W2:Y:S05]  /*1b5e0*/  LDSM.16.M88.4 R64, [R166+0x2c00] ;  /* 0x002c0000a640783b */ /* 0x000eaa0000000200 */
[C---:B---3--:R-:W-:Y:S03]  /*1b5f0*/  HMMA.16816.F32 R28, R128.reuse, R44, R28 ;  /* 0x0000002c801c723c */ /* 0x048fe6000000181c */
[----:B------:R-:W-:Y:S03]  /*1b600*/  LDSM.16.M88.4 R52, [R161] ;  /* 0x00000000a134783b */ /* 0x000fe60000000200 */
[----:B------:R-:W-:Y:S05]  /*1b610*/  HMMA.16816.F32 R32, R128, R46, R32 ;  /* 0x0000002e8020723c */ /* 0x000fea0000001820 */
[----:B------:R-:W-:Y:S01]  /*1b620*/  LDSM.16.M88.4 R56, [R166+0x2800] ;  /* 0x00280000a638783b */ /* 0x000fe20000000200 */
[C---:B----4-:R-:W-:Y:S05]  /*1b630*/  HMMA.16816.F32 R44, R124.reuse, R48, RZ ;  /* 0x000000307c2c723c */ /* 0x050fea00000018ff */
[----:B------:R-:W-:Y:S01]  /*1b640*/  FMUL.FTZ R0, R4, UR5 ;  /* 0x0000000504007c20 */ /* 0x000fe20008410000 */
[C---:B------:R-:W-:Y:S01]  /*1b650*/  HMMA.16816.F32 R48, R124.reuse, R50, RZ ;  /* 0x000000327c30723c */ /* 0x040fe200000018ff */
[----:B------:R-:W3:Y:S01]  /*1b660*/  LDSM.16.M88.4 R76, [R158] ;  /* 0x000000009e4c783b */ /* 0x000ee20000000200 */
[----:B------:R-:W-:Y:S03]  /*1b670*/  FMUL.FTZ R3, R5, UR5 ;  /* 0x0000000505037c20 */ /* 0x000fe60008410000 */
[----:B------:R-:W4:Y:S01]  /*1b680*/  MUFU.TANH R0, R0 ;  /* 0x0000000000007308 */ /* 0x000f220000002400 */
[C---:B------:R-:W-:Y:S01]  /*1b690*/  HMMA.16816.F32 R20, R124.reuse, R24, RZ ;  /* 0x000000187c14723c */ /* 0x040fe200000018ff */
[----:B------:R-:W-:Y:S01]  /*1b6a0*/  FMUL.FTZ R4, R7, UR5 ;  /* 0x0000000507047c20 */ /* 0x000fe20008410000 */
[----:B------:R-:W-:Y:S01]  /*1b6b0*/  FMUL.FTZ R5, R8, UR5 ;  /* 0x0000000508057c20 */ /* 0x000fe20008410000 */
[----:B------:R-:W5:Y:S02]  /*1b6c0*/  LDSM.16.M88.4 R80, [R166+0x3400] ;  /* 0x00340000a650783b */ /* 0x000f640000000200 */
[----:B------:R-:W-:Y:S01]  /*1b6d0*/  FMUL.FTZ R7, R9, UR5 ;  /* 0x0000000509077c20 */ /* 0x000fe20008410000 */
[----:B------:R-:W-:Y:S03]  /*1b6e0*/  HMMA.16816.F32 R24, R124, R26, RZ ;  /* 0x0000001a7c18723c */ /* 0x000fe600000018ff */
[----:B------:R-:W2:Y:S02]  /*1b6f0*/  MUFU.TANH R3, R3 ;  /* 0x0000000300037308 */ /* 0x000ea40000002400 */
[----:B------:R-:W-:Y:S01]  /*1b700*/  FMUL.FTZ R8, R11, UR5 ;  /* 0x000000050b087c20 */ /* 0x000fe20008410000 */
[----:B------:R-:W-:Y:S01]  /*1b710*/  LDSM.16.M88.4 R68, [R159] ;  /* 0x000000009f44783b */ /* 0x000fe20000000200 */
[C---:B-1----:R-:W-:Y:S06]  /*1b720*/  HMMA.16816.F32 R44, R128.reuse, R60, R44 ;  /* 0x0000003c802c723c */ /* 0x042fec000000182c */
[----:B------:R-:W1:Y:S01]  /*1b730*/  MUFU.TANH R4, R4 ;  /* 0x0000000400047308 */ /* 0x000e620000002400 */
[----:B------:R-:W-:Y:S01]  /*1b740*/  FMUL.FTZ R9, R12, UR5 ;  /* 0x000000050c097c20 */ /* 0x000fe20008410000 */
[----:B------:R-:W-:Y:S01]  /*1b750*/  HMMA.16816.F32 R48, R128, R62, R48 ;  /* 0x0000003e8030723c */ /* 0x000fe20000001830 */
[----:B------:R-:W-:Y:S07]  /*1b760*/  LDSM.16.M88.4 R72, [R166+0x3000] ;  /* 0x00300000a648783b */ /* 0x000fee0000000200 */
[----:B------:R-:W1:Y:S01]  /*1b770*/  MUFU.TANH R5, R5 ;  /* 0x0000000500057308 */ /* 0x000e620000002400 */
[C---:B--2---:R-:W-:Y:S01]  /*1b780*/  HMMA.16816.F32 R60, R124.reuse, R64, RZ ;  /* 0x000000407c3c723c */ /* 0x044fe200000018ff */
[----:B------:R-:W2:Y:S02]  /*1b790*/  LDSM.16.M88.4 R92, [R156] ;  /* 0x000000009c5c783b */ /* 0x000ea40000000200 */
[----:B------:R-:W-:Y:S03]  /*1b7a0*/  FMUL.FTZ R11, R13, UR5 ;  /* 0x000000050d0b7c20 */ /* 0x000fe60008410000 */
[----:B------:R-:W-:Y:S03]  /*1b7b0*/  HMMA.16816.F32 R64, R124, R66, RZ ;  /* 0x000000427c40723c */ /* 0x000fe600000018ff */
[----:B------:R-:W1:Y:S02]  /*1b7c0*/  MUFU.TANH R7, R7 ;  /* 0x0000000700077308 */ /* 0x000e640000002400 */
[----:B------:R-:W-:Y:S01]  /*1b7d0*/  FMUL.FTZ R12, R15, UR5 ;  /* 0x000000050f0c7c20 */ /* 0x000fe20008410000 */
[----:B------:R-:W4:Y:S01]  /*1b7e0*/  LDSM.16.M88.4 R96, [R166+0x3c00] ;  /* 0x003c0000a660783b */ /* 0x000f220000000200 */
[C---:B------:R-:W-:Y:S06]  /*1b7f0*/  HMMA.16816.F32 R20, R128.reuse, R36, R20 ;  /* 0x000000248014723c */ /* 0x040fec0000001814 */
[----:B------:R-:W1:Y:S01]  /*1b800*/  MUFU.TANH R8, R8 ;  /* 0x0000000800087308 */ /* 0x000e620000002400 */
[----:B------:R-:W-:Y:S01]  /*1b810*/  FMUL.FTZ R13, R16, UR5 ;  /* 0x00000005100d7c20 */ /* 0x000fe20008410000 */
[C---:B------:R-:W-:Y:S01]  /*1b820*/  HMMA.16816.F32 R24, R128.reuse, R38, R24 ;  /* 0x000000268018723c */ /* 0x040fe20000001818 */
[----:B------:R-:W-:Y:S07]  /*1b830*/  LDSM.16.M88.4 R84, [R157] ;  /* 0x000000009d54783b */ /* 0x000fee0000000200 */
[----:B------:R-:W1:Y:S01]  /*1b840*/  MUFU.TANH R9, R9 ;  /* 0x0000000900097308 */ /* 0x000e620000002400 */
[C---:B---3--:R-:W-:Y:S01]  /*1b850*/  HMMA.16816.F32 R60, R128.reuse, R76, R60 ;  /* 0x0000004c803c723c */ /* 0x048fe2000000183c */
[----:B------:R-:W-:Y:S02]  /*1b860*/  LDSM.16.M88.4 R88, [R166+0x3800] ;  /* 0x00380000a658783b */ /* 0x000fe40000000200 */
[----:B------:R-:W-:Y:S03]  /*1b870*/  FMUL.FTZ R15, R17, UR5 ;  /* 0x00000005110f7c20 */ /* 0x000fe60008410000 */
[----:B------:R-:W-:Y:S03]  /*1b880*/  HMMA.16816.F32 R64, R128, R78, R64 ;  /* 0x0000004e8040723c */ /* 0x000fe60000001840 */
[----:B------:R-:W3:Y:S01]  /*1b890*/  MUFU.TANH R11, R11 ;  /* 0x0000000b000b7308 */ /* 0x000ee20000002400 */
[----:B------:R-:W1:Y:S02]  /*1b8a0*/  LDSM.16.M88.4 R112, [R154] ;  /* 0x000000009a70783b */ /* 0x000e640000000200 */
[C---:B-----5:R-:W-:Y:S07]  /*1b8b0*/  HMMA.16816.F32 R76, R124.reuse, R80, RZ ;  /* 0x000000507c4c723c */ /* 0x060fee00000018ff */
[----:B------:R-:W1:Y:S01]  /*1b8c0*/  MUFU.TANH R12, R12 ;  /* 0x0000000c000c7308 */ /* 0x000e620000002400 */
[----:B------:R-:W-:Y:S01]  /*1b8d0*/  FMUL.FTZ R16, R19, UR5 ;  /* 0x0000000513107c20 */ /* 0x000fe20008410000 */
[C---:B------:R-:W-:Y:S01]  /*1b8e0*/  HMMA.16816.F32 R80, R124.reuse, R82, RZ ;  /* 0x000000527c50723c */ /* 0x040fe200000018ff */
[----:B------:R-:W-:Y:S01]  /*1b8f0*/  LDSM.16.M88.4 R100, [R155] ;  /* 0x000000009b64783b */ /* 0x000fe20000000200 */
        /* <DEDUP_REMOVED lines=10> */
[----:B------:R-:W-:Y:S01]  /*1b9a0*/  LDSM.16.M88.4 R108, [R153] ;  /* 0x00000000996c783b */ /* 0x000fe20000000200 */
[C---:B--2---:R-:W-:Y:S06]  /*1b9b0*/  HMMA.16816.F32 R76, R128.reuse, R92, R76 ;  /* 0x0000005c804c723c */ /* 0x044fec000000184c */
[----:B------:R-:W2:Y:S01]  /*1b9c0*/  MUFU.TANH R16, R16 ;  /* 0x0000001000107308 */ /* 0x000ea20000002400 */
[----:B------:R-:W-:Y:S01]  /*1b9d0*/  FMUL.FTZ R24, R27, UR5 ;  /* 0x000000051b187c20 */ /* 0x000fe20008410000 */
[----:B------:R-:W-:Y:S01]  /*1b9e0*/  HMMA.16816.F32 R80, R128, R94, R80 ;  /* 0x0000005e8050723c */ /* 0x000fe20000001850 */
[----:B------:R-:W-:Y:S07]  /*1b9f0*/  LDSM.16.M88.4 R116, [R152] ;  /* 0x000000009874783b */ /* 0x000fee0000000200 */
[----:B------:R-:W1:Y:S01]  /*1ba00*/  MUFU.TANH R17, R17 ;  /* 0x0000001100117308 */ /* 0x000e620000002400 */
[C---:B----4-:R-:W-:Y:S01]  /*1ba10*/  HMMA.16816.F32 R92, R124.reuse, R96, RZ ;  /* 0x000000607c5c723c */ /* 0x050fe200000018ff */
[----:B------:R-:W-:Y:S02]  /*1ba20*/  LDSM.16.M88.4 R132, [R166+0x4800] ;  /* 0x00480000a684783b */ /* 0x000fe40000000200 */
[----:B------:R-:W-:Y:S03]  /*1ba30*/  FMUL.FTZ R25, R28, UR5 ;  /* 0x000000051c197c20 */ /* 0x000fe60008410000 */
[----:B------:R-:W-:Y:S03]  /*1ba40*/  HMMA.16816.F32 R96, R124, R98, RZ ;  /* 0x000000627c60723c */ /* 0x000fe600000018ff */
[----:B------:R-:W4:Y:S02]  /*1ba50*/  MUFU.TANH R19, R19 ;  /* 0x0000001300137308 */ /* 0x000f240000002400 */
[----:B------:R-:W-:Y:S01]  /*1ba60*/  FMUL.FTZ R27, R29, UR5 ;  /* 0x000000051d1b7c20 */ /* 0x000fe20008410000 */
[----:B------:R-:W5:Y:S01]  /*1ba70*/  LDSM.16.M88.4 R140, [R166+0x4c00] ;  /* 0x004c0000a68c783b */ /* 0x000f620000000200 */
[C---:B------:R-:W-:Y:S06]  /*1ba80*/  HMMA.16816.F32 R36, R128.reuse, R52, R36 ;  /* 0x000000348024723c */ /* 0x040fec0000001824 */
[----:B------:R-:W2:Y:S01]  /*1ba90*/  MUFU.TANH R20, R20 ;  /* 0x0000001400147308 */ /* 0x000ea20000002400 */
[----:B------:R-:W-:Y:S01]  /*1baa0*/  FMUL.FTZ R28, R31, UR5 ;  /* 0x000000051f1c7c20 */ /* 0x000fe20008410000 */
[C---:B------:R-:W-:Y:S01]  /*1bab0*/  HMMA.16816.F32 R40, R128.reuse, R54, R40 ;  /* 0x000000368028723c */ /* 0x040fe20000001828 */
[----:B------:R-:W-:Y:S07]  /*1bac0*/  LDSM.16.M88.4 R144, [R151] ;  /* 0x000000009790783b */ /* 0x000fee0000000200 */
[----:B------:R-:W2:Y:S01]  /*1bad0*/  MUFU.TANH R21, R21 ;  /* 0x0000001500157308 */ /* 0x000ea20000002400 */
[C---:B-1----:R-:W-:Y:S01]  /*1bae0*/  HMMA.16816.F32 R92, R128.reuse, R112, R92 ;  /* 0x00000070805c723c */ /* 0x042fe2000000185c */
[----:B------:R-:W1:Y:S02]  /*1baf0*/  LDSM.16.M88.4 R120, [R150] ;  /* 0x000000009678783b */ /* 0x000e640000000200 */
[----:B------:R-:W-:Y:S03]  /*1bb00*/  FMUL.FTZ R29, R32, UR5 ;  /* 0x00000005201d7c20 */ /* 0x000fe60008410000 */
[----:B------:R-:W-:Y:S03]  /*1bb10*/  HMMA.16816.F32 R96, R128, R114, R96 ;  /* 0x000000728060723c */ /* 0x000fe60000001860 */
[----:B------:R-:W1:Y:S01]  /*1bb20*/  MUFU.TANH R23, R23 ;  /* 0x0000001700177308 */ /* 0x000e620000002400 */
[----:B------:R-:W3:Y:S02]  /*1bb30*/  LDSM.16.M88.4 R112, [R166+0x4400] ;  /* 0x00440000a670783b */ /* 0x000ee40000000200 */
        /* <DEDUP_REMOVED lines=29> */
[----:B------:R-:W2:Y:S01]  /*1bd10*/  MUFU.TANH R10, R10 ;  /* 0x0000000a000a7308 */ /* 0x000ea20000002400 */
[C---:B------:R-:W-:Y:S03]  /*1bd20*/  HMMA.16816.F32 R68, R124.reuse, R72, RZ ;  /* 0x000000487c44723c */ /* 0x040fe600000018ff */
[----:B------:R-:W-:Y:S01]  /*1bd30*/  FMUL.FTZ R48, R51, UR5 ;  /* 0x0000000533307c20 */ /* 0x000fe20008410000 */
[----:B------:R-:W-:Y:S02]  /*1bd40*/  FMUL.FTZ R18, R22, UR5 ;  /* 0x0000000516127c20 */ /* 0x000fe40008410000 */
[----:B------:R-:W-:Y:S03]  /*1bd50*/  HMMA.16816.F32 R72, R124, R74, RZ ;  /* 0x0000004a7c48723c */ /* 0x000fe600000018ff */
[----:B------:R-:W2:Y:S02]  /*1bd60*/  MUFU.TANH R14, R14 ;  /* 0x0000000e000e7308 */ /* 0x000ea40000002400 */
[----:B------:R-:W-:Y:S01]  /*1bd70*/  FMUL.FTZ R49, R52, UR5 ;  /* 0x0000000534317c20 */ /* 0x000fe20008410000 */
[----:B------:R-:W-:Y:S01]  /*1bd80*/  FMUL.FTZ R51, R53, UR5 ;  /* 0x0000000535337c20 */ /* 0x000fe20008410000 */
[C---:B-1----:R-:W-:Y:S06]  /*1bd90*/  HMMA.16816.F32 R136, R128.reuse, R120, R136 ;  /* 0x000000788088723c */ /* 0x042fec0000001888 */
[----:B------:R-:W1:Y:S01]  /*1bda0*/  MUFU.TANH R18, R18 ;  /* 0x0000001200127308 */ /* 0x000e620000002400 */
        /* <DEDUP_REMOVED lines=56> */
[C---:B---3--:R-:W-:Y:S07]  /*1c130*/  HMMA.16816.F32 R108, R124.reuse, R112, RZ ;  /* 0x000000707c6c723c */ /* 0x048fee00000018ff */
[----:B------:R-:W3:Y:S01]  /*1c140*/  MUFU.TANH R37, R37 ;  /* 0x0000002500257308 */ /* 0x000ee20000002400 */
        /* <DEDUP_REMOVED lines=151> */
[----:B------:R-:W2:Y:S01]  /*1cac0*/  LDC R136, c[0x0][0x248] ;  /* 0x00009200ff887b82 */ /* 0x000ea20000000800 */
[----:B------:R-:W-:Y:S02]  /*1cad0*/  ISETP.GE.AND P1, PT, R148, UR7, PT ;  /* 0x0000000794007c0c */ /* 0x000fe4000bf26270 */
[----:B------:R-:W-:Y:S11]  /*1cae0*/  PLOP3.LUT P0, PT, PT, PT, UP1, 0x40, 0x0 ;  /* 0x000000000000781c */ /* 0x000ff60003f0e818 */
[----:B------:R-:W3:Y:S01]  /*1caf0*/  @!P1 LDC R135, c[0x0][0x24c] ;  /* 0x00009300ff879b82 */ /* 0x000ee20000000800 */
[----:B--2---:R-:W-:Y:S05]  /*1cb00*/  IMAD.U32 R142, R136, -0x100, RZ ;  /* 0xffffff00888e7824 */ /* 0x004fea00078e00ff */
[----:B------:R-:W-:Y:S01]  /*1cb10*/  SHF.R.S32.HI R137, RZ, 0x1f, R142 ;  /* 0x0000001fff897819 */ /* 0x000fe2000001148e */
[----:B------:R-:W-:Y:S06]  /*1cb20*/  @P0 BRA `(.L_x_2269) ;  /* 0x0000000400000947 */ /* 0x000fec0003800000 */
[----:B------:R-:W2:Y:S01]  /*1cb30*/  LDC R130, c[0x0][0x380] ;  /* 0x0000e000ff827b82 */ /* 0x000ea20000000800 */
[----:B------:R-:W-:Y:S04]  /*1cb40*/  USHF.L.U32 UR6, UR9, 0x8, URZ ;  /* 0x0000000809067899 */ /* 0x000fe8000800063f */
[----:B------:R-:W-:Y:S02]  /*1cb50*/  UIADD3 UR12, UR6, -0x200, URZ ;  /* 0xfffffe00060c7890 */ /* 0x000fe4000fffe03f */
[----:B------:R-:W-:Y:S06]  /*1cb60*/  UIADD3 UR6, UR6, -0x100, URZ ;  /* 0xffffff0006067890 */ /* 0x000fec000fffe03f */
[----:B------:R-:W-:Y:S05]  /*1cb70*/  IMAD.U32 R133, RZ, RZ, UR6 ;  /* 0x00000006ff857e24 */ /* 0x000fea000f8e00ff */
[----:B------:R-:W-:Y:S02]  /*1cb80*/  IABS R133, R133 ;  /* 0x0000008500857213 */ /* 0x000fe40000000000 */
[----:B--2---:R-:W-:Y:S04]  /*1cb90*/  IABS R129, R130 ;  /* 0x0000008200817213 */ /* 0x004fe80000000000 */
[----:B------:R-:W2:Y:S10]  /*1cba0*/  I2F.RP R134, R129 ;  /* 0x0000008100867306 */ /* 0x000eb40000209400 */
[----:B--2---:R-:W2:Y:S02]  /*1cbb0*/  MUFU.RCP R131, R134 ;  /* 0x0000008600837308 */ /* 0x004ea40000001000 */
[----:B--2---:R-:W-:Y:S01]  /*1cbc0*/  VIADD R138, R131, 0xffffffe ;  /* 0x0ffffffe838a7836 */ /* 0x004fe20000000000 */
[----:B------:R-:W-:Y:S07]  /*1cbd0*/  MOV R131, UR12 ;  /* 0x0000000c00837c02 */ /* 0x000fee0008000f00 */
[----:B------:R-:W2:Y:S01]  /*1cbe0*/  F2I.FTZ.U32.TRUNC.NTZ R139, R138 ;  /* 0x0000008a008b7305 */ /* 0x000ea2000021f000 */
[----:B------:R-:W-:Y:S01]  /*1cbf0*/  IABS R131, R131 ;  /* 0x0000008300837213 */ /* 0x000fe20000000000 */
[--C-:B--2---:R-:W-:Y:S02]  /*1cc00*/  IMAD.MOV R132, RZ, RZ, -R139.reuse ;  /* 0x000000ffff847224 */ /* 0x104fe400078e0a8b */
        /* <DEDUP_REMOVED lines=18> */
[C---:B------:R-:W-:Y:S02]  /*1cd30*/  LOP3.LUT R129, R130.reuse, UR12, RZ, 0x3c, !PT ;  /* 0x0000000c82817c12 */ /* 0x040fe4000f8e3cff */
[----:B------:R-:W-:Y:S02]  /*1cd40*/  LOP3.LUT R131, R130, UR6, RZ, 0x3c, !PT ;  /* 0x0000000682837c12 */ /* 0x000fe4000f8e3cff */
[----:B------:R-:W-:Y:S02]  /*1cd50*/  ISETP.GE.AND P2, PT, R129, RZ, PT ;  /* 0x000000ff8100720c */ /* 0x000fe40003f46270 */
[----:B------:R-:W-:Y:S02]  /*1cd60*/  ISETP.GE.AND P3, PT, R131, RZ, PT ;  /* 0x000000ff8300720c */ /* 0x000fe40003f66270 */
[----:B------:R-:W-:Y:S02]  /*1cd70*/  LOP3.LUT R129, RZ, R130, RZ, 0x33, !PT ;  /* 0x00000082ff817212 */ /* 0x000fe400078e33ff */
[----:B------:R-:W-:Y:S01]  /*1cd80*/  @P5 IADD3 R134, R134, 0x1, RZ ;  /* 0x0000000186865810 */ /* 0x000fe20007ffe0ff */
[----:B------:R-:W-:Y:S06]  /*1cd90*/  @P6 VIADD R132, R132, 0x1 ;  /* 0x0000000184846836 */ /* 0x000fec0000000000 */
[----:B------:R-:W-:Y:S02]  /*1cda0*/  @!P2 IMAD.MOV R134, RZ, RZ, -R134 ;  /* 0x000000ffff86a224 */ /* 0x000fe400078e0a86 */
[----:B------:R-:W-:Y:S03]  /*1cdb0*/  @!P3 IADD3 R132, -R132, RZ, RZ ;  /* 0x000000ff8484b210 */ /* 0x000fe60007ffe1ff */
[C---:B------:R-:W-:Y:S02]  /*1cdc0*/  SEL R131, R129.reuse, R134, !P0 ;  /* 0x0000008681837207 */ /* 0x040fe40004000000 */
[----:B------:R-:W-:Y:S01]  /*1cdd0*/  SEL R132, R129, R132, !P0 ;  /* 0x0000008481847207 */ /* 0x000fe20004000000 */
[----:B------:R-:W2:Y:S01]  /*1cde0*/  LDC R134, c[0x0][0x24c] ;  /* 0x00009300ff867b82 */ /* 0x000ea20000000800 */
[CC--:B------:R-:W-:Y:S02]  /*1cdf0*/  LEA R140, P2, R131.reuse, R192.reuse, 0x2 ;  /* 0x000000c0838c7211 */ /* 0x0c0fe400078410ff */
[C---:B------:R-:W-:Y:S01]  /*1ce00*/  LEA R138, P0, R132.reuse, R192, 0x2 ;  /* 0x000000c0848a7211 */ /* 0x040fe200078010ff */
[C---:B------:R-:W-:Y:S01]  /*1ce10*/  IMAD.IADD R129, R132.reuse, 0x1, -R131 ;  /* 0x0000000184817824 */ /* 0x040fe200078e0a83 */
[-C--:B------:R-:W-:Y:S02]  /*1ce20*/  LEA.HI.X.SX32 R141, R131, R193.reuse, 0x2, P2 ;  /* 0x000000c1838d7211 */ /* 0x080fe400010f16ff */
[----:B------:R-:W-:Y:S01]  /*1ce30*/  LEA.HI.X.SX32 R139, R132, R193, 0x2, P0 ;  /* 0x000000c1848b7211 */ /* 0x000fe200000f16ff */
[----:B------:R-:W-:Y:S01]  /*1ce40*/  IMAD R129, R129, R130, -0x100 ;  /* 0xffffff0081817424 */ /* 0x000fe200078e0282 */
[----:B------:R-:W4:Y:S01]  /*1ce50*/  LDC.64 R132, c[0x0][0x230] ;  /* 0x00008c00ff847b82 */ /* 0x000f220000000a00 */
[----:B------:R-:W5:Y:S02]  /*1ce60*/  LDG.E R137, desc[UR10][R140.64] ;  /* 0x0000000a8c897981 */ /* 0x000f64000c1e1900 */
[-C--:B------:R-:W-:Y:S01]  /*1ce70*/  IMAD.WIDE.U32 R142, R129, R136.reuse, RZ ;  /* 0x00000088818e7225 */ /* 0x080fe200078e00ff */
[----:B------:R-:W-:Y:S01]  /*1ce80*/  SHF.R.S32.HI R131, RZ, 0x1f, R129 ;  /* 0x0000001fff837819 */ /* 0x000fe20000011481 */
[----:B------:R-:W5:Y:S04]  /*1ce90*/  LDG.E R138, desc[UR10][R138.64] ;  /* 0x0000000a8a8a7981 */ /* 0x000f68000c1e1900 */
[----:B------:R-:W-:Y:S04]  /*1cea0*/  IMAD R131, R131, R136, RZ ;  /* 0x0000008883837224 */ /* 0x000fe800078e02ff */
[----:B--2---:R-:W-:Y:S04]  /*1ceb0*/  IMAD R131, R129, R134, R131 ;  /* 0x0000008681837224 */ /* 0x004fe800078e0283 */
[----:B------:R-:W-:Y:S01]  /*1cec0*/  IMAD.IADD R143, R143, 0x1, R131 ;  /* 0x000000018f8f7824 */ /* 0x000fe200078e0283 */
[----:B-----5:R-:W-:Y:S04]  /*1ced0*/  IADD3 R137, -R138, R137, RZ ;  /* 0x000000898a897210 */ /* 0x020fe80007ffe1ff */
[----:B------:R-:W-:Y:S01]  /*1cee0*/  SHF.R.S32.HI R129, RZ, 0x1f, R137 ;  /* 0x0000001fff817819 */ /* 0x000fe20000011489 */
[-C--:B----4-:R-:W-:Y:S04]  /*1cef0*/  IMAD.WIDE.U32 R142, R137, R132.reuse, R142 ;  /* 0x00000084898e7225 */ /* 0x090fe800078e008e */
[----:B------:R-:W-:Y:S04]  /*1cf00*/  IMAD R134, R129, R132, RZ ;  /* 0x0000008481867224 */ /* 0x000fe800078e02ff */
[----:B------:R-:W-:Y:S05]  /*1cf10*/  IMAD R134, R137, R133, R134 ;  /* 0x0000008589867224 */ /* 0x000fea00078e0286 */
[----:B------:R-:W-:Y:S07]  /*1cf20*/  IADD3 R137, R143, R134, RZ ;  /* 0x000000868f897210 */ /* 0x000fee0007ffe0ff */
.L_x_2269:
[----:B------:R2:W-:Y:S01]  /*1cf30*/  @P1 STS [R196+0x1000], RZ ;  /* 0x001000ffc4001388 */ /* 0x0005e20000000800 */
[CC--:B------:R-:W-:Y:S01]  /*1cf40*/  LEA R140, P2, R142.reuse, R194.reuse, 0x1 ;  /* 0x000000c28e8c7211 */ /* 0x0c0fe200078408ff */
[----:B------:R-:W4:Y:S01]  /*1cf50*/  @!P1 LDC R132, c[0x0][0x24c] ;  /* 0x00009300ff849b82 */ /* 0x000f220000000800 */
[C---:B------:R-:W-:Y:S01]  /*1cf60*/  @!P1 IADD3 R129, P0, R142.reuse, UR19, RZ ;  /* 0x000000138e819c10 */ /* 0x040fe2000ff1e0ff */
[----:B------:R2:W-:Y:S01]  /*1cf70*/  @P1 STS [R196+0x1004], RZ ;  /* 0x001004ffc4001388 */ /* 0x0005e20000000800 */
[-CC-:B------:R-:W-:Y:S01]  /*1cf80*/  LEA.HI.X R141, R142, R195.reuse, R137.reuse, 0x1, P2 ;  /* 0x000000c38e8d7211 */ /* 0x180fe200010f0c89 */
[--C-:B------:R-:W-:Y:S01]  /*1cf90*/  @!P1 IMAD.MOV.U32 R203, RZ, RZ, R137.reuse ;  /* 0x000000ffffcb9224 */ /* 0x100fe200078e0089 */
[----:B------:R-:W-:Y:S01]  /*1cfa0*/  @!P1 IADD3.X R130, R137, UR18, RZ, P0, !PT ;  /* 0x0000001289829c10 */ /* 0x000fe200087fe4ff */
[----:B------:R2:W-:Y:S01]  /*1cfb0*/  @P1 STS.64 [R196+0x1008], RZ ;  /* 0x001008ffc4001388 */ /* 0x0005e20000000a00 */
[C---:B------:R-:W-:Y:S01]  /*1cfc0*/  @!P1 LEA R204, P0, R129.reuse, R194, 0x1 ;  /* 0x000000c281cc9211 */ /* 0x040fe200078008ff */
[----:B------:R-:W5:Y:S01]  /*1cfd0*/  @!P1 LDC R133, c[0x0][0x24c] ;  /* 0x00009300ff859b82 */ /* 0x000f620000000800 */
[----:B------:R-:W-:Y:S01]  /*1cfe0*/  @!P1 LEA R134, P2, R136, R142, 0x6 ;  /* 0x0000008e88869211 */ /* 0x000fe200078430ff */
[----:B------:R-:W-:Y:S01]  /*1cff0*/  @!PT LDS RZ, [RZ] ;  /* 0x00000000fffff984 */ /* 0x000fe20000000800 */
[----:B------:R-:W-:Y:S01]  /*1d000*/  @!PT LDS RZ, [RZ] ;  /* 0x00000000fffff984 */ /* 0x000fe20000000800 */
[----:B------:R-:W-:Y:S01]  /*1d010*/  @!PT LDS RZ, [RZ] ;  /* 0x00000000fffff984 */ /* 0x000fe20000000800 */
[----:B------:R-:W-:Y:S01]  /*1d020*/  @!P1 LDGSTS.E.BYPASS.LTC128B.128 [R196+0x1000], desc[UR10][R140.64] ;  /* 0x010000008cc49fae */ /* 0x000fe2000b901d4a */
[----:B------:R-:W-:Y:S01]  /*1d030*/  @!P1 LEA.HI.X R205, R129, R195, R130, 0x1, P0 ;  /* 0x000000c381cd9211 */ /* 0x000fe200000f0c82 */
[----:B------:R-:W-:Y:S01]  /*1d040*/  @!P1 IMAD.MOV.U32 R147, RZ, RZ, R137 ;  /* 0x000000ffff939224 */ /* 0x000fe200078e0089 */
[----:B------:R-:W-:Y:S01]  /*1d050*/  @!P1 LEA R138, P0, R134, R194, 0x1 ;  /* 0x000000c2868a9211 */ /* 0x000fe200078008ff */
        /* <DEDUP_REMOVED lines=9> */
[----:B------:R-:W-:Y:S01]  /*1d0f0*/  @!P1 LEA.HI.X R139, R134, R195, R135, 0x1, P0 ;  /* 0x000000c3868b9211 */ /* 0x000fe200000f0c87 */
[----:B------:R-:W-:Y:S01]  /*1d100*/  @!P1 IMAD.MOV.U32 R143, RZ, RZ, R137 ;  /* 0x000000ffff8f9224 */ /* 0x000fe200078e0089 */
[----:B------:R2:W-:Y:S01]  /*1d110*/  @P1 STS.128 [R196+0x2000], RZ ;  /* 0x002000ffc4001388 */ /* 0x0005e20000000c00 */
[C---:B------:R-:W-:Y:S01]  /*1d120*/  @!P1 IMAD.WIDE.U32 R202, R136.reuse, 0x60, R202 ;  /* 0x0000006088ca9825 */ /* 0x040fe200078e00ca */
[----:B------:R-:W2:Y:S02]  /*1d130*/  @!P1 LDC R130, c[0x0][0x24c] ;  /* 0x00009300ff829b82 */ /* 0x000ea40000000800 */
[----:B------:R-:W-:Y:S01]  /*1d140*/  @!PT LDS RZ, [RZ] ;  /* 0x00000000fffff984 */ /* 0x000fe20000000800 */
[----:B------:R-:W-:Y:S01]  /*1d150*/  @!PT LDS RZ, [RZ] ;  /* 0x00000000fffff984 */ /* 0x000fe20000000800 */
[----:B------:R-:W-:Y:S01]  /*1d160*/  @!PT LDS RZ, [RZ] ;  /* 0x00000000fffff984 */ /* 0x000fe20000000800 */
[----:B------:R2:W-:Y:S01]  /*1d170*/  @!P1 LDGSTS.E.BYPASS.LTC128B.128 [R196+0x2000], desc[UR10][R138.64] ;  /* 0x020000008ac49fae */ /* 0x0005e2000b901d4a */
[C---:B------:R-:W-:Y:S01]  /*1d180*/  @!P1 LEA R134, P0, R136.reuse, R142, 0x7 ;  /* 0x0000008e88869211 */ /* 0x040fe200078038ff */
[--C-:B------:R-:W-:Y:S02]  /*1d190*/  @!P1 IMAD.MOV.U32 R146, RZ, RZ, R142.reuse ;  /* 0x000000ffff929224 */ /* 0x100fe400078e008e */
[----:B------:R2:W-:Y:S01]  /*1d1a0*/  @P1 STS.128 [R196+0x2800], RZ ;  /* 0x002800ffc4001388 */ /* 0x0005e20000000c00 */
[----:B------:R-:W-:Y:S01]  /*1d1b0*/  @!P1 IMAD.MOV.U32 R144, RZ, RZ, R142 ;  /* 0x000000ffff909224 */ /* 0x000fe200078e008e */
[----:B------:R-:W4:Y:S01]  /*1d1c0*/  @!P1 LDC R129, c[0x0][0x24c] ;  /* 0x00009300ff819b82 */ /* 0x000f220000000800 */
[C---:B------:R-:W-:Y:S04]  /*1d1d0*/  @!P1 IMAD.WIDE.U32 R146, R136.reuse, 0xa0, R146 ;  /* 0x000000a088929825 */ /* 0x040fe800078e0092 */
[C---:B------:R-:W-:Y:S04]  /*1d1e0*/  @!P1 IMAD.WIDE.U32 R144, R136.reuse, 0xc0, R144 ;  /* 0x000000c088909825 */ /* 0x040fe800078e0090 */
[----:B------:R-:W-:Y:S01]  /*1d1f0*/  @!P1 IMAD.WIDE.U32 R142, R136, 0xe0, R142 ;  /* 0x000000e0888e9825 */ /* 0x000fe200078e008e */
[-C--:B-1----:R-:W-:Y:S03]  /*1d200*/  @!P1 LEA R204, P2, R202, R194.reuse, 0x1 ;  /* 0x000000c2cacc9211 */ /* 0x082fe600078408ff */
        /* <DEDUP_REMOVED lines=45> */
.L_x_2268:
        /* <DEDUP_REMOVED lines=8> */
[----:B------:R-:W-:Y:S02]  /*1d560*/  I2FP.F32.S32 R132, R132 ;  /* 0x0000008400847245 */ /* 0x000fe40000201400 */
[C---:B------:R-:W-:Y:S02]  /*1d570*/  IADD3 R133, R131.reuse, 0x9, RZ ;  /* 0x0000000983857810 */ /* 0x040fe40007ffe0ff */
[----:B------:R-:W-:Y:S02]  /*1d580*/  IADD3 R134, R131, 0x61, RZ ;  /* 0x0000006183867810 */ /* 0x000fe40007ffe0ff */
[----:B------:R-:W-:Y:S05]  /*1d590*/  I2FP.F32.S32 R129, R131 ;  /* 0x0000008300817245 */ /* 0x000fea0000201400 */
[C---:B------:R-:W-:Y:S01]  /*1d5a0*/  FFMA.FTZ R0, R129.reuse, UR8, R0 ;  /* 0x0000000881007c23 */ /* 0x040fe20008010000 */
[----:B------:R-:W-:Y:S01]  /*1d5b0*/  FFMA.FTZ R2, R129, UR8, R2 ;  /* 0x0000000881027c23 */ /* 0x000fe20008010002 */
        /* <DEDUP_REMOVED lines=27> */
[----:B-1----:R-:W-:Y:S01]  /*1d770*/  FFMA.FTZ R18, R132, UR8, R18 ;  /* 0x0000000884127c23 */ /* 0x002fe20008010012 */
[----:B------:R-:W-:Y:S02]  /*1d780*/  I2FP.F32.S32 R132, R129 ;  /* 0x0000008100847245 */ /* 0x000fe40000201400 */
[C---:B------:R-:W-:Y:S02]  /*1d790*/  IADD3 R133, R131.reuse, 0x21, RZ ;  /* 0x0000002183857810 */ /* 0x040fe40007ffe0ff */
        /* <DEDUP_REMOVED lines=45> */
[C---:B------:R-:W-:Y:S01]  /*1da70*/  IADD3 R133, R131.reuse, 0x59, RZ ;  /* 0x0000005983857810 */ /* 0x040fe20007ffe0ff */
[C---:B------:R-:W-:Y:S01]  /*1da80*/  FFMA.FTZ R41, R132.reuse, UR8, R41 ;  /* 0x0000000884297c23 */ /* 0x040fe20008010029 */
[C---:B------:R-:W-:Y:S01]  /*1da90*/  IADD3 R129, R131.reuse, 0x58, RZ ;  /* 0x0000005883817810 */ /* 0x040fe20007ffe0ff */
        /* <DEDUP_REMOVED lines=11> */
[----:B------:R-:W-:Y:S01]  /*1db50*/  IADD3 R129, R131, 0x69, RZ ;  /* 0x0000006983817810 */ /* 0x000fe20007ffe0ff */
[----:B------:R-:W-:Y:S01]  /*1db60*/  FFMA.FTZ R48, R130, UR8, R48 ;  /* 0x0000000882307c23 */ /* 0x000fe20008010030 */
[----:B------:R-:W-:Y:S01]  /*1db70*/  I2FP.F32.S32 R130, R134 ;  /* 0x0000008600827245 */ /* 0x000fe20000201400 */
        /* <DEDUP_REMOVED lines=41> */
[C---:B------:R-:W-:Y:S02]  /*1de10*/  IADD3 R132, R131.reuse, 0x71, RZ ;  /* 0x0000007183847810 */ /* 0x040fe40007ffe0ff */
[----:B------:R-:W-:Y:S02]  /*1de20*/  I2FP.F32.S32 R130, R130 ;  /* 0x0000008200827245 */ /* 0x000fe40000201400 */
[----:B------:R-:W-:Y:S02]  /*1de30*/  I2FP.F32.S32 R132, R132 ;  /* 0x0000008400847245 */ /* 0x000fe40000201400 */
[C---:B------:R-:W-:Y:S01]  /*1de40*/  IADD3 R129, R131.reuse, 0x78, RZ ;  /* 0x0000007883817810 */ /* 0x040fe20007ffe0ff */
[C---:B------:R-:W-:Y:S01]  /*1de50*/  FFMA.FTZ R57, R130.reuse, UR8, R57 ;  /* 0x0000000882397c23 */ /* 0x040fe20008010039 */
[----:B------:R-:W-:Y:S01]  /*1de60*/  FFMA.FTZ R58, R130, UR8, R58 ;  /* 0x00000008823a7c23 */ /* 0x000fe2000801003a */
[C---:B------:R-:W-:Y:S01]  /*1de70*/  FFMA.FTZ R59, R132.reuse, UR8, R59 ;  /* 0x00000008843b7c23 */ /* 0x040fe2000801003b */
[----:B------:R-:W-:Y:S01]  /*1de80*/  I2FP.F32.S32 R130, R129 ;  /* 0x0000008100827245 */ /* 0x000fe20000201400 */
[----:B------:R-:W-:Y:S01]  /*1de90*/  FFMA.FTZ R60, R132, UR8, R60 ;  /* 0x00000008843c7c23 */ /* 0x000fe2000801003c */
        /* <DEDUP_REMOVED lines=24> */
[----:B------:R-:W-:Y:S02]  /*1e020*/  IADD3 R129, R131, 0x90, RZ ;  /* 0x0000009083817810 */ /* 0x000fe40007ffe0ff */
        /* <DEDUP_REMOVED lines=11> */
[----:B------:R-:W-:Y:S02]  /*1e0e0*/  IADD3 R132, R131, 0x98, RZ ;  /* 0x0000009883847810 */ /* 0x000fe40007ffe0ff */
[----:B------:R-:W-:Y:S02]  /*1e0f0*/  FMNMX.FTZ R133, R42, R133, !PT ;  /* 0x000000852a857209 */ /* 0x000fe40007810000 */
        /* <DEDUP_REMOVED lines=72> */
[----:B------:R-:W-:Y:S02]  /*1e580*/  I2FP.F32.S32 R130, R129 ;  /* 0x0000008100827245 */ /* 0x000fe40000201400 */
[----:B------:R-:W-:Y:S02]  /*1e590*/  I2FP.F32.S32 R132, R132 ;  /* 0x0000008400847245 */ /* 0x000fe40000201400 */
[----:B------:R-:W-:Y:S02]  /*1e5a0*/  FMNMX.FTZ R134, R83, R134, !PT ;  /* 0x0000008653867209 */ /* 0x000fe40007810000 */
[----:B------:R-:W-:Y:S01]  /*1e5b0*/  IADD3 R129, R131, 0xc9, RZ ;  /* 0x000000c983817810 */ /* 0x000fe20007ffe0ff */
[C---:B------:R-:W-:Y:S01]  /*1e5c0*/  FFMA.FTZ R95, R132.reuse, UR8, R95 ;  /* 0x00000008845f7c23 */ /* 0x040fe2000801005f */
[----:B------:R-:W-:Y:S01]  /*1e5d0*/  FFMA.FTZ R96, R132, UR8, R96 ;  /* 0x0000000884607c23 */ /* 0x000fe20008010060 */
[C---:B------:R-:W-:Y:S01]  /*1e5e0*/  FFMA.FTZ R97, R130.reuse, UR8, R97 ;  /* 0x0000000882617c23 */ /* 0x040fe20008010061 */
[----:B------:R-:W-:Y:S01]  /*1e5f0*/  FMNMX.FTZ R134, R85, R134, !PT ;  /* 0x0000008655867209 */ /* 0x000fe20007810000 */
[----:B------:R-:W-:Y:S01]  /*1e600*/  FFMA.FTZ R98, R130, UR8, R98 ;  /* 0x0000000882627c23 */ /* 0x000fe20008010062 */
[----:B------:R-:W-:Y:S02]  /*1e610*/  IADD3 R130, R131, 0xc1, RZ ;  /* 0x000000c183827810 */ /* 0x000fe40007ffe0ff */
        /* <DEDUP_REMOVED lines=9> */
[----:B------:R-:W-:Y:S01]  /*1e6b0*/  I2FP.F32.S32 R130, R129 ;  /* 0x0000008100827245 */ /* 0x000fe20000201400 */
[C---:B------:R-:W-:Y:S01]  /*1e6c0*/  FFMA.FTZ R101, R132.reuse, UR8, R101 ;  /* 0x0000000884657c23 */ /* 0x040fe20008010065 */
[----:B------:R-:W-:Y:S01]  /*1e6d0*/  FMNMX.FTZ R134, R95, R134, !PT ;  /* 0x000000865f867209 */ /* 0x000fe20007810000 */
[----:B------:R-:W-:Y:S01]  /*1e6e0*/  FFMA.FTZ R102, R132, UR8, R102 ;  /* 0x0000000884667c23 */ /* 0x000fe20008010066 */
[----:B------:R-:W-:Y:S01]  /*1e6f0*/  IADD3 R132, R131, 0xd1, RZ ;  /* 0x000000d183847810 */ /* 0x000fe20007ffe0ff */
[C---:B------:R-:W-:Y:S01]  /*1e700*/  FFMA.FTZ R103, R130.reuse, UR8, R103 ;  /* 0x0000000882677c23 */ /* 0x040fe20008010067 */
[----:B------:R-:W-:Y:S01]  /*1e710*/  FMNMX.FTZ R134, R97, R134, !PT ;  /* 0x0000008661867209 */ /* 0x000fe20007810000 */
        /* <DEDUP_REMOVED lines=19> */
[----:B------:R-:W-:Y:S01]  /*1e850*/  I2FP.F32.S32 R132, R132 ;  /* 0x0000008400847245 */ /* 0x000fe20000201400 */
[C---:B------:R-:W-:Y:S01]  /*1e860*/  FFMA.FTZ R111, R130.reuse, UR8, R111 ;  /* 0x00000008826f7c23 */ /* 0x040fe2000801006f */
[----:B------:R-:W-:Y:S01]  /*1e870*/  FFMA.FTZ R112, R130, UR8, R112 ;  /* 0x0000000882707c23 */ /* 0x000fe20008010070 */
[----:B------:R-:W-:Y:S02]  /*1e880*/  FMNMX.FTZ R134, R105, R134, !PT ;  /* 0x0000008669867209 */ /* 0x000fe40007810000 */
        /* <DEDUP_REMOVED lines=19> */
[----:B------:R-:W-:Y:S01]  /*1e9c0*/  IADD3 R129, R131, 0xf8, RZ ;  /* 0x000000f883817810 */ /* 0x000fe20007ffe0ff */
[----:B------:R-:W-:Y:S01]  /*1e9d0*/  FFMA.FTZ R120, R132, UR8, R120 ;  /* 0x0000000884787c23 */ /* 0x000fe20008010078 */
[----:B------:R-:W-:Y:S01]  /*1e9e0*/  FMNMX.FTZ R134, R117, R134, !PT ;  /* 0x0000008675867209 */ /* 0x000fe20007810000 */
[C---:B------:R-:W-:Y:S01]  /*1e9f0*/  FFMA.FTZ R121, R130.reuse, UR8, R121 ;  /* 0x0000000882797c23 */ /* 0x040fe20008010079 */
[----:B------:R-:W-:Y:S01]  /*1ea00*/  I2FP.F32.S32 R132, R129 ;  /* 0x0000008100847245 */ /* 0x000fe20000201400 */
[----:B------:R-:W-:Y:S01]  /*1ea10*/  FFMA.FTZ R122, R130, UR8, R122 ;  /* 0x00000008827a7c23 */ /* 0x000fe2000801007a */
[C---:B------:R-:W-:Y:S02]  /*1ea20*/  IADD3 R130, R131.reuse, 0xf1, RZ ;  /* 0x000000f183827810 */ /* 0x040fe40007ffe0ff */
[----:B------:R-:W-:Y:S02]  /*1ea30*/  IADD3 R131, R131, 0xf9, RZ ;  /* 0x000000f983837810 */ /* 0x000fe40007ffe0ff */
[----:B------:R-:W-:Y:S02]  /*1ea40*/  I2FP.F32.S32 R130, R130 ;  /* 0x0000008200827245 */ /* 0x000fe40000201400 */
[----:B------:R-:W-:Y:S02]  /*1ea50*/  FMNMX.FTZ R134, R119, R134, !PT ;  /* 0x0000008677867209 */ /* 0x000fe40007810000 */
[----:B------:R-:W-:Y:S01]  /*1ea60*/  FMNMX.FTZ R133, R64, R133, !PT ;  /* 0x0000008540857209 */ /* 0x000fe20007810000 */
[C---:B------:R-:W-:Y:S01]  /*1ea70*/  FFMA.FTZ R123, R130.reuse, UR8, R123 ;  /* 0x00000008827b7c23 */ /* 0x040fe2000801007b */
[----:B------:R-:W-:Y:S01]  /*1ea80*/  FMNMX.FTZ R134, R121, R134, !PT ;  /* 0x0000008679867209 */ /* 0x000fe20007810000 */
[----:B------:R-:W-:Y:S01]  /*1ea90*/  FFMA.FTZ R124, R130, UR8, R124 ;  /* 0x00000008827c7c23 */ /* 0x000fe2000801007c */
        /* <DEDUP_REMOVED lines=10> */
[----:B------:R-:W-:Y:S03]  /*1eb40*/  FMNMX.FTZ R133, R70, R133, !PT ;  /* 0x0000008546857209 */ /* 0x000fe60007810000 */
[----:B------:R-:W1:Y:S01]  /*1eb50*/  SHFL.BFLY PT, R130, R135, 0x2, 0x1f ;  /* 0x0c401f0087827f89 */ /* 0x000e6200000e0000 */
[----:B------:R-:W-:Y:S04]  /*1eb60*/  FMNMX.FTZ R133, R72, R133, !PT ;  /* 0x0000008548857209 */ /* 0x000fe80007810000 */
[----:B------:R-:W-:Y:S04]  /*1eb70*/  FMNMX.FTZ R133, R74, R133, !PT ;  /* 0x000000854a857209 */ /* 0x000fe80007810000 */
[----:B------:R-:W-:Y:S04]  /*1eb80*/  FMNMX.FTZ R133, R76, R133, !PT ;  /* 0x000000854c857209 */ /* 0x000fe80007810000 */
[----:B------:R-:W-:Y:S04]  /*1eb90*/  FMNMX.FTZ R133, R78, R133, !PT ;  /* 0x000000854e857209 */ /* 0x000fe80007810000 */
[----:B------:R-:W-:Y:S04]  /*1eba0*/  FMNMX.FTZ R133, R80, R133, !PT ;  /* 0x0000008550857209 */ /* 0x000fe80007810000 */
[----:B------:R-:W-:Y:S02]  /*1ebb0*/  FMNMX.FTZ R133, R82, R133, !PT ;  /* 0x0000008552857209 */ /* 0x000fe40007810000 */
[----:B-1----:R-:W-:Y:S02]  /*1ebc0*/  FMNMX.FTZ R136, R135, R130, !PT ;  /* 0x0000008287887209 */ /* 0x002fe40007810000 */
        /* <DEDUP_REMOVED lines=9> */
[----:B------:R-:W-:Y:S02]  /*1ec60*/  FMNMX.FTZ R133, R98, R133, !PT ;  /* 0x0000008562857209 */ /* 0x000fe40007810000 */
[C---:B------:R-:W-:Y:S01]  /*1ec70*/  FSETP.NEU.FTZ.AND P0, PT, R131.reuse, -INF , PT ;  /* 0xff8000008300780b */ /* 0x040fe20003f1d000 */
[----:B------:R-:W-:Y:S01]  /*1ec80*/  FMUL.FTZ R130, R131, UR4 ;  /* 0x0000000483827c20 */ /* 0x000fe20008410000 */
[----:B------:R-:W-:Y:S04]  /*1ec90*/  FMNMX.FTZ R133, R100, R133, !PT ;  /* 0x0000008564857209 */ /* 0x000fe80007810000 */
[----:B------:R-:W-:Y:S02]  /*1eca0*/  FSEL R130, R130, RZ, P0 ;  /* 0x000000ff82827208 */ /* 0x000fe40000000000 */
[----:B------:R-:W-:Y:S03]  /*1ecb0*/  FMNMX.FTZ R133, R102, R133, !PT ;  /* 0x0000008566857209 */ /* 0x000fe60007810000 */
        /* <DEDUP_REMOVED lines=58> */
[----:B------:R-:W-:Y:S01]  /*1f060*/  FMNMX.FTZ R133, R104, R133, !PT ;  /* 0x0000008568857209 */ /* 0x000fe20007810000 */
[--C-:B------:R-:W-:Y:S01]  /*1f070*/  FFMA.FTZ R238, R115, UR4, -R130.reuse ;  /* 0x0000000473ee7c23 */ /* 0x100fe20008010882 */
[--C-:B------:R-:W-:Y:S01]  /*1f080*/  FFMA.FTZ R73, R117, UR4, -R130.reuse ;  /* 0x0000000475497c23 */ /* 0x100fe20008010882 */
[--C-:B------:R-:W-:Y:S03]  /*1f090*/  FFMA.FTZ R240, R119, UR4, -R130.reuse ;  /* 0x0000000477f07c23 */ /* 0x100fe60008010882 */
[----:B------:R-:W-:Y:S01]  /*1f0a0*/  MUFU.EX2 R138, R138 ;  /* 0x0000008a008a7308 */ /* 0x000fe20000000800 */
[----:B------:R-:W-:Y:S01]  /*1f0b0*/  FMNMX.FTZ R133, R106, R133, !PT ;  /* 0x000000856a857209 */ /* 0x000fe20007810000 */
[--C-:B------:R-:W-:Y:S03]  /*1f0c0*/  FFMA.FTZ R123, R123, UR4, -R130.reuse ;  /* 0x000000047b7b7c23 */ /* 0x100fe60008010882 */
[----:B------:R-:W-:Y:S05]  /*1f0d0*/  FMNMX.FTZ R133, R108, R133, !PT ;  /* 0x000000856c857209 */ /* 0x000fea0007810000 */
[----:B------:R-:W-:Y:S01]  /*1f0e0*/  MUFU.EX2 R139, R139 ;  /* 0x0000008b008b7308 */ /* 0x000fe20000000800 */
[----:B------:R-:W-:Y:S04]  /*1f0f0*/  FMNMX.FTZ R133, R110, R133, !PT ;  /* 0x000000856e857209 */ /* 0x000fe80007810000 */
[----:B------:R-:W-:Y:S05]  /*1f100*/  FMNMX.FTZ R133, R112, R133, !PT ;  /* 0x0000008570857209 */ /* 0x000fea0007810000 */
[----:B------:R-:W-:Y:S01]  /*1f110*/  MUFU.EX2 R140, R140 ;  /* 0x0000008c008c7308 */ /* 0x000fe20000000800 */
[----:B------:R-:W-:Y:S04]  /*1f120*/  FMNMX.FTZ R133, R114, R133, !PT ;  /* 0x0000008572857209 */ /* 0x000fe80007810000 */
[----:B------:R-:W-:Y:S05]  /*1f130*/  FMNMX.FTZ R133, R116, R133, !PT ;  /* 0x0000008574857209 */ /* 0x000fea0007810000 */
[----:B------:R-:W-:Y:S01]  /*1f140*/  MUFU.EX2 R141, R141 ;  /* 0x0000008d008d7308 */ /* 0x000fe20000000800 */
[----:B------:R-:W-:Y:S01]  /*1f150*/  FMNMX.FTZ R129, R118, R133, !PT ;  /* 0x0000008576817209 */ /* 0x000fe20007810000 */
[----:B------:R-:W-:Y:S01]  /*1f160*/  FADD.FTZ R133, -R131, R173 ;  /* 0x000000ad83857221 */ /* 0x000fe20000010100 */
[----:B------:R-:W-:Y:S02]  /*1f170*/  MOV R173, R131 ;  /* 0x0000008300ad7202 */ /* 0x000fe40000000f00 */
[----:B------:R-:W-:Y:S01]  /*1f180*/  FMNMX.FTZ R129, R120, R129, !PT ;  /* 0x0000008178817209 */ /* 0x000fe20007810000 */
[----:B------:R-:W-:Y:S04]  /*1f190*/  FMUL.FTZ R135, R133, UR4 ;  /* 0x0000000485877c20 */ /* 0x000fe80008410000 */
[----:B------:R-:W-:Y:S01]  /*1f1a0*/  MUFU.EX2 R29, R29 ;  /* 0x0000001d001d7308 */ /* 0x000fe20000000800 */
[----:B------:R-:W-:Y:S04]  /*1f1b0*/  FMNMX.FTZ R129, R122, R129, !PT ;  /* 0x000000817a817209 */ /* 0x000fe80007810000 */
[----:B------:R-:W-:Y:S05]  /*1f1c0*/  FMNMX.FTZ R129, R124, R129, !PT ;  /* 0x000000817c817209 */ /* 0x000fea0007810000 */
[----:B------:R1:W2:Y:S01]  /*1f1d0*/  MUFU.EX2 R133, R135 ;  /* 0x0000008700857308 */ /* 0x0002a20000000800 */
[----:B------:R-:W-:Y:S04]  /*1f1e0*/  FMNMX.FTZ R129, R126, R129, !PT ;  /* 0x000000817e817209 */ /* 0x000fe80007810000 */
[----:B------:R-:W-:Y:S05]  /*1f1f0*/  FMNMX.FTZ R134, R128, R129, !PT ;  /* 0x0000008180867209 */ /* 0x000fea0007810000 */
[----:B------:R-:W-:Y:S01]  /*1f200*/  MUFU.EX2 R142, R142 ;  /* 0x0000008e008e7308 */ /* 0x000fe20000000800 */
[----:B------:R-:W3:Y:S09]  /*1f210*/  SHFL.BFLY PT, R129, R134, 0x2, 0x1f ;  /* 0x0c401f0086817f89 */ /* 0x000ef200000e0000 */
[----:B------:R-:W-:Y:S01]  /*1f220*/  MUFU.EX2 R31, R31 ;  /* 0x0000001f001f7308 */ /* 0x000fe20000000800 */
[----:B-1----:R-:W-:Y:S01]  /*1f230*/  FFMA.FTZ R135, R15, UR4, -R130 ;  /* 0x000000040f877c23 */ /* 0x002fe20008010882 */
[C---:B--2---:R-:W-:Y:S01]  /*1f240*/  FMUL.FTZ R188, R133.reuse, R188 ;  /* 0x000000bc85bc7220 */ /* 0x044fe20000410000 */
[C---:B------:R-:W-:Y:S01]  /*1f250*/  FMUL.FTZ R189, R133.reuse, R189 ;  /* 0x000000bd85bd7220 */ /* 0x040fe20000410000 */
[C---:B------:R-:W-:Y:S01]  /*1f260*/  FMUL.FTZ R184, R133.reuse, R184 ;  /* 0x000000b885b87220 */ /* 0x040fe20000410000 */
[C---:B------:R-:W-:Y:S01]  /*1f270*/  FMUL.FTZ R185, R133.reuse, R185 ;  /* 0x000000b985b97220 */ /* 0x040fe20000410000 */
[C---:B------:R-:W-:Y:S01]  /*1f280*/  FMUL.FTZ R180, R133.reuse, R180 ;  /* 0x000000b485b47220 */ /* 0x040fe20000410000 */
[C---:B------:R-:W-:Y:S03]  /*1f290*/  FMUL.FTZ R181, R133.reuse, R181 ;  /* 0x000000b585b57220 */ /* 0x040fe60000410000 */
[----:B------:R-:W-:Y:S01]  /*1f2a0*/  MUFU.EX2 R135, R135 ;  /* 0x0000008700877308 */ /* 0x000fe20000000800 */
[C---:B------:R-:W-:Y:S01]  /*1f2b0*/  FMUL.FTZ R176, R133.reuse, R176 ;  /* 0x000000b085b07220 */ /* 0x040fe20000410000 */
[----:B------:R-:W-:Y:S08]  /*1f2c0*/  FMUL.FTZ R177, R133, R177 ;  /* 0x000000b185b17220 */ /* 0x000ff00000410000 */
[----:B------:R-:W-:Y:S01]  /*1f2d0*/  MUFU.EX2 R144, R144 ;  /* 0x0000009000907308 */ /* 0x000fe20000000800 */
[----:B---3--:R-:W-:Y:S05]  /*1f2e0*/  FMNMX.FTZ R132, R134, R129, !PT ;  /* 0x0000008186847209 */ /* 0x008fea0007810000 */
[----:B------:R-:W1:Y:S04]  /*1f2f0*/  SHFL.BFLY PT, R129, R132, 0x1, 0x1f ;  /* 0x0c201f0084817f89 */ /* 0x000e6800000e0000 */
[----:B------:R-:W-:Y:S10]  /*1f300*/  MUFU.EX2 R33, R33 ;  /* 0x0000002100217308 */ /* 0x000ff40000000800 */
[----:B------:R-:W-:Y:S10]  /*1f310*/  MUFU.EX2 R146, R146 ;  /* 0x0000009200927308 */ /* 0x000ff40000000800 */
[----:B------:R-:W-:Y:S01]  /*1f320*/  MUFU.EX2 R35, R35 ;  /* 0x0000002300237308 */ /* 0x000fe20000000800 */
[----:B-1----:R-:W-:Y:S09]  /*1f330*/  FMNMX.FTZ R129, R132, R129, !PT ;  /* 0x0000008184817209 */ /* 0x002ff20007810000 */
[----:B------:R-:W-:Y:S01]  /*1f340*/  MUFU.EX2 R37, R37 ;  /* 0x0000002500257308 */ /* 0x000fe20000000800 */
[C---:B------:R-:W-:Y:S01]  /*1f350*/  FSETP.NEU.FTZ.AND P0, PT, R129.reuse, -INF , PT ;  /* 0xff8000008100780b */ /* 0x040fe20003f1d000 */
[C---:B------:R-:W-:Y:S01]  /*1f360*/  FADD.FTZ R134, -R129.reuse, R172 ;  /* 0x000000ac81867221 */ /* 0x040fe20000010100 */
[----:B------:R-:W-:Y:S01]  /*1f370*/  FMUL.FTZ R3, R129, UR4 ;  /* 0x0000000481037c20 */ /* 0x000fe20008410000 */
[--C-:B------:R-:W-:Y:S01]  /*1f380*/  FFMA.FTZ R172, R43, UR4, -R130.reuse ;  /* 0x000000042bac7c23 */ /* 0x100fe20008010882 */
[--C-:B------:R-:W-:Y:S05]  /*1f390*/  FFMA.FTZ R43, R57, UR4, -R130.reuse ;  /* 0x00000004392b7c23 */ /* 0x100fea0008010882 */
[----:B------:R-:W-:Y:S01]  /*1f3a0*/  MUFU.EX2 R202, R202 ;  /* 0x000000ca00ca7308 */ /* 0x000fe20000000800 */
[----:B------:R-:W-:Y:S01]  /*1f3b0*/  FMUL.FTZ R136, R134, UR4 ;  /* 0x0000000486887c20 */ /* 0x000fe20008410000 */
[--C-:B------:R-:W-:Y:S01]  /*1f3c0*/  FFMA.FTZ R134, R13, UR4, -R130.reuse ;  /* 0x000000040d867c23 */ /* 0x100fe20008010882 */
[----:B------:R-:W-:Y:S01]  /*1f3d0*/  FSEL R3, R3, RZ, P0 ;  /* 0x000000ff03037208 */ /* 0x000fe20000000000 */
[--C-:B------:R-:W-:Y:S01]  /*1f3e0*/  FFMA.FTZ R57, R85, UR4, -R130.reuse ;  /* 0x0000000455397c23 */ /* 0x100fe20008010882 */
[----:B------:R-:W-:Y:S05]  /*1f3f0*/  PLOP3.LUT P0, PT, PT, PT, UP0, 0x80, 0x0 ;  /* 0x000000000000781c */ /* 0x000fea0003f0f008 */
[----:B------:R-:W1:Y:S01]  /*1f400*/  MUFU.EX2 R132, R136 ;  /* 0x0000008800847308 */ /* 0x000e620000000800 */
[--C-:B------:R-:W-:Y:S01]  /*1f410*/  FFMA.FTZ R97, R4, UR4, -R3.reuse ;  /* 0x0000000404617c23 */ /* 0x100fe20008010803 */
[--C-:B------:R-:W-:Y:S01]  /*1f420*/  FFMA.FTZ R93, R6, UR4, -R3.reuse ;  /* 0x00000004065d7c23 */ /* 0x100fe20008010803 */
[--C-:B------:R-:W-:Y:S01]  /*1f430*/  FFMA.FTZ R252, R12, UR4, -R3.reuse ;  /* 0x000000040cfc7c23 */ /* 0x100fe20008010803 */
[----:B------:R-:W2:Y:S01]  /*1f440*/  LDSM.16.MT88.4 R4, [R198+0x5000] ;  /* 0x00500000c604783b */ /* 0x000ea20000004200 */
[--C-:B------:R-:W-:Y:S01]  /*1f450*/  FFMA.FTZ R250, R14, UR4, -R3.reuse ;  /* 0x000000040efa7c23 */ /* 0x100fe20008010803 */
[--C-:B------:R-:W-:Y:S01]  /*1f460*/  FFMA.FTZ R89, R8, UR4, -R3.reuse ;  /* 0x0000000408597c23 */ /* 0x100fe20008010803 */
[--C-:B------:R-:W-:Y:S03]  /*1f470*/  FFMA.FTZ R87, R10, UR4, -R3.reuse ;  /* 0x000000040a577c23 */ /* 0x100fe60008010803 */
[----:B------:R-:W-:Y:S01]  /*1f480*/  MUFU.EX2 R97, R97 ;  /* 0x0000006100617308 */ /* 0x000fe20000000800 */
[--C-:B------:R-:W-:Y:S01]  /*1f490*/  FFMA.FTZ R246, R22, UR4, -R3.reuse ;  /* 0x0000000416f67c23 */ /* 0x100fe20008010803 */
[--C-:B------:R-:W-:Y:S01]  /*1f4a0*/  FFMA.FTZ R81, R20, UR4, -R3.reuse ;  /* 0x0000000414517c23 */ /* 0x100fe20008010803 */
[--C-:B------:R-:W-:Y:S01]  /*1f4b0*/  FFMA.FTZ R20, R28, UR4, -R3.reuse ;  /* 0x000000041c147c23 */ /* 0x100fe20008010803 */
[----:B------:R-:W3:Y:S01]  /*1f4c0*/  LDSM.16.MT88.4 R12, [R197+0x5000] ;  /* 0x00500000c50c783b */ /* 0x000ee20000004200 */
[--C-:B------:R-:W-:Y:S01]  /*1f4d0*/  FFMA.FTZ R28, R30, UR4, -R3.reuse ;  /* 0x000000041e1c7c23 */ /* 0x100fe20008010803 */
[--C-:B------:R-:W-:Y:S01]  /*1f4e0*/  FFMA.FTZ R83, R16, UR4, -R3.reuse ;  /* 0x0000000410537c23 */ /* 0x100fe20008010803 */
[----:B------:R-:W-:Y:S03]  /*1f4f0*/  F2FP.F16.F32.PACK_AB R16, R147, R0 ;  /* 0x000000009310723e */ /* 0x000fe600000000ff */
[----:B------:R4:W-:Y:S01]  /*1f500*/  MUFU.EX2 R30, R20 ;  /* 0x00000014001e7308 */ /* 0x0009e20000000800 */
[C---:B-1----:R-:W-:Y:S01]  /*1f510*/  FMUL.FTZ R190, R132.reuse, R190 ;  /* 0x000000be84be7220 */ /* 0x042fe20000410000 */
[C---:B------:R-:W-:Y:S01]  /*1f520*/  FMUL.FTZ R191, R132.reuse, R191 ;  /* 0x000000bf84bf7220 */ /* 0x040fe20000410000 */
[C---:B------:R-:W-:Y:S01]  /*1f530*/  FMUL.FTZ R186, R132.reuse, R186 ;  /* 0x000000ba84ba7220 */ /* 0x040fe20000410000 */
[----:B------:R-:W1:Y:S01]  /*1f540*/  LDSM.16.MT88.4 R8, [R198+0x5400] ;  /* 0x00540000c608783b */ /* 0x000e620000004200 */
[C---:B------:R-:W-:Y:S01]  /*1f550*/  FMUL.FTZ R187, R132.reuse, R187 ;  /* 0x000000bb84bb7220 */ /* 0x040fe20000410000 */
[C---:B------:R-:W-:Y:S01]  /*1f560*/  FMUL.FTZ R182, R132.reuse, R182 ;  /* 0x000000b684b67220 */ /* 0x040fe20000410000 */
[C---:B------:R-:W-:Y:S03]  /*1f570*/  FMUL.FTZ R183, R132.reuse, R183 ;  /* 0x000000b784b77220 */ /* 0x040fe60000410000 */
[----:B------:R-:W-:Y:S01]  /*1f580*/  MUFU.EX2 R93, R93 ;  /* 0x0000005d005d7308 */ /* 0x000fe20000000800 */
[C---:B------:R-:W-:Y:S01]  /*1f590*/  FMUL.FTZ R178, R132.reuse, R178 ;  /* 0x000000b284b27220 */ /* 0x040fe20000410000 */
[----:B------:R-:W-:Y:S01]  /*1f5a0*/  FMUL.FTZ R179, R132, R179 ;  /* 0x000000b384b37220 */ /* 0x000fe20000410000 */
[----:B------:R-:W-:Y:S01]  /*1f5b0*/  FFMA.FTZ R136, R17, UR4, -R130 ;  /* 0x0000000411887c23 */ /* 0x000fe20008010882 */
[--C-:B------:R-:W-:Y:S01]  /*1f5c0*/  FFMA.FTZ R248, R18, UR4, -R3.reuse ;  /* 0x0000000412f87c23 */ /* 0x100fe20008010803 */
[----:B------:R-:W-:Y:S01]  /*1f5d0*/  F2FP.F16.F32.PACK_AB R18, R145, R244 ;  /* 0x000000f49112723e */ /* 0x000fe200000000ff */
[--C-:B------:R-:W-:Y:S01]  /*1f5e0*/  FFMA.FTZ R77, R24, UR4, -R3.reuse ;  /* 0x00000004184d7c23 */ /* 0x100fe20008010803 */
[----:B------:R-:W-:Y:S03]  /*1f5f0*/  F2FP.F16.F32.PACK_AB R24, R143, R242 ;  /* 0x000000f28f18723e */ /* 0x000fe600000000ff */
[----:B------:R-:W5:Y:S01]  /*1f600*/  MUFU.EX2 R89, R89 ;  /* 0x0000005900597308 */ /* 0x000f620000000800 */
[----:B----4-:R-:W4:Y:S01]  /*1f610*/  LDSM.16.MT88.4 R20, [R197+0x5400] ;  /* 0x00540000c514783b */ /* 0x010f220000004200 */
        /* <DEDUP_REMOVED lines=31> */
[----:B---3--:R-:W-:Y:S01]  /*1f810*/  F2FP.F16.F32.PACK_AB R17, R97, R2 ;  /* 0x000000026111723e */ /* 0x008fe200000000ff */
[----:B------:R-:W-:Y:S01]  /*1f820*/  FFMA.FTZ R0, R169, R133, R0 ;  /* 0x00000085a9007223 */ /* 0x000fe20000010000 */
[--C-:B------:R-:W-:Y:S01]  /*1f830*/  FFMA.FTZ R52, R74, UR4, -R3.reuse ;  /* 0x000000044a347c23 */ /* 0x100fe20008010803 */
[--C-:B------:R-:W-:Y:S01]  /*1f840*/  FFMA.FTZ R113, R76, UR4, -R3.reuse ;  /* 0x000000044c717c23 */ /* 0x100fe20008010803 */
[--C-:B------:R-:W-:Y:S01]  /*1f850*/  FFMA.FTZ R78, R78, UR4, -R3.reuse ;  /* 0x000000044e4e7c23 */ /* 0x100fe20008010803 */
[----:B------:R-:W-:Y:S01]  /*1f860*/  FADD.FTZ R147, R147, R0 ;  /* 0x0000000093937221 */ /* 0x000fe20000010000 */
[----:B------:R-:W-:Y:S03]  /*1f870*/  FFMA.FTZ R80, R80, UR4, -R3 ;  /* 0x0000000450507c23 */ /* 0x000fe60008010803 */
[----:B------:R-:W-:Y:S01]  /*1f880*/  MUFU.EX2 R250, R250 ;  /* 0x000000fa00fa7308 */ /* 0x000fe20000000800 */
[C---:B------:R-:W-:Y:S05]  /*1f890*/  HMMA.16816.F32 R188, R16.reuse, R4, R188 ;  /* 0x0000000410bc723c */ /* 0x040fea00000018bc */
[----:B------:R-:W-:Y:S01]  /*1f8a0*/  FFMA.FTZ R2, R171, R132, R2 ;  /* 0x00000084ab027223 */ /* 0x000fe20000010002 */
[C---:B------:R-:W-:Y:S03]  /*1f8b0*/  HMMA.16816.F32 R184, R16.reuse, R6, R184 ;  /* 0x0000000610b8723c */ /* 0x040fe600000018b8 */
[----:B------:R-:W3:Y:S01]  /*1f8c0*/  MUFU.EX2 R83, R83 ;  /* 0x0000005300537308 */ /* 0x000ee20000000800 */
[----:B------:R-:W5:Y:S01]  /*1f8d0*/  LDSM.16.MT88.4 R4, [R198+0x5800] ;  /* 0x00580000c604783b */ /* 0x000f620000004200 */
[----:B--2---:R-:W-:Y:S01]  /*1f8e0*/  F2FP.F16.F32.PACK_AB R25, R252, R87 ;  /* 0x00000057fc19723e */ /* 0x004fe200000000ff */
[C---:B------:R-:W-:Y:S07]  /*1f8f0*/  HMMA.16816.F32 R180, R16.reuse, R12, R180 ;  /* 0x0000000c10b4723c */ /* 0x040fee00000018b4 */
[----:B------:R-:W2:Y:S01]  /*1f900*/  MUFU.EX2 R136, R136 ;  /* 0x0000008800887308 */ /* 0x000ea20000000800 */
[----:B------:R-:W-:Y:S01]  /*1f910*/  FADD.FTZ R2, R97, R2 ;  /* 0x0000000261027221 */ /* 0x000fe20000010000 */
[----:B------:R-:W-:Y:S01]  /*1f920*/  HMMA.16816.F32 R176, R16, R14, R176 ;  /* 0x0000000e10b0723c */ /* 0x000fe200000018b0 */
[----:B------:R-:W5:Y:S07]  /*1f930*/  LDSM.16.MT88.4 R12, [R197+0x5800] ;  /* 0x00580000c50c783b */ /* 0x000f6e0000004200 */
[----:B------:R-:W-:Y:S03]  /*1f940*/  MUFU.EX2 R248, R248 ;  /* 0x000000f800f87308 */ /* 0x000fe60000000800 */
[----:B---3--:R-:W-:Y:S01]  /*1f950*/  F2FP.F16.F32.PACK_AB R27, R83, R250 ;  /* 0x000000fa531b723e */ /* 0x008fe200000000ff */
[----:B------:R-:W-:Y:S01]  /*1f960*/  FADD.FTZ R2, R93, R2 ;  /* 0x000000025d027221 */ /* 0x000fe20000010000 */
[----:B------:R-:W-:Y:S03]  /*1f970*/  F2FP.F16.F32.PACK_AB R18, R139, R138 ;  /* 0x0000008a8b12723e */ /* 0x000fe600000000ff */
[----:B------:R-:W-:Y:S01]  /*1f980*/  FADD.FTZ R2, R89, R2 ;  /* 0x0000000259027221 */ /* 0x000fe20000010000 */
[----:B------:R-:W-:Y:S01]  /*1f990*/  FADD.FTZ R244, R244, R147 ;  /* 0x00000093f4f47221 */ /* 0x000fe20000010000 */
[----:B------:R-:W3:Y:S01]  /*1f9a0*/  MUFU.EX2 R81, R81 ;  /* 0x0000005100517308 */ /* 0x000ee20000000800 */
[C---:B-1----:R-:W-:Y:S05]  /*1f9b0*/  HMMA.16816.F32 R188, R24.reuse, R8, R188 ;  /* 0x0000000818bc723c */ /* 0x042fea00000018bc */
[----:B--2---:R-:W-:Y:S01]  /*1f9c0*/  F2FP.F16.F32.PACK_AB R16, R137, R136 ;  /* 0x000000888910723e */ /* 0x004fe200000000ff */
[C---:B------:R-:W-:Y:S03]  /*1f9d0*/  HMMA.16816.F32 R184, R24.reuse, R10, R184 ;  /* 0x0000000a18b8723c */ /* 0x040fe600000018b8 */
[----:B------:R-:W-:Y:S01]  /*1f9e0*/  MUFU.EX2 R246, R246 ;  /* 0x000000f600f67308 */ /* 0x000fe20000000800 */
[----:B------:R-:W1:Y:S01]  /*1f9f0*/  LDSM.16.MT88.4 R8, [R198+0x5c00] ;  /* 0x005c0000c608783b */ /* 0x000e620000004200 */
[----:B------:R-:W-:Y:S01]  /*1fa00*/  FADD.FTZ R89, R87, R2 ;  /* 0x0000000257597221 */ /* 0x000fe20000010000 */
[C---:B----4-:R-:W-:Y:S07]  /*1fa10*/  HMMA.16816.F32 R180, R24.reuse, R20, R180 ;  /* 0x0000001418b4723c */ /* 0x050fee00000018b4 */
[----:B------:R-:W2:Y:S01]  /*1fa20*/  MUFU.EX2 R77, R77 ;  /* 0x0000004d004d7308 */ /* 0x000ea20000000800 */
[----:B---3--:R-:W-:Y:S01]  /*1fa30*/  F2FP.F16.F32.PACK_AB R17, R81, R248 ;  /* 0x000000f85111723e */ /* 0x008fe200000000ff */
[----:B------:R-:W-:Y:S01]  /*1fa40*/  HMMA.16816.F32 R176, R24, R22, R176 ;  /* 0x0000001618b0723c */ /* 0x000fe200000018b0 */
[----:B------:R-:W3:Y:S07]  /*1fa50*/  LDSM.16.MT88.4 R20, [R197+0x5c00] ;  /* 0x005c0000c514783b */ /* 0x000eee0000004200 */
[----:B------:R-:W4:Y:S03]  /*1fa60*/  MUFU.EX2 R75, R75 ;  /* 0x0000004b004b7308 */ /* 0x000f260000000800 */
[----:B------:R-:W-:Y:S01]  /*1fa70*/  FFMA.FTZ R87, R84, UR4, -R3 ;  /* 0x0000000454577c23 */ /* 0x000fe20008010803 */
[----:B------:R-:W-:Y:S01]  /*1fa80*/  F2FP.F16.F32.PACK_AB R24, R141, R140 ;  /* 0x0000008c8d18723e */ /* 0x000fe200000000ff */
[----:B------:R-:W-:Y:S01]  /*1fa90*/  FADD.FTZ R89, R252, R89 ;  /* 0x00000059fc597221 */ /* 0x000fe20000010000 */
[----:B------:R-:W-:Y:S03]  /*1faa0*/  F2FP.F16.F32.PACK_AB R26, R142, R29 ;  /* 0x0000001d8e1a723e */ /* 0x000fe600000000ff */
[----:B------:R-:W-:Y:S01]  /*1fab0*/  FADD.FTZ R250, R250, R89 ;  /* 0x00000059fafa7221 */ /* 0x000fe20000010000 */
[----:B------:R-:W-:Y:S01]  /*1fac0*/  MUFU.EX2 R28, R28 ;  /* 0x0000001c001c7308 */ /* 0x000fe20000000800 */
[----:B--2---:R-:W-:Y:S01]  /*1fad0*/  F2FP.F16.F32.PACK_AB R19, R77, R246 ;  /* 0x000000f64d13723e */ /* 0x004fe200000000ff */
[----:B------:R-:W-:Y:S01]  /*1fae0*/  FFMA.FTZ R89, R88, UR4, -R3 ;  /* 0x0000000458597c23 */ /* 0x000fe20008010803 */
[----:B------:R-:W-:Y:S01]  /*1faf0*/  FADD.FTZ R83, R83, R250 ;  /* 0x000000fa53537221 */ /* 0x000fe20000010000 */
[----:B------:R-:W-:Y:S01]  /*1fb00*/  FADD.FTZ R145, R145, R244 ;  /* 0x000000f491917221 */ /* 0x000fe20000010000 */
[----:B------:R-:W-:Y:S02]  /*1fb10*/  FFMA.FTZ R2, R121, UR4, -R130 ;  /* 0x0000000479027c23 */ /* 0x000fe40008010882 */
[----:B------:R-:W-:Y:S03]  /*1fb20*/  FADD.FTZ R248, R248, R83 ;  /* 0x00000053f8f87221 */ /* 0x000fe60000010000 */
[----:B------:R-:W2:Y:S01]  /*1fb30*/  MUFU.EX2 R79, R79 ;  /* 0x0000004f004f7308 */ /* 0x000ea20000000800 */
[C---:B-----5:R-:W-:Y:S05]  /*1fb40*/  HMMA.16816.F32 R188, R16.reuse, R4, R188 ;  /* 0x0000000410bc723c */ /* 0x060fea00000018bc */
[----:B----4-:R-:W-:Y:S01]  /*1fb50*/  F2FP.F16.F32.PACK_AB R25, R30, R75 ;  /* 0x0000004b1e19723e */ /* 0x010fe200000000ff */
[C---:B------:R-:W-:Y:S03]  /*1fb60*/  HMMA.16816.F32 R184, R16.reuse, R6, R184 ;  /* 0x0000000610b8723c */ /* 0x040fe600000018b8 */
[----:B------:R-:W-:Y:S01]  /*1fb70*/  MUFU.EX2 R32, R32 ;  /* 0x0000002000207308 */ /* 0x000fe20000000800 */
[----:B------:R-:W4:Y:S01]  /*1fb80*/  LDSM.16.MT88.4 R4, [R198+0x6000] ;  /* 0x00600000c604783b */ /* 0x000f220000004200 */
[----:B------:R-:W-:Y:S01]  /*1fb90*/  FADD.FTZ R81, R81, R248 ;  /* 0x000000f851517221 */ /* 0x000fe20000010000 */
[C---:B------:R-:W-:Y:S07]  /*1fba0*/  HMMA.16816.F32 R180, R16.reuse, R12, R180 ;  /* 0x0000000c10b4723c */ /* 0x040fee00000018b4 */
[----:B------:R-:W5:Y:S01]  /*1fbb0*/  MUFU.EX2 R85, R85 ;  /* 0x0000005500557308 */ /* 0x000f620000000800 */
[----:B--2---:R-:W-:Y:S01]  /*1fbc0*/  F2FP.F16.F32.PACK_AB R27, R79, R28 ;  /* 0x0000001c4f1b723e */ /* 0x004fe200000000ff */
[----:B------:R-:W-:Y:S01]  /*1fbd0*/  HMMA.16816.F32 R176, R16, R14, R176 ;  /* 0x0000000e10b0723c */ /* 0x000fe200000018b0 */
[----:B------:R-:W2:Y:S07]  /*1fbe0*/  LDSM.16.MT88.4 R12, [R197+0x6000] ;  /* 0x00600000c50c783b */ /* 0x000eae0000004200 */
[----:B------:R-:W-:Y:S01]  /*1fbf0*/  MUFU.EX2 R34, R34 ;  /* 0x0000002200227308 */ /* 0x000fe20000000800 */
[C---:B-1----:R-:W-:Y:S05]  /*1fc00*/  HMMA.16816.F32 R188, R24.reuse, R8, R188 ;  /* 0x0000000818bc723c */ /* 0x042fea00000018bc */
[----:B------:R-:W-:Y:S01]  /*1fc10*/  F2FP.F16.F32.PACK_AB R16, R144, R31 ;  /* 0x0000001f9010723e */ /* 0x000fe200000000ff */
[C---:B------:R-:W-:Y:S03]  /*1fc20*/  HMMA.16816.F32 R184, R24.reuse, R10, R184 ;  /* 0x0000000a18b8723c */ /* 0x040fe600000018b8 */
[----:B------:R-:W1:Y:S01]  /*1fc30*/  MUFU.EX2 R91, R91 ;  /* 0x0000005b005b7308 */ /* 0x000e620000000800 */
[----:B------:R-:W2:Y:S01]  /*1fc40*/  LDSM.16.MT88.4 R8, [R198+0x6400] ;  /* 0x00640000c608783b */ /* 0x000ea20000004200 */
[----:B------:R-:W-:Y:S01]  /*1fc50*/  F2FP.F16.F32.PACK_AB R18, R146, R33 ;  /* 0x000000219212723e */ /* 0x000fe200000000ff */
[C---:B---3--:R-:W-:Y:S07]  /*1fc60*/  HMMA.16816.F32 R180, R24.reuse, R20, R180 ;  /* 0x0000001418b4723c */ /* 0x048fee00000018b4 */
[----:B------:R-:W3:Y:S01]  /*1fc70*/  MUFU.EX2 R172, R172 ;  /* 0x000000ac00ac7308 */ /* 0x000ee20000000800 */
[----:B-----5:R-:W-:Y:S01]  /*1fc80*/  F2FP.F16.F32.PACK_AB R17, R85, R32 ;  /* 0x000000205511723e */ /* 0x020fe200000000ff */
[----:B------:R-:W-:Y:S01]  /*1fc90*/  HMMA.16816.F32 R176, R24, R22, R176 ;  /* 0x0000001618b0723c */ /* 0x000fe200000018b0 */
[----:B------:R-:W5:Y:S07]  /*1fca0*/  LDSM.16.MT88.4 R20, [R197+0x6400] ;  /* 0x00640000c514783b */ /* 0x000f6e0000004200 */
[----:B------:R-:W-:Y:S03]  /*1fcb0*/  MUFU.EX2 R36, R36 ;  /* 0x0000002400247308 */ /* 0x000fe60000000800 */
[----:B-1----:R-:W-:Y:S01]  /*1fcc0*/  F2FP.F16.F32.PACK_AB R19, R91, R34 ;  /* 0x000000225b13723e */ /* 0x002fe200000000ff */
[----:B------:R-:W-:Y:S01]  /*1fcd0*/  FADD.FTZ R246, R246, R81 ;  /* 0x00000051f6f67221 */ /* 0x000fe20000010000 */
[----:B------:R-:W-:Y:S03]  /*1fce0*/  F2FP.F16.F32.PACK_AB R26, R202, R37 ;  /* 0x00000025ca1a723e */ /* 0x000fe600000000ff */
[----:B------:R-:W-:Y:S01]  /*1fcf0*/  FADD.FTZ R246, R77, R246 ;  /* 0x000000f64df67221 */ /* 0x000fe20000010000 */
[----:B------:R-:W-:Y:S01]  /*1fd00*/  FADD.FTZ R242, R242, R145 ;  /* 0x00000091f2f27221 */ /* 0x000fe20000010000 */
[----:B------:R-:W1:Y:S01]  /*1fd10*/  MUFU.EX2 R95, R95 ;  /* 0x0000005f005f7308 */ /* 0x000e620000000800 */
[C---:B----4-:R-:W-:Y:S05]  /*1fd20*/  HMMA.16816.F32 R188, R16.reuse, R4, R188 ;  /* 0x0000000410bc723c */ /* 0x050fea00000018bc */
[----:B---3--:R-:W-:Y:S01]  /*1fd30*/  F2FP.F16.F32.PACK_AB R24, R172, R35 ;  /* 0x00000023ac18723e */ /* 0x008fe200000000ff */
[C---:B------:R-:W-:Y:S03]  /*1fd40*/  HMMA.16816.F32 R184, R16.reuse, R6, R184 ;  /* 0x0000000610b8723c */ /* 0x040fe600000018b8 */
[----:B------:R-:W-:Y:S01]  /*1fd50*/  MUFU.EX2 R38, R38 ;  /* 0x0000002600267308 */ /* 0x000fe20000000800 */
[----:B------:R-:W3:Y:S01]  /*1fd60*/  LDSM.16.MT88.4 R4, [R198+0x6800] ;  /* 0x00680000c604783b */ /* 0x000ee20000004200 */
[----:B------:R-:W-:Y:S01]  /*1fd70*/  FADD.FTZ R75, R75, R246 ;  /* 0x000000f64b4b7221 */ /* 0x000fe20000010000 */
[C---:B--2---:R-:W-:Y:S07]  /*1fd80*/  HMMA.16816.F32 R180, R16.reuse, R12, R180 ;  /* 0x0000000c10b4723c */ /* 0x044fee00000018b4 */
[----:B------:R-:W2:Y:S01]  /*1fd90*/  MUFU.EX2 R99, R99 ;  /* 0x0000006300637308 */ /* 0x000ea20000000800 */
[----:B-1----:R-:W-:Y:S01]  /*1fda0*/  F2FP.F16.F32.PACK_AB R25, R95, R36 ;  /* 0x000000245f19723e */ /* 0x002fe200000000ff */
[----:B------:R-:W-:Y:S01]  /*1fdb0*/  HMMA.16816.F32 R176, R16, R14, R176 ;  /* 0x0000000e10b0723c */ /* 0x000fe200000018b0 */
[----:B------:R-:W1:Y:S07]  /*1fdc0*/  LDSM.16.MT88.4 R12, [R197+0x6800] ;  /* 0x00680000c50c783b */ /* 0x000e6e0000004200 */
[----:B------:R-:W-:Y:S03]  /*1fdd0*/  MUFU.EX2 R39, R39 ;  /* 0x0000002700277308 */ /* 0x000fe60000000800 */
[----:B------:R-:W-:Y:S01]  /*1fde0*/  FADD.FTZ R75, R30, R75 ;  /* 0x0000004b1e4b7221 */ /* 0x000fe20000010000 */
[----:B------:R-:W-:Y:S01]  /*1fdf0*/  FFMA.FTZ R30, R108, UR4, -R3 ;  /* 0x000000046c1e7c23 */ /* 0x000fe20008010803 */
[----:B------:R-:W-:Y:S02]  /*1fe00*/  FADD.FTZ R143, R143, R242 ;  /* 0x000000f28f8f7221 */ /* 0x000fe40000010000 */
[----:B------:R-:W-:Y:S02]  /*1fe10*/  FADD.FTZ R28, R28, R75 ;  /* 0x0000004b1c1c7221 */ /* 0x000fe40000010000 */
[----:B------:R-:W-:Y:S01]  /*1fe20*/  FADD.FTZ R134, R134, R143 ;  /* 0x0000008f86867221 */ /* 0x000fe20000010000 */
[----:B------:R-:W4:Y:S01]  /*1fe30*/  MUFU.EX2 R204, R204 ;  /* 0x000000cc00cc7308 */ /* 0x000f220000000800 */
[----:B--2---:R-:W-:Y:S01]  /*1fe40*/  F2FP.F16.F32.PACK_AB R27, R99, R38 ;  /* 0x00000026631b723e */ /* 0x004fe200000000ff */
[----:B------:R-:W-:Y:S01]  /*1fe50*/  FADD.FTZ R79, R79, R28 ;  /* 0x0000001c4f4f7221 */ /* 0x000fe20000010000 */
[----:B------:R-:W-:Y:S01]  /*1fe60*/  FFMA.FTZ R28, R102, UR4, -R3 ;  /* 0x00000004661c7c23 */ /* 0x000fe20008010803 */
[----:B------:R-:W-:Y:S02]  /*1fe70*/  FADD.FTZ R135, R135, R134 ;  /* 0x0000008687877221 */ /* 0x000fe40000010000 */
[----:B------:R-:W-:Y:S04]  /*1fe80*/  FADD.FTZ R32, R32, R79 ;  /* 0x0000004f20207221 */ /* 0x000fe80000010000 */
[----:B------:R-:W-:Y:S01]  /*1fe90*/  MUFU.EX2 R41, R41 ;  /* 0x0000002900297308 */ /* 0x000fe20000000800 */
[C---:B------:R-:W-:Y:S05]  /*1fea0*/  HMMA.16816.F32 R188, R24.reuse, R8, R188 ;  /* 0x0000000818bc723c */ /* 0x040fea00000018bc */
[----:B------:R-:W-:Y:S01]  /*1feb0*/  FADD.FTZ R85, R85, R32 ;  /* 0x0000002055557221 */ /* 0x000fe20000010000 */
[C---:B------:R-:W-:Y:S03]  /*1fec0*/  HMMA.16816.F32 R184, R24.reuse, R10, R184 ;  /* 0x0000000a18b8723c */ /* 0x040fe600000018b8 */
[----:B------:R-:W2:Y:S01]  /*1fed0*/  MUFU.EX2 R206, R206 ;  /* 0x000000ce00ce7308 */ /* 0x000ea20000000800 */
[----:B------:R-:W1:Y:S01]  /*1fee0*/  LDSM.16.MT88.4 R8, [R198+0x6c00] ;  /* 0x006c0000c608783b */ /* 0x000e620000004200 */
[----:B----4-:R-:W-:Y:S01]  /*1fef0*/  F2FP.F16.F32.PACK_AB R16, R204, R39 ;  /* 0x00000027cc10723e */ /* 0x010fe200000000ff */
[C---:B-----5:R-:W-:Y:S07]  /*1ff00*/  HMMA.16816.F32 R180, R24.reuse, R20, R180 ;  /* 0x0000001418b4723c */ /* 0x060fee00000018b4 */
[----:B------:R-:W-:Y:S01]  /*1ff10*/  MUFU.EX2 R40, R40 ;  /* 0x0000002800287308 */ /* 0x000fe20000000800 */
[----:B------:R-:W-:Y:S01]  /*1ff20*/  FFMA.FTZ R32, R110, UR4, -R3 ;  /* 0x000000046e207c23 */ /* 0x000fe20008010803 */
[----:B------:R-:W-:Y:S01]  /*1ff30*/  HMMA.16816.F32 R176, R24, R22, R176 ;  /* 0x0000001618b0723c */ /* 0x000fe200000018b0 */
[----:B------:R-:W4:Y:S07]  /*1ff40*/  LDSM.16.MT88.4 R20, [R197+0x6c00] ;  /* 0x006c0000c514783b */ /* 0x000f2e0000004200 */
        /* <DEDUP_REMOVED lines=9> */
[----:B------:R-:W-:Y:S03]  /*1ffe0*/  FADD.FTZ R36, R36, R91 ;  /* 0x0000005b24247221 */ /* 0x000fe60000010000 */
[----:B------:R-:W-:Y:S01]  /*1fff0*/  FADD.FTZ R139, R139, R138 ;  /* 0x0000008a8b8b7221 */ /* 0x000fe20000010000 */
[----:B------:R-:W-:Y:S03]  /*20000*/  FADD.FTZ R95, R95, R36 ;  /* 0x000000245f5f7221 */ /* 0x000fe60000010000 */
[----:B------:R-:W2:Y:S01]  /*20010*/  MUFU.EX2 R103, R103 ;  /* 0x0000006700677308 */ /* 0x000ea20000000800 */
[----:B-----5:R-:W-:Y:S01]  /*20020*/  F2FP.F16.F32.PACK_AB R17, R101, R40 ;  /* 0x000000286511723e */ /* 0x020fe200000000ff */
[----:B------:R-:W-:Y:S01]  /*20030*/  FFMA.FTZ R36, R122, UR4, -R3 ;  /* 0x000000047a247c23 */ /* 0x000fe20008010803 */
[----:B------:R-:W-:Y:S04]  /*20040*/  FADD.FTZ R38, R38, R95 ;  /* 0x0000005f26267221 */ /* 0x000fe80000010000 */
[----:B------:R-:W-:Y:S03]  /*20050*/  FADD.FTZ R99, R99, R38 ;  /* 0x0000002663637221 */ /* 0x000fe60000010000 */
[----:B------:R-:W-:Y:S01]  /*20060*/  MUFU.EX2 R43, R43 ;  /* 0x0000002b002b7308 */ /* 0x000fe20000000800 */
[----:B------:R-:W-:Y:S01]  /*20070*/  FFMA.FTZ R38, R126, UR4, -R3 ;  /* 0x000000047e267c23 */ /* 0x000fe20008010803 */
[----:B------:R-:W-:Y:S04]  /*20080*/  FADD.FTZ R40, R40, R99 ;  /* 0x0000006328287221 */ /* 0x000fe80000010000 */
[----:B------:R-:W-:Y:S04]  /*20090*/  FADD.FTZ R101, R101, R40 ;  /* 0x0000002865657221 */ /* 0x000fe80000010000 */
[----:B------:R-:W5:Y:S01]  /*200a0*/  MUFU.EX2 R208, R208 ;  /* 0x000000d000d07308 */ /* 0x000f620000000800 */
[C---:B--2---:R-:W-:Y:S01]  /*200b0*/  F2FP.F16.F32.PACK_AB R19, R103.reuse, R42 ;  /* 0x0000002a6713723e */ /* 0x044fe200000000ff */
[----:B------:R-:W-:Y:S04]  /*200c0*/  FADD.FTZ R42, R42, R101 ;  /* 0x000000652a2a7221 */ /* 0x000fe80000010000 */
[----:B------:R-:W-:Y:S04]  /*200d0*/  FADD.FTZ R103, R103, R42 ;  /* 0x0000002a67677221 */ /* 0x000fe80000010000 */
[----:B------:R-:W-:Y:S01]  /*200e0*/  MUFU.EX2 R45, R45 ;  /* 0x0000002d002d7308 */ /* 0x000fe20000000800 */
[C---:B---3--:R-:W-:Y:S06]  /*200f0*/  HMMA.16816.F32 R188, R16.reuse, R4, R188 ;  /* 0x0000000410bc723c */ /* 0x048fec00000018bc */
[C---:B------:R-:W-:Y:S03]  /*20100*/  HMMA.16816.F32 R184, R16.reuse, R6, R184 ;  /* 0x0000000610b8723c */ /* 0x040fe600000018b8 */
[----:B------:R-:W2:Y:S01]  /*20110*/  MUFU.EX2 R210, R210 ;  /* 0x000000d200d27308 */ /* 0x000ea20000000800 */
[----:B------:R-:W3:Y:S01]  /*20120*/  LDSM.16.MT88.4 R4, [R198+0x7000] ;  /* 0x00700000c604783b */ /* 0x000ee20000004200 */
[----:B-----5:R-:W-:Y:S01]  /*20130*/  F2FP.F16.F32.PACK_AB R24, R208, R43 ;  /* 0x0000002bd018723e */ /* 0x020fe200000000ff */
[C---:B-1----:R-:W-:Y:S07]  /*20140*/  HMMA.16816.F32 R180, R16.reuse, R12, R180 ;  /* 0x0000000c10b4723c */ /* 0x042fee00000018b4 */
[----:B------:R-:W-:Y:S01]  /*20150*/  MUFU.EX2 R44, R44 ;  /* 0x0000002c002c7308 */ /* 0x000fe20000000800 */
[----:B------:R-:W-:Y:S01]  /*20160*/  HMMA.16816.F32 R176, R16, R14, R176 ;  /* 0x0000000e10b0723c */ /* 0x000fe200000018b0 */
[----:B------:R-:W1:Y:S08]  /*20170*/  LDSM.16.MT88.4 R12, [R197+0x7000] ;  /* 0x00700000c50c783b */ /* 0x000e700000004200 */
[----:B------:R-:W5:Y:S02]  /*20180*/  MUFU.EX2 R105, R105 ;  /* 0x0000006900697308 */ /* 0x000f640000000800 */
[----:B--2---:R-:W-:Y:S08]  /*20190*/  F2FP.F16.F32.PACK_AB R26, R210, R45 ;  /* 0x0000002dd21a723e */ /* 0x004ff000000000ff */
[----:B------:R-:W-:Y:S10]  /*201a0*/  MUFU.EX2 R46, R46 ;  /* 0x0000002e002e7308 */ /* 0x000ff40000000800 */
[----:B------:R-:W2:Y:S01]  /*201b0*/  MUFU.EX2 R107, R107 ;  /* 0x0000006b006b7308 */ /* 0x000ea20000000800 */
[C---:B-----5:R-:W-:Y:S01]  /*201c0*/  F2FP.F16.F32.PACK_AB R25, R105.reuse, R44 ;  /* 0x0000002c6919723e */ /* 0x060fe200000000ff */
[----:B------:R-:W-:Y:S04]  /*201d0*/  FADD.FTZ R44, R44, R103 ;  /* 0x000000672c2c7221 */ /* 0x000fe80000010000 */
[----:B------:R-:W-:Y:S04]  /*201e0*/  FADD.FTZ R105, R105, R44 ;  /* 0x0000002c69697221 */ /* 0x000fe80000010000 */
[----:B------:R-:W-:Y:S10]  /*201f0*/  MUFU.EX2 R47, R47 ;  /* 0x0000002f002f7308 */ /* 0x000ff40000000800 */
[----:B------:R-:W5:Y:S01]  /*20200*/  MUFU.EX2 R214, R214 ;  /* 0x000000d600d67308 */ /* 0x000f620000000800 */
[C---:B--2---:R-:W-:Y:S01]  /*20210*/  F2FP.F16.F32.PACK_AB R27, R107.reuse, R46 ;  /* 0x0000002e6b1b723e */ /* 0x044fe200000000ff */
[----:B------:R-:W-:Y:S04]  /*20220*/  FADD.FTZ R46, R46, R105 ;  /* 0x000000692e2e7221 */ /* 0x000fe80000010000 */
[----:B------:R-:W-:Y:S04]  /*20230*/  FADD.FTZ R107, R107, R46 ;  /* 0x0000002e6b6b7221 */ /* 0x000fe80000010000 */
[----:B------:R-:W-:Y:S01]  /*20240*/  MUFU.EX2 R49, R49 ;  /* 0x0000003100317308 */ /* 0x000fe20000000800 */
[C---:B------:R-:W-:Y:S06]  /*20250*/  HMMA.16816.F32 R188, R24.reuse, R8, R188 ;  /* 0x0000000818bc723c */ /* 0x040fec00000018bc */
[C---:B------:R-:W-:Y:S03]  /*20260*/  HMMA.16816.F32 R184, R24.reuse, R10, R184 ;  /* 0x0000000a18b8723c */ /* 0x040fe600000018b8 */
[----:B------:R-:W2:Y:S01]  /*20270*/  MUFU.EX2 R216, R216 ;  /* 0x000000d800d87308 */ /* 0x000ea20000000800 */
[----:B------:R-:W1:Y:S01]  /*20280*/  LDSM.16.MT88.4 R8, [R198+0x7400] ;  /* 0x00740000c608783b */ /* 0x000e620000004200 */
[----:B-----5:R-:W-:Y:S01]  /*20290*/  F2FP.F16.F32.PACK_AB R16, R214, R47 ;  /* 0x0000002fd610723e */ /* 0x020fe200000000ff */
[C---:B----4-:R-:W-:Y:S07]  /*202a0*/  HMMA.16816.F32 R180, R24.reuse, R20, R180 ;  /* 0x0000001418b4723c */ /* 0x050fee00000018b4 */
[----:B------:R-:W-:Y:S01]  /*202b0*/  MUFU.EX2 R48, R48 ;  /* 0x0000003000307308 */ /* 0x000fe20000000800 */
[----:B------:R-:W-:Y:S01]  /*202c0*/  HMMA.16816.F32 R176, R24, R22, R176 ;  /* 0x0000001618b0723c */ /* 0x000fe200000018b0 */
[----:B------:R-:W4:Y:S08]  /*202d0*/  LDSM.16.MT88.4 R20, [R197+0x7400] ;  /* 0x00740000c514783b */ /* 0x000f300000004200 */
        /* <DEDUP_REMOVED lines=20> */
[----:B------:R-:W-:Y:S09]  /*20420*/  HMMA.16816.F32 R176, R16, R14, R176 ;  /* 0x0000000e10b0723c */ /* 0x000ff200000018b0 */
[----:B------:R-:W1:Y:S02]  /*20430*/  MUFU.EX2 R113, R113 ;  /* 0x0000007100717308 */ /* 0x000e640000000800 */
[----:B--2---:R-:W-:Y:S01]  /*20440*/  F2FP.F16.F32.PACK_AB R26, R220, R53 ;  /* 0x00000035dc1a723e */ /* 0x004fe200000000ff */
[----:B------:R-:W-:Y:S04]  /*20450*/  FADD.FTZ R16, R140, R139 ;  /* 0x0000008b8c107221 */ /* 0x000fe80000010000 */
[----:B------:R-:W-:Y:S03]  /*20460*/  FADD.FTZ R16, R141, R16 ;  /* 0x000000108d107221 */ /* 0x000fe60000010000 */
[----:B------:R-:W-:Y:S01]  /*20470*/  MUFU.EX2 R0, R78 ;  /* 0x0000004e00007308 */ /* 0x000fe20000000800 */
[----:B------:R-:W-:Y:S02]  /*20480*/  FADD.FTZ R29, R29, R16 ;  /* 0x000000101d1d7221 */ /* 0x000fe40000010000 */
[----:B------:R-:W-:Y:S02]  /*20490*/  LDSM.16.MT88.4 R16, [R198+0x7c00] ;  /* 0x007c0000c610783b */ /* 0x000fe40000004200 */
[----:B------:R-:W-:Y:S01]  /*204a0*/  FADD.FTZ R142, R142, R29 ;  /* 0x0000001d8e8e7221 */ /* 0x000fe20000010000 */
[----:B------:R-:W-:Y:S04]  /*204b0*/  FFMA.FTZ R29, R104, UR4, -R3 ;  /* 0x00000004681d7c23 */ /* 0x000fe80008010803 */
[----:B------:R-:W2:Y:S01]  /*204c0*/  MUFU.EX2 R93, R80 ;  /* 0x00000050005d7308 */ /* 0x000ea20000000800 */
[----:B-1----:R-:W-:Y:S01]  /*204d0*/  F2FP.F16.F32.PACK_AB R25, R113, R52 ;  /* 0x000000347119723e */ /* 0x002fe200000000ff */
[----:B------:R-:W-:Y:S01]  /*204e0*/  FADD.FTZ R31, R31, R142 ;  /* 0x0000008e1f1f7221 */ /* 0x000fe20000010000 */
[----:B------:R-:W-:Y:S03]  /*204f0*/  FADD.FTZ R52, R52, R111 ;  /* 0x0000006f34347221 */ /* 0x000fe60000010000 */
[----:B------:R-:W-:Y:S01]  /*20500*/  FADD.FTZ R144, R144, R31 ;  /* 0x0000001f90907221 */ /* 0x000fe20000010000 */
[----:B------:R-:W-:Y:S03]  /*20510*/  FFMA.FTZ R31, R106, UR4, -R3 ;  /* 0x000000046a1f7c23 */ /* 0x000fe60008010803 */
[----:B------:R-:W-:Y:S01]  /*20520*/  MUFU.EX2 R55, R55 ;  /* 0x0000003700377308 */ /* 0x000fe20000000800 */
[----:B------:R-:W-:Y:S01]  /*20530*/  FADD.FTZ R113, R113, R52 ;  /* 0x0000003471717221 */ /* 0x000fe20000010000 */
[----:B------:R-:W-:Y:S04]  /*20540*/  FADD.FTZ R33, R33, R144 ;  /* 0x0000009021217221 */ /* 0x000fe80000010000 */
[----:B------:R-:W-:Y:S01]  /*20550*/  FADD.FTZ R146, R146, R33 ;  /* 0x0000002192927221 */ /* 0x000fe20000010000 */
[----:B------:R-:W-:Y:S03]  /*20560*/  FFMA.FTZ R33, R112, UR4, -R3 ;  /* 0x0000000470217c23 */ /* 0x000fe60008010803 */
[----:B------:R-:W1:Y:S01]  /*20570*/  MUFU.EX2 R222, R222 ;  /* 0x000000de00de7308 */ /* 0x000e620000000800 */
[----:B--2---:R-:W-:Y:S01]  /*20580*/  F2FP.F16.F32.PACK_AB R27, R93, R0 ;  /* 0x000000005d1b723e */ /* 0x004fe200000000ff */
        /* <DEDUP_REMOVED lines=8> */
[----:B------:R-:W2:Y:S01]  /*20610*/  MUFU.EX2 R224, R224 ;  /* 0x000000e000e07308 */ /* 0x000ea20000000800 */
[----:B------:R-:W5:Y:S01]  /*20620*/  LDSM.16.MT88.4 R8, [R197+0x7800] ;  /* 0x00780000c508783b */ /* 0x000f620000004200 */
[----:B-1----:R-:W-:Y:S01]  /*20630*/  F2FP.F16.F32.PACK_AB R12, R222, R55 ;  /* 0x00000037de0c723e */ /* 0x002fe200000000ff */
[C---:B----4-:R-:W-:Y:S07]  /*20640*/  HMMA.16816.F32 R180, R24.reuse, R20, R180 ;  /* 0x0000001418b4723c */ /* 0x050fee00000018b4 */
[----:B------:R-:W-:Y:S01]  /*20650*/  MUFU.EX2 R54, R54 ;  /* 0x0000003600367308 */ /* 0x000fe20000000800 */
[----:B------:R-:W-:Y:S01]  /*20660*/  MOV R172, R129 ;  /* 0x0000008100ac7202 */ /* 0x000fe20000000f00 */
[----:B------:R-:W-:Y:S08]  /*20670*/  HMMA.16816.F32 R176, R24, R22, R176 ;  /* 0x0000001618b0723c */ /* 0x000ff000000018b0 */
[----:B------:R-:W1:Y:S03]  /*20680*/  MUFU.EX2 R87, R87 ;  /* 0x0000005700577308 */ /* 0x000e660000000800 */
[----:B--2---:R-:W-:Y:S01]  /*20690*/  F2FP.F16.F32.PACK_AB R14, R224, R57 ;  /* 0x00000039e00e723e */ /* 0x004fe200000000ff */
        /* <DEDUP_REMOVED lines=9> */
[--C-:B------:R-:W-:Y:S01]  /*20730*/  FFMA.FTZ R0, R118, UR4, -R3.reuse ;  /* 0x0000000476007c23 */ /* 0x100fe20008010803 */
[----:B------:R-:W-:Y:S01]  /*20740*/  FFMA.FTZ R37, R120, UR4, -R3 ;  /* 0x0000000478257c23 */ /* 0x000fe20008010803 */
[----:B------:R-:W-:Y:S03]  /*20750*/  FADD.FTZ R39, R39, R202 ;  /* 0x000000ca27277221 */ /* 0x000fe60000010000 */
[----:B------:R-:W2:Y:S01]  /*20760*/  MUFU.EX2 R89, R89 ;  /* 0x0000005900597308 */ /* 0x000ea20000000800 */
[----:B-1----:R-:W-:Y:S01]  /*20770*/  F2FP.F16.F32.PACK_AB R13, R87, R54 ;  /* 0x00000036570d723e */ /* 0x002fe200000000ff */
[----:B------:R-:W-:Y:S01]  /*20780*/  FADD.FTZ R54, R54, R93 ;  /* 0x0000005d36367221 */ /* 0x000fe20000010000 */
[----:B------:R-:W-:Y:S01]  /*20790*/  FADD.FTZ R204, R204, R39 ;  /* 0x00000027cccc7221 */ /* 0x000fe20000010000 */
[--C-:B------:R-:W-:Y:S01]  /*207a0*/  FFMA.FTZ R39, R124, UR4, -R3.reuse ;  /* 0x000000047c277c23 */ /* 0x100fe20008010803 */
[----:B------:R-:W-:Y:S01]  /*207b0*/  FFMA.FTZ R26, R125, UR4, -R130 ;  /* 0x000000047d1a7c23 */ /* 0x000fe20008010882 */
[----:B------:R-:W-:Y:S01]  /*207c0*/  FADD.FTZ R87, R87, R54 ;  /* 0x0000003657577221 */ /* 0x000fe20000010000 */
[----:B------:R-:W-:Y:S03]  /*207d0*/  FADD.FTZ R41, R41, R204 ;  /* 0x000000cc29297221 */ /* 0x000fe60000010000 */
[----:B------:R-:W-:Y:S01]  /*207e0*/  MUFU.EX2 R59, R59 ;  /* 0x0000003b003b7308 */ /* 0x000fe20000000800 */
[----:B------:R-:W-:Y:S01]  /*207f0*/  FFMA.FTZ R3, R128, UR4, -R3 ;  /* 0x0000000480037c23 */ /* 0x000fe20008010803 */
[----:B------:R-:W-:Y:S01]  /*20800*/  FFMA.FTZ R130, R127, UR4, -R130 ;  /* 0x000000047f827c23 */ /* 0x000fe20008010882 */
[----:B------:R-:W-:Y:S04]  /*20810*/  FADD.FTZ R206, R206, R41 ;  /* 0x00000029cece7221 */ /* 0x000fe80000010000 */
[----:B------:R-:W-:Y:S03]  /*20820*/  FADD.FTZ R43, R43, R206 ;  /* 0x000000ce2b2b7221 */ /* 0x000fe60000010000 */
[----:B------:R-:W1:Y:S01]  /*20830*/  MUFU.EX2 R226, R226 ;  /* 0x000000e200e27308 */ /* 0x000e620000000800 */
[C---:B--2---:R-:W-:Y:S01]  /*20840*/  F2FP.F16.F32.PACK_AB R15, R89.reuse, R56 ;  /* 0x00000038590f723e */ /* 0x044fe200000000ff */
[----:B------:R-:W-:Y:S01]  /*20850*/  FADD.FTZ R56, R56, R87 ;  /* 0x0000005738387221 */ /* 0x000fe20000010000 */
[----:B------:R-:W-:Y:S03]  /*20860*/  FADD.FTZ R208, R208, R43 ;  /* 0x0000002bd0d07221 */ /* 0x000fe60000010000 */
[----:B------:R-:W-:Y:S01]  /*20870*/  FADD.FTZ R89, R89, R56 ;  /* 0x0000003859597221 */ /* 0x000fe20000010000 */
[----:B------:R-:W-:Y:S03]  /*20880*/  FADD.FTZ R45, R45, R208 ;  /* 0x000000d02d2d7221 */ /* 0x000fe60000010000 */
[----:B------:R-:W-:Y:S01]  /*20890*/  MUFU.EX2 R61, R61 ;  /* 0x0000003d003d7308 */ /* 0x000fe20000000800 */
[C---:B---3--:R-:W-:Y:S05]  /*208a0*/  HMMA.16816.F32 R188, R12.reuse, R4, R188 ;  /* 0x000000040cbc723c */ /* 0x048fea00000018bc */
[----:B------:R-:W-:Y:S01]  /*208b0*/  FADD.FTZ R210, R210, R45 ;  /* 0x0000002dd2d27221 */ /* 0x000fe20000010000 */
[C---:B------:R-:W-:Y:S03]  /*208c0*/  HMMA.16816.F32 R184, R12.reuse, R6, R184 ;  /* 0x000000060cb8723c */ /* 0x040fe600000018b8 */
[----:B------:R-:W2:Y:S01]  /*208d0*/  MUFU.EX2 R228, R228 ;  /* 0x000000e400e47308 */ /* 0x000ea20000000800 */
[----:B------:R-:W3:Y:S01]  /*208e0*/  LDSM.16.MT88.4 R4, [R197+0x7c00] ;  /* 0x007c0000c504783b */ /* 0x000ee20000004200 */
[----:B------:R-:W-:Y:S01]  /*208f0*/  FADD.FTZ R47, R47, R210 ;  /* 0x000000d22f2f7221 */ /* 0x000fe20000010000 */
[C---:B-----5:R-:W-:Y:S07]  /*20900*/  HMMA.16816.F32 R180, R12.reuse, R8, R180 ;  /* 0x000000080cb4723c */ /* 0x060fee00000018b4 */
[----:B------:R-:W-:Y:S01]  /*20910*/  MUFU.EX2 R20, R20 ;  /* 0x0000001400147308 */ /* 0x000fe20000000800 */
[----:B------:R-:W-:Y:S01]  /*20920*/  FADD.FTZ R214, R214, R47 ;  /* 0x0000002fd6d67221 */ /* 0x000fe20000010000 */
[----:B------:R-:W-:Y:S01]  /*20930*/  HMMA.16816.F32 R176, R12, R10, R176 ;  /* 0x0000000a0cb0723c */ /* 0x000fe200000018b0 */
[----:B------:R-:W4:Y:S07]  /*20940*/  LDSM.16.MT88.4 R12, [R198+0x8000] ;  /* 0x00800000c60c783b */ /* 0x000f2e0000004200 */
[----:B------:R-:W5:Y:S03]  /*20950*/  MUFU.EX2 R21, R21 ;  /* 0x0000001500157308 */ /* 0x000f660000000800 */
[----:B-1----:R-:W-:Y:S01]  /*20960*/  F2FP.F16.F32.PACK_AB R8, R226, R59 ;  /* 0x0000003be208723e */ /* 0x002fe200000000ff */
[----:B------:R-:W-:Y:S01]  /*20970*/  FADD.FTZ R49, R49, R214 ;  /* 0x000000d631317221 */ /* 0x000fe20000010000 */
[----:B--2---:R-:W-:Y:S03]  /*20980*/  F2FP.F16.F32.PACK_AB R10, R228, R61 ;  /* 0x0000003de40a723e */ /* 0x004fe600000000ff */
        /* <DEDUP_REMOVED lines=13> */
[----:B------:R-:W2:Y:S01]  /*20a60*/  MUFU.EX2 R230, R230 ;  /* 0x000000e600e67308 */ /* 0x000ea20000000800 */
[----:B-1----:R-:W-:Y:S01]  /*20a70*/  F2FP.F16.F32.PACK_AB R11, R23, R22 ;  /* 0x00000016170b723e */ /* 0x002fe200000000ff */
        /* <DEDUP_REMOVED lines=8> */
[----:B------:R-:W1:Y:S01]  /*20b00*/  MUFU.EX2 R232, R232 ;  /* 0x000000e800e87308 */ /* 0x000e620000000800 */
[----:B------:R-:W5:Y:S01]  /*20b10*/  LDSM.16.MT88.4 R16, [R197+0x8000] ;  /* 0x00800000c510783b */ /* 0x000f620000004200 */
[----:B------:R-:W-:Y:S01]  /*20b20*/  FADD.FTZ R226, R226, R59 ;  /* 0x0000003be2e27221 */ /* 0x000fe20000010000 */
[C---:B---3--:R-:W-:Y:S07]  /*20b30*/  HMMA.16816.F32 R180, R8.reuse, R4, R180 ;  /* 0x0000000408b4723c */ /* 0x048fee00000018b4 */
[----:B------:R-:W-:Y:S01]  /*20b40*/  MUFU.EX2 R24, R24 ;  /* 0x0000001800187308 */ /* 0x000fe20000000800 */
[----:B------:R-:W-:Y:S01]  /*20b50*/  FADD.FTZ R61, R61, R226 ;  /* 0x000000e23d3d7221 */ /* 0x000fe20000010000 */
[----:B------:R-:W-:Y:S01]  /*20b60*/  HMMA.16816.F32 R176, R8, R6, R176 ;  /* 0x0000000608b0723c */ /* 0x000fe200000018b0 */
[----:B------:R-:W3:Y:S07]  /*20b70*/  LDSM.16.MT88.4 R8, [R198+0x8400] ;  /* 0x00840000c608783b */ /* 0x000eee0000004200 */
[----:B------:R-:W4:Y:S03]  /*20b80*/  MUFU.EX2 R27, R27 ;  /* 0x0000001b001b7308 */ /* 0x000f260000000800 */
[----:B--2---:R-:W-:Y:S01]  /*20b90*/  F2FP.F16.F32.PACK_AB R4, R230, R63 ;  /* 0x0000003fe604723e */ /* 0x004fe200000000ff */
[----:B------:R-:W-:Y:S01]  /*20ba0*/  FADD.FTZ R228, R228, R61 ;  /* 0x0000003de4e47221 */ /* 0x000fe20000010000 */
[----:B-1----:R-:W-:Y:S03]  /*20bb0*/  F2FP.F16.F32.PACK_AB R6, R232, R65 ;  /* 0x00000041e806723e */ /* 0x002fe600000000ff */
[----:B------:R-:W-:Y:S02]  /*20bc0*/  FADD.FTZ R63, R63, R228 ;  /* 0x000000e43f3f7221 */ /* 0x000fe40000010000 */
[----:B------:R-:W-:Y:S02]  /*20bd0*/  MUFU.EX2 R28, R28 ;  /* 0x0000001c001c7308 */ /* 0x000fe40000000800 */
[----:B------:R-:W-:Y:S04]  /*20be0*/  FADD.FTZ R230, R230, R63 ;  /* 0x0000003fe6e67221 */ /* 0x000fe80000010000 */
[----:B------:R-:W-:Y:S04]  /*20bf0*/  FADD.FTZ R65, R65, R230 ;  /* 0x000000e641417221 */ /* 0x000fe80000010000 */
[----:B------:R-:W1:Y:S01]  /*20c00*/  MUFU.EX2 R29, R29 ;  /* 0x0000001d001d7308 */ /* 0x000e620000000800 */
[C---:B----4-:R-:W-:Y:S01]  /*20c10*/  F2FP.F16.F32.PACK_AB R5, R27.reuse, R24 ;  /* 0x000000181b05723e */ /* 0x050fe200000000ff */
[----:B------:R-:W-:Y:S01]  /*20c20*/  FADD.FTZ R24, R24, R23 ;  /* 0x0000001718187221 */ /* 0x000fe20000010000 */
[----:B------:R-:W-:Y:S01]  /*20c30*/  FADD.FTZ R232, R232, R65 ;  /* 0x00000041e8e87221 */ /* 0x000fe20000010000 */
[----:B------:R-:W-:Y:S02]  /*20c40*/  LDSM.16.MT88.4 R20, [R197+0x8c00] ;  /* 0x008c0000c514783b */ /* 0x000fe40000004200 */
[----:B------:R-:W-:Y:S04]  /*20c50*/  FADD.FTZ R27, R27, R24 ;  /* 0x000000181b1b7221 */ /* 0x000fe80000010000 */
        /* <DEDUP_REMOVED lines=9> */
[----:B------:R-:W4:Y:S02]  /*20cf0*/  LDSM.16.MT88.4 R12, [R197+0x8400] ;  /* 0x00840000c50c783b */ /* 0x000f240000004200 */
[C---:B-----5:R-:W-:Y:S07]  /*20d00*/  HMMA.16816.F32 R180, R4.reuse, R16, R180 ;  /* 0x0000001004b4723c */ /* 0x060fee00000018b4 */
[----:B------:R-:W-:Y:S01]  /*20d10*/  MUFU.EX2 R31, R31 ;  /* 0x0000001f001f7308 */ /* 0x000fe20000000800 */
[----:B------:R-:W-:Y:S01]  /*20d20*/  HMMA.16816.F32 R176, R4, R18, R176 ;  /* 0x0000001204b0723c */ /* 0x000fe200000018b0 */
[----:B------:R-:W5:Y:S08]  /*20d30*/  LDSM.16.MT88.4 R16, [R198+0x8800] ;  /* 0x00880000c610783b */ /* 0x000f700000004200 */
[----:B------:R-:W3:Y:S02]  /*20d40*/  MUFU.EX2 R30, R30 ;  /* 0x0000001e001e7308 */ /* 0x000ee40000000800 */
        /* <DEDUP_REMOVED lines=8> */
[C---:B---3--:R-:W-:Y:S01]  /*20dd0*/  F2FP.F16.F32.PACK_AB R5, R30.reuse, R31 ;  /* 0x0000001f1e05723e */ /* 0x048fe200000000ff */
[----:B------:R-:W-:Y:S04]  /*20de0*/  FADD.FTZ R31, R31, R28 ;  /* 0x0000001c1f1f7221 */ /* 0x000fe80000010000 */
        /* <DEDUP_REMOVED lines=10> */
[----:B------:R-:W3:Y:S02]  /*20e90*/  LDSM.16.MT88.4 R8, [R197+0x8800] ;  /* 0x00880000c508783b */ /* 0x000ee40000004200 */
[C---:B----4-:R-:W-:Y:S07]  /*20ea0*/  HMMA.16816.F32 R180, R4.reuse, R12, R180 ;  /* 0x0000000c04b4723c */ /* 0x050fee00000018b4 */
[----:B------:R-:W-:Y:S01]  /*20eb0*/  MUFU.EX2 R34, R34 ;  /* 0x0000002200227308 */ /* 0x000fe20000000800 */
[----:B------:R-:W-:Y:S01]  /*20ec0*/  HMMA.16816.F32 R176, R4, R14, R176 ;  /* 0x0000000e04b0723c */ /* 0x000fe200000018b0 */
[----:B------:R-:W4:Y:S08]  /*20ed0*/  LDSM.16.MT88.4 R4, [R198+0x8c00] ;  /* 0x008c0000c604783b */ /* 0x000f300000004200 */
[----:B------:R-:W5:Y:S02]  /*20ee0*/  MUFU.EX2 R35, R35 ;  /* 0x0000002300237308 */ /* 0x000f640000000800 */
        /* <DEDUP_REMOVED lines=8> */
[C---:B-----5:R-:W-:Y:S01]  /*20f70*/  F2FP.F16.F32.PACK_AB R13, R35.reuse, R34 ;  /* 0x00000022230d723e */ /* 0x060fe200000000ff */
        /* <DEDUP_REMOVED lines=13> */
[----:B------:R-:W-:Y:S01]  /*21050*/  MUFU.EX2 R36, R36 ;  /* 0x0000002400247308 */ /* 0x000fe20000000800 */
[----:B------:R-:W-:Y:S01]  /*21060*/  FADD.FTZ R2, R2, R73 ;  /* 0x0000004902027221 */ /* 0x000fe20000010000 */
[----:B------:R-:W-:Y:S08]  /*21070*/  HMMA.16816.F32 R176, R12, R10, R176 ;  /* 0x0000000a0cb0723c */ /* 0x000ff000000018b0 */
[----:B------:R-:W2:Y:S03]  /*21080*/  MUFU.EX2 R39, R39 ;  /* 0x0000002700277308 */ /* 0x000ea60000000800 */
[----:B-1----:R-:W-:Y:S01]  /*21090*/  F2FP.F16.F32.PACK_AB R18, R169, R26 ;  /* 0x0000001aa912723e */ /* 0x002fe200000000ff */
[----:B------:R-:W-:Y:S04]  /*210a0*/  FADD.FTZ R25, R25, R2 ;  /* 0x0000000219197221 */ /* 0x000fe80000010000 */
[----:B------:R-:W-:Y:S02]  /*210b0*/  FADD.FTZ R26, R26, R25 ;  /* 0x000000191a1a7221 */ /* 0x000fe40000010000 */
[----:B------:R-:W-:Y:S02]  /*210c0*/  MUFU.EX2 R38, R38 ;  /* 0x0000002600267308 */ /* 0x000fe40000000800 */
[----:B------:R-:W-:Y:S08]  /*210d0*/  FADD.FTZ R169, R169, R26 ;  /* 0x0000001aa9a97221 */ /* 0x000ff00000010000 */
[----:B------:R-:W1:Y:S01]  /*210e0*/  MUFU.EX2 R3, R3 ;  /* 0x0000000300037308 */ /* 0x000e620000000800 */
[C---:B--2---:R-:W-:Y:S01]  /*210f0*/  F2FP.F16.F32.PACK_AB R17, R39.reuse, R36 ;  /* 0x000000242711723e */ /* 0x044fe200000000ff */
[----:B------:R-:W-:Y:S04]  /*21100*/  FADD.FTZ R36, R36, R37 ;  /* 0x0000002524247221 */ /* 0x000fe80000010000 */
[----:B------:R-:W-:Y:S01]  /*21110*/  FADD.FTZ R39, R39, R36 ;  /* 0x0000002427277221 */ /* 0x000fe20000010000 */
[C---:B-1----:R-:W-:Y:S03]  /*21120*/  F2FP.F16.F32.PACK_AB R19, R3.reuse, R38 ;  /* 0x000000260313723e */ /* 0x042fe600000000ff */
[----:B------:R-:W-:Y:S04]  /*21130*/  FADD.FTZ R38, R38, R39 ;  /* 0x0000002726267221 */ /* 0x000fe80000010000 */
[----:B------:R-:W-:Y:S01]  /*21140*/  FADD.FTZ R171, R3, R38 ;  /* 0x0000002603ab7221 */ /* 0x000fe20000010000 */
[C---:B----4-:R-:W-:Y:S06]  /*21150*/  HMMA.16816.F32 R188, R16.reuse, R4, R188 ;  /* 0x0000000410bc723c */ /* 0x050fec00000018bc */
[C---:B------:R-:W-:Y:S06]  /*21160*/  HMMA.16816.F32 R184, R16.reuse, R6, R184 ;  /* 0x0000000610b8723c */ /* 0x040fec00000018b8 */
[C---:B------:R-:W-:Y:S06]  /*21170*/  HMMA.16816.F32 R180, R16.reuse, R20, R180 ;  /* 0x0000001410b4723c */ /* 0x040fec00000018b4 */
[----:B------:R-:W-:Y:S01]  /*21180*/  HMMA.16816.F32 R176, R16, R22, R176 ;  /* 0x0000001610b0723c */ /* 0x000fe200000018b0 */
[----:B------:R-:W-:Y:S11]  /*21190*/  @!UPT UIADD3 URZ, URZ, URZ, URZ ;  /* 0x0000003f3f3ff290 */ /* 0x000ff6000fffe03f */
[----:B------:R-:W-:Y:S01]  /*211a0*/  @!UPT UIADD3 URZ, URZ, URZ, URZ ;  /* 0x0000003f3f3ff290 */ /* 0x000fe2000fffe03f */
[----:B------:R-:W-:Y:S11]  /*211b0*/  @P0 BRA `(.L_x_2270) ;  /* 0xffffff9800380947 */ /* 0x000ff6000383ffff */
.L_x_2266:
[----:B------:R-:W1:Y:S01]  /*211c0*/  SHFL.BFLY PT, R0, R169, 0x2, 0x1f ;  /* 0x0c401f00a9007f89 */ /* 0x000e6200000e0000 */
[----:B------:R-:W-:Y:S01]  /*211d0*/  IMAD.MOV.U32 R6, RZ, RZ, 0x3f800000 ;  /* 0x3f800000ff067424 */ /* 0x000fe200078e00ff */
[----:B------:R-:W2:Y:S01]  /*211e0*/  S2UR UR4, SR_CgaCtaId ;  /* 0x00000000000479c3 */ /* 0x000ea20000008800 */
[----:B------:R-:W-:Y:S01]  /*211f0*/  IMAD.MOV.U32 R7, RZ, RZ, 0x3f800000 ;  /* 0x3f800000ff077424 */ /* 0x000fe200078e00ff */
[----:B------:R-:W3:Y:S01]  /*21200*/  SHFL.BFLY PT, R2, R171, 0x2, 0x1f ;  /* 0x0c401f00ab027f89 */ /* 0x000ee200000e0000 */
[----:B------:R-:W-:Y:S01]  /*21210*/  UMOV UR5, 0x400 ;  /* 0x0000040000057882 */ /* 0x000fe20000000000 */
[----:B------:R-:W4:Y:S01]  /*21220*/  S2R R3, SR_TID.X ;  /* 0x0000000000037919 */ /* 0x000f220000002100 */
[----:B-1----:R-:W-:Y:S01]  /*21230*/  FADD.FTZ R0, R0, R169 ;  /* 0x000000a900007221 */ /* 0x002fe20000010000 */
[----:B--2---:R-:W-:Y:S01]  /*21240*/  ULEA UR4, UR4, UR5, 0x18 ;  /* 0x0000000504047291 */ /* 0x004fe2000f8ec03f */
[----:B---3--:R-:W-:-:S03]  /*21250*/  FADD.FTZ R11, R2, R171 ;  /* 0x000000ab020b7221 */ /* 0x008fc60000010000 */
[----:B------:R-:W1:Y:S01]  /*21260*/  SHFL.BFLY PT, R5, R0, 0x1, 0x1f ;  /* 0x0c201f0000057f89 */ /* 0x000e6200000e0000 */
[----:B------:R-:W2:Y:S03]  /*21270*/  S2R R2, SR_TID.X ;  /* 0x0000000000027919 */ /* 0x000ea60000002100 */
[----:B------:R-:W3:Y:S01]  /*21280*/  SHFL.BFLY PT, R4, R11, 0x1, 0x1f ;  /* 0x0c201f000b047f89 */ /* 0x000ee200000e0000 */
[----:B-1----:R-:W-:-:S05]  /*21290*/  FADD.FTZ R5, R0, R5 ;  /* 0x0000000500057221 */ /* 0x002fca0000010000 */
[----:B------:R-:W-:Y:S01]  /*212a0*/  FSETP.NE.FTZ.AND P3, PT, R5, RZ, PT ;  /* 0x000000ff0500720b */ /* 0x000fe20003f75000 */
[----:B---3--:R-:W-:Y:S01]  /*212b0*/  FADD.FTZ R4, R11, R4 ;  /* 0x000000040b047221 */ /* 0x008fe20000010000 */
[----:B--2---:R-:W-:-:S04]  /*212c0*/  SHF.R.S32.HI R9, RZ, 0x1f, R2 ;  /* 0x0000001fff097819 */ /* 0x004fc80000011402 */
[----:B------:R-:W-:Y:S02]  /*212d0*/  FSETP.NE.FTZ.AND P2, PT, R4, RZ, PT ;  /* 0x000000ff0400720b */ /* 0x000fe40003f55000 */
[----:B------:R-:W-:-:S05]  /*212e0*/  LEA.HI R0, R9, R2, RZ, 0x2 ;  /* 0x0000000209007211 */ /* 0x000fca00078f10ff */
[----:B------:R-:W1:Y:S01]  /*212f0*/  @P3 MUFU.RCP R6, R5 ;  /* 0x0000000500063308 */ /* 0x000e620000001000 */
[----:B------:R-:W-:-:S04]  /*21300*/  SHF.R.S32.HI R0, RZ, 0x2, R0 ;  /* 0x00000002ff007819 */ /* 0x000fc80000011400 */
[----:B------:R-:W-:-:S03]  /*21310*/  SHF.R.S32.HI R9, RZ, 0x1f, R0 ;  /* 0x0000001fff097819 */ /* 0x000fc60000011400 */
[----:B------:R-:W2:Y:S01]  /*21320*/  @P3 MUFU.LG2 R5, R5 ;  /* 0x0000000500053308 */ /* 0x000ea20000000c00 */
[----:B------:R-:W-:-:S04]  /*21330*/  LEA.HI R9, R9, R0, RZ, 0x3 ;  /* 0x0000000009097211 */ /* 0x000fc800078f18ff */
[----:B------:R-:W-:-:S03]  /*21340*/  LOP3.LUT R9, R9, 0xfffffff8, RZ, 0xc0, !PT ;  /* 0xfffffff809097812 */ /* 0x000fc600078ec0ff */
[----:B------:R-:W3:Y:S01]  /*21350*/  @P2 MUFU.RCP R7, R4 ;  /* 0x0000000400072308 */ /* 0x000ee20000001000 */
        /* <DEDUP_REMOVED lines=8> */
[----:B------:R-:W-:Y:S01]  /*213e0*/  IMAD.IADD R9, R0, 0x1, -R9 ;  /* 0x0000000100097824 */ /* 0x000fe200078e0a09 */
[----:B----4-:R-:W-:Y:S01]  /*213f0*/  SHF.R.S32.HI R6, RZ, 0x1f, R3 ;  /* 0x0000001fff067819 */ /* 0x010fe20000011403 */
[----:B------:R-:W1:Y:S01]  /*21400*/  @P2 MUFU.LG2 R4, R4 ;  /* 0x0000000400042308 */ /* 0x000e620000000c00 */
[----:B------:R-:W-:Y:S01]  /*21410*/  F2FP.F16.F32.PACK_AB R188, R189, R188 ;  /* 0x000000bcbdbc723e */ /* 0x000fe200000000ff */
[----:B--2---:R-:W-:Y:S01]  /*21420*/  @P3 FMUL.FTZ R14, R5, 0.69314718246459960938 ;  /* 0x3f317218050e3820 */ /* 0x004fe20000410000 */
[----:B------:R-:W-:-:S02]  /*21430*/  LEA.HI R8, R9, R9, RZ, 0x1 ;  /* 0x0000000909087211 */ /* 0x000fc400078f08ff */
[----:B------:R-:W-:Y:S01]  /*21440*/  F2FP.F16.F32.PACK_AB R184, R185, R184 ;  /* 0x000000b8b9b8723e */ /* 0x000fe200000000ff */
[C---:B---3--:R-:W-:Y:S01]  /*21450*/  FMUL.FTZ R191, R7.reuse, R191 ;  /* 0x000000bf07bf7220 */ /* 0x048fe20000410000 */
[C---:B------:R-:W-:Y:S01]  /*21460*/  FMUL.FTZ R190, R7.reuse, R190 ;  /* 0x000000be07be7220 */ /* 0x040fe20000410000 */
[C---:B------:R-:W-:Y:S01]  /*21470*/  FMUL.FTZ R187, R7.reuse, R187 ;  /* 0x000000bb07bb7220 */ /* 0x040fe20000410000 */
[C---:B------:R-:W-:Y:S01]  /*21480*/  FMUL.FTZ R186, R7.reuse, R186 ;  /* 0x000000ba07ba7220 */ /* 0x040fe20000410000 */
[C---:B------:R-:W-:Y:S01]  /*21490*/  FMUL.FTZ R183, R7.reuse, R183 ;  /* 0x000000b707b77220 */ /* 0x040fe20000410000 */
[C---:B------:R-:W-:Y:S01]  /*214a0*/  FMUL.FTZ R182, R7.reuse, R182 ;  /* 0x000000b607b67220 */ /* 0x040fe20000410000 */
[C---:B------:R-:W-:Y:S01]  /*214b0*/  FMUL.FTZ R179, R7.reuse, R179 ;  /* 0x000000b307b37220 */ /* 0x040fe20000410000 */
[----:B------:R-:W-:Y:S01]  /*214c0*/  FMUL.FTZ R178, R7, R178 ;  /* 0x000000b207b27220 */ /* 0x000fe20000410000 */
[CC--:B------:R-:W-:Y:S02]  /*214d0*/  LEA.HI R7, R6.reuse, R3.reuse, RZ, 0x2 ;  /* 0x0000000306077211 */ /* 0x0c0fe400078f10ff */
[----:B------:R-:W-:Y:S01]  /*214e0*/  LEA.HI R6, R6, R3, RZ, 0x5 ;  /* 0x0000000306067211 */ /* 0x000fe200078f28ff */
[----:B-1----:R-:W-:Y:S01]  /*214f0*/  @P2 FMUL.FTZ R16, R4, 0.69314718246459960938 ;  /* 0x3f31721804102820 */ /* 0x002fe20000410000 */
[----:B------:R-:W-:-:S02]  /*21500*/  LOP3.LUT R10, R7, 0xfffffffc, RZ, 0xc0, !PT ;  /* 0xfffffffc070a7812 */ /* 0x000fc400078ec0ff */
[----:B------:R-:W-:Y:S02]  /*21510*/  SHF.R.S32.HI R11, RZ, 0x1, R8 ;  /* 0x00000001ff0b7819 */ /* 0x000fe40000011408 */
[----:B------:R-:W-:Y:S02]  /*21520*/  LOP3.LUT R8, R8, 0x3fffffe, RZ, 0xc0, !PT ;  /* 0x03fffffe08087812 */ /* 0x000fe400078ec0ff */
[----:B------:R-:W-:Y:S01]  /*21530*/  SHF.R.S32.HI R7, RZ, 0x5, R6 ;  /* 0x00000005ff077819 */ /* 0x000fe20000011406 */
[----:B------:R-:W-:Y:S01]  /*21540*/  IMAD.SHL.U32 R12, R11, 0x40, RZ ;  /* 0x000000400b0c7824 */ /* 0x000fe200078e00ff */
[----:B------:R-:W-:Y:S01]  /*21550*/  IADD3 R10, -R10, R3, RZ ;  /* 0x000000030a0a7210 */ /* 0x000fe20007ffe1ff */
[----:B------:R-:W-:Y:S01]  /*21560*/  IMAD.IADD R8, R9, 0x1, -R8 ;  /* 0x0000000109087824 */ /* 0x000fe200078e0a08 */
[----:B------:R-:W-:Y:S02]  /*21570*/  LOP3.LUT P0, RZ, R11, 0x2, RZ, 0xc0, !PT ;  /* 0x000000020bff7812 */ /* 0x000fe4000780c0ff */
[----:B------:R-:W-:Y:S01]  /*21580*/  LEA R9, R7, R10, 0x8 ;  /* 0x0000000a07097211 */ /* 0x000fe200078e40ff */
[----:B------:R-:W-:Y:S01]  /*21590*/  IMAD.MOV.U32 R10, RZ, RZ, -0x10 ;  /* 0xfffffff0ff0a7424 */ /* 0x000fe200078e00ff */
[----:B------:R-:W-:-:S02]  /*215a0*/  LOP3.LUT R12, R12, 0xc0, RZ, 0xc0, !PT ;  /* 0x000000c00c0c7812 */ /* 0x000fc400078ec0ff */
[----:B------:R-:W-:Y:S01]  /*215b0*/  LOP3.LUT R11, R11, 0x1, RZ, 0xc0, !PT ;  /* 0x000000010b0b7812 */ /* 0x000fe200078ec0ff */
[----:B------:R-:W-:Y:S01]  /*215c0*/  IMAD R8, R8, 0x10, R9 ;  /* 0x0000001008087824 */ /* 0x000fe200078e0209 */
[----:B------:R-:W-:Y:S02]  /*215d0*/  LEA.HI R9, R12, R12, RZ, 0x1d ;  /* 0x0000000c0c097211 */ /* 0x000fe400078fe8ff */
[----:B------:R-:W-:Y:S01]  /*215e0*/  ISETP.NE.U32.AND P1, PT, R11, 0x1, PT ;  /* 0x000000010b00780c */ /* 0x000fe20003f25070 */
[----:B------:R-:W1:Y:S01]  /*215f0*/  @P3 LDC R12, c[0x0][0x2e8] ;  /* 0x0000ba00ff0c3b82 */ /* 0x000e620000000800 */
[----:B------:R-:W-:Y:S02]  /*21600*/  LEA R8, R8, R9, 0x1 ;  /* 0x0000000908087211 */ /* 0x000fe400078e08ff */
[----:B------:R-:W-:Y:S02]  /*21610*/  SEL R10, R10, 0x10, !P1 ;  /* 0x000000100a0a7807 */ /* 0x000fe40004800000 */
[----:B------:R-:W-:Y:S01]  /*21620*/  LEA R9, R8, UR4, 0x1 ;  /* 0x0000000408097c11 */ /* 0x000fe2000f8e08ff */
[----:B------:R-:W-:Y:S01]  /*21630*/  ULDC.U8 UR4, c[0x0][0x3d8] ;  /* 0x0000f60000047ab9 */ /* 0x000fe20000000000 */
[----:B------:R-:W-:Y:S01]  /*21640*/  F2FP.F16.F32.PACK_AB R190, R191, R190 ;  /* 0x000000bebfbe723e */ /* 0x000fe200000000ff */
[----:B------:R-:W2:Y:S01]  /*21650*/  @P2 LDC R8, c[0x0][0x2e8] ;  /* 0x0000ba00ff082b82 */ /* 0x000ea20000000800 */
        /* <DEDUP_REMOVED lines=11> */
[----:B------:R-:W-:Y:S01]  /*21710*/  ISETP.NE.AND P0, PT, RZ, UR4, PT ;  /* 0x00000004ff007c0c */ /* 0x000fe2000bf05270 */
[----:B------:R4:W-:Y:S01]  /*21720*/  STS [R13], R184 ;  /* 0x000000b80d007388 */ /* 0x0009e20000000800 */
[----:B------:R-:W-:-:S03]  /*21730*/  MOV R10, 0x7f800000 ;  /* 0x7f800000000a7802 */ /* 0x000fc60000000f00 */
[----:B------:R4:W-:Y:S04]  /*21740*/  STS [R13+0x200], R186 ;  /* 0x000200ba0d007388 */ /* 0x0009e80000000800 */
[----:B------:R4:W-:Y:S01]  /*21750*/  STS [R11], R180 ;  /* 0x000000b40b007388 */ /* 0x0009e20000000800 */
[----:B--2---:R-:W-:-:S03]  /*21760*/  @P2 FFMA.FTZ R10, R129, R8, R16 ;  /* 0x00000008810a2223 */ /* 0x004fc60000010010 */
[----:B------:R4:W-:Y:S04]  /*21770*/  STS [R11+0x200], R182 ;  /* 0x000200b60b007388 */ /* 0x0009e80000000800 */
[----:B------:R4:W-:Y:S04]  /*21780*/  STS [R15], R176 ;  /* 0x000000b00f007388 */ /* 0x0009e80000000800 */
[----:B------:R4:W-:Y:S01]  /*21790*/  STS [R15+0x200], R178 ;  /* 0x000200b20f007388 */ /* 0x0009e20000000800 */
[----:B---3--:R-:W-:Y:S02]  /*217a0*/  IMAD.MOV.U32 R9, RZ, RZ, 0x7f800000 ;  /* 0x7f800000ff097424 */ /* 0x008fe400078e00ff */
[----:B-1----:R-:W-:Y:S01]  /*217b0*/  @P3 FFMA.FTZ R9, R131, R12, R14 ;  /* 0x0000000c83093223 */ /* 0x002fe2000001000e */
        /* <DEDUP_REMOVED lines=10> */
.L_x_2271:
[----:B------:R-:W-:Y:S01]  /*21860*/  S2UR UR8, SR_CTAID.Z ;  /* 0x00000000000879c3 */ /* 0x000fe20000002700 */
[----:B------:R-:W-:Y:S01]  /*21870*/  ULDC UR4, c[0x0][0x270] ;  /* 0x00009c0000047ab9 */ /* 0x000fe20000000800 */
[----:B------:R-:W-:-:S06]  /*21880*/  ULDC UR9, c[0x0][0x2c4] ;  /* 0x0000b10000097ab9 */ /* 0x000fcc0000000800 */
[----:B------:R-:W1:Y:S02]  /*21890*/  S2UR UR10, SR_CTAID.Y ;  /* 0x00000000000a79c3 */ /* 0x000e640000002600 */
[----:B-1----:R-:W-:-:S04]  /*218a0*/  UIMAD UR4, UR10, UR4, UR8 ;  /* 0x000000040a0472a4 */ /* 0x002fc8000f8e0208 */
[----:B------:R-:W-:-:S12]  /*218b0*/  UIMAD UR9, UR4, UR9, URZ ;  /* 0x00000009040972a4 */ /* 0x000fd8000f8e023f */
.L_x_2272:
[----:B------:R-:W-:Y:S01]  /*218c0*/  SHF.R.S32.HI R5, RZ, 0x1f, R2 ;  /* 0x0000001fff057819 */ /* 0x000fe20000011402 */
[----:B------:R-:W-:Y:S01]  /*218d0*/  USHF.R.S32.HI UR11, URZ, 0x1f, UR10 ;  /* 0x0000001f3f0b7899 */ /* 0x000fe2000801140a */
[----:B------:R-:W-:Y:S01]  /*218e0*/  LOP3.LUT R6, R6, 0xffffffe0, RZ, 0xc0, !PT ;  /* 0xffffffe006067812 */ /* 0x000fe200078ec0ff */
[----:B------:R-:W-:Y:S01]  /*218f0*/  UISETP.NE.AND UP0, UPT, UR21, -0x1, UPT ;  /* 0xffffffff1500788c */ /* 0x000fe2000bf05270 */
[----:B------:R-:W-:Y:S01]  /*21900*/  LEA.HI R5, R5, R2, RZ, 0x5 ;  /* 0x0000000205057211 */ /* 0x000fe200078f28ff */
[----:B------:R-:W-:Y:S01]  /*21910*/  ULDC.64 UR4, c[0x0][0x290] ;  /* 0x0000a40000047ab9 */ /* 0x000fe20000000a00 */
[----:B------:R-:W-:Y:S01]  /*21920*/  SHF.R.S32.HI R4, RZ, 0x1f, R7 ;  /* 0x0000001fff047819 */ /* 0x000fe20000011407 */
[----:B------:R-:W-:Y:S01]  /*21930*/  IMAD.IADD R6, R3, 0x1, -R6 ;  /* 0x0000000103067824 */ /* 0x000fe200078e0a06 */
[----:B------:R-:W-:Y:S01]  /*21940*/  LOP3.LUT R5, R5, 0xffffffe0, RZ, 0xc0, !PT ;  /* 0xffffffe005057812 */ /* 0x000fe200078ec0ff */
[----:B------:R-:W-:Y:S01]  /*21950*/  UIMAD UR11, UR11, UR4, URZ ;  /* 0x000000040b0b72a4 */ /* 0x000fe2000f8e023f */
[----:B------:R-:W-:Y:S01]  /*21960*/  LEA.HI R4, R4, R7, RZ, 0x2 ;  /* 0x0000000704047211 */ /* 0x000fe200078f10ff */
[----:B------:R-:W-:Y:S01]  /*21970*/  ULDC.64 UR6, c[0x0][0x298] ;  /* 0x0000a60000067ab9 */ /* 0x000fe20000000a00 */
[----:B------:R-:W-:Y:S01]  /*21980*/  BAR.SYNC.DEFER_BLOCKING 0x0 ;  /* 0x0000000000007b1d */ /* 0x000fe20000010000 */
[----:B------:R-:W-:Y:S01]  /*21990*/  IMAD.IADD R5, R2, 0x1, -R5 ;  /* 0x0000000102057824 */ /* 0x000fe200078e0a05 */
[----:B------:R-:W-:Y:S01]  /*219a0*/  LOP3.LUT P0, RZ, R6, 0x3, RZ, 0xc0, !PT ;  /* 0x0000000306ff7812 */ /* 0x000fe2000780c0ff */
[----:B------:R-:W-:Y:S01]  /*219b0*/  UIMAD.WIDE.U32 UR12, UR21, UR6, URZ ;  /* 0x00000006150c72a5 */ /* 0x000fe2000f8e003f */
[----:B------:R-:W-:Y:S01]  /*219c0*/  LOP3.LUT R4, R4, 0xffffffc, RZ, 0xc0, !PT ;  /* 0x0ffffffc04047812 */ /* 0x000fe200078ec0ff */
[----:B------:R-:W-:Y:S01]  /*219d0*/  UIMAD.WIDE.U32 UR14, UR10, UR4, URZ ;  /* 0x000000040a0e72a5 */ /* 0x000fe2000f8e003f */
[----:B------:R-:W-:Y:S01]  /*219e0*/  SHF.R.S32.HI R2, RZ, 0x1f, R5 ;  /* 0x0000001fff027819 */ /* 0x000fe20000011405 */
[----:B------:R-:W-:Y:S01]  /*219f0*/  UIMAD UR5, UR10, UR5, UR11 ;  /* 0x000000050a0572a4 */ /* 0x000fe2000f8e020b */
[----:B------:R-:W-:Y:S01]  /*21a00*/  BSSY B0, `(.L_x_2273) ;  /* 0x0000018000007945 */ /* 0x000fe20003800000 */
[----:B------:R-:W-:Y:S01]  /*21a10*/  IMAD.IADD R4, R7, 0x1, -R4 ;  /* 0x0000000107047824 */ /* 0x000fe200078e0a04 */
[----:B------:R-:W-:Y:S01]  /*21a20*/  LEA.HI R2, R2, R5, RZ, 0x2 ;  /* 0x0000000502027211 */ /* 0x000fe200078f10ff */
[----:B------:R-:W-:Y:S01]  /*21a30*/  UIMAD UR21, UR21, UR7, UR13 ;  /* 0x00000007151572a4 */ /* 0x000fe2000f8e020d */
[----:B------:R-:W-:-:S02]  /*21a40*/  ULDC.64 UR10, c[0x0][0x208] ;  /* 0x00008200000a7ab9 */ /* 0x000fc40000000a00 */
[----:B------:R-:W-:Y:S01]  /*21a50*/  SHF.R.S32.HI R3, RZ, 0x2, R2 ;  /* 0x00000002ff037819 */ /* 0x000fe20000011402 */
[----:B------:R-:W-:Y:S02]  /*21a60*/  USEL UR12, UR14, UR12, !UP0 ;  /* 0x0000000c0e0c7287 */ /* 0x000fe4000c000000 */
[----:B------:R-:W-:Y:S02]  /*21a70*/  @!UP0 UIADD3 UR21, UR15, UR5, URZ ;  /* 0x000000050f158290 */ /* 0x000fe4000fffe03f */
[----:B------:R-:W-:Y:S01]  /*21a80*/  IMAD R4, R4, 0x10, R3 ;  /* 0x0000001004047824 */ /* 0x000fe200078e0203 */
[----:B------:R-:W-:Y:S09]  /*21a90*/  @P0 BRA `(.L_x_2274) ;  /* 0x0000000000380947 */ /* 0x000ff20003800000 */
        /* <DEDUP_REMOVED lines=14> */
.L_x_2274:
[----:B------:R-:W-:Y:S05]  /*21b80*/  BSYNC B0 ;  /* 0x0000000000007941 */ /* 0x000fea0003800000 */
.L_x_2273:
[----:B------:R-:W2:Y:S01]  /*21b90*/  S2UR UR5, SR_CTAID.X ;  /* 0x00000000000579c3 */ /* 0x000ea20000002500 */
[----:B-1----:R1:W3:Y:S01]  /*21ba0*/  LDS.128 R4, [R196+0x800] ;  /* 0x00080000c4047984 */ /* 0x0022e20000000c00 */
[----:B------:R-:W-:Y:S01]  /*21bb0*/  SHF.R.S32.HI R149, RZ, 0x1f, R148 ;  /* 0x0000001fff957819 */ /* 0x000fe20000011494 */
[----:B------:R-:W-:Y:S01]  /*21bc0*/  IMAD.U32 R2, RZ, RZ, UR6 ;  /* 0x00000006ff027e24 */ /* 0x000fe2000f8e00ff */
[----:B------:R-:W-:Y:S01]  /*21bd0*/  ULDC UR9, c[0x0][0x2d0] ;  /* 0x0000b40000097ab9 */ /* 0x000fe20000000800 */
[----:B------:R-:W1:Y:S01]  /*21be0*/  LDS.128 R196, [R196] ;  /* 0x00000000c4c47984 */ /* 0x000e620000000c00 */
[----:B------:R-:W-:Y:S01]  /*21bf0*/  ISETP.GE.AND P0, PT, R148, UR9, PT ;  /* 0x0000000994007c0c */ /* 0x000fe2000bf06270 */
[----:B------:R-:W-:Y:S01]  /*21c00*/  USHF.R.S32.HI UR9, URZ, 0x1f, UR8 ;  /* 0x0000001f3f097899 */ /* 0x000fe20008011408 */
[----:B------:R-:W-:Y:S01]  /*21c10*/  BSSY B0, `(.L_x_2275) ;  /* 0x000001e000007945 */ /* 0x000fe20003800000 */
[----:B--2---:R-:W-:-:S04]  /*21c20*/  USHF.L.U32 UR5, UR5, 0x6, URZ ;  /* 0x0000000605057899 */ /* 0x004fc8000800063f */
[----:B------:R-:W-:Y:S02]  /*21c30*/  USHF.R.S32.HI UR4, URZ, 0x1f, UR5 ;  /* 0x0000001f3f047899 */ /* 0x000fe40008011405 */
[----:B------:R-:W-:Y:S01]  /*21c40*/  IMAD.WIDE.U32 R8, R2, UR5, R148 ;  /* 0x0000000502087c25 */ /* 0x000fe2000f8e0094 */
[----:B------:R-:W-:Y:S02]  /*21c50*/  UIADD3 UR20, -UR5, UR20, URZ ;  /* 0x0000001405147290 */ /* 0x000fe4000fffe13f */
[----:B------:R-:W-:Y:S01]  /*21c60*/  UIMAD UR4, UR4, UR6, URZ ;  /* 0x00000006040472a4 */ /* 0x000fe2000f8e023f */
[----:B------:R-:W-:Y:S01]  /*21c70*/  VIADD R2, R0, 0x20 ;  /* 0x0000002000027836 */ /* 0x000fe20000000000 */
[----:B------:R-:W-:Y:S02]  /*21c80*/  IADD3 R10, P1, R8, UR12, RZ ;  /* 0x0000000c080a7c10 */ /* 0x000fe4000ff3e0ff */
[----:B------:R-:W-:-:S06]  /*21c90*/  UIMAD UR4, UR5, UR7, UR4 ;  /* 0x00000007050472a4 */ /* 0x000fcc000f8e0204 */
[----:B------:R-:W-:Y:S01]  /*21ca0*/  IMAD.U32 R3, RZ, RZ, UR4 ;  /* 0x00000004ff037e24 */ /* 0x000fe2000f8e00ff */
[----:B------:R-:W-:Y:S02]  /*21cb0*/  ULDC.64 UR4, c[0x0][0x2a0] ;  /* 0x0000a80000047ab9 */ /* 0x000fe40000000a00 */
[----:B------:R-:W-:Y:S01]  /*21cc0*/  UIMAD UR9, UR9, UR4, URZ ;  /* 0x00000004090972a4 */ /* 0x000fe2000f8e023f */
[----:B------:R-:W-:Y:S01]  /*21cd0*/  IMAD.U32 R8, RZ, RZ, UR4 ;  /* 0x00000004ff087e24 */ /* 0x000fe2000f8e00ff */
[----:B----4-:R-:W-:Y:S02]  /*21ce0*/  IADD3.X R11, R9, UR21, R3, P1, !PT ;  /* 0x00000015090b7c10 */ /* 0x010fe40008ffe403 */
[----:B------:R-:W-:Y:S01]  /*21cf0*/  ISETP.GE.OR P1, PT, R2, UR20, P0 ;  /* 0x0000001402007c0c */ /* 0x000fe20008726670 */
[----:B------:R-:W-:Y:S01]  /*21d00*/  UIMAD UR5, UR8, UR5, UR9 ;  /* 0x00000005080572a4 */ /* 0x000fe2000f8e0209 */
[----:B------:R-:W-:Y:S01]  /*21d10*/  ISETP.GE.OR P0, PT, R0, UR20, P0 ;  /* 0x0000001400007c0c */ /* 0x000fe20008706670 */
[----:B------:R-:W-:Y:S01]  /*21d20*/  IMAD.WIDE.U32 R8, R8, UR8, R10 ;  /* 0x0000000808087c25 */ /* 0x000fe2000f8e000a */
[----:B------:R-:W-:-:S03]  /*21d30*/  SHF.R.S32.HI R2, RZ, 0x1f, R0 ;  /* 0x0000001fff027819 */ /* 0x000fc60000011400 */
[----:B------:R-:W-:-:S08]  /*21d40*/  VIADD R11, R9, UR5 ;  /* 0x00000005090b7c36 */ /* 0x000fd00008000000 */
[----:B-1-3--:R-:W-:Y:S05]  /*21d50*/  @P0 BRA `(.L_x_2276) ;  /* 0x0000000000240947 */ /* 0x00afea0003800000 */
        /* <DEDUP_REMOVED lines=8> */
[----:B------:R1:W-:Y:S02]  /*21de0*/  STG.E.128 desc[UR10][R14.64], R196 ;  /* 0x000000c40e007986 */ /* 0x0003e4000c101d0a */
.L_x_2276:
[----:B------:R-:W-:Y:S05]  /*21df0*/  BSYNC B0 ;  /* 0x0000000000007941 */ /* 0x000fea0003800000 */
.L_x_2275:
[----:B------:R-:W-:Y:S05]  /*21e00*/  @P1 EXIT ;  /* 0x000000000000194d */ /* 0x000fea0003800000 */
        /* <DEDUP_REMOVED lines=12> */
.L_x_2277:
        /* <DEDUP_REMOVED lines=11> */
.L_x_5337:


//--------------------- .text._ZN5flash24flash_fwd_splitkv_kernelI23Flash_fwd_kernel_traitsILi32ELi64ELi256ELi4ELb0ELb0EN7cutlass6half_tE19Flash_kernel_traitsILi32ELi64ELi256ELi4ES3_EELb1ELb0ELb0ELb0ELb1ELb0ELb1ELb0EEEvNS_16Flash_fwd_paramsE --------------------------
	.section	.text._ZN5flash24flash_fwd_splitkv_kernelI23Flash_fwd_kernel_traitsILi32ELi64ELi256ELi4ELb0ELb0EN7cutlass6half_tE19Flash_kernel_traitsILi32ELi64ELi256ELi4ES3_EELb1ELb0ELb0ELb0ELb1ELb0ELb1ELb0EEEvNS_16Flash_fwd_paramsE,"ax",@progbits
	.align	128
        .global         _ZN5flash24flash_fwd_splitkv_kernelI23Flash_fwd_kernel_traitsILi32ELi64ELi256ELi4ELb0ELb0EN7cutlass6half_tE19Flash_kernel_traitsILi32ELi64ELi256ELi4ES3_EELb1ELb0ELb0ELb0ELb1ELb0ELb1ELb0EEEvNS_16Flash_fwd_paramsE
        .type           _ZN5flash24flash_fwd_splitkv_kernelI23Flash_fwd_kernel_traitsILi32ELi64ELi256ELi4ELb0ELb0EN7cutlass6half_tE19Flash_kernel_traitsILi32ELi64ELi256ELi4ES3_EELb1ELb0ELb0ELb0ELb1ELb0ELb1ELb0EEEvNS_16Flash_fwd_paramsE,@function
        .size           _ZN5flash24flash_fwd_splitkv_kernelI23Flash_fwd_kernel_traitsILi32ELi64ELi256ELi4ELb0ELb0EN7cutlass6half_tE19Flash_kernel_traitsILi32ELi64ELi256ELi4ES3_EELb1ELb0ELb0ELb0ELb1ELb0ELb1ELb0EEEvNS_16Flash_fwd_paramsE,(.L_x_5338 - _ZN5flash24flash_fwd_splitkv_kernelI23Flash_fwd_kernel_traitsILi32ELi64ELi256ELi4ELb0ELb0EN7cutlass6half_tE19Flash_kernel_traitsILi32ELi64ELi256ELi4ES3_EELb1ELb0ELb0ELb0ELb1ELb0ELb1ELb0EEEvNS_16Flash_fwd_paramsE)
        .other          _ZN5flash24flash_fwd_splitkv_kernelI23Flash_fwd_kernel_traitsILi32ELi64ELi256ELi4ELb0ELb0EN7cutlass6half_tE19Flash_kernel_traitsILi32ELi64ELi256ELi4ES3_EELb1ELb0ELb0ELb0ELb1ELb0ELb1ELb0EEEvNS_16Flash_fwd_paramsE,@"STO_CUDA_ENTRY STV_DEFAULT"
_ZN5flash24flash_fwd_splitkv_kernelI23Flash_fwd_kernel_traitsILi32ELi64ELi256ELi4ELb0ELb0EN7cutlass6half_tE19Flash_kernel_traitsILi32ELi64ELi256ELi4ES3_EELb1ELb0ELb0ELb0ELb1ELb0ELb1ELb0EEEvNS_16Flash_fwd_paramsE:
.text._ZN5flash24flash_fwd_splitkv_kernelI23Flash_fwd_kernel_traitsILi32ELi64ELi256ELi4ELb0ELb0EN7cutlass6half_tE19Flash_kernel_traitsILi32ELi64ELi256ELi4ES3_EELb1ELb0ELb0ELb0ELb1ELb0ELb1ELb0EEEvNS_16Flash_fwd_paramsE:
[----:B------:R-:W-:Y:S08]  /*0000*/  LDC R1, c[0x0][0x28] ;  /* 0x00000a00ff017b82 */ /* 0x000ff00000000800 */
[----:B------:R-:W1:Y:S01]  /*0010*/  LDC R5, c[0x0][0x270] ;  /* 0x00009c00ff057b82 */ /* 0x000e620000000800 */
[----:B------:R-:W2:Y:S01]  /*0020*/  S2R R40, SR_CTAID.Z ;  /* 0x0000000000287919 */ /* 0x000ea20000002700 */
[----:B------:R-:W-:Y:S01]  /*0030*/  MOV R2, RZ ;  /* 0x000000ff00027202 */ /* 0x000fe20000000f00 */
[----:B------:R-:W-:Y:S01]  /*0040*/  ULDC.64 UR12, c[0x0][0x208] ;  /* 0x00008200000c7ab9 */ /* 0x000fe20000000a00 */
[----:B------:R-:W-:-:S04]  /*0050*/  MOV R10, 0xffffffff ;  /* 0xffffffff000a7802 */ /* 0x000fc80000000f00 */
[----:B------:R-:W3:Y:S08]  /*0060*/  LDC.64 R8, c[0x0][0x2f0] ;  /* 0x0000bc00ff087b82 */ /* 0x000ef00000000a00 */
[----:B------:R-:W4:Y:S01]  /*0070*/  LDC.64 R14, c[0x0][0x2f8] ;  /* 0x0000be00ff0e7b82 */ /* 0x000f220000000a00 */
[----:B-1----:R-:W1:Y:S01]  /*0080*/  I2F.U32.RP R6, R5 ;  /* 0x0000000500067306 */ /* 0x002e620000209000 */
[----:B------:R-:W-:-:S07]  /*0090*/  ISETP.NE.U32.AND P2, PT, R5, RZ, PT ;  /* 0x000000ff0500720c */ /* 0x000fce0003f45070 */
[----:B-1----:R-:W1:Y:S02]  /*00a0*/  MUFU.RCP R4, R6 ;  /* 0x0000000600047308 */ /* 0x002e640000001000 */
[----:B-1----:R-:W-:-:S06]  /*00b0*/  VIADD R4, R4, 0xffffffe ;  /* 0x0ffffffe04047836 */ /* 0x002fcc0000000000 */
[----:B------:R-:W1:Y:S02]  /*00c0*/  F2I.FTZ.U32.TRUNC.NTZ R3, R4 ;  /* 0x0000000400037305 */ /* 0x000e64000021f000 */
[----:B-1----:R-:W-:-:S04]  /*00d0*/  IMAD.MOV R0, RZ, RZ, -R3 ;  /* 0x000000ffff007224 */ /* 0x002fc800078e0a03 */
[----:B------:R-:W-:-:S04]  /*00e0*/  IMAD R7, R0, R5, RZ ;  /* 0x0000000500077224 */ /* 0x000fc800078e02ff */
        /* <DEDUP_REMOVED lines=17> */
[----:B------:R-:W-:-:S05]  /*0200*/  @!P2 LOP3.LUT R247, RZ, R5, RZ, 0x33, !PT ;  /* 0x00000005fff7a212 */ /* 0x000fca00078e33ff */
[----:B---3--:R-:W-:Y:S02]  /*0210*/  IMAD.WIDE R18, R247, 0x4, R8 ;  /* 0x00000004f7127825 */ /* 0x008fe400078e0208 */
[----:B------:R-:W3:Y:S03]  /*0220*/  @P0 LDC.64 R8, c[0x0][0x300] ;  /* 0x0000c000ff080b82 */ /* 0x000ee60000000a00 */
[----:B------:R-:W4:Y:S04]  /*0230*/  @P1 LDG.E R10, desc[UR12][R18.64] ;  /* 0x0000000c120a1981 */ /* 0x000f28000c1e1900 */
[----:B------:R-:W4:Y:S01]  /*0240*/  @P1 LDG.E R7, desc[UR12][R18.64+0x4] ;  /* 0x0000040c12071981 */ /* 0x000f22000c1e1900 */
[----:B--2---:R-:W-:Y:S01]  /*0250*/  ISETP.NE.AND P3, PT, R0, RZ, PT ;  /* 0x000000ff0000720c */ /* 0x004fe20003f65270 */
[----:B------:R-:W-:Y:S01]  /*0260*/  IMAD.MOV.U32 R12, RZ, RZ, RZ ;  /* 0x000000ffff0c7224 */ /* 0x000fe200078e00ff */
[----:B-1----:R-:W-:-:S02]  /*0270*/  ISETP.EQ.U32.AND P2, PT, R2, RZ, PT ;  /* 0x000000ff0200720c */ /* 0x002fc40003f42070 */
[----:B------:R-:W-:Y:S02]  /*0280*/  MOV R13, 0xffffffff ;  /* 0xffffffff000d7802 */ /* 0x000fe40000000f00 */
[----:B------:R-:W-:Y:S01]  /*0290*/  ISETP.EQ.OR.EX P2, PT, R3, RZ, !P3, P2 ;  /* 0x000000ff0300720c */ /* 0x000fe20005f42720 */
[----:B---3--:R-:W-:-:S04]  /*02a0*/  @P0 IMAD.WIDE R16, R247, 0x4, R8 ;  /* 0x00000004f7100825 */ /* 0x008fc800078e0208 */
[C---:B----4-:R-:W-:Y:S01]  /*02b0*/  IMAD.WIDE R8, R247.reuse, 0x4, R14 ;  /* 0x00000004f7087825 */ /* 0x050fe200078e020e */
[----:B------:R1:W5:Y:S07]  /*02c0*/  @P0 LDG.E R12, desc[UR12][R16.64] ;  /* 0x0000000c100c0981 */ /* 0x00036e000c1e1900 */
[----:B------:R1:W5:Y:S01]  /*02d0*/  @!P2 LDG.E R13, desc[UR12][R8.64] ;  /* 0x0000000c080da981 */ /* 0x000362000c1e1900 */
[----:B------:R-:W-:Y:S02]  /*02e0*/  ISETP.NE.U32.AND P0, PT, R2, RZ, PT ;  /* 0x000000ff0200720c */ /* 0x000fe40003f05070 */
[----:B------:R-:W-:Y:S01]  /*02f0*/  IADD3 R0, -R247, RZ, RZ ;  /* 0x000000fff7007210 */ /* 0x000fe20007ffe1ff */
[----:B------:R-:W2:Y:S01]  /*0300*/  S2R R51, SR_CTAID.X ;  /* 0x0000000000337919 */ /* 0x000ea20000002500 */
[----:B------:R-:W-:Y:S01]  /*0310*/  ISETP.NE.AND.EX P0, PT, R3, RZ, PT, P0 ;  /* 0x000000ff0300720c */ /* 0x000fe20003f05300 */
[----:B------:R-:W3:Y:S02]  /*0320*/  S2R R4, SR_CTAID.Y ;  /* 0x0000000000047919 */ /* 0x000ee40000002600 */
[----:B------:R-:W-:Y:S01]  /*0330*/  IMAD R40, R5, R0, R40 ;  /* 0x0000000005287224 */ /* 0x000fe200078e0228 */
[----:B------:R-:W4:Y:S01]  /*0340*/  S2R R44, SR_TID.X ;  /* 0x00000000002c7919 */ /* 0x000f220000002100 */
[----:B------:R-:W-:-:S06]  /*0350*/  @P1 IMAD.IADD R38, R7, 0x1, -R10 ;  /* 0x0000000107261824 */ /* 0x000fcc00078e0a0a */
[----:B------:R-:W1:Y:S02]  /*0360*/  @!P1 LDC R38, c[0x0][0x2c4] ;  /* 0x0000b100ff269b82 */ /* 0x000e640000000800 */
[----:B--234-:R-:W-:Y:S05]  /*0370*/  @!P0 BRA `(.L_x_2278) ;  /* 0x0000000000108947 */ /* 0x01cfea0003800000 */
[----:B------:R-:W2:Y:S02]  /*0380*/  @P3 LDG.E R0, desc[UR12][R8.64+0x4] ;  /* 0x0000040c08003981 */ /* 0x000ea4000c1e1900 */
[----:B--2--5:R-:W-:-:S06]  /*0390*/  @P3 IADD3 R7, R0, -R13, RZ ;  /* 0x8000000d00073210 */ /* 0x024fcc0007ffe0ff */
[----:B------:R3:W5:Y:S01]  /*03a0*/  @!P3 LDG.E R7, desc[UR12][R8.64] ;  /* 0x0000000c0807b981 */ /* 0x000762000c1e1900 */
[----:B------:R-:W-:Y:S05]  /*03b0*/  BRA `(.L_x_2279) ;  /* 0x0000000000047947 */ /* 0x000fea0003800000 */
.L_x_2278:
[----:B------:R-:W2:Y:S02]  /*03c0*/  LDC R7, c[0x0][0x2c8] ;  /* 0x0000b200ff077b82 */ /* 0x000ea40000000800 */
.L_x_2279:
[----:B------:R-:W4:Y:S02]  /*03d0*/  LDC.64 R2, c[0x0][0x308] ;  /* 0x0000c200ff027b82 */ /* 0x000f240000000a00 */
[----:B----4-:R-:W-:-:S04]  /*03e0*/  ISETP.NE.U32.AND P3, PT, R2, RZ, PT ;  /* 0x000000ff0200720c */ /* 0x010fc80003f65070 */
[----:B------:R-:W-:-:S13]  /*03f0*/  ISETP.NE.AND.EX P3, PT, R3, RZ, PT, P3 ;  /* 0x000000ff0300720c */ /* 0x000fda0003f65330 */
[----:B------:R-:W4:Y:S02]  /*0400*/  @P3 LDC.64 R2, c[0x0][0x308] ;  /* 0x0000c200ff023b82 */ /* 0x000f240000000a00 */
[----:B----4-:R-:W-:-:S05]  /*0410*/  @P3 IMAD.WIDE R2, R247, 0x4, R2 ;  /* 0x00000004f7023825 */ /* 0x010fca00078e0202 */
[----:B------:R4:W5:Y:S01]  /*0420*/  @P3 LDG.E R39, desc[UR12][R2.64] ;  /* 0x0000000c02273981 */ /* 0x000962000c1e1900 */
[----:B------:R-:W-:-:S05]  /*0430*/  IMAD.SHL.U32 R53, R51, 0x40, RZ ;  /* 0x0000004033357824 */ /* 0x000fca00078e00ff */
[----:B-1----:R-:W-:-:S13]  /*0440*/  ISETP.GT.AND P0, PT, R38, R53, PT ;  /* 0x000000352600720c */ /* 0x002fda0003f04270 */
[----:B------:R-:W-:Y:S05]  /*0450*/  @!P0 EXIT ;  /* 0x000000000000894d */ /* 0x000fea0003800000 */
[----:B---3--:R-:W1:Y:S01]  /*0460*/  LDC R8, c[0x0][0x10] ;  /* 0x00000400ff087b82 */ /* 0x008e620000000800 */
[----:B-----5:R-:W-:-:S07]  /*0470*/  @P3 IMAD.IADD R39, R39, 0x1, -R12 ;  /* 0x0000000127273824 */ /* 0x020fce00078e0a0c */
[----:B------:R-:W3:Y:S08]  /*0480*/  LDC R0, c[0x0][0x2c8] ;  /* 0x0000b200ff007b82 */ /* 0x000ef00000000800 */
[----:B------:R-:W2:Y:S01]  /*0490*/  @!P3 LDC R6, c[0x0][0x2cc] ;  /* 0x0000b300ff06bb82 */ /* 0x000ea20000000800 */
[----:B-1----:R-:W-:-:S04]  /*04a0*/  IABS R11, R8 ;  /* 0x00000008000b7213 */ /* 0x002fc80000000000 */
[----:B----4-:R-:W1:Y:S01]  /*04b0*/  I2F.RP R2, R11 ;  /* 0x0000000b00027306 */ /* 0x010e620000209400 */
[----:B---3--:R-:W-:-:S05]  /*04c0*/  VIADD R0, R0, 0xff ;  /* 0x000000ff00007836 */ /* 0x008fca0000000000 */
[----:B------:R-:W-:-:S04]  /*04d0*/  SHF.R.S32.HI R15, RZ, 0x1f, R0 ;  /* 0x0000001fff0f7819 */ /* 0x000fc80000011400 */
[----:B------:R-:W-:Y:S01]  /*04e0*/  LEA.HI R15, R15, R0, RZ, 0x8 ;  /* 0x000000000f0f7211 */ /* 0x000fe200078f40ff */
[----:B-1----:R-:W1:Y:S03]  /*04f0*/  MUFU.RCP R16, R2 ;  /* 0x0000000200107308 */ /* 0x002e660000001000 */
[----:B------:R-:W-:-:S05]  /*0500*/  LEA.HI.SX32 R15, R15, R8, 0x18 ;  /* 0x000000080f0f7211 */ /* 0x000fca00078fc2ff */
[----:B------:R-:W-:Y:S02]  /*0510*/  VIADD R15, R15, 0xffffffff ;  /* 0xffffffff0f0f7836 */ /* 0x000fe40000000000 */
[----:B-1----:R-:W-:-:S03]  /*0520*/  VIADD R16, R16, 0xffffffe ;  /* 0x0ffffffe10107836 */ /* 0x002fc60000000000 */
[----:B------:R-:W-:Y:S02]  /*0530*/  IABS R2, R15 ;  /* 0x0000000f00027213 */ /* 0x000fe40000000000 */
[-C--:B------:R-:W-:Y:S01]  /*0540*/  LOP3.LUT R15, R15, R8.reuse, RZ, 0x3c, !PT ;  /* 0x000000080f0f7212 */ /* 0x080fe200078e3cff */
[----:B------:R-:W1:Y:S03]  /*0550*/  F2I.FTZ.U32.TRUNC.NTZ R17, R16 ;  /* 0x0000001000117305 */ /* 0x000e66000021f000 */
[----:B------:R-:W-:Y:S01]  /*0560*/  ISETP.GE.AND P0, PT, R15, RZ, PT ;  /* 0x000000ff0f00720c */ /* 0x000fe20003f06270 */
[----:B-1----:R-:W-:Y:S02]  /*0570*/  IMAD.MOV R0, RZ, RZ, -R17 ;  /* 0x000000ffff007224 */ /* 0x002fe400078e0a11 */
[----:B------:R-:W-:Y:S02]  /*0580*/  IMAD.MOV.U32 R16, RZ, RZ, RZ ;  /* 0x000000ffff107224 */ /* 0x000fe400078e00ff */
[----:B------:R-:W-:Y:S01]  /*0590*/  IMAD R3, R0, R11, RZ ;  /* 0x0000000b00037224 */ /* 0x000fe200078e02ff */
[----:B------:R-:W-:-:S03]  /*05a0*/  IABS R0, R8 ;  /* 0x0000000800007213 */ /* 0x000fc60000000000 */
[----:B------:R-:W-:-:S04]  /*05b0*/  IMAD.HI.U32 R3, R17, R3, R16 ;  /* 0x0000000311037227 */ /* 0x000fc800078e0010 */
[----:B------:R-:W-:Y:S02]  /*05c0*/  IMAD.MOV R0, RZ, RZ, -R0 ;  /* 0x000000ffff007224 */ /* 0x000fe400078e0a00 */
[----:B------:R-:W-:-:S04]  /*05d0*/  IMAD.HI.U32 R9, R3, R2, RZ ;  /* 0x0000000203097227 */ /* 0x000fc800078e00ff */
[----:B------:R-:W-:Y:S02]  /*05e0*/  IMAD R14, R9, R0, R2 ;  /* 0x00000000090e7224 */ /* 0x000fe400078e0202 */
[----:B------:R-:W1:Y:S03]  /*05f0*/  @!P3 LDC.64 R2, c[0x0][0x318] ;  /* 0x0000c600ff02bb82 */ /* 0x000e660000000a00 */
[----:B------:R-:W-:-:S05]  /*0600*/  ISETP.GT.U32.AND P1, PT, R11, R14, PT ;  /* 0x0000000e0b00720c */ /* 0x000fca0003f24070 */
[----:B------:R-:W3:Y:S08]  /*0610*/  LDC R0, c[0x0][0x398] ;  /* 0x0000e600ff007b82 */ /* 0x000ef00000000800 */
[----:B------:R-:W-:Y:S02]  /*0620*/  @!P1 IMAD.IADD R14, R14, 0x1, -R11 ;  /* 0x000000010e0e9824 */ /* 0x000fe400078e0a0b */
[----:B------:R-:W-:Y:S01]  /*0630*/  @!P1 VIADD R9, R9, 0x1 ;  /* 0x0000000109099836 */ /* 0x000fe20000000000 */
[----:B------:R-:W-:-:S02]  /*0640*/  ISETP.NE.AND P1, PT, R8, RZ, PT ;  /* 0x000000ff0800720c */ /* 0x000fc40003f25270 */
[----:B------:R-:W-:Y:S02]  /*0650*/  ISETP.GE.U32.AND P4, PT, R14, R11, PT ;  /* 0x0000000b0e00720c */ /* 0x000fe40003f86070 */
[----:B-1----:R-:W-:-:S04]  /*0660*/  @!P3 ISETP.NE.U32.AND P2, PT, R2, RZ, PT ;  /* 0x000000ff0200b20c */ /* 0x002fc80003f45070 */
[----:B------:R-:W-:Y:S02]  /*0670*/  @!P3 ISETP.NE.AND.EX P2, PT, R3, RZ, PT, P2 ;  /* 0x000000ff0300b20c */ /* 0x000fe40003f45320 */
[----:B------:R-:W-:Y:S02]  /*0680*/  IADD3 R3, -R38, 0x13f, R53 ;  /* 0x0000013f26037810 */ /* 0x000fe40007ffe135 */
[----:B--2---:R-:W-:-:S03]  /*0690*/  @!P3 SEL R6, R6, RZ, P2 ;  /* 0x000000ff0606b207 */ /* 0x004fc60001000000 */
[----:B------:R-:W-:Y:S01]  /*06a0*/  @P4 VIADD R9, R9, 0x1 ;  /* 0x0000000109094836 */ /* 0x000fe20000000000 */
[----:B------:R-:W-:-:S03]  /*06b0*/  @!P3 IADD3 R39, R6, R7, -R12 ;  /* 0x000000070627b210 */ /* 0x000fc60007ffe80c */
[----:B------:R-:W-:Y:S01]  /*06c0*/  @!P0 IMAD.MOV R9, RZ, RZ, -R9 ;  /* 0x000000ffff098224 */ /* 0x000fe200078e0a09 */
[----:B------:R-:W-:Y:S01]  /*06d0*/  @!P1 LOP3.LUT R9, RZ, R8, RZ, 0x33, !PT ;  /* 0x00000008ff099212 */ /* 0x000fe200078e33ff */
[----:B------:R-:W-:Y:S01]  /*06e0*/  VIADD R7, R39, 0xff ;  /* 0x000000ff27077836 */ /* 0x000fe20000000000 */
[----:B---3--:R-:W-:-:S03]  /*06f0*/  IADD3 R3, R3, R0, R39 ;  /* 0x0000000003037210 */ /* 0x008fc60007ffe027 */
[----:B------:R-:W-:Y:S01]  /*0700*/  IMAD R238, R9, R4, RZ ;  /* 0x0000000409ee7224 */ /* 0x000fe200078e02ff */
[----:B------:R-:W-:Y:S02]  /*0710*/  SHF.R.S32.HI R6, RZ, 0x1f, R7 ;  /* 0x0000001fff067819 */ /* 0x000fe40000011407 */
[----:B------:R-:W-:Y:S02]  /*0720*/  SHF.R.S32.HI R2, RZ, 0x1f, R3 ;  /* 0x0000001fff027819 */ /* 0x000fe40000011403 */
[----:B------:R-:W-:Y:S02]  /*0730*/  LEA.HI R6, R6, R7, RZ, 0x8 ;  /* 0x0000000706067211 */ /* 0x000fe400078f40ff */
[----:B------:R-:W-:Y:S02]  /*0740*/  LEA.HI R2, R2, R3, RZ, 0x8 ;  /* 0x0000000302027211 */ /* 0x000fe400078f40ff */
[----:B------:R-:W-:Y:S02]  /*0750*/  SHF.R.S32.HI R6, RZ, 0x8, R6 ;  /* 0x00000008ff067819 */ /* 0x000fe40000011406 */
[----:B------:R-:W-:-:S02]  /*0760*/  SHF.R.S32.HI R2, RZ, 0x8, R2 ;  /* 0x00000008ff027819 */ /* 0x000fc40000011402 */
[----:B------:R-:W-:-:S04]  /*0770*/  VIADDMNMX R49, R238, R9, R6, PT ;  /* 0x00000009ee317246 */ /* 0x000fc80003800106 */
[----:B------:R-:W-:-:S04]  /*0780*/  VIMNMX R49, R49, R2, PT ;  /* 0x0000000231317248 */ /* 0x000fc80003fe0100 */
[----:B------:R-:W-:-:S13]  /*0790*/  ISETP.GE.AND P0, PT, R238, R49, PT ;  /* 0x00000031ee00720c */ /* 0x000fda0003f06270 */
[----:B------:R-:W-:Y:S05]  /*07a0*/  @!P0 BRA `(.L_x_2280) ;  /* 0x0000000000d08947 */ /* 0x000fea0003800000 */
[----:B------:R-:W1:Y:S01]  /*07b0*/  LDC.64 R2, c[0x0][0x2c0] ;  /* 0x0000b000ff027b82 */ /* 0x000e620000000a00 */
[----:B------:R-:W-:Y:S01]  /*07c0*/  SHF.R.S32.HI R7, RZ, 0x1f, R44 ;  /* 0x0000001fff077819 */ /* 0x000fe2000001142c */
[----:B------:R-:W-:Y:S01]  /*07d0*/  ULDC UR4, c[0x0][0x2dc] ;  /* 0x0000b70000047ab9 */ /* 0x000fe20000000800 */
[----:B------:R-:W-:Y:S01]  /*07e0*/  IMAD.IADD R38, R38, 0x1, -R53 ;  /* 0x0000000126267824 */ /* 0x000fe200078e0a35 */
[----:B------:R-:W-:Y:S02]  /*07f0*/  LOP3.LUT P6, RZ, R44, 0x7, RZ, 0xc0, !PT ;  /* 0x000000072cff7812 */ /* 0x000fe400078cc0ff */
[----:B------:R-:W-:-:S04]  /*0800*/  LEA.HI R0, R7, R44, RZ, 0x3 ;  /* 0x0000002c07007211 */ /* 0x000fc800078f18ff */
[----:B------:R-:W-:-:S05]  /*0810*/  LOP3.LUT R7, R0, 0x3ffffff8, RZ, 0xc0, !PT ;  /* 0x3ffffff800077812 */ /* 0x000fca00078ec0ff */
[----:B------:R-:W-:Y:S02]  /*0820*/  IMAD.IADD R7, R44, 0x1, -R7 ;  /* 0x000000012c077824 */ /* 0x000fe400078e0a07 */
[----:B-1----:R-:W-:Y:S02]  /*0830*/  IMAD R2, R4, R2, R247 ;  /* 0x0000000204027224 */ /* 0x002fe400078e02f7 */
[----:B------:R-:W-:Y:S02]  /*0840*/  IMAD.SHL.U32 R4, R7, 0x4, RZ ;  /* 0x0000000407047824 */ /* 0x000fe400078e00ff */
[----:B------:R-:W-:-:S03]  /*0850*/  IMAD R2, R2, R5, R40 ;  /* 0x0000000502027224 */ /* 0x000fc600078e0228 */
[----:B------:R-:W-:Y:S01]  /*0860*/  SHF.R.S32.HI R5, RZ, 0x1f, R4 ;  /* 0x0000001fff057819 */ /* 0x000fe20000011404 */
[----:B------:R-:W-:Y:S01]  /*0870*/  IMAD R2, R2, R3, R53 ;  /* 0x0000000302027224 */ /* 0x000fe200078e0235 */
[----:B------:R-:W-:-:S03]  /*0880*/  SHF.R.S32.HI R3, RZ, 0x3, R0 ;  /* 0x00000003ff037819 */ /* 0x000fc60000011400 */
[----:B------:R-:W-:Y:S01]  /*0890*/  IMAD R0, R2, UR4, RZ ;  /* 0x0000000402007c24 */ /* 0x000fe2000f8e02ff */
[----:B------:R-:W-:Y:S01]  /*08a0*/  ULDC.64 UR4, c[0x0][0x288] ;  /* 0x0000a20000047ab9 */ /* 0x000fe20000000a00 */
[C---:B------:R-:W-:Y:S01]  /*08b0*/  IMAD.WIDE R4, R3.reuse, 0x20, R4 ;  /* 0x0000002003047825 */ /* 0x040fe200078e0204 */
[----:B------:R-:W-:-:S03]  /*08c0*/  ISETP.GE.OR P5, PT, R3, R38, P6 ;  /* 0x000000260300720c */ /* 0x000fc600037a6670 */
[C---:B------:R-:W-:Y:S01]  /*08d0*/  VIADD R7, R3.reuse, 0x10 ;  /* 0x0000001003077836 */ /* 0x040fe20000000000 */
[----:B------:R-:W-:Y:S01]  /*08e0*/  IADD3 R4, P0, R0, R4, RZ ;  /* 0x0000000400047210 */ /* 0x000fe20007f1e0ff */
[----:B------:R-:W-:-:S03]  /*08f0*/  VIADD R9, R3, 0x20 ;  /* 0x0000002003097836 */ /* 0x000fc60000000000 */
[----:B------:R-:W-:Y:S02]  /*0900*/  LEA.HI.X.SX32 R5, R0, R5, 0x1, P0 ;  /* 0x0000000500057211 */ /* 0x000fe400000f0eff */
[-C--:B------:R-:W-:Y:S02]  /*0910*/  ISETP.GE.AND P0, PT, R3, R38.reuse, PT ;  /* 0x000000260300720c */ /* 0x080fe40003f06270 */
[CC--:B------:R-:W-:Y:S02]  /*0920*/  ISETP.GE.AND P1, PT, R7.reuse, R38.reuse, PT ;  /* 0x000000260700720c */ /* 0x0c0fe40003f26270 */
[C---:B------:R-:W-:Y:S02]  /*0930*/  LEA R6, P2, R4.reuse, UR4, 0x2 ;  /* 0x0000000404067c11 */ /* 0x040fe4000f8410ff */
[-C--:B------:R-:W-:Y:S02]  /*0940*/  ISETP.GE.OR P4, PT, R7, R38.reuse, P6 ;  /* 0x000000260700720c */ /* 0x080fe40003786670 */
[----:B------:R-:W-:Y:S01]  /*0950*/  LEA.HI.X R7, R4, UR5, R5, 0x2, P2 ;  /* 0x0000000504077c11 */ /* 0x000fe200090f1405 */
[----:B------:R-:W-:Y:S01]  /*0960*/  VIADD R5, R3, 0x30 ;  /* 0x0000003003057836 */ /* 0x000fe20000000000 */
[----:B------:R-:W-:Y:S01]  /*0970*/  ISETP.GE.OR P3, PT, R9, R38, P6 ;  /* 0x000000260900720c */ /* 0x000fe20003766670 */
[----:B------:R-:W-:Y:S01]  /*0980*/  ULDC.64 UR4, c[0x0][0x2b8] ;  /* 0x0000ae0000047ab9 */ /* 0x000fe20000000a00 */
[----:B------:R-:W-:Y:S01]  /*0990*/  SHF.R.S32.HI R0, RZ, 0x1f, R2 ;  /* 0x0000001fff007819 */ /* 0x000fe20000011402 */
[----:B------:R1:W-:Y:S01]  /*09a0*/  @!P0 STG.E.128 desc[UR12][R6.64], RZ ;  /* 0x000000ff06008986 */ /* 0x0003e2000c101d0c */
[----:B------:R-:W-:-:S02]  /*09b0*/  IADD3 R2, P0, R2, R3, RZ ;  /* 0x0000000302027210 */ /* 0x000fc40007f1e0ff */
[-C--:B------:R-:W-:Y:S01]  /*09c0*/  ISETP.GE.AND P2, PT, R9, R38.reuse, PT ;  /* 0x000000260900720c */ /* 0x080fe20003f46270 */
[----:B------:R1:W-:Y:S01]  /*09d0*/  @!P1 STG.E.128 desc[UR12][R6.64+0x800], RZ ;  /* 0x000800ff06009986 */ /* 0x0003e2000c101d0c */
[CC--:B------:R-:W-:Y:S02]  /*09e0*/  ISETP.GE.AND P1, PT, R5.reuse, R38.reuse, PT ;  /* 0x000000260500720c */ /* 0x0c0fe40003f26270 */
[----:B------:R-:W-:Y:S02]  /*09f0*/  ISETP.GE.OR P6, PT, R5, R38, P6 ;  /* 0x000000260500720c */ /* 0x000fe400037c6670 */
[----:B------:R-:W-:Y:S01]  /*0a00*/  LEA.HI.X.SX32 R3, R3, R0, 0x1, P0 ;  /* 0x0000000003037211 */ /* 0x000fe200000f0eff */
[----:B------:R-:W-:Y:S01]  /*0a10*/  @!P3 IMAD.MOV.U32 R0, RZ, RZ, -0x800000 ;  /* 0xff800000ff00b424 */ /* 0x000fe200078e00ff */
[----:B------:R-:W-:-:S04]  /*0a20*/  LEA R8, P0, R2, UR4, 0x2 ;  /* 0x0000000402087c11 */ /* 0x000fc8000f8010ff */
[----:B------:R-:W-:Y:S01]  /*0a30*/  LEA.HI.X R9, R2, UR5, R3, 0x2, P0 ;  /* 0x0000000502097c11 */ /* 0x000fe200080f1403 */
[----:B------:R-:W-:Y:S01]  /*0a40*/  @!P5 IMAD.MOV.U32 R3, RZ, RZ, -0x800000 ;  /* 0xff800000ff03d424 */ /* 0x000fe200078e00ff */
[----:B------:R1:W-:Y:S01]  /*0a50*/  @!P2 STG.E.128 desc[UR12][R6.64+0x1000], RZ ;  /* 0x001000ff0600a986 */ /* 0x0003e2000c101d0c */
[----:B------:R-:W-:-:S03]  /*0a60*/  @!P4 IMAD.MOV.U32 R2, RZ, RZ, -0x800000 ;  /* 0xff800000ff02c424 */ /* 0x000fc600078e00ff */
[----:B------:R1:W-:Y:S04]  /*0a70*/  @!P1 STG.E.128 desc[UR12][R6.64+0x1800], RZ ;  /* 0x001800ff06009986 */ /* 0x0003e8000c101d0c */
[----:B------:R1:W-:Y:S04]  /*0a80*/  @!P4 STG.E desc[UR12][R8.64+0x40], R2 ;  /* 0x000040020800c986 */ /* 0x0003e8000c10190c */
[----:B------:R1:W-:Y:S04]  /*0a90*/  @!P3 STG.E desc[UR12][R8.64+0x80], R0 ;  /* 0x000080000800b986 */ /* 0x0003e8000c10190c */
[----:B------:R1:W-:Y:S01]  /*0aa0*/  @!P5 STG.E desc[UR12][R8.64], R3 ;  /* 0x000000030800d986 */ /* 0x0003e2000c10190c */
[----:B------:R-:W-:Y:S05]  /*0ab0*/  @P6 EXIT ;  /* 0x000000000000694d */ /* 0x000fea0003800000 */
[----:B-1----:R-:W-:-:S05]  /*0ac0*/  MOV R3, 0xff800000 ;  /* 0xff80000000037802 */ /* 0x002fca0000000f00 */
[----:B------:R-:W-:Y:S01]  /*0ad0*/  STG.E desc[UR12][R8.64+0xc0], R3 ;  /* 0x0000c00308007986 */ /* 0x000fe2000c10190c */
[----:B------:R-:W-:Y:S05]  /*0ae0*/  EXIT ;  /* 0x000000000000794d */ /* 0x000fea0003800000 */
.L_x_2280:
        /* <DEDUP_REMOVED lines=24> */
.L_x_2281:
[----:B------:R-:W-:Y:S05]  /*0c70*/  @!P6 BRA `(.L_x_2282) ;  /* 0x000000040038e947 */ /* 0x000fea0003800000 */
[----:B------:R-:W2:Y:S01]  /*0c80*/  LDC R8, c[0x0][0x380] ;  /* 0x0000e000ff087b82 */ /* 0x000ea20000000800 */
[----:B------:R-:W-:Y:S01]  /*0c90*/  LEA R9, R49, 0xffffff00, 0x8 ;  /* 0xffffff0031097811 */ /* 0x000fe200078e40ff */
[----:B------:R-:W-:-:S03]  /*0ca0*/  ULDC.64 UR4, c[0x0][0x230] ;  /* 0x00008c0000047ab9 */ /* 0x000fc60000000a00 */
[----:B-1----:R-:W-:Y:S02]  /*0cb0*/  IABS R2, R9 ;  /* 0x0000000900027213 */ /* 0x002fe40000000000 */
[----:B------:R-:W-:Y:S01]  /*0cc0*/  MOV R12, RZ ;  /* 0x000000ff000c7202 */ /* 0x000fe20000000f00 */
[----:B------:R-:W1:Y:S01]  /*0cd0*/  LDC.64 R56, c[0x0][0x248] ;  /* 0x00009200ff387b82 */ /* 0x000e620000000a00 */
        /* <DEDUP_REMOVED lines=8> */
[----:B------:R-:W-:Y:S02]  /*0d60*/  IMAD.HI.U32 R3, R7, R3, R6 ;  /* 0x0000000307037227 */ /* 0x000fe400078e0006 */
[----:B------:R-:W2:Y:S04]  /*0d70*/  LDC R7, c[0x0][0x278] ;  /* 0x00009e00ff077b82 */ /* 0x000ea80000000800 */
[----:B-----5:R-:W-:-:S04]  /*0d80*/  IMAD.HI.U32 R11, R3, R2, RZ ;  /* 0x00000002030b7227 */ /* 0x020fc800078e00ff */
        /* <DEDUP_REMOVED lines=13> */
[----:B------:R-:W3:Y:S01]  /*0e60*/  LDG.E R4, desc[UR12][R14.64] ;  /* 0x0000000c0e047981 */ /* 0x000ee2000c1e1900 */
[----:B--2---:R-:W-:-:S04]  /*0e70*/  IABS R2, R7 ;  /* 0x0000000700027213 */ /* 0x004fc80000000000 */
[----:B------:R-:W2:Y:S08]  /*0e80*/  I2F.RP R6, R2 ;  /* 0x0000000200067306 */ /* 0x000eb00000209400 */
[----:B--2---:R-:W2:Y:S02]  /*0e90*/  MUFU.RCP R13, R6 ;  /* 0x00000006000d7308 */ /* 0x004ea40000001000 */
[----:B--2---:R-:W-:Y:S01]  /*0ea0*/  IADD3 R13, R13, 0xffffffe, RZ ;  /* 0x0ffffffe0d0d7810 */ /* 0x004fe20007ffe0ff */
[----:B------:R-:W-:-:S04]  /*0eb0*/  IMAD.MOV R6, RZ, RZ, -R11 ;  /* 0x000000ffff067224 */ /* 0x000fc800078e0a0b */
[----:B------:R-:W-:Y:S01]  /*0ec0*/  IMAD R9, R8, R6, R9 ;  /* 0x0000000608097224 */ /* 0x000fe200078e0209 */
[----:B------:R-:W2:Y:S04]  /*0ed0*/  F2I.FTZ.U32.TRUNC.NTZ R13, R13 ;  /* 0x0000000d000d7305 */ /* 0x000ea8000021f000 */
[----:B------:R-:W-:Y:S01]  /*0ee0*/  SHF.R.S32.HI R23, RZ, 0x1f, R9 ;  /* 0x0000001fff177819 */ /* 0x000fe20000011409 */
[----:B--2---:R-:W-:-:S04]  /*0ef0*/  IMAD.MOV R3, RZ, RZ, -R13 ;  /* 0x000000ffff037224 */ /* 0x004fc800078e0a0d */
        /* <DEDUP_REMOVED lines=14> */
[----:B------:R-:W2:Y:S05]  /*0fe0*/  LDC.64 R2, c[0x0][0x238] ;  /* 0x00008e00ff027b82 */ /* 0x000eaa0000000a00 */
[----:B------:R-:W-:-:S06]  /*0ff0*/  @P2 IADD3 R24, R24, 0x1, RZ ;  /* 0x0000000118182810 */ /* 0x000fcc0007ffe0ff */
[----:B------:R-:W-:Y:S01]  /*1000*/  @!P0 IMAD.MOV R24, RZ, RZ, -R24 ;  /* 0x000000ffff188224 */ /* 0x000fe200078e0a18 */
        /* <DEDUP_REMOVED lines=9> */
[----:B------:R-:W-:Y:S01]  /*10a0*/  IMAD R7, R25, UR4, RZ ;  /* 0x0000000419077c24 */ /* 0x000fe2000f8e02ff */
[----:B------:R-:W-:Y:S01]  /*10b0*/  IADD3 R13, R13, R6, RZ ;  /* 0x000000060d0d7210 */ /* 0x000fe20007ffe0ff */
[----:B-1----:R-:W-:-:S02]  /*10c0*/  IMAD R6, R23, R56, RZ ;  /* 0x0000003817067224 */ /* 0x002fc400078e02ff */
[----:B------:R-:W-:-:S04]  /*10d0*/  IMAD.WIDE.U32 R26, R4, R2, RZ ;  /* 0x00000002041a7225 */ /* 0x000fc800078e00ff */
[----:B------:R-:W-:Y:S01]  /*10e0*/  IMAD R6, R9, R57, R6 ;  /* 0x0000003909067224 */ /* 0x000fe200078e0206 */
[----:B------:R-:W-:Y:S01]  /*10f0*/  IADD3 R8, R27, R3, RZ ;  /* 0x000000031b087210 */ /* 0x000fe20007ffe0ff */
[----:B------:R-:W-:-:S04]  /*1100*/  IMAD.WIDE.U32 R12, R9, R56, R12 ;  /* 0x00000038090c7225 */ /* 0x000fc800078e000c */
[----:B------:R-:W-:Y:S02]  /*1110*/  IMAD.IADD R13, R13, 0x1, R6 ;  /* 0x000000010d0d7824 */ /* 0x000fe400078e0206 */
[C---:B------:R-:W-:Y:S02]  /*1120*/  IMAD R7, R24.reuse, UR5, R7 ;  /* 0x0000000518077c24 */ /* 0x040fe4000f8e0207 */
[----:B------:R-:W-:-:S05]  /*1130*/  IMAD.WIDE.U32 R36, R24, UR4, R12 ;  /* 0x0000000418247c25 */ /* 0x000fca000f8e000c */
[----:B------:R-:W-:Y:S01]  /*1140*/  IADD3 R3, R37, R7, RZ ;  /* 0x0000000725037210 */ /* 0x000fe20007ffe0ff */
[----:B------:R-:W-:Y:S06]  /*1150*/  BRA `(.L_x_2283) ;  /* 0x0000000400347947 */ /* 0x000fec0003800000 */
.L_x_2282:
        /* <DEDUP_REMOVED lines=49> */
.L_x_2284:
[----:B------:R-:W-:Y:S01]  /*1470*/  @!P0 LOP3.LUT R24, RZ, R15, RZ, 0x33, !PT ;  /* 0x0000000fff188212 */ /* 0x000fe200078e33ff */
[----:B------:R-:W-:Y:S01]  /*1480*/  IMAD R6, R23, R56, RZ ;  /* 0x0000003817067224 */ /* 0x000fe200078e02ff */
[----:B------:R-:W-:Y:S02]  /*1490*/  MOV R14, R8 ;  /* 0x00000008000e7202 */ /* 0x000fe40000000f00 */
[----:B------:R-:W-:Y:S01]  /*14a0*/  MOV R15, R7 ;  /* 0x00000007000f7202 */ /* 0x000fe20000000f00 */
[----:B------:R-:W-:Y:S01]  /*14b0*/  IMAD R7, R57, R9, R6 ;  /* 0x0000000939077224 */ /* 0x000fe200078e0206 */
[----:B------:R-:W-:Y:S02]  /*14c0*/  SHF.R.S32.HI R25, RZ, 0x1f, R24 ;  /* 0x0000001fff197819 */ /* 0x000fe40000011418 */
        /* <DEDUP_REMOVED lines=22> */
.L_x_2283:
        /* <DEDUP_REMOVED lines=8> */
[-C--:B------:R-:W-:Y:S01]  /*16b0*/  LEA.HI R14, R15, R44.reuse, RZ, 0x3 ;  /* 0x0000002c0f0e7211 */ /* 0x080fe200078f18ff */
[----:B------:R-:W-:Y:S01]  /*16c0*/  IMAD.IADD R17, R39, 0x1, -R2 ;  /* 0x0000000127117824 */ /* 0x000fe200078e0a02 */
[----:B------:R-:W-:Y:S01]  /*16d0*/  SHF.R.S32.HI R20, RZ, 0x2, R11 ;  /* 0x00000002ff147819 */ /* 0x000fe2000001140b */
[----:B------:R-:W-:Y:S01]  /*16e0*/  IMAD.SHL.U32 R71, R44, 0x2, RZ ;  /* 0x000000022c477824 */ /* 0x000fe200078e00ff */
[----:B------:R-:W-:Y:S01]  /*16f0*/  LEA.HI R16, R15, R44, RZ, 0x5 ;  /* 0x0000002c0f107211 */ /* 0x000fe200078f28ff */
[----:B------:R-:W1:Y:S01]  /*1700*/  @P0 LDC.64 R6, c[0x0][0x240] ;  /* 0x00009000ff060b82 */ /* 0x000e620000000a00 */
[C---:B------:R-:W-:Y:S01]  /*1710*/  ISETP.GE.AND P2, PT, R20.reuse, R17, PT ;  /* 0x000000111400720c */ /* 0x040fe20003f46270 */
[C---:B------:R-:W-:Y:S01]  /*1720*/  VIADD R28, R20.reuse, 0x20 ;  /* 0x00000020141c7836 */ /* 0x040fe20000000000 */
[----:B------:R-:W-:Y:S01]  /*1730*/  @!P0 SHF.R.S32.HI R19, RZ, 0x1f, R247 ;  /* 0x0000001fff138819 */ /* 0x000fe200000114f7 */
[C---:B------:R-:W-:Y:S01]  /*1740*/  VIADD R18, R20.reuse, 0x40 ;  /* 0x0000004014127836 */ /* 0x040fe20000000000 */
[----:B------:R-:W-:-:S02]  /*1750*/  ISETP.GE.AND P4, PT, R20, R237, PT ;  /* 0x000000ed1400720c */ /* 0x000fc40003f86270 */
[C---:B------:R-:W-:Y:S01]  /*1760*/  ISETP.GE.AND P5, PT, R28.reuse, R237, PT ;  /* 0x000000ed1c00720c */ /* 0x040fe20003fa6270 */
[----:B------:R-:W2:Y:S01]  /*1770*/  @!P0 LDC.64 R4, c[0x0][0x228] ;  /* 0x00008a00ff048b82 */ /* 0x000ea20000000a00 */
[----:B------:R-:W-:Y:S02]  /*1780*/  ISETP.GE.AND P3, PT, R28, R17, PT ;  /* 0x000000111c00720c */ /* 0x000fe40003f66270 */
[----:B------:R-:W-:Y:S02]  /*1790*/  SHF.R.S32.HI R47, RZ, 0x5, R16 ;  /* 0x00000005ff2f7819 */ /* 0x000fe40000011410 */
[--C-:B------:R-:W-:Y:S01]  /*17a0*/  SHF.R.S32.HI R21, RZ, 0x1f, R20.reuse ;  /* 0x0000001fff157819 */ /* 0x100fe20000011414 */
[----:B------:R-:W3:Y:S01]  /*17b0*/  @!P2 S2R R32, SR_CgaCtaId ;  /* 0x000000000020a919 */ /* 0x000ee20000008800 */
[----:B------:R-:W-:Y:S01]  /*17c0*/  LOP3.LUT R71, R71, 0x6, RZ, 0xc0, !PT ;  /* 0x0000000647477812 */ /* 0x000fe200078ec0ff */
[----:B------:R-:W-:-:S04]  /*17d0*/  IMAD.WIDE R50, R51, 0x40, R20 ;  /* 0x0000004033327825 */ /* 0x000fc800078e0214 */
[----:B------:R-:W4:Y:S01]  /*17e0*/  @!P5 S2R R34, SR_CgaCtaId ;  /* 0x000000000022d919 */ /* 0x000f220000008800 */
[----:B------:R-:W-:Y:S02]  /*17f0*/  IMAD R69, R21, R56, RZ ;  /* 0x0000003815457224 */ /* 0x000fe400078e02ff */
[----:B-1----:R-:W-:-:S04]  /*1800*/  @P0 IMAD.WIDE.U32 R12, R10, R6, RZ ;  /* 0x000000060a0c0225 */ /* 0x002fc800078e00ff */
[----:B------:R-:W-:Y:S01]  /*1810*/  @P0 IMAD R7, R10, R7, R13 ;  /* 0x000000070a070224 */ /* 0x000fe200078e020d */
[----:B------:R-:W-:Y:S01]  /*1820*/  @!P2 MOV R13, 0x400 ;  /* 0x00000400000da802 */ /* 0x000fe20000000f00 */
[----:B------:R-:W-:Y:S02]  /*1830*/  IMAD R69, R20, R57, R69 ;  /* 0x0000003914457224 */ /* 0x000fe400078e0245 */
[-C--:B--2---:R-:W-:Y:S01]  /*1840*/  @!P0 IMAD R6, R19, R4.reuse, RZ ;  /* 0x0000000413068224 */ /* 0x084fe200078e02ff */
[----:B------:R-:W-:Y:S01]  /*1850*/  LOP3.LUT R19, R11, 0xfffffffc, RZ, 0xc0, !PT ;  /* 0xfffffffc0b137812 */ /* 0x000fe200078ec0ff */
[----:B------:R-:W-:-:S04]  /*1860*/  @!P0 IMAD.WIDE.U32 R30, R247, R4, RZ ;  /* 0x00000004f71e8225 */ /* 0x000fc800078e00ff */
[----:B------:R-:W-:Y:S02]  /*1870*/  IMAD.IADD R19, R44, 0x1, -R19 ;  /* 0x000000012c137824 */ /* 0x000fe400078e0a13 */
[----:B------:R-:W-:Y:S02]  /*1880*/  @!P0 IMAD R5, R247, R5, R6 ;  /* 0x00000005f7058224 */ /* 0x000fe400078e0206 */
[----:B------:R-:W-:Y:S02]  /*1890*/  IMAD.SHL.U32 R19, R19, 0x8, RZ ;  /* 0x0000000813137824 */ /* 0x000fe400078e00ff */
[----:B------:R-:W-:Y:S02]  /*18a0*/  @!P0 IMAD.MOV.U32 R12, RZ, RZ, R30 ;  /* 0x000000ffff0c8224 */ /* 0x000fe400078e001e */
[----:B------:R-:W-:Y:S01]  /*18b0*/  @!P0 IMAD.IADD R7, R31, 0x1, R5 ;  /* 0x000000011f078824 */ /* 0x000fe200078e0205 */
[C---:B------:R-:W-:Y:S01]  /*18c0*/  IADD3 R26, P1, R19.reuse, R26, RZ ;  /* 0x0000001a131a7210 */ /* 0x040fe20007f3e0ff */
[----:B------:R-:W1:Y:S01]  /*18d0*/  @!P3 S2R R30, SR_CgaCtaId ;  /* 0x00000000001eb919 */ /* 0x000e620000008800 */
[----:B------:R-:W-:Y:S01]  /*18e0*/  SHF.R.S32.HI R4, RZ, 0x1f, R19 ;  /* 0x0000001fff047819 */ /* 0x000fe20000011413 */
[----:B------:R-:W-:Y:S01]  /*18f0*/  IMAD.IADD R71, R2, 0x1, R71 ;  /* 0x0000000102477824 */ /* 0x000fe200078e0247 */
[----:B------:R-:W-:-:S02]  /*1900*/  IADD3 R12, P0, R19, R12, RZ ;  /* 0x0000000c130c7210 */ /* 0x000fc40007f1e0ff */
[----:B------:R-:W-:Y:S01]  /*1910*/  SHF.R.S32.HI R5, RZ, 0x1f, R40 ;  /* 0x0000001fff057819 */ /* 0x000fe20000011428 */
[----:B------:R-:W-:Y:S01]  /*1920*/  IMAD.X R27, R4, 0x1, R8, P1 ;  /* 0x00000001041b7824 */ /* 0x000fe200008e0608 */
[----:B------:R-:W-:Y:S01]  /*1930*/  IADD3 R36, P1, R19, R36, RZ ;  /* 0x0000002413247210 */ /* 0x000fe20007f3e0ff */
[----:B------:R-:W-:Y:S01]  /*1940*/  VIADD R52, R71, 0x48 ;  /* 0x0000004847347836 */ /* 0x000fe20000000000 */
[----:B---3--:R-:W-:Y:S01]  /*1950*/  @!P2 LEA R32, R32, R13, 0x18 ;  /* 0x0000000d2020a211 */ /* 0x008fe200078ec0ff */
[----:B------:R-:W-:Y:S01]  /*1960*/  IMAD.X R13, R4, 0x1, R7, P0 ;  /* 0x00000001040d7824 */ /* 0x000fe200000e0607 */
[----:B------:R-:W-:Y:S01]  /*1970*/  @!P5 IADD3 R29, P0, R50, 0x20, RZ ;  /* 0x00000020321dd810 */ /* 0x000fe20007f1e0ff */
[----:B------:R-:W-:Y:S01]  /*1980*/  IMAD.X R37, R4, 0x1, R3, P1 ;  /* 0x0000000104257824 */ /* 0x000fe200008e0603 */
[----:B------:R-:W-:Y:S01]  /*1990*/  SHF.R.S32.HI R3, RZ, 0x3, R14 ;  /* 0x00000003ff037819 */ /* 0x000fe2000001140e */
[----:B------:R-:W2:Y:S01]  /*19a0*/  @!P4 LDC.64 R6, c[0x0][0x240] ;  /* 0x00009000ff06cb82 */ /* 0x000ea20000000a00 */
[----:B------:R-:W-:Y:S01]  /*19b0*/  IMAD R5, R5, UR4, RZ ;  /* 0x0000000405057c24 */ /* 0x000fe2000f8e02ff */
[----:B------:R-:W-:Y:S01]  /*19c0*/  ISETP.GE.AND P1, PT, R18, R17, PT ;  /* 0x000000111200720c */ /* 0x000fe20003f26270 */
[----:B------:R-:W-:-:S04]  /*19d0*/  IMAD.WIDE.U32 R54, R20, R56, R36 ;  /* 0x0000003814367225 */ /* 0x000fc800078e0024 */
[----:B------:R-:W-:Y:S02]  /*19e0*/  IMAD.SHL.U32 R4, R3, 0x40, RZ ;  /* 0x0000004003047824 */ /* 0x000fe400078e00ff */
[C---:B------:R-:W-:Y:S01]  /*19f0*/  IMAD R42, R40.reuse, UR5, R5 ;  /* 0x00000005282a7c24 */ /* 0x040fe2000f8e0205 */
[----:B------:R-:W-:Y:S01]  /*1a00*/  LEA.HI R5, R11, R20, RZ, 0x1 ;  /* 0x000000140b057211 */ /* 0x000fe200078f08ff */
[----:B------:R-:W-:Y:S01]  /*1a10*/  IMAD.WIDE.U32 R40, R40, UR4, R12 ;  /* 0x0000000428287c25 */ /* 0x000fe2000f8e000c */
[----:B------:R-:W-:Y:S01]  /*1a20*/  LOP3.LUT R4, R4, 0xc0, RZ, 0xc0, !PT ;  /* 0x000000c004047812 */ /* 0x000fe200078ec0ff */
[----:B------:R-:W3:Y:S01]  /*1a30*/  @!P5 LDC.64 R12, c[0x0][0x240] ;  /* 0x00009000ff0cdb82 */ /* 0x000ee20000000a00 */
[----:B------:R-:W-:Y:S01]  /*1a40*/  LOP3.LUT R5, R5, 0x7fffffe, RZ, 0xc0, !PT ;  /* 0x07fffffe05057812 */ /* 0x000fe200078ec0ff */
[----:B------:R-:W-:Y:S01]  /*1a50*/  IMAD.IADD R43, R41, 0x1, R42 ;  /* 0x00000001292b7824 */ /* 0x000fe200078e022a */
[----:B------:R-:W-:Y:S01]  /*1a60*/  LOP3.LUT R19, R4, 0x18, R19, 0xf8, !PT ;  /* 0x0000001804137812 */ /* 0x000fe200078ef813 */
[----:B------:R-:W-:Y:S01]  /*1a70*/  @!P4 IMAD.MOV.U32 R42, RZ, RZ, R40 ;  /* 0x000000ffff2ac224 */ /* 0x000fe200078e0028 */
[----:B------:R-:W-:Y:S01]  /*1a80*/  SHF.R.U32.HI R4, RZ, 0x3, R4 ;  /* 0x00000003ff047819 */ /* 0x000fe20000011604 */
[----:B------:R-:W-:Y:S01]  /*1a90*/  IMAD.IADD R8, R20, 0x1, -R5 ;  /* 0x0000000114087824 */ /* 0x000fe200078e0a05 */
[----:B------:R-:W-:Y:S01]  /*1aa0*/  @!P5 MOV R11, 0x400 ;  /* 0x00000400000bd802 */ /* 0x000fe20000000f00 */
[----:B------:R-:W3:Y:S01]  /*1ab0*/  S2UR UR4, SR_CgaCtaId ;  /* 0x00000000000479c3 */ /* 0x000ee20000008800 */
[----:B------:R-:W-:Y:S01]  /*1ac0*/  LOP3.LUT R4, R19, R4, RZ, 0x3c, !PT ;  /* 0x0000000413047212 */ /* 0x000fe200078e3cff */
[----:B------:R-:W-:Y:S01]  /*1ad0*/  IMAD R19, R47, 0x8, R8 ;  /* 0x000000082f137824 */ /* 0x000fe200078e0208 */
[----:B------:R-:W-:Y:S01]  /*1ae0*/  @!P3 MOV R5, 0x400 ;  /* 0x000004000005b802 */ /* 0x000fe20000000f00 */
[--C-:B------:R-:W-:Y:S01]  /*1af0*/  @!P5 IMAD.MOV.U32 R41, RZ, RZ, R43.reuse ;  /* 0x000000ffff29d224 */ /* 0x100fe200078e002b */
[----:B----4-:R-:W-:Y:S01]  /*1b00*/  @!P5 LEA R34, R34, R11, 0x18 ;  /* 0x0000000b2222d211 */ /* 0x010fe200078ec0ff */
[----:B------:R-:W-:Y:S01]  /*1b10*/  IMAD.U32 R19, R19, 0x20, R4 ;  /* 0x0000002013137824 */ /* 0x000fe200078e0004 */
[----:B-1----:R-:W-:Y:S01]  /*1b20*/  @!P3 LEA R30, R30, R5, 0x18 ;  /* 0x000000051e1eb211 */ /* 0x002fe200078ec0ff */
[-C--:B--2---:R-:W-:Y:S01]  /*1b30*/  @!P4 IMAD R4, R51, R6.reuse, RZ ;  /* 0x000000063304c224 */ /* 0x084fe200078e02ff */
[----:B------:R-:W1:Y:S01]  /*1b40*/  @!P4 LDC.64 R10, c[0x0][0x210] ;  /* 0x00008400ff0acb82 */ /* 0x000e620000000a00 */
[----:B------:R-:W-:Y:S01]  /*1b50*/  @!P4 IMAD.WIDE.U32 R42, R50, R6, R42 ;  /* 0x00000006322ac225 */ /* 0x000fe200078e002a */
[----:B------:R-:W-:-:S03]  /*1b60*/  UMOV UR5, 0x400 ;  /* 0x0000040000057882 */ /* 0x000fc60000000000 */
[----:B------:R-:W-:Y:S02]  /*1b70*/  @!P4 IMAD R31, R50, R7, R4 ;  /* 0x00000007321fc224 */ /* 0x000fe400078e0204 */
[----:B------:R-:W-:Y:S01]  /*1b80*/  @!P5 IMAD.X R7, RZ, RZ, R51, P0 ;  /* 0x000000ffff07d224 */ /* 0x000fe200000e0633 */
[----:B------:R-:W2:Y:S01]  /*1b90*/  @!P5 LDC.64 R4, c[0x0][0x210] ;  /* 0x00008400ff04db82 */ /* 0x000ea20000000a00 */
[----:B------:R-:W-:Y:S01]  /*1ba0*/  IADD3 R22, P0, R20, R9, RZ ;  /* 0x0000000914167210 */ /* 0x000fe20007f1e0ff */
[----:B------:R-:W-:Y:S02]  /*1bb0*/  @!P4 IMAD.IADD R36, R43, 0x1, R31 ;  /* 0x000000012b24c824 */ /* 0x000fe400078e021f */
[-C--:B---3--:R-:W-:Y:S02]  /*1bc0*/  @!P5 IMAD R6, R7, R12.reuse, RZ ;  /* 0x0000000c0706d224 */ /* 0x088fe400078e02ff */
[----:B------:R-:W-:Y:S01]  /*1bd0*/  IMAD.X R23, R21, 0x1, R23, P0 ;  /* 0x0000000115177824 */ /* 0x000fe200000e0617 */
[----:B------:R-:W-:Y:S01]  /*1be0*/  ULEA UR4, UR4, UR5, 0x18 ;  /* 0x0000000504047291 */ /* 0x000fe2000f8ec03f */
[C---:B------:R-:W-:Y:S01]  /*1bf0*/  @!P5 IMAD R13, R29.reuse, R13, R6 ;  /* 0x0000000d1d0dd224 */ /* 0x040fe200078e0206 */
[----:B------:R-:W3:Y:S01]  /*1c00*/  @!P2 LDC.64 R8, c[0x0][0x218] ;  /* 0x00008600ff08ab82 */ /* 0x000ee20000000a00 */
[----:B------:R-:W-:-:S03]  /*1c10*/  @!P5 IMAD.WIDE.U32 R40, R29, R12, R40 ;  /* 0x0000000c1d28d225 */ /* 0x000fc600078e0028 */
[----:B------:R-:W-:Y:S01]  /*1c20*/  LEA R245, R19, UR4, 0x1 ;  /* 0x0000000413f57c11 */ /* 0x000fe2000f8e08ff */
[----:B------:R-:W-:Y:S01]  /*1c30*/  @!P5 IMAD.IADD R13, R41, 0x1, R13 ;  /* 0x00000001290dd824 */ /* 0x000fe200078e020d */
[C---:B-1----:R-:W-:Y:S02]  /*1c40*/  @!P4 LEA R50, P0, R42.reuse, R10, 0x1 ;  /* 0x0000000a2a32c211 */ /* 0x042fe400078008ff */
[----:B------:R-:W1:Y:S01]  /*1c50*/  @!P3 LDC.64 R6, c[0x0][0x218] ;  /* 0x00008600ff06bb82 */ /* 0x000e620000000a00 */
[----:B------:R-:W-:Y:S01]  /*1c60*/  IMAD.MOV.U32 R68, RZ, RZ, R54 ;  /* 0x000000ffff447224 */ /* 0x000fe200078e0036 */
[----:B------:R-:W-:Y:S01]  /*1c70*/  @!P4 LEA.HI.X R51, R42, R11, R36, 0x1, P0 ;  /* 0x0000000b2a33c211 */ /* 0x000fe200000f0c24 */
[----:B------:R-:W-:Y:S01]  /*1c80*/  IMAD.WIDE.U32 R10, R56, 0x40, RZ ;  /* 0x00000040380a7825 */ /* 0x000fe200078e00ff */
[----:B--2---:R-:W-:-:S03]  /*1c90*/  @!P5 LEA R36, P0, R40, R4, 0x1 ;  /* 0x000000042824d211 */ /* 0x004fc600078008ff */
[----:B------:R-:W-:Y:S01]  /*1ca0*/  IMAD.IADD R69, R55, 0x1, R69 ;  /* 0x0000000137457824 */ /* 0x000fe200078e0245 */
[----:B------:R-:W-:Y:S01]  /*1cb0*/  @!PT LDS RZ, [RZ] ;  /* 0x00000000fffff984 */ /* 0x000fe20000000800 */
[----:B------:R-:W-:Y:S01]  /*1cc0*/  @!PT LDS RZ, [RZ] ;  /* 0x00000000fffff984 */ /* 0x000fe20000000800 */
[----:B------:R-:W-:Y:S01]  /*1cd0*/  @!PT LDS RZ, [RZ] ;  /* 0x00000000fffff984 */ /* 0x000fe20000000800 */
[----:B------:R-:W-:Y:S01]  /*1ce0*/  @!P4 LDGSTS.E.BYPASS.LTC128B.128 [R245], desc[UR12][R50.64] ;  /* 0x0000000032f5cfae */ /* 0x000fe2000b901d4c */
[----:B------:R-:W-:Y:S01]  /*1cf0*/  IMAD.SHL.U32 R12, R57, 0x40, RZ ;  /* 0x00000040390c7824 */ /* 0x000fe200078e00ff */
[----:B------:R-:W-:Y:S01]  /*1d00*/  @!P5 LEA.HI.X R37, R40, R5, R13, 0x1, P0 ;  /* 0x000000052825d211 */ /* 0x000fe200000f0c0d */
[----:B------:R-:W-:Y:S01]  /*1d10*/  @!P5 IMAD R21, R19, 0x2, R34 ;  /* 0x000000021315d824 */ /* 0x000fe200078e0222 */
[----:B------:R-:W2:Y:S01]  /*1d20*/  @!P1 LDC.64 R4, c[0x0][0x218] ;  /* 0x00008600ff049b82 */ /* 0x000ea20000000a00 */
[----:B------:R-:W-:Y:S01]  /*1d30*/  @!P1 IADD3 R10, P0, R68, R10, RZ ;  /* 0x0000000a440a9210 */ /* 0x000fe20007f1e0ff */
[----:B------:R-:W-:Y:S01]  /*1d40*/  VIADD R40, R20, 0xe0 ;  /* 0x000000e014287836 */ /* 0x000fe20000000000 */
[----:B------:R-:W-:Y:S01]  /*1d50*/  @!P3 LEA R13, P4, R56, R68, 0x5 ;  /* 0x00000044380db211 */ /* 0x000fe200078828ff */
[----:B------:R4:W-:Y:S01]  /*1d60*/  @!P5 LDGSTS.E.BYPASS.LTC128B.128 [R21+0x800], desc[UR12][R36.64] ;  /* 0x008000002415dfae */ /* 0x0009e2000b901d4c */
[----:B------:R-:W-:Y:S01]  /*1d70*/  @!P1 IADD3.X R11, R69, R11, R12, P0, !PT ;  /* 0x0000000b450b9210 */ /* 0x000fe200007fe40c */
[----:B------:R-:W-:Y:S01]  /*1d80*/  VIADD R12, R20, 0x60 ;  /* 0x00000060140c7836 */ /* 0x000fe20000000000 */
[----:B------:R-:W-:Y:S01]  /*1d90*/  @!P3 LEA.HI.X R34, R56, R69, R57, 0x5, P4 ;  /* 0x000000453822b211 */ /* 0x000fe200020f2c39 */
[----:B------:R-:W-:Y:S01]  /*1da0*/  IMAD.WIDE.U32 R26, R24, UR6, R26 ;  /* 0x00000006181a7c25 */ /* 0x000fe2000f8e001a */
[----:B---3--:R-:W-:-:S02]  /*1db0*/  @!P2 LEA R42, P4, R68, R8, 0x1 ;  /* 0x00000008442aa211 */ /* 0x008fc400078808ff */
[----:B-1----:R-:W-:Y:S01]  /*1dc0*/  @!P3 LEA R54, P0, R13, R6, 0x1 ;  /* 0x000000060d36b211 */ /* 0x002fe200078008ff */
[----:B------:R-:W1:Y:S01]  /*1dd0*/  @!P1 S2R R8, SR_CgaCtaId ;  /* 0x0000000000089919 */ /* 0x000e620000008800 */
[----:B------:R-:W-:Y:S01]  /*1de0*/  @!P2 LEA.HI.X R43, R68, R9, R69, 0x1, P4 ;  /* 0x00000009442ba211 */ /* 0x000fe200020f0c45 */
[----:B------:R-:W-:Y:S01]  /*1df0*/  @!P2 IMAD R6, R19, 0x2, R32 ;  /* 0x000000021306a824 */ /* 0x000fe200078e0220 */
[----:B------:R-:W-:Y:S01]  /*1e00*/  @!P3 LEA.HI.X R55, R13, R7, R34, 0x1, P0 ;  /* 0x000000070d37b211 */ /* 0x000fe200000f0c22 */
[----:B------:R-:W-:Y:S01]  /*1e10*/  VIADD R32, R20, 0xa0 ;  /* 0x000000a014207836 */ /* 0x000fe20000000000 */
[-C--:B------:R-:W-:Y:S01]  /*1e20*/  ISETP.GE.AND P0, PT, R12, R17.reuse, PT ;  /* 0x000000110c00720c */ /* 0x080fe20003f06270 */
[----:B------:R-:W-:Y:S01]  /*1e30*/  @!P3 IMAD R9, R19, 0x2, R30 ;  /* 0x000000021309b824 */ /* 0x000fe200078e021e */
[----:B------:R3:W-:Y:S01]  /*1e40*/  @!P2 LDGSTS.E.BYPASS.LTC128B.128 [R6+0x1000], desc[UR12][R42.64] ;  /* 0x010000002a06afae */ /* 0x0007e2000b901d4c */
[----:B------:R-:W-:Y:S01]  /*1e50*/  VIADD R34, R20, 0x80 ;  /* 0x0000008014227836 */ /* 0x000fe20000000000 */
[-C--:B------:R-:W-:Y:S01]  /*1e60*/  ISETP.GE.AND P5, PT, R32, R17.reuse, PT ;  /* 0x000000112000720c */ /* 0x080fe20003fa6270 */
[----:B------:R-:W-:Y:S01]  /*1e70*/  VIADD R30, R20, 0xc0 ;  /* 0x000000c0141e7836 */ /* 0x000fe20000000000 */
[----:B------:R1:W-:Y:S01]  /*1e80*/  @!P3 LDGSTS.E.BYPASS.LTC128B.128 [R9+0x1800], desc[UR12][R54.64] ;  /* 0x018000003609bfae */ /* 0x0003e2000b901d4c */
[----:B--2---:R-:W-:Y:S01]  /*1e90*/  @!P1 LEA R58, P3, R10, R4, 0x1 ;  /* 0x000000040a3a9211 */ /* 0x004fe200078608ff */
[----:B------:R-:W-:Y:S01]  /*1ea0*/  IMAD R13, R25, UR6, RZ ;  /* 0x00000006190d7c24 */ /* 0x000fe2000f8e02ff */
[----:B------:R-:W-:-:S02]  /*1eb0*/  ISETP.GE.AND P2, PT, R34, R17, PT ;  /* 0x000000112200720c */ /* 0x000fc40003f46270 */
[----:B------:R-:W-:Y:S01]  /*1ec0*/  @!P1 LEA.HI.X R59, R10, R5, R11, 0x1, P3 ;  /* 0x000000050a3b9211 */ /* 0x000fe200018f0c0b */
[----:B------:R-:W-:Y:S01]  /*1ed0*/  IMAD R13, R24, UR7, R13 ;  /* 0x00000007180d7c24 */ /* 0x000fe2000f8e020d */
[-C--:B------:R-:W-:Y:S01]  /*1ee0*/  ISETP.GE.AND P3, PT, R40, R17.reuse, PT ;  /* 0x000000112800720c */ /* 0x080fe20003f66270 */
[----:B------:R-:W2:Y:S01]  /*1ef0*/  @!P0 S2R R7, SR_CgaCtaId ;  /* 0x0000000000078919 */ /* 0x000ea20000008800 */
[----:B------:R-:W2:Y:S01]  /*1f00*/  @!P0 LDC.64 R4, c[0x0][0x218] ;  /* 0x00008600ff048b82 */ /* 0x000ea20000000a00 */
[----:B------:R-:W-:Y:S01]  /*1f10*/  ISETP.GE.AND P4, PT, R30, R17, PT ;  /* 0x000000111e00720c */ /* 0x000fe20003f86270 */
[C---:B----4-:R-:W-:Y:S01]  /*1f20*/  @!P0 IMAD R36, R57.reuse, 0x60, RZ ;  /* 0x0000006039248824 */ /* 0x050fe200078e02ff */
[----:B------:R-:W-:Y:S01]  /*1f30*/  ULDC.64 UR6, c[0x0][0x220] ;  /* 0x0000880000067ab9 */ /* 0x000fe20000000a00 */
[----:B------:R-:W-:Y:S02]  /*1f40*/  @!P5 IMAD R24, R57, 0xa0, RZ ;  /* 0x000000a03918d824 */ /* 0x000fe400078e02ff */
[----:B------:R-:W-:-:S02]  /*1f50*/  IMAD.IADD R27, R27, 0x1, R13 ;  /* 0x000000011b1b7824 */ /* 0x000fc400078e020d */
[----:B------:R-:W4:Y:S03]  /*1f60*/  @!P2 LDC.64 R10, c[0x0][0x218] ;  /* 0x00008600ff0aab82 */ /* 0x000f260000000a00 */
[----:B------:R-:W4:Y:S03]  /*1f70*/  @!P3 S2R R46, SR_CgaCtaId ;  /* 0x00000000002eb919 */ /* 0x000f260000008800 */
[----:B------:R-:W-:Y:S01]  /*1f80*/  @!P4 MOV R25, 0x400 ;  /* 0x000004000019c802 */ /* 0x000fe20000000f00 */
[----:B---3--:R-:W3:Y:S01]  /*1f90*/  @!P5 S2R R6, SR_CgaCtaId ;  /* 0x000000000006d919 */ /* 0x008ee20000008800 */
[--C-:B------:R-:W-:Y:S01]  /*1fa0*/  @!P5 IMAD.MOV.U32 R43, RZ, RZ, R69.reuse ;  /* 0x000000ffff2bd224 */ /* 0x100fe200078e0045 */
[----:B-1----:R-:W-:Y:S01]  /*1fb0*/  @!P1 MOV R9, 0x400 ;  /* 0x0000040000099802 */ /* 0x002fe20000000f00 */
[----:B------:R-:W1:Y:S01]  /*1fc0*/  @!P2 S2R R42, SR_CgaCtaId ;  /* 0x00000000002aa919 */ /* 0x000e620000008800 */
[----:B------:R-:W-:-:S02]  /*1fd0*/  @!P0 IMAD.WIDE.U32 R54, R56, 0x60, R68 ;  /* 0x0000006038368825 */ /* 0x000fc400078e0044 */
[----:B------:R-:W-:Y:S01]  /*1fe0*/  @!P1 LEA R8, R8, R9, 0x18 ;  /* 0x0000000908089211 */ /* 0x000fe200078ec0ff */
[----:B------:R-:W4:Y:S01]  /*1ff0*/  @!P4 S2R R48, SR_CgaCtaId ;  /* 0x000000000030c919 */ /* 0x000f220000008800 */
[----:B------:R-:W-:-:S03]  /*2000*/  @!P0 IMAD.IADD R36, R55, 0x1, R36 ;  /* 0x0000000137248824 */ /* 0x000fc600078e0224 */
[----:B------:R-:W-:Y:S01]  /*2010*/  @!P1 IMAD R9, R19, 0x2, R8 ;  /* 0x0000000213099824 */ /* 0x000fe200078e0208 */
[----:B------:R-:W-:-:S04]  /*2020*/  @!P0 MOV R8, 0x400 ;  /* 0x0000040000088802 */ /* 0x000fc80000000f00 */
[----:B------:R4:W-:Y:S01]  /*2030*/  @!P1 LDGSTS.E.BYPASS.LTC128B.128 [R9+0x2000], desc[UR12][R58.64] ;  /* 0x020000003a099fae */ /* 0x0009e2000b901d4c */
[C---:B--2---:R-:W-:Y:S02]  /*2040*/  @!P0 LEA R50, P1, R54.reuse, R4, 0x1 ;  /* 0x0000000436328211 */ /* 0x044fe400078208ff */
[----:B------:R-:W-:Y:S02]  /*2050*/  @!P0 LEA R8, R7, R8, 0x18 ;  /* 0x0000000807088211 */ /* 0x000fe400078ec0ff */
[----:B------:R-:W-:Y:S01]  /*2060*/  @!P0 LEA.HI.X R51, R54, R5, R36, 0x1, P1 ;  /* 0x0000000536338211 */ /* 0x000fe200008f0c24 */
[----:B------:R-:W-:Y:S01]  /*2070*/  @!P3 IMAD.WIDE.U32 R54, R56, 0xe0, R68 ;  /* 0x000000e03836b825 */ /* 0x000fe200078e0044 */
[----:B------:R-:W-:Y:S02]  /*2080*/  @!P2 MOV R7, 0x400 ;  /* 0x000004000007a802 */ /* 0x000fe40000000f00 */
[----:B------:R-:W-:Y:S01]  /*2090*/  @!P5 MOV R5, 0x400 ;  /* 0x000004000005d802 */ /* 0x000fe20000000f00 */
[----:B------:R-:W-:Y:S01]  /*20a0*/  @!P0 IMAD R29, R19, 0x2, R8 ;  /* 0x00000002131d8824 */ /* 0x000fe200078e0208 */
[----:B------:R-:W-:-:S02]  /*20b0*/  ISETP.GE.AND P1, PT, R28, R17, PT ;  /* 0x000000111c00720c */ /* 0x000fc40003f26270 */
[----:B---3--:R-:W-:Y:S02]  /*20c0*/  @!P5 LEA R28, R6, R5, 0x18 ;  /* 0x00000005061cd211 */ /* 0x008fe400078ec0ff */
[----:B------:R2:W-:Y:S01]  /*20d0*/  @!P0 LDGSTS.E.BYPASS.LTC128B.128 [R29+0x2800], desc[UR12][R50.64] ;  /* 0x02800000321d8fae */ /* 0x0005e2000b901d4c */
[----:B------:R-:W-:Y:S02]  /*20e0*/  @!P3 MOV R5, 0x400 ;  /* 0x000004000005b802 */ /* 0x000fe40000000f00 */
[----:B-1----:R-:W-:Y:S02]  /*20f0*/  @!P2 LEA R42, R42, R7, 0x18 ;  /* 0x000000072a2aa211 */ /* 0x002fe400078ec0ff */
[----:B------:R-:W1:Y:S01]  /*2100*/  @!P4 LDC.64 R6, c[0x0][0x218] ;  /* 0x00008600ff06cb82 */ /* 0x000e620000000a00 */
[----:B----4-:R-:W-:Y:S02]  /*2110*/  @!P3 LEA R46, R46, R5, 0x18 ;  /* 0x000000052e2eb211 */ /* 0x010fe400078ec0ff */
[----:B------:R-:W-:-:S02]  /*2120*/  @!P2 LEA R21, P0, R56, R68, 0x7 ;  /* 0x000000443815a211 */ /* 0x000fc400078038ff */
[----:B------:R-:W-:Y:S01]  /*2130*/  @!P4 LEA R48, R48, R25, 0x18 ;  /* 0x000000193030c211 */ /* 0x000fe200078ec0ff */
[----:B------:R-:W-:Y:S01]  /*2140*/  @!P2 IMAD R25, R19, 0x2, R42 ;  /* 0x000000021319a824 */ /* 0x000fe200078e022a */
[----:B------:R-:W-:Y:S01]  /*2150*/  @!P2 LEA.HI.X R36, R56, R69, R57, 0x7, P0 ;  /* 0x000000453824a211 */ /* 0x000fe200000f3c39 */
[----:B------:R-:W3:Y:S01]  /*2160*/  @!P5 LDC.64 R8, c[0x0][0x218] ;  /* 0x00008600ff08db82 */ /* 0x000ee20000000a00 */
[----:B------:R-:W-:Y:S01]  /*2170*/  @!P2 LEA R10, P0, R21, R10, 0x1 ;  /* 0x0000000a150aa211 */ /* 0x000fe200078008ff */
[----:B------:R-:W-:Y:S02]  /*2180*/  @!P5 IMAD.MOV.U32 R42, RZ, RZ, R68 ;  /* 0x000000ffff2ad224 */ /* 0x000fe400078e0044 */
[----:B------:R-:W-:Y:S01]  /*2190*/  @!P3 IMAD R46, R19, 0x2, R46 ;  /* 0x00000002132eb824 */ /* 0x000fe200078e022e */
[----:B------:R-:W-:Y:S01]  /*21a0*/  @!P2 LEA.HI.X R11, R21, R11, R36, 0x1, P0 ;  /* 0x0000000b150ba211 */ /* 0x000fe200000f0c24 */
[----:B------:R-:W-:Y:S02]  /*21b0*/  @!P4 IMAD R21, R57, 0xc0, RZ ;  /* 0x000000c03915c824 */ /* 0x000fe400078e02ff */
[----:B------:R-:W4:Y:S01]  /*21c0*/  @!P3 LDC.64 R4, c[0x0][0x218] ;  /* 0x00008600ff04bb82 */ /* 0x000f220000000a00 */
[C---:B------:R-:W-:Y:S01]  /*21d0*/  VIADD R59, R71.reuse, 0x59 ;  /* 0x00000059473b7836 */ /* 0x040fe20000000000 */
[----:B------:R4:W-:Y:S01]  /*21e0*/  @!P2 LDGSTS.E.BYPASS.LTC128B.128 [R25+0x3000], desc[UR12][R10.64] ;  /* 0x030000000a19afae */ /* 0x0009e2000b901d4c */
[----:B------:R-:W-:-:S02]  /*21f0*/  VIADD R58, R71, 0x60 ;  /* 0x00000060473a7836 */ /* 0x000fc40000000000 */
[----:B--2---:R-:W-:-:S03]  /*2200*/  @!P5 IMAD.WIDE.U32 R50, R56, 0xa0, R42 ;  /* 0x000000a03832d825 */ /* 0x004fc600078e002a */
[----:B------:R-:W2:Y:S01]  /*2210*/  LDC.64 R36, c[0x0][0x250] ;  /* 0x00009400ff247b82 */ /* 0x000ea20000000a00 */
[----:B------:R-:W-:-:S04]  /*2220*/  @!P4 IMAD.WIDE.U32 R42, R56, 0xc0, R68 ;  /* 0x000000c0382ac825 */ /* 0x000fc800078e0044 */
[----:B------:R-:W-:Y:S01]  /*2230*/  @!P4 IMAD.IADD R21, R43, 0x1, R21 ;  /* 0x000000012b15c824 */ /* 0x000fe200078e0215 */
[----:B-1----:R-:W-:Y:S01]  /*2240*/  @!P4 LEA R6, P0, R42, R6, 0x1 ;  /* 0x000000062a06c211 */ /* 0x002fe200078008ff */
[----:B------:R-:W-:Y:S01]  /*2250*/  @!P3 IMAD R29, R57, 0xe0, RZ ;  /* 0x000000e0391db824 */ /* 0x000fe200078e02ff */
[----:B---3--:R-:W-:Y:S01]  /*2260*/  @!P5 LEA R8, P2, R50, R8, 0x1 ;  /* 0x000000083208d211 */ /* 0x008fe200078408ff */
[----:B------:R-:W-:Y:S01]  /*2270*/  @!P5 IMAD.IADD R24, R51, 0x1, R24 ;  /* 0x000000013318d824 */ /* 0x000fe200078e0218 */
[----:B------:R-:W-:Y:S01]  /*2280*/  @!P4 LEA.HI.X R7, R42, R7, R21, 0x1, P0 ;  /* 0x000000072a07c211 */ /* 0x000fe200000f0c15 */
[----:B------:R-:W-:Y:S02]  /*2290*/  @!P3 IMAD.IADD R29, R55, 0x1, R29 ;  /* 0x00000001371db824 */ /* 0x000fe400078e021d */
[----:B------:R-:W-:Y:S01]  /*22a0*/  @!P5 IMAD R21, R19, 0x2, R28 ;  /* 0x000000021315d824 */ /* 0x000fe200078e021c */
[----:B------:R-:W-:Y:S02]  /*22b0*/  @!P5 LEA.HI.X R9, R50, R9, R24, 0x1, P2 ;  /* 0x000000093209d211 */ /* 0x000fe400010f0c18 */
[----:B----4-:R-:W-:-:S03]  /*22c0*/  @!P3 LEA R4, P0, R54, R4, 0x1 ;  /* 0x000000043604b211 */ /* 0x010fc600078008ff */
[----:B------:R-:W-:Y:S01]  /*22d0*/  @!P5 LDGSTS.E.BYPASS.LTC128B.128 [R21+0x3800], desc[UR12][R8.64] ;  /* 0x038000000815dfae */ /* 0x000fe2000b901d4c */
[----:B------:R-:W-:Y:S01]  /*22e0*/  @!P4 IMAD R11, R19, 0x2, R48 ;  /* 0x00000002130bc824 */ /* 0x000fe200078e0230 */
[----:B------:R-:W-:Y:S01]  /*22f0*/  @!P3 LEA.HI.X R5, R54, R5, R29, 0x1, P0 ;  /* 0x000000053605b211 */ /* 0x000fe200000f0c1d */
[----:B------:R-:W-:Y:S01]  /*2300*/  VIADD R48, R71, 0x39 ;  /* 0x0000003947307836 */ /* 0x000fe20000000000 */
[----:B------:R-:W-:Y:S01]  /*2310*/  ISETP.GE.AND P5, PT, R12, R17, PT ;  /* 0x000000110c00720c */ /* 0x000fe20003fa6270 */
[-C--:B--2---:R-:W-:Y:S01]  /*2320*/  IMAD R23, R23, R36.reuse, RZ ;  /* 0x0000002417177224 */ /* 0x084fe200078e02ff */
[----:B------:R1:W-:Y:S01]  /*2330*/  @!P4 LDGSTS.E.BYPASS.LTC128B.128 [R11+0x4000], desc[UR12][R6.64] ;  /* 0x04000000060bcfae */ /* 0x0003e2000b901d4c */
[----:B------:R-:W-:Y:S01]  /*2340*/  IMAD.WIDE.U32 R26, R22, R36, R26 ;  /* 0x00000024161a7225 */ /* 0x000fe200078e001a */
[----:B------:R-:W-:Y:S02]  /*2350*/  LEA.HI R10, R14, R3, RZ, 0x1 ;  /* 0x000000030e0a7211 */ /* 0x000fe400078f08ff */
[----:B------:R2:W-:Y:S01]  /*2360*/  @!P3 LDGSTS.E.BYPASS.LTC128B.128 [R46+0x4800], desc[UR12][R4.64] ;  /* 0x04800000042ebfae */ /* 0x0005e2000b901d4c */
[----:B------:R-:W-:Y:S01]  /*2370*/  IMAD R23, R22, R37, R23 ;  /* 0x0000002516177224 */ /* 0x000fe200078e0217 */
[----:B------:R-:W-:-:S02]  /*2380*/  ISETP.GE.AND P3, PT, R20, R17, PT ;  /* 0x000000111400720c */ /* 0x000fc40003f66270 */
[----:B------:R-:W0:Y:S01]  /*2390*/  LDGDEPBAR ;  /* 0x00000000000079af */ /* 0x000e220000000000 */
[----:B------:R-:W-:Y:S01]  /*23a0*/  IMAD.IADD R23, R27, 0x1, R23 ;  /* 0x000000011b177824 */ /* 0x000fe200078e0217 */
[----:B------:R-:W-:Y:S02]  /*23b0*/  LEA R240, P0, R26, UR6, 0x1 ;  /* 0x000000061af07c11 */ /* 0x000fe4000f8008ff */
[----:B------:R-:W-:Y:S02]  /*23c0*/  LOP3.LUT R10, R10, 0xfffffffe, RZ, 0xc0, !PT ;  /* 0xfffffffe0a0a7812 */ /* 0x000fe400078ec0ff */
[----:B------:R-:W-:Y:S02]  /*23d0*/  LEA.HI.X R239, R26, UR7, R23, 0x1, P0 ;  /* 0x000000071aef7c11 */ /* 0x000fe400080f0c17 */
[-C--:B------:R-:W-:Y:S01]  /*23e0*/  ISETP.GE.AND P0, PT, R18, R17.reuse, PT ;  /* 0x000000111200720c */ /* 0x080fe20003f06270 */
[----:B------:R-:W-:Y:S01]  /*23f0*/  IMAD.IADD R10, R3, 0x1, -R10 ;  /* 0x00000001030a7824 */ /* 0x000fe200078e0a0a */
[----:B------:R-:W-:Y:S01]  /*2400*/  ISETP.GE.AND P4, PT, R34, R17, PT ;  /* 0x000000112200720c */ /* 0x000fe20003f86270 */
[----:B------:R-:W-:-:S02]  /*2410*/  @!P3 IMAD.MOV.U32 R241, RZ, RZ, R239 ;  /* 0x000000fffff1b224 */ /* 0x000fc400078e00ef */
[----:B------:R-:W-:Y:S02]  /*2420*/  IMAD.SHL.U32 R10, R10, 0x8, RZ ;  /* 0x000000080a0a7824 */ /* 0x000fe400078e00ff */
[----:B-1----:R-:W-:Y:S01]  /*2430*/  IMAD.SHL.U32 R7, R36, 0x20, RZ ;  /* 0x0000002024077824 */ /* 0x002fe200078e00ff */
[----:B------:R-:W-:Y:S02]  /*2440*/  LEA.HI R6, R15, R44, RZ, 0x4 ;  /* 0x0000002c0f067211 */ /* 0x000fe400078f20ff */
[----:B--2---:R-:W-:Y:S01]  /*2450*/  LOP3.LUT R5, R14, 0xfffffff8, RZ, 0xc0, !PT ;  /* 0xfffffff80e057812 */ /* 0x004fe200078ec0ff */
[----:B------:R-:W-:-:S04]  /*2460*/  DEPBAR.LE SB0, 0x0 ;  /* 0x000080000000791a */ /* 0x000fc80000000000 */
[----:B------:R-:W-:Y:S01]  /*2470*/  BAR.SYNC.DEFER_BLOCKING 0x0 ;  /* 0x0000000000007b1d */ /* 0x000fe20000010000 */
[----:B------:R-:W-:Y:S01]  /*2480*/  SHF.L.U64.HI R4, R36, 0x5, R37 ;  /* 0x0000000524047819 */ /* 0x000fe20000010225 */
[----:B------:R-:W-:Y:S01]  /*2490*/  IMAD.IADD R5, R44, 0x1, -R5 ;  /* 0x000000012c057824 */ /* 0x000fe200078e0a05 */
[C---:B------:R-:W-:Y:S02]  /*24a0*/  @!P1 LEA R8, P2, R7.reuse, R240, 0x1 ;  /* 0x000000f007089211 */ /* 0x040fe400078408ff */
[----:B------:R-:W-:Y:S02]  /*24b0*/  LOP3.LUT R45, R6, 0xfffffff0, RZ, 0xc0, !PT ;  /* 0xfffffff0062d7812 */ /* 0x000fe400078ec0ff */
[----:B------:R-:W-:Y:S02]  /*24c0*/  @!P1 LEA.HI.X R9, R7, R239, R4, 0x1, P2 ;  /* 0x000000ef07099211 */ /* 0x000fe400010f0c04 */
[----:B------:R-:W-:Y:S01]  /*24d0*/  LEA.HI R12, R5, R5, RZ, 0x1 ;  /* 0x00000005050c7211 */ /* 0x000fe200078f08ff */
[----:B------:R-:W-:Y:S01]  /*24e0*/  IMAD.IADD R45, R44, 0x1, -R45 ;  /* 0x000000012c2d7824 */ /* 0x000fe200078e0a2d */
[----:B------:R-:W-:-:S02]  /*24f0*/  SHF.R.S32.HI R6, RZ, 0x4, R6 ;  /* 0x00000004ff067819 */ /* 0x000fc40000011406 */
[----:B------:R-:W-:Y:S02]  /*2500*/  SHF.R.S32.HI R4, RZ, 0x1, R12 ;  /* 0x00000001ff047819 */ /* 0x000fe4000001140c */
[----:B------:R-:W-:Y:S02]  /*2510*/  ISETP.GE.AND P2, PT, R30, R17, PT ;  /* 0x000000111e00720c */ /* 0x000fe40003f46270 */
[----:B------:R-:W-:Y:S01]  /*2520*/  SHF.R.S32.HI R70, RZ, 0x1f, R45 ;  /* 0x0000001fff467819 */ /* 0x000fe2000001142d */
[----:B------:R-:W-:Y:S01]  /*2530*/  IMAD.SHL.U32 R7, R4, 0x40, RZ ;  /* 0x0000004004077824 */ /* 0x000fe200078e00ff */
[----:B------:R-:W-:Y:S02]  /*2540*/  LOP3.LUT R12, R12, 0xfffffffe, RZ, 0xc0, !PT ;  /* 0xfffffffe0c0c7812 */ /* 0x000fe400078ec0ff */
[----:B------:R-:W-:Y:S02]  /*2550*/  LEA.HI R70, R70, R45, RZ, 0x3 ;  /* 0x0000002d46467211 */ /* 0x000fe400078f18ff */
[----:B------:R-:W-:Y:S01]  /*2560*/  LOP3.LUT R7, R7, 0xc0, RZ, 0xc0, !PT ;  /* 0x000000c007077812 */ /* 0x000fe200078ec0ff */
[----:B------:R-:W-:Y:S02]  /*2570*/  @P3 STS [R245+0x5000], RZ ;  /* 0x005000fff5003388 */ /* 0x000fe40000000800 */
[----:B------:R-:W-:Y:S01]  /*2580*/  IMAD.SHL.U32 R70, R70, 0x20, RZ ;  /* 0x0000002046467824 */ /* 0x000fe200078e00ff */
[----:B------:R-:W-:Y:S01]  /*2590*/  LOP3.LUT R10, R7, 0x8, R10, 0xf8, !PT ;  /* 0x00000008070a7812 */ /* 0x000fe200078ef80a */
[----:B------:R-:W-:Y:S01]  /*25a0*/  @P3 STS [R245+0x5004], RZ ;  /* 0x005004fff5003388 */ /* 0x000fe20000000800 */
[----:B------:R-:W-:-:S02]  /*25b0*/  SHF.R.U32.HI R7, RZ, 0x3, R7 ;  /* 0x00000003ff077819 */ /* 0x000fc40000011607 */
[----:B------:R-:W-:Y:S01]  /*25c0*/  LOP3.LUT R70, R70, 0xffffff00, RZ, 0xc0, !PT ;  /* 0xffffff0046467812 */ /* 0x000fe200078ec0ff */
        /* <DEDUP_REMOVED lines=13> */
[----:B------:R-:W-:Y:S01]  /*26a0*/  @!P0 LEA.HI.X R21, R36, R239, R37, 0x7, P1 ;  /* 0x000000ef24158211 */ /* 0x000fe200008f3c25 */
[----:B------:R-:W-:Y:S01]  /*26b0*/  @!P3 IMAD R18, R37, 0x140, RZ ;  /* 0x000001402512b824 */ /* 0x000fe200078e02ff */
[----:B------:R-:W-:Y:S02]  /*26c0*/  ISETP.GE.AND P1, PT, R40, R17, PT ;  /* 0x000000112800720c */ /* 0x000fe40003f26270 */
[----:B------:R-:W-:Y:S01]  /*26d0*/  LOP3.LUT R17, R16, 0xffffffe0, RZ, 0xc0, !PT ;  /* 0xffffffe010117812 */ /* 0x000fe200078ec0ff */
[----:B------:R-:W-:Y:S01]  /*26e0*/  @!PT LDS RZ, [RZ] ;  /* 0x00000000fffff984 */ /* 0x000fe20000000800 */
[----:B------:R-:W-:Y:S01]  /*26f0*/  @!PT LDS RZ, [RZ] ;  /* 0x00000000fffff984 */ /* 0x000fe20000000800 */
[----:B------:R-:W-:Y:S01]  /*2700*/  @!PT LDS RZ, [RZ] ;  /* 0x00000000fffff984 */ /* 0x000fe20000000800 */
[----:B------:R3:W-:Y:S04]  /*2710*/  @!P0 LDGSTS.E.BYPASS.LTC128B.128 [R245+0x6000], desc[UR12][R20.64] ;  /* 0x0600000014f58fae */ /* 0x0007e8000b901d4c */
[----:B------:R-:W-:Y:S01]  /*2720*/  @P5 STS.128 [R245+0x6800], RZ ;  /* 0x006800fff5005388 */ /* 0x000fe20000000c00 */
[----:B-1----:R-:W-:Y:S01]  /*2730*/  @!P5 IMAD.MOV.U32 R241, RZ, RZ, R239 ;  /* 0x000000fffff1d224 */ /* 0x002fe200078e00ef */
[----:B--2---:R-:W-:-:S02]  /*2740*/  LEA.HI R8, R45, R45, RZ, 0x1 ;  /* 0x0000002d2d087211 */ /* 0x004fc400078f08ff */
[----:B------:R-:W-:Y:S02]  /*2750*/  LEA.HI R9, R6, R6, RZ, 0x1 ;  /* 0x0000000606097211 */ /* 0x000fe400078f08ff */
[--C-:B------:R-:W-:Y:S02]  /*2760*/  SHF.R.S32.HI R11, RZ, 0x1, R8.reuse ;  /* 0x00000001ff0b7819 */ /* 0x100fe40000011408 */
[----:B------:R-:W-:Y:S02]  /*2770*/  SHF.R.S32.HI R14, RZ, 0x1f, R8 ;  /* 0x0000001fff0e7819 */ /* 0x000fe40000011408 */
[----:B------:R-:W-:Y:S02]  /*2780*/  LOP3.LUT R9, R9, 0xfffffffe, RZ, 0xc0, !PT ;  /* 0xfffffffe09097812 */ /* 0x000fe400078ec0ff */
[----:B------:R-:W-:Y:S02]  /*2790*/  LEA.HI R14, R14, R11, RZ, 0x2 ;  /* 0x0000000b0e0e7211 */ /* 0x000fe400078f10ff */
[----:B------:R-:W-:Y:S01]  /*27a0*/  LOP3.LUT R8, R8, 0x7fffffe, RZ, 0xc0, !PT ;  /* 0x07fffffe08087812 */ /* 0x000fe200078ec0ff */
[----:B------:R-:W-:Y:S01]  /*27b0*/  IMAD.IADD R6, R6, 0x1, -R9 ;  /* 0x0000000106067824 */ /* 0x000fe200078e0a09 */
[----:B------:R-:W-:Y:S01]  /*27c0*/  LOP3.LUT R14, R14, 0xfffffffc, RZ, 0xc0, !PT ;  /* 0xfffffffc0e0e7812 */ /* 0x000fe200078ec0ff */
[----:B------:R-:W-:Y:S01]  /*27d0*/  IMAD.IADD R9, R5, 0x1, -R12 ;  /* 0x0000000105097824 */ /* 0x000fe200078e0a0c */
[----:B------:R-:W-:Y:S01]  /*27e0*/  LOP3.LUT R5, R10, R7, RZ, 0x3c, !PT ;  /* 0x000000070a057212 */ /* 0x000fe200078e3cff */
[C---:B------:R-:W-:Y:S01]  /*27f0*/  @!P5 IMAD.WIDE.U32 R12, R36.reuse, 0xc0, R240 ;  /* 0x000000c0240cd825 */ /* 0x040fe200078e00f0 */
[----:B---3--:R-:W-:-:S03]  /*2800*/  @!P4 LEA R20, P0, R36, R240, 0x8 ;  /* 0x000000f02414c211 */ /* 0x008fc600078040ff */
[----:B------:R-:W-:Y:S01]  /*2810*/  IMAD.IADD R3, R11, 0x1, -R14 ;  /* 0x000000010b037824 */ /* 0x000fe200078e0a0e */
[----:B------:R-:W-:Y:S01]  /*2820*/  @!P4 LEA.HI.X R21, R36, R239, R37, 0x8, P0 ;  /* 0x000000ef2415c211 */ /* 0x000fe200000f4425 */
[----:B------:R-:W-:Y:S01]  /*2830*/  @!P3 IMAD.MOV.U32 R10, RZ, RZ, R240 ;  /* 0x000000ffff0ab224 */ /* 0x000fe200078e00f0 */
[----:B------:R-:W-:Y:S01]  /*2840*/  LOP3.LUT P0, RZ, R4, 0x2, RZ, 0xc0, !PT ;  /* 0x0000000204ff7812 */ /* 0x000fe2000780c0ff */
[----:B------:R-:W-:Y:S02]  /*2850*/  IMAD.SHL.U32 R51, R3, 0x40, RZ ;  /* 0x0000004003337824 */ /* 0x000fe400078e00ff */
[--C-:B------:R-:W-:Y:S02]  /*2860*/  @!P3 IMAD.MOV.U32 R11, RZ, RZ, R239.reuse ;  /* 0x000000ffff0bb224 */ /* 0x100fe400078e00ef */
[----:B------:R-:W-:Y:S01]  /*2870*/  @!P2 IMAD.MOV.U32 R241, RZ, RZ, R239 ;  /* 0x000000fffff1a224 */ /* 0x000fe200078e00ef */
[----:B------:R-:W-:Y:S01]  /*2880*/  LOP3.LUT R51, R51, 0xc0, RZ, 0xc0, !PT ;  /* 0x000000c033337812 */ /* 0x000fe200078ec0ff */
[----:B------:R-:W-:-:S02]  /*2890*/  IMAD R234, R6, 0x8, R9 ;  /* 0x0000000806ea7824 */ /* 0x000fc400078e0209 */
[----:B------:R-:W-:Y:S02]  /*28a0*/  IMAD.SHL.U32 R6, R6, 0x8, RZ ;  /* 0x0000000806067824 */ /* 0x000fe400078e00ff */
[----:B------:R-:W-:Y:S02]  /*28b0*/  IMAD.IADD R45, R45, 0x1, -R8 ;  /* 0x000000012d2d7824 */ /* 0x000fe400078e0a08 */
[C---:B------:R-:W-:Y:S01]  /*28c0*/  @!P3 IMAD.WIDE.U32 R22, R36.reuse, 0x140, R10 ;  /* 0x000001402416b825 */ /* 0x040fe200078e000a */
[----:B------:R-:W-:Y:S02]  /*28d0*/  LOP3.LUT R6, R51, 0x8, R6, 0xf8, !PT ;  /* 0x0000000833067812 */ /* 0x000fe400078ef806 */
[----:B------:R-:W-:Y:S01]  /*28e0*/  SHF.R.U32.HI R51, RZ, 0x3, R51 ;  /* 0x00000003ff337819 */ /* 0x000fe20000011633 */
[----:B------:R-:W-:Y:S02]  /*28f0*/  @!P2 IMAD R8, R37, 0x180, RZ ;  /* 0x000001802508a824 */ /* 0x000fe400078e02ff */
[----:B------:R-:W-:Y:S01]  /*2900*/  @!P2 IMAD.WIDE.U32 R10, R36, 0x180, R240 ;  /* 0x00000180240aa825 */ /* 0x000fe200078e00f0 */
[----:B------:R-:W-:-:S03]  /*2910*/  LOP3.LUT R51, R6, R51, RZ, 0x3c, !PT ;  /* 0x0000003306337212 */ /* 0x000fc600078e3cff */
[----:B------:R-:W-:Y:S02]  /*2920*/  @!P2 IMAD.IADD R9, R11, 0x1, R8 ;  /* 0x000000010b09a824 */ /* 0x000fe400078e0208 */
[----:B------:R-:W-:Y:S02]  /*2930*/  @!P2 IMAD.MOV.U32 R8, RZ, RZ, R10 ;  /* 0x000000ffff08a224 */ /* 0x000fe400078e000a */
[----:B------:R-:W-:Y:S02]  /*2940*/  @!P5 IMAD R7, R37, 0xc0, RZ ;  /* 0x000000c02507d824 */ /* 0x000fe400078e02ff */
[----:B------:R-:W-:Y:S02]  /*2950*/  IMAD R10, R47, 0x200, R70 ;  /* 0x000002002f0a7824 */ /* 0x000fe400078e0246 */
[----:B------:R-:W-:Y:S02]  /*2960*/  @!P1 IMAD.MOV.U32 R241, RZ, RZ, R239 ;  /* 0x000000fffff19224 */ /* 0x000fe400078e00ef */
[----:B------:R-:W-:-:S02]  /*2970*/  @!P5 IMAD.IADD R13, R13, 0x1, R7 ;  /* 0x000000010d0dd824 */ /* 0x000fc400078e0207 */
[----:B------:R-:W-:Y:S02]  /*2980*/  IMAD R10, R45, 0x20, R10 ;  /* 0x000000202d0a7824 */ /* 0x000fe400078e020a */
[----:B------:R-:W-:Y:S01]  /*2990*/  @!P1 IMAD R6, R37, 0x1c0, RZ ;  /* 0x000001c025069824 */ /* 0x000fe200078e02ff */
[----:B------:R-:W-:Y:S01]  /*29a0*/  @!PT LDS RZ, [RZ] ;  /* 0x00000000fffff984 */ /* 0x000fe20000000800 */
[----:B------:R-:W-:Y:S01]  /*29b0*/  @!PT LDS RZ, [RZ] ;  /* 0x00000000fffff984 */ /* 0x000fe20000000800 */
[----:B------:R-:W-:Y:S01]  /*29c0*/  @!PT LDS RZ, [RZ] ;  /* 0x00000000fffff984 */ /* 0x000fe20000000800 */
[----:B------:R1:W-:Y:S01]  /*29d0*/  @!P5 LDGSTS.E.BYPASS.LTC128B.128 [R245+0x6800], desc[UR12][R12.64] ;  /* 0x068000000cf5dfae */ /* 0x0003e2000b901d4c */
[----:B------:R-:W-:-:S03]  /*29e0*/  @!P1 IMAD.WIDE.U32 R14, R36, 0x1c0, R240 ;  /* 0x000001c0240e9825 */ /* 0x000fc600078e00f0 */
[----:B------:R-:W-:Y:S01]  /*29f0*/  @P4 STS.128 [R245+0x7000], RZ ;  /* 0x007000fff5004388 */ /* 0x000fe20000000c00 */
[----:B------:R-:W-:Y:S02]  /*2a00*/  @!P3 IMAD.IADD R19, R23, 0x1, R18 ;  /* 0x000000011713b824 */ /* 0x000fe400078e0212 */
[----:B------:R-:W-:Y:S01]  /*2a10*/  IMAD.U32 R234, R234, 0x20, R5 ;  /* 0x00000020eaea7824 */ /* 0x000fe200078e0005 */
[----:B------:R-:W-:Y:S01]  /*2a20*/  @!PT LDS RZ, [RZ] ;  /* 0x00000000fffff984 */ /* 0x000fe20000000800 */
[----:B------:R-:W-:Y:S01]  /*2a30*/  @!PT LDS RZ, [RZ] ;  /* 0x00000000fffff984 */ /* 0x000fe20000000800 */
[----:B------:R-:W-:Y:S01]  /*2a40*/  @!PT LDS RZ, [RZ] ;  /* 0x00000000fffff984 */ /* 0x000fe20000000800 */
[----:B------:R2:W-:Y:S01]  /*2a50*/  @!P4 LDGSTS.E.BYPASS.LTC128B.128 [R245+0x7000], desc[UR12][R20.64] ;  /* 0x0700000014f5cfae */ /* 0x0005e2000b901d4c */
[----:B------:R-:W-:Y:S02]  /*2a60*/  @!P3 IMAD.MOV.U32 R18, RZ, RZ, R22 ;  /* 0x000000ffff12b224 */ /* 0x000fe400078e0016 */
[----:B------:R-:W-:Y:S01]  /*2a70*/  IMAD.IADD R236, R51, 0x1, R10 ;  /* 0x0000000133ec7824 */ /* 0x000fe200078e020a */
[----:B------:R-:W-:Y:S01]  /*2a80*/  @P3 STS.128 [R245+0x7800], RZ ;  /* 0x007800fff5003388 */ /* 0x000fe20000000c00 */
[----:B------:R-:W-:Y:S01]  /*2a90*/  @!P1 IMAD.IADD R7, R15, 0x1, R6 ;  /* 0x000000010f079824 */ /* 0x000fe200078e0206 */
[----:B------:R-:W-:Y:S01]  /*2aa0*/  LEA R234, R234, UR4, 0x1 ;  /* 0x00000004eaea7c11 */ /* 0x000fe2000f8e08ff */
[----:B------:R-:W-:Y:S01]  /*2ab0*/  @!P1 IMAD.MOV.U32 R6, RZ, RZ, R14 ;  /* 0x000000ffff069224 */ /* 0x000fe200078e000e */
[----:B------:R-:W-:Y:S01]  /*2ac0*/  @!PT LDS RZ, [RZ] ;  /* 0x00000000fffff984 */ /* 0x000fe20000000800 */
[----:B------:R-:W-:Y:S01]  /*2ad0*/  @!PT LDS RZ, [RZ] ;  /* 0x00000000fffff984 */ /* 0x000fe20000000800 */
[----:B------:R-:W-:Y:S01]  /*2ae0*/  @!PT LDS RZ, [RZ] ;  /* 0x00000000fffff984 */ /* 0x000fe20000000800 */
[----:B------:R-:W-:Y:S01]  /*2af0*/  @!P3 LDGSTS.E.BYPASS.LTC128B.128 [R245+0x7800], desc[UR12][R18.64] ;  /* 0x0780000012f5bfae */ /* 0x000fe2000b901d4c */
[----:B------:R-:W-:Y:S01]  /*2b00*/  LEA R236, R236, UR4, 0x1 ;  /* 0x00000004ecec7c11 */ /* 0x000fe2000f8e08ff */
[----:B------:R-:W-:-:S02]  /*2b10*/  IMAD R47, R47, 0x10, R53 ;  /* 0x000000102f2f7824 */ /* 0x000fc400078e0235 */
[----:B------:R-:W-:Y:S01]  /*2b20*/  @P2 STS.128 [R245+0x8000], RZ ;  /* 0x008000fff5002388 */ /* 0x000fe20000000c00 */
[C---:B------:R-:W-:Y:S02]  /*2b30*/  VIADD R4, R234.reuse, 0x1000 ;  /* 0x00001000ea047836 */ /* 0x040fe40000000000 */
[----:B------:R-:W-:Y:S01]  /*2b40*/  VIADD R233, R234, 0x1020 ;  /* 0x00001020eae97836 */ /* 0x000fe20000000000 */
[----:B------:R-:W-:Y:S01]  /*2b50*/  @!PT LDS RZ, [RZ] ;  /* 0x00000000fffff984 */ /* 0x000fe20000000800 */
[----:B------:R-:W-:Y:S01]  /*2b60*/  @!PT LDS RZ, [RZ] ;  /* 0x00000000fffff984 */ /* 0x000fe20000000800 */
[----:B------:R-:W-:Y:S01]  /*2b70*/  @!PT LDS RZ, [RZ] ;  /* 0x00000000fffff984 */ /* 0x000fe20000000800 */
[----:B------:R-:W-:Y:S01]  /*2b80*/  @!P2 LDGSTS.E.BYPASS.LTC128B.128 [R245+0x8000], desc[UR12][R8.64] ;  /* 0x0800000008f5afae */ /* 0x000fe2000b901d4c */
[----:B------:R-:W-:Y:S02]  /*2b90*/  @P0 VIADD R233, R4, 0xffffffe0 ;  /* 0xffffffe004e90836 */ /* 0x000fe40000000000 */
[----:B------:R-:W-:Y:S01]  /*2ba0*/  IMAD R70, R45, 0x20, R70 ;  /* 0x000000202d467824 */ /* 0x000fe200078e0246 */
[----:B------:R-:W-:Y:S01]  /*2bb0*/  @P1 STS.128 [R245+0x8800], RZ ;  /* 0x008800fff5001388 */ /* 0x000fe20000000c00 */
[----:B------:R-:W-:Y:S02]  /*2bc0*/  VIADD R45, R71, 0x8 ;  /* 0x00000008472d7836 */ /* 0x000fe40000000000 */
[----:B------:R-:W-:Y:S01]  /*2bd0*/  VIADD R230, R233, 0x400 ;  /* 0x00000400e9e67836 */ /* 0x000fe20000000000 */
[----:B------:R-:W-:Y:S01]  /*2be0*/  @!PT LDS RZ, [RZ] ;  /* 0x00000000fffff984 */ /* 0x000fe20000000800 */
[----:B------:R-:W-:Y:S01]  /*2bf0*/  @!PT LDS RZ, [RZ] ;  /* 0x00000000fffff984 */ /* 0x000fe20000000800 */
[----:B------:R-:W-:Y:S01]  /*2c00*/  @!PT LDS RZ, [RZ] ;  /* 0x00000000fffff984 */ /* 0x000fe20000000800 */
[----:B------:R3:W-:Y:S01]  /*2c10*/  @!P1 LDGSTS.E.BYPASS.LTC128B.128 [R245+0x8800], desc[UR12][R6.64] ;  /* 0x0880000006f59fae */ /* 0x0007e2000b901d4c */
[----:B------:R-:W-:Y:S01]  /*2c20*/  LOP3.LUT P1, RZ, R3, 0x2, RZ, 0xc0, !PT ;  /* 0x0000000203ff7812 */ /* 0x000fe2000782c0ff */
[----:B------:R-:W-:-:S02]  /*2c30*/  IMAD.MOV.U32 R3, RZ, RZ, 0x10 ;  /* 0x00000010ff037424 */ /* 0x000fc400078e00ff */
[----:B------:R-:W-:Y:S01]  /*2c40*/  LDSM.16.M88.4 R28, [R236] ;  /* 0x00000000ec1c783b */ /* 0x000fe20000000200 */
[----:B------:R-:W-:Y:S02]  /*2c50*/  VIADD R229, R233, 0x800 ;  /* 0x00000800e9e57836 */ /* 0x000fe40000000000 */
[----:B------:R-:W-:Y:S01]  /*2c60*/  SEL R3, R3, 0xfffffff0, !P1 ;  /* 0xfffffff003037807 */ /* 0x000fe20004800000 */
[----:B-1----:R-:W1:Y:S01]  /*2c70*/  LDSM.16.M88.4 R12, [R234+0x1000] ;  /* 0x00100000ea0c783b */ /* 0x002e620000000200 */
[C---:B------:R-:W-:Y:S02]  /*2c80*/  VIADD R228, R233.reuse, 0xc00 ;  /* 0x00000c00e9e47836 */ /* 0x040fe40000000000 */
[----:B------:R-:W-:Y:S01]  /*2c90*/  VIADD R227, R233, 0x1000 ;  /* 0x00001000e9e37836 */ /* 0x000fe20000000000 */
[----:B------:R-:W-:Y:S01]  /*2ca0*/  LDSM.16.M88.4 R32, [R233] ;  /* 0x00000000e920783b */ /* 0x000fe20000000200 */
[----:B------:R-:W-:Y:S02]  /*2cb0*/  IMAD R235, R3, 0x2, R236 ;  /* 0x0000000203eb7824 */ /* 0x000fe400078e02ec */
[C---:B------:R-:W-:Y:S01]  /*2cc0*/  VIADD R226, R233.reuse, 0x1400 ;  /* 0x00001400e9e27836 */ /* 0x040fe20000000000 */
[----:B------:R-:W4:Y:S01]  /*2cd0*/  LDSM.16.M88.4 R132, [R234+0x1400] ;  /* 0x00140000ea84783b */ /* 0x000f220000000200 */
[----:B------:R-:W-:-:S02]  /*2ce0*/  VIADD R225, R233, 0x1800 ;  /* 0x00001800e9e17836 */ /* 0x000fc40000000000 */
[C---:B------:R-:W-:Y:S01]  /*2cf0*/  VIADD R224, R233.reuse, 0x1c00 ;  /* 0x00001c00e9e07836 */ /* 0x040fe20000000000 */
[----:B--2---:R-:W-:Y:S01]  /*2d00*/  LDSM.16.M88.4 R20, [R233+0x400] ;  /* 0x00040000e914783b */ /* 0x004fe20000000200 */
[C---:B------:R-:W-:Y:S02]  /*2d10*/  VIADD R223, R233.reuse, 0x2000 ;  /* 0x00002000e9df7836 */ /* 0x040fe40000000000 */
[C---:B------:R-:W-:Y:S01]  /*2d20*/  VIADD R222, R233.reuse, 0x2400 ;  /* 0x00002400e9de7836 */ /* 0x040fe20000000000 */
[----:B------:R-:W-:Y:S01]  /*2d30*/  LDSM.16.M88.4 R128, [R234+0x1800] ;  /* 0x00180000ea80783b */ /* 0x000fe20000000200 */
[C---:B------:R-:W-:Y:S02]  /*2d40*/  VIADD R221, R233.reuse, 0x2800 ;  /* 0x00002800e9dd7836 */ /* 0x040fe40000000000 */
[C---:B------:R-:W-:Y:S01]  /*2d50*/  VIADD R220, R233.reuse, 0x2c00 ;  /* 0x00002c00e9dc7836 */ /* 0x040fe20000000000 */
[----:B---3--:R-:W2:Y:S01]  /*2d60*/  LDSM.16.M88.4 R4, [R235] ;  /* 0x00000000eb04783b */ /* 0x008ea20000000200 */
[----:B------:R-:W-:-:S02]  /*2d70*/  VIADD R219, R233, 0x3000 ;  /* 0x00003000e9db7836 */ /* 0x000fc40000000000 */
[C---:B------:R-:W-:Y:S01]  /*2d80*/  VIADD R218, R233.reuse, 0x3400 ;  /* 0x00003400e9da7836 */ /* 0x040fe20000000000 */
[----:B------:R-:W-:Y:S01]  /*2d90*/  LDSM.16.M88.4 R40, [R233+0x800] ;  /* 0x00080000e928783b */ /* 0x000fe20000000200 */
[C---:B------:R-:W-:Y:S02]  /*2da0*/  VIADD R217, R233.reuse, 0x3800 ;  /* 0x00003800e9d97836 */ /* 0x040fe40000000000 */
[----:B------:R-:W-:Y:S01]  /*2db0*/  VIADD R216, R233, 0x3c00 ;  /* 0x00003c00e9d87836 */ /* 0x000fe20000000000 */
[----:B------:R-:W-:Y:S04]  /*2dc0*/  LDSM.16.M88.4 R212, [R234+0x2800] ;  /* 0x00280000ead4783b */ /* 0x000fe80000000200 */
[----:B------:R-:W-:Y:S04]  /*2dd0*/  LDSM.16.M88.4 R208, [R234+0x2c00] ;  /* 0x002c0000ead0783b */ /* 0x000fe80000000200 */
[----:B------:R-:W-:Y:S01]  /*2de0*/  LDSM.16.M88.4 R60, [R233+0x1800] ;  /* 0x00180000e93c783b */ /* 0x000fe20000000200 */
[C---:B-1----:R-:W-:Y:S03]  /*2df0*/  HMMA.16816.F32 R8, R28.reuse, R12, RZ ;  /* 0x0000000c1c08723c */ /* 0x042fe600000018ff */
[----:B------:R-:W-:Y:S04]  /*2e00*/  LDSM.16.M88.4 R172, [R234+0x3800] ;  /* 0x00380000eaac783b */ /* 0x000fe80000000200 */
[----:B------:R-:W1:Y:S01]  /*2e10*/  LDSM.16.M88.4 R144, [R234+0x3c00] ;  /* 0x003c0000ea90783b */ /* 0x000e620000000200 */
[C---:B------:R-:W-:Y:S03]  /*2e20*/  HMMA.16816.F32 R12, R28.reuse, R14, RZ ;  /* 0x0000000e1c0c723c */ /* 0x040fe600000018ff */
[----:B------:R-:W-:Y:S03]  /*2e30*/  LDSM.16.M88.4 R116, [R234+0x4000] ;  /* 0x00400000ea74783b */ /* 0x000fe60000000200 */
[C---:B----4-:R-:W-:Y:S01]  /*2e40*/  HMMA.16816.F32 R24, R28.reuse, R132, RZ ;  /* 0x000000841c18723c */ /* 0x050fe200000018ff */
[----:B------:R-:W0:Y:S05]  /*2e50*/  LDGDEPBAR ;  /* 0x00000000000079af */ /* 0x000e2a0000000000 */
[----:B------:R-:W-:Y:S06]  /*2e60*/  HMMA.16816.F32 R132, R28, R134, RZ ;  /* 0x000000861c84723c */ /* 0x000fec00000018ff */
[C---:B--2---:R-:W-:Y:S06]  /*2e70*/  HMMA.16816.F32 R8, R4.reuse, R32, R8 ;  /* 0x000000200408723c */ /* 0x044fec0000001808 */
[----:B------:R-:W-:Y:S01]  /*2e80*/  HMMA.16816.F32 R12, R4, R34, R12 ;  /* 0x00000022040c723c */ /* 0x000fe2000000180c */
[----:B------:R-:W-:-:S05]  /*2e90*/  IMAD.IADD R32, R44, 0x1, -R17 ;  /* 0x000000012c207824 */ /* 0x000fca00078e0a11 */
[----:B------:R-:W-:Y:S01]  /*2ea0*/  SHF.R.S32.HI R17, RZ, 0x1f, R32 ;  /* 0x0000001fff117819 */ /* 0x000fe20000011420 */
[C---:B------:R-:W-:Y:S03]  /*2eb0*/  HMMA.16816.F32 R24, R4.reuse, R20, R24 ;  /* 0x000000140418723c */ /* 0x040fe60000001818 */
[----:B------:R-:W-:Y:S02]  /*2ec0*/  LEA.HI R32, R17, R32, RZ, 0x2 ;  /* 0x0000002011207211 */ /* 0x000fe400078f10ff */
[----:B------:R-:W2:Y:S01]  /*2ed0*/  LDSM.16.M88.4 R16, [R234+0x1c00] ;  /* 0x001c0000ea10783b */ /* 0x000ea20000000200 */
[----:B------:R-:W-:Y:S01]  /*2ee0*/  HMMA.16816.F32 R132, R4, R22, R132 ;  /* 0x000000160484723c */ /* 0x000fe20000001884 */
[----:B------:R-:W-:Y:S02]  /*2ef0*/  SHF.R.S32.HI R32, RZ, 0x2, R32 ;  /* 0x00000002ff207819 */ /* 0x000fe40000011420 */
[----:B------:R-:W3:Y:S02]  /*2f00*/  LDSM.16.M88.4 R20, [R233+0xc00] ;  /* 0x000c0000e914783b */ /* 0x000ee40000000200 */
[----:B------:R-:W-:Y:S01]  /*2f10*/  IADD3 R32, R47, 0x1, R32 ;  /* 0x000000012f207810 */ /* 0x000fe20007ffe020 */
[----:B------:R-:W-:Y:S03]  /*2f20*/  HMMA.16816.F32 R124, R28, R128, RZ ;  /* 0x000000801c7c723c */ /* 0x000fe600000018ff */
[----:B------:R-:W-:-:S03]  /*2f30*/  IADD3 R33, R39, R32, -R38 ;  /* 0x0000002027217210 */ /* 0x000fc60007ffe826 */
[C---:B------:R-:W-:Y:S02]  /*2f40*/  HMMA.16816.F32 R128, R28.reuse, R130, RZ ;  /* 0x000000821c80723c */ /* 0x040fe400000018ff */
[----:B------:R-:W-:Y:S02]  /*2f50*/  IMAD.IADD R44, R33, 0x1, R0 ;  /* 0x00000001212c7824 */ /* 0x000fe400078e0200 */
[----:B------:R-:W4:Y:S01]  /*2f60*/  LDSM.16.M88.4 R32, [R234+0x2000] ;  /* 0x00200000ea20783b */ /* 0x000f220000000200 */
[C---:B------:R-:W-:Y:S01]  /*2f70*/  VIADD R0, R71.reuse, 0x1 ;  /* 0x0000000147007836 */ /* 0x040fe20000000000 */
[C---:B-1----:R-:W-:Y:S01]  /*2f80*/  HMMA.16816.F32 R156, R28.reuse, R144, RZ ;  /* 0x000000901c9c723c */ /* 0x042fe200000018ff */
[C---:B------:R-:W-:Y:S02]  /*2f90*/  VIMNMX R38, R44.reuse, R39, PT ;  /* 0x000000272c267248 */ /* 0x040fe40003fe0100 */
[----:B------:R-:W-:Y:S01]  /*2fa0*/  VIADDMNMX R39, R44, 0x8, R39, PT ;  /* 0x000000082c277846 */ /* 0x000fe20003800127 */
[----:B------:R-:W-:Y:S01]  /*2fb0*/  VIADD R44, R71, 0x9 ;  /* 0x00000009472c7836 */ /* 0x000fe20000000000 */
[C---:B------:R-:W-:Y:S01]  /*2fc0*/  ISETP.GE.AND P4, PT, R45.reuse, R38, PT ;  /* 0x000000262d00720c */ /* 0x040fe20003f86270 */
[----:B------:R-:W-:Y:S01]  /*2fd0*/  HMMA.16816.F32 R144, R28, R146, RZ ;  /* 0x000000921c90723c */ /* 0x000fe200000018ff */
[----:B------:R-:W-:-:S02]  /*2fe0*/  ISETP.GE.AND P0, PT, R45, R39, PT ;  /* 0x000000272d00720c */ /* 0x000fc40003f06270 */
[CC--:B------:R-:W-:Y:S02]  /*2ff0*/  ISETP.GE.AND P2, PT, R44.reuse, R38.reuse, PT ;  /* 0x000000262c00720c */ /* 0x0c0fe40003f46270 */
[-C--:B------:R-:W-:Y:S01]  /*3000*/  ISETP.GE.AND P1, PT, R44, R39.reuse, PT ;  /* 0x000000272c00720c */ /* 0x080fe20003f26270 */
[----:B------:R-:W-:Y:S01]  /*3010*/  HMMA.16816.F32 R124, R4, R40, R124 ;  /* 0x00000028047c723c */ /* 0x000fe2000000187c */
[----:B------:R-:W-:Y:S01]  /*3020*/  LDSM.16.M88.4 R44, [R234+0x2400] ;  /* 0x00240000ea2c783b */ /* 0x000fe20000000200 */
[CC--:B------:R-:W-:Y:S02]  /*3030*/  ISETP.GE.AND P5, PT, R0.reuse, R38.reuse, PT ;  /* 0x000000260000720c */ /* 0x0c0fe40003fa6270 */
[----:B------:R-:W-:Y:S01]  /*3040*/  ISETP.GE.AND P3, PT, R0, R39, PT ;  /* 0x000000270000720c */ /* 0x000fe20003f66270 */
[C---:B------:R-:W-:Y:S01]  /*3050*/  VIADD R0, R71.reuse, 0x10 ;  /* 0x0000001047007836 */ /* 0x040fe20000000000 */
[----:B------:R-:W-:Y:S01]  /*3060*/  FSEL R98, R12, -INF , !P4 ;  /* 0xff8000000c627808 */ /* 0x000fe20006000000 */
[----:B------:R-:W-:Y:S01]  /*3070*/  VIADD R40, R71, 0x19 ;  /* 0x0000001947287836 */ /* 0x000fe20000000000 */
[----:B------:R-:W-:Y:S01]  /*3080*/  FSEL R180, R14, -INF , !P0 ;  /* 0xff8000000eb47808 */ /* 0x000fe20004000000 */
[----:B--2---:R-:W-:Y:S01]  /*3090*/  HMMA.16816.F32 R112, R28, R16, RZ ;  /* 0x000000101c70723c */ /* 0x004fe200000018ff */
[----:B------:R-:W-:-:S02]  /*30a0*/  ISETP.GE.AND P4, PT, R0, R38, PT ;  /* 0x000000260000720c */ /* 0x000fc40003f86270 */
[-C--:B------:R-:W-:Y:S01]  /*30b0*/  ISETP.GE.AND P0, PT, R0, R39.reuse, PT ;  /* 0x000000270000720c */ /* 0x080fe20003f06270 */
[----:B------:R-:W-:Y:S01]  /*30c0*/  VIADD R0, R71, 0x11 ;  /* 0x0000001147007836 */ /* 0x000fe20000000000 */
[----:B------:R-:W-:Y:S01]  /*30d0*/  FSEL R92, R13, -INF , !P2 ;  /* 0xff8000000d5c7808 */ /* 0x000fe20005000000 */
[----:B------:R-:W-:Y:S01]  /*30e0*/  HMMA.16816.F32 R16, R28, R18, RZ ;  /* 0x000000121c10723c */ /* 0x000fe200000018ff */
[----:B------:R-:W-:Y:S02]  /*30f0*/  FSEL R137, R15, -INF , !P1 ;  /* 0xff8000000f897808 */ /* 0x000fe40004800000 */
[----:B------:R-:W1:Y:S01]  /*3100*/  LDSM.16.M88.4 R12, [R233+0x1000] ;  /* 0x00100000e90c783b */ /* 0x000e620000000200 */
[C---:B------:R-:W-:Y:S02]  /*3110*/  ISETP.GE.AND P2, PT, R0.reuse, R38, PT ;  /* 0x000000260000720c */ /* 0x040fe40003f46270 */
[----:B------:R-:W-:Y:S01]  /*3120*/  ISETP.GE.AND P1, PT, R0, R39, PT ;  /* 0x000000270000720c */ /* 0x000fe20003f26270 */
[----:B------:R-:W-:Y:S01]  /*3130*/  HMMA.16816.F32 R128, R4, R42, R128 ;  /* 0x0000002a0480723c */ /* 0x000fe20000001880 */
[----:B------:R-:W-:Y:S01]  /*3140*/  FSEL R88, R25, -INF , !P2 ;  /* 0xff80000019587808 */ /* 0x000fe20005000000 */
[----:B------:R-:W-:Y:S01]  /*3150*/  VIADD R0, R71, 0x18 ;  /* 0x0000001847007836 */ /* 0x000fe20000000000 */
[----:B------:R-:W-:-:S02]  /*3160*/  FSEL R232, R27, -INF , !P1 ;  /* 0xff8000001be87808 */ /* 0x000fc40004800000 */
[CC--:B------:R-:W-:Y:S02]  /*3170*/  ISETP.GE.AND P2, PT, R40.reuse, R38.reuse, PT ;  /* 0x000000262800720c */ /* 0x0c0fe40003f46270 */
[----:B------:R-:W-:Y:S01]  /*3180*/  ISETP.GE.AND P1, PT, R40, R39, PT ;  /* 0x000000272800720c */ /* 0x000fe20003f26270 */
[----:B------:R-:W-:Y:S01]  /*3190*/  VIADD R40, R71, 0x29 ;  /* 0x0000002947287836 */ /* 0x000fe20000000000 */
[----:B------:R-:W-:Y:S02]  /*31a0*/  FSEL R84, R133, -INF , !P2 ;  /* 0xff80000085547808 */ /* 0x000fe40005000000 */
[C---:B---3--:R-:W-:Y:S01]  /*31b0*/  HMMA.16816.F32 R112, R4.reuse, R20, R112 ;  /* 0x000000140470723c */ /* 0x048fe20000001870 */
[----:B------:R-:W-:Y:S02]  /*31c0*/  FSEL R135, R135, -INF , !P1 ;  /* 0xff80000087877808 */ /* 0x000fe40004800000 */
[----:B------:R-:W-:Y:S02]  /*31d0*/  FSEL R90, R24, -INF , !P4 ;  /* 0xff800000185a7808 */ /* 0x000fe40006000000 */
[----:B------:R-:W-:Y:S01]  /*31e0*/  FSEL R168, R26, -INF , !P0 ;  /* 0xff8000001aa87808 */ /* 0x000fe20004000000 */
[----:B------:R-:W-:Y:S01]  /*31f0*/  HMMA.16816.F32 R16, R4, R22, R16 ;  /* 0x000000160410723c */ /* 0x000fe20000001810 */
[----:B------:R-:W-:Y:S01]  /*3200*/  VIADD R20, R71, 0x21 ;  /* 0x0000002147147836 */ /* 0x000fe20000000000 */
[----:B------:R-:W-:-:S02]  /*3210*/  ISETP.GE.AND P4, PT, R0, R38, PT ;  /* 0x000000260000720c */ /* 0x000fc40003f86270 */
[-C--:B------:R-:W-:Y:S01]  /*3220*/  ISETP.GE.AND P0, PT, R0, R39.reuse, PT ;  /* 0x000000270000720c */ /* 0x080fe20003f06270 */
[----:B------:R-:W-:Y:S01]  /*3230*/  VIADD R0, R71, 0x20 ;  /* 0x0000002047007836 */ /* 0x000fe20000000000 */
[C---:B------:R-:W-:Y:S01]  /*3240*/  ISETP.GE.AND P2, PT, R20.reuse, R38, PT ;  /* 0x000000261400720c */ /* 0x040fe20003f46270 */
[C---:B----4-:R-:W-:Y:S01]  /*3250*/  HMMA.16816.F32 R24, R28.reuse, R32, RZ ;  /* 0x000000201c18723c */ /* 0x050fe200000018ff */
[----:B------:R-:W-:Y:S02]  /*3260*/  ISETP.GE.AND P1, PT, R20, R39, PT ;  /* 0x000000271400720c */ /* 0x000fe40003f26270 */
[----:B------:R-:W2:Y:S01]  /*3270*/  LDSM.16.M88.4 R20, [R233+0x1400] ;  /* 0x00140000e914783b */ /* 0x000ea20000000200 */
[----:B------:R-:W-:Y:S02]  /*3280*/  FSEL R86, R132, -INF , !P4 ;  /* 0xff80000084567808 */ /* 0x000fe40006000000 */
[----:B------:R-:W-:Y:S01]  /*3290*/  HMMA.16816.F32 R32, R28, R34, RZ ;  /* 0x000000221c20723c */ /* 0x000fe200000018ff */
[----:B------:R-:W-:-:S02]  /*32a0*/  FSEL R162, R134, -INF , !P0 ;  /* 0xff80000086a27808 */ /* 0x000fc40004000000 */
[C---:B------:R-:W-:Y:S02]  /*32b0*/  ISETP.GE.AND P4, PT, R0.reuse, R38, PT ;  /* 0x000000260000720c */ /* 0x040fe40003f86270 */
[----:B------:R-:W-:Y:S01]  /*32c0*/  ISETP.GE.AND P0, PT, R0, R39, PT ;  /* 0x000000270000720c */ /* 0x000fe20003f06270 */
[----:B------:R-:W-:Y:S01]  /*32d0*/  VIADD R0, R71, 0x28 ;  /* 0x0000002847007836 */ /* 0x000fe20000000000 */
[----:B------:R-:W-:Y:S02]  /*32e0*/  FSEL R80, R125, -INF , !P2 ;  /* 0xff8000007d507808 */ /* 0x000fe40005000000 */
[----:B------:R-:W-:Y:S02]  /*32f0*/  FSEL R127, R127, -INF , !P1 ;  /* 0xff8000007f7f7808 */ /* 0x000fe40004800000 */
[----:B------:R-:W-:Y:S02]  /*3300*/  FSEL R82, R124, -INF , !P4 ;  /* 0xff8000007c527808 */ /* 0x000fe40006000000 */
[----:B------:R-:W-:-:S02]  /*3310*/  FSEL R148, R126, -INF , !P0 ;  /* 0xff8000007e947808 */ /* 0x000fc40004000000 */
[CC--:B------:R-:W-:Y:S02]  /*3320*/  ISETP.GE.AND P2, PT, R40.reuse, R38.reuse, PT ;  /* 0x000000262800720c */ /* 0x0c0fe40003f46270 */
[-C--:B------:R-:W-:Y:S01]  /*3330*/  ISETP.GE.AND P1, PT, R40, R39.reuse, PT ;  /* 0x000000272800720c */ /* 0x080fe20003f26270 */
[----:B-1----:R-:W-:Y:S01]  /*3340*/  HMMA.16816.F32 R24, R4, R12, R24 ;  /* 0x0000000c0418723c */ /* 0x002fe20000001818 */
[C---:B------:R-:W-:Y:S02]  /*3350*/  ISETP.GE.AND P4, PT, R0.reuse, R38, PT ;  /* 0x000000260000720c */ /* 0x040fe40003f86270 */
        /* <DEDUP_REMOVED lines=8> */
[----:B------:R-:W-:Y:S01]  /*33e0*/  HMMA.16816.F32 R44, R28, R46, RZ ;  /* 0x0000002e1c2c723c */ /* 0x000fe200000018ff */
[----:B------:R-:W-:Y:S02]  /*33f0*/  FSEL R76, R129, -INF , !P2 ;  /* 0xff800000814c7808 */ /* 0x000fe40005000000 */
[----:B------:R-:W-:Y:S02]  /*3400*/  FSEL R131, R131, -INF , !P1 ;  /* 0xff80000083837808 */ /* 0x000fe40004800000 */
[C---:B------:R-:W-:Y:S01]  /*3410*/  ISETP.GE.AND P2, PT, R0.reuse, R38, PT ;  /* 0x000000260000720c */ /* 0x040fe20003f46270 */
[----:B------:R-:W-:Y:S01]  /*3420*/  HMMA.16816.F32 R32, R4, R14, R32 ;  /* 0x0000000e0420723c */ /* 0x000fe20000001820 */
[----:B------:R-:W-:Y:S01]  /*3430*/  ISETP.GE.AND P1, PT, R0, R39, PT ;  /* 0x000000270000720c */ /* 0x000fe20003f26270 */
[----:B------:R-:W-:Y:S01]  /*3440*/  VIADD R0, R71, 0x38 ;  /* 0x0000003847007836 */ /* 0x000fe20000000000 */
[----:B------:R-:W-:-:S02]  /*3450*/  FSEL R74, R112, -INF , !P4 ;  /* 0xff800000704a7808 */ /* 0x000fc40006000000 */
[----:B------:R-:W-:Y:S01]  /*3460*/  FSEL R132, R114, -INF , !P0 ;  /* 0xff80000072847808 */ /* 0x000fe20004000000 */
[----:B------:R-:W-:Y:S01]  /*3470*/  HMMA.16816.F32 R12, R28, R212, RZ ;  /* 0x000000d41c0c723c */ /* 0x000fe200000018ff */
[----:B------:R-:W-:Y:S02]  /*3480*/  FSEL R72, R113, -INF , !P2 ;  /* 0xff80000071487808 */ /* 0x000fe40005000000 */
[----:B------:R-:W-:Y:S02]  /*3490*/  FSEL R115, R115, -INF , !P1 ;  /* 0xff80000073737808 */ /* 0x000fe40004800000 */
[CC--:B------:R-:W-:Y:S01]  /*34a0*/  ISETP.GE.AND P4, PT, R0.reuse, R38.reuse, PT ;  /* 0x000000260000720c */ /* 0x0c0fe20003f86270 */
[----:B--2---:R-:W-:Y:S01]  /*34b0*/  HMMA.16816.F32 R40, R4, R20, R40 ;  /* 0x000000140428723c */ /* 0x004fe20000001828 */
[----:B------:R-:W-:Y:S01]  /*34c0*/  ISETP.GE.AND P0, PT, R0, R39, PT ;  /* 0x000000270000720c */ /* 0x000fe20003f06270 */
[----:B------:R-:W-:Y:S01]  /*34d0*/  VIADD R0, R71, 0x40 ;  /* 0x0000004047007836 */ /* 0x000fe20000000000 */
[----:B------:R-:W-:-:S02]  /*34e0*/  ISETP.GE.AND P2, PT, R48, R38, PT ;  /* 0x000000263000720c */ /* 0x000fc40003f46270 */
[----:B------:R-:W-:Y:S01]  /*34f0*/  ISETP.GE.AND P1, PT, R48, R39, PT ;  /* 0x000000273000720c */ /* 0x000fe20003f26270 */
[----:B------:R-:W-:Y:S01]  /*3500*/  HMMA.16816.F32 R44, R4, R22, R44 ;  /* 0x00000016042c723c */ /* 0x000fe2000000182c */
[----:B------:R-:W-:Y:S01]  /*3510*/  FSEL R50, R16, -INF , !P4 ;  /* 0xff80000010327808 */ /* 0x000fe20006000000 */
[----:B------:R-:W-:Y:S01]  /*3520*/  LDSM.16.M88.4 R20, [R233+0x1c00] ;  /* 0x001c0000e914783b */ /* 0x000fe20000000200 */
[----:B------:R-:W-:Y:S02]  /*3530*/  FSEL R125, R18, -INF , !P0 ;  /* 0xff800000127d7808 */ /* 0x000fe40004000000 */
[----:B------:R-:W-:Y:S01]  /*3540*/  FSEL R48, R17, -INF , !P2 ;  /* 0xff80000011307808 */ /* 0x000fe20005000000 */
[----:B------:R-:W-:Y:S01]  /*3550*/  HMMA.16816.F32 R212, R28, R214, RZ ;  /* 0x000000d61cd4723c */ /* 0x000fe200000018ff */
[----:B------:R-:W-:Y:S02]  /*3560*/  FSEL R136, R19, -INF , !P1 ;  /* 0xff80000013887808 */ /* 0x000fe40004800000 */
[----:B------:R-:W1:Y:S01]  /*3570*/  LDSM.16.M88.4 R16, [R234+0x3000] ;  /* 0x00300000ea10783b */ /* 0x000e620000000200 */
[----:B------:R-:W-:-:S02]  /*3580*/  ISETP.GE.AND P4, PT, R0, R38, PT ;  /* 0x000000260000720c */ /* 0x000fc40003f86270 */
[-C--:B------:R-:W-:Y:S01]  /*3590*/  ISETP.GE.AND P0, PT, R0, R39.reuse, PT ;  /* 0x000000270000720c */ /* 0x080fe20003f06270 */
[C---:B------:R-:W-:Y:S01]  /*35a0*/  VIADD R0, R71.reuse, 0x41 ;  /* 0x0000004147007836 */ /* 0x040fe20000000000 */
[----:B------:R-:W-:Y:S02]  /*35b0*/  HMMA.16816.F32 R12, R4, R60, R12 ;  /* 0x0000003c040c723c */ /* 0x000fe4000000180c */
[----:B------:R-:W-:Y:S01]  /*35c0*/  FSEL R121, R26, -INF , !P0 ;  /* 0xff8000001a797808 */ /* 0x000fe20004000000 */
[C---:B------:R-:W-:Y:S01]  /*35d0*/  VIADD R26, R71.reuse, 0x49 ;  /* 0x00000049471a7836 */ /* 0x040fe20000000000 */
[CC--:B------:R-:W-:Y:S02]  /*35e0*/  ISETP.GE.AND P2, PT, R0.reuse, R38.reuse, PT ;  /* 0x000000260000720c */ /* 0x0c0fe40003f46270 */
[----:B------:R-:W-:Y:S02]  /*35f0*/  ISETP.GE.AND P1, PT, R0, R39, PT ;  /* 0x000000270000720c */ /* 0x000fe40003f26270 */
[----:B------:R-:W-:Y:S01]  /*3600*/  FSEL R0, R24, -INF , !P4 ;  /* 0xff80000018007808 */ /* 0x000fe20006000000 */
[----:B------:R-:W-:Y:S01]  /*3610*/  VIADD R24, R71, 0x50 ;  /* 0x0000005047187836 */ /* 0x000fe20000000000 */
[----:B------:R-:W-:-:S02]  /*3620*/  ISETP.GE.AND P4, PT, R52, R38, PT ;  /* 0x000000263400720c */ /* 0x000fc40003f86270 */
[----:B------:R-:W-:Y:S02]  /*3630*/  FSEL R102, R25, -INF , !P2 ;  /* 0xff80000019667808 */ /* 0x000fe40005000000 */
[----:B------:R-:W-:Y:S02]  /*3640*/  FSEL R138, R27, -INF , !P1 ;  /* 0xff8000001b8a7808 */ /* 0x000fe40004800000 */
[----:B------:R-:W-:Y:S01]  /*3650*/  FSEL R108, R32, -INF , !P4 ;  /* 0xff800000206c7808 */ /* 0x000fe20006000000 */
[----:B------:R-:W-:Y:S01]  /*3660*/  VIADD R32, R71, 0x51 ;  /* 0x0000005147207836 */ /* 0x000fe20000000000 */
[C---:B------:R-:W-:Y:S01]  /*3670*/  ISETP.GE.AND P2, PT, R26.reuse, R38, PT ;  /* 0x000000261a00720c */ /* 0x040fe20003f46270 */
[----:B------:R-:W-:Y:S01]  /*3680*/  HMMA.16816.F32 R212, R4, R62, R212 ;  /* 0x0000003e04d4723c */ /* 0x000fe200000018d4 */
[-C--:B------:R-:W-:Y:S02]  /*3690*/  ISETP.GE.AND P1, PT, R26, R39.reuse, PT ;  /* 0x000000271a00720c */ /* 0x080fe40003f26270 */
[----:B------:R-:W-:-:S02]  /*36a0*/  ISETP.GE.AND P0, PT, R52, R39, PT ;  /* 0x000000273400720c */ /* 0x000fc40003f06270 */
[----:B------:R-:W-:Y:S01]  /*36b0*/  FSEL R112, R33, -INF , !P2 ;  /* 0xff80000021707808 */ /* 0x000fe20005000000 */
[----:B------:R-:W2:Y:S01]  /*36c0*/  LDSM.16.M88.4 R52, [R233+0x2000] ;  /* 0x00200000e934783b */ /* 0x000ea20000000200 */
[----:B------:R-:W-:Y:S02]  /*36d0*/  FSEL R150, R35, -INF , !P1 ;  /* 0xff80000023967808 */ /* 0x000fe40004800000 */
[----:B------:R-:W-:Y:S02]  /*36e0*/  FSEL R252, R34, -INF , !P0 ;  /* 0xff80000022fc7808 */ /* 0x000fe40004000000 */
[CC--:B------:R-:W-:Y:S02]  /*36f0*/  ISETP.GE.AND P2, PT, R32.reuse, R38.reuse, PT ;  /* 0x000000262000720c */ /* 0x0c0fe40003f46270 */
[----:B------:R-:W-:Y:S01]  /*3700*/  ISETP.GE.AND P1, PT, R32, R39, PT ;  /* 0x000000272000720c */ /* 0x000fe20003f26270 */
[----:B------:R-:W-:Y:S01]  /*3710*/  VIADD R32, R71, 0x58 ;  /* 0x0000005847207836 */ /* 0x000fe20000000000 */
[----:B------:R-:W-:-:S02]  /*3720*/  ISETP.GE.AND P4, PT, R24, R38, PT ;  /* 0x000000261800720c */ /* 0x000fc40003f86270 */
[-C--:B------:R-:W-:Y:S02]  /*3730*/  ISETP.GE.AND P0, PT, R24, R39.reuse, PT ;  /* 0x000000271800720c */ /* 0x080fe40003f06270 */
[C---:B------:R-:W-:Y:S01]  /*3740*/  HMMA.16816.F32 R24, R28.reuse, R208, RZ ;  /* 0x000000d01c18723c */ /* 0x040fe200000018ff */
[----:B------:R-:W-:Y:S02]  /*3750*/  FSEL R186, R40, -INF , !P4 ;  /* 0xff80000028ba7808 */ /* 0x000fe40006000000 */
[----:B------:R-:W-:Y:S02]  /*3760*/  FSEL R246, R42, -INF , !P0 ;  /* 0xff8000002af67808 */ /* 0x000fe40004000000 */
[C---:B------:R-:W-:Y:S01]  /*3770*/  ISETP.GE.AND P4, PT, R32.reuse, R38, PT ;  /* 0x000000262000720c */ /* 0x040fe20003f86270 */
[----:B------:R-:W-:Y:S01]  /*3780*/  HMMA.16816.F32 R208, R28, R210, RZ ;  /* 0x000000d21cd0723c */ /* 0x000fe200000018ff */
[----:B------:R-:W-:Y:S02]  /*3790*/  ISETP.GE.AND P0, PT, R32, R39, PT ;  /* 0x000000272000720c */ /* 0x000fe40003f06270 */
[----:B------:R-:W3:Y:S01]  /*37a0*/  LDSM.16.M88.4 R32, [R234+0x3400] ;  /* 0x00340000ea20783b */ /* 0x000ee20000000200 */
[----:B------:R-:W-:-:S02]  /*37b0*/  FSEL R73, R41, -INF , !P2 ;  /* 0xff80000029497808 */ /* 0x000fc40005000000 */
[----:B------:R-:W-:Y:S02]  /*37c0*/  FSEL R152, R43, -INF , !P1 ;  /* 0xff8000002b987808 */ /* 0x000fe40004800000 */
[----:B-1----:R-:W-:Y:S01]  /*37d0*/  HMMA.16816.F32 R40, R28, R16, RZ ;  /* 0x000000101c28723c */ /* 0x002fe200000018ff */
[----:B------:R-:W-:Y:S01]  /*37e0*/  FSEL R75, R44, -INF , !P4 ;  /* 0xff8000002c4b7808 */ /* 0x000fe20006000000 */
[----:B------:R-:W-:Y:S01]  /*37f0*/  VIADD R44, R71, 0x71 ;  /* 0x00000071472c7836 */ /* 0x000fe20000000000 */
[----:B------:R-:W-:Y:S02]  /*3800*/  FSEL R164, R46, -INF , !P0 ;  /* 0xff8000002ea47808 */ /* 0x000fe40004000000 */
[CC--:B------:R-:W-:Y:S02]  /*3810*/  ISETP.GE.AND P2, PT, R59.reuse, R38.reuse, PT ;  /* 0x000000263b00720c */ /* 0x0c0fe40003f46270 */
[-C--:B------:R-:W-:Y:S01]  /*3820*/  ISETP.GE.AND P1, PT, R59, R39.reuse, PT ;  /* 0x000000273b00720c */ /* 0x080fe20003f26270 */
[C---:B------:R-:W-:Y:S01]  /*3830*/  VIADD R17, R71.reuse, 0x61 ;  /* 0x0000006147117836 */ /* 0x040fe20000000000 */
[CC--:B------:R-:W-:Y:S01]  /*3840*/  ISETP.GE.AND P4, PT, R58.reuse, R38.reuse, PT ;  /* 0x000000263a00720c */ /* 0x0c0fe20003f86270 */
[C---:B------:R-:W-:Y:S01]  /*3850*/  HMMA.16816.F32 R24, R4.reuse, R20, R24 ;  /* 0x000000140418723c */ /* 0x040fe20000001818 */
[-C--:B------:R-:W-:Y:S01]  /*3860*/  ISETP.GE.AND P0, PT, R58, R39.reuse, PT ;  /* 0x000000273a00720c */ /* 0x080fe20003f06270 */
[----:B------:R-:W-:Y:S01]  /*3870*/  VIADD R16, R71, 0x68 ;  /* 0x0000006847107836 */ /* 0x000fe20000000000 */
[----:B------:R-:W-:Y:S01]  /*3880*/  FSEL R77, R45, -INF , !P2 ;  /* 0xff8000002d4d7808 */ /* 0x000fe20005000000 */
[----:B------:R-:W-:Y:S01]  /*3890*/  VIADD R58, R71, 0x78 ;  /* 0x00000078473a7836 */ /* 0x000fe20000000000 */
[----:B------:R-:W-:Y:S01]  /*38a0*/  FSEL R244, R47, -INF , !P1 ;  /* 0xff8000002ff47808 */ /* 0x000fe20004800000 */
[C---:B------:R-:W-:Y:S01]  /*38b0*/  HMMA.16816.F32 R208, R4.reuse, R22, R208 ;  /* 0x0000001604d0723c */ /* 0x040fe200000018d0 */
[----:B------:R-:W1:Y:S01]  /*38c0*/  LDSM.16.M88.4 R20, [R233+0x2400] ;  /* 0x00240000e914783b */ /* 0x000e620000000200 */
[----:B------:R-:W-:Y:S01]  /*38d0*/  FSEL R79, R12, -INF , !P4 ;  /* 0xff8000000c4f7808 */ /* 0x000fe20006000000 */
[C---:B------:R-:W-:Y:S01]  /*38e0*/  VIADD R12, R71.reuse, 0x70 ;  /* 0x00000070470c7836 */ /* 0x040fe20000000000 */
[----:B------:R-:W-:Y:S01]  /*38f0*/  FSEL R242, R14, -INF , !P0 ;  /* 0xff8000000ef27808 */ /* 0x000fe20004000000 */
[----:B------:R-:W-:Y:S01]  /*3900*/  VIADD R14, R71, 0x69 ;  /* 0x00000069470e7836 */ /* 0x000fe20000000000 */
[-C--:B------:R-:W-:Y:S01]  /*3910*/  ISETP.GE.AND P2, PT, R17, R38.reuse, PT ;  /* 0x000000261100720c */ /* 0x080fe20003f46270 */
[----:B------:R-:W-:Y:S01]  /*3920*/  VIADD R59, R71, 0xb9 ;  /* 0x000000b9473b7836 */ /* 0x000fe20000000000 */
[----:B------:R-:W-:Y:S01]  /*3930*/  ISETP.GE.AND P1, PT, R17, R39, PT ;  /* 0x000000271100720c */ /* 0x000fe20003f26270 */
[----:B--2---:R-:W-:Y:S01]  /*3940*/  HMMA.16816.F32 R40, R4, R52, R40 ;  /* 0x000000340428723c */ /* 0x004fe20000001828 */
[----:B------:R-:W-:-:S02]  /*3950*/  ISETP.GE.AND P4, PT, R16, R38, PT ;  /* 0x000000261000720c */ /* 0x000fc40003f86270 */
[----:B------:R-:W-:Y:S02]  /*3960*/  ISETP.GE.AND P0, PT, R16, R39, PT ;  /* 0x000000271000720c */ /* 0x000fe40003f06270 */
[----:B------:R-:W-:Y:S01]  /*3970*/  FSEL R81, R13, -INF , !P2 ;  /* 0xff8000000d517808 */ /* 0x000fe20005000000 */
[----:B------:R-:W-:Y:S01]  /*3980*/  HMMA.16816.F32 R16, R28, R18, RZ ;  /* 0x000000121c10723c */ /* 0x000fe200000018ff */
[----:B------:R-:W-:Y:S02]  /*3990*/  FSEL R170, R15, -INF , !P1 ;  /* 0xff8000000faa7808 */ /* 0x000fe40004800000 */
[----:B------:R-:W-:Y:S02]  /*39a0*/  FSEL R52, R212, -INF , !P4 ;  /* 0xff800000d4347808 */ /* 0x000fe40006000000 */
[----:B------:R-:W-:Y:S02]  /*39b0*/  FSEL R214, R214, -INF , !P0 ;  /* 0xff800000d6d67808 */ /* 0x000fe40004000000 */
[----:B------:R-:W-:-:S02]  /*39c0*/  ISETP.GE.AND P2, PT, R14, R38, PT ;  /* 0x000000260e00720c */ /* 0x000fc40003f46270 */
[-C--:B------:R-:W-:Y:S02]  /*39d0*/  ISETP.GE.AND P1, PT, R14, R39.reuse, PT ;  /* 0x000000270e00720c */ /* 0x080fe40003f26270 */
[CC--:B------:R-:W-:Y:S02]  /*39e0*/  ISETP.GE.AND P4, PT, R12.reuse, R38.reuse, PT ;  /* 0x000000260c00720c */ /* 0x0c0fe40003f86270 */
[-C--:B------:R-:W-:Y:S02]  /*39f0*/  ISETP.GE.AND P0, PT, R12, R39.reuse, PT ;  /* 0x000000270c00720c */ /* 0x080fe40003f06270 */
[C---:B---3--:R-:W-:Y:S01]  /*3a00*/  HMMA.16816.F32 R12, R28.reuse, R32, RZ ;  /* 0x000000201c0c723c */ /* 0x048fe200000018ff */
[----:B------:R-:W-:Y:S02]  /*3a10*/  FSEL R213, R213, -INF , !P2 ;  /* 0xff800000d5d57808 */ /* 0x000fe40005000000 */
[----:B------:R-:W-:Y:S02]  /*3a20*/  FSEL R176, R215, -INF , !P1 ;  /* 0xff800000d7b07808 */ /* 0x000fe40004800000 */
[C---:B------:R-:W-:Y:S01]  /*3a30*/  ISETP.GE.AND P2, PT, R44.reuse, R38, PT ;  /* 0x000000262c00720c */ /* 0x040fe20003f46270 */
[----:B------:R-:W-:Y:S01]  /*3a40*/  HMMA.16816.F32 R32, R28, R34, RZ ;  /* 0x000000221c20723c */ /* 0x000fe200000018ff */
[----:B------:R-:W-:-:S02]  /*3a50*/  ISETP.GE.AND P1, PT, R44, R39, PT ;  /* 0x000000272c00720c */ /* 0x000fc40003f26270 */
[----:B------:R-:W-:Y:S01]  /*3a60*/  FSEL R53, R24, -INF , !P4 ;  /* 0xff80000018357808 */ /* 0x000fe20006000000 */
[----:B------:R-:W2:Y:S01]  /*3a70*/  LDSM.16.M88.4 R44, [R233+0x2800] ;  /* 0x00280000e92c783b */ /* 0x000ea20000000200 */
[----:B------:R-:W-:Y:S01]  /*3a80*/  FSEL R212, R26, -INF , !P0 ;  /* 0xff8000001ad47808 */ /* 0x000fe20004000000 */
[----:B------:R-:W-:Y:S01]  /*3a90*/  HMMA.16816.F32 R16, R4, R54, R16 ;  /* 0x000000360410723c */ /* 0x000fe20000001810 */
[----:B------:R-:W-:Y:S02]  /*3aa0*/  FSEL R184, R27, -INF , !P1 ;  /* 0xff8000001bb87808 */ /* 0x000fe40004800000 */
[C---:B------:R-:W-:Y:S02]  /*3ab0*/  ISETP.GE.AND P4, PT, R58.reuse, R38, PT ;  /* 0x000000263a00720c */ /* 0x040fe40003f86270 */
[-C--:B------:R-:W-:Y:S01]  /*3ac0*/  ISETP.GE.AND P0, PT, R58, R39.reuse, PT ;  /* 0x000000273a00720c */ /* 0x080fe20003f06270 */
[----:B------:R-:W-:Y:S01]  /*3ad0*/  VIADD R58, R71, 0x80 ;  /* 0x00000080473a7836 */ /* 0x000fe20000000000 */
[----:B------:R-:W-:Y:S01]  /*3ae0*/  FSEL R54, R25, -INF , !P2 ;  /* 0xff80000019367808 */ /* 0x000fe20005000000 */
[----:B------:R-:W-:Y:S01]  /*3af0*/  VIADD R55, R71, 0x79 ;  /* 0x0000007947377836 */ /* 0x000fe20000000000 */
[----:B------:R-:W-:Y:S01]  /*3b00*/  FSEL R210, R210, -INF , !P0 ;  /* 0xff800000d2d27808 */ /* 0x000fe20004000000 */
[----:B------:R-:W-:Y:S01]  /*3b10*/  HMMA.16816.F32 R24, R28, R172, RZ ;  /* 0x000000ac1c18723c */ /* 0x000fe200000018ff */
[----:B------:R-:W-:-:S02]  /*3b20*/  ISETP.GE.AND P0, PT, R58, R39, PT ;  /* 0x000000273a00720c */ /* 0x000fc40003f06270 */
[CC--:B------:R-:W-:Y:S02]  /*3b30*/  ISETP.GE.AND P2, PT, R55.reuse, R38.reuse, PT ;  /* 0x000000263700720c */ /* 0x0c0fe40003f46270 */
[-C--:B------:R-:W-:Y:S01]  /*3b40*/  ISETP.GE.AND P1, PT, R55, R39.reuse, PT ;  /* 0x000000273700720c */ /* 0x080fe20003f26270 */
[C---:B-1----:R-:W-:Y:S01]  /*3b50*/  HMMA.16816.F32 R12, R4.reuse, R20, R12 ;  /* 0x00000014040c723c */ /* 0x042fe2000000180c */
[----:B------:R-:W-:Y:S02]  /*3b60*/  FSEL R209, R209, -INF , !P2 ;  /* 0xff800000d1d17808 */ /* 0x000fe40005000000 */
[----:B------:R-:W-:Y:S02]  /*3b70*/  FSEL R190, R211, -INF , !P1 ;  /* 0xff800000d3be7808 */ /* 0x000fe40004800000 */
[----:B------:R-:W-:Y:S01]  /*3b80*/  FSEL R55, R208, -INF , !P4 ;  /* 0xff800000d0377808 */ /* 0x000fe20006000000 */
[----:B------:R-:W-:Y:S01]  /*3b90*/  HMMA.16816.F32 R32, R4, R22, R32 ;  /* 0x000000160420723c */ /* 0x000fe20000001820 */
[C---:B------:R-:W-:Y:S01]  /*3ba0*/  VIADD R20, R71.reuse, 0x81 ;  /* 0x0000008147147836 */ /* 0x040fe20000000000 */
[-C--:B------:R-:W-:Y:S01]  /*3bb0*/  ISETP.GE.AND P4, PT, R58, R38.reuse, PT ;  /* 0x000000263a00720c */ /* 0x080fe20003f86270 */
[C---:B------:R-:W-:Y:S01]  /*3bc0*/  VIADD R58, R71.reuse, 0x88 ;  /* 0x00000088473a7836 */ /* 0x040fe20000000000 */
[----:B------:R-:W-:Y:S01]  /*3bd0*/  FSEL R208, R42, -INF , !P0 ;  /* 0xff8000002ad07808 */ /* 0x000fe20004000000 */
[----:B------:R-:W-:Y:S01]  /*3be0*/  VIADD R42, R71, 0x89 ;  /* 0x00000089472a7836 */ /* 0x000fe20000000000 */
[C---:B------:R-:W-:Y:S01]  /*3bf0*/  ISETP.GE.AND P2, PT, R20.reuse, R38, PT ;  /* 0x000000261400720c */ /* 0x040fe20003f46270 */
[----:B------:R-:W-:Y:S01]  /*3c00*/  HMMA.16816.F32 R172, R28, R174, RZ ;  /* 0x000000ae1cac723c */ /* 0x000fe200000018ff */
[----:B------:R-:W-:-:S02]  /*3c10*/  ISETP.GE.AND P1, PT, R20, R39, PT ;  /* 0x000000271400720c */ /* 0x000fc40003f26270 */
[----:B------:R-:W1:Y:S01]  /*3c20*/  LDSM.16.M88.4 R20, [R233+0x2c00] ;  /* 0x002c0000e914783b */ /* 0x000e620000000200 */
[----:B------:R-:W-:Y:S01]  /*3c30*/  FSEL R83, R40, -INF , !P4 ;  /* 0xff80000028537808 */ /* 0x000fe20006000000 */
[----:B------:R-:W-:Y:S01]  /*3c40*/  VIADD R40, R71, 0x90 ;  /* 0x0000009047287836 */ /* 0x000fe20000000000 */
[-C--:B------:R-:W-:Y:S02]  /*3c50*/  ISETP.GE.AND P4, PT, R58, R38.reuse, PT ;  /* 0x000000263a00720c */ /* 0x080fe40003f86270 */
[----:B------:R-:W-:Y:S01]  /*3c60*/  FSEL R85, R41, -INF , !P2 ;  /* 0xff80000029557808 */ /* 0x000fe20005000000 */
[----:B--2---:R-:W-:Y:S01]  /*3c70*/  HMMA.16816.F32 R24, R4, R44, R24 ;  /* 0x0000002c0418723c */ /* 0x004fe20000001818 */
[----:B------:R-:W-:Y:S02]  /*3c80*/  FSEL R206, R43, -INF , !P1 ;  /* 0xff8000002bce7808 */ /* 0x000fe40004800000 */
[----:B------:R-:W-:Y:S01]  /*3c90*/  FSEL R87, R16, -INF , !P4 ;  /* 0xff80000010577808 */ /* 0x000fe20006000000 */
[----:B------:R-:W-:Y:S01]  /*3ca0*/  VIADD R16, R71, 0x91 ;  /* 0x0000009147107836 */ /* 0x000fe20000000000 */
[----:B------:R-:W-:-:S02]  /*3cb0*/  ISETP.GE.AND P2, PT, R42, R38, PT ;  /* 0x000000262a00720c */ /* 0x000fc40003f46270 */
[-C--:B------:R-:W-:Y:S01]  /*3cc0*/  ISETP.GE.AND P1, PT, R42, R39.reuse, PT ;  /* 0x000000272a00720c */ /* 0x080fe20003f26270 */
[C---:B------:R-:W-:Y:S01]  /*3cd0*/  VIADD R45, R71.reuse, 0x99 ;  /* 0x00000099472d7836 */ /* 0x040fe20000000000 */
[----:B------:R-:W-:Y:S01]  /*3ce0*/  ISETP.GE.AND P0, PT, R58, R39, PT ;  /* 0x000000273a00720c */ /* 0x000fe20003f06270 */
[----:B------:R-:W-:Y:S01]  /*3cf0*/  VIADD R44, R71, 0xa0 ;  /* 0x000000a0472c7836 */ /* 0x000fe20000000000 */
[----:B------:R-:W-:Y:S01]  /*3d00*/  FSEL R89, R17, -INF , !P2 ;  /* 0xff80000011597808 */ /* 0x000fe20005000000 */
[----:B------:R-:W-:Y:S01]  /*3d10*/  VIADD R58, R71, 0xc0 ;  /* 0x000000c0473a7836 */ /* 0x000fe20000000000 */
[----:B------:R-:W-:Y:S02]  /*3d20*/  FSEL R202, R19, -INF , !P1 ;  /* 0xff80000013ca7808 */ /* 0x000fe40004800000 */
[----:B------:R-:W-:Y:S01]  /*3d30*/  FSEL R204, R18, -INF , !P0 ;  /* 0xff80000012cc7808 */ /* 0x000fe20004000000 */
[----:B------:R-:W-:Y:S01]  /*3d40*/  HMMA.16816.F32 R172, R4, R46, R172 ;  /* 0x0000002e04ac723c */ /* 0x000fe200000018ac */
[----:B------:R-:W-:-:S02]  /*3d50*/  ISETP.GE.AND P2, PT, R16, R38, PT ;  /* 0x000000261000720c */ /* 0x000fc40003f46270 */
[-C--:B------:R-:W-:Y:S01]  /*3d60*/  ISETP.GE.AND P1, PT, R16, R39.reuse, PT ;  /* 0x000000271000720c */ /* 0x080fe20003f26270 */
[----:B------:R-:W-:Y:S01]  /*3d70*/  VIADD R16, R71, 0x98 ;  /* 0x0000009847107836 */ /* 0x000fe20000000000 */
[CC--:B------:R-:W-:Y:S02]  /*3d80*/  ISETP.GE.AND P4, PT, R40.reuse, R38.reuse, PT ;  /* 0x000000262800720c */ /* 0x0c0fe40003f86270 */
[----:B------:R-:W-:Y:S02]  /*3d90*/  ISETP.GE.AND P0, PT, R40, R39, PT ;  /* 0x000000272800720c */ /* 0x000fe40003f06270 */
[----:B------:R-:W-:Y:S01]  /*3da0*/  FSEL R141, R12, -INF , !P4 ;  /* 0xff8000000c8d7808 */ /* 0x000fe20006000000 */
[----:B------:R-:W2:Y:S01]  /*3db0*/  LDSM.16.M88.4 R40, [R233+0x3000] ;  /* 0x00300000e928783b */ /* 0x000ea20000000200 */
[----:B------:R-:W-:Y:S02]  /*3dc0*/  FSEL R200, R14, -INF , !P0 ;  /* 0xff8000000ec87808 */ /* 0x000fe40004000000 */
[----:B------:R-:W-:-:S02]  /*3dd0*/  ISETP.GE.AND P4, PT, R16, R38, PT ;  /* 0x000000261000720c */ /* 0x000fc40003f86270 */
[-C--:B------:R-:W-:Y:S02]  /*3de0*/  ISETP.GE.AND P0, PT, R16, R39.reuse, PT ;  /* 0x000000271000720c */ /* 0x080fe40003f06270 */
[----:B------:R-:W3:Y:S01]  /*3df0*/  LDSM.16.M88.4 R16, [R234+0x4400] ;  /* 0x00440000ea10783b */ /* 0x000ee20000000200 */
[----:B------:R-:W-:Y:S01]  /*3e00*/  FSEL R151, R13, -INF , !P2 ;  /* 0xff8000000d977808 */ /* 0x000fe20005000000 */
[C---:B-1----:R-:W-:Y:S01]  /*3e10*/  HMMA.16816.F32 R156, R4.reuse, R20, R156 ;  /* 0x00000014049c723c */ /* 0x042fe2000000189c */
[----:B------:R-:W-:Y:S02]  /*3e20*/  FSEL R198, R15, -INF , !P1 ;  /* 0xff8000000fc67808 */ /* 0x000fe40004800000 */
[CC--:B------:R-:W-:Y:S02]  /*3e30*/  ISETP.GE.AND P2, PT, R45.reuse, R38.reuse, PT ;  /* 0x000000262d00720c */ /* 0x0c0fe40003f46270 */
[-C--:B------:R-:W-:Y:S01]  /*3e40*/  ISETP.GE.AND P1, PT, R45, R39.reuse, PT ;  /* 0x000000272d00720c */ /* 0x080fe20003f26270 */
[----:B------:R-:W-:Y:S01]  /*3e50*/  HMMA.16816.F32 R144, R4, R22, R144 ;  /* 0x000000160490723c */ /* 0x000fe20000001890 */
[----:B------:R-:W-:Y:S01]  /*3e60*/  FSEL R153, R32, -INF , !P4 ;  /* 0xff80000020997808 */ /* 0x000fe20006000000 */
[C---:B------:R-:W-:Y:S01]  /*3e70*/  VIADD R20, R71.reuse, 0xa1 ;  /* 0x000000a147147836 */ /* 0x040fe20000000000 */
[----:B------:R-:W-:Y:S01]  /*3e80*/  FSEL R196, R34, -INF , !P0 ;  /* 0xff80000022c47808 */ /* 0x000fe20004000000 */
[----:B------:R-:W-:Y:S01]  /*3e90*/  VIADD R32, R71, 0xa8 ;  /* 0x000000a847207836 */ /* 0x000fe20000000000 */
[C---:B------:R-:W-:Y:S01]  /*3ea0*/  ISETP.GE.AND P4, PT, R44.reuse, R38, PT ;  /* 0x000000262c00720c */ /* 0x040fe20003f86270 */
[----:B------:R-:W-:Y:S01]  /*3eb0*/  HMMA.16816.F32 R12, R28, R116, RZ ;  /* 0x000000741c0c723c */ /* 0x000fe200000018ff */
[----:B------:R-:W-:-:S02]  /*3ec0*/  ISETP.GE.AND P0, PT, R44, R39, PT ;  /* 0x000000272c00720c */ /* 0x000fc40003f06270 */
[----:B------:R-:W-:Y:S01]  /*3ed0*/  LDSM.16.M88.4 R44, [R234+0x4800] ;  /* 0x00480000ea2c783b */ /* 0x000fe20000000200 */
[----:B------:R-:W-:Y:S02]  /*3ee0*/  FSEL R161, R33, -INF , !P2 ;  /* 0xff80000021a17808 */ /* 0x000fe40005000000 */
[----:B------:R-:W-:Y:S01]  /*3ef0*/  FSEL R194, R35, -INF , !P1 ;  /* 0xff80000023c27808 */ /* 0x000fe20004800000 */
[----:B------:R-:W-:Y:S01]  /*3f00*/  HMMA.16816.F32 R116, R28, R118, RZ ;  /* 0x000000761c74723c */ /* 0x000fe200000018ff */
[CC--:B------:R-:W-:Y:S02]  /*3f10*/  ISETP.GE.AND P2, PT, R20.reuse, R38.reuse, PT ;  /* 0x000000261400720c */ /* 0x0c0fe40003f46270 */
[----:B------:R-:W-:Y:S02]  /*3f20*/  ISETP.GE.AND P1, PT, R20, R39, PT ;  /* 0x000000271400720c */ /* 0x000fe40003f26270 */
[----:B------:R-:W1:Y:S01]  /*3f30*/  LDSM.16.M88.4 R20, [R233+0x3400] ;  /* 0x00340000e914783b */ /* 0x000e620000000200 */
[----:B------:R-:W-:Y:S01]  /*3f40*/  FSEL R163, R24, -INF , !P4 ;  /* 0xff80000018a37808 */ /* 0x000fe20006000000 */
[C---:B------:R-:W-:Y:S01]  /*3f50*/  VIADD R24, R71.reuse, 0xb0 ;  /* 0x000000b047187836 */ /* 0x040fe20000000000 */
[----:B------:R-:W-:Y:S01]  /*3f60*/  FSEL R192, R26, -INF , !P0 ;  /* 0xff8000001ac07808 */ /* 0x000fe20004000000 */
[----:B------:R-:W-:Y:S01]  /*3f70*/  VIADD R26, R71, 0xa9 ;  /* 0x000000a9471a7836 */ /* 0x000fe20000000000 */
[----:B------:R-:W-:-:S02]  /*3f80*/  ISETP.GE.AND P4, PT, R32, R38, PT ;  /* 0x000000262000720c */ /* 0x000fc40003f86270 */
[-C--:B------:R-:W-:Y:S01]  /*3f90*/  ISETP.GE.AND P0, PT, R32, R39.reuse, PT ;  /* 0x000000272000720c */ /* 0x080fe20003f06270 */
[----:B------:R-:W-:Y:S01]  /*3fa0*/  VIADD R32, R71, 0xb1 ;  /* 0x000000b147207836 */ /* 0x000fe20000000000 */
[----:B------:R-:W-:Y:S02]  /*3fb0*/  FSEL R165, R25, -INF , !P2 ;  /* 0xff80000019a57808 */ /* 0x000fe40005000000 */
[----:B------:R-:W-:Y:S01]  /*3fc0*/  FSEL R178, R27, -INF , !P1 ;  /* 0xff8000001bb27808 */ /* 0x000fe20004800000 */
[----:B--2---:R-:W-:Y:S01]  /*3fd0*/  HMMA.16816.F32 R12, R4, R40, R12 ;  /* 0x00000028040c723c */ /* 0x004fe2000000180c */
[----:B------:R-:W-:Y:S02]  /*3fe0*/  FSEL R167, R172, -INF , !P4 ;  /* 0xff800000aca77808 */ /* 0x000fe40006000000 */
[----:B------:R-:W-:Y:S02]  /*3ff0*/  FSEL R174, R174, -INF , !P0 ;  /* 0xff800000aeae7808 */ /* 0x000fe40004000000 */
[CC--:B------:R-:W-:Y:S01]  /*4000*/  ISETP.GE.AND P2, PT, R26.reuse, R38.reuse, PT ;  /* 0x000000261a00720c */ /* 0x0c0fe20003f46270 */
[----:B---3--:R-:W-:Y:S01]  /*4010*/  HMMA.16816.F32 R104, R28, R16, RZ ;  /* 0x000000101c68723c */ /* 0x008fe200000018ff */
[----:B------:R-:W-:Y:S01]  /*4020*/  ISETP.GE.AND P1, PT, R26, R39, PT ;  /* 0x000000271a00720c */ /* 0x000fe20003f26270 */
[----:B------:R-:W-:Y:S01]  /*4030*/  VIADD R40, R71, 0xb8 ;  /* 0x000000b847287836 */ /* 0x000fe20000000000 */
[----:B------:R-:W-:-:S02]  /*4040*/  ISETP.GE.AND P4, PT, R24, R38, PT ;  /* 0x000000261800720c */ /* 0x000fc40003f86270 */
[-C--:B------:R-:W-:Y:S01]  /*4050*/  ISETP.GE.AND P0, PT, R24, R39.reuse, PT ;  /* 0x000000271800720c */ /* 0x080fe20003f06270 */
[----:B------:R-:W-:Y:S01]  /*4060*/  HMMA.16816.F32 R16, R28, R18, RZ ;  /* 0x000000121c10723c */ /* 0x000fe200000018ff */
[----:B------:R-:W2:Y:S01]  /*4070*/  LDSM.16.M88.4 R24, [R233+0x3800] ;  /* 0x00380000e918783b */ /* 0x000ea20000000200 */
[----:B------:R-:W-:Y:S02]  /*4080*/  FSEL R173, R173, -INF , !P2 ;  /* 0xff800000adad7808 */ /* 0x000fe40005000000 */
[----:B------:R-:W-:Y:S02]  /*4090*/  FSEL R166, R175, -INF , !P1 ;  /* 0xff800000afa67808 */ /* 0x000fe40004800000 */
[C---:B------:R-:W-:Y:S01]  /*40a0*/  ISETP.GE.AND P2, PT, R32.reuse, R38, PT ;  /* 0x000000262000720c */ /* 0x040fe20003f46270 */
[----:B------:R-:W-:Y:S01]  /*40b0*/  HMMA.16816.F32 R116, R4, R42, R116 ;  /* 0x0000002a0474723c */ /* 0x000fe20000001874 */
[----:B------:R-:W-:Y:S02]  /*40c0*/  ISETP.GE.AND P1, PT, R32, R39, PT ;  /* 0x000000272000720c */ /* 0x000fe40003f26270 */
[----:B------:R-:W3:Y:S01]  /*40d0*/  LDSM.16.M88.4 R32, [R234+0x4c00] ;  /* 0x004c0000ea20783b */ /* 0x000ee20000000200 */
[----:B------:R-:W-:-:S02]  /*40e0*/  FSEL R169, R156, -INF , !P4 ;  /* 0xff8000009ca97808 */ /* 0x000fc40006000000 */
[----:B------:R-:W-:Y:S02]  /*40f0*/  FSEL R158, R158, -INF , !P0 ;  /* 0xff8000009e9e7808 */ /* 0x000fe40004000000 */
[CC--:B------:R-:W-:Y:S02]  /*4100*/  ISETP.GE.AND P4, PT, R40.reuse, R38.reuse, PT ;  /* 0x000000262800720c */ /* 0x0c0fe40003f86270 */
[-C--:B------:R-:W-:Y:S01]  /*4110*/  ISETP.GE.AND P0, PT, R40, R39.reuse, PT ;  /* 0x000000272800720c */ /* 0x080fe20003f06270 */
[----:B-1----:R-:W-:Y:S01]  /*4120*/  HMMA.16816.F32 R104, R4, R20, R104 ;  /* 0x000000140468723c */ /* 0x002fe20000001868 */
[----:B------:R-:W-:Y:S02]  /*4130*/  FSEL R157, R157, -INF , !P2 ;  /* 0xff8000009d9d7808 */ /* 0x000fe40005000000 */
[----:B------:R-:W-:Y:S02]  /*4140*/  FSEL R154, R159, -INF , !P1 ;  /* 0xff8000009f9a7808 */ /* 0x000fe40004800000 */
[CC--:B------:R-:W-:Y:S01]  /*4150*/  ISETP.GE.AND P2, PT, R59.reuse, R38.reuse, PT ;  /* 0x000000263b00720c */ /* 0x0c0fe20003f46270 */
[----:B------:R-:W-:Y:S01]  /*4160*/  HMMA.16816.F32 R40, R28, R44, RZ ;  /* 0x0000002c1c28723c */ /* 0x000fe200000018ff */
[-C--:B------:R-:W-:Y:S01]  /*4170*/  ISETP.GE.AND P1, PT, R59, R39.reuse, PT ;  /* 0x000000273b00720c */ /* 0x080fe20003f26270 */
[C---:B------:R-:W-:Y:S01]  /*4180*/  VIADD R21, R71.reuse, 0xc1 ;  /* 0x000000c147157836 */ /* 0x040fe20000000000 */
[----:B------:R-:W-:Y:S01]  /*4190*/  FSEL R144, R144, -INF , !P4 ;  /* 0xff80000090907808 */ /* 0x000fe20006000000 */
[C---:B------:R-:W-:Y:S01]  /*41a0*/  VIADD R20, R71.reuse, 0xc8 ;  /* 0x000000c847147836 */ /* 0x040fe20000000000 */
[----:B------:R-:W-:Y:S01]  /*41b0*/  FSEL R146, R146, -INF , !P0 ;  /* 0xff80000092927808 */ /* 0x000fe20004000000 */
[----:B------:R-:W-:Y:S01]  /*41c0*/  HMMA.16816.F32 R16, R4, R22, R16 ;  /* 0x000000160410723c */ /* 0x000fe20000001810 */
[C---:B------:R-:W-:Y:S01]  /*41d0*/  ISETP.GE.AND P4, PT, R58.reuse, R38, PT ;  /* 0x000000263a00720c */ /* 0x040fe20003f86270 */
[C---:B------:R-:W-:Y:S01]  /*41e0*/  VIADD R45, R71.reuse, 0xc9 ;  /* 0x000000c9472d7836 */ /* 0x040fe20000000000 */
[----:B------:R-:W-:Y:S01]  /*41f0*/  ISETP.GE.AND P0, PT, R58, R39, PT ;  /* 0x000000273a00720c */ /* 0x000fe20003f06270 */
[----:B------:R-:W-:Y:S01]  /*4200*/  VIADD R44, R71, 0xd0 ;  /* 0x000000d0472c7836 */ /* 0x000fe20000000000 */
[----:B------:R-:W-:-:S02]  /*4210*/  FSEL R145, R145, -INF , !P2 ;  /* 0xff80000091917808 */ /* 0x000fc40005000000 */
[----:B------:R-:W-:Y:S02]  /*4220*/  FSEL R140, R147, -INF , !P1 ;  /* 0xff800000938c7808 */ /* 0x000fe40004800000 */
[CC--:B------:R-:W-:Y:S02]  /*4230*/  ISETP.GE.AND P2, PT, R21.reuse, R38.reuse, PT ;  /* 0x000000261500720c */ /* 0x0c0fe40003f46270 */
[-C--:B------:R-:W-:Y:S02]  /*4240*/  ISETP.GE.AND P1, PT, R21, R39.reuse, PT ;  /* 0x000000271500720c */ /* 0x080fe40003f26270 */
[----:B------:R-:W-:Y:S02]  /*4250*/  FSEL R147, R12, -INF , !P4 ;  /* 0xff8000000c937808 */ /* 0x000fe40006000000 */
[----:B------:R-:W-:Y:S02]  /*4260*/  FSEL R128, R14, -INF , !P0 ;  /* 0xff8000000e807808 */ /* 0x000fe40004000000 */
[C---:B------:R-:W-:Y:S01]  /*4270*/  ISETP.GE.AND P4, PT, R20.reuse, R38, PT ;  /* 0x000000261400720c */ /* 0x040fe20003f86270 */
[----:B--2---:R-:W-:Y:S01]  /*4280*/  HMMA.16816.F32 R40, R4, R24, R40 ;  /* 0x000000180428723c */ /* 0x004fe20000001828 */
[----:B------:R-:W-:-:S02]  /*4290*/  ISETP.GE.AND P0, PT, R20, R39, PT ;  /* 0x000000271400720c */ /* 0x000fc40003f06270 */
[----:B------:R-:W-:Y:S02]  /*42a0*/  FSEL R159, R13, -INF , !P2 ;  /* 0xff8000000d9f7808 */ /* 0x000fe40005000000 */
[----:B------:R-:W-:Y:S01]  /*42b0*/  FSEL R122, R15, -INF , !P1 ;  /* 0xff8000000f7a7808 */ /* 0x000fe20004800000 */
[----:B------:R-:W-:Y:S01]  /*42c0*/  HMMA.16816.F32 R20, R28, R46, RZ ;  /* 0x0000002e1c14723c */ /* 0x000fe200000018ff */
[----:B------:R-:W1:Y:S01]  /*42d0*/  LDSM.16.M88.4 R12, [R233+0x3c00] ;  /* 0x003c0000e90c783b */ /* 0x000e620000000200 */
[----:B------:R-:W-:Y:S01]  /*42e0*/  ISETP.GE.AND P2, PT, R45, R38, PT ;  /* 0x000000262d00720c */ /* 0x000fe20003f46270 */
[----:B------:R-:W-:Y:S01]  /*42f0*/  VIADD R25, R71, 0xd1 ;  /* 0x000000d147197836 */ /* 0x000fe20000000000 */
[----:B------:R-:W-:Y:S01]  /*4300*/  ISETP.GE.AND P1, PT, R45, R39, PT ;  /* 0x000000272d00720c */ /* 0x000fe20003f26270 */
[----:B------:R-:W-:-:S04]  /*4310*/  DEPBAR.LE SB0, 0x0 ;  /* 0x000080000000791a */ /* 0x000fc80000000000 */
[----:B------:R-:W-:Y:S02]  /*4320*/  FSEL R24, R116, -INF , !P4 ;  /* 0xff80000074187808 */ /* 0x000fe40006000000 */
[----:B------:R-:W-:Y:S01]  /*4330*/  FSEL R118, R118, -INF , !P0 ;  /* 0xff80000076767808 */ /* 0x000fe20004000000 */
[----:B------:R-:W-:Y:S01]  /*4340*/  BAR.SYNC.DEFER_BLOCKING 0x0 ;  /* 0x0000000000007b1d */ /* 0x000fe20000010000 */
[C---:B------:R-:W-:Y:S02]  /*4350*/  ISETP.GE.AND P4, PT, R44.reuse, R38, PT ;  /* 0x000000262c00720c */ /* 0x040fe40003f86270 */
[-C--:B------:R-:W-:Y:S02]  /*4360*/  ISETP.GE.AND P0, PT, R44, R39.reuse, PT ;  /* 0x000000272c00720c */ /* 0x080fe40003f06270 */
[----:B---3--:R-:W-:Y:S01]  /*4370*/  HMMA.16816.F32 R44, R28, R32, RZ ;  /* 0x000000201c2c723c */ /* 0x008fe200000018ff */
[----:B------:R-:W-:Y:S02]  /*4380*/  FSEL R114, R119, -INF , !P1 ;  /* 0xff80000077727808 */ /* 0x000fe40004800000 */
[----:B------:R-:W-:-:S02]  /*4390*/  ISETP.GE.AND P1, PT, R25, R39, PT ;  /* 0x000000271900720c */ /* 0x000fc40003f26270 */
[----:B------:R-:W-:Y:S01]  /*43a0*/  FSEL R106, R106, -INF , !P0 ;  /* 0xff8000006a6a7808 */ /* 0x000fe20004000000 */
[----:B------:R-:W-:Y:S01]  /*43b0*/  HMMA.16816.F32 R28, R28, R34, RZ ;  /* 0x000000221c1c723c */ /* 0x000fe200000018ff */
[----:B------:R-:W-:Y:S01]  /*43c0*/  FSEL R32, R117, -INF , !P2 ;  /* 0xff80000075207808 */ /* 0x000fe20005000000 */
[----:B------:R-:W-:Y:S01]  /*43d0*/  VIADD R33, R71, 0xd9 ;  /* 0x000000d947217836 */ /* 0x000fe20000000000 */
[----:B------:R-:W-:Y:S01]  /*43e0*/  ISETP.GE.AND P2, PT, R25, R38, PT ;  /* 0x000000261900720c */ /* 0x000fe20003f46270 */
[----:B------:R-:W-:Y:S02]  /*43f0*/  VIADD R25, R71, 0xd8 ;  /* 0x000000d847197836 */ /* 0x000fe40000000000 */
[----:B------:R-:W-:Y:S01]  /*4400*/  HMMA.16816.F32 R20, R4, R26, R20 ;  /* 0x0000001a0414723c */ /* 0x000fe20000001814 */
[----:B------:R-:W-:Y:S02]  /*4410*/  FSEL R34, R104, -INF , !P4 ;  /* 0xff80000068227808 */ /* 0x000fe40006000000 */
[----:B------:R-:W-:-:S02]  /*4420*/  ISETP.GE.AND P0, PT, R25, R39, PT ;  /* 0x000000271900720c */ /* 0x000fc40003f06270 */
[-C--:B------:R-:W-:Y:S02]  /*4430*/  ISETP.GE.AND P4, PT, R25, R38.reuse, PT ;  /* 0x000000261900720c */ /* 0x080fe40003f86270 */
[C---:B------:R-:W-:Y:S01]  /*4440*/  VIADD R27, R71.reuse, 0xe0 ;  /* 0x000000e0471b7836 */ /* 0x040fe20000000000 */
[----:B------:R-:W-:Y:S01]  /*4450*/  FSEL R100, R18, -INF , !P0 ;  /* 0xff80000012647808 */ /* 0x000fe20004000000 */
[----:B------:R-:W-:Y:S01]  /*4460*/  VIADD R26, R71, 0xe1 ;  /* 0x000000e1471a7836 */ /* 0x000fe20000000000 */
[----:B------:R-:W-:Y:S02]  /*4470*/  FSEL R25, R105, -INF , !P2 ;  /* 0xff80000069197808 */ /* 0x000fe40005000000 */
[-C--:B------:R-:W-:Y:S01]  /*4480*/  ISETP.GE.AND P0, PT, R27, R38.reuse, PT ;  /* 0x000000261b00720c */ /* 0x080fe20003f06270 */
[----:B-1----:R-:W-:Y:S01]  /*4490*/  HMMA.16816.F32 R44, R4, R12, R44 ;  /* 0x0000000c042c723c */ /* 0x002fe2000000182c */
[----:B------:R-:W-:Y:S02]  /*44a0*/  ISETP.GE.AND P2, PT, R33, R38, PT ;  /* 0x000000262100720c */ /* 0x000fe40003f46270 */
[----:B------:R-:W-:-:S02]  /*44b0*/  FSEL R40, R40, -INF , !P0 ;  /* 0xff80000028287808 */ /* 0x000fc40004000000 */
[----:B------:R-:W-:Y:S01]  /*44c0*/  ISETP.GT.AND P0, PT, R243, R238, PT ;  /* 0x000000eef300720c */ /* 0x000fe20003f04270 */
[----:B------:R-:W-:Y:S01]  /*44d0*/  HMMA.16816.F32 R28, R4, R14, R28 ;  /* 0x0000000e041c723c */ /* 0x000fe2000000181c */
[----:B------:R-:W-:Y:S01]  /*44e0*/  FSEL R104, R107, -INF , !P1 ;  /* 0xff8000006b687808 */ /* 0x000fe20004800000 */
[----:B------:R-:W-:Y:S01]  /*44f0*/  VIADD R13, R71, 0xe9 ;  /* 0x000000e9470d7836 */ /* 0x000fe20000000000 */
[----:B------:R-:W-:Y:S01]  /*4500*/  FSEL R18, R17, -INF , !P2 ;  /* 0xff80000011127808 */ /* 0x000fe20005000000 */
[----:B------:R-:W-:Y:S01]  /*4510*/  VIADD R17, R71, 0xe8 ;  /* 0x000000e847117836 */ /* 0x000fe20000000000 */
[-C--:B------:R-:W-:Y:S02]  /*4520*/  ISETP.GE.AND P1, PT, R33, R39.reuse, PT ;  /* 0x000000272100720c */ /* 0x080fe40003f26270 */
[----:B------:R-:W-:Y:S01]  /*4530*/  FSEL R16, R16, -INF , !P4 ;  /* 0xff80000010107808 */ /* 0x000fe20006000000 */
[----:B------:R-:W-:Y:S01]  /*4540*/  VIADD R4, R71, 0xf8 ;  /* 0x000000f847047836 */ /* 0x000fe20000000000 */
[-C--:B------:R-:W-:Y:S01]  /*4550*/  ISETP.GE.AND P2, PT, R27, R39.reuse, PT ;  /* 0x000000271b00720c */ /* 0x080fe20003f46270 */
[C---:B------:R-:W-:Y:S01]  /*4560*/  VIADD R5, R71.reuse, 0xf1 ;  /* 0x000000f147057836 */ /* 0x040fe20000000000 */
[----:B------:R-:W-:Y:S01]  /*4570*/  ISETP.GE.AND P4, PT, R71, R39, PT ;  /* 0x000000274700720c */ /* 0x000fe20003f86270 */
[----:B------:R-:W1:Y:S01]  /*4580*/  @!P0 LDC.64 R58, c[0x0][0x218] ;  /* 0x00008600ff3a8b82 */ /* 0x000e620000000a00 */
[----:B------:R-:W-:-:S02]  /*4590*/  FSEL R96, R19, -INF , !P1 ;  /* 0xff80000013607808 */ /* 0x000fc40004800000 */
[----:B------:R-:W-:Y:S02]  /*45a0*/  FSEL R67, R42, -INF , !P2 ;  /* 0xff8000002a437808 */ /* 0x000fe40005000000 */
[----:B------:R-:W-:Y:S02]  /*45b0*/  FSEL R10, R10, -INF , !P4 ;  /* 0xff8000000a0a7808 */ /* 0x000fe40006000000 */
[C---:B------:R-:W-:Y:S02]  /*45c0*/  ISETP.GE.AND P1, PT, R26.reuse, R39, PT ;  /* 0x000000271a00720c */ /* 0x040fe40003f26270 */
[-C--:B------:R-:W-:Y:S02]  /*45d0*/  ISETP.GE.AND P2, PT, R17, R38.reuse, PT ;  /* 0x000000261100720c */ /* 0x080fe40003f46270 */
        /* <DEDUP_REMOVED lines=11> */
[----:B------:R-:W-:Y:S02]  /*4690*/  ISETP.GE.AND P1, PT, R13, R39, PT ;  /* 0x000000270d00720c */ /* 0x000fe40003f26270 */
[----:B------:R-:W-:Y:S02]  /*46a0*/  FSEL R134, R44, -INF , !P4 ;  /* 0xff8000002c867808 */ /* 0x000fe40006000000 */
[----:B------:R-:W-:Y:S02]  /*46b0*/  FSEL R63, R46, -INF , !P1 ;  /* 0xff8000002e3f7808 */ /* 0x000fe40004800000 */
[----:B------:R-:W-:-:S02]  /*46c0*/  FSEL R64, R23, -INF , !P2 ;  /* 0xff80000017407808 */ /* 0x000fc40005000000 */
[----:B------:R-:W-:Y:S02]  /*46d0*/  FSEL R22, R9, -INF , !P5 ;  /* 0xff80000009167808 */ /* 0x000fe40006800000 */
[CC--:B------:R-:W-:Y:S02]  /*46e0*/  ISETP.GE.AND P4, PT, R4.reuse, R38.reuse, PT ;  /* 0x000000260400720c */ /* 0x0c0fe40003f86270 */
[-C--:B------:R-:W-:Y:S01]  /*46f0*/  ISETP.GE.AND P1, PT, R4, R39.reuse, PT ;  /* 0x000000270400720c */ /* 0x080fe20003f26270 */
[----:B------:R-:W-:Y:S01]  /*4700*/  VIADD R4, R71, 0xf9 ;  /* 0x000000f947047836 */ /* 0x000fe20000000000 */
[C---:B------:R-:W-:Y:S02]  /*4710*/  ISETP.GE.AND P5, PT, R5.reuse, R38, PT ;  /* 0x000000260500720c */ /* 0x040fe40003fa6270 */
[----:B------:R-:W-:Y:S02]  /*4720*/  ISETP.GE.AND P2, PT, R5, R39, PT ;  /* 0x000000270500720c */ /* 0x000fe40003f46270 */
[----:B------:R-:W-:-:S02]  /*4730*/  FSEL R110, R45, -INF , !P5 ;  /* 0xff8000002d6e7808 */ /* 0x000fc40006800000 */
[----:B------:R-:W-:Y:S02]  /*4740*/  FSEL R62, R47, -INF , !P2 ;  /* 0xff8000002f3e7808 */ /* 0x000fe40005000000 */
[----:B------:R-:W-:Y:S02]  /*4750*/  FSEL R14, R11, -INF , !P3 ;  /* 0xff8000000b0e7808 */ /* 0x000fe40005800000 */
[----:B------:R-:W-:Y:S02]  /*4760*/  FSEL R94, R28, -INF , !P4 ;  /* 0xff8000001c5e7808 */ /* 0x000fe40006000000 */
[-C--:B------:R-:W-:Y:S02]  /*4770*/  ISETP.GE.AND P5, PT, R71, R38.reuse, PT ;  /* 0x000000264700720c */ /* 0x080fe40003fa6270 */
[C---:B------:R-:W-:Y:S02]  /*4780*/  ISETP.GE.AND P3, PT, R4.reuse, R38, PT ;  /* 0x000000260400720c */ /* 0x040fe40003f66270 */
[----:B------:R-:W-:Y:S01]  /*4790*/  ISETP.GE.AND P2, PT, R4, R39, PT ;  /* 0x000000270400720c */ /* 0x000fe20003f46270 */
[----:B------:R-:W-:Y:S01]  /*47a0*/  IMAD.IADD R4, R51, 0x1, R70 ;  /* 0x0000000133047824 */ /* 0x000fe200078e0246 */
[----:B-1----:R-:W-:-:S02]  /*47b0*/  @!P0 LEA R250, P4, R68, R58, 0x1 ;  /* 0x0000003a44fa8211 */ /* 0x002fc400078808ff */
[----:B------:R-:W-:Y:S02]  /*47c0*/  FSEL R8, R8, -INF , !P5 ;  /* 0xff80000008087808 */ /* 0x000fe40006800000 */
[----:B------:R-:W-:Y:S02]  /*47d0*/  FSEL R61, R30, -INF , !P1 ;  /* 0xff8000001e3d7808 */ /* 0x000fe40004800000 */
[----:B------:R-:W-:Y:S02]  /*47e0*/  FSEL R70, R29, -INF , !P3 ;  /* 0xff8000001d467808 */ /* 0x000fe40005800000 */
[----:B------:R-:W-:Y:S02]  /*47f0*/  FSEL R60, R31, -INF , !P2 ;  /* 0xff8000001f3c7808 */ /* 0x000fe40005000000 */
[----:B------:R-:W-:Y:S01]  /*4800*/  @!P0 LEA.HI.X R251, R68, R59, R69, 0x1, P4 ;  /* 0x0000003b44fb8211 */ /* 0x000fe200020f0c45 */
        /* <DEDUP_REMOVED lines=61> */
.L_x_2286:
[----:B------:R-:W-:-:S04]  /*4be0*/  LEA R5, -R56, RZ, 0x8 ;  /* 0x000000ff38057211 */ /* 0x000fc800078e41ff */
[----:B------:R-:W-:-:S07]  /*4bf0*/  SHF.R.S32.HI R2, RZ, 0x1f, R5 ;  /* 0x0000001fff027819 */ /* 0x000fce0000011405 */
.L_x_2287:
        /* <DEDUP_REMOVED lines=33> */
.L_x_2285:
[----:B------:R-:W-:Y:S01]  /*4e10*/  FMNMX.FTZ R5, R8, R22, !PT ;  /* 0x0000001608057209 */ /* 0x000fe20007810000 */
[----:B------:R-:W-:Y:S01]  /*4e20*/  ULDC UR6, c[0x0][0x2ec] ;  /* 0x0000bb0000067ab9 */ /* 0x000fe20000000800 */
[----:B------:R-:W-:Y:S02]  /*4e30*/  ISETP.GT.AND P3, PT, R243, R238, PT ;  /* 0x000000eef300720c */ /* 0x000fe40003f64270 */
        /* <DEDUP_REMOVED lines=162> */
[----:B------:R-:W-:Y:S01]  /*5860*/  FFMA.FTZ R83, R167, UR6, -R95 ;  /* 0x00000006a7537c23 */ /* 0x000fe2000801085f */
[----:B------:R-:W-:Y:S01]  /*5870*/  FADD.FTZ R155, R188, R155 ;  /* 0x0000009bbc9b7221 */ /* 0x000fe20000010000 */
[----:B------:R-:W-:Y:S01]  /*5880*/  FMNMX.FTZ R5, R170, R5, !PT ;  /* 0x00000005aa057209 */ /* 0x000fe20007810000 */
[----:B------:R-:W-:Y:S01]  /*5890*/  MUFU.EX2 R129, R129 ;  /* 0x0000008100817308 */ /* 0x000fe20000000800 */
[----:B--2---:R-:W-:Y:S01]  /*58a0*/  F2FP.F16.F32.PACK_AB R42, R133, R160 ;  /* 0x000000a0852a723e */ /* 0x004fe200000000ff */
[----:B------:R-:W-:Y:S01]  /*58b0*/  FADD.FTZ R182, R182, R155 ;  /* 0x0000009bb6b67221 */ /* 0x000fe20000010000 */
        /* <DEDUP_REMOVED lines=78> */
[----:B------:R-:W-:Y:S01]  /*5da0*/  LEA R232, R4, UR4, 0x1 ;  /* 0x0000000404e87c11 */ /* 0x000fe2000f8e08ff */
[--C-:B------:R-:W-:Y:S01]  /*5db0*/  FFMA.FTZ R153, R14, UR6, -R71.reuse ;  /* 0x000000060e997c23 */ /* 0x100fe20008010847 */
[--C-:B------:R-:W-:Y:S01]  /*5dc0*/  FFMA.FTZ R186, R10, UR6, -R71.reuse ;  /* 0x000000060aba7c23 */ /* 0x100fe20008010847 */
[--C-:B------:R-:W-:Y:S01]  /*5dd0*/  FFMA.FTZ R180, R180, UR6, -R71.reuse ;  /* 0x00000006b4b47c23 */ /* 0x100fe20008010847 */
[----:B------:R-:W-:Y:S01]  /*5de0*/  LEA R231, R3, R232, 0x1 ;  /* 0x000000e803e77211 */ /* 0x000fe200078e08ff */
        /* <DEDUP_REMOVED lines=9> */
[----:B------:R-:W-:Y:S01]  /*5e80*/  MUFU.EX2 R186, R186 ;  /* 0x000000ba00ba7308 */ /* 0x000fe20000000800 */
[--C-:B------:R-:W-:Y:S01]  /*5e90*/  FFMA.FTZ R144, R139, UR6, -R71.reuse ;  /* 0x000000068b907c23 */ /* 0x100fe20008010847 */
[--C-:B------:R-:W-:Y:S01]  /*5ea0*/  FFMA.FTZ R119, R131, UR6, -R71.reuse ;  /* 0x0000000683777c23 */ /* 0x100fe20008010847 */
[----:B------:R-:W4:Y:S01]  /*5eb0*/  LDSM.16.MT88.4 R44, [R231+0x5400] ;  /* 0x00540000e72c783b */ /* 0x000f220000004200 */
[--C-:B------:R-:W-:Y:S01]  /*5ec0*/  FFMA.FTZ R132, R132, UR6, -R71.reuse ;  /* 0x0000000684847c23 */ /* 0x100fe20008010847 */
[--C-:B------:R-:W-:Y:S01]  /*5ed0*/  FFMA.FTZ R115, R115, UR6, -R71.reuse ;  /* 0x0000000673737c23 */ /* 0x100fe20008010847 */
[--C-:B------:R-:W-:Y:S01]  /*5ee0*/  FFMA.FTZ R3, R125, UR6, -R71.reuse ;  /* 0x000000067d037c23 */ /* 0x100fe20008010847 */
[----:B------:R-:W5:Y:S01]  /*5ef0*/  LDSM.16.MT88.4 R20, [R232+0x5800] ;  /* 0x00580000e814783b */ /* 0x000f620000004200 */
[----:B------:R-:W1:Y:S01]  /*5f00*/  MUFU.EX2 R153, R153 ;  /* 0x0000009900997308 */ /* 0x000e620000000800 */
[--C-:B------:R-:W-:Y:S01]  /*5f10*/  FFMA.FTZ R136, R136, UR6, -R71.reuse ;  /* 0x0000000688887c23 */ /* 0x100fe20008010847 */
[--C-:B------:R-:W-:Y:S01]  /*5f20*/  FFMA.FTZ R121, R121, UR6, -R71.reuse ;  /* 0x0000000679797c23 */ /* 0x100fe20008010847 */
[----:B------:R-:W5:Y:S01]  /*5f30*/  LDSM.16.MT88.4 R32, [R231+0x5800] ;  /* 0x00580000e720783b */ /* 0x000f620000004200 */
        /* <DEDUP_REMOVED lines=32> */
[--C-:B------:R-:W-:Y:S01]  /*6140*/  FFMA.FTZ R178, R178, UR6, -R71.reuse ;  /* 0x00000006b2b27c23 */ /* 0x100fe20008010847 */
[--C-:B------:R-:W-:Y:S01]  /*6150*/  FFMA.FTZ R166, R166, UR6, -R71.reuse ;  /* 0x00000006a6a67c23 */ /* 0x100fe20008010847 */
[----:B------:R-:W-:Y:S01]  /*6160*/  FFMA.FTZ R154, R154, UR6, -R71 ;  /* 0x000000069a9a7c23 */ /* 0x000fe20008010847 */
[C---:B------:R-:W-:Y:S01]  /*6170*/  HMMA.16816.F32 R12, R28.reuse, R14, RZ ;  /* 0x0000000e1c0c723c */ /* 0x040fe200000018ff */
[----:B------:R-:W2:Y:S01]  /*6180*/  MUFU.EX2 R135, R135 ;  /* 0x0000008700877308 */ /* 0x000ea20000000800 */
[----:B-1----:R-:W-:Y:S01]  /*6190*/  F2FP.F16.F32.PACK_AB R41, R137, R168 ;  /* 0x000000a88929723e */ /* 0x002fe200000000ff */
        /* <DEDUP_REMOVED lines=12> */
[----:B------:R-:W-:-:S02]  /*6260*/  FFMA.FTZ R64, R64, UR6, -R71 ;  /* 0x0000000640407c23 */ /* 0x000fc40008010847 */
[----:B------:R-:W1:Y:S01]  /*6270*/  MUFU.EX2 R127, R127 ;  /* 0x0000007f007f7308 */ /* 0x000e620000000800 */
[----:B--2---:R-:W-:Y:S02]  /*6280*/  F2FP.F16.F32.PACK_AB R43, R135, R162 ;  /* 0x000000a2872b723e */ /* 0x004fe400000000ff */
[----:B------:R-:W-:-:S05]  /*6290*/  F2FP.F16.F32.PACK_AB R26, R123, R142 ;  /* 0x0000008e7b1a723e */ /* 0x000fca00000000ff */
[----:B------:R-:W-:Y:S01]  /*62a0*/  MUFU.EX2 R144, R144 ;  /* 0x0000009000907308 */ /* 0x000fe20000000800 */
[C---:B---3--:R-:W-:Y:S06]  /*62b0*/  HMMA.16816.F32 R16, R40.reuse, R4, R16 ;  /* 0x000000042810723c */ /* 0x048fec0000001810 */
[----:B------:R-:W-:Y:S01]  /*62c0*/  HMMA.16816.F32 R12, R40, R6, R12 ;  /* 0x00000006280c723c */ /* 0x000fe2000000180c */
[----:B------:R-:W2:Y:S01]  /*62d0*/  MUFU.EX2 R119, R119 ;  /* 0x0000007700777308 */ /* 0x000ea20000000800 */
[----:B------:R-:W3:Y:S01]  /*62e0*/  LDSM.16.MT88.4 R4, [R232+0x5c00] ;  /* 0x005c0000e804783b */ /* 0x000ee20000004200 */
[----:B-1----:R-:W-:-:S03]  /*62f0*/  F2FP.F16.F32.PACK_AB R25, R127, R148 ;  /* 0x000000947f19723e */ /* 0x002fc600000000ff */
[C---:B----4-:R-:W-:Y:S03]  /*6300*/  HMMA.16816.F32 R8, R40.reuse, R44, R8 ;  /* 0x0000002c2808723c */ /* 0x050fe60000001808 */
[----:B------:R-:W-:Y:S03]  /*6310*/  MUFU.EX2 R132, R132 ;  /* 0x0000008400847308 */ /* 0x000fe60000000800 */
[----:B------:R-:W-:Y:S01]  /*6320*/  HMMA.16816.F32 R28, R40, R46, R28 ;  /* 0x0000002e281c723c */ /* 0x000fe2000000181c */
[----:B------:R-:W1:Y:S04]  /*6330*/  LDSM.16.MT88.4 R40, [R231+0x5c00] ;  /* 0x005c0000e728783b */ /* 0x000e680000004200 */
[----:B------:R-:W4:Y:S01]  /*6340*/  MUFU.EX2 R115, R115 ;  /* 0x0000007300737308 */ /* 0x000f220000000800 */
[----:B--2---:R-:W-:Y:S01]  /*6350*/  F2FP.F16.F32.PACK_AB R27, R119, R144 ;  /* 0x00000090771b723e */ /* 0x004fe200000000ff */
[----:B------:R-:W-:Y:S06]  /*6360*/  LDSM.16.MT88.4 R44, [R231+0x6000] ;  /* 0x00600000e72c783b */ /* 0x000fec0000004200 */
[----:B------:R-:W-:Y:S01]  /*6370*/  MUFU.EX2 R3, R3 ;  /* 0x0000000300037308 */ /* 0x000fe20000000800 */
[C---:B-----5:R-:W-:Y:S06]  /*6380*/  HMMA.16816.F32 R16, R24.reuse, R20, R16 ;  /* 0x000000141810723c */ /* 0x060fec0000001810 */
[C---:B------:R-:W-:Y:S01]  /*6390*/  HMMA.16816.F32 R12, R24.reuse, R22, R12 ;  /* 0x00000016180c723c */ /* 0x040fe2000000180c */
[----:B------:R-:W2:Y:S01]  /*63a0*/  MUFU.EX2 R136, R136 ;  /* 0x0000008800887308 */ /* 0x000ea20000000800 */
[----:B------:R-:W5:Y:S04]  /*63b0*/  LDSM.16.MT88.4 R20, [R232+0x6000] ;  /* 0x00600000e814783b */ /* 0x000f680000004200 */
[C---:B------:R-:W-:Y:S03]  /*63c0*/  HMMA.16816.F32 R8, R24.reuse, R32, R8 ;  /* 0x000000201808723c */ /* 0x040fe60000001808 */
[----:B------:R-:W-:Y:S03]  /*63d0*/  MUFU.EX2 R121, R121 ;  /* 0x0000007900797308 */ /* 0x000fe60000000800 */
[----:B------:R-:W-:Y:S01]  /*63e0*/  HMMA.16816.F32 R28, R24, R34, R28 ;  /* 0x00000022181c723c */ /* 0x000fe2000000181c */
[----:B------:R-:W-:-:S04]  /*63f0*/  F2FP.F16.F32.PACK_AB R32, R111, R124 ;  /* 0x0000007c6f20723e */ /* 0x000fc800000000ff */
[----:B------:R-:W1:Y:S02]  /*6400*/  MUFU.EX2 R138, R138 ;  /* 0x0000008a008a7308 */ /* 0x000e640000000800 */
[----:B------:R-:W-:Y:S02]  /*6410*/  F2FP.F16.F32.PACK_AB R24, R117, R130 ;  /* 0x000000827518723e */ /* 0x000fe400000000ff */
[----:B----4-:R-:W-:Y:S02]  /*6420*/  F2FP.F16.F32.PACK_AB R25, R115, R132 ;  /* 0x000000847319723e */ /* 0x010fe400000000ff */
[----:B------:R-:W-:Y:S02]  /*6430*/  F2FP.F16.F32.PACK_AB R26, R113, R126 ;  /* 0x0000007e711a723e */ /* 0x000fe400000000ff */
[----:B--2---:R-:W-:Y:S01]  /*6440*/  F2FP.F16.F32.PACK_AB R27, R136, R3 ;  /* 0x00000003881b723e */ /* 0x004fe200000000ff */
[----:B------:R-:W-:Y:S01]  /*6450*/  MUFU.EX2 R125, R125 ;  /* 0x0000007d007d7308 */ /* 0x000fe20000000800 */
[----:B------:R-:W-:-:S05]  /*6460*/  F2FP.F16.F32.PACK_AB R34, R109, R120 ;  /* 0x000000786d22723e */ /* 0x000fca00000000ff */
[----:B---3--:R-:W-:Y:S02]  /*6470*/  HMMA.16816.F32 R16, R24, R4, R16 ;  /* 0x000000041810723c */ /* 0x008fe40000001810 */
[----:B------:R-:W2:Y:S01]  /*6480*/  MUFU.EX2 R150, R150 ;  /* 0x0000009600967308 */ /* 0x000ea20000000800 */
[----:B-1----:R-:W-:-:S03]  /*6490*/  F2FP.F16.F32.PACK_AB R33, R138, R121 ;  /* 0x000000798a21723e */ /* 0x002fc600000000ff */
[C---:B------:R-:W-:Y:S01]  /*64a0*/  HMMA.16816.F32 R12, R24.reuse, R6, R12 ;  /* 0x00000006180c723c */ /* 0x040fe2000000180c */
[----:B------:R-:W1:Y:S03]  /*64b0*/  LDSM.16.MT88.4 R4, [R232+0x6400] ;  /* 0x00640000e804783b */ /* 0x000e660000004200 */
[----:B------:R-:W-:Y:S02]  /*64c0*/  MUFU.EX2 R131, R131 ;  /* 0x0000008300837308 */ /* 0x000fe40000000800 */
[C---:B------:R-:W-:Y:S06]  /*64d0*/  HMMA.16816.F32 R8, R24.reuse, R40, R8 ;  /* 0x000000281808723c */ /* 0x040fec0000001808 */
[----:B------:R-:W-:Y:S01]  /*64e0*/  HMMA.16816.F32 R28, R24, R42, R28 ;  /* 0x0000002a181c723c */ /* 0x000fe2000000181c */
[----:B--2---:R-:W-:Y:S01]  /*64f0*/  F2FP.F16.F32.PACK_AB R35, R150, R125 ;  /* 0x0000007d9623723e */ /* 0x004fe200000000ff */
[----:B------:R-:W2:Y:S01]  /*6500*/  MUFU.EX2 R152, R152 ;  /* 0x0000009800987308 */ /* 0x000ea20000000800 */
[----:B------:R-:W3:Y:S04]  /*6510*/  LDSM.16.MT88.4 R40, [R231+0x6400] ;  /* 0x00640000e728783b */ /* 0x000ee80000004200 */
[----:B------:R-:W4:Y:S01]  /*6520*/  LDSM.16.MT88.4 R24, [R232+0x6800] ;  /* 0x00680000e818783b */ /* 0x000f220000004200 */
[C---:B-----5:R-:W-:Y:S02]  /*6530*/  HMMA.16816.F32 R16, R32.reuse, R20, R16 ;  /* 0x000000142010723c */ /* 0x060fe40000001810 */
[----:B------:R-:W-:Y:S04]  /*6540*/  MUFU.EX2 R164, R164 ;  /* 0x000000a400a47308 */ /* 0x000fe80000000800 */
[----:B------:R-:W-:Y:S01]  /*6550*/  HMMA.16816.F32 R12, R32, R22, R12 ;  /* 0x00000016200c723c */ /* 0x000fe2000000180c */
[----:B------:R-:W-:-:S03]  /*6560*/  F2FP.F16.F32.PACK_AB R20, R107, R116 ;  /* 0x000000746b14723e */ /* 0x000fc600000000ff */
[----:B------:R-:W5:Y:S01]  /*6570*/  MUFU.EX2 R139, R139 ;  /* 0x0000008b008b7308 */ /* 0x000f620000000800 */
[----:B--2---:R-:W-:Y:S01]  /*6580*/  F2FP.F16.F32.PACK_AB R21, R152, R131 ;  /* 0x000000839815723e */ /* 0x004fe200000000ff */
[----:B------:R-:W-:Y:S01]  /*6590*/  HMMA.16816.F32 R8, R32, R44, R8 ;  /* 0x0000002c2008723c */ /* 0x000fe20000001808 */
[----:B------:R-:W-:-:S05]  /*65a0*/  F2FP.F16.F32.PACK_AB R22, R105, R112 ;  /* 0x000000706916723e */ /* 0x000fca00000000ff */
[----:B------:R-:W-:Y:S01]  /*65b0*/  HMMA.16816.F32 R28, R32, R46, R28 ;  /* 0x0000002e201c723c */ /* 0x000fe2000000181c */
[----:B------:R-:W-:Y:S01]  /*65c0*/  MUFU.EX2 R141, R141 ;  /* 0x0000008d008d7308 */ /* 0x000fe20000000800 */
[----:B------:R-:W2:Y:S04]  /*65d0*/  LDSM.16.MT88.4 R32, [R231+0x6800] ;  /* 0x00680000e720783b */ /* 0x000ea80000004200 */
[----:B------:R-:W-:Y:S01]  /*65e0*/  LDSM.16.MT88.4 R44, [R231+0x6c00] ;  /* 0x006c0000e72c783b */ /* 0x000fe20000004200 */
[----:B-----5:R-:W-:Y:S02]  /*65f0*/  F2FP.F16.F32.PACK_AB R23, R139, R164 ;  /* 0x000000a48b17723e */ /* 0x020fe400000000ff */
[----:B------:R-:W5:Y:S05]  /*6600*/  MUFU.EX2 R170, R170 ;  /* 0x000000aa00aa7308 */ /* 0x000f6a0000000800 */
[C---:B-1----:R-:W-:Y:S03]  /*6610*/  HMMA.16816.F32 R16, R20.reuse, R4, R16 ;  /* 0x000000041410723c */ /* 0x042fe60000001810 */
[----:B------:R-:W-:Y:S03]  /*6620*/  MUFU.EX2 R145, R145 ;  /* 0x0000009100917308 */ /* 0x000fe60000000800 */
[C---:B------:R-:W-:Y:S01]  /*6630*/  HMMA.16816.F32 R12, R20.reuse, R6, R12 ;  /* 0x00000006140c723c */ /* 0x040fe2000000180c */
[----:B------:R-:W1:Y:S04]  /*6640*/  LDSM.16.MT88.4 R4, [R232+0x6c00] ;  /* 0x006c0000e804783b */ /* 0x000e680000004200 */
        /* <DEDUP_REMOVED lines=17> */
[C---:B--2---:R-:W-:Y:S01]  /*6760*/  HMMA.16816.F32 R8, R20.reuse, R32, R8 ;  /* 0x000000201408723c */ /* 0x044fe20000001808 */
[----:B------:R-:W-:Y:S05]  /*6770*/  MUFU.EX2 R159, R159 ;  /* 0x0000009f009f7308 */ /* 0x000fea0000000800 */
[----:B------:R-:W-:Y:S01]  /*6780*/  HMMA.16816.F32 R28, R20, R34, R28 ;  /* 0x00000022141c723c */ /* 0x000fe2000000181c */
[----:B------:R-:W2:Y:S02]  /*6790*/  LDSM.16.MT88.4 R32, [R231+0x7000] ;  /* 0x00700000e720783b */ /* 0x000ea40000004200 */
[----:B------:R-:W3:Y:S01]  /*67a0*/  MUFU.EX2 R206, R206 ;  /* 0x000000ce00ce7308 */ /* 0x000ee20000000800 */
[----:B----4-:R-:W-:-:S03]  /*67b0*/  F2FP.F16.F32.PACK_AB R43, R190, R157 ;  /* 0x0000009dbe2b723e */ /* 0x010fc600000000ff */
[----:B------:R-:W-:Y:S02]  /*67c0*/  F2FP.F16.F32.PACK_AB R20, R90, R93 ;  /* 0x0000005d5a14723e */ /* 0x000fe400000000ff */
[----:B------:R-:W-:Y:S02]  /*67d0*/  F2FP.F16.F32.PACK_AB R22, R88, R91 ;  /* 0x0000005b5816723e */ /* 0x000fe400000000ff */
[----:B------:R-:W-:Y:S01]  /*67e0*/  MUFU.EX2 R161, R161 ;  /* 0x000000a100a17308 */ /* 0x000fe20000000800 */
[C---:B-1----:R-:W-:Y:S06]  /*67f0*/  HMMA.16816.F32 R16, R40.reuse, R4, R16 ;  /* 0x000000042810723c */ /* 0x042fec0000001810 */
        /* <DEDUP_REMOVED lines=9> */
[----:B-1----:R-:W-:Y:S01]  /*6890*/  F2FP.F16.F32.PACK_AB R23, R202, R161 ;  /* 0x000000a1ca17723e */ /* 0x002fe200000000ff */
[----:B------:R-:W-:Y:S01]  /*68a0*/  FADD.FTZ R41, R149, R182 ;  /* 0x000000b695297221 */ /* 0x000fe20000010000 */
[----:B------:R-:W-:Y:S01]  /*68b0*/  FADD.FTZ R149, R147, R180 ;  /* 0x000000b493957221 */ /* 0x000fe20000010000 */
[----:B------:R-:W-:-:S02]  /*68c0*/  FFMA.FTZ R147, R174, UR6, -R71 ;  /* 0x00000006ae937c23 */ /* 0x000fc40008010847 */
[----:B------:R-:W-:Y:S01]  /*68d0*/  FADD.FTZ R172, R172, R41 ;  /* 0x00000029acac7221 */ /* 0x000fe20000010000 */
[----:B------:R-:W-:Y:S01]  /*68e0*/  FADD.FTZ R168, R168, R149 ;  /* 0x00000095a8a87221 */ /* 0x000fe20000010000 */
[----:B------:R-:W1:Y:S01]  /*68f0*/  MUFU.EX2 R84, R84 ;  /* 0x0000005400547308 */ /* 0x000e620000000800 */
[----:B-----5:R-:W-:Y:S01]  /*6900*/  HMMA.16816.F32 R16, R20, R24, R16 ;  /* 0x000000181410723c */ /* 0x020fe20000001810 */
[----:B---3--:R-:W-:Y:S01]  /*6910*/  F2FP.F16.F32.PACK_AB R40, R86, R89 ;  /* 0x000000595628723e */ /* 0x008fe200000000ff */
[----:B------:R-:W-:-:S04]  /*6920*/  FADD.FTZ R143, R143, R172 ;  /* 0x000000ac8f8f7221 */ /* 0x000fc80000010000 */
[----:B------:R-:W-:Y:S01]  /*6930*/  HMMA.16816.F32 R12, R20, R26, R12 ;  /* 0x0000001a140c723c */ /* 0x000fe2000000180c */
[----:B------:R-:W-:Y:S01]  /*6940*/  MUFU.EX2 R163, R163 ;  /* 0x000000a300a37308 */ /* 0x000fe20000000800 */
[----:B------:R-:W3:Y:S01]  /*6950*/  LDSM.16.MT88.4 R24, [R232+0x7800] ;  /* 0x00780000e818783b */ /* 0x000ee20000004200 */
[----:B------:R-:W-:-:S03]  /*6960*/  FADD.FTZ R160, R160, R143 ;  /* 0x0000008fa0a07221 */ /* 0x000fc60000010000 */
[C---:B--2---:R-:W-:Y:S01]  /*6970*/  HMMA.16816.F32 R8, R20.reuse, R32, R8 ;  /* 0x000000201408723c */ /* 0x044fe20000001808 */
[----:B------:R-:W-:Y:S02]  /*6980*/  FADD.FTZ R133, R133, R160 ;  /* 0x000000a085857221 */ /* 0x000fe40000010000 */
[----:B------:R-:W2:Y:S01]  /*6990*/  MUFU.EX2 R198, R198 ;  /* 0x000000c600c67308 */ /* 0x000ea20000000800 */
[----:B-1----:R-:W-:Y:S01]  /*69a0*/  F2FP.F16.F32.PACK_AB R42, R84, R87 ;  /* 0x00000057542a723e */ /* 0x002fe200000000ff */
[----:B------:R-:W-:Y:S01]  /*69b0*/  FADD.FTZ R156, R156, R133 ;  /* 0x000000859c9c7221 */ /* 0x000fe20000010000 */
[----:B------:R-:W-:Y:S01]  /*69c0*/  HMMA.16816.F32 R28, R20, R34, R28 ;  /* 0x00000022141c723c */ /* 0x000fe2000000181c */
[----:B------:R-:W1:Y:S02]  /*69d0*/  LDSM.16.MT88.4 R20, [R231+0x7800] ;  /* 0x00780000e714783b */ /* 0x000e640000004200 */
[----:B------:R-:W-:Y:S02]  /*69e0*/  FADD.FTZ R129, R129, R156 ;  /* 0x0000009c81817221 */ /* 0x000fe40000010000 */
[----:B------:R-:W-:Y:S02]  /*69f0*/  MUFU.EX2 R165, R165 ;  /* 0x000000a500a57308 */ /* 0x000fe40000000800 */
[----:B------:R-:W-:-:S04]  /*6a00*/  FADD.FTZ R142, R142, R129 ;  /* 0x000000818e8e7221 */ /* 0x000fc80000010000 */
[----:B------:R-:W-:Y:S02]  /*6a10*/  FADD.FTZ R123, R123, R142 ;  /* 0x0000008e7b7b7221 */ /* 0x000fe40000010000 */
[----:B------:R-:W5:Y:S01]  /*6a20*/  MUFU.EX2 R192, R194 ;  /* 0x000000c200c07308 */ /* 0x000f620000000800 */
[----:B--2---:R-:W-:Y:S01]  /*6a30*/  F2FP.F16.F32.PACK_AB R41, R198, R163 ;  /* 0x000000a3c629723e */ /* 0x004fe200000000ff */
[----:B------:R-:W-:-:S04]  /*6a40*/  FADD.FTZ R130, R130, R123 ;  /* 0x0000007b82827221 */ /* 0x000fc80000010000 */
[----:B------:R-:W-:Y:S02]  /*6a50*/  FADD.FTZ R117, R117, R130 ;  /* 0x0000008275757221 */ /* 0x000fe40000010000 */
[----:B------:R-:W-:Y:S02]  /*6a60*/  MUFU.EX2 R85, R85 ;  /* 0x0000005500557308 */ /* 0x000fe40000000800 */
[----:B------:R-:W-:-:S04]  /*6a70*/  FADD.FTZ R126, R126, R117 ;  /* 0x000000757e7e7221 */ /* 0x000fc80000010000 */
[----:B------:R-:W-:Y:S02]  /*6a80*/  FADD.FTZ R113, R113, R126 ;  /* 0x0000007e71717221 */ /* 0x000fe40000010000 */
[----:B------:R-:W2:Y:S01]  /*6a90*/  MUFU.EX2 R82, R82 ;  /* 0x0000005200527308 */ /* 0x000ea20000000800 */
[----:B-----5:R-:W-:Y:S01]  /*6aa0*/  F2FP.F16.F32.PACK_AB R43, R192, R165 ;  /* 0x000000a5c02b723e */ /* 0x020fe200000000ff */
        /* <DEDUP_REMOVED lines=8> */
[----:B------:R-:W4:Y:S01]  /*6b30*/  MUFU.EX2 R80, R80 ;  /* 0x0000005000507308 */ /* 0x000f220000000800 */
[----:B--2---:R-:W-:Y:S01]  /*6b40*/  F2FP.F16.F32.PACK_AB R32, R82, R85 ;  /* 0x000000555220723e */ /* 0x004fe200000000ff */
        /* <DEDUP_REMOVED lines=11> */
[----:B------:R-:W5:Y:S01]  /*6c00*/  MUFU.EX2 R178, R178 ;  /* 0x000000b200b27308 */ /* 0x000f620000000800 */
[----:B----4-:R-:W-:Y:S01]  /*6c10*/  F2FP.F16.F32.PACK_AB R34, R80, R83 ;  /* 0x000000535022723e */ /* 0x010fe200000000ff */
        /* <DEDUP_REMOVED lines=9> */
[----:B------:R-:W-:Y:S01]  /*6cb0*/  FFMA.FTZ R47, R104, UR6, -R71 ;  /* 0x00000006682f7c23 */ /* 0x000fe20008010847 */
[----:B------:R-:W-:Y:S01]  /*6cc0*/  FFMA.FTZ R40, R134, UR6, -R95 ;  /* 0x0000000686287c23 */ /* 0x000fe2000801085f */
[----:B------:R-:W-:Y:S01]  /*6cd0*/  FADD.FTZ R112, R112, R107 ;  /* 0x0000006b70707221 */ /* 0x000fe20000010000 */
[----:B------:R-:W-:-:S02]  /*6ce0*/  FADD.FTZ R132, R115, R132 ;  /* 0x0000008473847221 */ /* 0x000fc40000010000 */
[----:B------:R-:W4:Y:S01]  /*6cf0*/  MUFU.EX2 R166, R166 ;  /* 0x000000a600a67308 */ /* 0x000f220000000800 */
[----:B-----5:R-:W-:Y:S01]  /*6d00*/  F2FP.F16.F32.PACK_AB R33, R178, R167 ;  /* 0x000000a7b221723e */ /* 0x020fe200000000ff */
[----:B------:R-:W-:Y:S01]  /*6d10*/  FADD.FTZ R3, R3, R132 ;  /* 0x0000008403037221 */ /* 0x000fe20000010000 */
[----:B------:R-:W-:Y:S01]  /*6d20*/  FADD.FTZ R105, R105, R112 ;  /* 0x0000007069697221 */ /* 0x000fe20000010000 */
[----:B------:R-:W-:Y:S02]  /*6d30*/  LDSM.16.MT88.4 R132, [R231+0x8c00] ;  /* 0x008c0000e784783b */ /* 0x000fe40000004200 */
[----:B------:R-:W-:Y:S01]  /*6d40*/  FADD.FTZ R136, R136, R3 ;  /* 0x0000000388887221 */ /* 0x000fe20000010000 */
[----:B------:R-:W-:Y:S01]  /*6d50*/  FADD.FTZ R108, R108, R105 ;  /* 0x000000696c6c7221 */ /* 0x000fe20000010000 */
[----:B------:R-:W-:Y:S01]  /*6d60*/  MUFU.EX2 R81, R81 ;  /* 0x0000005100517308 */ /* 0x000fe20000000800 */
[----:B------:R-:W-:Y:S01]  /*6d70*/  FFMA.FTZ R3, R110, UR6, -R95 ;  /* 0x000000066e037c23 */ /* 0x000fe2000801085f */
[----:B------:R-:W-:Y:S01]  /*6d80*/  FADD.FTZ R121, R121, R136 ;  /* 0x0000008879797221 */ /* 0x000fe20000010000 */
[----:B------:R-:W-:-:S03]  /*6d90*/  FADD.FTZ R103, R103, R108 ;  /* 0x0000006c67677221 */ /* 0x000fc60000010000 */
[----:B------:R-:W-:Y:S02]  /*6da0*/  FADD.FTZ R138, R138, R121 ;  /* 0x000000798a8a7221 */ /* 0x000fe40000010000 */
[----:B------:R-:W5:Y:S01]  /*6db0*/  MUFU.EX2 R78, R78 ;  /* 0x0000004e004e7308 */ /* 0x000f620000000800 */
[----:B----4-:R-:W-:Y:S01]  /*6dc0*/  F2FP.F16.F32.PACK_AB R35, R166, R147 ;  /* 0x00000093a623723e */ /* 0x010fe200000000ff */
[----:B------:R-:W-:-:S04]  /*6dd0*/  FADD.FTZ R125, R125, R138 ;  /* 0x0000008a7d7d7221 */ /* 0x000fc80000010000 */
[----:B------:R-:W-:Y:S02]  /*6de0*/  FADD.FTZ R150, R150, R125 ;  /* 0x0000007d96967221 */ /* 0x000fe40000010000 */
[----:B---3--:R-:W-:Y:S01]  /*6df0*/  HMMA.16816.F32 R16, R32, R24, R16 ;  /* 0x000000182010723c */ /* 0x008fe20000001810 */
[----:B------:R-:W-:Y:S01]  /*6e00*/  MUFU.EX2 R79, R79 ;  /* 0x0000004f004f7308 */ /* 0x000fe20000000800 */
[----:B------:R-:W-:-:S04]  /*6e10*/  FADD.FTZ R131, R131, R150 ;  /* 0x0000009683837221 */ /* 0x000fc80000010000 */
        /* <DEDUP_REMOVED lines=9> */
[----:B-----5:R-:W-:Y:S01]  /*6eb0*/  F2FP.F16.F32.PACK_AB R20, R78, R81 ;  /* 0x000000514e14723e */ /* 0x020fe200000000ff */
[----:B------:R-:W-:-:S04]  /*6ec0*/  FADD.FTZ R164, R139, R164 ;  /* 0x000000a48ba47221 */ /* 0x000fc80000010000 */
[----:B------:R-:W5:Y:S01]  /*6ed0*/  MUFU.EX2 R44, R154 ;  /* 0x0000009a002c7308 */ /* 0x000f620000000800 */
[----:B----4-:R-:W-:Y:S01]  /*6ee0*/  F2FP.F16.F32.PACK_AB R22, R76, R79 ;  /* 0x0000004f4c16723e */ /* 0x010fe200000000ff */
[----:B------:R-:W-:-:S04]  /*6ef0*/  FADD.FTZ R141, R141, R164 ;  /* 0x000000a48d8d7221 */ /* 0x000fc80000010000 */
[----:B------:R-:W-:Y:S02]  /*6f00*/  FADD.FTZ R170, R170, R141 ;  /* 0x0000008daaaa7221 */ /* 0x000fe40000010000 */
[----:B------:R-:W-:Y:S01]  /*6f10*/  MUFU.EX2 R41, R41 ;  /* 0x0000002900297308 */ /* 0x000fe20000000800 */
[----:B------:R-:W-:Y:S01]  /*6f20*/  LDSM.16.MT88.4 R140, [R232+0x8c00] ;  /* 0x008c0000e88c783b */ /* 0x000fe20000004200 */
[----:B------:R-:W-:-:S04]  /*6f30*/  FADD.FTZ R145, R145, R170 ;  /* 0x000000aa91917221 */ /* 0x000fc80000010000 */
[----:B------:R-:W-:Y:S02]  /*6f40*/  FADD.FTZ R176, R176, R145 ;  /* 0x00000091b0b07221 */ /* 0x000fe40000010000 */
[----:B------:R-:W4:Y:S01]  /*6f50*/  MUFU.EX2 R42, R42 ;  /* 0x0000002a002a7308 */ /* 0x000f220000000800 */
[----:B-----5:R-:W-:Y:S01]  /*6f60*/  F2FP.F16.F32.PACK_AB R21, R44, R137 ;  /* 0x000000892c15723e */ /* 0x020fe200000000ff */
[----:B------:R-:W-:-:S04]  /*6f70*/  FADD.FTZ R151, R151, R176 ;  /* 0x000000b097977221 */ /* 0x000fc80000010000 */
[----:B------:R-:W-:Y:S02]  /*6f80*/  FADD.FTZ R184, R184, R151 ;  /* 0x00000097b8b87221 */ /* 0x000fe40000010000 */
[----:B------:R-:W-:Y:S02]  /*6f90*/  MUFU.EX2 R77, R77 ;  /* 0x0000004d004d7308 */ /* 0x000fe40000000800 */
[----:B------:R-:W-:-:S04]  /*6fa0*/  FADD.FTZ R157, R157, R184 ;  /* 0x000000b89d9d7221 */ /* 0x000fc80000010000 */
[----:B------:R-:W-:Y:S02]  /*6fb0*/  FADD.FTZ R190, R190, R157 ;  /* 0x0000009dbebe7221 */ /* 0x000fe40000010000 */
[----:B------:R-:W5:Y:S01]  /*6fc0*/  MUFU.EX2 R74, R74 ;  /* 0x0000004a004a7308 */ /* 0x000f620000000800 */
[----:B----4-:R-:W-:Y:S01]  /*6fd0*/  F2FP.F16.F32.PACK_AB R23, R42, R41 ;  /* 0x000000292a17723e */ /* 0x010fe200000000ff */
[----:B------:R-:W-:-:S04]  /*6fe0*/  FADD.FTZ R159, R159, R190 ;  /* 0x000000be9f9f7221 */ /* 0x000fc80000010000 */
[----:B------:R-:W-:Y:S02]  /*6ff0*/  FADD.FTZ R206, R206, R159 ;  /* 0x0000009fcece7221 */ /* 0x000fe40000010000 */
[----:B------:R-:W-:Y:S01]  /*7000*/  MUFU.EX2 R75, R75 ;  /* 0x0000004b004b7308 */ /* 0x000fe20000000800 */
[----:B--2---:R-:W-:Y:S01]  /*7010*/  HMMA.16816.F32 R16, R20, R4, R16 ;  /* 0x000000041410723c */ /* 0x004fe20000001810 */
[----:B------:R-:W-:-:S04]  /*7020*/  FADD.FTZ R161, R161, R206 ;  /* 0x000000cea1a17221 */ /* 0x000fc80000010000 */
[----:B------:R-:W-:Y:S01]  /*7030*/  FADD.FTZ R202, R202, R161 ;  /* 0x000000a1caca7221 */ /* 0x000fe20000010000 */
[----:B---3--:R-:W-:Y:S01]  /*7040*/  HMMA.16816.F32 R8, R20, R24, R8 ;  /* 0x000000181408723c */ /* 0x008fe20000001808 */
[----:B------:R-:W2:Y:S02]  /*7050*/  MUFU.EX2 R72, R72 ;  /* 0x0000004800487308 */ /* 0x000ea40000000800 */
[----:B------:R-:W-:-:S03]  /*7060*/  FADD.FTZ R163, R163, R202 ;  /* 0x000000caa3a37221 */ /* 0x000fc60000010000 */
[C---:B------:R-:W-:Y:S01]  /*7070*/  HMMA.16816.F32 R28, R20.reuse, R26, R28 ;  /* 0x0000001a141c723c */ /* 0x040fe2000000181c */
[----:B-----5:R-:W-:Y:S01]  /*7080*/  F2FP.F16.F32.PACK_AB R24, R74, R77 ;  /* 0x0000004d4a18723e */ /* 0x020fe200000000ff */
[----:B------:R-:W-:Y:S01]  /*7090*/  FADD.FTZ R198, R198, R163 ;  /* 0x000000a3c6c67221 */ /* 0x000fe20000010000 */
[----:B------:R-:W-:Y:S03]  /*70a0*/  MUFU.EX2 R43, R43 ;  /* 0x0000002b002b7308 */ /* 0x000fe60000000800 */
[----:B------:R-:W-:Y:S01]  /*70b0*/  HMMA.16816.F32 R12, R20, R6, R12 ;  /* 0x00000006140c723c */ /* 0x000fe2000000180c */
[----:B------:R-:W3:Y:S01]  /*70c0*/  LDSM.16.MT88.4 R4, [R231+0x8000] ;  /* 0x00800000e704783b */ /* 0x000ee20000004200 */
[----:B------:R-:W-:-:S03]  /*70d0*/  FADD.FTZ R165, R165, R198 ;  /* 0x000000c6a5a57221 */ /* 0x000fc60000010000 */
[----:B------:R-:W4:Y:S01]  /*70e0*/  MUFU.EX2 R46, R46 ;  /* 0x0000002e002e7308 */ /* 0x000f220000000800 */
[----:B--2---:R-:W-:Y:S01]  /*70f0*/  F2FP.F16.F32.PACK_AB R26, R72, R75 ;  /* 0x0000004b481a723e */ /* 0x004fe200000000ff */
[----:B------:R-:W2:Y:S01]  /*7100*/  LDSM.16.MT88.4 R20, [R232+0x8400] ;  /* 0x00840000e814783b */ /* 0x000ea20000004200 */
[----:B------:R-:W-:-:S04]  /*7110*/  FADD.FTZ R192, R192, R165 ;  /* 0x000000a5c0c07221 */ /* 0x000fc80000010000 */
[----:B------:R-:W-:Y:S01]  /*7120*/  FADD.FTZ R167, R167, R192 ;  /* 0x000000c0a7a77221 */ /* 0x000fe20000010000 */
[----:B------:R-:W-:Y:S03]  /*7130*/  MUFU.EX2 R45, R45 ;  /* 0x0000002d002d7308 */ /* 0x000fe60000000800 */
[----:B------:R-:W-:-:S04]  /*7140*/  FADD.FTZ R178, R178, R167 ;  /* 0x000000a7b2b27221 */ /* 0x000fc80000010000 */
[----:B------:R-:W-:Y:S01]  /*7150*/  FADD.FTZ R147, R147, R178 ;  /* 0x000000b293937221 */ /* 0x000fe20000010000 */
[----:B------:R-:W5:Y:S01]  /*7160*/  MUFU.EX2 R114, R114 ;  /* 0x0000007200727308 */ /* 0x000f620000000800 */
[----:B----4-:R-:W-:Y:S02]  /*7170*/  F2FP.F16.F32.PACK_AB R25, R46, R43 ;  /* 0x0000002b2e19723e */ /* 0x010fe400000000ff */
[----:B------:R-:W-:-:S04]  /*7180*/  FADD.FTZ R166, R166, R147 ;  /* 0x00000093a6a67221 */ /* 0x000fc80000010000 */
[----:B------:R-:W-:Y:S01]  /*7190*/  FADD.FTZ R137, R137, R166 ;  /* 0x000000a689897221 */ /* 0x000fe20000010000 */
[----:B------:R-:W-:Y:S03]  /*71a0*/  MUFU.EX2 R73, R73 ;  /* 0x0000004900497308 */ /* 0x000fe60000000800 */
[----:B------:R-:W-:-:S04]  /*71b0*/  FADD.FTZ R44, R44, R137 ;  /* 0x000000892c2c7221 */ /* 0x000fc80000010000 */
[----:B------:R-:W-:Y:S01]  /*71c0*/  FADD.FTZ R41, R41, R44 ;  /* 0x0000002c29297221 */ /* 0x000fe20000010000 */
[----:B------:R-:W4:Y:S01]  /*71d0*/  MUFU.EX2 R54, R54 ;  /* 0x0000003600367308 */ /* 0x000f220000000800 */
[----:B-----5:R-:W-:Y:S02]  /*71e0*/  F2FP.F16.F32.PACK_AB R27, R114, R45 ;  /* 0x0000002d721b723e */ /* 0x020fe400000000ff */
        /* <DEDUP_REMOVED lines=11> */
[----:B------:R-:W-:Y:S02]  /*72a0*/  FADD.FTZ R45, R114, R45 ;  /* 0x0000002d722d7221 */ /* 0x000fe40000010000 */
[----:B------:R-:W-:Y:S02]  /*72b0*/  FADD.FTZ R33, R99, R32 ;  /* 0x0000002063217221 */ /* 0x000fe40000010000 */
[----:B------:R-:W-:Y:S01]  /*72c0*/  MUFU.EX2 R104, R106 ;  /* 0x0000006a00687308 */ /* 0x000fe20000000800 */
[----:B------:R-:W-:Y:S01]  /*72d0*/  HMMA.16816.F32 R28, R24, R6, R28 ;  /* 0x00000006181c723c */ /* 0x000fe2000000181c */
[----:B------:R-:W-:Y:S01]  /*72e0*/  FADD.FTZ R98, R98, R33 ;  /* 0x0000002162627221 */ /* 0x000fe20000010000 */
[----:B----4-:R-:W-:Y:S01]  /*72f0*/  F2FP.F16.F32.PACK_AB R4, R54, R73 ;  /* 0x000000493604723e */ /* 0x010fe200000000ff */
[----:B------:R-:W3:Y:S02]  /*7300*/  LDSM.16.MT88.4 R32, [R231+0x8400] ;  /* 0x00840000e720783b */ /* 0x000ee40000004200 */
[----:B------:R-:W-:-:S02]  /*7310*/  FADD.FTZ R97, R97, R98 ;  /* 0x0000006261617221 */ /* 0x000fc40000010000 */
[----:B------:R-:W4:Y:S01]  /*7320*/  MUFU.EX2 R47, R47 ;  /* 0x0000002f002f7308 */ /* 0x000f220000000800 */
[----:B-1----:R-:W-:Y:S01]  /*7330*/  F2FP.F16.F32.PACK_AB R6, R52, R55 ;  /* 0x000000373406723e */ /* 0x002fe200000000ff */
[----:B------:R-:W-:Y:S01]  /*7340*/  FADD.FTZ R92, R92, R97 ;  /* 0x000000615c5c7221 */ /* 0x000fe20000010000 */
[----:B------:R-:W1:Y:S03]  /*7350*/  LDSM.16.MT88.4 R24, [R232+0x8800] ;  /* 0x00880000e818783b */ /* 0x000e660000004200 */
[----:B------:R-:W-:Y:S02]  /*7360*/  FADD.FTZ R93, R93, R92 ;  /* 0x0000005c5d5d7221 */ /* 0x000fe40000010000 */
[----:B------:R-:W-:Y:S02]  /*7370*/  MUFU.EX2 R100, R100 ;  /* 0x0000006400647308 */ /* 0x000fe40000000800 */
[----:B------:R-:W-:-:S04]  /*7380*/  FADD.FTZ R90, R90, R93 ;  /* 0x0000005d5a5a7221 */ /* 0x000fc80000010000 */
[----:B------:R-:W-:Y:S02]  /*7390*/  FADD.FTZ R91, R91, R90 ;  /* 0x0000005a5b5b7221 */ /* 0x000fe40000010000 */
[----:B------:R-:W5:Y:S01]  /*73a0*/  MUFU.EX2 R99, R96 ;  /* 0x0000006000637308 */ /* 0x000f620000000800 */
[----:B----4-:R-:W-:Y:S01]  /*73b0*/  F2FP.F16.F32.PACK_AB R5, R47, R104 ;  /* 0x000000682f05723e */ /* 0x010fe200000000ff */
[----:B------:R-:W-:Y:S01]  /*73c0*/  FADD.FTZ R88, R88, R91 ;  /* 0x0000005b58587221 */ /* 0x000fe20000010000 */
[----:B------:R-:W-:-:S03]  /*73d0*/  FADD.FTZ R104, R104, R45 ;  /* 0x0000002d68687221 */ /* 0x000fc60000010000 */
[----:B------:R-:W-:Y:S01]  /*73e0*/  FADD.FTZ R89, R89, R88 ;  /* 0x0000005859597221 */ /* 0x000fe20000010000 */
[----:B------:R-:W-:Y:S01]  /*73f0*/  FADD.FTZ R47, R47, R104 ;  /* 0x000000682f2f7221 */ /* 0x000fe20000010000 */
[----:B------:R-:W-:Y:S02]  /*7400*/  MUFU.EX2 R53, R53 ;  /* 0x0000003500357308 */ /* 0x000fe40000000800 */
[----:B------:R-:W-:-:S04]  /*7410*/  FADD.FTZ R86, R86, R89 ;  /* 0x0000005956567221 */ /* 0x000fc80000010000 */
[----:B------:R-:W-:Y:S02]  /*7420*/  FADD.FTZ R87, R87, R86 ;  /* 0x0000005657577221 */ /* 0x000fe40000010000 */
[----:B------:R-:W4:Y:S01]  /*7430*/  MUFU.EX2 R50, R50 ;  /* 0x0000003200327308 */ /* 0x000f220000000800 */
[----:B-----5:R-:W-:Y:S01]  /*7440*/  F2FP.F16.F32.PACK_AB R7, R99, R100 ;  /* 0x000000646307723e */ /* 0x020fe200000000ff */
[----:B------:R-:W-:Y:S01]  /*7450*/  FADD.FTZ R84, R84, R87 ;  /* 0x0000005754547221 */ /* 0x000fe20000010000 */
[----:B------:R-:W-:-:S03]  /*7460*/  FADD.FTZ R100, R100, R47 ;  /* 0x0000002f64647221 */ /* 0x000fc60000010000 */
[----:B------:R-:W-:Y:S01]  /*7470*/  FADD.FTZ R85, R85, R84 ;  /* 0x0000005455557221 */ /* 0x000fe20000010000 */
[----:B------:R-:W-:Y:S01]  /*7480*/  FADD.FTZ R100, R99, R100 ;  /* 0x0000006463647221 */ /* 0x000fe20000010000 */
[----:B--2---:R-:W-:Y:S01]  /*7490*/  HMMA.16816.F32 R16, R4, R20, R16 ;  /* 0x000000140410723c */ /* 0x004fe20000001810 */
[----:B------:R-:W-:Y:S01]  /*74a0*/  MUFU.EX2 R51, R51 ;  /* 0x0000003300337308 */ /* 0x000fe20000000800 */
[----:B------:R-:W-:-:S04]  /*74b0*/  FADD.FTZ R82, R82, R85 ;  /* 0x0000005552527221 */ /* 0x000fc80000010000 */
[----:B------:R-:W-:Y:S01]  /*74c0*/  FADD.FTZ R83, R83, R82 ;  /* 0x0000005253537221 */ /* 0x000fe20000010000 */
[----:B------:R-:W-:Y:S01]  /*74d0*/  HMMA.16816.F32 R12, R4, R22, R12 ;  /* 0x00000016040c723c */ /* 0x000fe2000000180c */
[----:B------:R-:W2:Y:S01]  /*74e0*/  LDSM.16.MT88.4 R20, [R231+0x8800] ;  /* 0x00880000e714783b */ /* 0x000ea20000004200 */
[----:B------:R-:W5:Y:S01]  /*74f0*/  MUFU.EX2 R48, R48 ;  /* 0x0000003000307308 */ /* 0x000f620000000800 */
[----:B------:R-:W-:-:S03]  /*7500*/  FADD.FTZ R80, R80, R83 ;  /* 0x0000005350507221 */ /* 0x000fc60000010000 */
[----:B---3--:R-:W-:Y:S01]  /*7510*/  HMMA.16816.F32 R8, R4, R32, R8 ;  /* 0x000000200408723c */ /* 0x008fe20000001808 */
[----:B------:R-:W-:-:S03]  /*7520*/  FADD.FTZ R81, R81, R80 ;  /* 0x0000005051517221 */ /* 0x000fc60000010000 */
[----:B------:R-:W-:Y:S01]  /*7530*/  MUFU.EX2 R67, R67 ;  /* 0x0000004300437308 */ /* 0x000fe20000000800 */
[----:B------:R-:W-:Y:S01]  /*7540*/  FADD.FTZ R78, R78, R81 ;  /* 0x000000514e4e7221 */ /* 0x000fe20000010000 */
[----:B------:R-:W-:Y:S01]  /*7550*/  HMMA.16816.F32 R28, R4, R34, R28 ;  /* 0x00000022041c723c */ /* 0x000fe2000000181c */
[----:B------:R-:W-:Y:S02]  /*7560*/  FFMA.FTZ R32, R63, UR6, -R71 ;  /* 0x000000063f207c23 */ /* 0x000fe40008010847 */
[----:B------:R-:W-:-:S03]  /*7570*/  FADD.FTZ R79, R79, R78 ;  /* 0x0000004e4f4f7221 */ /* 0x000fc60000010000 */
[----:B------:R-:W3:Y:S01]  /*7580*/  MUFU.EX2 R66, R66 ;  /* 0x0000004200427308 */ /* 0x000ee20000000800 */
[----:B------:R-:W-:Y:S01]  /*7590*/  FADD.FTZ R76, R76, R79 ;  /* 0x0000004f4c4c7221 */ /* 0x000fe20000010000 */
[----:B----4-:R-:W-:Y:S01]  /*75a0*/  F2FP.F16.F32.PACK_AB R4, R50, R53 ;  /* 0x000000353204723e */ /* 0x010fe200000000ff */
[----:B------:R-:W-:Y:S01]  /*75b0*/  FFMA.FTZ R35, R62, UR6, -R71 ;  /* 0x000000063e237c23 */ /* 0x000fe20008010847 */
[----:B-----5:R-:W-:Y:S01]  /*75c0*/  F2FP.F16.F32.PACK_AB R6, R48, R51 ;  /* 0x000000333006723e */ /* 0x020fe200000000ff */
[----:B------:R-:W-:-:S03]  /*75d0*/  FADD.FTZ R77, R77, R76 ;  /* 0x0000004c4d4d7221 */ /* 0x000fc60000010000 */
[----:B------:R-:W-:Y:S01]  /*75e0*/  MUFU.EX2 R65, R65 ;  /* 0x0000004100417308 */ /* 0x000fe20000000800 */
[----:B------:R-:W-:-:S04]  /*75f0*/  FADD.FTZ R74, R74, R77 ;  /* 0x0000004d4a4a7221 */ /* 0x000fc80000010000 */
[----:B------:R-:W-:-:S03]  /*7600*/  FADD.FTZ R75, R75, R74 ;  /* 0x0000004a4b4b7221 */ /* 0x000fc60000010000 */
[----:B------:R-:W4:Y:S01]  /*7610*/  MUFU.EX2 R64, R64 ;  /* 0x0000004000407308 */ /* 0x000f220000000800 */
[----:B------:R-:W-:Y:S01]  /*7620*/  FADD.FTZ R72, R72, R75 ;  /* 0x0000004b48487221 */ /* 0x000fe20000010000 */
[C---:B---3--:R-:W-:Y:S01]  /*7630*/  F2FP.F16.F32.PACK_AB R5, R66.reuse, R67 ;  /* 0x000000434205723e */ /* 0x048fe200000000ff */
[----:B------:R-:W-:Y:S02]  /*7640*/  FADD.FTZ R67, R67, R100 ;  /* 0x0000006443437221 */ /* 0x000fe40000010000 */
[----:B------:R-:W-:Y:S02]  /*7650*/  FADD.FTZ R73, R73, R72 ;  /* 0x0000004849497221 */ /* 0x000fe40000010000 */
[----:B------:R-:W-:Y:S01]  /*7660*/  FADD.FTZ R66, R66, R67 ;  /* 0x0000004342427221 */ /* 0x000fe20000010000 */
[----:B------:R-:W-:Y:S01]  /*7670*/  MUFU.EX2 R40, R40 ;  /* 0x0000002800287308 */ /* 0x000fe20000000800 */
[----:B------:R-:W-:-:S04]  /*7680*/  FADD.FTZ R54, R54, R73 ;  /* 0x0000004936367221 */ /* 0x000fc80000010000 */
[----:B------:R-:W-:-:S03]  /*7690*/  FADD.FTZ R55, R55, R54 ;  /* 0x0000003637377221 */ /* 0x000fc60000010000 */
[----:B------:R-:W3:Y:S01]  /*76a0*/  MUFU.EX2 R3, R3 ;  /* 0x0000000300037308 */ /* 0x000ee20000000800 */
[----:B----4-:R-:W-:Y:S01]  /*76b0*/  F2FP.F16.F32.PACK_AB R7, R64, R65 ;  /* 0x000000414007723e */ /* 0x010fe200000000ff */
[----:B------:R-:W-:Y:S01]  /*76c0*/  FADD.FTZ R52, R52, R55 ;  /* 0x0000003734347221 */ /* 0x000fe20000010000 */
[----:B------:R-:W-:-:S03]  /*76d0*/  FADD.FTZ R65, R65, R66 ;  /* 0x0000004241417221 */ /* 0x000fc60000010000 */
[----:B------:R-:W-:Y:S01]  /*76e0*/  FADD.FTZ R53, R53, R52 ;  /* 0x0000003435357221 */ /* 0x000fe20000010000 */
[----:B------:R-:W-:Y:S01]  /*76f0*/  FADD.FTZ R65, R64, R65 ;  /* 0x0000004140417221 */ /* 0x000fe20000010000 */
[----:B-1----:R-:W-:Y:S01]  /*7700*/  HMMA.16816.F32 R16, R4, R24, R16 ;  /* 0x000000180410723c */ /* 0x002fe20000001810 */
[----:B------:R-:W-:Y:S01]  /*7710*/  MUFU.EX2 R32, R32 ;  /* 0x0000002000207308 */ /* 0x000fe20000000800 */
[----:B------:R-:W-:-:S04]  /*7720*/  FADD.FTZ R50, R50, R53 ;  /* 0x0000003532327221 */ /* 0x000fc80000010000 */
[C---:B--2---:R-:W-:Y:S01]  /*7730*/  HMMA.16816.F32 R8, R4.reuse, R20, R8 ;  /* 0x000000140408723c */ /* 0x044fe20000001808 */
[--C-:B------:R-:W-:Y:S01]  /*7740*/  FFMA.FTZ R24, R61, UR6, -R71.reuse ;  /* 0x000000063d187c23 */ /* 0x100fe20008010847 */
[----:B------:R-:W-:Y:S01]  /*7750*/  FFMA.FTZ R25, R60, UR6, -R71 ;  /* 0x000000063c197c23 */ /* 0x000fe20008010847 */
[----:B------:R-:W1:Y:S01]  /*7760*/  MUFU.EX2 R35, R35 ;  /* 0x0000002300237308 */ /* 0x000e620000000800 */
[----:B------:R-:W-:Y:S02]  /*7770*/  FADD.FTZ R51, R51, R50 ;  /* 0x0000003233337221 */ /* 0x000fe40000010000 */
[----:B------:R-:W-:Y:S02]  /*7780*/  HMMA.16816.F32 R12, R4, R26, R12 ;  /* 0x0000001a040c723c */ /* 0x000fe4000000180c */
[----:B------:R-:W-:-:S03]  /*7790*/  FADD.FTZ R51, R48, R51 ;  /* 0x0000003330337221 */ /* 0x000fc60000010000 */
        /* <DEDUP_REMOVED lines=38> */
[----:B------:R-:W-:-:S02]  /*7a00*/  ISETP.GE.AND P0, PT, R5, RZ, PT ;  /* 0x000000ff0500720c */ /* 0x000fc40003f06270 */
[----:B------:R-:W-:Y:S01]  /*7a10*/  LOP3.LUT R5, RZ, R4, RZ, 0x33, !PT ;  /* 0x00000004ff057212 */ /* 0x000fe200078e33ff */
        /* <DEDUP_REMOVED lines=40> */
[----:B------:R-:W-:-:S05]  /*7ca0*/  SHF.R.S32.HI R3, RZ, 0x1f, R6 ;  /* 0x0000001fff037819 */ /* 0x000fca0000011406 */
[----:B------:R-:W-:-:S04]  /*7cb0*/  IMAD R3, R3, UR4, RZ ;  /* 0x0000000403037c24 */ /* 0x000fc8000f8e02ff */
[C---:B------:R-:W-:Y:S02]  /*7cc0*/  IMAD R3, R6.reuse, UR5, R3 ;  /* 0x0000000506037c24 */ /* 0x040fe4000f8e0203 */
[----:B------:R-:W-:-:S05]  /*7cd0*/  IMAD.WIDE.U32 R6, R6, UR4, R8 ;  /* 0x0000000406067c25 */ /* 0x000fca000f8e0008 */
[----:B------:R-:W-:Y:S01]  /*7ce0*/  IADD3 R4, R7, R3, RZ ;  /* 0x0000000307047210 */ /* 0x000fe20007ffe0ff */
[----:B------:R-:W-:Y:S01]  /*7cf0*/  IMAD.MOV.U32 R3, RZ, RZ, R6 ;  /* 0x000000ffff037224 */ /* 0x000fe200078e0006 */
[----:B------:R-:W-:Y:S06]  /*7d00*/  BRA `(.L_x_2290) ;  /* 0x0000000000087947 */ /* 0x000fec0003800000 */
.L_x_2289:
[----:B------:R-:W-:-:S04]  /*7d10*/  LEA R3, -R36, RZ, 0x8 ;  /* 0x000000ff24037211 */ /* 0x000fc800078e41ff */
[----:B------:R-:W-:-:S07]  /*7d20*/  SHF.R.S32.HI R4, RZ, 0x1f, R3 ;  /* 0x0000001fff047819 */ /* 0x000fce0000011403 */
.L_x_2290:
        /* <DEDUP_REMOVED lines=20> */
[--C-:B------:R-:W-:Y:S01]  /*7e70*/  IMAD.X R23, R29, 0x1, R6.reuse, P1 ;  /* 0x000000011d177824 */ /* 0x100fe200008e0606 */
[-C--:B------:R-:W-:Y:S02]  /*7e80*/  IADD3 R40, P1, R20, R5.reuse, RZ ;  /* 0x0000000514287210 */ /* 0x080fe40007f3e0ff */
[----:B------:R3:W-:Y:S01]  /*7e90*/  LDGSTS.E.BYPASS.LTC128B.128 [R245+0x6000], desc[UR12][R16.64] ;  /* 0x0600000010f57fae */ /* 0x0007e2000b901d4c */
[----:B------:R-:W-:Y:S01]  /*7ea0*/  IMAD.X R21, R23, 0x1, R6, P0 ;  /* 0x0000000117157824 */ /* 0x000fe200000e0606 */
[----:B------:R-:W-:-:S02]  /*7eb0*/  IADD3 R42, P0, R40, R5, RZ ;  /* 0x00000005282a7210 */ /* 0x000fc40007f1e0ff */
[----:B------:R4:W-:Y:S01]  /*7ec0*/  LDGSTS.E.BYPASS.LTC128B.128 [R245+0x6800], desc[UR12][R28.64] ;  /* 0x068000001cf57fae */ /* 0x0009e2000b901d4c */
[----:B------:R-:W-:-:S03]  /*7ed0*/  IMAD.X R41, R21, 0x1, R6, P1 ;  /* 0x0000000115297824 */ /* 0x000fc600008e0606 */
[----:B------:R-:W-:Y:S01]  /*7ee0*/  LDGSTS.E.BYPASS.LTC128B.128 [R245+0x7000], desc[UR12][R22.64] ;  /* 0x0700000016f57fae */ /* 0x000fe2000b901d4c */
[----:B------:R-:W-:-:S03]  /*7ef0*/  IMAD.X R43, R41, 0x1, R6, P0 ;  /* 0x00000001292b7824 */ /* 0x000fc600000e0606 */
[----:B------:R5:W-:Y:S01]  /*7f00*/  LDGSTS.E.BYPASS.LTC128B.128 [R245+0x7800], desc[UR12][R20.64] ;  /* 0x0780000014f57fae */ /* 0x000be2000b901d4c */
[----:B-1----:R-:W-:-:S03]  /*7f10*/  IMAD.SHL.U32 R3, R3, 0x2, RZ ;  /* 0x0000000203037824 */ /* 0x002fc600078e00ff */
[----:B------:R-:W-:Y:S04]  /*7f20*/  LDGSTS.E.BYPASS.LTC128B.128 [R245+0x8000], desc[UR12][R40.64] ;  /* 0x0800000028f57fae */ /* 0x000fe8000b901d4c */
[----:B------:R1:W-:Y:S01]  /*7f30*/  LDGSTS.E.BYPASS.LTC128B.128 [R245+0x8800], desc[UR12][R42.64] ;  /* 0x088000002af57fae */ /* 0x0003e2000b901d4c */
[----:B------:R-:W-:-:S03]  /*7f40*/  LOP3.LUT R82, R3, 0x6, RZ, 0xc0, !PT ;  /* 0x0000000603527812 */ /* 0x000fc600078ec0ff */
[----:B--2---:R-:W-:Y:S01]  /*7f50*/  LDSM.16.M88.4 R8, [R236] ;  /* 0x00000000ec08783b */ /* 0x004fe20000000200 */
[C-C-:B------:R-:W-:Y:S02]  /*7f60*/  LOP3.LUT R3, R71.reuse, 0xf9, R82.reuse, 0xfe, !PT ;  /* 0x000000f947037812 */ /* 0x140fe400078efe52 */
[--C-:B------:R-:W-:Y:S01]  /*7f70*/  LOP3.LUT R37, R71, 0x1, R82.reuse, 0xfe, !PT ;  /* 0x0000000147257812 */ /* 0x100fe200078efe52 */
[----:B------:R-:W2:Y:S01]  /*7f80*/  LDSM.16.M88.4 R12, [R234+0x1000] ;  /* 0x00100000ea0c783b */ /* 0x000ea20000000200 */
[CC--:B------:R-:W-:Y:S02]  /*7f90*/  ISETP.GE.AND P2, PT, R3.reuse, R38.reuse, PT ;  /* 0x000000260300720c */ /* 0x0c0fe40003f46270 */
[----:B------:R-:W-:Y:S01]  /*7fa0*/  ISETP.GE.AND P0, PT, R3, R39, PT ;  /* 0x000000270300720c */ /* 0x000fe20003f06270 */
[----:B------:R-:W2:Y:S01]  /*7fb0*/  LDSM.16.M88.4 R24, [R234+0x1400] ;  /* 0x00140000ea18783b */ /* 0x000ea20000000200 */
[----:B------:R-:W-:Y:S02]  /*7fc0*/  ISETP.GE.AND P4, PT, R37, R38, PT ;  /* 0x000000262500720c */ /* 0x000fe40003f86270 */
[C-C-:B------:R-:W-:Y:S01]  /*7fd0*/  LOP3.LUT R3, R71.reuse, 0x8, R82.reuse, 0xfe, !PT ;  /* 0x0000000847037812 */ /* 0x140fe200078efe52 */
[----:B------:R-:W-:Y:S04]  /*7fe0*/  LDSM.16.M88.4 R4, [R235] ;  /* 0x00000000eb04783b */ /* 0x000fe80000000200 */
[----:B---3--:R-:W3:Y:S04]  /*7ff0*/  LDSM.16.M88.4 R16, [R233] ;  /* 0x00000000e910783b */ /* 0x008ee80000000200 */
[----:B----4-:R-:W4:Y:S04]  /*8000*/  LDSM.16.M88.4 R28, [R230] ;  /* 0x00000000e61c783b */ /* 0x010f280000000200 */
[----:B------:R-:W4:Y:S04]  /*8010*/  LDSM.16.M88.4 R44, [R234+0x1800] ;  /* 0x00180000ea2c783b */ /* 0x000f280000000200 */
[----:B-----5:R-:W5:Y:S04]  /*8020*/  LDSM.16.M88.4 R20, [R234+0x1c00] ;  /* 0x001c0000ea14783b */ /* 0x020f680000000200 */
[----:B-1----:R-:W1:Y:S04]  /*8030*/  LDSM.16.M88.4 R40, [R229] ;  /* 0x00000000e528783b */ /* 0x002e680000000200 */
[----:B------:R-:W-:Y:S04]  /*8040*/  LDSM.16.M88.4 R64, [R225] ;  /* 0x00000000e140783b */ /* 0x000fe80000000200 */
[----:B------:R-:W-:Y:S01]  /*8050*/  LDSM.16.M88.4 R48, [R234+0x2c00] ;  /* 0x002c0000ea30783b */ /* 0x000fe20000000200 */
[C---:B--2---:R-:W-:Y:S03]  /*8060*/  HMMA.16816.F32 R32, R8.reuse, R12, RZ ;  /* 0x0000000c0820723c */ /* 0x044fe600000018ff */
[----:B------:R-:W-:Y:S04]  /*8070*/  LDSM.16.M88.4 R60, [R223] ;  /* 0x00000000df3c783b */ /* 0x000fe80000000200 */
[----:B------:R-:W-:Y:S01]  /*8080*/  LDSM.16.M88.4 R108, [R234+0x3c00] ;  /* 0x003c0000ea6c783b */ /* 0x000fe20000000200 */
[C---:B------:R-:W-:Y:S03]  /*8090*/  HMMA.16816.F32 R12, R8.reuse, R14, RZ ;  /* 0x0000000e080c723c */ /* 0x040fe600000018ff */
[----:B------:R-:W-:Y:S03]  /*80a0*/  LDSM.16.M88.4 R88, [R234+0x4000] ;  /* 0x00400000ea58783b */ /* 0x000fe60000000200 */
[C---:B------:R-:W-:Y:S01]  /*80b0*/  HMMA.16816.F32 R212, R8.reuse, R24, RZ ;  /* 0x0000001808d4723c */ /* 0x040fe200000018ff */
[----:B------:R-:W0:Y:S05]  /*80c0*/  LDGDEPBAR ;  /* 0x00000000000079af */ /* 0x000e2a0000000000 */
[----:B------:R-:W-:Y:S06]  /*80d0*/  HMMA.16816.F32 R24, R8, R26, RZ ;  /* 0x0000001a0818723c */ /* 0x000fec00000018ff */
[C---:B---3--:R-:W-:Y:S06]  /*80e0*/  HMMA.16816.F32 R32, R4.reuse, R16, R32 ;  /* 0x000000100420723c */ /* 0x048fec0000001820 */
[----:B------:R-:W-:Y:S01]  /*80f0*/  HMMA.16816.F32 R12, R4, R18, R12 ;  /* 0x00000012040c723c */ /* 0x000fe2000000180c */
[----:B------:R-:W-:-:S04]  /*8100*/  LOP3.LUT R16, R71, 0x30, R82, 0xfe, !PT ;  /* 0x0000003047107812 */ /* 0x000fc800078efe52 */
[----:B------:R-:W-:Y:S01]  /*8110*/  ISETP.GE.AND P3, PT, R16, R39, PT ;  /* 0x000000271000720c */ /* 0x000fe20003f66270 */
[C---:B----4-:R-:W-:Y:S01]  /*8120*/  HMMA.16816.F32 R212, R4.reuse, R28, R212 ;  /* 0x0000001c04d4723c */ /* 0x050fe200000018d4 */
[----:B------:R-:W2:Y:S05]  /*8130*/  LDSM.16.M88.4 R16, [R234+0x2000] ;  /* 0x00200000ea10783b */ /* 0x000eaa0000000200 */
[----:B------:R-:W-:Y:S01]  /*8140*/  HMMA.16816.F32 R24, R4, R30, R24 ;  /* 0x0000001e0418723c */ /* 0x000fe20000001818 */
[----:B------:R-:W-:-:S04]  /*8150*/  LOP3.LUT R28, R71, R82, RZ, 0xfc, !PT ;  /* 0x00000052471c7212 */ /* 0x000fc800078efcff */
[C---:B------:R-:W-:Y:S01]  /*8160*/  ISETP.GE.AND P1, PT, R28.reuse, R38, PT ;  /* 0x000000261c00720c */ /* 0x040fe20003f26270 */
[C---:B------:R-:W-:Y:S01]  /*8170*/  HMMA.16816.F32 R208, R8.reuse, R44, RZ ;  /* 0x0000002c08d0723c */ /* 0x040fe200000018ff */
[-C--:B------:R-:W-:Y:S02]  /*8180*/  ISETP.GE.AND P5, PT, R28, R39.reuse, PT ;  /* 0x000000271c00720c */ /* 0x080fe40003fa6270 */
[----:B------:R-:W3:Y:S01]  /*8190*/  LDSM.16.M88.4 R28, [R228] ;  /* 0x00000000e41c783b */ /* 0x000ee20000000200 */
[----:B------:R-:W-:Y:S02]  /*81a0*/  FSEL R80, R32, -INF , !P1 ;  /* 0xff80000020507808 */ /* 0x000fe40004800000 */
[----:B------:R-:W-:Y:S01]  /*81b0*/  FSEL R120, R34, -INF , !P5 ;  /* 0xff80000022787808 */ /* 0x000fe20006800000 */
[----:B------:R-:W-:Y:S01]  /*81c0*/  HMMA.16816.F32 R44, R8, R46, RZ ;  /* 0x0000002e082c723c */ /* 0x000fe200000018ff */
[----:B------:R-:W-:Y:S02]  /*81d0*/  FSEL R78, R33, -INF , !P4 ;  /* 0xff800000214e7808 */ /* 0x000fe40006000000 */
[----:B------:R-:W-:-:S02]  /*81e0*/  ISETP.GE.AND P1, PT, R37, R39, PT ;  /* 0x000000272500720c */ /* 0x000fc40003f26270 */
[CC--:B------:R-:W-:Y:S01]  /*81f0*/  ISETP.GE.AND P5, PT, R3.reuse, R38.reuse, PT ;  /* 0x000000260300720c */ /* 0x0c0fe20003fa6270 */
[C---:B-----5:R-:W-:Y:S01]  /*8200*/  HMMA.16816.F32 R52, R8.reuse, R20, RZ ;  /* 0x000000140834723c */ /* 0x060fe200000018ff */
[----:B------:R-:W-:Y:S02]  /*8210*/  ISETP.GE.AND P4, PT, R3, R39, PT ;  /* 0x000000270300720c */ /* 0x000fe40003f86270 */
[--C-:B------:R-:W-:Y:S02]  /*8220*/  LOP3.LUT R3, R71, 0x9, R82.reuse, 0xfe, !PT ;  /* 0x0000000947037812 */ /* 0x100fe400078efe52 */
[----:B------:R-:W-:Y:S01]  /*8230*/  FSEL R118, R35, -INF , !P1 ;  /* 0xff80000023767808 */ /* 0x000fe20004800000 */
[----:B------:R-:W-:Y:S01]  /*8240*/  HMMA.16816.F32 R20, R8, R22, RZ ;  /* 0x000000160814723c */ /* 0x000fe200000018ff */
[----:B------:R-:W-:Y:S02]  /*8250*/  LOP3.LUT R32, R71, 0x10, R82, 0xfe, !PT ;  /* 0x0000001047207812 */ /* 0x000fe400078efe52 */
[----:B------:R-:W-:-:S02]  /*8260*/  ISETP.GE.AND P1, PT, R3, R38, PT ;  /* 0x000000260300720c */ /* 0x000fc40003f26270 */
[----:B------:R-:W-:Y:S01]  /*8270*/  FSEL R76, R12, -INF , !P5 ;  /* 0xff8000000c4c7808 */ /* 0x000fe20006800000 */
[C---:B-1----:R-:W-:Y:S01]  /*8280*/  HMMA.16816.F32 R208, R4.reuse, R40, R208 ;  /* 0x0000002804d0723c */ /* 0x042fe200000018d0 */
[-C--:B------:R-:W-:Y:S02]  /*8290*/  ISETP.GE.AND P5, PT, R3, R39.reuse, PT ;  /* 0x000000270300720c */ /* 0x080fe40003fa6270 */
[----:B------:R-:W-:Y:S02]  /*82a0*/  FSEL R116, R14, -INF , !P4 ;  /* 0xff8000000e747808 */ /* 0x000fe40006000000 */
[----:B------:R-:W-:Y:S01]  /*82b0*/  FSEL R74, R13, -INF , !P1 ;  /* 0xff8000000d4a7808 */ /* 0x000fe20004800000 */
[----:B------:R-:W-:Y:S01]  /*82c0*/  HMMA.16816.F32 R44, R4, R42, R44 ;  /* 0x0000002a042c723c */ /* 0x000fe2000000182c */
[C---:B------:R-:W-:Y:S01]  /*82d0*/  ISETP.GE.AND P4, PT, R32.reuse, R38, PT ;  /* 0x000000262000720c */ /* 0x040fe20003f86270 */
[----:B------:R-:W-:Y:S01]  /*82e0*/  LDSM.16.M88.4 R40, [R234+0x2800] ;  /* 0x00280000ea28783b */ /* 0x000fe20000000200 */
[----:B------:R-:W-:-:S02]  /*82f0*/  ISETP.GE.AND P1, PT, R32, R39, PT ;  /* 0x000000272000720c */ /* 0x000fc40003f26270 */
[----:B------:R-:W-:Y:S01]  /*8300*/  FSEL R104, R15, -INF , !P5 ;  /* 0xff8000000f687808 */ /* 0x000fe20006800000 */
[----:B------:R-:W1:Y:S01]  /*8310*/  LDSM.16.M88.4 R32, [R227] ;  /* 0x00000000e320783b */ /* 0x000e620000000200 */
[--C-:B------:R-:W-:Y:S01]  /*8320*/  LOP3.LUT R3, R71, 0x11, R82.reuse, 0xfe, !PT ;  /* 0x0000001147037812 */ /* 0x100fe200078efe52 */
[----:B--2---:R-:W-:Y:S01]  /*8330*/  HMMA.16816.F32 R112, R8, R16, RZ ;  /* 0x000000100870723c */ /* 0x004fe200000018ff */
[----:B------:R-:W-:Y:S01]  /*8340*/  FSEL R72, R212, -INF , !P4 ;  /* 0xff800000d4487808 */ /* 0x000fe20006000000 */
[----:B------:R-:W2:Y:S01]  /*8350*/  LDSM.16.M88.4 R12, [R234+0x2400] ;  /* 0x00240000ea0c783b */ /* 0x000ea20000000200 */
[C---:B------:R-:W-:Y:S02]  /*8360*/  ISETP.GE.AND P5, PT, R3.reuse, R38, PT ;  /* 0x000000260300720c */ /* 0x040fe40003fa6270 */
[----:B------:R-:W-:Y:S01]  /*8370*/  ISETP.GE.AND P4, PT, R3, R39, PT ;  /* 0x000000270300720c */ /* 0x000fe20003f86270 */
[----:B---3--:R-:W-:Y:S01]  /*8380*/  HMMA.16816.F32 R52, R4, R28, R52 ;  /* 0x0000001c0434723c */ /* 0x008fe20000001834 */
[----:B------:R-:W-:-:S02]  /*8390*/  LOP3.LUT R3, R71, 0x18, R82, 0xfe, !PT ;  /* 0x0000001847037812 */ /* 0x000fc400078efe52 */
[----:B------:R-:W-:Y:S02]  /*83a0*/  LOP3.LUT R37, R71, 0x19, R82, 0xfe, !PT ;  /* 0x0000001947257812 */ /* 0x000fe400078efe52 */
[----:B------:R-:W-:Y:S01]  /*83b0*/  FSEL R241, R214, -INF , !P1 ;  /* 0xff800000d6f17808 */ /* 0x000fe20004800000 */
[----:B------:R-:W-:Y:S01]  /*83c0*/  HMMA.16816.F32 R20, R4, R30, R20 ;  /* 0x0000001e0414723c */ /* 0x000fe20000001814 */
[----:B------:R-:W-:Y:S01]  /*83d0*/  FSEL R70, R213, -INF , !P5 ;  /* 0xff800000d5467808 */ /* 0x000fe20006800000 */
[----:B------:R-:W3:Y:S01]  /*83e0*/  LDSM.16.M88.4 R28, [R226] ;  /* 0x00000000e21c783b */ /* 0x000ee20000000200 */
[----:B------:R-:W-:Y:S02]  /*83f0*/  FSEL R215, R215, -INF , !P4 ;  /* 0xff800000d7d77808 */ /* 0x000fe40006000000 */
[C---:B------:R-:W-:Y:S01]  /*8400*/  ISETP.GE.AND P1, PT, R3.reuse, R38, PT ;  /* 0x000000260300720c */ /* 0x040fe20003f26270 */
[----:B------:R-:W-:Y:S01]  /*8410*/  HMMA.16816.F32 R16, R8, R18, RZ ;  /* 0x000000120810723c */ /* 0x000fe200000018ff */
[----:B------:R-:W-:-:S02]  /*8420*/  ISETP.GE.AND P5, PT, R3, R39, PT ;  /* 0x000000270300720c */ /* 0x000fc40003fa6270 */
[----:B------:R-:W-:Y:S02]  /*8430*/  ISETP.GE.AND P4, PT, R37, R38, PT ;  /* 0x000000262500720c */ /* 0x000fe40003f86270 */
[----:B------:R-:W-:Y:S01]  /*8440*/  LOP3.LUT R3, R71, 0x20, R82, 0xfe, !PT ;  /* 0x0000002047037812 */ /* 0x000fe200078efe52 */
[C---:B------:R-:W-:Y:S01]  /*8450*/  HMMA.16816.F32 R124, R8.reuse, R108, RZ ;  /* 0x0000006c087c723c */ /* 0x040fe200000018ff */
[----:B------:R-:W-:Y:S02]  /*8460*/  FSEL R84, R24, -INF , !P1 ;  /* 0xff80000018547808 */ /* 0x000fe40004800000 */
[----:B------:R-:W-:Y:S02]  /*8470*/  FSEL R177, R26, -INF , !P5 ;  /* 0xff8000001ab17808 */ /* 0x000fe40006800000 */
[----:B------:R-:W-:Y:S01]  /*8480*/  FSEL R86, R25, -INF , !P4 ;  /* 0xff80000019567808 */ /* 0x000fe20006000000 */
[----:B------:R-:W-:Y:S01]  /*8490*/  HMMA.16816.F32 R108, R8, R110, RZ ;  /* 0x0000006e086c723c */ /* 0x000fe200000018ff */
[----:B------:R-:W-:-:S02]  /*84a0*/  ISETP.GE.AND P1, PT, R37, R39, PT ;  /* 0x000000272500720c */ /* 0x000fc40003f26270 */
[CC--:B------:R-:W-:Y:S02]  /*84b0*/  ISETP.GE.AND P5, PT, R3.reuse, R38.reuse, PT ;  /* 0x000000260300720c */ /* 0x0c0fe40003fa6270 */
[----:B------:R-:W-:Y:S01]  /*84c0*/  ISETP.GE.AND P4, PT, R3, R39, PT ;  /* 0x000000270300720c */ /* 0x000fe20003f86270 */
[----:B------:R-:W-:Y:S01]  /*84d0*/  HMMA.16816.F32 R96, R8, R88, RZ ;  /* 0x000000580860723c */ /* 0x000fe200000018ff */
[C-C-:B------:R-:W-:Y:S02]  /*84e0*/  LOP3.LUT R3, R71.reuse, 0x21, R82.reuse, 0xfe, !PT ;  /* 0x0000002147037812 */ /* 0x140fe400078efe52 */
[----:B------:R-:W-:Y:S02]  /*84f0*/  LOP3.LUT R24, R71, 0x28, R82, 0xfe, !PT ;  /* 0x0000002847187812 */ /* 0x000fe400078efe52 */
[----:B------:R-:W-:Y:S01]  /*8500*/  FSEL R213, R27, -INF , !P1 ;  /* 0xff8000001bd57808 */ /* 0x000fe20004800000 */
[----:B-1----:R-:W-:Y:S01]  /*8510*/  HMMA.16816.F32 R112, R4, R32, R112 ;  /* 0x000000200470723c */ /* 0x002fe20000001870 */
[----:B------:R-:W-:-:S02]  /*8520*/  ISETP.GE.AND P1, PT, R3, R38, PT ;  /* 0x000000260300720c */ /* 0x000fc40003f26270 */
[----:B------:R-:W-:Y:S02]  /*8530*/  FSEL R208, R208, -INF , !P5 ;  /* 0xff800000d0d07808 */ /* 0x000fe40006800000 */
[----:B------:R-:W-:Y:S01]  /*8540*/  FSEL R123, R210, -INF , !P4 ;  /* 0xff800000d27b7808 */ /* 0x000fe20006000000 */
[----:B------:R-:W-:Y:S01]  /*8550*/  HMMA.16816.F32 R16, R4, R34, R16 ;  /* 0x000000220410723c */ /* 0x000fe20000001810 */
[----:B------:R-:W-:Y:S02]  /*8560*/  ISETP.GE.AND P5, PT, R3, R39, PT ;  /* 0x000000270300720c */ /* 0x000fe40003fa6270 */
[----:B------:R-:W-:Y:S02]  /*8570*/  ISETP.GE.AND P4, PT, R24, R38, PT ;  /* 0x000000261800720c */ /* 0x000fe40003f86270 */
[----:B------:R-:W-:Y:S01]  /*8580*/  LOP3.LUT R3, R71, 0x29, R82, 0xfe, !PT ;  /* 0x0000002947037812 */ /* 0x000fe200078efe52 */
[----:B------:R-:W-:Y:S01]  /*8590*/  HMMA.16816.F32 R88, R8, R90, RZ ;  /* 0x0000005a0858723c */ /* 0x000fe200000018ff */
[----:B------:R-:W-:-:S02]  /*85a0*/  FSEL R92, R209, -INF , !P1 ;  /* 0xff800000d15c7808 */ /* 0x000fc40004800000 */
[-C--:B------:R-:W-:Y:S02]  /*85b0*/  ISETP.GE.AND P1, PT, R24, R39.reuse, PT ;  /* 0x000000271800720c */ /* 0x080fe40003f26270 */
[----:B------:R-:W-:Y:S01]  /*85c0*/  FSEL R211, R211, -INF , !P5 ;  /* 0xff800000d3d37808 */ /* 0x000fe20006800000 */
[C---:B--2---:R-:W-:Y:S01]  /*85d0*/  HMMA.16816.F32 R24, R8.reuse, R12, RZ ;  /* 0x0000000c0818723c */ /* 0x044fe200000018ff */
[----:B------:R-:W-:Y:S02]  /*85e0*/  FSEL R94, R44, -INF , !P4 ;  /* 0xff8000002c5e7808 */ /* 0x000fe40006000000 */
[C---:B------:R-:W-:Y:S02]  /*85f0*/  ISETP.GE.AND P5, PT, R3.reuse, R38, PT ;  /* 0x000000260300720c */ /* 0x040fe40003fa6270 */
[----:B------:R-:W-:Y:S01]  /*8600*/  ISETP.GE.AND P4, PT, R3, R39, PT ;  /* 0x000000270300720c */ /* 0x000fe20003f86270 */
[----:B------:R-:W-:Y:S01]  /*8610*/  HMMA.16816.F32 R12, R8, R14, RZ ;  /* 0x0000000e080c723c */ /* 0x000fe200000018ff */
[----:B------:R-:W-:-:S02]  /*8620*/  LOP3.LUT R32, R71, 0x31, R82, 0xfe, !PT ;  /* 0x0000003147207812 */ /* 0x000fc400078efe52 */
[----:B------:R-:W-:Y:S02]  /*8630*/  LOP3.LUT R3, R71, 0x38, R82, 0xfe, !PT ;  /* 0x0000003847037812 */ /* 0x000fe400078efe52 */
[----:B------:R-:W-:Y:S02]  /*8640*/  FSEL R117, R46, -INF , !P1 ;  /* 0xff8000002e757808 */ /* 0x000fe40004800000 */
[----:B------:R-:W-:Y:S02]  /*8650*/  FSEL R209, R47, -INF , !P4 ;  /* 0xff8000002fd17808 */ /* 0x000fe40006000000 */
[----:B------:R-:W-:Y:S02]  /*8660*/  FSEL R207, R54, -INF , !P3 ;  /* 0xff80000036cf7808 */ /* 0x000fe40005800000 */
[-C--:B------:R-:W-:Y:S02]  /*8670*/  ISETP.GE.AND P1, PT, R32, R38.reuse, PT ;  /* 0x000000262000720c */ /* 0x080fe40003f26270 */
[----:B------:R-:W-:-:S02]  /*8680*/  ISETP.GE.AND P4, PT, R3, R38, PT ;  /* 0x000000260300720c */ /* 0x000fc40003f86270 */
[-C--:B------:R-:W-:Y:S02]  /*8690*/  ISETP.GE.AND P3, PT, R3, R39.reuse, PT ;  /* 0x000000270300720c */ /* 0x080fe40003f66270 */
[--C-:B------:R-:W-:Y:S01]  /*86a0*/  LOP3.LUT R3, R71, 0x39, R82.reuse, 0xfe, !PT ;  /* 0x0000003947037812 */ /* 0x100fe200078efe52 */
[C---:B---3--:R-:W-:Y:S01]  /*86b0*/  HMMA.16816.F32 R24, R4.reuse, R28, R24 ;  /* 0x0000001c0418723c */ /* 0x048fe20000001818 */
[----:B------:R-:W-:Y:S02]  /*86c0*/  FSEL R106, R53, -INF , !P1 ;  /* 0xff800000356a7808 */ /* 0x000fe40004800000 */
[----:B------:R-:W-:Y:S02]  /*86d0*/  FSEL R54, R20, -INF , !P4 ;  /* 0xff80000014367808 */ /* 0x000fe40006000000 */
[----:B------:R-:W-:Y:S01]  /*86e0*/  ISETP.GE.AND P1, PT, R3, R38, PT ;  /* 0x000000260300720c */ /* 0x000fe20003f26270 */
[----:B------:R-:W-:Y:S01]  /*86f0*/  HMMA.16816.F32 R12, R4, R30, R12 ;  /* 0x0000001e040c723c */ /* 0x000fe2000000180c */
[----:B------:R-:W-:Y:S01]  /*8700*/  LOP3.LUT R20, R71, 0x40, R82, 0xfe, !PT ;  /* 0x0000004047147812 */ /* 0x000fe200078efe52 */
[----:B------:R-:W-:Y:S01]  /*8710*/  LDSM.16.M88.4 R28, [R224] ;  /* 0x00000000e01c783b */ /* 0x000fe20000000200 */
[----:B------:R-:W-:-:S02]  /*8720*/  ISETP.GE.AND P4, PT, R3, R39, PT ;  /* 0x000000270300720c */ /* 0x000fc40003f86270 */
[----:B------:R-:W-:Y:S02]  /*8730*/  FSEL R100, R45, -INF , !P5 ;  /* 0xff8000002d647808 */ /* 0x000fe40006800000 */
[C---:B------:R-:W-:Y:S01]  /*8740*/  HMMA.16816.F32 R44, R8.reuse, R40, RZ ;  /* 0x00000028082c723c */ /* 0x040fe200000018ff */
[----:B------:R-:W-:Y:S02]  /*8750*/  FSEL R103, R22, -INF , !P3 ;  /* 0xff80000016677808 */ /* 0x000fe40005800000 */
[----:B------:R-:W-:Y:S02]  /*8760*/  FSEL R154, R21, -INF , !P1 ;  /* 0xff800000159a7808 */ /* 0x000fe40004800000 */
[C---:B------:R-:W-:Y:S01]  /*8770*/  ISETP.GE.AND P3, PT, R20.reuse, R38, PT ;  /* 0x000000261400720c */ /* 0x040fe20003f66270 */
[----:B------:R-:W-:Y:S01]  /*8780*/  HMMA.16816.F32 R40, R8, R42, RZ ;  /* 0x0000002a0828723c */ /* 0x000fe200000018ff */
[----:B------:R-:W-:Y:S02]  /*8790*/  ISETP.GE.AND P1, PT, R20, R39, PT ;  /* 0x000000271400720c */ /* 0x000fe40003f26270 */
[----:B------:R-:W-:-:S02]  /*87a0*/  FSEL R205, R23, -INF , !P4 ;  /* 0xff80000017cd7808 */ /* 0x000fc40006000000 */
[----:B------:R-:W1:Y:S01]  /*87b0*/  LDSM.16.M88.4 R20, [R234+0x3000] ;  /* 0x00300000ea14783b */ /* 0x000e620000000200 */
[-C--:B------:R-:W-:Y:S02]  /*87c0*/  ISETP.GE.AND P5, PT, R32, R39.reuse, PT ;  /* 0x000000272000720c */ /* 0x080fe40003fa6270 */
[C-C-:B------:R-:W-:Y:S02]  /*87d0*/  LOP3.LUT R3, R71.reuse, 0x41, R82.reuse, 0xfe, !PT ;  /* 0x0000004147037812 */ /* 0x140fe400078efe52 */
[----:B------:R-:W-:Y:S02]  /*87e0*/  LOP3.LUT R32, R71, 0x48, R82, 0xfe, !PT ;  /* 0x0000004847207812 */ /* 0x000fe400078efe52 */
[----:B------:R-:W-:Y:S02]  /*87f0*/  FSEL R112, R112, -INF , !P3 ;  /* 0xff80000070707808 */ /* 0x000fe40005800000 */
[C---:B------:R-:W-:Y:S02]  /*8800*/  ISETP.GE.AND P4, PT, R3.reuse, R38, PT ;  /* 0x000000260300720c */ /* 0x040fe40003f86270 */
[----:B------:R-:W-:-:S02]  /*8810*/  ISETP.GE.AND P3, PT, R3, R39, PT ;  /* 0x000000270300720c */ /* 0x000fc40003f66270 */
[----:B------:R-:W-:Y:S01]  /*8820*/  FSEL R130, R114, -INF , !P1 ;  /* 0xff80000072827808 */ /* 0x000fe20004800000 */
[C---:B------:R-:W-:Y:S01]  /*8830*/  HMMA.16816.F32 R44, R4.reuse, R64, R44 ;  /* 0x00000040042c723c */ /* 0x040fe2000000182c */
[----:B------:R-:W-:Y:S02]  /*8840*/  LOP3.LUT R3, R71, 0x49, R82, 0xfe, !PT ;  /* 0x0000004947037812 */ /* 0x000fe400078efe52 */
[C---:B------:R-:W-:Y:S02]  /*8850*/  ISETP.GE.AND P1, PT, R32.reuse, R38, PT ;  /* 0x000000262000720c */ /* 0x040fe40003f26270 */
[----:B------:R-:W-:Y:S01]  /*8860*/  FSEL R156, R113, -INF , !P4 ;  /* 0xff800000719c7808 */ /* 0x000fe20006000000 */
[----:B------:R-:W-:Y:S01]  /*8870*/  HMMA.16816.F32 R40, R4, R66, R40 ;  /* 0x000000420428723c */ /* 0x000fe20000001828 */
[----:B------:R-:W-:Y:S02]  /*8880*/  FSEL R115, R115, -INF , !P3 ;  /* 0xff80000073737808 */ /* 0x000fe40005800000 */
[----:B------:R-:W-:-:S02]  /*8890*/  ISETP.GE.AND P4, PT, R32, R39, PT ;  /* 0x000000272000720c */ /* 0x000fc40003f86270 */
[C---:B------:R-:W-:Y:S01]  /*88a0*/  ISETP.GE.AND P3, PT, R3.reuse, R38, PT ;  /* 0x000000260300720c */ /* 0x040fe20003f66270 */
[----:B------:R-:W2:Y:S01]  /*88b0*/  LDSM.16.M88.4 R32, [R234+0x3400] ;  /* 0x00340000ea20783b */ /* 0x000ea20000000200 */
[----:B------:R-:W-:Y:S02]  /*88c0*/  FSEL R158, R16, -INF , !P1 ;  /* 0xff800000109e7808 */ /* 0x000fe40004800000 */
[----:B------:R-:W-:Y:S02]  /*88d0*/  ISETP.GE.AND P1, PT, R3, R39, PT ;  /* 0x000000270300720c */ /* 0x000fe40003f26270 */
[----:B------:R-:W-:Y:S02]  /*88e0*/  LOP3.LUT R16, R71, 0x50, R82, 0xfe, !PT ;  /* 0x0000005047107812 */ /* 0x000fe400078efe52 */
[----:B------:R-:W-:Y:S02]  /*88f0*/  FSEL R203, R18, -INF , !P4 ;  /* 0xff80000012cb7808 */ /* 0x000fe40006000000 */
[----:B------:R-:W-:-:S02]  /*8900*/  FSEL R64, R17, -INF , !P3 ;  /* 0xff80000011407808 */ /* 0x000fc40005800000 */
[CC--:B------:R-:W-:Y:S02]  /*8910*/  ISETP.GE.AND P4, PT, R16.reuse, R38.reuse, PT ;  /* 0x000000261000720c */ /* 0x0c0fe40003f86270 */
[-C--:B------:R-:W-:Y:S02]  /*8920*/  ISETP.GE.AND P3, PT, R16, R39.reuse, PT ;  /* 0x000000271000720c */ /* 0x080fe40003f66270 */
[----:B------:R-:W-:Y:S02]  /*8930*/  FSEL R201, R19, -INF , !P1 ;  /* 0xff80000013c97808 */ /* 0x000fe40004800000 */
[C---:B------:R-:W-:Y:S01]  /*8940*/  HMMA.16816.F32 R16, R8.reuse, R48, RZ ;  /* 0x000000300810723c */ /* 0x040fe200000018ff */
[----:B------:R-:W-:Y:S02]  /*8950*/  LOP3.LUT R3, R71, 0x51, R82, 0xfe, !PT ;  /* 0x0000005147037812 */ /* 0x000fe400078efe52 */
[----:B------:R-:W-:Y:S02]  /*8960*/  FSEL R164, R24, -INF , !P4 ;  /* 0xff80000018a47808 */ /* 0x000fe40006000000 */
[C---:B------:R-:W-:Y:S01]  /*8970*/  ISETP.GE.AND P1, PT, R3.reuse, R38, PT ;  /* 0x000000260300720c */ /* 0x040fe20003f26270 */
[----:B------:R-:W-:Y:S01]  /*8980*/  HMMA.16816.F32 R48, R8, R50, RZ ;  /* 0x000000320830723c */ /* 0x000fe200000018ff */
[----:B------:R-:W-:-:S02]  /*8990*/  ISETP.GE.AND P4, PT, R3, R39, PT ;  /* 0x000000270300720c */ /* 0x000fc40003f86270 */
[----:B------:R-:W-:Y:S02]  /*89a0*/  LOP3.LUT R3, R71, 0x58, R82, 0xfe, !PT ;  /* 0x0000005847037812 */ /* 0x000fe400078efe52 */
[----:B------:R-:W-:Y:S02]  /*89b0*/  FSEL R199, R26, -INF , !P3 ;  /* 0xff8000001ac77808 */ /* 0x000fe40005800000 */
[----:B------:R-:W-:Y:S02]  /*89c0*/  FSEL R166, R25, -INF , !P1 ;  /* 0xff80000019a67808 */ /* 0x000fe40004800000 */
[----:B------:R-:W-:Y:S02]  /*89d0*/  FSEL R197, R27, -INF , !P4 ;  /* 0xff8000001bc57808 */ /* 0x000fe40006000000 */
[----:B-1----:R-:W-:Y:S01]  /*89e0*/  HMMA.16816.F32 R24, R8, R20, RZ ;  /* 0x000000140818723c */ /* 0x002fe200000018ff */
[C---:B------:R-:W-:Y:S02]  /*89f0*/  ISETP.GE.AND P3, PT, R3.reuse, R38, PT ;  /* 0x000000260300720c */ /* 0x040fe40003f66270 */
[----:B------:R-:W-:-:S02]  /*8a00*/  ISETP.GE.AND P1, PT, R3, R39, PT ;  /* 0x000000270300720c */ /* 0x000fc40003f26270 */
[--C-:B------:R-:W-:Y:S02]  /*8a10*/  LOP3.LUT R3, R71, 0x59, R82.reuse, 0xfe, !PT ;  /* 0x0000005947037812 */ /* 0x100fe400078efe52 */
[----:B------:R-:W-:Y:S01]  /*8a20*/  FSEL R66, R12, -INF , !P3 ;  /* 0xff8000000c427808 */ /* 0x000fe20005800000 */
[C---:B------:R-:W-:Y:S01]  /*8a30*/  HMMA.16816.F32 R16, R4.reuse, R28, R16 ;  /* 0x0000001c0410723c */ /* 0x040fe20000001810 */
[----:B------:R-:W-:Y:S02]  /*8a40*/  ISETP.GE.AND P4, PT, R3, R38, PT ;  /* 0x000000260300720c */ /* 0x000fe40003f86270 */
[----:B------:R-:W-:Y:S02]  /*8a50*/  LOP3.LUT R12, R71, 0x60, R82, 0xfe, !PT ;  /* 0x00000060470c7812 */ /* 0x000fe400078efe52 */
[----:B------:R-:W-:Y:S01]  /*8a60*/  ISETP.GE.AND P3, PT, R3, R39, PT ;  /* 0x000000270300720c */ /* 0x000fe20003f66270 */
[----:B------:R-:W-:Y:S01]  /*8a70*/  HMMA.16816.F32 R48, R4, R30, R48 ;  /* 0x0000001e0430723c */ /* 0x000fe20000001830 */
[----:B------:R-:W-:Y:S01]  /*8a80*/  FSEL R195, R14, -INF , !P1 ;  /* 0xff8000000ec37808 */ /* 0x000fe20004800000 */
[----:B------:R-:W1:Y:S01]  /*8a90*/  LDSM.16.M88.4 R28, [R222] ;  /* 0x00000000de1c783b */ /* 0x000e620000000200 */
[----:B------:R-:W-:-:S02]  /*8aa0*/  FSEL R168, R13, -INF , !P4 ;  /* 0xff8000000da87808 */ /* 0x000fc40006000000 */
[--C-:B------:R-:W-:Y:S02]  /*8ab0*/  LOP3.LUT R3, R71, 0x61, R82.reuse, 0xfe, !PT ;  /* 0x0000006147037812 */ /* 0x100fe400078efe52 */
[CC--:B------:R-:W-:Y:S02]  /*8ac0*/  ISETP.GE.AND P1, PT, R12.reuse, R38.reuse, PT ;  /* 0x000000260c00720c */ /* 0x0c0fe40003f26270 */
[----:B------:R-:W-:Y:S01]  /*8ad0*/  ISETP.GE.AND P4, PT, R12, R39, PT ;  /* 0x000000270c00720c */ /* 0x000fe20003f86270 */
[----:B------:R-:W-:Y:S01]  /*8ae0*/  HMMA.16816.F32 R24, R4, R60, R24 ;  /* 0x0000003c0418723c */ /* 0x000fe20000001818 */
[----:B------:R-:W-:Y:S02]  /*8af0*/  FSEL R193, R15, -INF , !P3 ;  /* 0xff8000000fc17808 */ /* 0x000fe40005800000 */
[----:B------:R-:W-:Y:S01]  /*8b00*/  LOP3.LUT R20, R71, 0x68, R82, 0xfe, !PT ;  /* 0x0000006847147812 */ /* 0x000fe200078efe52 */
[----:B------:R-:W3:Y:S01]  /*8b10*/  LDSM.16.M88.4 R12, [R234+0x3800] ;  /* 0x00380000ea0c783b */ /* 0x000ee20000000200 */
[----:B------:R-:W-:-:S02]  /*8b20*/  ISETP.GE.AND P3, PT, R3, R38, PT ;  /* 0x000000260300720c */ /* 0x000fc40003f66270 */
[----:B------:R-:W-:Y:S02]  /*8b30*/  FSEL R170, R44, -INF , !P1 ;  /* 0xff8000002caa7808 */ /* 0x000fe40004800000 */
[----:B------:R-:W-:Y:S02]  /*8b40*/  FSEL R191, R46, -INF , !P4 ;  /* 0xff8000002ebf7808 */ /* 0x000fe40006000000 */
[----:B------:R-:W-:Y:S02]  /*8b50*/  ISETP.GE.AND P1, PT, R3, R39, PT ;  /* 0x000000270300720c */ /* 0x000fe40003f26270 */
[----:B------:R-:W-:Y:S02]  /*8b60*/  ISETP.GE.AND P4, PT, R20, R38, PT ;  /* 0x000000261400720c */ /* 0x000fe40003f86270 */
[----:B------:R-:W-:Y:S02]  /*8b70*/  LOP3.LUT R3, R71, 0x69, R82, 0xfe, !PT ;  /* 0x0000006947037812 */ /* 0x000fe400078efe52 */
[----:B------:R-:W-:-:S02]  /*8b80*/  FSEL R172, R45, -INF , !P3 ;  /* 0xff8000002dac7808 */ /* 0x000fc40005800000 */
[-C--:B------:R-:W-:Y:S02]  /*8b90*/  ISETP.GE.AND P3, PT, R20, R39.reuse, PT ;  /* 0x000000271400720c */ /* 0x080fe40003f66270 */
[----:B------:R-:W-:Y:S01]  /*8ba0*/  FSEL R189, R47, -INF , !P1 ;  /* 0xff8000002fbd7808 */ /* 0x000fe20004800000 */
[----:B------:R-:W-:Y:S01]  /*8bb0*/  HMMA.16816.F32 R20, R8, R22, RZ ;  /* 0x000000160814723c */ /* 0x000fe200000018ff */
[----:B------:R-:W-:Y:S01]  /*8bc0*/  FSEL R174, R40, -INF , !P4 ;  /* 0xff80000028ae7808 */ /* 0x000fe20006000000 */
[----:B------:R-:W4:Y:S01]  /*8bd0*/  LDSM.16.M88.4 R44, [R221] ;  /* 0x00000000dd2c783b */ /* 0x000f220000000200 */
[C---:B------:R-:W-:Y:S02]  /*8be0*/  ISETP.GE.AND P1, PT, R3.reuse, R38, PT ;  /* 0x000000260300720c */ /* 0x040fe40003f26270 */
[----:B------:R-:W-:Y:S02]  /*8bf0*/  ISETP.GE.AND P4, PT, R3, R39, PT ;  /* 0x000000270300720c */ /* 0x000fe40003f86270 */
[----:B------:R-:W-:-:S02]  /*8c00*/  FSEL R187, R42, -INF , !P3 ;  /* 0xff8000002abb7808 */ /* 0x000fc40005800000 */
[----:B------:R-:W-:Y:S02]  /*8c10*/  FSEL R60, R41, -INF , !P1 ;  /* 0xff800000293c7808 */ /* 0x000fe40004800000 */
[----:B------:R-:W-:Y:S02]  /*8c20*/  FSEL R185, R43, -INF , !P4 ;  /* 0xff8000002bb97808 */ /* 0x000fe40006000000 */
[C---:B--2---:R-:W-:Y:S01]  /*8c30*/  HMMA.16816.F32 R40, R8.reuse, R32, RZ ;  /* 0x000000200828723c */ /* 0x044fe200000018ff */
[C-C-:B------:R-:W-:Y:S02]  /*8c40*/  LOP3.LUT R37, R71.reuse, 0x70, R82.reuse, 0xfe, !PT ;  /* 0x0000007047257812 */ /* 0x140fe400078efe52 */
[----:B------:R-:W-:Y:S02]  /*8c50*/  LOP3.LUT R3, R71, 0x71, R82, 0xfe, !PT ;  /* 0x0000007147037812 */ /* 0x000fe400078efe52 */
[C---:B------:R-:W-:Y:S01]  /*8c60*/  ISETP.GE.AND P3, PT, R37.reuse, R38, PT ;  /* 0x000000262500720c */ /* 0x040fe20003f66270 */
[----:B------:R-:W-:Y:S01]  /*8c70*/  HMMA.16816.F32 R32, R8, R34, RZ ;  /* 0x000000220820723c */ /* 0x000fe200000018ff */
[----:B------:R-:W-:-:S02]  /*8c80*/  ISETP.GE.AND P1, PT, R37, R39, PT ;  /* 0x000000272500720c */ /* 0x000fc40003f26270 */
[----:B------:R-:W-:Y:S02]  /*8c90*/  FSEL R176, R16, -INF , !P3 ;  /* 0xff80000010b07808 */ /* 0x000fe40005800000 */
[C---:B------:R-:W-:Y:S01]  /*8ca0*/  ISETP.GE.AND P4, PT, R3.reuse, R38, PT ;  /* 0x000000260300720c */ /* 0x040fe20003f86270 */
[----:B------:R-:W-:Y:S01]  /*8cb0*/  HMMA.16816.F32 R20, R4, R62, R20 ;  /* 0x0000003e0414723c */ /* 0x000fe20000001814 */
[----:B------:R-:W-:Y:S02]  /*8cc0*/  ISETP.GE.AND P3, PT, R3, R39, PT ;  /* 0x000000270300720c */ /* 0x000fe40003f66270 */
[----:B------:R-:W-:Y:S02]  /*8cd0*/  LOP3.LUT R3, R71, 0x78, R82, 0xfe, !PT ;  /* 0x0000007847037812 */ /* 0x000fe400078efe52 */
[----:B------:R-:W-:Y:S02]  /*8ce0*/  FSEL R183, R18, -INF , !P1 ;  /* 0xff80000012b77808 */ /* 0x000fe40004800000 */
[----:B------:R-:W-:-:S02]  /*8cf0*/  FSEL R178, R17, -INF , !P4 ;  /* 0xff80000011b27808 */ /* 0x000fc40006000000 */
[CC--:B------:R-:W-:Y:S02]  /*8d00*/  ISETP.GE.AND P1, PT, R3.reuse, R38.reuse, PT ;  /* 0x000000260300720c */ /* 0x0c0fe40003f26270 */
[-C--:B------:R-:W-:Y:S01]  /*8d10*/  ISETP.GE.AND P4, PT, R3, R39.reuse, PT ;  /* 0x000000270300720c */ /* 0x080fe20003f86270 */
[C---:B-1----:R-:W-:Y:S01]  /*8d20*/  HMMA.16816.F32 R40, R4.reuse, R28, R40 ;  /* 0x0000001c0428723c */ /* 0x042fe20000001828 */
[----:B------:R-:W-:Y:S02]  /*8d30*/  LOP3.LUT R3, R71, 0x79, R82, 0xfe, !PT ;  /* 0x0000007947037812 */ /* 0x000fe400078efe52 */
[----:B------:R-:W-:Y:S02]  /*8d40*/  FSEL R181, R19, -INF , !P3 ;  /* 0xff80000013b57808 */ /* 0x000fe40005800000 */
[----:B------:R-:W-:Y:S01]  /*8d50*/  FSEL R62, R48, -INF , !P1 ;  /* 0xff800000303e7808 */ /* 0x000fe20004800000 */
[----:B------:R-:W-:Y:S01]  /*8d60*/  HMMA.16816.F32 R32, R4, R30, R32 ;  /* 0x0000001e0420723c */ /* 0x000fe20000001820 */
[C---:B------:R-:W-:Y:S01]  /*8d70*/  ISETP.GE.AND P3, PT, R3.reuse, R38, PT ;  /* 0x000000260300720c */ /* 0x040fe20003f66270 */
[----:B------:R-:W1:Y:S01]  /*8d80*/  LDSM.16.M88.4 R28, [R220] ;  /* 0x00000000dc1c783b */ /* 0x000e620000000200 */
[----:B------:R-:W-:-:S02]  /*8d90*/  ISETP.GE.AND P1, PT, R3, R39, PT ;  /* 0x000000270300720c */ /* 0x000fc40003f26270 */
[C-C-:B------:R-:W-:Y:S01]  /*8da0*/  LOP3.LUT R37, R71.reuse, 0x80, R82.reuse, 0xfe, !PT ;  /* 0x0000008047257812 */ /* 0x140fe200078efe52 */
[----:B---3--:R-:W-:Y:S01]  /*8db0*/  HMMA.16816.F32 R16, R8, R12, RZ ;  /* 0x0000000c0810723c */ /* 0x008fe200000018ff */
[----:B------:R-:W-:Y:S02]  /*8dc0*/  LOP3.LUT R3, R71, 0x81, R82, 0xfe, !PT ;  /* 0x0000008147037812 */ /* 0x000fe400078efe52 */
[----:B------:R-:W-:Y:S02]  /*8dd0*/  FSEL R180, R49, -INF , !P3 ;  /* 0xff80000031b47808 */ /* 0x000fe40005800000 */
[----:B------:R-:W-:Y:S02]  /*8de0*/  FSEL R173, R51, -INF , !P1 ;  /* 0xff80000033ad7808 */ /* 0x000fe40004800000 */
[----:B------:R-:W-:Y:S02]  /*8df0*/  ISETP.GE.AND P3, PT, R37, R39, PT ;  /* 0x000000272500720c */ /* 0x000fe40003f66270 */
[----:B------:R-:W-:-:S02]  /*8e00*/  ISETP.GE.AND P1, PT, R3, R38, PT ;  /* 0x000000260300720c */ /* 0x000fc40003f26270 */
[----:B------:R-:W-:Y:S02]  /*8e10*/  LOP3.LUT R12, R71, 0x88, R82, 0xfe, !PT ;  /* 0x00000088470c7812 */ /* 0x000fe400078efe52 */
[----:B------:R-:W-:Y:S02]  /*8e20*/  FSEL R175, R50, -INF , !P4 ;  /* 0xff80000032af7808 */ /* 0x000fe40006000000 */
[-C--:B------:R-:W-:Y:S02]  /*8e30*/  ISETP.GE.AND P4, PT, R37, R38.reuse, PT ;  /* 0x000000262500720c */ /* 0x080fe40003f86270 */
[----:B------:R-:W-:Y:S02]  /*8e40*/  FSEL R171, R26, -INF , !P3 ;  /* 0xff8000001aab7808 */ /* 0x000fe40005800000 */
[----:B------:R-:W-:Y:S02]  /*8e50*/  FSEL R184, R25, -INF , !P1 ;  /* 0xff80000019b87808 */ /* 0x000fe40004800000 */
[----:B------:R-:W-:-:S02]  /*8e60*/  ISETP.GE.AND P3, PT, R12, R38, PT ;  /* 0x000000260c00720c */ /* 0x000fc40003f66270 */
[-C--:B------:R-:W-:Y:S01]  /*8e70*/  ISETP.GE.AND P1, PT, R12, R39.reuse, PT ;  /* 0x000000270c00720c */ /* 0x080fe20003f26270 */
[----:B----4-:R-:W-:Y:S01]  /*8e80*/  HMMA.16816.F32 R16, R4, R44, R16 ;  /* 0x0000002c0410723c */ /* 0x010fe20000001810 */
[----:B------:R-:W-:Y:S02]  /*8e90*/  FSEL R182, R24, -INF , !P4 ;  /* 0xff80000018b67808 */ /* 0x000fe40006000000 */
[----:B------:R-:W-:Y:S02]  /*8ea0*/  ISETP.GE.AND P4, PT, R3, R39, PT ;  /* 0x000000270300720c */ /* 0x000fe40003f86270 */
[--C-:B------:R-:W-:Y:S01]  /*8eb0*/  LOP3.LUT R3, R71, 0x89, R82.reuse, 0xfe, !PT ;  /* 0x0000008947037812 */ /* 0x100fe200078efe52 */
[----:B------:R-:W-:Y:S01]  /*8ec0*/  HMMA.16816.F32 R12, R8, R14, RZ ;  /* 0x0000000e080c723c */ /* 0x000fe200000018ff */
[----:B------:R-:W-:Y:S02]  /*8ed0*/  FSEL R169, R27, -INF , !P4 ;  /* 0xff8000001ba97808 */ /* 0x000fe40006000000 */
[----:B------:R-:W-:Y:S01]  /*8ee0*/  FSEL R186, R20, -INF , !P3 ;  /* 0xff80000014ba7808 */ /* 0x000fe20005800000 */
[----:B------:R-:W-:Y:S01]  /*8ef0*/  LDSM.16.M88.4 R24, [R234+0x4400] ;  /* 0x00440000ea18783b */ /* 0x000fe20000000200 */
[----:B------:R-:W-:Y:S01]  /*8f00*/  ISETP.GE.AND P4, PT, R3, R38, PT ;  /* 0x000000260300720c */ /* 0x000fe20003f86270 */
[----:B-1----:R-:W-:Y:S01]  /*8f10*/  HMMA.16816.F32 R124, R4, R28, R124 ;  /* 0x0000001c047c723c */ /* 0x002fe2000000187c */
[----:B------:R-:W-:-:S02]  /*8f20*/  LOP3.LUT R20, R71, 0x90, R82, 0xfe, !PT ;  /* 0x0000009047147812 */ /* 0x000fc400078efe52 */
[-C--:B------:R-:W-:Y:S02]  /*8f30*/  ISETP.GE.AND P3, PT, R3, R39.reuse, PT ;  /* 0x000000270300720c */ /* 0x080fe40003f66270 */
[----:B------:R-:W-:Y:S01]  /*8f40*/  FSEL R167, R22, -INF , !P1 ;  /* 0xff80000016a77808 */ /* 0x000fe20004800000 */
[----:B------:R-:W-:Y:S01]  /*8f50*/  HMMA.16816.F32 R108, R4, R30, R108 ;  /* 0x0000001e046c723c */ /* 0x000fe2000000186c */
[----:B------:R-:W-:Y:S01]  /*8f60*/  FSEL R188, R21, -INF , !P4 ;  /* 0xff80000015bc7808 */ /* 0x000fe20006000000 */
[----:B------:R-:W-:Y:S01]  /*8f70*/  LDSM.16.M88.4 R28, [R218] ;  /* 0x00000000da1c783b */ /* 0x000fe20000000200 */
[C---:B------:R-:W-:Y:S02]  /*8f80*/  ISETP.GE.AND P1, PT, R20.reuse, R38, PT ;  /* 0x000000261400720c */ /* 0x040fe40003f26270 */
[----:B------:R-:W-:Y:S02]  /*8f90*/  ISETP.GE.AND P4, PT, R20, R39, PT ;  /* 0x000000271400720c */ /* 0x000fe40003f86270 */
[----:B------:R-:W-:-:S02]  /*8fa0*/  FSEL R165, R23, -INF , !P3 ;  /* 0xff80000017a57808 */ /* 0x000fc40005800000 */
[----:B------:R-:W1:Y:S01]  /*8fb0*/  LDSM.16.M88.4 R20, [R219] ;  /* 0x00000000db14783b */ /* 0x000e620000000200 */
[--C-:B------:R-:W-:Y:S02]  /*8fc0*/  LOP3.LUT R3, R71, 0x91, R82.reuse, 0xfe, !PT ;  /* 0x0000009147037812 */ /* 0x100fe400078efe52 */
[----:B------:R-:W-:Y:S01]  /*8fd0*/  FSEL R190, R40, -INF , !P1 ;  /* 0xff80000028be7808 */ /* 0x000fe20004800000 */
[----:B------:R-:W-:Y:S01]  /*8fe0*/  HMMA.16816.F32 R12, R4, R46, R12 ;  /* 0x0000002e040c723c */ /* 0x000fe2000000180c */
[C---:B------:R-:W-:Y:S02]  /*8ff0*/  ISETP.GE.AND P3, PT, R3.reuse, R38, PT ;  /* 0x000000260300720c */ /* 0x040fe40003f66270 */
[----:B------:R-:W-:Y:S02]  /*9000*/  ISETP.GE.AND P1, PT, R3, R39, PT ;  /* 0x000000270300720c */ /* 0x000fe40003f26270 */
[----:B------:R-:W-:Y:S02]  /*9010*/  LOP3.LUT R3, R71, 0x98, R82, 0xfe, !PT ;  /* 0x0000009847037812 */ /* 0x000fe400078efe52 */
[----:B------:R-:W-:-:S02]  /*9020*/  FSEL R163, R42, -INF , !P4 ;  /* 0xff8000002aa37808 */ /* 0x000fc40006000000 */
[----:B------:R-:W-:Y:S02]  /*9030*/  ISETP.GE.AND P4, PT, R3, R38, PT ;  /* 0x000000260300720c */ /* 0x000fe40003f86270 */
[----:B------:R-:W-:Y:S02]  /*9040*/  FSEL R192, R41, -INF , !P3 ;  /* 0xff80000029c07808 */ /* 0x000fe40005800000 */
[----:B------:R-:W-:Y:S02]  /*9050*/  ISETP.GE.AND P3, PT, R3, R39, PT ;  /* 0x000000270300720c */ /* 0x000fe40003f66270 */
[----:B------:R-:W-:Y:S02]  /*9060*/  FSEL R194, R32, -INF , !P4 ;  /* 0xff80000020c27808 */ /* 0x000fe40006000000 */
[C-C-:B------:R-:W-:Y:S02]  /*9070*/  LOP3.LUT R3, R71.reuse, 0x99, R82.reuse, 0xfe, !PT ;  /* 0x0000009947037812 */ /* 0x140fe400078efe52 */
[----:B------:R-:W-:-:S02]  /*9080*/  LOP3.LUT R32, R71, 0xa0, R82, 0xfe, !PT ;  /* 0x000000a047207812 */ /* 0x000fc400078efe52 */
[----:B------:R-:W-:Y:S02]  /*9090*/  FSEL R161, R43, -INF , !P1 ;  /* 0xff8000002ba17808 */ /* 0x000fe40004800000 */
[----:B------:R-:W-:Y:S01]  /*90a0*/  FSEL R159, R34, -INF , !P3 ;  /* 0xff800000229f7808 */ /* 0x000fe20005800000 */
[----:B------:R-:W2:Y:S01]  /*90b0*/  LDSM.16.M88.4 R40, [R234+0x4800] ;  /* 0x00480000ea28783b */ /* 0x000ea20000000200 */
[CC--:B------:R-:W-:Y:S02]  /*90c0*/  ISETP.GE.AND P1, PT, R3.reuse, R38.reuse, PT ;  /* 0x000000260300720c */ /* 0x0c0fe40003f26270 */
[----:B------:R-:W-:Y:S02]  /*90d0*/  ISETP.GE.AND P4, PT, R3, R39, PT ;  /* 0x000000270300720c */ /* 0x000fe40003f86270 */
[----:B------:R-:W-:Y:S02]  /*90e0*/  ISETP.GE.AND P3, PT, R32, R38, PT ;  /* 0x000000262000720c */ /* 0x000fe40003f66270 */
[----:B------:R-:W-:-:S02]  /*90f0*/  LOP3.LUT R3, R71, 0xa1, R82, 0xfe, !PT ;  /* 0x000000a147037812 */ /* 0x000fc400078efe52 */
[----:B------:R-:W-:Y:S02]  /*9100*/  FSEL R196, R33, -INF , !P1 ;  /* 0xff80000021c47808 */ /* 0x000fe40004800000 */
[----:B------:R-:W-:Y:S01]  /*9110*/  FSEL R157, R35, -INF , !P4 ;  /* 0xff800000239d7808 */ /* 0x000fe20006000000 */
[----:B-1----:R-:W-:Y:S01]  /*9120*/  HMMA.16816.F32 R96, R4, R20, R96 ;  /* 0x000000140460723c */ /* 0x002fe20000001860 */
[----:B------:R-:W-:Y:S02]  /*9130*/  FSEL R198, R16, -INF , !P3 ;  /* 0xff80000010c67808 */ /* 0x000fe40005800000 */
[-C--:B------:R-:W-:Y:S02]  /*9140*/  ISETP.GE.AND P1, PT, R32, R39.reuse, PT ;  /* 0x000000272000720c */ /* 0x080fe40003f26270 */
[C---:B------:R-:W-:Y:S01]  /*9150*/  ISETP.GE.AND P4, PT, R3.reuse, R38, PT ;  /* 0x000000260300720c */ /* 0x040fe20003f86270 */
[----:B------:R-:W-:Y:S01]  /*9160*/  HMMA.16816.F32 R32, R8, R24, RZ ;  /* 0x000000180820723c */ /* 0x000fe200000018ff */
[----:B------:R-:W-:-:S02]  /*9170*/  ISETP.GE.AND P3, PT, R3, R39, PT ;  /* 0x000000270300720c */ /* 0x000fc40003f66270 */
[--C-:B------:R-:W-:Y:S02]  /*9180*/  LOP3.LUT R3, R71, 0xa8, R82.reuse, 0xfe, !PT ;  /* 0x000000a847037812 */ /* 0x100fe400078efe52 */
[----:B------:R-:W-:Y:S01]  /*9190*/  FSEL R155, R18, -INF , !P1 ;  /* 0xff800000129b7808 */ /* 0x000fe20004800000 */
[----:B------:R-:W-:Y:S01]  /*91a0*/  HMMA.16816.F32 R24, R8, R26, RZ ;  /* 0x0000001a0818723c */ /* 0x000fe200000018ff */
[----:B------:R-:W-:Y:S02]  /*91b0*/  ISETP.GE.AND P1, PT, R3, R38, PT ;  /* 0x000000260300720c */ /* 0x000fe40003f26270 */
[----:B------:R-:W-:Y:S02]  /*91c0*/  FSEL R200, R17, -INF , !P4 ;  /* 0xff80000011c87808 */ /* 0x000fe40006000000 */
[----:B------:R-:W-:Y:S01]  /*91d0*/  ISETP.GE.AND P4, PT, R3, R39, PT ;  /* 0x000000270300720c */ /* 0x000fe20003f86270 */
[----:B------:R-:W-:Y:S01]  /*91e0*/  HMMA.16816.F32 R88, R4, R22, R88 ;  /* 0x000000160458723c */ /* 0x000fe20000001858 */
[----:B------:R-:W-:-:S02]  /*91f0*/  LOP3.LUT R16, R71, 0xa9, R82, 0xfe, !PT ;  /* 0x000000a947107812 */ /* 0x000fc400078efe52 */
[----:B------:R-:W-:Y:S02]  /*9200*/  LOP3.LUT R3, R71, 0xb0, R82, 0xfe, !PT ;  /* 0x000000b047037812 */ /* 0x000fe400078efe52 */
[----:B------:R-:W-:Y:S02]  /*9210*/  FSEL R153, R19, -INF , !P3 ;  /* 0xff80000013997808 */ /* 0x000fe40005800000 */
[----:B------:R-:W-:Y:S02]  /*9220*/  FSEL R202, R12, -INF , !P1 ;  /* 0xff8000000cca7808 */ /* 0x000fe40004800000 */
[C---:B------:R-:W-:Y:S01]  /*9230*/  ISETP.GE.AND P3, PT, R16.reuse, R38, PT ;  /* 0x000000261000720c */ /* 0x040fe20003f66270 */
[----:B--2---:R-:W-:Y:S01]  /*9240*/  HMMA.16816.F32 R20, R8, R40, RZ ;  /* 0x000000280814723c */ /* 0x004fe200000018ff */
[----:B------:R-:W-:Y:S02]  /*9250*/  ISETP.GE.AND P1, PT, R16, R39, PT ;  /* 0x000000271000720c */ /* 0x000fe40003f26270 */
[----:B------:R-:W-:-:S02]  /*9260*/  FSEL R151, R14, -INF , !P4 ;  /* 0xff8000000e977808 */ /* 0x000fc40006000000 */
[-C--:B------:R-:W-:Y:S01]  /*9270*/  ISETP.GE.AND P4, PT, R3, R38.reuse, PT ;  /* 0x000000260300720c */ /* 0x080fe20003f86270 */
[C---:B------:R-:W-:Y:S01]  /*9280*/  HMMA.16816.F32 R32, R4.reuse, R28, R32 ;  /* 0x0000001c0420723c */ /* 0x040fe20000001820 */
[----:B------:R-:W-:Y:S02]  /*9290*/  LOP3.LUT R16, R71, 0xb1, R82, 0xfe, !PT ;  /* 0x000000b147107812 */ /* 0x000fe400078efe52 */
[----:B------:R-:W-:Y:S02]  /*92a0*/  FSEL R149, R15, -INF , !P1 ;  /* 0xff8000000f957808 */ /* 0x000fe40004800000 */
[----:B------:R-:W-:Y:S01]  /*92b0*/  FSEL R206, R124, -INF , !P4 ;  /* 0xff8000007cce7808 */ /* 0x000fe20006000000 */
[----:B------:R-:W-:Y:S01]  /*92c0*/  HMMA.16816.F32 R24, R4, R30, R24 ;  /* 0x0000001e0418723c */ /* 0x000fe20000001818 */
[C---:B------:R-:W-:Y:S02]  /*92d0*/  ISETP.GE.AND P1, PT, R16.reuse, R38, PT ;  /* 0x000000261000720c */ /* 0x040fe40003f26270 */
[----:B------:R-:W-:-:S02]  /*92e0*/  ISETP.GE.AND P4, PT, R16, R39, PT ;  /* 0x000000271000720c */ /* 0x000fc40003f86270 */
[----:B------:R-:W1:Y:S01]  /*92f0*/  LDSM.16.M88.4 R16, [R234+0x4c00] ;  /* 0x004c0000ea10783b */ /* 0x000e620000000200 */
[----:B------:R-:W-:Y:S01]  /*9300*/  FSEL R204, R13, -INF , !P3 ;  /* 0xff8000000dcc7808 */ /* 0x000fe20005800000 */
[----:B------:R-:W-:Y:S01]  /*9310*/  HMMA.16816.F32 R40, R8, R42, RZ ;  /* 0x0000002a0828723c */ /* 0x000fe200000018ff */
[----:B------:R-:W-:Y:S01]  /*9320*/  ISETP.GE.AND P3, PT, R3, R39, PT ;  /* 0x000000270300720c */ /* 0x000fe20003f66270 */
[----:B------:R-:W2:Y:S01]  /*9330*/  LDSM.16.M88.4 R12, [R217] ;  /* 0x00000000d90c783b */ /* 0x000ea20000000200 */
[----:B------:R-:W-:Y:S02]  /*9340*/  LOP3.LUT R3, R71, 0xb8, R82, 0xfe, !PT ;  /* 0x000000b847037812 */ /* 0x000fe400078efe52 */
[----:B------:R-:W-:Y:S02]  /*9350*/  FSEL R129, R126, -INF , !P3 ;  /* 0xff8000007e817808 */ /* 0x000fe40005800000 */
        /* <DEDUP_REMOVED lines=8> */
[C-C-:B------:R-:W-:Y:S02]  /*93e0*/  LOP3.LUT R37, R71.reuse, 0xc0, R82.reuse, 0xfe, !PT ;  /* 0x000000c047257812 */ /* 0x140fe400078efe52 */
[--C-:B------:R-:W-:Y:S02]  /*93f0*/  LOP3.LUT R3, R71, 0xc1, R82.reuse, 0xfe, !PT ;  /* 0x000000c147037812 */ /* 0x100fe400078efe52 */
[----:B------:R-:W-:Y:S02]  /*9400*/  FSEL R210, R109, -INF , !P4 ;  /* 0xff8000006dd27808 */ /* 0x000fe40006000000 */
[----:B------:R-:W-:Y:S02]  /*9410*/  FSEL R111, R111, -INF , !P3 ;  /* 0xff8000006f6f7808 */ /* 0x000fe40005800000 */
[----:B------:R-:W-:Y:S02]  /*9420*/  ISETP.GE.AND P4, PT, R37, R39, PT ;  /* 0x000000272500720c */ /* 0x000fe40003f86270 */
[----:B------:R-:W-:-:S02]  /*9430*/  LOP3.LUT R28, R71, 0xc8, R82, 0xfe, !PT ;  /* 0x000000c8471c7812 */ /* 0x000fc400078efe52 */
[-C--:B------:R-:W-:Y:S02]  /*9440*/  ISETP.GE.AND P3, PT, R3, R38.reuse, PT ;  /* 0x000000260300720c */ /* 0x080fe40003f66270 */
[----:B------:R-:W-:Y:S01]  /*9450*/  FSEL R105, R98, -INF , !P4 ;  /* 0xff80000062697808 */ /* 0x000fe20006000000 */
[----:B-1----:R-:W-:Y:S01]  /*9460*/  HMMA.16816.F32 R48, R8, R16, RZ ;  /* 0x000000100830723c */ /* 0x002fe200000018ff */
[----:B------:R-:W-:Y:S02]  /*9470*/  FSEL R214, R97, -INF , !P3 ;  /* 0xff80000061d67808 */ /* 0x000fe40005800000 */
[C---:B------:R-:W-:Y:S02]  /*9480*/  ISETP.GE.AND P4, PT, R28.reuse, R38, PT ;  /* 0x000000261c00720c */ /* 0x040fe40003f86270 */
[----:B------:R-:W-:Y:S01]  /*9490*/  ISETP.GE.AND P3, PT, R28, R39, PT ;  /* 0x000000271c00720c */ /* 0x000fe20003f66270 */
[----:B--2---:R-:W-:Y:S01]  /*94a0*/  HMMA.16816.F32 R20, R4, R12, R20 ;  /* 0x0000000c0414723c */ /* 0x004fe20000001814 */
[----:B------:R-:W1:Y:S01]  /*94b0*/  LDSM.16.M88.4 R28, [R216] ;  /* 0x00000000d81c783b */ /* 0x000e620000000200 */
[----:B------:R-:W-:Y:S01]  /*94c0*/  FSEL R121, R110, -INF , !P1 ;  /* 0xff8000006e797808 */ /* 0x000fe20004800000 */
[----:B------:R-:W-:-:S04]  /*94d0*/  DEPBAR.LE SB0, 0x0 ;  /* 0x000080000000791a */ /* 0x000fc80000000000 */
[----:B------:R-:W-:Y:S01]  /*94e0*/  BAR.SYNC.DEFER_BLOCKING 0x0 ;  /* 0x0000000000007b1d */ /* 0x000fe20000010000 */
[----:B------:R-:W-:Y:S01]  /*94f0*/  ISETP.GE.AND P1, PT, R37, R38, PT ;  /* 0x000000262500720c */ /* 0x000fe20003f26270 */
[----:B------:R-:W-:Y:S01]  /*9500*/  HMMA.16816.F32 R8, R8, R18, RZ ;  /* 0x000000120808723c */ /* 0x000fe200000018ff */
[--C-:B------:R-:W-:Y:S02]  /*9510*/  LOP3.LUT R37, R71, 0xc9, R82.reuse, 0xfe, !PT ;  /* 0x000000c947257812 */ /* 0x100fe400078efe52 */
[----:B------:R-:W-:Y:S02]  /*9520*/  FSEL R212, R96, -INF , !P1 ;  /* 0xff80000060d47808 */ /* 0x000fe40004800000 */
[----:B------:R-:W-:Y:S02]  /*9530*/  ISETP.GE.AND P1, PT, R3, R39, PT ;  /* 0x000000270300720c */ /* 0x000fe40003f26270 */
        /* <DEDUP_REMOVED lines=12> */
[C---:B------:R-:W-:Y:S01]  /*9600*/  ISETP.GE.AND P4, PT, R12.reuse, R38, PT ;  /* 0x000000260c00720c */ /* 0x040fe20003f86270 */
[----:B-1----:R-:W-:Y:S01]  /*9610*/  HMMA.16816.F32 R48, R4, R28, R48 ;  /* 0x0000001c0430723c */ /* 0x002fe20000001830 */
[----:B------:R-:W-:-:S02]  /*9620*/  ISETP.GE.AND P3, PT, R12, R39, PT ;  /* 0x000000270c00720c */ /* 0x000fc40003f66270 */
[--C-:B------:R-:W-:Y:S02]  /*9630*/  LOP3.LUT R3, R71, 0xd8, R82.reuse, 0xfe, !PT ;  /* 0x000000d847037812 */ /* 0x100fe400078efe52 */
[----:B------:R-:W-:Y:S01]  /*9640*/  FSEL R47, R34, -INF , !P1 ;  /* 0xff800000222f7808 */ /* 0x000fe20004800000 */
[C---:B------:R-:W-:Y:S01]  /*9650*/  HMMA.16816.F32 R12, R4.reuse, R14, R40 ;  /* 0x0000000e040c723c */ /* 0x040fe20000001828 */
[----:B------:R-:W-:Y:S02]  /*9660*/  FSEL R16, R33, -INF , !P4 ;  /* 0xff80000021107808 */ /* 0x000fe40006000000 */
[C---:B------:R-:W-:Y:S02]  /*9670*/  ISETP.GE.AND P1, PT, R3.reuse, R38, PT ;  /* 0x000000260300720c */ /* 0x040fe40003f26270 */
[----:B------:R-:W-:Y:S01]  /*9680*/  ISETP.GE.AND P4, PT, R3, R39, PT ;  /* 0x000000270300720c */ /* 0x000fe20003f86270 */
[----:B------:R-:W-:Y:S01]  /*9690*/  HMMA.16816.F32 R8, R4, R30, R8 ;  /* 0x0000001e0408723c */ /* 0x000fe20000001808 */
[----:B------:R-:W-:-:S02]  /*96a0*/  LOP3.LUT R3, R71, 0xd9, R82, 0xfe, !PT ;  /* 0x000000d947037812 */ /* 0x000fc400078efe52 */
[----:B------:R-:W-:Y:S02]  /*96b0*/  LOP3.LUT R17, R71, 0xe0, R82, 0xfe, !PT ;  /* 0x000000e047117812 */ /* 0x000fe400078efe52 */
[----:B------:R-:W-:Y:S02]  /*96c0*/  FSEL R46, R35, -INF , !P3 ;  /* 0xff800000232e7808 */ /* 0x000fe40005800000 */
[C---:B------:R-:W-:Y:S02]  /*96d0*/  ISETP.GE.AND P3, PT, R3.reuse, R38, PT ;  /* 0x000000260300720c */ /* 0x040fe40003f66270 */
[----:B------:R-:W-:Y:S02]  /*96e0*/  FSEL R24, R24, -INF , !P1 ;  /* 0xff80000018187808 */ /* 0x000fe40004800000 */
[----:B------:R-:W-:Y:S02]  /*96f0*/  FSEL R45, R26, -INF , !P4 ;  /* 0xff8000001a2d7808 */ /* 0x000fe40006000000 */
[----:B------:R-:W-:-:S02]  /*9700*/  ISETP.GE.AND P1, PT, R3, R39, PT ;  /* 0x000000270300720c */ /* 0x000fc40003f26270 */
[----:B------:R-:W-:Y:S02]  /*9710*/  ISETP.GE.AND P4, PT, R17, R38, PT ;  /* 0x000000261100720c */ /* 0x000fe40003f86270 */
[----:B------:R-:W-:Y:S02]  /*9720*/  LOP3.LUT R3, R71, 0xe1, R82, 0xfe, !PT ;  /* 0x000000e147037812 */ /* 0x000fe400078efe52 */
[----:B------:R-:W-:Y:S02]  /*9730*/  FSEL R18, R25, -INF , !P3 ;  /* 0xff80000019127808 */ /* 0x000fe40005800000 */
[----:B------:R-:W-:Y:S02]  /*9740*/  ISETP.GE.AND P3, PT, R17, R39, PT ;  /* 0x000000271100720c */ /* 0x000fe40003f66270 */
[----:B------:R-:W-:Y:S02]  /*9750*/  FSEL R44, R27, -INF , !P1 ;  /* 0xff8000001b2c7808 */ /* 0x000fe40004800000 */
[----:B------:R-:W-:-:S02]  /*9760*/  FSEL R20, R20, -INF , !P4 ;  /* 0xff80000014147808 */ /* 0x000fc40006000000 */
        /* <DEDUP_REMOVED lines=13> */
[----:B------:R-:W-:Y:S02]  /*9840*/  FSEL R122, R13, -INF , !P4 ;  /* 0xff8000000d7a7808 */ /* 0x000fe40006000000 */
[----:B------:R-:W-:Y:S02]  /*9850*/  LOP3.LUT R4, R71, 0xf1, R82, 0xfe, !PT ;  /* 0x000000f147047812 */ /* 0x000fe400078efe52 */
[-C--:B------:R-:W-:Y:S02]  /*9860*/  ISETP.GE.AND P3, PT, R17, R39.reuse, PT ;  /* 0x000000271100720c */ /* 0x080fe40003f66270 */
[C---:B------:R-:W-:Y:S02]  /*9870*/  ISETP.GE.AND P1, PT, R3.reuse, R38, PT ;  /* 0x000000260300720c */ /* 0x040fe40003f26270 */
[----:B------:R-:W-:-:S02]  /*9880*/  ISETP.GE.AND P4, PT, R3, R39, PT ;  /* 0x000000270300720c */ /* 0x000fc40003f86270 */
[--C-:B------:R-:W-:Y:S02]  /*9890*/  LOP3.LUT R3, R71, 0xf8, R82.reuse, 0xfe, !PT ;  /* 0x000000f847037812 */ /* 0x100fe400078efe52 */
[----:B------:R-:W-:Y:S02]  /*98a0*/  FSEL R5, R55, -INF , !P5 ;  /* 0xff80000037057808 */ /* 0x000fe40006800000 */
[----:B------:R-:W-:Y:S02]  /*98b0*/  ISETP.GE.AND P5, PT, R4, R38, PT ;  /* 0x000000260400720c */ /* 0x000fe40003fa6270 */
[----:B------:R-:W-:Y:S02]  /*98c0*/  FSEL R40, R15, -INF , !P3 ;  /* 0xff8000000f287808 */ /* 0x000fe40005800000 */
[----:B------:R-:W-:Y:S02]  /*98d0*/  FSEL R102, R48, -INF , !P1 ;  /* 0xff80000030667808 */ /* 0x000fe40004800000 */
[----:B------:R-:W-:-:S02]  /*98e0*/  LOP3.LUT R7, R71, 0x30, R82, 0xfe, !PT ;  /* 0x0000003047077812 */ /* 0x000fc400078efe52 */
[-C--:B------:R-:W-:Y:S02]  /*98f0*/  ISETP.GE.AND P3, PT, R4, R39.reuse, PT ;  /* 0x000000270400720c */ /* 0x080fe40003f66270 */
[----:B------:R-:W-:Y:S02]  /*9900*/  ISETP.GE.AND P1, PT, R3, R39, PT ;  /* 0x000000270300720c */ /* 0x000fe40003f26270 */
[----:B------:R-:W-:Y:S02]  /*9910*/  FSEL R39, R50, -INF , !P4 ;  /* 0xff80000032277808 */ /* 0x000fe40006000000 */
[----:B------:R-:W-:Y:S02]  /*9920*/  FSEL R50, R49, -INF , !P5 ;  /* 0xff80000031327808 */ /* 0x000fe40006800000 */
[-C--:B------:R-:W-:Y:S02]  /*9930*/  ISETP.GE.AND P4, PT, R3, R38.reuse, PT ;  /* 0x000000260300720c */ /* 0x080fe40003f86270 */
[----:B------:R-:W-:-:S02]  /*9940*/  ISETP.GE.AND P5, PT, R7, R38, PT ;  /* 0x000000260700720c */ /* 0x000fc40003fa6270 */
[----:B------:R-:W-:Y:S02]  /*9950*/  FSEL R38, R51, -INF , !P3 ;  /* 0xff80000033267808 */ /* 0x000fe40005800000 */
[----:B------:R-:W-:Y:S02]  /*9960*/  ISETP.GT.AND P3, PT, R243, R238, PT ;  /* 0x000000eef300720c */ /* 0x000fe40003f64270 */
[----:B------:R-:W-:Y:S02]  /*9970*/  FSEL R52, R52, -INF , !P5 ;  /* 0xff80000034347808 */ /* 0x000fe40006800000 */
[----:B------:R-:W-:Y:S02]  /*9980*/  FSEL R48, R9, -INF , !P2 ;  /* 0xff80000009307808 */ /* 0x000fe40005000000 */
[----:B------:R-:W-:Y:S02]  /*9990*/  FSEL R3, R11, -INF , !P0 ;  /* 0xff8000000b037808 */ /* 0x000fe40004000000 */
[----:B------:R-:W-:-:S02]  /*99a0*/  FSEL R49, R8, -INF , !P4 ;  /* 0xff80000008317808 */ /* 0x000fc40006000000 */
[----:B------:R-:W-:-:S03]  /*99b0*/  FSEL R37, R10, -INF , !P1 ;  /* 0xff8000000a257808 */ /* 0x000fc60004800000 */
[----:B------:R-:W-:Y:S05]  /*99c0*/  @!P3 BRA `(.L_x_2291) ;  /* 0x000000040074b947 */ /* 0x000fea0003800000 */
[----:B------:R-:W-:Y:S05]  /*99d0*/  @!P6 BRA `(.L_x_2292) ;  /* 0x0000000000e8e947 */ /* 0x000fea0003800000 */
[----:B------:R-:W1:Y:S01]  /*99e0*/  LDC R6, c[0x0][0x380] ;  /* 0x0000e000ff067b82 */ /* 0x000e620000000800 */
[----:B------:R-:W-:Y:S01]  /*99f0*/  IADD3 R13, R71, -0x100, RZ ;  /* 0xffffff00470d7810 */ /* 0x000fe20007ffe0ff */
[----:B------:R-:W-:Y:S01]  /*9a00*/  ULDC.64 UR4, c[0x0][0x230] ;  /* 0x00008c0000047ab9 */ /* 0x000fe20000000a00 */
[----:B------:R-:W-:Y:S02]  /*9a10*/  IABS R10, R71 ;  /* 0x00000047000a7213 */ /* 0x000fe40000000000 */
[----:B------:R-:W-:Y:S02]  /*9a20*/  IABS R8, R13 ;  /* 0x0000000d00087213 */ /* 0x000fe40000000000 */
[-C--:B-1----:R-:W-:Y:S02]  /*9a30*/  IABS R4, R6.reuse ;  /* 0x0000000600047213 */ /* 0x082fe40000000000 */
[-C--:B------:R-:W-:Y:S02]  /*9a40*/  LOP3.LUT R13, R13, R6.reuse, RZ, 0x3c, !PT ;  /* 0x000000060d0d7212 */ /* 0x080fe400078e3cff */
[----:B------:R-:W1:Y:S01]  /*9a50*/  I2F.RP R9, R4 ;  /* 0x0000000400097306 */ /* 0x000e620000209400 */
[----:B------:R-:W-:-:S02]  /*9a60*/  LOP3.LUT R71, R71, R6, RZ, 0x3c, !PT ;  /* 0x0000000647477212 */ /* 0x000fc400078e3cff */
        /* <DEDUP_REMOVED lines=21> */
[----:B------:R-:W-:Y:S02]  /*9bc0*/  ISETP.GE.AND P2, PT, R71, RZ, PT ;  /* 0x000000ff4700720c */ /* 0x000fe40003f46270 */
[----:B------:R-:W-:Y:S02]  /*9bd0*/  ISETP.GE.U32.AND P5, PT, R9, R4, PT ;  /* 0x000000040900720c */ /* 0x000fe40003fa6070 */
[----:B------:R-:W-:-:S02]  /*9be0*/  ISETP.NE.AND P1, PT, R6, RZ, PT ;  /* 0x000000ff0600720c */ /* 0x000fc40003f25270 */
[----:B------:R-:W-:-:S05]  /*9bf0*/  LOP3.LUT R7, RZ, R6, RZ, 0x33, !PT ;  /* 0x00000006ff077212 */ /* 0x000fca00078e33ff */
[----:B------:R-:W-:-:S04]  /*9c00*/  @P4 IADD3 R11, R11, 0x1, RZ ;  /* 0x000000010b0b4810 */ /* 0x000fc80007ffe0ff */
[----:B------:R-:W-:Y:S01]  /*9c10*/  @P5 VIADD R14, R14, 0x1 ;  /* 0x000000010e0e5836 */ /* 0x000fe20000000000 */
[----:B------:R-:W-:-:S03]  /*9c20*/  @!P0 IADD3 R11, -R11, RZ, RZ ;  /* 0x000000ff0b0b8210 */ /* 0x000fc60007ffe1ff */
[----:B------:R-:W-:Y:S01]  /*9c30*/  @!P2 IMAD.MOV R14, RZ, RZ, -R14 ;  /* 0x000000ffff0ea224 */ /* 0x000fe200078e0a0e */
[----:B------:R-:W-:-:S04]  /*9c40*/  SEL R4, R7, R11, !P1 ;  /* 0x0000000b07047207 */ /* 0x000fc80004800000 */
[----:B------:R-:W-:Y:S01]  /*9c50*/  SEL R7, R7, R14, !P1 ;  /* 0x0000000e07077207 */ /* 0x000fe20004800000 */
[----:B------:R-:W-:-:S04]  /*9c60*/  IMAD.WIDE R26, R4, 0x4, R248 ;  /* 0x00000004041a7825 */ /* 0x000fc800078e02f8 */
[C---:B------:R-:W-:Y:S01]  /*9c70*/  IMAD.WIDE R14, R7.reuse, 0x4, R248 ;  /* 0x00000004070e7825 */ /* 0x040fe200078e02f8 */
[----:B------:R-:W2:Y:S04]  /*9c80*/  LDG.E R8, desc[UR12][R26.64] ;  /* 0x0000000c1a087981 */ /* 0x000ea8000c1e1900 */
        /* <DEDUP_REMOVED lines=15> */
.L_x_2292:
[----:B------:R-:W-:-:S04]  /*9d80*/  LEA R8, -R56, RZ, 0x8 ;  /* 0x000000ff38087211 */ /* 0x000fc800078e41ff */
[----:B------:R-:W-:-:S07]  /*9d90*/  SHF.R.S32.HI R4, RZ, 0x1f, R8 ;  /* 0x0000001fff047819 */ /* 0x000fce0000011408 */
.L_x_2293:
        /* <DEDUP_REMOVED lines=32> */
.L_x_2291:
[----:B-1----:R-:W-:Y:S01]  /*9fa0*/  FMNMX.FTZ R7, R2, R80, !PT ;  /* 0x0000005002077209 */ /* 0x002fe20007810000 */
[----:B------:R-:W-:Y:S03]  /*9fb0*/  LDSM.16.MT88.4 R8, [R231+0x5000] ;  /* 0x00500000e708783b */ /* 0x000fe60000004200 */
        /* <DEDUP_REMOVED lines=239> */
[----:B------:R-:W-:Y:S02]  /*aeb0*/  FSEL R7, R90, RZ, P1 ;  /* 0x000000ff5a077208 */ /* 0x000fe40000800000 */
[C---:B------:R-:W-:Y:S01]  /*aec0*/  FSETP.NEU.FTZ.AND P0, PT, R88.reuse, -INF , PT ;  /* 0xff8000005800780b */ /* 0x040fe20003f1d000 */
[----:B------:R-:W-:Y:S02]  /*aed0*/  FMUL.FTZ R52, R88, UR6 ;  /* 0x0000000658347c20 */ /* 0x000fe40008410000 */
[----:B------:R-:W-:Y:S01]  /*aee0*/  MUFU.EX2 R76, R76 ;  /* 0x0000004c004c7308 */ /* 0x000fe20000000800 */
[----:B------:R-:W-:Y:S02]  /*aef0*/  FADD.FTZ R2, R2, -R7 ;  /* 0x8000000702027221 */ /* 0x000fe40000010000 */
[----:B------:R-:W-:-:S05]  /*af00*/  FSEL R52, R52, RZ, P0 ;  /* 0x000000ff34347208 */ /* 0x000fca0000000000 */
[----:B------:R-:W-:Y:S01]  /*af10*/  MUFU.EX2 R75, R75 ;  /* 0x0000004b004b7308 */ /* 0x000fe20000000800 */
[--C-:B------:R-:W-:Y:S01]  /*af20*/  FFMA.FTZ R109, R5, UR6, -R52.reuse ;  /* 0x00000006056d7c23 */ /* 0x100fe20008010834 */
[----:B------:R-:W-:Y:S01]  /*af30*/  FSEL R5, R88, RZ, P0 ;  /* 0x000000ff58057208 */ /* 0x000fe20000000000 */
[--C-:B------:R-:W-:Y:S01]  /*af40*/  FFMA.FTZ R156, R104, UR6, -R52.reuse ;  /* 0x00000006689c7c23 */ /* 0x100fe20008010834 */
[--C-:B------:R-:W-:Y:S01]  /*af50*/  FFMA.FTZ R108, R209, UR6, -R52.reuse ;  /* 0x00000006d16c7c23 */ /* 0x100fe20008010834 */
[--C-:B------:R-:W-:Y:S01]  /*af60*/  FFMA.FTZ R104, R207, UR6, -R52.reuse ;  /* 0x00000006cf687c23 */ /* 0x100fe20008010834 */
[--C-:B------:R-:W-:Y:S01]  /*af70*/  FFMA.FTZ R164, R120, UR6, -R52.reuse ;  /* 0x0000000678a47c23 */ /* 0x100fe20008010834 */
[----:B------:R-:W-:Y:S01]  /*af80*/  FADD.FTZ R5, R0, -R5 ;  /* 0x8000000500057221 */ /* 0x000fe20000010000 */
[--C-:B------:R-:W-:Y:S01]  /*af90*/  FFMA.FTZ R158, R118, UR6, -R52.reuse ;  /* 0x00000006769e7c23 */ /* 0x100fe20008010834 */
[--C-:B------:R-:W-:Y:S01]  /*afa0*/  FFMA.FTZ R154, R116, UR6, -R52.reuse ;  /* 0x00000006749a7c23 */ /* 0x100fe20008010834 */
[----:B------:R-:W-:Y:S01]  /*afb0*/  FMUL.FTZ R209, R2, UR6 ;  /* 0x0000000602d17c20 */ /* 0x000fe20008410000 */
[----:B------:R-:W-:Y:S01]  /*afc0*/  FMUL.FTZ R207, R5, UR6 ;  /* 0x0000000605cf7c20 */ /* 0x000fe20008410000 */
[----:B------:R-:W-:Y:S01]  /*afd0*/  MUFU.EX2 R164, R164 ;  /* 0x000000a400a47308 */ /* 0x000fe20000000800 */
[----:B------:R-:W1:Y:S01]  /*afe0*/  LDSM.16.MT88.4 R4, [R232+0x5400] ;  /* 0x00540000e804783b */ /* 0x000e620000004200 */
        /* <DEDUP_REMOVED lines=40> */
[----:B------:R-:W-:-:S06]  /*b270*/  FFMA.FTZ R3, R3, UR6, -R52 ;  /* 0x0000000603037c23 */ /* 0x000fcc0008010834 */
[----:B------:R-:W-:Y:S01]  /*b280*/  MUFU.EX2 R241, R241 ;  /* 0x000000f100f17308 */ /* 0x000fe20000000800 */
[-C--:B--2---:R-:W-:Y:S01]  /*b290*/  FMUL.FTZ R20, R144, R209.reuse ;  /* 0x000000d190147220 */ /* 0x084fe20000410000 */
        /* <DEDUP_REMOVED lines=22> */
[----:B------:R-:W3:Y:S01]  /*b400*/  MUFU.EX2 R120, R120 ;  /* 0x0000007800787308 */ /* 0x000ee20000000800 */
[----:B--2---:R-:W-:Y:S01]  /*b410*/  F2FP.F16.F32.PACK_AB R33, R126, R241 ;  /* 0x000000f17e21723e */ /* 0x004fe200000000ff */
[----:B------:R-:W-:Y:S01]  /*b420*/  FFMA.FTZ R146, R175, UR6, -R52 ;  /* 0x00000006af927c23 */ /* 0x000fe20008010834 */
[----:B------:R-:W-:Y:S01]  /*b430*/  FFMA.FTZ R209, R252, R209, R162 ;  /* 0x000000d1fcd17223 */ /* 0x000fe200000100a2 */
[----:B------:R-:W-:Y:S01]  /*b440*/  FFMA.FTZ R207, R246, R207, R164 ;  /* 0x000000cff6cf7223 */ /* 0x000fe200000100a4 */
[----:B------:R-:W-:Y:S02]  /*b450*/  HMMA.16816.F32 R16, R12, R18, R140 ;  /* 0x000000120c10723c */ /* 0x000fe4000000188c */
[----:B------:R-:W-:Y:S01]  /*b460*/  FADD.FTZ R157, R160, R209 ;  /* 0x000000d1a09d7221 */ /* 0x000fe20000010000 */
[----:B------:R-:W-:Y:S01]  /*b470*/  MUFU.EX2 R123, R123 ;  /* 0x0000007b007b7308 */ /* 0x000fe20000000800 */
[----:B------:R-:W-:-:S02]  /*b480*/  FADD.FTZ R207, R158, R207 ;  /* 0x000000cf9ecf7221 */ /* 0x000fc40000010000 */
[----:B------:R-:W-:Y:S01]  /*b490*/  HMMA.16816.F32 R132, R12, R10, R132 ;  /* 0x0000000a0c84723c */ /* 0x000fe20000001884 */
[----:B------:R-:W2:Y:S01]  /*b4a0*/  LDSM.16.MT88.4 R8, [R231+0x5800] ;  /* 0x00580000e708783b */ /* 0x000ea20000004200 */
[--C-:B------:R-:W-:Y:S01]  /*b4b0*/  FFMA.FTZ R141, R197, UR6, -R52.reuse ;  /* 0x00000006c58d7c23 */ /* 0x100fe20008010834 */
[--C-:B------:R-:W-:Y:S01]  /*b4c0*/  FFMA.FTZ R143, R193, UR6, -R52.reuse ;  /* 0x00000006c18f7c23 */ /* 0x100fe20008010834 */
[--C-:B------:R-:W-:Y:S01]  /*b4d0*/  FFMA.FTZ R140, R191, UR6, -R52.reuse ;  /* 0x00000006bf8c7c23 */ /* 0x100fe20008010834 */
[----:B------:R-:W4:Y:S01]  /*b4e0*/  MUFU.EX2 R112, R112 ;  /* 0x0000007000707308 */ /* 0x000f220000000800 */
[----:B---3--:R-:W-:Y:S01]  /*b4f0*/  F2FP.F16.F32.PACK_AB R35, R120, R177 ;  /* 0x000000b17823723e */ /* 0x008fe200000000ff */
[--C-:B------:R-:W-:Y:S01]  /*b500*/  FFMA.FTZ R142, R187, UR6, -R52.reuse ;  /* 0x00000006bb8e7c23 */ /* 0x100fe20008010834 */
[----:B------:R-:W-:Y:S01]  /*b510*/  F2FP.F16.F32.PACK_AB R12, R114, R131 ;  /* 0x00000083720c723e */ /* 0x000fe200000000ff */
[----:B------:R-:W-:Y:S01]  /*b520*/  FADD.FTZ R207, R154, R207 ;  /* 0x000000cf9acf7221 */ /* 0x000fe20000010000 */
[----:B------:R-:W-:Y:S01]  /*b530*/  F2FP.F16.F32.PACK_AB R14, R110, R119 ;  /* 0x000000776e0e723e */ /* 0x000fe200000000ff */
[----:B------:R-:W-:Y:S01]  /*b540*/  FADD.FTZ R157, R152, R157 ;  /* 0x0000009d989d7221 */ /* 0x000fe20000010000 */
[--C-:B------:R-:W-:Y:S01]  /*b550*/  FFMA.FTZ R152, R153, UR6, -R52.reuse ;  /* 0x0000000699987c23 */ /* 0x100fe20008010834 */
[----:B------:R-:W-:Y:S01]  /*b560*/  MUFU.EX2 R117, R117 ;  /* 0x0000007500757308 */ /* 0x000fe20000000800 */
[----:B-1----:R-:W-:Y:S01]  /*b570*/  HMMA.16816.F32 R20, R32, R4, R20 ;  /* 0x000000042014723c */ /* 0x002fe20000001814 */
[----:B------:R-:W-:Y:S01]  /*b580*/  FADD.FTZ R156, R156, R207 ;  /* 0x000000cf9c9c7221 */ /* 0x000fe20000010000 */
[----:B------:R-:W-:Y:S01]  /*b590*/  FADD.FTZ R157, R150, R157 ;  /* 0x0000009d969d7221 */ /* 0x000fe20000010000 */
[----:B------:R-:W-:-:S02]  /*b5a0*/  FFMA.FTZ R150, R151, UR6, -R52 ;  /* 0x0000000697967c23 */ /* 0x000fc40008010834 */
[----:B------:R-:W-:Y:S01]  /*b5b0*/  FADD.FTZ R241, R241, R156 ;  /* 0x0000009cf1f17221 */ /* 0x000fe20000010000 */
[C---:B------:R-:W-:Y:S01]  /*b5c0*/  HMMA.16816.F32 R136, R32.reuse, R24, R136 ;  /* 0x000000182088723c */ /* 0x040fe20000001888 */
[----:B------:R-:W1:Y:S01]  /*b5d0*/  MUFU.EX2 R108, R108 ;  /* 0x0000006c006c7308 */ /* 0x000e620000000800 */
[----:B----4-:R-:W-:Y:S01]  /*b5e0*/  F2FP.F16.F32.PACK_AB R13, R112, R123 ;  /* 0x0000007b700d723e */ /* 0x010fe200000000ff */
[----:B------:R-:W-:Y:S01]  /*b5f0*/  FADD.FTZ R151, R148, R157 ;  /* 0x0000009d94977221 */ /* 0x000fe20000010000 */
[----:B------:R-:W-:Y:S02]  /*b600*/  FADD.FTZ R126, R126, R241 ;  /* 0x000000f17e7e7221 */ /* 0x000fe40000010000 */
[----:B------:R-:W-:Y:S01]  /*b610*/  HMMA.16816.F32 R16, R32, R6, R16 ;  /* 0x000000062010723c */ /* 0x000fe20000001810 */
[----:B------:R-:W3:Y:S01]  /*b620*/  LDSM.16.MT88.4 R4, [R232+0x5c00] ;  /* 0x005c0000e804783b */ /* 0x000ee20000004200 */
[----:B------:R-:W-:Y:S01]  /*b630*/  FADD.FTZ R128, R128, R151 ;  /* 0x0000009780807221 */ /* 0x000fe20000010000 */
[----:B------:R-:W-:Y:S01]  /*b640*/  MUFU.EX2 R104, R104 ;  /* 0x0000006800687308 */ /* 0x000fe20000000800 */
[----:B------:R-:W-:-:S02]  /*b650*/  FADD.FTZ R177, R177, R126 ;  /* 0x0000007eb1b17221 */ /* 0x000fc40000010000 */
[----:B------:R-:W-:Y:S01]  /*b660*/  HMMA.16816.F32 R132, R32, R26, R132 ;  /* 0x0000001a2084723c */ /* 0x000fe20000001884 */
[----:B------:R-:W4:Y:S01]  /*b670*/  LDSM.16.MT88.4 R24, [R231+0x5c00] ;  /* 0x005c0000e718783b */ /* 0x000f220000004200 */
[----:B------:R-:W-:-:S03]  /*b680*/  FADD.FTZ R179, R179, R128 ;  /* 0x00000080b3b37221 */ /* 0x000fc60000010000 */
[----:B------:R-:W5:Y:S01]  /*b690*/  MUFU.EX2 R109, R109 ;  /* 0x0000006d006d7308 */ /* 0x000f620000000800 */
[----:B-1----:R-:W-:Y:S01]  /*b6a0*/  F2FP.F16.F32.PACK_AB R15, R108, R117 ;  /* 0x000000756c0f723e */ /* 0x002fe200000000ff */
        /* <DEDUP_REMOVED lines=8> */
[----:B--2---:R-:W-:Y:S01]  /*b730*/  HMMA.16816.F32 R136, R12, R8, R136 ;  /* 0x000000080c88723c */ /* 0x004fe20000001888 */
[----:B------:R-:W1:Y:S01]  /*b740*/  MUFU.EX2 R0, R0 ;  /* 0x0000000000007308 */ /* 0x000e620000000800 */
[----:B-----5:R-:W-:Y:S01]  /*b750*/  F2FP.F16.F32.PACK_AB R33, R109, R104 ;  /* 0x000000686d21723e */ /* 0x020fe200000000ff */
[----:B------:R-:W-:-:S03]  /*b760*/  FADD.FTZ R110, R110, R119 ;  /* 0x000000776e6e7221 */ /* 0x000fc60000010000 */
[C---:B------:R-:W-:Y:S01]  /*b770*/  HMMA.16816.F32 R28, R12.reuse, R30, R16 ;  /* 0x0000001e0c1c723c */ /* 0x040fe20000001810 */
[----:B------:R-:W2:Y:S01]  /*b780*/  LDSM.16.MT88.4 R16, [R232+0x6000] ;  /* 0x00600000e810783b */ /* 0x000ea20000004200 */
[----:B------:R-:W-:Y:S01]  /*b790*/  FADD.FTZ R113, R113, R110 ;  /* 0x0000006e71717221 */ /* 0x000fe20000010000 */
[----:B------:R-:W-:Y:S03]  /*b7a0*/  MUFU.EX2 R2, R2 ;  /* 0x0000000200027308 */ /* 0x000fe60000000800 */
[----:B------:R-:W-:Y:S01]  /*b7b0*/  HMMA.16816.F32 R132, R12, R10, R132 ;  /* 0x0000000a0c84723c */ /* 0x000fe20000001884 */
[----:B------:R-:W5:Y:S01]  /*b7c0*/  LDSM.16.MT88.4 R8, [R231+0x6000] ;  /* 0x00600000e708783b */ /* 0x000f620000004200 */
[----:B------:R-:W-:-:S03]  /*b7d0*/  FADD.FTZ R106, R106, R113 ;  /* 0x000000716a6a7221 */ /* 0x000fc60000010000 */
[----:B------:R-:W4:Y:S01]  /*b7e0*/  MUFU.EX2 R115, R115 ;  /* 0x0000007300737308 */ /* 0x000f220000000800 */
        /* <DEDUP_REMOVED lines=9> */
[----:B----4-:R-:W-:Y:S01]  /*b880*/  HMMA.16816.F32 R136, R32, R24, R136 ;  /* 0x000000182088723c */ /* 0x010fe20000001888 */
[----:B------:R-:W1:Y:S01]  /*b890*/  MUFU.EX2 R125, R125 ;  /* 0x0000007d007d7308 */ /* 0x000e620000000800 */
[----:B------:R-:W-:-:S04]  /*b8a0*/  F2FP.F16.F32.PACK_AB R13, R115, R2 ;  /* 0x00000002730d723e */ /* 0x000fc800000000ff */
[C---:B------:R-:W-:Y:S01]  /*b8b0*/  HMMA.16816.F32 R28, R32.reuse, R6, R28 ;  /* 0x00000006201c723c */ /* 0x040fe2000000181c */
[----:B------:R-:W3:Y:S02]  /*b8c0*/  LDSM.16.MT88.4 R4, [R232+0x6400] ;  /* 0x00640000e804783b */ /* 0x000ee40000004200 */
[----:B------:R-:W-:Y:S03]  /*b8d0*/  MUFU.EX2 R118, R118 ;  /* 0x0000007600767308 */ /* 0x000fe60000000800 */
[----:B------:R-:W-:Y:S01]  /*b8e0*/  HMMA.16816.F32 R132, R32, R26, R132 ;  /* 0x0000001a2084723c */ /* 0x000fe20000001884 */
[----:B------:R-:W4:Y:S04]  /*b8f0*/  LDSM.16.MT88.4 R24, [R231+0x6400] ;  /* 0x00640000e718783b */ /* 0x000f280000004200 */
[----:B------:R-:W5:Y:S01]  /*b900*/  MUFU.EX2 R141, R141 ;  /* 0x0000008d008d7308 */ /* 0x000f620000000800 */
[----:B-1----:R-:W-:-:S02]  /*b910*/  F2FP.F16.F32.PACK_AB R15, R125, R116 ;  /* 0x000000747d0f723e */ /* 0x002fc400000000ff */
[----:B------:R-:W-:Y:S02]  /*b920*/  F2FP.F16.F32.PACK_AB R32, R93, R94 ;  /* 0x0000005e5d20723e */ /* 0x000fe400000000ff */
[----:B------:R-:W-:-:S03]  /*b930*/  F2FP.F16.F32.PACK_AB R34, R87, R92 ;  /* 0x0000005c5722723e */ /* 0x000fc600000000ff */
[----:B------:R-:W-:Y:S01]  /*b940*/  MUFU.EX2 R130, R130 ;  /* 0x0000008200827308 */ /* 0x000fe20000000800 */
[C---:B--2---:R-:W-:Y:S06]  /*b950*/  HMMA.16816.F32 R20, R12.reuse, R16, R20 ;  /* 0x000000100c14723c */ /* 0x044fec0000001814 */
[----:B-----5:R-:W-:Y:S01]  /*b960*/  HMMA.16816.F32 R136, R12, R8, R136 ;  /* 0x000000080c88723c */ /* 0x020fe20000001888 */
[----:B------:R-:W1:Y:S01]  /*b970*/  MUFU.EX2 R143, R143 ;  /* 0x0000008f008f7308 */ /* 0x000e620000000800 */
[----:B------:R-:W-:-:S04]  /*b980*/  F2FP.F16.F32.PACK_AB R33, R141, R118 ;  /* 0x000000768d21723e */ /* 0x000fc800000000ff */
[C---:B------:R-:W-:Y:S01]  /*b990*/  HMMA.16816.F32 R28, R12.reuse, R18, R28 ;  /* 0x000000120c1c723c */ /* 0x040fe2000000181c */
[----:B------:R-:W2:Y:S02]  /*b9a0*/  LDSM.16.MT88.4 R16, [R232+0x6800] ;  /* 0x00680000e810783b */ /* 0x000ea40000004200 */
[----:B------:R-:W-:Y:S03]  /*b9b0*/  MUFU.EX2 R140, R140 ;  /* 0x0000008c008c7308 */ /* 0x000fe60000000800 */
[----:B------:R-:W-:Y:S01]  /*b9c0*/  HMMA.16816.F32 R132, R12, R10, R132 ;  /* 0x0000000a0c84723c */ /* 0x000fe20000001884 */
[----:B------:R-:W5:Y:S04]  /*b9d0*/  LDSM.16.MT88.4 R8, [R231+0x6800] ;  /* 0x00680000e708783b */ /* 0x000f680000004200 */
[----:B------:R-:W4:Y:S01]  /*b9e0*/  MUFU.EX2 R145, R145 ;  /* 0x0000009100917308 */ /* 0x000f220000000800 */
[----:B-1----:R-:W-:-:S02]  /*b9f0*/  F2FP.F16.F32.PACK_AB R35, R143, R130 ;  /* 0x000000828f23723e */ /* 0x002fc400000000ff */
[----:B------:R-:W-:Y:S02]  /*ba00*/  F2FP.F16.F32.PACK_AB R12, R85, R86 ;  /* 0x00000056550c723e */ /* 0x000fe400000000ff */
[----:B------:R-:W-:-:S03]  /*ba10*/  F2FP.F16.F32.PACK_AB R14, R83, R84 ;  /* 0x00000054530e723e */ /* 0x000fc600000000ff */
[----:B------:R-:W-:Y:S01]  /*ba20*/  MUFU.EX2 R142, R142 ;  /* 0x0000008e008e7308 */ /* 0x000fe20000000800 */
[C---:B---3--:R-:W-:Y:S06]  /*ba30*/  HMMA.16816.F32 R20, R32.reuse, R4, R20 ;  /* 0x000000042014723c */ /* 0x048fec0000001814 */
        /* <DEDUP_REMOVED lines=37> */
[----:B-1----:R-:W-:-:S07]  /*bc90*/  F2FP.F16.F32.PACK_AB R15, R168, R167 ;  /* 0x000000a7a80f723e */ /* 0x002fce00000000ff */
        /* <DEDUP_REMOVED lines=21> */
[----:B------:R-:W-:Y:S08]  /*bdf0*/  MUFU.EX2 R70, R70 ;  /* 0x0000004600467308 */ /* 0x000ff00000000800 */
[----:B------:R-:W3:Y:S01]  /*be00*/  MUFU.EX2 R69, R69 ;  /* 0x0000004500457308 */ /* 0x000ee20000000800 */
[----:B----4-:R-:W-:-:S07]  /*be10*/  F2FP.F16.F32.PACK_AB R35, R160, R159 ;  /* 0x0000009fa023723e */ /* 0x010fce00000000ff */
[----:B------:R-:W-:Y:S01]  /*be20*/  MUFU.EX2 R68, R68 ;  /* 0x0000004400447308 */ /* 0x000fe20000000800 */
[C---:B------:R-:W-:Y:S06]  /*be30*/  HMMA.16816.F32 R20, R32.reuse, R4, R20 ;  /* 0x000000042014723c */ /* 0x040fec0000001814 */
[----:B------:R-:W-:Y:S01]  /*be40*/  HMMA.16816.F32 R136, R32, R24, R136 ;  /* 0x000000182088723c */ /* 0x000fe20000001888 */
[----:B------:R-:W4:Y:S01]  /*be50*/  MUFU.EX2 R67, R67 ;  /* 0x0000004300437308 */ /* 0x000f220000000800 */
[----:B---3--:R-:W-:-:S04]  /*be60*/  F2FP.F16.F32.PACK_AB R4, R69, R70 ;  /* 0x000000464504723e */ /* 0x008fc800000000ff */
[C---:B------:R-:W-:Y:S01]  /*be70*/  HMMA.16816.F32 R28, R32.reuse, R6, R28 ;  /* 0x00000006201c723c */ /* 0x040fe2000000181c */
[--C-:B------:R-:W-:Y:S01]  /*be80*/  FFMA.FTZ R25, R127, UR6, -R52.reuse ;  /* 0x000000067f197c23 */ /* 0x100fe20008010834 */
[--C-:B------:R-:W-:Y:S01]  /*be90*/  FFMA.FTZ R24, R102, UR6, -R89.reuse ;  /* 0x0000000666187c23 */ /* 0x100fe20008010859 */
[----:B------:R-:W-:Y:S03]  /*bea0*/  MUFU.EX2 R155, R155 ;  /* 0x0000009b009b7308 */ /* 0x000fe60000000800 */
[----:B------:R-:W-:Y:S05]  /*beb0*/  HMMA.16816.F32 R132, R32, R26, R132 ;  /* 0x0000001a2084723c */ /* 0x000fea0000001884 */
[----:B------:R-:W3:Y:S01]  /*bec0*/  MUFU.EX2 R152, R152 ;  /* 0x0000009800987308 */ /* 0x000ee20000000800 */
        /* <DEDUP_REMOVED lines=8> */
[--C-:B------:R-:W-:Y:S01]  /*bf50*/  FFMA.FTZ R44, R49, UR6, -R89.reuse ;  /* 0x00000006312c7c23 */ /* 0x100fe20008010859 */
[--C-:B------:R-:W-:Y:S01]  /*bf60*/  FFMA.FTZ R35, R50, UR6, -R89.reuse ;  /* 0x0000000632237c23 */ /* 0x100fe20008010859 */
[----:B------:R-:W-:-:S05]  /*bf70*/  FFMA.FTZ R49, R48, UR6, -R89 ;  /* 0x0000000630317c23 */ /* 0x000fca0008010859 */
[----:B------:R-:W4:Y:S01]  /*bf80*/  MUFU.EX2 R149, R149 ;  /* 0x0000009500957308 */ /* 0x000f220000000800 */
[----:B---3--:R-:W-:-:S07]  /*bf90*/  F2FP.F16.F32.PACK_AB R5, R152, R155 ;  /* 0x0000009b9805723e */ /* 0x008fce00000000ff */
[----:B------:R-:W-:Y:S08]  /*bfa0*/  MUFU.EX2 R66, R66 ;  /* 0x0000004200427308 */ /* 0x000ff00000000800 */
[----:B------:R-:W3:Y:S01]  /*bfb0*/  MUFU.EX2 R65, R65 ;  /* 0x0000004100417308 */ /* 0x000ee20000000800 */
[----:B----4-:R-:W-:-:S07]  /*bfc0*/  F2FP.F16.F32.PACK_AB R7, R149, R148 ;  /* 0x000000949507723e */ /* 0x010fce00000000ff */
[----:B------:R-:W-:Y:S01]  /*bfd0*/  MUFU.EX2 R64, R64 ;  /* 0x0000004000407308 */ /* 0x000fe20000000800 */
[C---:B--2---:R-:W-:Y:S06]  /*bfe0*/  HMMA.16816.F32 R20, R4.reuse, R16, R20 ;  /* 0x000000100414723c */ /* 0x044fec0000001814 */
[C---:B-----5:R-:W-:Y:S01]  /*bff0*/  HMMA.16816.F32 R136, R4.reuse, R8, R136 ;  /* 0x000000080488723c */ /* 0x060fe20000001888 */
[----:B------:R-:W2:Y:S05]  /*c000*/  MUFU.EX2 R63, R63 ;  /* 0x0000003f003f7308 */ /* 0x000eaa0000000800 */
[C---:B------:R-:W-:Y:S01]  /*c010*/  HMMA.16816.F32 R28, R4.reuse, R18, R28 ;  /* 0x00000012041c723c */ /* 0x040fe2000000181c */
[----:B------:R-:W-:Y:S01]  /*c020*/  FADD.FTZ R8, R104, R117 ;  /* 0x0000007568087221 */ /* 0x000fe20000010000 */
[----:B------:R-:W4:Y:S01]  /*c030*/  LDSM.16.MT88.4 R16, [R231+0x7c00] ;  /* 0x007c0000e710783b */ /* 0x000f220000004200 */
[----:B------:R-:W-:Y:S02]  /*c040*/  MUFU.EX2 R120, R129 ;  /* 0x0000008100787308 */ /* 0x000fe40000000800 */
[----:B------:R-:W-:Y:S01]  /*c050*/  FADD.FTZ R8, R109, R8 ;  /* 0x000000086d087221 */ /* 0x000fe20000010000 */
[----:B------:R-:W-:Y:S03]  /*c060*/  HMMA.16816.F32 R132, R4, R10, R132 ;  /* 0x0000000a0484723c */ /* 0x000fe60000001884 */
[----:B------:R-:W-:-:S02]  /*c070*/  FADD.FTZ R103, R103, R8 ;  /* 0x0000000867677221 */ /* 0x000fc40000010000 */
[----:B------:R-:W5:Y:S01]  /*c080*/  MUFU.EX2 R25, R25 ;  /* 0x0000001900197308 */ /* 0x000f620000000800 */
[----:B------:R-:W4:Y:S01]  /*c090*/  LDSM.16.MT88.4 R8, [R232+0x8000] ;  /* 0x00800000e808783b */ /* 0x000f220000004200 */
[----:B------:R-:W-:Y:S01]  /*c0a0*/  FADD.FTZ R103, R0, R103 ;  /* 0x0000006700677221 */ /* 0x000fe20000010000 */
[----:B---3--:R-:W-:Y:S01]  /*c0b0*/  F2FP.F16.F32.PACK_AB R4, R65, R66 ;  /* 0x000000424104723e */ /* 0x008fe200000000ff */
[----:B------:R-:W-:Y:S01]  /*c0c0*/  FFMA.FTZ R0, R95, UR6, -R52 ;  /* 0x000000065f007c23 */ /* 0x000fe20008010834 */
[----:B--2---:R-:W-:Y:S01]  /*c0d0*/  F2FP.F16.F32.PACK_AB R6, R63, R64 ;  /* 0x000000403f06723e */ /* 0x004fe200000000ff */
[----:B------:R-:W-:Y:S02]  /*c0e0*/  FADD.FTZ R2, R2, R103 ;  /* 0x0000006702027221 */ /* 0x000fe40000010000 */
[----:B------:R-:W-:Y:S02]  /*c0f0*/  MUFU.EX2 R26, R26 ;  /* 0x0000001a001a7308 */ /* 0x000fe40000000800 */
[----:B------:R-:W-:Y:S01]  /*c100*/  FADD.FTZ R115, R115, R2 ;  /* 0x0000000273737221 */ /* 0x000fe20000010000 */
[--C-:B------:R-:W-:Y:S01]  /*c110*/  FFMA.FTZ R2, R47, UR6, -R52.reuse ;  /* 0x000000062f027c23 */ /* 0x100fe20008010834 */
[----:B------:R-:W-:-:S02]  /*c120*/  FFMA.FTZ R47, R46, UR6, -R52 ;  /* 0x000000062e2f7c23 */ /* 0x000fc40008010834 */
[----:B------:R-:W-:Y:S02]  /*c130*/  FADD.FTZ R116, R116, R115 ;  /* 0x0000007374747221 */ /* 0x000fe40000010000 */
[----:B------:R-:W2:Y:S01]  /*c140*/  MUFU.EX2 R27, R27 ;  /* 0x0000001b001b7308 */ /* 0x000ea20000000800 */
[----:B-----5:R-:W-:Y:S01]  /*c150*/  F2FP.F16.F32.PACK_AB R5, R25, R120 ;  /* 0x000000781905723e */ /* 0x020fe200000000ff */
        /* <DEDUP_REMOVED lines=12> */
[----:B------:R-:W-:Y:S01]  /*c220*/  FADD.FTZ R142, R142, R145 ;  /* 0x000000918e8e7221 */ /* 0x000fe20000010000 */
[----:B------:R-:W-:Y:S01]  /*c230*/  FADD.FTZ R13, R97, R98 ;  /* 0x00000062610d7221 */ /* 0x000fe20000010000 */
[C---:B------:R-:W-:Y:S01]  /*c240*/  HMMA.16816.F32 R28, R4.reuse, R14, R28 ;  /* 0x0000000e041c723c */ /* 0x040fe2000000181c */
[----:B------:R-:W1:Y:S01]  /*c250*/  MUFU.EX2 R59, R59 ;  /* 0x0000003b003b7308 */ /* 0x000e620000000800 */
[----:B------:R-:W-:Y:S01]  /*c260*/  FADD.FTZ R147, R147, R142 ;  /* 0x0000008e93937221 */ /* 0x000fe20000010000 */
[----:B------:R-:W-:Y:S01]  /*c270*/  FADD.FTZ R13, R96, R13 ;  /* 0x0000000d600d7221 */ /* 0x000fe20000010000 */
[----:B------:R-:W-:Y:S02]  /*c280*/  LDSM.16.MT88.4 R140, [R232+0x8c00] ;  /* 0x008c0000e88c783b */ /* 0x000fe40000004200 */
[----:B------:R-:W-:Y:S01]  /*c290*/  FADD.FTZ R144, R144, R147 ;  /* 0x0000009390907221 */ /* 0x000fe20000010000 */
[----:B------:R-:W-:Y:S01]  /*c2a0*/  FADD.FTZ R94, R94, R13 ;  /* 0x0000000d5e5e7221 */ /* 0x000fe20000010000 */
[C---:B----4-:R-:W-:Y:S01]  /*c2b0*/  HMMA.16816.F32 R136, R4.reuse, R16, R136 ;  /* 0x000000100488723c */ /* 0x050fe20000001888 */
[----:B------:R-:W-:Y:S01]  /*c2c0*/  MUFU.EX2 R32, R32 ;  /* 0x0000002000207308 */ /* 0x000fe20000000800 */
[----:B------:R-:W-:Y:S01]  /*c2d0*/  FADD.FTZ R181, R181, R144 ;  /* 0x00000090b5b57221 */ /* 0x000fe20000010000 */
[----:B------:R-:W-:Y:S01]  /*c2e0*/  FADD.FTZ R93, R93, R94 ;  /* 0x0000005e5d5d7221 */ /* 0x000fe20000010000 */
[----:B------:R-:W2:Y:S02]  /*c2f0*/  LDSM.16.MT88.4 R12, [R231+0x8000] ;  /* 0x00800000e70c783b */ /* 0x000ea40000004200 */
[----:B------:R-:W-:Y:S01]  /*c300*/  FADD.FTZ R146, R146, R181 ;  /* 0x000000b592927221 */ /* 0x000fe20000010000 */
[----:B------:R-:W-:Y:S01]  /*c310*/  FADD.FTZ R92, R92, R93 ;  /* 0x0000005d5c5c7221 */ /* 0x000fe20000010000 */
[----:B------:R-:W-:Y:S01]  /*c320*/  HMMA.16816.F32 R132, R4, R18, R132 ;  /* 0x000000120484723c */ /* 0x000fe20000001884 */
[----:B------:R-:W4:Y:S01]  /*c330*/  MUFU.EX2 R33, R33 ;  /* 0x0000002100217308 */ /* 0x000f220000000800 */
[----:B------:R-:W-:Y:S01]  /*c340*/  FADD.FTZ R173, R173, R146 ;  /* 0x00000092adad7221 */ /* 0x000fe20000010000 */
[----:B------:R-:W-:Y:S01]  /*c350*/  FADD.FTZ R87, R87, R92 ;  /* 0x0000005c57577221 */ /* 0x000fe20000010000 */
[----:B------:R-:W5:Y:S02]  /*c360*/  LDSM.16.MT88.4 R16, [R232+0x8400] ;  /* 0x00840000e810783b */ /* 0x000f640000004200 */
[----:B------:R-:W-:Y:S01]  /*c370*/  FADD.FTZ R166, R166, R173 ;  /* 0x000000ada6a67221 */ /* 0x000fe20000010000 */
[----:B------:R-:W-:Y:S01]  /*c380*/  FADD.FTZ R86, R86, R87 ;  /* 0x0000005756567221 */ /* 0x000fe20000010000 */
[----:B---3--:R-:W-:Y:S01]  /*c390*/  F2FP.F16.F32.PACK_AB R4, R61, R62 ;  /* 0x0000003e3d04723e */ /* 0x008fe200000000ff */
[----:B------:R-:W-:Y:S01]  /*c3a0*/  MUFU.EX2 R0, R0 ;  /* 0x0000000000007308 */ /* 0x000fe20000000800 */
[----:B------:R-:W-:Y:S01]  /*c3b0*/  FADD.FTZ R166, R169, R166 ;  /* 0x000000a6a9a67221 */ /* 0x000fe20000010000 */
[----:B------:R-:W-:Y:S01]  /*c3c0*/  FADD.FTZ R85, R85, R86 ;  /* 0x0000005655557221 */ /* 0x000fe20000010000 */
[----:B-1----:R-:W-:-:S02]  /*c3d0*/  F2FP.F16.F32.PACK_AB R6, R59, R60 ;  /* 0x0000003c3b06723e */ /* 0x002fc400000000ff */
        /* <DEDUP_REMOVED lines=14> */
[----:B-1----:R-:W-:Y:S01]  /*c4c0*/  F2FP.F16.F32.PACK_AB R7, R91, R0 ;  /* 0x000000005b07723e */ /* 0x002fe200000000ff */
[----:B------:R-:W-:Y:S01]  /*c4d0*/  FADD.FTZ R79, R79, R80 ;  /* 0x000000504f4f7221 */ /* 0x000fe20000010000 */
[----:B------:R-:W-:-:S03]  /*c4e0*/  FADD.FTZ R160, R160, R159 ;  /* 0x0000009fa0a07221 */ /* 0x000fc60000010000 */
[----:B------:R-:W-:Y:S01]  /*c4f0*/  FADD.FTZ R78, R78, R79 ;  /* 0x0000004f4e4e7221 */ /* 0x000fe20000010000 */
[----:B------:R-:W-:Y:S01]  /*c500*/  FADD.FTZ R155, R155, R160 ;  /* 0x000000a09b9b7221 */ /* 0x000fe20000010000 */
[----:B------:R-:W-:Y:S01]  /*c510*/  MUFU.EX2 R56, R56 ;  /* 0x0000003800387308 */ /* 0x000fe20000000800 */
[----:B------:R-:W-:Y:S01]  /*c520*/  HMMA.16816.F32 R20, R4, R8, R20 ;  /* 0x000000080414723c */ /* 0x000fe20000001814 */
[----:B------:R-:W-:Y:S01]  /*c530*/  FADD.FTZ R77, R77, R78 ;  /* 0x0000004e4d4d7221 */ /* 0x000fe20000010000 */
[----:B------:R-:W-:-:S03]  /*c540*/  FADD.FTZ R155, R152, R155 ;  /* 0x0000009b989b7221 */ /* 0x000fc60000010000 */
[----:B------:R-:W-:Y:S01]  /*c550*/  FADD.FTZ R76, R76, R77 ;  /* 0x0000004d4c4c7221 */ /* 0x000fe20000010000 */
[C---:B------:R-:W-:Y:S01]  /*c560*/  HMMA.16816.F32 R28, R4.reuse, R10, R28 ;  /* 0x0000000a041c723c */ /* 0x040fe2000000181c */
[----:B------:R-:W1:Y:S01]  /*c570*/  MUFU.EX2 R55, R55 ;  /* 0x0000003700377308 */ /* 0x000e620000000800 */
[----:B------:R-:W4:Y:S01]  /*c580*/  LDSM.16.MT88.4 R8, [R231+0x8400] ;  /* 0x00840000e708783b */ /* 0x000f220000004200 */
[----:B------:R-:W-:Y:S01]  /*c590*/  FADD.FTZ R75, R75, R76 ;  /* 0x0000004c4b4b7221 */ /* 0x000fe20000010000 */
[----:B------:R-:W-:Y:S02]  /*c5a0*/  FADD.FTZ R148, R148, R155 ;  /* 0x0000009b94947221 */ /* 0x000fe40000010000 */
[C---:B--2---:R-:W-:Y:S01]  /*c5b0*/  HMMA.16816.F32 R136, R4.reuse, R12, R136 ;  /* 0x0000000c0488723c */ /* 0x044fe20000001888 */
[----:B------:R-:W-:Y:S01]  /*c5c0*/  FADD.FTZ R74, R74, R75 ;  /* 0x0000004b4a4a7221 */ /* 0x000fe20000010000 */
[----:B------:R-:W-:Y:S01]  /*c5d0*/  FADD.FTZ R149, R149, R148 ;  /* 0x0000009495957221 */ /* 0x000fe20000010000 */
[----:B------:R-:W-:Y:S02]  /*c5e0*/  MUFU.EX2 R2, R2 ;  /* 0x0000000200027308 */ /* 0x000fe40000000800 */
[----:B------:R-:W-:Y:S01]  /*c5f0*/  FADD.FTZ R73, R73, R74 ;  /* 0x0000004a49497221 */ /* 0x000fe20000010000 */
[----:B------:R-:W-:Y:S01]  /*c600*/  HMMA.16816.F32 R132, R4, R14, R132 ;  /* 0x0000000e0484723c */ /* 0x000fe20000001884 */
[----:B------:R-:W2:Y:S01]  /*c610*/  LDSM.16.MT88.4 R12, [R232+0x8800] ;  /* 0x00880000e80c783b */ /* 0x000ea20000004200 */
[----:B------:R-:W-:Y:S01]  /*c620*/  FADD.FTZ R120, R120, R149 ;  /* 0x0000009578787221 */ /* 0x000fe20000010000 */
[----:B------:R-:W-:-:S02]  /*c630*/  FADD.FTZ R72, R72, R73 ;  /* 0x0000004948487221 */ /* 0x000fc40000010000 */
[----:B------:R-:W5:Y:S01]  /*c640*/  MUFU.EX2 R47, R47 ;  /* 0x0000002f002f7308 */ /* 0x000f620000000800 */
[----:B------:R-:W-:Y:S01]  /*c650*/  FADD.FTZ R25, R25, R120 ;  /* 0x0000007819197221 */ /* 0x000fe20000010000 */
[----:B------:R-:W-:Y:S01]  /*c660*/  FADD.FTZ R71, R71, R72 ;  /* 0x0000004847477221 */ /* 0x000fe20000010000 */
[----:B---3--:R-:W-:Y:S02]  /*c670*/  F2FP.F16.F32.PACK_AB R4, R57, R58 ;  /* 0x0000003a3904723e */ /* 0x008fe400000000ff */
[----:B-1----:R-:W-:Y:S01]  /*c680*/  F2FP.F16.F32.PACK_AB R6, R55, R56 ;  /* 0x000000383706723e */ /* 0x002fe200000000ff */
        /* <DEDUP_REMOVED lines=21> */
[----:B------:R-:W-:Y:S01]  /*c7e0*/  FADD.FTZ R47, R47, R2 ;  /* 0x000000022f2f7221 */ /* 0x000fe20000010000 */
[----:B------:R-:W-:Y:S02]  /*c7f0*/  MOV R2, R90 ;  /* 0x0000005a00027202 */ /* 0x000fe40000000f00 */
[----:B------:R-:W-:Y:S01]  /*c800*/  FADD.FTZ R62, R62, R63 ;  /* 0x0000003f3e3e7221 */ /* 0x000fe20000010000 */
[----:B------:R-:W-:Y:S01]  /*c810*/  FADD.FTZ R0, R34, R47 ;  /* 0x0000002f22007221 */ /* 0x000fe20000010000 */
[----:B------:R-:W-:Y:S01]  /*c820*/  HMMA.16816.F32 R20, R4, R16, R20 ;  /* 0x000000100414723c */ /* 0x000fe20000001814 */
[----:B------:R-:W-:Y:S01]  /*c830*/  MUFU.EX2 R51, R51 ;  /* 0x0000003300337308 */ /* 0x000fe20000000800 */
[----:B------:R-:W-:Y:S01]  /*c840*/  FADD.FTZ R61, R61, R62 ;  /* 0x0000003e3d3d7221 */ /* 0x000fe20000010000 */
[----:B------:R-:W-:-:S03]  /*c850*/  FADD.FTZ R0, R45, R0 ;  /* 0x000000002d007221 */ /* 0x000fc60000010000 */
[C---:B------:R-:W-:Y:S01]  /*c860*/  HMMA.16816.F32 R28, R4.reuse, R18, R28 ;  /* 0x00000012041c723c */ /* 0x040fe2000000181c */
[----:B------:R-:W1:Y:S01]  /*c870*/  LDSM.16.MT88.4 R16, [R231+0x8800] ;  /* 0x00880000e710783b */ /* 0x000e620000004200 */
[----:B------:R-:W-:Y:S01]  /*c880*/  FADD.FTZ R60, R60, R61 ;  /* 0x0000003d3c3c7221 */ /* 0x000fe20000010000 */
[----:B------:R-:W5:Y:S03]  /*c890*/  MUFU.EX2 R122, R122 ;  /* 0x0000007a007a7308 */ /* 0x000f660000000800 */
[----:B----4-:R-:W-:Y:S01]  /*c8a0*/  HMMA.16816.F32 R136, R4, R8, R136 ;  /* 0x000000080488723c */ /* 0x010fe20000001888 */
[----:B------:R-:W-:-:S04]  /*c8b0*/  FADD.FTZ R59, R59, R60 ;  /* 0x0000003c3b3b7221 */ /* 0x000fc80000010000 */
[----:B------:R-:W-:Y:S01]  /*c8c0*/  MUFU.EX2 R43, R43 ;  /* 0x0000002b002b7308 */ /* 0x000fe20000000800 */
[----:B------:R-:W-:Y:S01]  /*c8d0*/  HMMA.16816.F32 R132, R4, R10, R132 ;  /* 0x0000000a0484723c */ /* 0x000fe20000001884 */
[--C-:B------:R-:W-:Y:S01]  /*c8e0*/  FFMA.FTZ R8, R39, UR6, -R52.reuse ;  /* 0x0000000627087c23 */ /* 0x100fe20008010834 */
[----:B------:R-:W-:Y:S01]  /*c8f0*/  FFMA.FTZ R39, R38, UR6, -R52 ;  /* 0x0000000626277c23 */ /* 0x000fe20008010834 */
[----:B------:R-:W-:-:S04]  /*c900*/  FADD.FTZ R58, R58, R59 ;  /* 0x0000003b3a3a7221 */ /* 0x000fc80000010000 */
[----:B------:R-:W4:Y:S01]  /*c910*/  MUFU.EX2 R42, R42 ;  /* 0x0000002a002a7308 */ /* 0x000f220000000800 */
[----:B---3--:R-:W-:Y:S01]  /*c920*/  F2FP.F16.F32.PACK_AB R4, R53, R54 ;  /* 0x000000363504723e */ /* 0x008fe200000000ff */
[----:B------:R-:W-:Y:S01]  /*c930*/  FADD.FTZ R57, R57, R58 ;  /* 0x0000003a39397221 */ /* 0x000fe20000010000 */
[----:B-----5:R-:W-:-:S03]  /*c940*/  F2FP.F16.F32.PACK_AB R6, R122, R51 ;  /* 0x000000337a06723e */ /* 0x020fc600000000ff */
[----:B------:R-:W-:Y:S02]  /*c950*/  FADD.FTZ R56, R56, R57 ;  /* 0x0000003938387221 */ /* 0x000fe40000010000 */
[----:B------:R-:W-:Y:S02]  /*c960*/  MUFU.EX2 R41, R41 ;  /* 0x0000002900297308 */ /* 0x000fe40000000800 */
[----:B------:R-:W-:-:S04]  /*c970*/  FADD.FTZ R55, R55, R56 ;  /* 0x0000003837377221 */ /* 0x000fc80000010000 */
[----:B------:R-:W-:Y:S02]  /*c980*/  FADD.FTZ R54, R54, R55 ;  /* 0x0000003736367221 */ /* 0x000fe40000010000 */
[----:B------:R-:W3:Y:S01]  /*c990*/  MUFU.EX2 R40, R40 ;  /* 0x0000002800287308 */ /* 0x000ee20000000800 */
[----:B----4-:R-:W-:Y:S01]  /*c9a0*/  F2FP.F16.F32.PACK_AB R5, R42, R43 ;  /* 0x0000002b2a05723e */ /* 0x010fe200000000ff */
[----:B------:R-:W-:Y:S01]  /*c9b0*/  FADD.FTZ R43, R43, R0 ;  /* 0x000000002b2b7221 */ /* 0x000fe20000010000 */
[----:B------:R-:W-:-:S03]  /*c9c0*/  FADD.FTZ R0, R53, R54 ;  /* 0x0000003635007221 */ /* 0x000fc60000010000 */
[----:B------:R-:W-:Y:S02]  /*c9d0*/  FADD.FTZ R42, R42, R43 ;  /* 0x0000002b2a2a7221 */ /* 0x000fe40000010000 */
[----:B------:R4:W-:Y:S08]  /*c9e0*/  MUFU.EX2 R38, R8 ;  /* 0x0000000800267308 */ /* 0x0009f00000000800 */
[----:B------:R-:W-:Y:S01]  /*c9f0*/  MUFU.EX2 R24, R24 ;  /* 0x0000001800187308 */ /* 0x000fe20000000800 */
[----:B---3--:R-:W-:-:S07]  /*ca00*/  F2FP.F16.F32.PACK_AB R7, R40, R41 ;  /* 0x000000292807723e */ /* 0x008fce00000000ff */
[C---:B--2---:R-:W-:Y:S01]  /*ca10*/  HMMA.16816.F32 R20, R4.reuse, R12, R20 ;  /* 0x0000000c0414723c */ /* 0x044fe20000001814 */
[----:B----4-:R-:W2:Y:S01]  /*ca20*/  LDSM.16.MT88.4 R8, [R231+0x8c00] ;  /* 0x008c0000e708783b */ /* 0x010ea20000004200 */
[----:B------:R-:W3:Y:S04]  /*ca30*/  MUFU.EX2 R35, R35 ;  /* 0x0000002300237308 */ /* 0x000ee80000000800 */
[C---:B-1----:R-:W-:Y:S01]  /*ca40*/  HMMA.16816.F32 R136, R4.reuse, R16, R136 ;  /* 0x000000100488723c */ /* 0x042fe20000001888 */
[----:B------:R-:W-:Y:S01]  /*ca50*/  FFMA.FTZ R12, R37, UR6, -R52 ;  /* 0x00000006250c7c23 */ /* 0x000fe20008010834 */
[----:B------:R-:W-:Y:S02]  /*ca60*/  FADD.FTZ R13, R41, R42 ;  /* 0x0000002a290d7221 */ /* 0x000fe40000010000 */
[----:B------:R-:W-:Y:S02]  /*ca70*/  MUFU.EX2 R44, R44 ;  /* 0x0000002c002c7308 */ /* 0x000fe40000000800 */
[----:B------:R-:W-:Y:S01]  /*ca80*/  HMMA.16816.F32 R28, R4, R14, R28 ;  /* 0x0000000e041c723c */ /* 0x000fe2000000181c */
[----:B------:R-:W-:-:S05]  /*ca90*/  FADD.FTZ R13, R40, R13 ;  /* 0x0000000d280d7221 */ /* 0x000fca0000010000 */
        /* <DEDUP_REMOVED lines=8> */
[----:B------:R-:W-:-:S04]  /*cb20*/  FADD.FTZ R38, R38, R13 ;  /* 0x0000000d26267221 */ /* 0x000fc80000010000 */
[----:B------:R-:W-:Y:S01]  /*cb30*/  FADD.FTZ R39, R39, R38 ;  /* 0x0000002627277221 */ /* 0x000fe20000010000 */
[----:B-1----:R-:W-:-:S03]  /*cb40*/  F2FP.F16.F32.PACK_AB R7, R3, R12 ;  /* 0x0000000c0307723e */ /* 0x002fc600000000ff */
[----:B------:R-:W-:-:S04]  /*cb50*/  FADD.FTZ R12, R12, R39 ;  /* 0x000000270c0c7221 */ /* 0x000fc80000010000 */
[----:B------:R-:W-:Y:S01]  /*cb60*/  FADD.FTZ R246, R3, R12 ;  /* 0x0000000c03f67221 */ /* 0x000fe20000010000 */
[C---:B--2---:R-:W-:Y:S06]  /*cb70*/  HMMA.16816.F32 R136, R4.reuse, R8, R136 ;  /* 0x000000080488723c */ /* 0x044fec0000001888 */
        /* <DEDUP_REMOVED lines=10> */
.L_x_2288:
        /* <DEDUP_REMOVED lines=13> */
.L_x_2298:
[----:B------:R-:W-:Y:S04]  /*ccf0*/  DEPBAR.LE SB0, 0x0 ;  /* 0x000080000000791a */ /* 0x000fe80000000000 */
[----:B------:R-:W-:Y:S01]  /*cd00*/  BAR.SYNC.DEFER_BLOCKING 0x0 ;  /* 0x0000000000007b1d */ /* 0x000fe20000010000 */
[----:B------:R-:W-:Y:S02]  /*cd10*/  IADD3 R243, R243, -0x1, RZ ;  /* 0xfffffffff3f37810 */ /* 0x000fe40007ffe0ff */
[----:B------:R-:W-:Y:S02]  /*cd20*/  MOV R8, R244 ;  /* 0x000000f400087202 */ /* 0x000fe40000000f00 */
[----:B------:R-:W-:Y:S01]  /*cd30*/  MOV R0, R242 ;  /* 0x000000f200007202 */ /* 0x000fe20000000f00 */
[----:B------:R-:W-:Y:S06]  /*cd40*/  @!P6 BRA `(.L_x_2295) ;  /* 0x0000000000f4e947 */ /* 0x000fec0003800000 */
        /* <DEDUP_REMOVED lines=61> */
.L_x_2295:
        /* <DEDUP_REMOVED lines=30> */
[----:B------:R-:W4:Y:S04]  /*d300*/  LDSM.16.M88.4 R156, [R234+0x1000] ;  /* 0x00100000ea9c783b */ /* 0x000f280000000200 */
        /* <DEDUP_REMOVED lines=168> */
.L_x_2297:
        /* <DEDUP_REMOVED lines=28> */
.L_x_2296:
        /* <DEDUP_REMOVED lines=252> */
[----:B------:R-:W-:Y:S01]  /*ef10*/  FFMA.FTZ R58, R73, UR4, -R152 ;  /* 0x00000004493a7c23 */ /* 0x000fe20008010898 */
[--C-:B------:R-:W-:Y:S03]  /*ef20*/  FFMA.FTZ R61, R75, UR4, -R151.reuse ;  /* 0x000000044b3d7c23 */ /* 0x100fe60008010897 */
        /* <DEDUP_REMOVED lines=56> */
[----:B------:R-:W-:Y:S01]  /*f2b0*/  FFMA.FTZ R82, R105, UR4, -R152 ;  /* 0x0000000469527c23 */ /* 0x000fe20008010898 */
[----:B------:R-:W-:Y:S01]  /*f2c0*/  HMMA.16816.F32 R20, R24, R30, R20 ;  /* 0x0000001e1814723c */ /* 0x000fe20000001814 */
[----:B------:R-:W2:Y:S02]  /*f2d0*/  LDSM.16.MT88.4 R28, [R231+0x5800] ;  /* 0x00580000e71c783b */ /* 0x000ea40000004200 */
[----:B------:R-:W-:Y:S03]  /*f2e0*/  FFMA.FTZ R81, R106, UR4, -R151 ;  /* 0x000000046a517c23 */ /* 0x000fe60008010897 */
[----:B------:R-:W3:Y:S01]  /*f2f0*/  MUFU.EX2 R192, R192 ;  /* 0x000000c000c07308 */ /* 0x000ee20000000800 */
[----:B------:R-:W-:Y:S01]  /*f300*/  FFMA.FTZ R215, R148, R252, R215 ;  /* 0x000000fc94d77223 */ /* 0x000fe200000100d7 */
[C---:B----4-:R-:W-:Y:S05]  /*f310*/  HMMA.16816.F32 R8, R32.reuse, R36, R8 ;  /* 0x000000242008723c */ /* 0x050fea0000001808 */
[----:B------:R-:W-:Y:S03]  /*f320*/  F2FP.F16.F32.PACK_AB R24, R197, R198 ;  /* 0x000000c6c518723e */ /* 0x000fe600000000ff */
[----:B------:R-:W-:Y:S01]  /*f330*/  MUFU.EX2 R194, R194 ;  /* 0x000000c200c27308 */ /* 0x000fe20000000800 */
[C---:B------:R-:W-:Y:S01]  /*f340*/  HMMA.16816.F32 R12, R32.reuse, R38, R12 ;  /* 0x00000026200c723c */ /* 0x040fe2000000180c */
[----:B------:R-:W4:Y:S02]  /*f350*/  LDSM.16.MT88.4 R36, [R232+0x5c00] ;  /* 0x005c0000e824783b */ /* 0x000f240000004200 */
[----:B-1----:R-:W-:Y:S01]  /*f360*/  F2FP.F16.F32.PACK_AB R25, R196, R199 ;  /* 0x000000c7c419723e */ /* 0x002fe200000000ff */
[----:B------:R-:W-:Y:S02]  /*f370*/  FADD.FTZ R74, R213, R215 ;  /* 0x000000d7d54a7221 */ /* 0x000fe40000010000 */
[C---:B-----5:R-:W-:Y:S03]  /*f380*/  HMMA.16816.F32 R16, R32.reuse, R40, R16 ;  /* 0x000000282010723c */ /* 0x060fe60000001810 */
[----:B------:R-:W1:Y:S02]  /*f390*/  MUFU.EX2 R193, R193 ;  /* 0x000000c100c17308 */ /* 0x000e640000000800 */
[----:B---3--:R-:W-:Y:S01]  /*f3a0*/  F2FP.F16.F32.PACK_AB R26, R192, R195 ;  /* 0x000000c3c01a723e */ /* 0x008fe200000000ff */
[----:B------:R-:W-:Y:S01]  /*f3b0*/  HMMA.16816.F32 R20, R32, R42, R20 ;  /* 0x0000002a2014723c */ /* 0x000fe20000001814 */
[----:B------:R-:W3:Y:S06]  /*f3c0*/  LDSM.16.MT88.4 R40, [R231+0x5c00] ;  /* 0x005c0000e728783b */ /* 0x000eec0000004200 */
[----:B------:R-:W-:Y:S01]  /*f3d0*/  MUFU.EX2 R191, R191 ;  /* 0x000000bf00bf7308 */ /* 0x000fe20000000800 */
[----:B------:R-:W-:Y:S03]  /*f3e0*/  FADD.FTZ R211, R211, R74 ;  /* 0x0000004ad3d37221 */ /* 0x000fe60000010000 */
[----:B------:R-:W-:Y:S01]  /*f3f0*/  FFMA.FTZ R74, R97, UR4, -R152 ;  /* 0x00000004614a7c23 */ /* 0x000fe20008010898 */
[----:B------:R-:W-:Y:S01]  /*f400*/  FADD.FTZ R33, R212, R214 ;  /* 0x000000d6d4217221 */ /* 0x000fe20000010000 */
[----:B------:R-:W-:Y:S04]  /*f410*/  FFMA.FTZ R91, R116, UR4, -R152 ;  /* 0x00000004745b7c23 */ /* 0x000fe80008010898 */
        /* <DEDUP_REMOVED lines=33> */
[----:B------:R-:W-:Y:S03]  /*f630*/  FFMA.FTZ R78, R101, UR4, -R152 ;  /* 0x00000004654e7c23 */ /* 0x000fe60008010898 */
[----:B------:R-:W1:Y:S01]  /*f640*/  MUFU.EX2 R186, R186 ;  /* 0x000000ba00ba7308 */ /* 0x000e620000000800 */
[----:B-----5:R-:W-:Y:S01]  /*f650*/  F2FP.F16.F32.PACK_AB R34, R184, R189 ;  /* 0x000000bdb822723e */ /* 0x020fe200000000ff */
[----:B------:R-:W-:Y:S01]  /*f660*/  FADD.FTZ R192, R192, R195 ;  /* 0x000000c3c0c07221 */ /* 0x000fe20000010000 */
[----:B------:R-:W-:Y:S01]  /*f670*/  FADD.FTZ R202, R202, R201 ;  /* 0x000000c9caca7221 */ /* 0x000fe20000010000 */
[--C-:B------:R-:W-:Y:S01]  /*f680*/  FFMA.FTZ R122, R122, UR4, -R151.reuse ;  /* 0x000000047a7a7c23 */ /* 0x100fe20008010897 */
[--C-:B------:R-:W-:Y:S01]  /*f690*/  FFMA.FTZ R126, R126, UR4, -R151.reuse ;  /* 0x000000047e7e7c23 */ /* 0x100fe20008010897 */
[----:B------:R-:W-:Y:S01]  /*f6a0*/  FADD.FTZ R191, R191, R192 ;  /* 0x000000c0bfbf7221 */ /* 0x000fe20000010000 */
[----:B------:R-:W-:Y:S03]  /*f6b0*/  FADD.FTZ R199, R199, R202 ;  /* 0x000000cac7c77221 */ /* 0x000fe60000010000 */
[----:B------:R-:W5:Y:S01]  /*f6c0*/  MUFU.EX2 R182, R182 ;  /* 0x000000b600b67308 */ /* 0x000f620000000800 */
[----:B------:R-:W-:Y:S01]  /*f6d0*/  FFMA.FTZ R127, R127, UR4, -R151 ;  /* 0x000000047f7f7c23 */ /* 0x000fe20008010897 */
[----:B------:R-:W-:Y:S01]  /*f6e0*/  FADD.FTZ R188, R188, R191 ;  /* 0x000000bfbcbc7221 */ /* 0x000fe20000010000 */
[----:B------:R-:W-:Y:S01]  /*f6f0*/  FADD.FTZ R199, R196, R199 ;  /* 0x000000c7c4c77221 */ /* 0x000fe20000010000 */
[--C-:B------:R-:W-:Y:S01]  /*f700*/  FFMA.FTZ R124, R124, UR4, -R152.reuse ;  /* 0x000000047c7c7c23 */ /* 0x100fe20008010898 */
[----:B------:R-:W-:Y:S01]  /*f710*/  FFMA.FTZ R125, R125, UR4, -R152 ;  /* 0x000000047d7d7c23 */ /* 0x000fe20008010898 */
[----:B------:R-:W-:Y:S01]  /*f720*/  FADD.FTZ R189, R189, R188 ;  /* 0x000000bcbdbd7221 */ /* 0x000fe20000010000 */
[----:B------:R-:W-:Y:S03]  /*f730*/  FADD.FTZ R194, R194, R199 ;  /* 0x000000c7c2c27221 */ /* 0x000fe60000010000 */
[----:B------:R-:W3:Y:S01]  /*f740*/  MUFU.EX2 R181, R181 ;  /* 0x000000b500b57308 */ /* 0x000ee20000000800 */
[----:B-1----:R-:W-:Y:S01]  /*f750*/  F2FP.F16.F32.PACK_AB R35, R186, R185 ;  /* 0x000000b9ba23723e */ /* 0x002fe200000000ff */
[----:B------:R-:W-:Y:S01]  /*f760*/  FADD.FTZ R189, R184, R189 ;  /* 0x000000bdb8bd7221 */ /* 0x000fe20000010000 */
[----:B------:R-:W-:Y:S04]  /*f770*/  FADD.FTZ R193, R193, R194 ;  /* 0x000000c2c1c17221 */ /* 0x000fe80000010000 */
[----:B------:R-:W-:Y:S03]  /*f780*/  FADD.FTZ R190, R190, R193 ;  /* 0x000000c1bebe7221 */ /* 0x000fe60000010000 */
[----:B------:R-:W-:Y:S01]  /*f790*/  MUFU.EX2 R183, R183 ;  /* 0x000000b700b77308 */ /* 0x000fe20000000800 */
[C---:B----4-:R-:W-:Y:S05]  /*f7a0*/  HMMA.16816.F32 R8, R32.reuse, R36, R8 ;  /* 0x000000242008723c */ /* 0x050fea0000001808 */
[----:B-----5:R-:W-:Y:S01]  /*f7b0*/  FADD.FTZ R84, R182, R189 ;  /* 0x000000bdb6547221 */ /* 0x020fe20000010000 */
[C---:B------:R-:W-:Y:S03]  /*f7c0*/  HMMA.16816.F32 R12, R32.reuse, R38, R12 ;  /* 0x00000026200c723c */ /* 0x040fe6000000180c */
[----:B------:R-:W1:Y:S01]  /*f7d0*/  MUFU.EX2 R180, R180 ;  /* 0x000000b400b47308 */ /* 0x000e620000000800 */
[----:B------:R-:W4:Y:S01]  /*f7e0*/  LDSM.16.MT88.4 R36, [R232+0x6400] ;  /* 0x00640000e824783b */ /* 0x000f220000004200 */
[C---:B---3--:R-:W-:Y:S01]  /*f7f0*/  F2FP.F16.F32.PACK_AB R24, R181.reuse, R182 ;  /* 0x000000b6b518723e */ /* 0x048fe200000000ff */
[C---:B------:R-:W-:Y:S07]  /*f800*/  HMMA.16816.F32 R16, R32.reuse, R40, R16 ;  /* 0x000000282010723c */ /* 0x040fee0000001810 */
        /* <DEDUP_REMOVED lines=9> */
[----:B------:R-:W-:Y:S04]  /*f8a0*/  FADD.FTZ R186, R186, R185 ;  /* 0x000000b9baba7221 */ /* 0x000fe80000010000 */
[----:B------:R-:W-:Y:S04]  /*f8b0*/  FADD.FTZ R183, R183, R186 ;  /* 0x000000bab7b77221 */ /* 0x000fe80000010000 */
[----:B------:R-:W1:Y:S01]  /*f8c0*/  MUFU.EX2 R177, R177 ;  /* 0x000000b100b17308 */ /* 0x000e620000000800 */
[----:B-----5:R-:W-:Y:S01]  /*f8d0*/  F2FP.F16.F32.PACK_AB R26, R174, R179 ;  /* 0x000000b3ae1a723e */ /* 0x020fe200000000ff */
[----:B------:R-:W-:Y:S01]  /*f8e0*/  FADD.FTZ R179, R179, R84 ;  /* 0x00000054b3b37221 */ /* 0x000fe20000010000 */
[----:B------:R-:W-:Y:S01]  /*f8f0*/  FFMA.FTZ R84, R107, UR4, -R151 ;  /* 0x000000046b547c23 */ /* 0x000fe20008010897 */
[----:B------:R-:W-:Y:S02]  /*f900*/  FADD.FTZ R183, R180, R183 ;  /* 0x000000b7b4b77221 */ /* 0x000fe40000010000 */
        /* <DEDUP_REMOVED lines=10> */
[----:B------:R-:W3:Y:S01]  /*f9b0*/  LDSM.16.MT88.4 R44, [R232+0x6800] ;  /* 0x00680000e82c783b */ /* 0x000ee20000004200 */
[C---:B-----5:R-:W-:Y:S01]  /*f9c0*/  F2FP.F16.F32.PACK_AB R32, R172.reuse, R175 ;  /* 0x000000afac20723e */ /* 0x060fe200000000ff */
[C---:B--2---:R-:W-:Y:S07]  /*f9d0*/  HMMA.16816.F32 R16, R24.reuse, R28, R16 ;  /* 0x0000001c1810723c */ /* 0x044fee0000001810 */
[----:B------:R-:W-:Y:S01]  /*f9e0*/  MUFU.EX2 R173, R173 ;  /* 0x000000ad00ad7308 */ /* 0x000fe20000000800 */
[----:B------:R-:W-:Y:S01]  /*f9f0*/  FADD.FTZ R175, R175, R174 ;  /* 0x000000aeafaf7221 */ /* 0x000fe20000010000 */
[----:B------:R-:W-:Y:S01]  /*fa00*/  HMMA.16816.F32 R20, R24, R30, R20 ;  /* 0x0000001e1814723c */ /* 0x000fe20000001814 */
[----:B------:R-:W2:Y:S07]  /*fa10*/  LDSM.16.MT88.4 R28, [R231+0x6800] ;  /* 0x00680000e71c783b */ /* 0x000eae0000004200 */
[----:B------:R-:W5:Y:S03]  /*fa20*/  MUFU.EX2 R168, R168 ;  /* 0x000000a800a87308 */ /* 0x000f660000000800 */
[C---:B-1----:R-:W-:Y:S01]  /*fa30*/  F2FP.F16.F32.PACK_AB R33, R171.reuse, R176 ;  /* 0x000000b0ab21723e */ /* 0x042fe200000000ff */
[----:B------:R-:W-:Y:S01]  /*fa40*/  FADD.FTZ R172, R172, R175 ;  /* 0x000000afacac7221 */ /* 0x000fe20000010000 */
[----:B------:R-:W-:Y:S04]  /*fa50*/  FADD.FTZ R176, R176, R177 ;  /* 0x000000b1b0b07221 */ /* 0x000fe80000010000 */
[----:B------:R-:W-:Y:S01]  /*fa60*/  FADD.FTZ R176, R171, R176 ;  /* 0x000000b0abb07221 */ /* 0x000fe20000010000 */
[----:B------:R-:W-:Y:S10]  /*fa70*/  MUFU.EX2 R169, R169 ;  /* 0x000000a900a97308 */ /* 0x000ff40000000800 */
[----:B------:R-:W1:Y:S01]  /*fa80*/  MUFU.EX2 R170, R170 ;  /* 0x000000aa00aa7308 */ /* 0x000e620000000800 */
[C---:B-----5:R-:W-:Y:S01]  /*fa90*/  F2FP.F16.F32.PACK_AB R34, R168.reuse, R173 ;  /* 0x000000ada822723e */ /* 0x060fe200000000ff */
[----:B------:R-:W-:Y:S04]  /*faa0*/  FADD.FTZ R173, R173, R172 ;  /* 0x000000acadad7221 */ /* 0x000fe80000010000 */
[----:B------:R-:W-:Y:S04]  /*fab0*/  FADD.FTZ R173, R168, R173 ;  /* 0x000000ada8ad7221 */ /* 0x000fe80000010000 */
[----:B------:R-:W5:Y:S10]  /*fac0*/  MUFU.EX2 R166, R166 ;  /* 0x000000a600a67308 */ /* 0x000f740000000800 */
[----:B------:R-:W3:Y:S01]  /*fad0*/  MUFU.EX2 R165, R165 ;  /* 0x000000a500a57308 */ /* 0x000ee20000000800 */
[C---:B-1----:R-:W-:Y:S01]  /*fae0*/  F2FP.F16.F32.PACK_AB R35, R170.reuse, R169 ;  /* 0x000000a9aa23723e */ /* 0x042fe200000000ff */
[----:B------:R-:W-:Y:S04]  /*faf0*/  FADD.FTZ R169, R169, R176 ;  /* 0x000000b0a9a97221 */ /* 0x000fe80000010000 */
[----:B------:R-:W-:Y:S04]  /*fb00*/  FADD.FTZ R170, R170, R169 ;  /* 0x000000a9aaaa7221 */ /* 0x000fe80000010000 */
        /* <DEDUP_REMOVED lines=13> */
[C---:B-1----:R-:W-:Y:S01]  /*fbe0*/  F2FP.F16.F32.PACK_AB R25, R164.reuse, R167 ;  /* 0x000000a7a419723e */ /* 0x042fe200000000ff */
[----:B------:R-:W-:Y:S04]  /*fbf0*/  FADD.FTZ R167, R167, R170 ;  /* 0x000000aaa7a77221 */ /* 0x000fe80000010000 */
[----:B------:R-:W-:Y:S02]  /*fc00*/  FADD.FTZ R167, R164, R167 ;  /* 0x000000a7a4a77221 */ /* 0x000fe40000010000 */
[----:B------:R-:W-:Y:S10]  /*fc10*/  MUFU.EX2 R162, R162 ;  /* 0x000000a200a27308 */ /* 0x000ff40000000800 */
[----:B------:R-:W1:Y:S01]  /*fc20*/  MUFU.EX2 R161, R161 ;  /* 0x000000a100a17308 */ /* 0x000e620000000800 */
[C---:B-----5:R-:W-:Y:S01]  /*fc30*/  F2FP.F16.F32.PACK_AB R26, R158.reuse, R163 ;  /* 0x000000a39e1a723e */ /* 0x060fe200000000ff */
[----:B------:R-:W-:Y:S01]  /*fc40*/  FADD.FTZ R163, R163, R90 ;  /* 0x0000005aa3a37221 */ /* 0x000fe20000010000 */
[----:B------:R-:W-:Y:S03]  /*fc50*/  FFMA.FTZ R90, R113, UR4, -R152 ;  /* 0x00000004715a7c23 */ /* 0x000fe60008010898 */
        /* <DEDUP_REMOVED lines=61> */
[----:B------:R-:W-:Y:S01]  /*10030*/  FADD.FTZ R25, R153, R160 ;  /* 0x000000a099197221 */ /* 0x000fe20000010000 */
[----:B------:R-:W-:Y:S03]  /*10040*/  FFMA.FTZ R68, R117, UR4, -R152 ;  /* 0x0000000475447c23 */ /* 0x000fe60008010898 */
[----:B------:R-:W-:Y:S02]  /*10050*/  FADD.FTZ R25, R154, R25 ;  /* 0x000000199a197221 */ /* 0x000fe40000010000 */
[----:B------:R-:W-:Y:S02]  /*10060*/  MUFU.EX2 R49, R49 ;  /* 0x0000003100317308 */ /* 0x000fe40000000800 */
[----:B------:R-:W-:Y:S01]  /*10070*/  FADD.FTZ R94, R70, R25 ;  /* 0x00000019465e7221 */ /* 0x000fe20000010000 */
[----:B------:R-:W-:Y:S07]  /*10080*/  FADD.FTZ R70, R67, R24 ;  /* 0x0000001843467221 */ /* 0x000fee0000010000 */
[----:B------:R-:W1:Y:S01]  /*10090*/  MUFU.EX2 R52, R52 ;  /* 0x0000003400347308 */ /* 0x000e620000000800 */
[----:B-----5:R-:W-:Y:S01]  /*100a0*/  F2FP.F16.F32.PACK_AB R34, R7, R54 ;  /* 0x000000360722723e */ /* 0x020fe200000000ff */
[----:B------:R-:W-:Y:S08]  /*100b0*/  FADD.FTZ R63, R63, R70 ;  /* 0x000000463f3f7221 */ /* 0x000ff00000010000 */
        /* <DEDUP_REMOVED lines=25> */
[----:B-----5:R-:W-:Y:S01]  /*10250*/  F2FP.F16.F32.PACK_AB R26, R55, R50 ;  /* 0x00000032371a723e */ /* 0x020fe200000000ff */
[----:B------:R-:W-:Y:S08]  /*10260*/  FADD.FTZ R60, R53, R60 ;  /* 0x0000003c353c7221 */ /* 0x000ff00000010000 */
        /* <DEDUP_REMOVED lines=38> */
[----:B------:R-:W-:Y:S08]  /*104d0*/  FADD.FTZ R74, R74, R71 ;  /* 0x000000474a4a7221 */ /* 0x000ff00000010000 */
[----:B------:R-:W-:Y:S01]  /*104e0*/  MUFU.EX2 R80, R80 ;  /* 0x0000005000507308 */ /* 0x000fe20000000800 */
[C---:B----4-:R-:W-:Y:S06]  /*104f0*/  HMMA.16816.F32 R8, R32.reuse, R36, R8 ;  /* 0x000000242008723c */ /* 0x050fec0000001808 */
[C---:B------:R-:W-:Y:S03]  /*10500*/  HMMA.16816.F32 R12, R32.reuse, R38, R12 ;  /* 0x00000026200c723c */ /* 0x040fe6000000180c */
[----:B------:R-:W1:Y:S01]  /*10510*/  MUFU.EX2 R77, R77 ;  /* 0x0000004d004d7308 */ /* 0x000e620000000800 */
[----:B------:R-:W4:Y:S01]  /*10520*/  LDSM.16.MT88.4 R36, [R232+0x8400] ;  /* 0x00840000e824783b */ /* 0x000f220000004200 */
[C---:B-----5:R-:W-:Y:S01]  /*10530*/  F2FP.F16.F32.PACK_AB R24, R78.reuse, R75 ;  /* 0x0000004b4e18723e */ /* 0x060fe200000000ff */
[C---:B---3--:R-:W-:Y:S07]  /*10540*/  HMMA.16816.F32 R16, R32.reuse, R40, R16 ;  /* 0x000000282010723c */ /* 0x048fee0000001810 */
[----:B------:R-:W-:Y:S01]  /*10550*/  MUFU.EX2 R79, R79 ;  /* 0x0000004f004f7308 */ /* 0x000fe20000000800 */
[----:B------:R-:W-:Y:S01]  /*10560*/  FADD.FTZ R75, R75, R74 ;  /* 0x0000004a4b4b7221 */ /* 0x000fe20000010000 */
[----:B------:R-:W-:Y:S01]  /*10570*/  HMMA.16816.F32 R20, R32, R42, R20 ;  /* 0x0000002a2014723c */ /* 0x000fe20000001814 */
[----:B------:R-:W3:Y:S07]  /*10580*/  LDSM.16.MT88.4 R40, [R231+0x8400] ;  /* 0x00840000e728783b */ /* 0x000eee0000004200 */
        /* <DEDUP_REMOVED lines=40> */
[C---:B-1----:R-:W-:Y:S01]  /*10810*/  F2FP.F16.F32.PACK_AB R35, R92.reuse, R89 ;  /* 0x000000595c23723e */ /* 0x042fe200000000ff */
[----:B------:R-:W-:Y:S04]  /*10820*/  FADD.FTZ R89, R89, R88 ;  /* 0x0000005859597221 */ /* 0x000fe80000010000 */
[----:B------:R-:W-:Y:S04]  /*10830*/  FADD.FTZ R92, R92, R89 ;  /* 0x000000595c5c7221 */ /* 0x000fe80000010000 */
        /* <DEDUP_REMOVED lines=12> */
[--C-:B------:R-:W-:Y:S01]  /*10900*/  FFMA.FTZ R36, R128, UR4, -R152.reuse ;  /* 0x0000000480247c23 */ /* 0x100fe20008010898 */
[----:B------:R-:W-:Y:S01]  /*10910*/  FFMA.FTZ R151, R131, UR4, -R151 ;  /* 0x0000000483977c23 */ /* 0x000fe20008010897 */
[----:B------:R-:W-:Y:S01]  /*10920*/  FFMA.FTZ R152, R129, UR4, -R152 ;  /* 0x0000000481987c23 */ /* 0x000fe20008010898 */
[----:B------:R-:W-:Y:S03]  /*10930*/  FADD.FTZ R91, R91, R90 ;  /* 0x0000005a5b5b7221 */ /* 0x000fe60000010000 */
[----:B------:R-:W-:Y:S01]  /*10940*/  MUFU.EX2 R7, R122 ;  /* 0x0000007a00077308 */ /* 0x000fe20000000800 */
[----:B------:R-:W-:Y:S01]  /*10950*/  FADD.FTZ R65, R65, R92 ;  /* 0x0000005c41417221 */ /* 0x000fe20000010000 */
[----:B------:R-:W-:Y:S03]  /*10960*/  FADD.FTZ R91, R68, R91 ;  /* 0x0000005b445b7221 */ /* 0x000fe60000010000 */
[----:B------:R-:W-:Y:S05]  /*10970*/  FADD.FTZ R58, R58, R65 ;  /* 0x000000413a3a7221 */ /* 0x000fea0000010000 */
[----:B------:R-:W1:Y:S01]  /*10980*/  MUFU.EX2 R6, R6 ;  /* 0x0000000600067308 */ /* 0x000e620000000800 */
[C---:B----4-:R-:W-:Y:S01]  /*10990*/  F2FP.F16.F32.PACK_AB R26, R53.reuse, R56 ;  /* 0x00000038351a723e */ /* 0x050fe200000000ff */
[----:B------:R-:W-:Y:S04]  /*109a0*/  FADD.FTZ R56, R56, R91 ;  /* 0x0000005b38387221 */ /* 0x000fe80000010000 */
[----:B------:R-:W-:Y:S04]  /*109b0*/  FADD.FTZ R56, R53, R56 ;  /* 0x0000003835387221 */ /* 0x000fe80000010000 */
[----:B------:R-:W-:Y:S10]  /*109c0*/  MUFU.EX2 R5, R124 ;  /* 0x0000007c00057308 */ /* 0x000ff40000000800 */
[----:B------:R-:W4:Y:S01]  /*109d0*/  MUFU.EX2 R48, R125 ;  /* 0x0000007d00307308 */ /* 0x000f220000000800 */
[C---:B-1----:R-:W-:Y:S01]  /*109e0*/  F2FP.F16.F32.PACK_AB R27, R6.reuse, R7 ;  /* 0x00000007061b723e */ /* 0x042fe200000000ff */
[----:B------:R-:W-:Y:S04]  /*109f0*/  FADD.FTZ R7, R7, R58 ;  /* 0x0000003a07077221 */ /* 0x000fe80000010000 */
[----:B------:R-:W-:Y:S04]  /*10a00*/  FADD.FTZ R6, R6, R7 ;  /* 0x0000000706067221 */ /* 0x000fe80000010000 */
[----:B------:R-:W-:Y:S01]  /*10a10*/  MUFU.EX2 R3, R126 ;  /* 0x0000007e00037308 */ /* 0x000fe20000000800 */
[C---:B------:R-:W-:Y:S06]  /*10a20*/  HMMA.16816.F32 R8, R24.reuse, R44, R8 ;  /* 0x0000002c1808723c */ /* 0x040fec0000001808 */
[C---:B------:R-:W-:Y:S03]  /*10a30*/  HMMA.16816.F32 R12, R24.reuse, R46, R12 ;  /* 0x0000002e180c723c */ /* 0x040fe6000000180c */
[----:B------:R-:W1:Y:S02]  /*10a40*/  MUFU.EX2 R50, R127 ;  /* 0x0000007f00327308 */ /* 0x000e640000000800 */
[----:B----4-:R-:W-:Y:S01]  /*10a50*/  F2FP.F16.F32.PACK_AB R132, R48, R5 ;  /* 0x000000053084723e */ /* 0x010fe200000000ff */
[C---:B--2---:R-:W-:Y:S07]  /*10a60*/  HMMA.16816.F32 R16, R24.reuse, R28, R16 ;  /* 0x0000001c1810723c */ /* 0x044fee0000001810 */
[----:B------:R-:W-:Y:S01]  /*10a70*/  MUFU.EX2 R36, R36 ;  /* 0x0000002400247308 */ /* 0x000fe20000000800 */
[----:B------:R-:W-:Y:S01]  /*10a80*/  FADD.FTZ R5, R5, R56 ;  /* 0x0000003805057221 */ /* 0x000fe20000010000 */
[----:B------:R-:W-:Y:S08]  /*10a90*/  HMMA.16816.F32 R20, R24, R30, R20 ;  /* 0x0000001e1814723c */ /* 0x000ff00000001814 */
[----:B------:R-:W2:Y:S03]  /*10aa0*/  MUFU.EX2 R37, R152 ;  /* 0x0000009800257308 */ /* 0x000ea60000000800 */
[----:B-1----:R-:W-:Y:S01]  /*10ab0*/  F2FP.F16.F32.PACK_AB R133, R50, R3 ;  /* 0x000000033285723e */ /* 0x002fe200000000ff */
[----:B------:R-:W-:Y:S01]  /*10ac0*/  FADD.FTZ R3, R3, R6 ;  /* 0x0000000603037221 */ /* 0x000fe20000010000 */
[----:B------:R-:W-:Y:S03]  /*10ad0*/  FADD.FTZ R5, R48, R5 ;  /* 0x0000000530057221 */ /* 0x000fe60000010000 */
[----:B------:R-:W-:Y:S02]  /*10ae0*/  FADD.FTZ R3, R50, R3 ;  /* 0x0000000332037221 */ /* 0x000fe40000010000 */
[----:B------:R-:W-:Y:S10]  /*10af0*/  MUFU.EX2 R38, R38 ;  /* 0x0000002600267308 */ /* 0x000ff40000000800 */
[----:B------:R-:W1:Y:S01]  /*10b00*/  MUFU.EX2 R151, R151 ;  /* 0x0000009700977308 */ /* 0x000e620000000800 */
[C---:B--2---:R-:W-:Y:S01]  /*10b10*/  F2FP.F16.F32.PACK_AB R134, R37.reuse, R36 ;  /* 0x000000242586723e */ /* 0x044fe200000000ff */
[----:B------:R-:W-:Y:S04]  /*10b20*/  FADD.FTZ R36, R36, R5 ;  /* 0x0000000524247221 */ /* 0x000fe80000010000 */
[----:B------:R-:W-:Y:S01]  /*10b30*/  FADD.FTZ R252, R37, R36 ;  /* 0x0000002425fc7221 */ /* 0x000fe20000010000 */
[C---:B-1----:R-:W-:Y:S01]  /*10b40*/  F2FP.F16.F32.PACK_AB R135, R151.reuse, R38 ;  /* 0x000000269787723e */ /* 0x042fe200000000ff */
[----:B------:R-:W-:Y:S01]  /*10b50*/  FADD.FTZ R38, R38, R3 ;  /* 0x0000000326267221 */ /* 0x000fe20000010000 */
[----:B------:R-:W-:Y:S03]  /*10b60*/  MOV R3, R0 ;  /* 0x0000000000037202 */ /* 0x000fe60000000f00 */
[----:B------:R-:W-:Y:S02]  /*10b70*/  FADD.FTZ R246, R151, R38 ;  /* 0x0000002697f67221 */ /* 0x000fe40000010000 */
[C---:B------:R-:W-:Y:S06]  /*10b80*/  HMMA.16816.F32 R144, R132.reuse, R140, R8 ;  /* 0x0000008c8490723c */ /* 0x040fec0000001808 */
[C---:B------:R-:W-:Y:S06]  /*10b90*/  HMMA.16816.F32 R140, R132.reuse, R142, R12 ;  /* 0x0000008e848c723c */ /* 0x040fec000000180c */
[C---:B---3--:R-:W-:Y:S06]  /*10ba0*/  HMMA.16816.F32 R136, R132.reuse, R32, R16 ;  /* 0x000000208488723c */ /* 0x048fec0000001810 */
[----:B------:R-:W-:Y:S01]  /*10bb0*/  HMMA.16816.F32 R132, R132, R34, R20 ;  /* 0x000000228484723c */ /* 0x000fe20000001814 */
[----:B------:R-:W-:Y:S11]  /*10bc0*/  @!UPT UIADD3 URZ, URZ, URZ, URZ ;  /* 0x0000003f3f3ff290 */ /* 0x000ff6000fffe03f */
[----:B------:R-:W-:Y:S01]  /*10bd0*/  @!UPT UIADD3 URZ, URZ, URZ, URZ ;  /* 0x0000003f3f3ff290 */ /* 0x000fe2000fffe03f */
[----:B------:R-:W-:Y:S11]  /*10be0*/  @P0 BRA `(.L_x_2298) ;  /* 0xffffffc000400947 */ /* 0x000ff6000383ffff */
.L_x_2294:
[----:B------:R-:W1:Y:S01]  /*10bf0*/  SHFL.BFLY PT, R3, R246, 0x2, 0x1f ;  /* 0x0c401f00f6037f89 */ /* 0x000e6200000e0000 */
[----:B------:R-:W2:Y:S01]  /*10c00*/  S2UR UR5, SR_CgaCtaId ;  /* 0x00000000000579c3 */ /* 0x000ea20000008800 */
[----:B------:R-:W-:Y:S01]  /*10c10*/  IMAD.MOV.U32 R11, RZ, RZ, 0x3f800000 ;  /* 0x3f800000ff0b7424 */ /* 0x000fe200078e00ff */
[----:B------:R-:W-:Y:S01]  /*10c20*/  UMOV UR4, 0x400 ;  /* 0x0000040000047882 */ /* 0x000fe20000000000 */
[----:B------:R-:W3:Y:S01]  /*10c30*/  SHFL.BFLY PT, R5, R252, 0x2, 0x1f ;  /* 0x0c401f00fc057f89 */ /* 0x000ee200000e0000 */
[----:B------:R-:W-:Y:S01]  /*10c40*/  IMAD.MOV.U32 R10, RZ, RZ, 0x3f800000 ;  /* 0x3f800000ff0a7424 */ /* 0x000fe200078e00ff */
[----:B------:R-:W-:Y:S01]  /*10c50*/  BSSY B0, `(.L_x_2299) ;  /* 0x000009b000007945 */ /* 0x000fe20003800000 */
[----:B------:R-:W4:Y:S01]  /*10c60*/  S2R R7, SR_TID.X ;  /* 0x0000000000077919 */ /* 0x000f220000002100 */
[----:B------:R-:W5:Y:S01]  /*10c70*/  S2R R16, SR_TID.X ;  /* 0x0000000000107919 */ /* 0x000f620000002100 */
[----:B------:R-:W-:Y:S01]  /*10c80*/  BAR.SYNC.DEFER_BLOCKING 0x0 ;  /* 0x0000000000007b1d */ /* 0x000fe20000010000 */
[----:B-1----:R-:W-:Y:S01]  /*10c90*/  FADD.FTZ R3, R3, R246 ;  /* 0x000000f603037221 */ /* 0x002fe20000010000 */
[----:B--2---:R-:W-:-:S06]  /*10ca0*/  ULEA UR5, UR5, UR4, 0x18 ;  /* 0x0000000405057291 */ /* 0x004fcc000f8ec03f */
[----:B------:R-:W1:Y:S01]  /*10cb0*/  S2UR UR4, SR_CTAID.Z ;  /* 0x00000000000479c3 */ /* 0x000e620000002700 */
[----:B---3--:R-:W-:Y:S01]  /*10cc0*/  FADD.FTZ R4, R5, R252 ;  /* 0x000000fc05047221 */ /* 0x008fe20000010000 */
[----:B------:R-:W2:Y:S04]  /*10cd0*/  SHFL.BFLY PT, R8, R3, 0x1, 0x1f ;  /* 0x0c201f0003087f89 */ /* 0x000ea800000e0000 */
[----:B------:R-:W3:Y:S01]  /*10ce0*/  SHFL.BFLY PT, R9, R4, 0x1, 0x1f ;  /* 0x0c201f0004097f89 */ /* 0x000ee200000e0000 */
[----:B----4-:R-:W-:-:S04]  /*10cf0*/  SHF.R.S32.HI R6, RZ, 0x1f, R7 ;  /* 0x0000001fff067819 */ /* 0x010fc80000011407 */
[CC--:B------:R-:W-:Y:S02]  /*10d00*/  LEA.HI R15, R6.reuse, R7.reuse, RZ, 0x2 ;  /* 0x00000007060f7211 */ /* 0x0c0fe400078f10ff */
[----:B------:R-:W-:Y:S02]  /*10d10*/  LEA.HI R5, R6, R7, RZ, 0x5 ;  /* 0x0000000706057211 */ /* 0x000fe400078f28ff */
[----:B------:R-:W-:Y:S02]  /*10d20*/  LOP3.LUT R12, R15, 0xfffffffc, RZ, 0xc0, !PT ;  /* 0xfffffffc0f0c7812 */ /* 0x000fe400078ec0ff */
[----:B------:R-:W-:Y:S02]  /*10d30*/  SHF.R.S32.HI R15, RZ, 0x2, R15 ;  /* 0x00000002ff0f7819 */ /* 0x000fe4000001140f */
[----:B------:R-:W-:Y:S01]  /*10d40*/  SHF.R.S32.HI R14, RZ, 0x5, R5 ;  /* 0x00000005ff0e7819 */ /* 0x000fe20000011405 */
[----:B--2---:R-:W-:Y:S01]  /*10d50*/  FADD.FTZ R8, R3, R8 ;  /* 0x0000000803087221 */ /* 0x004fe20000010000 */
[----:B-----5:R-:W-:Y:S01]  /*10d60*/  SHF.R.S32.HI R3, RZ, 0x1f, R16 ;  /* 0x0000001fff037819 */ /* 0x020fe20000011410 */
[----:B------:R-:W-:Y:S01]  /*10d70*/  IMAD.IADD R17, R7, 0x1, -R12 ;  /* 0x0000000107117824 */ /* 0x000fe200078e0a0c */
[----:B------:R-:W-:Y:S01]  /*10d80*/  SHF.R.S32.HI R20, RZ, 0x1f, R15 ;  /* 0x0000001fff147819 */ /* 0x000fe2000001140f */
[----:B---3--:R-:W-:Y:S01]  /*10d90*/  FADD.FTZ R9, R4, R9 ;  /* 0x0000000904097221 */ /* 0x008fe20000010000 */
[CC--:B------:R-:W-:Y:S01]  /*10da0*/  LEA.HI R13, R3.reuse, R16.reuse, RZ, 0x3 ;  /* 0x00000010030d7211 */ /* 0x0c0fe200078f18ff */
[----:B------:R-:W-:Y:S01]  /*10db0*/  IMAD R14, R14, 0x100, R17 ;  /* 0x000001000e0e7824 */ /* 0x000fe200078e0211 */
[----:B------:R-:W-:-:S02]  /*10dc0*/  LEA.HI R4, R3, R16, RZ, 0x5 ;  /* 0x0000001003047211 */ /* 0x000fc400078f28ff */
[----:B------:R-:W-:Y:S02]  /*10dd0*/  LOP3.LUT R19, R13, 0xfffffff8, RZ, 0xc0, !PT ;  /* 0xfffffff80d137812 */ /* 0x000fe400078ec0ff */
[----:B------:R-:W-:Y:S02]  /*10de0*/  LOP3.LUT R3, R4, 0xffffffe0, RZ, 0xc0, !PT ;  /* 0xffffffe004037812 */ /* 0x000fe400078ec0ff */
[----:B------:R-:W-:Y:S01]  /*10df0*/  LEA.HI R20, R20, R15, RZ, 0x3 ;  /* 0x0000000f14147211 */ /* 0x000fe200078f18ff */
[----:B------:R-:W-:Y:S01]  /*10e00*/  IMAD.IADD R12, R16, 0x1, -R19 ;  /* 0x00000001100c7824 */ /* 0x000fe200078e0a13 */
[----:B------:R-:W-:Y:S01]  /*10e10*/  LEA.HI R18, R6, R7, RZ, 0x6 ;  /* 0x0000000706127211 */ /* 0x000fe200078f30ff */
[----:B------:R-:W-:Y:S01]  /*10e20*/  IMAD.IADD R3, R16, 0x1, -R3 ;  /* 0x0000000110037824 */ /* 0x000fe200078e0a03 */
[----:B------:R-:W-:Y:S02]  /*10e30*/  SHF.R.S32.HI R16, RZ, 0x3, R13 ;  /* 0x00000003ff107819 */ /* 0x000fe4000001140d */
[----:B------:R-:W-:-:S02]  /*10e40*/  LOP3.LUT R20, R20, 0xfffffff8, RZ, 0xc0, !PT ;  /* 0xfffffff814147812 */ /* 0x000fc400078ec0ff */
[----:B------:R-:W-:Y:S02]  /*10e50*/  LEA.HI R17, R13, R16, RZ, 0x1 ;  /* 0x000000100d117211 */ /* 0x000fe400078f08ff */
[----:B------:R-:W-:Y:S01]  /*10e60*/  SHF.L.U32 R18, R18, 0x2, RZ ;  /* 0x0000000212127819 */ /* 0x000fe200000006ff */
[----:B------:R-:W-:Y:S01]  /*10e70*/  IMAD.IADD R20, R15, 0x1, -R20 ;  /* 0x000000010f147824 */ /* 0x000fe200078e0a14 */
[----:B------:R-:W-:Y:S02]  /*10e80*/  LOP3.LUT R17, R17, 0xfffffffe, RZ, 0xc0, !PT ;  /* 0xfffffffe11117812 */ /* 0x000fe400078ec0ff */
[----:B------:R-:W-:Y:S02]  /*10e90*/  LEA.HI R13, R6, R7, RZ, 0x4 ;  /* 0x00000007060d7211 */ /* 0x000fe400078f20ff */
[----:B------:R-:W-:Y:S01]  /*10ea0*/  LOP3.LUT R18, R18, 0x3fffff00, RZ, 0xc0, !PT ;  /* 0x3fffff0012127812 */ /* 0x000fe200078ec0ff */
[----:B------:R-:W-:Y:S01]  /*10eb0*/  IMAD.IADD R17, R16, 0x1, -R17 ;  /* 0x0000000110117824 */ /* 0x000fe200078e0a11 */
[----:B------:R-:W-:-:S02]  /*10ec0*/  SHF.R.S32.HI R13, RZ, 0x4, R13 ;  /* 0x00000004ff0d7819 */ /* 0x000fc4000001140d */
[----:B------:R-:W-:Y:S01]  /*10ed0*/  LEA.HI R19, R12, R12, RZ, 0x1 ;  /* 0x0000000c0c137211 */ /* 0x000fe200078f08ff */
[----:B------:R-:W-:Y:S01]  /*10ee0*/  IMAD R17, R17, 0x20, R18 ;  /* 0x0000002011117824 */ /* 0x000fe200078e0212 */
[----:B------:R-:W-:Y:S01]  /*10ef0*/  FSETP.NE.FTZ.AND P3, PT, R9, RZ, PT ;  /* 0x000000ff0900720b */ /* 0x000fe20003f75000 */
[----:B------:R-:W-:Y:S01]  /*10f00*/  IMAD.SHL.U32 R15, R13, 0x40, RZ ;  /* 0x000000400d0f7824 */ /* 0x000fe200078e00ff */
[----:B------:R-:W-:Y:S02]  /*10f10*/  LEA.HI R21, R20, R20, RZ, 0x1 ;  /* 0x0000001414157211 */ /* 0x000fe400078f08ff */
[----:B------:R-:W-:Y:S02]  /*10f20*/  SHF.R.S32.HI R18, RZ, 0x1, R19 ;  /* 0x00000001ff127819 */ /* 0x000fe40000011413 */
[----:B------:R-:W-:Y:S02]  /*10f30*/  LOP3.LUT R19, R19, 0xfffffffe, RZ, 0xc0, !PT ;  /* 0xfffffffe13137812 */ /* 0x000fe400078ec0ff */
[----:B------:R-:W-:Y:S01]  /*10f40*/  SHF.R.S32.HI R13, RZ, 0x1, R21 ;  /* 0x00000001ff0d7819 */ /* 0x000fe20000011415 */
[----:B------:R-:W-:Y:S01]  /*10f50*/  IMAD.SHL.U32 R18, R18, 0x8, RZ ;  /* 0x0000000812127824 */ /* 0x000fe200078e00ff */
[----:B------:R-:W-:-:S02]  /*10f60*/  FSETP.NE.FTZ.AND P2, PT, R8, RZ, PT ;  /* 0x000000ff0800720b */ /* 0x000fc40003f55000 */
[----:B------:R-:W-:Y:S01]  /*10f70*/  IADD3 R12, R12, -R19, RZ ;  /* 0x800000130c0c7210 */ /* 0x000fe20007ffe0ff */
[----:B------:R-:W-:Y:S01]  /*10f80*/  IMAD.SHL.U32 R19, R13, 0x40, RZ ;  /* 0x000000400d137824 */ /* 0x000fe200078e00ff */
[----:B------:R-:W-:Y:S01]  /*10f90*/  LOP3.LUT R21, R21, 0x1fffffe, RZ, 0xc0, !PT ;  /* 0x01fffffe15157812 */ /* 0x000fe200078ec0ff */
[----:B------:R-:W2:Y:S01]  /*10fa0*/  @P3 MUFU.RCP R11, R9 ;  /* 0x00000009000b3308 */ /* 0x000ea20000001000 */
[----:B------:R-:W-:Y:S01]  /*10fb0*/  LOP3.LUT R15, R15, 0xc0, RZ, 0xc0, !PT ;  /* 0x000000c00f0f7812 */ /* 0x000fe200078ec0ff */
[----:B------:R-:W-:Y:S01]  /*10fc0*/  IMAD R12, R12, 0x4, R17 ;  /* 0x000000040c0c7824 */ /* 0x000fe200078e0211 */
[----:B------:R-:W-:Y:S01]  /*10fd0*/  LOP3.LUT R19, R19, 0xc0, RZ, 0xc0, !PT ;  /* 0x000000c013137812 */ /* 0x000fe200078ec0ff */
[----:B------:R-:W-:Y:S01]  /*10fe0*/  IMAD.IADD R21, R20, 0x1, -R21 ;  /* 0x0000000114157824 */ /* 0x000fe200078e0a15 */
[----:B------:R-:W-:Y:S01]  /*10ff0*/  LOP3.LUT P0, RZ, R13, 0x2, RZ, 0xc0, !PT ;  /* 0x000000020dff7812 */ /* 0x000fe2000780c0ff */
[----:B------:R-:W3:Y:S01]  /*11000*/  @P3 LDC R37, c[0x0][0x2e8] ;  /* 0x0000ba00ff253b82 */ /* 0x000ee20000000800 */
[----:B------:R-:W-:Y:S01]  /*11010*/  LEA.HI R19, R19, R19, RZ, 0x1d ;  /* 0x0000001313137211 */ /* 0x000fe200078fe8ff */
[----:B------:R-:W4:Y:S01]  /*11020*/  @P2 MUFU.RCP R10, R8 ;  /* 0x00000008000a2308 */ /* 0x000f220000001000 */
[----:B------:R-:W-:Y:S01]  /*11030*/  IMAD R14, R21, 0x10, R14 ;  /* 0x00000010150e7824 */ /* 0x000fe200078e020e */
[----:B------:R-:W-:-:S02]  /*11040*/  LOP3.LUT R17, R13, 0x1, RZ, 0xc0, !PT ;  /* 0x000000010d117812 */ /* 0x000fc400078ec0ff */
[----:B------:R-:W-:Y:S01]  /*11050*/  LOP3.LUT R18, R15, 0x18, R18, 0xf8, !PT ;  /* 0x000000180f127812 */ /* 0x000fe200078ef812 */
[----:B------:R-:W-:Y:S01]  /*11060*/  IMAD.U32 R14, R14, 0x2, R19 ;  /* 0x000000020e0e7824 */ /* 0x000fe200078e0013 */
[----:B------:R-:W-:Y:S01]  /*11070*/  SHF.R.U32.HI R15, RZ, 0x3, R15 ;  /* 0x00000003ff0f7819 */ /* 0x000fe2000001160f */
[----:B------:R-:W5:Y:S01]  /*11080*/  @P2 LDC R35, c[0x0][0x2e8] ;  /* 0x0000ba00ff232b82 */ /* 0x000f620000000800 */
[----:B------:R-:W-:Y:S01]  /*11090*/  ISETP.NE.U32.AND P1, PT, R17, 0x1, PT ;  /* 0x000000011100780c */ /* 0x000fe20003f25070 */
[C---:B--2---:R-:W-:Y:S01]  /*110a0*/  FMUL.FTZ R144, R11.reuse, R144 ;  /* 0x000000900b907220 */ /* 0x044fe20000410000 */
[----:B------:R-:W-:Y:S01]  /*110b0*/  MOV R13, 0xffffffe0 ;  /* 0xffffffe0000d7802 */ /* 0x000fe20000000f00 */
[C---:B------:R-:W-:Y:S01]  /*110c0*/  FMUL.FTZ R145, R11.reuse, R145 ;  /* 0x000000910b917220 */ /* 0x040fe20000410000 */
[----:B------:R-:W-:Y:S01]  /*110d0*/  LEA R14, R14, UR5, 0x2 ;  /* 0x000000050e0e7c11 */ /* 0x000fe2000f8e10ff */
[C---:B------:R-:W-:Y:S01]  /*110e0*/  FMUL.FTZ R140, R11.reuse, R140 ;  /* 0x0000008c0b8c7220 */ /* 0x040fe20000410000 */
[C---:B------:R-:W-:Y:S01]  /*110f0*/  FMUL.FTZ R141, R11.reuse, R141 ;  /* 0x0000008d0b8d7220 */ /* 0x040fe20000410000 */
[C---:B------:R-:W-:Y:S01]  /*11100*/  FMUL.FTZ R136, R11.reuse, R136 ;  /* 0x000000880b887220 */ /* 0x040fe20000410000 */
[C---:B------:R-:W-:Y:S01]  /*11110*/  FMUL.FTZ R137, R11.reuse, R137 ;  /* 0x000000890b897220 */ /* 0x040fe20000410000 */
[----:B------:R-:W-:Y:S01]  /*11120*/  LOP3.LUT R15, R18, R15, RZ, 0x3c, !PT ;  /* 0x0000000f120f7212 */ /* 0x000fe200078e3cff */
[C---:B------:R-:W-:Y:S01]  /*11130*/  FMUL.FTZ R132, R11.reuse, R132 ;  /* 0x000000840b847220 */ /* 0x040fe20000410000 */
[----:B------:R-:W-:Y:S01]  /*11140*/  FMUL.FTZ R133, R11, R133 ;  /* 0x000000850b857220 */ /* 0x000fe20000410000 */
[----:B------:R-:W-:Y:S01]  /*11150*/  SEL R11, R13, 0x20, !P1 ;  /* 0x000000200d0b7807 */ /* 0x000fe20004800000 */
[----:B------:R-:W-:-:S02]  /*11160*/  VIADD R13, R14, 0x40 ;  /* 0x000000400e0d7836 */ /* 0x000fc40000000000 */
[----:B----4-:R-:W-:Y:S01]  /*11170*/  FMUL.FTZ R147, R10, R147 ;  /* 0x000000930a937220 */ /* 0x010fe20000410000 */
[----:B------:R-:W-:Y:S02]  /*11180*/  @P0 VIADD R13, R14, 0xffffffc0 ;  /* 0xffffffc00e0d0836 */ /* 0x000fe40000000000 */
[----:B------:R-:W-:Y:S01]  /*11190*/  FMUL.FTZ R146, R10, R146 ;  /* 0x000000920a927220 */ /* 0x000fe20000410000 */
[----:B------:R-:W-:Y:S02]  /*111a0*/  IMAD.IADD R12, R12, 0x1, R15 ;  /* 0x000000010c0c7824 */ /* 0x000fe400078e020f */
        /* <DEDUP_REMOVED lines=9> */
[----:B------:R-:W-:Y:S01]  /*11240*/  LEA R36, R12, UR5, 0x2 ;  /* 0x000000050c247c11 */ /* 0x000fe2000f8e10ff */
[----:B------:R-:W2:Y:S01]  /*11250*/  LDC.64 R10, c[0x0][0x2c0] ;  /* 0x0000b000ff0a7b82 */ /* 0x000ea20000000a00 */
[----:B------:R-:W-:Y:S01]  /*11260*/  SHF.R.S32.HI R4, RZ, 0x5, R4 ;  /* 0x00000005ff047819 */ /* 0x000fe20000011404 */
[----:B------:R-:W-:Y:S01]  /*11270*/  STS.64 [R14+0x400], R146 ;  /* 0x000400920e007388 */ /* 0x000fe20000000a00 */
[----:B------:R-:W-:Y:S01]  /*11280*/  LOP3.LUT R34, R5, 0xffffffe0, RZ, 0xc0, !PT ;  /* 0xffffffe005227812 */ /* 0x000fe200078ec0ff */
[----:B------:R-:W4:Y:S01]  /*11290*/  @P3 MUFU.LG2 R9, R9 ;  /* 0x0000000900093308 */ /* 0x000f220000000c00 */
[----:B------:R-:W-:Y:S01]  /*112a0*/  SHF.R.S32.HI R33, RZ, 0x1f, R4 ;  /* 0x0000001fff217819 */ /* 0x000fe20000011404 */
[----:B------:R-:W-:Y:S01]  /*112b0*/  STS.64 [R15], R140 ;  /* 0x0000008c0f007388 */ /* 0x000fe20000000a00 */
[----:B------:R-:W-:Y:S01]  /*112c0*/  LEA.HI R32, R6, R7, RZ, 0x3 ;  /* 0x0000000706207211 */ /* 0x000fe200078f18ff */
[----:B------:R-:W-:Y:S01]  /*112d0*/  IMAD.IADD R34, R7, 0x1, -R34 ;  /* 0x0000000107227824 */ /* 0x000fe200078e0a22 */
[----:B------:R-:W-:Y:S01]  /*112e0*/  LEA.HI R33, R33, R4, RZ, 0x2 ;  /* 0x0000000421217211 */ /* 0x000fe200078f10ff */
[----:B------:R-:W-:Y:S01]  /*112f0*/  STS.64 [R15+0x400], R142 ;  /* 0x0004008e0f007388 */ /* 0x000fe20000000a00 */
[----:B------:R-:W-:Y:S01]  /*11300*/  SHF.R.S32.HI R6, RZ, 0x1f, R3 ;  /* 0x0000001fff067819 */ /* 0x000fe20000011403 */
[----:B------:R-:W1:Y:S01]  /*11310*/  @P2 MUFU.LG2 R8, R8 ;  /* 0x0000000800082308 */ /* 0x000e620000000c00 */
[----:B------:R-:W-:Y:S01]  /*11320*/  LOP3.LUT R33, R33, 0xfffffffc, RZ, 0xc0, !PT ;  /* 0xfffffffc21217812 */ /* 0x000fe200078ec0ff */
[----:B------:R-:W-:Y:S01]  /*11330*/  STS.64 [R13], R136 ;  /* 0x000000880d007388 */ /* 0x000fe20000000a00 */
[----:B------:R-:W-:Y:S01]  /*11340*/  LOP3.LUT P0, RZ, R34, 0x3, RZ, 0xc0, !PT ;  /* 0x0000000322ff7812 */ /* 0x000fe2000780c0ff */
[----:B------:R-:W-:Y:S01]  /*11350*/  IMAD.MOV.U32 R5, RZ, RZ, -0x800000 ;  /* 0xff800000ff057424 */ /* 0x000fe200078e00ff */
[----:B------:R-:W-:Y:S01]  /*11360*/  LOP3.LUT R32, R32, 0xfffffff8, RZ, 0xc0, !PT ;  /* 0xfffffff820207812 */ /* 0x000fe200078ec0ff */
[----:B------:R-:W-:Y:S01]  /*11370*/  STS.64 [R13+0x400], R138 ;  /* 0x0004008a0d007388 */ /* 0x000fe20000000a00 */
[----:B------:R-:W-:Y:S01]  /*11380*/  IADD3 R33, R4, -R33, RZ ;  /* 0x8000002104217210 */ /* 0x000fe20007ffe0ff */
[----:B------:R-:W-:Y:S01]  /*11390*/  IMAD.MOV R4, RZ, RZ, -R247 ;  /* 0x000000ffff047224 */ /* 0x000fe200078e0af7 */
[----:B------:R-:W-:Y:S01]  /*113a0*/  LEA.HI R6, R6, R3, RZ, 0x2 ;  /* 0x0000000306067211 */ /* 0x000fe200078f10ff */
[----:B------:R-:W-:Y:S01]  /*113b0*/  STS.64 [R19], R132 ;  /* 0x0000008413007388 */ /* 0x000fe20000000a00 */
[----:B------:R-:W-:-:S02]  /*113c0*/  IMAD.IADD R32, R7, 0x1, -R32 ;  /* 0x0000000107207824 */ /* 0x000fc400078e0a20 */
[----:B----4-:R-:W-:Y:S01]  /*113d0*/  @P3 FMUL.FTZ R9, R9, 0.69314718246459960938 ;  /* 0x3f31721809093820 */ /* 0x010fe20000410000 */
[----:B------:R-:W-:Y:S01]  /*113e0*/  SHF.R.S32.HI R6, RZ, 0x2, R6 ;  /* 0x00000002ff067819 */ /* 0x000fe20000011406 */
[----:B------:R4:W-:Y:S01]  /*113f0*/  STS.64 [R19+0x400], R134 ;  /* 0x0004008613007388 */ /* 0x0009e20000000a00 */
[----:B------:R-:W-:Y:S01]  /*11400*/  IMAD.SHL.U32 R32, R32, 0x4, RZ ;  /* 0x0000000420207824 */ /* 0x000fe200078e00ff */
[----:B------:R-:W-:Y:S01]  /*11410*/  MOV R3, 0xff800000 ;  /* 0xff80000000037802 */ /* 0x000fe20000000f00 */
[----:B-1----:R-:W-:Y:S01]  /*11420*/  @P2 FMUL.FTZ R7, R8, 0.69314718246459960938 ;  /* 0x3f31721808072820 */ /* 0x002fe20000410000 */
[----:B------:R-:W-:Y:S01]  /*11430*/  BAR.SYNC.DEFER_BLOCKING 0x0 ;  /* 0x0000000000007b1d */ /* 0x000fe20000010000 */
[----:B------:R-:W-:Y:S02]  /*11440*/  IMAD R6, R33, 0x10, R6 ;  /* 0x0000001021067824 */ /* 0x000fe400078e0206 */
[----:B---3--:R-:W-:Y:S01]  /*11450*/  @P3 FFMA.FTZ R3, R2, R37, R9 ;  /* 0x0000002502033223 */ /* 0x008fe20000010009 */
[----:B-----5:R-:W-:Y:S01]  /*11460*/  @P2 FFMA.FTZ R5, R0, R35, R7 ;  /* 0x0000002300052223 */ /* 0x020fe20000010007 */
[----:B------:R-:W-:Y:S01]  /*11470*/  SHF.R.S32.HI R33, RZ, 0x1f, R32 ;  /* 0x0000001fff217819 */ /* 0x000fe20000011420 */
[----:B------:R-:W2:Y:S01]  /*11480*/  S2R R17, SR_CTAID.Y ;  /* 0x0000000000117919 */ /* 0x000ea20000002600 */
[----:B------:R-:W1:Y:S01]  /*11490*/  S2R R18, SR_CTAID.X ;  /* 0x0000000000127919 */ /* 0x000e620000002500 */
[----:B----4-:R-:W3:Y:S01]  /*114a0*/  LDC R19, c[0x0][0x270] ;  /* 0x00009c00ff137b82 */ /* 0x010ee20000000800 */
[----:B------:R4:W3:Y:S04]  /*114b0*/  LDS.128 R28, [R36] ;  /* 0x00000000241c7984 */ /* 0x0008e80000000c00 */
[----:B------:R4:W3:Y:S04]  /*114c0*/  LDS.128 R24, [R36+0x800] ;  /* 0x0008000024187984 */ /* 0x0008e80000000c00 */
[----:B------:R4:W4:Y:S04]  /*114d0*/  LDS.128 R20, [R36+0x1000] ;  /* 0x0010000024147984 */ /* 0x0009280000000c00 */
[----:B------:R3:W4:Y:S01]  /*114e0*/  LDS.128 R12, [R36+0x1800] ;  /* 0x00180000240c7984 */ /* 0x0007220000000c00 */
[----:B--2---:R-:W-:-:S02]  /*114f0*/  IMAD R10, R17, R10, R247 ;  /* 0x0000000a110a7224 */ /* 0x004fc400078e02f7 */
[----:B-1----:R-:W-:Y:S02]  /*11500*/  IMAD.SHL.U32 R18, R18, 0x40, RZ ;  /* 0x0000004012127824 */ /* 0x002fe400078e00ff */
[----:B---3--:R-:W-:-:S04]  /*11510*/  IMAD R4, R19, R4, UR4 ;  /* 0x0000000413047e24 */ /* 0x008fc8000f8e0204 */
[----:B------:R-:W-:-:S04]  /*11520*/  IMAD R4, R10, R19, R4 ;  /* 0x000000130a047224 */ /* 0x000fc800078e0204 */
[----:B------:R-:W-:Y:S01]  /*11530*/  IMAD R11, R4, R11, R18 ;  /* 0x0000000b040b7224 */ /* 0x000fe200078e0212 */
[----:B----4-:R-:W-:Y:S06]  /*11540*/  @P0 BRA `(.L_x_2300) ;  /* 0x00000000002c0947 */ /* 0x010fec0003800000 */
[C---:B------:R-:W-:Y:S01]  /*11550*/  VIADD R4, R6.reuse, 0x8 ;  /* 0x0000000806047836 */ /* 0x040fe20000000000 */
[----:B------:R-:W-:Y:S01]  /*11560*/  SHF.R.S32.HI R2, RZ, 0x1f, R6 ;  /* 0x0000001fff027819 */ /* 0x000fe20000011406 */
[----:B------:R-:W-:Y:S01]  /*11570*/  ULDC.64 UR4, c[0x0][0x2b8] ;  /* 0x0000ae0000047ab9 */ /* 0x000fe20000000a00 */
[C---:B------:R-:W-:Y:S02]  /*11580*/  IADD3 R0, P0, R11.reuse, R6, RZ ;  /* 0x000000060b007210 */ /* 0x040fe40007f1e0ff */
[-C--:B------:R-:W-:Y:S02]  /*11590*/  ISETP.GE.AND P2, PT, R6, R237.reuse, PT ;  /* 0x000000ed0600720c */ /* 0x080fe40003f46270 */
[----:B------:R-:W-:Y:S02]  /*115a0*/  ISETP.GE.AND P1, PT, R4, R237, PT ;  /* 0x000000ed0400720c */ /* 0x000fe40003f26270 */
[----:B------:R-:W-:Y:S02]  /*115b0*/  LEA.HI.X.SX32 R7, R11, R2, 0x1, P0 ;  /* 0x000000020b077211 */ /* 0x000fe400000f0eff */
[----:B------:R-:W-:-:S04]  /*115c0*/  LEA R6, P0, R0, UR4, 0x2 ;  /* 0x0000000400067c11 */ /* 0x000fc8000f8010ff */
[----:B------:R-:W-:-:S05]  /*115d0*/  LEA.HI.X R7, R0, UR5, R7, 0x2, P0 ;  /* 0x0000000500077c11 */ /* 0x000fca00080f1407 */
[----:B------:R1:W-:Y:S04]  /*115e0*/  @!P2 STG.E desc[UR12][R6.64], R3 ;  /* 0x000000030600a986 */ /* 0x0003e8000c10190c */
[----:B------:R1:W-:Y:S02]  /*115f0*/  @!P1 STG.E desc[UR12][R6.64+0x20], R5 ;  /* 0x0000200506009986 */ /* 0x0003e4000c10190c */
.L_x_2300:
[----:B------:R-:W-:Y:S05]  /*11600*/  BSYNC B0 ;  /* 0x0000000000007941 */ /* 0x000fea0003800000 */
.L_x_2299:
[----:B------:R-:W-:Y:S01]  /*11610*/  ULDC UR4, c[0x0][0x2dc] ;  /* 0x0000b70000047ab9 */ /* 0x000fe20000000800 */
[C---:B------:R-:W-:Y:S01]  /*11620*/  VIADD R0, R16.reuse, 0x10 ;  /* 0x0000001010007836 */ /* 0x040fe20000000000 */
[C---:B------:R-:W-:Y:S01]  /*11630*/  ISETP.GE.AND P3, PT, R16.reuse, R237, PT ;  /* 0x000000ed1000720c */ /* 0x040fe20003f66270 */
[----:B------:R-:W-:-:S03]  /*11640*/  IMAD.WIDE R32, R16, 0x20, R32 ;  /* 0x0000002010207825 */ /* 0x000fc600078e0220 */
[-C--:B------:R-:W-:Y:S01]  /*11650*/  ISETP.GE.AND P2, PT, R0, R237.reuse, PT ;  /* 0x000000ed0000720c */ /* 0x080fe20003f46270 */
[----:B------:R-:W-:Y:S01]  /*11660*/  IMAD R11, R11, UR4, RZ ;  /* 0x000000040b0b7c24 */ /* 0x000fe2000f8e02ff */
[----:B------:R-:W-:Y:S01]  /*11670*/  ULDC.64 UR4, c[0x0][0x288] ;  /* 0x0000a20000047ab9 */ /* 0x000fe20000000a00 */
[C---:B------:R-:W-:Y:S02]  /*11680*/  VIADD R2, R16.reuse, 0x20 ;  /* 0x0000002010027836 */ /* 0x040fe40000000000 */
[----:B------:R-:W-:Y:S01]  /*11690*/  VIADD R16, R16, 0x30 ;  /* 0x0000003010107836 */ /* 0x000fe20000000000 */
[C---:B------:R-:W-:Y:S02]  /*116a0*/  IADD3 R0, P0, R11.reuse, R32, RZ ;  /* 0x000000200b007210 */ /* 0x040fe40007f1e0ff */
[----:B------:R-:W-:Y:S02]  /*116b0*/  ISETP.GE.AND P1, PT, R2, R237, PT ;  /* 0x000000ed0200720c */ /* 0x000fe40003f26270 */
[----:B------:R-:W-:-:S02]  /*116c0*/  LEA.HI.X.SX32 R11, R11, R33, 0x1, P0 ;  /* 0x000000210b0b7211 */ /* 0x000fc400000f0eff */
[----:B------:R-:W-:-:S04]  /*116d0*/  LEA R2, P0, R0, UR4, 0x2 ;  /* 0x0000000400027c11 */ /* 0x000fc8000f8010ff */
[----:B-1----:R-:W-:Y:S02]  /*116e0*/  LEA.HI.X R3, R0, UR5, R11, 0x2, P0 ;  /* 0x0000000500037c11 */ /* 0x002fe400080f140b */
[----:B------:R-:W-:-:S03]  /*116f0*/  ISETP.GE.AND P0, PT, R16, R237, PT ;  /* 0x000000ed1000720c */ /* 0x000fc60003f06270 */
[----:B------:R1:W-:Y:S04]  /*11700*/  @!P3 STG.E.64 desc[UR12][R2.64], R28 ;  /* 0x0000001c0200b986 */ /* 0x0003e8000c101b0c */
[----:B------:R1:W-:Y:S04]  /*11710*/  @!P3 STG.E.64 desc[UR12][R2.64+0x8], R30 ;  /* 0x0000081e0200b986 */ /* 0x0003e8000c101b0c */
[----:B------:R1:W-:Y:S04]  /*11720*/  @!P2 STG.E.128 desc[UR12][R2.64+0x800], R24 ;  /* 0x000800180200a986 */ /* 0x0003e8000c101d0c */
[----:B------:R1:W-:Y:S01]  /*11730*/  @!P1 STG.E.128 desc[UR12][R2.64+0x1000], R20 ;  /* 0x0010001402009986 */ /* 0x0003e2000c101d0c */
[----:B------:R-:W-:Y:S05]  /*11740*/  @P0 EXIT ;  /* 0x000000000000094d */ /* 0x000fea0003800000 */
[----:B------:R-:W-:Y:S01]  /*11750*/  STG.E.128 desc[UR12][R2.64+0x1800], R12 ;  /* 0x0018000c02007986 */ /* 0x000fe2000c101d0c */
[----:B------:R-:W-:Y:S05]  /*11760*/  EXIT ;  /* 0x000000000000794d */ /* 0x000fea0003800000 */
.L_x_2301:
        /* <DEDUP_REMOVED lines=9> */
.L_x_5338:


//--------------------- .text._ZN5flash24flash_fwd_splitkv_kernelI23Flash_fwd_kernel_traitsILi32ELi64ELi256ELi4ELb0ELb0EN7cutlass6half_tE19Flash_kernel_traitsILi32ELi64ELi256ELi4ES3_EELb1ELb0ELb0ELb0ELb1ELb1ELb1ELb0EEEvNS_16Flash_fwd_paramsE --------------------------
	.section	.text._ZN5flash24flash_fwd_splitkv_kernelI23Flash_fwd_kernel_traitsILi32ELi64ELi256ELi4ELb0ELb0EN7cutlass6half_tE19Flash_kernel_traitsILi32ELi64ELi256ELi4ES3_EELb1ELb0ELb0ELb0ELb1ELb1ELb1ELb0EEEvNS_16Flash_fwd_paramsE,"ax",@progbits
	.align	128
        .global         _ZN5flash24flash_fwd_splitkv_kernelI23Flash_fwd_kernel_traitsILi32ELi64ELi256ELi4ELb0ELb0EN7cutlass6half_tE19Flash_kernel_traitsILi32ELi64ELi256ELi4ES3_EELb1ELb0ELb0ELb0ELb1ELb1ELb1ELb0EEEvNS_16Flash_fwd_paramsE
        .type           _ZN5flash24flash_fwd_splitkv_kernelI23Flash_fwd_kernel_traitsILi32ELi64ELi256ELi4ELb0ELb0EN7cutlass6half_tE19Flash_kernel_traitsILi32ELi64ELi256ELi4ES3_EELb1ELb0ELb0ELb0ELb1ELb1ELb1ELb0EEEvNS_16Flash_fwd_paramsE,@function
        .size           _ZN5flash24flash_fwd_splitkv_kernelI23Flash_fwd_kernel_traitsILi32ELi64ELi256ELi4ELb0ELb0EN7cutlass6half_tE19Flash_kernel_traitsILi32ELi64ELi256ELi4ES3_EELb1ELb0ELb0ELb0ELb1ELb1ELb1ELb0EEEvNS_16Flash_fwd_paramsE,(.L_x_5339 - _ZN5flash24flash_fwd_splitkv_kernelI23Flash_fwd_kernel_traitsILi32ELi64ELi256ELi4ELb0ELb0EN7cutlass6half_tE19Flash_kernel_traitsILi32ELi64ELi256ELi4ES3_EELb1ELb0ELb0ELb0ELb1ELb1ELb1ELb0EEEvNS_16Flash_fwd_paramsE)
        .other          _ZN5flash24flash_fwd_splitkv_kernelI23Flash_fwd_kernel_traitsILi32ELi64ELi256ELi4ELb0ELb0EN7cutlass6half_tE19Flash_kernel_traitsILi32ELi64ELi256ELi4ES3_EELb1ELb0ELb0ELb0ELb1ELb1ELb1ELb0EEEvNS_16Flash_fwd_paramsE,@"STO_CUDA_ENTRY STV_DEFAULT"
_ZN5flash24flash_fwd_splitkv_kernelI23Flash_fwd_kernel_traitsILi32ELi64ELi256ELi4ELb0ELb0EN7cutlass6half_tE19Flash_kernel_traitsILi32ELi64ELi256ELi4ES3_EELb1ELb0ELb0ELb0ELb1ELb1ELb1ELb0EEEvNS_16Flash_fwd_paramsE:
.text._ZN5flash24flash_fwd_splitkv_kernelI23Flash_fwd_kernel_traitsILi32ELi64ELi256ELi4ELb0ELb0EN7cutlass6half_tE19Flash_kernel_traitsILi32ELi64ELi256ELi4ES3_EELb1ELb0ELb0ELb0ELb1ELb1ELb1ELb0EEEvNS_16Flash_fwd_paramsE:
[----:B------:R-:W-:Y:S08]  /*0000*/  LDC R1, c[0x0][0x28] ;  /* 0x00000a00ff017b82 */ /* 0x000ff00000000800 */
[----:B------:R-:W1:Y:S01]  /*0010*/  LDC R12, c[0x0][0x270] ;  /* 0x00009c00ff0c7b82 */ /* 0x000e620000000800 */
[----:B------:R-:W2:Y:S01]  /*0020*/  S2R R20, SR_CTAID.Z ;  /* 0x0000000000147919 */ /* 0x000ea20000002700 */
[----:B------:R-:W-:Y:S01]  /*0030*/  MOV R16, 0xffffffff ;  /* 0xffffffff00107802 */ /* 0x000fe20000000f00 */
[----:B------:R-:W-:-:S05]  /*0040*/  ULDC.64 UR14, c[0x0][0x208] ;  /* 0x00008200000e7ab9 */ /* 0x000fca0000000a00 */
[----:B------:R-:W3:Y:S08]  /*0050*/  LDC.64 R4, c[0x0][0x2f0] ;  /* 0x0000bc00ff047b82 */ /* 0x000ef00000000a00 */
[----:B------:R-:W4:Y:S01]  /*0060*/  LDC.64 R8, c[0x0][0x2f0] ;  /* 0x0000bc00ff087b82 */ /* 0x000f220000000a00 */
[----:B-1----:R-:W1:Y:S01]  /*0070*/  I2F.U32.RP R2, R12 ;  /* 0x0000000c00027306 */ /* 0x002e620000209000 */
[----:B------:R-:W-:-:S06]  /*0080*/  ISETP.NE.U32.AND P2, PT, R12, RZ, PT ;  /* 0x000000ff0c00720c */ /* 0x000fcc0003f45070 */
[----:B------:R-:W4:Y:S01]  /*0090*/  LDC.U8 R10, c[0x0][0x3c2] ;  /* 0x0000f080ff0a7b82 */ /* 0x000f220000000000 */
[----:B---3--:R-:W-:-:S07]  /*00a0*/  ISETP.NE.U32.AND P1, PT, R4, RZ, PT ;  /* 0x000000ff0400720c */ /* 0x008fce0003f25070 */
[----:B------:R-:W3:Y:S01]  /*00b0*/  LDC.64 R6, c[0x0][0x2f8] ;  /* 0x0000be00ff067b82 */ /* 0x000ee20000000a00 */
[----:B------:R-:W-:Y:S01]  /*00c0*/  ISETP.NE.AND.EX P1, PT, R5, RZ, PT, P1 ;  /* 0x000000ff0500720c */ /* 0x000fe20003f25310 */
[----:B-1----:R-:W1:Y:S02]  /*00d0*/  MUFU.RCP R2, R2 ;  /* 0x0000000200027308 */ /* 0x002e640000001000 */
[----:B-1----:R-:W-:-:S06]  /*00e0*/  VIADD R2, R2, 0xffffffe ;  /* 0x0ffffffe02027836 */ /* 0x002fcc0000000000 */
[----:B------:R-:W1:Y:S02]  /*00f0*/  F2I.FTZ.U32.TRUNC.NTZ R3, R2 ;  /* 0x0000000200037305 */ /* 0x000e64000021f000 */
[----:B-1----:R-:W-:Y:S01]  /*0100*/  IMAD.MOV R0, RZ, RZ, -R3 ;  /* 0x000000ffff007224 */ /* 0x002fe200078e0a03 */
[----:B------:R-:W-:-:S03]  /*0110*/  MOV R2, RZ ;  /* 0x000000ff00027202 */ /* 0x000fc60000000f00 */
[----:B------:R-:W-:-:S04]  /*0120*/  IMAD R0, R0, R12, RZ ;  /* 0x0000000c00007224 */ /* 0x000fc800078e02ff */
[----:B------:R-:W-:-:S06]  /*0130*/  IMAD.HI.U32 R2, R3, R0, R2 ;  /* 0x0000000003027227 */ /* 0x000fcc00078e0002 */
[----:B--2---:R-:W-:Y:S02]  /*0140*/  IMAD.HI.U32 R246, R2, R20, RZ ;  /* 0x0000001402f67227 */ /* 0x004fe400078e00ff */
[----:B------:R-:W1:Y:S02]  /*0150*/  LDC.64 R2, c[0x0][0x300] ;  /* 0x0000c000ff027b82 */ /* 0x000e640000000a00 */
[----:B------:R-:W-:-:S04]  /*0160*/  IMAD.MOV R0, RZ, RZ, -R246 ;  /* 0x000000ffff007224 */ /* 0x000fc800078e0af6 */
[----:B------:R-:W-:-:S05]  /*0170*/  IMAD R0, R12, R0, R20 ;  /* 0x000000000c007224 */ /* 0x000fca00078e0214 */
[----:B------:R-:W-:-:S13]  /*0180*/  ISETP.GE.U32.AND P4, PT, R0, R12, PT ;  /* 0x0000000c0000720c */ /* 0x000fda0003f86070 */
[----:B------:R-:W-:Y:S01]  /*0190*/  @P4 IMAD.IADD R0, R0, 0x1, -R12 ;  /* 0x0000000100004824 */ /* 0x000fe200078e0a0c */
[----:B------:R-:W-:Y:S02]  /*01a0*/  @P4 IADD3 R246, R246, 0x1, RZ ;  /* 0x00000001f6f64810 */ /* 0x000fe40007ffe0ff */
[----:B-1----:R-:W-:Y:S02]  /*01b0*/  ISETP.NE.U32.AND P0, PT, R2, RZ, PT ;  /* 0x000000ff0200720c */ /* 0x002fe40003f05070 */
[----:B------:R-:W-:Y:S02]  /*01c0*/  ISETP.GE.U32.AND P3, PT, R0, R12, PT ;  /* 0x0000000c0000720c */ /* 0x000fe40003f66070 */
[----:B------:R-:W-:-:S11]  /*01d0*/  ISETP.NE.AND.EX P0, PT, R3, RZ, PT, P0 ;  /* 0x000000ff0300720c */ /* 0x000fd60003f05300 */
[----:B------:R-:W-:Y:S01]  /*01e0*/  @P3 VIADD R246, R246, 0x1 ;  /* 0x00000001f6f63836 */ /* 0x000fe20000000000 */
[----:B------:R-:W-:Y:S01]  /*01f0*/  @!P2 LOP3.LUT R246, RZ, R12, RZ, 0x33, !PT ;  /* 0x0000000cfff6a212 */ /* 0x000fe200078e33ff */
[----:B------:R-:W1:Y:S04]  /*0200*/  @P0 LDC.64 R4, c[0x0][0x300] ;  /* 0x0000c000ff040b82 */ /* 0x000e680000000a00 */
[----:B----4-:R-:W-:-:S04]  /*0210*/  IMAD.WIDE R2, R246, 0x4, R8 ;  /* 0x00000004f6027825 */ /* 0x010fc800078e0208 */
[----:B------:R-:W2:Y:S01]  /*0220*/  LDC.64 R8, c[0x0][0x2f8] ;  /* 0x0000be00ff087b82 */ /* 0x000ea20000000a00 */
[----:B------:R-:W4:Y:S04]  /*0230*/  @P1 LDG.E R16, desc[UR14][R2.64] ;  /* 0x0000000e02101981 */ /* 0x000f28000c1e1900 */
[----:B------:R2:W4:Y:S01]  /*0240*/  @P1 LDG.E R0, desc[UR14][R2.64+0x4] ;  /* 0x0000040e02001981 */ /* 0x000522000c1e1900 */
[----:B------:R-:W-:Y:S01]  /*0250*/  ISETP.NE.AND P3, PT, R10, RZ, PT ;  /* 0x000000ff0a00720c */ /* 0x000fe20003f65270 */
[----:B------:R-:W-:Y:S01]  /*0260*/  IMAD.MOV.U32 R13, RZ, RZ, RZ ;  /* 0x000000ffff0d7224 */ /* 0x000fe200078e00ff */
[----:B---3--:R-:W-:Y:S02]  /*0270*/  ISETP.EQ.U32.AND P2, PT, R6, RZ, PT ;  /* 0x000000ff0600720c */ /* 0x008fe40003f42070 */
[----:B------:R-:W-:-:S02]  /*0280*/  MOV R14, 0xffffffff ;  /* 0xffffffff000e7802 */ /* 0x000fc40000000f00 */
[----:B------:R-:W-:Y:S01]  /*0290*/  ISETP.EQ.OR.EX P2, PT, R7, RZ, !P3, P2 ;  /* 0x000000ff0700720c */ /* 0x000fe20005f42720 */
[C---:B-1----:R-:W-:Y:S01]  /*02a0*/  @P0 IMAD.WIDE R4, R246.reuse, 0x4, R4 ;  /* 0x00000004f6040825 */ /* 0x042fe200078e0204 */
[----:B------:R-:W1:Y:S04]  /*02b0*/  S2R R22, SR_CTAID.X ;  /* 0x0000000000167919 */ /* 0x000e680000002500 */
[----:B------:R3:W5:Y:S01]  /*02c0*/  @P0 LDG.E R13, desc[UR14][R4.64] ;  /* 0x0000000e040d0981 */ /* 0x000762000c1e1900 */
[----:B--2---:R-:W-:-:S06]  /*02d0*/  IMAD.WIDE R2, R246, 0x4, R8 ;  /* 0x00000004f6027825 */ /* 0x004fcc00078e0208 */
[----:B------:R3:W5:Y:S01]  /*02e0*/  @!P2 LDG.E R14, desc[UR14][R2.64] ;  /* 0x0000000e020ea981 */ /* 0x000762000c1e1900 */
[----:B------:R-:W-:Y:S01]  /*02f0*/  ISETP.NE.U32.AND P0, PT, R6, RZ, PT ;  /* 0x000000ff0600720c */ /* 0x000fe20003f05070 */
[----:B------:R-:W2:Y:S01]  /*0300*/  S2R R15, SR_CTAID.Y ;  /* 0x00000000000f7919 */ /* 0x000ea20000002600 */
        /* <DEDUP_REMOVED lines=11> */
.L_x_2302:
[----:B------:R-:W1:Y:S02]  /*03c0*/  LDC R9, c[0x0][0x2c8] ;  /* 0x0000b200ff097b82 */ /* 0x000e640000000800 */
.L_x_2303:
        /* <DEDUP_REMOVED lines=71> */
[----:B------:R-:W-:Y:S01]  /*0840*/  LOP3.LUT R4, R5, 0x3ffffff8, RZ, 0xc0, !PT ;  /* 0x3ffffff805047812 */ /* 0x000fe200078ec0ff */
[----:B-1----:R-:W-:-:S04]  /*0850*/  IMAD R0, R15, R2, R246 ;  /* 0x000000020f007224 */ /* 0x002fc800078e02f6 */
[----:B------:R-:W-:Y:S02]  /*0860*/  IMAD.IADD R2, R58, 0x1, -R4 ;  /* 0x000000013a027824 */ /* 0x000fe400078e0a04 */
[----:B------:R-:W-:Y:S02]  /*0870*/  IMAD R0, R0, R12, R20 ;  /* 0x0000000c00007224 */ /* 0x000fe400078e0214 */
[----:B------:R-:W-:Y:S02]  /*0880*/  IMAD.SHL.U32 R2, R2, 0x4, RZ ;  /* 0x0000000402027824 */ /* 0x000fe400078e00ff */
[----:B------:R-:W-:Y:S01]  /*0890*/  IMAD R6, R0, R3, R59 ;  /* 0x0000000300067224 */ /* 0x000fe200078e023b */
[----:B------:R-:W-:Y:S02]  /*08a0*/  SHF.R.S32.HI R0, RZ, 0x3, R5 ;  /* 0x00000003ff007819 */ /* 0x000fe40000011405 */
[--C-:B------:R-:W-:Y:S01]  /*08b0*/  SHF.R.S32.HI R3, RZ, 0x1f, R2.reuse ;  /* 0x0000001fff037819 */ /* 0x100fe20000011402 */
[----:B------:R-:W-:Y:S01]  /*08c0*/  IMAD R4, R6, UR4, RZ ;  /* 0x0000000406047c24 */ /* 0x000fe2000f8e02ff */
[----:B------:R-:W-:Y:S01]  /*08d0*/  ULDC.64 UR4, c[0x0][0x288] ;  /* 0x0000a20000047ab9 */ /* 0x000fe20000000a00 */
[C---:B------:R-:W-:Y:S01]  /*08e0*/  VIADD R5, R0.reuse, 0x10 ;  /* 0x0000001000057836 */ /* 0x040fe20000000000 */
[C---:B------:R-:W-:Y:S01]  /*08f0*/  ISETP.GE.OR P5, PT, R0.reuse, R8, P6 ;  /* 0x000000080000720c */ /* 0x040fe200037a6670 */
[----:B------:R-:W-:-:S03]  /*0900*/  IMAD.WIDE R2, R0, 0x20, R2 ;  /* 0x0000002000027825 */ /* 0x000fc600078e0202 */
[C---:B------:R-:W-:Y:S01]  /*0910*/  ISETP.GE.AND P1, PT, R5.reuse, R8, PT ;  /* 0x000000080500720c */ /* 0x040fe20003f26270 */
[----:B------:R-:W-:Y:S01]  /*0920*/  VIADD R7, R0, 0x20 ;  /* 0x0000002000077836 */ /* 0x000fe20000000000 */
[----:B------:R-:W-:Y:S01]  /*0930*/  IADD3 R2, P0, R4, R2, RZ ;  /* 0x0000000204027210 */ /* 0x000fe20007f1e0ff */
[----:B------:R-:W-:Y:S01]  /*0940*/  VIADD R9, R0, 0x30 ;  /* 0x0000003000097836 */ /* 0x000fe20000000000 */
[-C--:B------:R-:W-:Y:S02]  /*0950*/  ISETP.GE.OR P4, PT, R5, R8.reuse, P6 ;  /* 0x000000080500720c */ /* 0x080fe40003786670 */
[----:B------:R-:W-:Y:S02]  /*0960*/  LEA.HI.X.SX32 R3, R4, R3, 0x1, P0 ;  /* 0x0000000304037211 */ /* 0x000fe400000f0eff */
[----:B------:R-:W-:Y:S02]  /*0970*/  ISETP.GE.AND P0, PT, R0, R8, PT ;  /* 0x000000080000720c */ /* 0x000fe40003f06270 */
[----:B------:R-:W-:-:S02]  /*0980*/  LEA R4, P2, R2, UR4, 0x2 ;  /* 0x0000000402047c11 */ /* 0x000fc4000f8410ff */
[CC--:B------:R-:W-:Y:S02]  /*0990*/  ISETP.GE.OR P3, PT, R7.reuse, R8.reuse, P6 ;  /* 0x000000080700720c */ /* 0x0c0fe40003766670 */
[----:B------:R-:W-:Y:S01]  /*09a0*/  LEA.HI.X R5, R2, UR5, R3, 0x2, P2 ;  /* 0x0000000502057c11 */ /* 0x000fe200090f1403 */
[----:B------:R-:W-:Y:S01]  /*09b0*/  ULDC.64 UR4, c[0x0][0x2b8] ;  /* 0x0000ae0000047ab9 */ /* 0x000fe20000000a00 */
[----:B------:R-:W-:Y:S02]  /*09c0*/  SHF.R.S32.HI R2, RZ, 0x1f, R6 ;  /* 0x0000001fff027819 */ /* 0x000fe40000011406 */
[-C--:B------:R-:W-:Y:S01]  /*09d0*/  ISETP.GE.AND P2, PT, R7, R8.reuse, PT ;  /* 0x000000080700720c */ /* 0x080fe20003f46270 */
[----:B------:R1:W-:Y:S01]  /*09e0*/  @!P1 STG.E.128 desc[UR14][R4.64+0x800], RZ ;  /* 0x000800ff04009986 */ /* 0x0003e2000c101d0e */
[CC--:B------:R-:W-:Y:S01]  /*09f0*/  ISETP.GE.AND P1, PT, R9.reuse, R8.reuse, PT ;  /* 0x000000080900720c */ /* 0x0c0fe20003f26270 */
[----:B------:R-:W-:Y:S01]  /*0a00*/  @!P5 IMAD.MOV.U32 R7, RZ, RZ, -0x800000 ;  /* 0xff800000ff07d424 */ /* 0x000fe200078e00ff */
[----:B------:R-:W-:Y:S01]  /*0a10*/  ISETP.GE.OR P6, PT, R9, R8, P6 ;  /* 0x000000080900720c */ /* 0x000fe200037c6670 */
[----:B------:R1:W-:Y:S01]  /*0a20*/  @!P0 STG.E.128 desc[UR14][R4.64], RZ ;  /* 0x000000ff04008986 */ /* 0x0003e2000c101d0e */
[----:B------:R-:W-:Y:S01]  /*0a30*/  IADD3 R3, P0, R6, R0, RZ ;  /* 0x0000000006037210 */ /* 0x000fe20007f1e0ff */
[----:B------:R-:W-:-:S03]  /*0a40*/  @!P4 IMAD.MOV.U32 R6, RZ, RZ, -0x800000 ;  /* 0xff800000ff06c424 */ /* 0x000fc600078e00ff */
[----:B------:R-:W-:Y:S02]  /*0a50*/  LEA.HI.X.SX32 R0, R0, R2, 0x1, P0 ;  /* 0x0000000200007211 */ /* 0x000fe400000f0eff */
[C---:B------:R-:W-:Y:S01]  /*0a60*/  LEA R2, P0, R3.reuse, UR4, 0x2 ;  /* 0x0000000403027c11 */ /* 0x040fe2000f8010ff */
[----:B------:R1:W-:Y:S03]  /*0a70*/  @!P2 STG.E.128 desc[UR14][R4.64+0x1000], RZ ;  /* 0x001000ff0400a986 */ /* 0x0003e6000c101d0e */
[----:B------:R-:W-:Y:S01]  /*0a80*/  LEA.HI.X R3, R3, UR5, R0, 0x2, P0 ;  /* 0x0000000503037c11 */ /* 0x000fe200080f1400 */
[----:B------:R-:W-:Y:S01]  /*0a90*/  @!P3 IMAD.MOV.U32 R0, RZ, RZ, -0x800000 ;  /* 0xff800000ff00b424 */ /* 0x000fe200078e00ff */
        /* <DEDUP_REMOVED lines=8> */
.L_x_2304:
        /* <DEDUP_REMOVED lines=25> */
.L_x_2305:
        /* <DEDUP_REMOVED lines=87> */
.L_x_2306:
        /* <DEDUP_REMOVED lines=48> */
.L_x_2308:
        /* <DEDUP_REMOVED lines=30> */
.L_x_2307:
[----:B------:R-:W-:Y:S01]  /*1700*/  VIADD R237, R198, 0xffffffff ;  /* 0xffffffffc6ed7836 */ /* 0x000fe20000000000 */
[----:B------:R-:W-:Y:S01]  /*1710*/  SHF.R.S32.HI R45, RZ, 0x1f, R58 ;  /* 0x0000001fff2d7819 */ /* 0x000fe2000001143a */
[----:B------:R-:W-:Y:S01]  /*1720*/  IMAD.IADD R247, R49, 0x1, -R59 ;  /* 0x0000000131f77824 */ /* 0x000fe200078e0a3b */
[----:B------:R-:W-:Y:S01]  /*1730*/  ISETP.NE.AND P0, PT, R16, -0x1, PT ;  /* 0xffffffff1000780c */ /* 0x000fe20003f05270 */
[----:B------:R-:W-:Y:S01]  /*1740*/  IMAD.SHL.U32 R164, R237, 0x100, RZ ;  /* 0x00000100eda47824 */ /* 0x000fe200078e00ff */
[CC--:B------:R-:W-:Y:S01]  /*1750*/  LEA.HI R21, R45.reuse, R58.reuse, RZ, 0x2 ;  /* 0x0000003a2d157211 */ /* 0x0c0fe200078f10ff */
[----:B------:R-:W-:Y:S01]  /*1760*/  ULDC.64 UR4, c[0x0][0x258] ;  /* 0x0000960000047ab9 */ /* 0x000fe20000000a00 */
[C---:B------:R-:W-:Y:S01]  /*1770*/  LEA.HI R44, R45.reuse, R58, RZ, 0x3 ;  /* 0x0000003a2d2c7211 */ /* 0x040fe200078f18ff */
[----:B------:R-:W-:Y:S01]  /*1780*/  IMAD.IADD R30, R48, 0x1, -R164 ;  /* 0x00000001301e7824 */ /* 0x000fe200078e0aa4 */
[----:B------:R-:W-:Y:S01]  /*1790*/  SHF.R.S32.HI R2, RZ, 0x2, R21 ;  /* 0x00000002ff027819 */ /* 0x000fe20000011415 */
[----:B------:R-:W-:Y:S01]  /*17a0*/  ULDC.64 UR6, c[0x0][0x268] ;  /* 0x00009a0000067ab9 */ /* 0x000fe20000000a00 */
[----:B------:R-:W-:Y:S01]  /*17b0*/  SHF.R.S32.HI R42, RZ, 0x3, R44 ;  /* 0x00000003ff2a7819 */ /* 0x000fe2000001142c */
[----:B------:R-:W1:Y:S01]  /*17c0*/  LDC.64 R96, c[0x0][0x250] ;  /* 0x00009400ff607b82 */ /* 0x000e620000000a00 */
[CC--:B------:R-:W-:Y:S01]  /*17d0*/  ISETP.GE.AND P2, PT, R2.reuse, R30.reuse, PT ;  /* 0x0000001e0200720c */ /* 0x0c0fe20003f46270 */
[C---:B------:R-:W-:Y:S01]  /*17e0*/  VIADD R28, R2.reuse, 0x20 ;  /* 0x00000020021c7836 */ /* 0x040fe20000000000 */
[----:B------:R-:W-:Y:S01]  /*17f0*/  SHF.R.S32.HI R3, RZ, 0x1f, R2 ;  /* 0x0000001fff037819 */ /* 0x000fe20000011402 */
[C---:B------:R-:W-:Y:S01]  /*1800*/  VIADD R41, R2.reuse, 0x40 ;  /* 0x0000004002297836 */ /* 0x040fe20000000000 */
[----:B------:R-:W-:Y:S01]  /*1810*/  @!P0 SHF.R.S32.HI R0, RZ, 0x1f, R246 ;  /* 0x0000001fff008819 */ /* 0x000fe200000114f6 */
[----:B------:R-:W-:Y:S01]  /*1820*/  VIADD R35, R2, 0x60 ;  /* 0x0000006002237836 */ /* 0x000fe20000000000 */
[CC--:B------:R-:W-:Y:S01]  /*1830*/  ISETP.GE.AND P5, PT, R28.reuse, R247.reuse, PT ;  /* 0x000000f71c00720c */ /* 0x0c0fe20003fa6270 */
[----:B------:R-:W2:Y:S01]  /*1840*/  @P0 LDC.64 R8, c[0x0][0x240] ;  /* 0x00009000ff080b82 */ /* 0x000ea20000000a00 */
[----:B------:R-:W-:Y:S01]  /*1850*/  ISETP.GE.AND P3, PT, R28, R30, PT ;  /* 0x0000001e1c00720c */ /* 0x000fe20003f66270 */
[----:B------:R-:W-:Y:S01]  /*1860*/  IMAD.WIDE R18, R22, 0x40, R2 ;  /* 0x0000004016127825 */ /* 0x000fe200078e0202 */
[C---:B------:R-:W-:Y:S01]  /*1870*/  ISETP.GE.AND P4, PT, R2.reuse, R247, PT ;  /* 0x000000f70200720c */ /* 0x040fe20003f86270 */
[----:B------:R-:W-:Y:S01]  /*1880*/  ULDC UR8, c[0x0][0x39c] ;  /* 0x0000e70000087ab9 */ /* 0x000fe20000000800 */
[----:B------:R-:W-:Y:S01]  /*1890*/  LEA.HI R57, R45, R58, RZ, 0x5 ;  /* 0x0000003a2d397211 */ /* 0x000fe200078f28ff */
[----:B-----5:R-:W3:Y:S01]  /*18a0*/  @!P2 S2R R12, SR_CgaCtaId ;  /* 0x00000000000ca919 */ /* 0x020ee20000008800 */
[C---:B------:R-:W-:Y:S01]  /*18b0*/  VIADD R34, R2.reuse, 0xa0 ;  /* 0x000000a002227836 */ /* 0x040fe20000000000 */
[----:B------:R-:W4:Y:S01]  /*18c0*/  @!P0 LDC.64 R6, c[0x0][0x228] ;  /* 0x00008a00ff068b82 */ /* 0x000f220000000a00 */
[----:B------:R-:W-:Y:S01]  /*18d0*/  SHF.R.S32.HI R56, RZ, 0x5, R57 ;  /* 0x00000005ff387819 */ /* 0x000fe20000011439 */
[----:B------:R-:W-:-:S02]  /*18e0*/  VIADD R33, R2, 0xe0 ;  /* 0x000000e002217836 */ /* 0x000fc40000000000 */
[----:B------:R-:W1:Y:S04]  /*18f0*/  @!P5 S2R R22, SR_CgaCtaId ;  /* 0x000000000016d919 */ /* 0x000e680000008800 */
[----:B------:R-:W1:Y:S01]  /*1900*/  @!P5 LDC.64 R24, c[0x0][0x210] ;  /* 0x00008400ff18db82 */ /* 0x000e620000000a00 */
[----:B--2---:R-:W-:-:S04]  /*1910*/  @P0 IMAD.WIDE.U32 R4, R16, R8, RZ ;  /* 0x0000000810040225 */ /* 0x004fc800078e00ff */
[----:B------:R-:W-:Y:S01]  /*1920*/  @P0 IMAD R9, R16, R9, R5 ;  /* 0x0000000910090224 */ /* 0x000fe200078e0205 */
[----:B------:R-:W-:Y:S01]  /*1930*/  LOP3.LUT R5, R21, 0xfffffffc, RZ, 0xc0, !PT ;  /* 0xfffffffc15057812 */ /* 0x000fe200078ec0ff */
[----:B------:R-:W2:Y:S01]  /*1940*/  @!P3 S2R R16, SR_CgaCtaId ;  /* 0x000000000010b919 */ /* 0x000ea20000008800 */
[----:B----4-:R-:W-:-:S03]  /*1950*/  @!P0 IMAD R0, R0, R6, RZ ;  /* 0x0000000600008224 */ /* 0x010fc600078e02ff */
[----:B------:R-:W-:Y:S02]  /*1960*/  IMAD.IADD R5, R58, 0x1, -R5 ;  /* 0x000000013a057824 */ /* 0x000fe400078e0a05 */
[C---:B------:R-:W-:Y:S01]  /*1970*/  @!P0 IMAD R8, R246.reuse, R7, R0 ;  /* 0x00000007f6088224 */ /* 0x040fe200078e0200 */
[----:B------:R-:W-:Y:S01]  /*1980*/  @!P2 MOV R0, 0x400 ;  /* 0x000004000000a802 */ /* 0x000fe20000000f00 */
[----:B------:R-:W-:-:S03]  /*1990*/  @!P0 IMAD.WIDE.U32 R6, R246, R6, RZ ;  /* 0x00000006f6068225 */ /* 0x000fc600078e00ff */
[----:B---3--:R-:W-:Y:S01]  /*19a0*/  @!P2 LEA R31, R12, R0, 0x18 ;  /* 0x000000000c1fa211 */ /* 0x008fe200078ec0ff */
[----:B------:R-:W-:Y:S02]  /*19b0*/  IMAD.SHL.U32 R0, R5, 0x8, RZ ;  /* 0x0000000805007824 */ /* 0x000fe400078e00ff */
[----:B------:R-:W-:Y:S02]  /*19c0*/  @!P0 IMAD.IADD R9, R7, 0x1, R8 ;  /* 0x0000000107098824 */ /* 0x000fe400078e0208 */
[----:B------:R-:W-:Y:S01]  /*19d0*/  @!P0 IMAD.MOV.U32 R4, RZ, RZ, R6 ;  /* 0x000000ffff048224 */ /* 0x000fe200078e0006 */
[----:B------:R-:W-:Y:S02]  /*19e0*/  IADD3 R38, P1, R0, R10, RZ ;  /* 0x0000000a00267210 */ /* 0x000fe40007f3e0ff */
[----:B------:R-:W-:Y:S02]  /*19f0*/  SHF.R.S32.HI R7, RZ, 0x1f, R0 ;  /* 0x0000001fff077819 */ /* 0x000fe40000011400 */
[----:B------:R-:W-:-:S02]  /*1a00*/  SHF.R.S32.HI R6, RZ, 0x1f, R20 ;  /* 0x0000001fff067819 */ /* 0x000fc40000011414 */
[C---:B------:R-:W-:Y:S01]  /*1a10*/  IADD3 R4, P0, R0.reuse, R4, RZ ;  /* 0x0000000400047210 */ /* 0x040fe20007f1e0ff */
[C---:B------:R-:W-:Y:S01]  /*1a20*/  IMAD.X R39, R7.reuse, 0x1, R11, P1 ;  /* 0x0000000107277824 */ /* 0x040fe200008e060b */
[----:B------:R-:W-:Y:S01]  /*1a30*/  IADD3 R12, P1, R0, R14, RZ ;  /* 0x0000000e000c7210 */ /* 0x000fe20007f3e0ff */
[----:B------:R-:W-:Y:S01]  /*1a40*/  IMAD R6, R6, UR4, RZ ;  /* 0x0000000406067c24 */ /* 0x000fe2000f8e02ff */
[----:B------:R-:W-:Y:S01]  /*1a50*/  @!P5 MOV R10, 0x400 ;  /* 0x00000400000ad802 */ /* 0x000fe20000000f00 */
[C---:B------:R-:W-:Y:S01]  /*1a60*/  IMAD.X R5, R7.reuse, 0x1, R9, P0 ;  /* 0x0000000107057824 */ /* 0x040fe200000e0609 */
[----:B------:R-:W-:Y:S01]  /*1a70*/  @!P5 IADD3 R11, P0, R18, 0x20, RZ ;  /* 0x00000020120bd810 */ /* 0x000fe20007f1e0ff */
[----:B------:R-:W-:Y:S01]  /*1a80*/  IMAD.X R13, R7, 0x1, R15, P1 ;  /* 0x00000001070d7824 */ /* 0x000fe200008e060f */
[----:B------:R-:W-:Y:S01]  /*1a90*/  LEA.HI R7, R21, R2, RZ, 0x1 ;  /* 0x0000000215077211 */ /* 0x000fe200078f08ff */
[----:B------:R-:W3:Y:S01]  /*1aa0*/  @!P4 LDC.64 R14, c[0x0][0x240] ;  /* 0x00009000ff0ecb82 */ /* 0x000ee20000000a00 */
[----:B------:R-:W-:Y:S01]  /*1ab0*/  IMAD R9, R20, UR5, R6 ;  /* 0x0000000514097c24 */ /* 0x000fe2000f8e0206 */
[----:B-1----:R-:W-:Y:S01]  /*1ac0*/  @!P5 LEA R29, R22, R10, 0x18 ;  /* 0x0000000a161dd211 */ /* 0x002fe200078ec0ff */
[----:B------:R-:W-:Y:S01]  /*1ad0*/  IMAD.SHL.U32 R6, R42, 0x40, RZ ;  /* 0x000000402a067824 */ /* 0x000fe200078e00ff */
[----:B------:R-:W-:Y:S01]  /*1ae0*/  LOP3.LUT R8, R7, 0x7fffffe, RZ, 0xc0, !PT ;  /* 0x07fffffe07087812 */ /* 0x000fe200078ec0ff */
[----:B------:R-:W-:Y:S01]  /*1af0*/  IMAD.WIDE.U32 R4, R20, UR4, R4 ;  /* 0x0000000414047c25 */ /* 0x000fe2000f8e0004 */
[----:B------:R-:W-:Y:S01]  /*1b00*/  ISETP.GE.AND P1, PT, R41, R30, PT ;  /* 0x0000001e2900720c */ /* 0x000fe20003f26270 */
[----:B------:R-:W-:Y:S01]  /*1b10*/  UMOV UR5, 0x400 ;  /* 0x0000040000057882 */ /* 0x000fe20000000000 */
[----:B------:R-:W-:Y:S01]  /*1b20*/  LOP3.LUT R6, R6, 0xc0, RZ, 0xc0, !PT ;  /* 0x000000c006067812 */ /* 0x000fe200078ec0ff */
[----:B------:R-:W1:Y:S01]  /*1b30*/  @!P5 LDC.64 R20, c[0x0][0x240] ;  /* 0x00009000ff14db82 */ /* 0x000e620000000a00 */
[----:B------:R-:W-:-:S02]  /*1b40*/  IMAD.IADD R5, R5, 0x1, R9 ;  /* 0x0000000105057824 */ /* 0x000fc400078e0209 */
[----:B------:R-:W-:Y:S01]  /*1b50*/  LOP3.LUT R7, R6, 0x18, R0, 0xf8, !PT ;  /* 0x0000001806077812 */ /* 0x000fe200078ef800 */
[----:B------:R-:W-:Y:S01]  /*1b60*/  IMAD.IADD R0, R2, 0x1, -R8 ;  /* 0x0000000102007824 */ /* 0x000fe200078e0a08 */
[----:B------:R-:W-:Y:S02]  /*1b70*/  SHF.R.U32.HI R6, RZ, 0x3, R6 ;  /* 0x00000003ff067819 */ /* 0x000fe40000011606 */
[----:B------:R-:W-:Y:S01]  /*1b80*/  @!P3 MOV R8, 0x400 ;  /* 0x000004000008b802 */ /* 0x000fe20000000f00 */
[----:B------:R-:W4:Y:S01]  /*1b90*/  S2UR UR4, SR_CgaCtaId ;  /* 0x00000000000479c3 */ /* 0x000f220000008800 */
[----:B------:R-:W-:Y:S01]  /*1ba0*/  LOP3.LUT R6, R7, R6, RZ, 0x3c, !PT ;  /* 0x0000000607067212 */ /* 0x000fe200078e3cff */
[----:B------:R-:W-:Y:S01]  /*1bb0*/  IMAD R0, R56, 0x8, R0 ;  /* 0x0000000838007824 */ /* 0x000fe200078e0200 */
[----:B--2---:R-:W-:Y:S01]  /*1bc0*/  @!P3 LEA R32, R16, R8, 0x18 ;  /* 0x000000081020b211 */ /* 0x004fe200078ec0ff */
[----:B------:R-:W-:Y:S02]  /*1bd0*/  @!P5 IMAD.MOV.U32 R7, RZ, RZ, R5 ;  /* 0x000000ffff07d224 */ /* 0x000fe400078e0005 */
[----:B------:R-:W-:-:S02]  /*1be0*/  IMAD.U32 R16, R0, 0x20, R6 ;  /* 0x0000002000107824 */ /* 0x000fc400078e0006 */
[----:B------:R-:W2:Y:S01]  /*1bf0*/  @!P4 LDC.64 R22, c[0x0][0x210] ;  /* 0x00008400ff16cb82 */ /* 0x000ea20000000a00 */
[-C--:B---3--:R-:W-:Y:S02]  /*1c00*/  @!P4 IMAD R0, R19, R14.reuse, RZ ;  /* 0x0000000e1300c224 */ /* 0x088fe400078e02ff */
[----:B------:R-:W-:Y:S02]  /*1c10*/  @!P5 IMAD.MOV.U32 R6, RZ, RZ, R4 ;  /* 0x000000ffff06d224 */ /* 0x000fe400078e0004 */
[----:B------:R-:W-:Y:S02]  /*1c20*/  @!P4 IMAD R10, R18, R15, R0 ;  /* 0x0000000f120ac224 */ /* 0x000fe400078e0200 */
[----:B------:R-:W-:Y:S01]  /*1c30*/  @!P5 IMAD.X R0, RZ, RZ, R19, P0 ;  /* 0x000000ffff00d224 */ /* 0x000fe200000e0613 */
[----:B------:R-:W-:Y:S01]  /*1c40*/  IADD3 R40, P0, R2, R17, RZ ;  /* 0x0000001102287210 */ /* 0x000fe20007f1e0ff */
[----:B------:R-:W-:Y:S02]  /*1c50*/  @!P4 IMAD.WIDE.U32 R4, R18, R14, R4 ;  /* 0x0000000e1204c225 */ /* 0x000fe400078e0004 */
[----:B------:R-:W3:Y:S02]  /*1c60*/  @!P2 LDC.64 R18, c[0x0][0x218] ;  /* 0x00008600ff12ab82 */ /* 0x000ee40000000a00 */
[----:B------:R-:W-:-:S02]  /*1c70*/  IMAD.X R43, R3, 0x1, R26, P0 ;  /* 0x00000001032b7824 */ /* 0x000fc400000e061a */
[----:B-1----:R-:W-:Y:S01]  /*1c80*/  @!P5 IMAD R0, R0, R20, RZ ;  /* 0x000000140000d224 */ /* 0x002fe200078e02ff */
[----:B----4-:R-:W-:Y:S01]  /*1c90*/  ULEA UR4, UR4, UR5, 0x18 ;  /* 0x0000000504047291 */ /* 0x010fe2000f8ec03f */
[-C--:B------:R-:W-:Y:S02]  /*1ca0*/  IMAD R3, R3, R68.reuse, RZ ;  /* 0x0000004403037224 */ /* 0x080fe400078e02ff */
[----:B------:R-:W1:Y:S01]  /*1cb0*/  @!P3 LDC.64 R26, c[0x0][0x218] ;  /* 0x00008600ff1abb82 */ /* 0x000e620000000a00 */
[----:B------:R-:W-:Y:S02]  /*1cc0*/  @!P5 IMAD R14, R11, R21, R0 ;  /* 0x000000150b0ed224 */ /* 0x000fe400078e0200 */
[----:B------:R-:W-:Y:S01]  /*1cd0*/  @!P4 IMAD.IADD R0, R5, 0x1, R10 ;  /* 0x000000010500c824 */ /* 0x000fe200078e020a */
[----:B------:R-:W-:Y:S01]  /*1ce0*/  LEA R183, R16, UR4, 0x1 ;  /* 0x0000000410b77c11 */ /* 0x000fe2000f8e08ff */
[----:B------:R-:W-:Y:S01]  /*1cf0*/  IMAD.WIDE.U32 R8, R2, R68, R12 ;  /* 0x0000004402087225 */ /* 0x000fe200078e000c */
[----:B--2---:R-:W-:-:S02]  /*1d00*/  @!P4 LEA R10, P0, R4, R22, 0x1 ;  /* 0x00000016040ac211 */ /* 0x004fc400078008ff */
[----:B------:R-:W2:Y:S01]  /*1d10*/  @!P1 LDC.64 R12, c[0x0][0x218] ;  /* 0x00008600ff0c9b82 */ /* 0x000ea20000000a00 */
[----:B------:R-:W-:Y:S01]  /*1d20*/  @!P5 IMAD.WIDE.U32 R6, R11, R20, R6 ;  /* 0x000000140b06d225 */ /* 0x000fe200078e0006 */
[----:B------:R-:W-:-:S03]  /*1d30*/  @!P4 LEA.HI.X R11, R4, R23, R0, 0x1, P0 ;  /* 0x00000017040bc211 */ /* 0x000fc600000f0c00 */
[----:B------:R-:W-:Y:S02]  /*1d40*/  IMAD R3, R2, R69, R3 ;  /* 0x0000004502037224 */ /* 0x000fe400078e0203 */
[----:B------:R-:W-:Y:S01]  /*1d50*/  IMAD.MOV.U32 R80, RZ, RZ, R8 ;  /* 0x000000ffff507224 */ /* 0x000fe200078e0008 */
[----:B------:R-:W-:Y:S01]  /*1d60*/  @!P5 LEA R8, P0, R6, R24, 0x1 ;  /* 0x000000180608d211 */ /* 0x000fe200078008ff */
[----:B------:R-:W-:Y:S01]  /*1d70*/  @!P5 IMAD.IADD R0, R7, 0x1, R14 ;  /* 0x000000010700d824 */ /* 0x000fe200078e020e */
[----:B------:R-:W-:Y:S01]  /*1d80*/  @!PT LDS RZ, [RZ] ;  /* 0x00000000fffff984 */ /* 0x000fe20000000800 */
[----:B------:R-:W-:Y:S01]  /*1d90*/  @!PT LDS RZ, [RZ] ;  /* 0x00000000fffff984 */ /* 0x000fe20000000800 */
[----:B------:R-:W-:Y:S01]  /*1da0*/  @!PT LDS RZ, [RZ] ;  /* 0x00000000fffff984 */ /* 0x000fe20000000800 */
[----:B------:R4:W-:Y:S01]  /*1db0*/  @!P4 LDGSTS.E.BYPASS.LTC128B.128 [R183], desc[UR14][R10.64] ;  /* 0x000000000ab7cfae */ /* 0x0009e2000b901d4e */
[----:B------:R-:W-:-:S04]  /*1dc0*/  IMAD.WIDE.U32 R4, R68, 0x40, RZ ;  /* 0x0000004044047825 */ /* 0x000fc800078e00ff */
[----:B------:R-:W-:Y:S01]  /*1dd0*/  IMAD.IADD R113, R9, 0x1, R3 ;  /* 0x0000000109717824 */ /* 0x000fe200078e0203 */
[----:B------:R-:W-:Y:S01]  /*1de0*/  @!P5 LEA.HI.X R9, R6, R25, R0, 0x1, P0 ;  /* 0x000000190609d211 */ /* 0x000fe200000f0c00 */
[----:B------:R-:W-:Y:S01]  /*1df0*/  IMAD.SHL.U32 R0, R69, 0x40, RZ ;  /* 0x0000004045007824 */ /* 0x000fe200078e00ff */
[----:B------:R-:W-:Y:S01]  /*1e00*/  @!P3 LEA R3, P4, R68, R80, 0x5 ;  /* 0x000000504403b211 */ /* 0x000fe200078828ff */
[----:B------:R-:W-:-:S05]  /*1e10*/  @!P5 IMAD R6, R16, 0x2, R29 ;  /* 0x000000021006d824 */ /* 0x000fca00078e021d */
[----:B------:R3:W-:Y:S01]  /*1e20*/  @!P5 LDGSTS.E.BYPASS.LTC128B.128 [R6+0x800], desc[UR14][R8.64] ;  /* 0x008000000806dfae */ /* 0x0007e2000b901d4e */
[----:B------:R-:W-:Y:S02]  /*1e30*/  ISETP.GE.AND P5, PT, R34, R30, PT ;  /* 0x0000001e2200720c */ /* 0x000fe40003fa6270 */
[----:B----4-:R-:W-:-:S11]  /*1e40*/  @!P1 IADD3 R10, P0, R80, R4, RZ ;  /* 0x00000004500a9210 */ /* 0x010fd60007f1e0ff */
[----:B------:R-:W4:Y:S01]  /*1e50*/  @!P5 LDC.64 R20, c[0x0][0x218] ;  /* 0x00008600ff14db82 */ /* 0x000f220000000a00 */
[----:B------:R-:W-:Y:S02]  /*1e60*/  @!P1 IADD3.X R11, R113, R5, R0, P0, !PT ;  /* 0x00000005710b9210 */ /* 0x000fe400007fe400 */
[----:B------:R-:W-:Y:S02]  /*1e70*/  @!P3 LEA.HI.X R0, R68, R113, R69, 0x5, P4 ;  /* 0x000000714400b211 */ /* 0x000fe400020f2c45 */
[----:B-1----:R-:W-:-:S04]  /*1e80*/  @!P3 LEA R4, P0, R3, R26, 0x1 ;  /* 0x0000001a0304b211 */ /* 0x002fc800078008ff */
[----:B------:R-:W-:Y:S01]  /*1e90*/  @!P3 LEA.HI.X R5, R3, R27, R0, 0x1, P0 ;  /* 0x0000001b0305b211 */ /* 0x000fe200000f0c00 */
[----:B------:R-:W-:Y:S01]  /*1ea0*/  @!P2 IMAD R3, R16, 0x2, R31 ;  /* 0x000000021003a824 */ /* 0x000fe200078e021f */
[----:B---3--:R-:W-:Y:S01]  /*1eb0*/  @!P2 LEA R6, P4, R80, R18, 0x1 ;  /* 0x000000125006a211 */ /* 0x008fe200078808ff */
[----:B------:R-:W1:Y:S01]  /*1ec0*/  @!P1 S2R R8, SR_CgaCtaId ;  /* 0x0000000000089919 */ /* 0x000e620000008800 */
[-C--:B------:R-:W-:Y:S01]  /*1ed0*/  ISETP.GE.AND P0, PT, R35, R30.reuse, PT ;  /* 0x0000001e2300720c */ /* 0x080fe20003f06270 */
[----:B------:R-:W-:Y:S01]  /*1ee0*/  @!P3 IMAD R0, R16, 0x2, R32 ;  /* 0x000000021000b824 */ /* 0x000fe200078e0220 */
[----:B------:R-:W-:Y:S01]  /*1ef0*/  @!P2 LEA.HI.X R7, R80, R19, R113, 0x1, P4 ;  /* 0x000000135007a211 */ /* 0x000fe200020f0c71 */
[C---:B------:R-:W-:Y:S02]  /*1f00*/  VIADD R31, R2.reuse, 0x80 ;  /* 0x00000080021f7836 */ /* 0x040fe40000000000 */
[----:B------:R-:W-:Y:S02]  /*1f10*/  VIADD R32, R2, 0xc0 ;  /* 0x000000c002207836 */ /* 0x000fe40000000000 */
[----:B------:R2:W-:Y:S01]  /*1f20*/  @!P2 LDGSTS.E.BYPASS.LTC128B.128 [R3+0x1000], desc[UR14][R6.64] ;  /* 0x010000000603afae */ /* 0x0005e2000b901d4e */
[----:B------:R-:W-:-:S02]  /*1f30*/  ISETP.GE.AND P2, PT, R31, R30, PT ;  /* 0x0000001e1f00720c */ /* 0x000fc40003f46270 */
[----:B------:R-:W-:Y:S01]  /*1f40*/  ISETP.GE.AND P4, PT, R32, R30, PT ;  /* 0x0000001e2000720c */ /* 0x000fe20003f86270 */
[----:B------:R3:W-:Y:S02]  /*1f50*/  @!P3 LDGSTS.E.BYPASS.LTC128B.128 [R0+0x1800], desc[UR14][R4.64] ;  /* 0x018000000400bfae */ /* 0x0007e4000b901d4e */
[----:B------:R-:W4:Y:S08]  /*1f60*/  @!P0 S2R R9, SR_CgaCtaId ;  /* 0x0000000000098919 */ /* 0x000f300000008800 */
[----:B------:R-:W4:Y:S02]  /*1f70*/  @!P2 LDC.64 R18, c[0x0][0x218] ;  /* 0x00008600ff12ab82 */ /* 0x000f240000000a00 */
[----:B------:R-:W4:Y:S06]  /*1f80*/  @!P4 S2R R15, SR_CgaCtaId ;  /* 0x00000000000fc919 */ /* 0x000f2c0000008800 */
[----:B------:R-:W4:Y:S01]  /*1f90*/  @!P4 LDC.64 R22, c[0x0][0x218] ;  /* 0x00008600ff16cb82 */ /* 0x000f220000000a00 */
[C---:B--2---:R-:W-:Y:S01]  /*1fa0*/  @!P1 LEA R6, P3, R10.reuse, R12, 0x1 ;  /* 0x0000000c0a069211 */ /* 0x044fe200078608ff */
[----:B------:R-:W-:Y:S01]  /*1fb0*/  @!P0 IMAD R3, R69, 0x60, RZ ;  /* 0x0000006045038824 */ /* 0x000fe200078e02ff */
[----:B------:R-:W2:Y:S02]  /*1fc0*/  @!P2 S2R R12, SR_CgaCtaId ;  /* 0x00000000000ca919 */ /* 0x000ea40000008800 */
[----:B------:R-:W-:Y:S01]  /*1fd0*/  @!P1 LEA.HI.X R7, R10, R13, R11, 0x1, P3 ;  /* 0x0000000d0a079211 */ /* 0x000fe200018f0c0b */
[----:B---3--:R-:W-:Y:S01]  /*1fe0*/  @!P0 IMAD.MOV.U32 R4, RZ, RZ, R80 ;  /* 0x000000ffff048224 */ /* 0x008fe200078e0050 */
[----:B------:R-:W-:Y:S01]  /*1ff0*/  ISETP.GE.AND P3, PT, R33, R30, PT ;  /* 0x0000001e2100720c */ /* 0x000fe20003f66270 */
[----:B------:R-:W3:Y:S01]  /*2000*/  @!P0 LDC.64 R10, c[0x0][0x218] ;  /* 0x00008600ff0a8b82 */ /* 0x000ee20000000a00 */
[----:B------:R-:W2:Y:S01]  /*2010*/  @!P5 S2R R13, SR_CgaCtaId ;  /* 0x00000000000dd919 */ /* 0x000ea20000008800 */
[----:B------:R-:W-:Y:S01]  /*2020*/  @!P1 MOV R0, 0x400 ;  /* 0x0000040000009802 */ /* 0x000fe20000000f00 */
[----:B------:R-:W-:-:S03]  /*2030*/  @!P0 IMAD.MOV.U32 R5, RZ, RZ, R113 ;  /* 0x000000ffff058224 */ /* 0x000fc600078e0071 */
[----:B-1----:R-:W-:Y:S01]  /*2040*/  @!P1 LEA R0, R8, R0, 0x18 ;  /* 0x0000000008009211 */ /* 0x002fe200078ec0ff */
[----:B------:R-:W-:-:S04]  /*2050*/  @!P0 IMAD.WIDE.U32 R4, R68, 0x60, R4 ;  /* 0x0000006044048825 */ /* 0x000fc800078e0004 */
[----:B------:R-:W-:Y:S01]  /*2060*/  @!P1 IMAD R0, R16, 0x2, R0 ;  /* 0x0000000210009824 */ /* 0x000fe200078e0200 */
[----:B------:R-:W1:Y:S01]  /*2070*/  @!P3 S2R R14, SR_CgaCtaId ;  /* 0x00000000000eb919 */ /* 0x000e620000008800 */
[----:B------:R-:W-:Y:S01]  /*2080*/  @!P0 IMAD.IADD R3, R5, 0x1, R3 ;  /* 0x0000000105038824 */ /* 0x000fe200078e0203 */
[----:B------:R-:W1:Y:S01]  /*2090*/  @!P3 LDC.64 R24, c[0x0][0x218] ;  /* 0x00008600ff18bb82 */ /* 0x000e620000000a00 */
[----:B------:R-:W-:Y:S01]  /*20a0*/  @!P3 IMAD R17, R69, 0xe0, RZ ;  /* 0x000000e04511b824 */ /* 0x000fe200078e02ff */
[----:B------:R2:W-:Y:S02]  /*20b0*/  @!P1 LDGSTS.E.BYPASS.LTC128B.128 [R0+0x2000], desc[UR14][R6.64] ;  /* 0x0200000006009fae */ /* 0x0005e4000b901d4e */
[----:B--2---:R-:W-:Y:S02]  /*20c0*/  @!P0 MOV R0, 0x400 ;  /* 0x0000040000008802 */ /* 0x004fe40000000f00 */
[----:B---3--:R-:W-:Y:S02]  /*20d0*/  @!P0 LEA R6, P1, R4, R10, 0x1 ;  /* 0x0000000a04068211 */ /* 0x008fe400078208ff */
[----:B----4-:R-:W-:-:S02]  /*20e0*/  @!P0 LEA R5, R9, R0, 0x18 ;  /* 0x0000000009058211 */ /* 0x010fc400078ec0ff */
[----:B------:R-:W-:Y:S02]  /*20f0*/  @!P0 LEA.HI.X R7, R4, R11, R3, 0x1, P1 ;  /* 0x0000000b04078211 */ /* 0x000fe400008f0c03 */
[----:B------:R-:W-:Y:S01]  /*2100*/  @!P5 MOV R0, 0x400 ;  /* 0x000004000000d802 */ /* 0x000fe20000000f00 */
[----:B------:R-:W-:Y:S01]  /*2110*/  @!P0 IMAD R4, R16, 0x2, R5 ;  /* 0x0000000210048824 */ /* 0x000fe200078e0205 */
[----:B------:R-:W-:Y:S02]  /*2120*/  @!P2 MOV R3, 0x400 ;  /* 0x000004000003a802 */ /* 0x000fe40000000f00 */
[----:B------:R-:W-:Y:S02]  /*2130*/  @!P5 LEA R29, R13, R0, 0x18 ;  /* 0x000000000d1dd211 */ /* 0x000fe400078ec0ff */
[----:B------:R2:W-:Y:S01]  /*2140*/  @!P0 LDGSTS.E.BYPASS.LTC128B.128 [R4+0x2800], desc[UR14][R6.64] ;  /* 0x0280000006048fae */ /* 0x0005e2000b901d4e */
[----:B------:R-:W-:Y:S02]  /*2150*/  @!P3 MOV R0, 0x400 ;  /* 0x000004000000b802 */ /* 0x000fe40000000f00 */
[----:B------:R-:W-:-:S02]  /*2160*/  @!P2 LEA R5, P0, R68, R80, 0x7 ;  /* 0x000000504405a211 */ /* 0x000fc400078038ff */
[----:B-1----:R-:W-:Y:S02]  /*2170*/  @!P3 LEA R27, R14, R0, 0x18 ;  /* 0x000000000e1bb211 */ /* 0x002fe400078ec0ff */
[----:B------:R-:W-:Y:S02]  /*2180*/  @!P2 LEA.HI.X R0, R68, R113, R69, 0x7, P0 ;  /* 0x000000714400a211 */ /* 0x000fe400000f3c45 */
[----:B------:R-:W-:Y:S02]  /*2190*/  @!P2 LEA R10, P0, R5, R18, 0x1 ;  /* 0x00000012050aa211 */ /* 0x000fe400078008ff */
[----:B------:R-:W-:Y:S02]  /*21a0*/  ISETP.GE.AND P1, PT, R28, R30, PT ;  /* 0x0000001e1c00720c */ /* 0x000fe40003f26270 */
[----:B------:R-:W-:Y:S01]  /*21b0*/  @!P2 LEA R8, R12, R3, 0x18 ;  /* 0x000000030c08a211 */ /* 0x000fe200078ec0ff */
[----:B------:R-:W-:Y:S01]  /*21c0*/  @!P5 IMAD R12, R69, 0xa0, RZ ;  /* 0x000000a0450cd824 */ /* 0x000fe200078e02ff */
[----:B------:R-:W-:-:S02]  /*21d0*/  @!P4 MOV R3, 0x400 ;  /* 0x000004000003c802 */ /* 0x000fc40000000f00 */
[----:B------:R-:W-:Y:S01]  /*21e0*/  @!P2 LEA.HI.X R11, R5, R19, R0, 0x1, P0 ;  /* 0x00000013050ba211 */ /* 0x000fe200000f0c00 */
[----:B------:R-:W-:Y:S01]  /*21f0*/  @!P5 IMAD.MOV.U32 R5, RZ, RZ, R113 ;  /* 0x000000ffff05d224 */ /* 0x000fe200078e0071 */
[----:B------:R-:W-:Y:S01]  /*2200*/  @!P4 LEA R26, R15, R3, 0x18 ;  /* 0x000000030f1ac211 */ /* 0x000fe200078ec0ff */
[----:B------:R-:W-:Y:S02]  /*2210*/  @!P2 IMAD R0, R16, 0x2, R8 ;  /* 0x000000021000a824 */ /* 0x000fe400078e0208 */
[----:B------:R-:W-:Y:S02]  /*2220*/  @!P4 IMAD R3, R69, 0xc0, RZ ;  /* 0x000000c04503c824 */ /* 0x000fe400078e02ff */
[----:B------:R-:W-:Y:S01]  /*2230*/  IMAD.WIDE.U32 R14, R37, UR6, R38 ;  /* 0x00000006250e7c25 */ /* 0x000fe2000f8e0026 */
[----:B------:R1:W-:Y:S03]  /*2240*/  @!P2 LDGSTS.E.BYPASS.LTC128B.128 [R0+0x3000], desc[UR14][R10.64] ;  /* 0x030000000a00afae */ /* 0x0003e6000b901d4e */
[----:B--2---:R-:W-:-:S02]  /*2250*/  IMAD R4, R36, UR6, RZ ;  /* 0x0000000624047c24 */ /* 0x004fc4000f8e02ff */
[----:B------:R-:W-:Y:S02]  /*2260*/  @!P4 IMAD.MOV.U32 R6, RZ, RZ, R80 ;  /* 0x000000ffff06c224 */ /* 0x000fe400078e0050 */
[----:B------:R-:W-:Y:S01]  /*2270*/  IMAD R28, R37, UR7, R4 ;  /* 0x00000007251c7c24 */ /* 0x000fe2000f8e0204 */
[----:B------:R-:W-:Y:S01]  /*2280*/  ULDC.64 UR6, c[0x0][0x220] ;  /* 0x0000880000067ab9 */ /* 0x000fe20000000a00 */
[----:B------:R-:W-:Y:S02]  /*2290*/  @!P5 IMAD.MOV.U32 R4, RZ, RZ, R80 ;  /* 0x000000ffff04d224 */ /* 0x000fe400078e0050 */
[----:B------:R-:W-:Y:S02]  /*22a0*/  @!P4 IMAD.MOV.U32 R7, RZ, RZ, R113 ;  /* 0x000000ffff07c224 */ /* 0x000fe400078e0071 */
[----:B------:R-:W-:-:S04]  /*22b0*/  @!P5 IMAD.WIDE.U32 R8, R68, 0xa0, R4 ;  /* 0x000000a04408d825 */ /* 0x000fc800078e0004 */
[----:B------:R-:W-:-:S04]  /*22c0*/  @!P4 IMAD.WIDE.U32 R6, R68, 0xc0, R6 ;  /* 0x000000c04406c825 */ /* 0x000fc800078e0006 */
[----:B------:R-:W-:Y:S02]  /*22d0*/  @!P3 IMAD.MOV.U32 R4, RZ, RZ, R80 ;  /* 0x000000ffff04b224 */ /* 0x000fe400078e0050 */
[----:B------:R-:W-:Y:S02]  /*22e0*/  @!P3 IMAD.MOV.U32 R5, RZ, RZ, R113 ;  /* 0x000000ffff05b224 */ /* 0x000fe400078e0071 */
[----:B------:R-:W-:Y:S01]  /*22f0*/  @!P4 IMAD.IADD R3, R7, 0x1, R3 ;  /* 0x000000010703c824 */ /* 0x000fe200078e0203 */
[----:B-1----:R-:W-:Y:S01]  /*2300*/  @!P4 LEA R10, P0, R6, R22, 0x1 ;  /* 0x00000016060ac211 */ /* 0x002fe200078008ff */
[----:B------:R-:W-:-:S03]  /*2310*/  @!P3 IMAD.WIDE.U32 R4, R68, 0xe0, R4 ;  /* 0x000000e04404b825 */ /* 0x000fc600078e0004 */
[----:B------:R-:W-:Y:S01]  /*2320*/  @!P4 LEA.HI.X R11, R6, R23, R3, 0x1, P0 ;  /* 0x00000017060bc211 */ /* 0x000fe200000f0c03 */
[----:B------:R-:W-:Y:S01]  /*2330*/  @!P5 IMAD.IADD R0, R9, 0x1, R12 ;  /* 0x000000010900d824 */ /* 0x000fe200078e020c */
[----:B------:R-:W-:Y:S01]  /*2340*/  @!P5 LEA R12, P2, R8, R20, 0x1 ;  /* 0x00000014080cd211 */ /* 0x000fe200078408ff */
[----:B------:R-:W-:Y:S01]  /*2350*/  @!P3 IMAD.IADD R5, R5, 0x1, R17 ;  /* 0x000000010505b824 */ /* 0x000fe200078e0211 */
[----:B------:R-:W-:Y:S01]  /*2360*/  @!P3 LEA R6, P0, R4, R24, 0x1 ;  /* 0x000000180406b211 */ /* 0x000fe200078008ff */
[----:B------:R-:W-:Y:S01]  /*2370*/  @!P5 IMAD R3, R16, 0x2, R29 ;  /* 0x000000021003d824 */ /* 0x000fe200078e021d */
[----:B------:R-:W-:Y:S01]  /*2380*/  @!P5 LEA.HI.X R13, R8, R21, R0, 0x1, P2 ;  /* 0x00000015080dd211 */ /* 0x000fe200010f0c00 */
[----:B------:R-:W-:Y:S01]  /*2390*/  @!P4 IMAD R0, R16, 0x2, R26 ;  /* 0x000000021000c824 */ /* 0x000fe200078e021a */
[----:B------:R-:W-:Y:S01]  /*23a0*/  @!P3 LEA.HI.X R7, R4, R25, R5, 0x1, P0 ;  /* 0x000000190407b211 */ /* 0x000fe200000f0c05 */
[----:B------:R-:W-:Y:S02]  /*23b0*/  @!P3 IMAD R16, R16, 0x2, R27 ;  /* 0x000000021010b824 */ /* 0x000fe400078e021b */
[----:B------:R1:W-:Y:S01]  /*23c0*/  @!P5 LDGSTS.E.BYPASS.LTC128B.128 [R3+0x3800], desc[UR14][R12.64] ;  /* 0x038000000c03dfae */ /* 0x0003e2000b901d4e */
[----:B------:R-:W-:Y:S01]  /*23d0*/  IMAD.IADD R5, R15, 0x1, R28 ;  /* 0x000000010f057824 */ /* 0x000fe200078e021c */
[-C--:B------:R-:W-:Y:S01]  /*23e0*/  ISETP.GE.AND P5, PT, R35, R30.reuse, PT ;  /* 0x0000001e2300720c */ /* 0x080fe20003fa6270 */
[----:B------:R-:W-:Y:S01]  /*23f0*/  IMAD.MOV.U32 R4, RZ, RZ, R14 ;  /* 0x000000ffff047224 */ /* 0x000fe200078e000e */
[----:B------:R2:W-:Y:S01]  /*2400*/  @!P4 LDGSTS.E.BYPASS.LTC128B.128 [R0+0x4000], desc[UR14][R10.64] ;  /* 0x040000000a00cfae */ /* 0x0005e2000b901d4e */
[----:B------:R-:W-:-:S02]  /*2410*/  ISETP.GE.AND P4, PT, R31, R30, PT ;  /* 0x0000001e1f00720c */ /* 0x000fc40003f86270 */
[----:B------:R-:W-:Y:S01]  /*2420*/  IMAD.WIDE.U32 R4, R40, R96, R4 ;  /* 0x0000006028047225 */ /* 0x000fe200078e0004 */
[----:B------:R-:W-:Y:S01]  /*2430*/  @!P3 LDGSTS.E.BYPASS.LTC128B.128 [R16+0x4800], desc[UR14][R6.64] ;  /* 0x048000000610bfae */ /* 0x000fe2000b901d4e */
[----:B------:R-:W-:-:S03]  /*2440*/  ISETP.GE.AND P3, PT, R2, R30, PT ;  /* 0x0000001e0200720c */ /* 0x000fc60003f66270 */
[----:B------:R-:W0:Y:S01]  /*2450*/  LDGDEPBAR ;  /* 0x00000000000079af */ /* 0x000e220000000000 */
[----:B------:R-:W-:Y:S01]  /*2460*/  LEA R241, P0, R4, UR6, 0x1 ;  /* 0x0000000604f17c11 */ /* 0x000fe2000f8008ff */
[----:B-1----:R-:W-:Y:S02]  /*2470*/  IMAD.SHL.U32 R3, R96, 0x20, RZ ;  /* 0x0000002060037824 */ /* 0x002fe400078e00ff */
[----:B------:R-:W-:Y:S02]  /*2480*/  @!P5 IMAD R12, R97, 0xc0, RZ ;  /* 0x000000c0610cd824 */ /* 0x000fe400078e02ff */
[----:B--2---:R-:W-:Y:S01]  /*2490*/  IMAD R0, R43, R96, RZ ;  /* 0x000000602b007224 */ /* 0x004fe200078e02ff */
[----:B------:R-:W-:-:S03]  /*24a0*/  @!P1 LEA R2, P2, R3, R241, 0x1 ;  /* 0x000000f103029211 */ /* 0x000fc600078408ff */
[----:B------:R-:W-:Y:S01]  /*24b0*/  IMAD R0, R40, R97, R0 ;  /* 0x0000006128007224 */ /* 0x000fe200078e0200 */
[----:B------:R-:W-:-:S04]  /*24c0*/  DEPBAR.LE SB0, 0x0 ;  /* 0x000080000000791a */ /* 0x000fc80000000000 */
[----:B------:R-:W-:Y:S01]  /*24d0*/  BAR.SYNC.DEFER_BLOCKING 0x0 ;  /* 0x0000000000007b1d */ /* 0x000fe20000010000 */
[----:B------:R-:W-:-:S05]  /*24e0*/  IMAD.IADD R0, R5, 0x1, R0 ;  /* 0x0000000105007824 */ /* 0x000fca00078e0200 */
[----:B------:R-:W-:Y:S01]  /*24f0*/  LEA.HI.X R240, R4, UR7, R0, 0x1, P0 ;  /* 0x0000000704f07c11 */ /* 0x000fe200080f0c00 */
[----:B------:R-:W-:Y:S01]  /*2500*/  @!P3 IMAD.MOV.U32 R4, RZ, RZ, R241 ;  /* 0x000000ffff04b224 */ /* 0x000fe200078e00f1 */
[----:B------:R-:W-:Y:S02]  /*2510*/  SHF.L.U64.HI R0, R96, 0x5, R97 ;  /* 0x0000000560007819 */ /* 0x000fe40000010261 */
[----:B------:R-:W-:Y:S01]  /*2520*/  ISETP.GE.AND P0, PT, R41, R30, PT ;  /* 0x0000001e2900720c */ /* 0x000fe20003f06270 */
[----:B------:R-:W-:Y:S01]  /*2530*/  @!P3 IMAD.MOV.U32 R5, RZ, RZ, R240 ;  /* 0x000000ffff05b224 */ /* 0x000fe200078e00f0 */
[----:B------:R-:W-:Y:S02]  /*2540*/  @!P1 LEA.HI.X R3, R3, R240, R0, 0x1, P2 ;  /* 0x000000f003039211 */ /* 0x000fe400010f0c00 */
[----:B------:R-:W-:Y:S02]  /*2550*/  LOP3.LUT R0, R44, 0xfffffff8, RZ, 0xc0, !PT ;  /* 0xfffffff82c007812 */ /* 0x000fe400078ec0ff */
[----:B------:R-:W-:-:S03]  /*2560*/  ISETP.GE.AND P2, PT, R32, R30, PT ;  /* 0x0000001e2000720c */ /* 0x000fc60003f46270 */
[----:B------:R-:W-:Y:S01]  /*2570*/  IMAD.IADD R9, R58, 0x1, -R0 ;  /* 0x000000013a097824 */ /* 0x000fe200078e0a00 */
[----:B------:R-:W-:Y:S01]  /*2580*/  LEA.HI R0, R44, R42, RZ, 0x1 ;  /* 0x0000002a2c007211 */ /* 0x000fe200078f08ff */
[----:B------:R-:W-:Y:S03]  /*2590*/  @P3 STS [R183+0x5000], RZ ;  /* 0x005000ffb7003388 */ /* 0x000fe60000000800 */
[----:B------:R-:W-:Y:S01]  /*25a0*/  LOP3.LUT R0, R0, 0xfffffffe, RZ, 0xc0, !PT ;  /* 0xfffffffe00007812 */ /* 0x000fe200078ec0ff */
[----:B------:R-:W-:Y:S04]  /*25b0*/  @P3 STS [R183+0x5004], RZ ;  /* 0x005004ffb7003388 */ /* 0x000fe80000000800 */
[----:B------:R-:W-:Y:S01]  /*25c0*/  IMAD.IADD R0, R42, 0x1, -R0 ;  /* 0x000000012a007824 */ /* 0x000fe200078e0a00 */
        /* <DEDUP_REMOVED lines=14> */
[----:B------:R-:W-:-:S03]  /*26b0*/  ISETP.GE.AND P1, PT, R33, R30, PT ;  /* 0x0000001e2100720c */ /* 0x000fc60003f26270 */
[----:B------:R-:W-:Y:S01]  /*26c0*/  @!PT LDS RZ, [RZ] ;  /* 0x00000000fffff984 */ /* 0x000fe20000000800 */
[----:B------:R-:W-:Y:S01]  /*26d0*/  @!PT LDS RZ, [RZ] ;  /* 0x00000000fffff984 */ /* 0x000fe20000000800 */
[----:B------:R-:W-:Y:S01]  /*26e0*/  @!PT LDS RZ, [RZ] ;  /* 0x00000000fffff984 */ /* 0x000fe20000000800 */
[----:B------:R-:W-:Y:S04]  /*26f0*/  @!P0 LDGSTS.E.BYPASS.LTC128B.128 [R183+0x6000], desc[UR14][R14.64] ;  /* 0x060000000eb78fae */ /* 0x000fe8000b901d4e */
[----:B------:R-:W-:Y:S01]  /*2700*/  @P5 STS.128 [R183+0x6800], RZ ;  /* 0x006800ffb7005388 */ /* 0x000fe20000000c00 */
[----:B-1----:R-:W-:Y:S02]  /*2710*/  LEA.HI R4, R45, R58, RZ, 0x4 ;  /* 0x0000003a2d047211 */ /* 0x002fe400078f20ff */
[----:B------:R-:W-:-:S04]  /*2720*/  LEA.HI R5, R9, R9, RZ, 0x1 ;  /* 0x0000000909057211 */ /* 0x000fc800078f08ff */
[----:B------:R-:W-:Y:S02]  /*2730*/  SHF.R.S32.HI R21, RZ, 0x1, R5 ;  /* 0x00000001ff157819 */ /* 0x000fe40000011405 */
[----:B--2---:R-:W-:Y:S02]  /*2740*/  LOP3.LUT R2, R4, 0xfffffff0, RZ, 0xc0, !PT ;  /* 0xfffffff004027812 */ /* 0x004fe400078ec0ff */
[----:B------:R-:W-:Y:S01]  /*2750*/  SHF.R.S32.HI R4, RZ, 0x4, R4 ;  /* 0x00000004ff047819 */ /* 0x000fe20000011404 */
[----:B------:R-:W-:Y:S02]  /*2760*/  IMAD.SHL.U32 R3, R21, 0x40, RZ ;  /* 0x0000004015037824 */ /* 0x000fe400078e00ff */
[----:B------:R-:W-:Y:S01]  /*2770*/  IMAD.IADD R8, R58, 0x1, -R2 ;  /* 0x000000013a087824 */ /* 0x000fe200078e0a02 */
[----:B------:R-:W-:-:S04]  /*2780*/  LEA.HI R11, R4, R4, RZ, 0x1 ;  /* 0x00000004040b7211 */ /* 0x000fc800078f08ff */
[----:B------:R-:W-:Y:S02]  /*2790*/  LEA.HI R10, R8, R8, RZ, 0x1 ;  /* 0x00000008080a7211 */ /* 0x000fe400078f08ff */
[----:B------:R-:W-:Y:S02]  /*27a0*/  LOP3.LUT R11, R11, 0xfffffffe, RZ, 0xc0, !PT ;  /* 0xfffffffe0b0b7812 */ /* 0x000fe400078ec0ff */
[--C-:B------:R-:W-:Y:S02]  /*27b0*/  SHF.R.S32.HI R7, RZ, 0x1, R10.reuse ;  /* 0x00000001ff077819 */ /* 0x100fe4000001140a */
[----:B------:R-:W-:-:S04]  /*27c0*/  SHF.R.S32.HI R2, RZ, 0x1f, R10 ;  /* 0x0000001fff027819 */ /* 0x000fc8000001140a */
[----:B------:R-:W-:Y:S01]  /*27d0*/  LEA.HI R6, R2, R7, RZ, 0x2 ;  /* 0x0000000702067211 */ /* 0x000fe200078f10ff */
[----:B------:R-:W-:Y:S01]  /*27e0*/  IMAD.SHL.U32 R2, R0, 0x8, RZ ;  /* 0x0000000800027824 */ /* 0x000fe200078e00ff */
[----:B------:R-:W-:Y:S02]  /*27f0*/  LOP3.LUT R0, R3, 0xc0, RZ, 0xc0, !PT ;  /* 0x000000c003007812 */ /* 0x000fe400078ec0ff */
[----:B------:R-:W-:Y:S02]  /*2800*/  LOP3.LUT R3, R5, 0xfffffffe, RZ, 0xc0, !PT ;  /* 0xfffffffe05037812 */ /* 0x000fe400078ec0ff */
[----:B------:R-:W-:Y:S02]  /*2810*/  LOP3.LUT R6, R6, 0xfffffffc, RZ, 0xc0, !PT ;  /* 0xfffffffc06067812 */ /* 0x000fe400078ec0ff */
[----:B------:R-:W-:Y:S01]  /*2820*/  LOP3.LUT R5, R0, 0x8, R2, 0xf8, !PT ;  /* 0x0000000800057812 */ /* 0x000fe200078ef802 */
[----:B------:R-:W-:Y:S01]  /*2830*/  IMAD.IADD R2, R4, 0x1, -R11 ;  /* 0x0000000104027824 */ /* 0x000fe200078e0a0b */
[----:B------:R-:W-:Y:S01]  /*2840*/  SHF.R.U32.HI R0, RZ, 0x3, R0 ;  /* 0x00000003ff007819 */ /* 0x000fe20000011600 */
[----:B------:R-:W-:Y:S01]  /*2850*/  IMAD.IADD R3, R9, 0x1, -R3 ;  /* 0x0000000109037824 */ /* 0x000fe200078e0a03 */
[----:B------:R-:W-:Y:S01]  /*2860*/  SHF.R.S32.HI R11, RZ, 0x1f, R8 ;  /* 0x0000001fff0b7819 */ /* 0x000fe20000011408 */
[----:B------:R-:W-:Y:S01]  /*2870*/  IMAD.IADD R20, R7, 0x1, -R6 ;  /* 0x0000000107147824 */ /* 0x000fe200078e0a06 */
[----:B------:R-:W-:Y:S01]  /*2880*/  LOP3.LUT R9, R5, R0, RZ, 0x3c, !PT ;  /* 0x0000000005097212 */ /* 0x000fe200078e3cff */
[----:B------:R-:W-:Y:S01]  /*2890*/  IMAD R7, R2, 0x8, R3 ;  /* 0x0000000802077824 */ /* 0x000fe200078e0203 */
[----:B------:R-:W-:Y:S01]  /*28a0*/  LOP3.LUT R6, R10, 0x7fffffe, RZ, 0xc0, !PT ;  /* 0x07fffffe0a067812 */ /* 0x000fe200078ec0ff */
[----:B------:R-:W-:Y:S01]  /*28b0*/  IMAD.SHL.U32 R4, R2, 0x8, RZ ;  /* 0x0000000802047824 */ /* 0x000fe200078e00ff */
[----:B------:R-:W-:Y:S01]  /*28c0*/  LEA.HI R10, R11, R8, RZ, 0x3 ;  /* 0x000000080b0a7211 */ /* 0x000fe200078f18ff */
[----:B------:R-:W-:-:S02]  /*28d0*/  @!P5 IMAD.MOV.U32 R2, RZ, RZ, R241 ;  /* 0x000000ffff02d224 */ /* 0x000fc400078e00f1 */
[----:B------:R-:W-:Y:S02]  /*28e0*/  @!P5 IMAD.MOV.U32 R3, RZ, RZ, R240 ;  /* 0x000000ffff03d224 */ /* 0x000fe400078e00f0 */
[----:B------:R-:W-:Y:S02]  /*28f0*/  IMAD.SHL.U32 R0, R20, 0x40, RZ ;  /* 0x0000004014007824 */ /* 0x000fe400078e00ff */
[----:B------:R-:W-:-:S03]  /*2900*/  @!P5 IMAD.WIDE.U32 R2, R96, 0xc0, R2 ;  /* 0x000000c06002d825 */ /* 0x000fc600078e0002 */
[----:B------:R-:W-:Y:S01]  /*2910*/  LOP3.LUT R0, R0, 0xc0, RZ, 0xc0, !PT ;  /* 0x000000c000007812 */ /* 0x000fe200078ec0ff */
[----:B------:R-:W-:Y:S02]  /*2920*/  @!P5 IMAD.IADD R13, R3, 0x1, R12 ;  /* 0x00000001030dd824 */ /* 0x000fe400078e020c */
[----:B------:R-:W-:Y:S01]  /*2930*/  @!P5 IMAD.MOV.U32 R12, RZ, RZ, R2 ;  /* 0x000000ffff0cd224 */ /* 0x000fe200078e0002 */
[----:B------:R-:W-:Y:S01]  /*2940*/  LOP3.LUT R5, R0, 0x8, R4, 0xf8, !PT ;  /* 0x0000000800057812 */ /* 0x000fe200078ef804 */
[----:B------:R-:W-:Y:S01]  /*2950*/  @!P2 IMAD.MOV.U32 R2, RZ, RZ, R241 ;  /* 0x000000ffff02a224 */ /* 0x000fe200078e00f1 */
[----:B------:R-:W-:Y:S01]  /*2960*/  SHF.R.U32.HI R4, RZ, 0x3, R0 ;  /* 0x00000003ff047819 */ /* 0x000fe20000011600 */
[----:B------:R-:W-:Y:S01]  /*2970*/  @!P2 IMAD.MOV.U32 R3, RZ, RZ, R240 ;  /* 0x000000ffff03a224 */ /* 0x000fe200078e00f0 */
[----:B------:R-:W-:Y:S01]  /*2980*/  @!PT LDS RZ, [RZ] ;  /* 0x00000000fffff984 */ /* 0x000fe20000000800 */
[----:B------:R-:W-:Y:S01]  /*2990*/  @!PT LDS RZ, [RZ] ;  /* 0x00000000fffff984 */ /* 0x000fe20000000800 */
[----:B------:R-:W-:Y:S01]  /*29a0*/  @!PT LDS RZ, [RZ] ;  /* 0x00000000fffff984 */ /* 0x000fe20000000800 */
[----:B------:R1:W-:Y:S01]  /*29b0*/  @!P5 LDGSTS.E.BYPASS.LTC128B.128 [R183+0x6800], desc[UR14][R12.64] ;  /* 0x068000000cb7dfae */ /* 0x0003e2000b901d4e */
[----:B------:R-:W-:Y:S01]  /*29c0*/  IMAD.IADD R51, R8, 0x1, -R6 ;  /* 0x0000000108337824 */ /* 0x000fe200078e0a06 */
[----:B------:R-:W-:Y:S01]  /*29d0*/  LOP3.LUT R160, R5, R4, RZ, 0x3c, !PT ;  /* 0x0000000405a07212 */ /* 0x000fe200078e3cff */
[----:B------:R-:W-:Y:S01]  /*29e0*/  IMAD.U32 R0, R7, 0x20, R9 ;  /* 0x0000002007007824 */ /* 0x000fe200078e0009 */
[----:B------:R-:W-:Y:S01]  /*29f0*/  @P4 STS.128 [R183+0x7000], RZ ;  /* 0x007000ffb7004388 */ /* 0x000fe20000000c00 */
[----:B------:R-:W-:-:S03]  /*2a00*/  @!P2 IMAD.WIDE.U32 R6, R96, 0x180, R2 ;  /* 0x000001806006a825 */ /* 0x000fc600078e0002 */
[----:B------:R-:W-:Y:S01]  /*2a10*/  LEA R134, R0, UR4, 0x1 ;  /* 0x0000000400867c11 */ /* 0x000fe2000f8e08ff */
[----:B------:R-:W-:Y:S02]  /*2a20*/  IMAD.SHL.U32 R10, R10, 0x20, RZ ;  /* 0x000000200a0a7824 */ /* 0x000fe400078e00ff */
[--C-:B------:R-:W-:Y:S02]  /*2a30*/  @!P1 IMAD.MOV.U32 R2, RZ, RZ, R241.reuse ;  /* 0x000000ffff029224 */ /* 0x100fe400078e00f1 */
[--C-:B------:R-:W-:Y:S01]  /*2a40*/  @!P1 IMAD.MOV.U32 R3, RZ, RZ, R240.reuse ;  /* 0x000000ffff039224 */ /* 0x100fe200078e00f0 */
[----:B------:R-:W-:Y:S01]  /*2a50*/  LOP3.LUT R50, R10, 0xffffff00, RZ, 0xc0, !PT ;  /* 0xffffff000a327812 */ /* 0x000fe200078ec0ff */
[----:B------:R-:W-:Y:S01]  /*2a60*/  @!P3 IMAD.MOV.U32 R4, RZ, RZ, R241 ;  /* 0x000000ffff04b224 */ /* 0x000fe200078e00f1 */
[----:B------:R-:W-:Y:S01]  /*2a70*/  @!P4 LEA R10, P0, R96, R241, 0x8 ;  /* 0x000000f1600ac211 */ /* 0x000fe200078040ff */
[----:B------:R-:W-:Y:S02]  /*2a80*/  @!P3 IMAD.MOV.U32 R5, RZ, RZ, R240 ;  /* 0x000000ffff05b224 */ /* 0x000fe400078e00f0 */
[----:B------:R-:W-:-:S02]  /*2a90*/  @!P2 IMAD R9, R97, 0x180, RZ ;  /* 0x000001806109a824 */ /* 0x000fc400078e02ff */
[----:B------:R-:W-:Y:S02]  /*2aa0*/  @!P1 IMAD R11, R97, 0x1c0, RZ ;  /* 0x000001c0610b9824 */ /* 0x000fe400078e02ff */
[----:B------:R-:W-:-:S04]  /*2ab0*/  @!P1 IMAD.WIDE.U32 R2, R96, 0x1c0, R2 ;  /* 0x000001c060029825 */ /* 0x000fc800078e0002 */
[----:B------:R-:W-:Y:S02]  /*2ac0*/  @!P3 IMAD R8, R97, 0x140, RZ ;  /* 0x000001406108b824 */ /* 0x000fe400078e02ff */
[----:B------:R-:W-:-:S04]  /*2ad0*/  @!P3 IMAD.WIDE.U32 R4, R96, 0x140, R4 ;  /* 0x000001406004b825 */ /* 0x000fc800078e0004 */
[----:B------:R-:W-:Y:S02]  /*2ae0*/  @!P2 IMAD.IADD R9, R7, 0x1, R9 ;  /* 0x000000010709a824 */ /* 0x000fe400078e0209 */
[----:B------:R-:W-:Y:S01]  /*2af0*/  @!P1 IMAD.IADD R7, R3, 0x1, R11 ;  /* 0x0000000103079824 */ /* 0x000fe200078e020b */
[----:B------:R-:W-:Y:S01]  /*2b00*/  @!P4 LEA.HI.X R11, R96, R240, R97, 0x8, P0 ;  /* 0x000000f0600bc211 */ /* 0x000fe200000f4461 */
[----:B------:R-:W-:Y:S01]  /*2b10*/  IMAD R3, R56, 0x200, R50 ;  /* 0x0000020038037824 */ /* 0x000fe200078e0232 */
[----:B------:R-:W-:Y:S01]  /*2b20*/  LOP3.LUT P0, RZ, R21, 0x2, RZ, 0xc0, !PT ;  /* 0x0000000215ff7812 */ /* 0x000fe2000780c0ff */
[----:B------:R-:W-:Y:S02]  /*2b30*/  @!P3 IMAD.IADD R5, R5, 0x1, R8 ;  /* 0x000000010505b824 */ /* 0x000fe400078e0208 */
[----:B------:R-:W-:Y:S01]  /*2b40*/  @!P2 IMAD.MOV.U32 R8, RZ, RZ, R6 ;  /* 0x000000ffff08a224 */ /* 0x000fe200078e0006 */
[----:B------:R-:W-:Y:S01]  /*2b50*/  @!PT LDS RZ, [RZ] ;  /* 0x00000000fffff984 */ /* 0x000fe20000000800 */
[----:B------:R-:W-:Y:S01]  /*2b60*/  @!PT LDS RZ, [RZ] ;  /* 0x00000000fffff984 */ /* 0x000fe20000000800 */
[----:B------:R-:W-:Y:S01]  /*2b70*/  @!PT LDS RZ, [RZ] ;  /* 0x00000000fffff984 */ /* 0x000fe20000000800 */
[----:B------:R-:W-:Y:S01]  /*2b80*/  @!P4 LDGSTS.E.BYPASS.LTC128B.128 [R183+0x7000], desc[UR14][R10.64] ;  /* 0x070000000ab7cfae */ /* 0x000fe2000b901d4e */
[----:B------:R-:W-:-:S02]  /*2b90*/  @!P1 IMAD.MOV.U32 R6, RZ, RZ, R2 ;  /* 0x000000ffff069224 */ /* 0x000fc400078e0002 */
[C---:B------:R-:W-:Y:S01]  /*2ba0*/  IMAD R2, R51.reuse, 0x20, R3 ;  /* 0x0000002033027824 */ /* 0x040fe200078e0203 */
[----:B------:R-:W-:Y:S01]  /*2bb0*/  @P3 STS.128 [R183+0x7800], RZ ;  /* 0x007800ffb7003388 */ /* 0x000fe20000000c00 */
[----:B------:R-:W-:Y:S02]  /*2bc0*/  IMAD.MOV.U32 R0, RZ, RZ, 0x10 ;  /* 0x00000010ff007424 */ /* 0x000fe400078e00ff */
[----:B------:R-:W-:Y:S01]  /*2bd0*/  IMAD.IADD R2, R160, 0x1, R2 ;  /* 0x00000001a0027824 */ /* 0x000fe200078e0202 */
[----:B------:R-:W-:Y:S01]  /*2be0*/  @!PT LDS RZ, [RZ] ;  /* 0x00000000fffff984 */ /* 0x000fe20000000800 */
[----:B------:R-:W-:Y:S01]  /*2bf0*/  @!PT LDS RZ, [RZ] ;  /* 0x00000000fffff984 */ /* 0x000fe20000000800 */
[----:B------:R-:W-:Y:S01]  /*2c00*/  @!PT LDS RZ, [RZ] ;  /* 0x00000000fffff984 */ /* 0x000fe20000000800 */
[----:B------:R-:W-:Y:S01]  /*2c10*/  @!P3 LDGSTS.E.BYPASS.LTC128B.128 [R183+0x7800], desc[UR14][R4.64] ;  /* 0x0780000004b7bfae */ /* 0x000fe2000b901d4e */
[----:B------:R-:W-:Y:S02]  /*2c20*/  VIADD R165, R134, 0x1020 ;  /* 0x0000102086a57836 */ /* 0x000fe40000000000 */
[----:B------:R-:W-:Y:S01]  /*2c30*/  IMAD R119, R51, 0x20, R50 ;  /* 0x0000002033777824 */ /* 0x000fe200078e0232 */
[----:B------:R-:W-:Y:S01]  /*2c40*/  LEA R166, R2, UR4, 0x1 ;  /* 0x0000000402a67c11 */ /* 0x000fe2000f8e08ff */
[----:B------:R-:W-:Y:S01]  /*2c50*/  @P2 STS.128 [R183+0x8000], RZ ;  /* 0x008000ffb7002388 */ /* 0x000fe20000000c00 */
[----:B------:R-:W-:-:S03]  /*2c60*/  VIADD R2, R134, 0x1000 ;  /* 0x0000100086027836 */ /* 0x000fc60000000000 */
[----:B------:R-:W-:Y:S01]  /*2c70*/  @!PT LDS RZ, [RZ] ;  /* 0x00000000fffff984 */ /* 0x000fe20000000800 */
[----:B------:R-:W-:Y:S01]  /*2c80*/  @!PT LDS RZ, [RZ] ;  /* 0x00000000fffff984 */ /* 0x000fe20000000800 */
[----:B------:R-:W-:Y:S01]  /*2c90*/  @!PT LDS RZ, [RZ] ;  /* 0x00000000fffff984 */ /* 0x000fe20000000800 */
[----:B------:R-:W-:Y:S01]  /*2ca0*/  @!P2 LDGSTS.E.BYPASS.LTC128B.128 [R183+0x8000], desc[UR14][R8.64] ;  /* 0x0800000008b7afae */ /* 0x000fe2000b901d4e */
[----:B------:R-:W-:-:S03]  /*2cb0*/  @P0 VIADD R165, R2, 0xffffffe0 ;  /* 0xffffffe002a50836 */ /* 0x000fc60000000000 */
[----:B------:R-:W-:Y:S01]  /*2cc0*/  @P1 STS.128 [R183+0x8800], RZ ;  /* 0x008800ffb7001388 */ /* 0x000fe20000000c00 */
[C---:B------:R-:W-:Y:S02]  /*2cd0*/  VIADD R182, R165.reuse, 0x400 ;  /* 0x00000400a5b67836 */ /* 0x040fe40000000000 */
[C---:B------:R-:W-:Y:S01]  /*2ce0*/  VIADD R181, R165.reuse, 0x800 ;  /* 0x00000800a5b57836 */ /* 0x040fe20000000000 */
[----:B------:R-:W-:Y:S01]  /*2cf0*/  @!PT LDS RZ, [RZ] ;  /* 0x00000000fffff984 */ /* 0x000fe20000000800 */
[----:B------:R-:W-:Y:S01]  /*2d00*/  @!PT LDS RZ, [RZ] ;  /* 0x00000000fffff984 */ /* 0x000fe20000000800 */
[----:B------:R-:W-:Y:S01]  /*2d10*/  @!PT LDS RZ, [RZ] ;  /* 0x00000000fffff984 */ /* 0x000fe20000000800 */
[----:B------:R2:W-:Y:S01]  /*2d20*/  @!P1 LDGSTS.E.BYPASS.LTC128B.128 [R183+0x8800], desc[UR14][R6.64] ;  /* 0x0880000006b79fae */ /* 0x0005e2000b901d4e */
[----:B------:R-:W-:Y:S01]  /*2d30*/  LOP3.LUT P1, RZ, R20, 0x2, RZ, 0xc0, !PT ;  /* 0x0000000214ff7812 */ /* 0x000fe2000782c0ff */
[C---:B------:R-:W-:Y:S02]  /*2d40*/  VIADD R180, R165.reuse, 0xc00 ;  /* 0x00000c00a5b47836 */ /* 0x040fe40000000000 */
[----:B-1----:R-:W-:Y:S01]  /*2d50*/  LDSM.16.M88.4 R12, [R166] ;  /* 0x00000000a60c783b */ /* 0x002fe20000000200 */
[----:B------:R-:W-:Y:S01]  /*2d60*/  SEL R0, R0, 0xfffffff0, !P1 ;  /* 0xfffffff000007807 */ /* 0x000fe20004800000 */
[----:B------:R-:W-:-:S02]  /*2d70*/  VIADD R179, R165, 0x1000 ;  /* 0x00001000a5b37836 */ /* 0x000fc40000000000 */
[----:B------:R-:W1:Y:S01]  /*2d80*/  LDSM.16.M88.4 R16, [R134+0x1000] ;  /* 0x001000008610783b */ /* 0x000e620000000200 */
[C---:B------:R-:W-:Y:S02]  /*2d90*/  VIADD R178, R165.reuse, 0x1400 ;  /* 0x00001400a5b27836 */ /* 0x040fe40000000000 */
[----:B------:R-:W-:Y:S01]  /*2da0*/  IMAD R167, R0, 0x2, R166 ;  /* 0x0000000200a77824 */ /* 0x000fe200078e02a6 */
[----:B------:R-:W-:Y:S01]  /*2db0*/  LDSM.16.M88.4 R20, [R165] ;  /* 0x00000000a514783b */ /* 0x000fe20000000200 */
[C---:B------:R-:W-:Y:S02]  /*2dc0*/  VIADD R177, R165.reuse, 0x1800 ;  /* 0x00001800a5b17836 */ /* 0x040fe40000000000 */
[C---:B------:R-:W-:Y:S01]  /*2dd0*/  VIADD R176, R165.reuse, 0x1c00 ;  /* 0x00001c00a5b07836 */ /* 0x040fe20000000000 */
[----:B------:R-:W-:Y:S01]  /*2de0*/  LDSM.16.M88.4 R28, [R134+0x1400] ;  /* 0x00140000861c783b */ /* 0x000fe20000000200 */
[C---:B------:R-:W-:Y:S02]  /*2df0*/  VIADD R175, R165.reuse, 0x2000 ;  /* 0x00002000a5af7836 */ /* 0x040fe40000000000 */
[C---:B------:R-:W-:Y:S01]  /*2e00*/  VIADD R174, R165.reuse, 0x2400 ;  /* 0x00002400a5ae7836 */ /* 0x040fe20000000000 */
[----:B------:R-:W-:Y:S01]  /*2e10*/  LDSM.16.M88.4 R32, [R165+0x400] ;  /* 0x00040000a520783b */ /* 0x000fe20000000200 */
[----:B------:R-:W-:-:S02]  /*2e20*/  VIADD R173, R165, 0x2800 ;  /* 0x00002800a5ad7836 */ /* 0x000fc40000000000 */
[C---:B------:R-:W-:Y:S01]  /*2e30*/  VIADD R172, R165.reuse, 0x2c00 ;  /* 0x00002c00a5ac7836 */ /* 0x040fe20000000000 */
[----:B------:R-:W-:Y:S01]  /*2e40*/  LDSM.16.M88.4 R40, [R134+0x1800] ;  /* 0x001800008628783b */ /* 0x000fe20000000200 */
[C---:B------:R-:W-:Y:S02]  /*2e50*/  VIADD R171, R165.reuse, 0x3000 ;  /* 0x00003000a5ab7836 */ /* 0x040fe40000000000 */
[C---:B------:R-:W-:Y:S01]  /*2e60*/  VIADD R170, R165.reuse, 0x3400 ;  /* 0x00003400a5aa7836 */ /* 0x040fe20000000000 */
[----:B--2---:R-:W2:Y:S01]  /*2e70*/  LDSM.16.M88.4 R4, [R167] ;  /* 0x00000000a704783b */ /* 0x004ea20000000200 */
[C---:B------:R-:W-:Y:S02]  /*2e80*/  VIADD R169, R165.reuse, 0x3800 ;  /* 0x00003800a5a97836 */ /* 0x040fe40000000000 */
[----:B------:R-:W-:Y:S01]  /*2e90*/  VIADD R168, R165, 0x3c00 ;  /* 0x00003c00a5a87836 */ /* 0x000fe20000000000 */
[----:B------:R-:W3:Y:S04]  /*2ea0*/  LDSM.16.M88.4 R36, [R165+0x800] ;  /* 0x00080000a524783b */ /* 0x000ee80000000200 */
[----:B------:R-:W4:Y:S04]  /*2eb0*/  LDSM.16.M88.4 R44, [R134+0x1c00] ;  /* 0x001c0000862c783b */ /* 0x000f280000000200 */
[----:B------:R-:W0:Y:S01]  /*2ec0*/  LDGDEPBAR ;  /* 0x00000000000079af */ /* 0x000e220000000000 */
[C---:B-1----:R-:W-:Y:S06]  /*2ed0*/  HMMA.16816.F32 R8, R12.reuse, R16, RZ ;  /* 0x000000100c08723c */ /* 0x042fec00000018ff */
[----:B------:R-:W-:-:S15]  /*2ee0*/  HMMA.16816.F32 R16, R12, R18, RZ ;  /* 0x000000120c10723c */ /* 0x000fde00000018ff */
[----:B------:R-:W-:-:S03]  /*2ef0*/  NOP ;  /* 0x0000000000007918 */ /* 0x000fc60000000000 */
[----:B--2---:R-:W-:Y:S06]  /*2f00*/  HMMA.16816.F32 R52, R4, R20, R8 ;  /* 0x000000140434723c */ /* 0x004fec0000001808 */
[----:B------:R-:W-:Y:S06]  /*2f10*/  HMMA.16816.F32 R8, R12, R28, RZ ;  /* 0x0000001c0c08723c */ /* 0x000fec00000018ff */
[----:B------:R-:W-:Y:S06]  /*2f20*/  HMMA.16816.F32 R16, R4, R22, R16 ;  /* 0x000000160410723c */ /* 0x000fec0000001810 */
[----:B------:R-:W-:Y:S06]  /*2f30*/  HMMA.16816.F32 R20, R12, R40, RZ ;  /* 0x000000280c14723c */ /* 0x000fec00000018ff */
[----:B------:R-:W-:-:S04]  /*2f40*/  FMUL.FTZ R2, R54, UR8 ;  /* 0x0000000836027c20 */ /* 0x000fc80008410000 */
[----:B------:R1:W-:Y:S02]  /*2f50*/  MUFU.TANH R131, R2 ;  /* 0x0000000200837308 */ /* 0x0003e40000002400 */
[----:B------:R-:W-:Y:S06]  /*2f60*/  HMMA.16816.F32 R24, R4, R32, R8 ;  /* 0x000000200418723c */ /* 0x000fec0000001808 */
[----:B------:R-:W-:Y:S06]  /*2f70*/  HMMA.16816.F32 R8, R12, R30, RZ ;  /* 0x0000001e0c08723c */ /* 0x000fec00000018ff */
[----:B---3--:R-:W-:Y:S01]  /*2f80*/  HMMA.16816.F32 R28, R4, R36, R20 ;  /* 0x00000024041c723c */ /* 0x008fe20000001814 */
[----:B-1----:R-:W-:-:S05]  /*2f90*/  FMUL.FTZ R2, R53, UR8 ;  /* 0x0000000835027c20 */ /* 0x002fca0008410000 */
[----:B----4-:R-:W-:Y:S01]  /*2fa0*/  HMMA.16816.F32 R20, R12, R44, RZ ;  /* 0x0000002c0c14723c */ /* 0x010fe200000018ff */
[----:B------:R1:W2:Y:S11]  /*2fb0*/  MUFU.TANH R108, R2 ;  /* 0x00000002006c7308 */ /* 0x0002b60000002400 */
[----:B------:R-:W-:Y:S01]  /*2fc0*/  HMMA.16816.F32 R8, R4, R34, R8 ;  /* 0x000000220408723c */ /* 0x000fe20000001808 */
[----:B------:R-:W3:Y:S01]  /*2fd0*/  LDSM.16.M88.4 R32, [R165+0xc00] ;  /* 0x000c0000a520783b */ /* 0x000ee20000000200 */
[----:B-1----:R-:W-:-:S04]  /*2fe0*/  FMUL.FTZ R2, R55, UR8 ;  /* 0x0000000837027c20 */ /* 0x002fc80008410000 */
[----:B------:R1:W4:Y:S02]  /*2ff0*/  MUFU.TANH R124, R2 ;  /* 0x00000002007c7308 */ /* 0x0003240000002400 */
[----:B-1----:R-:W-:-:S06]  /*3000*/  FMUL.FTZ R2, R16, UR8 ;  /* 0x0000000810027c20 */ /* 0x002fcc0008410000 */
[----:B------:R1:W-:Y:S02]  /*3010*/  MUFU.TANH R111, R2 ;  /* 0x00000002006f7308 */ /* 0x0003e40000002400 */
[----:B-1----:R-:W-:-:S06]  /*3020*/  FMUL.FTZ R2, R17, UR8 ;  /* 0x0000000811027c20 */ /* 0x002fcc0008410000 */
[----:B------:R1:W4:Y:S02]  /*3030*/  MUFU.TANH R110, R2 ;  /* 0x00000002006e7308 */ /* 0x0003240000002400 */
[----:B-1----:R-:W-:-:S06]  /*3040*/  FMUL.FTZ R2, R18, UR8 ;  /* 0x0000000812027c20 */ /* 0x002fcc0008410000 */
[----:B------:R1:W-:Y:S02]  /*3050*/  MUFU.TANH R138, R2 ;  /* 0x00000002008a7308 */ /* 0x0003e40000002400 */
[----:B-1----:R-:W-:Y:S02]  /*3060*/  FMUL.FTZ R2, R19, UR8 ;  /* 0x0000000813027c20 */ /* 0x002fe40008410000 */
[----:B------:R-:W-:Y:S01]  /*3070*/  HMMA.16816.F32 R16, R12, R42, RZ ;  /* 0x0000002a0c10723c */ /* 0x000fe200000018ff */
[----:B------:R-:W1:Y:S03]  /*3080*/  LDSM.16.M88.4 R40, [R134+0x2000] ;  /* 0x002000008628783b */ /* 0x000e660000000200 */
[----:B------:R2:W4:Y:S02]  /*3090*/  MUFU.TANH R136, R2 ;  /* 0x0000000200887308 */ /* 0x0005240000002400 */
[----:B--2---:R-:W-:-:S06]  /*30a0*/  FMUL.FTZ R2, R24, UR8 ;  /* 0x0000000818027c20 */ /* 0x004fcc0008410000 */
[----:B------:R2:W-:Y:S02]  /*30b0*/  MUFU.TANH R109, R2 ;  /* 0x00000002006d7308 */ /* 0x0005e40000002400 */
[----:B--2---:R-:W-:-:S06]  /*30c0*/  FMUL.FTZ R2, R25, UR8 ;  /* 0x0000000819027c20 */ /* 0x004fcc0008410000 */
[----:B------:R2:W4:Y:S02]  /*30d0*/  MUFU.TANH R107, R2 ;  /* 0x00000002006b7308 */ /* 0x0005240000002400 */
[----:B--2---:R-:W-:-:S06]  /*30e0*/  FMUL.FTZ R2, R26, UR8 ;  /* 0x000000081a027c20 */ /* 0x004fcc0008410000 */
[----:B------:R2:W-:Y:S02]  /*30f0*/  MUFU.TANH R135, R2 ;  /* 0x0000000200877308 */ /* 0x0005e40000002400 */
[----:B--2---:R-:W-:Y:S02]  /*3100*/  FMUL.FTZ R2, R27, UR8 ;  /* 0x000000081b027c20 */ /* 0x004fe40008410000 */
[----:B---3--:R-:W-:Y:S04]  /*3110*/  HMMA.16816.F32 R24, R4, R32, R20 ;  /* 0x000000200418723c */ /* 0x008fe80000001814 */
[----:B------:R2:W3:Y:S02]  /*3120*/  MUFU.TANH R126, R2 ;  /* 0x00000002007e7308 */ /* 0x0004e40000002400 */
[----:B-1----:R-:W-:Y:S01]  /*3130*/  HMMA.16816.F32 R20, R12, R40, RZ ;  /* 0x000000280c14723c */ /* 0x002fe200000018ff */
[----:B--2---:R-:W-:-:S05]  /*3140*/  FMUL.FTZ R2, R8, UR8 ;  /* 0x0000000808027c20 */ /* 0x004fca0008410000 */
        /* <DEDUP_REMOVED lines=8> */
[----:B------:R4:W2:Y:S02]  /*31d0*/  MUFU.TANH R130, R2 ;  /* 0x0000000200827308 */ /* 0x0008a40000002400 */
[----:B------:R-:W-:Y:S01]  /*31e0*/  HMMA.16816.F32 R16, R12, R46, RZ ;  /* 0x0000002e0c10723c */ /* 0x000fe200000018ff */
[----:B------:R-:W3:Y:S01]  /*31f0*/  LDSM.16.M88.4 R44, [R134+0x2400] ;  /* 0x00240000862c783b */ /* 0x000ee20000000200 */
[----:B----4-:R-:W-:-:S04]  /*3200*/  FMUL.FTZ R2, R28, UR8 ;  /* 0x000000081c027c20 */ /* 0x010fc80008410000 */
[----:B------:R4:W-:Y:S02]  /*3210*/  MUFU.TANH R103, R2 ;  /* 0x0000000200677308 */ /* 0x0009e40000002400 */
[----:B----4-:R-:W-:-:S06]  /*3220*/  FMUL.FTZ R2, R29, UR8 ;  /* 0x000000081d027c20 */ /* 0x010fcc0008410000 */
[----:B------:R4:W-:Y:S02]  /*3230*/  MUFU.TANH R101, R2 ;  /* 0x0000000200657308 */ /* 0x0009e40000002400 */
[----:B----4-:R-:W-:-:S06]  /*3240*/  FMUL.FTZ R2, R30, UR8 ;  /* 0x000000081e027c20 */ /* 0x010fcc0008410000 */
[----:B------:R4:W-:Y:S02]  /*3250*/  MUFU.TANH R127, R2 ;  /* 0x00000002007f7308 */ /* 0x0009e40000002400 */
[----:B----4-:R-:W-:Y:S02]  /*3260*/  FMUL.FTZ R2, R31, UR8 ;  /* 0x000000081f027c20 */ /* 0x010fe40008410000 */
[----:B-1----:R-:W-:Y:S04]  /*3270*/  HMMA.16816.F32 R28, R4, R36, R20 ;  /* 0x00000024041c723c */ /* 0x002fe80000001814 */
[----:B------:R1:W-:Y:S02]  /*3280*/  MUFU.TANH R123, R2 ;  /* 0x00000002007b7308 */ /* 0x0003e40000002400 */
[----:B---3--:R-:W-:Y:S01]  /*3290*/  HMMA.16816.F32 R20, R12, R44, RZ ;  /* 0x0000002c0c14723c */ /* 0x008fe200000018ff */
[----:B-1----:R-:W-:-:S05]  /*32a0*/  FMUL.FTZ R2, R8, UR8 ;  /* 0x0000000808027c20 */ /* 0x002fca0008410000 */
[----:B------:R1:W3:Y:S02]  /*32b0*/  MUFU.TANH R100, R2 ;  /* 0x0000000200647308 */ /* 0x0002e40000002400 */
[----:B-1----:R-:W-:-:S06]  /*32c0*/  FMUL.FTZ R2, R9, UR8 ;  /* 0x0000000809027c20 */ /* 0x002fcc0008410000 */
[----:B------:R1:W-:Y:S02]  /*32d0*/  MUFU.TANH R99, R2 ;  /* 0x0000000200637308 */ /* 0x0003e40000002400 */
[----:B-1----:R-:W-:-:S06]  /*32e0*/  FMUL.FTZ R2, R10, UR8 ;  /* 0x000000080a027c20 */ /* 0x002fcc0008410000 */
[----:B------:R1:W4:Y:S02]  /*32f0*/  MUFU.TANH R121, R2 ;  /* 0x0000000200797308 */ /* 0x0003240000002400 */
[----:B-1----:R-:W-:Y:S02]  /*3300*/  FMUL.FTZ R2, R11, UR8 ;  /* 0x000000080b027c20 */ /* 0x002fe40008410000 */
[----:B------:R-:W-:Y:S01]  /*3310*/  HMMA.16816.F32 R8, R4, R34, R16 ;  /* 0x000000220408723c */ /* 0x000fe20000001810 */
[----:B------:R-:W1:Y:S03]  /*3320*/  LDSM.16.M88.4 R32, [R165+0x1400] ;  /* 0x00140000a520783b */ /* 0x000e660000000200 */
[----:B------:R2:W-:Y:S02]  /*3330*/  MUFU.TANH R122, R2 ;  /* 0x00000002007a7308 */ /* 0x0005e40000002400 */
[----:B------:R-:W-:Y:S01]  /*3340*/  HMMA.16816.F32 R16, R12, R42, RZ ;  /* 0x0000002a0c10723c */ /* 0x000fe200000018ff */
[----:B------:R-:W3:Y:S01]  /*3350*/  LDSM.16.M88.4 R40, [R134+0x2800] ;  /* 0x002800008628783b */ /* 0x000ee20000000200 */
[----:B--2---:R-:W-:-:S04]  /*3360*/  FMUL.FTZ R2, R24, UR8 ;  /* 0x0000000818027c20 */ /* 0x004fc80008410000 */
[----:B------:R2:W4:Y:S02]  /*3370*/  MUFU.TANH R98, R2 ;  /* 0x0000000200627308 */ /* 0x0005240000002400 */
[----:B--2---:R-:W-:-:S06]  /*3380*/  FMUL.FTZ R2, R25, UR8 ;  /* 0x0000000819027c20 */ /* 0x004fcc0008410000 */
[----:B------:R2:W-:Y:S02]  /*3390*/  MUFU.TANH R95, R2 ;  /* 0x00000002005f7308 */ /* 0x0005e40000002400 */
[----:B--2---:R-:W-:-:S06]  /*33a0*/  FMUL.FTZ R2, R26, UR8 ;  /* 0x000000081a027c20 */ /* 0x004fcc0008410000 */
[----:B------:R2:W4:Y:S02]  /*33b0*/  MUFU.TANH R129, R2 ;  /* 0x0000000200817308 */ /* 0x0005240000002400 */
[----:B--2---:R-:W-:Y:S02]  /*33c0*/  FMUL.FTZ R2, R27, UR8 ;  /* 0x000000081b027c20 */ /* 0x004fe40008410000 */
[----:B-1----:R-:W-:Y:S04]  /*33d0*/  HMMA.16816.F32 R24, R4, R32, R20 ;  /* 0x000000200418723c */ /* 0x002fe80000001814 */
[----:B------:R1:W-:Y:S02]  /*33e0*/  MUFU.TANH R133, R2 ;  /* 0x0000000200857308 */ /* 0x0003e40000002400 */
[----:B---3--:R-:W-:Y:S01]  /*33f0*/  HMMA.16816.F32 R20, R12, R40, RZ ;  /* 0x000000280c14723c */ /* 0x008fe200000018ff */
[----:B-1----:R-:W-:-:S05]  /*3400*/  FMUL.FTZ R2, R8, UR8 ;  /* 0x0000000808027c20 */ /* 0x002fca0008410000 */
[----:B------:R1:W2:Y:S02]  /*3410*/  MUFU.TANH R94, R2 ;  /* 0x00000002005e7308 */ /* 0x0002a40000002400 */
[----:B-1----:R-:W-:-:S06]  /*3420*/  FMUL.FTZ R2, R9, UR8 ;  /* 0x0000000809027c20 */ /* 0x002fcc0008410000 */
[----:B------:R1:W-:Y:S02]  /*3430*/  MUFU.TANH R93, R2 ;  /* 0x00000002005d7308 */ /* 0x0003e40000002400 */
[----:B-1----:R-:W-:-:S06]  /*3440*/  FMUL.FTZ R2, R10, UR8 ;  /* 0x000000080a027c20 */ /* 0x002fcc0008410000 */
[----:B------:R1:W3:Y:S02]  /*3450*/  MUFU.TANH R128, R2 ;  /* 0x0000000200807308 */ /* 0x0002e40000002400 */
[----:B-1----:R-:W-:Y:S02]  /*3460*/  FMUL.FTZ R2, R11, UR8 ;  /* 0x000000080b027c20 */ /* 0x002fe40008410000 */
[----:B------:R-:W-:Y:S01]  /*3470*/  HMMA.16816.F32 R8, R4, R38, R16 ;  /* 0x000000260408723c */ /* 0x000fe20000001810 */
[----:B------:R-:W-:Y:S03]  /*3480*/  LDSM.16.M88.4 R36, [R165+0x1c00] ;  /* 0x001c0000a524783b */ /* 0x000fe60000000200 */
[----:B------:R1:W3:Y:S02]  /*3490*/  MUFU.TANH R132, R2 ;  /* 0x0000000200847308 */ /* 0x0002e40000002400 */
[----:B------:R-:W-:Y:S01]  /*34a0*/  HMMA.16816.F32 R16, R12, R46, RZ ;  /* 0x0000002e0c10723c */ /* 0x000fe200000018ff */
[----:B------:R-:W-:Y:S01]  /*34b0*/  LDSM.16.M88.4 R44, [R134+0x2c00] ;  /* 0x002c0000862c783b */ /* 0x000fe20000000200 */
[----:B-1----:R-:W-:-:S04]  /*34c0*/  FMUL.FTZ R2, R28, UR8 ;  /* 0x000000081c027c20 */ /* 0x002fc80008410000 */
[----:B------:R1:W3:Y:S02]  /*34d0*/  MUFU.TANH R91, R2 ;  /* 0x00000002005b7308 */ /* 0x0002e40000002400 */
[----:B-1----:R-:W-:-:S06]  /*34e0*/  FMUL.FTZ R2, R29, UR8 ;  /* 0x000000081d027c20 */ /* 0x002fcc0008410000 */
        /* <DEDUP_REMOVED lines=8> */
[----:B----4-:R-:W-:-:S06]  /*3570*/  FMUL.FTZ R2, R9, UR8 ;  /* 0x0000000809027c20 */ /* 0x010fcc0008410000 */
[----:B------:R4:W3:Y:S02]  /*3580*/  MUFU.TANH R85, R2 ;  /* 0x0000000200557308 */ /* 0x0008e40000002400 */
[----:B----4-:R-:W-:-:S06]  /*3590*/  FMUL.FTZ R2, R10, UR8 ;  /* 0x000000080a027c20 */ /* 0x010fcc0008410000 */
[----:B------:R4:W-:Y:S02]  /*35a0*/  MUFU.TANH R137, R2 ;  /* 0x0000000200897308 */ /* 0x0009e40000002400 */
[----:B----4-:R-:W-:Y:S02]  /*35b0*/  FMUL.FTZ R2, R11, UR8 ;  /* 0x000000080b027c20 */ /* 0x010fe40008410000 */
[----:B------:R-:W-:Y:S04]  /*35c0*/  HMMA.16816.F32 R8, R4, R34, R16 ;  /* 0x000000220408723c */ /* 0x000fe80000001810 */
[----:B------:R4:W3:Y:S02]  /*35d0*/  MUFU.TANH R141, R2 ;  /* 0x00000002008d7308 */ /* 0x0008e40000002400 */
[----:B------:R-:W-:Y:S01]  /*35e0*/  HMMA.16816.F32 R16, R12, R42, RZ ;  /* 0x0000002a0c10723c */ /* 0x000fe200000018ff */
[----:B------:R-:W-:Y:S05]  /*35f0*/  LDSM.16.M88.4 R40, [R134+0x3800] ;  /* 0x003800008628783b */ /* 0x000fea0000000200 */
[----:B-1----:R-:W-:Y:S06]  /*3600*/  HMMA.16816.F32 R32, R4, R28, R20 ;  /* 0x0000001c0420723c */ /* 0x002fec0000001814 */
[----:B------:R-:W-:Y:S01]  /*3610*/  HMMA.16816.F32 R20, R12, R44, RZ ;  /* 0x0000002c0c14723c */ /* 0x000fe200000018ff */
[----:B----4-:R-:W-:-:S04]  /*3620*/  FMUL.FTZ R2, R24, UR8 ;  /* 0x0000000818027c20 */ /* 0x010fc80008410000 */
[----:B------:R1:W4:Y:S02]  /*3630*/  MUFU.TANH R87, R2 ;  /* 0x0000000200577308 */ /* 0x0003240000002400 */
[----:B-1----:R-:W-:-:S06]  /*3640*/  FMUL.FTZ R2, R25, UR8 ;  /* 0x0000000819027c20 */ /* 0x002fcc0008410000 */
[----:B------:R1:W-:Y:S02]  /*3650*/  MUFU.TANH R86, R2 ;  /* 0x0000000200567308 */ /* 0x0003e40000002400 */
[----:B-1----:R-:W-:-:S06]  /*3660*/  FMUL.FTZ R2, R26, UR8 ;  /* 0x000000081a027c20 */ /* 0x002fcc0008410000 */
[----:B------:R1:W4:Y:S02]  /*3670*/  MUFU.TANH R142, R2 ;  /* 0x00000002008e7308 */ /* 0x0003240000002400 */
[----:B-1----:R-:W-:Y:S02]  /*3680*/  FMUL.FTZ R2, R27, UR8 ;  /* 0x000000081b027c20 */ /* 0x002fe40008410000 */
[----:B------:R-:W1:Y:S04]  /*3690*/  LDSM.16.M88.4 R24, [R134+0x3000] ;  /* 0x003000008618783b */ /* 0x000e680000000200 */
        /* <DEDUP_REMOVED lines=8> */
[----:B------:R-:W-:Y:S04]  /*3720*/  HMMA.16816.F32 R8, R4, R30, R16 ;  /* 0x0000001e0408723c */ /* 0x000fe80000001810 */
[----:B------:R2:W4:Y:S02]  /*3730*/  MUFU.TANH R145, R2 ;  /* 0x0000000200917308 */ /* 0x0005240000002400 */
[----:B------:R-:W-:Y:S06]  /*3740*/  HMMA.16816.F32 R16, R12, R46, RZ ;  /* 0x0000002e0c10723c */ /* 0x000fec00000018ff */
[----:B------:R-:W-:Y:S06]  /*3750*/  HMMA.16816.F32 R28, R4, R36, R20 ;  /* 0x00000024041c723c */ /* 0x000fec0000001814 */
[----:B-1----:R-:W-:Y:S01]  /*3760*/  HMMA.16816.F32 R20, R12, R24, RZ ;  /* 0x000000180c14723c */ /* 0x002fe200000018ff */
[----:B--2---:R-:W-:-:S04]  /*3770*/  FMUL.FTZ R2, R32, UR8 ;  /* 0x0000000820027c20 */ /* 0x004fc80008410000 */
[----:B------:R1:W2:Y:S02]  /*3780*/  MUFU.TANH R83, R2 ;  /* 0x0000000200537308 */ /* 0x0002a40000002400 */
[----:B-1----:R-:W-:-:S06]  /*3790*/  FMUL.FTZ R2, R33, UR8 ;  /* 0x0000000821027c20 */ /* 0x002fcc0008410000 */
[----:B------:R1:W-:Y:S02]  /*37a0*/  MUFU.TANH R81, R2 ;  /* 0x0000000200517308 */ /* 0x0003e40000002400 */
[----:B-1----:R-:W-:-:S06]  /*37b0*/  FMUL.FTZ R2, R34, UR8 ;  /* 0x0000000822027c20 */ /* 0x002fcc0008410000 */
[----:B------:R1:W2:Y:S02]  /*37c0*/  MUFU.TANH R146, R2 ;  /* 0x0000000200927308 */ /* 0x0002a40000002400 */
[----:B-1----:R-:W-:Y:S02]  /*37d0*/  FMUL.FTZ R2, R35, UR8 ;  /* 0x0000000823027c20 */ /* 0x002fe40008410000 */
[----:B------:R-:W1:Y:S04]  /*37e0*/  LDSM.16.M88.4 R32, [R165+0x2000] ;  /* 0x00200000a520783b */ /* 0x000e680000000200 */
[----:B------:R3:W2:Y:S02]  /*37f0*/  MUFU.TANH R147, R2 ;  /* 0x0000000200937308 */ /* 0x0006a40000002400 */
[----:B---3--:R-:W-:-:S06]  /*3800*/  FMUL.FTZ R2, R8, UR8 ;  /* 0x0000000808027c20 */ /* 0x008fcc0008410000 */
[----:B------:R3:W-:Y:S02]  /*3810*/  MUFU.TANH R82, R2 ;  /* 0x0000000200527308 */ /* 0x0007e40000002400 */
[----:B---3--:R-:W-:Y:S01]  /*3820*/  FMUL.FTZ R2, R9, UR8 ;  /* 0x0000000809027c20 */ /* 0x008fe20008410000 */
[----:B-1----:R-:W-:Y:S05]  /*3830*/  HMMA.16816.F32 R20, R4, R32, R20 ;  /* 0x000000200414723c */ /* 0x002fea0000001814 */
[----:B------:R1:W-:Y:S02]  /*3840*/  MUFU.TANH R79, R2 ;  /* 0x00000002004f7308 */ /* 0x0003e40000002400 */
[----:B-1----:R-:W-:-:S06]  /*3850*/  FMUL.FTZ R2, R10, UR8 ;  /* 0x000000080a027c20 */ /* 0x002fcc0008410000 */
[----:B------:R1:W-:Y:S11]  /*3860*/  MUFU.TANH R148, R2 ;  /* 0x0000000200947308 */ /* 0x0003f60000002400 */
[----:B------:R-:W-:-:S04]  /*3870*/  FMUL.FTZ R3, R23, UR8 ;  /* 0x0000000817037c20 */ /* 0x000fc80008410000 */
[----:B------:R3:W-:Y:S01]  /*3880*/  MUFU.TANH R154, R3 ;  /* 0x00000003009a7308 */ /* 0x0007e20000002400 */
[----:B-1----:R-:W-:Y:S02]  /*3890*/  FMUL.FTZ R2, R11, UR8 ;  /* 0x000000080b027c20 */ /* 0x002fe40008410000 */
[----:B------:R-:W-:Y:S01]  /*38a0*/  HMMA.16816.F32 R8, R4, R38, R16 ;  /* 0x000000260408723c */ /* 0x000fe20000001810 */
[----:B------:R-:W1:Y:S04]  /*38b0*/  LDSM.16.M88.4 R36, [R134+0x3400] ;  /* 0x003400008624783b */ /* 0x000e680000000200 */
[----:B------:R4:W-:Y:S01]  /*38c0*/  MUFU.TANH R150, R2 ;  /* 0x0000000200967308 */ /* 0x0009e20000002400 */
[----:B------:R-:W-:Y:S01]  /*38d0*/  HMMA.16816.F32 R16, R12, R26, RZ ;  /* 0x0000001a0c10723c */ /* 0x000fe200000018ff */
[----:B---3--:R-:W-:-:S02]  /*38e0*/  IMAD R3, R56, 0x10, R59 ;  /* 0x0000001038037824 */ /* 0x008fc400078e023b */
[----:B----4-:R-:W-:-:S04]  /*38f0*/  FMUL.FTZ R2, R28, UR8 ;  /* 0x000000081c027c20 */ /* 0x010fc80008410000 */
[----:B------:R3:W4:-:S15]  /*3900*/  MUFU.TANH R75, R2 ;  /* 0x00000002004b7308 */ /* 0x00071e0000002400 */
[----:B------:R-:W-:-:S02]  /*3910*/  NOP ;  /* 0x0000000000007918 */ /* 0x000fc40000000000 */
[----:B------:R-:W-:Y:S01]  /*3920*/  HMMA.16816.F32 R24, R4, R34, R16 ;  /* 0x000000220418723c */ /* 0x000fe20000001810 */
[----:B------:R-:W-:Y:S01]  /*3930*/  LDSM.16.M88.4 R32, [R165+0x2800] ;  /* 0x00280000a520783b */ /* 0x000fe20000000200 */
[----:B---3--:R-:W-:-:S04]  /*3940*/  FMUL.FTZ R2, R29, UR8 ;  /* 0x000000081d027c20 */ /* 0x008fc80008410000 */
[----:B------:R3:W-:-:S15]  /*3950*/  MUFU.TANH R77, R2 ;  /* 0x00000002004d7308 */ /* 0x0007de0000002400 */
[----:B------:R-:W-:-:S03]  /*3960*/  NOP ;  /* 0x0000000000007918 */ /* 0x000fc60000000000 */
[----:B------:R-:W-:-:S04]  /*3970*/  FMUL.FTZ R16, R24, UR8 ;  /* 0x0000000818107c20 */ /* 0x000fc80008410000 */
[----:B------:R-:W-:Y:S01]  /*3980*/  MUFU.TANH R156, R16 ;  /* 0x00000010009c7308 */ /* 0x000fe20000002400 */
[----:B---3--:R-:W-:-:S07]  /*3990*/  FMUL.FTZ R2, R30, UR8 ;  /* 0x000000081e027c20 */ /* 0x008fce0008410000 */
[----:B------:R3:W4:Y:S02]  /*39a0*/  MUFU.TANH R149, R2 ;  /* 0x0000000200957308 */ /* 0x0007240000002400 */
[----:B---3--:R-:W-:Y:S02]  /*39b0*/  FMUL.FTZ R2, R31, UR8 ;  /* 0x000000081f027c20 */ /* 0x008fe40008410000 */
[----:B------:R-:W3:Y:S04]  /*39c0*/  LDSM.16.M88.4 R28, [R165+0x2400] ;  /* 0x00240000a51c783b */ /* 0x000ee80000000200 */
[----:B------:R2:W4:Y:S02]  /*39d0*/  MUFU.TANH R151, R2 ;  /* 0x0000000200977308 */ /* 0x0005240000002400 */
[----:B--2---:R-:W-:-:S06]  /*39e0*/  FMUL.FTZ R2, R8, UR8 ;  /* 0x0000000808027c20 */ /* 0x004fcc0008410000 */
[----:B------:R2:W4:Y:S02]  /*39f0*/  MUFU.TANH R76, R2 ;  /* 0x00000002004c7308 */ /* 0x0005240000002400 */
[----:B--2---:R-:W-:-:S06]  /*3a00*/  FMUL.FTZ R2, R9, UR8 ;  /* 0x0000000809027c20 */ /* 0x004fcc0008410000 */
[----:B------:R2:W-:Y:S02]  /*3a10*/  MUFU.TANH R78, R2 ;  /* 0x00000002004e7308 */ /* 0x0005e40000002400 */
[----:B--2---:R-:W-:-:S06]  /*3a20*/  FMUL.FTZ R2, R10, UR8 ;  /* 0x000000080a027c20 */ /* 0x004fcc0008410000 */
[----:B------:R2:W4:Y:S02]  /*3a30*/  MUFU.TANH R53, R2 ;  /* 0x0000000200357308 */ /* 0x0005240000002400 */
[----:B--2---:R-:W-:Y:S02]  /*3a40*/  FMUL.FTZ R2, R11, UR8 ;  /* 0x000000080b027c20 */ /* 0x004fe40008410000 */
[----:B-1----:R-:W-:Y:S04]  /*3a50*/  HMMA.16816.F32 R8, R12, R36, RZ ;  /* 0x000000240c08723c */ /* 0x002fe800000018ff */
[----:B------:R1:W-:Y:S02]  /*3a60*/  MUFU.TANH R71, R2 ;  /* 0x0000000200477308 */ /* 0x0003e40000002400 */
[----:B-1----:R-:W-:-:S06]  /*3a70*/  FMUL.FTZ R2, R20, UR8 ;  /* 0x0000000814027c20 */ /* 0x002fcc0008410000 */
[----:B------:R1:W2:Y:S02]  /*3a80*/  MUFU.TANH R74, R2 ;  /* 0x00000002004a7308 */ /* 0x0002a40000002400 */
[----:B-1----:R-:W-:-:S06]  /*3a90*/  FMUL.FTZ R2, R21, UR8 ;  /* 0x0000000815027c20 */ /* 0x002fcc0008410000 */
[----:B------:R1:W-:Y:S02]  /*3aa0*/  MUFU.TANH R73, R2 ;  /* 0x0000000200497308 */ /* 0x0003e40000002400 */
[----:B-1----:R-:W-:Y:S02]  /*3ab0*/  FMUL.FTZ R2, R22, UR8 ;  /* 0x0000000816027c20 */ /* 0x002fe40008410000 */
[----:B---3--:R-:W-:Y:S04]  /*3ac0*/  HMMA.16816.F32 R20, R4, R28, R8 ;  /* 0x0000001c0414723c */ /* 0x008fe80000001808 */
[----:B------:R1:W3:Y:S03]  /*3ad0*/  MUFU.TANH R152, R2 ;  /* 0x0000000200987308 */ /* 0x0002e60000002400 */
[----:B------:R-:W-:Y:S01]  /*3ae0*/  FMUL.FTZ R8, R25, UR8 ;  /* 0x0000000819087c20 */ /* 0x000fe20008410000 */
[----:B------:R-:W-:-:S02]  /*3af0*/  IMAD.SHL.U32 R9, R58, 0x2, RZ ;  /* 0x000000023a097824 */ /* 0x000fc400078e00ff */
[----:B------:R-:W-:Y:S02]  /*3b00*/  FMUL.FTZ R11, R27, UR8 ;  /* 0x000000081b0b7c20 */ /* 0x000fe40008410000 */
[----:B------:R4:W-:Y:S01]  /*3b10*/  MUFU.TANH R72, R8 ;  /* 0x0000000800487308 */ /* 0x0009e20000002400 */
[----:B------:R-:W-:Y:S02]  /*3b20*/  LOP3.LUT R9, R9, 0x6, RZ, 0xc0, !PT ;  /* 0x0000000609097812 */ /* 0x000fe400078ec0ff */
[----:B-1----:R-:W-:-:S05]  /*3b30*/  LOP3.LUT R2, R57, 0xffffffe0, RZ, 0xc0, !PT ;  /* 0xffffffe039027812 */ /* 0x002fca00078ec0ff */
[----:B------:R1:W-:Y:S01]  /*3b40*/  MUFU.TANH R47, R11 ;  /* 0x0000000b002f7308 */ /* 0x0003e20000002400 */
[----:B------:R-:W-:Y:S02]  /*3b50*/  IMAD.IADD R2, R58, 0x1, -R2 ;  /* 0x000000013a027824 */ /* 0x000fe400078e0a02 */
[----:B----4-:R-:W-:-:S03]  /*3b60*/  FMUL.FTZ R8, R26, UR8 ;  /* 0x000000081a087c20 */ /* 0x010fc60008410000 */
[----:B------:R-:W-:Y:S02]  /*3b70*/  SHF.R.S32.HI R17, RZ, 0x1f, R2 ;  /* 0x0000001fff117819 */ /* 0x000fe40000011402 */
[----:B------:R4:W3:Y:S02]  /*3b80*/  MUFU.TANH R46, R8 ;  /* 0x00000008002e7308 */ /* 0x0008e40000002400 */
[----:B------:R-:W-:Y:S02]  /*3b90*/  LEA.HI R2, R17, R2, RZ, 0x2 ;  /* 0x0000000211027211 */ /* 0x000fe400078f10ff */
[----:B------:R-:W-:Y:S01]  /*3ba0*/  HMMA.16816.F32 R16, R12, R38, RZ ;  /* 0x000000260c10723c */ /* 0x000fe200000018ff */
[----:B------:R-:W-:Y:S01]  /*3bb0*/  LDSM.16.M88.4 R36, [R134+0x4000] ;  /* 0x004000008624783b */ /* 0x000fe20000000200 */
[----:B------:R-:W-:Y:S01]  /*3bc0*/  SHF.R.S32.HI R2, RZ, 0x2, R2 ;  /* 0x00000002ff027819 */ /* 0x000fe20000011402 */
[----:B-1----:R-:W-:-:S03]  /*3bd0*/  FMUL.FTZ R11, R21, UR8 ;  /* 0x00000008150b7c20 */ /* 0x002fc60008410000 */
[----:B------:R-:W-:Y:S01]  /*3be0*/  IADD3 R2, R3, 0x1, R2 ;  /* 0x0000000103027810 */ /* 0x000fe20007ffe002 */
[----:B------:R1:W-:Y:S03]  /*3bf0*/  MUFU.TANH R64, R11 ;  /* 0x0000000b00407308 */ /* 0x0003e60000002400 */
[----:B------:R-:W-:Y:S01]  /*3c00*/  IADD3 R3, R48, R2, -R49 ;  /* 0x0000000230037210 */ /* 0x000fe20007ffe831 */
[----:B------:R-:W-:-:S04]  /*3c10*/  IMAD.IADD R2, R164, 0x1, R9 ;  /* 0x00000001a4027824 */ /* 0x000fc800078e0209 */
[----:B------:R-:W-:Y:S02]  /*3c20*/  IMAD.IADD R3, R3, 0x1, R61 ;  /* 0x0000000103037824 */ /* 0x000fe400078e023d */
[----:B------:R-:W-:-:S03]  /*3c30*/  VIADD R10, R2, 0x1 ;  /* 0x00000001020a7836 */ /* 0x000fc60000000000 */
[C---:B------:R-:W-:Y:S02]  /*3c40*/  VIMNMX R9, R3.reuse, R48, PT ;  /* 0x0000003003097248 */ /* 0x040fe40003fe0100 */
[----:B----4-:R-:W-:Y:S01]  /*3c50*/  VIADDMNMX R8, R3, 0x8, R48, PT ;  /* 0x0000000803087846 */ /* 0x010fe20003800130 */
[----:B------:R-:W-:Y:S01]  /*3c60*/  VIADD R3, R2, 0x8 ;  /* 0x0000000802037836 */ /* 0x000fe20000000000 */
[----:B------:R-:W-:Y:S01]  /*3c70*/  HMMA.16816.F32 R24, R4, R30, R16 ;  /* 0x0000001e0418723c */ /* 0x000fe20000001810 */
[----:B------:R-:W4:Y:S01]  /*3c80*/  LDSM.16.M88.4 R28, [R134+0x3c00] ;  /* 0x003c0000861c783b */ /* 0x000f220000000200 */
[-C--:B------:R-:W-:Y:S01]  /*3c90*/  ISETP.GE.AND P4, PT, R10, R9.reuse, PT ;  /* 0x000000090a00720c */ /* 0x080fe20003f86270 */
[----:B-1----:R-:W-:Y:S01]  /*3ca0*/  FMUL.FTZ R11, R22, UR8 ;  /* 0x00000008160b7c20 */ /* 0x002fe20008410000 */
[-C--:B------:R-:W-:Y:S01]  /*3cb0*/  ISETP.GE.AND P2, PT, R10, R8.reuse, PT ;  /* 0x000000080a00720c */ /* 0x080fe20003f46270 */
[----:B------:R-:W-:Y:S01]  /*3cc0*/  FMUL.FTZ R10, R20, UR8 ;  /* 0x00000008140a7c20 */ /* 0x000fe20008410000 */
[----:B------:R-:W-:Y:S01]  /*3cd0*/  HMMA.16816.F32 R16, R12, R40, RZ ;  /* 0x000000280c10723c */ /* 0x000fe200000018ff */
[C---:B------:R-:W-:Y:S01]  /*3ce0*/  ISETP.GE.AND P1, PT, R3.reuse, R9, PT ;  /* 0x000000090300720c */ /* 0x040fe20003f26270 */
[----:B------:R1:W3:Y:S01]  /*3cf0*/  MUFU.TANH R45, R11 ;  /* 0x0000000b002d7308 */ /* 0x0002e20000002400 */
[-C--:B------:R-:W-:Y:S01]  /*3d00*/  ISETP.GE.AND P5, PT, R3, R8.reuse, PT ;  /* 0x000000080300720c */ /* 0x080fe20003fa6270 */
[C---:B------:R-:W-:Y:S01]  /*3d10*/  VIADD R3, R2.reuse, 0x9 ;  /* 0x0000000902037836 */ /* 0x040fe20000000000 */
[----:B------:R-:W-:-:S02]  /*3d20*/  ISETP.GE.AND P3, PT, R2, R8, PT ;  /* 0x000000080200720c */ /* 0x000fc40003f66270 */
[----:B------:R-:W-:Y:S02]  /*3d30*/  FSEL R108, R108, -INF , !P4 ;  /* 0xff8000006c6c7808 */ /* 0x000fe40006000000 */
[----:B------:R-:W-:Y:S01]  /*3d40*/  FSEL R124, R124, -INF , !P2 ;  /* 0xff8000007c7c7808 */ /* 0x000fe20005000000 */
        /* <DEDUP_REMOVED lines=9> */
[----:B------:R1:W3:Y:S02]  /*3de0*/  MUFU.TANH R120, R11 ;  /* 0x0000000b00787308 */ /* 0x0002e40000002400 */
[----:B------:R-:W-:Y:S01]  /*3df0*/  HMMA.16816.F32 R20, R4, R32, R16 ;  /* 0x000000200414723c */ /* 0x000fe20000001810 */
[----:B------:R-:W-:Y:S01]  /*3e00*/  FSEL R138, R138, -INF , !P5 ;  /* 0xff8000008a8a7808 */ /* 0x000fe20006800000 */
[----:B--2---:R-:W-:Y:S01]  /*3e10*/  VIADD R10, R2, 0x10 ;  /* 0x00000010020a7836 */ /* 0x004fe20000000000 */
[----:B------:R-:W-:-:S03]  /*3e20*/  ISETP.GE.AND P1, PT, R3, R9, PT ;  /* 0x000000090300720c */ /* 0x000fc60003f26270 */
[----:B------:R-:W-:Y:S01]  /*3e30*/  HMMA.16816.F32 R16, R12, R42, RZ ;  /* 0x0000002a0c10723c */ /* 0x000fe200000018ff */
[----:B------:R-:W2:Y:S01]  /*3e40*/  LDSM.16.M88.4 R40, [R165+0x2c00] ;  /* 0x002c0000a528783b */ /* 0x000ea20000000200 */
[CC--:B------:R-:W-:Y:S02]  /*3e50*/  ISETP.GE.AND P4, PT, R10.reuse, R9.reuse, PT ;  /* 0x000000090a00720c */ /* 0x0c0fe40003f86270 */
[-C--:B------:R-:W-:Y:S01]  /*3e60*/  ISETP.GE.AND P2, PT, R10, R8.reuse, PT ;  /* 0x000000080a00720c */ /* 0x080fe20003f46270 */
[C---:B------:R-:W-:Y:S01]  /*3e70*/  VIADD R10, R2.reuse, 0x18 ;  /* 0x00000018020a7836 */ /* 0x040fe20000000000 */
[-C--:B------:R-:W-:Y:S01]  /*3e80*/  ISETP.GE.AND P5, PT, R3, R8.reuse, PT ;  /* 0x000000080300720c */ /* 0x080fe20003fa6270 */
[----:B------:R-:W-:Y:S01]  /*3e90*/  VIADD R3, R2, 0x19 ;  /* 0x0000001902037836 */ /* 0x000fe20000000000 */
[----:B------:R-:W-:Y:S02]  /*3ea0*/  FSEL R107, R107, -INF , !P1 ;  /* 0xff8000006b6b7808 */ /* 0x000fe40004800000 */
[C---:B------:R-:W-:Y:S01]  /*3eb0*/  ISETP.GE.AND P0, PT, R10.reuse, R9, PT ;  /* 0x000000090a00720c */ /* 0x040fe20003f06270 */
[----:B-1----:R-:W-:Y:S01]  /*3ec0*/  FMUL.FTZ R11, R25, UR8 ;  /* 0x00000008190b7c20 */ /* 0x002fe20008410000 */
[----:B------:R-:W-:Y:S01]  /*3ed0*/  ISETP.GE.AND P3, PT, R10, R8, PT ;  /* 0x000000080a00720c */ /* 0x000fe20003f66270 */
[----:B------:R-:W-:Y:S01]  /*3ee0*/  FMUL.FTZ R10, R24, UR8 ;  /* 0x00000008180a7c20 */ /* 0x000fe20008410000 */
[----:B------:R-:W-:Y:S01]  /*3ef0*/  FSEL R126, R126, -INF , !P5 ;  /* 0xff8000007e7e7808 */ /* 0x000fe20006800000 */
[----:B------:R1:W3:Y:S01]  /*3f00*/  MUFU.TANH R65, R11 ;  /* 0x0000000b00417308 */ /* 0x0002e20000002400 */
[----:B------:R-:W-:-:S02]  /*3f10*/  FSEL R109, R109, -INF , !P4 ;  /* 0xff8000006d6d7808 */ /* 0x000fc40006000000 */
[----:B------:R-:W-:Y:S02]  /*3f20*/  FSEL R135, R135, -INF , !P2 ;  /* 0xff80000087877808 */ /* 0x000fe40005000000 */
[CC--:B------:R-:W-:Y:S02]  /*3f30*/  ISETP.GE.AND P4, PT, R3.reuse, R9.reuse, PT ;  /* 0x000000090300720c */ /* 0x0c0fe40003f86270 */
[----:B------:R-:W-:Y:S01]  /*3f40*/  ISETP.GE.AND P2, PT, R3, R8, PT ;  /* 0x000000080300720c */ /* 0x000fe20003f46270 */
[----:B------:R4:W-:Y:S01]  /*3f50*/  MUFU.TANH R66, R10 ;  /* 0x0000000a00427308 */ /* 0x0009e20000002400 */
[----:B------:R-:W-:Y:S01]  /*3f60*/  VIADD R3, R2, 0x21 ;  /* 0x0000002102037836 */ /* 0x000fe20000000000 */
[----:B------:R-:W-:Y:S02]  /*3f70*/  FSEL R105, R105, -INF , !P0 ;  /* 0xff80000069697808 */ /* 0x000fe40004000000 */
[----:B------:R-:W-:Y:S02]  /*3f80*/  FSEL R125, R125, -INF , !P3 ;  /* 0xff8000007d7d7808 */ /* 0x000fe40005800000 */
[----:B------:R-:W-:-:S02]  /*3f90*/  ISETP.GE.AND P0, PT, R3, R9, PT ;  /* 0x000000090300720c */ /* 0x000fc40003f06270 */
        /* <DEDUP_REMOVED lines=8> */
[----:B----4-:R-:W-:Y:S01]  /*4020*/  VIADD R10, R2, 0x20 ;  /* 0x00000020020a7836 */ /* 0x010fe20000000000 */
[----:B------:R-:W-:Y:S01]  /*4030*/  FSEL R100, R100, -INF , !P4 ;  /* 0xff80000064647808 */ /* 0x000fe20006000000 */
[----:B------:R-:W-:Y:S01]  /*4040*/  VIADD R3, R2, 0x29 ;  /* 0x0000002902037836 */ /* 0x000fe20000000000 */
[----:B------:R-:W-:-:S02]  /*4050*/  FSEL R121, R121, -INF , !P2 ;  /* 0xff80000079797808 */ /* 0x000fc40005000000 */
[CC--:B------:R-:W-:Y:S02]  /*4060*/  ISETP.GE.AND P1, PT, R10.reuse, R9.reuse, PT ;  /* 0x000000090a00720c */ /* 0x0c0fe40003f26270 */
[-C--:B------:R-:W-:Y:S01]  /*4070*/  ISETP.GE.AND P5, PT, R10, R8.reuse, PT ;  /* 0x000000080a00720c */ /* 0x080fe20003fa6270 */
[----:B------:R-:W-:Y:S01]  /*4080*/  FMUL.FTZ R10, R26, UR8 ;  /* 0x000000081a0a7c20 */ /* 0x000fe20008410000 */
[----:B------:R-:W-:Y:S02]  /*4090*/  FSEL R103, R103, -INF , !P1 ;  /* 0xff80000067677808 */ /* 0x000fe40004800000 */
[----:B------:R-:W-:Y:S01]  /*40a0*/  FSEL R127, R127, -INF , !P5 ;  /* 0xff8000007f7f7808 */ /* 0x000fe20006800000 */
[----:B------:R4:W-:Y:S01]  /*40b0*/  MUFU.TANH R44, R10 ;  /* 0x0000000a002c7308 */ /* 0x0009e20000002400 */
[C---:B------:R-:W-:Y:S01]  /*40c0*/  ISETP.GE.AND P1, PT, R3.reuse, R9, PT ;  /* 0x000000090300720c */ /* 0x040fe20003f26270 */
[----:B-1----:R-:W-:Y:S01]  /*40d0*/  FMUL.FTZ R11, R22, UR8 ;  /* 0x00000008160b7c20 */ /* 0x002fe20008410000 */
[----:B------:R-:W-:Y:S01]  /*40e0*/  ISETP.GE.AND P5, PT, R3, R8, PT ;  /* 0x000000080300720c */ /* 0x000fe20003fa6270 */
[----:B------:R-:W-:Y:S01]  /*40f0*/  VIADD R3, R2, 0x30 ;  /* 0x0000003002037836 */ /* 0x000fe20000000000 */
[----:B------:R-:W-:-:S03]  /*4100*/  FSEL R101, R101, -INF , !P0 ;  /* 0xff80000065657808 */ /* 0x000fc60004000000 */
[----:B------:R1:W-:Y:S01]  /*4110*/  MUFU.TANH R61, R11 ;  /* 0x0000000b003d7308 */ /* 0x0003e20000002400 */
[----:B------:R-:W-:Y:S02]  /*4120*/  FSEL R123, R123, -INF , !P3 ;  /* 0xff8000007b7b7808 */ /* 0x000fe40005800000 */
[C---:B------:R-:W-:Y:S02]  /*4130*/  ISETP.GE.AND P0, PT, R3.reuse, R9, PT ;  /* 0x000000090300720c */ /* 0x040fe40003f06270 */
[----:B------:R-:W-:Y:S01]  /*4140*/  ISETP.GE.AND P3, PT, R3, R8, PT ;  /* 0x000000080300720c */ /* 0x000fe20003f66270 */
[----:B------:R-:W-:Y:S01]  /*4150*/  VIADD R3, R2, 0x38 ;  /* 0x0000003802037836 */ /* 0x000fe20000000000 */
[----:B------:R-:W-:Y:S01]  /*4160*/  FSEL R98, R98, -INF , !P0 ;  /* 0xff80000062627808 */ /* 0x000fe20004000000 */
[----:B----4-:R-:W-:Y:S01]  /*4170*/  FMUL.FTZ R10, R27, UR8 ;  /* 0x000000081b0a7c20 */ /* 0x010fe20008410000 */
[----:B------:R-:W-:Y:S01]  /*4180*/  FSEL R129, R129, -INF , !P3 ;  /* 0xff80000081817808 */ /* 0x000fe20005800000 */
[----:B------:R-:W-:Y:S01]  /*4190*/  HMMA.16816.F32 R24, R4, R34, R16 ;  /* 0x000000220418723c */ /* 0x000fe20000001810 */
[----:B------:R-:W4:Y:S01]  /*41a0*/  LDSM.16.M88.4 R32, [R165+0x3000] ;  /* 0x00300000a520783b */ /* 0x000f220000000200 */
[----:B------:R3:W4:Y:S01]  /*41b0*/  MUFU.TANH R118, R10 ;  /* 0x0000000a00767308 */ /* 0x0007220000002400 */
[----:B------:R-:W-:-:S02]  /*41c0*/  FSEL R99, R99, -INF , !P1 ;  /* 0xff80000063637808 */ /* 0x000fc40004800000 */
[----:B------:R-:W-:Y:S01]  /*41d0*/  FSEL R122, R122, -INF , !P5 ;  /* 0xff8000007a7a7808 */ /* 0x000fe20006800000 */
[----:B------:R-:W-:Y:S01]  /*41e0*/  HMMA.16816.F32 R16, R12, R28, RZ ;  /* 0x0000001c0c10723c */ /* 0x000fe200000018ff */
[----:B-1----:R-:W-:Y:S01]  /*41f0*/  FMUL.FTZ R11, R23, UR8 ;  /* 0x00000008170b7c20 */ /* 0x002fe20008410000 */
[C---:B------:R-:W-:Y:S02]  /*4200*/  ISETP.GE.AND P1, PT, R3.reuse, R9, PT ;  /* 0x000000090300720c */ /* 0x040fe40003f26270 */
[----:B------:R-:W-:Y:S01]  /*4210*/  ISETP.GE.AND P5, PT, R3, R8, PT ;  /* 0x000000080300720c */ /* 0x000fe20003fa6270 */
[----:B------:R-:W-:Y:S01]  /*4220*/  VIADD R3, R2, 0x40 ;  /* 0x0000004002037836 */ /* 0x000fe20000000000 */
[----:B------:R-:W-:Y:S01]  /*4230*/  FSEL R94, R94, -INF , !P1 ;  /* 0xff8000005e5e7808 */ /* 0x000fe20004800000 */
[----:B------:R1:W4:Y:S01]  /*4240*/  MUFU.TANH R117, R11 ;  /* 0x0000000b00757308 */ /* 0x0003220000002400 */
[----:B------:R-:W-:Y:S01]  /*4250*/  FSEL R128, R128, -INF , !P5 ;  /* 0xff80000080807808 */ /* 0x000fe20006800000 */
[----:B---3--:R-:W-:-:S06]  /*4260*/  FMUL.FTZ R10, R20, UR8 ;  /* 0x00000008140a7c20 */ /* 0x008fcc0008410000 */
[----:B------:R3:W4:Y:S09]  /*4270*/  MUFU.TANH R67, R10 ;  /* 0x0000000a00437308 */ /* 0x0007320000002400 */
[----:B--2---:R-:W-:Y:S01]  /*4280*/  HMMA.16816.F32 R20, R4, R40, R16 ;  /* 0x000000280414723c */ /* 0x004fe20000001810 */
[----:B-1----:R-:W-:-:S04]  /*4290*/  FMUL.FTZ R11, R25, UR8 ;  /* 0x00000008190b7c20 */ /* 0x002fc80008410000 */
[----:B------:R1:W-:Y:S01]  /*42a0*/  MUFU.TANH R116, R11 ;  /* 0x0000000b00747308 */ /* 0x0003e20000002400 */
[----:B------:R-:W-:Y:S01]  /*42b0*/  HMMA.16816.F32 R16, R12, R30, RZ ;  /* 0x0000001e0c10723c */ /* 0x000fe200000018ff */
[----:B------:R-:W2:Y:S01]  /*42c0*/  LDSM.16.M88.4 R28, [R134+0x4400] ;  /* 0x00440000861c783b */ /* 0x000ea20000000200 */
[----:B---3--:R-:W-:-:S05]  /*42d0*/  VIADD R10, R2, 0x31 ;  /* 0x00000031020a7836 */ /* 0x008fca0000000000 */
[CC--:B------:R-:W-:Y:S02]  /*42e0*/  ISETP.GE.AND P4, PT, R10.reuse, R9.reuse, PT ;  /* 0x000000090a00720c */ /* 0x0c0fe40003f86270 */
[----:B------:R-:W-:Y:S01]  /*42f0*/  ISETP.GE.AND P2, PT, R10, R8, PT ;  /* 0x000000080a00720c */ /* 0x000fe20003f46270 */
[----:B------:R-:W-:Y:S01]  /*4300*/  VIADD R10, R2, 0x39 ;  /* 0x00000039020a7836 */ /* 0x000fe20000000000 */
[----:B------:R-:W-:Y:S02]  /*4310*/  FSEL R95, R95, -INF , !P4 ;  /* 0xff8000005f5f7808 */ /* 0x000fe40006000000 */
[----:B------:R-:W-:Y:S02]  /*4320*/  FSEL R133, R133, -INF , !P2 ;  /* 0xff80000085857808 */ /* 0x000fe40005000000 */
[----:B------:R-:W-:-:S03]  /*4330*/  ISETP.GE.AND P0, PT, R10, R9, PT ;  /* 0x000000090a00720c */ /* 0x000fc60003f06270 */
[----:B-1----:R-:W-:Y:S01]  /*4340*/  FMUL.FTZ R11, R21, UR8 ;  /* 0x00000008150b7c20 */ /* 0x002fe20008410000 */
[-C--:B------:R-:W-:Y:S01]  /*4350*/  ISETP.GE.AND P3, PT, R10, R8.reuse, PT ;  /* 0x000000080a00720c */ /* 0x080fe20003f66270 */
[----:B------:R-:W-:Y:S01]  /*4360*/  FMUL.FTZ R10, R24, UR8 ;  /* 0x00000008180a7c20 */ /* 0x000fe20008410000 */
[CC--:B------:R-:W-:Y:S01]  /*4370*/  ISETP.GE.AND P4, PT, R3.reuse, R9.reuse, PT ;  /* 0x000000090300720c */ /* 0x0c0fe20003f86270 */
[----:B------:R1:W-:Y:S01]  /*4380*/  MUFU.TANH R114, R11 ;  /* 0x0000000b00727308 */ /* 0x0003e20000002400 */
[-C--:B------:R-:W-:Y:S01]  /*4390*/  ISETP.GE.AND P2, PT, R3, R8.reuse, PT ;  /* 0x000000080300720c */ /* 0x080fe20003f46270 */
[----:B------:R-:W-:Y:S01]  /*43a0*/  VIADD R3, R2, 0x48 ;  /* 0x0000004802037836 */ /* 0x000fe20000000000 */
[----:B------:R-:W-:Y:S02]  /*43b0*/  FSEL R93, R93, -INF , !P0 ;  /* 0xff8000005d5d7808 */ /* 0x000fe40004000000 */
[----:B------:R-:W-:Y:S02]  /*43c0*/  FSEL R132, R132, -INF , !P3 ;  /* 0xff80000084847808 */ /* 0x000fe40005800000 */
[C---:B------:R-:W-:Y:S01]  /*43d0*/  ISETP.GE.AND P0, PT, R3.reuse, R9, PT ;  /* 0x000000090300720c */ /* 0x040fe20003f06270 */
[----:B------:R3:W2:Y:S01]  /*43e0*/  MUFU.TANH R115, R10 ;  /* 0x0000000a00737308 */ /* 0x0006a20000002400 */
[----:B------:R-:W-:Y:S01]  /*43f0*/  ISETP.GE.AND P3, PT, R3, R8, PT ;  /* 0x000000080300720c */ /* 0x000fe20003f66270 */
[----:B------:R-:W-:Y:S01]  /*4400*/  VIADD R3, R2, 0x49 ;  /* 0x0000004902037836 */ /* 0x000fe20000000000 */
[----:B------:R-:W-:-:S02]  /*4410*/  FSEL R91, R91, -INF , !P4 ;  /* 0xff8000005b5b7808 */ /* 0x000fc40006000000 */
[----:B------:R-:W-:Y:S02]  /*4420*/  FSEL R139, R139, -INF , !P2 ;  /* 0xff8000008b8b7808 */ /* 0x000fe40005000000 */
[C---:B------:R-:W-:Y:S02]  /*4430*/  ISETP.GE.AND P4, PT, R3.reuse, R9, PT ;  /* 0x000000090300720c */ /* 0x040fe40003f86270 */
[----:B------:R-:W-:Y:S01]  /*4440*/  ISETP.GE.AND P2, PT, R3, R8, PT ;  /* 0x000000080300720c */ /* 0x000fe20003f46270 */
[----:B------:R-:W-:Y:S02]  /*4450*/  VIADD R3, R2, 0x50 ;  /* 0x0000005002037836 */ /* 0x000fe40000000000 */
[----:B-1----:R-:W-:Y:S01]  /*4460*/  FMUL.FTZ R11, R22, UR8 ;  /* 0x00000008160b7c20 */ /* 0x002fe20008410000 */
[----:B------:R-:W-:Y:S02]  /*4470*/  FSEL R85, R85, -INF , !P4 ;  /* 0xff80000055557808 */ /* 0x000fe40006000000 */
[----:B------:R-:W-:Y:S01]  /*4480*/  FSEL R141, R141, -INF , !P2 ;  /* 0xff8000008d8d7808 */ /* 0x000fe20005000000 */
        /* <DEDUP_REMOVED lines=9> */
[----:B------:R3:W2:Y:S01]  /*4520*/  MUFU.TANH R60, R10 ;  /* 0x0000000a003c7308 */ /* 0x0006a20000002400 */
[C---:B------:R-:W-:Y:S02]  /*4530*/  ISETP.GE.AND P1, PT, R3.reuse, R9, PT ;  /* 0x000000090300720c */ /* 0x040fe40003f26270 */
[----:B------:R-:W-:Y:S01]  /*4540*/  ISETP.GE.AND P5, PT, R3, R8, PT ;  /* 0x000000080300720c */ /* 0x000fe20003fa6270 */
[----:B------:R-:W-:-:S02]  /*4550*/  VIADD R3, R2, 0x51 ;  /* 0x0000005102037836 */ /* 0x000fc40000000000 */
[----:B-1----:R-:W-:Y:S01]  /*4560*/  FMUL.FTZ R11, R23, UR8 ;  /* 0x00000008170b7c20 */ /* 0x002fe20008410000 */
[----:B------:R-:W-:Y:S02]  /*4570*/  FSEL R87, R87, -INF , !P1 ;  /* 0xff80000057577808 */ /* 0x000fe40004800000 */
[----:B------:R-:W-:Y:S01]  /*4580*/  FSEL R142, R142, -INF , !P5 ;  /* 0xff8000008e8e7808 */ /* 0x000fe20006800000 */
[----:B------:R-:W-:Y:S01]  /*4590*/  MUFU.TANH R106, R11 ;  /* 0x0000000b006a7308 */ /* 0x000fe20000002400 */
[CC--:B------:R-:W-:Y:S02]  /*45a0*/  ISETP.GE.AND P0, PT, R3.reuse, R9.reuse, PT ;  /* 0x000000090300720c */ /* 0x0c0fe40003f06270 */
[-C--:B------:R-:W-:Y:S01]  /*45b0*/  ISETP.GE.AND P3, PT, R3, R8.reuse, PT ;  /* 0x000000080300720c */ /* 0x080fe20003f66270 */
[----:B------:R-:W-:Y:S01]  /*45c0*/  VIADD R3, R2, 0x59 ;  /* 0x0000005902037836 */ /* 0x000fe20000000000 */
[----:B------:R-:W-:Y:S02]  /*45d0*/  FSEL R86, R86, -INF , !P0 ;  /* 0xff80000056567808 */ /* 0x000fe40004000000 */
[----:B------:R-:W-:Y:S01]  /*45e0*/  FSEL R143, R143, -INF , !P3 ;  /* 0xff8000008f8f7808 */ /* 0x000fe20005800000 */
[----:B---3--:R-:W-:Y:S01]  /*45f0*/  FMUL.FTZ R10, R27, UR8 ;  /* 0x000000081b0a7c20 */ /* 0x008fe20008410000 */
[C---:B------:R-:W-:Y:S01]  /*4600*/  ISETP.GE.AND P1, PT, R3.reuse, R9, PT ;  /* 0x000000090300720c */ /* 0x040fe20003f26270 */
[----:B------:R-:W-:Y:S01]  /*4610*/  HMMA.16816.F32 R24, R4, R42, R16 ;  /* 0x0000002a0418723c */ /* 0x000fe20000001810 */
[----:B------:R-:W1:Y:S01]  /*4620*/  LDSM.16.M88.4 R40, [R165+0x3400] ;  /* 0x00340000a528783b */ /* 0x000e620000000200 */
[----:B------:R3:W1:Y:S01]  /*4630*/  MUFU.TANH R112, R10 ;  /* 0x0000000a00707308 */ /* 0x0006620000002400 */
[----:B------:R-:W-:Y:S01]  /*4640*/  ISETP.GE.AND P5, PT, R3, R8, PT ;  /* 0x000000080300720c */ /* 0x000fe20003fa6270 */
[----:B------:R-:W-:Y:S01]  /*4650*/  VIADD R3, R2, 0x61 ;  /* 0x0000006102037836 */ /* 0x000fe20000000000 */
[----:B------:R-:W-:Y:S01]  /*4660*/  FSEL R84, R84, -INF , !P1 ;  /* 0xff80000054547808 */ /* 0x000fe20004800000 */
[----:B------:R-:W-:Y:S01]  /*4670*/  HMMA.16816.F32 R16, R12, R36, RZ ;  /* 0x000000240c10723c */ /* 0x000fe200000018ff */
[----:B------:R-:W-:Y:S01]  /*4680*/  FSEL R145, R145, -INF , !P5 ;  /* 0xff80000091917808 */ /* 0x000fe20006800000 */
[----:B---3--:R-:W-:-:S04]  /*4690*/  FMUL.FTZ R10, R20, UR8 ;  /* 0x00000008140a7c20 */ /* 0x008fc80008410000 */
[----:B------:R3:W1:-:S12]  /*46a0*/  MUFU.TANH R62, R10 ;  /* 0x0000000a003e7308 */ /* 0x0006580000002400 */
[----:B------:R-:W-:-:S06]  /*46b0*/  FMUL.FTZ R11, R25, UR8 ;  /* 0x00000008190b7c20 */ /* 0x000fcc0008410000 */
[----:B----4-:R-:W-:Y:S01]  /*46c0*/  HMMA.16816.F32 R20, R4, R32, R16 ;  /* 0x000000200414723c */ /* 0x010fe20000001810 */
[----:B------:R4:W1:Y:S05]  /*46d0*/  MUFU.TANH R102, R11 ;  /* 0x0000000b00667308 */ /* 0x00086a0000002400 */
[----:B------:R-:W-:Y:S01]  /*46e0*/  HMMA.16816.F32 R16, R12, R38, RZ ;  /* 0x000000260c10723c */ /* 0x000fe200000018ff */
[----:B------:R-:W1:Y:S01]  /*46f0*/  LDSM.16.M88.4 R36, [R134+0x4800] ;  /* 0x004800008624783b */ /* 0x000e620000000200 */
[----:B---3--:R-:W-:-:S05]  /*4700*/  VIADD R10, R2, 0x58 ;  /* 0x00000058020a7836 */ /* 0x008fca0000000000 */
[CC--:B------:R-:W-:Y:S02]  /*4710*/  ISETP.GE.AND P4, PT, R10.reuse, R9.reuse, PT ;  /* 0x000000090a00720c */ /* 0x0c0fe40003f86270 */
[----:B------:R-:W-:Y:S01]  /*4720*/  ISETP.GE.AND P2, PT, R10, R8, PT ;  /* 0x000000080a00720c */ /* 0x000fe20003f46270 */
[----:B------:R-:W-:Y:S01]  /*4730*/  VIADD R10, R2, 0x60 ;  /* 0x00000060020a7836 */ /* 0x000fe20000000000 */
[----:B------:R-:W-:Y:S02]  /*4740*/  FSEL R88, R88, -INF , !P4 ;  /* 0xff80000058587808 */ /* 0x000fe40006000000 */
[----:B------:R-:W-:Y:S02]  /*4750*/  FSEL R144, R144, -INF , !P2 ;  /* 0xff80000090907808 */ /* 0x000fe40005000000 */
[----:B------:R-:W-:-:S03]  /*4760*/  ISETP.GE.AND P0, PT, R10, R9, PT ;  /* 0x000000090a00720c */ /* 0x000fc60003f06270 */
[----:B----4-:R-:W-:Y:S01]  /*4770*/  FMUL.FTZ R11, R21, UR8 ;  /* 0x00000008150b7c20 */ /* 0x010fe20008410000 */
        /* <DEDUP_REMOVED lines=14> */
[C---:B------:R-:W-:Y:S02]  /*4860*/  ISETP.GE.AND P4, PT, R3.reuse, R9, PT ;  /* 0x000000090300720c */ /* 0x040fe40003f86270 */
[----:B------:R-:W-:Y:S01]  /*4870*/  ISETP.GE.AND P2, PT, R3, R8, PT ;  /* 0x000000080300720c */ /* 0x000fe20003f46270 */
[----:B------:R-:W-:Y:S02]  /*4880*/  VIADD R3, R2, 0x71 ;  /* 0x0000007102037836 */ /* 0x000fe40000000000 */
[----:B---3--:R-:W-:Y:S01]  /*4890*/  FMUL.FTZ R11, R22, UR8 ;  /* 0x00000008160b7c20 */ /* 0x008fe20008410000 */
[----:B------:R-:W-:Y:S02]  /*48a0*/  FSEL R75, R75, -INF , !P4 ;  /* 0xff8000004b4b7808 */ /* 0x000fe40006000000 */
[----:B------:R-:W-:Y:S01]  /*48b0*/  FSEL R149, R149, -INF , !P2 ;  /* 0xff80000095957808 */ /* 0x000fe20005000000 */
[----:B------:R3:W-:Y:S01]  /*48c0*/  MUFU.TANH R51, R11 ;  /* 0x0000000b00337308 */ /* 0x0007e20000002400 */
[----:B------:R-:W-:Y:S01]  /*48d0*/  FSEL R79, R79, -INF , !P0 ;  /* 0xff8000004f4f7808 */ /* 0x000fe20004000000 */
[----:B----4-:R-:W-:Y:S01]  /*48e0*/  VIADD R10, R2, 0x68 ;  /* 0x00000068020a7836 */ /* 0x010fe20000000000 */
[----:B------:R-:W-:-:S04]  /*48f0*/  FSEL R150, R150, -INF , !P3 ;  /* 0xff80000096967808 */ /* 0x000fc80005800000 */
[CC--:B------:R-:W-:Y:S02]  /*4900*/  ISETP.GE.AND P1, PT, R10.reuse, R9.reuse, PT ;  /* 0x000000090a00720c */ /* 0x0c0fe40003f26270 */
[-C--:B------:R-:W-:Y:S01]  /*4910*/  ISETP.GE.AND P5, PT, R10, R8.reuse, PT ;  /* 0x000000080a00720c */ /* 0x080fe20003fa6270 */
[----:B------:R-:W-:Y:S01]  /*4920*/  FMUL.FTZ R10, R26, UR8 ;  /* 0x000000081a0a7c20 */ /* 0x000fe20008410000 */
[----:B------:R-:W-:Y:S02]  /*4930*/  FSEL R82, R82, -INF , !P1 ;  /* 0xff80000052527808 */ /* 0x000fe40004800000 */
[----:B------:R-:W-:Y:S01]  /*4940*/  FSEL R148, R148, -INF , !P5 ;  /* 0xff80000094947808 */ /* 0x000fe20006800000 */
[----:B------:R4:W-:Y:S01]  /*4950*/  MUFU.TANH R57, R10 ;  /* 0x0000000a00397308 */ /* 0x0009e20000002400 */
[C---:B------:R-:W-:Y:S02]  /*4960*/  ISETP.GE.AND P1, PT, R3.reuse, R9, PT ;  /* 0x000000090300720c */ /* 0x040fe40003f26270 */
[----:B------:R-:W-:Y:S01]  /*4970*/  ISETP.GE.AND P5, PT, R3, R8, PT ;  /* 0x000000080300720c */ /* 0x000fe20003fa6270 */
[----:B------:R-:W-:-:S02]  /*4980*/  VIADD R3, R2, 0x78 ;  /* 0x0000007802037836 */ /* 0x000fc40000000000 */
[----:B---3--:R-:W-:Y:S01]  /*4990*/  FMUL.FTZ R11, R23, UR8 ;  /* 0x00000008170b7c20 */ /* 0x008fe20008410000 */
        /* <DEDUP_REMOVED lines=8> */
[----:B----4-:R-:W-:Y:S01]  /*4a20*/  FMUL.FTZ R10, R27, UR8 ;  /* 0x000000081b0a7c20 */ /* 0x010fe20008410000 */
[C---:B------:R-:W-:Y:S01]  /*4a30*/  ISETP.GE.AND P1, PT, R3.reuse, R9, PT ;  /* 0x000000090300720c */ /* 0x040fe20003f26270 */
[----:B------:R-:W-:Y:S01]  /*4a40*/  HMMA.16816.F32 R24, R4, R34, R16 ;  /* 0x000000220418723c */ /* 0x000fe20000001810 */
[----:B------:R-:W3:Y:S01]  /*4a50*/  LDSM.16.M88.4 R32, [R165+0x3800] ;  /* 0x00380000a520783b */ /* 0x000ee20000000200 */
[----:B------:R4:W3:Y:S01]  /*4a60*/  MUFU.TANH R58, R10 ;  /* 0x0000000a003a7308 */ /* 0x0008e20000002400 */
[----:B------:R-:W-:Y:S01]  /*4a70*/  ISETP.GE.AND P5, PT, R3, R8, PT ;  /* 0x000000080300720c */ /* 0x000fe20003fa6270 */
[----:B------:R-:W-:Y:S01]  /*4a80*/  VIADD R3, R2, 0x88 ;  /* 0x0000008802037836 */ /* 0x000fe20000000000 */
[----:B------:R-:W-:Y:S01]  /*4a90*/  FSEL R74, R74, -INF , !P1 ;  /* 0xff8000004a4a7808 */ /* 0x000fe20004800000 */
[----:B--2---:R-:W-:Y:S01]  /*4aa0*/  HMMA.16816.F32 R16, R12, R28, RZ ;  /* 0x0000001c0c10723c */ /* 0x004fe200000018ff */
[----:B------:R-:W-:Y:S01]  /*4ab0*/  FSEL R152, R152, -INF , !P5 ;  /* 0xff80000098987808 */ /* 0x000fe20006800000 */
[----:B----4-:R-:W-:-:S04]  /*4ac0*/  FMUL.FTZ R10, R20, UR8 ;  /* 0x00000008140a7c20 */ /* 0x010fc80008410000 */
[----:B------:R2:W4:-:S12]  /*4ad0*/  MUFU.TANH R55, R10 ;  /* 0x0000000a00377308 */ /* 0x0005180000002400 */
[----:B------:R-:W-:-:S06]  /*4ae0*/  FMUL.FTZ R11, R25, UR8 ;  /* 0x00000008190b7c20 */ /* 0x000fcc0008410000 */
[----:B-1----:R-:W-:Y:S01]  /*4af0*/  HMMA.16816.F32 R20, R4, R40, R16 ;  /* 0x000000280414723c */ /* 0x002fe20000001810 */
[----:B------:R1:W-:Y:S05]  /*4b00*/  MUFU.TANH R50, R11 ;  /* 0x0000000b00327308 */ /* 0x0003ea0000002400 */
[----:B------:R-:W-:Y:S01]  /*4b10*/  HMMA.16816.F32 R16, R12, R30, RZ ;  /* 0x0000001e0c10723c */ /* 0x000fe200000018ff */
[----:B------:R-:W4:Y:S01]  /*4b20*/  LDSM.16.M88.4 R28, [R134+0x4c00] ;  /* 0x004c0000861c783b */ /* 0x000f220000000200 */
[----:B--2---:R-:W-:-:S05]  /*4b30*/  VIADD R10, R2, 0x79 ;  /* 0x00000079020a7836 */ /* 0x004fca0000000000 */
        /* <DEDUP_REMOVED lines=9> */
[C---:B------:R-:W-:Y:S02]  /*4bd0*/  ISETP.GE.AND P4, PT, R3.reuse, R9, PT ;  /* 0x000000090300720c */ /* 0x040fe40003f86270 */
[----:B------:R-:W-:Y:S01]  /*4be0*/  ISETP.GE.AND P2, PT, R3, R8, PT ;  /* 0x000000080300720c */ /* 0x000fe20003f46270 */
[----:B------:R1:W2:Y:S01]  /*4bf0*/  MUFU.TANH R53, R10 ;  /* 0x0000000a00357308 */ /* 0x0002a20000002400 */
[----:B------:R-:W-:Y:S01]  /*4c00*/  VIADD R3, R2, 0x90 ;  /* 0x0000009002037836 */ /* 0x000fe20000000000 */
[----:B------:R-:W-:Y:S02]  /*4c10*/  FSEL R73, R73, -INF , !P0 ;  /* 0xff80000049497808 */ /* 0x000fe40004000000 */
[----:B------:R-:W-:-:S02]  /*4c20*/  FSEL R154, R154, -INF , !P3 ;  /* 0xff8000009a9a7808 */ /* 0x000fc40005800000 */
[CC--:B------:R-:W-:Y:S02]  /*4c30*/  ISETP.GE.AND P0, PT, R3.reuse, R9.reuse, PT ;  /* 0x000000090300720c */ /* 0x0c0fe40003f06270 */
[-C--:B------:R-:W-:Y:S01]  /*4c40*/  ISETP.GE.AND P3, PT, R3, R8.reuse, PT ;  /* 0x000000080300720c */ /* 0x080fe20003f66270 */
[----:B------:R-:W-:Y:S01]  /*4c50*/  VIADD R3, R2, 0x91 ;  /* 0x0000009102037836 */ /* 0x000fe20000000000 */
[----:B------:R-:W-:Y:S02]  /*4c60*/  FSEL R158, R46, -INF , !P2 ;  /* 0xff8000002e9e7808 */ /* 0x000fe40005000000 */
[----:B------:R3:W-:Y:S01]  /*4c70*/  MUFU.TANH R46, R11 ;  /* 0x0000000b002e7308 */ /* 0x0007e20000002400 */
[----:B------:R-:W-:Y:S02]  /*4c80*/  FSEL R71, R156, -INF , !P4 ;  /* 0xff8000009c477808 */ /* 0x000fe40006000000 */
[C---:B------:R-:W-:Y:S01]  /*4c90*/  ISETP.GE.AND P4, PT, R3.reuse, R9, PT ;  /* 0x000000090300720c */ /* 0x040fe20003f86270 */
[C---:B-1----:R-:W-:Y:S01]  /*4ca0*/  VIADD R10, R2.reuse, 0x89 ;  /* 0x00000089020a7836 */ /* 0x042fe20000000000 */
[----:B------:R-:W-:Y:S01]  /*4cb0*/  ISETP.GE.AND P2, PT, R3, R8, PT ;  /* 0x000000080300720c */ /* 0x000fe20003f46270 */
[----:B------:R-:W-:Y:S01]  /*4cc0*/  VIADD R3, R2, 0x98 ;  /* 0x0000009802037836 */ /* 0x000fe20000000000 */
[----:B------:R-:W-:-:S02]  /*4cd0*/  FSEL R156, R45, -INF , !P3 ;  /* 0xff8000002d9c7808 */ /* 0x000fc40005800000 */
[CC--:B------:R-:W-:Y:S02]  /*4ce0*/  ISETP.GE.AND P1, PT, R10.reuse, R9.reuse, PT ;  /* 0x000000090a00720c */ /* 0x0c0fe40003f26270 */
[-C--:B------:R-:W-:Y:S01]  /*4cf0*/  ISETP.GE.AND P5, PT, R10, R8.reuse, PT ;  /* 0x000000080a00720c */ /* 0x080fe20003fa6270 */
[----:B------:R-:W-:Y:S01]  /*4d00*/  FMUL.FTZ R10, R26, UR8 ;  /* 0x000000081a0a7c20 */ /* 0x000fe20008410000 */
[----:B------:R-:W-:Y:S02]  /*4d10*/  FSEL R72, R72, -INF , !P1 ;  /* 0xff80000048487808 */ /* 0x000fe40004800000 */
[----:B------:R-:W-:Y:S01]  /*4d20*/  FSEL R157, R47, -INF , !P5 ;  /* 0xff8000002f9d7808 */ /* 0x000fe20006800000 */
[----:B------:R1:W2:Y:S01]  /*4d30*/  MUFU.TANH R49, R10 ;  /* 0x0000000a00317308 */ /* 0x0002a20000002400 */
[----:B---3--:R-:W-:Y:S01]  /*4d40*/  FMUL.FTZ R11, R22, UR8 ;  /* 0x00000008160b7c20 */ /* 0x008fe20008410000 */
[C---:B------:R-:W-:Y:S02]  /*4d50*/  ISETP.GE.AND P1, PT, R3.reuse, R9, PT ;  /* 0x000000090300720c */ /* 0x040fe40003f26270 */
[----:B------:R-:W-:Y:S01]  /*4d60*/  ISETP.GE.AND P5, PT, R3, R8, PT ;  /* 0x000000080300720c */ /* 0x000fe20003fa6270 */
[----:B------:R-:W-:Y:S01]  /*4d70*/  VIADD R3, R2, 0x99 ;  /* 0x0000009902037836 */ /* 0x000fe20000000000 */
[----:B------:R-:W-:-:S02]  /*4d80*/  FSEL R64, R64, -INF , !P4 ;  /* 0xff80000040407808 */ /* 0x000fc40006000000 */
[----:B------:R3:W-:Y:S01]  /*4d90*/  MUFU.TANH R45, R11 ;  /* 0x0000000b002d7308 */ /* 0x0007e20000002400 */
[----:B------:R-:W-:Y:S02]  /*4da0*/  FSEL R120, R120, -INF , !P2 ;  /* 0xff80000078787808 */ /* 0x000fe40005000000 */
[----:B------:R-:W-:Y:S02]  /*4db0*/  FSEL R70, R70, -INF , !P0 ;  /* 0xff80000046467808 */ /* 0x000fe40004000000 */
[C---:B------:R-:W-:Y:S02]  /*4dc0*/  ISETP.GE.AND P0, PT, R3.reuse, R9, PT ;  /* 0x000000090300720c */ /* 0x040fe40003f06270 */
[----:B------:R-:W-:Y:S01]  /*4dd0*/  ISETP.GE.AND P3, PT, R3, R8, PT ;  /* 0x000000080300720c */ /* 0x000fe20003f66270 */
[----:B------:R-:W-:Y:S02]  /*4de0*/  VIADD R3, R2, 0xa1 ;  /* 0x000000a102037836 */ /* 0x000fe40000000000 */
[----:B-1----:R-:W-:Y:S01]  /*4df0*/  FMUL.FTZ R10, R27, UR8 ;  /* 0x000000081b0a7c20 */ /* 0x002fe20008410000 */
[----:B------:R-:W-:Y:S01]  /*4e00*/  FSEL R65, R65, -INF , !P0 ;  /* 0xff80000041417808 */ /* 0x000fe20004000000 */
[----:B------:R-:W-:Y:S01]  /*4e10*/  HMMA.16816.F32 R24, R4, R42, R16 ;  /* 0x0000002a0418723c */ /* 0x000fe20000001810 */
[----:B------:R-:W-:Y:S01]  /*4e20*/  FSEL R118, R118, -INF , !P3 ;  /* 0xff80000076767808 */ /* 0x000fe20005800000 */
[----:B------:R1:W2:Y:S01]  /*4e30*/  MUFU.TANH R48, R10 ;  /* 0x0000000a00307308 */ /* 0x0002a20000002400 */
[----:B------:R-:W-:-:S02]  /*4e40*/  FSEL R66, R66, -INF , !P1 ;  /* 0xff80000042427808 */ /* 0x000fc40004800000 */
[----:B------:R-:W-:Y:S01]  /*4e50*/  FSEL R159, R44, -INF , !P5 ;  /* 0xff8000002c9f7808 */ /* 0x000fe20006800000 */
[----:B------:R-:W-:Y:S01]  /*4e60*/  HMMA.16816.F32 R16, R12, R36, RZ ;  /* 0x000000240c10723c */ /* 0x000fe200000018ff */
[----:B---3--:R-:W-:Y:S01]  /*4e70*/  FMUL.FTZ R11, R23, UR8 ;  /* 0x00000008170b7c20 */ /* 0x008fe20008410000 */
[C---:B------:R-:W-:Y:S02]  /*4e80*/  ISETP.GE.AND P1, PT, R3.reuse, R9, PT ;  /* 0x000000090300720c */ /* 0x040fe40003f26270 */
[----:B------:R-:W-:Y:S01]  /*4e90*/  ISETP.GE.AND P5, PT, R3, R8, PT ;  /* 0x000000080300720c */ /* 0x000fe20003fa6270 */
[----:B------:R3:W-:Y:S01]  /*4ea0*/  MUFU.TANH R44, R11 ;  /* 0x0000000b002c7308 */ /* 0x0007e20000002400 */
[----:B------:R-:W-:Y:S01]  /*4eb0*/  FSEL R63, R63, -INF , !P1 ;  /* 0xff8000003f3f7808 */ /* 0x000fe20004800000 */
[----:B------:R-:W-:Y:S01]  /*4ec0*/  VIADD R3, R2, 0xa9 ;  /* 0x000000a902037836 */ /* 0x000fe20000000000 */
[----:B------:R-:W-:Y:S01]  /*4ed0*/  FSEL R117, R117, -INF , !P5 ;  /* 0xff80000075757808 */ /* 0x000fe20006800000 */
[----:B-1----:R-:W-:-:S04]  /*4ee0*/  FMUL.FTZ R10, R20, UR8 ;  /* 0x00000008140a7c20 */ /* 0x002fc80008410000 */
[----:B------:R1:W2:Y:S05]  /*4ef0*/  MUFU.TANH R47, R10 ;  /* 0x0000000a002f7308 */ /* 0x0002aa0000002400 */
[----:B---3--:R-:W-:-:S06]  /*4f00*/  FMUL.FTZ R11, R25, UR8 ;  /* 0x00000008190b7c20 */ /* 0x008fcc0008410000 */
[----:B------:R-:W-:Y:S01]  /*4f10*/  HMMA.16816.F32 R20, R4, R32, R16 ;  /* 0x000000200414723c */ /* 0x000fe20000001810 */
[----:B------:R3:W-:Y:S05]  /*4f20*/  MUFU.TANH R42, R11 ;  /* 0x0000000b002a7308 */ /* 0x0007ea0000002400 */
[----:B------:R-:W-:Y:S01]  /*4f30*/  HMMA.16816.F32 R16, R12, R38, RZ ;  /* 0x000000260c10723c */ /* 0x000fe200000018ff */
[----:B------:R-:W2:Y:S01]  /*4f40*/  LDSM.16.M88.4 R36, [R165+0x3c00] ;  /* 0x003c0000a524783b */ /* 0x000ea20000000200 */
[----:B------:R-:W-:-:S04]  /*4f50*/  DEPBAR.LE SB0, 0x0 ;  /* 0x000080000000791a */ /* 0x000fc80000000000 */
[----:B-1----:R-:W-:Y:S01]  /*4f60*/  VIADD R10, R2, 0xa0 ;  /* 0x000000a0020a7836 */ /* 0x002fe20000000000 */
[----:B------:R-:W-:Y:S04]  /*4f70*/  BAR.SYNC.DEFER_BLOCKING 0x0 ;  /* 0x0000000000007b1d */ /* 0x000fe80000010000 */
[C---:B------:R-:W-:Y:S02]  /*4f80*/  ISETP.GE.AND P4, PT, R10.reuse, R9, PT ;  /* 0x000000090a00720c */ /* 0x040fe40003f86270 */
[----:B------:R-:W-:Y:S01]  /*4f90*/  ISETP.GE.AND P2, PT, R10, R8, PT ;  /* 0x000000080a00720c */ /* 0x000fe20003f46270 */
[----:B------:R-:W-:Y:S02]  /*4fa0*/  VIADD R10, R2, 0xa8 ;  /* 0x000000a8020a7836 */ /* 0x000fe40000000000 */
[----:B---3--:R-:W-:Y:S01]  /*4fb0*/  FMUL.FTZ R11, R27, UR8 ;  /* 0x000000081b0b7c20 */ /* 0x008fe20008410000 */
[----:B------:R-:W-:-:S02]  /*4fc0*/  FSEL R67, R67, -INF , !P4 ;  /* 0xff80000043437808 */ /* 0x000fc40006000000 */
[----:B------:R-:W-:Y:S01]  /*4fd0*/  FSEL R161, R61, -INF , !P2 ;  /* 0xff8000003da17808 */ /* 0x000fe20005000000 */
[----:B------:R1:W-:Y:S01]  /*4fe0*/  MUFU.TANH R40, R11 ;  /* 0x0000000b00287308 */ /* 0x0003e20000002400 */
[-C--:B------:R-:W-:Y:S01]  /*4ff0*/  ISETP.GE.AND P0, PT, R10, R9.reuse, PT ;  /* 0x000000090a00720c */ /* 0x080fe20003f06270 */
[----:B------:R-:W-:Y:S01]  /*5000*/  FMUL.FTZ R22, R22, UR8 ;  /* 0x0000000816167c20 */ /* 0x000fe20008410000 */
[-C--:B------:R-:W-:Y:S01]  /*5010*/  ISETP.GE.AND P3, PT, R10, R8.reuse, PT ;  /* 0x000000080a00720c */ /* 0x080fe20003f66270 */
[----:B------:R-:W-:Y:S01]  /*5020*/  FMUL.FTZ R10, R24, UR8 ;  /* 0x00000008180a7c20 */ /* 0x000fe20008410000 */
[C---:B------:R-:W-:Y:S02]  /*5030*/  ISETP.GE.AND P4, PT, R3.reuse, R9, PT ;  /* 0x000000090300720c */ /* 0x040fe40003f86270 */
[----:B------:R-:W-:Y:S01]  /*5040*/  ISETP.GE.AND P2, PT, R3, R8, PT ;  /* 0x000000080300720c */ /* 0x000fe20003f46270 */
[----:B------:R3:W2:Y:S01]  /*5050*/  MUFU.TANH R43, R10 ;  /* 0x0000000a002b7308 */ /* 0x0006a20000002400 */
[----:B------:R-:W-:Y:S01]  /*5060*/  VIADD R3, R2, 0xb1 ;  /* 0x000000b102037836 */ /* 0x000fe20000000000 */
[----:B------:R-:W-:-:S02]  /*5070*/  FSEL R61, R115, -INF , !P0 ;  /* 0xff800000733d7808 */ /* 0x000fc40004000000 */
[----:B------:R-:W-:Y:S02]  /*5080*/  FSEL R115, R60, -INF , !P3 ;  /* 0xff8000003c737808 */ /* 0x000fe40005800000 */
[----:B------:R-:W-:Y:S02]  /*5090*/  FSEL R60, R116, -INF , !P4 ;  /* 0xff800000743c7808 */ /* 0x000fe40006000000 */
[----:B------:R-:W-:Y:S01]  /*50a0*/  FSEL R112, R112, -INF , !P2 ;  /* 0xff80000070707808 */ /* 0x000fe20005000000 */
[----:B-1----:R-:W-:Y:S01]  /*50b0*/  FMUL.FTZ R11, R21, UR8 ;  /* 0x00000008150b7c20 */ /* 0x002fe20008410000 */
[C---:B------:R-:W-:Y:S02]  /*50c0*/  ISETP.GE.AND P0, PT, R3.reuse, R9, PT ;  /* 0x000000090300720c */ /* 0x040fe40003f06270 */
[----:B------:R-:W-:Y:S01]  /*50d0*/  ISETP.GE.AND P3, PT, R3, R8, PT ;  /* 0x000000080300720c */ /* 0x000fe20003f66270 */
[----:B------:R-:W-:Y:S01]  /*50e0*/  VIADD R3, R2, 0xb9 ;  /* 0x000000b902037836 */ /* 0x000fe20000000000 */
[----:B------:R1:W-:Y:S02]  /*50f0*/  MUFU.TANH R32, R11 ;  /* 0x0000000b00207308 */ /* 0x0003e40000002400 */
[----:B------:R-:W-:Y:S01]  /*5100*/  FSEL R106, R106, -INF , !P3 ;  /* 0xff8000006a6a7808 */ /* 0x000fe20005800000 */
[----:B---3--:R-:W-:-:S05]  /*5110*/  VIADD R10, R2, 0xb0 ;  /* 0x000000b0020a7836 */ /* 0x008fca0000000000 */
        /* <DEDUP_REMOVED lines=8> */
[----:B-1----:R-:W-:Y:S01]  /*51a0*/  FMUL.FTZ R11, R23, UR8 ;  /* 0x00000008170b7c20 */ /* 0x002fe20008410000 */
[----:B------:R-:W-:Y:S01]  /*51b0*/  ISETP.GE.AND P5, PT, R3, R8, PT ;  /* 0x000000080300720c */ /* 0x000fe20003fa6270 */
[----:B----4-:R-:W-:Y:S01]  /*51c0*/  HMMA.16816.F32 R16, R12, R28, RZ ;  /* 0x0000001c0c10723c */ /* 0x010fe200000018ff */
[----:B------:R-:W-:Y:S01]  /*51d0*/  VIADD R3, R2, 0xc1 ;  /* 0x000000c102037836 */ /* 0x000fe20000000000 */
[----:B------:R-:W-:-:S02]  /*51e0*/  FSEL R35, R114, -INF , !P0 ;  /* 0xff80000072237808 */ /* 0x000fc40004000000 */
[----:B------:R-:W-:Y:S01]  /*51f0*/  FSEL R34, R102, -INF , !P1 ;  /* 0xff80000066227808 */ /* 0x000fe20004800000 */
[----:B------:R-:W-:Y:S01]  /*5200*/  MUFU.TANH R29, R22 ;  /* 0x00000016001d7308 */ /* 0x000fe20000002400 */
[----:B------:R-:W-:Y:S01]  /*5210*/  HMMA.16816.F32 R12, R12, R30, RZ ;  /* 0x0000001e0c0c723c */ /* 0x000fe200000018ff */
[----:B------:R-:W-:Y:S01]  /*5220*/  FSEL R116, R58, -INF , !P5 ;  /* 0xff8000003a747808 */ /* 0x000fe20006800000 */
[----:B---3--:R-:W-:-:S05]  /*5230*/  VIADD R10, R2, 0xb8 ;  /* 0x000000b8020a7836 */ /* 0x008fca0000000000 */
[----:B------:R1:W-:Y:S01]  /*5240*/  MUFU.TANH R28, R11 ;  /* 0x0000000b001c7308 */ /* 0x0003e20000002400 */
[CC--:B------:R-:W-:Y:S02]  /*5250*/  ISETP.GE.AND P4, PT, R10.reuse, R9.reuse, PT ;  /* 0x000000090a00720c */ /* 0x0c0fe40003f86270 */
[-C--:B------:R-:W-:Y:S01]  /*5260*/  ISETP.GE.AND P2, PT, R10, R8.reuse, PT ;  /* 0x000000080a00720c */ /* 0x080fe20003f46270 */
[----:B------:R-:W-:Y:S01]  /*5270*/  FMUL.FTZ R10, R20, UR8 ;  /* 0x00000008140a7c20 */ /* 0x000fe20008410000 */
[----:B------:R-:W-:Y:S02]  /*5280*/  FSEL R59, R59, -INF , !P4 ;  /* 0xff8000003b3b7808 */ /* 0x000fe40006000000 */
[----:B------:R-:W-:Y:S01]  /*5290*/  FSEL R114, R57, -INF , !P2 ;  /* 0xff80000039727808 */ /* 0x000fe20005000000 */
[----:B------:R3:W4:Y:S01]  /*52a0*/  MUFU.TANH R33, R10 ;  /* 0x0000000a00217308 */ /* 0x0007220000002400 */
[C---:B------:R-:W-:Y:S02]  /*52b0*/  ISETP.GE.AND P4, PT, R3.reuse, R9, PT ;  /* 0x000000090300720c */ /* 0x040fe40003f86270 */
[C---:B--2---:R-:W-:Y:S01]  /*52c0*/  HMMA.16816.F32 R16, R4.reuse, R36, R16 ;  /* 0x000000240410723c */ /* 0x044fe20000001810 */
[----:B------:R-:W-:Y:S01]  /*52d0*/  ISETP.GE.AND P2, PT, R3, R8, PT ;  /* 0x000000080300720c */ /* 0x000fe20003f46270 */
[----:B------:R-:W-:Y:S01]  /*52e0*/  VIADD R3, R2, 0xc9 ;  /* 0x000000c902037836 */ /* 0x000fe20000000000 */
[----:B------:R-:W-:Y:S01]  /*52f0*/  FSEL R56, R56, -INF , !P4 ;  /* 0xff80000038387808 */ /* 0x000fe20006000000 */
[----:B-1----:R-:W-:Y:S01]  /*5300*/  FMUL.FTZ R11, R25, UR8 ;  /* 0x00000008190b7c20 */ /* 0x002fe20008410000 */
[----:B------:R-:W-:Y:S01]  /*5310*/  FSEL R163, R54, -INF , !P2 ;  /* 0xff80000036a37808 */ /* 0x000fe20005000000 */
[----:B------:R-:W-:Y:S02]  /*5320*/  HMMA.16816.F32 R12, R4, R38, R12 ;  /* 0x00000026040c723c */ /* 0x000fe4000000180c */
[----:B------:R1:W-:Y:S05]  /*5330*/  MUFU.TANH R22, R11 ;  /* 0x0000000b00167308 */ /* 0x0003ea0000002400 */
[----:B------:R-:W-:-:S02]  /*5340*/  VIADD R4, R2, 0xe1 ;  /* 0x000000e102047836 */ /* 0x000fc40000000000 */
[----:B---3--:R-:W-:-:S05]  /*5350*/  VIADD R10, R2, 0xc0 ;  /* 0x000000c0020a7836 */ /* 0x008fca0000000000 */
[CC--:B------:R-:W-:Y:S02]  /*5360*/  ISETP.GE.AND P0, PT, R10.reuse, R9.reuse, PT ;  /* 0x000000090a00720c */ /* 0x0c0fe40003f06270 */
[-C--:B------:R-:W-:Y:S01]  /*5370*/  ISETP.GE.AND P3, PT, R10, R8.reuse, PT ;  /* 0x000000080a00720c */ /* 0x080fe20003f66270 */
[----:B------:R-:W-:Y:S01]  /*5380*/  VIADD R10, R2, 0xc8 ;  /* 0x000000c8020a7836 */ /* 0x000fe20000000000 */
[----:B------:R-:W-:Y:S01]  /*5390*/  FSEL R55, R55, -INF , !P0 ;  /* 0xff80000037377808 */ /* 0x000fe20004000000 */
[----:B-1----:R-:W-:Y:S01]  /*53a0*/  FMUL.FTZ R11, R27, UR8 ;  /* 0x000000081b0b7c20 */ /* 0x002fe20008410000 */
[----:B------:R-:W-:Y:S01]  /*53b0*/  FSEL R162, R51, -INF , !P3 ;  /* 0xff80000033a27808 */ /* 0x000fe20005800000 */
[----:B------:R-:W-:Y:S01]  /*53c0*/  FMUL.FTZ R5, R17, UR8 ;  /* 0x0000000811057c20 */ /* 0x000fe20008410000 */
[CC--:B------:R-:W-:Y:S01]  /*53d0*/  ISETP.GE.AND P1, PT, R10.reuse, R9.reuse, PT ;  /* 0x000000090a00720c */ /* 0x0c0fe20003f26270 */
[----:B------:R-:W-:Y:S01]  /*53e0*/  MUFU.TANH R21, R11 ;  /* 0x0000000b00157308 */ /* 0x000fe20000002400 */
[----:B------:R-:W-:Y:S01]  /*53f0*/  ISETP.GE.AND P5, PT, R10, R8, PT ;  /* 0x000000080a00720c */ /* 0x000fe20003fa6270 */
[----:B------:R-:W-:Y:S01]  /*5400*/  FMUL.FTZ R10, R24, UR8 ;  /* 0x00000008180a7c20 */ /* 0x000fe20008410000 */
[----:B------:R-:W-:-:S02]  /*5410*/  ISETP.GE.AND P0, PT, R3, R9, PT ;  /* 0x000000090300720c */ /* 0x000fc40003f06270 */
[-C--:B------:R-:W-:Y:S01]  /*5420*/  ISETP.GE.AND P3, PT, R3, R8.reuse, PT ;  /* 0x000000080300720c */ /* 0x080fe20003f66270 */
[C---:B------:R-:W-:Y:S01]  /*5430*/  VIADD R3, R2.reuse, 0xd0 ;  /* 0x000000d002037836 */ /* 0x040fe20000000000 */
[----:B------:R-:W-:Y:S01]  /*5440*/  FSEL R53, R53, -INF , !P1 ;  /* 0xff80000035357808 */ /* 0x000fe20004800000 */
[----:B------:R1:W2:Y:S01]  /*5450*/  MUFU.TANH R23, R10 ;  /* 0x0000000a00177308 */ /* 0x0002a20000002400 */
[----:B------:R-:W-:Y:S02]  /*5460*/  FSEL R184, R49, -INF , !P5 ;  /* 0xff80000031b87808 */ /* 0x000fe40006800000 */
[C---:B------:R-:W-:Y:S02]  /*5470*/  ISETP.GE.AND P4, PT, R3.reuse, R9, PT ;  /* 0x000000090300720c */ /* 0x040fe40003f86270 */
[----:B------:R-:W-:Y:S01]  /*5480*/  ISETP.GE.AND P2, PT, R3, R8, PT ;  /* 0x000000080300720c */ /* 0x000fe20003f46270 */
[----:B------:R-:W-:Y:S01]  /*5490*/  VIADD R3, R2, 0xd8 ;  /* 0x000000d802037836 */ /* 0x000fe20000000000 */
[----:B------:R-:W-:Y:S01]  /*54a0*/  FSEL R50, R50, -INF , !P0 ;  /* 0xff80000032327808 */ /* 0x000fe20004000000 */
[----:B------:R3:W-:Y:S01]  /*54b0*/  MUFU.TANH R11, R5 ;  /* 0x00000005000b7308 */ /* 0x0007e20000002400 */
[----:B------:R-:W-:-:S02]  /*54c0*/  FSEL R185, R48, -INF , !P3 ;  /* 0xff80000030b97808 */ /* 0x000fc40005800000 */
[CC--:B------:R-:W-:Y:S02]  /*54d0*/  ISETP.GE.AND P0, PT, R3.reuse, R9.reuse, PT ;  /* 0x000000090300720c */ /* 0x0c0fe40003f06270 */
[----:B------:R-:W-:Y:S01]  /*54e0*/  ISETP.GE.AND P3, PT, R3, R8, PT ;  /* 0x000000080300720c */ /* 0x000fe20003f66270 */
[C---:B------:R-:W-:Y:S01]  /*54f0*/  VIADD R3, R2.reuse, 0xe0 ;  /* 0x000000e002037836 */ /* 0x040fe20000000000 */
[----:B------:R-:W-:Y:S01]  /*5500*/  FSEL R47, R47, -INF , !P4 ;  /* 0xff8000002f2f7808 */ /* 0x000fe20006000000 */
[----:B-1----:R-:W-:Y:S01]  /*5510*/  VIADD R10, R2, 0xd1 ;  /* 0x000000d1020a7836 */ /* 0x002fe20000000000 */
[----:B------:R-:W-:Y:S02]  /*5520*/  FSEL R188, R45, -INF , !P2 ;  /* 0xff8000002dbc7808 */ /* 0x000fe40005000000 */
[----:B------:R-:W-:Y:S02]  /*5530*/  FSEL R43, R43, -INF , !P0 ;  /* 0xff8000002b2b7808 */ /* 0x000fe40004000000 */
[----:B------:R-:W-:-:S02]  /*5540*/  ISETP.GE.AND P1, PT, R10, R9, PT ;  /* 0x000000090a00720c */ /* 0x000fc40003f26270 */
[-C--:B------:R-:W-:Y:S01]  /*5550*/  ISETP.GE.AND P5, PT, R10, R8.reuse, PT ;  /* 0x000000080a00720c */ /* 0x080fe20003fa6270 */
[----:B------:R-:W-:Y:S01]  /*5560*/  FMUL.FTZ R10, R26, UR8 ;  /* 0x000000081a0a7c20 */ /* 0x000fe20008410000 */
[----:B------:R-:W-:Y:S01]  /*5570*/  FSEL R46, R46, -INF , !P1 ;  /* 0xff8000002e2e7808 */ /* 0x000fe20004800000 */
[----:B---3--:R-:W-:Y:S01]  /*5580*/  FMUL.FTZ R5, R19, UR8 ;  /* 0x0000000813057c20 */ /* 0x008fe20008410000 */
[----:B------:R-:W-:Y:S01]  /*5590*/  FSEL R187, R44, -INF , !P5 ;  /* 0xff8000002cbb7808 */ /* 0x000fe20006800000 */
[----:B------:R1:W3:Y:S01]  /*55a0*/  MUFU.TANH R20, R10 ;  /* 0x0000000a00147308 */ /* 0x0002e20000002400 */
[C---:B------:R-:W-:Y:S02]  /*55b0*/  ISETP.GE.AND P1, PT, R3.reuse, R9, PT ;  /* 0x000000090300720c */ /* 0x040fe40003f26270 */
[----:B------:R-:W-:Y:S01]  /*55c0*/  ISETP.GE.AND P5, PT, R3, R8, PT ;  /* 0x000000080300720c */ /* 0x000fe20003fa6270 */
[----:B------:R-:W-:Y:S01]  /*55d0*/  VIADD R3, R2, 0xe8 ;  /* 0x000000e802037836 */ /* 0x000fe20000000000 */
[----:B------:R-:W-:-:S02]  /*55e0*/  FSEL R189, R41, -INF , !P3 ;  /* 0xff80000029bd7808 */ /* 0x000fc40005800000 */
[C---:B------:R-:W-:Y:S01]  /*55f0*/  ISETP.GE.AND P0, PT, R4.reuse, R9, PT ;  /* 0x000000090400720c */ /* 0x040fe20003f06270 */
[----:B------:R2:W-:Y:S01]  /*5600*/  MUFU.TANH R7, R5 ;  /* 0x0000000500077308 */ /* 0x0005e20000002400 */
[----:B------:R-:W-:Y:S01]  /*5610*/  ISETP.GE.AND P3, PT, R4, R8, PT ;  /* 0x000000080400720c */ /* 0x000fe20003f66270 */
[C---:B------:R-:W-:Y:S01]  /*5620*/  VIADD R4, R2.reuse, 0xe9 ;  /* 0x000000e902047836 */ /* 0x040fe20000000000 */
[----:B----4-:R-:W-:Y:S02]  /*5630*/  FSEL R33, R33, -INF , !P1 ;  /* 0xff80000021217808 */ /* 0x010fe40004800000 */
[----:B------:R-:W-:Y:S02]  /*5640*/  ISETP.GT.AND P1, PT, R237, R245, PT ;  /* 0x000000f5ed00720c */ /* 0x000fe40003f24270 */
[----:B------:R-:W-:Y:S01]  /*5650*/  FSEL R191, R29, -INF , !P5 ;  /* 0xff8000001dbf7808 */ /* 0x000fe20006800000 */
[----:B-1----:R-:W-:Y:S01]  /*5660*/  VIADD R10, R2, 0xd9 ;  /* 0x000000d9020a7836 */ /* 0x002fe20000000000 */
[----:B------:R-:W-:-:S02]  /*5670*/  FSEL R32, R32, -INF , !P0 ;  /* 0xff80000020207808 */ /* 0x000fc40004000000 */
[-C--:B------:R-:W-:Y:S02]  /*5680*/  ISETP.GE.AND P5, PT, R4, R9.reuse, PT ;  /* 0x000000090400720c */ /* 0x080fe40003fa6270 */
[CC--:B------:R-:W-:Y:S02]  /*5690*/  ISETP.GE.AND P4, PT, R10.reuse, R9.reuse, PT ;  /* 0x000000090a00720c */ /* 0x0c0fe40003f86270 */
[-C--:B------:R-:W-:Y:S01]  /*56a0*/  ISETP.GE.AND P2, PT, R10, R8.reuse, PT ;  /* 0x000000080a00720c */ /* 0x080fe20003f46270 */
[----:B------:R-:W-:Y:S01]  /*56b0*/  FMUL.FTZ R10, R16, UR8 ;  /* 0x00000008100a7c20 */ /* 0x000fe20008410000 */
[----:B------:R-:W-:Y:S01]  /*56c0*/  FSEL R42, R42, -INF , !P4 ;  /* 0xff8000002a2a7808 */ /* 0x000fe20006000000 */
[----:B--2---:R-:W-:Y:S01]  /*56d0*/  FMUL.FTZ R5, R13, UR8 ;  /* 0x000000080d057c20 */ /* 0x004fe20008410000 */
[----:B------:R-:W-:Y:S01]  /*56e0*/  FSEL R190, R40, -INF , !P2 ;  /* 0xff80000028be7808 */ /* 0x000fe20005000000 */
[----:B------:R-:W1:Y:S01]  /*56f0*/  MUFU.TANH R16, R10 ;  /* 0x0000000a00107308 */ /* 0x000e620000002400 */
[C---:B------:R-:W-:Y:S01]  /*5700*/  ISETP.GE.AND P4, PT, R3.reuse, R9, PT ;  /* 0x000000090300720c */ /* 0x040fe20003f86270 */
[----:B------:R-:W2:Y:S01]  /*5710*/  @!P1 LDC.64 R206, c[0x0][0x218] ;  /* 0x00008600ffce9b82 */ /* 0x000ea20000000a00 */
[-C--:B------:R-:W-:Y:S01]  /*5720*/  ISETP.GE.AND P2, PT, R3, R8.reuse, PT ;  /* 0x000000080300720c */ /* 0x080fe20003f46270 */
[----:B------:R-:W-:Y:S01]  /*5730*/  FMUL.FTZ R3, R18, UR8 ;  /* 0x0000000812037c20 */ /* 0x000fe20008410000 */
[----:B------:R-:W-:Y:S01]  /*5740*/  ISETP.GE.AND P0, PT, R4, R8, PT ;  /* 0x000000080400720c */ /* 0x000fe20003f06270 */
[----:B------:R-:W-:Y:S01]  /*5750*/  FMUL.FTZ R4, R12, UR8 ;  /* 0x000000080c047c20 */ /* 0x000fe20008410000 */
[----:B------:R-:W-:Y:S01]  /*5760*/  FSEL R192, R28, -INF , !P3 ;  /* 0xff8000001cc07808 */ /* 0x000fe20005800000 */
[----:B------:R4:W1:Y:S01]  /*5770*/  MUFU.TANH R10, R3 ;  /* 0x00000003000a7308 */ /* 0x0008620000002400 */
[----:B------:R-:W-:-:S02]  /*5780*/  FSEL R23, R23, -INF , !P4 ;  /* 0xff80000017177808 */ /* 0x000fc40006000000 */
[----:B---3--:R-:W-:Y:S02]  /*5790*/  FSEL R193, R20, -INF , !P2 ;  /* 0xff80000014c17808 */ /* 0x008fe40005000000 */
[----:B------:R-:W-:Y:S02]  /*57a0*/  FSEL R22, R22, -INF , !P5 ;  /* 0xff80000016167808 */ /* 0x000fe40006800000 */
[----:B------:R-:W-:Y:S01]  /*57b0*/  FSEL R194, R21, -INF , !P0 ;  /* 0xff80000015c27808 */ /* 0x000fe20004000000 */
[----:B------:R3:W2:Y:S08]  /*57c0*/  MUFU.TANH R6, R4 ;  /* 0x0000000400067308 */ /* 0x0006b00000002400 */
[----:B------:R-:W2:Y:S01]  /*57d0*/  MUFU.TANH R12, R5 ;  /* 0x00000005000c7308 */ /* 0x000ea20000002400 */
[----:B----4-:R-:W-:-:S05]  /*57e0*/  VIADD R3, R2, 0xf0 ;  /* 0x000000f002037836 */ /* 0x010fca0000000000 */
[CC--:B------:R-:W-:Y:S02]  /*57f0*/  ISETP.GE.AND P3, PT, R3.reuse, R9.reuse, PT ;  /* 0x000000090300720c */ /* 0x0c0fe40003f66270 */
[-C--:B------:R-:W-:Y:S01]  /*5800*/  ISETP.GE.AND P4, PT, R3, R8.reuse, PT ;  /* 0x000000080300720c */ /* 0x080fe20003f86270 */
[----:B------:R-:W-:Y:S01]  /*5810*/  VIADD R3, R2, 0xf1 ;  /* 0x000000f102037836 */ /* 0x000fe20000000000 */
[----:B-1----:R-:W-:Y:S01]  /*5820*/  FSEL R21, R16, -INF , !P3 ;  /* 0xff80000010157808 */ /* 0x002fe20005800000 */
[----:B---3--:R-:W-:Y:S01]  /*5830*/  VIADD R4, R2, 0xf8 ;  /* 0x000000f802047836 */ /* 0x008fe20000000000 */
[----:B------:R-:W-:Y:S02]  /*5840*/  FSEL R196, R10, -INF , !P4 ;  /* 0xff8000000ac47808 */ /* 0x000fe40006000000 */
[CC--:B------:R-:W-:Y:S02]  /*5850*/  ISETP.GE.AND P2, PT, R3.reuse, R9.reuse, PT ;  /* 0x000000090300720c */ /* 0x0c0fe40003f46270 */
[----:B------:R-:W-:Y:S01]  /*5860*/  ISETP.GE.AND P5, PT, R3, R8, PT ;  /* 0x000000080300720c */ /* 0x000fe20003fa6270 */
[----:B------:R-:W-:Y:S01]  /*5870*/  VIADD R3, R2, 0xf9 ;  /* 0x000000f902037836 */ /* 0x000fe20000000000 */
[----:B------:R-:W-:-:S02]  /*5880*/  ISETP.GE.AND P0, PT, R4, R9, PT ;  /* 0x000000090400720c */ /* 0x000fc40003f06270 */
[-C--:B------:R-:W-:Y:S01]  /*5890*/  ISETP.GE.AND P3, PT, R4, R8.reuse, PT ;  /* 0x000000080400720c */ /* 0x080fe20003f66270 */
[----:B------:R-:W-:Y:S01]  /*58a0*/  FMUL.FTZ R4, R14, UR8 ;  /* 0x000000080e047c20 */ /* 0x000fe20008410000 */
[----:B------:R-:W-:Y:S02]  /*58b0*/  FSEL R102, R11, -INF , !P2 ;  /* 0xff8000000b667808 */ /* 0x000fe40005000000 */
[C---:B------:R-:W-:Y:S01]  /*58c0*/  ISETP.GE.AND P4, PT, R3.reuse, R9, PT ;  /* 0x000000090300720c */ /* 0x040fe20003f86270 */
[----:B------:R1:W3:Y:S01]  /*58d0*/  MUFU.TANH R5, R4 ;  /* 0x0000000400057308 */ /* 0x0002e20000002400 */
[----:B------:R-:W-:Y:S01]  /*58e0*/  ISETP.GE.AND P2, PT, R3, R8, PT ;  /* 0x000000080300720c */ /* 0x000fe20003f46270 */
[----:B------:R-:W-:Y:S01]  /*58f0*/  FMUL.FTZ R3, R15, UR8 ;  /* 0x000000080f037c20 */ /* 0x000fe20008410000 */
[----:B------:R-:W-:Y:S02]  /*5900*/  FSEL R195, R7, -INF , !P5 ;  /* 0xff80000007c37808 */ /* 0x000fe40006800000 */
[----:B--2---:R-:W-:-:S02]  /*5910*/  FSEL R186, R6, -INF , !P0 ;  /* 0xff80000006ba7808 */ /* 0x004fc40004000000 */
[----:B------:R-:W-:Y:S01]  /*5920*/  ISETP.GE.AND P5, PT, R2, R9, PT ;  /* 0x000000090200720c */ /* 0x000fe20003fa6270 */
[----:B------:R-:W2:Y:S01]  /*5930*/  MUFU.TANH R3, R3 ;  /* 0x0000000300037308 */ /* 0x000ea20000002400 */
[----:B------:R-:W-:Y:S01]  /*5940*/  @!P1 LEA R239, P0, R80, R206, 0x1 ;  /* 0x000000ce50ef9211 */ /* 0x000fe200078008ff */
[----:B------:R-:W-:Y:S01]  /*5950*/  IMAD.IADD R2, R160, 0x1, R119 ;  /* 0x00000001a0027824 */ /* 0x000fe200078e0277 */
[----:B------:R-:W-:Y:S02]  /*5960*/  FSEL R119, R12, -INF , !P4 ;  /* 0xff8000000c777808 */ /* 0x000fe40006000000 */
[----:B------:R-:W-:Y:S01]  /*5970*/  @!P1 LEA.HI.X R238, R80, R207, R113, 0x1, P0 ;  /* 0x000000cf50ee9211 */ /* 0x000fe200000f0c71 */
[----:B-1----:R-:W-:Y:S01]  /*5980*/  FMUL.FTZ R4, R52, UR8 ;  /* 0x0000000834047c20 */ /* 0x002fe20008410000 */
[----:B---3--:R-:W-:-:S05]  /*5990*/  FSEL R160, R5, -INF , !P3 ;  /* 0xff80000005a07808 */ /* 0x008fca0005800000 */
[----:B------:R-:W1:Y:S01]  /*59a0*/  MUFU.TANH R4, R4 ;  /* 0x0000000400047308 */ /* 0x000e620000002400 */
[----:B--2---:R-:W-:Y:S02]  /*59b0*/  FSEL R197, R3, -INF , !P2 ;  /* 0xff80000003c57808 */ /* 0x004fe40005000000 */
[----:B-1----:R-:W-:Y:S01]  /*59c0*/  FSEL R17, R4, -INF , !P5 ;  /* 0xff80000004117808 */ /* 0x002fe20006800000 */
[----:B------:R-:W-:Y:S06]  /*59d0*/  @!P1 BRA `(.L_x_2309) ;  /* 0x0000000400849947 */ /* 0x000fec0003800000 */
        /* <DEDUP_REMOVED lines=60> */
.L_x_2310:
[----:B------:R-:W-:-:S04]  /*5da0*/  LEA R3, -R68, RZ, 0x8 ;  /* 0x000000ff44037211 */ /* 0x000fc800078e41ff */
[----:B------:R-:W-:-:S07]  /*5db0*/  SHF.R.S32.HI R5, RZ, 0x1f, R3 ;  /* 0x0000001fff057819 */ /* 0x000fce0000011403 */
.L_x_2311:
[----:B------:R-:W1:Y:S01]  /*5dc0*/  LDC.64 R206, c[0x0][0x218] ;  /* 0x00008600ffce7b82 */ /* 0x000e620000000a00 */
[----:B------:R-:W-:Y:S01]  /*5dd0*/  IADD3 R80, P0, R3, R80, RZ ;  /* 0x0000005003507210 */ /* 0x000fe20007f1e0ff */
[C---:B------:R-:W-:Y:S01]  /*5de0*/  IMAD.SHL.U32 R16, R68.reuse, 0x40, RZ ;  /* 0x0000004044107824 */ /* 0x040fe200078e00ff */
[----:B------:R-:W-:-:S03]  /*5df0*/  SHF.L.U64.HI R3, R68, 0x6, R69 ;  /* 0x0000000644037819 */ /* 0x000fc60000010245 */
[----:B------:R-:W-:Y:S01]  /*5e00*/  IMAD.X R113, R5, 0x1, R113, P0 ;  /* 0x0000000105717824 */ /* 0x000fe200000e0671 */
[----:B-1----:R-:W-:-:S04]  /*5e10*/  LEA R239, P1, R80, R206, 0x1 ;  /* 0x000000ce50ef7211 */ /* 0x002fc800078208ff */
[----:B------:R-:W-:Y:S01]  /*5e20*/  IADD3 R4, P0, R16, R239, RZ ;  /* 0x000000ef10047210 */ /* 0x000fe20007f1e0ff */
[----:B------:R-:W-:Y:S01]  /*5e30*/  IMAD.MOV.U32 R6, RZ, RZ, R239 ;  /* 0x000000ffff067224 */ /* 0x000fe200078e00ef */
[----:B------:R-:W-:Y:S02]  /*5e40*/  LEA.HI.X R238, R80, R207, R113, 0x1, P1 ;  /* 0x000000cf50ee7211 */ /* 0x000fe400008f0c71 */
[----:B------:R-:W-:-:S03]  /*5e50*/  IADD3 R14, P1, R4, R16, RZ ;  /* 0x00000010040e7210 */ /* 0x000fc60007f3e0ff */
[--C-:B------:R-:W-:Y:S01]  /*5e60*/  IMAD.X R5, R3, 0x1, R238.reuse, P0 ;  /* 0x0000000103057824 */ /* 0x100fe200000e06ee */
[-C--:B------:R-:W-:Y:S01]  /*5e70*/  IADD3 R12, P0, R14, R16.reuse, RZ ;  /* 0x000000100e0c7210 */ /* 0x080fe20007f1e0ff */
[----:B------:R-:W-:Y:S02]  /*5e80*/  IMAD.MOV.U32 R7, RZ, RZ, R238 ;  /* 0x000000ffff077224 */ /* 0x000fe400078e00ee */
[--C-:B------:R-:W-:Y:S01]  /*5e90*/  IMAD.X R15, R5, 0x1, R3.reuse, P1 ;  /* 0x00000001050f7824 */ /* 0x100fe200008e0603 */
[----:B------:R-:W-:Y:S02]  /*5ea0*/  IADD3 R10, P1, R12, R16, RZ ;  /* 0x000000100c0a7210 */ /* 0x000fe40007f3e0ff */
[----:B------:R-:W-:Y:S01]  /*5eb0*/  @!PT LDS RZ, [RZ] ;  /* 0x00000000fffff984 */ /* 0x000fe20000000800 */
[----:B------:R-:W-:Y:S01]  /*5ec0*/  @!PT LDS RZ, [RZ] ;  /* 0x00000000fffff984 */ /* 0x000fe20000000800 */
[----:B------:R-:W-:Y:S01]  /*5ed0*/  @!PT LDS RZ, [RZ] ;  /* 0x00000000fffff984 */ /* 0x000fe20000000800 */
[----:B------:R1:W-:Y:S01]  /*5ee0*/  LDGSTS.E.BYPASS.LTC128B.128 [R183+0x1000], desc[UR14][R6.64] ;  /* 0x0100000006b77fae */ /* 0x0003e2000b901d4e */
[----:B------:R-:W-:-:S03]  /*5ef0*/  IMAD.X R13, R15, 0x1, R3, P0 ;  /* 0x000000010f0d7824 */ /* 0x000fc600000e0603 */
[----:B------:R2:W-:Y:S01]  /*5f00*/  LDGSTS.E.BYPASS.LTC128B.128 [R183+0x1800], desc[UR14][R4.64] ;  /* 0x0180000004b77fae */ /* 0x0005e2000b901d4e */
[----:B------:R-:W-:-:S03]  /*5f10*/  IMAD.X R11, R13, 0x1, R3, P1 ;  /* 0x000000010d0b7824 */ /* 0x000fc600008e0603 */
[----:B------:R3:W-:Y:S04]  /*5f20*/  LDGSTS.E.BYPASS.LTC128B.128 [R183+0x2000], desc[UR14][R14.64] ;  /* 0x020000000eb77fae */ /* 0x0007e8000b901d4e */
[----:B------:R4:W-:Y:S04]  /*5f30*/  LDGSTS.E.BYPASS.LTC128B.128 [R183+0x2800], desc[UR14][R12.64] ;  /* 0x028000000cb77fae */ /* 0x0009e8000b901d4e */
[----:B------:R4:W-:Y:S01]  /*5f40*/  LDGSTS.E.BYPASS.LTC128B.128 [R183+0x3000], desc[UR14][R10.64] ;  /* 0x030000000ab77fae */ /* 0x0009e2000b901d4e */
[----:B-1----:R-:W-:-:S04]  /*5f50*/  IADD3 R6, P0, R10, R16, RZ ;  /* 0x000000100a067210 */ /* 0x002fc80007f1e0ff */
[----:B--2---:R-:W-:Y:S01]  /*5f60*/  IADD3 R4, P1, R6, R16, RZ ;  /* 0x0000001006047210 */ /* 0x004fe20007f3e0ff */
[----:B------:R-:W-:-:S03]  /*5f70*/  IMAD.X R7, R11, 0x1, R3, P0 ;  /* 0x000000010b077824 */ /* 0x000fc600000e0603 */
[----:B---3--:R-:W-:Y:S01]  /*5f80*/  IADD3 R14, P0, R4, R16, RZ ;  /* 0x00000010040e7210 */ /* 0x008fe20007f1e0ff */
[--C-:B------:R-:W-:Y:S01]  /*5f90*/  IMAD.X R5, R7, 0x1, R3.reuse, P1 ;  /* 0x0000000107057824 */ /* 0x100fe200008e0603 */
[----:B------:R4:W-:Y:S03]  /*5fa0*/  LDGSTS.E.BYPASS.LTC128B.128 [R183+0x3800], desc[UR14][R6.64] ;  /* 0x0380000006b77fae */ /* 0x0009e6000b901d4e */
[----:B------:R-:W-:Y:S01]  /*5fb0*/  IMAD.X R15, R5, 0x1, R3, P0 ;  /* 0x00000001050f7824 */ /* 0x000fe200000e0603 */
[----:B------:R4:W-:Y:S04]  /*5fc0*/  LDGSTS.E.BYPASS.LTC128B.128 [R183+0x4000], desc[UR14][R4.64] ;  /* 0x0400000004b77fae */ /* 0x0009e8000b901d4e */
[----:B------:R4:W-:Y:S04]  /*5fd0*/  LDGSTS.E.BYPASS.LTC128B.128 [R183+0x4800], desc[UR14][R14.64] ;  /* 0x048000000eb77fae */ /* 0x0009e8000b901d4e */
[----:B------:R-:W0:Y:S02]  /*5fe0*/  LDGDEPBAR ;  /* 0x00000000000079af */ /* 0x000e240000000000 */
.L_x_2309:
        /* <DEDUP_REMOVED lines=70> */
[----:B----4-:R-:W-:-:S05]  /*6450*/  FMUL.FTZ R5, R20, UR6 ;  /* 0x0000000614057c20 */ /* 0x010fca0008410000 */
        /* <DEDUP_REMOVED lines=204> */
[----:B------:R-:W-:Y:S01]  /*7120*/  LEA R135, R2, UR4, 0x1 ;  /* 0x0000000402877c11 */ /* 0x000fe2000f8e08ff */
[----:B------:R-:W-:Y:S01]  /*7130*/  FFMA.FTZ R2, R125, UR6, -R4 ;  /* 0x000000067d027c23 */ /* 0x000fe20008010804 */
[----:B---3--:R-:W-:-:S03]  /*7140*/  MOV R125, R16 ;  /* 0x00000010007d7202 */ /* 0x008fc60000000f00 */
[----:B------:R1:W3:Y:S01]  /*7150*/  MUFU.EX2 R79, R6 ;  /* 0x00000006004f7308 */ /* 0x0002e20000000800 */
[----:B------:R-:W-:Y:S01]  /*7160*/  LEA R164, R0, R135, 0x1 ;  /* 0x0000008700a47211 */ /* 0x000fe200078e08ff */
[--C-:B------:R-:W-:Y:S01]  /*7170*/  FFMA.FTZ R0, R127, UR6, -R4.reuse ;  /* 0x000000067f007c23 */ /* 0x100fe20008010804 */
[----:B------:R-:W-:Y:S01]  /*7180*/  LDSM.16.MT88.4 R44, [R135+0x5400] ;  /* 0x00540000872c783b */ /* 0x000fe20000004200 */
[----:B------:R-:W-:Y:S02]  /*7190*/  MOV R127, R15 ;  /* 0x0000000f007f7202 */ /* 0x000fe40000000f00 */
[----:B--2---:R-:W-:Y:S01]  /*71a0*/  F2FP.F16.F32.PACK_AB R15, R23, R22 ;  /* 0x00000016170f723e */ /* 0x004fe200000000ff */
[----:B------:R-:W-:Y:S01]  /*71b0*/  LDSM.16.MT88.4 R32, [R164+0x5000] ;  /* 0x00500000a420783b */ /* 0x000fe20000004200 */
[----:B------:R2:W-:Y:S03]  /*71c0*/  MUFU.EX2 R93, R0 ;  /* 0x00000000005d7308 */ /* 0x0005e60000000800 */
[----:B------:R-:W-:Y:S04]  /*71d0*/  LDSM.16.MT88.4 R48, [R164+0x5400] ;  /* 0x00540000a430783b */ /* 0x000fe80000004200 */
[----:B------:R-:W-:Y:S01]  /*71e0*/  LDSM.16.MT88.4 R52, [R135+0x5800] ;  /* 0x005800008734783b */ /* 0x000fe20000004200 */
[----:B------:R4:W-:Y:S01]  /*71f0*/  MUFU.EX2 R82, R2 ;  /* 0x0000000200527308 */ /* 0x0009e20000000800 */
[--C-:B-1----:R-:W-:Y:S01]  /*7200*/  FFMA.FTZ R6, R126, UR6, -R4.reuse ;  /* 0x000000067e067c23 */ /* 0x102fe20008010804 */
[----:B------:R-:W-:Y:S01]  /*7210*/  MOV R126, R18 ;  /* 0x00000012007e7202 */ /* 0x000fe20000000f00 */
[----:B------:R-:W-:Y:S04]  /*7220*/  LDSM.16.MT88.4 R60, [R164+0x5800] ;  /* 0x00580000a43c783b */ /* 0x000fe80000004200 */
[----:B------:R-:W1:Y:S01]  /*7230*/  LDSM.16.MT88.4 R16, [R135+0x5000] ;  /* 0x005000008710783b */ /* 0x000e620000004200 */
[----:B------:R5:W1:Y:S01]  /*7240*/  MUFU.EX2 R83, R6 ;  /* 0x0000000600537308 */ /* 0x000a620000000800 */
[----:B--2---:R-:W-:Y:S01]  /*7250*/  FFMA.FTZ R0, R123, UR6, -R4 ;  /* 0x000000067b007c23 */ /* 0x004fe20008010804 */
[----:B------:R-:W-:Y:S01]  /*7260*/  MOV R123, R14 ;  /* 0x0000000e007b7202 */ /* 0x000fe20000000f00 */
[----:B------:R-:W2:Y:S01]  /*7270*/  LDSM.16.MT88.4 R56, [R135+0x5c00] ;  /* 0x005c00008738783b */ /* 0x000ea20000004200 */
[----:B------:R-:W-:-:S03]  /*7280*/  F2FP.F16.F32.PACK_AB R14, R201, R111 ;  /* 0x0000006fc90e723e */ /* 0x000fc600000000ff */
[----:B------:R-:W-:Y:S01]  /*7290*/  LDSM.16.MT88.4 R64, [R135+0x6400] ;  /* 0x006400008740783b */ /* 0x000fe20000004200 */
[----:B------:R3:W-:Y:S01]  /*72a0*/  MUFU.EX2 R94, R0 ;  /* 0x00000000005e7308 */ /* 0x0007e20000000800 */
[----:B----4-:R-:W-:Y:S01]  /*72b0*/  FFMA.FTZ R2, R130, UR6, -R4 ;  /* 0x0000000682027c23 */ /* 0x010fe20008010804 */
[----:B------:R-:W-:-:S06]  /*72c0*/  MOV R130, R26 ;  /* 0x0000001a00827202 */ /* 0x000fcc0000000f00 */
[----:B------:R4:W2:Y:S01]  /*72d0*/  MUFU.EX2 R86, R2 ;  /* 0x0000000200567308 */ /* 0x0008a20000000800 */
[----:B-----5:R-:W-:-:S04]  /*72e0*/  FADD.FTZ R6, R11, R7 ;  /* 0x000000070b067221 */ /* 0x020fc80000010000 */
[----:B------:R-:W-:Y:S01]  /*72f0*/  FADD.FTZ R6, R22, R6 ;  /* 0x0000000616067221 */ /* 0x000fe20000010000 */
[----:B---3--:R-:W-:Y:S01]  /*7300*/  FFMA.FTZ R0, R121, UR6, -R4 ;  /* 0x0000000679007c23 */ /* 0x008fe20008010804 */
[----:B------:R-:W-:Y:S02]  /*7310*/  MOV R121, R13 ;  /* 0x0000000d00797202 */ /* 0x000fe40000000f00 */
[----:B------:R-:W-:Y:S01]  /*7320*/  FADD.FTZ R6, R23, R6 ;  /* 0x0000000617067221 */ /* 0x000fe20000010000 */
[----:B------:R-:W-:Y:S01]  /*7330*/  F2FP.F16.F32.PACK_AB R13, R7, R11 ;  /* 0x0000000b070d723e */ /* 0x000fe200000000ff */
[----:B------:R3:W-:Y:S02]  /*7340*/  MUFU.EX2 R98, R0 ;  /* 0x0000000000627308 */ /* 0x0007e40000000800 */
[----:B------:R-:W-:Y:S01]  /*7350*/  FADD.FTZ R6, R79, R6 ;  /* 0x000000064f067221 */ /* 0x000fe20000010000 */
[--C-:B----4-:R-:W-:Y:S01]  /*7360*/  FFMA.FTZ R2, R161, UR6, -R4.reuse ;  /* 0x00000006a1027c23 */ /* 0x110fe20008010804 */
[----:B---3--:R-:W-:Y:S01]  /*7370*/  FFMA.FTZ R0, R122, UR6, -R4 ;  /* 0x000000067a007c23 */ /* 0x008fe20008010804 */
[----:B------:R-:W-:-:S02]  /*7380*/  MOV R122, R12 ;  /* 0x0000000c007a7202 */ /* 0x000fc40000000f00 */
[----:B------:R-:W-:Y:S01]  /*7390*/  F2FP.F16.F32.PACK_AB R12, R199, R200 ;  /* 0x000000c8c70c723e */ /* 0x000fe200000000ff */
[----:B------:R3:W4:Y:S06]  /*73a0*/  MUFU.EX2 R101, R0 ;  /* 0x0000000000657308 */ /* 0x00072c0000000800 */
[----:B-1----:R-:W-:Y:S07]  /*73b0*/  HMMA.16816.F32 R28, R12, R16, RZ ;  /* 0x000000100c1c723c */ /* 0x002fee00000018ff */
[----:B------:R-:W-:-:S02]  /*73c0*/  F2FP.F16.F32.PACK_AB R16, R203, R202 ;  /* 0x000000cacb10723e */ /* 0x000fc400000000ff */
[----:B------:R-:W-:Y:S01]  /*73d0*/  F2FP.F16.F32.PACK_AB R17, R83, R79 ;  /* 0x0000004f5311723e */ /* 0x000fe200000000ff */
[----:B---3--:R-:W-:Y:S01]  /*73e0*/  FFMA.FTZ R0, R129, UR6, -R4 ;  /* 0x0000000681007c23 */ /* 0x008fe20008010804 */
[----:B------:R-:W-:-:S03]  /*73f0*/  MOV R129, R25 ;  /* 0x0000001900817202 */ /* 0x000fc60000000f00 */
[----:B------:R1:W-:Y:S02]  /*7400*/  MUFU.EX2 R108, R0 ;  /* 0x00000000006c7308 */ /* 0x0003e40000000800 */
[----:B-1----:R-:W-:Y:S01]  /*7410*/  FFMA.FTZ R0, R133, UR6, -R4 ;  /* 0x0000000685007c23 */ /* 0x002fe20008010804 */
[----:B------:R-:W-:Y:S02]  /*7420*/  MOV R133, R24 ;  /* 0x0000001800857202 */ /* 0x000fe40000000f00 */
[----:B------:R-:W-:Y:S03]  /*7430*/  HMMA.16816.F32 R24, R12, R18, RZ ;  /* 0x000000120c18723c */ /* 0x000fe600000018ff */
[----:B------:R1:W3:Y:S04]  /*7440*/  MUFU.EX2 R109, R0 ;  /* 0x00000000006d7308 */ /* 0x0002e80000000800 */
[----:B------:R-:W-:-:S02]  /*7450*/  F2FP.F16.F32.PACK_AB R18, R205, R204 ;  /* 0x000000cccd12723e */ /* 0x000fc400000000ff */
[----:B--2---:R-:W-:Y:S01]  /*7460*/  F2FP.F16.F32.PACK_AB R19, R86, R82 ;  /* 0x000000525613723e */ /* 0x004fe200000000ff */
[----:B-1----:R-:W-:Y:S01]  /*7470*/  FFMA.FTZ R0, R128, UR6, -R4 ;  /* 0x0000000680007c23 */ /* 0x002fe20008010804 */
[----:B------:R-:W-:Y:S02]  /*7480*/  MOV R128, R36 ;  /* 0x0000002400807202 */ /* 0x000fe40000000f00 */
[C---:B------:R-:W-:Y:S01]  /*7490*/  HMMA.16816.F32 R36, R12.reuse, R32, RZ ;  /* 0x000000200c24723c */ /* 0x040fe200000018ff */
[----:B------:R1:W-:Y:S05]  /*74a0*/  MUFU.EX2 R110, R0 ;  /* 0x00000000006e7308 */ /* 0x0003ea0000000800 */
[----:B------:R-:W-:Y:S07]  /*74b0*/  HMMA.16816.F32 R32, R12, R34, RZ ;  /* 0x000000220c20723c */ /* 0x000fee00000018ff */
[----:B------:R-:W-:-:S02]  /*74c0*/  F2FP.F16.F32.PACK_AB R12, R209, R208 ;  /* 0x000000d0d10c723e */ /* 0x000fc400000000ff */
[----:B------:R-:W-:Y:S02]  /*74d0*/  F2FP.F16.F32.PACK_AB R13, R94, R93 ;  /* 0x0000005d5e0d723e */ /* 0x000fe400000000ff */
[----:B------:R-:W-:Y:S01]  /*74e0*/  F2FP.F16.F32.PACK_AB R14, R211, R210 ;  /* 0x000000d2d30e723e */ /* 0x000fe200000000ff */
[--C-:B-1----:R-:W-:Y:S01]  /*74f0*/  FFMA.FTZ R0, R132, UR6, -R4.reuse ;  /* 0x0000000684007c23 */ /* 0x102fe20008010804 */
[----:B------:R-:W-:Y:S02]  /*7500*/  MOV R132, R40 ;  /* 0x0000002800847202 */ /* 0x000fe40000000f00 */
[C---:B------:R-:W-:Y:S01]  /*7510*/  HMMA.16816.F32 R40, R16.reuse, R44, R28 ;  /* 0x0000002c1028723c */ /* 0x040fe2000000181c */
[----:B----4-:R-:W-:Y:S01]  /*7520*/  F2FP.F16.F32.PACK_AB R15, R101, R98 ;  /* 0x00000062650f723e */ /* 0x010fe200000000ff */
[----:B------:R1:W2:Y:S04]  /*7530*/  MUFU.EX2 R107, R0 ;  /* 0x00000000006b7308 */ /* 0x0002a80000000800 */
[C---:B------:R-:W-:Y:S06]  /*7540*/  HMMA.16816.F32 R28, R16.reuse, R46, R24 ;  /* 0x0000002e101c723c */ /* 0x040fec0000001818 */
[C---:B------:R-:W-:Y:S06]  /*7550*/  HMMA.16816.F32 R24, R16.reuse, R48, R36 ;  /* 0x000000301018723c */ /* 0x040fec0000001824 */
[----:B------:R-:W-:Y:S01]  /*7560*/  HMMA.16816.F32 R16, R16, R50, R32 ;  /* 0x000000321010723c */ /* 0x000fe20000001820 */
[----:B------:R-:W4:Y:S01]  /*7570*/  LDSM.16.MT88.4 R48, [R164+0x5c00] ;  /* 0x005c0000a430783b */ /* 0x000f220000004200 */
[----:B-1----:R-:W-:-:S04]  /*7580*/  FFMA.FTZ R0, R139, UR6, -R4 ;  /* 0x000000068b007c23 */ /* 0x002fc80008010804 */
[C---:B------:R-:W-:Y:S01]  /*7590*/  HMMA.16816.F32 R40, R12.reuse, R52, R40 ;  /* 0x000000340c28723c */ /* 0x040fe20000001828 */
[----:B------:R1:W-:Y:S05]  /*75a0*/  MUFU.EX2 R105, R0 ;  /* 0x0000000000697308 */ /* 0x0003ea0000000800 */
[C---:B------:R-:W-:Y:S01]  /*75b0*/  HMMA.16816.F32 R36, R12.reuse, R54, R28 ;  /* 0x000000360c24723c */ /* 0x040fe2000000181c */
[----:B------:R-:W5:Y:S05]  /*75c0*/  LDSM.16.MT88.4 R52, [R135+0x6000] ;  /* 0x006000008734783b */ /* 0x000f6a0000004200 */
[----:B------:R-:W-:Y:S01]  /*75d0*/  HMMA.16816.F32 R32, R12, R60, R24 ;  /* 0x0000003c0c20723c */ /* 0x000fe20000001818 */
[----:B-1----:R-:W-:-:S05]  /*75e0*/  FFMA.FTZ R0, R140, UR6, -R4 ;  /* 0x000000068c007c23 */ /* 0x002fca0008010804 */
[----:B------:R-:W-:Y:S01]  /*75f0*/  HMMA.16816.F32 R44, R12, R62, R16 ;  /* 0x0000003e0c2c723c */ /* 0x000fe20000001810 */
[----:B------:R-:W1:Y:S01]  /*7600*/  LDSM.16.MT88.4 R60, [R164+0x6000] ;  /* 0x00600000a43c783b */ /* 0x000e620000004200 */
[----:B------:R4:W4:Y:S05]  /*7610*/  MUFU.EX2 R104, R0 ;  /* 0x0000000000687308 */ /* 0x00092a0000000800 */
[----:B------:R-:W-:Y:S02]  /*7620*/  F2FP.F16.F32.PACK_AB R12, R213, R212 ;  /* 0x000000d4d50c723e */ /* 0x000fe400000000ff */
[----:B---3--:R-:W-:Y:S02]  /*7630*/  F2FP.F16.F32.PACK_AB R13, R109, R108 ;  /* 0x0000006c6d0d723e */ /* 0x008fe400000000ff */
[----:B------:R-:W-:-:S02]  /*7640*/  F2FP.F16.F32.PACK_AB R14, R218, R214 ;  /* 0x000000d6da0e723e */ /* 0x000fc400000000ff */
[----:B--2---:R-:W-:Y:S02]  /*7650*/  F2FP.F16.F32.PACK_AB R15, R107, R110 ;  /* 0x0000006e6b0f723e */ /* 0x004fe400000000ff */
[----:B------:R-:W-:Y:S02]  /*7660*/  F2FP.F16.F32.PACK_AB R16, R219, R215 ;  /* 0x000000d7db10723e */ /* 0x000fe400000000ff */
[----:B------:R-:W-:Y:S01]  /*7670*/  F2FP.F16.F32.PACK_AB R18, R222, R220 ;  /* 0x000000dcde12723e */ /* 0x000fe200000000ff */
[--C-:B----4-:R-:W-:Y:S02]  /*7680*/  FFMA.FTZ R0, R137, UR6, -R4.reuse ;  /* 0x0000000689007c23 */ /* 0x110fe40008010804 */
[C---:B------:R-:W-:Y:S01]  /*7690*/  HMMA.16816.F32 R28, R12.reuse, R56, R40 ;  /* 0x000000380c1c723c */ /* 0x040fe20000001828 */
[----:B------:R-:W-:Y:S01]  /*76a0*/  F2FP.F16.F32.PACK_AB R17, R104, R105 ;  /* 0x000000696811723e */ /* 0x000fe200000000ff */
[----:B------:R2:W-:Y:S04]  /*76b0*/  MUFU.EX2 R103, R0 ;  /* 0x0000000000677308 */ /* 0x0005e80000000800 */
[C---:B------:R-:W-:Y:S01]  /*76c0*/  HMMA.16816.F32 R24, R12.reuse, R58, R36 ;  /* 0x0000003a0c18723c */ /* 0x040fe20000001824 */
[----:B------:R-:W3:Y:S05]  /*76d0*/  LDSM.16.MT88.4 R56, [R164+0x6400] ;  /* 0x00640000a438783b */ /* 0x000eea0000004200 */
[C---:B------:R-:W-:Y:S06]  /*76e0*/  HMMA.16816.F32 R32, R12.reuse, R48, R32 ;  /* 0x000000300c20723c */ /* 0x040fec0000001820 */
[----:B------:R-:W-:Y:S01]  /*76f0*/  HMMA.16816.F32 R40, R12, R50, R44 ;  /* 0x000000320c28723c */ /* 0x000fe2000000182c */
[----:B------:R-:W-:Y:S01]  /*7700*/  LDSM.16.MT88.4 R44, [R164+0x6800] ;  /* 0x00680000a42c783b */ /* 0x000fe20000004200 */
[----:B--2---:R-:W-:-:S03]  /*7710*/  FFMA.FTZ R0, R141, UR6, -R4 ;  /* 0x000000068d007c23 */ /* 0x004fc60008010804 */
[----:B------:R-:W-:Y:S01]  /*7720*/  LDSM.16.MT88.4 R48, [R135+0x6c00] ;  /* 0x006c00008730783b */ /* 0x000fe20000004200 */
[----:B------:R2:W4:Y:S01]  /*7730*/  MUFU.EX2 R100, R0 ;  /* 0x0000000000647308 */ /* 0x0005220000000800 */
[----:B------:R-:W-:Y:S02]  /*7740*/  F2FP.F16.F32.PACK_AB R12, R223, R221 ;  /* 0x000000dddf0c723e */ /* 0x000fe400000000ff */
[----:B------:R-:W-:Y:S01]  /*7750*/  F2FP.F16.F32.PACK_AB R14, R224, R225 ;  /* 0x000000e1e00e723e */ /* 0x000fe200000000ff */
[----:B--2---:R-:W-:Y:S01]  /*7760*/  FFMA.FTZ R0, R142, UR6, -R4 ;  /* 0x000000068e007c23 */ /* 0x004fe20008010804 */
[----:B----4-:R-:W-:-:S03]  /*7770*/  F2FP.F16.F32.PACK_AB R19, R100, R103 ;  /* 0x000000676413723e */ /* 0x010fc600000000ff */
[----:B------:R2:W-:Y:S04]  /*7780*/  MUFU.EX2 R99, R0 ;  /* 0x0000000000637308 */ /* 0x0005e80000000800 */
[C---:B-----5:R-:W-:Y:S06]  /*7790*/  HMMA.16816.F32 R36, R16.reuse, R52, R28 ;  /* 0x000000341024723c */ /* 0x060fec000000181c */
[C---:B------:R-:W-:Y:S01]  /*77a0*/  HMMA.16816.F32 R28, R16.reuse, R54, R24 ;  /* 0x00000036101c723c */ /* 0x040fe20000001818 */
[----:B------:R-:W4:Y:S05]  /*77b0*/  LDSM.16.MT88.4 R52, [R135+0x6800] ;  /* 0x006800008734783b */ /* 0x000f2a0000004200 */
        /* <DEDUP_REMOVED lines=16> */
[----:B---3--:R-:W-:Y:S01]  /*78c0*/  HMMA.16816.F32 R32, R12, R56, R24 ;  /* 0x000000380c20723c */ /* 0x008fe20000001818 */
[----:B-1----:R-:W-:-:S02]  /*78d0*/  FFMA.FTZ R0, R147, UR6, -R4 ;  /* 0x0000000693007c23 */ /* 0x002fc40008010804 */
[----:B------:R-:W-:Y:S02]  /*78e0*/  LDSM.16.MT88.4 R144, [R135+0x7c00] ;  /* 0x007c00008790783b */ /* 0x000fe40000004200 */
[----:B------:R1:W3:Y:S01]  /*78f0*/  MUFU.EX2 R88, R0 ;  /* 0x0000000000587308 */ /* 0x0002e20000000800 */
        /* <DEDUP_REMOVED lines=10> */
[----:B------:R-:W-:Y:S02]  /*79a0*/  MOV R148, R87 ;  /* 0x0000005700947202 */ /* 0x000fe40000000f00 */
[----:B------:R-:W-:Y:S01]  /*79b0*/  FADD.FTZ R2, R202, R2 ;  /* 0x00000002ca027221 */ /* 0x000fe20000010000 */
[----:B---3--:R-:W-:Y:S01]  /*79c0*/  F2FP.F16.F32.PACK_AB R13, R88, R91 ;  /* 0x0000005b580d723e */ /* 0x008fe200000000ff */
[----:B------:R1:W-:Y:S02]  /*79d0*/  MUFU.EX2 R87, R0 ;  /* 0x0000000000577308 */ /* 0x0003e40000000800 */
[----:B------:R-:W-:-:S04]  /*79e0*/  FADD.FTZ R2, R203, R2 ;  /* 0x00000002cb027221 */ /* 0x000fc80000010000 */
[----:B------:R-:W-:-:S04]  /*79f0*/  FADD.FTZ R2, R204, R2 ;  /* 0x00000002cc027221 */ /* 0x000fc80000010000 */
[----:B------:R-:W-:-:S04]  /*7a00*/  FADD.FTZ R2, R205, R2 ;  /* 0x00000002cd027221 */ /* 0x000fc80000010000 */
[----:B------:R-:W-:Y:S01]  /*7a10*/  FADD.FTZ R7, R208, R2 ;  /* 0x00000002d0077221 */ /* 0x000fe20000010000 */
[--C-:B------:R-:W-:Y:S01]  /*7a20*/  FFMA.FTZ R2, R114, UR6, -R4.reuse ;  /* 0x0000000672027c23 */ /* 0x100fe20008010804 */
[----:B-1----:R-:W-:Y:S01]  /*7a30*/  FFMA.FTZ R0, R150, UR6, -R4 ;  /* 0x0000000696007c23 */ /* 0x002fe20008010804 */
[----:B------:R-:W-:-:S03]  /*7a40*/  MOV R150, R84 ;  /* 0x0000005400967202 */ /* 0x000fc60000000f00 */
[----:B------:R1:W2:Y:S02]  /*7a50*/  MUFU.EX2 R85, R0 ;  /* 0x0000000000557308 */ /* 0x0002a40000000800 */
[----:B-1----:R-:W-:Y:S01]  /*7a60*/  FFMA.FTZ R0, R149, UR6, -R4 ;  /* 0x0000000695007c23 */ /* 0x002fe20008010804 */
[----:B--2---:R-:W-:-:S05]  /*7a70*/  F2FP.F16.F32.PACK_AB R15, R85, R87 ;  /* 0x00000057550f723e */ /* 0x004fca00000000ff */
[----:B------:R1:W-:Y:S02]  /*7a80*/  MUFU.EX2 R84, R0 ;  /* 0x0000000000547308 */ /* 0x0003e40000000800 */
[C---:B----4-:R-:W-:Y:S06]  /*7a90*/  HMMA.16816.F32 R24, R12.reuse, R52, R40 ;  /* 0x000000340c18723c */ /* 0x050fec0000001828 */
        /* <DEDUP_REMOVED lines=53> */
[C---:B------:R-:W-:Y:S06]  /*7df0*/  HMMA.16816.F32 R28, R16.reuse, R62, R28 ;  /* 0x0000003e101c723c */ /* 0x040fec000000181c */
[C---:B-----5:R-:W-:Y:S01]  /*7e00*/  HMMA.16816.F32 R24, R16.reuse, R56, R40 ;  /* 0x000000381018723c */ /* 0x060fe20000001828 */
[--C-:B-1----:R-:W-:Y:S01]  /*7e10*/  FFMA.FTZ R0, R115, UR6, -R4.reuse ;  /* 0x0000000673007c23 */ /* 0x102fe20008010804 */
[----:B--2---:R-:W-:Y:S01]  /*7e20*/  F2FP.F16.F32.PACK_AB R13, R66, R67 ;  /* 0x00000043420d723e */ /* 0x004fe200000000ff */
[----:B------:R-:W-:Y:S02]  /*7e30*/  LDSM.16.MT88.4 R40, [R164+0x8000] ;  /* 0x00800000a428783b */ /* 0x000fe40000004200 */
[----:B------:R1:W-:Y:S01]  /*7e40*/  MUFU.EX2 R65, R0 ;  /* 0x0000000000417308 */ /* 0x0003e20000000800 */
[----:B------:R-:W-:Y:S01]  /*7e50*/  HMMA.16816.F32 R16, R16, R58, R36 ;  /* 0x0000003a1010723c */ /* 0x000fe20000001824 */
[----:B------:R-:W-:Y:S06]  /*7e60*/  LDSM.16.MT88.4 R36, [R135+0x8000] ;  /* 0x008000008724783b */ /* 0x000fec0000004200 */
[----:B------:R-:W-:Y:S01]  /*7e70*/  MUFU.EX2 R58, R2 ;  /* 0x00000002003a7308 */ /* 0x000fe20000000800 */
[----:B-1----:R-:W-:-:S07]  /*7e80*/  FFMA.FTZ R0, R112, UR6, -R4 ;  /* 0x0000000670007c23 */ /* 0x002fce0008010804 */
        /* <DEDUP_REMOVED lines=40> */
[----:B------:R1:W-:Y:S01]  /*8110*/  MUFU.EX2 R56, R7 ;  /* 0x0000000700387308 */ /* 0x0003e20000000800 */
[----:B------:R-:W-:Y:S01]  /*8120*/  FADD.FTZ R0, R105, R0 ;  /* 0x0000000069007221 */ /* 0x000fe20000010000 */
[----:B---3--:R-:W-:Y:S01]  /*8130*/  FFMA.FTZ R6, R162, UR6, -R4 ;  /* 0x00000006a2067c23 */ /* 0x008fe20008010804 */
        /* <DEDUP_REMOVED lines=10> */
[----:B--2---:R-:W-:Y:S01]  /*81e0*/  HMMA.16816.F32 R28, R12, R48, R24 ;  /* 0x000000300c1c723c */ /* 0x004fe20000001818 */
[----:B------:R-:W-:Y:S01]  /*81f0*/  FADD.FTZ R0, R99, R0 ;  /* 0x0000000063007221 */ /* 0x000fe20000010000 */
[----:B-1----:R-:W-:Y:S01]  /*8200*/  FFMA.FTZ R7, R187, UR6, -R4 ;  /* 0x00000006bb077c23 */ /* 0x002fe20008010804 */
[----:B------:R-:W-:-:S02]  /*8210*/  FADD.FTZ R2, R223, R2 ;  /* 0x00000002df027221 */ /* 0x000fc40000010000 */
[----:B------:R-:W-:Y:S01]  /*8220*/  FADD.FTZ R0, R95, R0 ;  /* 0x000000005f007221 */ /* 0x000fe20000010000 */
[----:B------:R-:W-:Y:S01]  /*8230*/  HMMA.16816.F32 R16, R12, R50, R16 ;  /* 0x000000320c10723c */ /* 0x000fe20000001810 */
[----:B------:R-:W-:Y:S01]  /*8240*/  MUFU.EX2 R51, R7 ;  /* 0x0000000700337308 */ /* 0x000fe20000000800 */
[----:B---3--:R-:W-:-:S05]  /*8250*/  FFMA.FTZ R6, R163, UR6, -R4 ;  /* 0x00000006a3067c23 */ /* 0x008fca0008010804 */
        /* <DEDUP_REMOVED lines=80> */
[----:B------:R2:W-:Y:S02]  /*8760*/  MUFU.EX2 R7, R0 ;  /* 0x0000000000077308 */ /* 0x0005e40000000800 */
        /* <DEDUP_REMOVED lines=9> */
[----:B------:R-:W-:Y:S01]  /*8800*/  FADD.FTZ R2, R150, R2 ;  /* 0x0000000296027221 */ /* 0x000fe20000010000 */
[----:B-----5:R-:W-:Y:S02]  /*8810*/  F2FP.F16.F32.PACK_AB R150, R242, R50 ;  /* 0x00000032f296723e */ /* 0x020fe400000000ff */
[----:B------:R-:W-:Y:S01]  /*8820*/  FADD.FTZ R0, R60, R0 ;  /* 0x000000003c007221 */ /* 0x000fe20000010000 */
[----:B------:R-:W-:Y:S01]  /*8830*/  FADD.FTZ R2, R148, R2 ;  /* 0x0000000294027221 */ /* 0x000fe20000010000 */
[----:B------:R-:W-:Y:S01]  /*8840*/  MUFU.EX2 R5, R5 ;  /* 0x0000000500057308 */ /* 0x000fe20000000800 */
[----:B-1----:R-:W-:Y:S01]  /*8850*/  FFMA.FTZ R6, R193, UR6, -R4 ;  /* 0x00000006c1067c23 */ /* 0x002fe20008010804 */
[----:B------:R-:W-:Y:S01]  /*8860*/  FADD.FTZ R0, R58, R0 ;  /* 0x000000003a007221 */ /* 0x000fe20000010000 */
[----:B------:R-:W-:Y:S01]  /*8870*/  FADD.FTZ R2, R132, R2 ;  /* 0x0000000284027221 */ /* 0x000fe20000010000 */
[----:B----4-:R-:W-:-:S02]  /*8880*/  F2FP.F16.F32.PACK_AB R13, R21, R22 ;  /* 0x00000016150d723e */ /* 0x010fc400000000ff */
[----:B------:R-:W-:Y:S01]  /*8890*/  FADD.FTZ R0, R57, R0 ;  /* 0x0000000039007221 */ /* 0x000fe20000010000 */
[----:B------:R-:W-:Y:S01]  /*88a0*/  FADD.FTZ R2, R128, R2 ;  /* 0x0000000280027221 */ /* 0x000fe20000010000 */
[----:B------:R1:W-:Y:S01]  /*88b0*/  MUFU.EX2 R11, R6 ;  /* 0x00000006000b7308 */ /* 0x0003e20000000800 */
[----:B------:R-:W-:Y:S01]  /*88c0*/  F2FP.F16.F32.PACK_AB R148, R56, R59 ;  /* 0x0000003b3894723e */ /* 0x000fe200000000ff */
        /* <DEDUP_REMOVED lines=117> */
.L_x_2313:
[----:B------:R-:W-:-:S04]  /*9020*/  LEA R0, -R96, RZ, 0x8 ;  /* 0x000000ff60007211 */ /* 0x000fc800078e41ff */
[----:B------:R-:W-:-:S07]  /*9030*/  SHF.R.S32.HI R2, RZ, 0x1f, R0 ;  /* 0x0000001fff027819 */ /* 0x000fce0000011400 */
.L_x_2314:
[----:B------:R-:W-:Y:S01]  /*9040*/  IMAD.SHL.U32 R16, R96, 0x40, RZ ;  /* 0x0000004060107824 */ /* 0x000fe200078e00ff */
[----:B------:R-:W-:Y:S02]  /*9050*/  LEA R241, P1, R0, R241, 0x1 ;  /* 0x000000f100f17211 */ /* 0x000fe400078208ff */
[----:B------:R-:W-:Y:S02]  /*9060*/  SHF.L.U64.HI R17, R96, 0x6, R97 ;  /* 0x0000000660117819 */ /* 0x000fe40000010261 */
        /* <DEDUP_REMOVED lines=17> */
[----:B------:R-:W-:Y:S04]  /*9180*/  LDGSTS.E.BYPASS.LTC128B.128 [R183+0x6800], desc[UR14][R12.64] ;  /* 0x068000000cb77fae */ /* 0x000fe8000b901d4e */
[----:B------:R-:W-:Y:S01]  /*9190*/  LDGSTS.E.BYPASS.LTC128B.128 [R183+0x7000], desc[UR14][R10.64] ;  /* 0x070000000ab77fae */ /* 0x000fe2000b901d4e */
[----:B-1----:R-:W-:-:S04]  /*91a0*/  IADD3 R6, P0, R10, R16, RZ ;  /* 0x000000100a067210 */ /* 0x002fc80007f1e0ff */
[----:B--2---:R-:W-:Y:S01]  /*91b0*/  IADD3 R4, P1, R6, R16, RZ ;  /* 0x0000001006047210 */ /* 0x004fe20007f3e0ff */
[----:B------:R-:W-:-:S03]  /*91c0*/  IMAD.X R7, R11, 0x1, R17, P0 ;  /* 0x000000010b077824 */ /* 0x000fc600000e0611 */
[----:B---3--:R-:W-:Y:S01]  /*91d0*/  IADD3 R14, P0, R4, R16, RZ ;  /* 0x00000010040e7210 */ /* 0x008fe20007f1e0ff */
[--C-:B------:R-:W-:Y:S01]  /*91e0*/  IMAD.X R5, R7, 0x1, R17.reuse, P1 ;  /* 0x0000000107057824 */ /* 0x100fe200008e0611 */
[----:B------:R-:W-:Y:S03]  /*91f0*/  LDGSTS.E.BYPASS.LTC128B.128 [R183+0x7800], desc[UR14][R6.64] ;  /* 0x0780000006b77fae */ /* 0x000fe6000b901d4e */
[----:B------:R-:W-:Y:S01]  /*9200*/  IMAD.X R15, R5, 0x1, R17, P0 ;  /* 0x00000001050f7824 */ /* 0x000fe200000e0611 */
[----:B------:R1:W-:Y:S04]  /*9210*/  LDGSTS.E.BYPASS.LTC128B.128 [R183+0x8000], desc[UR14][R4.64] ;  /* 0x0800000004b77fae */ /* 0x0003e8000b901d4e */
[----:B------:R2:W-:Y:S04]  /*9220*/  LDGSTS.E.BYPASS.LTC128B.128 [R183+0x8800], desc[UR14][R14.64] ;  /* 0x088000000eb77fae */ /* 0x0005e8000b901d4e */
[----:B------:R-:W-:Y:S04]  /*9230*/  LDSM.16.M88.4 R24, [R134+0x1000] ;  /* 0x001000008618783b */ /* 0x000fe80000000200 */
[----:B------:R-:W-:Y:S04]  /*9240*/  LDSM.16.M88.4 R28, [R165] ;  /* 0x00000000a51c783b */ /* 0x000fe80000000200 */
[----:B------:R-:W-:Y:S04]  /*9250*/  LDSM.16.M88.4 R36, [R134+0x1400] ;  /* 0x001400008624783b */ /* 0x000fe80000000200 */
[----:B------:R-:W-:Y:S04]  /*9260*/  LDSM.16.M88.4 R44, [R182] ;  /* 0x00000000b62c783b */ /* 0x000fe80000000200 */
[----:B------:R-:W-:Y:S04]  /*9270*/  LDSM.16.M88.4 R52, [R134+0x1800] ;  /* 0x001800008634783b */ /* 0x000fe80000000200 */
[----:B-1----:R-:W-:Y:S04]  /*9280*/  LDSM.16.M88.4 R4, [R167] ;  /* 0x00000000a704783b */ /* 0x002fe80000000200 */
[----:B--2---:R-:W1:Y:S04]  /*9290*/  LDSM.16.M88.4 R12, [R166] ;  /* 0x00000000a60c783b */ /* 0x004e680000000200 */
[----:B------:R-:W2:Y:S04]  /*92a0*/  LDSM.16.M88.4 R40, [R181] ;  /* 0x00000000b528783b */ /* 0x000ea80000000200 */
[----:B------:R-:W3:Y:S04]  /*92b0*/  LDSM.16.M88.4 R48, [R134+0x1c00] ;  /* 0x001c00008630783b */ /* 0x000ee80000000200 */
[----:B------:R-:W-:Y:S04]  /*92c0*/  LDSM.16.M88.4 R64, [R134+0x4c00] ;  /* 0x004c00008640783b */ /* 0x000fe80000000200 */
[----:B------:R-:W-:Y:S01]  /*92d0*/  LDSM.16.M88.4 R60, [R168] ;  /* 0x00000000a83c783b */ /* 0x000fe20000000200 */
[----:B------:R-:W4:Y:S03]  /*92e0*/  S2R R11, SR_TID.X ;  /* 0x00000000000b7919 */ /* 0x000f260000002100 */
[----:B------:R-:W0:Y:S01]  /*92f0*/  LDGDEPBAR ;  /* 0x00000000000079af */ /* 0x000e220000000000 */
[C---:B-1----:R-:W-:Y:S06]  /*9300*/  HMMA.16816.F32 R16, R12.reuse, R24, RZ ;  /* 0x000000180c10723c */ /* 0x042fec00000018ff */
[----:B------:R-:W-:Y:S01]  /*9310*/  HMMA.16816.F32 R24, R12, R26, RZ ;  /* 0x0000001a0c18723c */ /* 0x000fe200000018ff */
[----:B----4-:R-:W-:-:S05]  /*9320*/  IMAD.SHL.U32 R11, R11, 0x2, RZ ;  /* 0x000000020b0b7824 */ /* 0x010fca00078e00ff */
[----:B------:R-:W-:-:S12]  /*9330*/  LOP3.LUT R11, R11, 0x6, RZ, 0xc0, !PT ;  /* 0x000000060b0b7812 */ /* 0x000fd800078ec0ff */
[C---:B------:R-:W-:Y:S06]  /*9340*/  HMMA.16816.F32 R16, R4.reuse, R28, R16 ;  /* 0x0000001c0410723c */ /* 0x040fec0000001810 */
        /* <DEDUP_REMOVED lines=12> */
[----:B------:R-:W-:Y:S01]  /*9410*/  HMMA.16816.F32 R36, R4, R46, R28 ;  /* 0x0000002e0424723c */ /* 0x000fe2000000181c */
[----:B------:R-:W-:Y:S05]  /*9420*/  MUFU.TANH R94, R17 ;  /* 0x00000011005e7308 */ /* 0x000fea0000002400 */
[----:B------:R-:W-:Y:S03]  /*9430*/  HMMA.16816.F32 R28, R12, R52, RZ ;  /* 0x000000340c1c723c */ /* 0x000fe600000018ff */
[----:B------:R-:W-:Y:S08]  /*9440*/  MUFU.TANH R122, R18 ;  /* 0x00000012007a7308 */ /* 0x000ff00000002400 */
[----:B------:R1:W-:Y:S07]  /*9450*/  MUFU.TANH R125, R19 ;  /* 0x00000013007d7308 */ /* 0x0003ee0000002400 */
[----:B------:R-:W-:Y:S01]  /*9460*/  FMUL.FTZ R36, R36, UR8 ;  /* 0x0000000824247c20 */ /* 0x000fe20008410000 */
[----:B------:R-:W-:Y:S01]  /*9470*/  FMUL.FTZ R37, R37, UR8 ;  /* 0x0000000825257c20 */ /* 0x000fe20008410000 */
[----:B------:R-:W-:Y:S01]  /*9480*/  FMUL.FTZ R38, R38, UR8 ;  /* 0x0000000826267c20 */ /* 0x000fe20008410000 */
[----:B------:R-:W-:Y:S01]  /*9490*/  FMUL.FTZ R39, R39, UR8 ;  /* 0x0000000827277c20 */ /* 0x000fe20008410000 */
[----:B------:R-:W-:Y:S02]  /*94a0*/  MUFU.TANH R92, R32 ;  /* 0x00000020005c7308 */ /* 0x000fe40000002400 */
[C---:B--2---:R-:W-:Y:S06]  /*94b0*/  HMMA.16816.F32 R28, R4.reuse, R40, R28 ;  /* 0x00000028041c723c */ /* 0x044fec000000181c */
[----:B-1----:R-:W-:Y:S01]  /*94c0*/  HMMA.16816.F32 R16, R4, R44, R24 ;  /* 0x0000002c0410723c */ /* 0x002fe20000001818 */
[----:B------:R-:W1:Y:S01]  /*94d0*/  LDSM.16.M88.4 R44, [R180] ;  /* 0x00000000b42c783b */ /* 0x000e620000000200 */
[----:B------:R-:W-:Y:S04]  /*94e0*/  MUFU.TANH R91, R33 ;  /* 0x00000021005b7308 */ /* 0x000fe80000002400 */
[----:B------:R-:W-:Y:S01]  /*94f0*/  HMMA.16816.F32 R24, R12, R54, RZ ;  /* 0x000000360c18723c */ /* 0x000fe200000018ff */
[----:B------:R-:W-:Y:S03]  /*9500*/  LDSM.16.M88.4 R52, [R134+0x2800] ;  /* 0x002800008634783b */ /* 0x000fe60000000200 */
[----:B------:R-:W-:Y:S08]  /*9510*/  MUFU.TANH R124, R34 ;  /* 0x00000022007c7308 */ /* 0x000ff00000002400 */
[----:B------:R2:W-:Y:S01]  /*9520*/  MUFU.TANH R123, R35 ;  /* 0x00000023007b7308 */ /* 0x0005e20000002400 */
[----:B------:R-:W-:Y:S01]  /*9530*/  FMUL.FTZ R28, R28, UR8 ;  /* 0x000000081c1c7c20 */ /* 0x000fe20008410000 */
[----:B------:R-:W-:Y:S01]  /*9540*/  FMUL.FTZ R29, R29, UR8 ;  /* 0x000000081d1d7c20 */ /* 0x000fe20008410000 */
[----:B------:R-:W-:Y:S01]  /*9550*/  FMUL.FTZ R30, R30, UR8 ;  /* 0x000000081e1e7c20 */ /* 0x000fe20008410000 */
[----:B------:R-:W-:-:S02]  /*9560*/  FMUL.FTZ R31, R31, UR8 ;  /* 0x000000081f1f7c20 */ /* 0x000fc40008410000 */
[----:B------:R-:W-:Y:S01]  /*9570*/  FMUL.FTZ R16, R16, UR8 ;  /* 0x0000000810107c20 */ /* 0x000fe20008410000 */
[----:B------:R-:W-:Y:S01]  /*9580*/  FMUL.FTZ R17, R17, UR8 ;  /* 0x0000000811117c20 */ /* 0x000fe20008410000 */
[----:B------:R-:W-:Y:S01]  /*9590*/  MUFU.TANH R88, R36 ;  /* 0x0000002400587308 */ /* 0x000fe20000002400 */
[----:B------:R-:W-:Y:S01]  /*95a0*/  FMUL.FTZ R18, R18, UR8 ;  /* 0x0000000812127c20 */ /* 0x000fe20008410000 */
[----:B------:R-:W-:-:S06]  /*95b0*/  FMUL.FTZ R19, R19, UR8 ;  /* 0x0000000813137c20 */ /* 0x000fcc0008410000 */
[----:B------:R-:W-:Y:S01]  /*95c0*/  MUFU.TANH R87, R37 ;  /* 0x0000002500577308 */ /* 0x000fe20000002400 */
[----:B--2---:R-:W-:Y:S01]  /*95d0*/  HMMA.16816.F32 R32, R4, R42, R24 ;  /* 0x0000002a0420723c */ /* 0x004fe20000001818 */
[----:B------:R-:W-:Y:S05]  /*95e0*/  LDSM.16.M88.4 R40, [R179] ;  /* 0x00000000b328783b */ /* 0x000fea0000000200 */
[----:B---3--:R-:W-:Y:S01]  /*95f0*/  HMMA.16816.F32 R24, R12, R48, RZ ;  /* 0x000000300c18723c */ /* 0x008fe200000018ff */
[----:B------:R-:W-:Y:S08]  /*9600*/  MUFU.TANH R118, R38 ;  /* 0x0000002600767308 */ /* 0x000ff00000002400 */
[----:B------:R2:W-:Y:S08]  /*9610*/  MUFU.TANH R117, R39 ;  /* 0x0000002700757308 */ /* 0x0005f00000002400 */
[----:B------:R-:W-:Y:S01]  /*9620*/  MUFU.TANH R90, R16 ;  /* 0x00000010005a7308 */ /* 0x000fe20000002400 */
[----:B------:R-:W-:-:S06]  /*9630*/  FMUL.FTZ R0, R32, UR8 ;  /* 0x0000000820007c20 */ /* 0x000fcc0008410000 */
[----:B-1----:R-:W-:Y:S01]  /*9640*/  HMMA.16816.F32 R56, R4, R44, R24 ;  /* 0x0000002c0438723c */ /* 0x002fe20000001818 */
[----:B------:R-:W-:Y:S01]  /*9650*/  MUFU.TANH R89, R17 ;  /* 0x0000001100597308 */ /* 0x000fe20000002400 */
[----:B--2---:R-:W1:Y:S07]  /*9660*/  LDSM.16.M88.4 R36, [R134+0x2000] ;  /* 0x002000008624783b */ /* 0x004e6e0000000200 */
[----:B------:R-:W-:Y:S08]  /*9670*/  MUFU.TANH R121, R18 ;  /* 0x0000001200797308 */ /* 0x000ff00000002400 */
[----:B------:R2:W-:Y:S08]  /*9680*/  MUFU.TANH R119, R19 ;  /* 0x0000001300777308 */ /* 0x0005f00000002400 */
[----:B------:R3:W-:Y:S08]  /*9690*/  MUFU.TANH R82, R0 ;  /* 0x0000000000527308 */ /* 0x0007f00000002400 */
[----:B------:R-:W-:Y:S01]  /*96a0*/  MUFU.TANH R86, R28 ;  /* 0x0000001c00567308 */ /* 0x000fe20000002400 */
[C---:B--2---:R-:W-:Y:S01]  /*96b0*/  HMMA.16816.F32 R16, R12.reuse, R50, RZ ;  /* 0x000000320c10723c */ /* 0x044fe200000018ff */
[----:B------:R-:W-:Y:S06]  /*96c0*/  LDSM.16.M88.4 R48, [R134+0x2c00] ;  /* 0x002c00008630783b */ /* 0x000fec0000000200 */
[----:B------:R-:W-:Y:S01]  /*96d0*/  MUFU.TANH R85, R29 ;  /* 0x0000001d00557308 */ /* 0x000fe20000002400 */
[----:B---3--:R-:W-:Y:S01]  /*96e0*/  FMUL.FTZ R0, R33, UR8 ;  /* 0x0000000821007c20 */ /* 0x008fe20008410000 */
[----:B-1----:R-:W-:Y:S06]  /*96f0*/  HMMA.16816.F32 R24, R12, R38, RZ ;  /* 0x000000260c18723c */ /* 0x002fec00000018ff */
[----:B------:R1:W-:Y:S08]  /*9700*/  MUFU.TANH R81, R0 ;  /* 0x0000000000517308 */ /* 0x0003f00000002400 */
[----:B------:R-:W-:Y:S01]  /*9710*/  MUFU.TANH R116, R30 ;  /* 0x0000001e00747308 */ /* 0x000fe20000002400 */
[----:B------:R-:W-:Y:S01]  /*9720*/  HMMA.16816.F32 R16, R4, R46, R16 ;  /* 0x0000002e0410723c */ /* 0x000fe20000001810 */
[----:B------:R-:W-:Y:S06]  /*9730*/  LDSM.16.M88.4 R44, [R178] ;  /* 0x00000000b22c783b */ /* 0x000fec0000000200 */
[----:B------:R2:W-:Y:S01]  /*9740*/  MUFU.TANH R115, R31 ;  /* 0x0000001f00737308 */ /* 0x0005e20000002400 */
[----:B-1----:R-:W-:-:S07]  /*9750*/  FMUL.FTZ R0, R34, UR8 ;  /* 0x0000000822007c20 */ /* 0x002fce0008410000 */
[----:B------:R1:W-:Y:S01]  /*9760*/  MUFU.TANH R109, R0 ;  /* 0x00000000006d7308 */ /* 0x0003e20000002400 */
[----:B--2---:R-:W-:Y:S06]  /*9770*/  HMMA.16816.F32 R28, R12, R36, RZ ;  /* 0x000000240c1c723c */ /* 0x004fec00000018ff */
[----:B------:R-:W-:Y:S01]  /*9780*/  HMMA.16816.F32 R36, R4, R42, R24 ;  /* 0x0000002a0424723c */ /* 0x000fe20000001818 */
[----:B-1----:R-:W-:Y:S02]  /*9790*/  FMUL.FTZ R0, R35, UR8 ;  /* 0x0000000823007c20 */ /* 0x002fe40008410000 */
[----:B------:R-:W1:Y:S02]  /*97a0*/  LDSM.16.M88.4 R32, [R134+0x2400] ;  /* 0x002400008620783b */ /* 0x000e640000000200 */
[----:B------:R2:W-:-:S13]  /*97b0*/  MUFU.TANH R108, R0 ;  /* 0x00000000006c7308 */ /* 0x0005da0000002400 */
[----:B------:R-:W-:Y:S01]  /*97c0*/  HMMA.16816.F32 R28, R4, R40, R28 ;  /* 0x00000028041c723c */ /* 0x000fe2000000181c */
[----:B------:R-:W3:Y:S01]  /*97d0*/  LDSM.16.M88.4 R40, [R177] ;  /* 0x00000000b128783b */ /* 0x000ee20000000200 */
[----:B--2---:R-:W-:-:S04]  /*97e0*/  FMUL.FTZ R0, R57, UR8 ;  /* 0x0000000839007c20 */ /* 0x004fc80008410000 */
[----:B------:R2:W-:Y:S02]  /*97f0*/  MUFU.TANH R78, R0 ;  /* 0x00000000004e7308 */ /* 0x0005e40000002400 */
[----:B--2---:R-:W-:Y:S01]  /*9800*/  FMUL.FTZ R0, R58, UR8 ;  /* 0x000000083a007c20 */ /* 0x004fe20008410000 */
[----:B-1----:R-:W-:Y:S05]  /*9810*/  HMMA.16816.F32 R24, R12, R34, RZ ;  /* 0x000000220c18723c */ /* 0x002fea00000018ff */
[----:B------:R1:W2:Y:S02]  /*9820*/  MUFU.TANH R57, R0 ;  /* 0x0000000000397308 */ /* 0x0002a40000002400 */
[----:B-1----:R-:W-:-:S06]  /*9830*/  FMUL.FTZ R0, R59, UR8 ;  /* 0x000000083b007c20 */ /* 0x002fcc0008410000 */
[----:B------:R1:W-:Y:S02]  /*9840*/  MUFU.TANH R112, R0 ;  /* 0x0000000000707308 */ /* 0x0003e40000002400 */
[----:B-1----:R-:W-:-:S06]  /*9850*/  FMUL.FTZ R0, R16, UR8 ;  /* 0x0000000810007c20 */ /* 0x002fcc0008410000 */
[----:B------:R1:W-:Y:S02]  /*9860*/  MUFU.TANH R79, R0 ;  /* 0x00000000004f7308 */ /* 0x0003e40000002400 */
[----:B-1----:R-:W-:-:S06]  /*9870*/  FMUL.FTZ R0, R17, UR8 ;  /* 0x0000000811007c20 */ /* 0x002fcc0008410000 */
[----:B------:R1:W-:Y:S02]  /*9880*/  MUFU.TANH R77, R0 ;  /* 0x00000000004d7308 */ /* 0x0003e40000002400 */
[----:B-1----:R-:W-:-:S06]  /*9890*/  FMUL.FTZ R0, R18, UR8 ;  /* 0x0000000812007c20 */ /* 0x002fcc0008410000 */
[----:B------:R1:W-:Y:S02]  /*98a0*/  MUFU.TANH R114, R0 ;  /* 0x0000000000727308 */ /* 0x0003e40000002400 */
[----:B-1----:R-:W-:Y:S02]  /*98b0*/  FMUL.FTZ R0, R19, UR8 ;  /* 0x0000000813007c20 */ /* 0x002fe40008410000 */
[----:B------:R-:W-:Y:S04]  /*98c0*/  HMMA.16816.F32 R16, R12, R32, RZ ;  /* 0x000000200c10723c */ /* 0x000fe800000018ff */
[----:B------:R1:W-:Y:S02]  /*98d0*/  MUFU.TANH R111, R0 ;  /* 0x00000000006f7308 */ /* 0x0003e40000002400 */
[----:B------:R-:W-:Y:S06]  /*98e0*/  HMMA.16816.F32 R32, R4, R46, R24 ;  /* 0x0000002e0420723c */ /* 0x000fec0000001818 */
[----:B------:R-:W-:Y:S01]  /*98f0*/  HMMA.16816.F32 R24, R12, R52, RZ ;  /* 0x000000340c18723c */ /* 0x000fe200000018ff */
[----:B-1----:R-:W-:-:S04]  /*9900*/  FMUL.FTZ R0, R28, UR8 ;  /* 0x000000081c007c20 */ /* 0x002fc80008410000 */
[----:B------:R1:W-:Y:S07]  /*9910*/  MUFU.TANH R75, R0 ;  /* 0x00000000004b7308 */ /* 0x0003ee0000002400 */
[----:B------:R-:W-:Y:S01]  /*9920*/  HMMA.16816.F32 R16, R4, R44, R16 ;  /* 0x0000002c0410723c */ /* 0x000fe20000001810 */
[----:B------:R-:W-:Y:S01]  /*9930*/  LDSM.16.M88.4 R44, [R134+0x3000] ;  /* 0x00300000862c783b */ /* 0x000fe20000000200 */
[----:B-1----:R-:W-:-:S04]  /*9940*/  FMUL.FTZ R0, R29, UR8 ;  /* 0x000000081d007c20 */ /* 0x002fc80008410000 */
[----:B------:R1:W-:Y:S02]  /*9950*/  MUFU.TANH R74, R0 ;  /* 0x00000000004a7308 */ /* 0x0003e40000002400 */
[----:B-1----:R-:W-:-:S06]  /*9960*/  FMUL.FTZ R0, R30, UR8 ;  /* 0x000000081e007c20 */ /* 0x002fcc0008410000 */
[----:B------:R1:W-:Y:S02]  /*9970*/  MUFU.TANH R110, R0 ;  /* 0x00000000006e7308 */ /* 0x0003e40000002400 */
[----:B-1----:R-:W-:Y:S02]  /*9980*/  FMUL.FTZ R0, R31, UR8 ;  /* 0x000000081f007c20 */ /* 0x002fe40008410000 */
[----:B------:R-:W-:Y:S01]  /*9990*/  HMMA.16816.F32 R28, R12, R54, RZ ;  /* 0x000000360c1c723c */ /* 0x000fe200000018ff */
[----:B------:R-:W1:Y:S03]  /*99a0*/  LDSM.16.M88.4 R52, [R176] ;  /* 0x00000000b034783b */ /* 0x000e660000000200 */
        /* <DEDUP_REMOVED lines=8> */
[----:B---3--:R-:W-:Y:S04]  /*9a30*/  HMMA.16816.F32 R36, R4, R42, R28 ;  /* 0x0000002a0424723c */ /* 0x008fe8000000181c */
        /* <DEDUP_REMOVED lines=9> */
[----:B------:R-:W-:Y:S01]  /*9ad0*/  HMMA.16816.F32 R16, R4, R40, R24 ;  /* 0x000000280410723c */ /* 0x000fe20000001818 */
[----:B------:R-:W3:Y:S03]  /*9ae0*/  LDSM.16.M88.4 R40, [R175] ;  /* 0x00000000af28783b */ /* 0x000ee60000000200 */
[----:B------:R4:W-:Y:S02]  /*9af0*/  MUFU.TANH R131, R0 ;  /* 0x0000000000837308 */ /* 0x0009e40000002400 */
[----:B------:R-:W-:Y:S01]  /*9b00*/  HMMA.16816.F32 R24, R12, R50, RZ ;  /* 0x000000320c18723c */ /* 0x000fe200000018ff */
[----:B------:R-:W5:Y:S01]  /*9b10*/  LDSM.16.M88.4 R48, [R134+0x3400] ;  /* 0x003400008630783b */ /* 0x000f620000000200 */
        /* <DEDUP_REMOVED lines=17> */
[----:B------:R-:W-:Y:S04]  /*9c30*/  HMMA.16816.F32 R16, R4, R54, R24 ;  /* 0x000000360410723c */ /* 0x000fe80000001818 */
[----:B------:R1:W-:Y:S02]  /*9c40*/  MUFU.TANH R158, R0 ;  /* 0x00000000009e7308 */ /* 0x0003e40000002400 */
[----:B------:R-:W-:Y:S01]  /*9c50*/  HMMA.16816.F32 R24, R12, R46, RZ ;  /* 0x0000002e0c18723c */ /* 0x000fe200000018ff */
[----:B------:R-:W-:Y:S01]  /*9c60*/  LDSM.16.M88.4 R44, [R172] ;  /* 0x00000000ac2c783b */ /* 0x000fe20000000200 */
[----:B-1----:R-:W-:-:S04]  /*9c70*/  FMUL.FTZ R0, R36, UR8 ;  /* 0x0000000824007c20 */ /* 0x002fc80008410000 */
[----:B------:R1:W-:Y:S02]  /*9c80*/  MUFU.TANH R59, R0 ;  /* 0x00000000003b7308 */ /* 0x0003e40000002400 */
[----:B-1----:R-:W-:-:S06]  /*9c90*/  FMUL.FTZ R0, R37, UR8 ;  /* 0x0000000825007c20 */ /* 0x002fcc0008410000 */
[----:B------:R1:W-:Y:S02]  /*9ca0*/  MUFU.TANH R98, R0 ;  /* 0x0000000000627308 */ /* 0x0003e40000002400 */
[----:B-1----:R-:W-:-:S06]  /*9cb0*/  FMUL.FTZ R0, R38, UR8 ;  /* 0x0000000826007c20 */ /* 0x002fcc0008410000 */
[----:B------:R1:W-:Y:S02]  /*9cc0*/  MUFU.TANH R159, R0 ;  /* 0x00000000009f7308 */ /* 0x0003e40000002400 */
[----:B-1----:R-:W-:Y:S02]  /*9cd0*/  FMUL.FTZ R0, R39, UR8 ;  /* 0x0000000827007c20 */ /* 0x002fe40008410000 */
[----:B------:R-:W1:Y:S04]  /*9ce0*/  LDSM.16.M88.4 R36, [R174] ;  /* 0x00000000ae24783b */ /* 0x000e680000000200 */
        /* <DEDUP_REMOVED lines=8> */
[C---:B---3--:R-:W-:Y:S04]  /*9d70*/  HMMA.16816.F32 R32, R4.reuse, R40, R28 ;  /* 0x000000280420723c */ /* 0x048fe8000000181c */
[----:B------:R3:W-:Y:S02]  /*9d80*/  MUFU.TANH R162, R0 ;  /* 0x0000000000a27308 */ /* 0x0007e40000002400 */
[----:B------:R-:W-:Y:S01]  /*9d90*/  HMMA.16816.F32 R28, R4, R42, R24 ;  /* 0x0000002a041c723c */ /* 0x000fe20000001818 */
[----:B------:R-:W-:Y:S05]  /*9da0*/  LDSM.16.M88.4 R40, [R173] ;  /* 0x00000000ad28783b */ /* 0x000fea0000000200 */
[----:B-----5:R-:W-:Y:S01]  /*9db0*/  HMMA.16816.F32 R24, R12, R48, RZ ;  /* 0x000000300c18723c */ /* 0x020fe200000018ff */
[----:B---3--:R-:W-:-:S04]  /*9dc0*/  FMUL.FTZ R0, R16, UR8 ;  /* 0x0000000810007c20 */ /* 0x008fc80008410000 */
[----:B------:R3:W-:-:S15]  /*9dd0*/  MUFU.TANH R84, R0 ;  /* 0x0000000000547308 */ /* 0x0007de0000002400 */
[----:B------:R-:W-:-:S04]  /*9de0*/  NOP ;  /* 0x0000000000007918 */ /* 0x000fc80000000000 */
[----:B-1----:R-:W-:Y:S01]  /*9df0*/  HMMA.16816.F32 R24, R4, R36, R24 ;  /* 0x000000240418723c */ /* 0x002fe20000001818 */
[----:B---3--:R-:W-:-:S04]  /*9e00*/  FMUL.FTZ R0, R17, UR8 ;  /* 0x0000000811007c20 */ /* 0x008fc80008410000 */
[----:B------:R1:W-:-:S15]  /*9e10*/  MUFU.TANH R204, R0 ;  /* 0x0000000000cc7308 */ /* 0x0003de0000002400 */
[----:B------:R-:W-:-:S04]  /*9e20*/  NOP ;  /* 0x0000000000007918 */ /* 0x000fc80000000000 */
[----:B------:R-:W-:Y:S01]  /*9e30*/  FMUL.FTZ R21, R25, UR8 ;  /* 0x0000000819157c20 */ /* 0x000fe20008410000 */
[----:B-1----:R-:W-:-:S03]  /*9e40*/  FMUL.FTZ R0, R18, UR8 ;  /* 0x0000000812007c20 */ /* 0x002fc60008410000 */
[----:B------:R1:W-:Y:S08]  /*9e50*/  MUFU.TANH R197, R21 ;  /* 0x0000001500c57308 */ /* 0x0003f00000002400 */
[----:B------:R3:W-:Y:S01]  /*9e60*/  MUFU.TANH R184, R0 ;  /* 0x0000000000b87308 */ /* 0x0007e20000002400 */
[----:B-1----:R-:W-:-:S07]  /*9e70*/  FMUL.FTZ R21, R27, UR8 ;  /* 0x000000081b157c20 */ /* 0x002fce0008410000 */
[----:B------:R-:W-:Y:S01]  /*9e80*/  MUFU.TANH R196, R21 ;  /* 0x0000001500c47308 */ /* 0x000fe20000002400 */
[----:B---3--:R-:W-:Y:S02]  /*9e90*/  FMUL.FTZ R0, R19, UR8 ;  /* 0x0000000813007c20 */ /* 0x008fe40008410000 */
[----:B------:R-:W-:Y:S05]  /*9ea0*/  HMMA.16816.F32 R16, R12, R66, RZ ;  /* 0x000000420c10723c */ /* 0x000fea00000018ff */
[----:B------:R1:W-:Y:S02]  /*9eb0*/  MUFU.TANH R187, R0 ;  /* 0x0000000000bb7308 */ /* 0x0003e40000002400 */
[----:B-1----:R-:W-:-:S06]  /*9ec0*/  FMUL.FTZ R0, R32, UR8 ;  /* 0x0000000820007c20 */ /* 0x002fcc0008410000 */
[----:B------:R1:W-:Y:S11]  /*9ed0*/  MUFU.TANH R49, R0 ;  /* 0x0000000000317308 */ /* 0x0003f60000002400 */
[----:B------:R-:W-:Y:S06]  /*9ee0*/  HMMA.16816.F32 R52, R4, R62, R16 ;  /* 0x0000003e0434723c */ /* 0x000fec0000001810 */
[----:B------:R-:W-:Y:S01]  /*9ef0*/  HMMA.16816.F32 R16, R12, R50, RZ ;  /* 0x000000320c10723c */ /* 0x000fe200000018ff */
[----:B-1----:R-:W-:-:S04]  /*9f00*/  FMUL.FTZ R0, R33, UR8 ;  /* 0x0000000821007c20 */ /* 0x002fc80008410000 */
[----:B------:R1:W-:-:S13]  /*9f10*/  MUFU.TANH R203, R0 ;  /* 0x0000000000cb7308 */ /* 0x0003da0000002400 */
[----:B------:R-:W-:-:S04]  /*9f20*/  FMUL.FTZ R2, R55, UR8 ;  /* 0x0000000837027c20 */ /* 0x000fc80008410000 */
[----:B------:R-:W-:Y:S01]  /*9f30*/  MUFU.TANH R22, R2 ;  /* 0x0000000200167308 */ /* 0x000fe20000002400 */
[----:B-1----:R-:W-:-:S07]  /*9f40*/  FMUL.FTZ R0, R34, UR8 ;  /* 0x0000000822007c20 */ /* 0x002fce0008410000 */
[----:B------:R1:W-:Y:S02]  /*9f50*/  MUFU.TANH R189, R0 ;  /* 0x0000000000bd7308 */ /* 0x0003e40000002400 */
[----:B-1----:R-:W-:Y:S02]  /*9f60*/  FMUL.FTZ R0, R35, UR8 ;  /* 0x0000000823007c20 */ /* 0x002fe40008410000 */
[----:B------:R-:W1:Y:S04]  /*9f70*/  LDSM.16.M88.4 R32, [R134+0x3800] ;  /* 0x003800008620783b */ /* 0x000e680000000200 */
[----:B------:R3:W-:Y:S02]  /*9f80*/  MUFU.TANH R188, R0 ;  /* 0x0000000000bc7308 */ /* 0x0007e40000002400 */
[----:B---3--:R-:W-:-:S06]  /*9f90*/  FMUL.FTZ R0, R28, UR8 ;  /* 0x000000081c007c20 */ /* 0x008fcc0008410000 */
[----:B------:R3:W-:Y:S02]  /*9fa0*/  MUFU.TANH R201, R0 ;  /* 0x0000000000c97308 */ /* 0x0007e40000002400 */
[----:B---3--:R-:W-:-:S06]  /*9fb0*/  FMUL.FTZ R0, R29, UR8 ;  /* 0x000000081d007c20 */ /* 0x008fcc0008410000 */
[----:B------:R3:W-:Y:S02]  /*9fc0*/  MUFU.TANH R202, R0 ;  /* 0x0000000000ca7308 */ /* 0x0007e40000002400 */
[----:B---3--:R-:W-:-:S06]  /*9fd0*/  FMUL.FTZ R0, R30, UR8 ;  /* 0x000000081e007c20 */ /* 0x008fcc0008410000 */
[----:B------:R3:W-:Y:S02]  /*9fe0*/  MUFU.TANH R193, R0 ;  /* 0x0000000000c17308 */ /* 0x0007e40000002400 */
[----:B---3--:R-:W-:Y:S02]  /*9ff0*/  FMUL.FTZ R0, R31, UR8 ;  /* 0x000000081f007c20 */ /* 0x008fe40008410000 */
[----:B------:R-:W-:Y:S01]  /*a000*/  HMMA.16816.F32 R28, R4, R38, R16 ;  /* 0x00000026041c723c */ /* 0x000fe20000001810 */
[----:B------:R-:W3:Y:S03]  /*a010*/  LDSM.16.M88.4 R36, [R134+0x3c00] ;  /* 0x003c00008624783b */ /* 0x000ee60000000200 */
[----:B------:R4:W-:Y:S02]  /*a020*/  MUFU.TANH R194, R0 ;  /* 0x0000000000c27308 */ /* 0x0009e40000002400 */
[----:B-1----:R-:W-:Y:S01]  /*a030*/  HMMA.16816.F32 R16, R12, R32, RZ ;  /* 0x000000200c10723c */ /* 0x002fe200000018ff */
[----:B----4-:R-:W-:-:S05]  /*a040*/  FMUL.FTZ R0, R24, UR8 ;  /* 0x0000000818007c20 */ /* 0x010fca0008410000 */
[----:B------:R1:W-:-:S12]  /*a050*/  MUFU.TANH R200, R0 ;  /* 0x0000000000c87308 */ /* 0x0003d80000002400 */
[----:B------:R-:W-:-:S04]  /*a060*/  FMUL.FTZ R21, R29, UR8 ;  /* 0x000000081d157c20 */ /* 0x000fc80008410000 */
[----:B------:R4:W-:Y:S01]  /*a070*/  MUFU.TANH R199, R21 ;  /* 0x0000001500c77308 */ /* 0x0009e20000002400 */
[----:B-1----:R-:W-:-:S07]  /*a080*/  FMUL.FTZ R0, R53, UR8 ;  /* 0x0000000835007c20 */ /* 0x002fce0008410000 */
[----:B------:R1:W5:Y:S01]  /*a090*/  MUFU.TANH R23, R0 ;  /* 0x0000000000177308 */ /* 0x0003620000002400 */
[----:B----4-:R-:W-:-:S07]  /*a0a0*/  FMUL.FTZ R21, R30, UR8 ;  /* 0x000000081e157c20 */ /* 0x010fce0008410000 */
[----:B------:R-:W-:Y:S01]  /*a0b0*/  MUFU.TANH R190, R21 ;  /* 0x0000001500be7308 */ /* 0x000fe20000002400 */
[----:B-1----:R-:W-:-:S05]  /*a0c0*/  IMAD.SHL.U32 R0, R237, 0x100, RZ ;  /* 0x00000100ed007824 */ /* 0x002fca00078e00ff */
[C-C-:B------:R-:W-:Y:S02]  /*a0d0*/  LOP3.LUT R10, R0.reuse, 0x30, R11.reuse, 0xfe, !PT ;  /* 0x00000030000a7812 */ /* 0x140fe400078efe0b */
[----:B------:R-:W-:Y:S02]  /*a0e0*/  LOP3.LUT R2, R0, 0xf9, R11, 0xfe, !PT ;  /* 0x000000f900027812 */ /* 0x000fe400078efe0b */
[----:B------:R-:W-:Y:S02]  /*a0f0*/  ISETP.GE.AND P2, PT, R10, R8, PT ;  /* 0x000000080a00720c */ /* 0x000fe40003f46270 */
[----:B------:R-:W-:Y:S02]  /*a100*/  LOP3.LUT R10, R0, R11, RZ, 0xfc, !PT ;  /* 0x0000000b000a7212 */ /* 0x000fe400078efcff */
[-C--:B------:R-:W-:Y:S02]  /*a110*/  ISETP.GE.AND P5, PT, R2, R9.reuse, PT ;  /* 0x000000090200720c */ /* 0x080fe40003fa6270 */
[----:B------:R-:W-:-:S02]  /*a120*/  ISETP.GE.AND P4, PT, R10, R9, PT ;  /* 0x000000090a00720c */ /* 0x000fc40003f86270 */
[-C--:B------:R-:W-:Y:S01]  /*a130*/  ISETP.GE.AND P1, PT, R10, R8.reuse, PT ;  /* 0x000000080a00720c */ /* 0x080fe20003f26270 */
[----:B------:R-:W-:Y:S01]  /*a140*/  FMUL.FTZ R10, R26, UR8 ;  /* 0x000000081a0a7c20 */ /* 0x000fe20008410000 */
[----:B------:R-:W-:Y:S01]  /*a150*/  ISETP.GE.AND P3, PT, R2, R8, PT ;  /* 0x000000080200720c */ /* 0x000fe20003f66270 */
[----:B------:R-:W-:Y:S01]  /*a160*/  HMMA.16816.F32 R24, R4, R40, R16 ;  /* 0x000000280418723c */ /* 0x000fe20000001810 */
[----:B------:R-:W-:Y:S01]  /*a170*/  LOP3.LUT R2, R0, 0x1, R11, 0xfe, !PT ;  /* 0x0000000100027812 */ /* 0x000fe200078efe0b */
[----:B------:R1:W4:Y:S01]  /*a180*/  MUFU.TANH R195, R10 ;  /* 0x0000000a00c37308 */ /* 0x0003220000002400 */
[----:B--2---:R-:W-:Y:S02]  /*a190*/  FSEL R153, R57, -INF , !P2 ;  /* 0xff80000039997808 */ /* 0x004fe40005000000 */
[----:B-----5:R-:W-:Y:S01]  /*a1a0*/  FSEL R205, R23, -INF , !P5 ;  /* 0xff80000017cd7808 */ /* 0x020fe20006800000 */
[----:B------:R-:W-:Y:S01]  /*a1b0*/  HMMA.16816.F32 R16, R12, R34, RZ ;  /* 0x000000220c10723c */ /* 0x000fe200000018ff */
[----:B------:R-:W-:Y:S01]  /*a1c0*/  FSEL R208, R22, -INF , !P3 ;  /* 0xff80000016d07808 */ /* 0x000fe20005800000 */
[----:B------:R-:W2:Y:S01]  /*a1d0*/  LDSM.16.M88.4 R32, [R134+0x4000] ;  /* 0x004000008620783b */ /* 0x000ea20000000200 */
[----:B------:R-:W-:-:S02]  /*a1e0*/  ISETP.GE.AND P0, PT, R2, R9, PT ;  /* 0x000000090200720c */ /* 0x000fc40003f06270 */
[----:B------:R-:W-:Y:S02]  /*a1f0*/  ISETP.GE.AND P2, PT, R2, R8, PT ;  /* 0x000000080200720c */ /* 0x000fe40003f46270 */
[--C-:B------:R-:W-:Y:S02]  /*a200*/  LOP3.LUT R2, R0, 0x9, R11.reuse, 0xfe, !PT ;  /* 0x0000000900027812 */ /* 0x100fe400078efe0b */
[----:B------:R-:W-:Y:S02]  /*a210*/  FSEL R93, R93, -INF , !P4 ;  /* 0xff8000005d5d7808 */ /* 0x000fe40006000000 */
        /* <DEDUP_REMOVED lines=9> */
[CC--:B------:R-:W-:Y:S02]  /*a2b0*/  ISETP.GE.AND P4, PT, R2.reuse, R9.reuse, PT ;  /* 0x000000090200720c */ /* 0x0c0fe40003f86270 */
[----:B------:R-:W-:Y:S01]  /*a2c0*/  ISETP.GE.AND P1, PT, R2, R8, PT ;  /* 0x000000080200720c */ /* 0x000fe20003f26270 */
[----:B------:R-:W-:Y:S01]  /*a2d0*/  FMUL.FTZ R2, R28, UR8 ;  /* 0x000000081c027c20 */ /* 0x000fe20008410000 */
[----:B------:R-:W-:-:S02]  /*a2e0*/  ISETP.GE.AND P0, PT, R10, R9, PT ;  /* 0x000000090a00720c */ /* 0x000fc40003f06270 */
[-C--:B------:R-:W-:Y:S01]  /*a2f0*/  ISETP.GE.AND P2, PT, R10, R8.reuse, PT ;  /* 0x000000080a00720c */ /* 0x080fe20003f46270 */
[----:B------:R5:W4:Y:S01]  /*a300*/  MUFU.TANH R48, R2 ;  /* 0x0000000200307308 */ /* 0x000b220000002400 */
[--C-:B------:R-:W-:Y:S02]  /*a310*/  LOP3.LUT R10, R0, 0x18, R11.reuse, 0xfe, !PT ;  /* 0x00000018000a7812 */ /* 0x100fe400078efe0b */
[----:B------:R-:W-:Y:S02]  /*a320*/  FSEL R91, R91, -INF , !P4 ;  /* 0xff8000005b5b7808 */ /* 0x000fe40006000000 */
[----:B------:R-:W-:Y:S02]  /*a330*/  FSEL R123, R123, -INF , !P1 ;  /* 0xff8000007b7b7808 */ /* 0x000fe40004800000 */
[C---:B------:R-:W-:Y:S01]  /*a340*/  ISETP.GE.AND P4, PT, R10.reuse, R9, PT ;  /* 0x000000090a00720c */ /* 0x040fe20003f86270 */
[----:B-1----:R-:W-:Y:S01]  /*a350*/  FMUL.FTZ R21, R27, UR8 ;  /* 0x000000081b157c20 */ /* 0x002fe20008410000 */
[----:B------:R-:W-:Y:S01]  /*a360*/  ISETP.GE.AND P1, PT, R10, R8, PT ;  /* 0x000000080a00720c */ /* 0x000fe20003f26270 */
[----:B------:R-:W-:Y:S01]  /*a370*/  FMUL.FTZ R10, R31, UR8 ;  /* 0x000000081f0a7c20 */ /* 0x000fe20008410000 */
[----:B------:R-:W-:Y:S01]  /*a380*/  FSEL R92, R92, -INF , !P5 ;  /* 0xff8000005c5c7808 */ /* 0x000fe20006800000 */
[----:B------:R-:W-:Y:S01]  /*a390*/  HMMA.16816.F32 R28, R4, R42, R16 ;  /* 0x0000002a041c723c */ /* 0x000fe20000001810 */
[----:B------:R-:W-:Y:S01]  /*a3a0*/  FSEL R124, R124, -INF , !P3 ;  /* 0xff8000007c7c7808 */ /* 0x000fe20005800000 */
[----:B------:R1:W4:Y:S01]  /*a3b0*/  MUFU.TANH R198, R10 ;  /* 0x0000000a00c67308 */ /* 0x0003220000002400 */
[----:B------:R-:W-:Y:S01]  /*a3c0*/  FSEL R88, R88, -INF , !P4 ;  /* 0xff80000058587808 */ /* 0x000fe20006000000 */
[----:B------:R-:W4:Y:S01]  /*a3d0*/  LDSM.16.M88.4 R40, [R171] ;  /* 0x00000000ab28783b */ /* 0x000f220000000200 */
[----:B-----5:R-:W-:Y:S01]  /*a3e0*/  LOP3.LUT R2, R0, 0x11, R11, 0xfe, !PT ;  /* 0x0000001100027812 */ /* 0x020fe200078efe0b */
[----:B---3--:R-:W-:Y:S01]  /*a3f0*/  HMMA.16816.F32 R16, R12, R36, RZ ;  /* 0x000000240c10723c */ /* 0x008fe200000018ff */
[----:B------:R-:W-:-:S02]  /*a400*/  FSEL R118, R118, -INF , !P1 ;  /* 0xff80000076767808 */ /* 0x000fc40004800000 */
[CC--:B------:R-:W-:Y:S01]  /*a410*/  ISETP.GE.AND P5, PT, R2.reuse, R9.reuse, PT ;  /* 0x000000090200720c */ /* 0x0c0fe20003fa6270 */
[----:B------:R3:W-:Y:S01]  /*a420*/  MUFU.TANH R186, R21 ;  /* 0x0000001500ba7308 */ /* 0x0007e20000002400 */
[----:B------:R-:W-:Y:S02]  /*a430*/  ISETP.GE.AND P3, PT, R2, R8, PT ;  /* 0x000000080200720c */ /* 0x000fe40003f66270 */
[----:B------:R-:W-:Y:S02]  /*a440*/  LOP3.LUT R2, R0, 0x19, R11, 0xfe, !PT ;  /* 0x0000001900027812 */ /* 0x000fe400078efe0b */
[----:B------:R-:W-:Y:S02]  /*a450*/  FSEL R90, R90, -INF , !P0 ;  /* 0xff8000005a5a7808 */ /* 0x000fe40004000000 */
[----:B------:R-:W-:Y:S01]  /*a460*/  FSEL R121, R121, -INF , !P2 ;  /* 0xff80000079797808 */ /* 0x000fe20005000000 */
[----:B-1----:R-:W-:Y:S01]  /*a470*/  FMUL.FTZ R10, R24, UR8 ;  /* 0x00000008180a7c20 */ /* 0x002fe20008410000 */
[----:B------:R-:W-:-:S02]  /*a480*/  ISETP.GE.AND P0, PT, R2, R9, PT ;  /* 0x000000090200720c */ /* 0x000fc40003f06270 */
[-C--:B------:R-:W-:Y:S01]  /*a490*/  ISETP.GE.AND P2, PT, R2, R8.reuse, PT ;  /* 0x000000080200720c */ /* 0x080fe20003f46270 */
[----:B------:R1:W5:Y:S01]  /*a4a0*/  MUFU.TANH R192, R10 ;  /* 0x0000000a00c07308 */ /* 0x0003620000002400 */
[----:B------:R-:W-:Y:S02]  /*a4b0*/  LOP3.LUT R2, R0, 0x20, R11, 0xfe, !PT ;  /* 0x0000002000027812 */ /* 0x000fe400078efe0b */
[----:B------:R-:W-:Y:S01]  /*a4c0*/  FSEL R89, R89, -INF , !P5 ;  /* 0xff80000059597808 */ /* 0x000fe20006800000 */
[----:B---3--:R-:W-:Y:S01]  /*a4d0*/  FMUL.FTZ R21, R29, UR8 ;  /* 0x000000081d157c20 */ /* 0x008fe20008410000 */
[----:B------:R-:W-:Y:S02]  /*a4e0*/  FSEL R119, R119, -INF , !P3 ;  /* 0xff80000077777808 */ /* 0x000fe40005800000 */
[C---:B------:R-:W-:Y:S01]  /*a4f0*/  ISETP.GE.AND P5, PT, R2.reuse, R9, PT ;  /* 0x000000090200720c */ /* 0x040fe20003fa6270 */
[----:B------:R3:W-:Y:S01]  /*a500*/  MUFU.TANH R160, R21 ;  /* 0x0000001500a07308 */ /* 0x0007e20000002400 */
[----:B------:R-:W-:-:S02]  /*a510*/  ISETP.GE.AND P3, PT, R2, R8, PT ;  /* 0x000000080200720c */ /* 0x000fc40003f66270 */
[C-C-:B------:R-:W-:Y:S02]  /*a520*/  LOP3.LUT R2, R0.reuse, 0x28, R11.reuse, 0xfe, !PT ;  /* 0x0000002800027812 */ /* 0x140fe400078efe0b */
[----:B------:R-:W-:Y:S02]  /*a530*/  FSEL R87, R87, -INF , !P0 ;  /* 0xff80000057577808 */ /* 0x000fe40004000000 */
[----:B------:R-:W-:Y:S02]  /*a540*/  FSEL R117, R117, -INF , !P2 ;  /* 0xff80000075757808 */ /* 0x000fe40005000000 */
[----:B-1----:R-:W-:Y:S02]  /*a550*/  LOP3.LUT R10, R0, 0x21, R11, 0xfe, !PT ;  /* 0x00000021000a7812 */ /* 0x002fe400078efe0b */
[----:B------:R-:W-:Y:S02]  /*a560*/  FSEL R86, R86, -INF , !P5 ;  /* 0xff80000056567808 */ /* 0x000fe40006800000 */
[----:B------:R-:W-:-:S02]  /*a570*/  ISETP.GE.AND P4, PT, R10, R9, PT ;  /* 0x000000090a00720c */ /* 0x000fc40003f86270 */
[-C--:B------:R-:W-:Y:S01]  /*a580*/  ISETP.GE.AND P1, PT, R10, R8.reuse, PT ;  /* 0x000000080a00720c */ /* 0x080fe20003f26270 */
[----:B------:R-:W-:Y:S01]  /*a590*/  FMUL.FTZ R10, R26, UR8 ;  /* 0x000000081a0a7c20 */ /* 0x000fe20008410000 */
[----:B------:R-:W-:Y:S01]  /*a5a0*/  FSEL R116, R116, -INF , !P3 ;  /* 0xff80000074747808 */ /* 0x000fe20005800000 */
[----:B------:R-:W-:Y:S01]  /*a5b0*/  HMMA.16816.F32 R24, R4, R44, R16 ;  /* 0x0000002c0418723c */ /* 0x000fe20000001810 */
[C---:B------:R-:W-:Y:S01]  /*a5c0*/  ISETP.GE.AND P0, PT, R2.reuse, R9, PT ;  /* 0x000000090200720c */ /* 0x040fe20003f06270 */
[----:B------:R1:W5:Y:S01]  /*a5d0*/  MUFU.TANH R185, R10 ;  /* 0x0000000a00b97308 */ /* 0x0003620000002400 */
[----:B------:R-:W-:Y:S01]  /*a5e0*/  ISETP.GE.AND P2, PT, R2, R8, PT ;  /* 0x000000080200720c */ /* 0x000fe20003f46270 */
[----:B---3--:R-:W-:Y:S01]  /*a5f0*/  FMUL.FTZ R21, R30, UR8 ;  /* 0x000000081e157c20 */ /* 0x008fe20008410000 */
[----:B------:R-:W-:Y:S01]  /*a600*/  LOP3.LUT R2, R0, 0x31, R11, 0xfe, !PT ;  /* 0x0000003100027812 */ /* 0x000fe200078efe0b */
[----:B------:R-:W-:Y:S01]  /*a610*/  HMMA.16816.F32 R16, R12, R38, RZ ;  /* 0x000000260c10723c */ /* 0x000fe200000018ff */
[----:B------:R-:W-:Y:S01]  /*a620*/  FSEL R85, R85, -INF , !P4 ;  /* 0xff80000055557808 */ /* 0x000fe20006000000 */
[----:B------:R-:W3:Y:S01]  /*a630*/  LDSM.16.M88.4 R36, [R134+0x4400] ;  /* 0x004400008624783b */ /* 0x000ee20000000200 */
[----:B------:R-:W-:Y:S01]  /*a640*/  FSEL R115, R115, -INF , !P1 ;  /* 0xff80000073737808 */ /* 0x000fe20004800000 */
[----:B------:R2:W-:Y:S01]  /*a650*/  MUFU.TANH R129, R21 ;  /* 0x0000001500817308 */ /* 0x0005e20000002400 */
[----:B------:R-:W-:-:S02]  /*a660*/  FSEL R82, R82, -INF , !P0 ;  /* 0xff80000052527808 */ /* 0x000fc40004000000 */
[----:B------:R-:W-:Y:S02]  /*a670*/  FSEL R109, R109, -INF , !P2 ;  /* 0xff8000006d6d7808 */ /* 0x000fe40005000000 */
[CC--:B------:R-:W-:Y:S02]  /*a680*/  ISETP.GE.AND P4, PT, R2.reuse, R9.reuse, PT ;  /* 0x000000090200720c */ /* 0x0c0fe40003f86270 */
[----:B------:R-:W-:Y:S01]  /*a690*/  ISETP.GE.AND P1, PT, R2, R8, PT ;  /* 0x000000080200720c */ /* 0x000fe20003f26270 */
[----:B------:R-:W-:Y:S01]  /*a6a0*/  FMUL.FTZ R2, R28, UR8 ;  /* 0x000000081c027c20 */ /* 0x000fe20008410000 */
[----:B-1----:R-:W-:Y:S02]  /*a6b0*/  LOP3.LUT R10, R0, 0x29, R11, 0xfe, !PT ;  /* 0x00000029000a7812 */ /* 0x002fe400078efe0b */
[----:B------:R-:W-:Y:S01]  /*a6c0*/  FSEL R78, R78, -INF , !P4 ;  /* 0xff8000004e4e7808 */ /* 0x000fe20006000000 */
[----:B------:R1:W5:Y:S01]  /*a6d0*/  MUFU.TANH R157, R2 ;  /* 0x00000002009d7308 */ /* 0x0003620000002400 */
[----:B------:R-:W-:-:S02]  /*a6e0*/  ISETP.GE.AND P5, PT, R10, R9, PT ;  /* 0x000000090a00720c */ /* 0x000fc40003fa6270 */
[-C--:B------:R-:W-:Y:S02]  /*a6f0*/  ISETP.GE.AND P3, PT, R10, R8.reuse, PT ;  /* 0x000000080a00720c */ /* 0x080fe40003f66270 */
[--C-:B------:R-:W-:Y:S01]  /*a700*/  LOP3.LUT R10, R0, 0x38, R11.reuse, 0xfe, !PT ;  /* 0x00000038000a7812 */ /* 0x100fe200078efe0b */
[----:B--2---:R-:W-:Y:S01]  /*a710*/  FMUL.FTZ R21, R25, UR8 ;  /* 0x0000000819157c20 */ /* 0x004fe20008410000 */
[----:B------:R-:W-:Y:S02]  /*a720*/  FSEL R112, R112, -INF , !P1 ;  /* 0xff80000070707808 */ /* 0x000fe40004800000 */
[C---:B------:R-:W-:Y:S01]  /*a730*/  ISETP.GE.AND P0, PT, R10.reuse, R9, PT ;  /* 0x000000090a00720c */ /* 0x040fe20003f06270 */
[----:B------:R2:W-:Y:S01]  /*a740*/  MUFU.TANH R132, R21 ;  /* 0x0000001500847308 */ /* 0x0005e20000002400 */
[----:B------:R-:W-:Y:S02]  /*a750*/  ISETP.GE.AND P2, PT, R10, R8, PT ;  /* 0x000000080a00720c */ /* 0x000fe40003f46270 */
        /* <DEDUP_REMOVED lines=8> */
[----:B------:R1:W5:Y:S01]  /*a7e0*/  MUFU.TANH R156, R10 ;  /* 0x0000000a009c7308 */ /* 0x0003620000002400 */
[----:B------:R-:W-:-:S02]  /*a7f0*/  FSEL R75, R75, -INF , !P4 ;  /* 0xff8000004b4b7808 */ /* 0x000fc40006000000 */
[----:B------:R-:W-:Y:S01]  /*a800*/  FSEL R110, R110, -INF , !P1 ;  /* 0xff8000006e6e7808 */ /* 0x000fe20004800000 */
[----:B------:R-:W-:Y:S01]  /*a810*/  HMMA.16816.F32 R16, R12, R32, RZ ;  /* 0x000000200c10723c */ /* 0x000fe200000018ff */
[C---:B------:R-:W-:Y:S01]  /*a820*/  ISETP.GE.AND P5, PT, R2.reuse, R9, PT ;  /* 0x000000090200720c */ /* 0x040fe20003fa6270 */
[----:B--2---:R-:W-:Y:S01]  /*a830*/  FMUL.FTZ R21, R27, UR8 ;  /* 0x000000081b157c20 */ /* 0x004fe20008410000 */
[----:B------:R-:W-:Y:S02]  /*a840*/  ISETP.GE.AND P3, PT, R2, R8, PT ;  /* 0x000000080200720c */ /* 0x000fe40003f66270 */
[----:B------:R-:W-:Y:S01]  /*a850*/  LOP3.LUT R2, R0, 0x41, R11, 0xfe, !PT ;  /* 0x0000004100027812 */ /* 0x000fe200078efe0b */
[----:B------:R2:W-:Y:S01]  /*a860*/  MUFU.TANH R127, R21 ;  /* 0x00000015007f7308 */ /* 0x0005e20000002400 */
[----:B------:R-:W-:Y:S02]  /*a870*/  FSEL R79, R79, -INF , !P0 ;  /* 0xff8000004f4f7808 */ /* 0x000fe40004000000 */
[----:B------:R-:W-:-:S02]  /*a880*/  FSEL R114, R114, -INF , !P2 ;  /* 0xff80000072727808 */ /* 0x000fc40005000000 */
[-C--:B------:R-:W-:Y:S01]  /*a890*/  ISETP.GE.AND P0, PT, R2, R9.reuse, PT ;  /* 0x000000090200720c */ /* 0x080fe20003f06270 */
[----:B-1----:R-:W-:Y:S01]  /*a8a0*/  FMUL.FTZ R10, R24, UR8 ;  /* 0x00000008180a7c20 */ /* 0x002fe20008410000 */
[-C--:B------:R-:W-:Y:S02]  /*a8b0*/  ISETP.GE.AND P2, PT, R2, R8.reuse, PT ;  /* 0x000000080200720c */ /* 0x080fe40003f46270 */
[----:B------:R-:W-:Y:S01]  /*a8c0*/  LOP3.LUT R2, R0, 0x48, R11, 0xfe, !PT ;  /* 0x0000004800027812 */ /* 0x000fe200078efe0b */
[----:B------:R1:W5:Y:S01]  /*a8d0*/  MUFU.TANH R133, R10 ;  /* 0x0000000a00857308 */ /* 0x0003620000002400 */
[----:B------:R-:W-:Y:S02]  /*a8e0*/  FSEL R77, R77, -INF , !P5 ;  /* 0xff8000004d4d7808 */ /* 0x000fe40006800000 */
[----:B------:R-:W-:Y:S02]  /*a8f0*/  FSEL R111, R111, -INF , !P3 ;  /* 0xff8000006f6f7808 */ /* 0x000fe40005800000 */
[C---:B------:R-:W-:Y:S01]  /*a900*/  ISETP.GE.AND P5, PT, R2.reuse, R9, PT ;  /* 0x000000090200720c */ /* 0x040fe20003fa6270 */
[----:B--2---:R-:W-:Y:S01]  /*a910*/  FMUL.FTZ R21, R29, UR8 ;  /* 0x000000081d157c20 */ /* 0x004fe20008410000 */
[----:B------:R-:W-:-:S02]  /*a920*/  ISETP.GE.AND P3, PT, R2, R8, PT ;  /* 0x000000080200720c */ /* 0x000fc40003f66270 */
[--C-:B------:R-:W-:Y:S01]  /*a930*/  LOP3.LUT R2, R0, 0x50, R11.reuse, 0xfe, !PT ;  /* 0x0000005000027812 */ /* 0x100fe200078efe0b */
[----:B------:R2:W-:Y:S01]  /*a940*/  MUFU.TANH R106, R21 ;  /* 0x00000015006a7308 */ /* 0x0005e20000002400 */
[----:B------:R-:W-:Y:S02]  /*a950*/  FSEL R74, R74, -INF , !P0 ;  /* 0xff8000004a4a7808 */ /* 0x000fe40004000000 */
[----:B------:R-:W-:Y:S02]  /*a960*/  FSEL R120, R120, -INF , !P2 ;  /* 0xff80000078787808 */ /* 0x000fe40005000000 */
[----:B------:R-:W-:Y:S02]  /*a970*/  FSEL R73, R73, -INF , !P5 ;  /* 0xff80000049497808 */ /* 0x000fe40006800000 */
[----:B-1----:R-:W-:Y:S02]  /*a980*/  LOP3.LUT R10, R0, 0x49, R11, 0xfe, !PT ;  /* 0x00000049000a7812 */ /* 0x002fe400078efe0b */
[----:B------:R-:W-:-:S02]  /*a990*/  FSEL R126, R126, -INF , !P3 ;  /* 0xff8000007e7e7808 */ /* 0x000fc40005800000 */
[CC--:B------:R-:W-:Y:S02]  /*a9a0*/  ISETP.GE.AND P4, PT, R10.reuse, R9.reuse, PT ;  /* 0x000000090a00720c */ /* 0x0c0fe40003f86270 */
[-C--:B------:R-:W-:Y:S01]  /*a9b0*/  ISETP.GE.AND P1, PT, R10, R8.reuse, PT ;  /* 0x000000080a00720c */ /* 0x080fe20003f26270 */
[----:B------:R-:W-:Y:S01]  /*a9c0*/  FMUL.FTZ R10, R26, UR8 ;  /* 0x000000081a0a7c20 */ /* 0x000fe20008410000 */
[C---:B------:R-:W-:Y:S01]  /*a9d0*/  ISETP.GE.AND P0, PT, R2.reuse, R9, PT ;  /* 0x000000090200720c */ /* 0x040fe20003f06270 */
[----:B----4-:R-:W-:Y:S01]  /*a9e0*/  HMMA.16816.F32 R24, R4, R40, R16 ;  /* 0x000000280418723c */ /* 0x010fe20000001810 */
[----:B------:R-:W-:Y:S01]  /*a9f0*/  ISETP.GE.AND P2, PT, R2, R8, PT ;  /* 0x000000080200720c */ /* 0x000fe20003f46270 */
[----:B------:R1:W4:Y:S01]  /*aa00*/  MUFU.TANH R23, R10 ;  /* 0x0000000a00177308 */ /* 0x0003220000002400 */
[----:B------:R-:W-:Y:S01]  /*aa10*/  LOP3.LUT R2, R0, 0x58, R11, 0xfe, !PT ;  /* 0x0000005800027812 */ /* 0x000fe200078efe0b */
[----:B--2---:R-:W-:Y:S01]  /*aa20*/  FMUL.FTZ R21, R30, UR8 ;  /* 0x000000081e157c20 */ /* 0x004fe20008410000 */
[----:B------:R-:W-:Y:S01]  /*aa30*/  FSEL R76, R76, -INF , !P4 ;  /* 0xff8000004c4c7808 */ /* 0x000fe20006000000 */
[----:B------:R-:W-:Y:S01]  /*aa40*/  HMMA.16816.F32 R16, R12, R34, RZ ;  /* 0x000000220c10723c */ /* 0x000fe200000018ff */
[----:B------:R-:W2:Y:S01]  /*aa50*/  LDSM.16.M88.4 R32, [R170] ;  /* 0x00000000aa20783b */ /* 0x000ea20000000200 */
[----:B------:R-:W-:-:S02]  /*aa60*/  FSEL R130, R130, -INF , !P1 ;  /* 0xff80000082827808 */ /* 0x000fc40004800000 */
[----:B------:R-:W-:Y:S01]  /*aa70*/  FSEL R72, R72, -INF , !P0 ;  /* 0xff80000048487808 */ /* 0x000fe20004000000 */
[----:B------:R3:W-:Y:S01]  /*aa80*/  MUFU.TANH R105, R21 ;  /* 0x0000001500697308 */ /* 0x0007e20000002400 */
[----:B------:R-:W-:Y:S02]  /*aa90*/  FSEL R128, R128, -INF , !P2 ;  /* 0xff80000080807808 */ /* 0x000fe40005000000 */
[C---:B------:R-:W-:Y:S02]  /*aaa0*/  ISETP.GE.AND P4, PT, R2.reuse, R9, PT ;  /* 0x000000090200720c */ /* 0x040fe40003f86270 */
[----:B------:R-:W-:Y:S01]  /*aab0*/  ISETP.GE.AND P1, PT, R2, R8, PT ;  /* 0x000000080200720c */ /* 0x000fe20003f26270 */
[----:B------:R-:W-:Y:S01]  /*aac0*/  FMUL.FTZ R2, R28, UR8 ;  /* 0x000000081c027c20 */ /* 0x000fe20008410000 */
[----:B------:R-:W-:Y:S02]  /*aad0*/  FSEL R67, R71, -INF , !P4 ;  /* 0xff80000047437808 */ /* 0x000fe40006000000 */
[----:B-1----:R-:W-:Y:S01]  /*aae0*/  LOP3.LUT R10, R0, 0x51, R11, 0xfe, !PT ;  /* 0x00000051000a7812 */ /* 0x002fe200078efe0b */
[----:B------:R1:W4:Y:S01]  /*aaf0*/  MUFU.TANH R107, R2 ;  /* 0x00000002006b7308 */ /* 0x0003220000002400 */
[----:B------:R-:W-:-:S02]  /*ab00*/  FSEL R152, R152, -INF , !P1 ;  /* 0xff80000098987808 */ /* 0x000fc40004800000 */
[CC--:B------:R-:W-:Y:S02]  /*ab10*/  ISETP.GE.AND P5, PT, R10.reuse, R9.reuse, PT ;  /* 0x000000090a00720c */ /* 0x0c0fe40003fa6270 */
[-C--:B------:R-:W-:Y:S02]  /*ab20*/  ISETP.GE.AND P3, PT, R10, R8.reuse, PT ;  /* 0x000000080a00720c */ /* 0x080fe40003f66270 */
[----:B------:R-:W-:Y:S01]  /*ab30*/  LOP3.LUT R10, R0, 0x59, R11, 0xfe, !PT ;  /* 0x00000059000a7812 */ /* 0x000fe200078efe0b */
[----:B---3--:R-:W-:Y:S01]  /*ab40*/  FMUL.FTZ R21, R25, UR8 ;  /* 0x0000000819157c20 */ /* 0x008fe20008410000 */
[----:B------:R-:W-:Y:S02]  /*ab50*/  FSEL R70, R70, -INF , !P5 ;  /* 0xff80000046467808 */ /* 0x000fe40006800000 */
[C---:B------:R-:W-:Y:S01]  /*ab60*/  ISETP.GE.AND P0, PT, R10.reuse, R9, PT ;  /* 0x000000090a00720c */ /* 0x040fe20003f06270 */
[----:B------:R3:W-:Y:S01]  /*ab70*/  MUFU.TANH R102, R21 ;  /* 0x0000001500667308 */ /* 0x0007e20000002400 */
[----:B------:R-:W-:-:S02]  /*ab80*/  ISETP.GE.AND P2, PT, R10, R8, PT ;  /* 0x000000080a00720c */ /* 0x000fc40003f46270 */
[C-C-:B------:R-:W-:Y:S02]  /*ab90*/  LOP3.LUT R10, R0.reuse, 0x61, R11.reuse, 0xfe, !PT ;  /* 0x00000061000a7812 */ /* 0x140fe400078efe0b */
[----:B-1----:R-:W-:Y:S02]  /*aba0*/  LOP3.LUT R2, R0, 0x60, R11, 0xfe, !PT ;  /* 0x0000006000027812 */ /* 0x002fe400078efe0b */
[C---:B------:R-:W-:Y:S02]  /*abb0*/  ISETP.GE.AND P4, PT, R10.reuse, R9, PT ;  /* 0x000000090a00720c */ /* 0x040fe40003f86270 */
[----:B------:R-:W-:Y:S01]  /*abc0*/  ISETP.GE.AND P1, PT, R10, R8, PT ;  /* 0x000000080a00720c */ /* 0x000fe20003f26270 */
[----:B------:R-:W-:Y:S01]  /*abd0*/  FMUL.FTZ R10, R31, UR8 ;  /* 0x000000081f0a7c20 */ /* 0x000fe20008410000 */
[----:B------:R-:W-:Y:S01]  /*abe0*/  FSEL R62, R99, -INF , !P4 ;  /* 0xff800000633e7808 */ /* 0x000fe20006000000 */
[----:B------:R-:W-:Y:S01]  /*abf0*/  HMMA.16816.F32 R28, R4, R42, R16 ;  /* 0x0000002a041c723c */ /* 0x000fe20000001810 */
[----:B------:R-:W-:Y:S01]  /*ac00*/  FSEL R158, R158, -INF , !P1 ;  /* 0xff8000009e9e7808 */ /* 0x000fe20004800000 */
[----:B------:R1:W-:Y:S01]  /*ac10*/  MUFU.TANH R104, R10 ;  /* 0x0000000a00687308 */ /* 0x0003e20000002400 */
[----:B------:R-:W-:Y:S01]  /*ac20*/  FSEL R131, R131, -INF , !P3 ;  /* 0xff80000083837808 */ /* 0x000fe20005800000 */
[----:B---3--:R-:W-:-:S02]  /*ac30*/  FMUL.FTZ R21, R27, UR8 ;  /* 0x000000081b157c20 */ /* 0x008fc40008410000 */
[----:B------:R-:W-:Y:S01]  /*ac40*/  HMMA.16816.F32 R16, R12, R36, RZ ;  /* 0x000000240c10723c */ /* 0x000fe200000018ff */
[CC--:B------:R-:W-:Y:S02]  /*ac50*/  ISETP.GE.AND P5, PT, R2.reuse, R9.reuse, PT ;  /* 0x000000090200720c */ /* 0x0c0fe40003fa6270 */
[-C--:B------:R-:W-:Y:S01]  /*ac60*/  ISETP.GE.AND P3, PT, R2, R8.reuse, PT ;  /* 0x000000080200720c */ /* 0x080fe20003f66270 */
[----:B------:R3:W-:Y:S01]  /*ac70*/  MUFU.TANH R100, R21 ;  /* 0x0000001500647308 */ /* 0x0007e20000002400 */
[----:B------:R-:W-:Y:S02]  /*ac80*/  LOP3.LUT R2, R0, 0x68, R11, 0xfe, !PT ;  /* 0x0000006800027812 */ /* 0x000fe400078efe0b */
[----:B------:R-:W-:Y:S02]  /*ac90*/  FSEL R71, R97, -INF , !P0 ;  /* 0xff80000061477808 */ /* 0x000fe40004000000 */
[----:B------:R-:W-:Y:S02]  /*aca0*/  FSEL R155, R155, -INF , !P2 ;  /* 0xff8000009b9b7808 */ /* 0x000fe40005000000 */
[----:B------:R-:W-:Y:S01]  /*acb0*/  ISETP.GE.AND P0, PT, R2, R9, PT ;  /* 0x000000090200720c */ /* 0x000fe20003f06270 */
[----:B-1----:R-:W-:Y:S01]  /*acc0*/  FMUL.FTZ R10, R24, UR8 ;  /* 0x00000008180a7c20 */ /* 0x002fe20008410000 */
[----:B------:R-:W-:-:S02]  /*acd0*/  ISETP.GE.AND P2, PT, R2, R8, PT ;  /* 0x000000080200720c */ /* 0x000fc40003f46270 */
[----:B------:R-:W-:Y:S01]  /*ace0*/  LOP3.LUT R2, R0, 0x69, R11, 0xfe, !PT ;  /* 0x0000006900027812 */ /* 0x000fe200078efe0b */
[----:B------:R1:W4:Y:S01]  /*acf0*/  MUFU.TANH R103, R10 ;  /* 0x0000000a00677308 */ /* 0x0003220000002400 */
[----:B------:R-:W-:Y:S01]  /*ad00*/  FSEL R66, R58, -INF , !P5 ;  /* 0xff8000003a427808 */ /* 0x000fe20006800000 */
[----:B------:R-:W-:Y:S01]  /*ad10*/  FMUL.FTZ R22, R30, UR8 ;  /* 0x000000081e167c20 */ /* 0x000fe20008410000 */
[----:B------:R-:W-:Y:S01]  /*ad20*/  ISETP.GE.AND P5, PT, R2, R9, PT ;  /* 0x000000090200720c */ /* 0x000fe20003fa6270 */
[----:B---3--:R-:W-:Y:S01]  /*ad30*/  FMUL.FTZ R21, R28, UR8 ;  /* 0x000000081c157c20 */ /* 0x008fe20008410000 */
[----:B------:R-:W-:Y:S02]  /*ad40*/  FSEL R154, R154, -INF , !P3 ;  /* 0xff8000009a9a7808 */ /* 0x000fe40005800000 */
[----:B------:R-:W-:Y:S01]  /*ad50*/  FSEL R58, R98, -INF , !P5 ;  /* 0xff800000623a7808 */ /* 0x000fe20006800000 */
        /* <DEDUP_REMOVED lines=10> */
[----:B---3--:R-:W-:Y:S01]  /*ae00*/  FMUL.FTZ R21, R29, UR8 ;  /* 0x000000081d157c20 */ /* 0x008fe20008410000 */
[----:B--2---:R-:W-:Y:S01]  /*ae10*/  HMMA.16816.F32 R24, R4, R32, R16 ;  /* 0x000000200418723c */ /* 0x004fe20000001810 */
[----:B------:R-:W-:Y:S01]  /*ae20*/  FSEL R63, R83, -INF , !P4 ;  /* 0xff800000533f7808 */ /* 0x000fe20006000000 */
[----:B------:R1:W2:Y:S01]  /*ae30*/  MUFU.TANH R101, R10 ;  /* 0x0000000a00657308 */ /* 0x0002a20000002400 */
[C---:B------:R-:W-:Y:S02]  /*ae40*/  ISETP.GE.AND P0, PT, R2.reuse, R9, PT ;  /* 0x000000090200720c */ /* 0x040fe40003f06270 */
[----:B------:R-:W-:Y:S01]  /*ae50*/  ISETP.GE.AND P2, PT, R2, R8, PT ;  /* 0x000000080200720c */ /* 0x000fe20003f46270 */
[----:B------:R-:W-:Y:S01]  /*ae60*/  HMMA.16816.F32 R16, R12, R38, RZ ;  /* 0x000000260c10723c */ /* 0x000fe200000018ff */
[----:B------:R-:W3:Y:S01]  /*ae70*/  LDSM.16.M88.4 R36, [R134+0x4800] ;  /* 0x004800008624783b */ /* 0x000ee20000000200 */
[----:B------:R-:W-:-:S02]  /*ae80*/  LOP3.LUT R2, R0, 0x79, R11, 0xfe, !PT ;  /* 0x0000007900027812 */ /* 0x000fc400078efe0b */
[----:B------:R5:W-:Y:S01]  /*ae90*/  MUFU.TANH R98, R21 ;  /* 0x0000001500627308 */ /* 0x000be20000002400 */
[----:B------:R-:W-:Y:S02]  /*aea0*/  FSEL R163, R163, -INF , !P1 ;  /* 0xff800000a3a37808 */ /* 0x000fe40004800000 */
[----:B------:R-:W-:Y:S02]  /*aeb0*/  FSEL R57, R95, -INF , !P0 ;  /* 0xff8000005f397808 */ /* 0x000fe40004000000 */
[----:B------:R-:W-:Y:S02]  /*aec0*/  FSEL R162, R162, -INF , !P2 ;  /* 0xff800000a2a27808 */ /* 0x000fe40005000000 */
[----:B------:R-:W-:Y:S01]  /*aed0*/  ISETP.GE.AND P4, PT, R2, R9, PT ;  /* 0x000000090200720c */ /* 0x000fe20003f86270 */
[----:B------:R-:W2:Y:S01]  /*aee0*/  MUFU.TANH R95, R22 ;  /* 0x00000016005f7308 */ /* 0x000ea20000002400 */
[----:B-1----:R-:W-:Y:S02]  /*aef0*/  LOP3.LUT R10, R0, 0x78, R11, 0xfe, !PT ;  /* 0x00000078000a7812 */ /* 0x002fe400078efe0b */
[----:B------:R-:W-:-:S02]  /*af00*/  ISETP.GE.AND P1, PT, R2, R8, PT ;  /* 0x000000080200720c */ /* 0x000fc40003f26270 */
[C---:B------:R-:W-:Y:S02]  /*af10*/  ISETP.GE.AND P5, PT, R10.reuse, R9, PT ;  /* 0x000000090a00720c */ /* 0x040fe40003fa6270 */
[----:B------:R-:W-:Y:S01]  /*af20*/  ISETP.GE.AND P3, PT, R10, R8, PT ;  /* 0x000000080a00720c */ /* 0x000fe20003f66270 */
[----:B-----5:R-:W-:Y:S01]  /*af30*/  FMUL.FTZ R21, R31, UR8 ;  /* 0x000000081f157c20 */ /* 0x020fe20008410000 */
[----:B------:R-:W-:-:S03]  /*af40*/  FSEL R53, R84, -INF , !P5 ;  /* 0xff80000054357808 */ /* 0x000fc60006800000 */
[----:B------:R-:W-:Y:S01]  /*af50*/  HMMA.16816.F32 R28, R4, R34, R16 ;  /* 0x00000022041c723c */ /* 0x000fe20000001810 */
[----:B------:R-:W1:Y:S01]  /*af60*/  LDSM.16.M88.4 R32, [R169] ;  /* 0x00000000a920783b */ /* 0x000e620000000200 */
[C-C-:B------:R-:W-:Y:S01]  /*af70*/  LOP3.LUT R10, R0.reuse, 0x80, R11.reuse, 0xfe, !PT ;  /* 0x00000080000a7812 */ /* 0x140fe200078efe0b */
[----:B------:R5:W2:Y:S01]  /*af80*/  MUFU.TANH R97, R21 ;  /* 0x0000001500617308 */ /* 0x000aa20000002400 */
[----:B------:R-:W-:Y:S01]  /*af90*/  LOP3.LUT R2, R0, 0x81, R11, 0xfe, !PT ;  /* 0x0000008100027812 */ /* 0x000fe200078efe0b */
[----:B------:R-:W-:-:S04]  /*afa0*/  DEPBAR.LE SB0, 0x0 ;  /* 0x000080000000791a */ /* 0x000fc80000000000 */
[----:B------:R-:W-:Y:S01]  /*afb0*/  FMUL.FTZ R16, R24, UR8 ;  /* 0x0000000818107c20 */ /* 0x000fe20008410000 */
[CC--:B------:R-:W-:Y:S02]  /*afc0*/  ISETP.GE.AND P0, PT, R10.reuse, R9.reuse, PT ;  /* 0x000000090a00720c */ /* 0x0c0fe40003f06270 */
[-C--:B------:R-:W-:Y:S01]  /*afd0*/  ISETP.GE.AND P2, PT, R10, R8.reuse, PT ;  /* 0x000000080a00720c */ /* 0x080fe20003f46270 */
[----:B------:R4:W2:Y:S01]  /*afe0*/  MUFU.TANH R84, R16 ;  /* 0x0000001000547308 */ /* 0x0008a20000002400 */
[----:B------:R-:W-:Y:S02]  /*aff0*/  LOP3.LUT R10, R0, 0x88, R11, 0xfe, !PT ;  /* 0x00000088000a7812 */ /* 0x000fe400078efe0b */
[----:B------:R-:W-:Y:S02]  /*b000*/  FSEL R184, R184, -INF , !P3 ;  /* 0xff800000b8b87808 */ /* 0x000fe40005800000 */
[----:B------:R-:W-:Y:S02]  /*b010*/  FSEL R51, R204, -INF , !P4 ;  /* 0xff800000cc337808 */ /* 0x000fe40006000000 */
[----:B------:R-:W-:Y:S01]  /*b020*/  FSEL R187, R187, -INF , !P1 ;  /* 0xff800000bbbb7808 */ /* 0x000fe20004800000 */
[----:B-----5:R-:W-:Y:S01]  /*b030*/  FMUL.FTZ R21, R26, UR8 ;  /* 0x000000081a157c20 */ /* 0x020fe20008410000 */
[C---:B------:R-:W-:Y:S01]  /*b040*/  ISETP.GE.AND P5, PT, R2.reuse, R9, PT ;  /* 0x000000090200720c */ /* 0x040fe20003fa6270 */
[----:B------:R-:W-:Y:S01]  /*b050*/  BAR.SYNC.DEFER_BLOCKING 0x0 ;  /* 0x0000000000007b1d */ /* 0x000fe20000010000 */
[----:B------:R-:W-:-:S02]  /*b060*/  ISETP.GE.AND P3, PT, R2, R8, PT ;  /* 0x000000080200720c */ /* 0x000fc40003f66270 */
[C---:B------:R-:W-:Y:S02]  /*b070*/  ISETP.GE.AND P4, PT, R10.reuse, R9, PT ;  /* 0x000000090a00720c */ /* 0x040fe40003f86270 */
[----:B------:R-:W-:Y:S01]  /*b080*/  ISETP.GE.AND P1, PT, R10, R8, PT ;  /* 0x000000080a00720c */ /* 0x000fe20003f26270 */
[----:B------:R5:W2:Y:S01]  /*b090*/  MUFU.TANH R40, R21 ;  /* 0x0000001500287308 */ /* 0x000aa20000002400 */
[----:B----4-:R-:W-:Y:S01]  /*b0a0*/  FMUL.FTZ R16, R25, UR8 ;  /* 0x0000000819107c20 */ /* 0x010fe20008410000 */
[C-C-:B------:R-:W-:Y:S02]  /*b0b0*/  LOP3.LUT R2, R0.reuse, 0x89, R11.reuse, 0xfe, !PT ;  /* 0x0000008900027812 */ /* 0x140fe400078efe0b */
[----:B------:R-:W-:Y:S02]  /*b0c0*/  LOP3.LUT R10, R0, 0x90, R11, 0xfe, !PT ;  /* 0x00000090000a7812 */ /* 0x000fe400078efe0b */
[----:B------:R-:W-:Y:S02]  /*b0d0*/  FSEL R55, R49, -INF , !P0 ;  /* 0xff80000031377808 */ /* 0x000fe40004000000 */
[----:B------:R3:W4:Y:S01]  /*b0e0*/  MUFU.TANH R83, R16 ;  /* 0x0000001000537308 */ /* 0x0007220000002400 */
[----:B------:R-:W-:-:S02]  /*b0f0*/  FSEL R189, R189, -INF , !P2 ;  /* 0xff800000bdbd7808 */ /* 0x000fc40005000000 */
[----:B------:R-:W-:Y:S02]  /*b100*/  FSEL R49, R203, -INF , !P5 ;  /* 0xff800000cb317808 */ /* 0x000fe40006800000 */
[----:B------:R-:W-:Y:S02]  /*b110*/  FSEL R188, R188, -INF , !P3 ;  /* 0xff800000bcbc7808 */ /* 0x000fe40005800000 */
[CC--:B------:R-:W-:Y:S02]  /*b120*/  ISETP.GE.AND P0, PT, R2.reuse, R9.reuse, PT ;  /* 0x000000090200720c */ /* 0x0c0fe40003f06270 */
[-C--:B------:R-:W-:Y:S01]  /*b130*/  ISETP.GE.AND P2, PT, R2, R8.reuse, PT ;  /* 0x000000080200720c */ /* 0x080fe20003f46270 */
[----:B-----5:R-:W-:Y:S01]  /*b140*/  FMUL.FTZ R21, R28, UR8 ;  /* 0x000000081c157c20 */ /* 0x020fe20008410000 */
[C---:B------:R-:W-:Y:S02]  /*b150*/  ISETP.GE.AND P5, PT, R10.reuse, R9, PT ;  /* 0x000000090a00720c */ /* 0x040fe40003fa6270 */
[----:B------:R-:W-:-:S02]  /*b160*/  ISETP.GE.AND P3, PT, R10, R8, PT ;  /* 0x000000080a00720c */ /* 0x000fc40003f66270 */
[--C-:B------:R-:W-:Y:S01]  /*b170*/  LOP3.LUT R10, R0, 0x98, R11.reuse, 0xfe, !PT ;  /* 0x00000098000a7812 */ /* 0x100fe200078efe0b */
[----:B---3--:R-:W-:Y:S01]  /*b180*/  HMMA.16816.F32 R16, R12, R36, RZ ;  /* 0x000000240c10723c */ /* 0x008fe200000018ff */
[----:B------:R-:W-:Y:S01]  /*b190*/  FSEL R47, R202, -INF , !P0 ;  /* 0xff800000ca2f7808 */ /* 0x000fe20004000000 */
[----:B------:R3:W-:Y:S01]  /*b1a0*/  MUFU.TANH R36, R21 ;  /* 0x0000001500247308 */ /* 0x0007e20000002400 */
[----:B------:R-:W-:Y:S02]  /*b1b0*/  FSEL R194, R194, -INF , !P2 ;  /* 0xff800000c2c27808 */ /* 0x000fe40005000000 */
[C---:B------:R-:W-:Y:S02]  /*b1c0*/  ISETP.GE.AND P0, PT, R10.reuse, R9, PT ;  /* 0x000000090a00720c */ /* 0x040fe40003f06270 */
[----:B------:R-:W-:Y:S01]  /*b1d0*/  ISETP.GE.AND P2, PT, R10, R8, PT ;  /* 0x000000080a00720c */ /* 0x000fe20003f46270 */
[----:B------:R-:W-:Y:S01]  /*b1e0*/  FMUL.FTZ R10, R27, UR8 ;  /* 0x000000081b0a7c20 */ /* 0x000fe20008410000 */
[----:B------:R-:W-:-:S02]  /*b1f0*/  LOP3.LUT R2, R0, 0x91, R11, 0xfe, !PT ;  /* 0x0000009100027812 */ /* 0x000fc400078efe0b */
[----:B------:R-:W-:Y:S01]  /*b200*/  FSEL R50, R201, -INF , !P4 ;  /* 0xff800000c9327808 */ /* 0x000fe20006000000 */
[----:B------:R5:W4:Y:S01]  /*b210*/  MUFU.TANH R37, R10 ;  /* 0x0000000a00257308 */ /* 0x000b220000002400 */
[----:B------:R-:W-:Y:S02]  /*b220*/  FSEL R193, R193, -INF , !P1 ;  /* 0xff800000c1c17808 */ /* 0x000fe40004800000 */
[C---:B------:R-:W-:Y:S02]  /*b230*/  ISETP.GE.AND P4, PT, R2.reuse, R9, PT ;  /* 0x000000090200720c */ /* 0x040fe40003f86270 */
[----:B------:R-:W-:Y:S02]  /*b240*/  ISETP.GE.AND P1, PT, R2, R8, PT ;  /* 0x000000080200720c */ /* 0x000fe40003f26270 */
[----:B------:R-:W-:Y:S01]  /*b250*/  LOP3.LUT R2, R0, 0x99, R11, 0xfe, !PT ;  /* 0x0000009900027812 */ /* 0x000fe200078efe0b */
[----:B---3--:R-:W-:Y:S01]  /*b260*/  FMUL.FTZ R21, R29, UR8 ;  /* 0x000000081d157c20 */ /* 0x008fe20008410000 */
[----:B------:R-:W-:-:S02]  /*b270*/  FSEL R46, R200, -INF , !P5 ;  /* 0xff800000c82e7808 */ /* 0x000fc40006800000 */
[----:B------:R-:W-:Y:S01]  /*b280*/  FSEL R195, R195, -INF , !P3 ;  /* 0xff800000c3c37808 */ /* 0x000fe20005800000 */
[----:B-1----:R-:W-:Y:S01]  /*b290*/  HMMA.16816.F32 R24, R4, R32, R16 ;  /* 0x000000200418723c */ /* 0x002fe20000001810 */
[----:B------:R-:W-:Y:S01]  /*b2a0*/  FSEL R45, R197, -INF , !P4 ;  /* 0xff800000c52d7808 */ /* 0x000fe20006000000 */
[----:B------:R1:W-:Y:S01]  /*b2b0*/  MUFU.TANH R32, R21 ;  /* 0x0000001500207308 */ /* 0x0003e20000002400 */
[----:B------:R-:W-:Y:S02]  /*b2c0*/  FSEL R196, R196, -INF , !P1 ;  /* 0xff800000c4c47808 */ /* 0x000fe40004800000 */
[----:B-----5:R-:W-:Y:S01]  /*b2d0*/  LOP3.LUT R10, R0, 0xa0, R11, 0xfe, !PT ;  /* 0x000000a0000a7812 */ /* 0x020fe200078efe0b */
[----:B------:R-:W-:Y:S01]  /*b2e0*/  HMMA.16816.F32 R16, R12, R38, RZ ;  /* 0x000000260c10723c */ /* 0x000fe200000018ff */
[C---:B------:R-:W-:Y:S02]  /*b2f0*/  ISETP.GE.AND P5, PT, R2.reuse, R9, PT ;  /* 0x000000090200720c */ /* 0x040fe40003fa6270 */
[----:B------:R-:W-:-:S02]  /*b300*/  ISETP.GE.AND P3, PT, R2, R8, PT ;  /* 0x000000080200720c */ /* 0x000fc40003f66270 */
[C---:B------:R-:W-:Y:S01]  /*b310*/  ISETP.GE.AND P4, PT, R10.reuse, R9, PT ;  /* 0x000000090a00720c */ /* 0x040fe20003f86270 */
[----:B------:R-:W-:Y:S01]  /*b320*/  HMMA.16816.F32 R12, R12, R64, RZ ;  /* 0x000000400c0c723c */ /* 0x000fe200000018ff */
[----:B------:R-:W-:Y:S02]  /*b330*/  ISETP.GE.AND P1, PT, R10, R8, PT ;  /* 0x000000080a00720c */ /* 0x000fe40003f26270 */
[C-C-:B------:R-:W-:Y:S02]  /*b340*/  LOP3.LUT R2, R0.reuse, 0xa1, R11.reuse, 0xfe, !PT ;  /* 0x000000a100027812 */ /* 0x140fe400078efe0b */
[----:B------:R-:W-:Y:S02]  /*b350*/  LOP3.LUT R10, R0, 0xa8, R11, 0xfe, !PT ;  /* 0x000000a8000a7812 */ /* 0x000fe400078efe0b */
[----:B------:R-:W-:Y:S01]  /*b360*/  FSEL R197, R190, -INF , !P2 ;  /* 0xff800000bec57808 */ /* 0x000fe20005000000 */
[----:B-1----:R-:W-:Y:S01]  /*b370*/  FMUL.FTZ R21, R30, UR8 ;  /* 0x000000081e157c20 */ /* 0x002fe20008410000 */
[----:B------:R-:W-:-:S02]  /*b380*/  FSEL R48, R48, -INF , !P0 ;  /* 0xff80000030307808 */ /* 0x000fc40004000000 */
[----:B------:R-:W-:Y:S01]  /*b390*/  FSEL R44, R199, -INF , !P5 ;  /* 0xff800000c72c7808 */ /* 0x000fe20006800000 */
[----:B------:R1:W3:Y:S01]  /*b3a0*/  MUFU.TANH R30, R21 ;  /* 0x00000015001e7308 */ /* 0x0002e20000002400 */
[----:B------:R-:W-:Y:S02]  /*b3b0*/  FSEL R190, R198, -INF , !P3 ;  /* 0xff800000c6be7808 */ /* 0x000fe40005800000 */
[CC--:B------:R-:W-:Y:S02]  /*b3c0*/  ISETP.GE.AND P0, PT, R2.reuse, R9.reuse, PT ;  /* 0x000000090200720c */ /* 0x0c0fe40003f06270 */
[-C--:B------:R-:W-:Y:S01]  /*b3d0*/  ISETP.GE.AND P2, PT, R2, R8.reuse, PT ;  /* 0x000000080200720c */ /* 0x080fe20003f46270 */
[----:B------:R-:W-:Y:S01]  /*b3e0*/  HMMA.16816.F32 R16, R4, R34, R16 ;  /* 0x000000220410723c */ /* 0x000fe20000001810 */
[C---:B------:R-:W-:Y:S02]  /*b3f0*/  ISETP.GE.AND P5, PT, R10.reuse, R9, PT ;  /* 0x000000090a00720c */ /* 0x040fe40003fa6270 */
[----:B------:R-:W-:-:S02]  /*b400*/  ISETP.GE.AND P3, PT, R10, R8, PT ;  /* 0x000000080a00720c */ /* 0x000fc40003f66270 */
[C-C-:B------:R-:W-:Y:S01]  /*b410*/  LOP3.LUT R2, R0.reuse, 0xa9, R11.reuse, 0xfe, !PT ;  /* 0x000000a900027812 */ /* 0x140fe200078efe0b */
[----:B------:R-:W-:Y:S01]  /*b420*/  HMMA.16816.F32 R4, R4, R60, R12 ;  /* 0x0000003c0404723c */ /* 0x000fe2000000180c */
[----:B------:R-:W-:Y:S02]  /*b430*/  LOP3.LUT R10, R0, 0xb0, R11, 0xfe, !PT ;  /* 0x000000b0000a7812 */ /* 0x000fe400078efe0b */
[----:B------:R-:W-:Y:S02]  /*b440*/  FSEL R42, R192, -INF , !P4 ;  /* 0xff800000c02a7808 */ /* 0x000fe40006000000 */
[----:B------:R-:W-:Y:S01]  /*b450*/  FSEL R185, R185, -INF , !P1 ;  /* 0xff800000b9b97808 */ /* 0x000fe20004800000 */
[----:B-1----:R-:W-:Y:S01]  /*b460*/  FMUL.FTZ R21, R31, UR8 ;  /* 0x000000081f157c20 */ /* 0x002fe20008410000 */
[----:B------:R-:W-:Y:S02]  /*b470*/  FSEL R41, R191, -INF , !P0 ;  /* 0xff800000bf297808 */ /* 0x000fe40004000000 */
[----:B------:R-:W-:Y:S01]  /*b480*/  FSEL R186, R186, -INF , !P2 ;  /* 0xff800000baba7808 */ /* 0x000fe20005000000 */
[----:B------:R1:W5:Y:S01]  /*b490*/  MUFU.TANH R29, R21 ;  /* 0x00000015001d7308 */ /* 0x0003620000002400 */
[----:B------:R-:W-:-:S02]  /*b4a0*/  ISETP.GE.AND P4, PT, R2, R9, PT ;  /* 0x000000090200720c */ /* 0x000fc40003f86270 */
[-C--:B------:R-:W-:Y:S02]  /*b4b0*/  ISETP.GE.AND P1, PT, R2, R8.reuse, PT ;  /* 0x000000080200720c */ /* 0x080fe40003f26270 */
[CC--:B------:R-:W-:Y:S02]  /*b4c0*/  ISETP.GE.AND P0, PT, R10.reuse, R9.reuse, PT ;  /* 0x000000090a00720c */ /* 0x0c0fe40003f06270 */
[-C--:B------:R-:W-:Y:S01]  /*b4d0*/  ISETP.GE.AND P2, PT, R10, R8.reuse, PT ;  /* 0x000000080a00720c */ /* 0x080fe20003f46270 */
[----:B------:R-:W-:Y:S01]  /*b4e0*/  FMUL.FTZ R10, R24, UR8 ;  /* 0x00000008180a7c20 */ /* 0x000fe20008410000 */
[--C-:B------:R-:W-:Y:S01]  /*b4f0*/  LOP3.LUT R2, R0, 0xb1, R11.reuse, 0xfe, !PT ;  /* 0x000000b100027812 */ /* 0x100fe200078efe0b */
[----:B------:R-:W-:Y:S01]  /*b500*/  FMUL.FTZ R16, R16, UR8 ;  /* 0x0000000810107c20 */ /* 0x000fe20008410000 */
[----:B------:R-:W-:Y:S01]  /*b510*/  FSEL R43, R157, -INF , !P5 ;  /* 0xff8000009d2b7808 */ /* 0x000fe20006800000 */
[----:B------:R2:W-:Y:S01]  /*b520*/  MUFU.TANH R28, R10 ;  /* 0x0000000a001c7308 */ /* 0x0005e20000002400 */
[----:B------:R-:W-:Y:S01]  /*b530*/  FSEL R129, R129, -INF , !P3 ;  /* 0xff80000081817808 */ /* 0x000fe20005800000 */
[----:B------:R-:W-:Y:S01]  /*b540*/  FMUL.FTZ R12, R17, UR8 ;  /* 0x00000008110c7c20 */ /* 0x000fe20008410000 */
[-C--:B------:R-:W-:Y:S01]  /*b550*/  ISETP.GE.AND P5, PT, R2, R9.reuse, PT ;  /* 0x000000090200720c */ /* 0x080fe20003fa6270 */
[----:B------:R-:W-:Y:S01]  /*b560*/  FMUL.FTZ R6, R6, UR8 ;  /* 0x0000000806067c20 */ /* 0x000fe20008410000 */
[----:B------:R-:W-:Y:S01]  /*b570*/  ISETP.GE.AND P3, PT, R2, R8, PT ;  /* 0x000000080200720c */ /* 0x000fe20003f66270 */
[----:B-1----:R-:W-:Y:S01]  /*b580*/  FMUL.FTZ R21, R27, UR8 ;  /* 0x000000081b157c20 */ /* 0x002fe20008410000 */
[----:B------:R-:W-:Y:S01]  /*b590*/  LOP3.LUT R2, R0, 0xb8, R11, 0xfe, !PT ;  /* 0x000000b800027812 */ /* 0x000fe200078efe0b */
[----:B------:R-:W-:Y:S01]  /*b5a0*/  MUFU.TANH R22, R16 ;  /* 0x0000001000167308 */ /* 0x000fe20000002400 */
[----:B------:R-:W-:Y:S01]  /*b5b0*/  FSEL R39, R160, -INF , !P4 ;  /* 0xff800000a0277808 */ /* 0x000fe20006000000 */
[----:B------:R-:W-:Y:S01]  /*b5c0*/  FMUL.FTZ R5, R5, UR8 ;  /* 0x0000000805057c20 */ /* 0x000fe20008410000 */
[----:B------:R-:W-:Y:S01]  /*b5d0*/  FSEL R156, R156, -INF , !P1 ;  /* 0xff8000009c9c7808 */ /* 0x000fe20004800000 */
[----:B------:R-:W-:Y:S01]  /*b5e0*/  FMUL.FTZ R7, R7, UR8 ;  /* 0x0000000807077c20 */ /* 0x000fe20008410000 */
[----:B------:R-:W-:-:S02]  /*b5f0*/  ISETP.GE.AND P4, PT, R2, R9, PT ;  /* 0x000000090200720c */ /* 0x000fc40003f86270 */
[----:B------:R-:W-:Y:S01]  /*b600*/  ISETP.GE.AND P1, PT, R2, R8, PT ;  /* 0x000000080200720c */ /* 0x000fe20003f26270 */
[----:B------:R1:W-:Y:S01]  /*b610*/  MUFU.TANH R17, R12 ;  /* 0x0000000c00117308 */ /* 0x0003e20000002400 */
[----:B--2---:R-:W-:Y:S01]  /*b620*/  FMUL.FTZ R10, R25, UR8 ;  /* 0x00000008190a7c20 */ /* 0x004fe20008410000 */
[----:B------:R-:W-:Y:S02]  /*b630*/  LOP3.LUT R2, R0, 0xb9, R11, 0xfe, !PT ;  /* 0x000000b900027812 */ /* 0x000fe400078efe0b */
[----:B------:R-:W-:Y:S02]  /*b640*/  FSEL R38, R133, -INF , !P0 ;  /* 0xff80000085267808 */ /* 0x000fe40004000000 */
[----:B------:R-:W-:Y:S02]  /*b650*/  FSEL R133, R23, -INF , !P2 ;  /* 0xff80000017857808 */ /* 0x000fe40005000000 */
[----:B------:R2:W-:Y:S01]  /*b660*/  MUFU.TANH R24, R10 ;  /* 0x0000000a00187308 */ /* 0x0005e20000002400 */
[----:B------:R-:W-:-:S02]  /*b670*/  ISETP.GE.AND P0, PT, R2, R9, PT ;  /* 0x000000090200720c */ /* 0x000fc40003f06270 */
[----:B------:R-:W-:Y:S02]  /*b680*/  ISETP.GE.AND P2, PT, R2, R8, PT ;  /* 0x000000080200720c */ /* 0x000fe40003f46270 */
[----:B------:R-:W-:Y:S02]  /*b690*/  LOP3.LUT R2, R0, 0xc0, R11, 0xfe, !PT ;  /* 0x000000c000027812 */ /* 0x000fe400078efe0b */
[----:B------:R-:W-:Y:S01]  /*b6a0*/  FSEL R35, R132, -INF , !P5 ;  /* 0xff80000084237808 */ /* 0x000fe20006800000 */
[----:B------:R-:W5:Y:S01]  /*b6b0*/  MUFU.TANH R21, R21 ;  /* 0x0000001500157308 */ /* 0x000f620000002400 */
[----:B------:R-:W-:Y:S01]  /*b6c0*/  FSEL R127, R127, -INF , !P3 ;  /* 0xff8000007f7f7808 */ /* 0x000fe20005800000 */
[----:B-1----:R-:W-:Y:S01]  /*b6d0*/  FMUL.FTZ R12, R19, UR8 ;  /* 0x00000008130c7c20 */ /* 0x002fe20008410000 */
[----:B------:R-:W-:Y:S02]  /*b6e0*/  FSEL R34, R107, -INF , !P4 ;  /* 0xff8000006b227808 */ /* 0x000fe40006000000 */
[----:B------:R-:W-:-:S02]  /*b6f0*/  FSEL R105, R105, -INF , !P1 ;  /* 0xff80000069697808 */ /* 0x000fc40004800000 */
[----:B------:R-:W-:Y:S01]  /*b700*/  ISETP.GE.AND P5, PT, R2, R9, PT ;  /* 0x000000090200720c */ /* 0x000fe20003fa6270 */
[----:B------:R-:W-:Y:S01]  /*b710*/  MUFU.TANH R15, R12 ;  /* 0x0000000c000f7308 */ /* 0x000fe20000002400 */
[----:B--2---:R-:W-:Y:S01]  /*b720*/  FMUL.FTZ R10, R26, UR8 ;  /* 0x000000081a0a7c20 */ /* 0x004fe20008410000 */
[----:B------:R-:W-:Y:S02]  /*b730*/  ISETP.GE.AND P3, PT, R2, R8, PT ;  /* 0x000000080200720c */ /* 0x000fe40003f66270 */
[----:B------:R-:W-:Y:S02]  /*b740*/  LOP3.LUT R2, R0, 0xc8, R11, 0xfe, !PT ;  /* 0x000000c800027812 */ /* 0x000fe400078efe0b */
[----:B------:R-:W-:Y:S02]  /*b750*/  FSEL R31, R103, -INF , !P5 ;  /* 0xff800000671f7808 */ /* 0x000fe40006800000 */
[----:B------:R1:W-:Y:S01]  /*b760*/  MUFU.TANH R23, R10 ;  /* 0x0000000a00177308 */ /* 0x0003e20000002400 */
[----:B------:R-:W-:-:S02]  /*b770*/  FSEL R101, R101, -INF , !P3 ;  /* 0xff80000065657808 */ /* 0x000fc40005800000 */
[----:B------:R-:W-:Y:S02]  /*b780*/  FSEL R33, R106, -INF , !P0 ;  /* 0xff8000006a217808 */ /* 0x000fe40004000000 */
[----:B------:R-:W-:Y:S02]  /*b790*/  FSEL R104, R104, -INF , !P2 ;  /* 0xff80000068687808 */ /* 0x000fe40005000000 */
[C---:B------:R-:W-:Y:S01]  /*b7a0*/  ISETP.GE.AND P0, PT, R2.reuse, R9, PT ;  /* 0x000000090200720c */ /* 0x040fe20003f06270 */
[----:B------:R2:W5:Y:S01]  /*b7b0*/  MUFU.TANH R12, R6 ;  /* 0x00000006000c7308 */ /* 0x0005620000002400 */
[----:B------:R-:W-:Y:S02]  /*b7c0*/  ISETP.GE.AND P2, PT, R2, R8, PT ;  /* 0x000000080200720c */ /* 0x000fe40003f46270 */
[----:B------:R-:W-:Y:S02]  /*b7d0*/  LOP3.LUT R2, R0, 0xd0, R11, 0xfe, !PT ;  /* 0x000000d000027812 */ /* 0x000fe400078efe0b */
[----:B------:R-:W-:-:S02]  /*b7e0*/  FSEL R26, R99, -INF , !P0 ;  /* 0xff800000631a7808 */ /* 0x000fc40004000000 */
[----:B------:R-:W-:Y:S01]  /*b7f0*/  FSEL R95, R95, -INF , !P2 ;  /* 0xff8000005f5f7808 */ /* 0x000fe20005000000 */
[----:B------:R4:W-:Y:S01]  /*b800*/  MUFU.TANH R13, R5 ;  /* 0x00000005000d7308 */ /* 0x0009e20000002400 */
[----:B-1----:R-:W-:-:S04]  /*b810*/  LOP3.LUT R10, R0, 0xc1, R11, 0xfe, !PT ;  /* 0x000000c1000a7812 */ /* 0x002fc800078efe0b */
[CC--:B------:R-:W-:Y:S02]  /*b820*/  ISETP.GE.AND P4, PT, R10.reuse, R9.reuse, PT ;  /* 0x000000090a00720c */ /* 0x0c0fe40003f86270 */
[-C--:B------:R-:W-:Y:S02]  /*b830*/  ISETP.GE.AND P1, PT, R10, R8.reuse, PT ;  /* 0x000000080a00720c */ /* 0x080fe40003f26270 */
[----:B------:R-:W-:Y:S01]  /*b840*/  LOP3.LUT R10, R0, 0xc9, R11, 0xfe, !PT ;  /* 0x000000c9000a7812 */ /* 0x000fe200078efe0b */
[----:B--2---:R-:W-:Y:S01]  /*b850*/  FMUL.FTZ R6, R56, UR8 ;  /* 0x0000000838067c20 */ /* 0x004fe20008410000 */
[----:B------:R-:W-:Y:S02]  /*b860*/  FSEL R27, R102, -INF , !P4 ;  /* 0xff800000661b7808 */ /* 0x000fe40006000000 */
[CC--:B------:R-:W-:Y:S02]  /*b870*/  ISETP.GE.AND P5, PT, R10.reuse, R9.reuse, PT ;  /* 0x000000090a00720c */ /* 0x0c0fe40003fa6270 */
[-C--:B------:R-:W-:Y:S01]  /*b880*/  ISETP.GE.AND P3, PT, R10, R8.reuse, PT ;  /* 0x000000080a00720c */ /* 0x080fe20003f66270 */
[----:B------:R-:W-:Y:S01]  /*b890*/  FMUL.FTZ R10, R18, UR8 ;  /* 0x00000008120a7c20 */ /* 0x000fe20008410000 */
[----:B------:R-:W-:Y:S01]  /*b8a0*/  FSEL R100, R100, -INF , !P1 ;  /* 0xff80000064647808 */ /* 0x000fe20004800000 */
[----:B----4-:R-:W-:Y:S01]  /*b8b0*/  FMUL.FTZ R5, R52, UR8 ;  /* 0x0000000834057c20 */ /* 0x010fe20008410000 */
[C---:B------:R-:W-:Y:S01]  /*b8c0*/  ISETP.GE.AND P4, PT, R2.reuse, R9, PT ;  /* 0x000000090200720c */ /* 0x040fe20003f86270 */
[----:B------:R1:W2:Y:S01]  /*b8d0*/  MUFU.TANH R16, R10 ;  /* 0x0000000a00107308 */ /* 0x0002a20000002400 */
[----:B------:R-:W-:-:S02]  /*b8e0*/  ISETP.GE.AND P1, PT, R2, R8, PT ;  /* 0x000000080200720c */ /* 0x000fc40003f26270 */
[--C-:B------:R-:W-:Y:S02]  /*b8f0*/  LOP3.LUT R2, R0, 0xd8, R11.reuse, 0xfe, !PT ;  /* 0x000000d800027812 */ /* 0x100fe400078efe0b */
[----:B------:R-:W-:Y:S02]  /*b900*/  FSEL R25, R98, -INF , !P5 ;  /* 0xff80000062197808 */ /* 0x000fe40006800000 */
[----:B------:R-:W-:Y:S01]  /*b910*/  FSEL R97, R97, -INF , !P3 ;  /* 0xff80000061617808 */ /* 0x000fe20005800000 */
[----:B------:R-:W-:Y:S01]  /*b920*/  MUFU.TANH R6, R6 ;  /* 0x0000000600067308 */ /* 0x000fe20000002400 */
[C---:B------:R-:W-:Y:S02]  /*b930*/  ISETP.GE.AND P5, PT, R2.reuse, R9, PT ;  /* 0x000000090200720c */ /* 0x040fe40003fa6270 */
[----:B------:R-:W-:Y:S02]  /*b940*/  ISETP.GE.AND P3, PT, R2, R8, PT ;  /* 0x000000080200720c */ /* 0x000fe40003f66270 */
[----:B------:R-:W-:-:S02]  /*b950*/  LOP3.LUT R2, R0, 0xe0, R11, 0xfe, !PT ;  /* 0x000000e000027812 */ /* 0x000fc400078efe0b */
[----:B------:R-:W-:Y:S02]  /*b960*/  FSEL R19, R84, -INF , !P4 ;  /* 0xff80000054137808 */ /* 0x000fe40006000000 */
[--C-:B-1----:R-:W-:Y:S02]  /*b970*/  LOP3.LUT R10, R0, 0xd1, R11.reuse, 0xfe, !PT ;  /* 0x000000d1000a7812 */ /* 0x102fe400078efe0b */
[----:B------:R-:W-:Y:S02]  /*b980*/  FSEL R99, R40, -INF , !P1 ;  /* 0xff80000028637808 */ /* 0x000fe40004800000 */
[C---:B------:R-:W-:Y:S02]  /*b990*/  ISETP.GE.AND P0, PT, R10.reuse, R9, PT ;  /* 0x000000090a00720c */ /* 0x040fe40003f06270 */
[----:B------:R-:W-:Y:S01]  /*b9a0*/  ISETP.GE.AND P2, PT, R10, R8, PT ;  /* 0x000000080a00720c */ /* 0x000fe20003f46270 */
[----:B------:R-:W-:Y:S01]  /*b9b0*/  FMUL.FTZ R10, R4, UR8 ;  /* 0x00000008040a7c20 */ /* 0x000fe20008410000 */
[----:B------:R-:W-:-:S02]  /*b9c0*/  LOP3.LUT R4, R0, 0xd9, R11, 0xfe, !PT ;  /* 0x000000d900047812 */ /* 0x000fc400078efe0b */
[----:B------:R-:W-:Y:S01]  /*b9d0*/  FSEL R18, R83, -INF , !P0 ;  /* 0xff80000053127808 */ /* 0x000fe20004000000 */
[----:B------:R-:W1:Y:S01]  /*b9e0*/  MUFU.TANH R14, R10 ;  /* 0x0000000a000e7308 */ /* 0x000e620000002400 */
[----:B------:R-:W-:Y:S02]  /*b9f0*/  FSEL R84, R37, -INF , !P2 ;  /* 0xff80000025547808 */ /* 0x000fe40005000000 */
[CC--:B------:R-:W-:Y:S02]  /*ba00*/  ISETP.GE.AND P4, PT, R4.reuse, R9.reuse, PT ;  /* 0x000000090400720c */ /* 0x0c0fe40003f86270 */
[-C--:B------:R-:W-:Y:S02]  /*ba10*/  ISETP.GE.AND P1, PT, R4, R8.reuse, PT ;  /* 0x000000080400720c */ /* 0x080fe40003f26270 */
[C---:B------:R-:W-:Y:S01]  /*ba20*/  ISETP.GE.AND P0, PT, R2.reuse, R9, PT ;  /* 0x000000090200720c */ /* 0x040fe20003f06270 */
[----:B------:R-:W4:Y:S01]  /*ba30*/  MUFU.TANH R10, R7 ;  /* 0x00000007000a7308 */ /* 0x000f220000002400 */
[----:B------:R-:W-:-:S02]  /*ba40*/  ISETP.GE.AND P2, PT, R2, R8, PT ;  /* 0x000000080200720c */ /* 0x000fc40003f46270 */
[C-C-:B------:R-:W-:Y:S02]  /*ba50*/  LOP3.LUT R4, R0.reuse, 0xe1, R11.reuse, 0xfe, !PT ;  /* 0x000000e100047812 */ /* 0x140fe400078efe0b */
[----:B------:R-:W-:Y:S02]  /*ba60*/  LOP3.LUT R2, R0, 0xe8, R11, 0xfe, !PT ;  /* 0x000000e800027812 */ /* 0x000fe400078efe0b */
[----:B---3--:R-:W-:Y:S01]  /*ba70*/  FSEL R102, R30, -INF , !P3 ;  /* 0xff8000001e667808 */ /* 0x008fe20005800000 */
[----:B------:R3:W4:Y:S01]  /*ba80*/  MUFU.TANH R7, R5 ;  /* 0x0000000500077308 */ /* 0x0007220000002400 */
[----:B------:R-:W-:Y:S02]  /*ba90*/  FSEL R32, R32, -INF , !P4 ;  /* 0xff80000020207808 */ /* 0x000fe40006000000 */
[----:B-----5:R-:W-:Y:S02]  /*baa0*/  FSEL R103, R29, -INF , !P1 ;  /* 0xff8000001d677808 */ /* 0x020fe40004800000 */
[----:B------:R-:W-:-:S02]  /*bab0*/  ISETP.GE.AND P3, PT, R4, R8, PT ;  /* 0x000000080400720c */ /* 0x000fc40003f66270 */
[C---:B------:R-:W-:Y:S02]  /*bac0*/  ISETP.GE.AND P4, PT, R2.reuse, R9, PT ;  /* 0x000000090200720c */ /* 0x040fe40003f86270 */
[-C--:B------:R-:W-:Y:S02]  /*bad0*/  ISETP.GE.AND P1, PT, R2, R8.reuse, PT ;  /* 0x000000080200720c */ /* 0x080fe40003f26270 */
[----:B------:R-:W-:Y:S02]  /*bae0*/  LOP3.LUT R2, R0, 0xf0, R11, 0xfe, !PT ;  /* 0x000000f000027812 */ /* 0x000fe400078efe0b */
[----:B------:R-:W-:Y:S02]  /*baf0*/  FSEL R107, R21, -INF , !P3 ;  /* 0xff800000156b7808 */ /* 0x000fe40005800000 */
[----:B------:R-:W-:Y:S01]  /*bb00*/  ISETP.GE.AND P3, PT, R2, R8, PT ;  /* 0x000000080200720c */ /* 0x000fe20003f66270 */
[----:B---3--:R-:W-:Y:S01]  /*bb10*/  FMUL.FTZ R5, R54, UR8 ;  /* 0x0000000836057c20 */ /* 0x008fe20008410000 */
[----:B------:R-:W-:-:S02]  /*bb20*/  FSEL R36, R36, -INF , !P5 ;  /* 0xff80000024247808 */ /* 0x000fc40006800000 */
[----:B------:R-:W-:Y:S02]  /*bb30*/  FSEL R160, R12, -INF , !P3 ;  /* 0xff8000000ca07808 */ /* 0x000fe40005800000 */
[----:B------:R-:W-:Y:S01]  /*bb40*/  ISETP.GE.AND P5, PT, R4, R9, PT ;  /* 0x000000090400720c */ /* 0x000fe20003fa6270 */
[----:B------:R-:W3:Y:S01]  /*bb50*/  MUFU.TANH R5, R5 ;  /* 0x0000000500057308 */ /* 0x000ee20000002400 */
[----:B------:R-:W-:Y:S02]  /*bb60*/  ISETP.GT.AND P3, PT, R237, R245, PT ;  /* 0x000000f5ed00720c */ /* 0x000fe40003f64270 */
[----:B------:R-:W-:Y:S02]  /*bb70*/  LOP3.LUT R4, R0, 0xe9, R11, 0xfe, !PT ;  /* 0x000000e900047812 */ /* 0x000fe400078efe0b */
[----:B------:R-:W-:Y:S02]  /*bb80*/  FSEL R28, R28, -INF , !P0 ;  /* 0xff8000001c1c7808 */ /* 0x000fe40004000000 */
[----:B------:R-:W-:-:S02]  /*bb90*/  FSEL R106, R23, -INF , !P2 ;  /* 0xff800000176a7808 */ /* 0x000fc40005000000 */
[----:B------:R-:W-:Y:S02]  /*bba0*/  FSEL R24, R24, -INF , !P5 ;  /* 0xff80000018187808 */ /* 0x000fe40006800000 */
[CC--:B------:R-:W-:Y:S02]  /*bbb0*/  ISETP.GE.AND P0, PT, R4.reuse, R9.reuse, PT ;  /* 0x000000090400720c */ /* 0x0c0fe40003f06270 */
[----:B------:R-:W-:Y:S02]  /*bbc0*/  ISETP.GE.AND P2, PT, R4, R8, PT ;  /* 0x000000080400720c */ /* 0x000fe40003f46270 */
[----:B------:R-:W-:Y:S02]  /*bbd0*/  ISETP.GE.AND P5, PT, R2, R9, PT ;  /* 0x000000090200720c */ /* 0x000fe40003fa6270 */
[C-C-:B------:R-:W-:Y:S02]  /*bbe0*/  LOP3.LUT R4, R0.reuse, 0xf1, R11.reuse, 0xfe, !PT ;  /* 0x000000f100047812 */ /* 0x140fe400078efe0b */
[----:B------:R-:W-:-:S02]  /*bbf0*/  LOP3.LUT R2, R0, 0xf8, R11, 0xfe, !PT ;  /* 0x000000f800027812 */ /* 0x000fc400078efe0b */
[----:B------:R-:W-:Y:S02]  /*bc00*/  LOP3.LUT R11, R0, 0x30, R11, 0xfe, !PT ;  /* 0x00000030000b7812 */ /* 0x000fe400078efe0b */
[----:B------:R-:W-:Y:S02]  /*bc10*/  FSEL R22, R22, -INF , !P4 ;  /* 0xff80000016167808 */ /* 0x000fe40006000000 */
[----:B--2---:R-:W-:Y:S02]  /*bc20*/  FSEL R132, R16, -INF , !P1 ;  /* 0xff80000010847808 */ /* 0x004fe40004800000 */
[----:B------:R-:W-:Y:S02]  /*bc30*/  FSEL R61, R17, -INF , !P0 ;  /* 0xff800000113d7808 */ /* 0x000fe40004000000 */
[----:B------:R-:W-:Y:S02]  /*bc40*/  FSEL R157, R15, -INF , !P2 ;  /* 0xff8000000f9d7808 */ /* 0x000fe40005000000 */
[----:B-1----:R-:W-:-:S02]  /*bc50*/  FSEL R64, R14, -INF , !P5 ;  /* 0xff8000000e407808 */ /* 0x002fc40006800000 */
[CC--:B------:R-:W-:Y:S02]  /*bc60*/  ISETP.GE.AND P4, PT, R4.reuse, R9.reuse, PT ;  /* 0x000000090400720c */ /* 0x0c0fe40003f86270 */
[-C--:B------:R-:W-:Y:S02]  /*bc70*/  ISETP.GE.AND P1, PT, R4, R8.reuse, PT ;  /* 0x000000080400720c */ /* 0x080fe40003f26270 */
[C---:B------:R-:W-:Y:S02]  /*bc80*/  ISETP.GE.AND P0, PT, R2.reuse, R8, PT ;  /* 0x000000080200720c */ /* 0x040fe40003f06270 */
[-C--:B------:R-:W-:Y:S02]  /*bc90*/  ISETP.GE.AND P2, PT, R2, R9.reuse, PT ;  /* 0x000000090200720c */ /* 0x080fe40003f46270 */
[----:B------:R-:W-:Y:S02]  /*bca0*/  ISETP.GE.AND P5, PT, R11, R9, PT ;  /* 0x000000090b00720c */ /* 0x000fe40003fa6270 */
[----:B------:R-:W-:-:S02]  /*bcb0*/  FSEL R83, R13, -INF , !P4 ;  /* 0xff8000000d537808 */ /* 0x000fc40006000000 */
[----:B----4-:R-:W-:Y:S02]  /*bcc0*/  FSEL R191, R10, -INF , !P1 ;  /* 0xff8000000abf7808 */ /* 0x010fe40004800000 */
[----:B------:R-:W-:Y:S02]  /*bcd0*/  FSEL R98, R7, -INF , !P2 ;  /* 0xff80000007627808 */ /* 0x000fe40005000000 */
[----:B---3--:R-:W-:Y:S02]  /*bce0*/  FSEL R192, R5, -INF , !P0 ;  /* 0xff80000005c07808 */ /* 0x008fe40004000000 */
        /* <DEDUP_REMOVED lines=35> */
[----:B------:R-:W-:Y:S02]  /*bf20*/  ISETP.NE.AND P1, PT, R11, RZ, PT ;  /* 0x000000ff0b00720c */ /* 0x000fe40003f25270 */
[----:B------:R-:W-:Y:S01]  /*bf30*/  LOP3.LUT R0, RZ, R11, RZ, 0x33, !PT ;  /* 0x0000000bff007212 */ /* 0x000fe200078e33ff */
[----:B------:R-:W-:-:S04]  /*bf40*/  @P4 VIADD R2, R2, 0x1 ;  /* 0x0000000102024836 */ /* 0x000fc80000000000 */
        /* <DEDUP_REMOVED lines=24> */
.L_x_2316:
[----:B------:R-:W-:-:S04]  /*c0d0*/  LEA R0, -R68, RZ, 0x8 ;  /* 0x000000ff44007211 */ /* 0x000fc800078e41ff */
[----:B------:R-:W-:-:S07]  /*c0e0*/  SHF.R.S32.HI R2, RZ, 0x1f, R0 ;  /* 0x0000001fff027819 */ /* 0x000fce0000011400 */
.L_x_2317:
[----:B------:R-:W-:Y:S01]  /*c0f0*/  IADD3 R0, P0, R80, R0, RZ ;  /* 0x0000000050007210 */ /* 0x000fe20007f1e0ff */
[----:B------:R-:W-:-:S03]  /*c100*/  IMAD.SHL.U32 R14, R68, 0x40, RZ ;  /* 0x00000040440e7824 */ /* 0x000fc600078e00ff */
[----:B------:R-:W-:Y:S01]  /*c110*/  LEA R239, P1, R0, R206, 0x1 ;  /* 0x000000ce00ef7211 */ /* 0x000fe200078208ff */
[----:B------:R-:W-:Y:S01]  /*c120*/  IMAD.X R5, R113, 0x1, R2, P0 ;  /* 0x0000000171057824 */ /* 0x000fe200000e0602 */
[----:B------:R-:W-:Y:S02]  /*c130*/  SHF.L.U64.HI R2, R68, 0x6, R69 ;  /* 0x0000000644027819 */ /* 0x000fe40000010245 */
[-C--:B------:R-:W-:Y:S01]  /*c140*/  IADD3 R4, P0, R239, R14.reuse, RZ ;  /* 0x0000000eef047210 */ /* 0x080fe20007f1e0ff */
[----:B------:R-:W-:Y:S01]  /*c150*/  IMAD.MOV.U32 R6, RZ, RZ, R239 ;  /* 0x000000ffff067224 */ /* 0x000fe200078e00ef */
[----:B------:R-:W-:Y:S02]  /*c160*/  LEA.HI.X R238, R0, R207, R5, 0x1, P1 ;  /* 0x000000cf00ee7211 */ /* 0x000fe400008f0c05 */
[----:B------:R-:W-:-:S03]  /*c170*/  IADD3 R12, P1, R4, R14, RZ ;  /* 0x0000000e040c7210 */ /* 0x000fc60007f3e0ff */
[----:B------:R-:W-:Y:S01]  /*c180*/  IMAD.X R5, R238, 0x1, R2, P0 ;  /* 0x00000001ee057824 */ /* 0x000fe200000e0602 */
        /* <DEDUP_REMOVED lines=24> */
.L_x_2315:
[----:B------:R-:W-:Y:S02]  /*c310*/  FMNMX.FTZ R0, R20, R93, !PT ;  /* 0x0000005d14007209 */ /* 0x000fe40007810000 */
[----:B----4-:R-:W-:Y:S02]  /*c320*/  FMNMX.FTZ R4, R3, R122, !PT ;  /* 0x0000007a03047209 */ /* 0x010fe40007810000 */
        /* <DEDUP_REMOVED lines=208> */
[--C-:B--2---:R-:W-:Y:S01]  /*d030*/  FFMA.FTZ R4, R57, UR6, -R2.reuse ;  /* 0x0000000639047c23 */ /* 0x104fe20008010802 */
[----:B-1----:R-:W-:Y:S01]  /*d040*/  FMNMX.FTZ R57, R0, R5, !PT ;  /* 0x0000000500397209 */ /* 0x002fe20007810000 */
[----:B------:R-:W-:Y:S01]  /*d050*/  FFMA.FTZ R0, R28, UR6, -R2 ;  /* 0x000000061c007c23 */ /* 0x000fe20008010802 */
[----:B------:R-:W-:Y:S01]  /*d060*/  F2FP.F16.F32.PACK_AB R6, R204, R203 ;  /* 0x000000cbcc06723e */ /* 0x000fe200000000ff */
[----:B------:R1:W-:Y:S01]  /*d070*/  MUFU.EX2 R231, R4 ;  /* 0x0000000400e77308 */ /* 0x0003e20000000800 */
[----:B------:R-:W-:-:S04]  /*d080*/  FSETP.NEU.FTZ.AND P0, PT, R57, -INF , PT ;  /* 0xff8000003900780b */ /* 0x000fc80003f1d000 */
[----:B------:R-:W-:-:S03]  /*d090*/  FSEL R5, R57, RZ, P0 ;  /* 0x000000ff39057208 */ /* 0x000fc60000000000 */
[----:B------:R2:W-:Y:S02]  /*d0a0*/  MUFU.EX2 R14, R0 ;  /* 0x00000000000e7308 */ /* 0x0005e40000000800 */
[----:B------:R-:W-:-:S04]  /*d0b0*/  FADD.FTZ R3, R3, -R5 ;  /* 0x8000000503037221 */ /* 0x000fc80000010000 */
[----:B------:R-:W-:Y:S01]  /*d0c0*/  FMUL.FTZ R3, R3, UR6 ;  /* 0x0000000603037c20 */ /* 0x000fe20008410000 */
[----:B-1----:R-:W-:-:S03]  /*d0d0*/  FFMA.FTZ R4, R53, UR6, -R2 ;  /* 0x0000000635047c23 */ /* 0x002fc60008010802 */
[----:B------:R1:W3:Y:S01]  /*d0e0*/  MUFU.EX2 R56, R3 ;  /* 0x0000000300387308 */ /* 0x0002e20000000800 */
[----:B--2---:R-:W-:-:S07]  /*d0f0*/  FMUL.FTZ R0, R57, UR6 ;  /* 0x0000000639007c20 */ /* 0x004fce0008410000 */
[----:B------:R2:W-:Y:S01]  /*d100*/  MUFU.EX2 R230, R4 ;  /* 0x0000000400e67308 */ /* 0x0005e20000000800 */
[----:B------:R-:W-:-:S05]  /*d110*/  FSEL R0, R0, RZ, P0 ;  /* 0x000000ff00007208 */ /* 0x000fca0000000000 */
[----:B-1----:R-:W-:Y:S01]  /*d120*/  FFMA.FTZ R3, R114, UR6, -R0 ;  /* 0x0000000672037c23 */ /* 0x002fe20008010800 */
[----:B------:R-:W-:Y:S01]  /*d130*/  MOV R114, R8 ;  /* 0x0000000800727202 */ /* 0x000fe20000000f00 */
[----:B---3--:R-:W-:Y:S01]  /*d140*/  FMUL.FTZ R138, R138, R56 ;  /* 0x000000388a8a7220 */ /* 0x008fe20000410000 */
[----:B------:R-:W-:Y:S01]  /*d150*/  F2FP.F16.F32.PACK_AB R8, R198, R54 ;  /* 0x00000036c608723e */ /* 0x000fe200000000ff */
[-C--:B------:R-:W-:Y:S01]  /*d160*/  FMUL.FTZ R139, R139, R56.reuse ;  /* 0x000000388b8b7220 */ /* 0x080fe20000410000 */
[-C--:B------:R-:W-:Y:S01]  /*d170*/  FMUL.FTZ R146, R146, R56.reuse ;  /* 0x0000003892927220 */ /* 0x080fe20000410000 */
[-C--:B------:R-:W-:Y:S01]  /*d180*/  FMUL.FTZ R147, R147, R56.reuse ;  /* 0x0000003893937220 */ /* 0x080fe20000410000 */
[-C--:B------:R-:W-:Y:S01]  /*d190*/  FMUL.FTZ R142, R142, R56.reuse ;  /* 0x000000388e8e7220 */ /* 0x080fe20000410000 */
[--C-:B--2---:R-:W-:Y:S01]  /*d1a0*/  FFMA.FTZ R4, R51, UR6, -R2.reuse ;  /* 0x0000000633047c23 */ /* 0x104fe20008010802 */
[-C--:B------:R-:W-:Y:S01]  /*d1b0*/  FMUL.FTZ R143, R143, R56.reuse ;  /* 0x000000388f8f7220 */ /* 0x080fe20000410000 */
[-C--:B------:R-:W-:Y:S01]  /*d1c0*/  FMUL.FTZ R150, R150, R56.reuse ;  /* 0x0000003896967220 */ /* 0x080fe20000410000 */
[----:B------:R-:W-:Y:S01]  /*d1d0*/  FMUL.FTZ R151, R151, R56 ;  /* 0x0000003897977220 */ /* 0x000fe20000410000 */
        /* <DEDUP_REMOVED lines=71> */
[----:B------:R3:W-:Y:S02]  /*d650*/  MUFU.EX2 R78, R4 ;  /* 0x00000004004e7308 */ /* 0x0007e40000000800 */
[----:B---3--:R-:W-:Y:S01]  /*d660*/  FFMA.FTZ R4, R119, UR6, -R0 ;  /* 0x0000000677047c23 */ /* 0x008fe20008010800 */
[----:B------:R-:W-:-:S02]  /*d670*/  MOV R119, R11 ;  /* 0x0000000b00777202 */ /* 0x000fc40000000f00 */
[----:B--2---:R-:W-:-:S03]  /*d680*/  F2FP.F16.F32.PACK_AB R11, R75, R71 ;  /* 0x000000474b0b723e */ /* 0x004fc600000000ff */
[----:B------:R2:W3:Y:S02]  /*d690*/  MUFU.EX2 R82, R4 ;  /* 0x0000000400527308 */ /* 0x0004e40000000800 */
[----:B--2---:R-:W-:Y:S01]  /*d6a0*/  FFMA.FTZ R4, R118, UR6, -R0 ;  /* 0x0000000676047c23 */ /* 0x004fe20008010800 */
[----:B------:R-:W-:Y:S02]  /*d6b0*/  MOV R118, R10 ;  /* 0x0000000a00767202 */ /* 0x000fe40000000f00 */
[----:B------:R-:W-:-:S03]  /*d6c0*/  F2FP.F16.F32.PACK_AB R10, R200, R199 ;  /* 0x000000c7c80a723e */ /* 0x000fc600000000ff */
[----:B------:R2:W-:Y:S01]  /*d6d0*/  MUFU.EX2 R87, R4 ;  /* 0x0000000400577308 */ /* 0x0005e20000000800 */
[----:B---3--:R-:W-:Y:S01]  /*d6e0*/  F2FP.F16.F32.PACK_AB R5, R82, R78 ;  /* 0x0000004e5205723e */ /* 0x008fe200000000ff */
        /* <DEDUP_REMOVED lines=18> */
[----:B------:R-:W-:Y:S01]  /*d810*/  MOV R139, R69 ;  /* 0x00000045008b7202 */ /* 0x000fe20000000f00 */
[----:B--2---:R-:W-:-:S02]  /*d820*/  FFMA.FTZ R4, R112, UR6, -R0 ;  /* 0x0000000670047c23 */ /* 0x004fc40008010800 */
[C---:B------:R-:W-:Y:S01]  /*d830*/  HMMA.16816.F32 R140, R8.reuse, R16, R140 ;  /* 0x00000010088c723c */ /* 0x040fe2000000188c */
[----:B------:R1:W-:Y:S01]  /*d840*/  MUFU.EX2 R112, R3 ;  /* 0x0000000300707308 */ /* 0x0003e20000000800 */
[----:B------:R-:W-:Y:S01]  /*d850*/  LDSM.16.MT88.4 R36, [R135+0x5c00] ;  /* 0x005c00008724783b */ /* 0x000fe20000004200 */
[----:B------:R-:W-:Y:S02]  /*d860*/  MOV R138, R68 ;  /* 0x00000044008a7202 */ /* 0x000fe40000000f00 */
[----:B------:R-:W-:Y:S01]  /*d870*/  MOV R137, R65 ;  /* 0x0000004100897202 */ /* 0x000fe20000000f00 */
[----:B------:R-:W-:Y:S01]  /*d880*/  HMMA.16816.F32 R12, R8, R18, R148 ;  /* 0x00000012080c723c */ /* 0x000fe20000001894 */
[----:B------:R-:W-:Y:S02]  /*d890*/  LDSM.16.MT88.4 R16, [R164+0x5800] ;  /* 0x00580000a410783b */ /* 0x000fe40000004200 */
[----:B------:R2:W5:Y:S04]  /*d8a0*/  MUFU.EX2 R116, R4 ;  /* 0x0000000400747308 */ /* 0x0005680000000800 */
[----:B------:R-:W-:-:S02]  /*d8b0*/  F2FP.F16.F32.PACK_AB R8, R207, R206 ;  /* 0x000000cecf08723e */ /* 0x000fc400000000ff */
[----:B---3--:R-:W-:Y:S02]  /*d8c0*/  F2FP.F16.F32.PACK_AB R9, R113, R93 ;  /* 0x0000005d7109723e */ /* 0x008fe400000000ff */
[----:B------:R-:W-:Y:S01]  /*d8d0*/  F2FP.F16.F32.PACK_AB R10, R210, R209 ;  /* 0x000000d1d20a723e */ /* 0x000fe200000000ff */
[--C-:B-1----:R-:W-:Y:S01]  /*d8e0*/  FFMA.FTZ R3, R111, UR6, -R0.reuse ;  /* 0x000000066f037c23 */ /* 0x102fe20008010800 */
[----:B----4-:R-:W-:Y:S02]  /*d8f0*/  F2FP.F16.F32.PACK_AB R11, R115, R109 ;  /* 0x0000006d730b723e */ /* 0x010fe400000000ff */
[----:B------:R-:W-:Y:S01]  /*d900*/  MOV R151, R92 ;  /* 0x0000005c00977202 */ /* 0x000fe20000000f00 */
[----:B------:R1:W3:Y:S01]  /*d910*/  MUFU.EX2 R111, R3 ;  /* 0x00000003006f7308 */ /* 0x0002e20000000800 */
[----:B------:R-:W-:Y:S01]  /*d920*/  MOV R150, R80 ;  /* 0x0000005000967202 */ /* 0x000fe20000000f00 */
[----:B--2---:R-:W-:-:S06]  /*d930*/  FFMA.FTZ R4, R110, UR6, -R0 ;  /* 0x000000066e047c23 */ /* 0x004fcc0008010800 */
[----:B------:R2:W-:Y:S01]  /*d940*/  MUFU.EX2 R110, R4 ;  /* 0x00000004006e7308 */ /* 0x0005e20000000800 */
[--C-:B-1----:R-:W-:Y:S01]  /*d950*/  FFMA.FTZ R3, R120, UR6, -R0.reuse ;  /* 0x0000000678037c23 */ /* 0x102fe20008010800 */
[----:B------:R-:W-:Y:S02]  /*d960*/  MOV R120, R40 ;  /* 0x0000002800787202 */ /* 0x000fe40000000f00 */
[----:B------:R-:W1:Y:S04]  /*d970*/  LDSM.16.MT88.4 R40, [R135+0x5800] ;  /* 0x005800008728783b */ /* 0x000e680000004200 */
[----:B------:R4:W3:Y:S01]  /*d980*/  MUFU.EX2 R108, R3 ;  /* 0x00000003006c7308 */ /* 0x0008e20000000800 */
[----:B--2---:R-:W-:Y:S01]  /*d990*/  F2FP.F16.F32.PACK_AB R4, R202, R201 ;  /* 0x000000c9ca04723e */ /* 0x004fe200000000ff */
[----:B----4-:R-:W-:Y:S01]  /*d9a0*/  FFMA.FTZ R3, R126, UR6, -R0 ;  /* 0x000000067e037c23 */ /* 0x010fe20008010800 */
[----:B------:R-:W-:-:S02]  /*d9b0*/  MOV R126, R7 ;  /* 0x00000007007e7202 */ /* 0x000fc40000000f00 */
[----:B------:R-:W-:-:S03]  /*d9c0*/  F2FP.F16.F32.PACK_AB R7, R89, R87 ;  /* 0x000000575907723e */ /* 0x000fc600000000ff */
[----:B------:R2:W-:Y:S04]  /*d9d0*/  MUFU.EX2 R94, R3 ;  /* 0x00000003005e7308 */ /* 0x0005e80000000800 */
[C---:B------:R-:W-:Y:S06]  /*d9e0*/  HMMA.16816.F32 R20, R4.reuse, R28, R20 ;  /* 0x0000001c0414723c */ /* 0x040fec0000001814 */
[----:B------:R-:W-:Y:S01]  /*d9f0*/  HMMA.16816.F32 R24, R4, R30, R24 ;  /* 0x0000001e0418723c */ /* 0x000fe20000001818 */
[----:B--2---:R-:W-:-:S05]  /*da00*/  FFMA.FTZ R3, R130, UR6, -R0 ;  /* 0x0000000682037c23 */ /* 0x004fca0008010800 */
[C---:B------:R-:W-:Y:S01]  /*da10*/  HMMA.16816.F32 R28, R4.reuse, R32, R140 ;  /* 0x00000020041c723c */ /* 0x040fe2000000188c */
[----:B------:R2:W4:Y:S05]  /*da20*/  MUFU.EX2 R92, R3 ;  /* 0x00000003005c7308 */ /* 0x00052a0000000800 */
[----:B------:R-:W-:Y:S01]  /*da30*/  HMMA.16816.F32 R12, R4, R34, R12 ;  /* 0x00000022040c723c */ /* 0x000fe2000000180c */
[----:B------:R-:W4:Y:S05]  /*da40*/  LDSM.16.MT88.4 R32, [R164+0x5c00] ;  /* 0x005c0000a420783b */ /* 0x000f2a0000004200 */
[----:B-1----:R-:W-:Y:S01]  /*da50*/  HMMA.16816.F32 R20, R8, R40, R20 ;  /* 0x000000280814723c */ /* 0x002fe20000001814 */
[----:B------:R-:W-:-:S02]  /*da60*/  F2FP.F16.F32.PACK_AB R4, R213, R211 ;  /* 0x000000d3d504723e */ /* 0x000fc400000000ff */
[----:B-----5:R-:W-:Y:S02]  /*da70*/  F2FP.F16.F32.PACK_AB R5, R116, R117 ;  /* 0x000000757405723e */ /* 0x020fe400000000ff */
[----:B------:R-:W-:Y:S01]  /*da80*/  F2FP.F16.F32.PACK_AB R6, R214, R212 ;  /* 0x000000d4d606723e */ /* 0x000fe200000000ff */
[C---:B------:R-:W-:Y:S01]  /*da90*/  HMMA.16816.F32 R24, R8.reuse, R42, R24 ;  /* 0x0000002a0818723c */ /* 0x040fe20000001818 */
[----:B---3--:R-:W-:Y:S01]  /*daa0*/  F2FP.F16.F32.PACK_AB R7, R111, R112 ;  /* 0x000000706f07723e */ /* 0x008fe200000000ff */
[----:B--2---:R-:W-:Y:S01]  /*dab0*/  FFMA.FTZ R3, R128, UR6, -R0 ;  /* 0x0000000680037c23 */ /* 0x004fe20008010800 */
[----:B------:R-:W-:Y:S03]  /*dac0*/  LDSM.16.MT88.4 R40, [R135+0x6400] ;  /* 0x006400008728783b */ /* 0x000fe60000004200 */
[C---:B------:R-:W-:Y:S01]  /*dad0*/  HMMA.16816.F32 R28, R8.reuse, R16, R28 ;  /* 0x00000010081c723c */ /* 0x040fe2000000181c */
[----:B------:R1:W-:Y:S05]  /*dae0*/  MUFU.EX2 R91, R3 ;  /* 0x00000003005b7308 */ /* 0x0003ea0000000800 */
[----:B------:R-:W-:Y:S01]  /*daf0*/  HMMA.16816.F32 R12, R8, R18, R12 ;  /* 0x00000012080c723c */ /* 0x000fe2000000180c */
[----:B------:R-:W2:Y:S05]  /*db00*/  LDSM.16.MT88.4 R16, [R164+0x6000] ;  /* 0x00600000a410783b */ /* 0x000eaa0000004200 */
[----:B------:R-:W-:Y:S01]  /*db10*/  HMMA.16816.F32 R20, R4, R36, R20 ;  /* 0x000000240414723c */ /* 0x000fe20000001814 */
[----:B------:R-:W-:-:S02]  /*db20*/  F2FP.F16.F32.PACK_AB R8, R215, R218 ;  /* 0x000000dad708723e */ /* 0x000fc400000000ff */
[----:B------:R-:W-:Y:S02]  /*db30*/  F2FP.F16.F32.PACK_AB R9, R108, R110 ;  /* 0x0000006e6c09723e */ /* 0x000fe400000000ff */
[----:B------:R-:W-:Y:S01]  /*db40*/  F2FP.F16.F32.PACK_AB R10, R220, R219 ;  /* 0x000000dbdc0a723e */ /* 0x000fe200000000ff */
[C---:B------:R-:W-:Y:S01]  /*db50*/  HMMA.16816.F32 R24, R4.reuse, R38, R24 ;  /* 0x000000260418723c */ /* 0x040fe20000001818 */
[----:B-1----:R-:W-:Y:S01]  /*db60*/  FFMA.FTZ R3, R131, UR6, -R0 ;  /* 0x0000000683037c23 */ /* 0x002fe20008010800 */
[----:B------:R-:W1:Y:S01]  /*db70*/  LDSM.16.MT88.4 R36, [R164+0x6400] ;  /* 0x00640000a424783b */ /* 0x000e620000004200 */
[----:B----4-:R-:W-:Y:S02]  /*db80*/  F2FP.F16.F32.PACK_AB R11, R92, R94 ;  /* 0x0000005e5c0b723e */ /* 0x010fe400000000ff */
[----:B------:R3:W4:Y:S01]  /*db90*/  MUFU.EX2 R90, R3 ;  /* 0x00000003005a7308 */ /* 0x0007220000000800 */
[C---:B------:R-:W-:Y:S06]  /*dba0*/  HMMA.16816.F32 R28, R4.reuse, R32, R28 ;  /* 0x00000020041c723c */ /* 0x040fec000000181c */
[----:B------:R-:W-:Y:S01]  /*dbb0*/  HMMA.16816.F32 R12, R4, R34, R12 ;  /* 0x00000022040c723c */ /* 0x000fe2000000180c */
[----:B------:R-:W-:Y:S05]  /*dbc0*/  LDSM.16.MT88.4 R32, [R164+0x6800] ;  /* 0x00680000a420783b */ /* 0x000fea0000004200 */
[----:B------:R-:W-:Y:S01]  /*dbd0*/  HMMA.16816.F32 R20, R8, R44, R20 ;  /* 0x0000002c0814723c */ /* 0x000fe20000001814 */
[----:B------:R-:W-:-:S02]  /*dbe0*/  F2FP.F16.F32.PACK_AB R4, R221, R222 ;  /* 0x000000dedd04723e */ /* 0x000fc400000000ff */
[----:B------:R-:W-:Y:S01]  /*dbf0*/  F2FP.F16.F32.PACK_AB R6, R225, R223 ;  /* 0x000000dfe106723e */ /* 0x000fe200000000ff */
[--C-:B---3--:R-:W-:Y:S01]  /*dc00*/  FFMA.FTZ R3, R152, UR6, -R0.reuse ;  /* 0x0000000698037c23 */ /* 0x108fe20008010800 */
[----:B----4-:R-:W-:Y:S01]  /*dc10*/  F2FP.F16.F32.PACK_AB R5, R90, R91 ;  /* 0x0000005b5a05723e */ /* 0x010fe200000000ff */
[C---:B------:R-:W-:Y:S01]  /*dc20*/  HMMA.16816.F32 R24, R8.reuse, R46, R24 ;  /* 0x0000002e0818723c */ /* 0x040fe20000001818 */
[----:B------:R-:W3:Y:S01]  /*dc30*/  LDSM.16.MT88.4 R44, [R135+0x6800] ;  /* 0x00680000872c783b */ /* 0x000ee20000004200 */
[----:B------:R4:W-:Y:S04]  /*dc40*/  MUFU.EX2 R88, R3 ;  /* 0x0000000300587308 */ /* 0x0009e80000000800 */
[C---:B--2---:R-:W-:Y:S06]  /*dc50*/  HMMA.16816.F32 R28, R8.reuse, R16, R28 ;  /* 0x00000010081c723c */ /* 0x044fec000000181c */
[----:B------:R-:W-:Y:S01]  /*dc60*/  HMMA.16816.F32 R12, R8, R18, R12 ;  /* 0x00000012080c723c */ /* 0x000fe2000000180c */
[----:B----4-:R-:W-:-:S06]  /*dc70*/  FFMA.FTZ R3, R155, UR6, -R0 ;  /* 0x000000069b037c23 */ /* 0x010fcc0008010800 */
[----:B------:R-:W-:Y:S02]  /*dc80*/  F2FP.F16.F32.PACK_AB R8, R226, R224 ;  /* 0x000000e0e208723e */ /* 0x000fe400000000ff */
[----:B------:R-:W-:Y:S01]  /*dc90*/  F2FP.F16.F32.PACK_AB R10, R229, R227 ;  /* 0x000000e3e50a723e */ /* 0x000fe200000000ff */
[----:B------:R2:W4:Y:S02]  /*dca0*/  MUFU.EX2 R86, R3 ;  /* 0x0000000300567308 */ /* 0x0005240000000800 */
[----:B--2---:R-:W-:Y:S01]  /*dcb0*/  FFMA.FTZ R3, R154, UR6, -R0 ;  /* 0x000000069a037c23 */ /* 0x004fe20008010800 */
[----:B----4-:R-:W-:-:S05]  /*dcc0*/  F2FP.F16.F32.PACK_AB R7, R86, R88 ;  /* 0x000000585607723e */ /* 0x010fca00000000ff */
[----:B------:R2:W-:Y:S02]  /*dcd0*/  MUFU.EX2 R85, R3 ;  /* 0x0000000300557308 */ /* 0x0005e40000000800 */
[C---:B------:R-:W-:Y:S06]  /*dce0*/  HMMA.16816.F32 R20, R4.reuse, R40, R20 ;  /* 0x000000280414723c */ /* 0x040fec0000001814 */
[C---:B------:R-:W-:Y:S01]  /*dcf0*/  HMMA.16816.F32 R24, R4.reuse, R42, R24 ;  /* 0x0000002a0418723c */ /* 0x040fe20000001818 */
[----:B------:R-:W4:Y:S05]  /*dd00*/  LDSM.16.MT88.4 R40, [R135+0x6c00] ;  /* 0x006c00008728783b */ /* 0x000f2a0000004200 */
[----:B-1----:R-:W-:Y:S01]  /*dd10*/  HMMA.16816.F32 R28, R4, R36, R28 ;  /* 0x00000024041c723c */ /* 0x002fe2000000181c */
[----:B--2---:R-:W-:-:S04]  /*dd20*/  FFMA.FTZ R3, R158, UR6, -R0 ;  /* 0x000000069e037c23 */ /* 0x004fc80008010800 */
[----:B------:R1:W2:Y:S01]  /*dd30*/  MUFU.EX2 R81, R3 ;  /* 0x0000000300517308 */ /* 0x0002a20000000800 */
[----:B------:R-:W-:Y:S01]  /*dd40*/  HMMA.16816.F32 R16, R4, R38, R12 ;  /* 0x000000260410723c */ /* 0x000fe2000000180c */
[----:B------:R-:W5:Y:S06]  /*dd50*/  LDSM.16.MT88.4 R36, [R164+0x6c00] ;  /* 0x006c0000a424783b */ /* 0x000f6c0000004200 */
        /* <DEDUP_REMOVED lines=16> */
[----:B------:R-:W-:Y:S07]  /*de60*/  HMMA.16816.F32 R24, R8, R34, R16 ;  /* 0x000000220818723c */ /* 0x000fee0000001810 */
[----:B------:R-:W-:Y:S01]  /*de70*/  FFMA.FTZ R9, R243, R56, R58 ;  /* 0x00000038f3097223 */ /* 0x000fe2000001003a */
[----:B------:R-:W-:-:S04]  /*de80*/  FFMA.FTZ R8, R190, UR6, -R0 ;  /* 0x00000006be087c23 */ /* 0x000fc80008010800 */
[----:B------:R4:W-:Y:S01]  /*de90*/  MUFU.EX2 R63, R8 ;  /* 0x00000008003f7308 */ /* 0x0009e20000000800 */
[----:B-1----:R-:W-:Y:S01]  /*dea0*/  FFMA.FTZ R3, R184, UR6, -R0 ;  /* 0x00000006b8037c23 */ /* 0x002fe20008010800 */
[----:B---3--:R-:W-:-:S06]  /*deb0*/  F2FP.F16.F32.PACK_AB R5, R76, R77 ;  /* 0x0000004d4c05723e */ /* 0x008fcc00000000ff */
[----:B------:R1:W-:Y:S01]  /*dec0*/  MUFU.EX2 R74, R3 ;  /* 0x00000003004a7308 */ /* 0x0003e20000000800 */
[----:B----4-:R-:W-:Y:S01]  /*ded0*/  F2FP.F16.F32.PACK_AB R8, R249, R244 ;  /* 0x000000f4f908723e */ /* 0x010fe200000000ff */
[----:B-1----:R-:W-:-:S06]  /*dee0*/  FFMA.FTZ R3, R187, UR6, -R0 ;  /* 0x00000006bb037c23 */ /* 0x002fcc0008010800 */
[----:B------:R1:W3:Y:S02]  /*def0*/  MUFU.EX2 R73, R3 ;  /* 0x0000000300497308 */ /* 0x0002e40000000800 */
[----:B-1----:R-:W-:Y:S01]  /*df00*/  FFMA.FTZ R3, R189, UR6, -R0 ;  /* 0x00000006bd037c23 */ /* 0x002fe20008010800 */
[----:B---3--:R-:W-:-:S05]  /*df10*/  F2FP.F16.F32.PACK_AB R7, R73, R74 ;  /* 0x0000004a4907723e */ /* 0x008fca00000000ff */
        /* <DEDUP_REMOVED lines=22> */
[----:B-1----:R-:W-:Y:S01]  /*e080*/  FFMA.FTZ R3, R195, UR6, -R0 ;  /* 0x00000006c3037c23 */ /* 0x002fe20008010800 */
[----:B---3--:R-:W-:-:S05]  /*e090*/  F2FP.F16.F32.PACK_AB R15, R68, R69 ;  /* 0x00000045440f723e */ /* 0x008fca00000000ff */
[----:B------:R1:W-:Y:S02]  /*e0a0*/  MUFU.EX2 R67, R3 ;  /* 0x0000000300437308 */ /* 0x0003e40000000800 */
[C---:B------:R-:W-:Y:S06]  /*e0b0*/  HMMA.16816.F32 R24, R12.reuse, R48, R16 ;  /* 0x000000300c18723c */ /* 0x040fec0000001810 */
[C---:B------:R-:W-:Y:S01]  /*e0c0*/  HMMA.16816.F32 R20, R12.reuse, R50, R20 ;  /* 0x000000320c14723c */ /* 0x040fe20000001814 */
[----:B------:R-:W-:Y:S05]  /*e0d0*/  LDSM.16.MT88.4 R48, [R135+0x7800] ;  /* 0x007800008730783b */ /* 0x000fea0000004200 */
        /* <DEDUP_REMOVED lines=187> */
[----:B-----5:R-:W-:Y:S01]  /*ec90*/  FADD.FTZ R2, R55, R3 ;  /* 0x0000000337027221 */ /* 0x020fe20000010000 */
[----:B------:R-:W-:Y:S01]  /*eca0*/  FADD.FTZ R3, R139, R8 ;  /* 0x000000088b037221 */ /* 0x000fe20000010000 */
[----:B------:R-:W-:Y:S02]  /*ecb0*/  FFMA.FTZ R8, R192, UR6, -R0 ;  /* 0x00000006c0087c23 */ /* 0x000fe40008010800 */
[----:B------:R-:W-:Y:S01]  /*ecc0*/  FADD.FTZ R2, R54, R2 ;  /* 0x0000000236027221 */ /* 0x000fe20000010000 */
[----:B------:R-:W-:Y:S01]  /*ecd0*/  FADD.FTZ R3, R150, R3 ;  /* 0x0000000396037221 */ /* 0x000fe20000010000 */
[----:B---3--:R-:W-:-:S02]  /*ece0*/  F2FP.F16.F32.PACK_AB R150, R242, R46 ;  /* 0x0000002ef296723e */ /* 0x008fc400000000ff */
        /* <DEDUP_REMOVED lines=16> */
[----:B------:R-:W-:Y:S01]  /*edf0*/  HMMA.16816.F32 R140, R4, R32, R140 ;  /* 0x00000020048c723c */ /* 0x000fe2000000188c */
        /* <DEDUP_REMOVED lines=42> */
.L_x_2312:
        /* <DEDUP_REMOVED lines=14> */
.L_x_2322:
[----:B------:R-:W-:Y:S04]  /*f180*/  DEPBAR.LE SB0, 0x0 ;  /* 0x000080000000791a */ /* 0x000fe80000000000 */
[----:B------:R-:W-:Y:S01]  /*f190*/  BAR.SYNC.DEFER_BLOCKING 0x0 ;  /* 0x0000000000007b1d */ /* 0x000fe20000010000 */
[----:B------:R-:W-:Y:S02]  /*f1a0*/  IADD3 R237, R237, -0x1, RZ ;  /* 0xffffffffeded7810 */ /* 0x000fe40007ffe0ff */
[----:B------:R-:W-:Y:S02]  /*f1b0*/  MOV R2, R244 ;  /* 0x000000f400027202 */ /* 0x000fe40000000f00 */
[----:B------:R-:W-:Y:S01]  /*f1c0*/  MOV R0, R248 ;  /* 0x000000f800007202 */ /* 0x000fe20000000f00 */
[----:B------:R-:W-:Y:S06]  /*f1d0*/  @!P6 BRA `(.L_x_2319) ;  /* 0x0000000000f4e947 */ /* 0x000fec0003800000 */
        /* <DEDUP_REMOVED lines=61> */
.L_x_2319:
        /* <DEDUP_REMOVED lines=33> */
[----:B-1----:R-:W1:Y:S08]  /*f7c0*/  LDSM.16.M88.4 R8, [R134+0x1000] ;  /* 0x001000008608783b */ /* 0x002e700000000200 */
        /* <DEDUP_REMOVED lines=359> */
[----:B------:R-:W-:Y:S06]  /*10e40*/  @!P6 BRA `(.L_x_2321) ;  /* 0x0000000000f4e947 */ /* 0x000fec0003800000 */
        /* <DEDUP_REMOVED lines=61> */
.L_x_2321:
        /* <DEDUP_REMOVED lines=30> */
.L_x_2320:
        /* <DEDUP_REMOVED lines=173> */
[--C-:B---3--:R-:W-:Y:S01]  /*11ed0*/  FFMA.FTZ R7, R24, UR4, -R23.reuse ;  /* 0x0000000418077c23 */ /* 0x108fe20008010817 */
[----:B----4-:R-:W-:Y:S08]  /*11ee0*/  F2FP.F16.F32.PACK_AB R24, R51, R50 ;  /* 0x000000323318723e */ /* 0x010ff000000000ff */
        /* <DEDUP_REMOVED lines=12> */
[----:B------:R-:W-:Y:S08]  /*11fb0*/  F2FP.F16.F32.PACK_AB R32, R112, R110 ;  /* 0x0000006e7020723e */ /* 0x000ff000000000ff */
[----:B------:R3:W-:Y:S01]  /*11fc0*/  MUFU.EX2 R129, R7 ;  /* 0x0000000700817308 */ /* 0x0007e20000000800 */
[--C-:B-1----:R-:W-:Y:S09]  /*11fd0*/  FFMA.FTZ R5, R37, UR4, -R23.reuse ;  /* 0x0000000425057c23 */ /* 0x102ff20008010817 */
[----:B------:R-:W1:Y:S01]  /*11fe0*/  MUFU.EX2 R2, R2 ;  /* 0x0000000200027308 */ /* 0x000e620000000800 */
[--C-:B--2---:R-:W-:Y:S09]  /*11ff0*/  FFMA.FTZ R4, R190, UR4, -R48.reuse ;  /* 0x00000004be047c23 */ /* 0x104ff20008010830 */
[----:B------:R2:W4:Y:S01]  /*12000*/  MUFU.EX2 R109, R4 ;  /* 0x00000004006d7308 */ /* 0x0005220000000800 */
[--C-:B---3--:R-:W-:Y:S09]  /*12010*/  FFMA.FTZ R7, R40, UR4, -R23.reuse ;  /* 0x0000000428077c23 */ /* 0x108ff20008010817 */
[----:B------:R3:W-:Y:S01]  /*12020*/  MUFU.EX2 R162, R7 ;  /* 0x0000000700a27308 */ /* 0x0007e20000000800 */
[C---:B-1----:R-:W-:Y:S01]  /*12030*/  FMUL.FTZ R9, R2.reuse, R145 ;  /* 0x0000009102097220 */ /* 0x042fe20000410000 */
[C---:B------:R-:W-:Y:S01]  /*12040*/  FMUL.FTZ R12, R2.reuse, R140 ;  /* 0x0000008c020c7220 */ /* 0x040fe20000410000 */
[----:B------:R-:W-:Y:S01]  /*12050*/  FMUL.FTZ R13, R2, R141 ;  /* 0x0000008d020d7220 */ /* 0x000fe20000410000 */
[--C-:B--2---:R-:W-:Y:S06]  /*12060*/  FFMA.FTZ R4, R187, UR4, -R48.reuse ;  /* 0x00000004bb047c23 */ /* 0x104fec0008010830 */
[----:B------:R1:W-:Y:S01]  /*12070*/  MUFU.EX2 R187, R6 ;  /* 0x0000000600bb7308 */ /* 0x0003e20000000800 */
[--C-:B---3--:R-:W-:Y:S09]  /*12080*/  FFMA.FTZ R7, R17, UR4, -R23.reuse ;  /* 0x0000000411077c23 */ /* 0x108ff20008010817 */
        /* <DEDUP_REMOVED lines=8> */
[--C-:B-1----:R-:W-:Y:S01]  /*12110*/  FFMA.FTZ R6, R60, UR4, -R23.reuse ;  /* 0x000000043c067c23 */ /* 0x102fe20008010817 */
[--C-:B--2---:R-:W-:Y:S08]  /*12120*/  FFMA.FTZ R4, R161, UR4, -R23.reuse ;  /* 0x00000004a1047c23 */ /* 0x104ff00008010817 */
[----:B------:R1:W2:Y:S01]  /*12130*/  MUFU.EX2 R119, R4 ;  /* 0x0000000400777308 */ /* 0x0002a20000000800 */
[--C-:B---3--:R-:W-:Y:S01]  /*12140*/  FFMA.FTZ R7, R64, UR4, -R23.reuse ;  /* 0x0000000440077c23 */ /* 0x108fe20008010817 */
[--C-:B-1----:R-:W-:Y:S08]  /*12150*/  FFMA.FTZ R4, R160, UR4, -R48.reuse ;  /* 0x00000004a0047c23 */ /* 0x102ff00008010830 */
[----:B------:R1:W-:Y:S02]  /*12160*/  MUFU.EX2 R115, R4 ;  /* 0x0000000400737308 */ /* 0x0003e40000000800 */
[--C-:B-1----:R-:W-:Y:S08]  /*12170*/  FFMA.FTZ R4, R155, UR4, -R48.reuse ;  /* 0x000000049b047c23 */ /* 0x102ff00008010830 */
[----:B------:R1:W-:Y:S10]  /*12180*/  MUFU.EX2 R155, R5 ;  /* 0x00000005009b7308 */ /* 0x0003f40000000800 */
[----:B------:R3:W2:Y:S01]  /*12190*/  MUFU.EX2 R117, R4 ;  /* 0x0000000400757308 */ /* 0x0006a20000000800 */
[--C-:B-1----:R-:W-:Y:S09]  /*121a0*/  FFMA.FTZ R5, R45, UR4, -R23.reuse ;  /* 0x000000042d057c23 */ /* 0x102ff20008010817 */
[----:B------:R1:W-:Y:S01]  /*121b0*/  MUFU.EX2 R188, R5 ;  /* 0x0000000500bc7308 */ /* 0x0003e20000000800 */
[--C-:B---3--:R-:W-:Y:S09]  /*121c0*/  FFMA.FTZ R4, R19, UR4, -R48.reuse ;  /* 0x0000000413047c23 */ /* 0x108ff20008010830 */
[----:B------:R3:W-:Y:S01]  /*121d0*/  MUFU.EX2 R116, R4 ;  /* 0x0000000400747308 */ /* 0x0007e20000000800 */
[--C-:B-1----:R-:W-:Y:S09]  /*121e0*/  FFMA.FTZ R5, R53, UR4, -R23.reuse ;  /* 0x0000000435057c23 */ /* 0x102ff20008010817 */
[----:B------:R1:W-:Y:S01]  /*121f0*/  MUFU.EX2 R53, R5 ;  /* 0x0000000500357308 */ /* 0x0003e20000000800 */
[--C-:B---3--:R-:W-:Y:S09]  /*12200*/  FFMA.FTZ R4, R18, UR4, -R48.reuse ;  /* 0x0000000412047c23 */ /* 0x108ff20008010830 */
[----:B------:R3:W2:Y:S01]  /*12210*/  MUFU.EX2 R122, R4 ;  /* 0x00000004007a7308 */ /* 0x0006a20000000800 */
[--C-:B-1----:R-:W-:Y:S09]  /*12220*/  FFMA.FTZ R5, R61, UR4, -R23.reuse ;  /* 0x000000043d057c23 */ /* 0x102ff20008010817 */
[----:B------:R1:W-:Y:S01]  /*12230*/  MUFU.EX2 R61, R7 ;  /* 0x00000007003d7308 */ /* 0x0003e20000000800 */
[----:B---3--:R-:W-:Y:S01]  /*12240*/  FFMA.FTZ R4, R25, UR4, -R23 ;  /* 0x0000000419047c23 */ /* 0x008fe20008010817 */
[----:B------:R-:W-:Y:S08]  /*12250*/  F2FP.F16.F32.PACK_AB R25, R104, R49 ;  /* 0x000000316819723e */ /* 0x000ff000000000ff */
[----:B------:R3:W-:Y:S01]  /*12260*/  MUFU.EX2 R60, R5 ;  /* 0x00000005003c7308 */ /* 0x0007e20000000800 */
[----:B------:R-:W-:Y:S09]  /*12270*/  FFMA.FTZ R49, R0, R243, R49 ;  /* 0x000000f300317223 */ /* 0x000ff20000010031 */
[----:B------:R4:W2:Y:S01]  /*12280*/  MUFU.EX2 R127, R4 ;  /* 0x00000004007f7308 */ /* 0x0008a20000000800 */
[--C-:B-1----:R-:W-:Y:S09]  /*12290*/  FFMA.FTZ R7, R72, UR4, -R23.reuse ;  /* 0x0000000448077c23 */ /* 0x102ff20008010817 */
[----:B------:R1:W-:Y:S01]  /*122a0*/  MUFU.EX2 R225, R7 ;  /* 0x0000000700e17308 */ /* 0x0003e20000000800 */
[--C-:B---3--:R-:W-:Y:S09]  /*122b0*/  FFMA.FTZ R5, R69, UR4, -R23.reuse ;  /* 0x0000000445057c23 */ /* 0x108ff20008010817 */
[----:B------:R3:W-:Y:S01]  /*122c0*/  MUFU.EX2 R222, R5 ;  /* 0x0000000500de7308 */ /* 0x0007e20000000800 */
[--C-:B----4-:R-:W-:Y:S01]  /*122d0*/  FFMA.FTZ R4, R26, UR4, -R48.reuse ;  /* 0x000000041a047c23 */ /* 0x110fe20008010830 */
[----:B------:R-:W-:Y:S08]  /*122e0*/  F2FP.F16.F32.PACK_AB R26, R111, R107 ;  /* 0x0000006b6f1a723e */ /* 0x000ff000000000ff */
[----:B------:R4:W-:Y:S01]  /*122f0*/  MUFU.EX2 R121, R4 ;  /* 0x0000000400797308 */ /* 0x0009e20000000800 */
[--C-:B-1----:R-:W-:Y:S09]  /*12300*/  FFMA.FTZ R7, R81, UR4, -R23.reuse ;  /* 0x0000000451077c23 */ /* 0x102ff20008010817 */
[----:B------:R1:W-:Y:S01]  /*12310*/  MUFU.EX2 R235, R7 ;  /* 0x0000000700eb7308 */ /* 0x0003e20000000800 */
[--C-:B---3--:R-:W-:Y:S09]  /*12320*/  FFMA.FTZ R5, R77, UR4, -R23.reuse ;  /* 0x000000044d057c23 */ /* 0x108ff20008010817 */
[----:B------:R3:W-:Y:S01]  /*12330*/  MUFU.EX2 R230, R5 ;  /* 0x0000000500e67308 */ /* 0x0007e20000000800 */
[--C-:B----4-:R-:W-:Y:S01]  /*12340*/  FFMA.FTZ R4, R27, UR4, -R48.reuse ;  /* 0x000000041b047c23 */ /* 0x110fe20008010830 */
[----:B------:R-:W-:Y:S08]  /*12350*/  F2FP.F16.F32.PACK_AB R27, R109, R106 ;  /* 0x0000006a6d1b723e */ /* 0x000ff000000000ff */
[----:B------:R4:W2:Y:S01]  /*12360*/  MUFU.EX2 R125, R4 ;  /* 0x00000004007d7308 */ /* 0x0008a20000000800 */
[----:B-1----:R-:W-:Y:S09]  /*12370*/  FMUL.FTZ R7, R0, R139 ;  /* 0x0000008b00077220 */ /* 0x002ff20000410000 */
[----:B------:R1:W-:Y:S01]  /*12380*/  MUFU.EX2 R139, R10 ;  /* 0x0000000a008b7308 */ /* 0x0003e20000000800 */
[----:B---3--:R-:W-:Y:S09]  /*12390*/  FMUL.FTZ R5, R2, R137 ;  /* 0x0000008902057220 */ /* 0x008ff20000410000 */
[----:B------:R3:W-:Y:S01]  /*123a0*/  MUFU.EX2 R137, R8 ;  /* 0x0000000800897308 */ /* 0x0007e20000000800 */
[--C-:B----4-:R-:W-:Y:S09]  /*123b0*/  FFMA.FTZ R4, R30, UR4, -R48.reuse ;  /* 0x000000041e047c23 */ /* 0x110ff20008010830 */
[----:B------:R4:W-:Y:S01]  /*123c0*/  MUFU.EX2 R124, R4 ;  /* 0x00000004007c7308 */ /* 0x0009e20000000800 */
[----:B-1----:R-:W-:Y:S01]  /*123d0*/  FMUL.FTZ R10, R0, R146 ;  /* 0x00000092000a7220 */ /* 0x002fe20000410000 */
[--C-:B---3--:R-:W-:Y:S01]  /*123e0*/  FFMA.FTZ R8, R86, UR4, -R48.reuse ;  /* 0x0000000456087c23 */ /* 0x108fe20008010830 */
[--C-:B----4-:R-:W-:Y:S02]  /*123f0*/  FFMA.FTZ R4, R31, UR4, -R48.reuse ;  /* 0x000000041f047c23 */ /* 0x110fe40008010830 */
[----:B------:R-:W-:Y:S05]  /*12400*/  LDSM.16.MT88.4 R28, [R164+0x5000] ;  /* 0x00500000a41c783b */ /* 0x000fea0000004200 */
[----:B------:R1:W3:Y:S02]  /*12410*/  MUFU.EX2 R130, R4 ;  /* 0x0000000400827308 */ /* 0x0002e40000000800 */
[--C-:B-1----:R-:W-:Y:S01]  /*12420*/  FFMA.FTZ R4, R33, UR4, -R23.reuse ;  /* 0x0000000421047c23 */ /* 0x102fe20008010817 */
[----:B-----5:R-:W-:Y:S07]  /*12430*/  F2FP.F16.F32.PACK_AB R33, R114, R108 ;  /* 0x0000006c7221723e */ /* 0x020fee00000000ff */
[----:B------:R1:W4:Y:S02]  /*12440*/  MUFU.EX2 R152, R4 ;  /* 0x0000000400987308 */ /* 0x0003240000000800 */
[--C-:B-1----:R-:W-:Y:S01]  /*12450*/  FFMA.FTZ R4, R34, UR4, -R48.reuse ;  /* 0x0000000422047c23 */ /* 0x102fe20008010830 */
[----:B--2---:R-:W-:Y:S07]  /*12460*/  F2FP.F16.F32.PACK_AB R34, R119, R113 ;  /* 0x000000717722723e */ /* 0x004fee00000000ff */
[----:B------:R1:W-:Y:S02]  /*12470*/  MUFU.EX2 R131, R4 ;  /* 0x0000000400837308 */ /* 0x0003e40000000800 */
[--C-:B-1----:R-:W-:Y:S01]  /*12480*/  FFMA.FTZ R4, R35, UR4, -R48.reuse ;  /* 0x0000000423047c23 */ /* 0x102fe20008010830 */
[----:B------:R-:W-:Y:S07]  /*12490*/  F2FP.F16.F32.PACK_AB R35, R117, R115 ;  /* 0x000000737523723e */ /* 0x000fee00000000ff */
[----:B------:R1:W2:Y:S02]  /*124a0*/  MUFU.EX2 R132, R4 ;  /* 0x0000000400847308 */ /* 0x0002a40000000800 */
        /* <DEDUP_REMOVED lines=17> */
[--C-:B-1----:R-:W-:Y:S02]  /*125c0*/  FFMA.FTZ R4, R16, UR4, -R23.reuse ;  /* 0x0000000410047c23 */ /* 0x102fe40008010817 */
[----:B------:R-:W1:Y:S06]  /*125d0*/  LDSM.16.MT88.4 R16, [R135+0x5000] ;  /* 0x005000008710783b */ /* 0x000e6c0000004200 */
[----:B------:R3:W5:Y:S02]  /*125e0*/  MUFU.EX2 R194, R4 ;  /* 0x0000000400c27308 */ /* 0x0007640000000800 */
[--C-:B---3--:R-:W-:Y:S01]  /*125f0*/  FFMA.FTZ R4, R15, UR4, -R48.reuse ;  /* 0x000000040f047c23 */ /* 0x108fe20008010830 */
[----:B------:R-:W-:Y:S07]  /*12600*/  FMUL.FTZ R15, R0, R143 ;  /* 0x0000008f000f7220 */ /* 0x000fee0000410000 */
[----:B------:R3:W-:Y:S02]  /*12610*/  MUFU.EX2 R192, R4 ;  /* 0x0000000400c07308 */ /* 0x0007e40000000800 */
[--C-:B---3--:R-:W-:Y:S01]  /*12620*/  FFMA.FTZ R4, R14, UR4, -R48.reuse ;  /* 0x000000040e047c23 */ /* 0x108fe20008010830 */
[----:B------:R-:W-:Y:S07]  /*12630*/  FMUL.FTZ R14, R0, R142 ;  /* 0x0000008e000e7220 */ /* 0x000fee0000410000 */
        /* <DEDUP_REMOVED lines=10> */
[----:B------:R3:W-:Y:S10]  /*126e0*/  MUFU.EX2 R59, R6 ;  /* 0x00000006003b7308 */ /* 0x0007f40000000800 */
[----:B------:R4:W5:Y:S01]  /*126f0*/  MUFU.EX2 R57, R4 ;  /* 0x0000000400397308 */ /* 0x0009620000000800 */
[--C-:B---3--:R-:W-:Y:S09]  /*12700*/  FFMA.FTZ R6, R68, UR4, -R23.reuse ;  /* 0x0000000444067c23 */ /* 0x108ff20008010817 */
[----:B------:R3:W-:Y:S01]  /*12710*/  MUFU.EX2 R221, R6 ;  /* 0x0000000600dd7308 */ /* 0x0007e20000000800 */
[--C-:B----4-:R-:W-:Y:S09]  /*12720*/  FFMA.FTZ R4, R62, UR4, -R48.reuse ;  /* 0x000000043e047c23 */ /* 0x110ff20008010830 */
[----:B------:R4:W-:Y:S01]  /*12730*/  MUFU.EX2 R58, R4 ;  /* 0x00000004003a7308 */ /* 0x0009e20000000800 */
[--C-:B---3--:R-:W-:Y:S09]  /*12740*/  FFMA.FTZ R6, R76, UR4, -R23.reuse ;  /* 0x000000044c067c23 */ /* 0x108ff20008010817 */
[----:B------:R3:W-:Y:S01]  /*12750*/  MUFU.EX2 R229, R6 ;  /* 0x0000000600e57308 */ /* 0x0007e20000000800 */
[--C-:B----4-:R-:W-:Y:S09]  /*12760*/  FFMA.FTZ R4, R63, UR4, -R48.reuse ;  /* 0x000000043f047c23 */ /* 0x110ff20008010830 */
[----:B------:R4:W5:Y:S01]  /*12770*/  MUFU.EX2 R62, R4 ;  /* 0x00000004003e7308 */ /* 0x0009620000000800 */
[----:B---3--:R-:W-:Y:S01]  /*12780*/  FMUL.FTZ R6, R0, R138 ;  /* 0x0000008a00067220 */ /* 0x008fe20000410000 */
[--C-:B----4-:R-:W-:Y:S08]  /*12790*/  FFMA.FTZ R4, R65, UR4, -R23.reuse ;  /* 0x0000000441047c23 */ /* 0x110ff00008010817 */
        /* <DEDUP_REMOVED lines=27> */
[----:B---3--:R-:W-:Y:S08]  /*12950*/  FMUL.FTZ R4, R2, R136 ;  /* 0x0000008802047220 */ /* 0x008ff00000410000 */
[----:B------:R3:W-:Y:S01]  /*12960*/  MUFU.EX2 R136, R8 ;  /* 0x0000000800887308 */ /* 0x0007e20000000800 */
[C---:B-1----:R-:W-:Y:S07]  /*12970*/  HMMA.16816.F32 R4, R24.reuse, R16, R4 ;  /* 0x000000101804723c */ /* 0x042fee0000001804 */
[--C-:B------:R-:W-:Y:S01]  /*12980*/  FFMA.FTZ R16, R88, UR4, -R23.reuse ;  /* 0x0000000458107c23 */ /* 0x100fe20008010817 */
[C---:B------:R-:W-:Y:S03]  /*12990*/  FMUL.FTZ R17, R2.reuse, R149 ;  /* 0x0000009502117220 */ /* 0x040fe60000410000 */
[----:B------:R1:W-:Y:S01]  /*129a0*/  MUFU.EX2 R138, R16 ;  /* 0x00000010008a7308 */ /* 0x0003e20000000800 */
[----:B---3--:R-:W-:Y:S02]  /*129b0*/  FMUL.FTZ R8, R2, R144 ;  /* 0x0000009002087220 */ /* 0x008fe40000410000 */
[----:B------:R-:W-:Y:S05]  /*129c0*/  LDSM.16.MT88.4 R144, [R135+0x8c00] ;  /* 0x008c00008790783b */ /* 0x000fea0000004200 */
[C---:B------:R-:W-:Y:S06]  /*129d0*/  HMMA.16816.F32 R8, R24.reuse, R18, R8 ;  /* 0x000000121808723c */ /* 0x040fec0000001808 */
[C---:B------:R-:W-:Y:S05]  /*129e0*/  HMMA.16816.F32 R12, R24.reuse, R28, R12 ;  /* 0x0000001c180c723c */ /* 0x040fea000000180c */
[--C-:B-1----:R-:W-:Y:S01]  /*129f0*/  FFMA.FTZ R16, R89, UR4, -R23.reuse ;  /* 0x0000000459107c23 */ /* 0x102fe20008010817 */
[C---:B------:R-:W-:Y:S01]  /*12a00*/  FMUL.FTZ R18, R0.reuse, R150 ;  /* 0x0000009600127220 */ /* 0x040fe20000410000 */
[----:B------:R-:W-:Y:S01]  /*12a10*/  FMUL.FTZ R19, R0, R151 ;  /* 0x0000009700137220 */ /* 0x000fe20000410000 */
[----:B------:R-:W-:Y:S01]  /*12a20*/  FFMA.FTZ R28, R90, UR4, -R48 ;  /* 0x000000045a1c7c23 */ /* 0x000fe20008010830 */
[----:B------:R1:W3:Y:S02]  /*12a30*/  MUFU.EX2 R88, R16 ;  /* 0x0000001000587308 */ /* 0x0002e40000000800 */
[----:B------:R-:W-:Y:S08]  /*12a40*/  FFMA.FTZ R0, R93, UR4, -R23 ;  /* 0x000000045d007c23 */ /* 0x000ff00008010817 */
[----:B------:R2:W-:Y:S10]  /*12a50*/  MUFU.EX2 R87, R28 ;  /* 0x0000001c00577308 */ /* 0x0005f40000000800 */
[----:B------:R5:W-:Y:S01]  /*12a60*/  MUFU.EX2 R84, R0 ;  /* 0x0000000000547308 */ /* 0x000be20000000800 */
[C---:B-1----:R-:W-:Y:S01]  /*12a70*/  FMUL.FTZ R16, R2.reuse, R148 ;  /* 0x0000009402107220 */ /* 0x042fe20000410000 */
[----:B------:R-:W-:Y:S04]  /*12a80*/  FFMA.FTZ R2, R2, R242, R50 ;  /* 0x000000f202027223 */ /* 0x000fe80000010032 */
[----:B------:R-:W-:Y:S01]  /*12a90*/  FADD.FTZ R50, R51, R2 ;  /* 0x0000000233327221 */ /* 0x000fe20000010000 */
[--C-:B------:R-:W-:Y:S01]  /*12aa0*/  FFMA.FTZ R2, R94, UR4, -R48.reuse ;  /* 0x000000045e027c23 */ /* 0x100fe20008010830 */
[----:B------:R-:W-:Y:S01]  /*12ab0*/  HMMA.16816.F32 R16, R24, R30, R16 ;  /* 0x0000001e1810723c */ /* 0x000fe20000001810 */
[----:B--2---:R-:W1:Y:S02]  /*12ac0*/  LDSM.16.MT88.4 R28, [R164+0x5800] ;  /* 0x00580000a41c783b */ /* 0x004e640000004200 */
[----:B------:R2:W-:Y:S03]  /*12ad0*/  MUFU.EX2 R82, R2 ;  /* 0x0000000200527308 */ /* 0x0005e60000000800 */
[C---:B------:R-:W-:Y:S05]  /*12ae0*/  HMMA.16816.F32 R4, R32.reuse, R36, R4 ;  /* 0x000000242004723c */ /* 0x040fea0000001804 */
[----:B------:R-:W-:Y:S01]  /*12af0*/  FFMA.FTZ R24, R91, UR4, -R48 ;  /* 0x000000045b187c23 */ /* 0x000fe20008010830 */
[C---:B------:R-:W-:Y:S01]  /*12b00*/  HMMA.16816.F32 R8, R32.reuse, R38, R8 ;  /* 0x000000262008723c */ /* 0x040fe20000001808 */
[----:B------:R-:W4:Y:S02]  /*12b10*/  LDSM.16.MT88.4 R36, [R135+0x5c00] ;  /* 0x005c00008724783b */ /* 0x000f240000004200 */
[----:B------:R3:W4:Y:S02]  /*12b20*/  MUFU.EX2 R86, R24 ;  /* 0x0000001800567308 */ /* 0x0007240000000800 */
[----:B-----5:R-:W-:Y:S01]  /*12b30*/  FADD.FTZ R0, R104, R49 ;  /* 0x0000003168007221 */ /* 0x020fe20000010000 */
[C---:B------:R-:W-:Y:S05]  /*12b40*/  HMMA.16816.F32 R12, R32.reuse, R40, R12 ;  /* 0x00000028200c723c */ /* 0x040fea000000180c */
[----:B--2---:R-:W-:Y:S01]  /*12b50*/  FADD.FTZ R2, R106, R0 ;  /* 0x000000006a027221 */ /* 0x004fe20000010000 */
[----:B------:R-:W-:Y:S01]  /*12b60*/  HMMA.16816.F32 R16, R32, R42, R16 ;  /* 0x0000002a2010723c */ /* 0x000fe20000001810 */
[----:B------:R-:W2:Y:S04]  /*12b70*/  LDSM.16.MT88.4 R40, [R164+0x5c00] ;  /* 0x005c0000a428783b */ /* 0x000ea80000004200 */
[----:B------:R-:W-:Y:S01]  /*12b80*/  FFMA.FTZ R0, R95, UR4, -R48 ;  /* 0x000000045f007c23 */ /* 0x000fe20008010830 */
[----:B------:R-:W-:Y:S01]  /*12b90*/  F2FP.F16.F32.PACK_AB R25, R122, R116 ;  /* 0x000000747a19723e */ /* 0x000fe200000000ff */
[----:B------:R-:W-:Y:S01]  /*12ba0*/  FADD.FTZ R32, R107, R50 ;  /* 0x000000326b207221 */ /* 0x000fe20000010000 */
[--C-:B---3--:R-:W-:Y:S01]  /*12bb0*/  FFMA.FTZ R24, R92, UR4, -R23.reuse ;  /* 0x000000045c187c23 */ /* 0x108fe20008010817 */
[----:B------:R3:W5:Y:S02]  /*12bc0*/  MUFU.EX2 R83, R0 ;  /* 0x0000000000537308 */ /* 0x0007640000000800 */
[----:B------:R-:W-:Y:S01]  /*12bd0*/  F2FP.F16.F32.PACK_AB R26, R127, R123 ;  /* 0x0000007b7f1a723e */ /* 0x000fe200000000ff */
[----:B------:R-:W-:Y:S01]  /*12be0*/  FADD.FTZ R32, R111, R32 ;  /* 0x000000206f207221 */ /* 0x000fe20000010000 */
[----:B------:R-:W-:Y:S01]  /*12bf0*/  F2FP.F16.F32.PACK_AB R27, R125, R121 ;  /* 0x000000797d1b723e */ /* 0x000fe200000000ff */
[----:B------:R-:W-:Y:S01]  /*12c00*/  FADD.FTZ R2, R109, R2 ;  /* 0x000000026d027221 */ /* 0x000fe20000010000 */
[----:B------:R-:W-:Y:S04]  /*12c10*/  F2FP.F16.F32.PACK_AB R33, R130, R124 ;  /* 0x0000007c8221723e */ /* 0x000fe800000000ff */
[----:B------:R1:W-:Y:S01]  /*12c20*/  MUFU.EX2 R85, R24 ;  /* 0x0000001800557308 */ /* 0x0003e20000000800 */
[----:B------:R-:W-:Y:S01]  /*12c30*/  FADD.FTZ R49, R108, R2 ;  /* 0x000000026c317221 */ /* 0x000fe20000010000 */
[--C-:B------:R-:W-:Y:S01]  /*12c40*/  FFMA.FTZ R2, R96, UR4, -R23.reuse ;  /* 0x0000000460027c23 */ /* 0x100fe20008010817 */
[----:B------:R-:W-:Y:S02]  /*12c50*/  F2FP.F16.F32.PACK_AB R34, R152, R129 ;  /* 0x000000819822723e */ /* 0x000fe400000000ff */
[----:B------:R-:W-:Y:S05]  /*12c60*/  F2FP.F16.F32.PACK_AB R35, R132, R131 ;  /* 0x000000838423723e */ /* 0x000fea00000000ff */
[----:B------:R5:W-:Y:S01]  /*12c70*/  MUFU.EX2 R81, R2 ;  /* 0x0000000200517308 */ /* 0x000be20000000800 */
[----:B---3--:R-:W-:Y:S01]  /*12c80*/  FADD.FTZ R0, R110, R32 ;  /* 0x000000206e007221 */ /* 0x008fe20000010000 */
[----:B------:R-:W-:Y:S03]  /*12c90*/  F2FP.F16.F32.PACK_AB R32, R128, R126 ;  /* 0x0000007e8020723e */ /* 0x000fe600000000ff */
[----:B------:R-:W-:Y:S01]  /*12ca0*/  FADD.FTZ R50, R112, R0 ;  /* 0x0000000070327221 */ /* 0x000fe20000010000 */
[----:B------:R-:W-:Y:S01]  /*12cb0*/  FFMA.FTZ R0, R97, UR4, -R23 ;  /* 0x0000000461007c23 */ /* 0x000fe20008010817 */
[----:B-1----:R-:W-:Y:S03]  /*12cc0*/  F2FP.F16.F32.PACK_AB R24, R120, R118 ;  /* 0x000000767818723e */ /* 0x002fe600000000ff */
[----:B------:R1:W3:Y:S04]  /*12cd0*/  MUFU.EX2 R80, R0 ;  /* 0x0000000000507308 */ /* 0x0002e80000000800 */
[C---:B------:R-:W-:Y:S05]  /*12ce0*/  HMMA.16816.F32 R4, R24.reuse, R44, R4 ;  /* 0x0000002c1804723c */ /* 0x040fea0000001804 */
[----:B-----5:R-:W-:Y:S01]  /*12cf0*/  FADD.FTZ R2, R114, R49 ;  /* 0x0000003172027221 */ /* 0x020fe20000010000 */
[C---:B------:R-:W-:Y:S01]  /*12d00*/  HMMA.16816.F32 R8, R24.reuse, R46, R8 ;  /* 0x0000002e1808723c */ /* 0x040fe20000001808 */
[----:B------:R-:W5:Y:S04]  /*12d10*/  LDSM.16.MT88.4 R44, [R135+0x6000] ;  /* 0x00600000872c783b */ /* 0x000f680000004200 */
[----:B-1----:R-:W-:Y:S01]  /*12d20*/  FADD.FTZ R0, R115, R2 ;  /* 0x0000000273007221 */ /* 0x002fe20000010000 */
[C---:B------:R-:W-:Y:S05]  /*12d30*/  HMMA.16816.F32 R12, R24.reuse, R28, R12 ;  /* 0x0000001c180c723c */ /* 0x040fea000000180c */
[----:B------:R-:W-:Y:S01]  /*12d40*/  FADD.FTZ R2, R117, R0 ;  /* 0x0000000075027221 */ /* 0x000fe20000010000 */
[----:B------:R-:W-:Y:S01]  /*12d50*/  HMMA.16816.F32 R16, R24, R30, R16 ;  /* 0x0000001e1810723c */ /* 0x000fe20000001810 */
[----:B------:R-:W1:Y:S04]  /*12d60*/  LDSM.16.MT88.4 R28, [R164+0x6000] ;  /* 0x00600000a41c783b */ /* 0x000e680000004200 */
[--C-:B------:R-:W-:Y:S01]  /*12d70*/  FFMA.FTZ R49, R100, UR4, -R23.reuse ;  /* 0x0000000464317c23 */ /* 0x100fe20008010817 */
[C---:B----4-:R-:W-:Y:S03]  /*12d80*/  HMMA.16816.F32 R4, R32.reuse, R36, R4 ;  /* 0x000000242004723c */ /* 0x050fe60000001804 */
[----:B------:R-:W-:Y:S02]  /*12d90*/  MUFU.EX2 R77, R49 ;  /* 0x00000031004d7308 */ /* 0x000fe40000000800 */
[----:B------:R-:W-:Y:S01]  /*12da0*/  F2FP.F16.F32.PACK_AB R26, R186, R162 ;  /* 0x000000a2ba1a723e */ /* 0x000fe200000000ff */
[C---:B------:R-:W-:Y:S01]  /*12db0*/  HMMA.16816.F32 R8, R32.reuse, R38, R8 ;  /* 0x000000262008723c */ /* 0x040fe20000001808 */
[----:B------:R-:W4:Y:S04]  /*12dc0*/  LDSM.16.MT88.4 R36, [R135+0x6400] ;  /* 0x006400008724783b */ /* 0x000f280000004200 */
[----:B------:R-:W-:Y:S01]  /*12dd0*/  FADD.FTZ R24, R113, R50 ;  /* 0x0000003271187221 */ /* 0x000fe20000010000 */
[C---:B--2---:R-:W-:Y:S05]  /*12de0*/  HMMA.16816.F32 R12, R32.reuse, R40, R12 ;  /* 0x00000028200c723c */ /* 0x044fea000000180c */
[----:B------:R-:W-:Y:S01]  /*12df0*/  FFMA.FTZ R25, R98, UR4, -R48 ;  /* 0x0000000462197c23 */ /* 0x000fe20008010830 */
[----:B------:R-:W-:Y:S01]  /*12e00*/  HMMA.16816.F32 R16, R32, R42, R16 ;  /* 0x0000002a2010723c */ /* 0x000fe20000001810 */
[----:B------:R-:W2:Y:S02]  /*12e10*/  LDSM.16.MT88.4 R40, [R164+0x6400] ;  /* 0x00640000a428783b */ /* 0x000ea40000004200 */
[----:B------:R3:W-:Y:S02]  /*12e20*/  MUFU.EX2 R79, R25 ;  /* 0x00000019004f7308 */ /* 0x0007e40000000800 */
[----:B------:R-:W-:Y:S01]  /*12e30*/  FADD.FTZ R24, R119, R24 ;  /* 0x0000001877187221 */ /* 0x000fe20000010000 */
[----:B------:R-:W-:Y:S01]  /*12e40*/  FADD.FTZ R50, R116, R2 ;  /* 0x0000000274327221 */ /* 0x000fe20000010000 */
[----:B------:R-:W-:Y:S01]  /*12e50*/  FFMA.FTZ R2, R99, UR4, -R48 ;  /* 0x0000000463027c23 */ /* 0x000fe20008010830 */
[----:B------:R-:W-:Y:S03]  /*12e60*/  F2FP.F16.F32.PACK_AB R27, R184, R161 ;  /* 0x000000a1b81b723e */ /* 0x000fe600000000ff */
[----:B------:R-:W-:Y:S02]  /*12e70*/  FADD.FTZ R0, R118, R24 ;  /* 0x0000001876007221 */ /* 0x000fe40000010000 */
[----:B------:R1:W2:Y:S01]  /*12e80*/  MUFU.EX2 R78, R2 ;  /* 0x00000002004e7308 */ /* 0x0002a20000000800 */
[----:B------:R-:W-:Y:S01]  /*12e90*/  F2FP.F16.F32.PACK_AB R24, R155, R154 ;  /* 0x0000009a9b18723e */ /* 0x000fe200000000ff */
[----:B------:R-:W-:Y:S01]  /*12ea0*/  FADD.FTZ R51, R120, R0 ;  /* 0x0000000078337221 */ /* 0x000fe20000010000 */
[----:B------:R-:W-:Y:S01]  /*12eb0*/  FADD.FTZ R0, R122, R50 ;  /* 0x000000327a007221 */ /* 0x000fe20000010000 */
[----:B------:R-:W-:Y:S02]  /*12ec0*/  F2FP.F16.F32.PACK_AB R33, R190, R185 ;  /* 0x000000b9be21723e */ /* 0x000fe400000000ff */
[----:B------:R-:W-:Y:S01]  /*12ed0*/  F2FP.F16.F32.PACK_AB R34, R194, R189 ;  /* 0x000000bdc222723e */ /* 0x000fe200000000ff */
[----:B------:R-:W-:Y:S01]  /*12ee0*/  FADD.FTZ R32, R121, R0 ;  /* 0x0000000079207221 */ /* 0x000fe20000010000 */
[----:B------:R-:W-:Y:S01]  /*12ef0*/  FFMA.FTZ R0, R101, UR4, -R23 ;  /* 0x0000000465007c23 */ /* 0x000fe20008010817 */
[----:B---3--:R-:W-:Y:S02]  /*12f00*/  F2FP.F16.F32.PACK_AB R25, R160, R133 ;  /* 0x00000085a019723e */ /* 0x008fe400000000ff */
[----:B------:R-:W-:Y:S01]  /*12f10*/  F2FP.F16.F32.PACK_AB R35, R193, R192 ;  /* 0x000000c0c123723e */ /* 0x000fe200000000ff */
[----:B------:R3:W-:Y:S01]  /*12f20*/  MUFU.EX2 R76, R0 ;  /* 0x00000000004c7308 */ /* 0x0007e20000000800 */
[----:B------:R-:W-:Y:S03]  /*12f30*/  FADD.FTZ R32, R125, R32 ;  /* 0x000000207d207221 */ /* 0x000fe60000010000 */
[C---:B-----5:R-:W-:Y:S05]  /*12f40*/  HMMA.16816.F32 R4, R24.reuse, R44, R4 ;  /* 0x0000002c1804723c */ /* 0x060fea0000001804 */
[----:B-1----:R-:W-:Y:S01]  /*12f50*/  FADD.FTZ R2, R123, R51 ;  /* 0x000000337b027221 */ /* 0x002fe20000010000 */
[C---:B------:R-:W-:Y:S01]  /*12f60*/  HMMA.16816.F32 R8, R24.reuse, R46, R8 ;  /* 0x0000002e1808723c */ /* 0x040fe20000001808 */
[----:B------:R-:W1:Y:S04]  /*12f70*/  LDSM.16.MT88.4 R44, [R135+0x6800] ;  /* 0x00680000872c783b */ /* 0x000e680000004200 */
[----:B------:R-:W-:Y:S01]  /*12f80*/  FADD.FTZ R2, R127, R2 ;  /* 0x000000027f027221 */ /* 0x000fe20000010000 */
[C---:B------:R-:W-:Y:S05]  /*12f90*/  HMMA.16816.F32 R12, R24.reuse, R28, R12 ;  /* 0x0000001c180c723c */ /* 0x040fea000000180c */
[----:B---3--:R-:W-:Y:S01]  /*12fa0*/  FADD.FTZ R0, R126, R2 ;  /* 0x000000027e007221 */ /* 0x008fe20000010000 */
[----:B------:R-:W-:Y:S01]  /*12fb0*/  HMMA.16816.F32 R16, R24, R30, R16 ;  /* 0x0000001e1810723c */ /* 0x000fe20000001810 */
[----:B------:R-:W3:Y:S04]  /*12fc0*/  LDSM.16.MT88.4 R28, [R164+0x6800] ;  /* 0x00680000a41c783b */ /* 0x000ee80000004200 */
[----:B------:R-:W-:Y:S01]  /*12fd0*/  FFMA.FTZ R2, R102, UR4, -R48 ;  /* 0x0000000466027c23 */ /* 0x000fe20008010830 */
[----:B------:R-:W-:Y:S01]  /*12fe0*/  FADD.FTZ R50, R128, R0 ;  /* 0x0000000080327221 */ /* 0x000fe20000010000 */
[----:B------:R-:W-:Y:S01]  /*12ff0*/  FFMA.FTZ R0, R103, UR4, -R48 ;  /* 0x0000000467007c23 */ /* 0x000fe20008010830 */
[----:B------:R-:W-:Y:S01]  /*13000*/  FADD.FTZ R49, R124, R32 ;  /* 0x000000207c317221 */ /* 0x000fe20000010000 */
[----:B------:R5:W-:Y:S02]  /*13010*/  MUFU.EX2 R74, R2 ;  /* 0x00000002004a7308 */ /* 0x000be40000000800 */
[----:B------:R-:W-:Y:S01]  /*13020*/  F2FP.F16.F32.PACK_AB R32, R188, R187 ;  /* 0x000000bbbc20723e */ /* 0x000fe200000000ff */
[----:B------:R-:W-:Y:S01]  /*13030*/  FFMA.FTZ R25, R153, UR4, -R23 ;  /* 0x0000000499197c23 */ /* 0x000fe20008010817 */
[----:B------:R-:W-:Y:S01]  /*13040*/  F2FP.F16.F32.PACK_AB R26, R196, R56 ;  /* 0x00000038c41a723e */ /* 0x000fe200000000ff */
[----:B------:R-:W-:Y:S01]  /*13050*/  FADD.FTZ R24, R129, R50 ;  /* 0x0000003281187221 */ /* 0x000fe20000010000 */
[----:B------:R-:W-:Y:S04]  /*13060*/  F2FP.F16.F32.PACK_AB R27, R57, R55 ;  /* 0x00000037391b723e */ /* 0x000fe800000000ff */
[----:B------:R1:W-:Y:S01]  /*13070*/  MUFU.EX2 R75, R0 ;  /* 0x00000000004b7308 */ /* 0x0003e20000000800 */
[C---:B----4-:R-:W-:Y:S05]  /*13080*/  HMMA.16816.F32 R4, R32.reuse, R36, R4 ;  /* 0x000000242004723c */ /* 0x050fea0000001804 */
[----:B------:R-:W-:Y:S01]  /*13090*/  FADD.FTZ R24, R152, R24 ;  /* 0x0000001898187221 */ /* 0x000fe20000010000 */
[C---:B------:R-:W-:Y:S01]  /*130a0*/  HMMA.16816.F32 R8, R32.reuse, R38, R8 ;  /* 0x000000262008723c */ /* 0x040fe20000001808 */
[----:B------:R-:W4:Y:S02]  /*130b0*/  LDSM.16.MT88.4 R36, [R135+0x6c00] ;  /* 0x006c00008724783b */ /* 0x000f240000004200 */
[----:B------:R3:W-:Y:S02]  /*130c0*/  MUFU.EX2 R73, R25 ;  /* 0x0000001900497308 */ /* 0x0007e40000000800 */
[----:B-----5:R-:W-:Y:S01]  /*130d0*/  FADD.FTZ R2, R130, R49 ;  /* 0x0000003182027221 */ /* 0x020fe20000010000 */
[C---:B--2---:R-:W-:Y:S05]  /*130e0*/  HMMA.16816.F32 R12, R32.reuse, R40, R12 ;  /* 0x00000028200c723c */ /* 0x044fea000000180c */
[----:B-1----:R-:W-:Y:S01]  /*130f0*/  FADD.FTZ R0, R131, R2 ;  /* 0x0000000283007221 */ /* 0x002fe20000010000 */
[----:B------:R-:W-:Y:S01]  /*13100*/  HMMA.16816.F32 R16, R32, R42, R16 ;  /* 0x0000002a2010723c */ /* 0x000fe20000001810 */
[----:B------:R-:W1:Y:S04]  /*13110*/  LDSM.16.MT88.4 R40, [R164+0x6c00] ;  /* 0x006c0000a428783b */ /* 0x000e680000004200 */
[----:B------:R-:W-:Y:S01]  /*13120*/  FADD.FTZ R2, R132, R0 ;  /* 0x0000000084027221 */ /* 0x000fe20000010000 */
[----:B------:R-:W-:Y:S01]  /*13130*/  FADD.FTZ R0, R154, R24 ;  /* 0x000000189a007221 */ /* 0x000fe20000010000 */
[----:B------:R-:W-:Y:S01]  /*13140*/  F2FP.F16.F32.PACK_AB R24, R53, R195 ;  /* 0x000000c33518723e */ /* 0x000fe200000000ff */
[----:B------:R-:W-:Y:S03]  /*13150*/  FFMA.FTZ R49, R163, UR4, -R48 ;  /* 0x00000004a3317c23 */ /* 0x000fe60008010830 */
[----:B------:R-:W-:Y:S01]  /*13160*/  FADD.FTZ R50, R133, R2 ;  /* 0x0000000285327221 */ /* 0x000fe20000010000 */
[----:B------:R-:W-:Y:S01]  /*13170*/  FFMA.FTZ R2, R105, UR4, -R23 ;  /* 0x0000000469027c23 */ /* 0x000fe20008010817 */
[----:B------:R-:W-:Y:S01]  /*13180*/  FADD.FTZ R51, R155, R0 ;  /* 0x000000009b337221 */ /* 0x000fe20000010000 */
[----:B---3--:R-:W-:Y:S01]  /*13190*/  F2FP.F16.F32.PACK_AB R25, R54, R52 ;  /* 0x000000343619723e */ /* 0x008fe200000000ff */
[----:B------:R-:W-:Y:S01]  /*131a0*/  FADD.FTZ R0, R160, R50 ;  /* 0x00000032a0007221 */ /* 0x000fe20000010000 */
[----:B------:R2:W3:Y:S01]  /*131b0*/  MUFU.EX2 R72, R2 ;  /* 0x0000000200487308 */ /* 0x0004e20000000800 */
[----:B------:R-:W-:Y:S02]  /*131c0*/  F2FP.F16.F32.PACK_AB R33, R62, R58 ;  /* 0x0000003a3e21723e */ /* 0x000fe400000000ff */
[----:B------:R-:W-:Y:S01]  /*131d0*/  FADD.FTZ R32, R161, R0 ;  /* 0x00000000a1207221 */ /* 0x000fe20000010000 */
[----:B------:R-:W-:Y:S01]  /*131e0*/  FFMA.FTZ R0, R191, UR4, -R48 ;  /* 0x00000004bf007c23 */ /* 0x000fe20008010830 */
[C---:B------:R-:W-:Y:S05]  /*131f0*/  HMMA.16816.F32 R4, R24.reuse, R44, R4 ;  /* 0x0000002c1804723c */ /* 0x040fea0000001804 */
[----:B------:R5:W-:Y:S01]  /*13200*/  MUFU.EX2 R70, R0 ;  /* 0x0000000000467308 */ /* 0x000be20000000800 */
[----:B------:R-:W-:Y:S01]  /*13210*/  F2FP.F16.F32.PACK_AB R34, R220, R61 ;  /* 0x0000003ddc22723e */ /* 0x000fe200000000ff */
[C---:B------:R-:W-:Y:S01]  /*13220*/  HMMA.16816.F32 R8, R24.reuse, R46, R8 ;  /* 0x0000002e1808723c */ /* 0x040fe20000001808 */
[----:B------:R-:W3:Y:S07]  /*13230*/  LDSM.16.MT88.4 R44, [R135+0x7000] ;  /* 0x00700000872c783b */ /* 0x000eee0000004200 */
[----:B------:R4:W3:Y:S01]  /*13240*/  MUFU.EX2 R71, R49 ;  /* 0x0000003100477308 */ /* 0x0008e20000000800 */
[C---:B------:R-:W-:Y:S03]  /*13250*/  HMMA.16816.F32 R12, R24.reuse, R28, R12 ;  /* 0x0000001c180c723c */ /* 0x040fe6000000180c */
[----:B--2---:R-:W-:Y:S03]  /*13260*/  FADD.FTZ R2, R162, R51 ;  /* 0x00000033a2027221 */ /* 0x004fe60000010000 */
[----:B------:R-:W-:Y:S01]  /*13270*/  HMMA.16816.F32 R16, R24, R30, R16 ;  /* 0x0000001e1810723c */ /* 0x000fe20000001810 */
[----:B------:R-:W2:Y:S04]  /*13280*/  LDSM.16.MT88.4 R28, [R164+0x7000] ;  /* 0x00700000a41c783b */ /* 0x000ea80000004200 */
[----:B------:R-:W-:Y:S01]  /*13290*/  FADD.FTZ R2, R186, R2 ;  /* 0x00000002ba027221 */ /* 0x000fe20000010000 */
[----:B------:R-:W-:Y:S01]  /*132a0*/  FADD.FTZ R32, R184, R32 ;  /* 0x00000020b8207221 */ /* 0x000fe20000010000 */
[----:B------:R-:W-:Y:S01]  /*132b0*/  F2FP.F16.F32.PACK_AB R35, R218, R215 ;  /* 0x000000d7da23723e */ /* 0x000fe200000000ff */
[----:B------:R-:W-:Y:S03]  /*132c0*/  FFMA.FTZ R25, R199, UR4, -R48 ;  /* 0x00000004c7197c23 */ /* 0x000fe60008010830 */
[----:B-----5:R-:W-:Y:S01]  /*132d0*/  FADD.FTZ R0, R187, R2 ;  /* 0x00000002bb007221 */ /* 0x020fe20000010000 */
[--C-:B------:R-:W-:Y:S01]  /*132e0*/  FFMA.FTZ R2, R197, UR4, -R23.reuse ;  /* 0x00000004c5027c23 */ /* 0x100fe20008010817 */
[----:B----4-:R-:W-:Y:S01]  /*132f0*/  FADD.FTZ R49, R185, R32 ;  /* 0x00000020b9317221 */ /* 0x010fe20000010000 */
        /* <DEDUP_REMOVED lines=11> */
[----:B------:R-:W2:Y:S07]  /*133b0*/  LDSM.16.MT88.4 R36, [R135+0x7400] ;  /* 0x007400008724783b */ /* 0x000eae0000004200 */
[----:B------:R3:W-:Y:S01]  /*133c0*/  MUFU.EX2 R67, R25 ;  /* 0x0000001900437308 */ /* 0x0007e20000000800 */
[C---:B-1----:R-:W-:Y:S03]  /*133d0*/  HMMA.16816.F32 R12, R32.reuse, R40, R12 ;  /* 0x00000028200c723c */ /* 0x042fe6000000180c */
[----:B----4-:R-:W-:Y:S03]  /*133e0*/  FADD.FTZ R2, R190, R49 ;  /* 0x00000031be027221 */ /* 0x010fe60000010000 */
[----:B------:R-:W-:Y:S01]  /*133f0*/  HMMA.16816.F32 R16, R32, R42, R16 ;  /* 0x0000002a2010723c */ /* 0x000fe20000001810 */
[----:B------:R-:W1:Y:S04]  /*13400*/  LDSM.16.MT88.4 R40, [R164+0x7400] ;  /* 0x00740000a428783b */ /* 0x000e680000004200 */
[----:B-----5:R-:W-:Y:S01]  /*13410*/  FADD.FTZ R0, R192, R2 ;  /* 0x00000002c0007221 */ /* 0x020fe20000010000 */
[--C-:B------:R-:W-:Y:S01]  /*13420*/  FFMA.FTZ R49, R200, UR4, -R23.reuse ;  /* 0x00000004c8317c23 */ /* 0x100fe20008010817 */
        /* <DEDUP_REMOVED lines=20> */
[C---:B--2---:R-:W-:Y:S05]  /*13570*/  HMMA.16816.F32 R12, R24.reuse, R28, R12 ;  /* 0x0000001c180c723c */ /* 0x044fea000000180c */
[----:B---3--:R-:W-:Y:S01]  /*13580*/  FADD.FTZ R2, R56, R51 ;  /* 0x0000003338027221 */ /* 0x008fe20000010000 */
[----:B------:R-:W-:Y:S01]  /*13590*/  HMMA.16816.F32 R16, R24, R30, R16 ;  /* 0x0000001e1810723c */ /* 0x000fe20000001810 */
[----:B------:R-:W2:Y:S04]  /*135a0*/  LDSM.16.MT88.4 R28, [R164+0x7800] ;  /* 0x00780000a41c783b */ /* 0x000ea80000004200 */
[----:B------:R-:W-:Y:S01]  /*135b0*/  FADD.FTZ R2, R196, R2 ;  /* 0x00000002c4027221 */ /* 0x000fe20000010000 */
[----:B------:R-:W-:Y:S01]  /*135c0*/  FADD.FTZ R49, R58, R32 ;  /* 0x000000203a317221 */ /* 0x000fe20000010000 */
[----:B------:R-:W-:Y:S01]  /*135d0*/  F2FP.F16.F32.PACK_AB R32, R230, R229 ;  /* 0x000000e5e620723e */ /* 0x000fe200000000ff */
[----:B------:R-:W-:Y:S03]  /*135e0*/  FFMA.FTZ R25, R205, UR4, -R23 ;  /* 0x00000004cd197c23 */ /* 0x000fe60008010817 */
[----:B-----5:R-:W-:Y:S01]  /*135f0*/  FADD.FTZ R0, R59, R2 ;  /* 0x000000023b007221 */ /* 0x020fe20000010000 */
[----:B------:R-:W-:Y:S01]  /*13600*/  FFMA.FTZ R2, R203, UR4, -R48 ;  /* 0x00000004cb027c23 */ /* 0x000fe20008010830 */
[----:B------:R-:W-:Y:S01]  /*13610*/  F2FP.F16.F32.PACK_AB R26, R88, R138 ;  /* 0x0000008a581a723e */ /* 0x000fe200000000ff */
[C---:B------:R-:W-:Y:S02]  /*13620*/  HMMA.16816.F32 R4, R32.reuse, R36, R4 ;  /* 0x000000242004723c */ /* 0x040fe40000001804 */
[----:B------:R3:W-:Y:S03]  /*13630*/  MUFU.EX2 R63, R2 ;  /* 0x00000002003f7308 */ /* 0x0007e60000000800 */
[----:B------:R-:W-:Y:S01]  /*13640*/  FADD.FTZ R50, R60, R0 ;  /* 0x000000003c327221 */ /* 0x000fe20000010000 */
[C---:B------:R-:W-:Y:S01]  /*13650*/  HMMA.16816.F32 R8, R32.reuse, R38, R8 ;  /* 0x000000262008723c */ /* 0x040fe20000001808 */
[----:B------:R-:W5:Y:S04]  /*13660*/  LDSM.16.MT88.4 R36, [R135+0x7c00] ;  /* 0x007c00008724783b */ /* 0x000f680000004200 */
[----:B------:R-:W-:Y:S01]  /*13670*/  FFMA.FTZ R0, R204, UR4, -R48 ;  /* 0x00000004cc007c23 */ /* 0x000fe20008010830 */
[C---:B-1----:R-:W-:Y:S05]  /*13680*/  HMMA.16816.F32 R12, R32.reuse, R40, R12 ;  /* 0x00000028200c723c */ /* 0x042fea000000180c */
[----:B------:R-:W-:Y:S01]  /*13690*/  FADD.FTZ R24, R61, R50 ;  /* 0x000000323d187221 */ /* 0x000fe20000010000 */
[----:B------:R-:W-:Y:S01]  /*136a0*/  HMMA.16816.F32 R16, R32, R42, R16 ;  /* 0x0000002a2010723c */ /* 0x000fe20000001810 */
[----:B------:R1:W-:Y:S01]  /*136b0*/  MUFU.EX2 R61, R25 ;  /* 0x00000019003d7308 */ /* 0x0003e20000000800 */
[----:B------:R-:W5:Y:S03]  /*136c0*/  LDSM.16.MT88.4 R40, [R164+0x7c00] ;  /* 0x007c0000a428783b */ /* 0x000f660000004200 */
[----:B---3--:R-:W-:Y:S01]  /*136d0*/  FADD.FTZ R2, R62, R49 ;  /* 0x000000313e027221 */ /* 0x008fe20000010000 */
[----:B------:R-:W-:Y:S01]  /*136e0*/  FADD.FTZ R24, R220, R24 ;  /* 0x00000018dc187221 */ /* 0x000fe20000010000 */
[----:B------:R-:W-:Y:S01]  /*136f0*/  F2FP.F16.F32.PACK_AB R27, R86, R87 ;  /* 0x00000057561b723e */ /* 0x000fe200000000ff */
[----:B------:R-:W-:Y:S03]  /*13700*/  FFMA.FTZ R49, R207, UR4, -R48 ;  /* 0x00000004cf317c23 */ /* 0x000fe60008010830 */
[----:B------:R3:W5:Y:S01]  /*13710*/  MUFU.EX2 R62, R0 ;  /* 0x00000000003e7308 */ /* 0x0007620000000800 */
[----:B------:R-:W-:Y:S02]  /*13720*/  F2FP.F16.F32.PACK_AB R33, R83, R82 ;  /* 0x000000525321723e */ /* 0x000fe400000000ff */
[----:B------:R-:W-:Y:S02]  /*13730*/  F2FP.F16.F32.PACK_AB R34, R80, R81 ;  /* 0x000000515022723e */ /* 0x000fe400000000ff */
[----:B------:R-:W-:Y:S05]  /*13740*/  F2FP.F16.F32.PACK_AB R35, R78, R79 ;  /* 0x0000004f4e23723e */ /* 0x000fea00000000ff */
[----:B------:R-:W-:Y:S01]  /*13750*/  MUFU.EX2 R59, R49 ;  /* 0x00000031003b7308 */ /* 0x000fe20000000800 */
[----:B-1----:R-:W-:Y:S02]  /*13760*/  F2FP.F16.F32.PACK_AB R25, R139, R136 ;  /* 0x000000888b19723e */ /* 0x002fe400000000ff */
[----:B------:R-:W-:Y:S02]  /*13770*/  MOV R133, R3 ;  /* 0x0000000300857202 */ /* 0x000fe40000000f00 */
[----:B------:R-:W-:Y:S01]  /*13780*/  MOV R132, R20 ;  /* 0x0000001400847202 */ /* 0x000fe20000000f00 */
        /* <DEDUP_REMOVED lines=9> */
[----:B------:R1:W-:Y:S04]  /*13820*/  MUFU.EX2 R60, R2 ;  /* 0x00000002003c7308 */ /* 0x0003e80000000800 */
[----:B------:R-:W-:Y:S01]  /*13830*/  FADD.FTZ R32, R224, R0 ;  /* 0x00000000e0207221 */ /* 0x000fe20000010000 */
[C---:B------:R-:W-:Y:S01]  /*13840*/  HMMA.16816.F32 R8, R24.reuse, R46, R8 ;  /* 0x0000002e1808723c */ /* 0x040fe20000001808 */
[----:B------:R-:W3:Y:S04]  /*13850*/  LDSM.16.MT88.4 R44, [R135+0x8000] ;  /* 0x00800000872c783b */ /* 0x000ee80000004200 */
[----:B------:R-:W-:Y:S01]  /*13860*/  FFMA.FTZ R0, R208, UR4, -R48 ;  /* 0x00000004d0007c23 */ /* 0x000fe20008010830 */
[C---:B--2---:R-:W-:Y:S03]  /*13870*/  HMMA.16816.F32 R12, R24.reuse, R28, R12 ;  /* 0x0000001c180c723c */ /* 0x044fe6000000180c */
[----:B------:R2:W-:Y:S02]  /*13880*/  MUFU.EX2 R58, R0 ;  /* 0x00000000003a7308 */ /* 0x0005e40000000800 */
[----:B------:R-:W-:Y:S01]  /*13890*/  FADD.FTZ R32, R226, R32 ;  /* 0x00000020e2207221 */ /* 0x000fe20000010000 */
[----:B------:R-:W-:Y:S01]  /*138a0*/  HMMA.16816.F32 R16, R24, R30, R16 ;  /* 0x0000001e1810723c */ /* 0x000fe20000001810 */
[----:B------:R-:W4:Y:S04]  /*138b0*/  LDSM.16.MT88.4 R28, [R164+0x8000] ;  /* 0x00800000a41c783b */ /* 0x000f280000004200 */
[----:B-1----:R-:W-:Y:S01]  /*138c0*/  FADD.FTZ R2, R225, R51 ;  /* 0x00000033e1027221 */ /* 0x002fe20000010000 */
[----:B------:R-:W-:Y:S01]  /*138d0*/  FADD.FTZ R49, R227, R32 ;  /* 0x00000020e3317221 */ /* 0x000fe20000010000 */
[----:B------:R-:W-:Y:S01]  /*138e0*/  F2FP.F16.F32.PACK_AB R32, R84, R85 ;  /* 0x000000555420723e */ /* 0x000fe200000000ff */
[----:B------:R-:W-:Y:S03]  /*138f0*/  FFMA.FTZ R25, R211, UR4, -R48 ;  /* 0x00000004d3197c23 */ /* 0x000fe60008010830 */
[----:B------:R-:W-:Y:S01]  /*13900*/  FADD.FTZ R2, R228, R2 ;  /* 0x00000002e4027221 */ /* 0x000fe20000010000 */
[----:B------:R-:W-:Y:S01]  /*13910*/  F2FP.F16.F32.PACK_AB R26, R72, R73 ;  /* 0x00000049481a723e */ /* 0x000fe200000000ff */
[----:B------:R1:W-:Y:S01]  /*13920*/  MUFU.EX2 R55, R25 ;  /* 0x0000001900377308 */ /* 0x0003e20000000800 */
[C---:B-----5:R-:W-:Y:S05]  /*13930*/  HMMA.16816.F32 R4, R32.reuse, R36, R4 ;  /* 0x000000242004723c */ /* 0x060fea0000001804 */
        /* <DEDUP_REMOVED lines=12> */
[----:B------:R1:W2:Y:S02]  /*13a00*/  MUFU.EX2 R56, R0 ;  /* 0x0000000000387308 */ /* 0x0002a40000000800 */
[----:B------:R-:W-:Y:S01]  /*13a10*/  FADD.FTZ R24, R235, R24 ;  /* 0x00000018eb187221 */ /* 0x000fe20000010000 */
[----:B------:R-:W-:Y:S01]  /*13a20*/  F2FP.F16.F32.PACK_AB R27, R70, R71 ;  /* 0x00000047461b723e */ /* 0x000fe200000000ff */
[----:B-----5:R-:W-:Y:S01]  /*13a30*/  FADD.FTZ R2, R232, R49 ;  /* 0x00000031e8027221 */ /* 0x020fe20000010000 */
        /* <DEDUP_REMOVED lines=14> */
[----:B------:R1:W3:Y:S04]  /*13b20*/  MUFU.EX2 R54, R2 ;  /* 0x0000000200367308 */ /* 0x0002e80000000800 */
[----:B------:R-:W-:Y:S01]  /*13b30*/  FADD.FTZ R32, R87, R0 ;  /* 0x0000000057207221 */ /* 0x000fe20000010000 */
[C---:B------:R-:W-:Y:S01]  /*13b40*/  HMMA.16816.F32 R8, R24.reuse, R46, R8 ;  /* 0x0000002e1808723c */ /* 0x040fe20000001808 */
[----:B------:R-:W5:Y:S04]  /*13b50*/  LDSM.16.MT88.4 R44, [R135+0x8800] ;  /* 0x00880000872c783b */ /* 0x000f680000004200 */
[----:B------:R-:W-:Y:S01]  /*13b60*/  FFMA.FTZ R0, R157, UR4, -R23 ;  /* 0x000000049d007c23 */ /* 0x000fe20008010817 */
[C---:B----4-:R-:W-:Y:S03]  /*13b70*/  HMMA.16816.F32 R12, R24.reuse, R28, R12 ;  /* 0x0000001c180c723c */ /* 0x050fe6000000180c */
[----:B------:R4:W3:Y:S02]  /*13b80*/  MUFU.EX2 R52, R0 ;  /* 0x0000000000347308 */ /* 0x0008e40000000800 */
[----:B------:R-:W-:Y:S01]  /*13b90*/  FADD.FTZ R32, R86, R32 ;  /* 0x0000002056207221 */ /* 0x000fe20000010000 */
[----:B------:R-:W-:Y:S01]  /*13ba0*/  HMMA.16816.F32 R16, R24, R30, R16 ;  /* 0x0000001e1810723c */ /* 0x000fe20000001810 */
[----:B------:R-:W5:Y:S04]  /*13bb0*/  LDSM.16.MT88.4 R28, [R164+0x8800] ;  /* 0x00880000a41c783b */ /* 0x000f680000004200 */
[----:B-1----:R-:W-:Y:S01]  /*13bc0*/  FADD.FTZ R2, R138, R51 ;  /* 0x000000338a027221 */ /* 0x002fe20000010000 */
[----:B------:R-:W-:Y:S01]  /*13bd0*/  FADD.FTZ R49, R82, R32 ;  /* 0x0000002052317221 */ /* 0x000fe20000010000 */
[----:B------:R-:W-:Y:S01]  /*13be0*/  F2FP.F16.F32.PACK_AB R32, R68, R69 ;  /* 0x000000454420723e */ /* 0x000fe200000000ff */
[--C-:B------:R-:W-:Y:S03]  /*13bf0*/  FFMA.FTZ R24, R213, UR4, -R23.reuse ;  /* 0x00000004d5187c23 */ /* 0x100fe60008010817 */
[----:B------:R-:W-:Y:S01]  /*13c00*/  FADD.FTZ R2, R88, R2 ;  /* 0x0000000258027221 */ /* 0x000fe20000010000 */
[----:B--2---:R-:W-:Y:S01]  /*13c10*/  F2FP.F16.F32.PACK_AB R26, R56, R57 ;  /* 0x00000039381a723e */ /* 0x004fe200000000ff */
[----:B------:R-:W-:Y:S01]  /*13c20*/  FFMA.FTZ R23, R214, UR4, -R23 ;  /* 0x00000004d6177c23 */ /* 0x000fe20008010817 */
[C---:B------:R-:W-:Y:S03]  /*13c30*/  HMMA.16816.F32 R4, R32.reuse, R36, R4 ;  /* 0x000000242004723c */ /* 0x040fe60000001804 */
[----:B------:R-:W-:Y:S02]  /*13c40*/  MUFU.EX2 R37, R23 ;  /* 0x0000001700257308 */ /* 0x000fe40000000800 */
[----:B----4-:R-:W-:Y:S01]  /*13c50*/  FADD.FTZ R0, R85, R2 ;  /* 0x0000000255007221 */ /* 0x010fe20000010000 */
[C---:B------:R-:W-:Y:S05]  /*13c60*/  HMMA.16816.F32 R8, R32.reuse, R38, R8 ;  /* 0x000000262008723c */ /* 0x040fea0000001808 */
[----:B------:R-:W-:Y:S01]  /*13c70*/  FFMA.FTZ R2, R158, UR4, -R48 ;  /* 0x000000049e027c23 */ /* 0x000fe20008010830 */
[C---:B------:R-:W-:Y:S01]  /*13c80*/  HMMA.16816.F32 R12, R32.reuse, R40, R12 ;  /* 0x00000028200c723c */ /* 0x040fe2000000180c */
[----:B------:R1:W2:Y:S04]  /*13c90*/  MUFU.EX2 R38, R24 ;  /* 0x0000001800267308 */ /* 0x0002a80000000800 */
[----:B------:R-:W-:Y:S01]  /*13ca0*/  FADD.FTZ R50, R84, R0 ;  /* 0x0000000054327221 */ /* 0x000fe20000010000 */
[----:B------:R-:W-:Y:S01]  /*13cb0*/  HMMA.16816.F32 R16, R32, R42, R16 ;  /* 0x0000002a2010723c */ /* 0x000fe20000001810 */
[----:B------:R-:W4:Y:S04]  /*13cc0*/  LDSM.16.MT88.4 R32, [R164+0x8c00] ;  /* 0x008c0000a420783b */ /* 0x000f280000004200 */
[----:B------:R5:W-:Y:S01]  /*13cd0*/  MUFU.EX2 R51, R2 ;  /* 0x0000000200337308 */ /* 0x000be20000000800 */
[----:B------:R-:W-:Y:S01]  /*13ce0*/  FFMA.FTZ R0, R159, UR4, -R48 ;  /* 0x000000049f007c23 */ /* 0x000fe20008010830 */
[----:B------:R-:W-:Y:S01]  /*13cf0*/  FADD.FTZ R25, R81, R50 ;  /* 0x0000003251197221 */ /* 0x000fe20000010000 */
[----:B---3--:R-:W-:Y:S03]  /*13d00*/  F2FP.F16.F32.PACK_AB R27, R54, R55 ;  /* 0x00000037361b723e */ /* 0x008fe600000000ff */
[----:B------:R-:W-:Y:S04]  /*13d10*/  FFMA.FTZ R48, R22, UR4, -R48 ;  /* 0x0000000416307c23 */ /* 0x000fe80008010830 */
[----:B------:R-:W-:Y:S01]  /*13d20*/  MUFU.EX2 R23, R21 ;  /* 0x0000001500177308 */ /* 0x000fe20000000800 */
[----:B-1----:R-:W-:Y:S02]  /*13d30*/  F2FP.F16.F32.PACK_AB R24, R60, R61 ;  /* 0x0000003d3c18723e */ /* 0x002fe400000000ff */
[----:B------:R-:W-:Y:S02]  /*13d40*/  F2FP.F16.F32.PACK_AB R148, R52, R53 ;  /* 0x000000353494723e */ /* 0x000fe400000000ff */
[----:B--2---:R-:W-:Y:S05]  /*13d50*/  F2FP.F16.F32.PACK_AB R150, R37, R38 ;  /* 0x000000262596723e */ /* 0x004fea00000000ff */
[----:B------:R-:W1:Y:S01]  /*13d60*/  MUFU.EX2 R48, R48 ;  /* 0x0000003000307308 */ /* 0x000e620000000800 */
[----:B-----5:R-:W-:Y:S09]  /*13d70*/  FADD.FTZ R2, R83, R49 ;  /* 0x0000003153027221 */ /* 0x020ff20000010000 */
[----:B------:R2:W3:Y:S01]  /*13d80*/  MUFU.EX2 R49, R0 ;  /* 0x0000000000317308 */ /* 0x0004e20000000800 */
[----:B-1----:R-:W-:Y:S01]  /*13d90*/  F2FP.F16.F32.PACK_AB R151, R48, R23 ;  /* 0x000000173097723e */ /* 0x002fe200000000ff */
[----:B--2---:R-:W-:Y:S01]  /*13da0*/  FADD.FTZ R0, R79, R2 ;  /* 0x000000024f007221 */ /* 0x004fe20000010000 */
[----:B------:R-:W-:Y:S01]  /*13db0*/  FADD.FTZ R2, R80, R25 ;  /* 0x0000001950027221 */ /* 0x000fe20000010000 */
[----:B---3--:R-:W-:Y:S02]  /*13dc0*/  F2FP.F16.F32.PACK_AB R149, R49, R51 ;  /* 0x000000333195723e */ /* 0x008fe400000000ff */
        /* <DEDUP_REMOVED lines=10> */
[----:B------:R-:W-:Y:S01]  /*13e70*/  FADD.FTZ R21, R72, R2 ;  /* 0x0000000248157221 */ /* 0x000fe20000010000 */
[C---:B------:R-:W-:Y:S05]  /*13e80*/  HMMA.16816.F32 R12, R24.reuse, R28, R12 ;  /* 0x0000001c180c723c */ /* 0x040fea000000180c */
[----:B------:R-:W-:Y:S01]  /*13e90*/  FADD.FTZ R2, R70, R0 ;  /* 0x0000000046027221 */ /* 0x000fe20000010000 */
[----:B------:R-:W-:Y:S05]  /*13ea0*/  HMMA.16816.F32 R16, R24, R30, R16 ;  /* 0x0000001e1810723c */ /* 0x000fea0000001810 */
[----:B------:R-:W-:Y:S01]  /*13eb0*/  FADD.FTZ R0, R69, R21 ;  /* 0x0000001545007221 */ /* 0x000fe20000010000 */
[C---:B------:R-:W-:Y:S05]  /*13ec0*/  HMMA.16816.F32 R136, R148.reuse, R144, R4 ;  /* 0x000000909488723c */ /* 0x040fea0000001804 */
[----:B------:R-:W-:Y:S01]  /*13ed0*/  FADD.FTZ R2, R67, R2 ;  /* 0x0000000243027221 */ /* 0x000fe20000010000 */
[----:B------:R-:W-:Y:S01]  /*13ee0*/  FADD.FTZ R21, R68, R0 ;  /* 0x0000000044157221 */ /* 0x000fe20000010000 */
[C---:B------:R-:W-:Y:S04]  /*13ef0*/  HMMA.16816.F32 R144, R148.reuse, R146, R8 ;  /* 0x000000929490723c */ /* 0x040fe80000001808 */
[----:B------:R-:W-:Y:S01]  /*13f00*/  FADD.FTZ R0, R66, R2 ;  /* 0x0000000242007221 */ /* 0x000fe20000010000 */
[----:B------:R-:W-:Y:S01]  /*13f10*/  FADD.FTZ R2, R65, R21 ;  /* 0x0000001541027221 */ /* 0x000fe20000010000 */
[C---:B----4-:R-:W-:Y:S05]  /*13f20*/  HMMA.16816.F32 R140, R148.reuse, R32, R12 ;  /* 0x00000020948c723c */ /* 0x050fea000000180c */
        /* <DEDUP_REMOVED lines=20> */
[----:B------:R-:W-:Y:S06]  /*14070*/  @P0 BRA `(.L_x_2322) ;  /* 0xffffffb000400947 */ /* 0x000fec000383ffff */
.L_x_2318:
[----:B------:R-:W1:Y:S01]  /*14080*/  SHFL.BFLY PT, R0, R243, 0x2, 0x1f ;  /* 0x0c401f00f3007f89 */ /* 0x000e6200000e0000 */
[----:B------:R-:W2:Y:S01]  /*14090*/  S2UR UR5, SR_CgaCtaId ;  /* 0x00000000000579c3 */ /* 0x000ea20000008800 */
[----:B------:R-:W-:Y:S01]  /*140a0*/  UMOV UR4, 0x400 ;  /* 0x0000040000047882 */ /* 0x000fe20000000000 */
[----:B------:R-:W-:Y:S01]  /*140b0*/  BSSY B0, `(.L_x_2323) ;  /* 0x000009e000007945 */ /* 0x000fe20003800000 */
[----:B------:R-:W3:Y:S01]  /*140c0*/  SHFL.BFLY PT, R2, R242, 0x2, 0x1f ;  /* 0x0c401f00f2027f89 */ /* 0x000ee200000e0000 */
[----:B------:R-:W4:Y:S01]  /*140d0*/  S2R R22, SR_TID.X ;  /* 0x0000000000167919 */ /* 0x000f220000002100 */
[----:B------:R-:W5:Y:S03]  /*140e0*/  S2R R18, SR_TID.X ;  /* 0x0000000000127919 */ /* 0x000f660000002100 */
        /* <DEDUP_REMOVED lines=8> */
[----:B------:R-:W-:Y:S02]  /*14170*/  LEA.HI R21, R23, R22, RZ, 0x5 ;  /* 0x0000001617157211 */ /* 0x000fe400078f28ff */
[----:B-----5:R-:W-:Y:S02]  /*14180*/  SHF.R.S32.HI R19, RZ, 0x1f, R18 ;  /* 0x0000001fff137819 */ /* 0x020fe40000011412 */
[----:B------:R-:W-:Y:S02]  /*14190*/  SHF.R.S32.HI R14, RZ, 0x5, R21 ;  /* 0x00000005ff0e7819 */ /* 0x000fe40000011415 */
[CC--:B------:R-:W-:Y:S02]  /*141a0*/  LEA.HI R8, R19.reuse, R18.reuse, RZ, 0x3 ;  /* 0x0000001213087211 */ /* 0x0c0fe400078f18ff */
[----:B------:R-:W-:Y:S01]  /*141b0*/  LEA.HI R19, R19, R18, RZ, 0x5 ;  /* 0x0000001213137211 */ /* 0x000fe200078f28ff */
[----:B--2---:R-:W-:Y:S01]  /*141c0*/  FADD.FTZ R17, R0, R4 ;  /* 0x0000000400117221 */ /* 0x004fe20000010000 */
[----:B------:R-:W-:Y:S01]  /*141d0*/  LEA.HI R0, R23, R22, RZ, 0x2 ;  /* 0x0000001617007211 */ /* 0x000fe200078f10ff */
[----:B------:R-:W-:Y:S01]  /*141e0*/  IMAD.MOV.U32 R4, RZ, RZ, 0x3f800000 ;  /* 0x3f800000ff047424 */ /* 0x000fe200078e00ff */
[----:B------:R-:W-:Y:S01]  /*141f0*/  LOP3.LUT R9, R8, 0xfffffff8, RZ, 0xc0, !PT ;  /* 0xfffffff808097812 */ /* 0x000fe200078ec0ff */
[----:B---3--:R-:W-:Y:S01]  /*14200*/  FADD.FTZ R16, R2, R5 ;  /* 0x0000000502107221 */ /* 0x008fe20000010000 */
[----:B------:R-:W-:Y:S01]  /*14210*/  LOP3.LUT R2, R0, 0xfffffffc, RZ, 0xc0, !PT ;  /* 0xfffffffc00027812 */ /* 0x000fe200078ec0ff */
[----:B------:R-:W-:Y:S01]  /*14220*/  IMAD.MOV.U32 R5, RZ, RZ, 0x3f800000 ;  /* 0x3f800000ff057424 */ /* 0x000fe200078e00ff */
[----:B------:R-:W-:Y:S01]  /*14230*/  SHF.R.S32.HI R0, RZ, 0x2, R0 ;  /* 0x00000002ff007819 */ /* 0x000fe20000011400 */
[----:B------:R-:W-:Y:S01]  /*14240*/  IMAD.IADD R9, R18, 0x1, -R9 ;  /* 0x0000000112097824 */ /* 0x000fe200078e0a09 */
[----:B------:R-:W-:Y:S01]  /*14250*/  LOP3.LUT R6, R19, 0xffffffe0, RZ, 0xc0, !PT ;  /* 0xffffffe013067812 */ /* 0x000fe200078ec0ff */
[----:B------:R-:W-:Y:S01]  /*14260*/  IMAD.IADD R2, R22, 0x1, -R2 ;  /* 0x0000000116027824 */ /* 0x000fe200078e0a02 */
[----:B------:R-:W-:-:S02]  /*14270*/  SHF.R.S32.HI R12, RZ, 0x3, R8 ;  /* 0x00000003ff0c7819 */ /* 0x000fc40000011408 */
[CC--:B------:R-:W-:Y:S01]  /*14280*/  LEA.HI R10, R23.reuse, R22.reuse, RZ, 0x6 ;  /* 0x00000016170a7211 */ /* 0x0c0fe200078f30ff */
[----:B------:R-:W-:Y:S01]  /*14290*/  IMAD R14, R14, 0x100, R2 ;  /* 0x000001000e0e7824 */ /* 0x000fe200078e0202 */
[----:B------:R-:W-:Y:S01]  /*142a0*/  SHF.R.S32.HI R2, RZ, 0x1f, R0 ;  /* 0x0000001fff027819 */ /* 0x000fe20000011400 */
[----:B------:R-:W-:Y:S01]  /*142b0*/  IMAD.IADD R18, R18, 0x1, -R6 ;  /* 0x0000000112127824 */ /* 0x000fe200078e0a06 */
[----:B------:R-:W-:Y:S02]  /*142c0*/  LEA.HI R7, R23, R22, RZ, 0x4 ;  /* 0x0000001617077211 */ /* 0x000fe400078f20ff */
[----:B------:R-:W-:Y:S02]  /*142d0*/  LEA.HI R2, R2, R0, RZ, 0x3 ;  /* 0x0000000002027211 */ /* 0x000fe400078f18ff */
[----:B------:R-:W-:Y:S02]  /*142e0*/  SHF.R.S32.HI R7, RZ, 0x4, R7 ;  /* 0x00000004ff077819 */ /* 0x000fe40000011407 */
[----:B------:R-:W-:-:S02]  /*142f0*/  LOP3.LUT R2, R2, 0xfffffff8, RZ, 0xc0, !PT ;  /* 0xfffffff802027812 */ /* 0x000fc400078ec0ff */
[----:B------:R-:W-:Y:S02]  /*14300*/  FSETP.NE.FTZ.AND P3, PT, R16, RZ, PT ;  /* 0x000000ff1000720b */ /* 0x000fe40003f75000 */
[----:B------:R-:W-:Y:S02]  /*14310*/  IADD3 R11, R0, -R2, RZ ;  /* 0x80000002000b7210 */ /* 0x000fe40007ffe0ff */
[----:B------:R-:W-:Y:S02]  /*14320*/  LEA.HI R0, R9, R9, RZ, 0x1 ;  /* 0x0000000909007211 */ /* 0x000fe400078f08ff */
[----:B------:R-:W-:Y:S01]  /*14330*/  LEA.HI R2, R8, R12, RZ, 0x1 ;  /* 0x0000000c08027211 */ /* 0x000fe200078f08ff */
[----:B------:R-:W-:Y:S01]  /*14340*/  IMAD.SHL.U32 R8, R10, 0x4, RZ ;  /* 0x000000040a087824 */ /* 0x000fe200078e00ff */
[----:B------:R-:W-:Y:S02]  /*14350*/  LOP3.LUT R6, R0, 0xfffffffe, RZ, 0xc0, !PT ;  /* 0xfffffffe00067812 */ /* 0x000fe400078ec0ff */
[----:B------:R-:W-:-:S02]  /*14360*/  LOP3.LUT R2, R2, 0xfffffffe, RZ, 0xc0, !PT ;  /* 0xfffffffe02027812 */ /* 0x000fc400078ec0ff */
[----:B------:R-:W-:Y:S01]  /*14370*/  SHF.R.S32.HI R0, RZ, 0x1, R0 ;  /* 0x00000001ff007819 */ /* 0x000fe20000011400 */
[----:B------:R-:W-:Y:S01]  /*14380*/  IMAD.IADD R13, R9, 0x1, -R6 ;  /* 0x00000001090d7824 */ /* 0x000fe200078e0a06 */
[----:B------:R-:W-:Y:S01]  /*14390*/  LEA.HI R6, R11, R11, RZ, 0x1 ;  /* 0x0000000b0b067211 */ /* 0x000fe200078f08ff */
[----:B------:R-:W-:Y:S01]  /*143a0*/  IMAD.SHL.U32 R9, R7, 0x40, RZ ;  /* 0x0000004007097824 */ /* 0x000fe200078e00ff */
[----:B------:R-:W-:Y:S01]  /*143b0*/  FSETP.NE.FTZ.AND P2, PT, R17, RZ, PT ;  /* 0x000000ff1100720b */ /* 0x000fe20003f55000 */
[----:B------:R-:W-:Y:S01]  /*143c0*/  IMAD.IADD R7, R12, 0x1, -R2 ;  /* 0x000000010c077824 */ /* 0x000fe200078e0a02 */
[----:B------:R-:W-:Y:S01]  /*143d0*/  LOP3.LUT R10, R8, 0x3fffff00, RZ, 0xc0, !PT ;  /* 0x3fffff00080a7812 */ /* 0x000fe200078ec0ff */
[----:B------:R-:W-:Y:S01]  /*143e0*/  IMAD.SHL.U32 R8, R0, 0x8, RZ ;  /* 0x0000000800087824 */ /* 0x000fe200078e00ff */
[----:B------:R-:W-:Y:S01]  /*143f0*/  SHF.R.S32.HI R0, RZ, 0x1, R6 ;  /* 0x00000001ff007819 */ /* 0x000fe20000011406 */
[----:B------:R-:W2:Y:S01]  /*14400*/  @P3 MUFU.RCP R4, R16 ;  /* 0x0000001000043308 */ /* 0x000ea20000001000 */
[----:B------:R-:W-:-:S02]  /*14410*/  LOP3.LUT R2, R9, 0xc0, RZ, 0xc0, !PT ;  /* 0x000000c009027812 */ /* 0x000fc400078ec0ff */
[----:B------:R-:W-:Y:S01]  /*14420*/  LEA R9, R7, R10, 0x5 ;  /* 0x0000000a07097211 */ /* 0x000fe200078e28ff */
[----:B------:R-:W-:Y:S01]  /*14430*/  IMAD.SHL.U32 R7, R0, 0x40, RZ ;  /* 0x0000004000077824 */ /* 0x000fe200078e00ff */
[----:B------:R-:W-:Y:S02]  /*14440*/  LOP3.LUT R6, R6, 0x1fffffe, RZ, 0xc0, !PT ;  /* 0x01fffffe06067812 */ /* 0x000fe400078ec0ff */
[----:B------:R-:W-:Y:S01]  /*14450*/  LOP3.LUT R8, R2, 0x18, R8, 0xf8, !PT ;  /* 0x0000001802087812 */ /* 0x000fe200078ef808 */
[----:B------:R-:W3:Y:S01]  /*14460*/  @P2 MUFU.RCP R5, R17 ;  /* 0x0000001100052308 */ /* 0x000ee20000001000 */
[----:B------:R-:W-:Y:S01]  /*14470*/  SHF.R.U32.HI R2, RZ, 0x3, R2 ;  /* 0x00000003ff027819 */ /* 0x000fe20000011602 */
[----:B------:R-:W-:Y:S01]  /*14480*/  IMAD.IADD R6, R11, 0x1, -R6 ;  /* 0x000000010b067824 */ /* 0x000fe200078e0a06 */
[----:B------:R-:W-:Y:S01]  /*14490*/  LOP3.LUT R7, R7, 0xc0, RZ, 0xc0, !PT ;  /* 0x000000c007077812 */ /* 0x000fe200078ec0ff */
[----:B------:R-:W-:Y:S01]  /*144a0*/  IMAD R9, R13, 0x4, R9 ;  /* 0x000000040d097824 */ /* 0x000fe200078e0209 */
[----:B------:R-:W-:Y:S01]  /*144b0*/  LOP3.LUT R8, R8, R2, RZ, 0x3c, !PT ;  /* 0x0000000208087212 */ /* 0x000fe200078e3cff */
[----:B------:R-:W-:Y:S01]  /*144c0*/  IMAD R2, R6, 0x10, R14 ;  /* 0x0000001006027824 */ /* 0x000fe200078e020e */
[----:B------:R-:W-:Y:S01]  /*144d0*/  LEA.HI R6, R7, R7, RZ, 0x1d ;  /* 0x0000000707067211 */ /* 0x000fe200078fe8ff */
[----:B------:R-:W4:Y:S01]  /*144e0*/  S2R R11, SR_CTAID.X ;  /* 0x00000000000b7919 */ /* 0x000f220000002500 */
[----:B------:R-:W-:Y:S01]  /*144f0*/  LOP3.LUT P0, RZ, R0, 0x2, RZ, 0xc0, !PT ;  /* 0x0000000200ff7812 */ /* 0x000fe2000780c0ff */
[----:B--2---:R-:W-:Y:S01]  /*14500*/  FMUL.FTZ R136, R4, R136 ;  /* 0x0000008804887220 */ /* 0x004fe20000410000 */
[----:B------:R-:W-:Y:S01]  /*14510*/  LOP3.LUT R7, R0, 0x1, RZ, 0xc0, !PT ;  /* 0x0000000100077812 */ /* 0x000fe200078ec0ff */
[----:B------:R-:W-:Y:S01]  /*14520*/  IMAD.U32 R2, R2, 0x2, R6 ;  /* 0x0000000202027824 */ /* 0x000fe200078e0006 */
[----:B------:R-:W-:Y:S01]  /*14530*/  MOV R6, 0xffffffe0 ;  /* 0xffffffe000067802 */ /* 0x000fe20000000f00 */
[C---:B------:R-:W-:Y:S01]  /*14540*/  FMUL.FTZ R137, R4.reuse, R137 ;  /* 0x0000008904897220 */ /* 0x040fe20000410000 */
[----:B------:R-:W-:Y:S01]  /*14550*/  ISETP.NE.U32.AND P1, PT, R7, 0x1, PT ;  /* 0x000000010700780c */ /* 0x000fe20003f25070 */
[----:B------:R-:W-:Y:S01]  /*14560*/  FMUL.FTZ R144, R4, R144 ;  /* 0x0000009004907220 */ /* 0x000fe20000410000 */
[----:B------:R-:W-:Y:S01]  /*14570*/  LEA R2, R2, UR5, 0x2 ;  /* 0x0000000502027c11 */ /* 0x000fe2000f8e10ff */
[C---:B---3--:R-:W-:Y:S01]  /*14580*/  FMUL.FTZ R139, R5.reuse, R139 ;  /* 0x0000008b058b7220 */ /* 0x048fe20000410000 */
[----:B------:R-:W-:Y:S01]  /*14590*/  SEL R6, R6, 0x20, !P1 ;  /* 0x0000002006067807 */ /* 0x000fe20004800000 */
[----:B------:R-:W-:Y:S01]  /*145a0*/  FMUL.FTZ R138, R5, R138 ;  /* 0x0000008a058a7220 */ /* 0x000fe20000410000 */
        /* <DEDUP_REMOVED lines=17> */
[----:B------:R-:W3:Y:S01]  /*146c0*/  LDC.64 R14, c[0x0][0x2c0] ;  /* 0x0000b000ff0e7b82 */ /* 0x000ee20000000a00 */
[----:B------:R5:W1:Y:S01]  /*146d0*/  @P3 MUFU.LG2 R10, R16 ;  /* 0x00000010000a3308 */ /* 0x000a620000000c00 */
[----:B------:R-:W-:Y:S01]  /*146e0*/  IMAD.MOV.U32 R9, RZ, RZ, -0x800000 ;  /* 0xff800000ff097424 */ /* 0x000fe200078e00ff */
[----:B------:R-:W-:Y:S04]  /*146f0*/  STS.64 [R4], R144 ;  /* 0x0000009004007388 */ /* 0x000fe80000000a00 */
[----:B------:R4:W-:Y:S01]  /*14700*/  STS.64 [R4+0x400], R146 ;  /* 0x0004009204007388 */ /* 0x0009e20000000a00 */
[----:B------:R-:W3:Y:S01]  /*14710*/  @P2 LDC R13, c[0x0][0x2e8] ;  /* 0x0000ba00ff0d2b82 */ /* 0x000ee20000000800 */
[----:B------:R-:W3:Y:S02]  /*14720*/  @P2 MUFU.LG2 R7, R17 ;  /* 0x0000001100072308 */ /* 0x000ee40000000c00 */
[----:B------:R-:W-:Y:S04]  /*14730*/  STS.64 [R0], R140 ;  /* 0x0000008c00007388 */ /* 0x000fe80000000a00 */
[----:B------:R1:W-:Y:S01]  /*14740*/  STS.64 [R0+0x400], R142 ;  /* 0x0004008e00007388 */ /* 0x0003e20000000a00 */
[----:B-----5:R-:W5:Y:S01]  /*14750*/  @P3 LDC R16, c[0x0][0x2e8] ;  /* 0x0000ba00ff103b82 */ /* 0x020f620000000800 */
[----:B------:R-:W3:Y:S01]  /*14760*/  S2R R8, SR_CTAID.Y ;  /* 0x0000000000087919 */ /* 0x000ee20000002600 */
[----:B--2---:R-:W-:Y:S01]  /*14770*/  IMAD.IADD R2, R6, 0x1, R0 ;  /* 0x0000000106027824 */ /* 0x004fe200078e0200 */
[----:B------:R-:W-:-:S04]  /*14780*/  SHF.R.S32.HI R6, RZ, 0x1f, R18 ;  /* 0x0000001fff067819 */ /* 0x000fc80000011412 */
[----:B------:R-:W-:Y:S01]  /*14790*/  STS.64 [R2], R148 ;  /* 0x0000009402007388 */ /* 0x000fe20000000a00 */
[----:B------:R-:W-:Y:S02]  /*147a0*/  LEA.HI R6, R6, R18, RZ, 0x2 ;  /* 0x0000001206067211 */ /* 0x000fe400078f10ff */
[----:B----4-:R-:W-:Y:S01]  /*147b0*/  LEA.HI R4, R23, R22, RZ, 0x3 ;  /* 0x0000001617047211 */ /* 0x010fe200078f18ff */
[----:B------:R2:W-:Y:S03]  /*147c0*/  STS.64 [R2+0x400], R150 ;  /* 0x0004009602007388 */ /* 0x0005e60000000a00 */
[----:B------:R-:W-:Y:S02]  /*147d0*/  LOP3.LUT R4, R4, 0xfffffff8, RZ, 0xc0, !PT ;  /* 0xfffffff804047812 */ /* 0x000fe400078ec0ff */
[----:B-1----:R-:W-:Y:S01]  /*147e0*/  LEA R0, R5, UR5, 0x2 ;  /* 0x0000000505007c11 */ /* 0x002fe2000f8e10ff */
[----:B------:R-:W-:Y:S01]  /*147f0*/  BAR.SYNC.DEFER_BLOCKING 0x0 ;  /* 0x0000000000007b1d */ /* 0x000fe20000010000 */
[----:B------:R-:W-:Y:S01]  /*14800*/  LOP3.LUT R5, R21, 0xffffffe0, RZ, 0xc0, !PT ;  /* 0xffffffe015057812 */ /* 0x000fe200078ec0ff */
[----:B------:R-:W-:-:S04]  /*14810*/  IMAD.IADD R4, R22, 0x1, -R4 ;  /* 0x0000000116047824 */ /* 0x000fc800078e0a04 */
[----:B------:R-:W-:Y:S02]  /*14820*/  IMAD.IADD R5, R22, 0x1, -R5 ;  /* 0x0000000116057824 */ /* 0x000fe400078e0a05 */
[----:B------:R-:W-:-:S03]  /*14830*/  IMAD.SHL.U32 R4, R4, 0x4, RZ ;  /* 0x0000000404047824 */ /* 0x000fc600078e00ff */
[----:B------:R-:W-:Y:S01]  /*14840*/  LOP3.LUT P0, RZ, R5, 0x3, RZ, 0xc0, !PT ;  /* 0x0000000305ff7812 */ /* 0x000fe2000780c0ff */
[----:B------:R-:W-:Y:S01]  /*14850*/  @P3 FMUL.FTZ R5, R10, 0.69314718246459960938 ;  /* 0x3f3172180a053820 */ /* 0x000fe20000410000 */
[----:B--2---:R-:W-:Y:S02]  /*14860*/  SHF.R.S32.HI R2, RZ, 0x5, R19 ;  /* 0x00000005ff027819 */ /* 0x004fe40000011413 */
[----:B------:R-:W1:Y:S01]  /*14870*/  LDC R19, c[0x0][0x270] ;  /* 0x00009c00ff137b82 */ /* 0x000e620000000800 */
[----:B------:R-:W2:Y:S04]  /*14880*/  LDS.128 R36, [R0] ;  /* 0x0000000000247984 */ /* 0x000ea80000000c00 */
[----:B------:R-:W4:Y:S04]  /*14890*/  LDS.128 R32, [R0+0x800] ;  /* 0x0008000000207984 */ /* 0x000f280000000c00 */
[----:B------:R-:W1:Y:S04]  /*148a0*/  LDS.128 R28, [R0+0x1000] ;  /* 0x00100000001c7984 */ /* 0x000e680000000c00 */
[----:B------:R3:W1:Y:S02]  /*148b0*/  LDS.128 R24, [R0+0x1800] ;  /* 0x0018000000187984 */ /* 0x0006640000000c00 */
[----:B---3--:R-:W-:-:S04]  /*148c0*/  SHF.R.S32.HI R0, RZ, 0x1f, R2 ;  /* 0x0000001fff007819 */ /* 0x008fc80000011402 */
[----:B------:R-:W-:-:S04]  /*148d0*/  LEA.HI R0, R0, R2, RZ, 0x2 ;  /* 0x0000000200007211 */ /* 0x000fc800078f10ff */
[----:B------:R-:W-:-:S04]  /*148e0*/  LOP3.LUT R0, R0, 0xfffffffc, RZ, 0xc0, !PT ;  /* 0xfffffffc00007812 */ /* 0x000fc800078ec0ff */
[----:B------:R-:W-:Y:S02]  /*148f0*/  IADD3 R0, R2, -R0, RZ ;  /* 0x8000000002007210 */ /* 0x000fe40007ffe0ff */
[----:B------:R-:W-:Y:S01]  /*14900*/  SHF.R.S32.HI R2, RZ, 0x2, R6 ;  /* 0x00000002ff027819 */ /* 0x000fe20000011406 */
[----:B------:R-:W-:Y:S01]  /*14910*/  IMAD R6, R8, R14, R246 ;  /* 0x0000000e08067224 */ /* 0x000fe200078e02f6 */
[----:B------:R-:W-:Y:S01]  /*14920*/  MOV R8, 0xff800000 ;  /* 0xff80000000087802 */ /* 0x000fe20000000f00 */
[----:B------:R-:W-:Y:S02]  /*14930*/  IMAD.SHL.U32 R14, R11, 0x40, RZ ;  /* 0x000000400b0e7824 */ /* 0x000fe400078e00ff */
[----:B-----5:R-:W-:Y:S01]  /*14940*/  @P3 FFMA.FTZ R8, R20, R16, R5 ;  /* 0x0000001014083223 */ /* 0x020fe20000010005 */
[----:B------:R-:W-:Y:S01]  /*14950*/  IMAD R0, R0, 0x10, R2 ;  /* 0x0000001000007824 */ /* 0x000fe200078e0202 */
[----:B------:R-:W-:Y:S01]  /*14960*/  SHF.R.S32.HI R5, RZ, 0x1f, R4 ;  /* 0x0000001fff057819 */ /* 0x000fe20000011404 */
[----:B------:R-:W-:-:S04]  /*14970*/  IMAD.MOV R2, RZ, RZ, -R246 ;  /* 0x000000ffff027224 */ /* 0x000fc800078e0af6 */
[----:B-1----:R-:W-:Y:S02]  /*14980*/  IMAD R11, R19, R2, UR4 ;  /* 0x00000004130b7e24 */ /* 0x002fe4000f8e0202 */
[----:B------:R-:W-:Y:S02]  /*14990*/  @P2 FMUL.FTZ R2, R7, 0.69314718246459960938 ;  /* 0x3f31721807022820 */ /* 0x000fe40000410000 */
[----:B------:R-:W-:Y:S02]  /*149a0*/  IMAD R6, R6, R19, R11 ;  /* 0x0000001306067224 */ /* 0x000fe400078e020b */
[----:B------:R-:W-:Y:S02]  /*149b0*/  @P2 FFMA.FTZ R9, R3, R13, R2 ;  /* 0x0000000d03092223 */ /* 0x000fe40000010002 */
[----:B------:R-:W-:Y:S01]  /*149c0*/  IMAD R6, R6, R15, R14 ;  /* 0x0000000f06067224 */ /* 0x000fe200078e020e */
[----:B--2-4-:R-:W-:Y:S06]  /*149d0*/  @P0 BRA `(.L_x_2324) ;  /* 0x00000000002c0947 */ /* 0x014fec0003800000 */
        /* <DEDUP_REMOVED lines=11> */
.L_x_2324:
[----:B------:R-:W-:Y:S05]  /*14a90*/  BSYNC B0 ;  /* 0x0000000000007941 */ /* 0x000fea0003800000 */
.L_x_2323:
[----:B------:R-:W-:Y:S01]  /*14aa0*/  ULDC UR4, c[0x0][0x2dc] ;  /* 0x0000b70000047ab9 */ /* 0x000fe20000000800 */
[C---:B-1----:R-:W-:Y:S01]  /*14ab0*/  IMAD.WIDE R2, R12.reuse, 0x20, R4 ;  /* 0x000000200c027825 */ /* 0x042fe200078e0204 */
[----:B------:R-:W-:-:S03]  /*14ac0*/  ISETP.GE.AND P3, PT, R12, R247, PT ;  /* 0x000000f70c00720c */ /* 0x000fc60003f66270 */
[----:B------:R-:W-:Y:S01]  /*14ad0*/  IMAD R0, R6, UR4, RZ ;  /* 0x0000000406007c24 */ /* 0x000fe2000f8e02ff */
[----:B------:R-:W-:Y:S01]  /*14ae0*/  ULDC.64 UR4, c[0x0][0x288] ;  /* 0x0000a20000047ab9 */ /* 0x000fe20000000a00 */
[C---:B------:R-:W-:Y:S02]  /*14af0*/  VIADD R5, R12.reuse, 0x20 ;  /* 0x000000200c057836 */ /* 0x040fe40000000000 */
[----:B------:R-:W-:Y:S01]  /*14b00*/  VIADD R7, R12, 0x10 ;  /* 0x000000100c077836 */ /* 0x000fe20000000000 */
[----:B------:R-:W-:Y:S02]  /*14b10*/  IADD3 R4, P0, R0, R2, RZ ;  /* 0x0000000200047210 */ /* 0x000fe40007f1e0ff */
[----:B------:R-:W-:Y:S01]  /*14b20*/  ISETP.GE.AND P1, PT, R5, R247, PT ;  /* 0x000000f70500720c */ /* 0x000fe20003f26270 */
[----:B------:R-:W-:Y:S01]  /*14b30*/  VIADD R5, R12, 0x30 ;  /* 0x000000300c057836 */ /* 0x000fe20000000000 */
[----:B------:R-:W-:Y:S02]  /*14b40*/  LEA.HI.X.SX32 R0, R0, R3, 0x1, P0 ;  /* 0x0000000300007211 */ /* 0x000fe400000f0eff */
[----:B------:R-:W-:-:S02]  /*14b50*/  LEA R2, P0, R4, UR4, 0x2 ;  /* 0x0000000404027c11 */ /* 0x000fc4000f8010ff */
[-C--:B------:R-:W-:Y:S02]  /*14b60*/  ISETP.GE.AND P2, PT, R7, R247.reuse, PT ;  /* 0x000000f70700720c */ /* 0x080fe40003f46270 */
[----:B------:R-:W-:Y:S02]  /*14b70*/  LEA.HI.X R3, R4, UR5, R0, 0x2, P0 ;  /* 0x0000000504037c11 */ /* 0x000fe400080f1400 */
        /* <DEDUP_REMOVED lines=8> */
.L_x_2325:
        /* <DEDUP_REMOVED lines=16> */
.L_x_5339:


//--------------------- .text._ZN5flash24flash_fwd_splitkv_kernelI23Flash_fwd_kernel_traitsILi32ELi64ELi256ELi4ELb0ELb0EN7cutlass6half_tE19Flash_kernel_traitsILi32ELi64ELi256ELi4ES3_EELb1ELb0ELb1ELb0ELb0ELb0ELb1ELb0EEEvNS_16Flash_fwd_paramsE --------------------------
	.section	.text._ZN5flash24flash_fwd_splitkv_kernelI23Flash_fwd_kernel_traitsILi32ELi64ELi256ELi4ELb0ELb0EN7cutlass6half_tE19Flash_kernel_traitsILi32ELi64ELi256ELi4ES3_EELb1ELb0ELb1ELb0ELb0ELb0ELb1ELb0EEEvNS_16Flash_fwd_paramsE,"ax",@progbits
	.align	128
        .global         _ZN5flash24flash_fwd_splitkv_kernelI23Flash_fwd_kernel_traitsILi32ELi64ELi256ELi4ELb0ELb0EN7cutlass6half_tE19Flash_kernel_traitsILi32ELi64ELi256ELi4ES3_EELb1ELb0ELb1ELb0ELb0ELb0ELb1ELb0EEEvNS_16Flash_fwd_paramsE
        .type           _ZN5flash24flash_fwd_splitkv_kernelI23Flash_fwd_kernel_traitsILi32ELi64ELi256ELi4ELb0ELb0EN7cutlass6half_tE19Flash_kernel_traitsILi32ELi64ELi256ELi4ES3_EELb1ELb0ELb1ELb0ELb0ELb0ELb1ELb0EEEvNS_16Flash_fwd_paramsE,@function
        .size           _ZN5flash24flash_fwd_splitkv_kernelI23Flash_fwd_kernel_traitsILi32ELi64ELi256ELi4ELb0ELb0EN7cutlass6half_tE19Flash_kernel_traitsILi32ELi64ELi256ELi4ES3_EELb1ELb0ELb1ELb0ELb0ELb0ELb1ELb0EEEvNS_16Flash_fwd_paramsE,(.L_x_5340 - _ZN5flash24flash_fwd_splitkv_kernelI23Flash_fwd_kernel_traitsILi32ELi64ELi256ELi4ELb0ELb0EN7cutlass6half_tE19Flash_kernel_traitsILi32ELi64ELi256ELi4ES3_EELb1ELb0ELb1ELb0ELb0ELb0ELb1ELb0EEEvNS_16Flash_fwd_paramsE)
        .other          _ZN5flash24flash_fwd_splitkv_kernelI23Flash_fwd_kernel_traitsILi32ELi64ELi256ELi4ELb0ELb0EN7cutlass6half_tE19Flash_kernel_traitsILi32ELi64ELi256ELi4ES3_EELb1ELb0ELb1ELb0ELb0ELb0ELb1ELb0EEEvNS_16Flash_fwd_paramsE,@"STO_CUDA_ENTRY STV_DEFAULT"
_ZN5flash24flash_fwd_splitkv_kernelI23Flash_fwd_kernel_traitsILi32ELi64ELi256ELi4ELb0ELb0EN7cutlass6half_tE19Flash_kernel_traitsILi32ELi64ELi256ELi4ES3_EELb1ELb0ELb1ELb0ELb0ELb0ELb1ELb0EEEvNS_16Flash_fwd_paramsE:
.text._ZN5flash24flash_fwd_splitkv_kernelI23Flash_fwd_kernel_traitsILi32ELi64ELi256ELi4ELb0ELb0EN7cutlass6half_tE19Flash_kernel_traitsILi32ELi64ELi256ELi4ES3_EELb1ELb0ELb1ELb0ELb0ELb0ELb1ELb0EEEvNS_16Flash_fwd_paramsE:
[----:B------:R-:W-:Y:S01]  /*0000*/  LDC R1, c[0x0][0x28] ;  /* 0x00000a00ff017b82 */ /* 0x000fe20000000800 */
[----:B------:R-:W-:-:S07]  /*0010*/  ULDC UR6, c[0x0][0x270] ;  /* 0x00009c0000067ab9 */ /* 0x000fce0000000800 */
[----:B------:R-:W1:Y:S01]  /*0020*/  S2UR UR26, SR_CTAID.Z ;  /* 0x00000000001a79c3 */ /* 0x000e620000002700 */
[----:B------:R-:W2:Y:S01]  /*0030*/  I2F.U32.RP R2, UR6 ;  /* 0x0000000600027d06 */ /* 0x000ea20008209000 */
[----:B------:R-:W-:Y:S01]  /*0040*/  UISETP.NE.U32.AND UP2, UPT, UR6, URZ, UPT ;  /* 0x0000003f0600728c */ /* 0x000fe2000bf45070 */
[----:B------:R-:W-:Y:S01]  /*0050*/  ULDC.64 UR8, c[0x0][0x2f0] ;  /* 0x0000bc0000087ab9 */ /* 0x000fe20000000a00 */
[----:B------:R-:W-:-:S05]  /*0060*/  ULDC.64 UR20, c[0x0][0x208] ;  /* 0x0000820000147ab9 */ /* 0x000fca0000000a00 */
[----:B--2---:R-:W2:Y:S02]  /*0070*/  MUFU.RCP R0, R2 ;  /* 0x0000000200007308 */ /* 0x004ea40000001000 */
[----:B--2---:R-:W-:-:S06]  /*0080*/  VIADD R0, R0, 0xffffffe ;  /* 0x0ffffffe00007836 */ /* 0x004fcc0000000000 */
[----:B------:R-:W2:Y:S02]  /*0090*/  F2I.FTZ.U32.TRUNC.NTZ R0, R0 ;  /* 0x0000000000007305 */ /* 0x000ea4000021f000 */
[----:B--2---:R-:W-:-:S13]  /*00a0*/  R2UR UR5, R0 ;  /* 0x00000000000572ca */ /* 0x004fda00000e0000 */
[----:B------:R-:W-:-:S04]  /*00b0*/  UIADD3 UR4, URZ, -UR5, URZ ;  /* 0x800000053f047290 */ /* 0x000fc8000fffe03f */
[----:B------:R-:W-:-:S03]  /*00c0*/  UIMAD UR7, UR4, UR6, URZ ;  /* 0x00000006040772a4 */ /* 0x000fc6000f8e023f */
[----:B------:R-:W-:Y:S02]  /*00d0*/  UMOV UR4, URZ ;  /* 0x0000003f00047c82 */ /* 0x000fe40008000000 */
[----:B------:R-:W-:-:S04]  /*00e0*/  UIMAD.WIDE.U32 UR4, UR5, UR7, UR4 ;  /* 0x00000007050472a5 */ /* 0x000fc8000f8e0004 */
[----:B-1----:R-:W-:-:S03]  /*00f0*/  UIMAD.WIDE.U32 UR14, UR5, UR26, URZ ;  /* 0x0000001a050e72a5 */ /* 0x002fc6000f8e003f */
[----:B------:R-:W-:Y:S01]  /*0100*/  ULDC.64 UR4, c[0x0][0x2f0] ;  /* 0x0000bc0000047ab9 */ /* 0x000fe20000000a00 */
[----:B------:R-:W-:Y:S02]  /*0110*/  UIADD3 UR7, -UR15, URZ, URZ ;  /* 0x0000003f0f077290 */ /* 0x000fe4000fffe13f */
[----:B------:R-:W-:Y:S02]  /*0120*/  UISETP.NE.U32.AND UP1, UPT, UR4, URZ, UPT ;  /* 0x0000003f0400728c */ /* 0x000fe4000bf25070 */
[----:B------:R-:W-:Y:S02]  /*0130*/  UIMAD UR7, UR6, UR7, UR26 ;  /* 0x00000007060772a4 */ /* 0x000fe4000f8e021a */
[----:B------:R-:W-:Y:S02]  /*0140*/  UISETP.NE.AND.EX UP1, UPT, UR5, URZ, UPT, UP1 ;  /* 0x0000003f0500728c */ /* 0x000fe4000bf25310 */
[----:B------:R-:W-:Y:S01]  /*0150*/  UISETP.GE.U32.AND UP0, UPT, UR7, UR6, UPT ;  /* 0x000000060700728c */ /* 0x000fe2000bf06070 */
[----:B------:R-:W-:-:S03]  /*0160*/  ULDC.64 UR4, c[0x0][0x300] ;  /* 0x0000c00000047ab9 */ /* 0x000fc60000000a00 */
[----:B------:R-:W-:-:S07]  /*0170*/  PLOP3.LUT P2, PT, PT, PT, UP1, 0x80, 0x0 ;  /* 0x000000000000781c */ /* 0x000fce0003f4f018 */
[----:B------:R-:W-:Y:S02]  /*0180*/  @UP0 UIADD3 UR7, UR7, -UR6, URZ ;  /* 0x8000000607070290 */ /* 0x000fe4000fffe03f */
[----:B------:R-:W-:Y:S02]  /*0190*/  @UP0 UIADD3 UR15, UR15, 0x1, URZ ;  /* 0x000000010f0f0890 */ /* 0x000fe4000fffe03f */
[----:B------:R-:W-:Y:S02]  /*01a0*/  UISETP.GE.U32.AND UP3, UPT, UR7, UR6, UPT ;  /* 0x000000060700728c */ /* 0x000fe4000bf66070 */
[----:B------:R-:W-:Y:S01]  /*01b0*/  UISETP.NE.U32.AND UP0, UPT, UR4, URZ, UPT ;  /* 0x0000003f0400728c */ /* 0x000fe2000bf05070 */
[----:B------:R-:W-:-:S03]  /*01c0*/  ULDC.U8 UR7, c[0x0][0x3c2] ;  /* 0x0000f08000077ab9 */ /* 0x000fc60000000000 */
[----:B------:R-:W-:-:S03]  /*01d0*/  UISETP.NE.AND.EX UP0, UPT, UR5, URZ, UPT, UP0 ;  /* 0x0000003f0500728c */ /* 0x000fc6000bf05300 */
[----:B------:R-:W-:Y:S02]  /*01e0*/  ULDC.64 UR4, c[0x0][0x2f8] ;  /* 0x0000be0000047ab9 */ /* 0x000fe40000000a00 */
[----:B------:R-:W-:Y:S02]  /*01f0*/  @UP3 UIADD3 UR15, UR15, 0x1, URZ ;  /* 0x000000010f0f3890 */ /* 0x000fe4000fffe03f */
[----:B------:R-:W-:Y:S01]  /*0200*/  @!UP2 ULOP3.LUT UR15, URZ, UR6, URZ, 0x33, !UPT ;  /* 0x000000063f0fa292 */ /* 0x000fe2000f8e333f */
[----:B------:R-:W-:Y:S01]  /*0210*/  PLOP3.LUT P0, PT, PT, PT, UP0, 0x80, 0x0 ;  /* 0x000000000000781c */ /* 0x000fe20003f0f008 */
[----:B------:R-:W-:Y:S02]  /*0220*/  UISETP.NE.AND UP3, UPT, UR7, URZ, UPT ;  /* 0x0000003f0700728c */ /* 0x000fe4000bf65270 */
[----:B------:R-:W-:Y:S01]  /*0230*/  UIMAD.WIDE UR8, UR15, 0x4, UR8 ;  /* 0x000000040f0878a5 */ /* 0x000fe2000f8e0208 */
[----:B------:R-:W-:Y:S01]  /*0240*/  @UP0 ULDC.64 UR10, c[0x0][0x300] ;  /* 0x0000c000000a0ab9 */ /* 0x000fe20000000a00 */
[----:B------:R-:W-:-:S02]  /*0250*/  UISETP.EQ.U32.AND UP2, UPT, UR4, URZ, UPT ;  /* 0x0000003f0400728c */ /* 0x000fc4000bf42070 */
[----:B------:R-:W-:Y:S02]  /*0260*/  @UP0 UIMAD.WIDE UR10, UR15, 0x4, UR10 ;  /* 0x000000040f0a08a5 */ /* 0x000fe4000f8e020a */
[----:B------:R-:W-:Y:S01]  /*0270*/  IMAD.U32 R10, RZ, RZ, UR8 ;  /* 0x00000008ff0a7e24 */ /* 0x000fe2000f8e00ff */
[----:B------:R-:W-:Y:S01]  /*0280*/  UISETP.EQ.OR.EX UP2, UPT, UR5, URZ, !UP3, UP2 ;  /* 0x0000003f0500728c */ /* 0x000fe2000df42720 */
[----:B------:R-:W-:Y:S01]  /*0290*/  IMAD.U32 R11, RZ, RZ, UR9 ;  /* 0x00000009ff0b7e24 */ /* 0x000fe2000f8e00ff */
[----:B------:R-:W-:Y:S01]  /*02a0*/  ULDC.64 UR8, c[0x0][0x2f8] ;  /* 0x0000be0000087ab9 */ /* 0x000fe20000000a00 */
[----:B------:R-:W-:Y:S02]  /*02b0*/  IMAD.U32 R8, RZ, RZ, UR10 ;  /* 0x0000000aff087e24 */ /* 0x000fe4000f8e00ff */
[----:B------:R-:W-:Y:S01]  /*02c0*/  IMAD.U32 R9, RZ, RZ, UR11 ;  /* 0x0000000bff097e24 */ /* 0x000fe2000f8e00ff */
[----:B------:R-:W2:Y:S04]  /*02d0*/  @P2 LDG.E R2, desc[UR20][R10.64] ;  /* 0x000000140a022981 */ /* 0x000ea8000c1e1900 */
[----:B------:R-:W3:Y:S01]  /*02e0*/  @P2 LDG.E R0, desc[UR20][R10.64+0x4] ;  /* 0x000004140a002981 */ /* 0x000ee2000c1e1900 */
[----:B------:R-:W-:Y:S01]  /*02f0*/  PLOP3.LUT P1, PT, PT, PT, UP2, 0x80, 0x0 ;  /* 0x000000000000781c */ /* 0x000fe20003f2f028 */
[----:B------:R-:W-:-:S02]  /*0300*/  UIMAD.WIDE UR8, UR15, 0x4, UR8 ;  /* 0x000000040f0878a5 */ /* 0x000fc4000f8e0208 */
[----:B------:R-:W4:Y:S04]  /*0310*/  @P0 LDG.E R3, desc[UR20][R8.64] ;  /* 0x0000001408030981 */ /* 0x000f28000c1e1900 */
[----:B------:R-:W-:Y:S02]  /*0320*/  IMAD.U32 R6, RZ, RZ, UR8 ;  /* 0x00000008ff067e24 */ /* 0x000fe4000f8e00ff */
[----:B------:R-:W-:-:S05]  /*0330*/  IMAD.U32 R7, RZ, RZ, UR9 ;  /* 0x00000009ff077e24 */ /* 0x000fca000f8e00ff */
[----:B------:R-:W5:Y:S01]  /*0340*/  @!P1 LDG.E R4, desc[UR20][R6.64] ;  /* 0x0000001406049981 */ /* 0x000f62000c1e1900 */
[----:B------:R-:W-:Y:S01]  /*0350*/  UMOV UR10, 0xffffffff ;  /* 0xffffffff000a7882 */ /* 0x000fe20000000000 */
[----:B------:R-:W-:Y:S01]  /*0360*/  UMOV UR7, URZ ;  /* 0x0000003f00077c82 */ /* 0x000fe20008000000 */
[----:B------:R-:W-:Y:S01]  /*0370*/  UMOV UR11, 0xffffffff ;  /* 0xffffffff000b7882 */ /* 0x000fe20000000000 */
[----:B------:R-:W1:Y:S08]  /*0380*/  S2UR UR22, SR_CTAID.X ;  /* 0x00000000001679c3 */ /* 0x000e700000002500 */
[----:B------:R-:W1:Y:S01]  /*0390*/  S2UR UR8, SR_CTAID.Y ;  /* 0x00000000000879c3 */ /* 0x000e620000002600 */
[----:B--2---:R-:W-:-:S02]  /*03a0*/  @P2 R2UR UR10, R2 ;  /* 0x00000000020a22ca */ /* 0x004fc400000e0000 */
[----:B---3--:R-:W-:Y:S01]  /*03b0*/  @P2 R2UR UR24, R0 ;  /* 0x00000000001822ca */ /* 0x008fe200000e0000 */
[----:B------:R-:W2:Y:S01]  /*03c0*/  S2R R2, SR_TID.X ;  /* 0x0000000000027919 */ /* 0x000ea20000002100 */
[----:B----4-:R-:W-:Y:S02]  /*03d0*/  @P0 R2UR UR7, R3 ;  /* 0x00000000030702ca */ /* 0x010fe400000e0000 */
[----:B------:R-:W-:-:S04]  /*03e0*/  ISETP.NE.U32.AND P0, PT, RZ, UR4, PT ;  /* 0x00000004ff007c0c */ /* 0x000fc8000bf05070 */
[----:B------:R-:W-:-:S05]  /*03f0*/  ISETP.NE.AND.EX P0, PT, RZ, UR5, PT, P0 ;  /* 0x00000005ff007c0c */ /* 0x000fca000bf05300 */
[----:B------:R-:W-:Y:S02]  /*0400*/  @UP1 UIADD3 UR24, UR24, -UR10, URZ ;  /* 0x8000000a18181290 */ /* 0x000fe4000fffe03f */
[----:B------:R-:W-:Y:S01]  /*0410*/  UIADD3 UR4, -UR15, URZ, URZ ;  /* 0x0000003f0f047290 */ /* 0x000fe2000fffe13f */
[----:B-----5:R-:W-:-:S03]  /*0420*/  @!P1 R2UR UR11, R4 ;  /* 0x00000000040b92ca */ /* 0x020fc600000e0000 */
[----:B------:R-:W-:Y:S01]  /*0430*/  UIMAD UR26, UR6, UR4, UR26 ;  /* 0x00000004061a72a4 */ /* 0x000fe2000f8e021a */
[----:B------:R-:W-:Y:S01]  /*0440*/  @!UP1 ULDC UR24, c[0x0][0x2c4] ;  /* 0x0000b10000189ab9 */ /* 0x000fe20000000800 */
[----:B-1----:R-:W-:Y:S10]  /*0450*/  @!P0 BRA `(.L_x_2326) ;  /* 0x00000000001c8947 */ /* 0x002ff40003800000 */
[----:B------:R-:W-:-:S13]  /*0460*/  PLOP3.LUT P0, PT, PT, PT, UP3, 0x80, 0x0 ;  /* 0x000000000000781c */ /* 0x000fda0003f0f038 */
[----:B------:R-:W3:Y:S04]  /*0470*/  @P0 LDG.E R0, desc[UR20][R6.64+0x4] ;  /* 0x0000041406000981 */ /* 0x000ee8000c1e1900 */
[----:B------:R-:W4:Y:S01]  /*0480*/  @!P0 LDG.E R3, desc[UR20][R6.64] ;  /* 0x0000001406038981 */ /* 0x000f22000c1e1900 */
[----:B---3--:R-:W-:-:S13]  /*0490*/  @P0 R2UR UR9, R0 ;  /* 0x00000000000902ca */ /* 0x008fda00000e0000 */
[----:B------:R-:W-:-:S07]  /*04a0*/  @UP3 UIADD3 UR9, UR9, -UR11, URZ ;  /* 0x8000000b09093290 */ /* 0x000fce000fffe03f */
[----:B----4-:R-:W-:Y:S01]  /*04b0*/  @!P0 R2UR UR9, R3 ;  /* 0x00000000030982ca */ /* 0x010fe200000e0000 */
[----:B------:R-:W-:-:S14]  /*04c0*/  BRA `(.L_x_2327) ;  /* 0x0000000000047947 */ /* 0x000fdc0003800000 */
.L_x_2326:
[----:B------:R-:W-:-:S05]  /*04d0*/  ULDC UR9, c[0x0][0x2c8] ;  /* 0x0000b20000097ab9 */ /* 0x000fca0000000800 */
.L_x_2327:
        /* <DEDUP_REMOVED lines=10> */
[----:B------:R-:W3:Y:S01]  /*0580*/  @P0 LDG.E R0, desc[UR20][R4.64] ;  /* 0x0000001404000981 */ /* 0x000ee2000c1e1900 */
[----:B------:R-:W-:Y:S02]  /*0590*/  UISETP.GT.AND UP1, UPT, UR24, UR22, UPT ;  /* 0x000000161800728c */ /* 0x000fe4000bf24270 */
[----:B------:R-:W-:-:S03]  /*05a0*/  @!UP2 UISETP.NE.U32.AND UP0, UPT, UR4, URZ, UPT ;  /* 0x0000003f0400a28c */ /* 0x000fc6000bf05070 */
[----:B------:R-:W-:Y:S01]  /*05b0*/  @!UP2 ULDC UR4, c[0x0][0x2cc] ;  /* 0x0000b3000004aab9 */ /* 0x000fe20000000800 */
[----:B------:R-:W-:-:S04]  /*05c0*/  @!UP2 UISETP.NE.AND.EX UP0, UPT, UR5, URZ, UPT, UP0 ;  /* 0x0000003f0500a28c */ /* 0x000fc8000bf05300 */
[----:B------:R-:W-:Y:S01]  /*05d0*/  @!UP2 USEL UR4, UR4, URZ, UP0 ;  /* 0x0000003f0404a287 */ /* 0x000fe20008000000 */
[----:B---3--:R-:W-:Y:S02]  /*05e0*/  @P0 R2UR UR19, R0 ;  /* 0x00000000001302ca */ /* 0x008fe400000e0000 */
[----:B------:R-:W-:-:S11]  /*05f0*/  PLOP3.LUT P0, PT, PT, PT, UP1, 0x80, 0x0 ;  /* 0x000000000000781c */ /* 0x000fd60003f0f018 */
[----:B------:R-:W-:Y:S02]  /*0600*/  @UP2 UIADD3 UR19, UR19, -UR7, URZ ;  /* 0x8000000713132290 */ /* 0x000fe4000fffe03f */
[----:B------:R-:W-:Y:S01]  /*0610*/  @!UP2 UIADD3 UR19, UR4, UR9, -UR7 ;  /* 0x000000090413a290 */ /* 0x000fe2000fffe807 */
[----:B------:R-:W-:Y:S11]  /*0620*/  @!P0 EXIT ;  /* 0x000000000000894d */ /* 0x000ff60003800000 */
[----:B------:R-:W-:Y:S01]  /*0630*/  ULDC UR12, c[0x0][0x10] ;  /* 0x00000400000c7ab9 */ /* 0x000fe20000000800 */
[----:B------:R-:W1:Y:S01]  /*0640*/  LDC R0, c[0x0][0x10] ;  /* 0x00000400ff007b82 */ /* 0x000e620000000800 */
[----:B------:R-:W-:Y:S01]  /*0650*/  ULDC UR5, c[0x0][0x2c8] ;  /* 0x0000b20000057ab9 */ /* 0x000fe20000000800 */
[----:B------:R-:W-:Y:S01]  /*0660*/  UMOV UR16, URZ ;  /* 0x0000003f00107c82 */ /* 0x000fe20008000000 */
[----:B------:R-:W-:Y:S02]  /*0670*/  UIADD3 UR5, UR5, 0xff, URZ ;  /* 0x000000ff05057890 */ /* 0x000fe4000fffe03f */
[----:B------:R-:W-:Y:S02]  /*0680*/  UISETP.NE.AND UP1, UPT, UR12, URZ, UPT ;  /* 0x0000003f0c00728c */ /* 0x000fe4000bf25270 */
[----:B------:R-:W-:Y:S01]  /*0690*/  USHF.R.S32.HI UR4, URZ, 0x1f, UR5 ;  /* 0x0000001f3f047899 */ /* 0x000fe20008011405 */
[----:B------:R-:W-:-:S03]  /*06a0*/  ULDC UR18, c[0x0][0x398] ;  /* 0x0000e60000127ab9 */ /* 0x000fc60000000800 */
[----:B------:R-:W-:-:S04]  /*06b0*/  ULEA.HI UR4, UR4, UR5, URZ, 0x8 ;  /* 0x0000000504047291 */ /* 0x000fc8000f8f403f */
[----:B------:R-:W-:-:S04]  /*06c0*/  ULEA.HI.SX32 UR13, UR4, UR12, 0x18 ;  /* 0x0000000c040d7291 */ /* 0x000fc8000f8fc23f */
[----:B------:R-:W-:Y:S01]  /*06d0*/  UIADD3 UR13, UR13, -0x1, URZ ;  /* 0xffffffff0d0d7890 */ /* 0x000fe2000fffe03f */
[-C--:B-1----:R-:W-:Y:S02]  /*06e0*/  IABS R3, R0.reuse ;  /* 0x0000000000037213 */ /* 0x082fe40000000000 */
[----:B------:R-:W-:Y:S02]  /*06f0*/  IABS R0, R0 ;  /* 0x0000000000007213 */ /* 0x000fe40000000000 */
[----:B------:R-:W-:-:S03]  /*0700*/  R2UR UR9, R3 ;  /* 0x00000000030972ca */ /* 0x000fc600000e0000 */
[----:B------:R-:W-:-:S10]  /*0710*/  IMAD.MOV R0, RZ, RZ, -R0 ;  /* 0x000000ffff007224 */ /* 0x000fd400078e0a00 */
[----:B------:R-:W1:Y:S08]  /*0720*/  I2F.RP R5, UR9 ;  /* 0x0000000900057d06 */ /* 0x000e700008209400 */
[----:B-1----:R-:W1:Y:S02]  /*0730*/  MUFU.RCP R4, R5 ;  /* 0x0000000500047308 */ /* 0x002e640000001000 */
[----:B-1----:R-:W-:-:S06]  /*0740*/  VIADD R4, R4, 0xffffffe ;  /* 0x0ffffffe04047836 */ /* 0x002fcc0000000000 */
[----:B------:R-:W1:Y:S02]  /*0750*/  F2I.FTZ.U32.TRUNC.NTZ R3, R4 ;  /* 0x0000000400037305 */ /* 0x000e64000021f000 */
[----:B-1----:R-:W-:Y:S01]  /*0760*/  R2UR UR17, R3 ;  /* 0x00000000031172ca */ /* 0x002fe200000e0000 */
[----:B------:R-:W-:Y:S01]  /*0770*/  IMAD.U32 R3, RZ, RZ, UR13 ;  /* 0x0000000dff037e24 */ /* 0x000fe2000f8e00ff */
[----:B------:R-:W-:-:S04]  /*0780*/  ULOP3.LUT UR13, UR13, UR12, URZ, 0x3c, !UPT ;  /* 0x0000000c0d0d7292 */ /* 0x000fc8000f8e3c3f */
[----:B------:R-:W-:-:S04]  /*0790*/  IABS R3, R3 ;  /* 0x0000000300037213 */ /* 0x000fc80000000000 */
[----:B------:R-:W-:-:S03]  /*07a0*/  R2UR UR5, R3 ;  /* 0x00000000030572ca */ /* 0x000fc600000e0000 */
[----:B------:R-:W-:-:S04]  /*07b0*/  UIADD3 UR4, URZ, -UR17, URZ ;  /* 0x800000113f047290 */ /* 0x000fc8000fffe03f */
[----:B------:R-:W-:-:S04]  /*07c0*/  UIMAD UR4, UR4, UR9, URZ ;  /* 0x00000009040472a4 */ /* 0x000fc8000f8e023f */
[----:B------:R-:W-:-:S03]  /*07d0*/  UIMAD.WIDE.U32 UR16, UR17, UR4, UR16 ;  /* 0x00000004111072a5 */ /* 0x000fc6000f8e0010 */
[----:B------:R-:W-:Y:S01]  /*07e0*/  R2UR UR4, R0 ;  /* 0x00000000000472ca */ /* 0x000fe200000e0000 */
[----:B------:R-:W-:-:S12]  /*07f0*/  UIMAD.WIDE.U32 UR16, UR17, UR5, URZ ;  /* 0x00000005111072a5 */ /* 0x000fd8000f8e003f */
[----:B------:R-:W-:-:S04]  /*0800*/  UIMAD UR4, UR17, UR4, UR5 ;  /* 0x00000004110472a4 */ /* 0x000fc8000f8e0205 */
[----:B------:R-:W-:-:S11]  /*0810*/  UISETP.GT.U32.AND UP0, UPT, UR9, UR4, UPT ;  /* 0x000000040900728c */ /* 0x000fd6000bf04070 */
[----:B------:R-:W-:Y:S02]  /*0820*/  @!UP0 UIADD3 UR4, UR4, -UR9, URZ ;  /* 0x8000000904048290 */ /* 0x000fe4000fffe03f */
[----:B------:R-:W-:Y:S02]  /*0830*/  @!UP0 UIADD3 UR17, UR17, 0x1, URZ ;  /* 0x0000000111118890 */ /* 0x000fe4000fffe03f */
[----:B------:R-:W-:Y:S02]  /*0840*/  UISETP.GE.U32.AND UP2, UPT, UR4, UR9, UPT ;  /* 0x000000090400728c */ /* 0x000fe4000bf46070 */
[----:B------:R-:W-:Y:S02]  /*0850*/  UIADD3 UR4, UR19, 0xff, URZ ;  /* 0x000000ff13047890 */ /* 0x000fe4000fffe03f */
[----:B------:R-:W-:Y:S02]  /*0860*/  UISETP.GE.AND UP0, UPT, UR13, URZ, UPT ;  /* 0x0000003f0d00728c */ /* 0x000fe4000bf06270 */
[----:B------:R-:W-:-:S04]  /*0870*/  USHF.R.S32.HI UR5, URZ, 0x1f, UR4 ;  /* 0x0000001f3f057899 */ /* 0x000fc80008011404 */
[----:B------:R-:W-:Y:S02]  /*0880*/  ULEA.HI UR4, UR5, UR4, URZ, 0x8 ;  /* 0x0000000405047291 */ /* 0x000fe4000f8f403f */
[----:B------:R-:W-:Y:S02]  /*0890*/  @UP2 UIADD3 UR17, UR17, 0x1, URZ ;  /* 0x0000000111112890 */ /* 0x000fe4000fffe03f */
[----:B------:R-:W-:Y:S02]  /*08a0*/  USHF.R.S32.HI UR4, URZ, 0x8, UR4 ;  /* 0x000000083f047899 */ /* 0x000fe40008011404 */
[----:B------:R-:W-:Y:S02]  /*08b0*/  @!UP0 UIADD3 UR17, -UR17, URZ, URZ ;  /* 0x0000003f11118290 */ /* 0x000fe4000fffe13f */
[----:B------:R-:W-:Y:S02]  /*08c0*/  @!UP1 ULOP3.LUT UR17, URZ, UR12, URZ, 0x33, !UPT ;  /* 0x0000000c3f119292 */ /* 0x000fe4000f8e333f */
[----:B------:R-:W-:Y:S01]  /*08d0*/  IMAD.U32 R3, RZ, RZ, UR4 ;  /* 0x00000004ff037e24 */ /* 0x000fe2000f8e00ff */
[----:B------:R-:W-:-:S02]  /*08e0*/  UIADD3 UR5, -UR24, 0x13f, UR22 ;  /* 0x0000013f18057890 */ /* 0x000fc4000fffe116 */
[----:B------:R-:W-:Y:S01]  /*08f0*/  UIMAD UR14, UR17, UR8, URZ ;  /* 0x00000008110e72a4 */ /* 0x000fe2000f8e023f */
[----:B------:R-:W-:Y:S01]  /*0900*/  IMAD.U32 R0, RZ, RZ, UR17 ;  /* 0x00000011ff007e24 */ /* 0x000fe2000f8e00ff */
[----:B------:R-:W-:-:S04]  /*0910*/  UIADD3 UR5, UR5, UR18, UR19 ;  /* 0x0000001205057290 */ /* 0x000fc8000fffe013 */
[----:B------:R-:W-:Y:S01]  /*0920*/  VIADDMNMX R0, R0, UR14, R3, PT ;  /* 0x0000000e00007c46 */ /* 0x000fe2000b800103 */
[----:B------:R-:W-:-:S03]  /*0930*/  USHF.R.S32.HI UR4, URZ, 0x1f, UR5 ;  /* 0x0000001f3f047899 */ /* 0x000fc60008011405 */
[----:B------:R-:W-:Y:S01]  /*0940*/  R2UR UR17, R0 ;  /* 0x00000000001172ca */ /* 0x000fe200000e0000 */
[----:B------:R-:W-:-:S04]  /*0950*/  ULEA.HI UR4, UR4, UR5, URZ, 0x8 ;  /* 0x0000000504047291 */ /* 0x000fc8000f8f403f */
[----:B------:R-:W-:-:S08]  /*0960*/  USHF.R.S32.HI UR4, URZ, 0x8, UR4 ;  /* 0x000000083f047899 */ /* 0x000fd00008011404 */
[----:B------:R-:W-:-:S04]  /*0970*/  UISETP.LT.AND UP0, UPT, UR17, UR4, UPT ;  /* 0x000000041100728c */ /* 0x000fc8000bf01270 */
[----:B------:R-:W-:-:S04]  /*0980*/  USEL UR17, UR17, UR4, UP0 ;  /* 0x0000000411117287 */ /* 0x000fc80008000000 */
[----:B------:R-:W-:-:S06]  /*0990*/  UISETP.GE.AND UP0, UPT, UR14, UR17, UPT ;  /* 0x000000110e00728c */ /* 0x000fcc000bf06270 */
[----:B------:R-:W-:-:S13]  /*09a0*/  PLOP3.LUT P0, PT, PT, PT, UP0, 0x80, 0x0 ;  /* 0x000000000000781c */ /* 0x000fda0003f0f008 */
[----:B------:R-:W-:Y:S05]  /*09b0*/  @!P0 BRA `(.L_x_2328) ;  /* 0x0000000000e88947 */ /* 0x000fea0003800000 */
[----:B--2---:R-:W-:Y:S01]  /*09c0*/  SHF.R.S32.HI R3, RZ, 0x1f, R2 ;  /* 0x0000001fff037819 */ /* 0x004fe20000011402 */
[----:B------:R-:W-:Y:S02]  /*09d0*/  ULDC.64 UR4, c[0x0][0x2c0] ;  /* 0x0000b00000047ab9 */ /* 0x000fe40000000a00 */
[----:B------:R-:W-:Y:S01]  /*09e0*/  UIMAD UR4, UR8, UR4, UR15 ;  /* 0x00000004080472a4 */ /* 0x000fe2000f8e020f */
[----:B------:R-:W-:-:S03]  /*09f0*/  LEA.HI R0, R3, R2, RZ, 0x3 ;  /* 0x0000000203007211 */ /* 0x000fc600078f18ff */
[----:B------:R-:W-:Y:S01]  /*0a00*/  UIMAD UR4, UR4, UR6, UR26 ;  /* 0x00000006040472a4 */ /* 0x000fe2000f8e021a */
[----:B------:R-:W-:Y:S01]  /*0a10*/  LOP3.LUT R5, R0, 0xfffffff8, RZ, 0xc0, !PT ;  /* 0xfffffff800057812 */ /* 0x000fe200078ec0ff */
[----:B------:R-:W-:Y:S02]  /*0a20*/  UIADD3 UR6, -UR22, UR24, URZ ;  /* 0x0000001816067290 */ /* 0x000fe4000fffe13f */
[----:B------:R-:W-:Y:S02]  /*0a30*/  UIMAD UR8, UR4, UR5, UR22 ;  /* 0x00000005040872a4 */ /* 0x000fe4000f8e0216 */
[----:B------:R-:W-:Y:S01]  /*0a40*/  IMAD.IADD R5, R2, 0x1, -R5 ;  /* 0x0000000102057824 */ /* 0x000fe200078e0a05 */
[----:B------:R-:W-:Y:S01]  /*0a50*/  SHF.R.S32.HI R2, RZ, 0x3, R0 ;  /* 0x00000003ff027819 */ /* 0x000fe20000011400 */
[----:B------:R-:W-:Y:S01]  /*0a60*/  ULDC UR5, c[0x0][0x2dc] ;  /* 0x0000b70000057ab9 */ /* 0x000fe20000000800 */
[----:B------:R-:W-:Y:S01]  /*0a70*/  ULDC UR4, c[0x0][0x2d0] ;  /* 0x0000b40000047ab9 */ /* 0x000fe20000000800 */
[C---:B------:R-:W-:Y:S01]  /*0a80*/  IMAD.SHL.U32 R8, R5.reuse, 0x4, RZ ;  /* 0x0000000405087824 */ /* 0x040fe200078e00ff */
[----:B------:R-:W-:Y:S01]  /*0a90*/  UIMAD UR5, UR8, UR5, URZ ;  /* 0x00000005080572a4 */ /* 0x000fe2000f8e023f */
[----:B------:R-:W-:Y:S01]  /*0aa0*/  VIADD R4, R2, 0x10 ;  /* 0x0000001002047836 */ /* 0x000fe20000000000 */
[----:B------:R-:W-:Y:S01]  /*0ab0*/  USHF.R.S32.HI UR7, URZ, 0x1f, UR8 ;  /* 0x0000001f3f077899 */ /* 0x000fe20008011408 */
[----:B------:R-:W-:-:S02]  /*0ac0*/  ISETP.NE.AND P3, PT, R5, RZ, PT ;  /* 0x000000ff0500720c */ /* 0x000fc40003f65270 */
[--C-:B------:R-:W-:Y:S01]  /*0ad0*/  SHF.R.S32.HI R9, RZ, 0x1f, R8.reuse ;  /* 0x0000001fff097819 */ /* 0x100fe20000011408 */
[----:B------:R-:W-:Y:S01]  /*0ae0*/  IMAD.U32 R0, RZ, RZ, UR5 ;  /* 0x00000005ff007e24 */ /* 0x000fe2000f8e00ff */
[----:B------:R-:W-:Y:S02]  /*0af0*/  ISETP.GE.AND P6, PT, R8, UR4, PT ;  /* 0x0000000408007c0c */ /* 0x000fe4000bfc6270 */
[----:B------:R-:W-:Y:S01]  /*0b00*/  ISETP.GE.AND P1, PT, R4, UR6, PT ;  /* 0x0000000604007c0c */ /* 0x000fe2000bf26270 */
[C---:B------:R-:W-:Y:S01]  /*0b10*/  IMAD.WIDE R6, R2.reuse, 0x20, R8 ;  /* 0x0000002002067825 */ /* 0x040fe200078e0208 */
[----:B------:R-:W-:Y:S02]  /*0b20*/  ISETP.GE.OR P5, PT, R2, UR6, P6 ;  /* 0x0000000602007c0c */ /* 0x000fe4000b7a6670 */
[----:B------:R-:W-:Y:S01]  /*0b30*/  ISETP.GE.OR P4, PT, R4, UR6, P6 ;  /* 0x0000000604007c0c */ /* 0x000fe2000b786670 */
[----:B------:R-:W-:Y:S01]  /*0b40*/  VIADD R4, R2, 0x30 ;  /* 0x0000003002047836 */ /* 0x000fe20000000000 */
[----:B------:R-:W-:Y:S01]  /*0b50*/  IADD3 R3, P0, R6, UR5, RZ ;  /* 0x0000000506037c10 */ /* 0x000fe2000ff1e0ff */
[----:B------:R-:W-:Y:S01]  /*0b60*/  ULDC.64 UR4, c[0x0][0x288] ;  /* 0x0000a20000047ab9 */ /* 0x000fe20000000a00 */
[----:B------:R-:W-:-:S02]  /*0b70*/  ISETP.NE.OR P1, PT, R5, RZ, P1 ;  /* 0x000000ff0500720c */ /* 0x000fc40000f25670 */
[----:B------:R-:W-:Y:S02]  /*0b80*/  LEA.HI.X.SX32 R0, R0, R7, 0x1, P0 ;  /* 0x0000000700007211 */ /* 0x000fe400000f0eff */
[C---:B------:R-:W-:Y:S02]  /*0b90*/  LEA R8, P0, R3.reuse, UR4, 0x2 ;  /* 0x0000000403087c11 */ /* 0x040fe4000f8010ff */
[C---:B------:R-:W-:Y:S02]  /*0ba0*/  ISETP.GE.OR P3, PT, R2.reuse, UR6, P3 ;  /* 0x0000000602007c0c */ /* 0x040fe40009f66670 */
[----:B------:R-:W-:Y:S01]  /*0bb0*/  LEA.HI.X R9, R3, UR5, R0, 0x2, P0 ;  /* 0x0000000503097c11 */ /* 0x000fe200080f1400 */
[C---:B------:R-:W-:Y:S01]  /*0bc0*/  VIADD R0, R2.reuse, 0x20 ;  /* 0x0000002002007836 */ /* 0x040fe20000000000 */
[----:B------:R-:W-:Y:S01]  /*0bd0*/  IADD3 R3, P2, R2, UR8, RZ ;  /* 0x0000000802037c10 */ /* 0x000fe2000ff5e0ff */
[----:B------:R-:W-:Y:S02]  /*0be0*/  ULDC.64 UR4, c[0x0][0x2b8] ;  /* 0x0000ae0000047ab9 */ /* 0x000fe40000000a00 */
[----:B------:R1:W-:Y:S01]  /*0bf0*/  @!P5 STG.E.128 desc[UR20][R8.64], RZ ;  /* 0x000000ff0800d986 */ /* 0x0003e2000c101d14 */
[----:B------:R-:W-:-:S02]  /*0c00*/  ISETP.GE.AND P0, PT, R0, UR6, PT ;  /* 0x0000000600007c0c */ /* 0x000fc4000bf06270 */
[----:B------:R-:W-:Y:S01]  /*0c10*/  ISETP.GE.OR P5, PT, R0, UR6, P6 ;  /* 0x0000000600007c0c */ /* 0x000fe2000b7a6670 */
[----:B------:R1:W-:Y:S01]  /*0c20*/  @!P4 STG.E.128 desc[UR20][R8.64+0x800], RZ ;  /* 0x000800ff0800c986 */ /* 0x0003e2000c101d14 */
[----:B------:R-:W-:Y:S02]  /*0c30*/  ISETP.NE.OR P0, PT, R5, RZ, P0 ;  /* 0x000000ff0500720c */ /* 0x000fe40000705670 */
[----:B------:R-:W-:Y:S02]  /*0c40*/  ISETP.GE.OR P6, PT, R4, UR6, P6 ;  /* 0x0000000604007c0c */ /* 0x000fe4000b7c6670 */
[----:B------:R-:W-:Y:S01]  /*0c50*/  LEA.HI.X.SX32 R0, R2, UR7, 0x1, P2 ;  /* 0x0000000702007c11 */ /* 0x000fe200090f0eff */
[----:B------:R-:W-:Y:S01]  /*0c60*/  @!P1 IMAD.MOV.U32 R2, RZ, RZ, -0x800000 ;  /* 0xff800000ff029424 */ /* 0x000fe200078e00ff */
[----:B------:R-:W-:-:S04]  /*0c70*/  LEA R6, P2, R3, UR4, 0x2 ;  /* 0x0000000403067c11 */ /* 0x000fc8000f8410ff */
[----:B------:R-:W-:Y:S01]  /*0c80*/  LEA.HI.X R7, R3, UR5, R0, 0x2, P2 ;  /* 0x0000000503077c11 */ /* 0x000fe200090f1400 */
[----:B------:R1:W-:Y:S01]  /*0c90*/  @!P5 STG.E.128 desc[UR20][R8.64+0x1000], RZ ;  /* 0x001000ff0800d986 */ /* 0x0003e2000c101d14 */
[----:B------:R-:W-:Y:S02]  /*0ca0*/  @!P3 IMAD.MOV.U32 R3, RZ, RZ, -0x800000 ;  /* 0xff800000ff03b424 */ /* 0x000fe400078e00ff */
[----:B------:R-:W-:Y:S01]  /*0cb0*/  @!P0 IMAD.MOV.U32 R0, RZ, RZ, -0x800000 ;  /* 0xff800000ff008424 */ /* 0x000fe200078e00ff */
[----:B------:R1:W-:Y:S04]  /*0cc0*/  @!P6 STG.E.128 desc[UR20][R8.64+0x1800], RZ ;  /* 0x001800ff0800e986 */ /* 0x0003e8000c101d14 */
[----:B------:R1:W-:Y:S01]  /*0cd0*/  @!P0 STG.E desc[UR20][R6.64+0x80], R0 ;  /* 0x0000800006008986 */ /* 0x0003e2000c101914 */
[----:B------:R-:W-:-:S03]  /*0ce0*/  ISETP.GE.AND P0, PT, R4, UR6, PT ;  /* 0x0000000604007c0c */ /* 0x000fc6000bf06270 */
[----:B------:R1:W-:Y:S01]  /*0cf0*/  @!P3 STG.E desc[UR20][R6.64], R3 ;  /* 0x000000030600b986 */ /* 0x0003e2000c101914 */
[----:B------:R-:W-:-:S03]  /*0d00*/  ISETP.NE.OR P0, PT, R5, RZ, P0 ;  /* 0x000000ff0500720c */ /* 0x000fc60000705670 */
[----:B------:R1:W-:Y:S10]  /*0d10*/  @!P1 STG.E desc[UR20][R6.64+0x40], R2 ;  /* 0x0000400206009986 */ /* 0x0003f4000c101914 */
[----:B------:R-:W-:Y:S05]  /*0d20*/  @P0 EXIT ;  /* 0x000000000000094d */ /* 0x000fea0003800000 */
[----:B-1----:R-:W-:-:S05]  /*0d30*/  MOV R3, 0xff800000 ;  /* 0xff80000000037802 */ /* 0x002fca0000000f00 */
[----:B------:R-:W-:Y:S01]  /*0d40*/  STG.E desc[UR20][R6.64+0xc0], R3 ;  /* 0x0000c00306007986 */ /* 0x000fe2000c101914 */
[----:B------:R-:W-:Y:S05]  /*0d50*/  EXIT ;  /* 0x000000000000794d */ /* 0x000fea0003800000 */
.L_x_2328:
        /* <DEDUP_REMOVED lines=9> */
[----:B------:R-:W3:Y:S01]  /*0df0*/  @P0 LDG.E R4, desc[UR20][R4.64] ;  /* 0x0000001404040981 */ /* 0x000ee2000c1e1900 */
[----:B------:R-:W-:Y:S01]  /*0e00*/  ISETP.NE.U32.AND P2, PT, RZ, UR4, PT ;  /* 0x00000004ff007c0c */ /* 0x000fe2000bf45070 */
[----:B------:R-:W-:Y:S01]  /*0e10*/  UMOV UR6, UR15 ;  /* 0x0000000f00067c82 */ /* 0x000fe20008000000 */
[----:B------:R-:W-:Y:S02]  /*0e20*/  PLOP3.LUT P1, PT, PT, PT, PT, 0x8, 0x0 ;  /* 0x000000000000781c */ /* 0x000fe40003f2e170 */
[----:B------:R-:W-:Y:S02]  /*0e30*/  CS2R R238, SRZ ;  /* 0x0000000000ee7805 */ /* 0x000fe4000001ff00 */
[----:B------:R-:W-:Y:S02]  /*0e40*/  ISETP.NE.AND.EX P2, PT, RZ, UR5, PT, P2 ;  /* 0x00000005ff007c0c */ /* 0x000fe4000bf45320 */
[----:B---3--:R-:W-:-:S11]  /*0e50*/  @P0 R2UR UR6, R4 ;  /* 0x00000000040602ca */ /* 0x008fd600000e0000 */
        /* <DEDUP_REMOVED lines=12> */
.L_x_2329:
[----:B------:R-:W-:Y:S05]  /*0f20*/  @!P1 BRA `(.L_x_2330) ;  /* 0x0000000400589947 */ /* 0x000fea0003800000 */
[----:B------:R-:W1:Y:S01]  /*0f30*/  LDC R15, c[0x0][0x380] ;  /* 0x0000e000ff0f7b82 */ /* 0x000e620000000800 */
[----:B------:R-:W-:Y:S01]  /*0f40*/  ULEA UR7, UR17, 0xffffff00, 0x8 ;  /* 0xffffff0011077891 */ /* 0x000fe2000f8e403f */
[----:B------:R-:W-:Y:S01]  /*0f50*/  MOV R8, RZ ;  /* 0x000000ff00087202 */ /* 0x000fe20000000f00 */
[----:B------:R-:W-:Y:S01]  /*0f60*/  ULDC.64 UR4, c[0x0][0x230] ;  /* 0x00008c0000047ab9 */ /* 0x000fe20000000a00 */
[----:B------:R-:W-:-:S03]  /*0f70*/  ULDC.64 UR8, c[0x0][0x248] ;  /* 0x0000920000087ab9 */ /* 0x000fc60000000a00 */
        /* <DEDUP_REMOVED lines=13> */
[----:B------:R-:W-:Y:S01]  /*1050*/  IMAD R3, R4, R3, R0 ;  /* 0x0000000304037224 */ /* 0x000fe200078e0200 */
[----:B------:R-:W-:-:S04]  /*1060*/  LOP3.LUT R0, R15, UR7, RZ, 0x3c, !PT ;  /* 0x000000070f007c12 */ /* 0x000fc8000f8e3cff */
        /* <DEDUP_REMOVED lines=11> */
[----:B------:R-:W3:Y:S01]  /*1120*/  LDG.E R4, desc[UR20][R12.64] ;  /* 0x000000140c047981 */ /* 0x000ee2000c1e1900 */
[----:B-1----:R-:W-:Y:S01]  /*1130*/  IABS R6, R0 ;  /* 0x0000000000067213 */ /* 0x002fe20000000000 */
[----:B------:R-:W-:-:S03]  /*1140*/  IMAD.U32 R3, RZ, RZ, UR26 ;  /* 0x0000001aff037e24 */ /* 0x000fc6000f8e00ff */
[----:B------:R-:W1:Y:S02]  /*1150*/  I2F.RP R10, R6 ;  /* 0x00000006000a7306 */ /* 0x000e640000209400 */
[----:B------:R-:W-:-:S06]  /*1160*/  IABS R3, R3 ;  /* 0x0000000300037213 */ /* 0x000fcc0000000000 */
[----:B-1----:R-:W1:Y:S02]  /*1170*/  MUFU.RCP R9, R10 ;  /* 0x0000000a00097308 */ /* 0x002e640000001000 */
[----:B-1----:R-:W-:-:S06]  /*1180*/  VIADD R9, R9, 0xffffffe ;  /* 0x0ffffffe09097836 */ /* 0x002fcc0000000000 */
[----:B------:R-:W1:Y:S02]  /*1190*/  F2I.FTZ.U32.TRUNC.NTZ R9, R9 ;  /* 0x0000000900097305 */ /* 0x000e64000021f000 */
[----:B-1----:R-:W-:-:S05]  /*11a0*/  IADD3 R5, RZ, -R9, RZ ;  /* 0x80000009ff057210 */ /* 0x002fca0007ffe0ff */
        /* <DEDUP_REMOVED lines=14> */
[----:B------:R-:W-:Y:S02]  /*1290*/  @P3 IADD3 R3, R3, 0x1, RZ ;  /* 0x0000000103033810 */ /* 0x000fe40007ffe0ff */
[----:B---3--:R-:W-:Y:S02]  /*12a0*/  R2UR UR12, R4 ;  /* 0x00000000040c72ca */ /* 0x008fe400000e0000 */
[----:B------:R-:W-:-:S04]  /*12b0*/  LOP3.LUT R4, R0, UR26, RZ, 0x3c, !PT ;  /* 0x0000001a00047c12 */ /* 0x000fc8000f8e3cff */
[----:B------:R-:W-:Y:S01]  /*12c0*/  ISETP.GE.AND P0, PT, R4, RZ, PT ;  /* 0x000000ff0400720c */ /* 0x000fe20003f06270 */
[----:B------:R-:W-:-:S06]  /*12d0*/  IMAD R4, R5, UR8, RZ ;  /* 0x0000000805047c24 */ /* 0x000fcc000f8e02ff */
        /* <DEDUP_REMOVED lines=11> */
[----:B------:R-:W-:Y:S01]  /*1390*/  ULDC.64 UR6, c[0x0][0x260] ;  /* 0x0000980000067ab9 */ /* 0x000fe20000000a00 */
[----:B------:R-:W-:-:S03]  /*13a0*/  MOV R18, R3 ;  /* 0x0000000300127202 */ /* 0x000fc60000000f00 */
[----:B------:R-:W-:Y:S01]  /*13b0*/  MOV R7, UR4 ;  /* 0x0000000400077c02 */ /* 0x000fe20008000f00 */
        /* <DEDUP_REMOVED lines=9> */
[----:B------:R-:W-:Y:S02]  /*1450*/  IMAD R0, R3, UR7, R0 ;  /* 0x0000000703007c24 */ /* 0x000fe4000f8e0200 */
[----:B------:R-:W-:-:S03]  /*1460*/  IMAD.MOV.U32 R4, RZ, RZ, R8 ;  /* 0x000000ffff047224 */ /* 0x000fc600078e0008 */
[----:B------:R-:W-:Y:S01]  /*1470*/  IADD3 R6, R9, R0, RZ ;  /* 0x0000000009067210 */ /* 0x000fe20007ffe0ff */
[----:B------:R-:W-:Y:S06]  /*1480*/  BRA `(.L_x_2331) ;  /* 0x0000000400507947 */ /* 0x000fec0003800000 */
.L_x_2330:
[----:B------:R-:W1:Y:S01]  /*1490*/  LDC R0, c[0x0][0x278] ;  /* 0x00009e00ff007b82 */ /* 0x000e620000000800 */
[----:B------:R-:W-:Y:S01]  /*14a0*/  MOV R3, UR26 ;  /* 0x0000001a00037c02 */ /* 0x000fe20008000f00 */
[----:B------:R-:W-:Y:S02]  /*14b0*/  UISETP.NE.AND UP0, UPT, UR11, -0x1, UPT ;  /* 0xffffffff0b00788c */ /* 0x000fe4000bf05270 */
[----:B------:R-:W-:Y:S01]  /*14c0*/  ULEA UR12, UR17, 0xffffff00, 0x8 ;  /* 0xffffff00110c7891 */ /* 0x000fe2000f8e403f */
[----:B------:R-:W-:-:S03]  /*14d0*/  IABS R3, R3 ;  /* 0x0000000300037213 */ /* 0x000fc60000000000 */
[----:B------:R-:W-:Y:S01]  /*14e0*/  PLOP3.LUT P0, PT, PT, PT, UP0, 0x80, 0x0 ;  /* 0x000000000000781c */ /* 0x000fe20003f0f008 */
[----:B------:R-:W-:-:S04]  /*14f0*/  USHF.R.S32.HI UR13, URZ, 0x1f, UR12 ;  /* 0x0000001f3f0d7899 */ /* 0x000fc8000801140c */
[----:B------:R-:W-:Y:S01]  /*1500*/  @UP0 UIADD3 UR5, UR7, UR11, URZ ;  /* 0x0000000b07050290 */ /* 0x000fe2000fffe03f */
[----:B------:R-:W-:-:S03]  /*1510*/  @UP0 ULDC.64 UR8, c[0x0][0x248] ;  /* 0x0000920000080ab9 */ /* 0x000fc60000000a00 */
[----:B------:R-:W-:Y:S02]  /*1520*/  @UP0 UIMAD.WIDE.U32 UR28, UR5, UR8, URZ ;  /* 0x00000008051c02a5 */ /* 0x000fe4000f8e003f */
[----:B------:R-:W-:-:S04]  /*1530*/  @UP0 UIMAD UR5, UR5, UR9, URZ ;  /* 0x00000009050502a4 */ /* 0x000fc8000f8e023f */
[----:B------:R-:W-:Y:S01]  /*1540*/  @UP0 UIADD3 UR5, UR29, UR5, URZ ;  /* 0x000000051d050290 */ /* 0x000fe2000fffe03f */
[----:B-1----:R-:W-:Y:S01]  /*1550*/  IABS R7, R0 ;  /* 0x0000000000077213 */ /* 0x002fe20000000000 */
[----:B------:R-:W-:Y:S01]  /*1560*/  @UP0 UMOV UR16, UR28 ;  /* 0x0000001c00100c82 */ /* 0x000fe20008000000 */
[----:B------:R-:W-:Y:S02]  /*1570*/  ISETP.NE.AND P2, PT, R0, RZ, PT ;  /* 0x000000ff0000720c */ /* 0x000fe40003f45270 */
        /* <DEDUP_REMOVED lines=8> */
[----:B------:R-:W-:Y:S02]  /*1600*/  IMAD.HI.U32 R18, R4, R3, RZ ;  /* 0x0000000304127227 */ /* 0x000fe400078e00ff */
[----:B------:R-:W1:Y:S02]  /*1610*/  LDC.64 R4, c[0x0][0x260] ;  /* 0x00009800ff047b82 */ /* 0x000e640000000a00 */
[----:B------:R-:W-:-:S04]  /*1620*/  IMAD.MOV R6, RZ, RZ, -R18 ;  /* 0x000000ffff067224 */ /* 0x000fc800078e0a12 */
[----:B------:R-:W-:Y:S01]  /*1630*/  IMAD R6, R7, R6, R3 ;  /* 0x0000000607067224 */ /* 0x000fe200078e0203 */
[----:B------:R-:W-:-:S04]  /*1640*/  LOP3.LUT R3, R0, UR26, RZ, 0x3c, !PT ;  /* 0x0000001a00037c12 */ /* 0x000fc8000f8e3cff */
[----:B------:R-:W-:Y:S02]  /*1650*/  ISETP.GT.U32.AND P5, PT, R7, R6, PT ;  /* 0x000000060700720c */ /* 0x000fe40003fa4070 */
[----:B------:R-:W-:-:S11]  /*1660*/  ISETP.GE.AND P3, PT, R3, RZ, PT ;  /* 0x000000ff0300720c */ /* 0x000fd60003f66270 */
        /* <DEDUP_REMOVED lines=18> */
.L_x_2332:
[----:B------:R-:W-:Y:S01]  /*1790*/  UIMAD UR4, UR13, UR8, URZ ;  /* 0x000000080d0472a4 */ /* 0x000fe2000f8e023f */
[----:B------:R-:W-:Y:S01]  /*17a0*/  @!P3 IADD3 R18, -R18, RZ, RZ ;  /* 0x000000ff1212b210 */ /* 0x000fe20007ffe1ff */
[----:B------:R-:W-:Y:S01]  /*17b0*/  UMOV UR28, UR16 ;  /* 0x00000010001c7c82 */ /* 0x000fe20008000000 */
[----:B------:R-:W-:Y:S01]  /*17c0*/  UMOV UR29, UR5 ;  /* 0x00000005001d7c82 */ /* 0x000fe20008000000 */
[----:B------:R-:W-:Y:S01]  /*17d0*/  UIMAD UR4, UR9, UR12, UR4 ;  /* 0x0000000c090472a4 */ /* 0x000fe2000f8e0204 */
[----:B------:R-:W-:Y:S01]  /*17e0*/  @!P2 LOP3.LUT R18, RZ, R0, RZ, 0x33, !PT ;  /* 0x00000000ff12a212 */ /* 0x000fe200078e33ff */
[----:B------:R-:W-:Y:S01]  /*17f0*/  UIMAD.WIDE.U32 UR28, UR8, UR12, UR28 ;  /* 0x0000000c081c72a5 */ /* 0x000fe2000f8e001c */
[----:B------:R-:W-:Y:S01]  /*1800*/  MOV R15, UR12 ;  /* 0x0000000c000f7c02 */ /* 0x000fe20008000f00 */
[----:B------:R-:W-:Y:S01]  /*1810*/  @UP0 UIADD3 UR11, UR7, UR11, URZ ;  /* 0x0000000b070b0290 */ /* 0x000fe2000fffe03f */
[----:B------:R-:W-:Y:S01]  /*1820*/  SHF.R.S32.HI R11, RZ, 0x1f, R18 ;  /* 0x0000001fff0b7819 */ /* 0x000fe20000011412 */
[----:B------:R-:W-:-:S02]  /*1830*/  UIADD3 UR4, UR29, UR4, URZ ;  /* 0x000000041d047290 */ /* 0x000fc4000fffe03f */
[----:B------:R-:W-:Y:S01]  /*1840*/  MOV R7, UR29 ;  /* 0x0000001d00077c02 */ /* 0x000fe20008000f00 */
[----:B------:R-:W-:Y:S02]  /*1850*/  IMAD.U32 R6, RZ, RZ, UR28 ;  /* 0x0000001cff067e24 */ /* 0x000fe4000f8e00ff */
[-C--:B-1----:R-:W-:Y:S02]  /*1860*/  IMAD R0, R11, R4.reuse, RZ ;  /* 0x000000040b007224 */ /* 0x082fe400078e02ff */
[----:B------:R-:W-:Y:S01]  /*1870*/  IMAD.U32 R7, RZ, RZ, UR4 ;  /* 0x00000004ff077e24 */ /* 0x000fe2000f8e00ff */
[----:B------:R-:W-:Y:S01]  /*1880*/  @UP0 ULDC.64 UR4, c[0x0][0x250] ;  /* 0x0000940000040ab9 */ /* 0x000fe20000000a00 */
[C---:B------:R-:W-:Y:S01]  /*1890*/  IMAD R0, R18.reuse, R5, R0 ;  /* 0x0000000512007224 */ /* 0x040fe200078e0200 */
[----:B------:R-:W-:Y:S01]  /*18a0*/  @UP0 UIMAD.WIDE.U32 UR28, UR11, UR4, URZ ;  /* 0x000000040b1c02a5 */ /* 0x000fe2000f8e003f */
[----:B------:R-:W-:Y:S01]  /*18b0*/  IMAD.WIDE.U32 R6, R18, R4, R6 ;  /* 0x0000000412067225 */ /* 0x000fe200078e0006 */
[----:B------:R-:W-:-:S02]  /*18c0*/  MOV R5, UR13 ;  /* 0x0000000d00057c02 */ /* 0x000fc40008000f00 */
[----:B------:R-:W-:Y:S01]  /*18d0*/  @UP0 UIMAD UR25, UR11, UR5, UR29 ;  /* 0x000000050b1902a4 */ /* 0x000fe2000f8e021d */
[----:B------:R-:W-:Y:S01]  /*18e0*/  MOV R4, R6 ;  /* 0x0000000600047202 */ /* 0x000fe20000000f00 */
[----:B------:R-:W-:Y:S01]  /*18f0*/  IMAD.IADD R6, R7, 0x1, R0 ;  /* 0x0000000107067824 */ /* 0x000fe200078e0200 */
        /* <DEDUP_REMOVED lines=13> */
.L_x_2331:
[----:B------:R-:W-:Y:S01]  /*19d0*/  UISETP.NE.AND UP0, UPT, UR10, -0x1, UPT ;  /* 0xffffffff0a00788c */ /* 0x000fe2000bf05270 */
[----:B--2---:R-:W-:Y:S01]  /*19e0*/  SHF.R.S32.HI R7, RZ, 0x1f, R2 ;  /* 0x0000001fff077819 */ /* 0x004fe20000011402 */
[----:B------:R-:W1:Y:S01]  /*19f0*/  S2R R13, SR_CTAID.X ;  /* 0x00000000000d7919 */ /* 0x000e620000002500 */
[----:B------:R-:W2:Y:S01]  /*1a00*/  S2UR UR29, SR_CgaCtaId ;  /* 0x00000000001d79c3 */ /* 0x000ea20000008800 */
[----:B------:R-:W-:Y:S01]  /*1a10*/  USHF.R.S32.HI UR23, URZ, 0x1f, UR26 ;  /* 0x0000001f3f177899 */ /* 0x000fe2000801141a */
[CC--:B------:R-:W-:Y:S01]  /*1a20*/  LEA.HI R21, R7.reuse, R2.reuse, RZ, 0x2 ;  /* 0x0000000207157211 */ /* 0x0c0fe200078f10ff */
[----:B------:R-:W-:Y:S01]  /*1a30*/  UMOV UR30, 0x400 ;  /* 0x00000400001e7882 */ /* 0x000fe20000000000 */
[-C--:B------:R-:W-:Y:S01]  /*1a40*/  LEA.HI R3, R7, R2.reuse, RZ, 0x3 ;  /* 0x0000000207037211 */ /* 0x080fe200078f18ff */
[----:B------:R-:W-:Y:S01]  /*1a50*/  BSSY B0, `(.L_x_2333) ;  /* 0x0000052000007945 */ /* 0x000fe20003800000 */
[----:B------:R-:W-:Y:S02]  /*1a60*/  LOP3.LUT R9, R21, 0xfffffffc, RZ, 0xc0, !PT ;  /* 0xfffffffc15097812 */ /* 0x000fe400078ec0ff */
[----:B------:R-:W-:Y:S01]  /*1a70*/  @UP0 ULDC.64 UR4, c[0x0][0x240] ;  /* 0x0000900000040ab9 */ /* 0x000fe20000000a00 */
[----:B------:R-:W-:Y:S01]  /*1a80*/  SHF.R.S32.HI R0, RZ, 0x3, R3 ;  /* 0x00000003ff007819 */ /* 0x000fe20000011403 */
[----:B------:R-:W-:Y:S01]  /*1a90*/  @UP0 UIMAD.WIDE.U32 UR6, UR10, UR4, URZ ;  /* 0x000000040a0602a5 */ /* 0x000fe2000f8e003f */
[----:B------:R-:W-:Y:S01]  /*1aa0*/  SHF.R.S32.HI R16, RZ, 0x2, R21 ;  /* 0x00000002ff107819 */ /* 0x000fe20000011415 */
[----:B------:R-:W-:Y:S01]  /*1ab0*/  IMAD.IADD R236, R2, 0x1, -R9 ;  /* 0x0000000102ec7824 */ /* 0x000fe200078e0a09 */
[----:B------:R-:W-:Y:S01]  /*1ac0*/  LEA.HI R182, R7, R2, RZ, 0x5 ;  /* 0x0000000207b67211 */ /* 0x000fe200078f28ff */
[----:B------:R-:W-:Y:S01]  /*1ad0*/  @UP0 UIMAD UR10, UR10, UR5, UR7 ;  /* 0x000000050a0a02a4 */ /* 0x000fe2000f8e0207 */
[----:B------:R-:W-:Y:S01]  /*1ae0*/  IMAD.SHL.U32 R9, R0, 0x40, RZ ;  /* 0x0000004000097824 */ /* 0x000fe200078e00ff */
[----:B------:R-:W-:Y:S01]  /*1af0*/  @!UP0 USHF.R.S32.HI UR7, URZ, 0x1f, UR15 ;  /* 0x0000001f3f078899 */ /* 0x000fe2000801140f */
[----:B------:R-:W-:Y:S01]  /*1b00*/  LEA.HI R21, R21, R16, RZ, 0x1 ;  /* 0x0000001015157211 */ /* 0x000fe200078f08ff */
[----:B------:R-:W-:Y:S01]  /*1b10*/  @!UP0 ULDC.64 UR4, c[0x0][0x228] ;  /* 0x00008a0000048ab9 */ /* 0x000fe20000000a00 */
[----:B------:R-:W-:Y:S01]  /*1b20*/  IMAD.SHL.U32 R236, R236, 0x8, RZ ;  /* 0x00000008ecec7824 */ /* 0x000fe200078e00ff */
[----:B------:R-:W-:Y:S01]  /*1b30*/  @!UP0 UIMAD UR7, UR7, UR4, URZ ;  /* 0x00000004070782a4 */ /* 0x000fe2000f8e023f */
[----:B------:R-:W-:Y:S01]  /*1b40*/  LOP3.LUT R9, R9, 0xc0, RZ, 0xc0, !PT ;  /* 0x000000c009097812 */ /* 0x000fe200078ec0ff */
[----:B------:R-:W-:Y:S01]  /*1b50*/  @!UP0 UIMAD.WIDE.U32 UR12, UR15, UR4, URZ ;  /* 0x000000040f0c82a5 */ /* 0x000fe2000f8e003f */
[----:B------:R-:W-:Y:S01]  /*1b60*/  LOP3.LUT R21, R21, 0x7fffffe, RZ, 0xc0, !PT ;  /* 0x07fffffe15157812 */ /* 0x000fe200078ec0ff */
[----:B------:R-:W-:Y:S01]  /*1b70*/  @!UP0 UIMAD UR11, UR15, UR5, UR7 ;  /* 0x000000050f0b82a4 */ /* 0x000fe2000f8e0207 */
[----:B------:R-:W-:Y:S01]  /*1b80*/  LOP3.LUT R8, R9, 0x18, R236, 0xf8, !PT ;  /* 0x0000001809087812 */ /* 0x000fe200078ef8ec */
[----:B------:R-:W-:Y:S01]  /*1b90*/  UIADD3 UR7, -UR22, UR24, URZ ;  /* 0x0000001816077290 */ /* 0x000fe2000fffe13f */
[----:B------:R-:W-:Y:S01]  /*1ba0*/  SHF.R.S32.HI R178, RZ, 0x5, R182 ;  /* 0x00000005ffb27819 */ /* 0x000fe200000114b6 */
[----:B------:R-:W-:Y:S01]  /*1bb0*/  @!UP0 UIADD3 UR10, UR13, UR11, URZ ;  /* 0x0000000b0d0a8290 */ /* 0x000fe2000fffe03f */
[----:B------:R-:W-:Y:S01]  /*1bc0*/  SHF.R.U32.HI R9, RZ, 0x3, R9 ;  /* 0x00000003ff097819 */ /* 0x000fe20000011609 */
[----:B------:R-:W-:Y:S01]  /*1bd0*/  @!UP0 UMOV UR6, UR12 ;  /* 0x0000000c00068c82 */ /* 0x000fe20008000000 */
[----:B------:R-:W-:Y:S01]  /*1be0*/  IMAD.IADD R21, R16, 0x1, -R21 ;  /* 0x0000000110157824 */ /* 0x000fe200078e0a15 */
[----:B------:R-:W-:Y:S01]  /*1bf0*/  SHF.R.S32.HI R19, RZ, 0x1f, R236 ;  /* 0x0000001fff137819 */ /* 0x000fe200000114ec */
[----:B------:R-:W-:Y:S01]  /*1c00*/  ULDC.64 UR4, c[0x0][0x258] ;  /* 0x0000960000047ab9 */ /* 0x000fe20000000a00 */
[----:B------:R-:W-:Y:S01]  /*1c10*/  IADD3 R20, P0, R236, UR6, RZ ;  /* 0x00000006ec147c10 */ /* 0x000fe2000ff1e0ff */
[----:B------:R-:W-:Y:S01]  /*1c20*/  IMAD R218, R178, 0x8, R21 ;  /* 0x00000008b2da7824 */ /* 0x000fe200078e0215 */
[----:B------:R-:W-:Y:S01]  /*1c30*/  LOP3.LUT R9, R8, R9, RZ, 0x3c, !PT ;  /* 0x0000000908097212 */ /* 0x000fe200078e3cff */
[----:B------:R-:W-:Y:S01]  /*1c40*/  IMAD.U32 R8, RZ, RZ, UR4 ;  /* 0x00000004ff087e24 */ /* 0x000fe2000f8e00ff */
[----:B------:R-:W-:Y:S01]  /*1c50*/  IADD3.X R21, R19, UR10, RZ, P0, !PT ;  /* 0x0000000a13157c10 */ /* 0x000fe200087fe4ff */
[----:B------:R-:W-:Y:S01]  /*1c60*/  UIADD3 UR6, UR17, -0x1, URZ ;  /* 0xffffffff11067890 */ /* 0x000fe2000fffe03f */
[----:B------:R-:W-:Y:S01]  /*1c70*/  ISETP.GE.AND P0, PT, R16, UR7, PT ;  /* 0x0000000710007c0c */ /* 0x000fe2000bf06270 */
[----:B------:R-:W-:Y:S01]  /*1c80*/  IMAD.U32 R218, R218, 0x20, R9 ;  /* 0x00000020dada7824 */ /* 0x000fe200078e0009 */
[----:B------:R-:W-:Y:S01]  /*1c90*/  SHF.R.S32.HI R17, RZ, 0x1f, R16 ;  /* 0x0000001fff117819 */ /* 0x000fe20000011410 */
[----:B------:R-:W-:Y:S01]  /*1ca0*/  UIMAD UR27, UR23, UR4, URZ ;  /* 0x00000004171b72a4 */ /* 0x000fe2000f8e023f */
[----:B------:R-:W-:Y:S01]  /*1cb0*/  IMAD.WIDE.U32 R8, R8, UR26, R20 ;  /* 0x0000001a08087c25 */ /* 0x000fe2000f8e0014 */
[----:B------:R-:W-:Y:S01]  /*1cc0*/  IADD3 R176, P3, R16, R15, RZ ;  /* 0x0000000f10b07210 */ /* 0x000fe20007f7e0ff */
[----:B------:R-:W-:Y:S01]  /*1cd0*/  ULDC.64 UR12, c[0x0][0x268] ;  /* 0x00009a00000c7ab9 */ /* 0x000fe20000000a00 */
[C---:B------:R-:W-:Y:S01]  /*1ce0*/  IADD3 R20, P2, R236.reuse, UR28, RZ ;  /* 0x0000001cec147c10 */ /* 0x040fe2000ff5e0ff */
[----:B------:R-:W-:Y:S01]  /*1cf0*/  USHF.L.U32 UR16, UR6, 0x8, URZ ;  /* 0x0000000806107899 */ /* 0x000fe2000800063f */
[----:B------:R-:W-:Y:S01]  /*1d00*/  IADD3 R4, P4, R236, R4, RZ ;  /* 0x00000004ec047210 */ /* 0x000fe20007f9e0ff */
[----:B------:R-:W-:Y:S01]  /*1d10*/  UIMAD UR27, UR26, UR5, UR27 ;  /* 0x000000051a1b72a4 */ /* 0x000fe2000f8e021b */
[----:B------:R-:W-:Y:S01]  /*1d20*/  IMAD R11, R11, UR12, RZ ;  /* 0x0000000c0b0b7c24 */ /* 0x000fe2000f8e02ff */
[----:B------:R-:W-:Y:S01]  /*1d30*/  IADD3.X R21, R19, UR25, RZ, P2, !PT ;  /* 0x0000001913157c10 */ /* 0x000fe200097fe4ff */
[----:B------:R-:W-:Y:S01]  /*1d40*/  IMAD.X R179, R17, 0x1, R5, P3 ;  /* 0x0000000111b37824 */ /* 0x000fe200018e0605 */
[----:B------:R-:W-:Y:S01]  /*1d50*/  ULDC.64 UR10, c[0x0][0x250] ;  /* 0x00009400000a7ab9 */ /* 0x000fe20000000a00 */
[----:B--2---:R-:W-:Y:S01]  /*1d60*/  ULEA UR4, UR29, UR30, 0x18 ;  /* 0x0000001e1d047291 */ /* 0x004fe2000f8ec03f */
[----:B------:R-:W-:Y:S01]  /*1d70*/  VIADD R15, R16, 0x20 ;  /* 0x00000020100f7836 */ /* 0x000fe20000000000 */
[----:B------:R-:W-:Y:S01]  /*1d80*/  UIADD3 UR5, -UR16, UR19, URZ ;  /* 0x0000001310057290 */ /* 0x000fe2000fffe13f */
[----:B------:R-:W-:-:S02]  /*1d90*/  IMAD.X R5, R19, 0x1, R6, P4 ;  /* 0x0000000113057824 */ /* 0x000fc400020e0606 */
[----:B------:R-:W-:Y:S01]  /*1da0*/  IMAD R179, R179, UR10, RZ ;  /* 0x0000000ab3b37c24 */ /* 0x000fe2000f8e02ff */
[----:B------:R-:W-:Y:S01]  /*1db0*/  ISETP.GE.AND P2, PT, R15, UR7, PT ;  /* 0x000000070f007c0c */ /* 0x000fe2000bf46270 */
[----:B------:R-:W-:Y:S01]  /*1dc0*/  IMAD R14, R18, UR13, R11 ;  /* 0x0000000d120e7c24 */ /* 0x000fe2000f8e020b */
[----:B------:R-:W-:Y:S01]  /*1dd0*/  ISETP.GE.AND P3, PT, R16, UR5, PT ;  /* 0x0000000510007c0c */ /* 0x000fe2000bf66270 */
[----:B------:R-:W-:Y:S01]  /*1de0*/  IMAD.WIDE.U32 R18, R18, UR12, R20 ;  /* 0x0000000c12127c25 */ /* 0x000fe2000f8e0014 */
[----:B------:R-:W-:-:S03]  /*1df0*/  LEA R218, R218, UR4, 0x1 ;  /* 0x00000004dada7c11 */ /* 0x000fc6000f8e08ff */
[----:B------:R-:W-:Y:S02]  /*1e00*/  VIADD R11, R9, UR27 ;  /* 0x0000001b090b7c36 */ /* 0x000fe40008000000 */
[----:B-1----:R-:W-:-:S04]  /*1e10*/  IMAD.WIDE R12, R13, 0x40, R16 ;  /* 0x000000400d0c7825 */ /* 0x002fc800078e0210 */
[----:B------:R-:W-:Y:S01]  /*1e20*/  IMAD R179, R176, UR11, R179 ;  /* 0x0000000bb0b37c24 */ /* 0x000fe2000f8e02b3 */
        /* <DEDUP_REMOVED lines=20> */
.L_x_2334:
[----:B------:R-:W-:Y:S05]  /*1f70*/  BSYNC B0 ;  /* 0x0000000000007941 */ /* 0x000fea0003800000 */
.L_x_2333:
        /* <DEDUP_REMOVED lines=21> */
.L_x_2336:
[----:B------:R-:W-:Y:S05]  /*20d0*/  BSYNC B0 ;  /* 0x0000000000007941 */ /* 0x000fea0003800000 */
.L_x_2335:
[----:B------:R-:W-:Y:S01]  /*20e0*/  IMAD R189, R17, UR8, RZ ;  /* 0x0000000811bd7c24 */ /* 0x000fe2000f8e02ff */
[C---:B----4-:R-:W-:Y:S01]  /*20f0*/  IADD3 R9, R16.reuse, 0x60, RZ ;  /* 0x0000006010097810 */ /* 0x050fe20007ffe0ff */
[C---:B------:R-:W-:Y:S01]  /*2100*/  VIADD R10, R16.reuse, 0x40 ;  /* 0x00000040100a7836 */ /* 0x040fe20000000000 */
[C---:B------:R-:W-:Y:S01]  /*2110*/  IADD3 R6, R16.reuse, 0xa0, RZ ;  /* 0x000000a010067810 */ /* 0x040fe20007ffe0ff */
[C---:B------:R-:W-:Y:S01]  /*2120*/  VIADD R8, R16.reuse, 0x80 ;  /* 0x0000008010087836 */ /* 0x040fe20000000000 */
[----:B------:R-:W-:Y:S01]  /*2130*/  BSSY B0, `(.L_x_2337) ;  /* 0x0000019000007945 */ /* 0x000fe20003800000 */
[C---:B------:R-:W-:Y:S01]  /*2140*/  IMAD R189, R16.reuse, UR9, R189 ;  /* 0x0000000910bd7c24 */ /* 0x040fe2000f8e02bd */
[----:B------:R-:W-:Y:S01]  /*2150*/  ISETP.GE.AND P2, PT, R15, UR5, PT ;  /* 0x000000050f007c0c */ /* 0x000fe2000bf46270 */
[----:B------:R-:W-:Y:S01]  /*2160*/  IMAD.WIDE.U32 R12, R16, UR8, R4 ;  /* 0x00000008100c7c25 */ /* 0x000fe2000f8e0004 */
[----:B------:R-:W-:Y:S02]  /*2170*/  ISETP.GE.AND P0, PT, R10, UR5, PT ;  /* 0x000000050a007c0c */ /* 0x000fe4000bf06270 */
[----:B------:R-:W-:Y:S01]  /*2180*/  ISETP.GE.AND P6, PT, R9, UR5, PT ;  /* 0x0000000509007c0c */ /* 0x000fe2000bfc6270 */
[----:B------:R-:W-:Y:S01]  /*2190*/  VIADD R5, R16, 0xc0 ;  /* 0x000000c010057836 */ /* 0x000fe20000000000 */
[----:B------:R-:W-:Y:S01]  /*21a0*/  ISETP.GE.AND P5, PT, R8, UR5, PT ;  /* 0x0000000508007c0c */ /* 0x000fe2000bfa6270 */
[----:B------:R-:W-:Y:S01]  /*21b0*/  IMAD.MOV.U32 R188, RZ, RZ, R12 ;  /* 0x000000ffffbc7224 */ /* 0x000fe200078e000c */
[----:B------:R-:W-:-:S02]  /*21c0*/  ISETP.GE.AND P4, PT, R6, UR5, PT ;  /* 0x0000000506007c0c */ /* 0x000fc4000bf86270 */
[----:B------:R-:W-:Y:S01]  /*21d0*/  IADD3 R189, R13, R189, RZ ;  /* 0x000000bd0dbd7210 */ /* 0x000fe20007ffe0ff */
        /* <DEDUP_REMOVED lines=14> */
.L_x_2338:
[----:B------:R-:W-:Y:S05]  /*22c0*/  BSYNC B0 ;  /* 0x0000000000007941 */ /* 0x000fea0003800000 */
.L_x_2337:
        /* <DEDUP_REMOVED lines=8> */
[----:B-1----:R-:W-:Y:S01]  /*2350*/  IMAD.U32 R13, RZ, RZ, UR8 ;  /* 0x00000008ff0d7e24 */ /* 0x002fe2000f8e00ff */
        /* <DEDUP_REMOVED lines=11> */
.L_x_2340:
[----:B------:R-:W-:Y:S05]  /*2410*/  BSYNC B0 ;  /* 0x0000000000007941 */ /* 0x000fea0003800000 */
.L_x_2339:
[----:B------:R-:W-:Y:S01]  /*2420*/  BSSY B0, `(.L_x_2341) ;  /* 0x0000013000007945 */ /* 0x000fe20003800000 */
[----:B------:R-:W-:-:S03]  /*2430*/  ISETP.GE.AND P2, PT, R4, UR5, PT ;  /* 0x0000000504007c0c */ /* 0x000fc6000bf46270 */
[----:B------:R-:W-:Y:S10]  /*2440*/  @P0 BRA `(.L_x_2342) ;  /* 0x0000000000400947 */ /* 0x000ff40003800000 */
        /* <DEDUP_REMOVED lines=16> */
.L_x_2342:
[----:B------:R-:W-:Y:S05]  /*2550*/  BSYNC B0 ;  /* 0x0000000000007941 */ /* 0x000fea0003800000 */
.L_x_2341:
        /* <DEDUP_REMOVED lines=9> */
[----:B-1----:R-:W-:-:S05]  /*25f0*/  IMAD.WIDE.U32 R20, R11, 0x60, R188 ;  /* 0x000000600b147825 */ /* 0x002fca00078e00bc */
[----:B------:R-:W-:Y:S02]  /*2600*/  IADD3 R11, R21, UR25, RZ ;  /* 0x00000019150b7c10 */ /* 0x000fe4000fffe0ff */
[----:B------:R-:W-:-:S04]  /*2610*/  LEA R12, P0, R20, UR12, 0x1 ;  /* 0x0000000c140c7c11 */ /* 0x000fc8000f8008ff */
[----:B------:R-:W-:-:S05]  /*2620*/  LEA.HI.X R13, R20, UR13, R11, 0x1, P0 ;  /* 0x0000000d140d7c11 */ /* 0x000fca00080f0c0b */
[----:B------:R-:W-:Y:S01]  /*2630*/  @!PT LDS RZ, [RZ] ;  /* 0x00000000fffff984 */ /* 0x000fe20000000800 */
[----:B------:R-:W-:Y:S01]  /*2640*/  @!PT LDS RZ, [RZ] ;  /* 0x00000000fffff984 */ /* 0x000fe20000000800 */
[----:B------:R-:W-:Y:S01]  /*2650*/  @!PT LDS RZ, [RZ] ;  /* 0x00000000fffff984 */ /* 0x000fe20000000800 */
[----:B------:R1:W-:Y:S04]  /*2660*/  LDGSTS.E.BYPASS.LTC128B.128 [R218+0x2800], desc[UR20][R12.64] ;  /* 0x028000000cda7fae */ /* 0x0003e8000b901d54 */
.L_x_2344:
[----:B------:R-:W-:Y:S05]  /*2670*/  BSYNC B0 ;  /* 0x0000000000007941 */ /* 0x000fea0003800000 */
.L_x_2343:
[----:B------:R-:W-:Y:S04]  /*2680*/  BSSY B0, `(.L_x_2345) ;  /* 0x0000012000007945 */ /* 0x000fe80003800000 */
        /* <DEDUP_REMOVED lines=17> */
.L_x_2346:
[----:B------:R-:W-:Y:S05]  /*27a0*/  BSYNC B0 ;  /* 0x0000000000007941 */ /* 0x000fea0003800000 */
.L_x_2345:
        /* <DEDUP_REMOVED lines=17> */
.L_x_2348:
[----:B------:R-:W-:Y:S05]  /*28c0*/  BSYNC B0 ;  /* 0x0000000000007941 */ /* 0x000fea0003800000 */
.L_x_2347:
        /* <DEDUP_REMOVED lines=17> */
.L_x_2350:
[----:B------:R-:W-:Y:S05]  /*29e0*/  BSYNC B0 ;  /* 0x0000000000007941 */ /* 0x000fea0003800000 */
.L_x_2349:
        /* <DEDUP_REMOVED lines=17> */
.L_x_2352:
[----:B------:R-:W-:Y:S05]  /*2b00*/  BSYNC B0 ;  /* 0x0000000000007941 */ /* 0x000fea0003800000 */
.L_x_2351:
[----:B------:R-:W-:Y:S01]  /*2b10*/  USHF.R.S32.HI UR25, URZ, 0x1f, UR15 ;  /* 0x0000001f3f197899 */ /* 0x000fe2000801140f */
[----:B------:R-:W0:Y:S01]  /*2b20*/  LDGDEPBAR ;  /* 0x00000000000079af */ /* 0x000e220000000000 */
[----:B------:R-:W-:Y:S01]  /*2b30*/  ULDC.64 UR12, c[0x0][0x3d0] ;  /* 0x0000f400000c7ab9 */ /* 0x000fe20000000a00 */
[----:B------:R-:W-:Y:S01]  /*2b40*/  UMOV UR27, UR23 ;  /* 0x00000017001b7c82 */ /* 0x000fe20008000000 */
[----:B------:R-:W-:Y:S01]  /*2b50*/  UIMAD UR25, UR25, UR12, URZ ;  /* 0x0000000c191972a4 */ /* 0x000fe2000f8e023f */
[----:B------:R-:W-:Y:S01]  /*2b60*/  ISETP.GE.AND P0, PT, R10, UR5, PT ;  /* 0x000000050a007c0c */ /* 0x000fe2000bf06270 */
[----:B------:R-:W-:Y:S01]  /*2b70*/  UIMAD.WIDE.U32 UR26, UR15, UR12, UR26 ;  /* 0x0000000c0f1a72a5 */ /* 0x000fe2000f8e001a */
[----:B------:R-:W-:Y:S01]  /*2b80*/  ISETP.GE.AND P3, PT, R16, UR5, PT ;  /* 0x0000000510007c0c */ /* 0x000fe2000bf66270 */
[----:B------:R-:W-:Y:S01]  /*2b90*/  UIMAD UR25, UR15, UR13, UR25 ;  /* 0x0000000d0f1972a4 */ /* 0x000fe2000f8e0219 */
[----:B------:R-:W-:Y:S01]  /*2ba0*/  IMAD.IADD R19, R19, 0x1, R14 ;  /* 0x0000000113137824 */ /* 0x000fe200078e020e */
[----:B------:R-:W-:Y:S01]  /*2bb0*/  LEA.HI R7, R7, R2, RZ, 0x4 ;  /* 0x0000000207077211 */ /* 0x000fe200078f20ff */
[----:B------:R-:W-:Y:S01]  /*2bc0*/  ULDC.64 UR12, c[0x0][0x3c8] ;  /* 0x0000f200000c7ab9 */ /* 0x000fe20000000a00 */
[----:B------:R-:W-:Y:S01]  /*2bd0*/  UIADD3 UR25, UR27, UR25, URZ ;  /* 0x000000191b197290 */ /* 0x000fe2000fffe03f */
[----:B------:R-:W-:Y:S01]  /*2be0*/  IMAD.WIDE.U32 R176, R176, UR10, R18 ;  /* 0x0000000ab0b07c25 */ /* 0x000fe2000f8e0012 */
[----:B------:R-:W-:Y:S01]  /*2bf0*/  ULEA UR23, UP0, UR26, UR12, 0x2 ;  /* 0x0000000c1a177291 */ /* 0x000fe2000f80103f */
[----:B------:R-:W-:-:S02]  /*2c00*/  ISETP.GE.AND P6, PT, R9, UR5, PT ;  /* 0x0000000509007c0c */ /* 0x000fc4000bfc6270 */
[----:B------:R-:W-:Y:S01]  /*2c10*/  IMAD.IADD R179, R177, 0x1, R179 ;  /* 0x00000001b1b37824 */ /* 0x000fe200078e02b3 */
[----:B------:R-:W-:Y:S01]  /*2c20*/  ULEA.HI.X UR25, UR26, UR13, UR25, 0x2, UP0 ;  /* 0x0000000d1a197291 */ /* 0x000fe200080f1419 */
[----:B------:R-:W-:Y:S01]  /*2c30*/  ISETP.GE.AND P2, PT, R15, UR5, PT ;  /* 0x000000050f007c0c */ /* 0x000fe2000bf46270 */
[----:B------:R-:W-:Y:S01]  /*2c40*/  IMAD.U32 R10, RZ, RZ, UR23 ;  /* 0x00000017ff0a7e24 */ /* 0x000fe2000f8e00ff */
[----:B------:R-:W-:Y:S01]  /*2c50*/  ULDC.64 UR12, c[0x0][0x220] ;  /* 0x00008800000c7ab9 */ /* 0x000fe20000000a00 */
[----:B------:R-:W-:Y:S01]  /*2c60*/  ULDC UR23, c[0x0][0x2e8] ;  /* 0x0000ba0000177ab9 */ /* 0x000fe20000000800 */
[----:B------:R-:W-:Y:S01]  /*2c70*/  LEA R244, P4, R176, UR12, 0x1 ;  /* 0x0000000cb0f47c11 */ /* 0x000fe2000f8808ff */
[----:B------:R-:W-:Y:S01]  /*2c80*/  IMAD.U32 R11, RZ, RZ, UR25 ;  /* 0x00000019ff0b7e24 */ /* 0x000fe2000f8e00ff */
[----:B------:R-:W-:-:S04]  /*2c90*/  DEPBAR.LE SB0, 0x0 ;  /* 0x000080000000791a */ /* 0x000fc80000000000 */
[----:B------:R1:W5:Y:S01]  /*2ca0*/  LDG.E R181, desc[UR20][R10.64] ;  /* 0x000000140ab57981 */ /* 0x000362000c1e1900 */
[----:B------:R-:W1:Y:S01]  /*2cb0*/  MUFU.RCP R180, UR23 ;  /* 0x0000001700b47d08 */ /* 0x000e620008001000 */
[----:B------:R-:W-:Y:S01]  /*2cc0*/  BSSY B0, `(.L_x_2353) ;  /* 0x0000015000007945 */ /* 0x000fe20003800000 */
[----:B------:R-:W-:Y:S01]  /*2cd0*/  LEA.HI.X R243, R176, UR13, R179, 0x1, P4 ;  /* 0x0000000db0f37c11 */ /* 0x000fe2000a0f0cb3 */
[----:B------:R-:W-:Y:S01]  /*2ce0*/  BAR.SYNC.DEFER_BLOCKING 0x0 ;  /* 0x0000000000007b1d */ /* 0x000fe20000010000 */
[----:B------:R-:W-:Y:S02]  /*2cf0*/  ISETP.GE.AND P5, PT, R8, UR5, PT ;  /* 0x0000000508007c0c */ /* 0x000fe4000bfa6270 */
[----:B------:R-:W-:-:S03]  /*2d00*/  ISETP.GE.AND P4, PT, R6, UR5, PT ;  /* 0x0000000506007c0c */ /* 0x000fc6000bf86270 */
[----:B------:R1:W-:Y:S04]  /*2d10*/  @P3 STS [R218+0x5000], RZ ;  /* 0x005000ffda003388 */ /* 0x0003e80000000800 */
[----:B------:R1:W-:Y:S04]  /*2d20*/  @P3 STS [R218+0x5004], RZ ;  /* 0x005004ffda003388 */ /* 0x0003e80000000800 */
[----:B------:R1:W-:Y:S01]  /*2d30*/  @P3 STS.64 [R218+0x5008], RZ ;  /* 0x005008ffda003388 */ /* 0x0003e20000000a00 */
[----:B------:R-:W-:Y:S01]  /*2d40*/  LOP3.LUT R9, R7, 0xfffffff0, RZ, 0xc0, !PT ;  /* 0xfffffff007097812 */ /* 0x000fe200078ec0ff */
        /* <DEDUP_REMOVED lines=12> */
.L_x_2354:
[----:B------:R-:W-:Y:S05]  /*2e10*/  BSYNC B0 ;  /* 0x0000000000007941 */ /* 0x000fea0003800000 */
.L_x_2353:
[----:B------:R-:W-:Y:S01]  /*2e20*/  ISETP.GE.AND P3, PT, R5, UR5, PT ;  /* 0x0000000505007c0c */ /* 0x000fe2000bf66270 */
[C---:B------:R-:W-:Y:S01]  /*2e30*/  IMAD.IADD R5, R2.reuse, 0x1, -R9 ;  /* 0x0000000102057824 */ /* 0x040fe200078e0a09 */
[----:B------:R-:W-:Y:S01]  /*2e40*/  SHF.R.S32.HI R6, RZ, 0x4, R7 ;  /* 0x00000004ff067819 */ /* 0x000fe20000011407 */
[----:B------:R2:W-:Y:S01]  /*2e50*/  @P2 STS.128 [R218+0x5800], RZ ;  /* 0x005800ffda002388 */ /* 0x0005e20000000c00 */
[C---:B------:R-:W-:Y:S01]  /*2e60*/  LOP3.LUT R7, R3.reuse, 0xfffffff8, RZ, 0xc0, !PT ;  /* 0xfffffff803077812 */ /* 0x040fe200078ec0ff */
[----:B------:R-:W-:Y:S01]  /*2e70*/  BSSY B0, `(.L_x_2355) ;  /* 0x0000035000007945 */ /* 0x000fe20003800000 */
[----:B------:R-:W-:Y:S02]  /*2e80*/  LEA.HI R3, R3, R0, RZ, 0x1 ;  /* 0x0000000003037211 */ /* 0x000fe400078f08ff */
[----:B-1----:R-:W-:Y:S01]  /*2e90*/  LEA.HI R10, R5, R5, RZ, 0x1 ;  /* 0x00000005050a7211 */ /* 0x002fe200078f08ff */
[----:B------:R-:W-:Y:S01]  /*2ea0*/  IMAD.IADD R7, R2, 0x1, -R7 ;  /* 0x0000000102077824 */ /* 0x000fe200078e0a07 */
[----:B------:R-:W-:-:S02]  /*2eb0*/  LOP3.LUT R3, R3, 0xfffffffe, RZ, 0xc0, !PT ;  /* 0xfffffffe03037812 */ /* 0x000fc400078ec0ff */
[--C-:B------:R-:W-:Y:S02]  /*2ec0*/  SHF.R.S32.HI R36, RZ, 0x1, R10.reuse ;  /* 0x00000001ff247819 */ /* 0x100fe4000001140a */
[----:B------:R-:W-:Y:S01]  /*2ed0*/  SHF.R.S32.HI R9, RZ, 0x1f, R10 ;  /* 0x0000001fff097819 */ /* 0x000fe2000001140a */
[----:B------:R-:W-:Y:S01]  /*2ee0*/  IMAD.IADD R3, R0, 0x1, -R3 ;  /* 0x0000000100037824 */ /* 0x000fe200078e0a03 */
[----:B------:R-:W-:Y:S02]  /*2ef0*/  LEA.HI R8, R7, R7, RZ, 0x1 ;  /* 0x0000000707087211 */ /* 0x000fe400078f08ff */
[----:B------:R-:W-:Y:S02]  /*2f00*/  LEA.HI R9, R9, R36, RZ, 0x2 ;  /* 0x0000002409097211 */ /* 0x000fe400078f10ff */
[----:B------:R-:W-:Y:S02]  /*2f10*/  LOP3.LUT R0, R8, 0xfffffffe, RZ, 0xc0, !PT ;  /* 0xfffffffe08007812 */ /* 0x000fe400078ec0ff */
[----:B------:R-:W-:-:S02]  /*2f20*/  LEA.HI R11, R6, R6, RZ, 0x1 ;  /* 0x00000006060b7211 */ /* 0x000fc400078f08ff */
[----:B------:R-:W-:Y:S01]  /*2f30*/  SHF.R.S32.HI R12, RZ, 0x1f, R5 ;  /* 0x0000001fff0c7819 */ /* 0x000fe20000011405 */
[----:B------:R-:W-:Y:S01]  /*2f40*/  IMAD.IADD R7, R7, 0x1, -R0 ;  /* 0x0000000107077824 */ /* 0x000fe200078e0a00 */
[----:B------:R-:W-:Y:S02]  /*2f50*/  LOP3.LUT R9, R9, 0xfffffffc, RZ, 0xc0, !PT ;  /* 0xfffffffc09097812 */ /* 0x000fe400078ec0ff */
[----:B------:R-:W-:Y:S02]  /*2f60*/  LOP3.LUT R11, R11, 0xfffffffe, RZ, 0xc0, !PT ;  /* 0xfffffffe0b0b7812 */ /* 0x000fe400078ec0ff */
[----:B------:R-:W-:Y:S01]  /*2f70*/  LOP3.LUT R10, R10, 0x7fffffe, RZ, 0xc0, !PT ;  /* 0x07fffffe0a0a7812 */ /* 0x000fe200078ec0ff */
[----:B------:R-:W-:Y:S01]  /*2f80*/  IMAD.IADD R36, R36, 0x1, -R9 ;  /* 0x0000000124247824 */ /* 0x000fe200078e0a09 */
[----:B------:R-:W-:Y:S01]  /*2f90*/  SHF.R.S32.HI R0, RZ, 0x1, R8 ;  /* 0x00000001ff007819 */ /* 0x000fe20000011408 */
[----:B------:R-:W-:Y:S01]  /*2fa0*/  IMAD.IADD R6, R6, 0x1, -R11 ;  /* 0x0000000106067824 */ /* 0x000fe200078e0a0b */
[----:B------:R-:W-:Y:S01]  /*2fb0*/  LEA.HI R12, R12, R5, RZ, 0x3 ;  /* 0x000000050c0c7211 */ /* 0x000fe200078f18ff */
[----:B------:R-:W-:-:S02]  /*2fc0*/  IMAD.IADD R10, R5, 0x1, -R10 ;  /* 0x00000001050a7824 */ /* 0x000fc400078e0a0a */
[----:B------:R-:W-:Y:S02]  /*2fd0*/  IMAD.SHL.U32 R11, R0, 0x40, RZ ;  /* 0x00000040000b7824 */ /* 0x000fe400078e00ff */
[----:B------:R-:W-:Y:S02]  /*2fe0*/  IMAD.SHL.U32 R5, R12, 0x20, RZ ;  /* 0x000000200c057824 */ /* 0x000fe400078e00ff */
[----:B------:R-:W-:Y:S02]  /*2ff0*/  IMAD.SHL.U32 R9, R36, 0x40, RZ ;  /* 0x0000004024097824 */ /* 0x000fe400078e00ff */
[----:B------:R-:W-:Y:S01]  /*3000*/  IMAD.SHL.U32 R8, R3, 0x8, RZ ;  /* 0x0000000803087824 */ /* 0x000fe200078e00ff */
[----:B------:R-:W-:Y:S01]  /*3010*/  LOP3.LUT R3, R11, 0xc0, RZ, 0xc0, !PT ;  /* 0x000000c00b037812 */ /* 0x000fe200078ec0ff */
[C---:B------:R-:W-:Y:S01]  /*3020*/  IMAD.SHL.U32 R12, R6.reuse, 0x8, RZ ;  /* 0x00000008060c7824 */ /* 0x040fe200078e00ff */
[----:B------:R-:W-:Y:S01]  /*3030*/  LOP3.LUT R5, R5, 0xffffff00, RZ, 0xc0, !PT ;  /* 0xffffff0005057812 */ /* 0x000fe200078ec0ff */
[----:B------:R-:W-:Y:S01]  /*3040*/  IMAD R7, R6, 0x8, R7 ;  /* 0x0000000806077824 */ /* 0x000fe200078e0207 */
[----:B------:R-:W-:-:S02]  /*3050*/  LOP3.LUT R9, R9, 0xc0, RZ, 0xc0, !PT ;  /* 0x000000c009097812 */ /* 0x000fc400078ec0ff */
[----:B------:R-:W-:Y:S01]  /*3060*/  LOP3.LUT R8, R3, 0x8, R8, 0xf8, !PT ;  /* 0x0000000803087812 */ /* 0x000fe200078ef808 */
[----:B------:R-:W-:Y:S01]  /*3070*/  IMAD R5, R178, 0x200, R5 ;  /* 0x00000200b2057824 */ /* 0x000fe200078e0205 */
[----:B------:R-:W-:Y:S02]  /*3080*/  SHF.R.U32.HI R3, RZ, 0x3, R3 ;  /* 0x00000003ff037819 */ /* 0x000fe40000011603 */
[----:B------:R-:W-:Y:S01]  /*3090*/  LOP3.LUT R12, R9, 0x8, R12, 0xf8, !PT ;  /* 0x00000008090c7812 */ /* 0x000fe200078ef80c */
[----:B------:R-:W-:Y:S01]  /*30a0*/  IMAD R10, R10, 0x20, R5 ;  /* 0x000000200a0a7824 */ /* 0x000fe200078e0205 */
[----:B------:R-:W-:Y:S02]  /*30b0*/  SHF.R.U32.HI R9, RZ, 0x3, R9 ;  /* 0x00000003ff097819 */ /* 0x000fe40000011609 */
[----:B------:R-:W-:Y:S02]  /*30c0*/  LOP3.LUT R8, R8, R3, RZ, 0x3c, !PT ;  /* 0x0000000308087212 */ /* 0x000fe400078e3cff */
[----:B------:R-:W-:Y:S01]  /*30d0*/  LOP3.LUT R3, R12, R9, RZ, 0x3c, !PT ;  /* 0x000000090c037212 */ /* 0x000fe200078e3cff */
[----:B--2---:R-:W-:Y:S05]  /*30e0*/  @P2 BRA `(.L_x_2356) ;  /* 0x0000000000342947 */ /* 0x004fea0003800000 */
        /* <DEDUP_REMOVED lines=13> */
.L_x_2356:
[----:B------:R-:W-:Y:S05]  /*31c0*/  BSYNC B0 ;  /* 0x0000000000007941 */ /* 0x000fea0003800000 */
.L_x_2355:
        /* <DEDUP_REMOVED lines=21> */
.L_x_2358:
[----:B------:R-:W-:Y:S05]  /*3320*/  BSYNC B0 ;  /* 0x0000000000007941 */ /* 0x000fea0003800000 */
.L_x_2357:
        /* <DEDUP_REMOVED lines=16> */
.L_x_2360:
[----:B------:R-:W-:Y:S05]  /*3430*/  BSYNC B0 ;  /* 0x0000000000007941 */ /* 0x000fea0003800000 */
.L_x_2359:
        /* <DEDUP_REMOVED lines=16> */
.L_x_2362:
[----:B------:R-:W-:Y:S05]  /*3540*/  BSYNC B0 ;  /* 0x0000000000007941 */ /* 0x000fea0003800000 */
.L_x_2361:
        /* <DEDUP_REMOVED lines=16> */
.L_x_2364:
[----:B------:R-:W-:Y:S05]  /*3650*/  BSYNC B0 ;  /* 0x0000000000007941 */ /* 0x000fea0003800000 */
.L_x_2363:
        /* <DEDUP_REMOVED lines=16> */
.L_x_2366:
[----:B------:R-:W-:Y:S05]  /*3760*/  BSYNC B0 ;  /* 0x0000000000007941 */ /* 0x000fea0003800000 */
.L_x_2365:
        /* <DEDUP_REMOVED lines=16> */
.L_x_2368:
[----:B------:R-:W-:Y:S05]  /*3870*/  BSYNC B0 ;  /* 0x0000000000007941 */ /* 0x000fea0003800000 */
.L_x_2367:
[----:B------:R-:W-:Y:S01]  /*3880*/  LDSM.16.M88.4 R32, [R213] ;  /* 0x00000000d520783b */ /* 0x000fe20000000200 */
[----:B------:R-:W-:Y:S01]  /*3890*/  LOP3.LUT P0, RZ, R0, 0x2, RZ, 0xc0, !PT ;  /* 0x0000000200ff7812 */ /* 0x000fe2000780c0ff */
[----:B------:R-:W-:Y:S01]  /*38a0*/  IMAD.MOV.U32 R0, RZ, RZ, 0x10 ;  /* 0x00000010ff007424 */ /* 0x000fe200078e00ff */
[----:B------:R-:W-:Y:S01]  /*38b0*/  LOP3.LUT P2, RZ, R36, 0x2, RZ, 0xc0, !PT ;  /* 0x0000000224ff7812 */ /* 0x000fe2000784c0ff */
[----:B------:R-:W2:Y:S01]  /*38c0*/  LDSM.16.M88.4 R16, [R211+0x1400] ;  /* 0x00140000d310783b */ /* 0x000ea20000000200 */
[C---:B------:R-:W-:Y:S01]  /*38d0*/  VIADD R36, R211.reuse, 0x1000 ;  /* 0x00001000d3247836 */ /* 0x040fe20000000000 */
[----:B------:R-:W-:Y:S01]  /*38e0*/  UISETP.GT.AND UP0, UPT, UR6, UR14, UPT ;  /* 0x0000000e0600728c */ /* 0x000fe2000bf04270 */
[----:B------:R-:W-:Y:S01]  /*38f0*/  SEL R0, R0, 0xfffffff0, !P2 ;  /* 0xfffffff000007807 */ /* 0x000fe20005000000 */
[----:B-1----:R-:W1:Y:S01]  /*3900*/  LDSM.16.M88.4 R8, [R211+0x1800] ;  /* 0x00180000d308783b */ /* 0x002e620000000200 */
[----:B------:R-:W-:-:S03]  /*3910*/  VIADD R210, R211, 0x1020 ;  /* 0x00001020d3d27836 */ /* 0x000fc60000000000 */
[----:B------:R-:W-:Y:S01]  /*3920*/  IMAD R212, R0, 0x2, R213 ;  /* 0x0000000200d47824 */ /* 0x000fe200078e02d5 */
[----:B------:R-:W-:Y:S01]  /*3930*/  LDSM.16.M88.4 R24, [R211+0x1000] ;  /* 0x00100000d318783b */ /* 0x000fe20000000200 */
[----:B------:R-:W-:-:S03]  /*3940*/  @P0 VIADD R210, R36, 0xffffffe0 ;  /* 0xffffffe024d20836 */ /* 0x000fc60000000000 */
[----:B------:R-:W-:Y:S01]  /*3950*/  LDSM.16.M88.4 R44, [R212] ;  /* 0x00000000d42c783b */ /* 0x000fe20000000200 */
[C---:B------:R-:W-:Y:S02]  /*3960*/  VIADD R209, R210.reuse, 0x400 ;  /* 0x00000400d2d17836 */ /* 0x040fe40000000000 */
[C---:B------:R-:W-:Y:S01]  /*3970*/  VIADD R208, R210.reuse, 0x800 ;  /* 0x00000800d2d07836 */ /* 0x040fe20000000000 */
[----:B------:R-:W3:Y:S01]  /*3980*/  LDSM.16.M88.4 R140, [R210+0x400] ;  /* 0x00040000d28c783b */ /* 0x000ee20000000200 */
[C---:B------:R-:W-:Y:S02]  /*3990*/  VIADD R207, R210.reuse, 0xc00 ;  /* 0x00000c00d2cf7836 */ /* 0x040fe40000000000 */
[C---:B------:R-:W-:Y:S01]  /*39a0*/  VIADD R206, R210.reuse, 0x1000 ;  /* 0x00001000d2ce7836 */ /* 0x040fe20000000000 */
[----:B------:R-:W4:Y:S01]  /*39b0*/  LDSM.16.M88.4 R136, [R210+0x800] ;  /* 0x00080000d288783b */ /* 0x000f220000000200 */
[C---:B------:R-:W-:Y:S02]  /*39c0*/  VIADD R205, R210.reuse, 0x1400 ;  /* 0x00001400d2cd7836 */ /* 0x040fe40000000000 */
[C---:B------:R-:W-:Y:S01]  /*39d0*/  VIADD R204, R210.reuse, 0x1800 ;  /* 0x00001800d2cc7836 */ /* 0x040fe20000000000 */
[----:B------:R-:W4:Y:S01]  /*39e0*/  LDSM.16.M88.4 R88, [R211+0x3c00] ;  /* 0x003c0000d358783b */ /* 0x000f220000000200 */
[----:B------:R-:W-:-:S02]  /*39f0*/  VIADD R203, R210, 0x1c00 ;  /* 0x00001c00d2cb7836 */ /* 0x000fc40000000000 */
[C---:B------:R-:W-:Y:S01]  /*3a00*/  VIADD R202, R210.reuse, 0x2000 ;  /* 0x00002000d2ca7836 */ /* 0x040fe20000000000 */
[----:B------:R-:W4:Y:S01]  /*3a10*/  LDSM.16.M88.4 R80, [R211+0x4000] ;  /* 0x00400000d350783b */ /* 0x000f220000000200 */
[C---:B------:R-:W-:Y:S02]  /*3a20*/  VIADD R201, R210.reuse, 0x2400 ;  /* 0x00002400d2c97836 */ /* 0x040fe40000000000 */
[C---:B------:R-:W-:Y:S01]  /*3a30*/  VIADD R200, R210.reuse, 0x2800 ;  /* 0x00002800d2c87836 */ /* 0x040fe20000000000 */
[----:B------:R-:W4:Y:S01]  /*3a40*/  LDSM.16.M88.4 R144, [R210] ;  /* 0x00000000d290783b */ /* 0x000f220000000200 */
[C---:B------:R-:W-:Y:S02]  /*3a50*/  VIADD R199, R210.reuse, 0x2c00 ;  /* 0x00002c00d2c77836 */ /* 0x040fe40000000000 */
[C---:B------:R-:W-:Y:S01]  /*3a60*/  VIADD R198, R210.reuse, 0x3000 ;  /* 0x00003000d2c67836 */ /* 0x040fe20000000000 */
[----:B------:R-:W4:Y:S01]  /*3a70*/  LDSM.16.M88.4 R60, [R211+0x2000] ;  /* 0x00200000d33c783b */ /* 0x000f220000000200 */
[C---:B------:R-:W-:Y:S01]  /*3a80*/  VIADD R197, R210.reuse, 0x3400 ;  /* 0x00003400d2c57836 */ /* 0x040fe20000000000 */
[----:B--2---:R-:W-:Y:S02]  /*3a90*/  HMMA.16816.F32 R20, R32, R16, RZ ;  /* 0x000000102014723c */ /* 0x004fe400000018ff */
[----:B------:R-:W2:Y:S01]  /*3aa0*/  LDSM.16.M88.4 R120, [R211+0x2c00] ;  /* 0x002c0000d378783b */ /* 0x000ea20000000200 */
[----:B------:R-:W-:-:S03]  /*3ab0*/  VIADD R196, R210, 0x3800 ;  /* 0x00003800d2c47836 */ /* 0x000fc60000000000 */
[----:B------:R-:W-:Y:S01]  /*3ac0*/  LDSM.16.M88.4 R96, [R211+0x3800] ;  /* 0x00380000d360783b */ /* 0x000fe20000000200 */
[C---:B------:R-:W-:Y:S03]  /*3ad0*/  HMMA.16816.F32 R16, R32.reuse, R18, RZ ;  /* 0x000000122010723c */ /* 0x040fe600000018ff */
[----:B------:R-:W-:Y:S03]  /*3ae0*/  LDSM.16.M88.4 R68, [R211+0x1c00] ;  /* 0x001c0000d344783b */ /* 0x000fe60000000200 */
[C---:B-1----:R-:W-:Y:S01]  /*3af0*/  HMMA.16816.F32 R12, R32.reuse, R8, RZ ;  /* 0x00000008200c723c */ /* 0x042fe200000018ff */
[----:B------:R-:W-:Y:S04]  /*3b00*/  LDSM.16.M88.4 R52, [R211+0x2400] ;  /* 0x00240000d334783b */ /* 0x000fe80000000200 */
[----:B------:R-:W-:Y:S01]  /*3b10*/  LDSM.16.M88.4 R128, [R211+0x2800] ;  /* 0x00280000d380783b */ /* 0x000fe20000000200 */
[----:B------:R-:W-:Y:S03]  /*3b20*/  HMMA.16816.F32 R8, R32, R10, RZ ;  /* 0x0000000a2008723c */ /* 0x000fe600000018ff */
[----:B------:R-:W-:Y:S03]  /*3b30*/  LDSM.16.M88.4 R112, [R211+0x3000] ;  /* 0x00300000d370783b */ /* 0x000fe60000000200 */
[C---:B---3--:R-:W-:Y:S01]  /*3b40*/  HMMA.16816.F32 R20, R44.reuse, R140, R20 ;  /* 0x0000008c2c14723c */ /* 0x048fe20000001814 */
[----:B------:R-:W-:Y:S04]  /*3b50*/  LDSM.16.M88.4 R104, [R211+0x3400] ;  /* 0x00340000d368783b */ /* 0x000fe80000000200 */
[----:B------:R-:W-:Y:S01]  /*3b60*/  LDSM.16.M88.4 R72, [R211+0x4400] ;  /* 0x00440000d348783b */ /* 0x000fe20000000200 */
[----:B------:R-:W-:Y:S03]  /*3b70*/  HMMA.16816.F32 R16, R44, R142, R16 ;  /* 0x0000008e2c10723c */ /* 0x000fe60000001810 */
[----:B------:R-:W1:Y:S03]  /*3b80*/  LDSM.16.M88.4 R140, [R210+0x2c00] ;  /* 0x002c0000d28c783b */ /* 0x000e660000000200 */
[C---:B------:R-:W-:Y:S01]  /*3b90*/  HMMA.16816.F32 R28, R32.reuse, R24, RZ ;  /* 0x00000018201c723c */ /* 0x040fe200000018ff */
[----:B------:R-:W-:Y:S04]  /*3ba0*/  LDSM.16.M88.4 R40, [R211+0x4800] ;  /* 0x00480000d328783b */ /* 0x000fe80000000200 */
[----:B------:R-:W-:Y:S01]  /*3bb0*/  LDSM.16.M88.4 R148, [R211+0x4c00] ;  /* 0x004c0000d394783b */ /* 0x000fe20000000200 */
[----:B------:R-:W-:Y:S03]  /*3bc0*/  HMMA.16816.F32 R24, R32, R26, RZ ;  /* 0x0000001a2018723c */ /* 0x000fe600000018ff */
[----:B------:R-:W-:Y:S03]  /*3bd0*/  LDSM.16.M88.4 R168, [R210+0x1000] ;  /* 0x00100000d2a8783b */ /* 0x000fe60000000200 */
[C---:B----4-:R-:W-:Y:S01]  /*3be0*/  HMMA.16816.F32 R12, R44.reuse, R136, R12 ;  /* 0x000000882c0c723c */ /* 0x050fe2000000180c */
[----:B------:R-:W-:Y:S01]  /*3bf0*/  LDSM.16.M88.4 R156, [R210+0x1c00] ;  /* 0x001c0000d29c783b */ /* 0x000fe20000000200 */
[----:B------:R-:W3:Y:S04]  /*3c00*/  S2R R0, SR_TID.X ;  /* 0x0000000000007919 */ /* 0x000ee80000002100 */
[----:B------:R-:W-:Y:S01]  /*3c10*/  HMMA.16816.F32 R8, R44, R138, R8 ;  /* 0x0000008a2c08723c */ /* 0x000fe20000001808 */
[----:B------:R-:W4:Y:S05]  /*3c20*/  LDSM.16.M88.4 R136, [R210+0x3000] ;  /* 0x00300000d288783b */ /* 0x000f2a0000000200 */
[C---:B------:R-:W-:Y:S01]  /*3c30*/  HMMA.16816.F32 R92, R32.reuse, R88, RZ ;  /* 0x00000058205c723c */ /* 0x040fe200000018ff */
[----:B------:R-:W-:Y:S04]  /*3c40*/  LDSM.16.M88.4 R172, [R210+0xc00] ;  /* 0x000c0000d2ac783b */ /* 0x000fe80000000200 */
[----:B------:R-:W-:Y:S01]  /*3c50*/  LDSM.16.M88.4 R164, [R210+0x1400] ;  /* 0x00140000d2a4783b */ /* 0x000fe20000000200 */
[C---:B------:R-:W-:Y:S03]  /*3c60*/  HMMA.16816.F32 R84, R32.reuse, R80, RZ ;  /* 0x000000502054723c */ /* 0x040fe600000018ff */
[----:B------:R-:W-:Y:S03]  /*3c70*/  LDSM.16.M88.4 R160, [R210+0x1800] ;  /* 0x00180000d2a0783b */ /* 0x000fe60000000200 */
[----:B------:R-:W-:Y:S01]  /*3c80*/  HMMA.16816.F32 R80, R32, R82, RZ ;  /* 0x000000522050723c */ /* 0x000fe200000018ff */
[----:B------:R-:W-:Y:S04]  /*3c90*/  LDSM.16.M88.4 R152, [R210+0x2000] ;  /* 0x00200000d298783b */ /* 0x000fe80000000200 */
[----:B------:R-:W0:Y:S01]  /*3ca0*/  LDGDEPBAR ;  /* 0x00000000000079af */ /* 0x000e220000000000 */
[C---:B------:R-:W-:Y:S06]  /*3cb0*/  HMMA.16816.F32 R28, R44.reuse, R144, R28 ;  /* 0x000000902c1c723c */ /* 0x040fec000000181c */
[----:B------:R-:W-:Y:S01]  /*3cc0*/  HMMA.16816.F32 R24, R44, R146, R24 ;  /* 0x000000922c18723c */ /* 0x000fe20000001818 */
[----:B------:R-:W3:Y:S05]  /*3cd0*/  LDSM.16.M88.4 R144, [R210+0x2800] ;  /* 0x00280000d290783b */ /* 0x000eea0000000200 */
[C---:B------:R-:W-:Y:S06]  /*3ce0*/  HMMA.16816.F32 R64, R32.reuse, R60, RZ ;  /* 0x0000003c2040723c */ /* 0x040fec00000018ff */
[C---:B--2---:R-:W-:Y:S06]  /*3cf0*/  HMMA.16816.F32 R124, R32.reuse, R120, RZ ;  /* 0x00000078207c723c */ /* 0x044fec00000018ff */
[C---:B------:R-:W-:Y:S06]  /*3d00*/  HMMA.16816.F32 R60, R32.reuse, R62, RZ ;  /* 0x0000003e203c723c */ /* 0x040fec00000018ff */
[C---:B------:R-:W-:Y:S06]  /*3d10*/  HMMA.16816.F32 R120, R32.reuse, R122, RZ ;  /* 0x0000007a2078723c */ /* 0x040fec00000018ff */
[----:B------:R-:W-:Y:S06]  /*3d20*/  HMMA.16816.F32 R88, R32, R90, RZ ;  /* 0x0000005a2058723c */ /* 0x000fec00000018ff */
[----:B-1----:R-:W-:Y:S06]  /*3d30*/  HMMA.16816.F32 R92, R44, R140, R92 ;  /* 0x0000008c2c5c723c */ /* 0x002fec000000185c */
[----:B------:R-:W-:Y:S01]  /*3d40*/  HMMA.16816.F32 R100, R32, R96, RZ ;  /* 0x000000602064723c */ /* 0x000fe200000018ff */
[----:B------:R-:W-:-:S05]  /*3d50*/  LOP3.LUT R141, R182, 0xffffffe0, RZ, 0xc0, !PT ;  /* 0xffffffe0b68d7812 */ /* 0x000fca00078ec0ff */
[----:B----4-:R-:W-:Y:S06]  /*3d60*/  HMMA.16816.F32 R84, R44, R136, R84 ;  /* 0x000000882c54723c */ /* 0x010fec0000001854 */
[----:B------:R-:W-:Y:S01]  /*3d70*/  HMMA.16816.F32 R96, R32, R98, RZ ;  /* 0x000000622060723c */ /* 0x000fe200000018ff */
[C---:B------:R-:W-:Y:S01]  /*3d80*/  IMAD.IADD R136, R2.reuse, 0x1, -R141 ;  /* 0x0000000102887824 */ /* 0x040fe200078e0a8d */
[----:B---3--:R-:W-:Y:S01]  /*3d90*/  SHF.R.S32.HI R137, RZ, 0x1f, R0 ;  /* 0x0000001fff897819 */ /* 0x008fe20000011400 */
[----:B------:R-:W-:-:S03]  /*3da0*/  IMAD.SHL.U32 R2, R2, 0x2, RZ ;  /* 0x0000000202027824 */ /* 0x000fc600078e00ff */
[----:B------:R-:W-:Y:S01]  /*3db0*/  HMMA.16816.F32 R80, R44, R138, R80 ;  /* 0x0000008a2c50723c */ /* 0x000fe20000001850 */
[----:B------:R-:W-:Y:S02]  /*3dc0*/  LEA.HI R137, R137, R0, RZ, 0x4 ;  /* 0x0000000089897211 */ /* 0x000fe400078f20ff */
[----:B------:R-:W-:-:S03]  /*3dd0*/  LOP3.LUT R214, R2, 0x6, RZ, 0xc0, !PT ;  /* 0x0000000602d67812 */ /* 0x000fc600078ec0ff */
[----:B------:R-:W-:Y:S01]  /*3de0*/  HMMA.16816.F32 R4, R32, R68, RZ ;  /* 0x000000442004723c */ /* 0x000fe200000018ff */
[----:B------:R-:W-:-:S04]  /*3df0*/  SHF.R.S32.HI R139, RZ, 0x1f, R136 ;  /* 0x0000001fff8b7819 */ /* 0x000fc80000011488 */
[----:B------:R-:W-:Y:S01]  /*3e00*/  LEA.HI R136, R139, R136, RZ, 0x2 ;  /* 0x000000888b887211 */ /* 0x000fe200078f10ff */
[C---:B------:R-:W-:Y:S01]  /*3e10*/  HMMA.16816.F32 R56, R32.reuse, R52, RZ ;  /* 0x000000342038723c */ /* 0x040fe200000018ff */
[----:B------:R-:W-:Y:S02]  /*3e20*/  LOP3.LUT R139, R137, 0xfffffff0, RZ, 0xc0, !PT ;  /* 0xfffffff0898b7812 */ /* 0x000fe400078ec0ff */
[----:B------:R-:W-:Y:S02]  /*3e30*/  SHF.R.S32.HI R138, RZ, 0x2, R136 ;  /* 0x00000002ff8a7819 */ /* 0x000fe40000011488 */
[----:B------:R-:W-:Y:S01]  /*3e40*/  LEA R137, R178, UR22, 0x4 ;  /* 0x00000016b2897c11 */ /* 0x000fe2000f8e20ff */
[----:B------:R-:W-:Y:S01]  /*3e50*/  HMMA.16816.F32 R132, R32, R128, RZ ;  /* 0x000000802084723c */ /* 0x000fe200000018ff */
[----:B------:R-:W-:Y:S02]  /*3e60*/  IMAD.IADD R136, R0, 0x1, -R139 ;  /* 0x0000000100887824 */ /* 0x000fe400078e0a8b */
[----:B-----5:R-:W-:Y:S01]  /*3e70*/  FMUL.FTZ R0, R181, R180 ;  /* 0x000000b4b5007220 */ /* 0x020fe20000410000 */
[----:B------:R-:W-:-:S02]  /*3e80*/  IADD3 R137, R137, 0x1, R138 ;  /* 0x0000000189897810 */ /* 0x000fc40007ffe08a */
[C---:B------:R-:W-:Y:S01]  /*3e90*/  HMMA.16816.F32 R116, R32.reuse, R112, RZ ;  /* 0x000000702074723c */ /* 0x040fe200000018ff */
[----:B------:R-:W-:Y:S02]  /*3ea0*/  SHF.R.S32.HI R139, RZ, 0x1f, R136 ;  /* 0x0000001fff8b7819 */ /* 0x000fe40000011488 */
[----:B------:R-:W-:Y:S02]  /*3eb0*/  LEA.HI R138, R136, R136, RZ, 0x1 ;  /* 0x00000088888a7211 */ /* 0x000fe400078f08ff */
[----:B------:R-:W-:Y:S01]  /*3ec0*/  R2UR UR5, R0 ;  /* 0x00000000000572ca */ /* 0x000fe200000e0000 */
[----:B------:R-:W-:Y:S01]  /*3ed0*/  HMMA.16816.F32 R108, R32, R104, RZ ;  /* 0x00000068206c723c */ /* 0x000fe200000018ff */
[----:B------:R-:W-:-:S05]  /*3ee0*/  IMAD.MOV.U32 R0, RZ, RZ, 0x8 ;  /* 0x00000008ff007424 */ /* 0x000fca00078e00ff */
        /* <DEDUP_REMOVED lines=16> */
[C---:B------:R-:W-:Y:S01]  /*3ff0*/  HMMA.16816.F32 R120, R44.reuse, R158, R120 ;  /* 0x0000009e2c78723c */ /* 0x040fe20000001878 */
[----:B------:R-:W3:Y:S05]  /*4000*/  LDSM.16.M88.4 R156, [R210+0x3800] ;  /* 0x00380000d29c783b */ /* 0x000eea0000000200 */
[----:B------:R-:W-:Y:S01]  /*4010*/  HMMA.16816.F32 R88, R44, R142, R88 ;  /* 0x0000008e2c58723c */ /* 0x000fe20000001858 */
[----:B------:R-:W4:Y:S01]  /*4020*/  LDSM.16.M88.4 R140, [R210+0x3c00] ;  /* 0x003c0000d28c783b */ /* 0x000f220000000200 */
[----:B------:R-:W-:-:S04]  /*4030*/  DEPBAR.LE SB0, 0x0 ;  /* 0x000080000000791a */ /* 0x000fc80000000000 */
[C---:B------:R-:W-:Y:S06]  /*4040*/  HMMA.16816.F32 R100, R44.reuse, R144, R100 ;  /* 0x000000902c64723c */ /* 0x040fec0000001864 */
[----:B------:R-:W-:Y:S01]  /*4050*/  HMMA.16816.F32 R96, R44, R146, R96 ;  /* 0x000000922c60723c */ /* 0x000fe20000001860 */
[----:B------:R-:W-:Y:S01]  /*4060*/  IMAD.U32 R144, RZ, RZ, UR24 ;  /* 0x00000018ff907e24 */ /* 0x000fe2000f8e00ff */
[----:B------:R-:W-:-:S04]  /*4070*/  LEA.HI R145, R139, R136, RZ, 0x3 ;  /* 0x000000888b917211 */ /* 0x000fc800078f18ff */
[----:B------:R-:W-:Y:S01]  /*4080*/  IADD3 R139, R137, UR19, -R144 ;  /* 0x00000013898b7c10 */ /* 0x000fe2000fffe890 */
[----:B------:R-:W-:Y:S01]  /*4090*/  IMAD.SHL.U32 R137, R145, 0x20, RZ ;  /* 0x0000002091897824 */ /* 0x000fe200078e00ff */
[----:B------:R-:W-:Y:S01]  /*40a0*/  LOP3.LUT R147, R138, 0x7fffffe, RZ, 0xc0, !PT ;  /* 0x07fffffe8a937812 */ /* 0x000fe200078ec0ff */
[C---:B------:R-:W-:Y:S02]  /*40b0*/  HMMA.16816.F32 R4, R44.reuse, R172, R4 ;  /* 0x000000ac2c04723c */ /* 0x040fe40000001804 */
[----:B------:R-:W-:Y:S02]  /*40c0*/  VIADD R145, R139, UR18 ;  /* 0x000000128b917c36 */ /* 0x000fe40008000000 */
[----:B------:R-:W-:Y:S01]  /*40d0*/  IMAD.IADD R136, R136, 0x1, -R147 ;  /* 0x0000000188887824 */ /* 0x000fe200078e0a93 */
[----:B------:R-:W-:Y:S01]  /*40e0*/  LOP3.LUT R147, R137, 0xffffff00, RZ, 0xc0, !PT ;  /* 0xffffff0089937812 */ /* 0x000fe200078ec0ff */
[----:B------:R-:W-:Y:S01]  /*40f0*/  VIADD R137, R214, UR16 ;  /* 0x00000010d6897c36 */ /* 0x000fe20008000000 */
[----:B------:R-:W-:Y:S01]  /*4100*/  HMMA.16816.F32 R68, R44, R174, R68 ;  /* 0x000000ae2c44723c */ /* 0x000fe20000001844 */
[----:B------:R-:W-:-:S02]  /*4110*/  VIMNMX R2, R145, UR19, PT ;  /* 0x0000001391027c48 */ /* 0x000fc4000bfe0100 */
[----:B------:R-:W-:Y:S01]  /*4120*/  IMAD R136, R136, 0x20, R147 ;  /* 0x0000002088887824 */ /* 0x000fe200078e0293 */
[----:B------:R-:W-:Y:S01]  /*4130*/  VIADDMNMX R0, R145, R0, UR19, PT ;  /* 0x0000001391007e46 */ /* 0x000fe2000b800100 */
[----:B------:R-:W-:Y:S01]  /*4140*/  VIADD R139, R137, 0x1 ;  /* 0x00000001898b7836 */ /* 0x000fe20000000000 */
[C---:B------:R-:W-:Y:S01]  /*4150*/  HMMA.16816.F32 R56, R44.reuse, R164, R56 ;  /* 0x000000a42c38723c */ /* 0x040fe20000001838 */
[----:B------:R-:W-:Y:S02]  /*4160*/  IMAD.IADD R242, R3, 0x1, R136 ;  /* 0x0000000103f27824 */ /* 0x000fe400078e0288 */
[----:B------:R-:W-:Y:S01]  /*4170*/  VIADD R3, R137, 0x8 ;  /* 0x0000000889037836 */ /* 0x000fe20000000000 */
[----:B------:R-:W-:Y:S02]  /*4180*/  I2FP.F32.S32 R144, R139 ;  /* 0x0000008b00907245 */ /* 0x000fe40000201400 */
[----:B------:R-:W-:Y:S01]  /*4190*/  HMMA.16816.F32 R52, R44, R166, R52 ;  /* 0x000000a62c34723c */ /* 0x000fe20000001834 */
[----:B------:R-:W-:-:S02]  /*41a0*/  ISETP.GE.AND P5, PT, R139, R2, PT ;  /* 0x000000028b00720c */ /* 0x000fc40003fa6270 */
[C---:B------:R-:W-:Y:S01]  /*41b0*/  ISETP.GE.AND P2, PT, R3.reuse, R2, PT ;  /* 0x000000020300720c */ /* 0x040fe20003f46270 */
[----:B------:R-:W-:Y:S01]  /*41c0*/  FFMA.FTZ R31, R144, UR5, R31 ;  /* 0x00000005901f7c23 */ /* 0x000fe2000801001f */
[-C--:B------:R-:W-:Y:S01]  /*41d0*/  ISETP.GE.AND P4, PT, R3, R0.reuse, PT ;  /* 0x000000000300720c */ /* 0x080fe20003f86270 */
[----:B------:R-:W-:Y:S01]  /*41e0*/  HMMA.16816.F32 R132, R44, R160, R132 ;  /* 0x000000a02c84723c */ /* 0x000fe20000001884 */
[----:B------:R-:W-:-:S05]  /*41f0*/  ISETP.GE.AND P0, PT, R139, R0, PT ;  /* 0x000000008b00720c */ /* 0x000fca0003f06270 */
[C---:B------:R-:W-:Y:S06]  /*4200*/  HMMA.16816.F32 R128, R44.reuse, R162, R128 ;  /* 0x000000a22c80723c */ /* 0x040fec0000001880 */
[C---:B------:R-:W-:Y:S06]  /*4210*/  HMMA.16816.F32 R116, R44.reuse, R152, R116 ;  /* 0x000000982c74723c */ /* 0x040fec0000001874 */
[C---:B------:R-:W-:Y:S06]  /*4220*/  HMMA.16816.F32 R112, R44.reuse, R154, R112 ;  /* 0x0000009a2c70723c */ /* 0x040fec0000001870 */
[C---:B-1----:R-:W-:Y:S06]  /*4230*/  HMMA.16816.F32 R108, R44.reuse, R148, R108 ;  /* 0x000000942c6c723c */ /* 0x042fec000000186c */
[C---:B------:R-:W-:Y:S06]  /*4240*/  HMMA.16816.F32 R104, R44.reuse, R150, R104 ;  /* 0x000000962c68723c */ /* 0x040fec0000001868 */
[C---:B--2---:R-:W-:Y:S06]  /*4250*/  HMMA.16816.F32 R76, R44.reuse, R168, R76 ;  /* 0x000000a82c4c723c */ /* 0x044fec000000184c */
[C---:B------:R-:W-:Y:S06]  /*4260*/  HMMA.16816.F32 R72, R44.reuse, R170, R72 ;  /* 0x000000aa2c48723c */ /* 0x040fec0000001848 */
[C---:B---3--:R-:W-:Y:S06]  /*4270*/  HMMA.16816.F32 R48, R44.reuse, R156, R48 ;  /* 0x0000009c2c30723c */ /* 0x048fec0000001830 */
[C---:B------:R-:W-:Y:S06]  /*4280*/  HMMA.16816.F32 R40, R44.reuse, R158, R40 ;  /* 0x0000009e2c28723c */ /* 0x040fec0000001828 */
[C---:B----4-:R-:W-:Y:S06]  /*4290*/  HMMA.16816.F32 R36, R44.reuse, R140, R36 ;  /* 0x0000008c2c24723c */ /* 0x050fec0000001824 */
[----:B------:R-:W-:Y:S01]  /*42a0*/  HMMA.16816.F32 R32, R44, R142, R32 ;  /* 0x0000008e2c20723c */ /* 0x000fe20000001820 */
[----:B------:R-:W-:-:S05]  /*42b0*/  I2FP.F32.S32 R140, R139 ;  /* 0x0000008b008c7245 */ /* 0x000fca0000201400 */
[----:B------:R-:W-:Y:S01]  /*42c0*/  FFMA.FTZ R29, R140, UR5, R29 ;  /* 0x000000058c1d7c23 */ /* 0x000fe2000801001d */
[-C--:B------:R-:W-:Y:S01]  /*42d0*/  I2FP.F32.S32 R45, R3.reuse ;  /* 0x00000003002d7245 */ /* 0x080fe20000201400 */
[----:B------:R-:W-:Y:S01]  /*42e0*/  VIADD R47, R137, 0x9 ;  /* 0x00000009892f7836 */ /* 0x000fe20000000000 */
[----:B------:R-:W-:Y:S02]  /*42f0*/  I2FP.F32.S32 R3, R3 ;  /* 0x0000000300037245 */ /* 0x000fe40000201400 */
[----:B------:R-:W-:Y:S01]  /*4300*/  FSEL R149, R29, -INF , !P5 ;  /* 0xff8000001d957808 */ /* 0x000fe20006800000 */
[----:B------:R-:W-:Y:S01]  /*4310*/  FFMA.FTZ R24, R45, UR5, R24 ;  /* 0x000000052d187c23 */ /* 0x000fe20008010018 */
[----:B------:R-:W-:Y:S01]  /*4320*/  VIADD R45, R137, 0x11 ;  /* 0x00000011892d7836 */ /* 0x000fe20000000000 */
[-C--:B------:R-:W-:Y:S01]  /*4330*/  I2FP.F32.S32 R44, R47.reuse ;  /* 0x0000002f002c7245 */ /* 0x080fe20000201400 */
[----:B------:R-:W-:Y:S01]  /*4340*/  FFMA.FTZ R3, R3, UR5, R26 ;  /* 0x0000000503037c23 */ /* 0x000fe2000801001a */
[----:B------:R-:W-:Y:S01]  /*4350*/  I2FP.F32.S32 R46, R47 ;  /* 0x0000002f002e7245 */ /* 0x000fe20000201400 */
[----:B------:R-:W-:Y:S01]  /*4360*/  BAR.SYNC.DEFER_BLOCKING 0x0 ;  /* 0x0000000000007b1d */ /* 0x000fe20000010000 */
[C---:B------:R-:W-:Y:S01]  /*4370*/  ISETP.GE.AND P6, PT, R47.reuse, R2, PT ;  /* 0x000000022f00720c */ /* 0x040fe20003fc6270 */
        /* <DEDUP_REMOVED lines=8> */
[----:B------:R-:W-:Y:S01]  /*4400*/  FSEL R27, R3, -INF , !P4 ;  /* 0xff800000031b7808 */ /* 0x000fe20006000000 */
[----:B------:R-:W-:Y:S01]  /*4410*/  VIADD R21, R137, 0x19 ;  /* 0x0000001989157836 */ /* 0x000fe20000000000 */
        /* <DEDUP_REMOVED lines=8> */
[----:B------:R-:W-:-:S02]  /*44a0*/  ISETP.GE.AND P5, PT, R47, R2, PT ;  /* 0x000000022f00720c */ /* 0x000fc40003fa6270 */
[----:B------:R-:W-:Y:S01]  /*44b0*/  I2FP.F32.S32 R22, R21 ;  /* 0x0000001500167245 */ /* 0x000fe20000201400 */
[----:B------:R-:W-:Y:S01]  /*44c0*/  FFMA.FTZ R25, R24, UR5, R23 ;  /* 0x0000000518197c23 */ /* 0x000fe20008010017 */
[----:B------:R-:W-:Y:S02]  /*44d0*/  I2FP.F32.S32 R3, R45 ;  /* 0x0000002d00037245 */ /* 0x000fe40000201400 */
[----:B------:R-:W-:Y:S01]  /*44e0*/  FSEL R159, R159, -INF , !P6 ;  /* 0xff8000009f9f7808 */ /* 0x000fe20007000000 */
[----:B------:R-:W-:Y:S01]  /*44f0*/  FFMA.FTZ R193, R22, UR5, R17 ;  /* 0x0000000516c17c23 */ /* 0x000fe20008010011 */
[----:B------:R-:W-:Y:S01]  /*4500*/  FSEL R141, R141, -INF , !P3 ;  /* 0xff8000008d8d7808 */ /* 0x000fe20005800000 */
[----:B------:R-:W-:Y:S01]  /*4510*/  FFMA.FTZ R16, R3, UR5, R16 ;  /* 0x0000000503107c23 */ /* 0x000fe20008010010 */
[----:B------:R-:W-:Y:S01]  /*4520*/  ISETP.GE.AND P0, PT, R47, R0, PT ;  /* 0x000000002f00720c */ /* 0x000fe20003f06270 */
[----:B------:R-:W-:Y:S01]  /*4530*/  VIADD R17, R137, 0x21 ;  /* 0x0000002189117836 */ /* 0x000fe20000000000 */
[----:B------:R-:W-:-:S02]  /*4540*/  ISETP.GE.AND P6, PT, R45, R2, PT ;  /* 0x000000022d00720c */ /* 0x000fc40003fc6270 */
[----:B------:R-:W-:Y:S02]  /*4550*/  ISETP.GE.AND P3, PT, R45, R0, PT ;  /* 0x000000002d00720c */ /* 0x000fe40003f66270 */
[----:B------:R-:W-:Y:S01]  /*4560*/  I2FP.F32.S32 R23, R45 ;  /* 0x0000002d00177245 */ /* 0x000fe20000201400 */
[----:B------:R-:W-:Y:S01]  /*4570*/  VIADD R45, R137, 0x20 ;  /* 0x00000020892d7836 */ /* 0x000fe20000000000 */
[----:B------:R-:W-:Y:S02]  /*4580*/  FSEL R153, R20, -INF , !P5 ;  /* 0xff80000014997808 */ /* 0x000fe40006800000 */
[----:B------:R-:W-:Y:S01]  /*4590*/  I2FP.F32.S32 R20, R21 ;  /* 0x0000001500147245 */ /* 0x000fe20000201400 */
[----:B------:R-:W-:Y:S01]  /*45a0*/  FFMA.FTZ R23, R23, UR5, R18 ;  /* 0x0000000517177c23 */ /* 0x000fe20008010012 */
[----:B------:R-:W-:Y:S02]  /*45b0*/  FSEL R31, R31, -INF , !P0 ;  /* 0xff8000001f1f7808 */ /* 0x000fe40004000000 */
[----:B------:R-:W-:-:S02]  /*45c0*/  ISETP.GE.AND P5, PT, R21, R2, PT ;  /* 0x000000021500720c */ /* 0x000fc40003fa6270 */
[----:B------:R-:W-:Y:S01]  /*45d0*/  ISETP.GE.AND P0, PT, R21, R0, PT ;  /* 0x000000001500720c */ /* 0x000fe20003f06270 */
[----:B------:R-:W-:Y:S01]  /*45e0*/  FFMA.FTZ R21, R20, UR5, R19 ;  /* 0x0000000514157c23 */ /* 0x000fe20008010013 */
[-C--:B------:R-:W-:Y:S02]  /*45f0*/  I2FP.F32.S32 R3, R45.reuse ;  /* 0x0000002d00037245 */ /* 0x080fe40000201400 */
[----:B------:R-:W-:Y:S02]  /*4600*/  FSEL R161, R16, -INF , !P6 ;  /* 0xff80000010a17808 */ /* 0x000fe40007000000 */
[----:B------:R-:W-:Y:S01]  /*4610*/  I2FP.F32.S32 R19, R45 ;  /* 0x0000002d00137245 */ /* 0x000fe20000201400 */
[----:B------:R-:W-:Y:S01]  /*4620*/  FFMA.FTZ R12, R3, UR5, R12 ;  /* 0x00000005030c7c23 */ /* 0x000fe2000801000c */
[-C--:B------:R-:W-:Y:S01]  /*4630*/  I2FP.F32.S32 R16, R17.reuse ;  /* 0x0000001100107245 */ /* 0x080fe20000201400 */
[----:B------:R-:W-:Y:S01]  /*4640*/  VIADD R3, R137, 0x28 ;  /* 0x0000002889037836 */ /* 0x000fe20000000000 */
        /* <DEDUP_REMOVED lines=8> */
[----:B------:R-:W-:Y:S01]  /*46d0*/  FSEL R25, R25, -INF , !P4 ;  /* 0xff80000019197808 */ /* 0x000fe20006000000 */
[----:B------:R-:W-:Y:S01]  /*46e0*/  FFMA.FTZ R13, R18, UR5, R13 ;  /* 0x00000005120d7c23 */ /* 0x000fe2000801000d */
[C---:B------:R-:W-:Y:S02]  /*46f0*/  ISETP.GE.AND P2, PT, R45.reuse, R2, PT ;  /* 0x000000022d00720c */ /* 0x040fe40003f46270 */
[----:B------:R-:W-:Y:S01]  /*4700*/  ISETP.GE.AND P4, PT, R45, R0, PT ;  /* 0x000000002d00720c */ /* 0x000fe20003f86270 */
[----:B------:R-:W-:Y:S01]  /*4710*/  VIADD R45, R137, 0x30 ;  /* 0x00000030892d7836 */ /* 0x000fe20000000000 */
[----:B------:R-:W-:-:S02]  /*4720*/  FSEL R193, R193, -INF , !P5 ;  /* 0xff800000c1c17808 */ /* 0x000fc40006800000 */
[----:B------:R-:W-:Y:S02]  /*4730*/  FSEL R21, R21, -INF , !P0 ;  /* 0xff80000015157808 */ /* 0x000fe40004000000 */
[----:B------:R-:W-:Y:S02]  /*4740*/  I2FP.F32.S32 R241, R3 ;  /* 0x0000000300f17245 */ /* 0x000fe40000201400 */
[C---:B------:R-:W-:Y:S02]  /*4750*/  ISETP.GE.AND P5, PT, R3.reuse, R2, PT ;  /* 0x000000020300720c */ /* 0x040fe40003fa6270 */
[----:B------:R-:W-:Y:S01]  /*4760*/  ISETP.GE.AND P0, PT, R3, R0, PT ;  /* 0x000000000300720c */ /* 0x000fe20003f06270 */
[----:B------:R-:W-:Y:S01]  /*4770*/  FFMA.FTZ R241, R241, UR5, R8 ;  /* 0x00000005f1f17c23 */ /* 0x000fe20008010008 */
[----:B------:R-:W-:Y:S02]  /*4780*/  FSEL R185, R12, -INF , !P2 ;  /* 0xff8000000cb97808 */ /* 0x000fe40005000000 */
[----:B------:R-:W-:-:S02]  /*4790*/  FSEL R19, R19, -INF , !P4 ;  /* 0xff80000013137808 */ /* 0x000fc40006000000 */
[----:B------:R-:W-:Y:S02]  /*47a0*/  I2FP.F32.S32 R3, R3 ;  /* 0x0000000300037245 */ /* 0x000fe40000201400 */
[-C--:B------:R-:W-:Y:S02]  /*47b0*/  I2FP.F32.S32 R14, R15.reuse ;  /* 0x0000000f000e7245 */ /* 0x080fe40000201400 */
[----:B------:R-:W-:Y:S01]  /*47c0*/  ISETP.GE.AND P2, PT, R15, R2, PT ;  /* 0x000000020f00720c */ /* 0x000fe20003f46270 */
[----:B------:R-:W-:Y:S01]  /*47d0*/  FFMA.FTZ R8, R3, UR5, R10 ;  /* 0x0000000503087c23 */ /* 0x000fe2000801000a */
        /* <DEDUP_REMOVED lines=9> */
[----:B------:R-:W-:Y:S02]  /*4870*/  I2FP.F32.S32 R13, R45 ;  /* 0x0000002d000d7245 */ /* 0x000fe40000201400 */
[----:B------:R-:W-:Y:S02]  /*4880*/  I2FP.F32.S32 R10, R15 ;  /* 0x0000000f000a7245 */ /* 0x000fe40000201400 */
[----:B------:R-:W-:Y:S01]  /*4890*/  ISETP.GE.AND P6, PT, R45, R2, PT ;  /* 0x000000022d00720c */ /* 0x000fe20003fc6270 */
[----:B------:R-:W-:Y:S01]  /*48a0*/  FFMA.FTZ R6, R13, UR5, R6 ;  /* 0x000000050d067c23 */ /* 0x000fe20008010006 */
[----:B------:R-:W-:Y:S01]  /*48b0*/  ISETP.GE.AND P3, PT, R45, R0, PT ;  /* 0x000000002d00720c */ /* 0x000fe20003f66270 */
[----:B------:R-:W-:Y:S01]  /*48c0*/  VIADD R45, R137, 0x38 ;  /* 0x00000038892d7836 */ /* 0x000fe20000000000 */
[----:B------:R-:W-:Y:S01]  /*48d0*/  FSEL R241, R241, -INF , !P5 ;  /* 0xff800000f1f17808 */ /* 0x000fe20006800000 */
[----:B------:R-:W-:Y:S01]  /*48e0*/  FFMA.FTZ R4, R10, UR5, R5 ;  /* 0x000000050a047c23 */ /* 0x000fe20008010005 */
[----:B------:R-:W-:-:S02]  /*48f0*/  FSEL R11, R8, -INF , !P0 ;  /* 0xff800000080b7808 */ /* 0x000fc40004000000 */
[C---:B------:R-:W-:Y:S02]  /*4900*/  ISETP.GE.AND P5, PT, R15.reuse, R2, PT ;  /* 0x000000020f00720c */ /* 0x040fe40003fa6270 */
[----:B------:R-:W-:Y:S02]  /*4910*/  ISETP.GE.AND P0, PT, R15, R0, PT ;  /* 0x000000000f00720c */ /* 0x000fe40003f06270 */
[----:B------:R-:W-:Y:S01]  /*4920*/  I2FP.F32.S32 R8, R15 ;  /* 0x0000000f00087245 */ /* 0x000fe20000201400 */
[----:B------:R-:W-:Y:S01]  /*4930*/  VIADD R15, R137, 0x39 ;  /* 0x00000039890f7836 */ /* 0x000fe20000000000 */
[----:B------:R-:W-:Y:S02]  /*4940*/  FSEL R5, R3, -INF , !P4 ;  /* 0xff80000003057808 */ /* 0x000fe40006000000 */
[-C--:B------:R-:W-:Y:S01]  /*4950*/  I2FP.F32.S32 R13, R45.reuse ;  /* 0x0000002d000d7245 */ /* 0x080fe20000201400 */
[----:B------:R-:W-:Y:S01]  /*4960*/  FFMA.FTZ R7, R8, UR5, R7 ;  /* 0x0000000508077c23 */ /* 0x000fe20008010007 */
[----:B------:R-:W-:-:S02]  /*4970*/  I2FP.F32.S32 R3, R45 ;  /* 0x0000002d00037245 */ /* 0x000fc40000201400 */
[----:B------:R-:W-:Y:S01]  /*4980*/  FSEL R251, R9, -INF , !P2 ;  /* 0xff80000009fb7808 */ /* 0x000fe20005000000 */
[----:B------:R-:W-:Y:S01]  /*4990*/  FFMA.FTZ R68, R13, UR5, R68 ;  /* 0x000000050d447c23 */ /* 0x000fe20008010044 */
[----:B------:R-:W-:Y:S01]  /*49a0*/  FSEL R249, R249, -INF , !P6 ;  /* 0xff800000f9f97808 */ /* 0x000fe20007000000 */
[----:B------:R-:W-:Y:S01]  /*49b0*/  FFMA.FTZ R70, R3, UR5, R70 ;  /* 0x0000000503467c23 */ /* 0x000fe20008010046 */
[----:B------:R-:W-:Y:S02]  /*49c0*/  FSEL R9, R6, -INF , !P3 ;  /* 0xff80000006097808 */ /* 0x000fe40005800000 */
[-C--:B------:R-:W-:Y:S02]  /*49d0*/  I2FP.F32.S32 R8, R15.reuse ;  /* 0x0000000f00087245 */ /* 0x080fe40000201400 */
[C---:B------:R-:W-:Y:S02]  /*49e0*/  ISETP.GE.AND P6, PT, R15.reuse, R2, PT ;  /* 0x000000020f00720c */ /* 0x040fe40003fc6270 */
[----:B------:R-:W-:Y:S01]  /*49f0*/  ISETP.GE.AND P3, PT, R15, R0, PT ;  /* 0x000000000f00720c */ /* 0x000fe20003f66270 */
[----:B------:R-:W-:Y:S01]  /*4a00*/  FFMA.FTZ R3, R8, UR5, R69 ;  /* 0x0000000508037c23 */ /* 0x000fe20008010045 */
[----:B------:R-:W-:Y:S01]  /*4a10*/  I2FP.F32.S32 R6, R15 ;  /* 0x0000000f00067245 */ /* 0x000fe20000201400 */
[----:B------:R-:W-:Y:S01]  /*4a20*/  VIADD R15, R137, 0x41 ;  /* 0x00000041890f7836 */ /* 0x000fe20000000000 */
[----:B------:R-:W-:-:S02]  /*4a30*/  ISETP.GE.AND P2, PT, R45, R2, PT ;  /* 0x000000022d00720c */ /* 0x000fc40003f46270 */
[----:B------:R-:W-:Y:S01]  /*4a40*/  ISETP.GE.AND P4, PT, R45, R0, PT ;  /* 0x000000002d00720c */ /* 0x000fe20003f86270 */
[----:B------:R-:W-:Y:S01]  /*4a50*/  FFMA.FTZ R147, R6, UR5, R71 ;  /* 0x0000000506937c23 */ /* 0x000fe20008010047 */
[----:B------:R-:W-:Y:S01]  /*4a60*/  FSEL R71, R4, -INF , !P5 ;  /* 0xff80000004477808 */ /* 0x000fe20006800000 */
[----:B------:R-:W-:Y:S01]  /*4a70*/  VIADD R45, R137, 0x40 ;  /* 0x00000040892d7836 */ /* 0x000fe20000000000 */
[----:B------:R-:W-:Y:S02]  /*4a80*/  FSEL R69, R68, -INF , !P2 ;  /* 0xff80000044457808 */ /* 0x000fe40005000000 */
[----:B------:R-:W-:Y:S02]  /*4a90*/  FSEL R245, R70, -INF , !P4 ;  /* 0xff80000046f57808 */ /* 0x000fe40006000000 */
[-C--:B------:R-:W-:Y:S02]  /*4aa0*/  I2FP.F32.S32 R6, R15.reuse ;  /* 0x0000000f00067245 */ /* 0x080fe40000201400 */
[----:B------:R-:W-:-:S02]  /*4ab0*/  I2FP.F32.S32 R4, R15 ;  /* 0x0000000f00047245 */ /* 0x000fc40000201400 */
[C---:B------:R-:W-:Y:S01]  /*4ac0*/  ISETP.GE.AND P2, PT, R15.reuse, R2, PT ;  /* 0x000000020f00720c */ /* 0x040fe20003f46270 */
[----:B------:R-:W-:Y:S01]  /*4ad0*/  FFMA.FTZ R163, R6, UR5, R67 ;  /* 0x0000000506a37c23 */ /* 0x000fe20008010043 */
[----:B------:R-:W-:Y:S01]  /*4ae0*/  ISETP.GE.AND P4, PT, R15, R0, PT ;  /* 0x000000000f00720c */ /* 0x000fe20003f86270 */
[----:B------:R-:W-:Y:S01]  /*4af0*/  VIADD R15, R137, 0x48 ;  /* 0x00000048890f7836 */ /* 0x000fe20000000000 */
[----:B------:R-:W-:Y:S01]  /*4b00*/  FSEL R139, R7, -INF , !P0 ;  /* 0xff800000078b7808 */ /* 0x000fe20004000000 */
[----:B------:R-:W-:Y:S01]  /*4b10*/  FFMA.FTZ R4, R4, UR5, R65 ;  /* 0x0000000504047c23 */ /* 0x000fe20008010041 */
[----:B------:R-:W-:Y:S02]  /*4b20*/  I2FP.F32.S32 R7, R45 ;  /* 0x0000002d00077245 */ /* 0x000fe40000201400 */
[----:B------:R-:W-:Y:S02]  /*4b30*/  FSEL R67, R3, -INF , !P6 ;  /* 0xff80000003437808 */ /* 0x000fe40007000000 */
[----:B------:R-:W-:Y:S01]  /*4b40*/  I2FP.F32.S32 R3, R15 ;  /* 0x0000000f00037245 */ /* 0x000fe20000201400 */
[----:B------:R-:W-:Y:S01]  /*4b50*/  FFMA.FTZ R66, R7, UR5, R66 ;  /* 0x0000000507427c23 */ /* 0x000fe20008010042 */
[----:B------:R-:W-:-:S02]  /*4b60*/  I2FP.F32.S32 R13, R45 ;  /* 0x0000002d000d7245 */ /* 0x000fc40000201400 */
[----:B------:R-:W-:Y:S01]  /*4b70*/  I2FP.F32.S32 R7, R15 ;  /* 0x0000000f00077245 */ /* 0x000fe20000201400 */
[----:B------:R-:W-:Y:S01]  /*4b80*/  FFMA.FTZ R62, R3, UR5, R62 ;  /* 0x00000005033e7c23 */ /* 0x000fe2000801003e */
[----:B------:R-:W-:Y:S02]  /*4b90*/  VIADD R3, R137, 0x50 ;  /* 0x0000005089037836 */ /* 0x000fe40000000000 */
[----:B------:R-:W-:Y:S01]  /*4ba0*/  FFMA.FTZ R64, R13, UR5, R64 ;  /* 0x000000050d407c23 */ /* 0x000fe20008010040 */
[----:B------:R-:W-:Y:S02]  /*4bb0*/  VIADD R13, R137, 0x49 ;  /* 0x00000049890d7836 */ /* 0x000fe40000000000 */
[----:B------:R-:W-:Y:S01]  /*4bc0*/  FFMA.FTZ R60, R7, UR5, R60 ;  /* 0x00000005073c7c23 */ /* 0x000fe2000801003c */
[----:B------:R-:W-:Y:S02]  /*4bd0*/  FSEL R4, R4, -INF , !P2 ;  /* 0xff80000004047808 */ /* 0x000fe40005000000 */
[----:B------:R-:W-:-:S02]  /*4be0*/  FSEL R163, R163, -INF , !P4 ;  /* 0xff800000a3a37808 */ /* 0x000fc40006000000 */
[----:B------:R-:W-:Y:S02]  /*4bf0*/  I2FP.F32.S32 R7, R3 ;  /* 0x0000000300077245 */ /* 0x000fe40000201400 */
[C---:B------:R-:W-:Y:S02]  /*4c00*/  ISETP.GE.AND P2, PT, R3.reuse, R2, PT ;  /* 0x000000020300720c */ /* 0x040fe40003f46270 */
[----:B------:R-:W-:Y:S01]  /*4c10*/  ISETP.GE.AND P4, PT, R3, R0, PT ;  /* 0x000000000300720c */ /* 0x000fe20003f86270 */
[----:B------:R-:W-:Y:S01]  /*4c20*/  FFMA.FTZ R56, R7, UR5, R56 ;  /* 0x0000000507387c23 */ /* 0x000fe20008010038 */
[-C--:B------:R-:W-:Y:S02]  /*4c30*/  I2FP.F32.S32 R8, R13.reuse ;  /* 0x0000000d00087245 */ /* 0x080fe40000201400 */
[----:B------:R-:W-:Y:S02]  /*4c40*/  I2FP.F32.S32 R6, R13 ;  /* 0x0000000d00067245 */ /* 0x000fe40000201400 */
[----:B------:R-:W-:Y:S01]  /*4c50*/  I2FP.F32.S32 R3, R3 ;  /* 0x0000000300037245 */ /* 0x000fe20000201400 */
[----:B------:R-:W-:Y:S01]  /*4c60*/  FFMA.FTZ R8, R8, UR5, R61 ;  /* 0x0000000508087c23 */ /* 0x000fe2000801003d */
[C---:B------:R-:W-:Y:S01]  /*4c70*/  ISETP.GE.AND P5, PT, R45.reuse, R2, PT ;  /* 0x000000022d00720c */ /* 0x040fe20003fa6270 */
[----:B------:R-:W-:Y:S01]  /*4c80*/  FFMA.FTZ R167, R6, UR5, R63 ;  /* 0x0000000506a77c23 */ /* 0x000fe2000801003f */
[----:B------:R-:W-:Y:S01]  /*4c90*/  ISETP.GE.AND P0, PT, R45, R0, PT ;  /* 0x000000002d00720c */ /* 0x000fe20003f06270 */
[----:B------:R-:W-:Y:S01]  /*4ca0*/  FFMA.FTZ R58, R3, UR5, R58 ;  /* 0x00000005033a7c23 */ /* 0x000fe2000801003a */
[----:B------:R-:W-:Y:S01]  /*4cb0*/  FSEL R65, R64, -INF , !P5 ;  /* 0xff80000040417808 */ /* 0x000fe20006800000 */
[----:B------:R-:W-:Y:S01]  /*4cc0*/  VIADD R3, R137, 0x58 ;  /* 0x0000005889037836 */ /* 0x000fe20000000000 */
[----:B------:R-:W-:-:S02]  /*4cd0*/  FSEL R237, R66, -INF , !P0 ;  /* 0xff80000042ed7808 */ /* 0x000fc40004000000 */
[C---:B------:R-:W-:Y:S02]  /*4ce0*/  ISETP.GE.AND P5, PT, R13.reuse, R2, PT ;  /* 0x000000020d00720c */ /* 0x040fe40003fa6270 */
[----:B------:R-:W-:Y:S01]  /*4cf0*/  ISETP.GE.AND P0, PT, R13, R0, PT ;  /* 0x000000000d00720c */ /* 0x000fe20003f06270 */
[----:B------:R-:W-:Y:S01]  /*4d00*/  VIADD R13, R137, 0x51 ;  /* 0x00000051890d7836 */ /* 0x000fe20000000000 */
[----:B------:R-:W-:Y:S02]  /*4d10*/  FSEL R8, R8, -INF , !P5 ;  /* 0xff80000008087808 */ /* 0x000fe40006800000 */
[----:B------:R-:W-:Y:S02]  /*4d20*/  FSEL R167, R167, -INF , !P0 ;  /* 0xff800000a7a77808 */ /* 0x000fe40004000000 */
[----:B------:R-:W-:Y:S02]  /*4d30*/  I2FP.F32.S32 R7, R3 ;  /* 0x0000000300077245 */ /* 0x000fe40000201400 */
[----:B------:R-:W-:-:S02]  /*4d40*/  ISETP.GE.AND P5, PT, R3, R2, PT ;  /* 0x000000020300720c */ /* 0x000fc40003fa6270 */
[----:B------:R-:W-:Y:S01]  /*4d50*/  ISETP.GE.AND P0, PT, R3, R0, PT ;  /* 0x000000000300720c */ /* 0x000fe20003f06270 */
[----:B------:R-:W-:Y:S01]  /*4d60*/  FFMA.FTZ R10, R7, UR5, R52 ;  /* 0x00000005070a7c23 */ /* 0x000fe20008010034 */
[----:B------:R-:W-:Y:S02]  /*4d70*/  FSEL R147, R147, -INF , !P3 ;  /* 0xff80000093937808 */ /* 0x000fe40005800000 */
        /* <DEDUP_REMOVED lines=20> */
[-C--:B------:R-:W-:Y:S02]  /*4ec0*/  I2FP.F32.S32 R18, R13.reuse ;  /* 0x0000000d00127245 */ /* 0x080fe40000201400 */
        /* <DEDUP_REMOVED lines=32> */
[-C--:B------:R-:W-:Y:S02]  /*50d0*/  I2FP.F32.S32 R52, R13.reuse ;  /* 0x0000000d00347245 */ /* 0x080fe40000201400 */
[C---:B------:R-:W-:Y:S02]  /*50e0*/  ISETP.GE.AND P6, PT, R13.reuse, R2, PT ;  /* 0x000000020d00720c */ /* 0x040fe40003fc6270 */
[----:B------:R-:W-:Y:S01]  /*50f0*/  ISETP.GE.AND P3, PT, R13, R0, PT ;  /* 0x000000000d00720c */ /* 0x000fe20003f66270 */
[----:B------:R-:W-:Y:S01]  /*5100*/  FFMA.FTZ R52, R52, UR5, R129 ;  /* 0x0000000534347c23 */ /* 0x000fe20008010081 */
[----:B------:R-:W-:Y:S02]  /*5110*/  I2FP.F32.S32 R6, R13 ;  /* 0x0000000d00067245 */ /* 0x000fe40000201400 */
        /* <DEDUP_REMOVED lines=17> */
[----:B------:R-:W-:-:S02]  /*5230*/  VIADD R3, R137, 0x79 ;  /* 0x0000007989037836 */ /* 0x000fc40000000000 */
[----:B------:R-:W-:Y:S01]  /*5240*/  FFMA.FTZ R122, R7, UR5, R122 ;  /* 0x00000005077a7c23 */ /* 0x000fe2000801007a */
[----:B------:R-:W-:Y:S01]  /*5250*/  VIADD R7, R137, 0x80 ;  /* 0x0000008089077836 */ /* 0x000fe20000000000 */
[----:B------:R-:W-:Y:S02]  /*5260*/  FSEL R52, R52, -INF , !P6 ;  /* 0xff80000034347808 */ /* 0x000fe40007000000 */
[----:B------:R-:W-:Y:S02]  /*5270*/  FSEL R221, R126, -INF , !P0 ;  /* 0xff8000007edd7808 */ /* 0x000fe40004000000 */
[----:B------:R-:W-:Y:S02]  /*5280*/  I2FP.F32.S32 R13, R7 ;  /* 0x00000007000d7245 */ /* 0x000fe40000201400 */
[C---:B------:R-:W-:Y:S02]  /*5290*/  ISETP.GE.AND P5, PT, R7.reuse, R2, PT ;  /* 0x000000020700720c */ /* 0x040fe40003fa6270 */
[----:B------:R-:W-:Y:S01]  /*52a0*/  ISETP.GE.AND P0, PT, R7, R0, PT ;  /* 0x000000000700720c */ /* 0x000fe20003f06270 */
[----:B------:R-:W-:Y:S01]  /*52b0*/  FFMA.FTZ R64, R13, UR5, R116 ;  /* 0x000000050d407c23 */ /* 0x000fe20008010074 */
[----:B------:R-:W-:-:S02]  /*52c0*/  I2FP.F32.S32 R26, R3 ;  /* 0x00000003001a7245 */ /* 0x000fc40000201400 */
[----:B------:R-:W-:Y:S02]  /*52d0*/  FSEL R223, R131, -INF , !P3 ;  /* 0xff80000083df7808 */ /* 0x000fe40005800000 */
[----:B------:R-:W-:Y:S01]  /*52e0*/  I2FP.F32.S32 R6, R3 ;  /* 0x0000000300067245 */ /* 0x000fe20000201400 */
[----:B------:R-:W-:Y:S01]  /*52f0*/  FFMA.FTZ R26, R26, UR5, R121 ;  /* 0x000000051a1a7c23 */ /* 0x000fe20008010079 */
[----:B------:R-:W-:Y:S02]  /*5300*/  I2FP.F32.S32 R7, R7 ;  /* 0x0000000700077245 */ /* 0x000fe40000201400 */
[C---:B------:R-:W-:Y:S01]  /*5310*/  ISETP.GE.AND P6, PT, R3.reuse, R2, PT ;  /* 0x000000020300720c */ /* 0x040fe20003fc6270 */
[----:B------:R-:W-:Y:S01]  /*5320*/  FFMA.FTZ R123, R6, UR5, R123 ;  /* 0x00000005067b7c23 */ /* 0x000fe2000801007b */
[----:B------:R-:W-:Y:S01]  /*5330*/  ISETP.GE.AND P3, PT, R3, R0, PT ;  /* 0x000000000300720c */ /* 0x000fe20003f66270 */
[----:B------:R-:W-:Y:S02]  /*5340*/  VIADD R3, R137, 0x81 ;  /* 0x0000008189037836 */ /* 0x000fe40000000000 */
[----:B------:R-:W-:Y:S01]  /*5350*/  FFMA.FTZ R118, R7, UR5, R118 ;  /* 0x0000000507767c23 */ /* 0x000fe20008010076 */
        /* <DEDUP_REMOVED lines=8> */
[----:B------:R-:W-:-:S02]  /*53e0*/  I2FP.F32.S32 R3, R137 ;  /* 0x0000008900037245 */ /* 0x000fc40000201400 */
[----:B------:R-:W-:Y:S01]  /*53f0*/  FSEL R26, R26, -INF , !P6 ;  /* 0xff8000001a1a7808 */ /* 0x000fe20007000000 */
[----:B------:R-:W-:Y:S01]  /*5400*/  FFMA.FTZ R119, R6, UR5, R119 ;  /* 0x0000000506777c23 */ /* 0x000fe20008010077 */
[----:B------:R-:W-:Y:S01]  /*5410*/  FSEL R187, R123, -INF , !P3 ;  /* 0xff8000007bbb7808 */ /* 0x000fe20005800000 */
[----:B------:R-:W-:Y:S01]  /*5420*/  FFMA.FTZ R117, R3, UR5, R28 ;  /* 0x0000000503757c23 */ /* 0x000fe2000801001c */
[-C--:B------:R-:W-:Y:S01]  /*5430*/  I2FP.F32.S32 R13, R7.reuse ;  /* 0x00000007000d7245 */ /* 0x080fe20000201400 */
[----:B------:R-:W-:Y:S01]  /*5440*/  VIADD R3, R214, UR16 ;  /* 0x00000010d6037c36 */ /* 0x000fe20008000000 */
[C---:B------:R-:W-:Y:S02]  /*5450*/  ISETP.GE.AND P6, PT, R7.reuse, R2, PT ;  /* 0x000000020700720c */ /* 0x040fe40003fc6270 */
        /* <DEDUP_REMOVED lines=8> */
[----:B------:R-:W-:Y:S01]  /*54e0*/  VIADD R7, R3, 0x90 ;  /* 0x0000009003077836 */ /* 0x000fe20000000000 */
[----:B------:R-:W-:Y:S01]  /*54f0*/  I2FP.F32.S32 R12, R13 ;  /* 0x0000000d000c7245 */ /* 0x000fe20000201400 */
[----:B------:R-:W-:Y:S01]  /*5500*/  VIADD R137, R137, 0x71 ;  /* 0x0000007189897836 */ /* 0x000fe20000000000 */
[----:B------:R-:W-:-:S02]  /*5510*/  FSEL R117, R117, -INF , !P5 ;  /* 0xff80000075757808 */ /* 0x000fc40006800000 */
[----:B------:R-:W-:Y:S01]  /*5520*/  FSEL R165, R114, -INF , !P3 ;  /* 0xff80000072a57808 */ /* 0x000fe20005800000 */
[----:B------:R-:W-:Y:S01]  /*5530*/  FFMA.FTZ R12, R12, UR5, R115 ;  /* 0x000000050c0c7c23 */ /* 0x000fe20008010073 */
[C---:B------:R-:W-:Y:S02]  /*5540*/  ISETP.GE.AND P3, PT, R7.reuse, R2, PT ;  /* 0x000000020700720c */ /* 0x040fe40003f66270 */
[----:B------:R-:W-:Y:S02]  /*5550*/  ISETP.GE.AND P5, PT, R7, R0, PT ;  /* 0x000000000700720c */ /* 0x000fe40003fa6270 */
[-C--:B------:R-:W-:Y:S02]  /*5560*/  I2FP.F32.S32 R14, R137.reuse ;  /* 0x00000089000e7245 */ /* 0x080fe40000201400 */
[----:B------:R-:W-:Y:S02]  /*5570*/  I2FP.F32.S32 R44, R137 ;  /* 0x00000089002c7245 */ /* 0x000fe40000201400 */
[----:B------:R-:W-:Y:S01]  /*5580*/  I2FP.F32.S32 R7, R7 ;  /* 0x0000000700077245 */ /* 0x000fe20000201400 */
[----:B------:R-:W-:Y:S01]  /*5590*/  FFMA.FTZ R14, R14, UR5, R125 ;  /* 0x000000050e0e7c23 */ /* 0x000fe2000801007d */
[----:B------:R-:W-:Y:S01]  /*55a0*/  I2FP.F32.S32 R6, R13 ;  /* 0x0000000d00067245 */ /* 0x000fe20000201400 */
[----:B------:R-:W-:Y:S01]  /*55b0*/  FFMA.FTZ R44, R44, UR5, R127 ;  /* 0x000000052c2c7c23 */ /* 0x000fe2000801007f */
[----:B------:R-:W-:Y:S01]  /*55c0*/  FSEL R181, R118, -INF , !P0 ;  /* 0xff80000076b57808 */ /* 0x000fe20004000000 */
[C---:B------:R-:W-:Y:S01]  /*55d0*/  FFMA.FTZ R66, R7.reuse, UR5, R108 ;  /* 0x0000000507427c23 */ /* 0x040fe2000801006c */
[----:B------:R-:W-:Y:S01]  /*55e0*/  FSEL R62, R62, -INF , !P2 ;  /* 0xff8000003e3e7808 */ /* 0x000fe20005000000 */
[----:B------:R-:W-:Y:S01]  /*55f0*/  FFMA.FTZ R110, R7, UR5, R110 ;  /* 0x00000005076e7c23 */ /* 0x000fe2000801006e */
[C---:B------:R-:W-:Y:S01]  /*5600*/  ISETP.GE.AND P0, PT, R13.reuse, R2, PT ;  /* 0x000000020d00720c */ /* 0x040fe20003f06270 */
[----:B------:R-:W-:Y:S01]  /*5610*/  FFMA.FTZ R6, R6, UR5, R113 ;  /* 0x0000000506067c23 */ /* 0x000fe20008010071 */
[----:B------:R-:W-:Y:S01]  /*5620*/  ISETP.GE.AND P2, PT, R13, R0, PT ;  /* 0x000000000d00720c */ /* 0x000fe20003f46270 */
        /* <DEDUP_REMOVED lines=8> */
[----:B------:R-:W-:Y:S02]  /*56b0*/  FSEL R225, R44, -INF , !P6 ;  /* 0xff8000002ce17808 */ /* 0x000fe40007000000 */
[----:B------:R-:W-:-:S02]  /*56c0*/  FSEL R68, R6, -INF , !P0 ;  /* 0xff80000006447808 */ /* 0x000fc40004000000 */
[C---:B------:R-:W-:Y:S02]  /*56d0*/  ISETP.GE.AND P4, PT, R13.reuse, R2, PT ;  /* 0x000000020d00720c */ /* 0x040fe40003f86270 */
[----:B------:R-:W-:Y:S02]  /*56e0*/  ISETP.GE.AND P6, PT, R13, R0, PT ;  /* 0x000000000d00720c */ /* 0x000fe40003fc6270 */
[----:B------:R-:W-:Y:S02]  /*56f0*/  I2FP.F32.S32 R12, R7 ;  /* 0x00000007000c7245 */ /* 0x000fe40000201400 */
[----:B------:R-:W-:Y:S02]  /*5700*/  I2FP.F32.S32 R6, R15 ;  /* 0x0000000f00067245 */ /* 0x000fe40000201400 */
[----:B------:R-:W-:Y:S01]  /*5710*/  I2FP.F32.S32 R13, R13 ;  /* 0x0000000d000d7245 */ /* 0x000fe20000201400 */
[----:B------:R-:W-:Y:S01]  /*5720*/  FFMA.FTZ R70, R12, UR5, R105 ;  /* 0x000000050c467c23 */ /* 0x000fe20008010069 */
[----:B------:R-:W-:Y:S01]  /*5730*/  FSEL R66, R66, -INF , !P3 ;  /* 0xff80000042427808 */ /* 0x000fe20005800000 */
[----:B------:R-:W-:Y:S01]  /*5740*/  FFMA.FTZ R107, R12, UR5, R107 ;  /* 0x000000050c6b7c23 */ /* 0x000fe2000801006b */
[----:B------:R-:W-:Y:S01]  /*5750*/  FSEL R155, R110, -INF , !P5 ;  /* 0xff8000006e9b7808 */ /* 0x000fe20006800000 */
[C---:B------:R-:W-:Y:S01]  /*5760*/  FFMA.FTZ R109, R6.reuse, UR5, R109 ;  /* 0x00000005066d7c23 */ /* 0x040fe2000801006d */
[C---:B------:R-:W-:Y:S01]  /*5770*/  ISETP.GE.AND P3, PT, R7.reuse, R2, PT ;  /* 0x000000020700720c */ /* 0x040fe20003f66270 */
[----:B------:R-:W-:Y:S01]  /*5780*/  FFMA.FTZ R111, R6, UR5, R111 ;  /* 0x00000005066f7c23 */ /* 0x000fe2000801006f */
[----:B------:R-:W-:Y:S01]  /*5790*/  ISETP.GE.AND P5, PT, R7, R0, PT ;  /* 0x000000000700720c */ /* 0x000fe20003fa6270 */
[----:B------:R-:W-:Y:S01]  /*57a0*/  FFMA.FTZ R104, R13, UR5, R104 ;  /* 0x000000050d687c23 */ /* 0x000fe20008010068 */
[----:B------:R-:W-:Y:S01]  /*57b0*/  ISETP.GE.AND P0, PT, R15, R2, PT ;  /* 0x000000020f00720c */ /* 0x000fe20003f06270 */
[----:B------:R-:W-:Y:S01]  /*57c0*/  FFMA.FTZ R106, R13, UR5, R106 ;  /* 0x000000050d6a7c23 */ /* 0x000fe2000801006a */
[----:B------:R-:W-:Y:S01]  /*57d0*/  ISETP.GE.AND P2, PT, R15, R0, PT ;  /* 0x000000000f00720c */ /* 0x000fe20003f46270 */
[C---:B------:R-:W-:Y:S01]  /*57e0*/  VIADD R7, R3.reuse, 0xa8 ;  /* 0x000000a803077836 */ /* 0x040fe20000000000 */
[----:B------:R-:W-:Y:S01]  /*57f0*/  FSEL R70, R70, -INF , !P3 ;  /* 0xff80000046467808 */ /* 0x000fe20005800000 */
[----:B------:R-:W-:Y:S01]  /*5800*/  VIADD R13, R3, 0xa0 ;  /* 0x000000a0030d7836 */ /* 0x000fe20000000000 */
[----:B------:R-:W-:Y:S01]  /*5810*/  FSEL R137, R107, -INF , !P5 ;  /* 0xff8000006b897808 */ /* 0x000fe20006800000 */
[----:B------:R-:W-:Y:S01]  /*5820*/  VIADD R15, R3, 0xa1 ;  /* 0x000000a1030f7836 */ /* 0x000fe20000000000 */
[----:B------:R-:W-:-:S02]  /*5830*/  FSEL R112, R109, -INF , !P0 ;  /* 0xff8000006d707808 */ /* 0x000fc40004000000 */
[----:B------:R-:W-:Y:S02]  /*5840*/  FSEL R157, R111, -INF , !P2 ;  /* 0xff8000006f9d7808 */ /* 0x000fe40005000000 */
[C---:B------:R-:W-:Y:S02]  /*5850*/  ISETP.GE.AND P3, PT, R7.reuse, R2, PT ;  /* 0x000000020700720c */ /* 0x040fe40003f66270 */
[----:B------:R-:W-:Y:S02]  /*5860*/  ISETP.GE.AND P5, PT, R7, R0, PT ;  /* 0x000000000700720c */ /* 0x000fe40003fa6270 */
[C---:B------:R-:W-:Y:S02]  /*5870*/  ISETP.GE.AND P0, PT, R13.reuse, R2, PT ;  /* 0x000000020d00720c */ /* 0x040fe40003f06270 */
[----:B------:R-:W-:Y:S02]  /*5880*/  ISETP.GE.AND P2, PT, R13, R0, PT ;  /* 0x000000000d00720c */ /* 0x000fe40003f46270 */
[----:B------:R-:W-:-:S02]  /*5890*/  I2FP.F32.S32 R6, R15 ;  /* 0x0000000f00067245 */ /* 0x000fc40000201400 */
[----:B------:R-:W-:Y:S02]  /*58a0*/  I2FP.F32.S32 R7, R7 ;  /* 0x0000000700077245 */ /* 0x000fe40000201400 */
[----:B------:R-:W-:Y:S01]  /*58b0*/  I2FP.F32.S32 R13, R13 ;  /* 0x0000000d000d7245 */ /* 0x000fe20000201400 */
[----:B------:R-:W-:Y:S01]  /*58c0*/  FFMA.FTZ R101, R6, UR5, R101 ;  /* 0x0000000506657c23 */ /* 0x000fe20008010065 */
[----:B------:R-:W-:Y:S01]  /*58d0*/  FSEL R108, R104, -INF , !P4 ;  /* 0xff800000686c7808 */ /* 0x000fe20006000000 */
[----:B------:R-:W-:Y:S01]  /*58e0*/  FFMA.FTZ R103, R6, UR5, R103 ;  /* 0x0000000506677c23 */ /* 0x000fe20008010067 */
[----:B------:R-:W-:Y:S01]  /*58f0*/  FSEL R151, R106, -INF , !P6 ;  /* 0xff8000006a977808 */ /* 0x000fe20007000000 */
[C---:B------:R-:W-:Y:S01]  /*5900*/  FFMA.FTZ R96, R7.reuse, UR5, R96 ;  /* 0x0000000507607c23 */ /* 0x040fe20008010060 */
[----:B------:R-:W-:Y:S01]  /*5910*/  FFMA.FTZ R98, R7, UR5, R98 ;  /* 0x0000000507627c23 */ /* 0x000fe20008010062 */
[----:B------:R-:W-:Y:S01]  /*5920*/  ISETP.GE.AND P4, PT, R15, R2, PT ;  /* 0x000000020f00720c */ /* 0x000fe20003f86270 */
[----:B------:R-:W-:Y:S01]  /*5930*/  FFMA.FTZ R100, R13, UR5, R100 ;  /* 0x000000050d647c23 */ /* 0x000fe20008010064 */
[----:B------:R-:W-:Y:S01]  /*5940*/  ISETP.GE.AND P6, PT, R15, R0, PT ;  /* 0x000000000f00720c */ /* 0x000fe20003fc6270 */
[----:B------:R-:W-:Y:S01]  /*5950*/  FFMA.FTZ R102, R13, UR5, R102 ;  /* 0x000000050d667c23 */ /* 0x000fe20008010066 */
[----:B------:R-:W-:Y:S01]  /*5960*/  VIADD R7, R3, 0xb0 ;  /* 0x000000b003077836 */ /* 0x000fe20000000000 */
[----:B------:R-:W-:Y:S01]  /*5970*/  FSEL R116, R101, -INF , !P4 ;  /* 0xff80000065747808 */ /* 0x000fe20006000000 */
[----:B------:R-:W-:Y:S01]  /*5980*/  VIADD R13, R3, 0xb1 ;  /* 0x000000b1030d7836 */ /* 0x000fe20000000000 */
[----:B------:R-:W-:Y:S01]  /*5990*/  FSEL R127, R103, -INF , !P6 ;  /* 0xff800000677f7808 */ /* 0x000fe20007000000 */
[----:B------:R-:W-:Y:S01]  /*59a0*/  VIADD R15, R3, 0xa9 ;  /* 0x000000a9030f7836 */ /* 0x000fe20000000000 */
[----:B------:R-:W-:-:S02]  /*59b0*/  ISETP.GE.AND P4, PT, R7, R2, PT ;  /* 0x000000020700720c */ /* 0x000fc40003f86270 */
[----:B------:R-:W-:Y:S02]  /*59c0*/  ISETP.GE.AND P6, PT, R7, R0, PT ;  /* 0x000000000700720c */ /* 0x000fe40003fc6270 */
[----:B------:R-:W-:Y:S02]  /*59d0*/  I2FP.F32.S32 R7, R7 ;  /* 0x0000000700077245 */ /* 0x000fe40000201400 */
[----:B------:R-:W-:Y:S02]  /*59e0*/  I2FP.F32.S32 R6, R13 ;  /* 0x0000000d00067245 */ /* 0x000fe40000201400 */
[----:B------:R-:W-:Y:S01]  /*59f0*/  I2FP.F32.S32 R12, R15 ;  /* 0x0000000f000c7245 */ /* 0x000fe20000201400 */
[C---:B------:R-:W-:Y:S01]  /*5a00*/  FFMA.FTZ R92, R7.reuse, UR5, R92 ;  /* 0x00000005075c7c23 */ /* 0x040fe2000801005c */
[----:B------:R-:W-:Y:S01]  /*5a10*/  FSEL R122, R100, -INF , !P0 ;  /* 0xff800000647a7808 */ /* 0x000fe20004000000 */
[----:B------:R-:W-:Y:S01]  /*5a20*/  FFMA.FTZ R94, R7, UR5, R94 ;  /* 0x00000005075e7c23 */ /* 0x000fe2000801005e */
[----:B------:R-:W-:Y:S01]  /*5a30*/  FSEL R131, R102, -INF , !P2 ;  /* 0xff80000066837808 */ /* 0x000fe20005000000 */
        /* <DEDUP_REMOVED lines=8> */
[----:B------:R-:W-:Y:S01]  /*5ac0*/  VIADD R7, R3, 0xc0 ;  /* 0x000000c003077836 */ /* 0x000fe20000000000 */
[----:B------:R-:W-:Y:S01]  /*5ad0*/  ISETP.GE.AND P3, PT, R13, R2, PT ;  /* 0x000000020d00720c */ /* 0x000fe20003f66270 */
[----:B------:R-:W-:Y:S01]  /*5ae0*/  VIADD R15, R3, 0xb9 ;  /* 0x000000b9030f7836 */ /* 0x000fe20000000000 */
[----:B------:R-:W-:Y:S01]  /*5af0*/  ISETP.GE.AND P5, PT, R13, R0, PT ;  /* 0x000000000d00720c */ /* 0x000fe20003fa6270 */
[----:B------:R-:W-:Y:S01]  /*5b00*/  VIADD R13, R3, 0xb8 ;  /* 0x000000b8030d7836 */ /* 0x000fe20000000000 */
        /* <DEDUP_REMOVED lines=17> */
[----:B------:R-:W-:Y:S01]  /*5c20*/  FFMA.FTZ R86, R7, UR5, R86 ;  /* 0x0000000507567c23 */ /* 0x000fe20008010056 */
[----:B------:R-:W-:Y:S01]  /*5c30*/  ISETP.GE.AND P6, PT, R15, R0, PT ;  /* 0x000000000f00720c */ /* 0x000fe20003fc6270 */
[C---:B------:R-:W-:Y:S01]  /*5c40*/  FFMA.FTZ R88, R13.reuse, UR5, R88 ;  /* 0x000000050d587c23 */ /* 0x040fe20008010058 */
[----:B------:R-:W-:Y:S01]  /*5c50*/  FFMA.FTZ R90, R13, UR5, R90 ;  /* 0x000000050d5a7c23 */ /* 0x000fe2000801005a */
[----:B------:R-:W-:Y:S01]  /*5c60*/  VIADD R15, R3, 0xc1 ;  /* 0x000000c1030f7836 */ /* 0x000fe20000000000 */
[----:B------:R-:W-:Y:S01]  /*5c70*/  FSEL R142, R89, -INF , !P4 ;  /* 0xff800000598e7808 */ /* 0x000fe20006000000 */
[----:B------:R-:W-:Y:S01]  /*5c80*/  VIADD R7, R3, 0xc8 ;  /* 0x000000c803077836 */ /* 0x000fe20000000000 */
[----:B------:R-:W-:Y:S01]  /*5c90*/  FSEL R103, R91, -INF , !P6 ;  /* 0xff8000005b677808 */ /* 0x000fe20007000000 */
[----:B------:R-:W-:Y:S01]  /*5ca0*/  VIADD R13, R3, 0xc9 ;  /* 0x000000c9030d7836 */ /* 0x000fe20000000000 */
[----:B------:R-:W-:-:S02]  /*5cb0*/  I2FP.F32.S32 R12, R15 ;  /* 0x0000000f000c7245 */ /* 0x000fc40000201400 */
[C---:B------:R-:W-:Y:S02]  /*5cc0*/  ISETP.GE.AND P4, PT, R7.reuse, R2, PT ;  /* 0x000000020700720c */ /* 0x040fe40003f86270 */
[-C--:B------:R-:W-:Y:S01]  /*5cd0*/  ISETP.GE.AND P6, PT, R7, R0.reuse, PT ;  /* 0x000000000700720c */ /* 0x080fe20003fc6270 */
[C---:B------:R-:W-:Y:S01]  /*5ce0*/  FFMA.FTZ R87, R12.reuse, UR5, R87 ;  /* 0x000000050c577c23 */ /* 0x040fe20008010057 */
[----:B------:R-:W-:Y:S01]  /*5cf0*/  I2FP.F32.S32 R7, R7 ;  /* 0x0000000700077245 */ /* 0x000fe20000201400 */
[----:B------:R-:W-:Y:S01]  /*5d00*/  FFMA.FTZ R85, R12, UR5, R85 ;  /* 0x000000050c557c23 */ /* 0x000fe20008010055 */
[----:B------:R-:W-:Y:S02]  /*5d10*/  I2FP.F32.S32 R6, R13 ;  /* 0x0000000d00067245 */ /* 0x000fe40000201400 */
[----:B------:R-:W-:Y:S01]  /*5d20*/  FSEL R105, R90, -INF , !P2 ;  /* 0xff8000005a697808 */ /* 0x000fe20005000000 */
[C---:B------:R-:W-:Y:S01]  /*5d30*/  FFMA.FTZ R80, R7.reuse, UR5, R80 ;  /* 0x0000000507507c23 */ /* 0x040fe20008010050 */
[----:B------:R-:W-:Y:S01]  /*5d40*/  FSEL R146, R88, -INF , !P0 ;  /* 0xff80000058927808 */ /* 0x000fe20004000000 */
[----:B------:R-:W-:Y:S01]  /*5d50*/  FFMA.FTZ R82, R7, UR5, R82 ;  /* 0x0000000507527c23 */ /* 0x000fe20008010052 */
[----:B------:R-:W-:Y:S01]  /*5d60*/  ISETP.GE.AND P2, PT, R15, R0, PT ;  /* 0x000000000f00720c */ /* 0x000fe20003f46270 */
[----:B------:R-:W-:Y:S01]  /*5d70*/  FFMA.FTZ R81, R6, UR5, R81 ;  /* 0x0000000506517c23 */ /* 0x000fe20008010051 */
[----:B------:R-:W-:Y:S01]  /*5d80*/  FSEL R132, R84, -INF , !P3 ;  /* 0xff80000054847808 */ /* 0x000fe20005800000 */
[----:B------:R-:W-:Y:S01]  /*5d90*/  FFMA.FTZ R83, R6, UR5, R83 ;  /* 0x0000000506537c23 */ /* 0x000fe20008010053 */
[----:B------:R-:W-:Y:S01]  /*5da0*/  FSEL R93, R86, -INF , !P5 ;  /* 0xff800000565d7808 */ /* 0x000fe20006800000 */
[----:B------:R-:W-:Y:S01]  /*5db0*/  VIADD R7, R3, 0xd8 ;  /* 0x000000d803077836 */ /* 0x000fe20000000000 */
[-C--:B------:R-:W-:Y:S01]  /*5dc0*/  ISETP.GE.AND P0, PT, R15, R2.reuse, PT ;  /* 0x000000020f00720c */ /* 0x080fe20003f06270 */
[----:B------:R-:W-:Y:S01]  /*5dd0*/  VIADD R15, R3, 0xd1 ;  /* 0x000000d1030f7836 */ /* 0x000fe20000000000 */
[----:B------:R-:W-:-:S02]  /*5de0*/  ISETP.GE.AND P3, PT, R13, R2, PT ;  /* 0x000000020d00720c */ /* 0x000fc40003f66270 */
[----:B------:R-:W-:Y:S01]  /*5df0*/  ISETP.GE.AND P5, PT, R13, R0, PT ;  /* 0x000000000d00720c */ /* 0x000fe20003fa6270 */
[----:B------:R-:W-:Y:S01]  /*5e00*/  VIADD R13, R3, 0xd0 ;  /* 0x000000d0030d7836 */ /* 0x000fe20000000000 */
[----:B------:R-:W-:Y:S02]  /*5e10*/  FSEL R97, R87, -INF , !P2 ;  /* 0xff80000057617808 */ /* 0x000fe40005000000 */
[----:B------:R-:W-:Y:S02]  /*5e20*/  FSEL R148, R81, -INF , !P3 ;  /* 0xff80000051947808 */ /* 0x000fe40005800000 */
[----:B------:R-:W-:Y:S02]  /*5e30*/  FSEL R87, R83, -INF , !P5 ;  /* 0xff80000053577808 */ /* 0x000fe40006800000 */
[C---:B------:R-:W-:Y:S02]  /*5e40*/  ISETP.GE.AND P3, PT, R7.reuse, R2, PT ;  /* 0x000000020700720c */ /* 0x040fe40003f66270 */
        /* <DEDUP_REMOVED lines=12> */
[----:B------:R-:W-:Y:S01]  /*5f10*/  VIADD R7, R3, 0xe0 ;  /* 0x000000e003077836 */ /* 0x000fe20000000000 */
[----:B------:R-:W-:-:S02]  /*5f20*/  ISETP.GE.AND P4, PT, R15, R2, PT ;  /* 0x000000020f00720c */ /* 0x000fc40003f86270 */
[----:B------:R-:W-:Y:S01]  /*5f30*/  ISETP.GE.AND P6, PT, R15, R0, PT ;  /* 0x000000000f00720c */ /* 0x000fe20003fc6270 */
[----:B------:R-:W-:Y:S01]  /*5f40*/  VIADD R15, R3, 0xd9 ;  /* 0x000000d9030f7836 */ /* 0x000fe20000000000 */
[----:B------:R-:W-:Y:S02]  /*5f50*/  I2FP.F32.S32 R13, R13 ;  /* 0x0000000d000d7245 */ /* 0x000fe40000201400 */
[----:B------:R-:W-:Y:S02]  /*5f60*/  FSEL R156, R77, -INF , !P4 ;  /* 0xff8000004d9c7808 */ /* 0x000fe40006000000 */
[----:B------:R-:W-:Y:S01]  /*5f70*/  FSEL R45, R45, -INF , !P6 ;  /* 0xff8000002d2d7808 */ /* 0x000fe20007000000 */
[C---:B------:R-:W-:Y:S01]  /*5f80*/  FFMA.FTZ R76, R13.reuse, UR5, R76 ;  /* 0x000000050d4c7c23 */ /* 0x040fe2000801004c */
[----:B------:R-:W-:Y:S01]  /*5f90*/  FFMA.FTZ R46, R13, UR5, R78 ;  /* 0x000000050d2e7c23 */ /* 0x000fe2000801004e */
[----:B------:R-:W-:Y:S01]  /*5fa0*/  I2FP.F32.S32 R6, R15 ;  /* 0x0000000f00067245 */ /* 0x000fe20000201400 */
[----:B------:R-:W-:Y:S01]  /*5fb0*/  VIADD R13, R3, 0xe1 ;  /* 0x000000e1030d7836 */ /* 0x000fe20000000000 */
[----:B------:R-:W-:-:S02]  /*5fc0*/  ISETP.GE.AND P4, PT, R7, R2, PT ;  /* 0x000000020700720c */ /* 0x000fc40003f86270 */
[----:B------:R-:W-:Y:S01]  /*5fd0*/  ISETP.GE.AND P6, PT, R7, R0, PT ;  /* 0x000000000700720c */ /* 0x000fe20003fc6270 */
[C---:B------:R-:W-:Y:S01]  /*5fe0*/  FFMA.FTZ R73, R6.reuse, UR5, R73 ;  /* 0x0000000506497c23 */ /* 0x040fe20008010049 */
[----:B------:R-:W-:Y:S01]  /*5ff0*/  I2FP.F32.S32 R7, R7 ;  /* 0x0000000700077245 */ /* 0x000fe20000201400 */
[----:B------:R-:W-:Y:S01]  /*6000*/  FFMA.FTZ R75, R6, UR5, R75 ;  /* 0x00000005064b7c23 */ /* 0x000fe2000801004b */
[----:B------:R-:W-:Y:S02]  /*6010*/  FSEL R158, R76, -INF , !P0 ;  /* 0xff8000004c9e7808 */ /* 0x000fe40004000000 */
[----:B------:R-:W-:Y:S01]  /*6020*/  FSEL R46, R46, -INF , !P2 ;  /* 0xff8000002e2e7808 */ /* 0x000fe20005000000 */
[C---:B------:R-:W-:Y:S01]  /*6030*/  FFMA.FTZ R6, R7.reuse, UR5, R48 ;  /* 0x0000000507067c23 */ /* 0x040fe20008010030 */
[----:B------:R-:W-:Y:S01]  /*6040*/  FSEL R154, R72, -INF , !P3 ;  /* 0xff800000489a7808 */ /* 0x000fe20005800000 */
[----:B------:R-:W-:Y:S01]  /*6050*/  FFMA.FTZ R48, R7, UR5, R50 ;  /* 0x0000000507307c23 */ /* 0x000fe20008010032 */
[----:B------:R-:W-:Y:S01]  /*6060*/  FSEL R44, R44, -INF , !P5 ;  /* 0xff8000002c2c7808 */ /* 0x000fe20006800000 */
[----:B------:R-:W-:Y:S01]  /*6070*/  VIADD R7, R3, 0xf0 ;  /* 0x000000f003077836 */ /* 0x000fe20000000000 */
[----:B------:R-:W-:-:S02]  /*6080*/  I2FP.F32.S32 R14, R13 ;  /* 0x0000000d000e7245 */ /* 0x000fc40000201400 */
[C---:B------:R-:W-:Y:S02]  /*6090*/  ISETP.GE.AND P0, PT, R15.reuse, R2, PT ;  /* 0x000000020f00720c */ /* 0x040fe40003f06270 */
[----:B------:R-:W-:Y:S01]  /*60a0*/  ISETP.GE.AND P2, PT, R15, R0, PT ;  /* 0x000000000f00720c */ /* 0x000fe20003f46270 */
[----:B------:R-:W-:Y:S01]  /*60b0*/  VIADD R15, R3, 0xe9 ;  /* 0x000000e9030f7836 */ /* 0x000fe20000000000 */
[C---:B------:R-:W-:Y:S01]  /*60c0*/  ISETP.GE.AND P3, PT, R13.reuse, R2, PT ;  /* 0x000000020d00720c */ /* 0x040fe20003f66270 */
[C---:B------:R-:W-:Y:S01]  /*60d0*/  FFMA.FTZ R12, R14.reuse, UR5, R49 ;  /* 0x000000050e0c7c23 */ /* 0x040fe20008010031 */
        /* <DEDUP_REMOVED lines=11> */
[----:B------:R-:W-:Y:S01]  /*6190*/  I2FP.F32.S32 R6, R15 ;  /* 0x0000000f00067245 */ /* 0x000fe20000201400 */
[----:B------:R-:W-:Y:S01]  /*61a0*/  VIADD R15, R3, 0xf1 ;  /* 0x000000f1030f7836 */ /* 0x000fe20000000000 */
[----:B------:R-:W-:Y:S02]  /*61b0*/  I2FP.F32.S32 R13, R13 ;  /* 0x0000000d000d7245 */ /* 0x000fe40000201400 */
[----:B------:R-:W-:Y:S01]  /*61c0*/  FSEL R51, R12, -INF , !P3 ;  /* 0xff8000000c337808 */ /* 0x000fe20005800000 */
[C---:B------:R-:W-:Y:S01]  /*61d0*/  FFMA.FTZ R41, R6.reuse, UR5, R41 ;  /* 0x0000000506297c23 */ /* 0x040fe20008010029 */
[----:B------:R-:W-:Y:S01]  /*61e0*/  FFMA.FTZ R53, R6, UR5, R43 ;  /* 0x0000000506357c23 */ /* 0x000fe2000801002b */
[C---:B------:R-:W-:Y:S01]  /*61f0*/  FFMA.FTZ R42, R13.reuse, UR5, R42 ;  /* 0x000000050d2a7c23 */ /* 0x040fe2000801002a */
[----:B------:R-:W-:Y:S01]  /*6200*/  I2FP.F32.S32 R6, R15 ;  /* 0x0000000f00067245 */ /* 0x000fe20000201400 */
[----:B------:R-:W-:Y:S01]  /*6210*/  FFMA.FTZ R40, R13, UR5, R40 ;  /* 0x000000050d287c23 */ /* 0x000fe20008010028 */
[----:B------:R-:W-:Y:S01]  /*6220*/  FSEL R47, R47, -INF , !P5 ;  /* 0xff8000002f2f7808 */ /* 0x000fe20006800000 */
[----:B------:R-:W-:Y:S01]  /*6230*/  VIADD R13, R3, 0xf8 ;  /* 0x000000f8030d7836 */ /* 0x000fe20000000000 */
[C---:B------:R-:W-:Y:S01]  /*6240*/  ISETP.GE.AND P3, PT, R7.reuse, R2, PT ;  /* 0x000000020700720c */ /* 0x040fe20003f66270 */
[C---:B------:R-:W-:Y:S01]  /*6250*/  FFMA.FTZ R39, R6.reuse, UR5, R39 ;  /* 0x0000000506277c23 */ /* 0x040fe20008010027 */
[----:B------:R-:W-:Y:S01]  /*6260*/  ISETP.GE.AND P5, PT, R7, R0, PT ;  /* 0x000000000700720c */ /* 0x000fe20003fa6270 */
[----:B------:R-:W-:Y:S01]  /*6270*/  FFMA.FTZ R37, R6, UR5, R37 ;  /* 0x0000000506257c23 */ /* 0x000fe20008010025 */
[----:B------:R-:W-:-:S02]  /*6280*/  I2FP.F32.S32 R7, R7 ;  /* 0x0000000700077245 */ /* 0x000fc40000201400 */
[----:B------:R-:W-:Y:S02]  /*6290*/  FSEL R54, R42, -INF , !P2 ;  /* 0xff8000002a367808 */ /* 0x000fe40005000000 */
[-C--:B------:R-:W-:Y:S01]  /*62a0*/  ISETP.GE.AND P2, PT, R15, R0.reuse, PT ;  /* 0x000000000f00720c */ /* 0x080fe20003f46270 */
[C---:B------:R-:W-:Y:S01]  /*62b0*/  FFMA.FTZ R36, R7.reuse, UR5, R36 ;  /* 0x0000000507247c23 */ /* 0x040fe20008010024 */
[----:B------:R-:W-:Y:S01]  /*62c0*/  FFMA.FTZ R38, R7, UR5, R38 ;  /* 0x0000000507267c23 */ /* 0x000fe20008010026 */
[----:B------:R-:W-:Y:S02]  /*62d0*/  FSEL R41, R41, -INF , !P4 ;  /* 0xff80000029297808 */ /* 0x000fe40006000000 */
[----:B------:R-:W-:Y:S02]  /*62e0*/  I2FP.F32.S32 R7, R3 ;  /* 0x0000000300077245 */ /* 0x000fe40000201400 */
[C---:B------:R-:W-:Y:S01]  /*62f0*/  ISETP.GE.AND P4, PT, R3.reuse, R0, PT ;  /* 0x000000000300720c */ /* 0x040fe20003f86270 */
[----:B------:R-:W-:Y:S01]  /*6300*/  VIADD R3, R3, 0xf9 ;  /* 0x000000f903037836 */ /* 0x000fe20000000000 */
[----:B------:R-:W-:Y:S01]  /*6310*/  FSEL R60, R39, -INF , !P2 ;  /* 0xff800000273c7808 */ /* 0x000fe20005000000 */
[----:B------:R-:W-:Y:S01]  /*6320*/  FFMA.FTZ R30, R7, UR5, R30 ;  /* 0x00000005071e7c23 */ /* 0x000fe2000801001e */
[----:B------:R-:W-:-:S02]  /*6330*/  PLOP3.LUT P2, PT, PT, PT, UP0, 0x80, 0x0 ;  /* 0x000000000000781c */ /* 0x000fc40003f4f008 */
[----:B------:R-:W-:Y:S02]  /*6340*/  FSEL R53, R53, -INF , !P6 ;  /* 0xff80000035357808 */ /* 0x000fe40007000000 */
[----:B------:R-:W-:Y:S02]  /*6350*/  FSEL R145, R36, -INF , !P3 ;  /* 0xff80000024917808 */ /* 0x000fe40005800000 */
[C---:B------:R-:W-:Y:S02]  /*6360*/  ISETP.GE.AND P6, PT, R13.reuse, R2, PT ;  /* 0x000000020d00720c */ /* 0x040fe40003fc6270 */
[----:B------:R-:W-:Y:S02]  /*6370*/  ISETP.GE.AND P3, PT, R13, R0, PT ;  /* 0x000000000d00720c */ /* 0x000fe40003f66270 */
[----:B------:R-:W-:Y:S02]  /*6380*/  FSEL R43, R40, -INF , !P0 ;  /* 0xff800000282b7808 */ /* 0x000fe40004000000 */
[----:B------:R-:W-:-:S02]  /*6390*/  I2FP.F32.S32 R13, R13 ;  /* 0x0000000d000d7245 */ /* 0x000fc40000201400 */
[----:B------:R-:W-:Y:S02]  /*63a0*/  I2FP.F32.S32 R12, R3 ;  /* 0x00000003000c7245 */ /* 0x000fe40000201400 */
[-C--:B------:R-:W-:Y:S01]  /*63b0*/  ISETP.GE.AND P0, PT, R15, R2.reuse, PT ;  /* 0x000000020f00720c */ /* 0x080fe20003f06270 */
[C---:B------:R-:W-:Y:S01]  /*63c0*/  FFMA.FTZ R32, R13.reuse, UR5, R32 ;  /* 0x000000050d207c23 */ /* 0x040fe20008010020 */
[----:B------:R-:W-:Y:S01]  /*63d0*/  FSEL R55, R38, -INF , !P5 ;  /* 0xff80000026377808 */ /* 0x000fe20006800000 */
[----:B------:R-:W-:Y:S01]  /*63e0*/  FFMA.FTZ R34, R13, UR5, R34 ;  /* 0x000000050d227c23 */ /* 0x000fe20008010022 */
[----:B------:R-:W-:Y:S01]  /*63f0*/  FSEL R135, R37, -INF , !P0 ;  /* 0xff80000025877808 */ /* 0x000fe20004000000 */
[C---:B------:R-:W-:Y:S01]  /*6400*/  FFMA.FTZ R33, R12.reuse, UR5, R33 ;  /* 0x000000050c217c23 */ /* 0x040fe20008010021 */
[----:B------:R-:W-:Y:S01]  /*6410*/  FFMA.FTZ R35, R12, UR5, R35 ;  /* 0x000000050c237c23 */ /* 0x000fe20008010023 */
[C---:B------:R-:W-:Y:S02]  /*6420*/  ISETP.GE.AND P5, PT, R3.reuse, R2, PT ;  /* 0x000000020300720c */ /* 0x040fe40003fa6270 */
[----:B------:R-:W-:Y:S01]  /*6430*/  ISETP.GE.AND P0, PT, R3, R0, PT ;  /* 0x000000000300720c */ /* 0x000fe20003f06270 */
[----:B------:R-:W-:Y:S01]  /*6440*/  VIADD R3, R210, 0x3c00 ;  /* 0x00003c00d2037836 */ /* 0x000fe20000000000 */
        /* <DEDUP_REMOVED lines=28> */
[----:B------:R-:W-:Y:S02]  /*6610*/  LOP3.LUT R12, R7, UR16, RZ, 0x3c, !PT ;  /* 0x00000010070c7c12 */ /* 0x000fe4000f8e3cff */
[C---:B------:R-:W-:Y:S02]  /*6620*/  ISETP.GT.U32.AND P0, PT, R6.reuse, R15, PT ;  /* 0x0000000f0600720c */ /* 0x040fe40003f04070 */
[----:B------:R-:W-:Y:S02]  /*6630*/  ISETP.GT.U32.AND P3, PT, R6, R13, PT ;  /* 0x0000000d0600720c */ /* 0x000fe40003f64070 */
[----:B------:R-:W-:-:S02]  /*6640*/  ISETP.GE.AND P4, PT, R12, RZ, PT ;  /* 0x000000ff0c00720c */ /* 0x000fc40003f86270 */
[----:B------:R-:W-:-:S07]  /*6650*/  LOP3.LUT R12, RZ, R7, RZ, 0x33, !PT ;  /* 0x00000007ff0c7212 */ /* 0x000fce00078e33ff */
        /* <DEDUP_REMOVED lines=33> */
.L_x_2370:
[----:B------:R-:W-:-:S04]  /*6870*/  ULEA UR4, -UR8, URZ, 0x8 ;  /* 0x0000003f08047291 */ /* 0x000fc8000f8e413f */
[----:B------:R-:W-:Y:S02]  /*6880*/  USHF.R.S32.HI UR11, URZ, 0x1f, UR4 ;  /* 0x0000001f3f0b7899 */ /* 0x000fe40008011404 */
[----:B------:R-:W-:-:S04]  /*6890*/  MOV R76, UR4 ;  /* 0x00000004004c7c02 */ /* 0x000fc80008000f00 */
[----:B------:R-:W-:-:S07]  /*68a0*/  MOV R77, UR11 ;  /* 0x0000000b004d7c02 */ /* 0x000fce0008000f00 */
.L_x_2371:
        /* <DEDUP_REMOVED lines=11> */
[----:B------:R-:W-:Y:S01]  /*6960*/  IMAD.U32 R6, RZ, RZ, UR8 ;  /* 0x00000008ff067e24 */ /* 0x000fe2000f8e00ff */
[-C--:B------:R-:W-:Y:S01]  /*6970*/  @!P0 LEA R75, P5, R75, R188.reuse, 0x5 ;  /* 0x000000bc4b4b8211 */ /* 0x080fe200078a28ff */
[----:B------:R-:W-:Y:S01]  /*6980*/  IMAD.U32 R40, RZ, RZ, UR9 ;  /* 0x00000009ff287e24 */ /* 0x000fe2000f8e00ff */
[-C--:B------:R-:W-:Y:S01]  /*6990*/  @!P0 LEA R73, P4, R73, R188.reuse, 0x6 ;  /* 0x000000bc49498211 */ /* 0x080fe200078830ff */
[----:B------:R-:W-:Y:S01]  /*69a0*/  IMAD.U32 R14, RZ, RZ, UR8 ;  /* 0x00000008ff0e7e24 */ /* 0x000fe2000f8e00ff */
[----:B------:R-:W-:Y:S01]  /*69b0*/  @!P0 LEA R42, P3, R13, R188, 0x7 ;  /* 0x000000bc0d2a8211 */ /* 0x000fe200078638ff */
[----:B------:R-:W-:Y:S01]  /*69c0*/  VOTEU.ALL UP0, P0 ;  /* 0x00000000003f7886 */ /* 0x000fe20000000000 */
[----:B------:R-:W2:Y:S01]  /*69d0*/  @!P0 LDC.64 R36, c[0x0][0x218] ;  /* 0x00008600ff248b82 */ /* 0x000ea20000000a00 */
[----:B------:R-:W-:Y:S01]  /*69e0*/  @!P0 IMAD.WIDE.U32 R14, R14, 0x60, R188 ;  /* 0x000000600e0e8825 */ /* 0x000fe200078e00bc */
[CC--:B------:R-:W-:Y:S01]  /*69f0*/  @!P0 LEA.HI.X R74, R12.reuse, R189.reuse, R74, 0x5, P5 ;  /* 0x000000bd0c4a8211 */ /* 0x0c0fe200028f2c4a */
[----:B------:R3:W-:Y:S01]  /*6a00*/  @P0 STS [R218+0x1000], RZ ;  /* 0x001000ffda000388 */ /* 0x0007e20000000800 */
[-C--:B------:R-:W-:Y:S01]  /*6a10*/  @!P0 LEA.HI.X R72, R7, R189.reuse, R72, 0x6, P4 ;  /* 0x000000bd07488211 */ /* 0x080fe200020f3448 */
[----:B------:R-:W-:Y:S01]  /*6a20*/  @!P0 IMAD.WIDE.U32 R12, R12, 0xa0, R188 ;  /* 0x000000a00c0c8825 */ /* 0x000fe200078e00bc */
[C---:B------:R-:W-:Y:S01]  /*6a30*/  @!P0 LEA.HI.X R40, R6.reuse, R189, R40, 0x7, P3 ;  /* 0x000000bd06288211 */ /* 0x040fe200018f3c28 */
[----:B------:R-:W-:Y:S01]  /*6a40*/  @!UP0 UIMAD UR16, UR9, 0x60, URZ ;  /* 0x00000060091088a4 */ /* 0x000fe2000f8e023f */
[----:B------:R-:W4:Y:S01]  /*6a50*/  @!P0 LDC.64 R34, c[0x0][0x218] ;  /* 0x00008600ff228b82 */ /* 0x000f220000000a00 */
[----:B------:R-:W-:Y:S01]  /*6a60*/  @!P0 IMAD.WIDE.U32 R6, R6, 0xc0, R188 ;  /* 0x000000c006068825 */ /* 0x000fe200078e00bc */
[----:B------:R-:W-:Y:S01]  /*6a70*/  @!UP0 UIMAD UR11, UR9, 0xa0, URZ ;  /* 0x000000a0090b88a4 */ /* 0x000fe2000f8e023f */
[C---:B------:R-:W-:Y:S01]  /*6a80*/  @!P0 IADD3 R81, P5, R76.reuse, R14, RZ ;  /* 0x0000000e4c518210 */ /* 0x040fe20007fbe0ff */
[----:B------:R-:W-:Y:S01]  /*6a90*/  @!UP0 UIMAD UR4, UR9, 0xc0, URZ ;  /* 0x000000c0090488a4 */ /* 0x000fe2000f8e023f */
[C---:B------:R-:W-:Y:S01]  /*6aa0*/  @!P0 IADD3 R79, P6, R76.reuse, R188, RZ ;  /* 0x000000bc4c4f8210 */ /* 0x040fe20007fde0ff */
[----:B------:R3:W-:Y:S01]  /*6ab0*/  @P0 STS [R218+0x1004], RZ ;  /* 0x001004ffda000388 */ /* 0x0007e20000000800 */
[C---:B------:R-:W-:Y:S01]  /*6ac0*/  @!P0 IADD3 R83, P4, R76.reuse, R12, RZ ;  /* 0x0000000c4c538210 */ /* 0x040fe20007f9e0ff */
[----:B------:R-:W5:Y:S01]  /*6ad0*/  @!P0 LDC.64 R32, c[0x0][0x218] ;  /* 0x00008600ff208b82 */ /* 0x000f620000000a00 */
[----:B------:R-:W-:Y:S01]  /*6ae0*/  @!P0 IADD3 R85, P3, R76, R6, RZ ;  /* 0x000000064c558210 */ /* 0x000fe20007f7e0ff */
[C---:B------:R-:W-:Y:S01]  /*6af0*/  @!P0 IMAD.X R78, R77.reuse, 0x1, R189, P6 ;  /* 0x000000014d4e8824 */ /* 0x040fe200030e06bd */
[C---:B------:R-:W-:Y:S01]  /*6b00*/  @!P0 IADD3.X R80, R77.reuse, UR16, R15, P5, !PT ;  /* 0x000000104d508c10 */ /* 0x040fe2000affe40f */
[----:B------:R3:W-:Y:S01]  /*6b10*/  @P0 STS.64 [R218+0x1008], RZ ;  /* 0x001008ffda000388 */ /* 0x0007e20000000a00 */
[----:B------:R-:W-:-:S02]  /*6b20*/  @!P0 IADD3.X R82, R77, UR11, R13, P4, !PT ;  /* 0x0000000b4d528c10 */ /* 0x000fc4000a7fe40d */
[----:B------:R-:W-:Y:S01]  /*6b30*/  @!P0 IADD3.X R84, R77, UR4, R7, P3, !PT ;  /* 0x000000044d548c10 */ /* 0x000fe20009ffe407 */
[----:B------:R-:W3:Y:S01]  /*6b40*/  @!P0 LDC.64 R14, c[0x0][0x218] ;  /* 0x00008600ff0e8b82 */ /* 0x000ee20000000a00 */
[C---:B-1----:R-:W-:Y:S02]  /*6b50*/  @!P0 LEA R38, P3, R79.reuse, R38, 0x1 ;  /* 0x000000264f268211 */ /* 0x042fe400078608ff */
[C---:B------:R-:W-:Y:S02]  /*6b60*/  @!P0 IADD3 R73, P4, R76.reuse, R73, RZ ;  /* 0x000000494c498210 */ /* 0x040fe40007f9e0ff */
[----:B------:R-:W-:Y:S02]  /*6b70*/  @!P0 LEA.HI.X R39, R79, R39, R78, 0x1, P3 ;  /* 0x000000274f278211 */ /* 0x000fe400018f0c4e */
[----:B------:R-:W-:Y:S01]  /*6b80*/  @!P0 IADD3 R75, P3, R76, R75, RZ ;  /* 0x0000004b4c4b8210 */ /* 0x000fe20007f7e0ff */
[----:B------:R-:W1:Y:S01]  /*6b90*/  @!P0 LDC.64 R12, c[0x0][0x218] ;  /* 0x00008600ff0c8b82 */ /* 0x000e620000000a00 */
[----:B------:R-:W-:Y:S01]  /*6ba0*/  @!P0 IMAD.X R72, R77, 0x1, R72, P4 ;  /* 0x000000014d488824 */ /* 0x000fe200020e0648 */
[----:B----4-:R-:W-:Y:S01]  /*6bb0*/  @!P0 LEA R34, P5, R73, R34, 0x1 ;  /* 0x0000002249228211 */ /* 0x010fe200078a08ff */
[----:B------:R-:W-:Y:S01]  /*6bc0*/  @!PT LDS RZ, [RZ] ;  /* 0x00000000fffff984 */ /* 0x000fe20000000800 */
[----:B------:R-:W-:Y:S01]  /*6bd0*/  @!PT LDS RZ, [RZ] ;  /* 0x00000000fffff984 */ /* 0x000fe20000000800 */
[----:B------:R-:W-:Y:S01]  /*6be0*/  @!PT LDS RZ, [RZ] ;  /* 0x00000000fffff984 */ /* 0x000fe20000000800 */
[----:B------:R4:W-:Y:S01]  /*6bf0*/  @!P0 LDGSTS.E.BYPASS.LTC128B.128 [R218+0x1000], desc[UR20][R38.64] ;  /* 0x0100000026da8fae */ /* 0x0009e2000b901d54 */
[----:B------:R-:W-:Y:S01]  /*6c00*/  @!P0 IMAD.X R74, R77, 0x1, R74, P3 ;  /* 0x000000014d4a8824 */ /* 0x000fe200018e064a */
[----:B--2---:R-:W-:-:S02]  /*6c10*/  @!P0 LEA R36, P3, R75, R36, 0x1 ;  /* 0x000000244b248211 */ /* 0x004fc400078608ff */
[----:B------:R-:W-:Y:S01]  /*6c20*/  @!P0 LEA.HI.X R35, R73, R35, R72, 0x1, P5 ;  /* 0x0000002349238211 */ /* 0x000fe200028f0c48 */
[----:B------:R-:W2:Y:S01]  /*6c30*/  @!P0 LDC.64 R6, c[0x0][0x218] ;  /* 0x00008600ff068b82 */ /* 0x000ea20000000a00 */
[----:B------:R-:W-:Y:S01]  /*6c40*/  @!P0 LEA.HI.X R37, R75, R37, R74, 0x1, P3 ;  /* 0x000000254b258211 */ /* 0x000fe200018f0c4a */
[----:B------:R4:W-:Y:S01]  /*6c50*/  @P0 STS.128 [R218+0x1800], RZ ;  /* 0x001800ffda000388 */ /* 0x0009e20000000c00 */
[----:B------:R-:W-:Y:S02]  /*6c60*/  @!P0 IADD3 R42, P3, R76, R42, RZ ;  /* 0x0000002a4c2a8210 */ /* 0x000fe40007f7e0ff */
[----:B-----5:R-:W-:Y:S01]  /*6c70*/  @!P0 LEA R32, P4, R81, R32, 0x1 ;  /* 0x0000002051208211 */ /* 0x020fe200078808ff */
[----:B------:R-:W-:Y:S01]  /*6c80*/  @!PT LDS RZ, [RZ] ;  /* 0x00000000fffff984 */ /* 0x000fe20000000800 */
[----:B------:R-:W-:Y:S01]  /*6c90*/  @!PT LDS RZ, [RZ] ;  /* 0x00000000fffff984 */ /* 0x000fe20000000800 */
[----:B------:R-:W-:Y:S01]  /*6ca0*/  @!PT LDS RZ, [RZ] ;  /* 0x00000000fffff984 */ /* 0x000fe20000000800 */
[----:B------:R4:W-:Y:S02]  /*6cb0*/  @!P0 LDGSTS.E.BYPASS.LTC128B.128 [R218+0x1800], desc[UR20][R36.64] ;  /* 0x0180000024da8fae */ /* 0x0009e4000b901d54 */
[----:B------:R-:W-:Y:S01]  /*6cc0*/  @!P0 IMAD.X R40, R77, 0x1, R40, P3 ;  /* 0x000000014d288824 */ /* 0x000fe200018e0628 */
[----:B---3--:R-:W-:Y:S01]  /*6cd0*/  @!P0 LEA R14, P5, R42, R14, 0x1 ;  /* 0x0000000e2a0e8211 */ /* 0x008fe200078a08ff */
[----:B------:R4:W-:Y:S01]  /*6ce0*/  @P0 STS.128 [R218+0x2000], RZ ;  /* 0x002000ffda000388 */ /* 0x0009e20000000c00 */
[----:B------:R-:W-:-:S02]  /*6cf0*/  @!P0 LEA.HI.X R33, R81, R33, R80, 0x1, P4 ;  /* 0x0000002151218211 */ /* 0x000fc400020f0c50 */
[----:B------:R-:W-:Y:S01]  /*6d00*/  @!P0 LEA.HI.X R15, R42, R15, R40, 0x1, P5 ;  /* 0x0000000f2a0f8211 */ /* 0x000fe200028f0c28 */
[----:B------:R-:W-:Y:S01]  /*6d10*/  @!PT LDS RZ, [RZ] ;  /* 0x00000000fffff984 */ /* 0x000fe20000000800 */
[----:B------:R-:W-:Y:S01]  /*6d20*/  @!PT LDS RZ, [RZ] ;  /* 0x00000000fffff984 */ /* 0x000fe20000000800 */
[----:B------:R-:W-:Y:S01]  /*6d30*/  @!PT LDS RZ, [RZ] ;  /* 0x00000000fffff984 */ /* 0x000fe20000000800 */
[----:B------:R4:W-:Y:S01]  /*6d40*/  @!P0 LDGSTS.E.BYPASS.LTC128B.128 [R218+0x2000], desc[UR20][R34.64] ;  /* 0x0200000022da8fae */ /* 0x0009e2000b901d54 */
[----:B-1----:R-:W-:-:S03]  /*6d50*/  @!P0 LEA R12, P4, R83, R12, 0x1 ;  /* 0x0000000c530c8211 */ /* 0x002fc600078808ff */
[----:B------:R4:W-:Y:S01]  /*6d60*/  @P0 STS.128 [R218+0x2800], RZ ;  /* 0x002800ffda000388 */ /* 0x0009e20000000c00 */
[----:B------:R-:W-:-:S03]  /*6d70*/  @!P0 LEA.HI.X R13, R83, R13, R82, 0x1, P4 ;  /* 0x0000000d530d8211 */ /* 0x000fc600020f0c52 */
        /* <DEDUP_REMOVED lines=35> */
.L_x_2373:
[----:B------:R-:W-:Y:S05]  /*6fb0*/  BSYNC B0 ;  /* 0x0000000000007941 */ /* 0x000fea0003800000 */
.L_x_2372:
[----:B------:R-:W0:Y:S01]  /*6fc0*/  LDGDEPBAR ;  /* 0x00000000000079af */ /* 0x000e220000000000 */
[----:B------:R-:W-:-:S04]  /*6fd0*/  IADD3 R188, P0, R76, R188, RZ ;  /* 0x000000bc4cbc7210 */ /* 0x000fc80007f1e0ff */
[----:B------:R-:W-:-:S09]  /*6fe0*/  IADD3.X R189, R77, R189, RZ, P0, !PT ;  /* 0x000000bd4dbd7210 */ /* 0x000fd200007fe4ff */
.L_x_2369:
        /* <DEDUP_REMOVED lines=75> */
[----:B------:R-:W-:Y:S02]  /*74a0*/  FMNMX.FTZ R6, R141, R6, !PT ;  /* 0x000000068d067209 */ /* 0x000fe40007810000 */
        /* <DEDUP_REMOVED lines=11> */
[----:B------:R-:W-:Y:S01]  /*7560*/  MOV R241, 0x10 ;  /* 0x0000001000f17802 */ /* 0x000fe20000000f00 */
        /* <DEDUP_REMOVED lines=87> */
[----:B------:R-:W-:Y:S01]  /*7ae0*/  MUFU.EX2 R118, R118 ;  /* 0x0000007600767308 */ /* 0x000fe20000000800 */
[----:B--2---:R-:W-:Y:S01]  /*7af0*/  F2FP.F16.F32.PACK_AB R34, R124, R161 ;  /* 0x000000a17c22723e */ /* 0x004fe200000000ff */
[----:B------:R-:W-:Y:S01]  /*7b00*/  FADD.FTZ R144, R215, R144 ;  /* 0x00000090d7907221 */ /* 0x000fe20000010000 */
[----:B------:R-:W-:Y:S01]  /*7b10*/  FMNMX.FTZ R4, R221, R4, !PT ;  /* 0x00000004dd047209 */ /* 0x000fe20007810000 */
[--C-:B------:R-:W-:Y:S01]  /*7b20*/  FFMA.FTZ R56, R160, UR16, -R88.reuse ;  /* 0x00000010a0387c23 */ /* 0x100fe20008010858 */
[----:B------:R-:W-:-:S02]  /*7b30*/  FFMA.FTZ R61, R61, UR16, -R88 ;  /* 0x000000103d3d7c23 */ /* 0x000fc40008010858 */
        /* <DEDUP_REMOVED lines=57> */
[----:B-1----:R-:W-:-:S02]  /*7ed0*/  FMNMX.FTZ R4, R6, R7, !PT ;  /* 0x0000000706047209 */ /* 0x002fc40007810000 */
[----:B------:R-:W-:-:S05]  /*7ee0*/  SHF.R.S32.HI R7, RZ, 0x1f, R138 ;  /* 0x0000001fff077819 */ /* 0x000fca000001148a */
[----:B------:R-:W-:Y:S01]  /*7ef0*/  MUFU.EX2 R86, R86 ;  /* 0x0000005600567308 */ /* 0x000fe20000000800 */
[----:B------:R-:W1:Y:S07]  /*7f00*/  SHFL.BFLY PT, R133, R4, 0x1, 0x1f ;  /* 0x0c201f0004857f89 */ /* 0x000e6e00000e0000 */
[----:B------:R-:W-:Y:S08]  /*7f10*/  MUFU.EX2 R85, R85 ;  /* 0x0000005500557308 */ /* 0x000ff00000000800 */
[----:B------:R-:W-:Y:S08]  /*7f20*/  MUFU.EX2 R84, R84 ;  /* 0x0000005400547308 */ /* 0x000ff00000000800 */
[----:B------:R-:W-:Y:S01]  /*7f30*/  MUFU.EX2 R83, R83 ;  /* 0x0000005300537308 */ /* 0x000fe20000000800 */
[----:B-1----:R-:W-:-:S02]  /*7f40*/  FMNMX.FTZ R133, R4, R133, !PT ;  /* 0x0000008504857209 */ /* 0x002fc40007810000 */
[----:B------:R-:W-:Y:S02]  /*7f50*/  SHF.R.S32.HI R4, RZ, 0x1, R138 ;  /* 0x00000001ff047819 */ /* 0x000fe4000001148a */
[C---:B------:R-:W-:Y:S01]  /*7f60*/  FSETP.NEU.FTZ.AND P0, PT, R133.reuse, -INF , PT ;  /* 0xff8000008500780b */ /* 0x040fe20003f1d000 */
[----:B------:R-:W-:Y:S01]  /*7f70*/  FMUL.FTZ R62, R133, UR16 ;  /* 0x00000010853e7c20 */ /* 0x000fe20008410000 */
[----:B------:R-:W-:Y:S01]  /*7f80*/  LEA.HI R7, R7, R4, RZ, 0x2 ;  /* 0x0000000407077211 */ /* 0x000fe200078f10ff */
[----:B------:R-:W-:Y:S03]  /*7f90*/  MUFU.EX2 R82, R82 ;  /* 0x0000005200527308 */ /* 0x000fe60000000800 */
[----:B------:R-:W-:Y:S02]  /*7fa0*/  LOP3.LUT R7, R7, 0xfffffffc, RZ, 0xc0, !PT ;  /* 0xfffffffc07077812 */ /* 0x000fe400078ec0ff */
[----:B------:R-:W-:-:S02]  /*7fb0*/  FSEL R62, R62, RZ, P0 ;  /* 0x000000ff3e3e7208 */ /* 0x000fc40000000000 */
[----:B------:R-:W-:Y:S01]  /*7fc0*/  IADD3 R7, R4, -R7, RZ ;  /* 0x8000000704077210 */ /* 0x000fe20007ffe0ff */
[----:B------:R-:W-:Y:S02]  /*7fd0*/  MUFU.EX2 R81, R81 ;  /* 0x0000005100517308 */ /* 0x000fe40000000800 */
[--C-:B------:R-:W-:Y:S01]  /*7fe0*/  FFMA.FTZ R193, R30, UR16, -R62.reuse ;  /* 0x000000101ec17c23 */ /* 0x100fe2000801083e */
[----:B------:R-:W-:Y:S01]  /*7ff0*/  LOP3.LUT P0, RZ, R7, 0x2, RZ, 0xc0, !PT ;  /* 0x0000000207ff7812 */ /* 0x000fe2000780c0ff */
[--C-:B------:R-:W-:Y:S01]  /*8000*/  FFMA.FTZ R142, R29, UR16, -R62.reuse ;  /* 0x000000101d8e7c23 */ /* 0x100fe2000801083e */
[--C-:B------:R-:W-:Y:S01]  /*8010*/  FFMA.FTZ R185, R27, UR16, -R62.reuse ;  /* 0x000000101bb97c23 */ /* 0x100fe2000801083e */
[--C-:B------:R-:W-:Y:S01]  /*8020*/  FFMA.FTZ R138, R141, UR16, -R62.reuse ;  /* 0x000000108d8a7c23 */ /* 0x100fe2000801083e */
[----:B------:R-:W-:Y:S01]  /*8030*/  SEL R241, R241, 0xfffffff0, !P0 ;  /* 0xfffffff0f1f17807 */ /* 0x000fe20004000000 */
[--C-:B------:R-:W-:Y:S01]  /*8040*/  FFMA.FTZ R128, R25, UR16, -R62.reuse ;  /* 0x0000001019807c23 */ /* 0x100fe2000801083e */
[----:B------:R-:W-:Y:S01]  /*8050*/  MUFU.EX2 R193, R193 ;  /* 0x000000c100c17308 */ /* 0x000fe20000000800 */
[--C-:B------:R-:W-:Y:S01]  /*8060*/  FFMA.FTZ R159, R23, UR16, -R62.reuse ;  /* 0x00000010179f7c23 */ /* 0x100fe2000801083e */
[----:B------:R-:W-:Y:S01]  /*8070*/  LEA R241, R241, R242, 0x1 ;  /* 0x000000f2f1f17211 */ /* 0x000fe200078e08ff */
[--C-:B------:R-:W-:Y:S01]  /*8080*/  FFMA.FTZ R122, R21, UR16, -R62.reuse ;  /* 0x00000010157a7c23 */ /* 0x100fe2000801083e */
[--C-:B------:R-:W-:Y:S01]  /*8090*/  FFMA.FTZ R173, R31, UR16, -R62.reuse ;  /* 0x000000101fad7c23 */ /* 0x100fe2000801083e */
[----:B------:R-:W-:Y:S01]  /*80a0*/  LDSM.16.MT88.4 R20, [R242+0x5400] ;  /* 0x00540000f214783b */ /* 0x000fe20000004200 */
[----:B------:R-:W-:Y:S01]  /*80b0*/  F2FP.F16.F32.PACK_AB R30, R140, R195 ;  /* 0x000000c38c1e723e */ /* 0x000fe200000000ff */
[--C-:B------:R-:W-:Y:S01]  /*80c0*/  FFMA.FTZ R149, R19, UR16, -R62.reuse ;  /* 0x0000001013957c23 */ /* 0x100fe2000801083e */
[----:B------:R-:W1:Y:S01]  /*80d0*/  MUFU.EX2 R142, R142 ;  /* 0x0000008e008e7308 */ /* 0x000e620000000800 */
[----:B------:R-:W2:Y:S01]  /*80e0*/  LDSM.16.MT88.4 R24, [R241+0x5000] ;  /* 0x00500000f118783b */ /* 0x000ea20000004200 */
[--C-:B------:R-:W-:Y:S01]  /*80f0*/  FFMA.FTZ R116, R17, UR16, -R62.reuse ;  /* 0x0000001011747c23 */ /* 0x100fe2000801083e */
[--C-:B------:R-:W-:Y:S01]  /*8100*/  FFMA.FTZ R108, R5, UR16, -R62.reuse ;  /* 0x00000010056c7c23 */ /* 0x100fe2000801083e */
[--C-:B------:R-:W-:Y:S01]  /*8110*/  FFMA.FTZ R141, R11, UR16, -R62.reuse ;  /* 0x000000100b8d7c23 */ /* 0x100fe2000801083e */
[----:B------:R-:W3:Y:S01]  /*8120*/  LDSM.16.MT88.4 R40, [R241+0x5400] ;  /* 0x00540000f128783b */ /* 0x000ee20000004200 */
[--C-:B------:R-:W-:Y:S01]  /*8130*/  FFMA.FTZ R112, R9, UR16, -R62.reuse ;  /* 0x0000001009707c23 */ /* 0x100fe2000801083e */
[--C-:B------:R-:W-:Y:S01]  /*8140*/  FFMA.FTZ R139, R139, UR16, -R62.reuse ;  /* 0x000000108b8b7c23 */ /* 0x100fe2000801083e */
[----:B------:R-:W-:Y:S01]  /*8150*/  MUFU.EX2 R185, R185 ;  /* 0x000000b900b97308 */ /* 0x000fe20000000800 */
[----:B------:R-:W4:Y:S01]  /*8160*/  LDSM.16.MT88.4 R4, [R242+0x5800] ;  /* 0x00580000f204783b */ /* 0x000f220000004200 */
[--C-:B------:R-:W-:Y:S01]  /*8170*/  FFMA.FTZ R114, R245, UR16, -R62.reuse ;  /* 0x00000010f5727c23 */ /* 0x100fe2000801083e */
[--C-:B------:R-:W-:Y:S01]  /*8180*/  FFMA.FTZ R147, R147, UR16, -R62.reuse ;  /* 0x0000001093937c23 */ /* 0x100fe2000801083e */
[--C-:B------:R-:W-:Y:S01]  /*8190*/  FFMA.FTZ R120, R237, UR16, -R62.reuse ;  /* 0x00000010ed787c23 */ /* 0x100fe2000801083e */
[----:B------:R-:W5:Y:S01]  /*81a0*/  LDSM.16.MT88.4 R36, [R241+0x5800] ;  /* 0x00580000f124783b */ /* 0x000f620000004200 */
[--C-:B------:R-:W-:Y:S01]  /*81b0*/  FFMA.FTZ R163, R163, UR16, -R62.reuse ;  /* 0x00000010a3a37c23 */ /* 0x100fe2000801083e */
[--C-:B------:R-:W-:Y:S01]  /*81c0*/  FFMA.FTZ R126, R235, UR16, -R62.reuse ;  /* 0x00000010eb7e7c23 */ /* 0x100fe2000801083e */
[----:B------:R-:W2:Y:S01]  /*81d0*/  MUFU.EX2 R138, R138 ;  /* 0x0000008a008a7308 */ /* 0x000ea20000000800 */
[----:B-1----:R-:W-:Y:S01]  /*81e0*/  F2FP.F16.F32.PACK_AB R29, R142, R193 ;  /* 0x000000c18e1d723e */ /* 0x002fe200000000ff */
        /* <DEDUP_REMOVED lines=24> */
[--C-:B------:R-:W-:Y:S01]  /*8370*/  FFMA.FTZ R151, R151, UR16, -R62.reuse ;  /* 0x0000001097977c23 */ /* 0x100fe2000801083e */
[----:B------:R-:W-:Y:S01]  /*8380*/  FFMA.FTZ R137, R137, UR16, -R62 ;  /* 0x0000001089897c23 */ /* 0x000fe2000801083e */
[----:B------:R-:W-:Y:S01]  /*8390*/  FADD.FTZ R195, R195, R144 ;  /* 0x00000090c3c37221 */ /* 0x000fe20000010000 */
[--C-:B------:R-:W-:Y:S01]  /*83a0*/  FFMA.FTZ R131, R131, UR16, -R62.reuse ;  /* 0x0000001083837c23 */ /* 0x100fe2000801083e */
[C---:B------:R-:W-:Y:S01]  /*83b0*/  HMMA.16816.F32 R12, R28.reuse, R14, RZ ;  /* 0x0000000e1c0c723c */ /* 0x040fe200000018ff */
[--C-:B------:R-:W-:Y:S01]  /*83c0*/  FFMA.FTZ R127, R127, UR16, -R62.reuse ;  /* 0x000000107f7f7c23 */ /* 0x100fe2000801083e */
[----:B------:R-:W-:Y:S01]  /*83d0*/  FADD.FTZ R140, R140, R195 ;  /* 0x000000c38c8c7221 */ /* 0x000fe20000010000 */
[----:B------:R-:W2:Y:S01]  /*83e0*/  MUFU.EX2 R122, R122 ;  /* 0x0000007a007a7308 */ /* 0x000ea20000000800 */
[----:B-1----:R-:W-:Y:S01]  /*83f0*/  F2FP.F16.F32.PACK_AB R33, R128, R173 ;  /* 0x000000ad8021723e */ /* 0x002fe200000000ff */
        /* <DEDUP_REMOVED lines=8> */
[----:B------:R-:W1:Y:S01]  /*8480*/  LDSM.16.MT88.4 R24, [R242+0x5c00] ;  /* 0x005c0000f218783b */ /* 0x000e620000004200 */
[----:B------:R-:W-:Y:S01]  /*8490*/  FADD.FTZ R136, R136, R175 ;  /* 0x000000af88887221 */ /* 0x000fe20000010000 */
[--C-:B------:R-:W-:Y:S01]  /*84a0*/  FFMA.FTZ R97, R97, UR16, -R62.reuse ;  /* 0x0000001061617c23 */ /* 0x100fe2000801083e */
[--C-:B------:R-:W-:Y:S01]  /*84b0*/  FFMA.FTZ R46, R46, UR16, -R62.reuse ;  /* 0x000000102e2e7c23 */ /* 0x100fe2000801083e */
[----:B------:R-:W-:Y:S01]  /*84c0*/  FFMA.FTZ R45, R45, UR16, -R62 ;  /* 0x000000102d2d7c23 */ /* 0x000fe2000801083e */
[----:B------:R-:W-:Y:S01]  /*84d0*/  FADD.FTZ R161, R161, R136 ;  /* 0x00000088a1a17221 */ /* 0x000fe20000010000 */
[----:B------:R-:W3:Y:S01]  /*84e0*/  MUFU.EX2 R116, R116 ;  /* 0x0000007400747308 */ /* 0x000ee20000000800 */
[----:B--2---:R-:W-:Y:S01]  /*84f0*/  F2FP.F16.F32.PACK_AB R35, R122, R159 ;  /* 0x0000009f7a23723e */ /* 0x004fe200000000ff */
[--C-:B------:R-:W-:Y:S01]  /*8500*/  FFMA.FTZ R44, R44, UR16, -R62.reuse ;  /* 0x000000102c2c7c23 */ /* 0x100fe2000801083e */
[----:B------:R-:W-:Y:S01]  /*8510*/  FADD.FTZ R124, R124, R161 ;  /* 0x000000a17c7c7221 */ /* 0x000fe20000010000 */
[--C-:B------:R-:W-:Y:S01]  /*8520*/  FFMA.FTZ R49, R49, UR16, -R62.reuse ;  /* 0x0000001031317c23 */ /* 0x100fe2000801083e */
[--C-:B------:R-:W-:Y:S01]  /*8530*/  FFMA.FTZ R48, R48, UR16, -R62.reuse ;  /* 0x0000001030307c23 */ /* 0x100fe2000801083e */
[--C-:B------:R-:W-:Y:S01]  /*8540*/  FFMA.FTZ R47, R47, UR16, -R62.reuse ;  /* 0x000000102f2f7c23 */ /* 0x100fe2000801083e */
[--C-:B------:R-:W-:Y:S01]  /*8550*/  FFMA.FTZ R54, R54, UR16, -R62.reuse ;  /* 0x0000001036367c23 */ /* 0x100fe2000801083e */
[----:B------:R-:W-:Y:S01]  /*8560*/  MUFU.EX2 R141, R141 ;  /* 0x0000008d008d7308 */ /* 0x000fe20000000800 */
[C---:B------:R-:W-:Y:S01]  /*8570*/  HMMA.16816.F32 R16, R32.reuse, R20, R16 ;  /* 0x000000142010723c */ /* 0x040fe20000001810 */
[--C-:B------:R-:W-:Y:S01]  /*8580*/  FFMA.FTZ R53, R53, UR16, -R62.reuse ;  /* 0x0000001035357c23 */ /* 0x100fe2000801083e */
[----:B------:R-:W-:Y:S01]  /*8590*/  LDSM.16.MT88.4 R228, [R242+0x8c00] ;  /* 0x008c0000f2e4783b */ /* 0x000fe20000004200 */
[--C-:B------:R-:W-:Y:S01]  /*85a0*/  FFMA.FTZ R55, R55, UR16, -R62.reuse ;  /* 0x0000001037377c23 */ /* 0x100fe2000801083e */
[----:B------:R-:W-:Y:S01]  /*85b0*/  FFMA.FTZ R217, R58, UR16, -R62 ;  /* 0x000000103ad97c23 */ /* 0x000fe2000801083e */
[----:B------:R-:W-:Y:S01]  /*85c0*/  LEA R240, P0, R188, UR18, 0x1 ;  /* 0x00000012bcf07c11 */ /* 0x000fe2000f8008ff */
[----:B------:R-:W-:Y:S01]  /*85d0*/  HMMA.16816.F32 R12, R32, R22, R12 ;  /* 0x00000016200c723c */ /* 0x000fe2000000180c */
[----:B------:R-:W2:Y:S01]  /*85e0*/  MUFU.EX2 R108, R108 ;  /* 0x0000006c006c7308 */ /* 0x000ea20000000800 */
[----:B------:R-:W-:Y:S01]  /*85f0*/  F2FP.F16.F32.PACK_AB R20, R118, R153 ;  /* 0x000000997614723e */ /* 0x000fe200000000ff */
[----:B------:R-:W-:Y:S01]  /*8600*/  FADD.FTZ R153, R153, R124 ;  /* 0x0000007c99997221 */ /* 0x000fe20000010000 */
[----:B---3--:R-:W-:-:S02]  /*8610*/  F2FP.F16.F32.PACK_AB R21, R116, R149 ;  /* 0x000000957415723e */ /* 0x008fc400000000ff */
        /* <DEDUP_REMOVED lines=8> */
[----:B------:R-:W1:Y:S01]  /*86a0*/  MUFU.EX2 R139, R139 ;  /* 0x0000008b008b7308 */ /* 0x000e620000000800 */
[----:B--2---:R-:W-:Y:S01]  /*86b0*/  F2FP.F16.F32.PACK_AB R23, R108, R141 ;  /* 0x0000008d6c17723e */ /* 0x004fe200000000ff */
[----:B------:R-:W-:Y:S01]  /*86c0*/  LDSM.16.MT88.4 R40, [R241+0x6000] ;  /* 0x00600000f128783b */ /* 0x000fe20000004200 */
[----:B------:R-:W-:-:S05]  /*86d0*/  FADD.FTZ R110, R110, R143 ;  /* 0x0000008f6e6e7221 */ /* 0x000fca0000010000 */
[----:B------:R-:W-:Y:S01]  /*86e0*/  MUFU.EX2 R114, R114 ;  /* 0x0000007200727308 */ /* 0x000fe20000000800 */
[C---:B----4-:R-:W-:Y:S06]  /*86f0*/  HMMA.16816.F32 R16, R20.reuse, R4, R16 ;  /* 0x000000041410723c */ /* 0x050fec0000001810 */
[C---:B------:R-:W-:Y:S01]  /*8700*/  HMMA.16816.F32 R12, R20.reuse, R6, R12 ;  /* 0x00000006140c723c */ /* 0x040fe2000000180c */
[----:B------:R-:W2:Y:S01]  /*8710*/  MUFU.EX2 R147, R147 ;  /* 0x0000009300937308 */ /* 0x000ea20000000800 */
[----:B------:R-:W4:Y:S04]  /*8720*/  LDSM.16.MT88.4 R4, [R242+0x6000] ;  /* 0x00600000f204783b */ /* 0x000f280000004200 */
[C---:B-----5:R-:W-:Y:S03]  /*8730*/  HMMA.16816.F32 R8, R20.reuse, R36, R8 ;  /* 0x000000241408723c */ /* 0x060fe60000001808 */
[----:B------:R-:W-:Y:S03]  /*8740*/  MUFU.EX2 R120, R120 ;  /* 0x0000007800787308 */ /* 0x000fe60000000800 */
[----:B------:R-:W-:Y:S01]  /*8750*/  HMMA.16816.F32 R28, R20, R38, R28 ;  /* 0x00000026141c723c */ /* 0x000fe2000000181c */
[----:B------:R-:W-:-:S04]  /*8760*/  F2FP.F16.F32.PACK_AB R36, R102, R121 ;  /* 0x000000796624723e */ /* 0x000fc800000000ff */
[----:B------:R-:W5:Y:S02]  /*8770*/  MUFU.EX2 R163, R163 ;  /* 0x000000a300a37308 */ /* 0x000f640000000800 */
[----:B------:R-:W-:Y:S01]  /*8780*/  F2FP.F16.F32.PACK_AB R20, R106, R129 ;  /* 0x000000816a14723e */ /* 0x000fe200000000ff */
[----:B------:R-:W-:Y:S01]  /*8790*/  FADD.FTZ R129, R129, R110 ;  /* 0x0000006e81817221 */ /* 0x000fe20000010000 */
[----:B-1----:R-:W-:Y:S02]  /*87a0*/  F2FP.F16.F32.PACK_AB R21, R139, R112 ;  /* 0x000000708b15723e */ /* 0x002fe400000000ff */
[----:B------:R-:W-:Y:S01]  /*87b0*/  F2FP.F16.F32.PACK_AB R22, R104, R125 ;  /* 0x0000007d6816723e */ /* 0x000fe200000000ff */
[----:B------:R-:W-:Y:S01]  /*87c0*/  FADD.FTZ R106, R106, R129 ;  /* 0x000000816a6a7221 */ /* 0x000fe20000010000 */
[----:B--2---:R-:W-:Y:S01]  /*87d0*/  F2FP.F16.F32.PACK_AB R23, R147, R114 ;  /* 0x000000729317723e */ /* 0x004fe200000000ff */
[----:B------:R-:W-:Y:S01]  /*87e0*/  MUFU.EX2 R126, R126 ;  /* 0x0000007e007e7308 */ /* 0x000fe20000000800 */
[----:B------:R-:W-:Y:S01]  /*87f0*/  F2FP.F16.F32.PACK_AB R38, R100, R117 ;  /* 0x000000756426723e */ /* 0x000fe200000000ff */
[----:B------:R-:W-:-:S04]  /*8800*/  FADD.FTZ R125, R125, R106 ;  /* 0x0000006a7d7d7221 */ /* 0x000fc80000010000 */
[C---:B------:R-:W-:Y:S01]  /*8810*/  HMMA.16816.F32 R16, R20.reuse, R24, R16 ;  /* 0x000000181410723c */ /* 0x040fe20000001810 */
[----:B------:R-:W-:Y:S01]  /*8820*/  FADD.FTZ R104, R104, R125 ;  /* 0x0000007d68687221 */ /* 0x000fe20000010000 */
[----:B------:R-:W1:Y:S01]  /*8830*/  MUFU.EX2 R167, R167 ;  /* 0x000000a700a77308 */ /* 0x000e620000000800 */
[----:B-----5:R-:W-:Y:S02]  /*8840*/  F2FP.F16.F32.PACK_AB R37, R163, R120 ;  /* 0x00000078a325723e */ /* 0x020fe400000000ff */
[----:B------:R-:W-:Y:S01]  /*8850*/  FADD.FTZ R121, R121, R104 ;  /* 0x0000006879797221 */ /* 0x000fe20000010000 */
[C---:B------:R-:W-:Y:S01]  /*8860*/  HMMA.16816.F32 R12, R20.reuse, R26, R12 ;  /* 0x0000001a140c723c */ /* 0x040fe2000000180c */
[----:B------:R-:W2:Y:S02]  /*8870*/  LDSM.16.MT88.4 R24, [R242+0x6400] ;  /* 0x00640000f218783b */ /* 0x000ea40000004200 */
[----:B------:R-:W-:Y:S01]  /*8880*/  FADD.FTZ R104, R102, R121 ;  /* 0x0000007966687221 */ /* 0x000fe20000010000 */
[----:B------:R-:W-:Y:S02]  /*8890*/  MUFU.EX2 R183, R183 ;  /* 0x000000b700b77308 */ /* 0x000fe40000000800 */
[----:B---3--:R-:W-:Y:S01]  /*88a0*/  HMMA.16816.F32 R8, R20, R32, R8 ;  /* 0x000000201408723c */ /* 0x008fe20000001808 */
[----:B------:R-:W-:-:S04]  /*88b0*/  FADD.FTZ R117, R117, R104 ;  /* 0x0000006875757221 */ /* 0x000fc80000010000 */
[----:B------:R-:W-:Y:S01]  /*88c0*/  FADD.FTZ R100, R100, R117 ;  /* 0x0000007564647221 */ /* 0x000fe20000010000 */
[----:B------:R-:W-:Y:S01]  /*88d0*/  HMMA.16816.F32 R28, R20, R34, R28 ;  /* 0x00000022141c723c */ /* 0x000fe2000000181c */
[----:B-1----:R-:W-:Y:S01]  /*88e0*/  F2FP.F16.F32.PACK_AB R39, R167, R126 ;  /* 0x0000007ea727723e */ /* 0x002fe200000000ff */
[----:B------:R-:W1:Y:S01]  /*88f0*/  MUFU.EX2 R132, R132 ;  /* 0x0000008400847308 */ /* 0x000e620000000800 */
[----:B------:R-:W3:Y:S04]  /*8900*/  LDSM.16.MT88.4 R32, [R241+0x6400] ;  /* 0x00640000f120783b */ /* 0x000ee80000004200 */
[----:B------:R-:W-:Y:S01]  /*8910*/  F2FP.F16.F32.PACK_AB R20, R98, R115 ;  /* 0x000000736214723e */ /* 0x000fe200000000ff */
[----:B----4-:R-:W-:Y:S01]  /*8920*/  HMMA.16816.F32 R16, R36, R4, R16 ;  /* 0x000000042410723c */ /* 0x010fe20000001810 */
[----:B------:R-:W-:Y:S01]  /*8930*/  F2FP.F16.F32.PACK_AB R22, R96, R113 ;  /* 0x000000716016723e */ /* 0x000fe200000000ff */
[----:B------:R-:W-:Y:S01]  /*8940*/  MUFU.EX2 R130, R130 ;  /* 0x0000008200827308 */ /* 0x000fe20000000800 */
[----:B------:R-:W-:-:S03]  /*8950*/  FADD.FTZ R115, R115, R100 ;  /* 0x0000006473737221 */ /* 0x000fc60000010000 */
[C---:B------:R-:W-:Y:S01]  /*8960*/  HMMA.16816.F32 R12, R36.reuse, R6, R12 ;  /* 0x00000006240c723c */ /* 0x040fe2000000180c */
[----:B------:R-:W4:Y:S01]  /*8970*/  LDSM.16.MT88.4 R4, [R242+0x6800] ;  /* 0x00680000f204783b */ /* 0x000f220000004200 */
[----:B------:R-:W-:Y:S02]  /*8980*/  FADD.FTZ R98, R98, R115 ;  /* 0x0000007362627221 */ /* 0x000fe40000010000 */
[----:B------:R-:W5:Y:S01]  /*8990*/  MUFU.EX2 R191, R191 ;  /* 0x000000bf00bf7308 */ /* 0x000f620000000800 */
[----:B-1----:R-:W-:Y:S01]  /*89a0*/  F2FP.F16.F32.PACK_AB R21, R132, R183 ;  /* 0x000000b78415723e */ /* 0x002fe200000000ff */
[----:B------:R-:W-:Y:S01]  /*89b0*/  HMMA.16816.F32 R8, R36, R40, R8 ;  /* 0x000000282408723c */ /* 0x000fe20000001808 */
[----:B------:R-:W-:-:S05]  /*89c0*/  FADD.FTZ R113, R113, R98 ;  /* 0x0000006271717221 */ /* 0x000fca0000010000 */
[----:B------:R-:W-:Y:S01]  /*89d0*/  HMMA.16816.F32 R28, R36, R42, R28 ;  /* 0x0000002a241c723c */ /* 0x000fe2000000181c */
[----:B------:R-:W-:Y:S01]  /*89e0*/  MUFU.EX2 R146, R146 ;  /* 0x0000009200927308 */ /* 0x000fe20000000800 */
[----:B------:R-:W1:Y:S05]  /*89f0*/  LDSM.16.MT88.4 R40, [R241+0x6800] ;  /* 0x00680000f128783b */ /* 0x000e6a0000004200 */
[----:B------:R-:W-:Y:S02]  /*8a00*/  F2FP.F16.F32.PACK_AB R36, R94, R109 ;  /* 0x0000006d5e24723e */ /* 0x000fe400000000ff */
[----:B-----5:R-:W-:Y:S01]  /*8a10*/  F2FP.F16.F32.PACK_AB R23, R191, R130 ;  /* 0x00000082bf17723e */ /* 0x020fe200000000ff */
[----:B------:R-:W5:Y:S01]  /*8a20*/  MUFU.EX2 R219, R219 ;  /* 0x000000db00db7308 */ /* 0x000f620000000800 */
[----:B------:R-:W-:-:S05]  /*8a30*/  F2FP.F16.F32.PACK_AB R38, R92, R101 ;  /* 0x000000655c26723e */ /* 0x000fca00000000ff */
[C---:B--2---:R-:W-:Y:S02]  /*8a40*/  HMMA.16816.F32 R16, R20.reuse, R24, R16 ;  /* 0x000000181410723c */ /* 0x044fe40000001810 */
[----:B------:R-:W-:Y:S04]  /*8a50*/  MUFU.EX2 R148, R148 ;  /* 0x0000009400947308 */ /* 0x000fe80000000800 */
[C---:B------:R-:W-:Y:S01]  /*8a60*/  HMMA.16816.F32 R12, R20.reuse, R26, R12 ;  /* 0x0000001a140c723c */ /* 0x040fe2000000180c */
[----:B------:R-:W2:Y:S03]  /*8a70*/  LDSM.16.MT88.4 R24, [R242+0x6c00] ;  /* 0x006c0000f218783b */ /* 0x000ea60000004200 */
[----:B------:R-:W4:Y:S01]  /*8a80*/  MUFU.EX2 R223, R223 ;  /* 0x000000df00df7308 */ /* 0x000f220000000800 */
[----:B-----5:R-:W-:Y:S01]  /*8a90*/  F2FP.F16.F32.PACK_AB R37, R219, R146 ;  /* 0x00000092db25723e */ /* 0x020fe200000000ff */
[C---:B---3--:R-:W-:Y:S06]  /*8aa0*/  HMMA.16816.F32 R8, R20.reuse, R32, R8 ;  /* 0x000000201408723c */ /* 0x048fec0000001808 */
[----:B------:R-:W-:Y:S01]  /*8ab0*/  HMMA.16816.F32 R28, R20, R34, R28 ;  /* 0x00000022141c723c */ /* 0x000fe2000000181c */
[----:B------:R-:W-:Y:S01]  /*8ac0*/  MUFU.EX2 R150, R150 ;  /* 0x0000009600967308 */ /* 0x000fe20000000800 */
[----:B------:R-:W3:Y:S05]  /*8ad0*/  LDSM.16.MT88.4 R32, [R241+0x6c00] ;  /* 0x006c0000f120783b */ /* 0x000eea0000004200 */
[----:B------:R-:W-:-:S02]  /*8ae0*/  F2FP.F16.F32.PACK_AB R20, R90, R95 ;  /* 0x0000005f5a14723e */ /* 0x000fc400000000ff */
[----:B----4-:R-:W-:Y:S01]  /*8af0*/  F2FP.F16.F32.PACK_AB R39, R223, R148 ;  /* 0x00000094df27723e */ /* 0x010fe200000000ff */
[----:B------:R-:W4:Y:S01]  /*8b00*/  MUFU.EX2 R221, R221 ;  /* 0x000000dd00dd7308 */ /* 0x000f220000000800 */
[----:B------:R-:W-:-:S05]  /*8b10*/  F2FP.F16.F32.PACK_AB R22, R86, R89 ;  /* 0x000000595616723e */ /* 0x000fca00000000ff */
[C---:B------:R-:W-:Y:S02]  /*8b20*/  HMMA.16816.F32 R16, R36.reuse, R4, R16 ;  /* 0x000000042410723c */ /* 0x040fe40000001810 */
[----:B------:R-:W-:Y:S04]  /*8b30*/  MUFU.EX2 R152, R152 ;  /* 0x0000009800987308 */ /* 0x000fe80000000800 */
[C---:B------:R-:W-:Y:S01]  /*8b40*/  HMMA.16816.F32 R12, R36.reuse, R6, R12 ;  /* 0x00000006240c723c */ /* 0x040fe2000000180c */
[----:B------:R-:W5:Y:S03]  /*8b50*/  LDSM.16.MT88.4 R4, [R242+0x7000] ;  /* 0x00700000f204783b */ /* 0x000f660000004200 */
[----:B------:R-:W2:Y:S01]  /*8b60*/  MUFU.EX2 R187, R187 ;  /* 0x000000bb00bb7308 */ /* 0x000ea20000000800 */
[----:B----4-:R-:W-:Y:S01]  /*8b70*/  F2FP.F16.F32.PACK_AB R21, R221, R150 ;  /* 0x00000096dd15723e */ /* 0x010fe200000000ff */
[C---:B-1----:R-:W-:Y:S06]  /*8b80*/  HMMA.16816.F32 R8, R36.reuse, R40, R8 ;  /* 0x000000282408723c */ /* 0x042fec0000001808 */
[----:B------:R-:W-:Y:S01]  /*8b90*/  HMMA.16816.F32 R28, R36, R42, R28 ;  /* 0x0000002a241c723c */ /* 0x000fe2000000181c */
[----:B------:R-:W-:Y:S01]  /*8ba0*/  MUFU.EX2 R154, R154 ;  /* 0x0000009a009a7308 */ /* 0x000fe20000000800 */
[----:B------:R-:W1:Y:S05]  /*8bb0*/  LDSM.16.MT88.4 R40, [R241+0x7000] ;  /* 0x00700000f128783b */ /* 0x000e6a0000004200 */
[----:B------:R-:W-:-:S02]  /*8bc0*/  F2FP.F16.F32.PACK_AB R36, R84, R85 ;  /* 0x000000555424723e */ /* 0x000fc400000000ff */
[----:B--2---:R-:W-:Y:S01]  /*8bd0*/  F2FP.F16.F32.PACK_AB R23, R187, R152 ;  /* 0x00000098bb17723e */ /* 0x004fe200000000ff */
[----:B------:R-:W2:Y:S01]  /*8be0*/  MUFU.EX2 R171, R171 ;  /* 0x000000ab00ab7308 */ /* 0x000ea20000000800 */
[----:B------:R-:W-:-:S05]  /*8bf0*/  F2FP.F16.F32.PACK_AB R38, R82, R83 ;  /* 0x000000535226723e */ /* 0x000fca00000000ff */
[C---:B------:R-:W-:Y:S02]  /*8c00*/  HMMA.16816.F32 R16, R20.reuse, R24, R16 ;  /* 0x000000181410723c */ /* 0x040fe40000001810 */
[----:B------:R-:W-:Y:S04]  /*8c10*/  MUFU.EX2 R156, R156 ;  /* 0x0000009c009c7308 */ /* 0x000fe80000000800 */
[C---:B------:R-:W-:Y:S01]  /*8c20*/  HMMA.16816.F32 R12, R20.reuse, R26, R12 ;  /* 0x0000001a140c723c */ /* 0x040fe2000000180c */
[----:B------:R-:W4:Y:S03]  /*8c30*/  LDSM.16.MT88.4 R24, [R242+0x7400] ;  /* 0x00740000f218783b */ /* 0x000f260000004200 */
[----:B------:R-:W5:Y:S01]  /*8c40*/  MUFU.EX2 R165, R165 ;  /* 0x000000a500a57308 */ /* 0x000f620000000800 */
[----:B--2---:R-:W-:Y:S01]  /*8c50*/  F2FP.F16.F32.PACK_AB R37, R171, R154 ;  /* 0x0000009aab25723e */ /* 0x004fe200000000ff */
[C---:B---3--:R-:W-:Y:S06]  /*8c60*/  HMMA.16816.F32 R8, R20.reuse, R32, R8 ;  /* 0x000000201408723c */ /* 0x048fec0000001808 */
[----:B------:R-:W-:Y:S01]  /*8c70*/  HMMA.16816.F32 R28, R20, R34, R28 ;  /* 0x00000022141c723c */ /* 0x000fe2000000181c */
[----:B------:R-:W-:Y:S01]  /*8c80*/  FADD.FTZ R32, R193, R142 ;  /* 0x0000008ec1207221 */ /* 0x000fe20000010000 */
[----:B------:R-:W2:Y:S01]  /*8c90*/  MUFU.EX2 R80, R80 ;  /* 0x0000005000507308 */ /* 0x000ea20000000800 */
[----:B------:R-:W3:Y:S02]  /*8ca0*/  LDSM.16.MT88.4 R20, [R241+0x7400] ;  /* 0x00740000f114783b */ /* 0x000ee40000004200 */
[----:B------:R-:W-:Y:S01]  /*8cb0*/  FADD.FTZ R185, R185, R32 ;  /* 0x00000020b9b97221 */ /* 0x000fe20000010000 */
[----:B-----5:R-:W-:-:S04]  /*8cc0*/  F2FP.F16.F32.PACK_AB R39, R165, R156 ;  /* 0x0000009ca527723e */ /* 0x020fc800000000ff */
[----:B------:R-:W-:Y:S01]  /*8cd0*/  MUFU.EX2 R79, R79 ;  /* 0x0000004f004f7308 */ /* 0x000fe20000000800 */
[----:B------:R-:W-:-:S04]  /*8ce0*/  FADD.FTZ R138, R138, R185 ;  /* 0x000000b98a8a7221 */ /* 0x000fc80000010000 */
[----:B------:R-:W-:Y:S01]  /*8cf0*/  FADD.FTZ R173, R173, R138 ;  /* 0x0000008aadad7221 */ /* 0x000fe20000010000 */
[C---:B------:R-:W-:Y:S02]  /*8d00*/  HMMA.16816.F32 R16, R36.reuse, R4, R16 ;  /* 0x000000042410723c */ /* 0x040fe40000001810 */
[----:B------:R-:W5:Y:S01]  /*8d10*/  MUFU.EX2 R78, R78 ;  /* 0x0000004e004e7308 */ /* 0x000f620000000800 */
[----:B------:R-:W-:Y:S01]  /*8d20*/  FADD.FTZ R128, R128, R173 ;  /* 0x000000ad80807221 */ /* 0x000fe20000010000 */
[----:B--2---:R-:W-:Y:S02]  /*8d30*/  F2FP.F16.F32.PACK_AB R32, R80, R81 ;  /* 0x000000515020723e */ /* 0x004fe400000000ff */
[C---:B------:R-:W-:Y:S01]  /*8d40*/  HMMA.16816.F32 R12, R36.reuse, R6, R12 ;  /* 0x00000006240c723c */ /* 0x040fe2000000180c */
[----:B------:R-:W2:Y:S01]  /*8d50*/  LDSM.16.MT88.4 R4, [R242+0x7800] ;  /* 0x00780000f204783b */ /* 0x000ea20000004200 */
[----:B------:R-:W-:Y:S02]  /*8d60*/  FADD.FTZ R159, R159, R128 ;  /* 0x000000809f9f7221 */ /* 0x000fe40000010000 */
[----:B------:R-:W-:Y:S02]  /*8d70*/  MUFU.EX2 R155, R155 ;  /* 0x0000009b009b7308 */ /* 0x000fe40000000800 */
[----:B-1----:R-:W-:Y:S01]  /*8d80*/  HMMA.16816.F32 R8, R36, R40, R8 ;  /* 0x000000282408723c */ /* 0x002fe20000001808 */
[----:B------:R-:W-:-:S04]  /*8d90*/  FADD.FTZ R122, R122, R159 ;  /* 0x0000009f7a7a7221 */ /* 0x000fc80000010000 */
[----:B------:R-:W-:Y:S01]  /*8da0*/  FADD.FTZ R149, R149, R122 ;  /* 0x0000007a95957221 */ /* 0x000fe20000010000 */
[----:B------:R-:W1:Y:S01]  /*8db0*/  MUFU.EX2 R158, R158 ;  /* 0x0000009e009e7308 */ /* 0x000e620000000800 */
[----:B-----5:R-:W-:Y:S01]  /*8dc0*/  F2FP.F16.F32.PACK_AB R34, R78, R79 ;  /* 0x0000004f4e22723e */ /* 0x020fe200000000ff */
[----:B------:R-:W-:Y:S01]  /*8dd0*/  HMMA.16816.F32 R28, R36, R42, R28 ;  /* 0x0000002a241c723c */ /* 0x000fe2000000181c */
[----:B------:R-:W-:Y:S01]  /*8de0*/  FADD.FTZ R116, R116, R149 ;  /* 0x0000009574747221 */ /* 0x000fe20000010000 */
[----:B------:R-:W-:-:S03]  /*8df0*/  FFMA.FTZ R41, R111, UR16, -R62 ;  /* 0x000000106f297c23 */ /* 0x000fc6000801083e */
[----:B------:R-:W-:Y:S01]  /*8e00*/  FADD.FTZ R141, R141, R116 ;  /* 0x000000748d8d7221 */ /* 0x000fe20000010000 */
[----:B------:R-:W-:Y:S01]  /*8e10*/  MUFU.EX2 R151, R151 ;  /* 0x0000009700977308 */ /* 0x000fe20000000800 */
[--C-:B------:R-:W-:Y:S01]  /*8e20*/  FFMA.FTZ R39, R119, UR16, -R62.reuse ;  /* 0x0000001077277c23 */ /* 0x100fe2000801083e */
[--C-:B------:R-:W-:Y:S01]  /*8e30*/  FFMA.FTZ R42, R107, UR16, -R62.reuse ;  /* 0x000000106b2a7c23 */ /* 0x100fe2000801083e */
[----:B------:R-:W-:Y:S01]  /*8e40*/  FADD.FTZ R141, R108, R141 ;  /* 0x0000008d6c8d7221 */ /* 0x000fe20000010000 */
[----:B------:R-:W-:Y:S01]  /*8e50*/  FFMA.FTZ R43, R105, UR16, -R62 ;  /* 0x00000010692b7c23 */ /* 0x000fe2000801083e */
[--C-:B------:R-:W-:Y:S01]  /*8e60*/  FFMA.FTZ R36, R145, UR16, -R88.reuse ;  /* 0x0000001091247c23 */ /* 0x100fe20008010858 */
[----:B------:R-:W-:Y:S01]  /*8e70*/  FFMA.FTZ R37, R135, UR16, -R88 ;  /* 0x0000001087257c23 */ /* 0x000fe20008010858 */
[----:B------:R-:W-:Y:S01]  /*8e80*/  FADD.FTZ R112, R112, R141 ;  /* 0x0000008d70707221 */ /* 0x000fe20000010000 */
[----:B------:R-:W5:Y:S01]  /*8e90*/  MUFU.EX2 R142, R137 ;  /* 0x00000089008e7308 */ /* 0x000f620000000800 */
[----:B-1----:R-:W-:-:S02]  /*8ea0*/  F2FP.F16.F32.PACK_AB R33, R158, R155 ;  /* 0x0000009b9e21723e */ /* 0x002fc400000000ff */
[----:B------:R-:W-:-:S04]  /*8eb0*/  FADD.FTZ R139, R139, R112 ;  /* 0x000000708b8b7221 */ /* 0x000fc80000010000 */
[----:B------:R-:W-:Y:S01]  /*8ec0*/  FADD.FTZ R114, R114, R139 ;  /* 0x0000008b72727221 */ /* 0x000fe20000010000 */
[----:B------:R-:W-:Y:S03]  /*8ed0*/  MUFU.EX2 R77, R77 ;  /* 0x0000004d004d7308 */ /* 0x000fe60000000800 */
[----:B------:R-:W-:-:S04]  /*8ee0*/  FADD.FTZ R147, R147, R114 ;  /* 0x0000007293937221 */ /* 0x000fc80000010000 */
[----:B------:R-:W-:Y:S01]  /*8ef0*/  FADD.FTZ R120, R120, R147 ;  /* 0x0000009378787221 */ /* 0x000fe20000010000 */
[----:B------:R-:W1:Y:S01]  /*8f00*/  MUFU.EX2 R76, R76 ;  /* 0x0000004c004c7308 */ /* 0x000e620000000800 */
[----:B-----5:R-:W-:Y:S02]  /*8f10*/  F2FP.F16.F32.PACK_AB R35, R142, R151 ;  /* 0x000000978e23723e */ /* 0x020fe400000000ff */
[----:B------:R-:W-:-:S05]  /*8f20*/  FADD.FTZ R163, R163, R120 ;  /* 0x00000078a3a37221 */ /* 0x000fca0000010000 */
[C---:B----4-:R-:W-:Y:S01]  /*8f30*/  HMMA.16816.F32 R16, R32.reuse, R24, R16 ;  /* 0x000000182010723c */ /* 0x050fe20000001810 */
[----:B------:R-:W-:Y:S05]  /*8f40*/  MUFU.EX2 R75, R75 ;  /* 0x0000004b004b7308 */ /* 0x000fea0000000800 */
[C---:B------:R-:W-:Y:S01]  /*8f50*/  HMMA.16816.F32 R12, R32.reuse, R26, R12 ;  /* 0x0000001a200c723c */ /* 0x040fe2000000180c */
[----:B------:R-:W4:Y:S02]  /*8f60*/  LDSM.16.MT88.4 R24, [R241+0x7800] ;  /* 0x00780000f118783b */ /* 0x000f240000004200 */
        /* <DEDUP_REMOVED lines=12> */
[----:B------:R-:W-:Y:S01]  /*9030*/  MUFU.EX2 R72, R72 ;  /* 0x0000004800487308 */ /* 0x000fe20000000800 */
[----:B-----5:R-:W-:-:S07]  /*9040*/  F2FP.F16.F32.PACK_AB R23, R39, R38 ;  /* 0x000000262717723e */ /* 0x020fce00000000ff */
[----:B------:R-:W-:Y:S01]  /*9050*/  MUFU.EX2 R71, R71 ;  /* 0x0000004700477308 */ /* 0x000fe20000000800 */
[C---:B--2---:R-:W-:Y:S06]  /*9060*/  HMMA.16816.F32 R16, R20.reuse, R4, R16 ;  /* 0x000000041410723c */ /* 0x044fec0000001810 */
[C---:B------:R-:W-:Y:S01]  /*9070*/  HMMA.16816.F32 R12, R20.reuse, R6, R12 ;  /* 0x00000006140c723c */ /* 0x040fe2000000180c */
[----:B------:R-:W1:Y:S01]  /*9080*/  MUFU.EX2 R70, R70 ;  /* 0x0000004600467308 */ /* 0x000e620000000800 */
[----:B------:R-:W2:Y:S04]  /*9090*/  LDSM.16.MT88.4 R4, [R241+0x7c00] ;  /* 0x007c0000f104783b */ /* 0x000ea80000004200 */
[C---:B----4-:R-:W-:Y:S03]  /*90a0*/  HMMA.16816.F32 R8, R20.reuse, R24, R8 ;  /* 0x000000181408723c */ /* 0x050fe60000001808 */
[----:B------:R-:W-:Y:S03]  /*90b0*/  MUFU.EX2 R41, R41 ;  /* 0x0000002900297308 */ /* 0x000fe60000000800 */
[----:B------:R-:W-:Y:S01]  /*90c0*/  HMMA.16816.F32 R28, R20, R26, R28 ;  /* 0x0000001a141c723c */ /* 0x000fe2000000181c */
[----:B------:R-:W-:Y:S01]  /*90d0*/  FADD.FTZ R24, R126, R163 ;  /* 0x000000a37e187221 */ /* 0x000fe20000010000 */
[----:B------:R-:W-:Y:S03]  /*90e0*/  LDSM.16.MT88.4 R20, [R242+0x8000] ;  /* 0x00800000f214783b */ /* 0x000fe60000004200 */
[----:B------:R-:W4:Y:S01]  /*90f0*/  MUFU.EX2 R42, R42 ;  /* 0x0000002a002a7308 */ /* 0x000f220000000800 */
[----:B------:R-:W-:Y:S01]  /*9100*/  FADD.FTZ R24, R167, R24 ;  /* 0x00000018a7187221 */ /* 0x000fe20000010000 */
[----:B-1----:R-:W-:-:S06]  /*9110*/  F2FP.F16.F32.PACK_AB R26, R70, R71 ;  /* 0x00000047461a723e */ /* 0x002fcc00000000ff */
[----:B------:R-:W-:Y:S08]  /*9120*/  MUFU.EX2 R43, R43 ;  /* 0x0000002b002b7308 */ /* 0x000ff00000000800 */
[----:B------:R1:W5:Y:S01]  /*9130*/  MUFU.EX2 R102, R103 ;  /* 0x0000006700667308 */ /* 0x0003620000000800 */
[----:B----4-:R-:W-:-:S07]  /*9140*/  F2FP.F16.F32.PACK_AB R25, R42, R41 ;  /* 0x000000292a19723e */ /* 0x010fce00000000ff */
[----:B------:R-:W-:Y:S08]  /*9150*/  MUFU.EX2 R69, R69 ;  /* 0x0000004500457308 */ /* 0x000ff00000000800 */
[----:B------:R-:W4:Y:S01]  /*9160*/  MUFU.EX2 R68, R68 ;  /* 0x0000004400447308 */ /* 0x000f220000000800 */
[----:B-1----:R-:W-:Y:S01]  /*9170*/  FADD.FTZ R103, R183, R24 ;  /* 0x00000018b7677221 */ /* 0x002fe20000010000 */
[----:B------:R-:W-:-:S02]  /*9180*/  F2FP.F16.F32.PACK_AB R24, R72, R73 ;  /* 0x000000494818723e */ /* 0x000fc400000000ff */
[----:B-----5:R-:W-:Y:S01]  /*9190*/  F2FP.F16.F32.PACK_AB R27, R102, R43 ;  /* 0x0000002b661b723e */ /* 0x020fe200000000ff */
[----:B------:R-:W-:-:S03]  /*91a0*/  FADD.FTZ R103, R132, R103 ;  /* 0x0000006784677221 */ /* 0x000fc60000010000 */
[----:B------:R-:W-:Y:S01]  /*91b0*/  MUFU.EX2 R67, R67 ;  /* 0x0000004300437308 */ /* 0x000fe20000000800 */
[----:B------:R-:W-:Y:S02]  /*91c0*/  FADD.FTZ R130, R130, R103 ;  /* 0x0000006782827221 */ /* 0x000fe40000010000 */
[----:B---3--:R-:W-:Y:S02]  /*91d0*/  HMMA.16816.F32 R16, R24, R32, R16 ;  /* 0x000000201810723c */ /* 0x008fe40000001810 */
[----:B------:R-:W-:-:S03]  /*91e0*/  FADD.FTZ R191, R191, R130 ;  /* 0x00000082bfbf7221 */ /* 0x000fc60000010000 */
[----:B------:R-:W1:Y:S01]  /*91f0*/  MUFU.EX2 R66, R66 ;  /* 0x0000004200427308 */ /* 0x000e620000000800 */
[C---:B------:R-:W-:Y:S01]  /*9200*/  HMMA.16816.F32 R12, R24.reuse, R34, R12 ;  /* 0x00000022180c723c */ /* 0x040fe2000000180c */
[----:B------:R-:W-:Y:S01]  /*9210*/  FADD.FTZ R32, R96, R113 ;  /* 0x0000007160207221 */ /* 0x000fe20000010000 */
[----:B------:R-:W-:Y:S01]  /*9220*/  FADD.FTZ R146, R146, R191 ;  /* 0x000000bf92927221 */ /* 0x000fe20000010000 */
[----:B------:R-:W-:Y:S01]  /*9230*/  FFMA.FTZ R96, R87, UR16, -R62 ;  /* 0x0000001057607c23 */ /* 0x000fe2000801083e */
[----:B------:R-:W-:Y:S01]  /*9240*/  FFMA.FTZ R87, R99, UR16, -R88 ;  /* 0x0000001063577c23 */ /* 0x000fe20008010858 */
[----:B------:R-:W-:Y:S01]  /*9250*/  FADD.FTZ R109, R109, R32 ;  /* 0x000000206d6d7221 */ /* 0x000fe20000010000 */
[----:B------:R-:W-:Y:S01]  /*9260*/  FADD.FTZ R219, R219, R146 ;  /* 0x00000092dbdb7221 */ /* 0x000fe20000010000 */
[----:B------:R-:W3:Y:S01]  /*9270*/  LDSM.16.MT88.4 R32, [R241+0x8000] ;  /* 0x00800000f120783b */ /* 0x000ee20000004200 */
[----:B------:R-:W-:Y:S01]  /*9280*/  MUFU.EX2 R93, R93 ;  /* 0x0000005d005d7308 */ /* 0x000fe20000000800 */
[----:B------:R-:W-:Y:S01]  /*9290*/  FADD.FTZ R94, R94, R109 ;  /* 0x0000006d5e5e7221 */ /* 0x000fe20000010000 */
[----:B------:R-:W-:Y:S01]  /*92a0*/  FADD.FTZ R148, R148, R219 ;  /* 0x000000db94947221 */ /* 0x000fe20000010000 */
[----:B--2---:R-:W-:Y:S02]  /*92b0*/  HMMA.16816.F32 R8, R24, R4, R8 ;  /* 0x000000041808723c */ /* 0x004fe40000001808 */
[----:B------:R-:W-:Y:S01]  /*92c0*/  FADD.FTZ R101, R101, R94 ;  /* 0x0000005e65657221 */ /* 0x000fe20000010000 */
[----:B------:R-:W-:-:S02]  /*92d0*/  FADD.FTZ R223, R223, R148 ;  /* 0x00000094dfdf7221 */ /* 0x000fc40000010000 */
[----:B------:R-:W2:Y:S01]  /*92e0*/  MUFU.EX2 R100, R97 ;  /* 0x0000006100647308 */ /* 0x000ea20000000800 */
[----:B------:R-:W-:Y:S01]  /*92f0*/  FADD.FTZ R92, R92, R101 ;  /* 0x000000655c5c7221 */ /* 0x000fe20000010000 */
[----:B------:R-:W-:Y:S01]  /*9300*/  FADD.FTZ R150, R150, R223 ;  /* 0x000000df96967221 */ /* 0x000fe20000010000 */
[----:B------:R-:W-:Y:S01]  /*9310*/  HMMA.16816.F32 R28, R24, R6, R28 ;  /* 0x00000006181c723c */ /* 0x000fe2000000181c */
[----:B------:R-:W5:Y:S01]  /*9320*/  LDSM.16.MT88.4 R4, [R242+0x8400] ;  /* 0x00840000f204783b */ /* 0x000f620000004200 */
[----:B------:R-:W-:Y:S01]  /*9330*/  FADD.FTZ R95, R95, R92 ;  /* 0x0000005c5f5f7221 */ /* 0x000fe20000010000 */
[----:B------:R-:W-:Y:S02]  /*9340*/  FADD.FTZ R221, R221, R150 ;  /* 0x00000096dddd7221 */ /* 0x000fe40000010000 */
[----:B------:R-:W-:Y:S01]  /*9350*/  MUFU.EX2 R91, R91 ;  /* 0x0000005b005b7308 */ /* 0x000fe20000000800 */
[----:B------:R-:W-:Y:S01]  /*9360*/  FADD.FTZ R90, R90, R95 ;  /* 0x0000005f5a5a7221 */ /* 0x000fe20000010000 */
[----:B------:R-:W-:Y:S01]  /*9370*/  FADD.FTZ R152, R152, R221 ;  /* 0x000000dd98987221 */ /* 0x000fe20000010000 */
[----:B----4-:R-:W-:Y:S01]  /*9380*/  F2FP.F16.F32.PACK_AB R24, R68, R69 ;  /* 0x000000454418723e */ /* 0x010fe200000000ff */
[----:B------:R-:W-:Y:S01]  /*9390*/  LDSM.16.MT88.4 R220, [R241+0x8c00] ;  /* 0x008c0000f1dc783b */ /* 0x000fe20000004200 */
[----:B------:R-:W-:Y:S01]  /*93a0*/  FADD.FTZ R89, R89, R90 ;  /* 0x0000005a59597221 */ /* 0x000fe20000010000 */
[----:B------:R-:W-:Y:S01]  /*93b0*/  FADD.FTZ R187, R187, R152 ;  /* 0x00000098bbbb7221 */ /* 0x000fe20000010000 */
[----:B-1----:R-:W-:Y:S01]  /*93c0*/  F2FP.F16.F32.PACK_AB R26, R66, R67 ;  /* 0x00000043421a723e */ /* 0x002fe200000000ff */
[----:B------:R-:W1:Y:S01]  /*93d0*/  MUFU.EX2 R96, R96 ;  /* 0x0000006000607308 */ /* 0x000e620000000800 */
[----:B------:R-:W-:Y:S01]  /*93e0*/  FADD.FTZ R86, R86, R89 ;  /* 0x0000005956567221 */ /* 0x000fe20000010000 */
[----:B--2---:R-:W-:Y:S01]  /*93f0*/  F2FP.F16.F32.PACK_AB R25, R100, R93 ;  /* 0x0000005d6419723e */ /* 0x004fe200000000ff */
[----:B------:R-:W-:-:S02]  /*9400*/  FADD.FTZ R154, R154, R187 ;  /* 0x000000bb9a9a7221 */ /* 0x000fc40000010000 */
[----:B------:R-:W-:Y:S02]  /*9410*/  FADD.FTZ R85, R85, R86 ;  /* 0x0000005655557221 */ /* 0x000fe40000010000 */
[----:B------:R-:W-:Y:S01]  /*9420*/  FADD.FTZ R171, R171, R154 ;  /* 0x0000009aabab7221 */ /* 0x000fe20000010000 */
[----:B------:R-:W-:Y:S01]  /*9430*/  MUFU.EX2 R65, R65 ;  /* 0x0000004100417308 */ /* 0x000fe20000000800 */
[----:B------:R-:W-:-:S04]  /*9440*/  FADD.FTZ R84, R84, R85 ;  /* 0x0000005554547221 */ /* 0x000fc80000010000 */
[----:B------:R-:W-:-:S03]  /*9450*/  FADD.FTZ R83, R83, R84 ;  /* 0x0000005453537221 */ /* 0x000fc60000010000 */
[----:B------:R-:W2:Y:S01]  /*9460*/  MUFU.EX2 R64, R64 ;  /* 0x0000004000407308 */ /* 0x000ea20000000800 */
[----:B-1----:R-:W-:Y:S01]  /*9470*/  F2FP.F16.F32.PACK_AB R27, R96, R91 ;  /* 0x0000005b601b723e */ /* 0x002fe200000000ff */
[----:B------:R-:W-:-:S04]  /*9480*/  FADD.FTZ R82, R82, R83 ;  /* 0x0000005352527221 */ /* 0x000fc80000010000 */
[----:B------:R-:W-:Y:S02]  /*9490*/  FADD.FTZ R81, R81, R82 ;  /* 0x0000005251517221 */ /* 0x000fe40000010000 */
[----:B---3--:R-:W-:Y:S01]  /*94a0*/  HMMA.16816.F32 R8, R24, R32, R8 ;  /* 0x000000201808723c */ /* 0x008fe20000001808 */
        /* <DEDUP_REMOVED lines=8> */
[C---:B------:R-:W-:Y:S01]  /*9530*/  HMMA.16816.F32 R12, R24.reuse, R22, R12 ;  /* 0x00000016180c723c */ /* 0x040fe2000000180c */
[----:B------:R-:W-:Y:S01]  /*9540*/  FADD.FTZ R155, R155, R32 ;  /* 0x000000209b9b7221 */ /* 0x000fe20000010000 */
[----:B------:R-:W3:Y:S01]  /*9550*/  LDSM.16.MT88.4 R20, [R241+0x8400] ;  /* 0x00840000f114783b */ /* 0x000ee20000004200 */
[----:B------:R-:W-:Y:S01]  /*9560*/  MUFU.EX2 R46, R46 ;  /* 0x0000002e002e7308 */ /* 0x000fe20000000800 */
[----:B------:R-:W-:Y:S01]  /*9570*/  FADD.FTZ R77, R77, R78 ;  /* 0x0000004e4d4d7221 */ /* 0x000fe20000010000 */
[----:B------:R-:W-:Y:S01]  /*9580*/  FADD.FTZ R158, R158, R155 ;  /* 0x0000009b9e9e7221 */ /* 0x000fe20000010000 */
[----:B------:R-:W-:Y:S01]  /*9590*/  HMMA.16816.F32 R28, R24, R34, R28 ;  /* 0x00000022181c723c */ /* 0x000fe2000000181c */
[----:B------:R-:W4:Y:S01]  /*95a0*/  LDSM.16.MT88.4 R32, [R242+0x8800] ;  /* 0x00880000f220783b */ /* 0x000f220000004200 */
[----:B------:R-:W-:Y:S01]  /*95b0*/  FADD.FTZ R76, R76, R77 ;  /* 0x0000004d4c4c7221 */ /* 0x000fe20000010000 */
[----:B------:R-:W-:Y:S02]  /*95c0*/  FADD.FTZ R151, R151, R158 ;  /* 0x0000009e97977221 */ /* 0x000fe40000010000 */
[----:B------:R-:W5:Y:S01]  /*95d0*/  MUFU.EX2 R45, R45 ;  /* 0x0000002d002d7308 */ /* 0x000f620000000800 */
[----:B------:R-:W-:Y:S01]  /*95e0*/  FADD.FTZ R75, R75, R76 ;  /* 0x0000004c4b4b7221 */ /* 0x000fe20000010000 */
[----:B------:R-:W-:Y:S01]  /*95f0*/  FADD.FTZ R142, R142, R151 ;  /* 0x000000978e8e7221 */ /* 0x000fe20000010000 */
[----:B--2---:R-:W-:-:S02]  /*9600*/  F2FP.F16.F32.PACK_AB R24, R64, R65 ;  /* 0x000000414018723e */ /* 0x004fc400000000ff */
[----:B------:R-:W-:Y:S01]  /*9610*/  FADD.FTZ R74, R74, R75 ;  /* 0x0000004b4a4a7221 */ /* 0x000fe20000010000 */
[----:B------:R-:W-:Y:S01]  /*9620*/  FADD.FTZ R131, R131, R142 ;  /* 0x0000008e83837221 */ /* 0x000fe20000010000 */
[----:B-1----:R-:W-:Y:S01]  /*9630*/  F2FP.F16.F32.PACK_AB R26, R56, R63 ;  /* 0x0000003f381a723e */ /* 0x002fe200000000ff */
        /* <DEDUP_REMOVED lines=30> */
[----:B---3--:R-:W-:Y:S01]  /*9820*/  HMMA.16816.F32 R8, R24, R20, R8 ;  /* 0x000000141808723c */ /* 0x008fe20000001808 */
[----:B------:R-:W-:-:S04]  /*9830*/  FADD.FTZ R63, R63, R64 ;  /* 0x000000403f3f7221 */ /* 0x000fc80000010000 */
[----:B------:R-:W-:Y:S01]  /*9840*/  MUFU.EX2 R48, R48 ;  /* 0x0000003000307308 */ /* 0x000fe20000000800 */
[----:B------:R-:W-:Y:S01]  /*9850*/  HMMA.16816.F32 R28, R24, R22, R28 ;  /* 0x00000016181c723c */ /* 0x000fe2000000181c */
[----:B--2---:R-:W-:Y:S01]  /*9860*/  F2FP.F16.F32.PACK_AB R20, R52, R57 ;  /* 0x000000393414723e */ /* 0x004fe200000000ff */
[----:B------:R-:W-:-:S04]  /*9870*/  FADD.FTZ R56, R56, R63 ;  /* 0x0000003f38387221 */ /* 0x000fc80000010000 */
[----:B------:R-:W-:Y:S01]  /*9880*/  FADD.FTZ R57, R57, R56 ;  /* 0x0000003839397221 */ /* 0x000fe20000010000 */
[----:B------:R-:W2:Y:S01]  /*9890*/  MUFU.EX2 R47, R47 ;  /* 0x0000002f002f7308 */ /* 0x000ea20000000800 */
[----:B------:R-:W-:Y:S01]  /*98a0*/  FADD.FTZ R27, R91, R100 ;  /* 0x000000645b1b7221 */ /* 0x000fe20000010000 */
[--C-:B------:R-:W-:Y:S01]  /*98b0*/  FFMA.FTZ R25, R60, UR16, -R62.reuse ;  /* 0x000000103c197c23 */ /* 0x100fe2000801083e */
[----:B-----5:R-:W-:Y:S01]  /*98c0*/  F2FP.F16.F32.PACK_AB R22, R50, R51 ;  /* 0x000000333216723e */ /* 0x020fe200000000ff */
[----:B------:R-:W-:Y:S01]  /*98d0*/  FFMA.FTZ R24, R59, UR16, -R62 ;  /* 0x000000103b187c23 */ /* 0x000fe2000801083e */
[----:B------:R-:W-:Y:S01]  /*98e0*/  FADD.FTZ R27, R96, R27 ;  /* 0x0000001b601b7221 */ /* 0x000fe20000010000 */
[----:B------:R-:W-:Y:S02]  /*98f0*/  FADD.FTZ R52, R52, R57 ;  /* 0x0000003934347221 */ /* 0x000fe40000010000 */
[----:B------:R-:W-:Y:S01]  /*9900*/  MUFU.EX2 R54, R54 ;  /* 0x0000003600367308 */ /* 0x000fe20000000800 */
[----:B------:R-:W-:-:S04]  /*9910*/  FADD.FTZ R46, R46, R27 ;  /* 0x0000001b2e2e7221 */ /* 0x000fc80000010000 */
[----:B------:R-:W-:-:S03]  /*9920*/  FADD.FTZ R45, R45, R46 ;  /* 0x0000002e2d2d7221 */ /* 0x000fc60000010000 */
[----:B------:R-:W3:Y:S01]  /*9930*/  MUFU.EX2 R53, R53 ;  /* 0x0000003500357308 */ /* 0x000ee20000000800 */
[----:B------:R-:W-:Y:S01]  /*9940*/  FADD.FTZ R44, R44, R45 ;  /* 0x0000002d2c2c7221 */ /* 0x000fe20000010000 */
[----:B--2---:R-:W-:-:S03]  /*9950*/  F2FP.F16.F32.PACK_AB R21, R47, R48 ;  /* 0x000000302f15723e */ /* 0x004fc600000000ff */
[----:B------:R-:W-:-:S03]  /*9960*/  FADD.FTZ R49, R49, R44 ;  /* 0x0000002c31317221 */ /* 0x000fc60000010000 */
[----:B------:R-:W-:Y:S01]  /*9970*/  MUFU.EX2 R36, R36 ;  /* 0x0000002400247308 */ /* 0x000fe20000000800 */
[----:B------:R-:W-:-:S04]  /*9980*/  FADD.FTZ R48, R48, R49 ;  /* 0x0000003130307221 */ /* 0x000fc80000010000 */
[----:B------:R-:W-:-:S03]  /*9990*/  FADD.FTZ R47, R47, R48 ;  /* 0x000000302f2f7221 */ /* 0x000fc60000010000 */
[----:B------:R-:W2:Y:S01]  /*99a0*/  MUFU.EX2 R37, R37 ;  /* 0x0000002500257308 */ /* 0x000ea20000000800 */
[----:B---3--:R-:W-:Y:S01]  /*99b0*/  F2FP.F16.F32.PACK_AB R23, R53, R54 ;  /* 0x000000363517723e */ /* 0x008fe200000000ff */
[----:B------:R-:W-:-:S04]  /*99c0*/  FADD.FTZ R54, R54, R47 ;  /* 0x0000002f36367221 */ /* 0x000fc80000010000 */
[----:B------:R-:W-:Y:S02]  /*99d0*/  FADD.FTZ R53, R53, R54 ;  /* 0x0000003635357221 */ /* 0x000fe40000010000 */
[----:B------:R-:W-:Y:S01]  /*99e0*/  MUFU.EX2 R38, R55 ;  /* 0x0000003700267308 */ /* 0x000fe20000000800 */
[C---:B----4-:R-:W-:Y:S06]  /*99f0*/  HMMA.16816.F32 R16, R20.reuse, R32, R16 ;  /* 0x000000201410723c */ /* 0x050fec0000001810 */
[C---:B-1----:R-:W-:Y:S01]  /*9a00*/  HMMA.16816.F32 R224, R20.reuse, R4, R8 ;  /* 0x0000000414e0723c */ /* 0x042fe20000001808 */
[----:B------:R-:W1:Y:S05]  /*9a10*/  MUFU.EX2 R25, R25 ;  /* 0x0000001900197308 */ /* 0x000e6a0000000800 */
[C---:B------:R-:W-:Y:S01]  /*9a20*/  HMMA.16816.F32 R12, R20.reuse, R34, R12 ;  /* 0x00000022140c723c */ /* 0x040fe2000000180c */
[----:B------:R-:W-:Y:S01]  /*9a30*/  FADD.FTZ R5, R51, R52 ;  /* 0x0000003433057221 */ /* 0x000fe20000010000 */
[----:B--2---:R-:W-:Y:S01]  /*9a40*/  F2FP.F16.F32.PACK_AB R8, R37, R36 ;  /* 0x000000242508723e */ /* 0x004fe200000000ff */
[----:B------:R-:W-:Y:S02]  /*9a50*/  MUFU.EX2 R87, R87 ;  /* 0x0000005700577308 */ /* 0x000fe40000000800 */
[----:B------:R-:W-:Y:S01]  /*9a60*/  FADD.FTZ R5, R50, R5 ;  /* 0x0000000532057221 */ /* 0x000fe20000010000 */
[----:B------:R-:W-:Y:S03]  /*9a70*/  HMMA.16816.F32 R28, R20, R6, R28 ;  /* 0x00000006141c723c */ /* 0x000fe6000000181c */
[----:B------:R-:W-:-:S02]  /*9a80*/  FADD.FTZ R36, R36, R5 ;  /* 0x0000000524247221 */ /* 0x000fc40000010000 */
[----:B------:R-:W2:Y:S01]  /*9a90*/  MUFU.EX2 R84, R61 ;  /* 0x0000003d00547308 */ /* 0x000ea20000000800 */
[----:B-1----:R-:W-:Y:S01]  /*9aa0*/  F2FP.F16.F32.PACK_AB R9, R25, R38 ;  /* 0x000000261909723e */ /* 0x002fe200000000ff */
[----:B------:R-:W-:Y:S01]  /*9ab0*/  FADD.FTZ R38, R38, R53 ;  /* 0x0000003526267221 */ /* 0x000fe20000010000 */
[----:B------:R-:W-:-:S03]  /*9ac0*/  FADD.FTZ R36, R37, R36 ;  /* 0x0000002425247221 */ /* 0x000fc60000010000 */
        /* <DEDUP_REMOVED lines=15> */
[----:B------:R-:W1:Y:S01]  /*9bc0*/  LDC R5, c[0x0][0x254] ;  /* 0x00009500ff057b82 */ /* 0x000e620000000800 */
[----:B------:R-:W-:-:S04]  /*9bd0*/  DEPBAR.LE SB0, 0x0 ;  /* 0x000080000000791a */ /* 0x000fc80000000000 */
[----:B------:R-:W-:-:S03]  /*9be0*/  UIADD3 UR6, UR17, -0x2, URZ ;  /* 0xfffffffe11067890 */ /* 0x000fc6000fffe03f */
[----:B------:R-:W-:Y:S06]  /*9bf0*/  BAR.SYNC.DEFER_BLOCKING 0x0 ;  /* 0x0000000000007b1d */ /* 0x000fec0000010000 */
[----:B------:R-:W-:Y:S05]  /*9c00*/  @!P1 BRA `(.L_x_2375) ;  /* 0x0000000000f89947 */ /* 0x000fea0003800000 */
[----:B------:R-:W2:Y:S01]  /*9c10*/  LDC R6, c[0x0][0x380] ;  /* 0x0000e000ff067b82 */ /* 0x000ea20000000800 */
[----:B------:R-:W-:Y:S01]  /*9c20*/  USHF.L.U32 UR4, UR6, 0x8, URZ ;  /* 0x0000000806047899 */ /* 0x000fe2000800063f */
[----:B------:R-:W-:-:S03]  /*9c30*/  ULDC.64 UR16, c[0x0][0x238] ;  /* 0x00008e0000107ab9 */ /* 0x000fc60000000a00 */
[----:B------:R-:W-:Y:S02]  /*9c40*/  UIADD3 UR11, UR4, 0x100, URZ ;  /* 0x00000100040b7890 */ /* 0x000fe4000fffe03f */
[----:B------:R-:W-:-:S04]  /*9c50*/  IMAD.U32 R8, RZ, RZ, UR4 ;  /* 0x00000004ff087e24 */ /* 0x000fc8000f8e00ff */
[----:B------:R-:W-:Y:S02]  /*9c60*/  MOV R10, UR11 ;  /* 0x0000000b000a7c02 */ /* 0x000fe40008000f00 */
[----:B------:R-:W-:Y:S02]  /*9c70*/  IABS R8, R8 ;  /* 0x0000000800087213 */ /* 0x000fe40000000000 */
[----:B------:R-:W-:Y:S02]  /*9c80*/  IABS R10, R10 ;  /* 0x0000000a000a7213 */ /* 0x000fe40000000000 */
[----:B--2---:R-:W-:-:S04]  /*9c90*/  IABS R4, R6 ;  /* 0x0000000600047213 */ /* 0x004fc80000000000 */
[----:B------:R-:W2:Y:S08]  /*9ca0*/  I2F.RP R7, R4 ;  /* 0x0000000400077306 */ /* 0x000eb00000209400 */
[----:B--2---:R-:W2:Y:S02]  /*9cb0*/  MUFU.RCP R12, R7 ;  /* 0x00000007000c7308 */ /* 0x004ea40000001000 */
[----:B--2---:R-:W-:-:S06]  /*9cc0*/  VIADD R12, R12, 0xffffffe ;  /* 0x0ffffffe0c0c7836 */ /* 0x004fcc0000000000 */
[----:B------:R-:W2:Y:S02]  /*9cd0*/  F2I.FTZ.U32.TRUNC.NTZ R13, R12 ;  /* 0x0000000c000d7305 */ /* 0x000ea4000021f000 */
[----:B--2---:R-:W-:Y:S01]  /*9ce0*/  IMAD.MOV R11, RZ, RZ, -R13 ;  /* 0x000000ffff0b7224 */ /* 0x004fe200078e0a0d */
        /* <DEDUP_REMOVED lines=38> */
[----:B-1----:R-:W-:-:S04]  /*9f50*/  IMAD R6, R8, R5, R6 ;  /* 0x0000000508067224 */ /* 0x002fc800078e0206 */
        /* <DEDUP_REMOVED lines=9> */
.L_x_2375:
[----:B------:R-:W-:-:S04]  /*9ff0*/  ULEA UR4, -UR10, URZ, 0x8 ;  /* 0x0000003f0a047291 */ /* 0x000fc8000f8e413f */
[----:B------:R-:W-:Y:S02]  /*a000*/  USHF.R.S32.HI UR11, URZ, 0x1f, UR4 ;  /* 0x0000001f3f0b7899 */ /* 0x000fe40008011404 */
[----:B------:R-:W-:-:S04]  /*a010*/  MOV R6, UR4 ;  /* 0x0000000400067c02 */ /* 0x000fc80008000f00 */
[----:B------:R-:W-:-:S07]  /*a020*/  MOV R4, UR11 ;  /* 0x0000000b00047c02 */ /* 0x000fce0008000f00 */
.L_x_2376:
[----:B------:R-:W-:Y:S01]  /*a030*/  ULDC UR4, c[0x0][0x2d0] ;  /* 0x0000b40000047ab9 */ /* 0x000fe20000000800 */
[----:B------:R-:W-:Y:S01]  /*a040*/  IMAD.U32 R7, RZ, RZ, UR10 ;  /* 0x0000000aff077e24 */ /* 0x000fe2000f8e00ff */
[----:B------:R-:W-:Y:S01]  /*a050*/  ISETP.GE.AND P0, PT, R236, UR4, PT ;  /* 0x00000004ec007c0c */ /* 0x000fe2000bf06270 */
[----:B------:R-:W-:Y:S01]  /*a060*/  IMAD.U32 R23, RZ, RZ, UR10 ;  /* 0x0000000aff177e24 */ /* 0x000fe2000f8e00ff */
[C---:B------:R-:W-:Y:S01]  /*a070*/  LEA R244, P2, R6.reuse, R244, 0x1 ;  /* 0x000000f406f47211 */ /* 0x040fe200078408ff */
[----:B------:R-:W-:Y:S01]  /*a080*/  IMAD.U32 R9, RZ, RZ, UR10 ;  /* 0x0000000aff097e24 */ /* 0x000fe2000f8e00ff */
[----:B------:R-:W-:Y:S01]  /*a090*/  USHF.L.U32 UR4, UR6, 0x8, URZ ;  /* 0x0000000806047899 */ /* 0x000fe2000800063f */
[----:B------:R-:W-:Y:S01]  /*a0a0*/  IMAD.U32 R13, RZ, RZ, UR10 ;  /* 0x0000000aff0d7e24 */ /* 0x000fe2000f8e00ff */
[----:B------:R-:W-:Y:S01]  /*a0b0*/  LEA.HI.X R243, R6, R243, R4, 0x1, P2 ;  /* 0x000000f306f37211 */ /* 0x000fe200010f0c04 */
[----:B------:R-:W-:Y:S01]  /*a0c0*/  IMAD.U32 R11, RZ, RZ, UR10 ;  /* 0x0000000aff0b7e24 */ /* 0x000fe2000f8e00ff */
[----:B------:R-:W-:Y:S01]  /*a0d0*/  UISETP.GT.AND UP0, UPT, UR6, UR14, UPT ;  /* 0x0000000e0600728c */ /* 0x000fe2000bf04270 */
[----:B------:R-:W-:-:S02]  /*a0e0*/  IMAD.U32 R10, RZ, RZ, UR10 ;  /* 0x0000000aff0a7e24 */ /* 0x000fc4000f8e00ff */
[----:B------:R-:W-:Y:S02]  /*a0f0*/  IMAD.U32 R8, RZ, RZ, UR10 ;  /* 0x0000000aff087e24 */ /* 0x000fe4000f8e00ff */
[--C-:B------:R-:W-:Y:S01]  /*a100*/  @!P0 IMAD.MOV.U32 R178, RZ, RZ, R176.reuse ;  /* 0x000000ffffb28224 */ /* 0x100fe200078e00b0 */
[-C--:B------:R-:W-:Y:S01]  /*a110*/  @!P0 LEA R7, P4, R7, R176.reuse, 0x5 ;  /* 0x000000b007078211 */ /* 0x080fe200078828ff */
[----:B------:R-:W-:Y:S01]  /*a120*/  @!P0 IMAD.MOV.U32 R24, RZ, RZ, R176 ;  /* 0x000000ffff188224 */ /* 0x000fe200078e00b0 */
[-C--:B------:R-:W-:Y:S01]  /*a130*/  @!P0 LEA R9, P3, R9, R176.reuse, 0x6 ;  /* 0x000000b009098211 */ /* 0x080fe200078630ff */
[--C-:B------:R-:W-:Y:S01]  /*a140*/  @!P0 IMAD.MOV.U32 R25, RZ, RZ, R179.reuse ;  /* 0x000000ffff198224 */ /* 0x100fe200078e00b3 */
[----:B------:R-:W-:Y:S01]  /*a150*/  @!P0 LEA R11, P2, R11, R176, 0x7 ;  /* 0x000000b00b0b8211 */ /* 0x000fe200078438ff */
[----:B------:R-:W-:Y:S01]  /*a160*/  @!P0 IMAD.WIDE.U32 R22, R23, 0x60, R178 ;  /* 0x0000006017168825 */ /* 0x000fe200078e00b2 */
[----:B-1----:R-:W-:Y:S01]  /*a170*/  @!P0 LEA.HI.X R13, R13, R179, R5, 0x5, P4 ;  /* 0x000000b30d0d8211 */ /* 0x002fe200020f2c05 */
[----:B------:R-:W-:Y:S02]  /*a180*/  @P0 STS [R218+0x5000], RZ ;  /* 0x005000ffda000388 */ /* 0x000fe40000000800 */
[----:B------:R-:W-:-:S02]  /*a190*/  @!P0 IMAD.MOV.U32 R26, RZ, RZ, R176 ;  /* 0x000000ffff1a8224 */ /* 0x000fc400078e00b0 */
[----:B------:R-:W-:Y:S01]  /*a1a0*/  @!P0 IMAD.MOV.U32 R27, RZ, RZ, R179 ;  /* 0x000000ffff1b8224 */ /* 0x000fe200078e00b3 */
[----:B------:R-:W-:Y:S01]  /*a1b0*/  @P0 STS [R218+0x5004], RZ ;  /* 0x005004ffda000388 */ /* 0x000fe20000000800 */
[----:B------:R-:W-:Y:S02]  /*a1c0*/  IMAD.U32 R15, RZ, RZ, UR10 ;  /* 0x0000000aff0f7e24 */ /* 0x000fe4000f8e00ff */
[----:B------:R-:W-:Y:S01]  /*a1d0*/  IMAD.U32 R178, RZ, RZ, UR10 ;  /* 0x0000000affb27e24 */ /* 0x000fe2000f8e00ff */
[----:B------:R-:W-:Y:S01]  /*a1e0*/  @P0 STS.64 [R218+0x5008], RZ ;  /* 0x005008ffda000388 */ /* 0x000fe20000000a00 */
[----:B------:R-:W-:Y:S01]  /*a1f0*/  @!P0 IMAD.WIDE.U32 R24, R10, 0xa0, R24 ;  /* 0x000000a00a188825 */ /* 0x000fe200078e0018 */
[----:B------:R-:W-:Y:S02]  /*a200*/  @!P0 IADD3 R10, P4, R6, R22, RZ ;  /* 0x00000016060a8210 */ /* 0x000fe40007f9e0ff */
[----:B------:R-:W-:Y:S01]  /*a210*/  @!P0 LEA.HI.X R15, R15, R179, R5, 0x6, P3 ;  /* 0x000000b30f0f8211 */ /* 0x000fe200018f3405 */
[----:B------:R-:W-:Y:S01]  /*a220*/  @!P0 IMAD.WIDE.U32 R26, R8, 0xc0, R26 ;  /* 0x000000c0081a8825 */ /* 0x000fe200078e001a */
[----:B------:R-:W-:-:S03]  /*a230*/  @!P0 IADD3 R12, P3, R6, R24, RZ ;  /* 0x00000018060c8210 */ /* 0x000fc60007f7e0ff */
[C---:B------:R-:W-:Y:S02]  /*a240*/  @!P0 IMAD R21, R5.reuse, 0x60, RZ ;  /* 0x0000006005158824 */ /* 0x040fe400078e02ff */
[----:B------:R-:W-:Y:S01]  /*a250*/  @!P0 IMAD.MOV.U32 R177, RZ, RZ, R179 ;  /* 0x000000ffffb18224 */ /* 0x000fe200078e00b3 */
[----:B------:R-:W-:Y:S01]  /*a260*/  @!P0 LEA.HI.X R179, R178, R179, R5, 0x7, P2 ;  /* 0x000000b3b2b38211 */ /* 0x000fe200010f3c05 */
[C---:B------:R-:W-:Y:S01]  /*a270*/  @!P0 IMAD R19, R5.reuse, 0xa0, RZ ;  /* 0x000000a005138824 */ /* 0x040fe200078e02ff */
[----:B------:R-:W-:Y:S01]  /*a280*/  @!P0 IADD3 R14, P2, R6, R26, RZ ;  /* 0x0000001a060e8210 */ /* 0x000fe20007f5e0ff */
[C---:B------:R-:W-:Y:S01]  /*a290*/  @!P0 IMAD R17, R5.reuse, 0xc0, RZ ;  /* 0x000000c005118824 */ /* 0x040fe200078e02ff */
[----:B------:R-:W-:Y:S01]  /*a2a0*/  @!P0 IADD3.X R21, R4, R23, R21, P4, !PT ;  /* 0x0000001704158210 */ /* 0x000fe200027fe415 */
[----:B------:R-:W-:Y:S01]  /*a2b0*/  @!P0 IMAD.WIDE.U32 R176, R8, 0xe0, R176 ;  /* 0x000000e008b08825 */ /* 0x000fe200078e00b0 */
[----:B------:R-:W-:Y:S02]  /*a2c0*/  @!P0 IADD3 R7, P4, R6, R7, RZ ;  /* 0x0000000706078210 */ /* 0x000fe40007f9e0ff */
[C---:B------:R-:W-:Y:S01]  /*a2d0*/  @!P0 IADD3.X R19, R4.reuse, R25, R19, P3, !PT ;  /* 0x0000001904138210 */ /* 0x040fe20001ffe413 */
[----:B------:R-:W-:Y:S01]  /*a2e0*/  @!P0 IMAD.MOV.U32 R245, RZ, RZ, R243 ;  /* 0x000000fffff58224 */ /* 0x000fe200078e00f3 */
[C---:B------:R-:W-:Y:S01]  /*a2f0*/  @!P0 IADD3.X R17, R4.reuse, R17, R27, P2, !PT ;  /* 0x0000001104118210 */ /* 0x040fe200017fe41b */
[----:B------:R-:W-:Y:S01]  /*a300*/  @!P0 IMAD.X R8, R4, 0x1, R13, P4 ;  /* 0x0000000104088824 */ /* 0x000fe200020e060d */
[C---:B------:R-:W-:Y:S01]  /*a310*/  @!P0 IADD3 R9, P3, R6.reuse, R9, RZ ;  /* 0x0000000906098210 */ /* 0x040fe20007f7e0ff */
[----:B------:R-:W-:Y:S01]  /*a320*/  @!P0 IMAD R5, R5, 0xe0, RZ ;  /* 0x000000e005058824 */ /* 0x000fe200078e02ff */
[----:B------:R-:W-:Y:S01]  /*a330*/  @!P0 IADD3 R11, P2, R6, R11, RZ ;  /* 0x0000000b060b8210 */ /* 0x000fe20007f5e0ff */
[----:B------:R-:W-:Y:S01]  /*a340*/  @!PT LDS RZ, [RZ] ;  /* 0x00000000fffff984 */ /* 0x000fe20000000800 */
[----:B------:R-:W-:Y:S01]  /*a350*/  @!PT LDS RZ, [RZ] ;  /* 0x00000000fffff984 */ /* 0x000fe20000000800 */
[----:B------:R-:W-:Y:S01]  /*a360*/  @!PT LDS RZ, [RZ] ;  /* 0x00000000fffff984 */ /* 0x000fe20000000800 */
[----:B------:R-:W-:Y:S01]  /*a370*/  @!P0 LDGSTS.E.BYPASS.LTC128B.128 [R218+0x5000], desc[UR20][R244.64] ;  /* 0x05000000f4da8fae */ /* 0x000fe2000b901d54 */
[----:B------:R-:W-:Y:S01]  /*a380*/  @!P0 LEA R26, P5, R7, UR12, 0x1 ;  /* 0x0000000c071a8c11 */ /* 0x000fe2000f8a08ff */
[C---:B------:R-:W-:Y:S01]  /*a390*/  @!P0 IMAD.X R16, R4.reuse, 0x1, R15, P3 ;  /* 0x0000000104108824 */ /* 0x040fe200018e060f */
[----:B------:R-:W-:Y:S01]  /*a3a0*/  @!P0 LEA R22, P4, R9, UR12, 0x1 ;  /* 0x0000000c09168c11 */ /* 0x000fe2000f8808ff */
[----:B------:R-:W-:Y:S01]  /*a3b0*/  @!P0 IMAD.X R18, R4, 0x1, R179, P2 ;  /* 0x0000000104128824 */ /* 0x000fe200010e06b3 */
[----:B------:R-:W-:Y:S01]  /*a3c0*/  @!P0 LEA R24, P3, R11, UR12, 0x1 ;  /* 0x0000000c0b188c11 */ /* 0x000fe2000f8608ff */
[----:B------:R-:W-:Y:S01]  /*a3d0*/  @P0 STS.128 [R218+0x5800], RZ ;  /* 0x005800ffda000388 */ /* 0x000fe20000000c00 */
[----:B------:R-:W-:Y:S01]  /*a3e0*/  @!P0 LEA.HI.X R27, R7, UR13, R8, 0x1, P5 ;  /* 0x0000000d071b8c11 */ /* 0x000fe2000a8f0c08 */
[----:B------:R-:W-:Y:S01]  /*a3f0*/  IMAD.U32 R135, RZ, RZ, UR4 ;  /* 0x00000004ff877e24 */ /* 0x000fe2000f8e00ff */
[----:B------:R-:W-:Y:S01]  /*a400*/  @!P0 LEA R28, P5, R10, UR12, 0x1 ;  /* 0x0000000c0a1c8c11 */ /* 0x000fe2000f8a08ff */
[----:B------:R-:W-:Y:S01]  /*a410*/  IMAD.U32 R193, RZ, RZ, UR4 ;  /* 0x00000004ffc17e24 */ /* 0x000fe2000f8e00ff */
[----:B------:R-:W-:Y:S01]  /*a420*/  @!P0 LEA.HI.X R23, R9, UR13, R16, 0x1, P4 ;  /* 0x0000000d09178c11 */ /* 0x000fe2000a0f0c10 */
[----:B------:R-:W-:Y:S01]  /*a430*/  @!PT LDS RZ, [RZ] ;  /* 0x00000000fffff984 */ /* 0x000fe20000000800 */
[----:B------:R-:W-:Y:S01]  /*a440*/  @!PT LDS RZ, [RZ] ;  /* 0x00000000fffff984 */ /* 0x000fe20000000800 */
[----:B------:R-:W-:Y:S01]  /*a450*/  @!PT LDS RZ, [RZ] ;  /* 0x00000000fffff984 */ /* 0x000fe20000000800 */
[----:B------:R-:W-:Y:S01]  /*a460*/  @!P0 LDGSTS.E.BYPASS.LTC128B.128 [R218+0x5800], desc[UR20][R26.64] ;  /* 0x058000001ada8fae */ /* 0x000fe2000b901d54 */
[----:B------:R-:W-:Y:S01]  /*a470*/  @!P0 IADD3 R6, P2, R6, R176, RZ ;  /* 0x000000b006068210 */ /* 0x000fe20007f5e0ff */
[----:B------:R-:W-:Y:S01]  /*a480*/  IMAD.U32 R191, RZ, RZ, UR4 ;  /* 0x00000004ffbf7e24 */ /* 0x000fe2000f8e00ff */
[----:B------:R-:W-:Y:S01]  /*a490*/  @!P0 LEA.HI.X R25, R11, UR13, R18, 0x1, P3 ;  /* 0x0000000d0b198c11 */ /* 0x000fe200098f0c12 */
[----:B------:R-:W-:Y:S01]  /*a4a0*/  @P0 STS.128 [R218+0x6000], RZ ;  /* 0x006000ffda000388 */ /* 0x000fe20000000c00 */
[----:B------:R-:W-:-:S02]  /*a4b0*/  @!P0 LEA R18, P4, R12, UR12, 0x1 ;  /* 0x0000000c0c128c11 */ /* 0x000fc4000f8808ff */
[----:B------:R-:W-:Y:S01]  /*a4c0*/  @!P0 LEA.HI.X R29, R10, UR13, R21, 0x1, P5 ;  /* 0x0000000d0a1d8c11 */ /* 0x000fe2000a8f0c15 */
[----:B------:R-:W-:Y:S01]  /*a4d0*/  @!PT LDS RZ, [RZ] ;  /* 0x00000000fffff984 */ /* 0x000fe20000000800 */
[----:B------:R-:W-:Y:S01]  /*a4e0*/  @!PT LDS RZ, [RZ] ;  /* 0x00000000fffff984 */ /* 0x000fe20000000800 */
[----:B------:R-:W-:Y:S01]  /*a4f0*/  @!PT LDS RZ, [RZ] ;  /* 0x00000000fffff984 */ /* 0x000fe20000000800 */
[----:B------:R1:W-:Y:S01]  /*a500*/  @!P0 LDGSTS.E.BYPASS.LTC128B.128 [R218+0x6000], desc[UR20][R22.64] ;  /* 0x0600000016da8fae */ /* 0x0003e2000b901d54 */
[----:B------:R-:W-:Y:S02]  /*a510*/  @!P0 LEA R16, P3, R14, UR12, 0x1 ;  /* 0x0000000c0e108c11 */ /* 0x000fe4000f8608ff */
[----:B------:R-:W-:Y:S01]  /*a520*/  @!P0 IADD3.X R5, R4, R177, R5, P2, !PT ;  /* 0x000000b104058210 */ /* 0x000fe200017fe405 */
        /* <DEDUP_REMOVED lines=9> */
[----:B------:R-:W-:Y:S01]  /*a5c0*/  @P0 STS.128 [R218+0x7000], RZ ;  /* 0x007000ffda000388 */ /* 0x000fe20000000c00 */
[--C-:B------:R-:W-:Y:S02]  /*a5d0*/  LOP3.LUT R135, R135, 0x69, R214.reuse, 0xfe, !PT ;  /* 0x0000006987877812 */ /* 0x100fe400078efed6 */
[--C-:B------:R-:W-:Y:S01]  /*a5e0*/  LOP3.LUT R193, R193, 0x61, R214.reuse, 0xfe, !PT ;  /* 0x00000061c1c17812 */ /* 0x100fe200078efed6 */
[----:B------:R-:W-:Y:S01]  /*a5f0*/  @!PT LDS RZ, [RZ] ;  /* 0x00000000fffff984 */ /* 0x000fe20000000800 */
[----:B------:R-:W-:Y:S01]  /*a600*/  @!PT LDS RZ, [RZ] ;  /* 0x00000000fffff984 */ /* 0x000fe20000000800 */
[----:B------:R-:W-:Y:S01]  /*a610*/  @!PT LDS RZ, [RZ] ;  /* 0x00000000fffff984 */ /* 0x000fe20000000800 */
[----:B------:R-:W-:Y:S01]  /*a620*/  @!P0 LDGSTS.E.BYPASS.LTC128B.128 [R218+0x7000], desc[UR20][R24.64] ;  /* 0x0700000018da8fae */ /* 0x000fe2000b901d54 */
[C---:B------:R-:W-:Y:S02]  /*a630*/  ISETP.GE.AND P2, PT, R135.reuse, R2, PT ;  /* 0x000000028700720c */ /* 0x040fe40003f46270 */
[----:B------:R-:W-:Y:S01]  /*a640*/  ISETP.GE.AND P5, PT, R135, R0, PT ;  /* 0x000000008700720c */ /* 0x000fe20003fa6270 */
[----:B------:R-:W-:Y:S01]  /*a650*/  @P0 STS.128 [R218+0x7800], RZ ;  /* 0x007800ffda000388 */ /* 0x000fe20000000c00 */
[----:B------:R-:W-:-:S03]  /*a660*/  LOP3.LUT R191, R191, 0x9, R214, 0xfe, !PT ;  /* 0x00000009bfbf7812 */ /* 0x000fc600078efed6 */
        /* <DEDUP_REMOVED lines=15> */
[----:B------:R-:W2:Y:S04]  /*a760*/  LDSM.16.M88.4 R12, [R211+0x1000] ;  /* 0x00100000d30c783b */ /* 0x000ea80000000200 */
[----:B------:R-:W-:Y:S04]  /*a770*/  LDSM.16.M88.4 R184, [R212] ;  /* 0x00000000d4b8783b */ /* 0x000fe80000000200 */
[----:B------:R-:W-:Y:S04]  /*a780*/  LDSM.16.M88.4 R136, [R210] ;  /* 0x00000000d288783b */ /* 0x000fe80000000200 */
[----:B------:R-:W3:Y:S04]  /*a790*/  LDSM.16.M88.4 R4, [R211+0x1400] ;  /* 0x00140000d304783b */ /* 0x000ee80000000200 */
[----:B------:R-:W1:Y:S04]  /*a7a0*/  LDSM.16.M88.4 R124, [R211+0x1800] ;  /* 0x00180000d37c783b */ /* 0x000e680000000200 */
[----:B------:R-:W4:Y:S04]  /*a7b0*/  LDSM.16.M88.4 R116, [R211+0x1c00] ;  /* 0x001c0000d374783b */ /* 0x000f280000000200 */
        /* <DEDUP_REMOVED lines=9> */
[C---:B---3--:R-:W-:Y:S01]  /*a850*/  HMMA.16816.F32 R8, R20.reuse, R4, RZ ;  /* 0x000000041408723c */ /* 0x048fe200000018ff */
[----:B------:R-:W3:Y:S04]  /*a860*/  LDSM.16.M88.4 R52, [R211+0x3c00] ;  /* 0x003c0000d334783b */ /* 0x000ee80000000200 */
[----:B------:R-:W3:Y:S01]  /*a870*/  LDSM.16.M88.4 R44, [R211+0x4000] ;  /* 0x00400000d32c783b */ /* 0x000ee20000000200 */
[----:B-1----:R-:W-:Y:S03]  /*a880*/  HMMA.16816.F32 R128, R20, R124, RZ ;  /* 0x0000007c1480723c */ /* 0x002fe600000018ff */
[----:B------:R-:W1:Y:S03]  /*a890*/  LDSM.16.M88.4 R36, [R211+0x4400] ;  /* 0x00440000d324783b */ /* 0x000e660000000200 */
[C---:B------:R-:W-:Y:S01]  /*a8a0*/  HMMA.16816.F32 R16, R184.reuse, R136, R16 ;  /* 0x00000088b810723c */ /* 0x040fe20000001810 */
[----:B------:R-:W1:Y:S04]  /*a8b0*/  LDSM.16.M88.4 R28, [R211+0x4800] ;  /* 0x00480000d31c783b */ /* 0x000e680000000200 */
[----:B------:R-:W1:Y:S01]  /*a8c0*/  LDSM.16.M88.4 R144, [R211+0x4c00] ;  /* 0x004c0000d390783b */ /* 0x000e620000000200 */
[----:B------:R-:W-:Y:S03]  /*a8d0*/  HMMA.16816.F32 R12, R184, R138, R12 ;  /* 0x0000008ab80c723c */ /* 0x000fe6000000180c */
[----:B------:R-:W-:Y:S03]  /*a8e0*/  LDSM.16.M88.4 R136, [R3] ;  /* 0x000000000388783b */ /* 0x000fe60000000200 */
[C---:B----4-:R-:W-:Y:S01]  /*a8f0*/  HMMA.16816.F32 R120, R20.reuse, R116, RZ ;  /* 0x000000741478723c */ /* 0x050fe200000018ff */
[----:B------:R-:W4:Y:S04]  /*a900*/  LDSM.16.M88.4 R140, [R209] ;  /* 0x00000000d18c783b */ /* 0x000f280000000200 */
[----:B------:R-:W4:Y:S01]  /*a910*/  LDSM.16.M88.4 R164, [R204] ;  /* 0x00000000cca4783b */ /* 0x000f220000000200 */
[C---:B-----5:R-:W-:Y:S03]  /*a920*/  HMMA.16816.F32 R112, R20.reuse, R108, RZ ;  /* 0x0000006c1470723c */ /* 0x060fe600000018ff */
[----:B------:R-:W5:Y:S03]  /*a930*/  LDSM.16.M88.4 R160, [R203] ;  /* 0x00000000cba0783b */ /* 0x000f660000000200 */
[C---:B------:R-:W-:Y:S01]  /*a940*/  HMMA.16816.F32 R104, R20.reuse, R100, RZ ;  /* 0x000000641468723c */ /* 0x040fe200000018ff */
[----:B------:R-:W5:Y:S04]  /*a950*/  LDSM.16.M88.4 R152, [R201] ;  /* 0x00000000c998783b */ /* 0x000f680000000200 */
[----:B------:R-:W5:Y:S01]  /*a960*/  LDSM.16.M88.4 R156, [R202] ;  /* 0x00000000ca9c783b */ /* 0x000f620000000200 */
[C---:B------:R-:W-:Y:S03]  /*a970*/  HMMA.16816.F32 R96, R20.reuse, R92, RZ ;  /* 0x0000005c1460723c */ /* 0x040fe600000018ff */
[----:B------:R-:W-:Y:S03]  /*a980*/  LDSM.16.M88.4 R148, [R200] ;  /* 0x00000000c894783b */ /* 0x000fe60000000200 */
[C---:B------:R-:W-:Y:S01]  /*a990*/  HMMA.16816.F32 R88, R20.reuse, R84, RZ ;  /* 0x000000541458723c */ /* 0x040fe200000018ff */
[----:B------:R-:W-:Y:S04]  /*a9a0*/  LDSM.16.M88.4 R180, [R208] ;  /* 0x00000000d0b4783b */ /* 0x000fe80000000200 */
[----:B------:R-:W-:Y:S01]  /*a9b0*/  LDSM.16.M88.4 R168, [R205] ;  /* 0x00000000cda8783b */ /* 0x000fe20000000200 */
[C---:B--2---:R-:W-:Y:S03]  /*a9c0*/  HMMA.16816.F32 R80, R20.reuse, R76, RZ ;  /* 0x0000004c1450723c */ /* 0x044fe600000018ff */
[----:B------:R-:W-:Y:S03]  /*a9d0*/  LDSM.16.M88.4 R172, [R206] ;  /* 0x00000000ceac783b */ /* 0x000fe60000000200 */
[C---:B------:R-:W-:Y:S01]  /*a9e0*/  HMMA.16816.F32 R72, R20.reuse, R68, RZ ;  /* 0x000000441448723c */ /* 0x040fe200000018ff */
[----:B------:R-:W-:Y:S04]  /*a9f0*/  LDSM.16.M88.4 R176, [R207] ;  /* 0x00000000cfb0783b */ /* 0x000fe80000000200 */
[----:B------:R-:W0:Y:S01]  /*aa00*/  LDGDEPBAR ;  /* 0x00000000000079af */ /* 0x000e220000000000 */
[C---:B------:R-:W-:Y:S06]  /*aa10*/  HMMA.16816.F32 R64, R20.reuse, R60, RZ ;  /* 0x0000003c1440723c */ /* 0x040fec00000018ff */
[C---:B---3--:R-:W-:Y:S06]  /*aa20*/  HMMA.16816.F32 R56, R20.reuse, R52, RZ ;  /* 0x000000341438723c */ /* 0x048fec00000018ff */
        /* <DEDUP_REMOVED lines=19> */
[----:B------:R-:W-:Y:S05]  /*ab60*/  LDSM.16.M88.4 R144, [R199] ;  /* 0x00000000c790783b */ /* 0x000fea0000000200 */
[C---:B----4-:R-:W-:Y:S06]  /*ab70*/  HMMA.16816.F32 R8, R184.reuse, R140, R8 ;  /* 0x0000008cb808723c */ /* 0x050fec0000001808 */
[C---:B------:R-:W-:Y:S01]  /*ab80*/  HMMA.16816.F32 R4, R184.reuse, R142, R4 ;  /* 0x0000008eb804723c */ /* 0x040fe20000001804 */
[----:B------:R-:W1:Y:S05]  /*ab90*/  LDSM.16.M88.4 R140, [R198] ;  /* 0x00000000c68c783b */ /* 0x000e6a0000000200 */
[C---:B------:R-:W-:Y:S06]  /*aba0*/  HMMA.16816.F32 R92, R184.reuse, R166, R92 ;  /* 0x000000a6b85c723c */ /* 0x040fec000000185c */
[C---:B------:R-:W-:Y:S06]  /*abb0*/  HMMA.16816.F32 R20, R184.reuse, R138, R20 ;  /* 0x0000008ab814723c */ /* 0x040fec0000001814 */
[----:B-----5:R-:W-:Y:S01]  /*abc0*/  HMMA.16816.F32 R88, R184, R160, R88 ;  /* 0x000000a0b858723c */ /* 0x020fe20000001858 */
[----:B------:R-:W-:-:S05]  /*abd0*/  IMAD.U32 R139, RZ, RZ, UR4 ;  /* 0x00000004ff8b7e24 */ /* 0x000fca000f8e00ff */
[----:B------:R-:W-:Y:S01]  /*abe0*/  LOP3.LUT R139, R139, 0xf9, R214, 0xfe, !PT ;  /* 0x000000f98b8b7812 */ /* 0x000fe200078efed6 */
[C---:B------:R-:W-:Y:S03]  /*abf0*/  HMMA.16816.F32 R68, R184.reuse, R154, R68 ;  /* 0x0000009ab844723c */ /* 0x040fe60000001844 */
[----:B------:R-:W-:Y:S02]  /*ac00*/  I2FP.F32.S32 R132, R139 ;  /* 0x0000008b00847245 */ /* 0x000fe40000201400 */
[C---:B------:R-:W-:Y:S01]  /*ac10*/  ISETP.GE.AND P4, PT, R139.reuse, R2, PT ;  /* 0x000000028b00720c */ /* 0x040fe20003f86270 */
[----:B------:R-:W-:Y:S01]  /*ac20*/  HMMA.16816.F32 R84, R184, R162, R84 ;  /* 0x000000a2b854723c */ /* 0x000fe20000001854 */
[----:B------:R-:W-:Y:S01]  /*ac30*/  ISETP.GE.AND P3, PT, R139, R0, PT ;  /* 0x000000008b00720c */ /* 0x000fe20003f66270 */
[----:B------:R-:W-:Y:S01]  /*ac40*/  IMAD.U32 R139, RZ, RZ, UR4 ;  /* 0x00000004ff8b7e24 */ /* 0x000fe2000f8e00ff */
[----:B------:R-:W-:Y:S01]  /*ac50*/  I2FP.F32.S32 R154, R135 ;  /* 0x00000087009a7245 */ /* 0x000fe20000201400 */
[----:B------:R-:W-:-:S02]  /*ac60*/  IMAD.U32 R135, RZ, RZ, UR4 ;  /* 0x00000004ff877e24 */ /* 0x000fc4000f8e00ff */
[C---:B------:R-:W-:Y:S01]  /*ac70*/  FFMA.FTZ R138, R132.reuse, UR5, R21 ;  /* 0x00000005848a7c23 */ /* 0x040fe20008010015 */
[----:B------:R-:W-:Y:S01]  /*ac80*/  FFMA.FTZ R21, R132, UR5, R23 ;  /* 0x0000000584157c23 */ /* 0x000fe20008010017 */
[--C-:B------:R-:W-:Y:S01]  /*ac90*/  LOP3.LUT R23, R139, 0x70, R214.reuse, 0xfe, !PT ;  /* 0x000000708b177812 */ /* 0x100fe200078efed6 */
[C---:B------:R-:W-:Y:S01]  /*aca0*/  FFMA.FTZ R132, R154.reuse, UR5, R93 ;  /* 0x000000059a847c23 */ /* 0x040fe2000801005d */
[----:B------:R-:W-:Y:S01]  /*acb0*/  FFMA.FTZ R154, R154, UR5, R95 ;  /* 0x000000059a9a7c23 */ /* 0x000fe2000801005f */
[----:B------:R-:W-:Y:S01]  /*acc0*/  LOP3.LUT R135, R135, 0x71, R214, 0xfe, !PT ;  /* 0x0000007187877812 */ /* 0x000fe200078efed6 */
[C---:B------:R-:W-:Y:S01]  /*acd0*/  HMMA.16816.F32 R80, R184.reuse, R156, R80 ;  /* 0x0000009cb850723c */ /* 0x040fe20000001850 */
[----:B------:R-:W-:Y:S02]  /*ace0*/  FSEL R95, R138, -INF , !P4 ;  /* 0xff8000008a5f7808 */ /* 0x000fe40006000000 */
[C---:B------:R-:W-:Y:S02]  /*acf0*/  ISETP.GE.AND P6, PT, R23.reuse, R2, PT ;  /* 0x000000021700720c */ /* 0x040fe40003fc6270 */
[----:B------:R-:W-:Y:S01]  /*ad00*/  ISETP.GE.AND P4, PT, R23, R0, PT ;  /* 0x000000001700720c */ /* 0x000fe20003f86270 */
[----:B-1----:R-:W-:Y:S01]  /*ad10*/  HMMA.16816.F32 R48, R184, R140, R48 ;  /* 0x0000008cb830723c */ /* 0x002fe20000001830 */
[----:B------:R-:W-:-:S02]  /*ad20*/  FSEL R93, R21, -INF , !P3 ;  /* 0xff800000155d7808 */ /* 0x000fc40005800000 */
[----:B------:R-:W-:Y:S02]  /*ad30*/  I2FP.F32.S32 R23, R23 ;  /* 0x0000001700177245 */ /* 0x000fe40000201400 */
[----:B------:R-:W-:Y:S01]  /*ad40*/  FSEL R21, R132, -INF , !P2 ;  /* 0xff80000084157808 */ /* 0x000fe20005000000 */
[C---:B------:R-:W-:Y:S01]  /*ad50*/  HMMA.16816.F32 R76, R184.reuse, R158, R76 ;  /* 0x0000009eb84c723c */ /* 0x040fe2000000184c */
        /* <DEDUP_REMOVED lines=8> */
[--C-:B------:R-:W-:Y:S01]  /*ade0*/  LOP3.LUT R139, R139, 0x80, R214.reuse, 0xfe, !PT ;  /* 0x000000808b8b7812 */ /* 0x100fe200078efed6 */
[C---:B------:R-:W-:Y:S01]  /*adf0*/  FFMA.FTZ R23, R132.reuse, UR5, R89 ;  /* 0x0000000584177c23 */ /* 0x040fe20008010059 */
[----:B------:R-:W-:Y:S01]  /*ae00*/  LOP3.LUT R135, R135, 0x78, R214, 0xfe, !PT ;  /* 0x0000007887877812 */ /* 0x000fe200078efed6 */
[----:B------:R-:W-:Y:S01]  /*ae10*/  FFMA.FTZ R91, R132, UR5, R91 ;  /* 0x00000005845b7c23 */ /* 0x000fe2000801005b */
[----:B------:R-:W-:Y:S01]  /*ae20*/  FSEL R89, R88, -INF , !P6 ;  /* 0xff80000058597808 */ /* 0x000fe20007000000 */
[----:B------:R-:W-:Y:S01]  /*ae30*/  HMMA.16816.F32 R52, R184, R146, R52 ;  /* 0x00000092b834723c */ /* 0x000fe20000001834 */
[C---:B------:R-:W-:Y:S01]  /*ae40*/  ISETP.GE.AND P5, PT, R135.reuse, R2, PT ;  /* 0x000000028700720c */ /* 0x040fe20003fa6270 */
[----:B------:R-:W-:Y:S01]  /*ae50*/  IMAD.U32 R159, RZ, RZ, UR4 ;  /* 0x00000004ff9f7e24 */ /* 0x000fe2000f8e00ff */
[----:B------:R-:W-:-:S02]  /*ae60*/  ISETP.GE.AND P6, PT, R135, R0, PT ;  /* 0x000000008700720c */ /* 0x000fc40003fc6270 */
[----:B------:R-:W-:Y:S01]  /*ae70*/  I2FP.F32.S32 R135, R135 ;  /* 0x0000008700877245 */ /* 0x000fe20000201400 */
[C---:B------:R-:W-:Y:S01]  /*ae80*/  HMMA.16816.F32 R44, R184.reuse, R142, R44 ;  /* 0x0000008eb82c723c */ /* 0x040fe2000000182c */
[----:B------:R-:W-:Y:S02]  /*ae90*/  LOP3.LUT R141, R141, 0x79, R214, 0xfe, !PT ;  /* 0x000000798d8d7812 */ /* 0x000fe400078efed6 */
[----:B------:R-:W-:Y:S01]  /*aea0*/  FSEL R146, R91, -INF , !P2 ;  /* 0xff8000005b927808 */ /* 0x000fe20005000000 */
[C---:B------:R-:W-:Y:S01]  /*aeb0*/  FFMA.FTZ R84, R135.reuse, UR5, R84 ;  /* 0x0000000587547c23 */ /* 0x040fe20008010054 */
[----:B------:R-:W-:Y:S01]  /*aec0*/  FFMA.FTZ R86, R135, UR5, R86 ;  /* 0x0000000587567c23 */ /* 0x000fe20008010056 */
[----:B------:R-:W-:Y:S01]  /*aed0*/  IMAD.U32 R135, RZ, RZ, UR4 ;  /* 0x00000004ff877e24 */ /* 0x000fe2000f8e00ff */
[----:B------:R-:W-:Y:S01]  /*aee0*/  I2FP.F32.S32 R91, R139 ;  /* 0x0000008b005b7245 */ /* 0x000fe20000201400 */
[----:B------:R-:W-:Y:S01]  /*aef0*/  HMMA.16816.F32 R72, R184, R152, R72 ;  /* 0x00000098b848723c */ /* 0x000fe20000001848 */
[----:B------:R-:W-:Y:S01]  /*af00*/  I2FP.F32.S32 R142, R141 ;  /* 0x0000008d008e7245 */ /* 0x000fe20000201400 */
[----:B------:R-:W-:Y:S01]  /*af10*/  IMAD.U32 R143, RZ, RZ, UR4 ;  /* 0x00000004ff8f7e24 */ /* 0x000fe2000f8e00ff */
[----:B------:R-:W-:Y:S01]  /*af20*/  LOP3.LUT R135, R135, 0x81, R214, 0xfe, !PT ;  /* 0x0000008187877812 */ /* 0x000fe200078efed6 */
[C---:B------:R-:W-:Y:S01]  /*af30*/  FFMA.FTZ R80, R91.reuse, UR5, R80 ;  /* 0x000000055b507c23 */ /* 0x040fe20008010050 */
[----:B------:R-:W-:Y:S01]  /*af40*/  FFMA.FTZ R82, R91, UR5, R82 ;  /* 0x000000055b527c23 */ /* 0x000fe20008010052 */
[----:B------:R-:W-:-:S02]  /*af50*/  IMAD.U32 R91, RZ, RZ, UR4 ;  /* 0x00000004ff5b7e24 */ /* 0x000fc4000f8e00ff */
[C---:B------:R-:W-:Y:S01]  /*af60*/  FFMA.FTZ R85, R142.reuse, UR5, R85 ;  /* 0x000000058e557c23 */ /* 0x040fe20008010055 */
[----:B------:R-:W-:Y:S01]  /*af70*/  I2FP.F32.S32 R138, R135 ;  /* 0x00000087008a7245 */ /* 0x000fe20000201400 */
[----:B------:R-:W-:Y:S01]  /*af80*/  FFMA.FTZ R142, R142, UR5, R87 ;  /* 0x000000058e8e7c23 */ /* 0x000fe20008010057 */
[----:B------:R-:W-:Y:S01]  /*af90*/  FSEL R23, R23, -INF , !P3 ;  /* 0xff80000017177808 */ /* 0x000fe20005800000 */
[C---:B------:R-:W-:Y:S01]  /*afa0*/  HMMA.16816.F32 R64, R184.reuse, R148, R64 ;  /* 0x00000094b840723c */ /* 0x040fe20000001840 */
[----:B------:R-:W-:Y:S01]  /*afb0*/  FSEL R87, R84, -INF , !P5 ;  /* 0xff80000054577808 */ /* 0x000fe20006800000 */
[C---:B------:R-:W-:Y:S01]  /*afc0*/  FFMA.FTZ R81, R138.reuse, UR5, R81 ;  /* 0x000000058a517c23 */ /* 0x040fe20008010051 */
[----:B------:R-:W-:Y:S01]  /*afd0*/  ISETP.GE.AND P3, PT, R141, R0, PT ;  /* 0x000000008d00720c */ /* 0x000fe20003f66270 */
[----:B------:R-:W-:Y:S01]  /*afe0*/  FFMA.FTZ R138, R138, UR5, R83 ;  /* 0x000000058a8a7c23 */ /* 0x000fe20008010053 */
[C---:B------:R-:W-:Y:S01]  /*aff0*/  ISETP.GE.AND P2, PT, R139.reuse, R2, PT ;  /* 0x000000028b00720c */ /* 0x040fe20003f46270 */
[C---:B------:R-:W-:Y:S01]  /*b000*/  HMMA.16816.F32 R56, R184.reuse, R144, R56 ;  /* 0x00000090b838723c */ /* 0x040fe20000001838 */
[----:B------:R-:W-:Y:S01]  /*b010*/  ISETP.GE.AND P5, PT, R139, R0, PT ;  /* 0x000000008b00720c */ /* 0x000fe20003fa6270 */
[----:B------:R-:W-:Y:S01]  /*b020*/  IMAD.U32 R139, RZ, RZ, UR4 ;  /* 0x00000004ff8b7e24 */ /* 0x000fe2000f8e00ff */
[----:B------:R-:W-:Y:S01]  /*b030*/  FSEL R148, R90, -INF , !P4 ;  /* 0xff8000005a947808 */ /* 0x000fe20006000000 */
[----:B------:R-:W-:Y:S01]  /*b040*/  IMAD.U32 R153, RZ, RZ, UR4 ;  /* 0x00000004ff997e24 */ /* 0x000fe2000f8e00ff */
[----:B------:R-:W-:Y:S01]  /*b050*/  LOP3.LUT R91, R91, 0x88, R214, 0xfe, !PT ;  /* 0x000000885b5b7812 */ /* 0x000fe200078efed6 */
[C---:B------:R-:W-:Y:S01]  /*b060*/  HMMA.16816.F32 R60, R184.reuse, R150, R60 ;  /* 0x00000096b83c723c */ /* 0x040fe2000000183c */
[-C--:B------:R-:W-:Y:S01]  /*b070*/  ISETP.GE.AND P4, PT, R141, R2.reuse, PT ;  /* 0x000000028d00720c */ /* 0x080fe20003f86270 */
[----:B------:R-:W-:Y:S01]  /*b080*/  IMAD.U32 R141, RZ, RZ, UR4 ;  /* 0x00000004ff8d7e24 */ /* 0x000fe2000f8e00ff */
[----:B------:R-:W-:Y:S01]  /*b090*/  FSEL R142, R142, -INF , !P3 ;  /* 0xff8000008e8e7808 */ /* 0x000fe20005800000 */
[----:B------:R-:W-:Y:S01]  /*b0a0*/  IMAD.U32 R145, RZ, RZ, UR4 ;  /* 0x00000004ff917e24 */ /* 0x000fe2000f8e00ff */
[----:B------:R-:W-:Y:S01]  /*b0b0*/  FSEL R83, R80, -INF , !P2 ;  /* 0xff80000050537808 */ /* 0x000fe20005000000 */
[----:B------:R-:W-:Y:S01]  /*b0c0*/  HMMA.16816.F32 R128, R184, R180, R128 ;  /* 0x000000b4b880723c */ /* 0x000fe20000001880 */
[C---:B------:R-:W-:Y:S01]  /*b0d0*/  ISETP.GE.AND P3, PT, R91.reuse, R2, PT ;  /* 0x000000025b00720c */ /* 0x040fe20003f66270 */
[----:B------:R-:W-:Y:S01]  /*b0e0*/  IMAD.U32 R151, RZ, RZ, UR4 ;  /* 0x00000004ff977e24 */ /* 0x000fe2000f8e00ff */
[----:B------:R-:W-:-:S02]  /*b0f0*/  ISETP.GE.AND P2, PT, R91, R0, PT ;  /* 0x000000005b00720c */ /* 0x000fc40003f46270 */
[----:B------:R-:W-:Y:S01]  /*b100*/  FSEL R144, R86, -INF , !P6 ;  /* 0xff80000056907808 */ /* 0x000fe20007000000 */
[C---:B------:R-:W-:Y:S01]  /*b110*/  HMMA.16816.F32 R124, R184.reuse, R182, R124 ;  /* 0x000000b6b87c723c */ /* 0x040fe2000000187c */
[----:B------:R-:W-:Y:S01]  /*b120*/  FSEL R85, R85, -INF , !P4 ;  /* 0xff80000055557808 */ /* 0x000fe20006000000 */
[----:B------:R-:W1:Y:S01]  /*b130*/  LDSM.16.M88.4 R180, [R197] ;  /* 0x00000000c5b4783b */ /* 0x000e620000000200 */
[----:B------:R-:W-:Y:S02]  /*b140*/  LOP3.LUT R139, R139, 0x89, R214, 0xfe, !PT ;  /* 0x000000898b8b7812 */ /* 0x000fe400078efed6 */
[----:B------:R-:W-:Y:S01]  /*b150*/  I2FP.F32.S32 R91, R91 ;  /* 0x0000005b005b7245 */ /* 0x000fe20000201400 */
[C---:B------:R-:W-:Y:S01]  /*b160*/  HMMA.16816.F32 R96, R184.reuse, R164, R96 ;  /* 0x000000a4b860723c */ /* 0x040fe20000001860 */
[C---:B------:R-:W-:Y:S02]  /*b170*/  ISETP.GE.AND P6, PT, R135.reuse, R2, PT ;  /* 0x000000028700720c */ /* 0x040fe40003fc6270 */
[----:B------:R-:W-:Y:S01]  /*b180*/  ISETP.GE.AND P4, PT, R135, R0, PT ;  /* 0x000000008700720c */ /* 0x000fe20003f86270 */
[----:B------:R-:W-:Y:S01]  /*b190*/  IMAD.U32 R135, RZ, RZ, UR4 ;  /* 0x00000004ff877e24 */ /* 0x000fe2000f8e00ff */
[----:B------:R-:W-:Y:S01]  /*b1a0*/  I2FP.F32.S32 R80, R139 ;  /* 0x0000008b00507245 */ /* 0x000fe20000201400 */
[C---:B------:R-:W-:Y:S01]  /*b1b0*/  FFMA.FTZ R76, R91.reuse, UR5, R76 ;  /* 0x000000055b4c7c23 */ /* 0x040fe2000801004c */
[----:B------:R-:W-:Y:S01]  /*b1c0*/  FFMA.FTZ R132, R91, UR5, R78 ;  /* 0x000000055b847c23 */ /* 0x000fe2000801004e */
[----:B------:R-:W-:Y:S01]  /*b1d0*/  IMAD.U32 R91, RZ, RZ, UR4 ;  /* 0x00000004ff5b7e24 */ /* 0x000fe2000f8e00ff */
[----:B------:R-:W-:Y:S01]  /*b1e0*/  LOP3.LUT R135, R135, 0x90, R214, 0xfe, !PT ;  /* 0x0000009087877812 */ /* 0x000fe200078efed6 */
[----:B------:R-:W-:Y:S01]  /*b1f0*/  FFMA.FTZ R78, R80, UR5, R79 ;  /* 0x00000005504e7c23 */ /* 0x000fe2000801004f */
[----:B------:R-:W-:Y:S01]  /*b200*/  FSEL R140, R82, -INF , !P5 ;  /* 0xff800000528c7808 */ /* 0x000fe20006800000 */
[----:B------:R-:W-:Y:S01]  /*b210*/  FFMA.FTZ R77, R80, UR5, R77 ;  /* 0x00000005504d7c23 */ /* 0x000fe2000801004d */
[----:B------:R-:W-:Y:S01]  /*b220*/  FSEL R138, R138, -INF , !P4 ;  /* 0xff8000008a8a7808 */ /* 0x000fe20006000000 */
[----:B------:R-:W-:Y:S01]  /*b230*/  HMMA.16816.F32 R104, R184, R168, R104 ;  /* 0x000000a8b868723c */ /* 0x000fe20000001868 */
[----:B------:R-:W-:-:S02]  /*b240*/  FSEL R79, R76, -INF , !P3 ;  /* 0xff8000004c4f7808 */ /* 0x000fc40005800000 */
[-C--:B------:R-:W-:Y:S02]  /*b250*/  ISETP.GE.AND P5, PT, R139, R2.reuse, PT ;  /* 0x000000028b00720c */ /* 0x080fe40003fa6270 */
[C---:B------:R-:W-:Y:S01]  /*b260*/  ISETP.GE.AND P4, PT, R135.reuse, R2, PT ;  /* 0x000000028700720c */ /* 0x040fe20003f86270 */
[C---:B------:R-:W-:Y:S01]  /*b270*/  HMMA.16816.F32 R100, R184.reuse, R170, R100 ;  /* 0x000000aab864723c */ /* 0x040fe20000001864 */
[----:B------:R-:W-:Y:S02]  /*b280*/  ISETP.GE.AND P3, PT, R135, R0, PT ;  /* 0x000000008700720c */ /* 0x000fe40003f66270 */
[----:B------:R-:W-:Y:S02]  /*b290*/  LOP3.LUT R91, R91, 0x91, R214, 0xfe, !PT ;  /* 0x000000915b5b7812 */ /* 0x000fe400078efed6 */
[----:B------:R-:W-:Y:S01]  /*b2a0*/  I2FP.F32.S32 R135, R135 ;  /* 0x0000008700877245 */ /* 0x000fe20000201400 */
[----:B------:R-:W-:Y:S01]  /*b2b0*/  HMMA.16816.F32 R24, R184, R136, R24 ;  /* 0x00000088b818723c */ /* 0x000fe20000001818 */
[----:B------:R-:W-:-:S02]  /*b2c0*/  FSEL R132, R132, -INF , !P2 ;  /* 0xff80000084847808 */ /* 0x000fc40005000000 */
[----:B------:R-:W-:Y:S02]  /*b2d0*/  FSEL R77, R77, -INF , !P5 ;  /* 0xff8000004d4d7808 */ /* 0x000fe40006800000 */
[C---:B------:R-:W-:Y:S01]  /*b2e0*/  ISETP.GE.AND P2, PT, R91.reuse, R2, PT ;  /* 0x000000025b00720c */ /* 0x040fe20003f46270 */
[C---:B------:R-:W-:Y:S01]  /*b2f0*/  HMMA.16816.F32 R108, R184.reuse, R174, R108 ;  /* 0x000000aeb86c723c */ /* 0x040fe2000000186c */
[-C--:B------:R-:W-:Y:S02]  /*b300*/  ISETP.GE.AND P5, PT, R91, R0.reuse, PT ;  /* 0x000000005b00720c */ /* 0x080fe40003fa6270 */
[----:B------:R-:W-:Y:S01]  /*b310*/  I2FP.F32.S32 R80, R91 ;  /* 0x0000005b00507245 */ /* 0x000fe20000201400 */
[C---:B------:R-:W-:Y:S01]  /*b320*/  FFMA.FTZ R91, R135.reuse, UR5, R72 ;  /* 0x00000005875b7c23 */ /* 0x040fe20008010048 */
[----:B------:R-:W-:Y:S01]  /*b330*/  FFMA.FTZ R72, R135, UR5, R74 ;  /* 0x0000000587487c23 */ /* 0x000fe2000801004a */
[----:B------:R-:W-:Y:S01]  /*b340*/  IMAD.U32 R135, RZ, RZ, UR4 ;  /* 0x00000004ff877e24 */ /* 0x000fe2000f8e00ff */
[----:B------:R-:W-:Y:S01]  /*b350*/  FSEL R81, R81, -INF , !P6 ;  /* 0xff80000051517808 */ /* 0x000fe20007000000 */
[C---:B------:R-:W-:Y:S01]  /*b360*/  FFMA.FTZ R76, R80.reuse, UR5, R73 ;  /* 0x00000005504c7c23 */ /* 0x040fe20008010049 */
[----:B------:R-:W-:Y:S01]  /*b370*/  ISETP.GE.AND P6, PT, R139, R0, PT ;  /* 0x000000008b00720c */ /* 0x000fe20003fc6270 */
[----:B------:R-:W-:Y:S01]  /*b380*/  IMAD.U32 R139, RZ, RZ, UR4 ;  /* 0x00000004ff8b7e24 */ /* 0x000fe2000f8e00ff */
[----:B------:R-:W-:Y:S01]  /*b390*/  LOP3.LUT R135, R135, 0x98, R214, 0xfe, !PT ;  /* 0x0000009887877812 */ /* 0x000fe200078efed6 */
[----:B------:R-:W-:Y:S01]  /*b3a0*/  FFMA.FTZ R74, R80, UR5, R75 ;  /* 0x00000005504a7c23 */ /* 0x000fe2000801004b */
[----:B------:R-:W-:Y:S01]  /*b3b0*/  FSEL R73, R78, -INF , !P6 ;  /* 0xff8000004e497808 */ /* 0x000fe20007000000 */
[----:B-1----:R-:W-:Y:S01]  /*b3c0*/  HMMA.16816.F32 R40, R184, R180, R40 ;  /* 0x000000b4b828723c */ /* 0x002fe20000001828 */
[----:B------:R-:W-:-:S02]  /*b3d0*/  FSEL R91, R91, -INF , !P4 ;  /* 0xff8000005b5b7808 */ /* 0x000fc40006000000 */
[C---:B------:R-:W-:Y:S02]  /*b3e0*/  ISETP.GE.AND P6, PT, R135.reuse, R2, PT ;  /* 0x000000028700720c */ /* 0x040fe40003fc6270 */
[----:B------:R-:W-:Y:S01]  /*b3f0*/  ISETP.GE.AND P4, PT, R135, R0, PT ;  /* 0x000000008700720c */ /* 0x000fe20003f86270 */
[C---:B------:R-:W-:Y:S01]  /*b400*/  HMMA.16816.F32 R36, R184.reuse, R182, R36 ;  /* 0x000000b6b824723c */ /* 0x040fe20000001824 */
[----:B------:R-:W-:Y:S02]  /*b410*/  LOP3.LUT R139, R139, 0x99, R214, 0xfe, !PT ;  /* 0x000000998b8b7812 */ /* 0x000fe400078efed6 */
[----:B------:R-:W-:Y:S02]  /*b420*/  I2FP.F32.S32 R135, R135 ;  /* 0x0000008700877245 */ /* 0x000fe40000201400 */
[----:B------:R-:W-:Y:S01]  /*b430*/  FSEL R72, R72, -INF , !P3 ;  /* 0xff80000048487808 */ /* 0x000fe20005800000 */
[----:B------:R-:W-:Y:S01]  /*b440*/  HMMA.16816.F32 R112, R184, R172, R112 ;  /* 0x000000acb870723c */ /* 0x000fe20000001870 */
[----:B------:R-:W-:-:S02]  /*b450*/  FSEL R75, R76, -INF , !P2 ;  /* 0xff8000004c4b7808 */ /* 0x000fc40005000000 */
[C---:B------:R-:W-:Y:S02]  /*b460*/  ISETP.GE.AND P3, PT, R139.reuse, R2, PT ;  /* 0x000000028b00720c */ /* 0x040fe40003f66270 */
[----:B------:R-:W-:Y:S01]  /*b470*/  ISETP.GE.AND P2, PT, R139, R0, PT ;  /* 0x000000008b00720c */ /* 0x000fe20003f46270 */
[C---:B------:R-:W-:Y:S01]  /*b480*/  HMMA.16816.F32 R116, R184.reuse, R178, R116 ;  /* 0x000000b2b874723c */ /* 0x040fe20000001874 */
[----:B------:R-:W-:Y:S01]  /*b490*/  I2FP.F32.S32 R76, R139 ;  /* 0x0000008b004c7245 */ /* 0x000fe20000201400 */
[----:B------:R-:W-:Y:S01]  /*b4a0*/  FFMA.FTZ R139, R135, UR5, R68 ;  /* 0x00000005878b7c23 */ /* 0x000fe20008010044 */
[----:B------:R-:W-:Y:S01]  /*b4b0*/  LOP3.LUT R141, R141, 0xa0, R214, 0xfe, !PT ;  /* 0x000000a08d8d7812 */ /* 0x000fe200078efed6 */
[----:B------:R-:W-:Y:S01]  /*b4c0*/  FFMA.FTZ R68, R135, UR5, R70 ;  /* 0x0000000587447c23 */ /* 0x000fe20008010046 */
[----:B------:R-:W-:Y:S01]  /*b4d0*/  LOP3.LUT R143, R143, 0xa1, R214, 0xfe, !PT ;  /* 0x000000a18f8f7812 */ /* 0x000fe200078efed6 */
[----:B------:R-:W-:Y:S01]  /*b4e0*/  FFMA.FTZ R135, R76, UR5, R69 ;  /* 0x000000054c877c23 */ /* 0x000fe20008010045 */
[----:B------:R-:W-:Y:S01]  /*b4f0*/  FSEL R69, R74, -INF , !P5 ;  /* 0xff8000004a457808 */ /* 0x000fe20006800000 */
[----:B------:R-:W-:Y:S01]  /*b500*/  FFMA.FTZ R71, R76, UR5, R71 ;  /* 0x000000054c477c23 */ /* 0x000fe20008010047 */
[----:B------:R-:W-:Y:S01]  /*b510*/  FSEL R139, R139, -INF , !P6 ;  /* 0xff8000008b8b7808 */ /* 0x000fe20007000000 */
[----:B------:R-:W-:Y:S01]  /*b520*/  HMMA.16816.F32 R120, R184, R176, R120 ;  /* 0x000000b0b878723c */ /* 0x000fe20000001878 */
[----:B------:R-:W-:-:S02]  /*b530*/  ISETP.GE.AND P5, PT, R141, R2, PT ;  /* 0x000000028d00720c */ /* 0x000fc40003fa6270 */
[----:B------:R-:W-:Y:S02]  /*b540*/  ISETP.GE.AND P6, PT, R141, R0, PT ;  /* 0x000000008d00720c */ /* 0x000fe40003fc6270 */
[----:B------:R-:W-:Y:S02]  /*b550*/  I2FP.F32.S32 R141, R141 ;  /* 0x0000008d008d7245 */ /* 0x000fe40000201400 */
[----:B------:R-:W-:Y:S02]  /*b560*/  FSEL R68, R68, -INF , !P4 ;  /* 0xff80000044447808 */ /* 0x000fe40006000000 */
[----:B------:R-:W-:Y:S01]  /*b570*/  FSEL R135, R135, -INF , !P3 ;  /* 0xff80000087877808 */ /* 0x000fe20005800000 */
[C---:B------:R-:W-:Y:S01]  /*b580*/  FFMA.FTZ R64, R141.reuse, UR5, R64 ;  /* 0x000000058d407c23 */ /* 0x040fe20008010040 */
[----:B------:R-:W-:Y:S01]  /*b590*/  FFMA.FTZ R66, R141, UR5, R66 ;  /* 0x000000058d427c23 */ /* 0x000fe20008010042 */
[----:B------:R-:W-:Y:S01]  /*b5a0*/  IMAD.U32 R141, RZ, RZ, UR4 ;  /* 0x00000004ff8d7e24 */ /* 0x000fe2000f8e00ff */
[----:B------:R-:W-:-:S02]  /*b5b0*/  ISETP.GE.AND P4, PT, R143, R2, PT ;  /* 0x000000028f00720c */ /* 0x000fc40003f86270 */
[----:B------:R-:W-:Y:S02]  /*b5c0*/  ISETP.GE.AND P3, PT, R143, R0, PT ;  /* 0x000000008f00720c */ /* 0x000fe40003f66270 */
[----:B------:R-:W-:Y:S01]  /*b5d0*/  I2FP.F32.S32 R70, R143 ;  /* 0x0000008f00467245 */ /* 0x000fe20000201400 */
[----:B------:R-:W-:Y:S01]  /*b5e0*/  IMAD.U32 R143, RZ, RZ, UR4 ;  /* 0x00000004ff8f7e24 */ /* 0x000fe2000f8e00ff */
[----:B------:R-:W-:Y:S02]  /*b5f0*/  LOP3.LUT R141, R141, 0xa8, R214, 0xfe, !PT ;  /* 0x000000a88d8d7812 */ /* 0x000fe400078efed6 */
[----:B------:R-:W-:Y:S01]  /*b600*/  FSEL R71, R71, -INF , !P2 ;  /* 0xff80000047477808 */ /* 0x000fe20005000000 */
[----:B------:R-:W-:Y:S01]  /*b610*/  FFMA.FTZ R147, R70, UR5, R65 ;  /* 0x0000000546937c23 */ /* 0x000fe20008010041 */
[----:B------:R-:W-:Y:S01]  /*b620*/  FSEL R149, R64, -INF , !P5 ;  /* 0xff80000040957808 */ /* 0x000fe20006800000 */
[----:B------:R-:W-:Y:S01]  /*b630*/  FFMA.FTZ R67, R70, UR5, R67 ;  /* 0x0000000546437c23 */ /* 0x000fe20008010043 */
[----:B------:R-:W-:-:S02]  /*b640*/  ISETP.GE.AND P2, PT, R141, R2, PT ;  /* 0x000000028d00720c */ /* 0x000fc40003f46270 */
[----:B------:R-:W-:Y:S02]  /*b650*/  ISETP.GE.AND P5, PT, R141, R0, PT ;  /* 0x000000008d00720c */ /* 0x000fe40003fa6270 */
[----:B------:R-:W-:Y:S02]  /*b660*/  I2FP.F32.S32 R141, R141 ;  /* 0x0000008d008d7245 */ /* 0x000fe40000201400 */
[----:B------:R-:W-:Y:S02]  /*b670*/  LOP3.LUT R65, R143, 0xa9, R214, 0xfe, !PT ;  /* 0x000000a98f417812 */ /* 0x000fe400078efed6 */
[----:B------:R-:W-:Y:S01]  /*b680*/  FSEL R70, R66, -INF , !P6 ;  /* 0xff80000042467808 */ /* 0x000fe20007000000 */
[----:B------:R-:W-:Y:S01]  /*b690*/  FFMA.FTZ R143, R141, UR5, R60 ;  /* 0x000000058d8f7c23 */ /* 0x000fe2000801003c */
[----:B------:R-:W-:Y:S01]  /*b6a0*/  FSEL R147, R147, -INF , !P4 ;  /* 0xff80000093937808 */ /* 0x000fe20006000000 */
[----:B------:R-:W-:Y:S01]  /*b6b0*/  FFMA.FTZ R62, R141, UR5, R62 ;  /* 0x000000058d3e7c23 */ /* 0x000fe2000801003e */
[C---:B------:R-:W-:Y:S01]  /*b6c0*/  ISETP.GE.AND P6, PT, R65.reuse, R2, PT ;  /* 0x000000024100720c */ /* 0x040fe20003fc6270 */
[----:B------:R-:W-:Y:S01]  /*b6d0*/  IMAD.U32 R141, RZ, RZ, UR4 ;  /* 0x00000004ff8d7e24 */ /* 0x000fe2000f8e00ff */
[----:B------:R-:W-:-:S02]  /*b6e0*/  ISETP.GE.AND P4, PT, R65, R0, PT ;  /* 0x000000004100720c */ /* 0x000fc40003f86270 */
[----:B------:R-:W-:Y:S02]  /*b6f0*/  I2FP.F32.S32 R74, R65 ;  /* 0x00000041004a7245 */ /* 0x000fe40000201400 */
[----:B------:R-:W-:Y:S02]  /*b700*/  FSEL R60, R67, -INF , !P3 ;  /* 0xff800000433c7808 */ /* 0x000fe40005800000 */
[----:B------:R-:W1:Y:S01]  /*b710*/  LDSM.16.M88.4 R64, [R196] ;  /* 0x00000000c440783b */ /* 0x000e620000000200 */
[----:B------:R-:W-:Y:S01]  /*b720*/  LOP3.LUT R145, R145, 0xb0, R214, 0xfe, !PT ;  /* 0x000000b091917812 */ /* 0x000fe200078efed6 */
[C---:B------:R-:W-:Y:S01]  /*b730*/  FFMA.FTZ R61, R74.reuse, UR5, R61 ;  /* 0x000000054a3d7c23 */ /* 0x040fe2000801003d */
[----:B------:R-:W-:Y:S01]  /*b740*/  FSEL R143, R143, -INF , !P2 ;  /* 0xff8000008f8f7808 */ /* 0x000fe20005000000 */
[----:B------:R-:W-:Y:S01]  /*b750*/  FFMA.FTZ R63, R74, UR5, R63 ;  /* 0x000000054a3f7c23 */ /* 0x000fe2000801003f */
[----:B------:R-:W-:Y:S01]  /*b760*/  ISETP.GE.AND P3, PT, R145, R2, PT ;  /* 0x000000029100720c */ /* 0x000fe20003f66270 */
[----:B------:R-:W-:-:S04]  /*b770*/  DEPBAR.LE SB0, 0x0 ;  /* 0x000080000000791a */ /* 0x000fc80000000000 */
[----:B------:R-:W-:Y:S02]  /*b780*/  ISETP.GE.AND P2, PT, R145, R0, PT ;  /* 0x000000009100720c */ /* 0x000fe40003f46270 */
[----:B------:R-:W-:Y:S02]  /*b790*/  I2FP.F32.S32 R145, R145 ;  /* 0x0000009100917245 */ /* 0x000fe40000201400 */
[--C-:B------:R-:W-:Y:S02]  /*b7a0*/  LOP3.LUT R153, R153, 0xb1, R214.reuse, 0xfe, !PT ;  /* 0x000000b199997812 */ /* 0x100fe400078efed6 */
[----:B------:R-:W-:Y:S01]  /*b7b0*/  LOP3.LUT R151, R151, 0xb8, R214, 0xfe, !PT ;  /* 0x000000b897977812 */ /* 0x000fe200078efed6 */
[C---:B------:R-:W-:Y:S01]  /*b7c0*/  FFMA.FTZ R76, R145.reuse, UR5, R56 ;  /* 0x00000005914c7c23 */ /* 0x040fe20008010038 */
[----:B------:R-:W-:Y:S01]  /*b7d0*/  FFMA.FTZ R74, R145, UR5, R58 ;  /* 0x00000005914a7c23 */ /* 0x000fe2000801003a */
[----:B------:R-:W-:Y:S01]  /*b7e0*/  FSEL R58, R62, -INF , !P5 ;  /* 0xff8000003e3a7808 */ /* 0x000fe20006800000 */
[----:B------:R-:W-:Y:S01]  /*b7f0*/  IMAD.U32 R145, RZ, RZ, UR4 ;  /* 0x00000004ff917e24 */ /* 0x000fe2000f8e00ff */
[----:B------:R-:W-:-:S02]  /*b800*/  FSEL R155, R61, -INF , !P6 ;  /* 0xff8000003d9b7808 */ /* 0x000fc40007000000 */
        /* <DEDUP_REMOVED lines=10> */
[----:B------:R-:W-:-:S02]  /*b8b0*/  LOP3.LUT R141, R141, 0xb9, R214, 0xfe, !PT ;  /* 0x000000b98d8d7812 */ /* 0x000fc400078efed6 */
[C---:B------:R-:W-:Y:S02]  /*b8c0*/  ISETP.GE.AND P5, PT, R153.reuse, R2, PT ;  /* 0x000000029900720c */ /* 0x040fe40003fa6270 */
[----:B------:R-:W-:Y:S01]  /*b8d0*/  ISETP.GE.AND P6, PT, R153, R0, PT ;  /* 0x000000009900720c */ /* 0x000fe20003fc6270 */
[C---:B-1----:R-:W-:Y:S01]  /*b8e0*/  HMMA.16816.F32 R32, R184.reuse, R64, R32 ;  /* 0x00000040b820723c */ /* 0x042fe20000001820 */
[----:B------:R-:W-:Y:S02]  /*b8f0*/  LOP3.LUT R145, R145, 0xc0, R214, 0xfe, !PT ;  /* 0x000000c091917812 */ /* 0x000fe400078efed6 */
[----:B------:R-:W-:Y:S02]  /*b900*/  FSEL R57, R74, -INF , !P2 ;  /* 0xff8000004a397808 */ /* 0x000fe40005000000 */
[----:B------:R-:W-:Y:S01]  /*b910*/  FSEL R157, R157, -INF , !P5 ;  /* 0xff8000009d9d7808 */ /* 0x000fe20006800000 */
[----:B------:R-:W-:Y:S01]  /*b920*/  HMMA.16816.F32 R28, R184, R66, R28 ;  /* 0x00000042b81c723c */ /* 0x000fe2000000181c */
[----:B------:R-:W-:-:S02]  /*b930*/  I2FP.F32.S32 R62, R141 ;  /* 0x0000008d003e7245 */ /* 0x000fc40000201400 */
[----:B------:R-:W-:Y:S02]  /*b940*/  FSEL R52, R59, -INF , !P6 ;  /* 0xff8000003b347808 */ /* 0x000fe40007000000 */
[----:B------:R-:W-:Y:S01]  /*b950*/  FSEL R151, R151, -INF , !P4 ;  /* 0xff80000097977808 */ /* 0x000fe20006000000 */
[C---:B------:R-:W-:Y:S01]  /*b960*/  FFMA.FTZ R53, R62.reuse, UR5, R53 ;  /* 0x000000053e357c23 */ /* 0x040fe20008010035 */
[C---:B------:R-:W-:Y:S01]  /*b970*/  ISETP.GE.AND P2, PT, R141.reuse, R2, PT ;  /* 0x000000028d00720c */ /* 0x040fe20003f46270 */
[----:B------:R-:W-:Y:S01]  /*b980*/  FFMA.FTZ R62, R62, UR5, R55 ;  /* 0x000000053e3e7c23 */ /* 0x000fe20008010037 */
[----:B------:R-:W-:Y:S01]  /*b990*/  ISETP.GE.AND P5, PT, R141, R0, PT ;  /* 0x000000008d00720c */ /* 0x000fe20003fa6270 */
[----:B------:R-:W-:Y:S01]  /*b9a0*/  IMAD.U32 R141, RZ, RZ, UR4 ;  /* 0x00000004ff8d7e24 */ /* 0x000fe2000f8e00ff */
[C---:B------:R-:W-:Y:S01]  /*b9b0*/  ISETP.GE.AND P6, PT, R145.reuse, R2, PT ;  /* 0x000000029100720c */ /* 0x040fe20003fc6270 */
[----:B------:R-:W-:Y:S01]  /*b9c0*/  IMAD.U32 R55, RZ, RZ, UR4 ;  /* 0x00000004ff377e24 */ /* 0x000fe2000f8e00ff */
[----:B------:R-:W-:Y:S01]  /*b9d0*/  ISETP.GE.AND P4, PT, R145, R0, PT ;  /* 0x000000009100720c */ /* 0x000fe20003f86270 */
[----:B------:R-:W-:Y:S01]  /*b9e0*/  IMAD.U32 R187, RZ, RZ, UR4 ;  /* 0x00000004ffbb7e24 */ /* 0x000fe2000f8e00ff */
[----:B------:R-:W-:Y:S01]  /*b9f0*/  I2FP.F32.S32 R59, R145 ;  /* 0x00000091003b7245 */ /* 0x000fe20000201400 */
[----:B------:R-:W-:Y:S01]  /*ba00*/  IMAD.U32 R145, RZ, RZ, UR4 ;  /* 0x00000004ff917e24 */ /* 0x000fe2000f8e00ff */
[----:B------:R-:W-:Y:S01]  /*ba10*/  LOP3.LUT R141, R141, 0xc8, R214, 0xfe, !PT ;  /* 0x000000c88d8d7812 */ /* 0x000fe200078efed6 */
[----:B------:R-:W-:Y:S01]  /*ba20*/  IMAD.U32 R185, RZ, RZ, UR4 ;  /* 0x00000004ffb97e24 */ /* 0x000fe2000f8e00ff */
[----:B------:R-:W-:Y:S01]  /*ba30*/  FSEL R163, R53, -INF , !P2 ;  /* 0xff80000035a37808 */ /* 0x000fe20005000000 */
[----:B------:R-:W-:Y:S01]  /*ba40*/  FFMA.FTZ R61, R59, UR5, R50 ;  /* 0x000000053b3d7c23 */ /* 0x000fe20008010032 */
[----:B------:R-:W-:Y:S01]  /*ba50*/  LOP3.LUT R145, R145, 0xc1, R214, 0xfe, !PT ;  /* 0x000000c191917812 */ /* 0x000fe200078efed6 */
[----:B------:R-:W-:Y:S01]  /*ba60*/  FFMA.FTZ R65, R59, UR5, R48 ;  /* 0x000000053b417c23 */ /* 0x000fe20008010030 */
[----:B------:R-:W-:Y:S01]  /*ba70*/  FSEL R50, R54, -INF , !P3 ;  /* 0xff80000036327808 */ /* 0x000fe20005800000 */
[----:B------:R-:W-:Y:S01]  /*ba80*/  IMAD.U32 R59, RZ, RZ, UR4 ;  /* 0x00000004ff3b7e24 */ /* 0x000fe2000f8e00ff */
[----:B------:R-:W-:-:S02]  /*ba90*/  I2FP.F32.S32 R54, R145 ;  /* 0x0000009100367245 */ /* 0x000fc40000201400 */
[----:B------:R-:W-:Y:S02]  /*baa0*/  I2FP.F32.S32 R53, R141 ;  /* 0x0000008d00357245 */ /* 0x000fe40000201400 */
[----:B------:R-:W-:Y:S01]  /*bab0*/  FSEL R48, R62, -INF , !P5 ;  /* 0xff8000003e307808 */ /* 0x000fe20006800000 */
[C---:B------:R-:W-:Y:S01]  /*bac0*/  FFMA.FTZ R51, R54.reuse, UR5, R51 ;  /* 0x0000000536337c23 */ /* 0x040fe20008010033 */
[----:B------:R-:W-:Y:S01]  /*bad0*/  ISETP.GE.AND P2, PT, R145, R0, PT ;  /* 0x000000009100720c */ /* 0x000fe20003f46270 */
[----:B------:R-:W-:Y:S01]  /*bae0*/  FFMA.FTZ R161, R53, UR5, R44 ;  /* 0x0000000535a17c23 */ /* 0x000fe2000801002c */
[----:B------:R-:W-:Y:S01]  /*baf0*/  ISETP.GE.AND P5, PT, R141, R2, PT ;  /* 0x000000028d00720c */ /* 0x000fe20003fa6270 */
[----:B------:R-:W-:Y:S01]  /*bb00*/  FFMA.FTZ R165, R54, UR5, R49 ;  /* 0x0000000536a57c23 */ /* 0x000fe20008010031 */
[----:B------:R-:W-:Y:S01]  /*bb10*/  LOP3.LUT R59, R59, 0xd0, R214, 0xfe, !PT ;  /* 0x000000d03b3b7812 */ /* 0x000fe200078efed6 */
[----:B------:R-:W-:Y:S01]  /*bb20*/  FFMA.FTZ R46, R53, UR5, R46 ;  /* 0x00000005352e7c23 */ /* 0x000fe2000801002e */
[----:B------:R-:W-:-:S02]  /*bb30*/  LOP3.LUT R55, R55, 0xc9, R214, 0xfe, !PT ;  /* 0x000000c937377812 */ /* 0x000fc400078efed6 */
[-C--:B------:R-:W-:Y:S02]  /*bb40*/  ISETP.GE.AND P3, PT, R145, R2.reuse, PT ;  /* 0x000000029100720c */ /* 0x080fe40003f66270 */
[----:B------:R-:W-:Y:S02]  /*bb50*/  FSEL R44, R51, -INF , !P2 ;  /* 0xff800000332c7808 */ /* 0x000fe40005000000 */
[----:B------:R-:W-:Y:S02]  /*bb60*/  FSEL R161, R161, -INF , !P5 ;  /* 0xff800000a1a17808 */ /* 0x000fe40006800000 */
[C---:B------:R-:W-:Y:S02]  /*bb70*/  ISETP.GE.AND P2, PT, R59.reuse, R2, PT ;  /* 0x000000023b00720c */ /* 0x040fe40003f46270 */
[----:B------:R-:W-:Y:S02]  /*bb80*/  ISETP.GE.AND P5, PT, R59, R0, PT ;  /* 0x000000003b00720c */ /* 0x000fe40003fa6270 */
[----:B------:R-:W-:Y:S01]  /*bb90*/  I2FP.F32.S32 R51, R59 ;  /* 0x0000003b00337245 */ /* 0x000fe20000201400 */
[----:B------:R-:W-:Y:S01]  /*bba0*/  IMAD.U32 R59, RZ, RZ, UR4 ;  /* 0x00000004ff3b7e24 */ /* 0x000fe2000f8e00ff */
[----:B------:R-:W-:-:S02]  /*bbb0*/  FSEL R49, R61, -INF , !P4 ;  /* 0xff8000003d317808 */ /* 0x000fc40006000000 */
[----:B------:R-:W-:Y:S01]  /*bbc0*/  FSEL R165, R165, -INF , !P3 ;  /* 0xff800000a5a57808 */ /* 0x000fe20005800000 */
[C---:B------:R-:W-:Y:S01]  /*bbd0*/  FFMA.FTZ R53, R51.reuse, UR5, R42 ;  /* 0x0000000533357c23 */ /* 0x040fe2000801002a */
[----:B------:R-:W-:Y:S01]  /*bbe0*/  I2FP.F32.S32 R54, R55 ;  /* 0x0000003700367245 */ /* 0x000fe20000201400 */
[----:B------:R-:W-:Y:S01]  /*bbf0*/  FFMA.FTZ R67, R51, UR5, R40 ;  /* 0x0000000533437c23 */ /* 0x000fe20008010028 */
[----:B------:R-:W-:Y:S01]  /*bc00*/  FSEL R65, R65, -INF , !P6 ;  /* 0xff80000041417808 */ /* 0x000fe20007000000 */
[----:B------:R-:W-:Y:S01]  /*bc10*/  IMAD.U32 R51, RZ, RZ, UR4 ;  /* 0x00000004ff337e24 */ /* 0x000fe2000f8e00ff */
[C---:B------:R-:W-:Y:S01]  /*bc20*/  ISETP.GE.AND P4, PT, R55.reuse, R2, PT ;  /* 0x000000023700720c */ /* 0x040fe20003f86270 */
[C---:B------:R-:W-:Y:S01]  /*bc30*/  FFMA.FTZ R45, R54.reuse, UR5, R45 ;  /* 0x00000005362d7c23 */ /* 0x040fe2000801002d */
[-C--:B------:R-:W-:Y:S01]  /*bc40*/  ISETP.GE.AND P3, PT, R55, R0.reuse, PT ;  /* 0x000000003700720c */ /* 0x080fe20003f66270 */
[----:B------:R-:W-:Y:S01]  /*bc50*/  IMAD.U32 R55, RZ, RZ, UR4 ;  /* 0x00000004ff377e24 */ /* 0x000fe2000f8e00ff */
[----:B------:R-:W-:Y:S01]  /*bc60*/  ISETP.GE.AND P6, PT, R141, R0, PT ;  /* 0x000000008d00720c */ /* 0x000fe20003fc6270 */
[----:B------:R-:W-:Y:S01]  /*bc70*/  FFMA.FTZ R54, R54, UR5, R47 ;  /* 0x0000000536367c23 */ /* 0x000fe2000801002f */
[----:B------:R-:W-:Y:S01]  /*bc80*/  LOP3.LUT R59, R59, 0xd1, R214, 0xfe, !PT ;  /* 0x000000d13b3b7812 */ /* 0x000fe200078efed6 */
[----:B------:R-:W-:Y:S01]  /*bc90*/  IMAD.U32 R47, RZ, RZ, UR4 ;  /* 0x00000004ff2f7e24 */ /* 0x000fe2000f8e00ff */
[----:B------:R-:W-:-:S02]  /*bca0*/  FSEL R42, R46, -INF , !P6 ;  /* 0xff8000002e2a7808 */ /* 0x000fc40007000000 */
[--C-:B------:R-:W-:Y:S02]  /*bcb0*/  LOP3.LUT R55, R55, 0xd8, R214.reuse, 0xfe, !PT ;  /* 0x000000d837377812 */ /* 0x100fe400078efed6 */
[----:B------:R-:W-:Y:S02]  /*bcc0*/  I2FP.F32.S32 R46, R59 ;  /* 0x0000003b002e7245 */ /* 0x000fe40000201400 */
[----:B------:R-:W-:Y:S02]  /*bcd0*/  FSEL R169, R45, -INF , !P4 ;  /* 0xff8000002da97808 */ /* 0x000fe40006000000 */
[----:B------:R-:W-:Y:S01]  /*bce0*/  I2FP.F32.S32 R45, R55 ;  /* 0x00000037002d7245 */ /* 0x000fe20000201400 */
[C---:B------:R-:W-:Y:S01]  /*bcf0*/  FFMA.FTZ R171, R46.reuse, UR5, R41 ;  /* 0x000000052eab7c23 */ /* 0x040fe20008010029 */
[----:B------:R-:W-:Y:S01]  /*bd00*/  FFMA.FTZ R43, R46, UR5, R43 ;  /* 0x000000052e2b7c23 */ /* 0x000fe2000801002b */
[----:B------:R-:W-:Y:S02]  /*bd10*/  LOP3.LUT R47, R47, 0xd9, R214, 0xfe, !PT ;  /* 0x000000d92f2f7812 */ /* 0x000fe400078efed6 */
[----:B------:R-:W-:Y:S01]  /*bd20*/  ISETP.GE.AND P6, PT, R59, R2, PT ;  /* 0x000000023b00720c */ /* 0x000fe20003fc6270 */
[----:B------:R-:W-:Y:S01]  /*bd30*/  FFMA.FTZ R167, R45, UR5, R36 ;  /* 0x000000052da77c23 */ /* 0x000fe20008010024 */
[----:B------:R-:W-:Y:S01]  /*bd40*/  ISETP.GE.AND P4, PT, R59, R0, PT ;  /* 0x000000003b00720c */ /* 0x000fe20003f86270 */
[----:B------:R-:W-:Y:S01]  /*bd50*/  FFMA.FTZ R38, R45, UR5, R38 ;  /* 0x000000052d267c23 */ /* 0x000fe20008010026 */
[----:B------:R-:W-:Y:S01]  /*bd60*/  LOP3.LUT R51, R51, 0xe0, R214, 0xfe, !PT ;  /* 0x000000e033337812 */ /* 0x000fe200078efed6 */
[----:B------:R-:W-:Y:S01]  /*bd70*/  IMAD.U32 R45, RZ, RZ, UR4 ;  /* 0x00000004ff2d7e24 */ /* 0x000fe2000f8e00ff */
[----:B------:R-:W-:Y:S01]  /*bd80*/  FSEL R41, R53, -INF , !P5 ;  /* 0xff80000035297808 */ /* 0x000fe20006800000 */
[----:B------:R-:W-:Y:S01]  /*bd90*/  IMAD.U32 R59, RZ, RZ, UR4 ;  /* 0x00000004ff3b7e24 */ /* 0x000fe2000f8e00ff */
[----:B------:R-:W-:Y:S01]  /*bda0*/  FSEL R171, R171, -INF , !P6 ;  /* 0xff800000abab7808 */ /* 0x000fe20007000000 */
[----:B------:R-:W-:Y:S01]  /*bdb0*/  IMAD.U32 R53, RZ, RZ, UR4 ;  /* 0x00000004ff357e24 */ /* 0x000fe2000f8e00ff */
[----:B------:R-:W-:-:S02]  /*bdc0*/  I2FP.F32.S32 R46, R47 ;  /* 0x0000002f002e7245 */ /* 0x000fc40000201400 */
[----:B------:R-:W-:Y:S02]  /*bdd0*/  FSEL R36, R43, -INF , !P4 ;  /* 0xff8000002b247808 */ /* 0x000fe40006000000 */
[C---:B------:R-:W-:Y:S01]  /*bde0*/  ISETP.GE.AND P5, PT, R47.reuse, R2, PT ;  /* 0x000000022f00720c */ /* 0x040fe20003fa6270 */
[C---:B------:R-:W-:Y:S01]  /*bdf0*/  FFMA.FTZ R37, R46.reuse, UR5, R37 ;  /* 0x000000052e257c23 */ /* 0x040fe20008010025 */
[----:B------:R-:W-:Y:S01]  /*be00*/  ISETP.GE.AND P6, PT, R47, R0, PT ;  /* 0x000000002f00720c */ /* 0x000fe20003fc6270 */
[----:B------:R-:W-:Y:S01]  /*be10*/  IMAD.U32 R47, RZ, RZ, UR4 ;  /* 0x00000004ff2f7e24 */ /* 0x000fe2000f8e00ff */
[----:B------:R-:W-:Y:S01]  /*be20*/  I2FP.F32.S32 R43, R51 ;  /* 0x00000033002b7245 */ /* 0x000fe20000201400 */
[----:B------:R-:W-:Y:S01]  /*be30*/  FFMA.FTZ R46, R46, UR5, R39 ;  /* 0x000000052e2e7c23 */ /* 0x000fe20008010027 */
[----:B------:R-:W-:Y:S01]  /*be40*/  ISETP.GE.AND P4, PT, R51, R2, PT ;  /* 0x000000023300720c */ /* 0x000fe20003f86270 */
[----:B------:R-:W-:Y:S01]  /*be50*/  IMAD.U32 R39, RZ, RZ, UR4 ;  /* 0x00000004ff277e24 */ /* 0x000fe2000f8e00ff */
[----:B------:R-:W-:Y:S01]  /*be60*/  LOP3.LUT R47, R47, 0xe1, R214, 0xfe, !PT ;  /* 0x000000e12f2f7812 */ /* 0x000fe200078efed6 */
[----:B------:R-:W-:Y:S01]  /*be70*/  FFMA.FTZ R32, R43, UR5, R32 ;  /* 0x000000052b207c23 */ /* 0x000fe20008010020 */
[----:B------:R-:W-:Y:S01]  /*be80*/  LOP3.LUT R45, R45, 0xe8, R214, 0xfe, !PT ;  /* 0x000000e82d2d7812 */ /* 0x000fe200078efed6 */
[----:B------:R-:W-:Y:S01]  /*be90*/  FFMA.FTZ R34, R43, UR5, R34 ;  /* 0x000000052b227c23 */ /* 0x000fe20008010022 */
[----:B------:R-:W-:Y:S01]  /*bea0*/  FSEL R40, R54, -INF , !P3 ;  /* 0xff80000036287808 */ /* 0x000fe20005800000 */
[----:B------:R-:W-:Y:S01]  /*beb0*/  IMAD.U32 R43, RZ, RZ, UR4 ;  /* 0x00000004ff2b7e24 */ /* 0x000fe2000f8e00ff */
[----:B------:R-:W-:-:S02]  /*bec0*/  FSEL R175, R37, -INF , !P5 ;  /* 0xff80000025af7808 */ /* 0x000fc40006800000 */
[----:B------:R-:W-:Y:S02]  /*bed0*/  FSEL R67, R67, -INF , !P2 ;  /* 0xff80000043437808 */ /* 0x000fe40005000000 */
[----:B------:R-:W-:Y:S02]  /*bee0*/  I2FP.F32.S32 R54, R47 ;  /* 0x0000002f00367245 */ /* 0x000fe40000201400 */
[----:B------:R-:W-:Y:S02]  /*bef0*/  FSEL R37, R46, -INF , !P6 ;  /* 0xff8000002e257808 */ /* 0x000fe40007000000 */
[----:B------:R-:W-:Y:S01]  /*bf00*/  FSEL R173, R32, -INF , !P4 ;  /* 0xff80000020ad7808 */ /* 0x000fe20006000000 */
[C---:B------:R-:W-:Y:S01]  /*bf10*/  FFMA.FTZ R33, R54.reuse, UR5, R33 ;  /* 0x0000000536217c23 */ /* 0x040fe20008010021 */
[C---:B------:R-:W-:Y:S01]  /*bf20*/  ISETP.GE.AND P3, PT, R55.reuse, R2, PT ;  /* 0x000000023700720c */ /* 0x040fe20003f66270 */
[----:B------:R-:W-:Y:S01]  /*bf30*/  FFMA.FTZ R54, R54, UR5, R35 ;  /* 0x0000000536367c23 */ /* 0x000fe20008010023 */
[----:B------:R-:W-:-:S02]  /*bf40*/  ISETP.GE.AND P2, PT, R55, R0, PT ;  /* 0x000000003700720c */ /* 0x000fc40003f46270 */
[C---:B------:R-:W-:Y:S02]  /*bf50*/  ISETP.GE.AND P6, PT, R45.reuse, R2, PT ;  /* 0x000000022d00720c */ /* 0x040fe40003fc6270 */
        /* <DEDUP_REMOVED lines=8> */
[--C-:B------:R-:W-:Y:S02]  /*bfe0*/  LOP3.LUT R43, R43, 0xe9, R214.reuse, 0xfe, !PT ;  /* 0x000000e92b2b7812 */ /* 0x100fe400078efed6 */
[----:B------:R-:W-:Y:S02]  /*bff0*/  ISETP.GE.AND P5, PT, R47, R0, PT ;  /* 0x000000002f00720c */ /* 0x000fe40003fa6270 */
[----:B------:R-:W-:Y:S02]  /*c000*/  LOP3.LUT R51, R39, 0xf0, R214, 0xfe, !PT ;  /* 0x000000f027337812 */ /* 0x000fe400078efed6 */
[----:B------:R-:W-:Y:S02]  /*c010*/  FSEL R39, R34, -INF , !P3 ;  /* 0xff80000022277808 */ /* 0x000fe40005800000 */
[----:B------:R-:W-:Y:S02]  /*c020*/  FSEL R35, R33, -INF , !P2 ;  /* 0xff80000021237808 */ /* 0x000fe40005000000 */
[----:B------:R-:W-:-:S02]  /*c030*/  ISETP.GE.AND P3, PT, R43, R2, PT ;  /* 0x000000022b00720c */ /* 0x000fc40003f66270 */
[----:B------:R-:W-:Y:S02]  /*c040*/  ISETP.GE.AND P2, PT, R43, R0, PT ;  /* 0x000000002b00720c */ /* 0x000fe40003f46270 */
[----:B------:R-:W-:Y:S02]  /*c050*/  I2FP.F32.S32 R28, R43 ;  /* 0x0000002b001c7245 */ /* 0x000fe40000201400 */
[----:B------:R-:W-:Y:S02]  /*c060*/  FSEL R43, R54, -INF , !P5 ;  /* 0xff800000362b7808 */ /* 0x000fe40006800000 */
[----:B------:R-:W-:Y:S01]  /*c070*/  FSEL R33, R32, -INF , !P6 ;  /* 0xff80000020217808 */ /* 0x000fe20007000000 */
[C---:B------:R-:W-:Y:S01]  /*c080*/  FFMA.FTZ R45, R28.reuse, UR5, R31 ;  /* 0x000000051c2d7c23 */ /* 0x040fe2000801001f */
[C---:B------:R-:W-:Y:S01]  /*c090*/  ISETP.GE.AND P5, PT, R51.reuse, R2, PT ;  /* 0x000000023300720c */ /* 0x040fe20003fa6270 */
[----:B------:R-:W-:Y:S01]  /*c0a0*/  IMAD.U32 R31, RZ, RZ, UR4 ;  /* 0x00000004ff1f7e24 */ /* 0x000fe2000f8e00ff */
[----:B------:R-:W-:Y:S01]  /*c0b0*/  ISETP.GE.AND P6, PT, R51, R0, PT ;  /* 0x000000003300720c */ /* 0x000fe20003fc6270 */
[----:B------:R-:W-:Y:S01]  /*c0c0*/  FFMA.FTZ R29, R28, UR5, R29 ;  /* 0x000000051c1d7c23 */ /* 0x000fe2000801001d */
[----:B------:R-:W-:-:S02]  /*c0d0*/  I2FP.F32.S32 R51, R51 ;  /* 0x0000003300337245 */ /* 0x000fc40000201400 */
[--C-:B------:R-:W-:Y:S02]  /*c0e0*/  LOP3.LUT R59, R59, 0xf1, R214.reuse, 0xfe, !PT ;  /* 0x000000f13b3b7812 */ /* 0x100fe400078efed6 */
[----:B------:R-:W-:Y:S01]  /*c0f0*/  LOP3.LUT R53, R53, 0xf8, R214, 0xfe, !PT ;  /* 0x000000f835357812 */ /* 0x000fe200078efed6 */
[C---:B------:R-:W-:Y:S01]  /*c100*/  FFMA.FTZ R54, R51.reuse, UR5, R24 ;  /* 0x0000000533367c23 */ /* 0x040fe20008010018 */
[----:B------:R-:W-:Y:S01]  /*c110*/  FFMA.FTZ R51, R51, UR5, R26 ;  /* 0x0000000533337c23 */ /* 0x000fe2000801001a */
[----:B------:R-:W-:Y:S02]  /*c120*/  I2FP.F32.S32 R26, R59 ;  /* 0x0000003b001a7245 */ /* 0x000fe40000201400 */
[----:B------:R-:W-:Y:S02]  /*c130*/  FSEL R46, R30, -INF , !P4 ;  /* 0xff8000001e2e7808 */ /* 0x000fe40006000000 */
[----:B------:R-:W-:Y:S01]  /*c140*/  ISETP.GE.AND P4, PT, R59, R2, PT ;  /* 0x000000023b00720c */ /* 0x000fe20003f86270 */
[----:B------:R-:W-:Y:S01]  /*c150*/  FFMA.FTZ R24, R26, UR5, R25 ;  /* 0x000000051a187c23 */ /* 0x000fe20008010019 */
[----:B------:R-:W-:-:S02]  /*c160*/  LOP3.LUT R55, R214, UR4, RZ, 0xfc, !PT ;  /* 0x00000004d6377c12 */ /* 0x000fc4000f8efcff */
[----:B------:R-:W-:Y:S02]  /*c170*/  LOP3.LUT R31, R31, 0x1, R214, 0xfe, !PT ;  /* 0x000000011f1f7812 */ /* 0x000fe400078efed6 */
[----:B------:R-:W-:Y:S02]  /*c180*/  FSEL R54, R54, -INF , !P5 ;  /* 0xff80000036367808 */ /* 0x000fe40006800000 */
[----:B------:R-:W-:Y:S02]  /*c190*/  FSEL R51, R51, -INF , !P6 ;  /* 0xff80000033337808 */ /* 0x000fe40007000000 */
[C---:B------:R-:W-:Y:S01]  /*c1a0*/  ISETP.GE.AND P5, PT, R53.reuse, R2, PT ;  /* 0x000000023500720c */ /* 0x040fe20003fa6270 */
[----:B------:R-:W-:Y:S01]  /*c1b0*/  BAR.SYNC.DEFER_BLOCKING 0x0 ;  /* 0x0000000000007b1d */ /* 0x000fe20000010000 */
[----:B------:R-:W-:Y:S02]  /*c1c0*/  ISETP.GE.AND P6, PT, R53, R0, PT ;  /* 0x000000003500720c */ /* 0x000fe40003fc6270 */
[----:B------:R-:W-:-:S02]  /*c1d0*/  I2FP.F32.S32 R25, R53 ;  /* 0x0000003500197245 */ /* 0x000fc40000201400 */
[----:B------:R-:W-:Y:S02]  /*c1e0*/  FSEL R47, R29, -INF , !P3 ;  /* 0xff8000001d2f7808 */ /* 0x000fe40005800000 */
[----:B------:R-:W-:Y:S01]  /*c1f0*/  FSEL R53, R24, -INF , !P4 ;  /* 0xff80000018357808 */ /* 0x000fe20006000000 */
[C---:B------:R-:W-:Y:S01]  /*c200*/  FFMA.FTZ R20, R25.reuse, UR5, R20 ;  /* 0x0000000519147c23 */ /* 0x040fe20008010014 */
[----:B------:R-:W-:Y:S01]  /*c210*/  I2FP.F32.S32 R29, R55 ;  /* 0x00000037001d7245 */ /* 0x000fe20000201400 */
[----:B------:R-:W-:Y:S01]  /*c220*/  FFMA.FTZ R22, R25, UR5, R22 ;  /* 0x0000000519167c23 */ /* 0x000fe20008010016 */
[----:B------:R-:W-:Y:S02]  /*c230*/  I2FP.F32.S32 R24, R31 ;  /* 0x0000001f00187245 */ /* 0x000fe40000201400 */
[----:B------:R-:W-:Y:S01]  /*c240*/  FSEL R45, R45, -INF , !P2 ;  /* 0xff8000002d2d7808 */ /* 0x000fe20005000000 */
[----:B------:R-:W-:Y:S01]  /*c250*/  FFMA.FTZ R16, R29, UR5, R16 ;  /* 0x000000051d107c23 */ /* 0x000fe20008010010 */
[----:B------:R-:W-:Y:S01]  /*c260*/  ISETP.GE.AND P2, PT, R55, R2, PT ;  /* 0x000000023700720c */ /* 0x000fe20003f46270 */
[----:B------:R-:W-:Y:S01]  /*c270*/  FFMA.FTZ R25, R24, UR5, R17 ;  /* 0x0000000518197c23 */ /* 0x000fe20008010011 */
[----:B------:R-:W-:Y:S01]  /*c280*/  IMAD.U32 R29, RZ, RZ, UR4 ;  /* 0x00000004ff1d7e24 */ /* 0x000fe2000f8e00ff */
[----:B------:R-:W-:Y:S01]  /*c290*/  ISETP.GE.AND P3, PT, R59, R0, PT ;  /* 0x000000003b00720c */ /* 0x000fe20003f66270 */
[----:B------:R-:W-:Y:S01]  /*c2a0*/  IMAD.U32 R17, RZ, RZ, UR4 ;  /* 0x00000004ff117e24 */ /* 0x000fe2000f8e00ff */
[----:B------:R-:W-:Y:S01]  /*c2b0*/  ISETP.GE.AND P4, PT, R31, R2, PT ;  /* 0x000000021f00720c */ /* 0x000fe20003f86270 */
[----:B------:R-:W-:-:S02]  /*c2c0*/  IMAD.U32 R55, RZ, RZ, UR4 ;  /* 0x00000004ff377e24 */ /* 0x000fc4000f8e00ff */
[----:B------:R-:W-:Y:S01]  /*c2d0*/  FFMA.FTZ R59, R26, UR5, R27 ;  /* 0x000000051a3b7c23 */ /* 0x000fe2000801001b */
[----:B------:R-:W-:Y:S01]  /*c2e0*/  IMAD.U32 R31, RZ, RZ, UR4 ;  /* 0x00000004ff1f7e24 */ /* 0x000fe2000f8e00ff */
[--C-:B------:R-:W-:Y:S01]  /*c2f0*/  LOP3.LUT R29, R29, 0x8, R214.reuse, 0xfe, !PT ;  /* 0x000000081d1d7812 */ /* 0x100fe200078efed6 */
[----:B------:R-:W-:Y:S01]  /*c300*/  IMAD.U32 R27, RZ, RZ, UR4 ;  /* 0x00000004ff1b7e24 */ /* 0x000fe2000f8e00ff */
[--C-:B------:R-:W-:Y:S02]  /*c310*/  LOP3.LUT R17, R17, 0x18, R214.reuse, 0xfe, !PT ;  /* 0x0000001811117812 */ /* 0x100fe400078efed6 */
[--C-:B------:R-:W-:Y:S02]  /*c320*/  LOP3.LUT R55, R55, 0x9, R214.reuse, 0xfe, !PT ;  /* 0x0000000937377812 */ /* 0x100fe400078efed6 */
[--C-:B------:R-:W-:Y:S02]  /*c330*/  LOP3.LUT R31, R31, 0x11, R214.reuse, 0xfe, !PT ;  /* 0x000000111f1f7812 */ /* 0x100fe400078efed6 */
[----:B------:R-:W-:-:S02]  /*c340*/  LOP3.LUT R27, R27, 0x10, R214, 0xfe, !PT ;  /* 0x000000101b1b7812 */ /* 0x000fc400078efed6 */
[----:B------:R-:W-:Y:S02]  /*c350*/  FSEL R59, R59, -INF , !P3 ;  /* 0xff8000003b3b7808 */ /* 0x000fe40005800000 */
[----:B------:R-:W-:Y:S02]  /*c360*/  FSEL R25, R25, -INF , !P4 ;  /* 0xff80000019197808 */ /* 0x000fe40006000000 */
[-C--:B------:R-:W-:Y:S02]  /*c370*/  ISETP.GE.AND P3, PT, R29, R2.reuse, PT ;  /* 0x000000021d00720c */ /* 0x080fe40003f66270 */
[----:B------:R-:W-:Y:S02]  /*c380*/  FSEL R61, R20, -INF , !P5 ;  /* 0xff800000143d7808 */ /* 0x000fe40006800000 */
[----:B------:R-:W-:Y:S02]  /*c390*/  ISETP.GE.AND P4, PT, R17, R2, PT ;  /* 0x000000021100720c */ /* 0x000fe40003f86270 */
[----:B------:R-:W-:-:S02]  /*c3a0*/  I2FP.F32.S32 R29, R29 ;  /* 0x0000001d001d7245 */ /* 0x000fc40000201400 */
[-C--:B------:R-:W-:Y:S02]  /*c3b0*/  ISETP.GE.AND P5, PT, R55, R2.reuse, PT ;  /* 0x000000023700720c */ /* 0x080fe40003fa6270 */
[----:B------:R-:W-:Y:S01]  /*c3c0*/  I2FP.F32.S32 R20, R55 ;  /* 0x0000003700147245 */ /* 0x000fe20000201400 */
[----:B------:R-:W-:Y:S01]  /*c3d0*/  FFMA.FTZ R12, R29, UR5, R12 ;  /* 0x000000051d0c7c23 */ /* 0x000fe2000801000c */
[----:B------:R-:W-:Y:S01]  /*c3e0*/  FSEL R141, R16, -INF , !P2 ;  /* 0xff800000108d7808 */ /* 0x000fe20005000000 */
[----:B------:R-:W-:Y:S01]  /*c3f0*/  IMAD.U32 R29, RZ, RZ, UR4 ;  /* 0x00000004ff1d7e24 */ /* 0x000fe2000f8e00ff */
[----:B------:R-:W-:Y:S01]  /*c400*/  I2FP.F32.S32 R17, R17 ;  /* 0x0000001100117245 */ /* 0x000fe20000201400 */
[----:B------:R-:W-:Y:S01]  /*c410*/  FFMA.FTZ R13, R20, UR5, R13 ;  /* 0x00000005140d7c23 */ /* 0x000fe2000801000d */
[----:B------:R-:W-:Y:S02]  /*c420*/  FSEL R55, R22, -INF , !P6 ;  /* 0xff80000016377808 */ /* 0x000fe40007000000 */
[-C--:B------:R-:W-:Y:S01]  /*c430*/  ISETP.GE.AND P2, PT, R31, R2.reuse, PT ;  /* 0x000000021f00720c */ /* 0x080fe20003f46270 */
[----:B------:R-:W-:Y:S01]  /*c440*/  FFMA.FTZ R4, R17, UR5, R4 ;  /* 0x0000000511047c23 */ /* 0x000fe20008010004 */
[----:B------:R-:W-:Y:S01]  /*c450*/  I2FP.F32.S32 R16, R31 ;  /* 0x0000001f00107245 */ /* 0x000fe20000201400 */
[----:B------:R-:W-:Y:S01]  /*c460*/  IMAD.U32 R31, RZ, RZ, UR4 ;  /* 0x00000004ff1f7e24 */ /* 0x000fe2000f8e00ff */
[----:B------:R-:W-:Y:S01]  /*c470*/  ISETP.GE.AND P6, PT, R27, R2, PT ;  /* 0x000000021b00720c */ /* 0x000fe20003fc6270 */
[----:B------:R-:W-:Y:S01]  /*c480*/  IMAD.U32 R17, RZ, RZ, UR4 ;  /* 0x00000004ff117e24 */ /* 0x000fe2000f8e00ff */
[----:B------:R-:W-:Y:S01]  /*c490*/  I2FP.F32.S32 R27, R27 ;  /* 0x0000001b001b7245 */ /* 0x000fe20000201400 */
[----:B------:R-:W-:Y:S01]  /*c4a0*/  FFMA.FTZ R137, R16, UR5, R9 ;  /* 0x0000000510897c23 */ /* 0x000fe20008010009 */
[----:B------:R-:W-:Y:S01]  /*c4b0*/  IMAD.U32 R9, RZ, RZ, UR4 ;  /* 0x00000004ff097e24 */ /* 0x000fe2000f8e00ff */
[----:B------:R-:W-:-:S02]  /*c4c0*/  LOP3.LUT R31, R31, 0x19, R214, 0xfe, !PT ;  /* 0x000000191f1f7812 */ /* 0x000fc400078efed6 */
[----:B------:R-:W-:Y:S01]  /*c4d0*/  FFMA.FTZ R8, R27, UR5, R8 ;  /* 0x000000051b087c23 */ /* 0x000fe20008010008 */
[----:B------:R-:W-:Y:S01]  /*c4e0*/  IMAD.U32 R27, RZ, RZ, UR4 ;  /* 0x00000004ff1b7e24 */ /* 0x000fe2000f8e00ff */
[----:B------:R-:W-:Y:S02]  /*c4f0*/  FSEL R183, R12, -INF , !P3 ;  /* 0xff8000000cb77808 */ /* 0x000fe40005800000 */
[--C-:B------:R-:W-:Y:S02]  /*c500*/  LOP3.LUT R17, R17, 0x21, R214.reuse, 0xfe, !PT ;  /* 0x0000002111117812 */ /* 0x100fe400078efed6 */
[----:B------:R-:W-:Y:S02]  /*c510*/  I2FP.F32.S32 R12, R31 ;  /* 0x0000001f000c7245 */ /* 0x000fe40000201400 */
[--C-:B------:R-:W-:Y:S02]  /*c520*/  LOP3.LUT R9, R9, 0x28, R214.reuse, 0xfe, !PT ;  /* 0x0000002809097812 */ /* 0x100fe400078efed6 */
[--C-:B------:R-:W-:Y:S01]  /*c530*/  LOP3.LUT R29, R29, 0x20, R214.reuse, 0xfe, !PT ;  /* 0x000000201d1d7812 */ /* 0x100fe200078efed6 */
[----:B------:R-:W-:Y:S01]  /*c540*/  FFMA.FTZ R181, R12, UR5, R5 ;  /* 0x000000050cb57c23 */ /* 0x000fe20008010005 */
[----:B------:R-:W-:Y:S01]  /*c550*/  LOP3.LUT R27, R27, 0x29, R214, 0xfe, !PT ;  /* 0x000000291b1b7812 */ /* 0x000fe200078efed6 */
[----:B------:R-:W-:Y:S01]  /*c560*/  IMAD.U32 R5, RZ, RZ, UR4 ;  /* 0x00000004ff057e24 */ /* 0x000fe2000f8e00ff */
[----:B------:R-:W-:-:S02]  /*c570*/  FSEL R145, R8, -INF , !P6 ;  /* 0xff80000008917808 */ /* 0x000fc40007000000 */
[----:B------:R-:W-:Y:S02]  /*c580*/  I2FP.F32.S32 R8, R17 ;  /* 0x0000001100087245 */ /* 0x000fe40000201400 */
[----:B------:R-:W-:Y:S02]  /*c590*/  FSEL R137, R137, -INF , !P2 ;  /* 0xff80000089897808 */ /* 0x000fe40005000000 */
[-C--:B------:R-:W-:Y:S01]  /*c5a0*/  ISETP.GE.AND P6, PT, R17, R2.reuse, PT ;  /* 0x000000021100720c */ /* 0x080fe20003fc6270 */
[----:B------:R-:W-:Y:S01]  /*c5b0*/  FFMA.FTZ R129, R8, UR5, R129 ;  /* 0x0000000508817c23 */ /* 0x000fe20008010081 */
[----:B------:R-:W-:Y:S02]  /*c5c0*/  ISETP.GE.AND P2, PT, R9, R2, PT ;  /* 0x000000020900720c */ /* 0x000fe40003f46270 */
[----:B------:R-:W-:Y:S02]  /*c5d0*/  FSEL R153, R13, -INF , !P5 ;  /* 0xff8000000d997808 */ /* 0x000fe40006800000 */
[----:B------:R-:W-:-:S02]  /*c5e0*/  I2FP.F32.S32 R9, R9 ;  /* 0x0000000900097245 */ /* 0x000fc40000201400 */
[----:B------:R-:W-:Y:S02]  /*c5f0*/  FSEL R17, R4, -INF , !P4 ;  /* 0xff80000004117808 */ /* 0x000fe40006000000 */
[-C--:B------:R-:W-:Y:S01]  /*c600*/  ISETP.GE.AND P5, PT, R29, R2.reuse, PT ;  /* 0x000000021d00720c */ /* 0x080fe20003fa6270 */
[----:B------:R-:W-:Y:S01]  /*c610*/  FFMA.FTZ R124, R9, UR5, R124 ;  /* 0x00000005097c7c23 */ /* 0x000fe2000801007c */
[----:B------:R-:W-:Y:S01]  /*c620*/  I2FP.F32.S32 R13, R29 ;  /* 0x0000001d000d7245 */ /* 0x000fe20000201400 */
[----:B------:R-:W-:Y:S01]  /*c630*/  IMAD.U32 R29, RZ, RZ, UR4 ;  /* 0x00000004ff1d7e24 */ /* 0x000fe2000f8e00ff */
[-C--:B------:R-:W-:Y:S01]  /*c640*/  ISETP.GE.AND P4, PT, R27, R2.reuse, PT ;  /* 0x000000021b00720c */ /* 0x080fe20003f86270 */
[----:B------:R-:W-:Y:S01]  /*c650*/  IMAD.U32 R9, RZ, RZ, UR4 ;  /* 0x00000004ff097e24 */ /* 0x000fe2000f8e00ff */
[----:B------:R-:W-:Y:S01]  /*c660*/  I2FP.F32.S32 R4, R27 ;  /* 0x0000001b00047245 */ /* 0x000fe20000201400 */
[----:B------:R-:W-:Y:S01]  /*c670*/  IMAD.U32 R27, RZ, RZ, UR4 ;  /* 0x00000004ff1b7e24 */ /* 0x000fe2000f8e00ff */
[----:B------:R-:W-:Y:S01]  /*c680*/  ISETP.GE.AND P3, PT, R31, R2, PT ;  /* 0x000000021f00720c */ /* 0x000fe20003f66270 */
[----:B------:R-:W-:Y:S01]  /*c690*/  IMAD.U32 R31, RZ, RZ, UR4 ;  /* 0x00000004ff1f7e24 */ /* 0x000fe2000f8e00ff */
[----:B------:R-:W-:Y:S01]  /*c6a0*/  LOP3.LUT R5, R5, 0x38, R214, 0xfe, !PT ;  /* 0x0000003805057812 */ /* 0x000fe200078efed6 */
[----:B------:R-:W-:Y:S01]  /*c6b0*/  FFMA.FTZ R128, R13, UR5, R128 ;  /* 0x000000050d807c23 */ /* 0x000fe20008010080 */
[--C-:B------:R-:W-:Y:S01]  /*c6c0*/  LOP3.LUT R27, R27, 0x30, R214.reuse, 0xfe, !PT ;  /* 0x000000301b1b7812 */ /* 0x100fe200078efed6 */
[----:B------:R-:W-:Y:S01]  /*c6d0*/  FFMA.FTZ R13, R4, UR5, R125 ;  /* 0x00000005040d7c23 */ /* 0x000fe2000801007d */
[----:B------:R-:W-:-:S02]  /*c6e0*/  LOP3.LUT R29, R29, 0x39, R214, 0xfe, !PT ;  /* 0x000000391d1d7812 */ /* 0x000fc400078efed6 */
[----:B------:R-:W-:Y:S02]  /*c6f0*/  FSEL R129, R129, -INF , !P6 ;  /* 0xff80000081817808 */ /* 0x000fe40007000000 */
[----:B------:R-:W-:Y:S02]  /*c700*/  ISETP.GE.AND P6, PT, R5, R2, PT ;  /* 0x000000020500720c */ /* 0x000fe40003fc6270 */
[--C-:B------:R-:W-:Y:S02]  /*c710*/  LOP3.LUT R31, R31, 0x31, R214.reuse, 0xfe, !PT ;  /* 0x000000311f1f7812 */ /* 0x100fe400078efed6 */
[----:B------:R-:W-:Y:S02]  /*c720*/  FSEL R181, R181, -INF , !P3 ;  /* 0xff800000b5b57808 */ /* 0x000fe40005800000 */
[----:B------:R-:W-:Y:S02]  /*c730*/  I2FP.F32.S32 R5, R5 ;  /* 0x0000000500057245 */ /* 0x000fe40000201400 */
[----:B------:R-:W-:-:S02]  /*c740*/  LOP3.LUT R9, R9, 0x40, R214, 0xfe, !PT ;  /* 0x0000004009097812 */ /* 0x000fc400078efed6 */
[-C--:B------:R-:W-:Y:S01]  /*c750*/  ISETP.GE.AND P3, PT, R27, R2.reuse, PT ;  /* 0x000000021b00720c */ /* 0x080fe20003f66270 */
[----:B------:R-:W-:Y:S01]  /*c760*/  FFMA.FTZ R116, R5, UR5, R116 ;  /* 0x0000000505747c23 */ /* 0x000fe20008010074 */
[----:B------:R-:W-:Y:S01]  /*c770*/  I2FP.F32.S32 R4, R29 ;  /* 0x0000001d00047245 */ /* 0x000fe20000201400 */
[----:B------:R-:W-:Y:S01]  /*c780*/  IMAD.U32 R5, RZ, RZ, UR4 ;  /* 0x00000004ff057e24 */ /* 0x000fe2000f8e00ff */
[----:B------:R-:W-:Y:S02]  /*c790*/  I2FP.F32.S32 R27, R27 ;  /* 0x0000001b001b7245 */ /* 0x000fe40000201400 */
[----:B------:R-:W-:Y:S02]  /*c7a0*/  FSEL R177, R128, -INF , !P5 ;  /* 0xff80000080b17808 */ /* 0x000fe40006800000 */
[----:B------:R-:W-:Y:S01]  /*c7b0*/  I2FP.F32.S32 R8, R31 ;  /* 0x0000001f00087245 */ /* 0x000fe20000201400 */
[----:B------:R-:W-:Y:S01]  /*c7c0*/  FFMA.FTZ R120, R27, UR5, R120 ;  /* 0x000000051b787c23 */ /* 0x000fe20008010078 */
[----:B------:R-:W-:Y:S01]  /*c7d0*/  FSEL R13, R13, -INF , !P4 ;  /* 0xff8000000d0d7808 */ /* 0x000fe20006000000 */
[----:B------:R-:W-:Y:S01]  /*c7e0*/  IMAD.U32 R27, RZ, RZ, UR4 ;  /* 0x00000004ff1b7e24 */ /* 0x000fe2000f8e00ff */
[-C--:B------:R-:W-:Y:S01]  /*c7f0*/  ISETP.GE.AND P5, PT, R31, R2.reuse, PT ;  /* 0x000000021f00720c */ /* 0x080fe20003fa6270 */
[----:B------:R-:W-:Y:S01]  /*c800*/  FFMA.FTZ R31, R4, UR5, R117 ;  /* 0x00000005041f7c23 */ /* 0x000fe20008010075 */
[----:B------:R-:W-:Y:S01]  /*c810*/  ISETP.GE.AND P4, PT, R9, R2, PT ;  /* 0x000000020900720c */ /* 0x000fe20003f86270 */
[----:B------:R-:W-:Y:S01]  /*c820*/  IMAD.U32 R117, RZ, RZ, UR4 ;  /* 0x00000004ff757e24 */ /* 0x000fe2000f8e00ff */
[----:B------:R-:W-:Y:S01]  /*c830*/  I2FP.F32.S32 R9, R9 ;  /* 0x0000000900097245 */ /* 0x000fe20000201400 */
[----:B------:R-:W-:Y:S01]  /*c840*/  FFMA.FTZ R121, R8, UR5, R121 ;  /* 0x0000000508797c23 */ /* 0x000fe20008010079 */
[----:B------:R-:W-:-:S02]  /*c850*/  LOP3.LUT R5, R5, 0x48, R214, 0xfe, !PT ;  /* 0x0000004805057812 */ /* 0x000fc400078efed6 */
[----:B------:R-:W-:Y:S01]  /*c860*/  LOP3.LUT R117, R117, 0x41, R214, 0xfe, !PT ;  /* 0x0000004175757812 */ /* 0x000fe200078efed6 */
[----:B------:R-:W-:Y:S01]  /*c870*/  FFMA.FTZ R9, R9, UR5, R112 ;  /* 0x0000000509097c23 */ /* 0x000fe20008010070 */
[----:B------:R-:W-:Y:S02]  /*c880*/  LOP3.LUT R27, R27, 0x51, R214, 0xfe, !PT ;  /* 0x000000511b1b7812 */ /* 0x000fe400078efed6 */
[----:B------:R-:W-:Y:S02]  /*c890*/  FSEL R121, R121, -INF , !P5 ;  /* 0xff80000079797808 */ /* 0x000fe40006800000 */
[----:B------:R-:W-:Y:S02]  /*c8a0*/  ISETP.GE.AND P5, PT, R5, R2, PT ;  /* 0x000000020500720c */ /* 0x000fe40003fa6270 */
[----:B------:R-:W-:Y:S02]  /*c8b0*/  I2FP.F32.S32 R12, R117 ;  /* 0x00000075000c7245 */ /* 0x000fe40000201400 */
[----:B------:R-:W-:-:S02]  /*c8c0*/  I2FP.F32.S32 R5, R5 ;  /* 0x0000000500057245 */ /* 0x000fc40000201400 */
[----:B------:R-:W-:Y:S01]  /*c8d0*/  FSEL R9, R9, -INF , !P4 ;  /* 0xff80000009097808 */ /* 0x000fe20006000000 */
[----:B------:R-:W-:Y:S01]  /*c8e0*/  FFMA.FTZ R113, R12, UR5, R113 ;  /* 0x000000050c717c23 */ /* 0x000fe20008010071 */
[-C--:B------:R-:W-:Y:S01]  /*c8f0*/  ISETP.GE.AND P4, PT, R27, R2.reuse, PT ;  /* 0x000000021b00720c */ /* 0x080fe20003f86270 */
[----:B------:R-:W-:Y:S01]  /*c900*/  FFMA.FTZ R108, R5, UR5, R108 ;  /* 0x00000005056c7c23 */ /* 0x000fe2000801006c */
[----:B------:R-:W-:Y:S01]  /*c910*/  I2FP.F32.S32 R4, R27 ;  /* 0x0000001b00047245 */ /* 0x000fe20000201400 */
[----:B------:R-:W-:Y:S01]  /*c920*/  IMAD.U32 R27, RZ, RZ, UR4 ;  /* 0x00000004ff1b7e24 */ /* 0x000fe2000f8e00ff */
[----:B------:R-:W-:Y:S02]  /*c930*/  FSEL R125, R124, -INF , !P2 ;  /* 0xff8000007c7d7808 */ /* 0x000fe40005000000 */
[-C--:B------:R-:W-:Y:S01]  /*c940*/  ISETP.GE.AND P2, PT, R29, R2.reuse, PT ;  /* 0x000000021d00720c */ /* 0x080fe20003f46270 */
[----:B------:R-:W-:Y:S01]  /*c950*/  IMAD.U32 R29, RZ, RZ, UR4 ;  /* 0x00000004ff1d7e24 */ /* 0x000fe2000f8e00ff */
[----:B------:R-:W-:Y:S01]  /*c960*/  FSEL R179, R120, -INF , !P3 ;  /* 0xff80000078b37808 */ /* 0x000fe20005800000 */
[----:B------:R-:W-:Y:S01]  /*c970*/  FFMA.FTZ R5, R4, UR5, R105 ;  /* 0x0000000504057c23 */ /* 0x000fe20008010069 */
[----:B------:R-:W-:Y:S01]  /*c980*/  ISETP.GE.AND P3, PT, R117, R2, PT ;  /* 0x000000027500720c */ /* 0x000fe20003f66270 */
[----:B------:R-:W-:Y:S01]  /*c990*/  IMAD.U32 R105, RZ, RZ, UR4 ;  /* 0x00000004ff697e24 */ /* 0x000fe2000f8e00ff */
[----:B------:R-:W-:-:S02]  /*c9a0*/  LOP3.LUT R27, R27, 0x58, R214, 0xfe, !PT ;  /* 0x000000581b1b7812 */ /* 0x000fc400078efed6 */
[--C-:B------:R-:W-:Y:S02]  /*c9b0*/  LOP3.LUT R159, R159, 0x49, R214.reuse, 0xfe, !PT ;  /* 0x000000499f9f7812 */ /* 0x100fe400078efed6 */
[----:B------:R-:W-:Y:S02]  /*c9c0*/  LOP3.LUT R29, R29, 0x50, R214, 0xfe, !PT ;  /* 0x000000501d1d7812 */ /* 0x000fe400078efed6 */
[----:B------:R-:W-:Y:S02]  /*c9d0*/  FSEL R113, R113, -INF , !P3 ;  /* 0xff80000071717808 */ /* 0x000fe40005800000 */
[----:B------:R-:W-:Y:S02]  /*c9e0*/  ISETP.GE.AND P3, PT, R27, R2, PT ;  /* 0x000000021b00720c */ /* 0x000fe40003f66270 */
[----:B------:R-:W-:Y:S02]  /*c9f0*/  FSEL R117, R116, -INF , !P6 ;  /* 0xff80000074757808 */ /* 0x000fe40007000000 */
[----:B------:R-:W-:-:S02]  /*ca00*/  FSEL R31, R31, -INF , !P2 ;  /* 0xff8000001f1f7808 */ /* 0x000fc40005000000 */
[----:B------:R-:W-:Y:S02]  /*ca10*/  LOP3.LUT R105, R105, 0x59, R214, 0xfe, !PT ;  /* 0x0000005969697812 */ /* 0x000fe400078efed6 */
[----:B------:R-:W-:Y:S02]  /*ca20*/  I2FP.F32.S32 R27, R27 ;  /* 0x0000001b001b7245 */ /* 0x000fe40000201400 */
[-C--:B------:R-:W-:Y:S02]  /*ca30*/  ISETP.GE.AND P6, PT, R159, R2.reuse, PT ;  /* 0x000000029f00720c */ /* 0x080fe40003fc6270 */
[----:B------:R-:W-:Y:S01]  /*ca40*/  I2FP.F32.S32 R8, R159 ;  /* 0x0000009f00087245 */ /* 0x000fe20000201400 */
[----:B------:R-:W-:Y:S01]  /*ca50*/  IMAD.U32 R159, RZ, RZ, UR4 ;  /* 0x00000004ff9f7e24 */ /* 0x000fe2000f8e00ff */
[----:B------:R-:W-:Y:S01]  /*ca60*/  ISETP.GE.AND P2, PT, R29, R2, PT ;  /* 0x000000021d00720c */ /* 0x000fe20003f46270 */
[----:B------:R-:W-:Y:S01]  /*ca70*/  FFMA.FTZ R100, R27, UR5, R100 ;  /* 0x000000051b647c23 */ /* 0x000fe20008010064 */
[----:B------:R-:W-:Y:S01]  /*ca80*/  I2FP.F32.S32 R29, R29 ;  /* 0x0000001d001d7245 */ /* 0x000fe20000201400 */
[----:B------:R-:W-:Y:S01]  /*ca90*/  FFMA.FTZ R8, R8, UR5, R109 ;  /* 0x0000000508087c23 */ /* 0x000fe2000801006d */
[----:B------:R-:W-:-:S02]  /*caa0*/  I2FP.F32.S32 R4, R105 ;  /* 0x0000006900047245 */ /* 0x000fc40000201400 */
[----:B------:R-:W-:Y:S01]  /*cab0*/  LOP3.LUT R159, R159, 0x8, R214, 0xfe, !PT ;  /* 0x000000089f9f7812 */ /* 0x000fe200078efed6 */
        /* <DEDUP_REMOVED lines=8> */
[----:B------:R-:W-:Y:S02]  /*cb40*/  FSEL R105, R8, -INF , !P6 ;  /* 0xff80000008697808 */ /* 0x000fe40007000000 */
[----:B------:R-:W-:Y:S02]  /*cb50*/  FSEL R29, R29, -INF , !P2 ;  /* 0xff8000001d1d7808 */ /* 0x000fe40005000000 */
[----:B------:R-:W-:Y:S02]  /*cb60*/  FSEL R5, R5, -INF , !P4 ;  /* 0xff80000005057808 */ /* 0x000fe40006000000 */
[----:B------:R-:W-:Y:S02]  /*cb70*/  I2FP.F32.S32 R159, R159 ;  /* 0x0000009f009f7245 */ /* 0x000fe40000201400 */
[----:B------:R-:W-:-:S02]  /*cb80*/  ISETP.GE.AND P6, PT, R187, R2, PT ;  /* 0x00000002bb00720c */ /* 0x000fc40003fc6270 */
[-C--:B------:R-:W-:Y:S01]  /*cb90*/  ISETP.GE.AND P2, PT, R193, R2.reuse, PT ;  /* 0x00000002c100720c */ /* 0x080fe20003f46270 */
[----:B------:R-:W-:Y:S01]  /*cba0*/  FFMA.FTZ R22, R159, UR5, R14 ;  /* 0x000000059f167c23 */ /* 0x000fe2000801000e */
[----:B------:R-:W-:Y:S01]  /*cbb0*/  ISETP.GE.AND P4, PT, R185, R2, PT ;  /* 0x00000002b900720c */ /* 0x000fe20003f86270 */
[----:B------:R-:W-:Y:S01]  /*cbc0*/  IMAD.U32 R159, RZ, RZ, UR4 ;  /* 0x00000004ff9f7e24 */ /* 0x000fe2000f8e00ff */
[----:B------:R-:W-:Y:S02]  /*cbd0*/  I2FP.F32.S32 R2, R191 ;  /* 0x000000bf00027245 */ /* 0x000fe40000201400 */
[----:B------:R-:W-:Y:S02]  /*cbe0*/  I2FP.F32.S32 R187, R187 ;  /* 0x000000bb00bb7245 */ /* 0x000fe40000201400 */
[----:B------:R-:W-:Y:S01]  /*cbf0*/  FSEL R27, R27, -INF , !P5 ;  /* 0xff8000001b1b7808 */ /* 0x000fe20006800000 */
[----:B------:R-:W-:Y:S01]  /*cc00*/  FFMA.FTZ R14, R2, UR5, R15 ;  /* 0x00000005020e7c23 */ /* 0x000fe2000801000f */
[----:B------:R-:W-:Y:S01]  /*cc10*/  ISETP.GE.AND P5, PT, R191, R0, PT ;  /* 0x00000000bf00720c */ /* 0x000fe20003fa6270 */
[----:B------:R-:W-:Y:S01]  /*cc20*/  IMAD.U32 R191, RZ, RZ, UR4 ;  /* 0x00000004ffbf7e24 */ /* 0x000fe2000f8e00ff */
[----:B------:R-:W-:Y:S01]  /*cc30*/  I2FP.F32.S32 R4, R193 ;  /* 0x000000c100047245 */ /* 0x000fe20000201400 */
[----:B------:R-:W-:Y:S01]  /*cc40*/  FFMA.FTZ R96, R187, UR5, R96 ;  /* 0x00000005bb607c23 */ /* 0x000fe20008010060 */
[----:B------:R-:W-:Y:S01]  /*cc50*/  I2FP.F32.S32 R185, R185 ;  /* 0x000000b900b97245 */ /* 0x000fe20000201400 */
[----:B------:R-:W-:Y:S01]  /*cc60*/  IMAD.U32 R15, RZ, RZ, UR4 ;  /* 0x00000004ff0f7e24 */ /* 0x000fe2000f8e00ff */
[----:B------:R-:W-:Y:S01]  /*cc70*/  LOP3.LUT R191, R191, 0x10, R214, 0xfe, !PT ;  /* 0x00000010bfbf7812 */ /* 0x000fe200078efed6 */
[----:B------:R-:W-:-:S02]  /*cc80*/  IMAD.U32 R187, RZ, RZ, UR4 ;  /* 0x00000004ffbb7e24 */ /* 0x000fc4000f8e00ff */
[----:B------:R-:W-:Y:S01]  /*cc90*/  FFMA.FTZ R97, R4, UR5, R97 ;  /* 0x0000000504617c23 */ /* 0x000fe20008010061 */
[----:B------:R-:W-:Y:S01]  /*cca0*/  LOP3.LUT R159, R159, 0x20, R214, 0xfe, !PT ;  /* 0x000000209f9f7812 */ /* 0x000fe200078efed6 */
[----:B------:R-:W-:Y:S01]  /*ccb0*/  FFMA.FTZ R92, R185, UR5, R92 ;  /* 0x00000005b95c7c23 */ /* 0x000fe2000801005c */
[--C-:B------:R-:W-:Y:S01]  /*ccc0*/  LOP3.LUT R15, R15, 0x11, R214.reuse, 0xfe, !PT ;  /* 0x000000110f0f7812 */ /* 0x100fe200078efed6 */
[----:B------:R-:W-:Y:S01]  /*ccd0*/  IMAD.U32 R193, RZ, RZ, UR4 ;  /* 0x00000004ffc17e24 */ /* 0x000fe2000f8e00ff */
[----:B------:R-:W-:Y:S02]  /*cce0*/  FSEL R185, R96, -INF , !P6 ;  /* 0xff80000060b97808 */ /* 0x000fe40007000000 */
[----:B------:R-:W-:Y:S02]  /*ccf0*/  ISETP.GE.AND P6, PT, R191, R0, PT ;  /* 0x00000000bf00720c */ /* 0x000fe40003fc6270 */
[----:B------:R-:W-:Y:S02]  /*cd00*/  FSEL R14, R14, -INF , !P5 ;  /* 0xff8000000e0e7808 */ /* 0x000fe40006800000 */
[----:B------:R-:W-:-:S02]  /*cd10*/  LOP3.LUT R187, R187, 0x18, R214, 0xfe, !PT ;  /* 0x00000018bbbb7812 */ /* 0x000fc400078efed6 */
[----:B------:R-:W-:Y:S02]  /*cd20*/  I2FP.F32.S32 R191, R191 ;  /* 0x000000bf00bf7245 */ /* 0x000fe40000201400 */
[-C--:B------:R-:W-:Y:S02]  /*cd30*/  ISETP.GE.AND P5, PT, R159, R0.reuse, PT ;  /* 0x000000009f00720c */ /* 0x080fe40003fa6270 */
[----:B------:R-:W-:Y:S01]  /*cd40*/  FSEL R97, R97, -INF , !P2 ;  /* 0xff80000061617808 */ /* 0x000fe20005000000 */
[----:B------:R-:W-:Y:S01]  /*cd50*/  FFMA.FTZ R128, R191, UR5, R10 ;  /* 0x00000005bf807c23 */ /* 0x000fe2000801000a */
[----:B------:R-:W-:Y:S01]  /*cd60*/  I2FP.F32.S32 R159, R159 ;  /* 0x0000009f009f7245 */ /* 0x000fe20000201400 */
[----:B------:R-:W-:Y:S01]  /*cd70*/  IMAD.U32 R191, RZ, RZ, UR4 ;  /* 0x00000004ffbf7e24 */ /* 0x000fe2000f8e00ff */
[-C--:B------:R-:W-:Y:S02]  /*cd80*/  ISETP.GE.AND P2, PT, R15, R0.reuse, PT ;  /* 0x000000000f00720c */ /* 0x080fe40003f46270 */
[----:B------:R-:W-:Y:S01]  /*cd90*/  I2FP.F32.S32 R2, R15 ;  /* 0x0000000f00027245 */ /* 0x000fe20000201400 */
[----:B------:R-:W-:Y:S01]  /*cda0*/  FFMA.FTZ R10, R159, UR5, R130 ;  /* 0x000000059f0a7c23 */ /* 0x000fe20008010082 */
[----:B------:R-:W-:Y:S01]  /*cdb0*/  FSEL R15, R92, -INF , !P4 ;  /* 0xff8000005c0f7808 */ /* 0x000fe20006000000 */
[----:B------:R-:W-:Y:S01]  /*cdc0*/  IMAD.U32 R159, RZ, RZ, UR4 ;  /* 0x00000004ff9f7e24 */ /* 0x000fe2000f8e00ff */
[----:B------:R-:W-:Y:S01]  /*cdd0*/  LOP3.LUT R193, R193, 0x19, R214, 0xfe, !PT ;  /* 0x00000019c1c17812 */ /* 0x000fe200078efed6 */
[----:B------:R-:W-:Y:S01]  /*cde0*/  FFMA.FTZ R11, R2, UR5, R11 ;  /* 0x00000005020b7c23 */ /* 0x000fe2000801000b */
[----:B------:R-:W-:-:S02]  /*cdf0*/  ISETP.GE.AND P4, PT, R187, R0, PT ;  /* 0x00000000bb00720c */ /* 0x000fc40003f86270 */
[----:B------:R-:W-:Y:S02]  /*ce00*/  I2FP.F32.S32 R187, R187 ;  /* 0x000000bb00bb7245 */ /* 0x000fe40000201400 */
[----:B------:R-:W-:Y:S02]  /*ce10*/  I2FP.F32.S32 R20, R193 ;  /* 0x000000c100147245 */ /* 0x000fe40000201400 */
[----:B------:R-:W-:Y:S01]  /*ce20*/  FSEL R22, R22, -INF , !P3 ;  /* 0xff80000016167808 */ /* 0x000fe20005800000 */
[----:B------:R-:W-:Y:S01]  /*ce30*/  FFMA.FTZ R6, R187, UR5, R6 ;  /* 0x00000005bb067c23 */ /* 0x000fe20008010006 */
[----:B------:R-:W-:Y:S01]  /*ce40*/  ISETP.GE.AND P3, PT, R193, R0, PT ;  /* 0x00000000c100720c */ /* 0x000fe20003f66270 */
[----:B------:R-:W-:Y:S01]  /*ce50*/  IMAD.U32 R193, RZ, RZ, UR4 ;  /* 0x00000004ffc17e24 */ /* 0x000fe2000f8e00ff */
[--C-:B------:R-:W-:Y:S01]  /*ce60*/  LOP3.LUT R159, R159, 0x31, R214.reuse, 0xfe, !PT ;  /* 0x000000319f9f7812 */ /* 0x100fe200078efed6 */
[----:B------:R-:W-:Y:S01]  /*ce70*/  FFMA.FTZ R20, R20, UR5, R7 ;  /* 0x0000000514147c23 */ /* 0x000fe20008010007 */
[----:B------:R-:W-:Y:S01]  /*ce80*/  IMAD.U32 R187, RZ, RZ, UR4 ;  /* 0x00000004ffbb7e24 */ /* 0x000fe2000f8e00ff */
[----:B------:R-:W-:Y:S01]  /*ce90*/  LOP3.LUT R191, R191, 0x28, R214, 0xfe, !PT ;  /* 0x00000028bfbf7812 */ /* 0x000fe200078efed6 */
[----:B------:R-:W-:Y:S01]  /*cea0*/  IMAD.U32 R7, RZ, RZ, UR4 ;  /* 0x00000004ff077e24 */ /* 0x000fe2000f8e00ff */
[----:B------:R-:W-:-:S02]  /*ceb0*/  FSEL R26, R6, -INF , !P4 ;  /* 0xff800000061a7808 */ /* 0x000fc40006000000 */
[--C-:B------:R-:W-:Y:S02]  /*cec0*/  LOP3.LUT R193, R193, 0x21, R214.reuse, 0xfe, !PT ;  /* 0x00000021c1c17812 */ /* 0x100fe400078efed6 */
[----:B------:R-:W-:Y:S02]  /*ced0*/  I2FP.F32.S32 R6, R159 ;  /* 0x0000009f00067245 */ /* 0x000fe40000201400 */
[----:B------:R-:W-:Y:S02]  /*cee0*/  FSEL R34, R11, -INF , !P2 ;  /* 0xff8000000b227808 */ /* 0x000fe40005000000 */
[--C-:B------:R-:W-:Y:S01]  /*cef0*/  LOP3.LUT R187, R187, 0x29, R214.reuse, 0xfe, !PT ;  /* 0x00000029bbbb7812 */ /* 0x100fe200078efed6 */
[----:B------:R-:W-:Y:S01]  /*cf00*/  FFMA.FTZ R6, R6, UR5, R123 ;  /* 0x0000000506067c23 */ /* 0x000fe2000801007b */
[----:B------:R-:W-:Y:S01]  /*cf10*/  LOP3.LUT R7, R7, 0x30, R214, 0xfe, !PT ;  /* 0x0000003007077812 */ /* 0x000fe200078efed6 */
[----:B------:R-:W-:Y:S01]  /*cf20*/  IMAD.U32 R123, RZ, RZ, UR4 ;  /* 0x00000004ff7b7e24 */ /* 0x000fe2000f8e00ff */
[----:B------:R-:W-:-:S02]  /*cf30*/  I2FP.F32.S32 R11, R191 ;  /* 0x000000bf000b7245 */ /* 0x000fc40000201400 */
[----:B------:R-:W-:Y:S02]  /*cf40*/  I2FP.F32.S32 R2, R193 ;  /* 0x000000c100027245 */ /* 0x000fe40000201400 */
[----:B------:R-:W-:Y:S01]  /*cf50*/  FSEL R20, R20, -INF , !P3 ;  /* 0xff80000014147808 */ /* 0x000fe20005800000 */
[----:B------:R-:W-:Y:S01]  /*cf60*/  FFMA.FTZ R30, R11, UR5, R126 ;  /* 0x000000050b1e7c23 */ /* 0x000fe2000801007e */
[----:B------:R-:W-:Y:S01]  /*cf70*/  I2FP.F32.S32 R24, R187 ;  /* 0x000000bb00187245 */ /* 0x000fe20000201400 */
[----:B------:R-:W-:Y:S01]  /*cf80*/  FFMA.FTZ R131, R2, UR5, R131 ;  /* 0x0000000502837c23 */ /* 0x000fe20008010083 */
[-C--:B------:R-:W-:Y:S01]  /*cf90*/  ISETP.GE.AND P3, PT, R7, R0.reuse, PT ;  /* 0x000000000700720c */ /* 0x080fe20003f66270 */
[----:B------:R-:W-:Y:S01]  /*cfa0*/  IMAD.U32 R11, RZ, RZ, UR4 ;  /* 0x00000004ff0b7e24 */ /* 0x000fe2000f8e00ff */
[----:B------:R-:W-:Y:S01]  /*cfb0*/  I2FP.F32.S32 R7, R7 ;  /* 0x0000000700077245 */ /* 0x000fe20000201400 */
[----:B------:R-:W-:Y:S01]  /*cfc0*/  FFMA.FTZ R24, R24, UR5, R127 ;  /* 0x0000000518187c23 */ /* 0x000fe2000801007f */
[----:B------:R-:W-:Y:S01]  /*cfd0*/  FSEL R128, R128, -INF , !P6 ;  /* 0xff80000080807808 */ /* 0x000fe20007000000 */
[----:B------:R-:W-:Y:S01]  /*cfe0*/  IMAD.U32 R127, RZ, RZ, UR4 ;  /* 0x00000004ff7f7e24 */ /* 0x000fe2000f8e00ff */
[----:B------:R-:W-:Y:S01]  /*cff0*/  ISETP.GE.AND P6, PT, R193, R0, PT ;  /* 0x00000000c100720c */ /* 0x000fe20003fc6270 */
[----:B------:R-:W-:Y:S01]  /*d000*/  FFMA.FTZ R16, R7, UR5, R122 ;  /* 0x0000000507107c23 */ /* 0x000fe2000801007a */
[----:B------:R-:W-:Y:S01]  /*d010*/  LOP3.LUT R123, R123, 0x38, R214, 0xfe, !PT ;  /* 0x000000387b7b7812 */ /* 0x000fe200078efed6 */
[----:B------:R-:W-:Y:S01]  /*d020*/  IMAD.U32 R7, RZ, RZ, UR4 ;  /* 0x00000004ff077e24 */ /* 0x000fe2000f8e00ff */
[----:B------:R-:W-:-:S02]  /*d030*/  FSEL R10, R10, -INF , !P5 ;  /* 0xff8000000a0a7808 */ /* 0x000fc40006800000 */
[-C--:B------:R-:W-:Y:S02]  /*d040*/  ISETP.GE.AND P4, PT, R187, R0.reuse, PT ;  /* 0x00000000bb00720c */ /* 0x080fe40003f86270 */
[-C--:B------:R-:W-:Y:S01]  /*d050*/  ISETP.GE.AND P5, PT, R159, R0.reuse, PT ;  /* 0x000000009f00720c */ /* 0x080fe20003fa6270 */
[----:B------:R-:W-:Y:S01]  /*d060*/  IMAD.U32 R159, RZ, RZ, UR4 ;  /* 0x00000004ff9f7e24 */ /* 0x000fe2000f8e00ff */
[----:B------:R-:W-:Y:S02]  /*d070*/  LOP3.LUT R11, R11, 0x40, R214, 0xfe, !PT ;  /* 0x000000400b0b7812 */ /* 0x000fe400078efed6 */
[----:B------:R-:W-:Y:S02]  /*d080*/  FSEL R122, R131, -INF , !P6 ;  /* 0xff800000837a7808 */ /* 0x000fe40007000000 */
[----:B------:R-:W-:Y:S02]  /*d090*/  ISETP.GE.AND P6, PT, R123, R0, PT ;  /* 0x000000007b00720c */ /* 0x000fe40003fc6270 */
[----:B------:R-:W-:-:S02]  /*d0a0*/  I2FP.F32.S32 R123, R123 ;  /* 0x0000007b007b7245 */ /* 0x000fc40000201400 */
[----:B------:R-:W-:Y:S02]  /*d0b0*/  FSEL R24, R24, -INF , !P4 ;  /* 0xff80000018187808 */ /* 0x000fe40006000000 */
[-C--:B------:R-:W-:Y:S01]  /*d0c0*/  ISETP.GE.AND P4, PT, R11, R0.reuse, PT ;  /* 0x000000000b00720c */ /* 0x080fe20003f86270 */
[----:B------:R-:W-:Y:S01]  /*d0d0*/  FFMA.FTZ R8, R123, UR5, R118 ;  /* 0x000000057b087c23 */ /* 0x000fe20008010076 */
[----:B------:R-:W-:Y:S01]  /*d0e0*/  LOP3.LUT R159, R159, 0x39, R214, 0xfe, !PT ;  /* 0x000000399f9f7812 */ /* 0x000fe200078efed6 */
[----:B------:R-:W-:Y:S01]  /*d0f0*/  IMAD.U32 R123, RZ, RZ, UR4 ;  /* 0x00000004ff7b7e24 */ /* 0x000fe2000f8e00ff */
[----:B------:R-:W-:Y:S02]  /*d100*/  I2FP.F32.S32 R11, R11 ;  /* 0x0000000b000b7245 */ /* 0x000fe40000201400 */
[----:B------:R-:W-:Y:S02]  /*d110*/  I2FP.F32.S32 R4, R159 ;  /* 0x0000009f00047245 */ /* 0x000fe40000201400 */
[----:B------:R-:W-:Y:S01]  /*d120*/  ISETP.GE.AND P2, PT, R191, R0, PT ;  /* 0x00000000bf00720c */ /* 0x000fe20003f46270 */
[----:B------:R-:W-:Y:S01]  /*d130*/  FFMA.FTZ R12, R11, UR5, R114 ;  /* 0x000000050b0c7c23 */ /* 0x000fe20008010072 */
[----:B------:R-:W-:Y:S01]  /*d140*/  IMAD.U32 R11, RZ, RZ, UR4 ;  /* 0x00000004ff0b7e24 */ /* 0x000fe2000f8e00ff */
[--C-:B------:R-:W-:Y:S01]  /*d150*/  LOP3.LUT R7, R7, 0x48, R214.reuse, 0xfe, !PT ;  /* 0x0000004807077812 */ /* 0x100fe200078efed6 */
[----:B------:R-:W-:Y:S01]  /*d160*/  FFMA.FTZ R4, R4, UR5, R119 ;  /* 0x0000000504047c23 */ /* 0x000fe20008010077 */
[--C-:B------:R-:W-:Y:S01]  /*d170*/  LOP3.LUT R123, R123, 0x49, R214.reuse, 0xfe, !PT ;  /* 0x000000497b7b7812 */ /* 0x100fe200078efed6 */
[----:B------:R-:W-:Y:S01]  /*d180*/  IMAD.U32 R119, RZ, RZ, UR4 ;  /* 0x00000004ff777e24 */ /* 0x000fe2000f8e00ff */
[----:B------:R-:W-:-:S02]  /*d190*/  LOP3.LUT R127, R127, 0x41, R214, 0xfe, !PT ;  /* 0x000000417f7f7812 */ /* 0x000fc400078efed6 */
[----:B------:R-:W-:Y:S02]  /*d1a0*/  FSEL R30, R30, -INF , !P2 ;  /* 0xff8000001e1e7808 */ /* 0x000fe40005000000 */
[-C--:B------:R-:W-:Y:S02]  /*d1b0*/  ISETP.GE.AND P2, PT, R159, R0.reuse, PT ;  /* 0x000000009f00720c */ /* 0x080fe40003f46270 */
[----:B------:R-:W-:Y:S02]  /*d1c0*/  FSEL R6, R6, -INF , !P5 ;  /* 0xff80000006067808 */ /* 0x000fe40006800000 */
[----:B------:R-:W-:Y:S02]  /*d1d0*/  ISETP.GE.AND P5, PT, R7, R0, PT ;  /* 0x000000000700720c */ /* 0x000fe40003fa6270 */
[----:B------:R-:W-:Y:S02]  /*d1e0*/  LOP3.LUT R11, R11, 0x50, R214, 0xfe, !PT ;  /* 0x000000500b0b7812 */ /* 0x000fe400078efed6 */
[----:B------:R-:W-:-:S02]  /*d1f0*/  I2FP.F32.S32 R7, R7 ;  /* 0x0000000700077245 */ /* 0x000fc40000201400 */
[----:B------:R-:W-:Y:S02]  /*d200*/  I2FP.F32.S32 R180, R123 ;  /* 0x0000007b00b47245 */ /* 0x000fe40000201400 */
[----:B------:R-:W-:Y:S01]  /*d210*/  I2FP.F32.S32 R28, R127 ;  /* 0x0000007f001c7245 */ /* 0x000fe20000201400 */
[----:B------:R-:W-:Y:S01]  /*d220*/  FFMA.FTZ R32, R7, UR5, R110 ;  /* 0x0000000507207c23 */ /* 0x000fe2000801006e */
[----:B------:R-:W-:Y:S01]  /*d230*/  FSEL R4, R4, -INF , !P2 ;  /* 0xff80000004047808 */ /* 0x000fe20005000000 */
[----:B------:R-:W-:Y:S01]  /*d240*/  FFMA.FTZ R180, R180, UR5, R111 ;  /* 0x00000005b4b47c23 */ /* 0x000fe2000801006f */
[-C--:B------:R-:W-:Y:S01]  /*d250*/  ISETP.GE.AND P2, PT, R11, R0.reuse, PT ;  /* 0x000000000b00720c */ /* 0x080fe20003f46270 */
[----:B------:R-:W-:Y:S01]  /*d260*/  FFMA.FTZ R28, R28, UR5, R115 ;  /* 0x000000051c1c7c23 */ /* 0x000fe20008010073 */
[----:B------:R-:W-:Y:S01]  /*d270*/  I2FP.F32.S32 R11, R11 ;  /* 0x0000000b000b7245 */ /* 0x000fe20000201400 */
[----:B------:R-:W-:Y:S01]  /*d280*/  IMAD.U32 R7, RZ, RZ, UR4 ;  /* 0x00000004ff077e24 */ /* 0x000fe2000f8e00ff */
[----:B------:R-:W-:Y:S01]  /*d290*/  FSEL R16, R16, -INF , !P3 ;  /* 0xff80000010107808 */ /* 0x000fe20005800000 */
[----:B------:R-:W-:Y:S01]  /*d2a0*/  IMAD.U32 R111, RZ, RZ, UR4 ;  /* 0x00000004ff6f7e24 */ /* 0x000fe2000f8e00ff */
[----:B------:R-:W-:Y:S01]  /*d2b0*/  ISETP.GE.AND P3, PT, R127, R0, PT ;  /* 0x000000007f00720c */ /* 0x000fe20003f66270 */
[----:B------:R-:W-:-:S02]  /*d2c0*/  IMAD.U32 R115, RZ, RZ, UR4 ;  /* 0x00000004ff737e24 */ /* 0x000fc4000f8e00ff */
[----:B------:R-:W-:Y:S01]  /*d2d0*/  FFMA.FTZ R106, R11, UR5, R106 ;  /* 0x000000050b6a7c23 */ /* 0x000fe2000801006a */
[--C-:B------:R-:W-:Y:S02]  /*d2e0*/  LOP3.LUT R7, R7, 0x58, R214.reuse, 0xfe, !PT ;  /* 0x0000005807077812 */ /* 0x100fe400078efed6 */
[--C-:B------:R-:W-:Y:S02]  /*d2f0*/  LOP3.LUT R111, R111, 0x60, R214.reuse, 0xfe, !PT ;  /* 0x000000606f6f7812 */ /* 0x100fe400078efed6 */
[--C-:B------:R-:W-:Y:S02]  /*d300*/  LOP3.LUT R119, R119, 0x51, R214.reuse, 0xfe, !PT ;  /* 0x0000005177777812 */ /* 0x100fe400078efed6 */
[----:B------:R-:W-:Y:S02]  /*d310*/  LOP3.LUT R115, R115, 0x59, R214, 0xfe, !PT ;  /* 0x0000005973737812 */ /* 0x000fe400078efed6 */
[----:B------:R-:W-:Y:S02]  /*d320*/  FSEL R28, R28, -INF , !P3 ;  /* 0xff8000001c1c7808 */ /* 0x000fe40005800000 */
[----:B------:R-:W-:-:S02]  /*d330*/  FSEL R178, R106, -INF , !P2 ;  /* 0xff8000006ab27808 */ /* 0x000fc40005000000 */
[-C--:B------:R-:W-:Y:S02]  /*d340*/  ISETP.GE.AND P3, PT, R7, R0.reuse, PT ;  /* 0x000000000700720c */ /* 0x080fe40003f66270 */
[----:B------:R-:W-:Y:S02]  /*d350*/  ISETP.GE.AND P2, PT, R111, R0, PT ;  /* 0x000000006f00720c */ /* 0x000fe40003f46270 */
[----:B------:R-:W-:Y:S02]  /*d360*/  I2FP.F32.S32 R152, R119 ;  /* 0x0000007700987245 */ /* 0x000fe40000201400 */
[----:B------:R-:W-:Y:S02]  /*d370*/  I2FP.F32.S32 R7, R7 ;  /* 0x0000000700077245 */ /* 0x000fe40000201400 */
[----:B------:R-:W-:Y:S01]  /*d380*/  I2FP.F32.S32 R156, R115 ;  /* 0x00000073009c7245 */ /* 0x000fe20000201400 */
[----:B------:R-:W-:Y:S01]  /*d390*/  FFMA.FTZ R152, R152, UR5, R107 ;  /* 0x0000000598987c23 */ /* 0x000fe2000801006b */
[----:B------:R-:W-:Y:S01]  /*d3a0*/  I2FP.F32.S32 R111, R111 ;  /* 0x0000006f006f7245 */ /* 0x000fe20000201400 */
[----:B------:R-:W-:Y:S01]  /*d3b0*/  FFMA.FTZ R102, R7, UR5, R102 ;  /* 0x0000000507667c23 */ /* 0x000fe20008010066 */
[----:B------:R-:W-:-:S02]  /*d3c0*/  IMAD.U32 R107, RZ, RZ, UR4 ;  /* 0x00000004ff6b7e24 */ /* 0x000fc4000f8e00ff */
[----:B------:R-:W-:Y:S01]  /*d3d0*/  FFMA.FTZ R156, R156, UR5, R103 ;  /* 0x000000059c9c7c23 */ /* 0x000fe20008010067 */
[----:B------:R-:W-:Y:S02]  /*d3e0*/  IMAD.U32 R103, RZ, RZ, UR4 ;  /* 0x00000004ff677e24 */ /* 0x000fe4000f8e00ff */
[----:B------:R-:W-:Y:S01]  /*d3f0*/  FFMA.FTZ R98, R111, UR5, R98 ;  /* 0x000000056f627c23 */ /* 0x000fe20008010062 */
[----:B------:R-:W-:Y:S01]  /*d400*/  IMAD.U32 R7, RZ, RZ, UR4 ;  /* 0x00000004ff077e24 */ /* 0x000fe2000f8e00ff */
[----:B------:R-:W-:Y:S02]  /*d410*/  FSEL R8, R8, -INF , !P6 ;  /* 0xff80000008087808 */ /* 0x000fe40007000000 */
[----:B------:R-:W-:Y:S02]  /*d420*/  FSEL R12, R12, -INF , !P4 ;  /* 0xff8000000c0c7808 */ /* 0x000fe40006000000 */
[----:B------:R-:W-:Y:S02]  /*d430*/  FSEL R32, R32, -INF , !P5 ;  /* 0xff80000020207808 */ /* 0x000fe40006800000 */
[----:B------:R-:W-:-:S02]  /*d440*/  ISETP.GE.AND P6, PT, R123, R0, PT ;  /* 0x000000007b00720c */ /* 0x000fc40003fc6270 */
[-C--:B------:R-:W-:Y:S02]  /*d450*/  ISETP.GE.AND P4, PT, R119, R0.reuse, PT ;  /* 0x000000007700720c */ /* 0x080fe40003f86270 */
[----:B------:R-:W-:Y:S02]  /*d460*/  ISETP.GE.AND P5, PT, R115, R0, PT ;  /* 0x000000007300720c */ /* 0x000fe40003fa6270 */
[----:B------:R-:W-:Y:S02]  /*d470*/  FSEL R174, R98, -INF , !P2 ;  /* 0xff80000062ae7808 */ /* 0x000fe40005000000 */
[----:B------:R-:W-:Y:S02]  /*d480*/  LOP3.LUT R11, R214, UR4, RZ, 0xfc, !PT ;  /* 0x00000004d60b7c12 */ /* 0x000fe4000f8efcff */
        /* <DEDUP_REMOVED lines=43> */
[----:B------:R-:W-:-:S05]  /*d740*/  IADD3 R19, -R62, RZ, RZ ;  /* 0x000000ff3e137210 */ /* 0x000fca0007ffe1ff */
[----:B------:R-:W-:Y:S02]  /*d750*/  IMAD R99, R2, R19, R99 ;  /* 0x0000001302637224 */ /* 0x000fe400078e0263 */
[----:B------:R-:W-:-:S03]  /*d760*/  IMAD.MOV R19, RZ, RZ, -R0 ;  /* 0x000000ffff137224 */ /* 0x000fc600078e0a00 */
[C---:B------:R-:W-:Y:S01]  /*d770*/  ISETP.GT.U32.AND P5, PT, R2.reuse, R99, PT ;  /* 0x000000630200720c */ /* 0x040fe20003fa4070 */
[----:B------:R-:W-:-:S05]  /*d780*/  IMAD R11, R2, R19, R11 ;  /* 0x00000013020b7224 */ /* 0x000fca00078e020b */
[----:B------:R-:W-:-:S07]  /*d790*/  ISETP.GT.U32.AND P4, PT, R2, R11, PT ;  /* 0x0000000b0200720c */ /* 0x000fce0003f84070 */
[-C--:B------:R-:W-:Y:S02]  /*d7a0*/  @!P5 IADD3 R99, R99, -R2.reuse, RZ ;  /* 0x800000026363d210 */ /* 0x080fe40007ffe0ff */
[----:B------:R-:W-:Y:S02]  /*d7b0*/  @!P5 IADD3 R62, R62, 0x1, RZ ;  /* 0x000000013e3ed810 */ /* 0x000fe40007ffe0ff */
[-C--:B------:R-:W-:Y:S02]  /*d7c0*/  ISETP.GE.U32.AND P3, PT, R99, R2.reuse, PT ;  /* 0x000000026300720c */ /* 0x080fe40003f66070 */
[----:B------:R-:W-:Y:S01]  /*d7d0*/  @!P4 IMAD.IADD R11, R11, 0x1, -R2 ;  /* 0x000000010b0bc824 */ /* 0x000fe200078e0a02 */
[----:B------:R-:W-:Y:S02]  /*d7e0*/  @!P4 IADD3 R0, R0, 0x1, RZ ;  /* 0x000000010000c810 */ /* 0x000fe40007ffe0ff */
[----:B------:R-:W-:Y:S02]  /*d7f0*/  ISETP.NE.AND P4, PT, R7, RZ, PT ;  /* 0x000000ff0700720c */ /* 0x000fe40003f85270 */
[----:B------:R-:W-:-:S02]  /*d800*/  ISETP.GE.U32.AND P6, PT, R11, R2, PT ;  /* 0x000000020b00720c */ /* 0x000fc40003fc6070 */
[C---:B------:R-:W-:Y:S02]  /*d810*/  LOP3.LUT R11, R7.reuse, UR4, RZ, 0x3c, !PT ;  /* 0x00000004070b7c12 */ /* 0x040fe4000f8e3cff */
[----:B------:R-:W-:Y:S02]  /*d820*/  LOP3.LUT R2, R7, UR11, RZ, 0x3c, !PT ;  /* 0x0000000b07027c12 */ /* 0x000fe4000f8e3cff */
[----:B------:R-:W-:Y:S01]  /*d830*/  ISETP.GE.AND P5, PT, R11, RZ, PT ;  /* 0x000000ff0b00720c */ /* 0x000fe20003fa6270 */
[----:B------:R-:W-:Y:S01]  /*d840*/  @P3 VIADD R62, R62, 0x1 ;  /* 0x000000013e3e3836 */ /* 0x000fe20000000000 */
[----:B------:R-:W-:-:S05]  /*d850*/  ISETP.GE.AND P3, PT, R2, RZ, PT ;  /* 0x000000ff0200720c */ /* 0x000fca0003f66270 */
[----:B------:R-:W-:-:S05]  /*d860*/  @P6 VIADD R0, R0, 0x1 ;  /* 0x0000000100006836 */ /* 0x000fca0000000000 */
[----:B------:R-:W-:Y:S01]  /*d870*/  MOV R11, R0 ;  /* 0x00000000000b7202 */ /* 0x000fe20000000f00 */
[----:B------:R-:W-:Y:S01]  /*d880*/  @!P5 IMAD.MOV R62, RZ, RZ, -R62 ;  /* 0x000000ffff3ed224 */ /* 0x000fe200078e0a3e */
[----:B------:R-:W-:Y:S02]  /*d890*/  LOP3.LUT R0, RZ, R7, RZ, 0x33, !PT ;  /* 0x00000007ff007212 */ /* 0x000fe400078e33ff */
        /* <DEDUP_REMOVED lines=22> */
.L_x_2378:
[----:B------:R-:W-:-:S04]  /*da00*/  ULEA UR11, -UR8, URZ, 0x8 ;  /* 0x0000003f080b7291 */ /* 0x000fc8000f8e413f */
[----:B------:R-:W-:Y:S02]  /*da10*/  USHF.R.S32.HI UR4, URZ, 0x1f, UR11 ;  /* 0x0000001f3f047899 */ /* 0x000fe4000801140b */
[----:B------:R-:W-:-:S04]  /*da20*/  MOV R7, UR11 ;  /* 0x0000000b00077c02 */ /* 0x000fc80008000f00 */
[----:B------:R-:W-:-:S07]  /*da30*/  MOV R62, UR4 ;  /* 0x00000004003e7c02 */ /* 0x000fce0008000f00 */
.L_x_2379:
[----:B------:R-:W-:Y:S01]  /*da40*/  IMAD.U32 R99, RZ, RZ, UR8 ;  /* 0x00000008ff637e24 */ /* 0x000fe2000f8e00ff */
[----:B------:R-:W-:Y:S01]  /*da50*/  VOTEU.ALL UP0, P0 ;  /* 0x00000000003f7886 */ /* 0x000fe20000000000 */
[----:B------:R-:W-:Y:S01]  /*da60*/  IMAD.U32 R107, RZ, RZ, UR8 ;  /* 0x00000008ff6b7e24 */ /* 0x000fe2000f8e00ff */
[----:B------:R-:W-:Y:S01]  /*da70*/  ULDC.64 UR12, c[0x0][0x218] ;  /* 0x00008600000c7ab9 */ /* 0x000fe20000000a00 */
[----:B------:R-:W-:Y:S01]  /*da80*/  IMAD.U32 R110, RZ, RZ, UR8 ;  /* 0x00000008ff6e7e24 */ /* 0x000fe2000f8e00ff */
[-C--:B------:R-:W-:Y:S01]  /*da90*/  @!P0 LEA R66, P3, R99, R188.reuse, 0x6 ;  /* 0x000000bc63428211 */ /* 0x080fe200078630ff */
[----:B------:R-:W-:Y:S01]  /*daa0*/  IMAD.U32 R19, RZ, RZ, UR8 ;  /* 0x00000008ff137e24 */ /* 0x000fe2000f8e00ff */
[----:B------:R-:W-:Y:S01]  /*dab0*/  @!P0 LEA R64, P4, R107, R188, 0x5 ;  /* 0x000000bc6b408211 */ /* 0x000fe200078828ff */
[----:B------:R-:W-:Y:S01]  /*dac0*/  IMAD.U32 R0, RZ, RZ, UR9 ;  /* 0x00000009ff007e24 */ /* 0x000fe2000f8e00ff */
[----:B------:R-:W-:Y:S01]  /*dad0*/  @!UP0 UIMAD UR11, UR9, 0x60, URZ ;  /* 0x00000060090b88a4 */ /* 0x000fe2000f8e023f */
[----:B------:R-:W-:Y:S01]  /*dae0*/  IMAD.U32 R11, RZ, RZ, UR8 ;  /* 0x00000008ff0b7e24 */ /* 0x000fe2000f8e00ff */
[----:B------:R-:W-:Y:S01]  /*daf0*/  @!UP0 UIMAD UR4, UR9, 0xa0, URZ ;  /* 0x000000a0090488a4 */ /* 0x000fe2000f8e023f */
[----:B------:R-:W-:Y:S01]  /*db00*/  IMAD.U32 R2, RZ, RZ, UR9 ;  /* 0x00000009ff027e24 */ /* 0x000fe2000f8e00ff */
[-C--:B------:R-:W-:Y:S01]  /*db10*/  @!P0 LEA.HI.X R19, R19, R189.reuse, R0, 0x6, P3 ;  /* 0x000000bd13138211 */ /* 0x080fe200018f3400 */
[----:B------:R-:W-:Y:S01]  /*db20*/  @!P0 IMAD.WIDE.U32 R110, R110, 0x60, R188 ;  /* 0x000000606e6e8825 */ /* 0x000fe200078e00bc */
[----:B------:R-:W-:Y:S01]  /*db30*/  @!P0 IADD3 R64, P3, R7, R64, RZ ;  /* 0x0000004007408210 */ /* 0x000fe20007f7e0ff */
[----:B------:R1:W-:Y:S01]  /*db40*/  @P0 STS [R218+0x1000], RZ ;  /* 0x001000ffda000388 */ /* 0x0003e20000000800 */
[-C--:B------:R-:W-:Y:S01]  /*db50*/  @!P0 LEA.HI.X R11, R11, R189.reuse, R2, 0x5, P4 ;  /* 0x000000bd0b0b8211 */ /* 0x080fe200020f2c02 */
[----:B------:R-:W-:Y:S01]  /*db60*/  IMAD.U32 R102, RZ, RZ, UR8 ;  /* 0x00000008ff667e24 */ /* 0x000fe2000f8e00ff */
[----:B------:R-:W-:Y:S01]  /*db70*/  @!P0 IADD3 R74, P5, R7, R110, RZ ;  /* 0x0000006e074a8210 */ /* 0x000fe20007fbe0ff */
[----:B------:R-:W-:Y:S01]  /*db80*/  IMAD.U32 R2, RZ, RZ, UR8 ;  /* 0x00000008ff027e24 */ /* 0x000fe2000f8e00ff */
[----:B------:R-:W-:Y:S01]  /*db90*/  @!P0 LEA R76, P4, R107, R188, 0x7 ;  /* 0x000000bc6b4c8211 */ /* 0x000fe200078838ff */
[C---:B------:R-:W-:Y:S01]  /*dba0*/  @!P0 IMAD.X R11, R62.reuse, 0x1, R11, P3 ;  /* 0x000000013e0b8824 */ /* 0x040fe200018e060b */
[----:B------:R-:W-:Y:S01]  /*dbb0*/  @!P0 IADD3.X R111, R62, UR11, R111, P5, !PT ;  /* 0x0000000b3e6f8c10 */ /* 0x000fe2000affe46f */
[----:B------:R-:W-:Y:S01]  /*dbc0*/  @!P0 IMAD.WIDE.U32 R102, R102, 0xa0, R188 ;  /* 0x000000a066668825 */ /* 0x000fe200078e00bc */
[----:B------:R-:W-:Y:S01]  /*dbd0*/  @!P0 LEA R118, P6, R64, UR12, 0x1 ;  /* 0x0000000c40768c11 */ /* 0x000fe2000f8c08ff */
[----:B------:R1:W-:Y:S01]  /*dbe0*/  @P0 STS [R218+0x1004], RZ ;  /* 0x001004ffda000388 */ /* 0x0003e20000000800 */
[C---:B------:R-:W-:Y:S01]  /*dbf0*/  @!P0 IADD3 R66, P5, R7.reuse, R66, RZ ;  /* 0x0000004207428210 */ /* 0x040fe20007fbe0ff */
[----:B------:R-:W-:Y:S01]  /*dc00*/  IMAD.U32 R98, RZ, RZ, UR8 ;  /* 0x00000008ff627e24 */ /* 0x000fe2000f8e00ff */
[----:B------:R-:W-:Y:S01]  /*dc10*/  @!P0 LEA.HI.X R107, R2, R189, R0, 0x7, P4 ;  /* 0x000000bd026b8211 */ /* 0x000fe200020f3c00 */
[----:B------:R1:W-:Y:S01]  /*dc20*/  @P0 STS.64 [R218+0x1008], RZ ;  /* 0x001008ffda000388 */ /* 0x0003e20000000a00 */
[----:B------:R-:W-:Y:S01]  /*dc30*/  @!P0 LEA.HI.X R119, R64, UR13, R11, 0x1, P6 ;  /* 0x0000000d40778c11 */ /* 0x000fe2000b0f0c0b */
[----:B------:R-:W-:Y:S01]  /*dc40*/  @!P0 IMAD.X R19, R62, 0x1, R19, P5 ;  /* 0x000000013e138824 */ /* 0x000fe200028e0613 */
[C---:B------:R-:W-:Y:S01]  /*dc50*/  @!P0 IADD3 R76, P4, R7.reuse, R76, RZ ;  /* 0x0000004c074c8210 */ /* 0x040fe20007f9e0ff */
[----:B------:R-:W-:Y:S01]  /*dc60*/  @!P0 IMAD.WIDE.U32 R98, R98, 0xc0, R188 ;  /* 0x000000c062628825 */ /* 0x000fe200078e00bc */
[C---:B------:R-:W-:Y:S01]  /*dc70*/  @!P0 IADD3 R78, P3, R7.reuse, R102, RZ ;  /* 0x00000066074e8210 */ /* 0x040fe20007f7e0ff */
[----:B------:R-:W-:Y:S01]  /*dc80*/  BSSY B0, `(.L_x_2380) ;  /* 0x0000041000007945 */ /* 0x000fe20003800000 */
[----:B------:R-:W-:Y:S01]  /*dc90*/  @!P0 LEA R130, P6, R7, R240, 0x1 ;  /* 0x000000f007828211 */ /* 0x000fe200078c08ff */
[----:B------:R-:W-:Y:S01]  /*dca0*/  @!P0 IMAD.X R107, R62, 0x1, R107, P4 ;  /* 0x000000013e6b8824 */ /* 0x000fe200020e066b */
[----:B------:R-:W-:-:S02]  /*dcb0*/  @!P0 LEA R126, P5, R66, UR12, 0x1 ;  /* 0x0000000c427e8c11 */ /* 0x000fc4000f8a08ff */
[----:B------:R-:W-:Y:S01]  /*dcc0*/  @!P0 IADD3.X R103, R62, UR4, R103, P3, !PT ;  /* 0x000000043e678c10 */ /* 0x000fe20009ffe467 */
[----:B------:R-:W-:Y:S01]  /*dcd0*/  @!UP0 UIMAD UR4, UR9, 0xc0, URZ ;  /* 0x000000c0090488a4 */ /* 0x000fe2000f8e023f */
[C---:B------:R-:W-:Y:S02]  /*dce0*/  @!P0 LEA.HI.X R131, R7.reuse, R237, R62, 0x1, P6 ;  /* 0x000000ed07838211 */ /* 0x040fe400030f0c3e */
[----:B------:R-:W-:Y:S02]  /*dcf0*/  @!P0 LEA R106, P4, R76, UR12, 0x1 ;  /* 0x0000000c4c6a8c11 */ /* 0x000fe4000f8808ff */
[----:B------:R-:W-:Y:S01]  /*dd00*/  @!P0 LEA.HI.X R127, R66, UR13, R19, 0x1, P5 ;  /* 0x0000000d427f8c11 */ /* 0x000fe2000a8f0c13 */
[----:B------:R-:W-:Y:S01]  /*dd10*/  @!PT LDS RZ, [RZ] ;  /* 0x00000000fffff984 */ /* 0x000fe20000000800 */
[----:B------:R-:W-:Y:S01]  /*dd20*/  @!PT LDS RZ, [RZ] ;  /* 0x00000000fffff984 */ /* 0x000fe20000000800 */
[----:B------:R-:W-:Y:S01]  /*dd30*/  @!PT LDS RZ, [RZ] ;  /* 0x00000000fffff984 */ /* 0x000fe20000000800 */
[----:B------:R1:W-:Y:S01]  /*dd40*/  @!P0 LDGSTS.E.BYPASS.LTC128B.128 [R218+0x1000], desc[UR20][R130.64] ;  /* 0x0100000082da8fae */ /* 0x0003e2000b901d54 */
[----:B------:R-:W-:Y:S02]  /*dd50*/  @!P0 LEA R110, P5, R74, UR12, 0x1 ;  /* 0x0000000c4a6e8c11 */ /* 0x000fe4000f8a08ff */
[----:B------:R-:W-:Y:S01]  /*dd60*/  @!P0 IADD3 R0, P3, R7, R98, RZ ;  /* 0x0000006207008210 */ /* 0x000fe20007f7e0ff */
[----:B------:R1:W-:Y:S01]  /*dd70*/  @P0 STS.128 [R218+0x1800], RZ ;  /* 0x001800ffda000388 */ /* 0x0003e20000000c00 */
[----:B------:R-:W-:-:S02]  /*dd80*/  @!P0 LEA.HI.X R107, R76, UR13, R107, 0x1, P4 ;  /* 0x0000000d4c6b8c11 */ /* 0x000fc4000a0f0c6b */
[----:B------:R-:W-:Y:S01]  /*dd90*/  @!P0 LEA R102, P4, R78, UR12, 0x1 ;  /* 0x0000000c4e668c11 */ /* 0x000fe2000f8808ff */
[----:B------:R-:W-:Y:S01]  /*dda0*/  @!PT LDS RZ, [RZ] ;  /* 0x00000000fffff984 */ /* 0x000fe20000000800 */
[----:B------:R-:W-:Y:S01]  /*ddb0*/  @!PT LDS RZ, [RZ] ;  /* 0x00000000fffff984 */ /* 0x000fe20000000800 */
[----:B------:R-:W-:Y:S01]  /*ddc0*/  @!PT LDS RZ, [RZ] ;  /* 0x00000000fffff984 */ /* 0x000fe20000000800 */
[----:B------:R1:W-:Y:S01]  /*ddd0*/  @!P0 LDGSTS.E.BYPASS.LTC128B.128 [R218+0x1800], desc[UR20][R118.64] ;  /* 0x0180000076da8fae */ /* 0x0003e2000b901d54 */
[----:B------:R-:W-:Y:S02]  /*dde0*/  @!P0 LEA.HI.X R111, R74, UR13, R111, 0x1, P5 ;  /* 0x0000000d4a6f8c11 */ /* 0x000fe4000a8f0c6f */
[----:B------:R-:W-:Y:S01]  /*ddf0*/  @!P0 IADD3.X R99, R62, UR4, R99, P3, !PT ;  /* 0x000000043e638c10 */ /* 0x000fe20009ffe463 */
[----:B------:R1:W-:Y:S01]  /*de00*/  @P0 STS.128 [R218+0x2000], RZ ;  /* 0x002000ffda000388 */ /* 0x0003e20000000c00 */
        /* <DEDUP_REMOVED lines=40> */
.L_x_2381:
[----:B------:R-:W-:Y:S05]  /*e090*/  BSYNC B0 ;  /* 0x0000000000007941 */ /* 0x000fea0003800000 */
.L_x_2380:
[----:B------:R-:W0:Y:S01]  /*e0a0*/  LDGDEPBAR ;  /* 0x00000000000079af */ /* 0x000e220000000000 */
[----:B------:R-:W-:-:S04]  /*e0b0*/  LEA R240, P0, R7, R240, 0x1 ;  /* 0x000000f007f07211 */ /* 0x000fc800078008ff */
[----:B------:R-:W-:-:S09]  /*e0c0*/  LEA.HI.X R237, R7, R237, R62, 0x1, P0 ;  /* 0x000000ed07ed7211 */ /* 0x000fd200000f0c3e */
.L_x_2377:
        /* <DEDUP_REMOVED lines=78> */
[--C-:B--2---:R-:W-:Y:S01]  /*e5b0*/  FFMA.FTZ R99, R83, UR4, -R106.reuse ;  /* 0x0000000453637c23 */ /* 0x104fe2000801086a */
        /* <DEDUP_REMOVED lines=147> */
[----:B-----5:R-:W-:Y:S01]  /*eef0*/  FMNMX.FTZ R0, R2, R5, !PT ;  /* 0x0000000502007209 */ /* 0x020fe20007810000 */
[----:B------:R-:W-:-:S06]  /*ef00*/  FFMA.FTZ R2, R35, UR4, -R106 ;  /* 0x0000000423027c23 */ /* 0x000fcc000801086a */
[----:B------:R-:W-:Y:S01]  /*ef10*/  MUFU.EX2 R92, R92 ;  /* 0x0000005c005c7308 */ /* 0x000fe20000000800 */
[----:B------:R-:W5:Y:S07]  /*ef20*/  SHFL.BFLY PT, R5, R0, 0x1, 0x1f ;  /* 0x0c201f0000057f89 */ /* 0x000f6e00000e0000 */
[----:B------:R-:W-:Y:S08]  /*ef30*/  MUFU.EX2 R99, R99 ;  /* 0x0000006300637308 */ /* 0x000ff00000000800 */
[----:B------:R-:W-:Y:S08]  /*ef40*/  MUFU.EX2 R90, R90 ;  /* 0x0000005a005a7308 */ /* 0x000ff00000000800 */
[----:B------:R-:W-:Y:S01]  /*ef50*/  MUFU.EX2 R97, R97 ;  /* 0x0000006100617308 */ /* 0x000fe20000000800 */
[----:B-----5:R-:W-:Y:S01]  /*ef60*/  FMNMX.FTZ R108, R0, R5, !PT ;  /* 0x00000005006c7209 */ /* 0x020fe20007810000 */
[----:B------:R-:W-:Y:S01]  /*ef70*/  FFMA.FTZ R0, R33, UR4, -R106 ;  /* 0x0000000421007c23 */ /* 0x000fe2000801086a */
[----:B------:R-:W-:-:S02]  /*ef80*/  FSEL R5, R110, RZ, P3 ;  /* 0x000000ff6e057208 */ /* 0x000fc40001800000 */
[C---:B------:R-:W-:Y:S01]  /*ef90*/  FSETP.NEU.FTZ.AND P0, PT, R108.reuse, -INF , PT ;  /* 0xff8000006c00780b */ /* 0x040fe20003f1d000 */
[----:B------:R-:W-:Y:S02]  /*efa0*/  FMUL.FTZ R63, R108, UR4 ;  /* 0x000000046c3f7c20 */ /* 0x000fe40008410000 */
[----:B------:R-:W-:Y:S01]  /*efb0*/  FADD.FTZ R5, R134, -R5 ;  /* 0x8000000586057221 */ /* 0x000fe20000010000 */
[----:B------:R-:W-:Y:S02]  /*efc0*/  MUFU.EX2 R88, R88 ;  /* 0x0000005800587308 */ /* 0x000fe40000000800 */
[----:B------:R-:W-:Y:S01]  /*efd0*/  FSEL R63, R63, RZ, P0 ;  /* 0x000000ff3f3f7208 */ /* 0x000fe20000000000 */
[----:B------:R-:W-:-:S04]  /*efe0*/  FMUL.FTZ R163, R5, UR4 ;  /* 0x0000000405a37c20 */ /* 0x000fc80008410000 */
[--C-:B------:R-:W-:Y:S01]  /*eff0*/  FFMA.FTZ R155, R18, UR4, -R63.reuse ;  /* 0x00000004129b7c23 */ /* 0x100fe2000801083f */
[--C-:B------:R-:W-:Y:S01]  /*f000*/  FFMA.FTZ R118, R16, UR4, -R63.reuse ;  /* 0x0000000410767c23 */ /* 0x100fe2000801083f */
[--C-:B------:R-:W-:Y:S01]  /*f010*/  FFMA.FTZ R135, R10, UR4, -R63.reuse ;  /* 0x000000040a877c23 */ /* 0x100fe2000801083f */
[----:B------:R-:W5:Y:S01]  /*f020*/  LDSM.16.MT88.4 R16, [R242+0x5000] ;  /* 0x00500000f210783b */ /* 0x000f620000004200 */
[--C-:B------:R-:W-:Y:S01]  /*f030*/  FFMA.FTZ R123, R6, UR4, -R63.reuse ;  /* 0x00000004067b7c23 */ /* 0x100fe2000801083f */
[--C-:B------:R-:W-:Y:S01]  /*f040*/  FFMA.FTZ R119, R8, UR4, -R63.reuse ;  /* 0x0000000408777c23 */ /* 0x100fe2000801083f */
[----:B------:R-:W-:Y:S01]  /*f050*/  FSEL R6, R108, RZ, P0 ;  /* 0x000000ff6c067208 */ /* 0x000fe20000000000 */
[----:B------:R-:W5:Y:S01]  /*f060*/  LDSM.16.MT88.4 R8, [R241+0x5000] ;  /* 0x00500000f108783b */ /* 0x000f620000004200 */
[--C-:B------:R-:W-:Y:S01]  /*f070*/  FFMA.FTZ R168, R114, UR4, -R63.reuse ;  /* 0x0000000472a87c23 */ /* 0x100fe2000801083f */
[--C-:B------:R-:W-:Y:S01]  /*f080*/  FFMA.FTZ R162, R22, UR4, -R63.reuse ;  /* 0x0000000416a27c23 */ /* 0x100fe2000801083f */
[--C-:B------:R-:W-:Y:S01]  /*f090*/  FFMA.FTZ R151, R14, UR4, -R63.reuse ;  /* 0x000000040e977c23 */ /* 0x100fe2000801083f */
[----:B------:R-:W-:Y:S01]  /*f0a0*/  FADD.FTZ R6, R133, -R6 ;  /* 0x8000000685067221 */ /* 0x000fe20000010000 */
[----:B------:R-:W-:Y:S01]  /*f0b0*/  MUFU.EX2 R155, R155 ;  /* 0x0000009b009b7308 */ /* 0x000fe20000000800 */
[--C-:B------:R-:W-:Y:S01]  /*f0c0*/  FFMA.FTZ R158, R128, UR4, -R63.reuse ;  /* 0x00000004809e7c23 */ /* 0x100fe2000801083f */
[--C-:B------:R-:W-:Y:S01]  /*f0d0*/  FFMA.FTZ R128, R122, UR4, -R63.reuse ;  /* 0x000000047a807c23 */ /* 0x100fe2000801083f */
[----:B------:R-:W-:Y:S01]  /*f0e0*/  FMUL.FTZ R161, R6, UR4 ;  /* 0x0000000406a17c20 */ /* 0x000fe20008410000 */
[--C-:B------:R-:W-:Y:S01]  /*f0f0*/  FFMA.FTZ R114, R4, UR4, -R63.reuse ;  /* 0x0000000404727c23 */ /* 0x100fe2000801083f */
[--C-:B------:R-:W-:Y:S01]  /*f100*/  FFMA.FTZ R139, R26, UR4, -R63.reuse ;  /* 0x000000041a8b7c23 */ /* 0x100fe2000801083f */
[--C-:B------:R-:W-:Y:S01]  /*f110*/  FFMA.FTZ R122, R24, UR4, -R63.reuse ;  /* 0x00000004187a7c23 */ /* 0x100fe2000801083f */
[----:B------:R-:W5:Y:S01]  /*f120*/  LDSM.16.MT88.4 R4, [R242+0x5400] ;  /* 0x00540000f204783b */ /* 0x000f620000004200 */
[----:B------:R-:W4:Y:S01]  /*f130*/  MUFU.EX2 R168, R168 ;  /* 0x000000a800a87308 */ /* 0x000f220000000800 */
[--C-:B------:R-:W-:Y:S01]  /*f140*/  FFMA.FTZ R136, R20, UR4, -R63.reuse ;  /* 0x0000000414887c23 */ /* 0x100fe2000801083f */
[--C-:B------:R-:W-:Y:S01]  /*f150*/  FFMA.FTZ R117, R12, UR4, -R63.reuse ;  /* 0x000000040c757c23 */ /* 0x100fe2000801083f */
[----:B------:R-:W5:Y:S01]  /*f160*/  LDSM.16.MT88.4 R24, [R241+0x5400] ;  /* 0x00540000f118783b */ /* 0x000f620000004200 */
[----:B-1----:R-:W-:Y:S01]  /*f170*/  F2FP.F16.F32.PACK_AB R12, R159, R170 ;  /* 0x000000aa9f0c723e */ /* 0x002fe200000000ff */
[--C-:B------:R-:W-:Y:S01]  /*f180*/  FFMA.FTZ R143, R34, UR4, -R63.reuse ;  /* 0x00000004228f7c23 */ /* 0x100fe2000801083f */
[----:B--2---:R-:W-:Y:S01]  /*f190*/  F2FP.F16.F32.PACK_AB R14, R153, R166 ;  /* 0x000000a6990e723e */ /* 0x004fe200000000ff */
[--C-:B------:R-:W-:Y:S01]  /*f1a0*/  FFMA.FTZ R127, R30, UR4, -R63.reuse ;  /* 0x000000041e7f7c23 */ /* 0x100fe2000801083f */
[----:B------:R-:W-:Y:S01]  /*f1b0*/  MUFU.EX2 R162, R162 ;  /* 0x000000a200a27308 */ /* 0x000fe20000000800 */
[--C-:B------:R-:W-:Y:S01]  /*f1c0*/  FFMA.FTZ R126, R28, UR4, -R63.reuse ;  /* 0x000000041c7e7c23 */ /* 0x100fe2000801083f */
[--C-:B------:R-:W-:Y:S01]  /*f1d0*/  FFMA.FTZ R131, R32, UR4, -R63.reuse ;  /* 0x0000000420837c23 */ /* 0x100fe2000801083f */
[----:B------:R-:W1:Y:S01]  /*f1e0*/  LDSM.16.MT88.4 R28, [R242+0x5800] ;  /* 0x00580000f21c783b */ /* 0x000e620000004200 */
[----:B---3--:R-:W-:Y:S01]  /*f1f0*/  F2FP.F16.F32.PACK_AB R32, R145, R160 ;  /* 0x000000a09120723e */ /* 0x008fe200000000ff */
[--C-:B------:R-:W-:Y:S01]  /*f200*/  FFMA.FTZ R134, R180, UR4, -R63.reuse ;  /* 0x00000004b4867c23 */ /* 0x100fe2000801083f */
[----:B----4-:R-:W-:Y:S01]  /*f210*/  F2FP.F16.F32.PACK_AB R34, R141, R150 ;  /* 0x000000968d22723e */ /* 0x010fe200000000ff */
        /* <DEDUP_REMOVED lines=45> */
[----:B------:R-:W-:Y:S01]  /*f4f0*/  FFMA.FTZ R170, R215, R163, R170 ;  /* 0x000000a3d7aa7223 */ /* 0x000fe200000100aa */
[----:B------:R-:W-:Y:S01]  /*f500*/  FFMA.FTZ R168, R217, R161, R168 ;  /* 0x000000a1d9a87223 */ /* 0x000fe200000100a8 */
[--C-:B------:R-:W-:Y:S01]  /*f510*/  FFMA.FTZ R70, R70, UR4, -R63.reuse ;  /* 0x0000000446467c23 */ /* 0x100fe2000801083f */
[C---:B------:R-:W-:Y:S01]  /*f520*/  HMMA.16816.F32 R224, R12.reuse, R8, R224 ;  /* 0x000000080ce0723c */ /* 0x040fe200000018e0 */
[----:B------:R-:W3:Y:S01]  /*f530*/  MUFU.EX2 R136, R136 ;  /* 0x0000008800887308 */ /* 0x000ee20000000800 */
[----:B--2---:R-:W-:Y:S01]  /*f540*/  F2FP.F16.F32.PACK_AB R33, R143, R158 ;  /* 0x0000009e8f21723e */ /* 0x004fe200000000ff */
[----:B------:R-:W-:Y:S01]  /*f550*/  FADD.FTZ R159, R159, R170 ;  /* 0x000000aa9f9f7221 */ /* 0x000fe20000010000 */
[----:B------:R-:W-:Y:S01]  /*f560*/  FADD.FTZ R155, R155, R168 ;  /* 0x000000a89b9b7221 */ /* 0x000fe20000010000 */
[----:B------:R-:W-:Y:S01]  /*f570*/  FFMA.FTZ R58, R58, UR4, -R63 ;  /* 0x000000043a3a7c23 */ /* 0x000fe2000801083f */
[C---:B------:R-:W-:Y:S01]  /*f580*/  HMMA.16816.F32 R16, R12.reuse, R18, R228 ;  /* 0x000000120c10723c */ /* 0x040fe200000018e4 */
[----:B------:R-:W-:Y:S01]  /*f590*/  FADD.FTZ R166, R166, R159 ;  /* 0x0000009fa6a67221 */ /* 0x000fe20000010000 */
[----:B------:R-:W-:Y:S01]  /*f5a0*/  FADD.FTZ R162, R162, R155 ;  /* 0x0000009ba2a27221 */ /* 0x000fe20000010000 */
[----:B------:R-:W-:Y:S01]  /*f5b0*/  MUFU.EX2 R135, R135 ;  /* 0x0000008700877308 */ /* 0x000fe20000000800 */
[----:B------:R-:W-:Y:S01]  /*f5c0*/  FFMA.FTZ R60, R60, UR4, -R63 ;  /* 0x000000043c3c7c23 */ /* 0x000fe2000801083f */
[----:B------:R-:W-:Y:S01]  /*f5d0*/  FADD.FTZ R153, R153, R166 ;  /* 0x000000a699997221 */ /* 0x000fe20000010000 */
[----:B------:R-:W-:Y:S01]  /*f5e0*/  HMMA.16816.F32 R220, R12, R10, R220 ;  /* 0x0000000a0cdc723c */ /* 0x000fe200000018dc */
[----:B------:R-:W2:Y:S01]  /*f5f0*/  LDSM.16.MT88.4 R8, [R241+0x5800] ;  /* 0x00580000f108783b */ /* 0x000ea20000004200 */
[----:B------:R-:W-:Y:S01]  /*f600*/  FADD.FTZ R151, R151, R162 ;  /* 0x000000a297977221 */ /* 0x000fe20000010000 */
[----:B------:R-:W-:Y:S01]  /*f610*/  FADD.FTZ R160, R160, R153 ;  /* 0x00000099a0a07221 */ /* 0x000fe20000010000 */
[----:B------:R-:W-:Y:S01]  /*f620*/  FFMA.FTZ R38, R38, UR4, -R63 ;  /* 0x0000000426267c23 */ /* 0x000fe2000801083f */
[----:B------:R-:W4:Y:S01]  /*f630*/  MUFU.EX2 R128, R128 ;  /* 0x0000008000807308 */ /* 0x000f220000000800 */
[----:B---3--:R-:W-:Y:S01]  /*f640*/  F2FP.F16.F32.PACK_AB R35, R136, R139 ;  /* 0x0000008b8823723e */ /* 0x008fe200000000ff */
[----:B------:R-:W-:Y:S01]  /*f650*/  FADD.FTZ R158, R158, R151 ;  /* 0x000000979e9e7221 */ /* 0x000fe20000010000 */
[----:B------:R-:W-:Y:S01]  /*f660*/  F2FP.F16.F32.PACK_AB R12, R130, R137 ;  /* 0x00000089820c723e */ /* 0x000fe200000000ff */
[--C-:B------:R-:W-:Y:S01]  /*f670*/  FFMA.FTZ R151, R56, UR4, -R63.reuse ;  /* 0x0000000438977c23 */ /* 0x100fe2000801083f */
[----:B------:R-:W-:Y:S01]  /*f680*/  F2FP.F16.F32.PACK_AB R14, R124, R129 ;  /* 0x000000817c0e723e */ /* 0x000fe200000000ff */
[----:B------:R-:W-:Y:S01]  /*f690*/  FADD.FTZ R145, R145, R160 ;  /* 0x000000a091917221 */ /* 0x000fe20000010000 */
[----:B------:R-:W-:Y:S01]  /*f6a0*/  FADD.FTZ R158, R143, R158 ;  /* 0x0000009e8f9e7221 */ /* 0x000fe20000010000 */
[----:B------:R-:W-:Y:S01]  /*f6b0*/  MUFU.EX2 R127, R127 ;  /* 0x0000007f007f7308 */ /* 0x000fe20000000800 */
[C---:B------:R-:W-:Y:S01]  /*f6c0*/  HMMA.16816.F32 R20, R32.reuse, R4, R20 ;  /* 0x000000042014723c */ /* 0x040fe20000001814 */
[--C-:B------:R-:W-:Y:S01]  /*f6d0*/  FFMA.FTZ R56, R57, UR4, -R63.reuse ;  /* 0x0000000439387c23 */ /* 0x100fe2000801083f */
[----:B------:R-:W-:Y:S01]  /*f6e0*/  FADD.FTZ R139, R139, R158 ;  /* 0x0000009e8b8b7221 */ /* 0x000fe20000010000 */
[--C-:B------:R-:W-:Y:S01]  /*f6f0*/  FFMA.FTZ R39, R39, UR4, -R63.reuse ;  /* 0x0000000427277c23 */ /* 0x100fe2000801083f */
[----:B------:R-:W-:Y:S01]  /*f700*/  LDSM.16.MT88.4 R228, [R242+0x8c00] ;  /* 0x008c0000f2e4783b */ /* 0x000fe20000004200 */
[----:B------:R-:W-:Y:S01]  /*f710*/  FFMA.FTZ R217, R93, UR4, -R63 ;  /* 0x000000045dd97c23 */ /* 0x000fe2000801083f */
[----:B------:R-:W-:Y:S01]  /*f720*/  HMMA.16816.F32 R224, R32, R24, R224 ;  /* 0x0000001820e0723c */ /* 0x000fe200000018e0 */
[----:B------:R-:W3:Y:S01]  /*f730*/  MUFU.EX2 R122, R122 ;  /* 0x0000007a007a7308 */ /* 0x000ee20000000800 */
[----:B----4-:R-:W-:Y:S01]  /*f740*/  F2FP.F16.F32.PACK_AB R13, R128, R135 ;  /* 0x00000087800d723e */ /* 0x010fe200000000ff */
[----:B------:R-:W-:-:S03]  /*f750*/  FADD.FTZ R136, R136, R139 ;  /* 0x0000008b88887221 */ /* 0x000fc60000010000 */
[C---:B------:R-:W-:Y:S01]  /*f760*/  HMMA.16816.F32 R16, R32.reuse, R6, R16 ;  /* 0x000000062010723c */ /* 0x040fe20000001810 */
[----:B------:R-:W4:Y:S01]  /*f770*/  LDSM.16.MT88.4 R4, [R242+0x5c00] ;  /* 0x005c0000f204783b */ /* 0x000f220000004200 */
[----:B------:R-:W-:Y:S01]  /*f780*/  FADD.FTZ R135, R135, R136 ;  /* 0x0000008887877221 */ /* 0x000fe20000010000 */
[----:B------:R-:W-:Y:S03]  /*f790*/  MUFU.EX2 R118, R118 ;  /* 0x0000007600767308 */ /* 0x000fe60000000800 */
[----:B------:R-:W-:Y:S01]  /*f7a0*/  HMMA.16816.F32 R220, R32, R26, R220 ;  /* 0x0000001a20dc723c */ /* 0x000fe200000018dc */
[----:B------:R-:W5:Y:S01]  /*f7b0*/  LDSM.16.MT88.4 R24, [R241+0x5c00] ;  /* 0x005c0000f118783b */ /* 0x000f620000004200 */
[----:B------:R-:W-:-:S03]  /*f7c0*/  FADD.FTZ R128, R128, R135 ;  /* 0x0000008780807221 */ /* 0x000fc60000010000 */
[----:B------:R-:W2:Y:S01]  /*f7d0*/  MUFU.EX2 R123, R123 ;  /* 0x0000007b007b7308 */ /* 0x000ea20000000800 */
[----:B---3--:R-:W-:Y:S01]  /*f7e0*/  F2FP.F16.F32.PACK_AB R15, R122, R127 ;  /* 0x0000007f7a0f723e */ /* 0x008fe200000000ff */
[----:B------:R-:W-:Y:S01]  /*f7f0*/  FADD.FTZ R127, R127, R128 ;  /* 0x000000807f7f7221 */ /* 0x000fe20000010000 */
[----:B------:R-:W-:Y:S02]  /*f800*/  F2FP.F16.F32.PACK_AB R32, R120, R125 ;  /* 0x0000007d7820723e */ /* 0x000fe400000000ff */
[----:B------:R-:W-:Y:S01]  /*f810*/  F2FP.F16.F32.PACK_AB R34, R116, R121 ;  /* 0x000000797422723e */ /* 0x000fe200000000ff */
[----:B------:R-:W-:Y:S02]  /*f820*/  FADD.FTZ R127, R122, R127 ;  /* 0x0000007f7a7f7221 */ /* 0x000fe40000010000 */
[----:B------:R-:W-:Y:S01]  /*f830*/  MUFU.EX2 R119, R119 ;  /* 0x0000007700777308 */ /* 0x000fe20000000800 */
[C---:B-1----:R-:W-:Y:S06]  /*f840*/  HMMA.16816.F32 R20, R12.reuse, R28, R20 ;  /* 0x0000001c0c14723c */ /* 0x042fec0000001814 */
[----:B--2---:R-:W-:Y:S01]  /*f850*/  HMMA.16816.F32 R224, R12, R8, R224 ;  /* 0x000000080ce0723c */ /* 0x004fe200000018e0 */
[----:B------:R-:W1:Y:S01]  /*f860*/  MUFU.EX2 R114, R114 ;  /* 0x0000007200727308 */ /* 0x000e620000000800 */
[----:B------:R-:W-:-:S04]  /*f870*/  F2FP.F16.F32.PACK_AB R33, R123, R118 ;  /* 0x000000767b21723e */ /* 0x000fc800000000ff */
[C---:B------:R-:W-:Y:S01]  /*f880*/  HMMA.16816.F32 R28, R12.reuse, R30, R16 ;  /* 0x0000001e0c1c723c */ /* 0x040fe20000001810 */
[----:B------:R-:W2:Y:S02]  /*f890*/  LDSM.16.MT88.4 R16, [R242+0x6000] ;  /* 0x00600000f210783b */ /* 0x000ea40000004200 */
[----:B------:R-:W-:Y:S03]  /*f8a0*/  MUFU.EX2 R117, R117 ;  /* 0x0000007500757308 */ /* 0x000fe60000000800 */
[----:B------:R-:W-:Y:S01]  /*f8b0*/  HMMA.16816.F32 R220, R12, R10, R220 ;  /* 0x0000000a0cdc723c */ /* 0x000fe200000018dc */
[----:B------:R-:W3:Y:S04]  /*f8c0*/  LDSM.16.MT88.4 R8, [R241+0x6000] ;  /* 0x00600000f108783b */ /* 0x000ee80000004200 */
[----:B------:R-:W5:Y:S01]  /*f8d0*/  MUFU.EX2 R126, R126 ;  /* 0x0000007e007e7308 */ /* 0x000f620000000800 */
[----:B-1----:R-:W-:-:S02]  /*f8e0*/  F2FP.F16.F32.PACK_AB R35, R114, R119 ;  /* 0x000000777223723e */ /* 0x002fc400000000ff */
[----:B------:R-:W-:Y:S02]  /*f8f0*/  F2FP.F16.F32.PACK_AB R12, R112, R115 ;  /* 0x00000073700c723e */ /* 0x000fe400000000ff */
[----:B------:R-:W-:-:S03]  /*f900*/  F2FP.F16.F32.PACK_AB R14, R104, R113 ;  /* 0x00000071680e723e */ /* 0x000fc600000000ff */
[----:B------:R-:W-:Y:S01]  /*f910*/  MUFU.EX2 R131, R131 ;  /* 0x0000008300837308 */ /* 0x000fe20000000800 */
[C---:B----4-:R-:W-:Y:S06]  /*f920*/  HMMA.16816.F32 R20, R32.reuse, R4, R20 ;  /* 0x000000042014723c */ /* 0x050fec0000001814 */
[----:B-----5:R-:W-:Y:S01]  /*f930*/  HMMA.16816.F32 R224, R32, R24, R224 ;  /* 0x0000001820e0723c */ /* 0x020fe200000018e0 */
[----:B------:R-:W1:Y:S01]  /*f940*/  MUFU.EX2 R134, R134 ;  /* 0x0000008600867308 */ /* 0x000e620000000800 */
[----:B------:R-:W-:-:S04]  /*f950*/  F2FP.F16.F32.PACK_AB R13, R126, R117 ;  /* 0x000000757e0d723e */ /* 0x000fc800000000ff */
[C---:B------:R-:W-:Y:S01]  /*f960*/  HMMA.16816.F32 R28, R32.reuse, R6, R28 ;  /* 0x00000006201c723c */ /* 0x040fe2000000181c */
[----:B------:R-:W4:Y:S02]  /*f970*/  LDSM.16.MT88.4 R4, [R242+0x6400] ;  /* 0x00640000f204783b */ /* 0x000f240000004200 */
[----:B------:R-:W-:Y:S03]  /*f980*/  MUFU.EX2 R133, R133 ;  /* 0x0000008500857308 */ /* 0x000fe60000000800 */
[----:B------:R-:W-:Y:S01]  /*f990*/  HMMA.16816.F32 R220, R32, R26, R220 ;  /* 0x0000001a20dc723c */ /* 0x000fe200000018dc */
[----:B------:R-:W5:Y:S04]  /*f9a0*/  LDSM.16.MT88.4 R24, [R241+0x6400] ;  /* 0x00640000f118783b */ /* 0x000f680000004200 */
[----:B------:R-:W3:Y:S01]  /*f9b0*/  MUFU.EX2 R152, R152 ;  /* 0x0000009800987308 */ /* 0x000ee20000000800 */
[----:B-1----:R-:W-:-:S02]  /*f9c0*/  F2FP.F16.F32.PACK_AB R15, R134, R131 ;  /* 0x00000083860f723e */ /* 0x002fc400000000ff */
[----:B------:R-:W-:Y:S02]  /*f9d0*/  F2FP.F16.F32.PACK_AB R32, R102, R111 ;  /* 0x0000006f6620723e */ /* 0x000fe400000000ff */
[----:B------:R-:W-:-:S03]  /*f9e0*/  F2FP.F16.F32.PACK_AB R34, R100, R109 ;  /* 0x0000006d6422723e */ /* 0x000fc600000000ff */
[----:B------:R-:W-:Y:S01]  /*f9f0*/  MUFU.EX2 R147, R147 ;  /* 0x0000009300937308 */ /* 0x000fe20000000800 */
[C---:B--2---:R-:W-:Y:S06]  /*fa00*/  HMMA.16816.F32 R20, R12.reuse, R16, R20 ;  /* 0x000000100c14723c */ /* 0x044fec0000001814 */
[----:B---3--:R-:W-:Y:S01]  /*fa10*/  HMMA.16816.F32 R224, R12, R8, R224 ;  /* 0x000000080ce0723c */ /* 0x008fe200000018e0 */
        /* <DEDUP_REMOVED lines=50> */
[----:B-1----:R-:W-:-:S07]  /*fd40*/  F2FP.F16.F32.PACK_AB R15, R73, R132 ;  /* 0x00000084490f723e */ /* 0x002fce00000000ff */
        /* <DEDUP_REMOVED lines=10> */
[----:B------:R-:W4:Y:S01]  /*fdf0*/  MUFU.EX2 R69, R69 ;  /* 0x0000004500457308 */ /* 0x000f220000000800 */
[----:B-1----:R-:W-:Y:S01]  /*fe00*/  F2FP.F16.F32.PACK_AB R34, R84, R89 ;  /* 0x000000595422723e */ /* 0x002fe200000000ff */
[----:B------:R-:W1:Y:S06]  /*fe10*/  LDSM.16.MT88.4 R12, [R242+0x7c00] ;  /* 0x007c0000f20c783b */ /* 0x000e6c0000004200 */
[----:B------:R-:W-:Y:S08]  /*fe20*/  MUFU.EX2 R68, R68 ;  /* 0x0000004400447308 */ /* 0x000ff00000000800 */
[----:B------:R-:W5:Y:S01]  /*fe30*/  MUFU.EX2 R71, R71 ;  /* 0x0000004700477308 */ /* 0x000f620000000800 */
[----:B----4-:R-:W-:-:S07]  /*fe40*/  F2FP.F16.F32.PACK_AB R33, R69, R72 ;  /* 0x000000484521723e */ /* 0x010fce00000000ff */
[----:B------:R-:W-:Y:S08]  /*fe50*/  MUFU.EX2 R87, R87 ;  /* 0x0000005700577308 */ /* 0x000ff00000000800 */
[----:B------:R-:W4:Y:S01]  /*fe60*/  MUFU.EX2 R82, R82 ;  /* 0x0000005200527308 */ /* 0x000f220000000800 */
[----:B-----5:R-:W-:-:S07]  /*fe70*/  F2FP.F16.F32.PACK_AB R35, R71, R68 ;  /* 0x000000444723723e */ /* 0x020fce00000000ff */
[C---:B------:R-:W-:Y:S01]  /*fe80*/  HMMA.16816.F32 R20, R32.reuse, R4, R20 ;  /* 0x000000042014723c */ /* 0x040fe20000001814 */
[----:B------:R-:W-:Y:S05]  /*fe90*/  MUFU.EX2 R85, R85 ;  /* 0x0000005500557308 */ /* 0x000fea0000000800 */
[C---:B------:R-:W-:Y:S01]  /*fea0*/  HMMA.16816.F32 R224, R32.reuse, R24, R224 ;  /* 0x0000001820e0723c */ /* 0x040fe200000018e0 */
[----:B------:R-:W-:Y:S02]  /*feb0*/  FADD.FTZ R4, R150, R145 ;  /* 0x0000009196047221 */ /* 0x000fe40000010000 */
[----:B------:R-:W5:Y:S02]  /*fec0*/  MUFU.EX2 R80, R80 ;  /* 0x0000005000507308 */ /* 0x000f640000000800 */
[----:B------:R-:W-:Y:S01]  /*fed0*/  FADD.FTZ R4, R141, R4 ;  /* 0x000000048d047221 */ /* 0x000fe20000010000 */
[C---:B------:R-:W-:Y:S01]  /*fee0*/  HMMA.16816.F32 R28, R32.reuse, R6, R28 ;  /* 0x00000006201c723c */ /* 0x040fe2000000181c */
[----:B------:R-:W-:Y:S01]  /*fef0*/  FFMA.FTZ R25, R52, UR4, -R63 ;  /* 0x0000000434197c23 */ /* 0x000fe2000801083f */
[----:B------:R-:W-:Y:S01]  /*ff00*/  FFMA.FTZ R24, R54, UR4, -R106 ;  /* 0x0000000436187c23 */ /* 0x000fe2000801086a */
[----:B------:R-:W-:Y:S01]  /*ff10*/  FADD.FTZ R137, R137, R4 ;  /* 0x0000000489897221 */ /* 0x000fe20000010000 */
[----:B----4-:R-:W-:Y:S01]  /*ff20*/  F2FP.F16.F32.PACK_AB R4, R82, R87 ;  /* 0x000000575204723e */ /* 0x010fe200000000ff */
[----:B------:R-:W-:Y:S01]  /*ff30*/  MUFU.EX2 R70, R70 ;  /* 0x0000004600467308 */ /* 0x000fe20000000800 */
[----:B------:R-:W-:Y:S01]  /*ff40*/  HMMA.16816.F32 R220, R32, R26, R220 ;  /* 0x0000001a20dc723c */ /* 0x000fe200000018dc */
[----:B------:R-:W-:-:S04]  /*ff50*/  FADD.FTZ R130, R130, R137 ;  /* 0x0000008982827221 */ /* 0x000fc80000010000 */
[----:B------:R-:W-:Y:S02]  /*ff60*/  FADD.FTZ R129, R129, R130 ;  /* 0x0000008281817221 */ /* 0x000fe40000010000 */
[----:B------:R-:W4:Y:S01]  /*ff70*/  MUFU.EX2 R155, R60 ;  /* 0x0000003c009b7308 */ /* 0x000f220000000800 */
[----:B-----5:R-:W-:Y:S01]  /*ff80*/  F2FP.F16.F32.PACK_AB R6, R80, R85 ;  /* 0x000000555006723e */ /* 0x020fe200000000ff */
        /* <DEDUP_REMOVED lines=9> */
[--C-:B------:R-:W-:Y:S01]  /*10020*/  FFMA.FTZ R49, R40, UR4, -R63.reuse ;  /* 0x0000000428317c23 */ /* 0x100fe2000801083f */
[----:B------:R-:W-:Y:S01]  /*10030*/  FFMA.FTZ R35, R53, UR4, -R106 ;  /* 0x0000000435237c23 */ /* 0x000fe2000801086a */
[--C-:B------:R-:W-:Y:S01]  /*10040*/  FFMA.FTZ R40, R41, UR4, -R63.reuse ;  /* 0x0000000429287c23 */ /* 0x100fe2000801083f */
[----:B------:R-:W-:Y:S01]  /*10050*/  FADD.FTZ R121, R121, R120 ;  /* 0x0000007879797221 */ /* 0x000fe20000010000 */
[----:B------:R-:W-:Y:S01]  /*10060*/  FFMA.FTZ R41, R36, UR4, -R63 ;  /* 0x0000000424297c23 */ /* 0x000fe2000801083f */
[----:B------:R-:W5:Y:S01]  /*10070*/  MUFU.EX2 R151, R151 ;  /* 0x0000009700977308 */ /* 0x000f620000000800 */
[----:B----4-:R-:W-:Y:S01]  /*10080*/  F2FP.F16.F32.PACK_AB R5, R155, R70 ;  /* 0x000000469b05723e */ /* 0x010fe200000000ff */
[----:B------:R-:W-:Y:S01]  /*10090*/  FADD.FTZ R116, R116, R121 ;  /* 0x0000007974747221 */ /* 0x000fe20000010000 */
[--C-:B------:R-:W-:Y:S01]  /*100a0*/  FFMA.FTZ R53, R37, UR4, -R63.reuse ;  /* 0x0000000425357c23 */ /* 0x100fe2000801083f */
[--C-:B------:R-:W-:Y:S01]  /*100b0*/  FFMA.FTZ R42, R46, UR4, -R63.reuse ;  /* 0x000000042e2a7c23 */ /* 0x100fe2000801083f */
[----:B------:R-:W-:Y:S01]  /*100c0*/  FFMA.FTZ R37, R61, UR4, -R106 ;  /* 0x000000043d257c23 */ /* 0x000fe2000801086a */
[----:B------:R-:W-:Y:S01]  /*100d0*/  FADD.FTZ R115, R115, R116 ;  /* 0x0000007473737221 */ /* 0x000fe20000010000 */
[----:B------:R-:W-:Y:S01]  /*100e0*/  FFMA.FTZ R44, R95, UR4, -R106 ;  /* 0x000000045f2c7c23 */ /* 0x000fe2000801086a */
[----:B------:R-:W-:Y:S01]  /*100f0*/  MUFU.EX2 R83, R83 ;  /* 0x0000005300537308 */ /* 0x000fe20000000800 */
[----:B------:R-:W-:Y:S01]  /*10100*/  FFMA.FTZ R46, R59, UR4, -R63 ;  /* 0x000000043b2e7c23 */ /* 0x000fe2000801083f */
[----:B------:R-:W-:-:S04]  /*10110*/  FADD.FTZ R112, R112, R115 ;  /* 0x0000007370707221 */ /* 0x000fc80000010000 */
[----:B------:R-:W-:Y:S02]  /*10120*/  FADD.FTZ R113, R113, R112 ;  /* 0x0000007071717221 */ /* 0x000fe40000010000 */
[----:B------:R-:W4:Y:S01]  /*10130*/  MUFU.EX2 R78, R78 ;  /* 0x0000004e004e7308 */ /* 0x000f220000000800 */
[----:B-----5:R-:W-:Y:S01]  /*10140*/  F2FP.F16.F32.PACK_AB R7, R151, R58 ;  /* 0x0000003a9707723e */ /* 0x020fe200000000ff */
[----:B------:R-:W-:-:S04]  /*10150*/  FADD.FTZ R104, R104, R113 ;  /* 0x0000007168687221 */ /* 0x000fc80000010000 */
[----:B------:R-:W-:Y:S02]  /*10160*/  FADD.FTZ R111, R111, R104 ;  /* 0x000000686f6f7221 */ /* 0x000fe40000010000 */
[----:B--2---:R-:W-:Y:S01]  /*10170*/  HMMA.16816.F32 R224, R4, R8, R224 ;  /* 0x0000000804e0723c */ /* 0x004fe200000018e0 */
[----:B------:R-:W-:Y:S01]  /*10180*/  MUFU.EX2 R81, R81 ;  /* 0x0000005100517308 */ /* 0x000fe20000000800 */
[----:B------:R-:W-:-:S04]  /*10190*/  FADD.FTZ R102, R102, R111 ;  /* 0x0000006f66667221 */ /* 0x000fc80000010000 */
[C---:B---3--:R-:W-:Y:S01]  /*101a0*/  HMMA.16816.F32 R20, R4.reuse, R16, R20 ;  /* 0x000000100414723c */ /* 0x048fe20000001814 */
[----:B------:R-:W-:Y:S01]  /*101b0*/  FADD.FTZ R8, R118, R127 ;  /* 0x0000007f76087221 */ /* 0x000fe20000010000 */
[----:B------:R-:W-:Y:S01]  /*101c0*/  FADD.FTZ R109, R109, R102 ;  /* 0x000000666d6d7221 */ /* 0x000fe20000010000 */
[----:B------:R-:W2:Y:S02]  /*101d0*/  MUFU.EX2 R76, R76 ;  /* 0x0000004c004c7308 */ /* 0x000ea40000000800 */
[----:B------:R-:W-:Y:S01]  /*101e0*/  FADD.FTZ R8, R123, R8 ;  /* 0x000000087b087221 */ /* 0x000fe20000010000 */
[C---:B------:R-:W-:Y:S01]  /*101f0*/  HMMA.16816.F32 R28, R4.reuse, R18, R28 ;  /* 0x00000012041c723c */ /* 0x040fe2000000181c */
[----:B------:R-:W3:Y:S01]  /*10200*/  LDSM.16.MT88.4 R16, [R241+0x7c00] ;  /* 0x007c0000f110783b */ /* 0x000ee20000004200 */
[----:B------:R-:W-:Y:S01]  /*10210*/  FADD.FTZ R100, R100, R109 ;  /* 0x0000006d64647221 */ /* 0x000fe20000010000 */
[----:B------:R-:W-:Y:S02]  /*10220*/  FADD.FTZ R119, R119, R8 ;  /* 0x0000000877777221 */ /* 0x000fe40000010000 */
[----:B------:R-:W-:Y:S01]  /*10230*/  MUFU.EX2 R56, R56 ;  /* 0x0000003800387308 */ /* 0x000fe20000000800 */
[----:B------:R-:W-:Y:S01]  /*10240*/  FADD.FTZ R107, R107, R100 ;  /* 0x000000646b6b7221 */ /* 0x000fe20000010000 */
[----:B------:R-:W-:Y:S01]  /*10250*/  FADD.FTZ R114, R114, R119 ;  /* 0x0000007772727221 */ /* 0x000fe20000010000 */
[----:B------:R-:W-:Y:S01]  /*10260*/  HMMA.16816.F32 R220, R4, R10, R220 ;  /* 0x0000000a04dc723c */ /* 0x000fe200000018dc */
[----:B------:R-:W5:Y:S01]  /*10270*/  LDSM.16.MT88.4 R8, [R242+0x8000] ;  /* 0x00800000f208783b */ /* 0x000f620000004200 */
[----:B------:R-:W-:Y:S01]  /*10280*/  FADD.FTZ R98, R98, R107 ;  /* 0x0000006b62627221 */ /* 0x000fe20000010000 */
[----:B------:R-:W-:-:S02]  /*10290*/  FADD.FTZ R117, R117, R114 ;  /* 0x0000007275757221 */ /* 0x000fc40000010000 */
[----:B------:R-:W1:Y:S01]  /*102a0*/  MUFU.EX2 R25, R25 ;  /* 0x0000001900197308 */ /* 0x000e620000000800 */
[----:B------:R-:W-:Y:S01]  /*102b0*/  FADD.FTZ R105, R105, R98 ;  /* 0x0000006269697221 */ /* 0x000fe20000010000 */
[----:B------:R-:W-:Y:S01]  /*102c0*/  FADD.FTZ R126, R126, R117 ;  /* 0x000000757e7e7221 */ /* 0x000fe20000010000 */
[----:B----4-:R-:W-:Y:S02]  /*102d0*/  F2FP.F16.F32.PACK_AB R4, R78, R83 ;  /* 0x000000534e04723e */ /* 0x010fe400000000ff */
[----:B------:R-:W-:Y:S01]  /*102e0*/  FADD.FTZ R96, R96, R105 ;  /* 0x0000006960607221 */ /* 0x000fe20000010000 */
[----:B------:R-:W-:Y:S01]  /*102f0*/  FADD.FTZ R131, R131, R126 ;  /* 0x0000007e83837221 */ /* 0x000fe20000010000 */
[----:B--2---:R-:W-:Y:S01]  /*10300*/  F2FP.F16.F32.PACK_AB R6, R76, R81 ;  /* 0x000000514c06723e */ /* 0x004fe200000000ff */
[----:B------:R-:W-:Y:S01]  /*10310*/  MUFU.EX2 R26, R26 ;  /* 0x0000001a001a7308 */ /* 0x000fe20000000800 */
[----:B------:R-:W-:Y:S01]  /*10320*/  FADD.FTZ R103, R103, R96 ;  /* 0x0000006067677221 */ /* 0x000fe20000010000 */
[----:B------:R-:W-:-:S03]  /*10330*/  FADD.FTZ R134, R134, R131 ;  /* 0x0000008386867221 */ /* 0x000fc60000010000 */
[----:B------:R-:W-:Y:S01]  /*10340*/  FADD.FTZ R94, R94, R103 ;  /* 0x000000675e5e7221 */ /* 0x000fe20000010000 */
[----:B------:R-:W-:Y:S01]  /*10350*/  FADD.FTZ R133, R133, R134 ;  /* 0x0000008685857221 */ /* 0x000fe20000010000 */
[----:B------:R-:W-:Y:S01]  /*10360*/  MOV R134, R110 ;  /* 0x0000006e00867202 */ /* 0x000fe20000000f00 */
[----:B------:R-:W2:Y:S01]  /*10370*/  MUFU.EX2 R27, R27 ;  /* 0x0000001b001b7308 */ /* 0x000ea20000000800 */
[----:B-1----:R-:W-:Y:S01]  /*10380*/  F2FP.F16.F32.PACK_AB R5, R25, R56 ;  /* 0x000000381905723e */ /* 0x002fe200000000ff */
[----:B------:R-:W-:Y:S01]  /*10390*/  FADD.FTZ R152, R152, R133 ;  /* 0x0000008598987221 */ /* 0x000fe20000010000 */
[----:B------:R-:W-:Y:S01]  /*103a0*/  FADD.FTZ R101, R101, R94 ;  /* 0x0000005e65657221 */ /* 0x000fe20000010000 */
[----:B------:R-:W-:Y:S02]  /*103b0*/  MOV R133, R108 ;  /* 0x0000006c00857202 */ /* 0x000fe40000000f00 */
        /* <DEDUP_REMOVED lines=17> */
[----:B------:R-:W-:Y:S01]  /*104d0*/  FADD.FTZ R148, R148, R157 ;  /* 0x0000009d94947221 */ /* 0x000fe20000010000 */
[C---:B------:R-:W-:Y:S01]  /*104e0*/  HMMA.16816.F32 R28, R4.reuse, R14, R28 ;  /* 0x0000000e041c723c */ /* 0x040fe2000000181c */
[----:B------:R-:W2:Y:S01]  /*104f0*/  LDSM.16.MT88.4 R12, [R241+0x8000] ;  /* 0x00800000f10c783b */ /* 0x000ea20000004200 */
[----:B------:R-:W4:Y:S01]  /*10500*/  MUFU.EX2 R66, R66 ;  /* 0x0000004200427308 */ /* 0x000f220000000800 */
[----:B------:R-:W-:Y:S01]  /*10510*/  FADD.FTZ R165, R165, R148 ;  /* 0x00000094a5a57221 */ /* 0x000fe20000010000 */
[----:B------:R-:W-:Y:S02]  /*10520*/  FADD.FTZ R86, R86, R91 ;  /* 0x0000005b56567221 */ /* 0x000fe40000010000 */
[C---:B---3--:R-:W-:Y:S01]  /*10530*/  HMMA.16816.F32 R224, R4.reuse, R16, R224 ;  /* 0x0000001004e0723c */ /* 0x048fe200000018e0 */
[----:B------:R-:W-:Y:S01]  /*10540*/  FADD.FTZ R144, R144, R165 ;  /* 0x000000a590907221 */ /* 0x000fe20000010000 */
[----:B------:R-:W-:Y:S02]  /*10550*/  FADD.FTZ R89, R89, R86 ;  /* 0x0000005659597221 */ /* 0x000fe40000010000 */
[----:B------:R-:W-:Y:S01]  /*10560*/  MUFU.EX2 R32, R32 ;  /* 0x0000002000207308 */ /* 0x000fe20000000800 */
[----:B------:R-:W-:Y:S01]  /*10570*/  FADD.FTZ R167, R167, R144 ;  /* 0x00000090a7a77221 */ /* 0x000fe20000010000 */
[----:B------:R-:W-:Y:S01]  /*10580*/  HMMA.16816.F32 R220, R4, R18, R220 ;  /* 0x0000001204dc723c */ /* 0x000fe200000018dc */
[----:B------:R-:W3:Y:S01]  /*10590*/  LDSM.16.MT88.4 R16, [R242+0x8400] ;  /* 0x00840000f210783b */ /* 0x000ee20000004200 */
[----:B------:R-:W-:Y:S01]  /*105a0*/  FADD.FTZ R84, R84, R89 ;  /* 0x0000005954547221 */ /* 0x000fe20000010000 */
[----:B------:R-:W-:-:S03]  /*105b0*/  FADD.FTZ R140, R140, R167 ;  /* 0x000000a78c8c7221 */ /* 0x000fc60000010000 */
[----:B------:R-:W5:Y:S01]  /*105c0*/  MUFU.EX2 R33, R33 ;  /* 0x0000002100217308 */ /* 0x000f620000000800 */
[----:B------:R-:W-:Y:S01]  /*105d0*/  FADD.FTZ R169, R169, R140 ;  /* 0x0000008ca9a97221 */ /* 0x000fe20000010000 */
[----:B-1----:R-:W-:Y:S01]  /*105e0*/  F2FP.F16.F32.PACK_AB R4, R74, R79 ;  /* 0x0000004f4a04723e */ /* 0x002fe200000000ff */
[----:B------:R-:W-:Y:S01]  /*105f0*/  FADD.FTZ R87, R87, R84 ;  /* 0x0000005457577221 */ /* 0x000fe20000010000 */
[----:B----4-:R-:W-:Y:S01]  /*10600*/  F2FP.F16.F32.PACK_AB R6, R66, R77 ;  /* 0x0000004d4206723e */ /* 0x010fe200000000ff */
        /* <DEDUP_REMOVED lines=32> */
[----:B------:R-:W-:Y:S01]  /*10810*/  FADD.FTZ R25, R25, R56 ;  /* 0x0000003819197221 */ /* 0x000fe20000010000 */
[----:B------:R-:W-:Y:S02]  /*10820*/  FADD.FTZ R66, R66, R77 ;  /* 0x0000004d42427221 */ /* 0x000fe40000010000 */
[C---:B--2---:R-:W-:Y:S01]  /*10830*/  HMMA.16816.F32 R224, R4.reuse, R12, R224 ;  /* 0x0000000c04e0723c */ /* 0x044fe200000018e0 */
[----:B------:R-:W-:Y:S02]  /*10840*/  FADD.FTZ R26, R26, R25 ;  /* 0x000000191a1a7221 */ /* 0x000fe40000010000 */
[----:B------:R2:W-:Y:S02]  /*10850*/  MUFU.EX2 R36, R40 ;  /* 0x0000002800247308 */ /* 0x0005e40000000800 */
[----:B------:R-:W-:Y:S01]  /*10860*/  FADD.FTZ R27, R27, R26 ;  /* 0x0000001a1b1b7221 */ /* 0x000fe20000010000 */
[----:B------:R-:W-:Y:S01]  /*10870*/  HMMA.16816.F32 R220, R4, R14, R220 ;  /* 0x0000000e04dc723c */ /* 0x000fe200000018dc */
[----:B------:R-:W5:Y:S02]  /*10880*/  LDSM.16.MT88.4 R12, [R242+0x8800] ;  /* 0x00880000f20c783b */ /* 0x000f640000004200 */
[----:B------:R-:W-:-:S02]  /*10890*/  FADD.FTZ R32, R32, R27 ;  /* 0x0000001b20207221 */ /* 0x000fc40000010000 */
[----:B------:R-:W3:Y:S02]  /*108a0*/  MUFU.EX2 R41, R41 ;  /* 0x0000002900297308 */ /* 0x000ee40000000800 */
[----:B----4-:R-:W-:Y:S01]  /*108b0*/  F2FP.F16.F32.PACK_AB R4, R64, R75 ;  /* 0x0000004b4004723e */ /* 0x010fe200000000ff */
[----:B------:R-:W-:Y:S01]  /*108c0*/  FADD.FTZ R33, R33, R32 ;  /* 0x0000002021217221 */ /* 0x000fe20000010000 */
[----:B-1----:R-:W-:Y:S01]  /*108d0*/  F2FP.F16.F32.PACK_AB R6, R62, R67 ;  /* 0x000000433e06723e */ /* 0x002fe200000000ff */
[----:B------:R-:W-:Y:S02]  /*108e0*/  FADD.FTZ R75, R75, R66 ;  /* 0x000000424b4b7221 */ /* 0x000fe40000010000 */
[----:B------:R-:W-:Y:S01]  /*108f0*/  FADD.FTZ R34, R34, R33 ;  /* 0x0000002122227221 */ /* 0x000fe20000010000 */
[----:B------:R-:W-:Y:S01]  /*10900*/  MUFU.EX2 R38, R38 ;  /* 0x0000002600267308 */ /* 0x000fe20000000800 */
[--C-:B--2---:R-:W-:Y:S01]  /*10910*/  FFMA.FTZ R40, R43, UR4, -R63.reuse ;  /* 0x000000042b287c23 */ /* 0x104fe2000801083f */
[--C-:B------:R-:W-:Y:S01]  /*10920*/  FFMA.FTZ R43, R45, UR4, -R63.reuse ;  /* 0x000000042d2b7c23 */ /* 0x100fe2000801083f */
[----:B------:R-:W-:Y:S01]  /*10930*/  FFMA.FTZ R45, R51, UR4, -R63 ;  /* 0x00000004332d7c23 */ /* 0x000fe2000801083f */
[----:B------:R-:W-:Y:S01]  /*10940*/  FADD.FTZ R49, R49, R34 ;  /* 0x0000002231317221 */ /* 0x000fe20000010000 */
[----:B------:R-:W-:-:S03]  /*10950*/  FADD.FTZ R64, R64, R75 ;  /* 0x0000004b40407221 */ /* 0x000fc60000010000 */
[----:B------:R-:W1:Y:S01]  /*10960*/  MUFU.EX2 R53, R53 ;  /* 0x0000003500357308 */ /* 0x000e620000000800 */
[----:B---3--:R-:W-:Y:S01]  /*10970*/  F2FP.F16.F32.PACK_AB R5, R41, R36 ;  /* 0x000000242905723e */ /* 0x008fe200000000ff */
[----:B------:R-:W-:Y:S01]  /*10980*/  FADD.FTZ R36, R36, R49 ;  /* 0x0000003124247221 */ /* 0x000fe20000010000 */
[----:B------:R-:W-:-:S03]  /*10990*/  FADD.FTZ R67, R67, R64 ;  /* 0x0000004043437221 */ /* 0x000fc60000010000 */
[----:B------:R-:W-:Y:S01]  /*109a0*/  FADD.FTZ R41, R41, R36 ;  /* 0x0000002429297221 */ /* 0x000fe20000010000 */
[----:B------:R-:W-:Y:S01]  /*109b0*/  FADD.FTZ R62, R62, R67 ;  /* 0x000000433e3e7221 */ /* 0x000fe20000010000 */
[----:B------:R-:W-:Y:S08]  /*109c0*/  MUFU.EX2 R65, R65 ;  /* 0x0000004100417308 */ /* 0x000ff00000000800 */
[----:B------:R-:W2:Y:S01]  /*109d0*/  MUFU.EX2 R2, R2 ;  /* 0x0000000200027308 */ /* 0x000ea20000000800 */
[----:B-1----:R-:W-:-:S07]  /*109e0*/  F2FP.F16.F32.PACK_AB R7, R53, R38 ;  /* 0x000000263507723e */ /* 0x002fce00000000ff */
[C---:B------:R-:W-:Y:S01]  /*109f0*/  HMMA.16816.F32 R20, R4.reuse, R16, R20 ;  /* 0x000000100414723c */ /* 0x040fe20000001814 */
[----:B------:R-:W-:Y:S05]  /*10a00*/  MUFU.EX2 R0, R0 ;  /* 0x0000000000007308 */ /* 0x000fea0000000800 */
[C---:B------:R-:W-:Y:S01]  /*10a10*/  HMMA.16816.F32 R28, R4.reuse, R18, R28 ;  /* 0x00000012041c723c */ /* 0x040fe2000000181c */
[----:B------:R-:W1:Y:S02]  /*10a20*/  LDSM.16.MT88.4 R16, [R241+0x8800] ;  /* 0x00880000f110783b */ /* 0x000e640000004200 */
[----:B------:R-:W3:Y:S03]  /*10a30*/  MUFU.EX2 R47, R47 ;  /* 0x0000002f002f7308 */ /* 0x000ee60000000800 */
[C---:B-----5:R-:W-:Y:S05]  /*10a40*/  HMMA.16816.F32 R224, R4.reuse, R8, R224 ;  /* 0x0000000804e0723c */ /* 0x060fea00000018e0 */
[----:B------:R-:W-:Y:S01]  /*10a50*/  MUFU.EX2 R39, R39 ;  /* 0x0000002700277308 */ /* 0x000fe20000000800 */
[----:B------:R-:W-:Y:S01]  /*10a60*/  HMMA.16816.F32 R220, R4, R10, R220 ;  /* 0x0000000a04dc723c */ /* 0x000fe200000018dc */
[----:B------:R-:W4:Y:S06]  /*10a70*/  LDSM.16.MT88.4 R8, [R241+0x8c00] ;  /* 0x008c0000f108783b */ /* 0x000f2c0000004200 */
[----:B------:R-:W5:Y:S01]  /*10a80*/  MUFU.EX2 R40, R40 ;  /* 0x0000002800287308 */ /* 0x000f620000000800 */
[----:B--2---:R-:W-:-:S02]  /*10a90*/  F2FP.F16.F32.PACK_AB R4, R2, R65 ;  /* 0x000000410204723e */ /* 0x004fc400000000ff */
[----:B---3--:R-:W-:-:S05]  /*10aa0*/  F2FP.F16.F32.PACK_AB R6, R47, R0 ;  /* 0x000000002f06723e */ /* 0x008fca00000000ff */
[----:B------:R-:W-:Y:S08]  /*10ab0*/  MUFU.EX2 R42, R42 ;  /* 0x0000002a002a7308 */ /* 0x000ff00000000800 */
[----:B------:R-:W2:Y:S01]  /*10ac0*/  MUFU.EX2 R43, R43 ;  /* 0x0000002b002b7308 */ /* 0x000ea20000000800 */
[----:B-----5:R-:W-:-:S07]  /*10ad0*/  F2FP.F16.F32.PACK_AB R5, R40, R39 ;  /* 0x000000272805723e */ /* 0x020fce00000000ff */
[----:B------:R-:W-:Y:S08]  /*10ae0*/  MUFU.EX2 R24, R24 ;  /* 0x0000001800187308 */ /* 0x000ff00000000800 */
[----:B------:R-:W3:Y:S01]  /*10af0*/  MUFU.EX2 R35, R35 ;  /* 0x0000002300237308 */ /* 0x000ee20000000800 */
[----:B--2---:R-:W-:-:S07]  /*10b00*/  F2FP.F16.F32.PACK_AB R7, R43, R42 ;  /* 0x0000002a2b07723e */ /* 0x004fce00000000ff */
[C---:B------:R-:W-:Y:S01]  /*10b10*/  HMMA.16816.F32 R20, R4.reuse, R12, R20 ;  /* 0x0000000c0414723c */ /* 0x040fe20000001814 */
[----:B------:R-:W-:Y:S05]  /*10b20*/  MUFU.EX2 R37, R37 ;  /* 0x0000002500257308 */ /* 0x000fea0000000800 */
[C---:B------:R-:W-:Y:S01]  /*10b30*/  HMMA.16816.F32 R28, R4.reuse, R14, R28 ;  /* 0x0000000e041c723c */ /* 0x040fe2000000181c */
[----:B------:R-:W-:Y:S01]  /*10b40*/  FFMA.FTZ R12, R55, UR4, -R63 ;  /* 0x00000004370c7c23 */ /* 0x000fe2000801083f */
[----:B------:R-:W-:Y:S01]  /*10b50*/  FADD.FTZ R13, R65, R62 ;  /* 0x0000003e410d7221 */ /* 0x000fe20000010000 */
[----:B------:R-:W2:Y:S03]  /*10b60*/  MUFU.EX2 R44, R44 ;  /* 0x0000002c002c7308 */ /* 0x000ea60000000800 */
[----:B-1----:R-:W-:Y:S01]  /*10b70*/  HMMA.16816.F32 R224, R4, R16, R224 ;  /* 0x0000001004e0723c */ /* 0x002fe200000018e0 */
[----:B------:R-:W-:Y:S01]  /*10b80*/  FADD.FTZ R14, R38, R41 ;  /* 0x00000029260e7221 */ /* 0x000fe20000010000 */
[----:B------:R-:W-:-:S03]  /*10b90*/  FADD.FTZ R13, R2, R13 ;  /* 0x0000000d020d7221 */ /* 0x000fc60000010000 */
[----:B------:R-:W-:Y:S01]  /*10ba0*/  MUFU.EX2 R45, R45 ;  /* 0x0000002d002d7308 */ /* 0x000fe20000000800 */
[----:B------:R-:W-:Y:S01]  /*10bb0*/  HMMA.16816.F32 R220, R4, R18, R220 ;  /* 0x0000001204dc723c */ /* 0x000fe200000018dc */
[----:B------:R-:W-:Y:S01]  /*10bc0*/  FADD.FTZ R14, R53, R14 ;  /* 0x0000000e350e7221 */ /* 0x000fe20000010000 */
[----:B------:R-:W-:-:S03]  /*10bd0*/  FADD.FTZ R0, R0, R13 ;  /* 0x0000000d00007221 */ /* 0x000fc60000010000 */
[----:B------:R-:W-:Y:S01]  /*10be0*/  FADD.FTZ R15, R39, R14 ;  /* 0x0000000e270f7221 */ /* 0x000fe20000010000 */
[----:B------:R-:W-:Y:S01]  /*10bf0*/  FADD.FTZ R47, R47, R0 ;  /* 0x000000002f2f7221 */ /* 0x000fe20000010000 */
[----:B------:R-:W1:Y:S01]  /*10c00*/  MUFU.EX2 R46, R46 ;  /* 0x0000002e002e7308 */ /* 0x000e620000000800 */
[C---:B---3--:R-:W-:Y:S01]  /*10c10*/  F2FP.F16.F32.PACK_AB R4, R35.reuse, R24 ;  /* 0x000000182304723e */ /* 0x048fe200000000ff */
[----:B------:R-:W-:Y:S01]  /*10c20*/  FADD.FTZ R15, R40, R15 ;  /* 0x0000000f280f7221 */ /* 0x000fe20000010000 */
[----:B--2---:R-:W-:Y:S01]  /*10c30*/  F2FP.F16.F32.PACK_AB R6, R44, R37 ;  /* 0x000000252c06723e */ /* 0x004fe200000000ff */
[----:B------:R-:W-:Y:S02]  /*10c40*/  FADD.FTZ R24, R24, R47 ;  /* 0x0000002f18187221 */ /* 0x000fe40000010000 */
[----:B------:R-:W-:Y:S02]  /*10c50*/  FADD.FTZ R42, R42, R15 ;  /* 0x0000000f2a2a7221 */ /* 0x000fe40000010000 */
[----:B------:R-:W-:Y:S01]  /*10c60*/  MUFU.EX2 R12, R12 ;  /* 0x0000000c000c7308 */ /* 0x000fe20000000800 */
[----:B------:R-:W-:Y:S01]  /*10c70*/  FADD.FTZ R24, R35, R24 ;  /* 0x0000001823187221 */ /* 0x000fe20000010000 */
[----:B------:R-:W-:-:S03]  /*10c80*/  FADD.FTZ R0, R43, R42 ;  /* 0x0000002a2b007221 */ /* 0x000fc60000010000 */
[----:B------:R-:W-:-:S03]  /*10c90*/  FADD.FTZ R37, R37, R24 ;  /* 0x0000001825257221 */ /* 0x000fc60000010000 */
[----:B------:R-:W2:Y:S01]  /*10ca0*/  MUFU.EX2 R217, R217 ;  /* 0x000000d900d97308 */ /* 0x000ea20000000800 */
[----:B-1----:R-:W-:Y:S01]  /*10cb0*/  F2FP.F16.F32.PACK_AB R5, R46, R45 ;  /* 0x0000002d2e05723e */ /* 0x002fe200000000ff */
[----:B------:R-:W-:Y:S01]  /*10cc0*/  FADD.FTZ R45, R45, R0 ;  /* 0x000000002d2d7221 */ /* 0x000fe20000010000 */
[----:B------:R-:W-:-:S03]  /*10cd0*/  FADD.FTZ R215, R44, R37 ;  /* 0x000000252cd77221 */ /* 0x000fc60000010000 */
[----:B------:R-:W-:Y:S01]  /*10ce0*/  FADD.FTZ R45, R46, R45 ;  /* 0x0000002d2e2d7221 */ /* 0x000fe20000010000 */
[----:B--2---:R-:W-:-:S03]  /*10cf0*/  F2FP.F16.F32.PACK_AB R7, R217, R12 ;  /* 0x0000000cd907723e */ /* 0x004fc600000000ff */
[----:B------:R-:W-:-:S04]  /*10d00*/  FADD.FTZ R12, R12, R45 ;  /* 0x0000002d0c0c7221 */ /* 0x000fc80000010000 */
[----:B------:R-:W-:Y:S01]  /*10d10*/  FADD.FTZ R217, R217, R12 ;  /* 0x0000000cd9d97221 */ /* 0x000fe20000010000 */
[C---:B------:R-:W-:Y:S06]  /*10d20*/  HMMA.16816.F32 R232, R4.reuse, R228, R20 ;  /* 0x000000e404e8723c */ /* 0x040fec0000001814 */
[C---:B------:R-:W-:Y:S06]  /*10d30*/  HMMA.16816.F32 R228, R4.reuse, R230, R28 ;  /* 0x000000e604e4723c */ /* 0x040fec000000181c */
[C---:B----4-:R-:W-:Y:S06]  /*10d40*/  HMMA.16816.F32 R224, R4.reuse, R8, R224 ;  /* 0x0000000804e0723c */ /* 0x050fec00000018e0 */
[----:B------:R-:W-:-:S15]  /*10d50*/  HMMA.16816.F32 R220, R4, R10, R220 ;  /* 0x0000000a04dc723c */ /* 0x000fde00000018dc */
[----:B------:R-:W-:-:S09]  /*10d60*/  NOP ;  /* 0x0000000000007918 */ /* 0x000fd20000000000 */
.L_x_2374:
[----:B------:R-:W-:Y:S05]  /*10d70*/  @!P2 BRA `(.L_x_2382) ;  /* 0x000000580000a947 */ /* 0x000fea0003800000 */
[----:B------:R-:W-:Y:S01]  /*10d80*/  ULEA UR10, -UR10, URZ, 0x8 ;  /* 0x0000003f0a0a7291 */ /* 0x000fe2000f8e413f */
[----:B------:R-:W-:Y:S01]  /*10d90*/  IMAD.MOV.U32 R216, RZ, RZ, R133 ;  /* 0x000000ffffd87224 */ /* 0x000fe200078e0085 */
[----:B------:R-:W-:Y:S01]  /*10da0*/  ULDC UR9, c[0x0][0x2d0] ;  /* 0x0000b40000097ab9 */ /* 0x000fe20000000800 */
[----:B------:R-:W-:Y:S01]  /*10db0*/  IMAD.MOV.U32 R219, RZ, RZ, R134 ;  /* 0x000000ffffdb7224 */ /* 0x000fe200078e0086 */
[----:B------:R-:W-:Y:S02]  /*10dc0*/  USHF.R.S32.HI UR4, URZ, 0x1f, UR10 ;  /* 0x0000001f3f047899 */ /* 0x000fe4000801140a */
[----:B------:R-:W-:-:S04]  /*10dd0*/  MOV R246, UR10 ;  /* 0x0000000a00f67c02 */ /* 0x000fc80008000f00 */
[----:B------:R-:W-:Y:S01]  /*10de0*/  MOV R245, UR4 ;  /* 0x0000000400f57c02 */ /* 0x000fe20008000f00 */
[----:B------:R-:W-:-:S06]  /*10df0*/  ULDC UR4, c[0x0][0x2ec] ;  /* 0x0000bb0000047ab9 */ /* 0x000fcc0000000800 */
.L_x_2386:
[----:B------:R-:W-:Y:S01]  /*10e00*/  ISETP.GE.AND P2, PT, R236, UR9, PT ;  /* 0x00000009ec007c0c */ /* 0x000fe2000bf46270 */
[----:B------:R-:W-:Y:S04]  /*10e10*/  DEPBAR.LE SB0, 0x0 ;  /* 0x000080000000791a */ /* 0x000fe80000000000 */
[----:B------:R-:W-:Y:S01]  /*10e20*/  BAR.SYNC.DEFER_BLOCKING 0x0 ;  /* 0x0000000000007b1d */ /* 0x000fe20000010000 */
[----:B------:R-:W-:Y:S01]  /*10e30*/  UIADD3 UR6, UR6, -0x1, URZ ;  /* 0xffffffff06067890 */ /* 0x000fe2000fffe03f */
[----:B------:R-:W-:Y:S01]  /*10e40*/  IMAD.MOV.U32 R252, RZ, RZ, R246 ;  /* 0x000000fffffc7224 */ /* 0x000fe200078e00f6 */
[----:B------:R-:W-:Y:S05]  /*10e50*/  MOV R247, R245 ;  /* 0x000000f500f77202 */ /* 0x000fea0000000f00 */
[----:B------:R-:W1:Y:S08]  /*10e60*/  @!P2 LDC.64 R154, c[0x0][0x250] ;  /* 0x00009400ff9aab82 */ /* 0x000e700000000a00 */
[----:B------:R-:W2:Y:S08]  /*10e70*/  @!P2 LDC.64 R150, c[0x0][0x250] ;  /* 0x00009400ff96ab82 */ /* 0x000eb00000000a00 */
[----:B------:R-:W3:Y:S08]  /*10e80*/  @!P2 LDC.64 R146, c[0x0][0x250] ;  /* 0x00009400ff92ab82 */ /* 0x000ef00000000a00 */
[----:B------:R-:W4:Y:S01]  /*10e90*/  @!P2 LDC.64 R250, c[0x0][0x250] ;  /* 0x00009400fffaab82 */ /* 0x000f220000000a00 */
[----:B------:R-:W-:Y:S05]  /*10ea0*/  @!P1 BRA `(.L_x_2383) ;  /* 0x0000000400009947 */ /* 0x000fea0003800000 */
[----:B------:R-:W5:Y:S01]  /*10eb0*/  LDC R5, c[0x0][0x380] ;  /* 0x0000e000ff057b82 */ /* 0x000f620000000800 */
[----:B------:R-:W-:Y:S04]  /*10ec0*/  USHF.L.U32 UR8, UR6, 0x8, URZ ;  /* 0x0000000806087899 */ /* 0x000fe8000800063f */
[----:B------:R-:W-:Y:S06]  /*10ed0*/  UIADD3 UR10, UR8, 0x100, URZ ;  /* 0x00000100080a7890 */ /* 0x000fec000fffe03f */
[----:B------:R-:W-:Y:S05]  /*10ee0*/  IMAD.U32 R10, RZ, RZ, UR10 ;  /* 0x0000000aff0a7e24 */ /* 0x000fea000f8e00ff */
[----:B------:R-:W-:Y:S02]  /*10ef0*/  IABS R10, R10 ;  /* 0x0000000a000a7213 */ /* 0x000fe40000000000 */
[-C--:B-----5:R-:W-:Y:S02]  /*10f00*/  IABS R6, R5.reuse ;  /* 0x0000000500067213 */ /* 0x0a0fe40000000000 */
[----:B------:R-:W-:Y:S02]  /*10f10*/  LOP3.LUT R2, RZ, R5, RZ, 0x33, !PT ;  /* 0x00000005ff027212 */ /* 0x000fe400078e33ff */
[----:B------:R-:W5:Y:S10]  /*10f20*/  I2F.RP R14, R6 ;  /* 0x00000006000e7306 */ /* 0x000f740000209400 */
[----:B-----5:R-:W5:Y:S02]  /*10f30*/  MUFU.RCP R8, R14 ;  /* 0x0000000e00087308 */ /* 0x020f640000001000 */
[----:B-----5:R-:W-:Y:S01]  /*10f40*/  VIADD R12, R8, 0xffffffe ;  /* 0x0ffffffe080c7836 */ /* 0x020fe20000000000 */
[----:B------:R-:W-:Y:S07]  /*10f50*/  MOV R8, UR8 ;  /* 0x0000000800087c02 */ /* 0x000fee0008000f00 */
[----:B------:R-:W5:Y:S01]  /*10f60*/  F2I.FTZ.U32.TRUNC.NTZ R13, R12 ;  /* 0x0000000c000d7305 */ /* 0x000f62000021f000 */
[----:B------:R-:W-:Y:S01]  /*10f70*/  IABS R8, R8 ;  /* 0x0000000800087213 */ /* 0x000fe20000000000 */
        /* <DEDUP_REMOVED lines=10> */
[----:B------:R-:W5:Y:S02]  /*11020*/  LDC.64 R12, c[0x0][0x250] ;  /* 0x00009400ff0c7b82 */ /* 0x000f640000000a00 */
[C---:B------:R-:W-:Y:S02]  /*11030*/  ISETP.GT.U32.AND P4, PT, R6.reuse, R8, PT ;  /* 0x000000080600720c */ /* 0x040fe40003f84070 */
[----:B------:R-:W-:Y:S04]  /*11040*/  ISETP.GT.U32.AND P0, PT, R6, R10, PT ;  /* 0x0000000a0600720c */ /* 0x000fe80003f04070 */
[----:B------:R-:W1:Y:S07]  /*11050*/  LDC.64 R14, c[0x0][0x238] ;  /* 0x00008e00ff0e7b82 */ /* 0x000e6e0000000a00 */
        /* <DEDUP_REMOVED lines=23> */
[----:B------:R-:W2:Y:S03]  /*111d0*/  LDG.E R6, desc[UR20][R22.64] ;  /* 0x0000001416067981 */ /* 0x000ea6000c1e1900 */
[----:B------:R-:W-:Y:S01]  /*111e0*/  SHF.R.S32.HI R19, RZ, 0x1f, R0 ;  /* 0x0000001fff137819 */ /* 0x000fe20000011400 */
[----:B------:R-:W2:Y:S04]  /*111f0*/  LDG.E R17, desc[UR20][R20.64] ;  /* 0x0000001414117981 */ /* 0x000ea8000c1e1900 */
[-C--:B-----5:R-:W-:Y:S04]  /*11200*/  IMAD R8, R19, R12.reuse, RZ ;  /* 0x0000000c13087224 */ /* 0x0a0fe800078e02ff */
[----:B------:R-:W-:Y:S02]  /*11210*/  IMAD R8, R0, R13, R8 ;  /* 0x0000000d00087224 */ /* 0x000fe400078e0208 */
[----:B--2---:R-:W-:Y:S02]  /*11220*/  IMAD.IADD R6, R6, 0x1, -R17 ;  /* 0x0000000106067824 */ /* 0x004fe400078e0a11 */
        /* <DEDUP_REMOVED lines=8> */
.L_x_2383:
[----:B------:R-:W5:Y:S01]  /*112b0*/  @!P2 LDC.64 R158, c[0x0][0x250] ;  /* 0x00009400ff9eab82 */ /* 0x000f620000000a00 */
[----:B------:R-:W-:Y:S01]  /*112c0*/  @P2 STS [R218+0x5000], RZ ;  /* 0x005000ffda002388 */ /* 0x000fe20000000800 */
[----:B------:R-:W-:Y:S01]  /*112d0*/  LEA R248, P3, R252, R244, 0x1 ;  /* 0x000000f4fcf87211 */ /* 0x000fe200078608ff */
[----:B---3--:R-:W-:Y:S01]  /*112e0*/  @!P2 IMAD R147, R147, 0x60, RZ ;  /* 0x000000609393a824 */ /* 0x008fe200078e02ff */
[----:B-1----:R-:W-:Y:S01]  /*112f0*/  @!P2 LEA R2, P0, R154, R252, 0x5 ;  /* 0x000000fc9a02a211 */ /* 0x002fe200078028ff */
[----:B------:R-:W-:Y:S01]  /*11300*/  @P2 STS [R218+0x5004], RZ ;  /* 0x005004ffda002388 */ /* 0x000fe20000000800 */
[----:B------:R-:W-:Y:S01]  /*11310*/  LEA.HI.X R249, R252, R243, R247, 0x1, P3 ;  /* 0x000000f3fcf97211 */ /* 0x000fe200018f0cf7 */
[----:B------:R-:W-:Y:S01]  /*11320*/  @!P2 IMAD.MOV.U32 R166, RZ, RZ, R252 ;  /* 0x000000ffffa6a224 */ /* 0x000fe200078e00fc */
[----:B------:R-:W-:Y:S01]  /*11330*/  @!P2 LEA.HI.X R155, R154, R247, R155, 0x5, P0 ;  /* 0x000000f79a9ba211 */ /* 0x000fe200000f2c9b */
[----:B------:R-:W-:Y:S01]  /*11340*/  @P2 STS.64 [R218+0x5008], RZ ;  /* 0x005008ffda002388 */ /* 0x000fe20000000a00 */
[----:B------:R-:W-:Y:S01]  /*11350*/  @!P2 LEA R162, P3, R2, R244, 0x1 ;  /* 0x000000f402a2a211 */ /* 0x000fe200078608ff */
[----:B------:R-:W-:Y:S01]  /*11360*/  @!P2 IMAD.MOV.U32 R167, RZ, RZ, R247 ;  /* 0x000000ffffa7a224 */ /* 0x000fe200078e00f7 */
[-C--:B--2---:R-:W-:Y:S01]  /*11370*/  @!P2 LEA R0, P0, R150, R252.reuse, 0x6 ;  /* 0x000000fc9600a211 */ /* 0x084fe200078030ff */
[----:B------:R-:W-:Y:S01]  /*11380*/  @!PT LDS RZ, [RZ] ;  /* 0x00000000fffff984 */ /* 0x000fe20000000800 */
[----:B------:R-:W-:Y:S01]  /*11390*/  @!PT LDS RZ, [RZ] ;  /* 0x00000000fffff984 */ /* 0x000fe20000000800 */
[----:B------:R-:W-:Y:S01]  /*113a0*/  @!PT LDS RZ, [RZ] ;  /* 0x00000000fffff984 */ /* 0x000fe20000000800 */
[----:B------:R-:W-:Y:S01]  /*113b0*/  @!P2 LDGSTS.E.BYPASS.LTC128B.128 [R218+0x5000], desc[UR20][R248.64] ;  /* 0x05000000f8daafae */ /* 0x000fe2000b901d54 */
[----:B------:R-:W-:Y:S01]  /*113c0*/  @!P2 LEA.HI.X R163, R2, R243, R155, 0x1, P3 ;  /* 0x000000f302a3a211 */ /* 0x000fe200018f0c9b */
[----:B------:R-:W-:Y:S01]  /*113d0*/  @!P2 IMAD.WIDE.U32 R166, R146, 0x60, R166 ;  /* 0x0000006092a6a825 */ /* 0x000fe200078e00a6 */
[----:B------:R-:W1:Y:S01]  /*113e0*/  @!P2 LDC.64 R154, c[0x0][0x250] ;  /* 0x00009400ff9aab82 */ /* 0x000e620000000a00 */
[----:B------:R-:W-:Y:S01]  /*113f0*/  @P2 STS.128 [R218+0x5800], RZ ;  /* 0x005800ffda002388 */ /* 0x000fe20000000c00 */
[----:B------:R-:W-:Y:S01]  /*11400*/  @!P2 LEA.HI.X R2, R150, R247, R151, 0x6, P0 ;  /* 0x000000f79602a211 */ /* 0x000fe200000f3497 */
[----:B------:R-:W-:Y:S01]  /*11410*/  UISETP.GT.AND UP0, UPT, UR6, UR14, UPT ;  /* 0x0000000e0600728c */ /* 0x000fe2000bf04270 */
[----:B----4-:R-:W-:Y:S01]  /*11420*/  @!P2 LEA R145, P0, R250, R252, 0x7 ;  /* 0x000000fcfa91a211 */ /* 0x010fe200078038ff */
[----:B------:R-:W-:Y:S01]  /*11430*/  @!PT LDS RZ, [RZ] ;  /* 0x00000000fffff984 */ /* 0x000fe20000000800 */
[----:B------:R-:W-:Y:S01]  /*11440*/  @!PT LDS RZ, [RZ] ;  /* 0x00000000fffff984 */ /* 0x000fe20000000800 */
[----:B------:R-:W-:Y:S01]  /*11450*/  @!PT LDS RZ, [RZ] ;  /* 0x00000000fffff984 */ /* 0x000fe20000000800 */
[----:B------:R2:W-:Y:S01]  /*11460*/  @!P2 LDGSTS.E.BYPASS.LTC128B.128 [R218+0x5800], desc[UR20][R162.64] ;  /* 0x05800000a2daafae */ /* 0x0005e2000b901d54 */
[CC--:B------:R-:W-:Y:S02]  /*11470*/  @!P2 LEA R170, P3, R0.reuse, R244.reuse, 0x1 ;  /* 0x000000f400aaa211 */ /* 0x0c0fe400078608ff */
[----:B------:R-:W3:Y:S01]  /*11480*/  @!P2 LDC.64 R150, c[0x0][0x250] ;  /* 0x00009400ff96ab82 */ /* 0x000ee20000000a00 */
[----:B------:R-:W-:Y:S01]  /*11490*/  @P2 STS.128 [R218+0x6000], RZ ;  /* 0x006000ffda002388 */ /* 0x000fe20000000c00 */
[----:B------:R-:W-:Y:S01]  /*114a0*/  @!P2 LEA.HI.X R171, R0, R243, R2, 0x1, P3 ;  /* 0x000000f300aba211 */ /* 0x000fe200018f0c02 */
[----:B------:R-:W-:Y:S01]  /*114b0*/  @!P2 IMAD.IADD R0, R147, 0x1, R167 ;  /* 0x000000019300a824 */ /* 0x000fe200078e02a7 */
[-C--:B------:R-:W-:Y:S02]  /*114c0*/  @!P2 LEA R174, P3, R166, R244.reuse, 0x1 ;  /* 0x000000f4a6aea211 */ /* 0x080fe400078608ff */
[----:B------:R-:W-:Y:S01]  /*114d0*/  @!P2 LEA.HI.X R250, R250, R247, R251, 0x7, P0 ;  /* 0x000000f7fafaa211 */ /* 0x000fe200000f3cfb */
[----:B------:R-:W-:Y:S01]  /*114e0*/  @!PT LDS RZ, [RZ] ;  /* 0x00000000fffff984 */ /* 0x000fe20000000800 */
[----:B------:R-:W-:Y:S01]  /*114f0*/  @!PT LDS RZ, [RZ] ;  /* 0x00000000fffff984 */ /* 0x000fe20000000800 */
[----:B------:R-:W-:Y:S01]  /*11500*/  @!PT LDS RZ, [RZ] ;  /* 0x00000000fffff984 */ /* 0x000fe20000000800 */
[----:B------:R4:W-:Y:S01]  /*11510*/  @!P2 LDGSTS.E.BYPASS.LTC128B.128 [R218+0x6000], desc[UR20][R170.64] ;  /* 0x06000000aadaafae */ /* 0x0009e2000b901d54 */
[CC--:B------:R-:W-:Y:S01]  /*11520*/  @!P2 LEA R146, P0, R145.reuse, R244.reuse, 0x1 ;  /* 0x000000f49192a211 */ /* 0x0c0fe200078008ff */
[----:B------:R-:W-:Y:S01]  /*11530*/  @!P2 IMAD.MOV.U32 R251, RZ, RZ, R247 ;  /* 0x000000fffffba224 */ /* 0x000fe200078e00f7 */
[-C--:B------:R-:W-:Y:S01]  /*11540*/  @!P2 LEA.HI.X R175, R166, R243.reuse, R0, 0x1, P3 ;  /* 0x000000f3a6afa211 */ /* 0x080fe200018f0c00 */
[----:B------:R-:W-:Y:S01]  /*11550*/  @P2 STS.128 [R218+0x6800], RZ ;  /* 0x006800ffda002388 */ /* 0x000fe20000000c00 */
[-C--:B------:R-:W-:Y:S01]  /*11560*/  @!P2 LEA.HI.X R147, R145, R243.reuse, R250, 0x1, P0 ;  /* 0x000000f39193a211 */ /* 0x080fe200000f0cfa */
[--C-:B------:R-:W-:Y:S02]  /*11570*/  @!P2 IMAD.MOV.U32 R250, RZ, RZ, R252.reuse ;  /* 0x000000fffffaa224 */ /* 0x100fe400078e00fc */
        /* <DEDUP_REMOVED lines=8> */
[----:B------:R-:W-:Y:S01]  /*11600*/  @!P2 LDGSTS.E.BYPASS.LTC128B.128 [R218+0x7000], desc[UR20][R146.64] ;  /* 0x0700000092daafae */ /* 0x000fe2000b901d54 */
[----:B--2---:R-:W-:Y:S02]  /*11610*/  @!P2 IMAD.MOV.U32 R162, RZ, RZ, R252 ;  /* 0x000000ffffa2a224 */ /* 0x004fe400078e00fc */
[----:B-----5:R-:W-:Y:S01]  /*11620*/  @!P2 IMAD R0, R159, 0xa0, RZ ;  /* 0x000000a09f00a824 */ /* 0x020fe200078e02ff */
[----:B------:R-:W-:Y:S01]  /*11630*/  @P2 STS.128 [R218+0x7800], RZ ;  /* 0x007800ffda002388 */ /* 0x000fe20000000c00 */
[----:B------:R-:W-:Y:S04]  /*11640*/  @!P2 IMAD.WIDE.U32 R158, R158, 0xa0, R250 ;  /* 0x000000a09e9ea825 */ /* 0x000fe800078e00fa */
[----:B------:R-:W-:Y:S02]  /*11650*/  @!P2 IMAD.IADD R0, R0, 0x1, R159 ;  /* 0x000000010000a824 */ /* 0x000fe400078e029f */
[----:B------:R-:W-:Y:S02]  /*11660*/  @!P2 IMAD.MOV.U32 R163, RZ, RZ, R247 ;  /* 0x000000ffffa3a224 */ /* 0x000fe400078e00f7 */
[----:B-1----:R-:W-:Y:S02]  /*11670*/  @!P2 IMAD R2, R155, 0xc0, RZ ;  /* 0x000000c09b02a824 */ /* 0x002fe400078e02ff */
[----:B------:R-:W-:Y:S04]  /*11680*/  @!P2 IMAD.WIDE.U32 R154, R154, 0xc0, R250 ;  /* 0x000000c09a9aa825 */ /* 0x000fe800078e00fa */
[----:B------:R-:W-:Y:S01]  /*11690*/  @!P2 IMAD.IADD R2, R2, 0x1, R155 ;  /* 0x000000010202a824 */ /* 0x000fe200078e029b */
[-C--:B------:R-:W-:Y:S01]  /*116a0*/  @!P2 LEA R166, P3, R154, R244.reuse, 0x1 ;  /* 0x000000f49aa6a211 */ /* 0x080fe200078608ff */
[----:B---3--:R-:W-:Y:S02]  /*116b0*/  @!P2 IMAD R250, R151, 0xe0, RZ ;  /* 0x000000e097faa824 */ /* 0x008fe400078e02ff */
[----:B------:R-:W-:Y:S01]  /*116c0*/  @!P2 IMAD.WIDE.U32 R150, R150, 0xe0, R162 ;  /* 0x000000e09696a825 */ /* 0x000fe200078e00a2 */
[-C--:B------:R-:W-:Y:S02]  /*116d0*/  @!P2 LEA R162, P4, R158, R244.reuse, 0x1 ;  /* 0x000000f49ea2a211 */ /* 0x080fe400078808ff */
[-C--:B------:R-:W-:Y:S01]  /*116e0*/  @!P2 LEA.HI.X R167, R154, R243.reuse, R2, 0x1, P3 ;  /* 0x000000f39aa7a211 */ /* 0x080fe200018f0c02 */
[----:B------:R-:W-:Y:S01]  /*116f0*/  @!P2 IMAD.IADD R250, R250, 0x1, R151 ;  /* 0x00000001fafaa824 */ /* 0x000fe200078e0297 */
[-C--:B------:R-:W-:Y:S02]  /*11700*/  @!P2 LEA.HI.X R163, R158, R243.reuse, R0, 0x1, P4 ;  /* 0x000000f39ea3a211 */ /* 0x080fe400020f0c00 */
[C---:B----4-:R-:W-:Y:S01]  /*11710*/  @!P2 LEA R170, P0, R150.reuse, R244, 0x1 ;  /* 0x000000f496aaa211 */ /* 0x050fe200078008ff */
[----:B------:R-:W-:Y:S02]  /*11720*/  IMAD.MOV.U32 R244, RZ, RZ, R248 ;  /* 0x000000fffff47224 */ /* 0x000fe400078e00f8 */
[----:B------:R-:W-:Y:S01]  /*11730*/  @!PT LDS RZ, [RZ] ;  /* 0x00000000fffff984 */ /* 0x000fe20000000800 */
[----:B------:R-:W-:Y:S01]  /*11740*/  @!PT LDS RZ, [RZ] ;  /* 0x00000000fffff984 */ /* 0x000fe20000000800 */
[----:B------:R-:W-:Y:S01]  /*11750*/  @!PT LDS RZ, [RZ] ;  /* 0x00000000fffff984 */ /* 0x000fe20000000800 */
[----:B------:R-:W-:Y:S01]  /*11760*/  @!P2 LDGSTS.E.BYPASS.LTC128B.128 [R218+0x7800], desc[UR20][R162.64] ;  /* 0x07800000a2daafae */ /* 0x000fe2000b901d54 */
[----:B------:R-:W-:Y:S01]  /*11770*/  @!P2 LEA.HI.X R171, R150, R243, R250, 0x1, P0 ;  /* 0x000000f396aba211 */ /* 0x000fe200000f0cfa */
[----:B------:R-:W-:Y:S01]  /*11780*/  IMAD.MOV.U32 R243, RZ, RZ, R249 ;  /* 0x000000fffff37224 */ /* 0x000fe200078e00f9 */
[----:B------:R-:W-:Y:S01]  /*11790*/  PLOP3.LUT P0, PT, PT, PT, UP0, 0x80, 0x0 ;  /* 0x000000000000781c */ /* 0x000fe20003f0f008 */
        /* <DEDUP_REMOVED lines=15> */
[----:B------:R-:W5:Y:S04]  /*11890*/  LDSM.16.M88.4 R32, [R211+0x1c00] ;  /* 0x001c0000d320783b */ /* 0x000f680000000200 */
[----:B------:R-:W1:Y:S04]  /*118a0*/  LDSM.16.M88.4 R40, [R211+0x2000] ;  /* 0x00200000d328783b */ /* 0x000e680000000200 */
[----:B------:R-:W1:Y:S04]  /*118b0*/  LDSM.16.M88.4 R48, [R211+0x2400] ;  /* 0x00240000d330783b */ /* 0x000e680000000200 */
[----:B------:R-:W1:Y:S04]  /*118c0*/  LDSM.16.M88.4 R56, [R211+0x2800] ;  /* 0x00280000d338783b */ /* 0x000e680000000200 */
[----:B------:R-:W1:Y:S04]  /*118d0*/  LDSM.16.M88.4 R64, [R211+0x2c00] ;  /* 0x002c0000d340783b */ /* 0x000e680000000200 */
[----:B------:R-:W1:Y:S04]  /*118e0*/  LDSM.16.M88.4 R72, [R211+0x3000] ;  /* 0x00300000d348783b */ /* 0x000e680000000200 */
[----:B------:R-:W1:Y:S01]  /*118f0*/  LDSM.16.M88.4 R80, [R211+0x3400] ;  /* 0x00340000d350783b */ /* 0x000e620000000200 */
        /* <DEDUP_REMOVED lines=8> */
[C---:B----4-:R-:W-:Y:S03]  /*11980*/  HMMA.16816.F32 R20, R128.reuse, R24, RZ ;  /* 0x000000188014723c */ /* 0x050fe600000018ff */
[----:B------:R-:W4:Y:S03]  /*11990*/  LDSM.16.M88.4 R140, [R211+0x4c00] ;  /* 0x004c0000d38c783b */ /* 0x000f260000000200 */
[C---:B-----5:R-:W-:Y:S01]  /*119a0*/  HMMA.16816.F32 R28, R128.reuse, R32, RZ ;  /* 0x00000020801c723c */ /* 0x060fe200000018ff */
[----:B------:R-:W-:Y:S04]  /*119b0*/  LDSM.16.M88.4 R132, [R212] ;  /* 0x00000000d484783b */ /* 0x000fe80000000200 */
[----:B------:R-:W5:Y:S01]  /*119c0*/  LDSM.16.M88.4 R136, [R210] ;  /* 0x00000000d288783b */ /* 0x000f620000000200 */
[C---:B-1----:R-:W-:Y:S03]  /*119d0*/  HMMA.16816.F32 R36, R128.reuse, R40, RZ ;  /* 0x000000288024723c */ /* 0x042fe600000018ff */
        /* <DEDUP_REMOVED lines=14> */
[C---:B--2---:R-:W-:Y:S03]  /*11ac0*/  HMMA.16816.F32 R84, R128.reuse, R88, RZ ;  /* 0x000000588054723c */ /* 0x044fe600000018ff */
[----:B------:R-:W2:Y:S03]  /*11ad0*/  LDSM.16.M88.4 R156, [R200] ;  /* 0x00000000c89c783b */ /* 0x000ea60000000200 */
[C---:B------:R-:W-:Y:S01]  /*11ae0*/  HMMA.16816.F32 R92, R128.reuse, R96, RZ ;  /* 0x00000060805c723c */ /* 0x040fe200000018ff */
[----:B------:R-:W2:Y:S04]  /*11af0*/  LDSM.16.M88.4 R152, [R199] ;  /* 0x00000000c798783b */ /* 0x000ea80000000200 */
[----:B------:R-:W2:Y:S01]  /*11b00*/  LDSM.16.M88.4 R148, [R198] ;  /* 0x00000000c694783b */ /* 0x000ea20000000200 */
[C---:B------:R-:W-:Y:S03]  /*11b10*/  HMMA.16816.F32 R100, R128.reuse, R104, RZ ;  /* 0x000000688064723c */ /* 0x040fe600000018ff */
[----:B------:R-:W2:Y:S03]  /*11b20*/  LDSM.16.M88.4 R144, [R197] ;  /* 0x00000000c590783b */ /* 0x000ea60000000200 */
[C---:B---3--:R-:W-:Y:S06]  /*11b30*/  HMMA.16816.F32 R108, R128.reuse, R112, RZ ;  /* 0x00000070806c723c */ /* 0x048fec00000018ff */
        /* <DEDUP_REMOVED lines=17> */
[----:B------:R-:W3:Y:S05]  /*11c50*/  LDSM.16.M88.4 R140, [R196] ;  /* 0x00000000c48c783b */ /* 0x000eea0000000200 */
[C---:B-----5:R-:W-:Y:S06]  /*11c60*/  HMMA.16816.F32 R4, R132.reuse, R136, R4 ;  /* 0x000000888404723c */ /* 0x060fec0000001804 */
[C---:B------:R-:W-:Y:S01]  /*11c70*/  HMMA.16816.F32 R8, R132.reuse, R138, R8 ;  /* 0x0000008a8408723c */ /* 0x040fe20000001808 */
[----:B------:R-:W4:Y:S01]  /*11c80*/  LDSM.16.M88.4 R136, [R3] ;  /* 0x000000000388783b */ /* 0x000f220000000200 */
[----:B------:R-:W-:Y:S04]  /*11c90*/  DEPBAR.LE SB0, 0x0 ;  /* 0x000080000000791a */ /* 0x000fe80000000000 */
[C---:B-1----:R-:W-:Y:S01]  /*11ca0*/  HMMA.16816.F32 R12, R132.reuse, R192, R12 ;  /* 0x000000c0840c723c */ /* 0x042fe2000000180c */
        /* <DEDUP_REMOVED lines=28> */
[C---:B----4-:R-:W-:Y:S06]  /*11e70*/  HMMA.16816.F32 R124, R132.reuse, R136, R124 ;  /* 0x00000088847c723c */ /* 0x050fec000000187c */
        /* <DEDUP_REMOVED lines=12> */
[----:B------:R-:W-:Y:S04]  /*11f40*/  USHF.L.U32 UR8, UR6, 0x8, URZ ;  /* 0x0000000806087899 */ /* 0x000fe8000800063f */
[----:B------:R-:W-:Y:S02]  /*11f50*/  UIADD3 UR10, UR8, -0x100, URZ ;  /* 0xffffff00080a7890 */ /* 0x000fe4000fffe03f */
[----:B------:R-:W-:Y:S04]  /*11f60*/  IMAD.U32 R144, RZ, RZ, UR8 ;  /* 0x00000008ff907e24 */ /* 0x000fe8000f8e00ff */
[----:B------:R-:W-:Y:S02]  /*11f70*/  MOV R142, UR10 ;  /* 0x0000000a008e7c02 */ /* 0x000fe40008000f00 */
[----:B------:R-:W-:Y:S02]  /*11f80*/  IABS R144, R144 ;  /* 0x0000009000907213 */ /* 0x000fe40000000000 */
[----:B------:R-:W-:Y:S02]  /*11f90*/  IABS R142, R142 ;  /* 0x0000008e008e7213 */ /* 0x000fe40000000000 */
[-C--:B-1----:R-:W-:Y:S02]  /*11fa0*/  IABS R140, R133.reuse ;  /* 0x00000085008c7213 */ /* 0x082fe40000000000 */
[----:B------:R-:W-:Y:S02]  /*11fb0*/  LOP3.LUT R2, RZ, R133, RZ, 0x33, !PT ;  /* 0x00000085ff027212 */ /* 0x000fe400078e33ff */
        /* <DEDUP_REMOVED lines=14> */
[C---:B------:R-:W-:Y:S02]  /*120a0*/  IMAD R144, R140.reuse, R145, R144 ;  /* 0x000000918c907224 */ /* 0x040fe400078e0290 */
[----:B------:R-:W1:Y:S01]  /*120b0*/  LDC R145, c[0x0][0x24c] ;  /* 0x00009300ff917b82 */ /* 0x000e620000000800 */
        /* <DEDUP_REMOVED lines=12> */
[----:B------:R-:W5:Y:S03]  /*12180*/  LDC.64 R140, c[0x0][0x230] ;  /* 0x00008c00ff8c7b82 */ /* 0x000f660000000a00 */
        /* <DEDUP_REMOVED lines=15> */
[----:B------:R-:W-:Y:S04]  /*12280*/  IMAD R144, R144, R143, RZ ;  /* 0x0000008f90907224 */ /* 0x000fe800078e02ff */
[----:B-1----:R-:W-:Y:S02]  /*12290*/  IMAD R144, R0, R145, R144 ;  /* 0x0000009100907224 */ /* 0x002fe400078e0290 */
        /* <DEDUP_REMOVED lines=9> */
.L_x_2385:
[----:B------:R1:W-:Y:S01]  /*12330*/  @P2 STS [R218+0x1004], RZ ;  /* 0x001004ffda002388 */ /* 0x0003e20000000800 */
[C---:B------:R-:W-:Y:S01]  /*12340*/  @!P2 LEA R0, P3, R143.reuse, R140, 0x5 ;  /* 0x0000008c8f00a211 */ /* 0x040fe200078628ff */
[----:B------:R-:W5:Y:S01]  /*12350*/  @!P2 LDC R132, c[0x0][0x24c] ;  /* 0x00009300ff84ab82 */ /* 0x000f620000000800 */
[CC--:B------:R-:W-:Y:S01]  /*12360*/  LEA R144, P0, R140.reuse, R240.reuse, 0x1 ;  /* 0x000000f08c907211 */ /* 0x0c0fe200078008ff */
[----:B------:R1:W-:Y:S01]  /*12370*/  @P2 STS.64 [R218+0x1008], RZ ;  /* 0x001008ffda002388 */ /* 0x0003e20000000a00 */
[C---:B--2---:R-:W-:Y:S01]  /*12380*/  @!P2 LEA.HI.X R2, R143.reuse, R141, R138, 0x5, P3 ;  /* 0x0000008d8f02a211 */ /* 0x044fe200018f2c8a */
[C---:B------:R-:W-:Y:S01]  /*12390*/  @!P2 IMAD.WIDE.U32 R152, R143.reuse, 0x60, R140 ;  /* 0x000000608f98a825 */ /* 0x040fe200078e008c */
[-CC-:B------:R-:W-:Y:S01]  /*123a0*/  LEA.HI.X R145, R140, R237.reuse, R141.reuse, 0x1, P0 ;  /* 0x000000ed8c917211 */ /* 0x180fe200000f0c8d */
[----:B------:R1:W-:Y:S01]  /*123b0*/  @P2 STS [R218+0x1000], RZ ;  /* 0x001000ffda002388 */ /* 0x0003e20000000800 */
[C---:B------:R-:W-:Y:S01]  /*123c0*/  @!P2 LEA R154, P0, R0.reuse, R240, 0x1 ;  /* 0x000000f0009aa211 */ /* 0x040fe200078008ff */
[----:B------:R-:W2:Y:S01]  /*123d0*/  @!P2 LDC R138, c[0x0][0x24c] ;  /* 0x00009300ff8aab82 */ /* 0x000ea20000000800 */
[----:B------:R-:W-:Y:S01]  /*123e0*/  @!P2 LEA R133, P3, R143, R140, 0x6 ;  /* 0x0000008c8f85a211 */ /* 0x000fe200078630ff */
[----:B------:R-:W-:Y:S01]  /*123f0*/  @!PT LDS RZ, [RZ] ;  /* 0x00000000fffff984 */ /* 0x000fe20000000800 */
[----:B------:R-:W-:Y:S01]  /*12400*/  @!PT LDS RZ, [RZ] ;  /* 0x00000000fffff984 */ /* 0x000fe20000000800 */
[----:B------:R-:W-:Y:S01]  /*12410*/  @!PT LDS RZ, [RZ] ;  /* 0x00000000fffff984 */ /* 0x000fe20000000800 */
[----:B------:R1:W-:Y:S01]  /*12420*/  @!P2 LDGSTS.E.BYPASS.LTC128B.128 [R218+0x1000], desc[UR20][R144.64] ;  /* 0x0100000090daafae */ /* 0x0003e2000b901d54 */
[----:B------:R-:W-:Y:S01]  /*12430*/  @!P2 LEA.HI.X R155, R0, R237, R2, 0x1, P0 ;  /* 0x000000ed009ba211 */ /* 0x000fe200000f0c02 */
[----:B------:R-:W-:Y:S01]  /*12440*/  @!P2 IMAD.MOV.U32 R150, RZ, RZ, R140 ;  /* 0x000000ffff96a224 */ /* 0x000fe200078e008c */
[-C--:B------:R-:W-:Y:S01]  /*12450*/  @!P2 LEA R146, P0, R133, R240.reuse, 0x1 ;  /* 0x000000f08592a211 */ /* 0x080fe200078008ff */
[----:B------:R1:W-:Y:S01]  /*12460*/  @P2 STS.128 [R218+0x1800], RZ ;  /* 0x001800ffda002388 */ /* 0x0003e20000000c00 */
[----:B---3--:R-:W-:Y:S01]  /*12470*/  @!P2 LEA.HI.X R136, R143, R141, R136, 0x6, P3 ;  /* 0x0000008d8f88a211 */ /* 0x008fe200018f3488 */
[----:B------:R-:W3:Y:S01]  /*12480*/  @!P2 LDC R2, c[0x0][0x24c] ;  /* 0x00009300ff02ab82 */ /* 0x000ee20000000800 */
[----:B------:R-:W-:Y:S01]  /*12490*/  @!P2 LEA R142, P3, R152, R240, 0x1 ;  /* 0x000000f0988ea211 */ /* 0x000fe200078608ff */
[----:B------:R-:W-:Y:S01]  /*124a0*/  @!PT LDS RZ, [RZ] ;  /* 0x00000000fffff984 */ /* 0x000fe20000000800 */
[----:B------:R-:W-:Y:S01]  /*124b0*/  @!PT LDS RZ, [RZ] ;  /* 0x00000000fffff984 */ /* 0x000fe20000000800 */
[----:B------:R-:W-:Y:S01]  /*124c0*/  @!PT LDS RZ, [RZ] ;  /* 0x00000000fffff984 */ /* 0x000fe20000000800 */
[----:B------:R1:W-:Y:S01]  /*124d0*/  @!P2 LDGSTS.E.BYPASS.LTC128B.128 [R218+0x1800], desc[UR20][R154.64] ;  /* 0x018000009adaafae */ /* 0x0003e2000b901d54 */
[----:B----4-:R-:W-:Y:S01]  /*124e0*/  @!P2 IMAD R134, R134, 0x60, RZ ;  /* 0x000000608686a824 */ /* 0x010fe200078e02ff */
[----:B------:R-:W-:Y:S01]  /*124f0*/  @!P2 LEA.HI.X R147, R133, R237, R136, 0x1, P0 ;  /* 0x000000ed8593a211 */ /* 0x000fe200000f0c88 */
[--C-:B------:R-:W-:Y:S01]  /*12500*/  @!P2 IMAD.MOV.U32 R151, RZ, RZ, R141.reuse ;  /* 0x000000ffff97a224 */ /* 0x100fe200078e008d */
[----:B------:R1:W-:Y:S01]  /*12510*/  @P2 STS.128 [R218+0x2000], RZ ;  /* 0x002000ffda002388 */ /* 0x0003e20000000c00 */
[C---:B------:R-:W-:Y:S01]  /*12520*/  @!P2 LEA R133, P0, R143.reuse, R140, 0x7 ;  /* 0x0000008c8f85a211 */ /* 0x040fe200078038ff */
[--C-:B------:R-:W-:Y:S01]  /*12530*/  @!P2 IMAD.MOV.U32 R148, RZ, RZ, R140.reuse ;  /* 0x000000ffff94a224 */ /* 0x100fe200078e008c */
[----:B------:R-:W4:Y:S01]  /*12540*/  @!P2 LDC R0, c[0x0][0x24c] ;  /* 0x00009300ff00ab82 */ /* 0x000f220000000800 */
[----:B------:R-:W-:Y:S01]  /*12550*/  @!PT LDS RZ, [RZ] ;  /* 0x00000000fffff984 */ /* 0x000fe20000000800 */
[----:B------:R-:W-:Y:S01]  /*12560*/  @!PT LDS RZ, [RZ] ;  /* 0x00000000fffff984 */ /* 0x000fe20000000800 */
[----:B------:R-:W-:Y:S01]  /*12570*/  @!PT LDS RZ, [RZ] ;  /* 0x00000000fffff984 */ /* 0x000fe20000000800 */
[----:B------:R1:W-:Y:S01]  /*12580*/  @!P2 LDGSTS.E.BYPASS.LTC128B.128 [R218+0x2000], desc[UR20][R146.64] ;  /* 0x0200000092daafae */ /* 0x0003e2000b901d54 */
[--C-:B------:R-:W-:Y:S02]  /*12590*/  @!P2 IMAD.MOV.U32 R149, RZ, RZ, R141.reuse ;  /* 0x000000ffff95a224 */ /* 0x100fe400078e008d */
[----:B------:R-:W-:Y:S01]  /*125a0*/  @!P2 IMAD.MOV.U32 R136, RZ, RZ, R140 ;  /* 0x000000ffff88a224 */ /* 0x000fe200078e008c */
[----:B------:R1:W-:Y:S01]  /*125b0*/  @P2 STS.128 [R218+0x2800], RZ ;  /* 0x002800ffda002388 */ /* 0x0003e20000000c00 */
[----:B------:R-:W-:Y:S02]  /*125c0*/  @!P2 IMAD.MOV.U32 R137, RZ, RZ, R141 ;  /* 0x000000ffff89a224 */ /* 0x000fe400078e008d */
[----:B------:R-:W-:Y:S02]  /*125d0*/  @!P2 IMAD.IADD R134, R134, 0x1, R153 ;  /* 0x000000018686a824 */ /* 0x000fe400078e0299 */
[C---:B------:R-:W-:Y:S04]  /*125e0*/  @!P2 IMAD.WIDE.U32 R150, R143.reuse, 0xa0, R150 ;  /* 0x000000a08f96a825 */ /* 0x040fe800078e0096 */
[C---:B------:R-:W-:Y:S04]  /*125f0*/  @!P2 IMAD.WIDE.U32 R148, R143.reuse, 0xc0, R148 ;  /* 0x000000c08f94a825 */ /* 0x040fe800078e0094 */
[C---:B------:R-:W-:Y:S04]  /*12600*/  @!P2 IMAD.WIDE.U32 R136, R143.reuse, 0xe0, R136 ;  /* 0x000000e08f88a825 */ /* 0x040fe800078e0088 */
[----:B----4-:R-:W-:Y:S01]  /*12610*/  @!P2 IMAD R139, R0, 0xe0, RZ ;  /* 0x000000e0008ba824 */ /* 0x010fe200078e02ff */
[----:B--2---:R-:W-:Y:S01]  /*12620*/  @!P2 LEA.HI.X R138, R143, R141, R138, 0x7, P0 ;  /* 0x0000008d8f8aa211 */ /* 0x004fe200000f3c8a */
[----:B---3--:R-:W-:Y:S01]  /*12630*/  @!P2 IMAD R135, R2, 0xc0, RZ ;  /* 0x000000c00287a824 */ /* 0x008fe200078e02ff */
[-C--:B------:R-:W-:Y:S01]  /*12640*/  @!P2 LEA.HI.X R143, R152, R237.reuse, R134, 0x1, P3 ;  /* 0x000000ed988fa211 */ /* 0x080fe200018f0c86 */
[----:B------:R-:W-:Y:S01]  /*12650*/  @!P2 IMAD.IADD R139, R139, 0x1, R137 ;  /* 0x000000018b8ba824 */ /* 0x000fe200078e0289 */
[-C--:B------:R-:W-:Y:S01]  /*12660*/  @!P2 LEA R140, P0, R133, R240.reuse, 0x1 ;  /* 0x000000f0858ca211 */ /* 0x080fe200078008ff */
[----:B------:R-:W-:Y:S01]  /*12670*/  @!P2 IMAD.IADD R135, R135, 0x1, R149 ;  /* 0x000000018787a824 */ /* 0x000fe200078e0295 */
[-C--:B------:R-:W-:Y:S01]  /*12680*/  @!P2 LEA R152, P4, R150, R240.reuse, 0x1 ;  /* 0x000000f09698a211 */ /* 0x080fe200078808ff */
[----:B------:R-:W-:Y:S01]  /*12690*/  @!PT LDS RZ, [RZ] ;  /* 0x00000000fffff984 */ /* 0x000fe20000000800 */
[----:B------:R-:W-:Y:S01]  /*126a0*/  @!PT LDS RZ, [RZ] ;  /* 0x00000000fffff984 */ /* 0x000fe20000000800 */
[----:B------:R-:W-:Y:S01]  /*126b0*/  @!PT LDS RZ, [RZ] ;  /* 0x00000000fffff984 */ /* 0x000fe20000000800 */
[----:B------:R1:W-:Y:S01]  /*126c0*/  @!P2 LDGSTS.E.BYPASS.LTC128B.128 [R218+0x2800], desc[UR20][R142.64] ;  /* 0x028000008edaafae */ /* 0x0003e2000b901d54 */
[-C--:B------:R-:W-:Y:S01]  /*126d0*/  @!P2 LEA.HI.X R141, R133, R237.reuse, R138, 0x1, P0 ;  /* 0x000000ed858da211 */ /* 0x080fe200000f0c8a */
[----:B-----5:R-:W-:Y:S01]  /*126e0*/  @!P2 IMAD R133, R132, 0xa0, RZ ;  /* 0x000000a08485a824 */ /* 0x020fe200078e02ff */
[-C--:B------:R-:W-:Y:S01]  /*126f0*/  @!P2 LEA R132, P3, R148, R240.reuse, 0x1 ;  /* 0x000000f09484a211 */ /* 0x080fe200078608ff */
[----:B------:R1:W-:Y:S01]  /*12700*/  @P2 STS.128 [R218+0x3000], RZ ;  /* 0x003000ffda002388 */ /* 0x0003e20000000c00 */
[----:B------:R-:W-:Y:S01]  /*12710*/  @!P2 LEA R134, P0, R136, R240, 0x1 ;  /* 0x000000f08886a211 */ /* 0x000fe200078008ff */
[----:B------:R-:W-:Y:S02]  /*12720*/  @!P2 IMAD.IADD R133, R133, 0x1, R151 ;  /* 0x000000018585a824 */ /* 0x000fe400078e0297 */
[----:B------:R-:W-:Y:S01]  /*12730*/  @!PT LDS RZ, [RZ] ;  /* 0x00000000fffff984 */ /* 0x000fe20000000800 */
[----:B------:R-:W-:Y:S01]  /*12740*/  @!PT LDS RZ, [RZ] ;  /* 0x00000000fffff984 */ /* 0x000fe20000000800 */
[----:B------:R-:W-:Y:S01]  /*12750*/  @!PT LDS RZ, [RZ] ;  /* 0x00000000fffff984 */ /* 0x000fe20000000800 */
[----:B------:R1:W-:Y:S01]  /*12760*/  @!P2 LDGSTS.E.BYPASS.LTC128B.128 [R218+0x3000], desc[UR20][R140.64] ;  /* 0x030000008cdaafae */ /* 0x0003e2000b901d54 */
[----:B------:R-:W-:Y:S02]  /*12770*/  IMAD.MOV.U32 R240, RZ, RZ, R144 ;  /* 0x000000fffff07224 */ /* 0x000fe400078e0090 */
[-C--:B------:R-:W-:Y:S01]  /*12780*/  @!P2 LEA.HI.X R153, R150, R237.reuse, R133, 0x1, P4 ;  /* 0x000000ed9699a211 */ /* 0x080fe200020f0c85 */
[----:B------:R1:W-:Y:S01]  /*12790*/  @P2 STS.128 [R218+0x3800], RZ ;  /* 0x003800ffda002388 */ /* 0x0003e20000000c00 */
[-C--:B------:R-:W-:Y:S02]  /*127a0*/  @!P2 LEA.HI.X R133, R148, R237.reuse, R135, 0x1, P3 ;  /* 0x000000ed9485a211 */ /* 0x080fe400018f0c87 */
        /* <DEDUP_REMOVED lines=17> */
.L_x_2384:
[----:B------:R-:W-:Y:S01]  /*128c0*/  MOV R139, UR6 ;  /* 0x00000006008b7c02 */ /* 0x000fe20008000f00 */
[----:B------:R-:W-:Y:S03]  /*128d0*/  UISETP.GT.AND UP0, UPT, UR6, UR14, UPT ;  /* 0x0000000e0600728c */ /* 0x000fe6000bf04270 */
[----:B------:R-:W-:Y:S04]  /*128e0*/  LEA R138, R139, R214, 0x8 ;  /* 0x000000d68b8a7211 */ /* 0x000fe800078e40ff */
[C---:B------:R-:W-:Y:S02]  /*128f0*/  IADD3 R136, R138.reuse, 0x1, RZ ;  /* 0x000000018a887810 */ /* 0x040fe40007ffe0ff */
[----:B------:R-:W-:Y:S02]  /*12900*/  I2FP.F32.S32 R139, R138 ;  /* 0x0000008a008b7245 */ /* 0x000fe40000201400 */
[C---:B-1----:R-:W-:Y:S02]  /*12910*/  IADD3 R140, R138.reuse, 0x8, RZ ;  /* 0x000000088a8c7810 */ /* 0x042fe40007ffe0ff */
[C---:B------:R-:W-:Y:S01]  /*12920*/  IADD3 R141, R138.reuse, 0x9, RZ ;  /* 0x000000098a8d7810 */ /* 0x040fe20007ffe0ff */
[C---:B------:R-:W-:Y:S01]  /*12930*/  FFMA.FTZ R4, R139.reuse, UR5, R4 ;  /* 0x000000058b047c23 */ /* 0x040fe20008010004 */
[C---:B------:R-:W-:Y:S01]  /*12940*/  IADD3 R2, R138.reuse, 0x18, RZ ;  /* 0x000000188a027810 */ /* 0x040fe20007ffe0ff */
[----:B------:R-:W-:Y:S01]  /*12950*/  FFMA.FTZ R6, R139, UR5, R6 ;  /* 0x000000058b067c23 */ /* 0x000fe20008010006 */
[C---:B------:R-:W-:Y:S02]  /*12960*/  IADD3 R132, R138.reuse, 0x19, RZ ;  /* 0x000000198a847810 */ /* 0x040fe40007ffe0ff */
[C---:B------:R-:W-:Y:S02]  /*12970*/  IADD3 R134, R138.reuse, 0x61, RZ ;  /* 0x000000618a867810 */ /* 0x040fe40007ffe0ff */
[----:B------:R-:W-:Y:S02]  /*12980*/  I2FP.F32.S32 R136, R136 ;  /* 0x0000008800887245 */ /* 0x000fe40000201400 */
[----:B------:R-:W-:Y:S02]  /*12990*/  I2FP.F32.S32 R139, R140 ;  /* 0x0000008c008b7245 */ /* 0x000fe40000201400 */
[----:B------:R-:W-:Y:S01]  /*129a0*/  IADD3 R140, R138, 0x10, RZ ;  /* 0x000000108a8c7810 */ /* 0x000fe20007ffe0ff */
[C---:B------:R-:W-:Y:S01]  /*129b0*/  FFMA.FTZ R5, R136.reuse, UR5, R5 ;  /* 0x0000000588057c23 */ /* 0x040fe20008010005 */
[----:B------:R-:W-:Y:S01]  /*129c0*/  FFMA.FTZ R7, R136, UR5, R7 ;  /* 0x0000000588077c23 */ /* 0x000fe20008010007 */
[----:B------:R-:W-:Y:S01]  /*129d0*/  I2FP.F32.S32 R136, R141 ;  /* 0x0000008d00887245 */ /* 0x000fe20000201400 */
[C---:B------:R-:W-:Y:S01]  /*129e0*/  FFMA.FTZ R8, R139.reuse, UR5, R8 ;  /* 0x000000058b087c23 */ /* 0x040fe20008010008 */
[----:B------:R-:W-:Y:S01]  /*129f0*/  I2FP.F32.S32 R133, R140 ;  /* 0x0000008c00857245 */ /* 0x000fe20000201400 */
[----:B------:R-:W-:Y:S01]  /*12a00*/  FFMA.FTZ R10, R139, UR5, R10 ;  /* 0x000000058b0a7c23 */ /* 0x000fe2000801000a */
[----:B------:R-:W-:Y:S01]  /*12a10*/  IADD3 R139, R138, 0x11, RZ ;  /* 0x000000118a8b7810 */ /* 0x000fe20007ffe0ff */
[C---:B------:R-:W-:Y:S01]  /*12a20*/  FFMA.FTZ R9, R136.reuse, UR5, R9 ;  /* 0x0000000588097c23 */ /* 0x040fe20008010009 */
[----:B------:R-:W-:Y:S01]  /*12a30*/  FFMA.FTZ R11, R136, UR5, R11 ;  /* 0x00000005880b7c23 */ /* 0x000fe2000801000b */
[C---:B------:R-:W-:Y:S01]  /*12a40*/  FFMA.FTZ R12, R133.reuse, UR5, R12 ;  /* 0x00000005850c7c23 */ /* 0x040fe2000801000c */
[----:B------:R-:W-:Y:S01]  /*12a50*/  FFMA.FTZ R14, R133, UR5, R14 ;  /* 0x00000005850e7c23 */ /* 0x000fe2000801000e */
[----:B------:R-:W-:Y:S02]  /*12a60*/  I2FP.F32.S32 R0, R139 ;  /* 0x0000008b00007245 */ /* 0x000fe40000201400 */
[----:B------:R-:W-:Y:S02]  /*12a70*/  I2FP.F32.S32 R133, R2 ;  /* 0x0000000200857245 */ /* 0x000fe40000201400 */
        /* <DEDUP_REMOVED lines=13> */
[C---:B------:R-:W-:Y:S02]  /*12b50*/  IADD3 R2, R138.reuse, 0x28, RZ ;  /* 0x000000288a027810 */ /* 0x040fe40007ffe0ff */
[----:B------:R-:W-:Y:S01]  /*12b60*/  IADD3 R132, R138, 0x29, RZ ;  /* 0x000000298a847810 */ /* 0x000fe20007ffe0ff */
        /* <DEDUP_REMOVED lines=23> */
[----:B------:R-:W-:Y:S02]  /*12ce0*/  IADD3 R132, R138, 0x41, RZ ;  /* 0x000000418a847810 */ /* 0x000fe40007ffe0ff */
[C---:B------:R-:W-:Y:S01]  /*12cf0*/  FFMA.FTZ R33, R0.reuse, UR5, R33 ;  /* 0x0000000500217c23 */ /* 0x040fe20008010021 */
[----:B------:R-:W-:Y:S01]  /*12d00*/  FFMA.FTZ R35, R0, UR5, R35 ;  /* 0x0000000500237c23 */ /* 0x000fe20008010023 */
[----:B------:R-:W-:Y:S02]  /*12d10*/  I2FP.F32.S32 R133, R2 ;  /* 0x0000000200857245 */ /* 0x000fe40000201400 */
[C---:B------:R-:W-:Y:S02]  /*12d20*/  IADD3 R2, R138.reuse, 0x48, RZ ;  /* 0x000000488a027810 */ /* 0x040fe40007ffe0ff */
[----:B------:R-:W-:Y:S01]  /*12d30*/  I2FP.F32.S32 R0, R132 ;  /* 0x0000008400007245 */ /* 0x000fe20000201400 */
[C---:B------:R-:W-:Y:S01]  /*12d40*/  FFMA.FTZ R36, R133.reuse, UR5, R36 ;  /* 0x0000000585247c23 */ /* 0x040fe20008010024 */
[----:B------:R-:W-:Y:S01]  /*12d50*/  IADD3 R132, R138, 0x49, RZ ;  /* 0x000000498a847810 */ /* 0x000fe20007ffe0ff */
[----:B------:R-:W-:Y:S01]  /*12d60*/  FFMA.FTZ R38, R133, UR5, R38 ;  /* 0x0000000585267c23 */ /* 0x000fe20008010026 */
[----:B------:R-:W-:Y:S01]  /*12d70*/  I2FP.F32.S32 R133, R2 ;  /* 0x0000000200857245 */ /* 0x000fe20000201400 */
[----:B------:R-:W-:Y:S01]  /*12d80*/  FFMA.FTZ R37, R0, UR5, R37 ;  /* 0x0000000500257c23 */ /* 0x000fe20008010025 */
[----:B------:R-:W-:Y:S01]  /*12d90*/  IADD3 R2, R138, 0x50, RZ ;  /* 0x000000508a027810 */ /* 0x000fe20007ffe0ff */
[----:B------:R-:W-:Y:S01]  /*12da0*/  FFMA.FTZ R39, R0, UR5, R39 ;  /* 0x0000000500277c23 */ /* 0x000fe20008010027 */
        /* <DEDUP_REMOVED lines=47> */
[----:B------:R-:W-:Y:S02]  /*130a0*/  IADD3 R2, R138, 0x78, RZ ;  /* 0x000000788a027810 */ /* 0x000fe40007ffe0ff */
[----:B------:R-:W-:Y:S01]  /*130b0*/  I2FP.F32.S32 R0, R0 ;  /* 0x0000000000007245 */ /* 0x000fe20000201400 */
[C---:B------:R-:W-:Y:S01]  /*130c0*/  FFMA.FTZ R60, R133.reuse, UR5, R60 ;  /* 0x00000005853c7c23 */ /* 0x040fe2000801003c */
[----:B------:R-:W-:Y:S01]  /*130d0*/  FFMA.FTZ R62, R133, UR5, R62 ;  /* 0x00000005853e7c23 */ /* 0x000fe2000801003e */
[----:B------:R-:W-:Y:S02]  /*130e0*/  I2FP.F32.S32 R133, R2 ;  /* 0x0000000200857245 */ /* 0x000fe40000201400 */
[----:B------:R-:W-:Y:S01]  /*130f0*/  FMNMX.FTZ R2, R14, R135, !PT ;  /* 0x000000870e027209 */ /* 0x000fe20007810000 */
        /* <DEDUP_REMOVED lines=17> */
[----:B------:R-:W-:Y:S02]  /*13210*/  IADD3 R2, R138, 0x81, RZ ;  /* 0x000000818a027810 */ /* 0x000fe40007ffe0ff */
[----:B------:R-:W-:Y:S02]  /*13220*/  I2FP.F32.S32 R133, R133 ;  /* 0x0000008500857245 */ /* 0x000fe40000201400 */
[----:B------:R-:W-:Y:S05]  /*13230*/  I2FP.F32.S32 R0, R0 ;  /* 0x0000000000007245 */ /* 0x000fea0000201400 */
[C---:B------:R-:W-:Y:S01]  /*13240*/  FFMA.FTZ R65, R0.reuse, UR5, R65 ;  /* 0x0000000500417c23 */ /* 0x040fe20008010041 */
[----:B------:R-:W-:Y:S01]  /*13250*/  FFMA.FTZ R67, R0, UR5, R67 ;  /* 0x0000000500437c23 */ /* 0x000fe20008010043 */
[C---:B------:R-:W-:Y:S01]  /*13260*/  FFMA.FTZ R68, R133.reuse, UR5, R68 ;  /* 0x0000000585447c23 */ /* 0x040fe20008010044 */
[----:B------:R-:W-:Y:S01]  /*13270*/  FFMA.FTZ R70, R133, UR5, R70 ;  /* 0x0000000585467c23 */ /* 0x000fe20008010046 */
[----:B------:R-:W-:Y:S02]  /*13280*/  I2FP.F32.S32 R0, R2 ;  /* 0x0000000200007245 */ /* 0x000fe40000201400 */
[----:B------:R-:W-:Y:S02]  /*13290*/  FMNMX.FTZ R2, R24, R135, !PT ;  /* 0x0000008718027209 */ /* 0x000fe40007810000 */
        /* <DEDUP_REMOVED lines=8> */
[----:B------:R-:W-:Y:S02]  /*13320*/  IADD3 R2, R138, 0x88, RZ ;  /* 0x000000888a027810 */ /* 0x000fe40007ffe0ff */
[----:B------:R-:W-:Y:S02]  /*13330*/  FMNMX.FTZ R132, R32, R137, !PT ;  /* 0x0000008920847209 */ /* 0x000fe40007810000 */
        /* <DEDUP_REMOVED lines=13> */
[C---:B------:R-:W-:Y:S01]  /*13410*/  IADD3 R0, R138.reuse, 0x91, RZ ;  /* 0x000000918a007810 */ /* 0x040fe20007ffe0ff */
[----:B------:R-:W-:Y:S01]  /*13420*/  FFMA.FTZ R78, R133, UR5, R78 ;  /* 0x00000005854e7c23 */ /* 0x000fe2000801004e */
[----:B------:R-:W-:Y:S02]  /*13430*/  IADD3 R133, R138, 0x98, RZ ;  /* 0x000000988a857810 */ /* 0x000fe40007ffe0ff */
        /* <DEDUP_REMOVED lines=13> */
[----:B------:R-:W-:Y:S02]  /*13510*/  I2FP.F32.S32 R133, R133 ;  /* 0x0000008500857245 */ /* 0x000fe40000201400 */
[----:B------:R-:W-:Y:S03]  /*13520*/  FMNMX.FTZ R137, R43, R132, !PT ;  /* 0x000000842b897209 */ /* 0x000fe60007810000 */
[C---:B------:R-:W-:Y:S01]  /*13530*/  FFMA.FTZ R80, R133.reuse, UR5, R80 ;  /* 0x0000000585507c23 */ /* 0x040fe20008010050 */
[----:B------:R-:W-:Y:S01]  /*13540*/  FFMA.FTZ R82, R133, UR5, R82 ;  /* 0x0000000585527c23 */ /* 0x000fe20008010052 */
[----:B------:R-:W-:Y:S01]  /*13550*/  FMNMX.FTZ R133, R45, R2, !PT ;  /* 0x000000022d857209 */ /* 0x000fe20007810000 */
[----:B------:R-:W-:Y:S01]  /*13560*/  FFMA.FTZ R81, R0, UR5, R81 ;  /* 0x0000000500517c23 */ /* 0x000fe20008010051 */
[----:B------:R-:W-:Y:S01]  /*13570*/  IADD3 R2, R138, 0xa0, RZ ;  /* 0x000000a08a027810 */ /* 0x000fe20007ffe0ff */
[----:B------:R-:W-:Y:S01]  /*13580*/  FFMA.FTZ R83, R0, UR5, R83 ;  /* 0x0000000500537c23 */ /* 0x000fe20008010053 */
[----:B------:R-:W-:Y:S02]  /*13590*/  IADD3 R0, R138, 0xa1, RZ ;  /* 0x000000a18a007810 */ /* 0x000fe40007ffe0ff */
[----:B------:R-:W-:Y:S02]  /*135a0*/  FMNMX.FTZ R132, R46, R137, !PT ;  /* 0x000000892e847209 */ /* 0x000fe40007810000 */
[----:B------:R-:W-:Y:S02]  /*135b0*/  I2FP.F32.S32 R0, R0 ;  /* 0x0000000000007245 */ /* 0x000fe40000201400 */
[----:B------:R-:W-:Y:S02]  /*135c0*/  FMNMX.FTZ R135, R47, R132, !PT ;  /* 0x000000842f877209 */ /* 0x000fe40007810000 */
[----:B------:R-:W-:Y:S02]  /*135d0*/  FMNMX.FTZ R134, R48, R133, !PT ;  /* 0x0000008530867209 */ /* 0x000fe40007810000 */
[----:B------:R-:W-:Y:S02]  /*135e0*/  I2FP.F32.S32 R133, R2 ;  /* 0x0000000200857245 */ /* 0x000fe40000201400 */
[----:B------:R-:W-:Y:S02]  /*135f0*/  IADD3 R2, R138, 0xa8, RZ ;  /* 0x000000a88a027810 */ /* 0x000fe40007ffe0ff */
        /* <DEDUP_REMOVED lines=37> */
[----:B------:R-:W-:Y:S02]  /*13850*/  IADD3 R2, R138, 0xb8, RZ ;  /* 0x000000b88a027810 */ /* 0x000fe40007ffe0ff */
        /* <DEDUP_REMOVED lines=38> */
[----:B------:R-:W-:Y:S02]  /*13ac0*/  IADD3 R0, R138, 0xd1, RZ ;  /* 0x000000d18a007810 */ /* 0x000fe40007ffe0ff */
[----:B------:R-:W-:Y:S02]  /*13ad0*/  FMNMX.FTZ R137, R83, R132, !PT ;  /* 0x0000008453897209 */ /* 0x000fe40007810000 */
[----:B------:R-:W-:Y:S02]  /*13ae0*/  I2FP.F32.S32 R0, R0 ;  /* 0x0000000000007245 */ /* 0x000fe40000201400 */
[----:B------:R-:W-:Y:S02]  /*13af0*/  FMNMX.FTZ R132, R86, R137, !PT ;  /* 0x0000008956847209 */ /* 0x000fe40007810000 */
[----:B------:R-:W-:Y:S04]  /*13b00*/  FMNMX.FTZ R135, R81, R134, !PT ;  /* 0x0000008651877209 */ /* 0x000fe80007810000 */
[----:B------:R-:W-:Y:S02]  /*13b10*/  FMNMX.FTZ R2, R84, R135, !PT ;  /* 0x0000008754027209 */ /* 0x000fe40007810000 */
[----:B------:R-:W-:Y:S02]  /*13b20*/  FMNMX.FTZ R135, R87, R132, !PT ;  /* 0x0000008457877209 */ /* 0x000fe40007810000 */
        /* <DEDUP_REMOVED lines=65> */
[----:B------:R-:W-:Y:S04]  /*13f40*/  FMNMX.FTZ R132, R110, R135, !PT ;  /* 0x000000876e847209 */ /* 0x000fe80007810000 */
        /* <DEDUP_REMOVED lines=36> */
[----:B------:R-:W-:Y:S01]  /*14190*/  FMUL.FTZ R138, R137, UR4 ;  /* 0x00000004898a7c20 */ /* 0x000fe20008410000 */
[C---:B------:R-:W-:Y:S01]  /*141a0*/  FADD.FTZ R132, -R134.reuse, R219 ;  /* 0x000000db86847221 */ /* 0x040fe20000010100 */
[----:B------:R-:W-:Y:S01]  /*141b0*/  FMUL.FTZ R2, R134, UR4 ;  /* 0x0000000486027c20 */ /* 0x000fe20008410000 */
[----:B------:R-:W-:Y:S01]  /*141c0*/  MOV R219, R134 ;  /* 0x0000008600db7202 */ /* 0x000fe20000000f00 */
[----:B------:R-:W1:Y:S01]  /*141d0*/  MUFU.EX2 R135, R138 ;  /* 0x0000008a00877308 */ /* 0x000e620000000800 */
[----:B------:R-:W-:Y:S02]  /*141e0*/  FMUL.FTZ R136, R132, UR4 ;  /* 0x0000000484887c20 */ /* 0x000fe40008410000 */
[----:B------:R-:W-:Y:S02]  /*141f0*/  FSEL R132, R2, RZ, P0 ;  /* 0x000000ff02847208 */ /* 0x000fe40000000000 */
[----:B------:R-:W-:Y:S05]  /*14200*/  FSETP.NEU.FTZ.AND P0, PT, R133, -INF , PT ;  /* 0xff8000008500780b */ /* 0x000fea0003f1d000 */
        /* <DEDUP_REMOVED lines=11> */
[C---:B-1----:R-:W-:Y:S01]  /*142c0*/  FMUL.FTZ R234, R135.reuse, R234 ;  /* 0x000000ea87ea7220 */ /* 0x042fe20000410000 */
[C---:B------:R-:W-:Y:S01]  /*142d0*/  FMUL.FTZ R235, R135.reuse, R235 ;  /* 0x000000eb87eb7220 */ /* 0x040fe20000410000 */
[C---:B------:R-:W-:Y:S01]  /*142e0*/  FMUL.FTZ R230, R135.reuse, R230 ;  /* 0x000000e687e67220 */ /* 0x040fe20000410000 */
        /* <DEDUP_REMOVED lines=10> */
[----:B------:R-:W1:Y:S01]  /*14390*/  MUFU.EX2 R149, R149 ;  /* 0x0000009500957308 */ /* 0x000e620000000800 */
[C---:B------:R-:W-:Y:S01]  /*143a0*/  FMUL.FTZ R220, R136.reuse, R220 ;  /* 0x000000dc88dc7220 */ /* 0x040fe20000410000 */
[----:B------:R-:W-:Y:S01]  /*143b0*/  FMUL.FTZ R221, R136, R221 ;  /* 0x000000dd88dd7220 */ /* 0x000fe20000410000 */
[C---:B------:R-:W-:Y:S01]  /*143c0*/  FMUL.FTZ R222, R135.reuse, R222 ;  /* 0x000000de87de7220 */ /* 0x040fe20000410000 */
[----:B------:R-:W-:Y:S01]  /*143d0*/  FMUL.FTZ R223, R135, R223 ;  /* 0x000000df87df7220 */ /* 0x000fe20000410000 */
        /* <DEDUP_REMOVED lines=12> */
[----:B-1----:R-:W-:Y:S01]  /*144a0*/  F2FP.F16.F32.PACK_AB R32, R149, R152 ;  /* 0x000000989520723e */ /* 0x002fe200000000ff */
        /* <DEDUP_REMOVED lines=12> */
[----:B------:R-:W-:Y:S01]  /*14570*/  FMUL.FTZ R4, R133, UR4 ;  /* 0x0000000485047c20 */ /* 0x000fe20008410000 */
[--C-:B------:R-:W-:Y:S03]  /*14580*/  FFMA.FTZ R153, R5, UR4, -R132.reuse ;  /* 0x0000000405997c23 */ /* 0x100fe60008010884 */
[----:B------:R-:W-:Y:S01]  /*14590*/  MUFU.EX2 R144, R144 ;  /* 0x0000009000907308 */ /* 0x000fe20000000800 */
        /* <DEDUP_REMOVED lines=11> */
[----:B------:R-:W1:Y:S01]  /*14650*/  LDSM.16.MT88.4 R12, [R242+0x5000] ;  /* 0x00500000f20c783b */ /* 0x000e620000004200 */
[--C-:B------:R-:W-:Y:S01]  /*14660*/  FFMA.FTZ R161, R19, UR4, -R4.reuse ;  /* 0x0000000413a17c23 */ /* 0x100fe20008010804 */
[--C-:B------:R-:W-:Y:S01]  /*14670*/  FFMA.FTZ R162, R22, UR4, -R4.reuse ;  /* 0x0000000416a27c23 */ /* 0x100fe20008010804 */
[--C-:B------:R-:W-:Y:S03]  /*14680*/  FFMA.FTZ R159, R23, UR4, -R4.reuse ;  /* 0x00000004179f7c23 */ /* 0x100fe60008010804 */
[----:B------:R-:W2:Y:S01]  /*14690*/  MUFU.EX2 R153, R153 ;  /* 0x0000009900997308 */ /* 0x000ea20000000800 */
[--C-:B------:R-:W-:Y:S01]  /*146a0*/  FFMA.FTZ R155, R30, UR4, -R4.reuse ;  /* 0x000000041e9b7c23 */ /* 0x100fe20008010804 */
[--C-:B------:R-:W-:Y:S01]  /*146b0*/  FFMA.FTZ R156, R31, UR4, -R4.reuse ;  /* 0x000000041f9c7c23 */ /* 0x100fe20008010804 */
[--C-:B------:R-:W-:Y:S01]  /*146c0*/  FFMA.FTZ R158, R26, UR4, -R4.reuse ;  /* 0x000000041a9e7c23 */ /* 0x100fe20008010804 */
[----:B------:R-:W-:Y:S01]  /*146d0*/  LDSM.16.MT88.4 R16, [R242+0x5400] ;  /* 0x00540000f210783b */ /* 0x000fe20000004200 */
[--C-:B------:R-:W-:Y:S01]  /*146e0*/  FFMA.FTZ R157, R27, UR4, -R4.reuse ;  /* 0x000000041b9d7c23 */ /* 0x100fe20008010804 */
[--C-:B------:R-:W-:Y:S01]  /*146f0*/  FFMA.FTZ R160, R35, UR4, -R4.reuse ;  /* 0x0000000423a07c23 */ /* 0x100fe20008010804 */
[--C-:B------:R-:W-:Y:S03]  /*14700*/  FFMA.FTZ R38, R38, UR4, -R4.reuse ;  /* 0x0000000426267c23 */ /* 0x100fe60008010804 */
[----:B------:R-:W3:Y:S01]  /*14710*/  MUFU.EX2 R154, R154 ;  /* 0x0000009a009a7308 */ /* 0x000ee20000000800 */
[--C-:B------:R-:W-:Y:S01]  /*14720*/  FFMA.FTZ R169, R71, UR4, -R4.reuse ;  /* 0x0000000447a97c23 */ /* 0x100fe20008010804 */
[--C-:B------:R-:W-:Y:S01]  /*14730*/  FFMA.FTZ R71, R74, UR4, -R4.reuse ;  /* 0x000000044a477c23 */ /* 0x100fe20008010804 */
[--C-:B------:R-:W-:Y:S01]  /*14740*/  FFMA.FTZ R70, R70, UR4, -R4.reuse ;  /* 0x0000000446467c23 */ /* 0x100fe20008010804 */
[----:B------:R-:W4:Y:S01]  /*14750*/  LDSM.16.MT88.4 R20, [R241+0x5000] ;  /* 0x00500000f114783b */ /* 0x000f220000004200 */
[--C-:B------:R-:W-:Y:S01]  /*14760*/  FFMA.FTZ R74, R75, UR4, -R4.reuse ;  /* 0x000000044b4a7c23 */ /* 0x100fe20008010804 */
[--C-:B------:R-:W-:Y:S01]  /*14770*/  FFMA.FTZ R2, R6, UR4, -R4.reuse ;  /* 0x0000000406027c23 */ /* 0x100fe20008010804 */
[--C-:B------:R-:W-:Y:S03]  /*14780*/  FFMA.FTZ R167, R7, UR4, -R4.reuse ;  /* 0x0000000407a77c23 */ /* 0x100fe60008010804 */
[----:B------:R-:W-:Y:S01]  /*14790*/  MUFU.EX2 R163, R163 ;  /* 0x000000a300a37308 */ /* 0x000fe20000000800 */
[----:B--2---:R-:W-:Y:S01]  /*147a0*/  F2FP.F16.F32.PACK_AB R24, R153, R0 ;  /* 0x000000009918723e */ /* 0x004fe200000000ff */
[--C-:B------:R-:W-:Y:S01]  /*147b0*/  FFMA.FTZ R168, R10, UR4, -R4.reuse ;  /* 0x000000040aa87c23 */ /* 0x100fe20008010804 */
[--C-:B------:R-:W-:Y:S01]  /*147c0*/  FFMA.FTZ R165, R11, UR4, -R4.reuse ;  /* 0x000000040ba57c23 */ /* 0x100fe20008010804 */
[----:B------:R-:W2:Y:S01]  /*147d0*/  LDSM.16.MT88.4 R28, [R241+0x5400] ;  /* 0x00540000f11c783b */ /* 0x000ea20000004200 */
[--C-:B------:R-:W-:Y:S01]  /*147e0*/  FFMA.FTZ R11, R34, UR4, -R4.reuse ;  /* 0x00000004220b7c23 */ /* 0x100fe20008010804 */
[----:B------:R-:W-:Y:S01]  /*147f0*/  F2FP.F16.F32.PACK_AB R34, R142, R9 ;  /* 0x000000098e22723e */ /* 0x000fe200000000ff */
[--C-:B------:R-:W-:Y:S03]  /*14800*/  FFMA.FTZ R39, R39, UR4, -R4.reuse ;  /* 0x0000000427277c23 */ /* 0x100fe60008010804 */
[----:B------:R-:W-:Y:S01]  /*14810*/  MUFU.EX2 R2, R2 ;  /* 0x0000000200027308 */ /* 0x000fe20000000800 */
[----:B---3--:R-:W-:Y:S01]  /*14820*/  F2FP.F16.F32.PACK_AB R26, R151, R154 ;  /* 0x0000009a971a723e */ /* 0x008fe200000000ff */
[--C-:B------:R-:W-:Y:S01]  /*14830*/  FFMA.FTZ R42, R42, UR4, -R4.reuse ;  /* 0x000000042a2a7c23 */ /* 0x100fe20008010804 */
[----:B------:R-:W-:Y:S01]  /*14840*/  FFMA.FTZ R43, R43, UR4, -R4 ;  /* 0x000000042b2b7c23 */ /* 0x000fe20008010804 */
[--C-:B------:R-:W-:Y:S01]  /*14850*/  FFMA.FTZ R45, R45, UR4, -R132.reuse ;  /* 0x000000042d2d7c23 */ /* 0x100fe20008010884 */
[--C-:B------:R-:W-:Y:S01]  /*14860*/  FFMA.FTZ R48, R48, UR4, -R132.reuse ;  /* 0x0000000430307c23 */ /* 0x100fe20008010884 */
[----:B------:R-:W-:Y:S01]  /*14870*/  FFMA.FTZ R49, R49, UR4, -R132 ;  /* 0x0000000431317c23 */ /* 0x000fe20008010884 */
[--C-:B------:R-:W-:Y:S03]  /*14880*/  FFMA.FTZ R46, R46, UR4, -R4.reuse ;  /* 0x000000042e2e7c23 */ /* 0x100fe60008010804 */
[----:B------:R-:W3:Y:S01]  /*14890*/  MUFU.EX2 R167, R167 ;  /* 0x000000a700a77308 */ /* 0x000ee20000000800 */
[--C-:B------:R-:W-:Y:S01]  /*148a0*/  FFMA.FTZ R47, R47, UR4, -R4.reuse ;  /* 0x000000042f2f7c23 */ /* 0x100fe20008010804 */
        /* <DEDUP_REMOVED lines=15> */
[----:B---3--:R-:W-:Y:S01]  /*149a0*/  F2FP.F16.F32.PACK_AB R25, R167, R2 ;  /* 0x00000002a719723e */ /* 0x008fe200000000ff */
[----:B------:R-:W-:Y:S01]  /*149b0*/  FFMA.FTZ R65, R65, UR4, -R132 ;  /* 0x0000000441417c23 */ /* 0x000fe20008010884 */
[--C-:B------:R-:W-:Y:S01]  /*149c0*/  FFMA.FTZ R62, R62, UR4, -R4.reuse ;  /* 0x000000043e3e7c23 */ /* 0x100fe20008010804 */
[--C-:B------:R-:W-:Y:S01]  /*149d0*/  FFMA.FTZ R63, R63, UR4, -R4.reuse ;  /* 0x000000043f3f7c23 */ /* 0x100fe20008010804 */
[--C-:B------:R-:W-:Y:S01]  /*149e0*/  FFMA.FTZ R66, R66, UR4, -R4.reuse ;  /* 0x0000000442427c23 */ /* 0x100fe20008010804 */
[--C-:B------:R-:W-:Y:S01]  /*149f0*/  FFMA.FTZ R67, R67, UR4, -R4.reuse ;  /* 0x0000000443437c23 */ /* 0x100fe20008010804 */
[----:B------:R-:W-:Y:S03]  /*14a00*/  FFMA.FTZ R75, R78, UR4, -R4 ;  /* 0x000000044e4b7c23 */ /* 0x000fe60008010804 */
[----:B------:R-:W3:Y:S01]  /*14a10*/  MUFU.EX2 R166, R166 ;  /* 0x000000a600a67308 */ /* 0x000ee20000000800 */
[----:B------:R-:W-:Y:S01]  /*14a20*/  FFMA.FTZ R0, R215, R136, R0 ;  /* 0x00000088d7007223 */ /* 0x000fe20000010000 */
[----:B------:R-:W-:Y:S01]  /*14a30*/  FFMA.FTZ R78, R79, UR4, -R4 ;  /* 0x000000044f4e7c23 */ /* 0x000fe20008010804 */
[--C-:B------:R-:W-:Y:S01]  /*14a40*/  FFMA.FTZ R76, R76, UR4, -R132.reuse ;  /* 0x000000044c4c7c23 */ /* 0x100fe20008010884 */
[--C-:B------:R-:W-:Y:S01]  /*14a50*/  FFMA.FTZ R77, R77, UR4, -R132.reuse ;  /* 0x000000044d4d7c23 */ /* 0x100fe20008010884 */
[--C-:B------:R-:W-:Y:S01]  /*14a60*/  FFMA.FTZ R80, R80, UR4, -R132.reuse ;  /* 0x0000000450507c23 */ /* 0x100fe20008010884 */
[----:B------:R-:W-:Y:S01]  /*14a70*/  FFMA.FTZ R81, R81, UR4, -R132 ;  /* 0x0000000451517c23 */ /* 0x000fe20008010884 */
[--C-:B------:R-:W-:Y:S03]  /*14a80*/  FFMA.FTZ R79, R83, UR4, -R4.reuse ;  /* 0x00000004534f7c23 */ /* 0x100fe60008010804 */
[----:B------:R-:W-:Y:S01]  /*14a90*/  MUFU.EX2 R164, R164 ;  /* 0x000000a400a47308 */ /* 0x000fe20000000800 */
[----:B-----5:R-:W-:Y:S01]  /*14aa0*/  F2FP.F16.F32.PACK_AB R27, R165, R168 ;  /* 0x000000a8a51b723e */ /* 0x020fe200000000ff */
[--C-:B------:R-:W-:Y:S01]  /*14ab0*/  FFMA.FTZ R83, R87, UR4, -R4.reuse ;  /* 0x0000000457537c23 */ /* 0x100fe20008010804 */
[----:B------:R-:W-:Y:S01]  /*14ac0*/  FFMA.FTZ R82, R82, UR4, -R4 ;  /* 0x0000000452527c23 */ /* 0x000fe20008010804 */
[----:B------:R-:W-:Y:S01]  /*14ad0*/  FADD.FTZ R153, R153, R0 ;  /* 0x0000000099997221 */ /* 0x000fe20000010000 */
[--C-:B------:R-:W-:Y:S01]  /*14ae0*/  FFMA.FTZ R100, R100, UR4, -R132.reuse ;  /* 0x0000000464647c23 */ /* 0x100fe20008010884 */
[--C-:B------:R-:W-:Y:S01]  /*14af0*/  FFMA.FTZ R101, R101, UR4, -R132.reuse ;  /* 0x0000000465657c23 */ /* 0x100fe20008010884 */
[--C-:B------:R-:W-:Y:S03]  /*14b00*/  FFMA.FTZ R104, R104, UR4, -R132.reuse ;  /* 0x0000000468687c23 */ /* 0x100fe60008010884 */
[----:B------:R-:W5:Y:S01]  /*14b10*/  MUFU.EX2 R161, R161 ;  /* 0x000000a100a17308 */ /* 0x000f620000000800 */
[C---:B-1----:R-:W-:Y:S01]  /*14b20*/  HMMA.16816.F32 R232, R24.reuse, R12, R232 ;  /* 0x0000000c18e8723c */ /* 0x042fe200000018e8 */
[----:B------:R-:W-:Y:S04]  /*14b30*/  PLOP3.LUT P0, PT, PT, PT, UP0, 0x80, 0x0 ;  /* 0x000000000000781c */ /* 0x000fe80003f0f008 */
[----:B---3--:R-:W-:Y:S01]  /*14b40*/  F2FP.F16.F32.PACK_AB R33, R166, R163 ;  /* 0x000000a3a621723e */ /* 0x008fe200000000ff */
[C---:B------:R-:W-:Y:S03]  /*14b50*/  HMMA.16816.F32 R228, R24.reuse, R14, R228 ;  /* 0x0000000e18e4723c */ /* 0x040fe600000018e4 */
[----:B------:R-:W-:Y:S01]  /*14b60*/  MUFU.EX2 R143, R143 ;  /* 0x0000008f008f7308 */ /* 0x000fe20000000800 */
[----:B------:R-:W1:Y:S01]  /*14b70*/  LDSM.16.MT88.4 R12, [R242+0x5800] ;  /* 0x00580000f20c783b */ /* 0x000e620000004200 */
[----:B------:R-:W-:Y:S01]  /*14b80*/  FFMA.FTZ R105, R105, UR4, -R132 ;  /* 0x0000000469697c23 */ /* 0x000fe20008010884 */
[C---:B----4-:R-:W-:Y:S07]  /*14b90*/  HMMA.16816.F32 R224, R24.reuse, R20, R224 ;  /* 0x0000001418e0723c */ /* 0x050fee00000018e0 */
[----:B------:R-:W3:Y:S01]  /*14ba0*/  MUFU.EX2 R146, R146 ;  /* 0x0000009200927308 */ /* 0x000ee20000000800 */
[----:B-----5:R-:W-:Y:S01]  /*14bb0*/  F2FP.F16.F32.PACK_AB R35, R161, R164 ;  /* 0x000000a4a123723e */ /* 0x020fe200000000ff */
[----:B------:R-:W-:Y:S01]  /*14bc0*/  HMMA.16816.F32 R220, R24, R22, R220 ;  /* 0x0000001618dc723c */ /* 0x000fe200000018dc */
[----:B------:R-:W4:Y:S07]  /*14bd0*/  LDSM.16.MT88.4 R20, [R241+0x5800] ;  /* 0x00580000f114783b */ /* 0x000f2e0000004200 */
[----:B------:R-:W-:Y:S01]  /*14be0*/  MUFU.EX2 R162, R162 ;  /* 0x000000a200a27308 */ /* 0x000fe20000000800 */
[C---:B------:R-:W-:Y:S05]  /*14bf0*/  HMMA.16816.F32 R232, R32.reuse, R16, R232 ;  /* 0x0000001020e8723c */ /* 0x040fea00000018e8 */
[----:B------:R-:W-:Y:S01]  /*14c00*/  F2FP.F16.F32.PACK_AB R24, R144, R137 ;  /* 0x000000899018723e */ /* 0x000fe200000000ff */
[C---:B------:R-:W-:Y:S03]  /*14c10*/  HMMA.16816.F32 R228, R32.reuse, R18, R228 ;  /* 0x0000001220e4723c */ /* 0x040fe600000018e4 */
[----:B------:R-:W5:Y:S01]  /*14c20*/  MUFU.EX2 R159, R159 ;  /* 0x0000009f009f7308 */ /* 0x000f620000000800 */
[----:B------:R-:W4:Y:S01]  /*14c30*/  LDSM.16.MT88.4 R16, [R242+0x5c00] ;  /* 0x005c0000f210783b */ /* 0x000f220000004200 */
[----:B---3--:R-:W-:Y:S01]  /*14c40*/  F2FP.F16.F32.PACK_AB R26, R146, R143 ;  /* 0x0000008f921a723e */ /* 0x008fe200000000ff */
[C---:B--2---:R-:W-:Y:S07]  /*14c50*/  HMMA.16816.F32 R224, R32.reuse, R28, R224 ;  /* 0x0000001c20e0723c */ /* 0x044fee00000018e0 */
[----:B------:R-:W-:Y:S01]  /*14c60*/  MUFU.EX2 R158, R158 ;  /* 0x0000009e009e7308 */ /* 0x000fe20000000800 */
[----:B------:R-:W-:Y:S01]  /*14c70*/  FFMA.FTZ R2, R217, R135, R2 ;  /* 0x00000087d9027223 */ /* 0x000fe20000010002 */
[----:B------:R-:W-:Y:S01]  /*14c80*/  HMMA.16816.F32 R220, R32, R30, R220 ;  /* 0x0000001e20dc723c */ /* 0x000fe200000018dc */
[----:B------:R-:W2:Y:S07]  /*14c90*/  LDSM.16.MT88.4 R28, [R241+0x5c00] ;  /* 0x005c0000f11c783b */ /* 0x000eae0000004200 */
[----:B------:R-:W3:Y:S03]  /*14ca0*/  MUFU.EX2 R157, R157 ;  /* 0x0000009d009d7308 */ /* 0x000ee60000000800 */
[----:B-----5:R-:W-:Y:S01]  /*14cb0*/  F2FP.F16.F32.PACK_AB R25, R159, R162 ;  /* 0x000000a29f19723e */ /* 0x020fe200000000ff */
        /* <DEDUP_REMOVED lines=12> */
[----:B------:R-:W5:Y:S01]  /*14d80*/  MUFU.EX2 R148, R148 ;  /* 0x0000009400947308 */ /* 0x000f620000000800 */
[----:B---3--:R-:W-:Y:S01]  /*14d90*/  F2FP.F16.F32.PACK_AB R27, R157, R158 ;  /* 0x0000009e9d1b723e */ /* 0x008fe200000000ff */
[----:B------:R-:W-:Y:S01]  /*14da0*/  FADD.FTZ R87, R166, R163 ;  /* 0x000000a3a6577221 */ /* 0x000fe20000010000 */
[----:B------:R-:W-:Y:S01]  /*14db0*/  FADD.FTZ R9, R9, R2 ;  /* 0x0000000209097221 */ /* 0x000fe20000010000 */
[--C-:B------:R-:W-:Y:S01]  /*14dc0*/  FFMA.FTZ R121, R121, UR4, -R132.reuse ;  /* 0x0000000479797c23 */ /* 0x100fe20008010884 */
[----:B------:R-:W-:Y:S01]  /*14dd0*/  FFMA.FTZ R2, R124, UR4, -R132 ;  /* 0x000000047c027c23 */ /* 0x000fe20008010884 */
[----:B------:R-:W-:Y:S01]  /*14de0*/  FADD.FTZ R164, R164, R87 ;  /* 0x00000057a4a47221 */ /* 0x000fe20000010000 */
[----:B------:R-:W-:Y:S03]  /*14df0*/  FFMA.FTZ R87, R91, UR4, -R4 ;  /* 0x000000045b577c23 */ /* 0x000fe60008010804 */
[----:B------:R-:W-:Y:S01]  /*14e00*/  MUFU.EX2 R147, R147 ;  /* 0x0000009300937308 */ /* 0x000fe20000000800 */
[C---:B-1----:R-:W-:Y:S05]  /*14e10*/  HMMA.16816.F32 R232, R24.reuse, R12, R232 ;  /* 0x0000000c18e8723c */ /* 0x042fea00000018e8 */
[----:B------:R-:W-:Y:S01]  /*14e20*/  FADD.FTZ R161, R161, R164 ;  /* 0x000000a4a1a17221 */ /* 0x000fe20000010000 */
[C---:B------:R-:W-:Y:S03]  /*14e30*/  HMMA.16816.F32 R228, R24.reuse, R14, R228 ;  /* 0x0000000e18e4723c */ /* 0x040fe600000018e4 */
[----:B------:R-:W1:Y:S01]  /*14e40*/  MUFU.EX2 R150, R150 ;  /* 0x0000009600967308 */ /* 0x000e620000000800 */
[----:B------:R-:W3:Y:S01]  /*14e50*/  LDSM.16.MT88.4 R12, [R242+0x6000] ;  /* 0x00600000f20c783b */ /* 0x000ee20000004200 */
        /* <DEDUP_REMOVED lines=16> */
[----:B------:R-:W-:Y:S03]  /*14f60*/  FFMA.FTZ R127, R127, UR4, -R4 ;  /* 0x000000047f7f7c23 */ /* 0x000fe60008010804 */
        /* <DEDUP_REMOVED lines=11> */
[----:B-1----:R-:W-:Y:S01]  /*15020*/  F2FP.F16.F32.PACK_AB R35, R160, R11 ;  /* 0x0000000ba023723e */ /* 0x002fe200000000ff */
[----:B------:R-:W-:Y:S08]  /*15030*/  FADD.FTZ R147, R150, R147 ;  /* 0x0000009396937221 */ /* 0x000ff00000010000 */
[----:B------:R-:W-:Y:S01]  /*15040*/  MUFU.EX2 R40, R40 ;  /* 0x0000002800287308 */ /* 0x000fe20000000800 */
[C---:B------:R-:W-:Y:S06]  /*15050*/  HMMA.16816.F32 R232, R32.reuse, R16, R232 ;  /* 0x0000001020e8723c */ /* 0x040fec00000018e8 */
[C---:B------:R-:W-:Y:S03]  /*15060*/  HMMA.16816.F32 R228, R32.reuse, R18, R228 ;  /* 0x0000001220e4723c */ /* 0x040fe600000018e4 */
[----:B------:R-:W1:Y:S01]  /*15070*/  MUFU.EX2 R41, R41 ;  /* 0x0000002900297308 */ /* 0x000e620000000800 */
[----:B------:R-:W4:Y:S01]  /*15080*/  LDSM.16.MT88.4 R16, [R242+0x6400] ;  /* 0x00640000f210783b */ /* 0x000f220000004200 */
        /* <DEDUP_REMOVED lines=9> */
[--C-:B------:R-:W-:Y:S03]  /*15120*/  FFMA.FTZ R36, R111, UR4, -R4.reuse ;  /* 0x000000046f247c23 */ /* 0x100fe60008010804 */
[----:B------:R-:W-:Y:S01]  /*15130*/  FADD.FTZ R40, R40, R37 ;  /* 0x0000002528287221 */ /* 0x000fe20000010000 */
[----:B------:R-:W-:Y:S01]  /*15140*/  FFMA.FTZ R37, R110, UR4, -R4 ;  /* 0x000000046e257c23 */ /* 0x000fe20008010804 */
[----:B------:R-:W-:Y:S02]  /*15150*/  MUFU.EX2 R42, R42 ;  /* 0x0000002a002a7308 */ /* 0x000fe40000000800 */
[----:B------:R-:W-:Y:S08]  /*15160*/  FADD.FTZ R41, R41, R40 ;  /* 0x0000002829297221 */ /* 0x000ff00000010000 */
[----:B------:R-:W1:Y:S01]  /*15170*/  MUFU.EX2 R43, R43 ;  /* 0x0000002b002b7308 */ /* 0x000e620000000800 */
[----:B-----5:R-:W-:Y:S09]  /*15180*/  F2FP.F16.F32.PACK_AB R25, R39, R38 ;  /* 0x000000262719723e */ /* 0x020ff200000000ff */
[----:B------:R-:W-:Y:S10]  /*15190*/  MUFU.EX2 R44, R44 ;  /* 0x0000002c002c7308 */ /* 0x000ff40000000800 */
[----:B------:R-:W5:Y:S01]  /*151a0*/  MUFU.EX2 R45, R45 ;  /* 0x0000002d002d7308 */ /* 0x000f620000000800 */
[----:B-1----:R-:W-:Y:S09]  /*151b0*/  F2FP.F16.F32.PACK_AB R27, R43, R42 ;  /* 0x0000002a2b1b723e */ /* 0x002ff200000000ff */
[----:B------:R-:W-:Y:S01]  /*151c0*/  MUFU.EX2 R48, R48 ;  /* 0x0000003000307308 */ /* 0x000fe20000000800 */
[C---:B---3--:R-:W-:Y:S06]  /*151d0*/  HMMA.16816.F32 R232, R24.reuse, R12, R232 ;  /* 0x0000000c18e8723c */ /* 0x048fec00000018e8 */
        /* <DEDUP_REMOVED lines=35> */
[----:B------:R-:W-:Y:S04]  /*15410*/  FADD.FTZ R53, R53, R52 ;  /* 0x0000003435357221 */ /* 0x000fe80000010000 */
[----:B------:R-:W-:Y:S02]  /*15420*/  FADD.FTZ R56, R56, R53 ;  /* 0x0000003538387221 */ /* 0x000fe40000010000 */
        /* <DEDUP_REMOVED lines=61> */
[----:B------:R-:W-:Y:S07]  /*15800*/  LDSM.16.MT88.4 R24, [R242+0x7c00] ;  /* 0x007c0000f218783b */ /* 0x000fee0000004200 */
[----:B------:R-:W4:Y:S03]  /*15810*/  MUFU.EX2 R78, R78 ;  /* 0x0000004e004e7308 */ /* 0x000f260000000800 */
[----:B-1----:R-:W-:Y:S01]  /*15820*/  F2FP.F16.F32.PACK_AB R34, R81, R80 ;  /* 0x000000505122723e */ /* 0x002fe200000000ff */
[----:B------:R-:W-:Y:S04]  /*15830*/  FADD.FTZ R77, R77, R76 ;  /* 0x0000004c4d4d7221 */ /* 0x000fe80000010000 */
[----:B------:R-:W-:Y:S02]  /*15840*/  FADD.FTZ R80, R80, R77 ;  /* 0x0000004d50507221 */ /* 0x000fe40000010000 */
[----:B------:R1:W-:Y:S02]  /*15850*/  MUFU.EX2 R0, R82 ;  /* 0x0000005200007308 */ /* 0x0003e40000000800 */
[----:B------:R-:W-:Y:S08]  /*15860*/  FADD.FTZ R81, R81, R80 ;  /* 0x0000005051517221 */ /* 0x000ff00000010000 */
[----:B------:R-:W5:Y:S01]  /*15870*/  MUFU.EX2 R79, R79 ;  /* 0x0000004f004f7308 */ /* 0x000f620000000800 */
[----:B----4-:R-:W-:Y:S09]  /*15880*/  F2FP.F16.F32.PACK_AB R33, R78, R75 ;  /* 0x0000004b4e21723e */ /* 0x010ff200000000ff */
[----:B------:R-:W-:Y:S01]  /*15890*/  MUFU.EX2 R84, R84 ;  /* 0x0000005400547308 */ /* 0x000fe20000000800 */
[--C-:B-1----:R-:W-:Y:S01]  /*158a0*/  FFMA.FTZ R82, R86, UR4, -R4.reuse ;  /* 0x0000000456527c23 */ /* 0x102fe20008010804 */
[--C-:B------:R-:W-:Y:S08]  /*158b0*/  FFMA.FTZ R86, R90, UR4, -R4.reuse ;  /* 0x000000045a567c23 */ /* 0x100ff00008010804 */
[----:B------:R-:W1:Y:S01]  /*158c0*/  MUFU.EX2 R85, R85 ;  /* 0x0000005500557308 */ /* 0x000e620000000800 */
[----:B-----5:R-:W-:Y:S09]  /*158d0*/  F2FP.F16.F32.PACK_AB R35, R79, R0 ;  /* 0x000000004f23723e */ /* 0x020ff200000000ff */
[----:B------:R-:W-:Y:S01]  /*158e0*/  MUFU.EX2 R88, R88 ;  /* 0x0000005800587308 */ /* 0x000fe20000000800 */
[C---:B------:R-:W-:Y:S06]  /*158f0*/  HMMA.16816.F32 R232, R32.reuse, R16, R232 ;  /* 0x0000001020e8723c */ /* 0x040fec00000018e8 */
[C---:B------:R-:W-:Y:S03]  /*15900*/  HMMA.16816.F32 R228, R32.reuse, R18, R228 ;  /* 0x0000001220e4723c */ /* 0x040fe600000018e4 */
[----:B------:R-:W4:Y:S01]  /*15910*/  MUFU.EX2 R89, R89 ;  /* 0x0000005900597308 */ /* 0x000f220000000800 */
[----:B------:R-:W5:Y:S01]  /*15920*/  LDSM.16.MT88.4 R16, [R241+0x7800] ;  /* 0x00780000f110783b */ /* 0x000f620000004200 */
[----:B-1----:R-:W-:Y:S01]  /*15930*/  F2FP.F16.F32.PACK_AB R20, R85, R84 ;  /* 0x000000545514723e */ /* 0x002fe200000000ff */
[C---:B--2---:R-:W-:Y:S07]  /*15940*/  HMMA.16816.F32 R224, R32.reuse, R28, R224 ;  /* 0x0000001c20e0723c */ /* 0x044fee00000018e0 */
[----:B------:R-:W-:Y:S01]  /*15950*/  MUFU.EX2 R82, R82 ;  /* 0x0000005200527308 */ /* 0x000fe20000000800 */
[----:B------:R-:W-:Y:S01]  /*15960*/  FADD.FTZ R84, R84, R81 ;  /* 0x0000005154547221 */ /* 0x000fe20000010000 */
[----:B------:R-:W-:Y:S08]  /*15970*/  HMMA.16816.F32 R220, R32, R30, R220 ;  /* 0x0000001e20dc723c */ /* 0x000ff000000018dc */
[----:B------:R-:W1:Y:S03]  /*15980*/  MUFU.EX2 R83, R83 ;  /* 0x0000005300537308 */ /* 0x000e660000000800 */
[----:B----4-:R-:W-:Y:S01]  /*15990*/  F2FP.F16.F32.PACK_AB R22, R89, R88 ;  /* 0x000000585916723e */ /* 0x010fe200000000ff */
        /* <DEDUP_REMOVED lines=8> */
[----:B------:R-:W-:Y:S01]  /*15a20*/  FADD.FTZ R85, R85, R84 ;  /* 0x0000005455557221 */ /* 0x000fe20000010000 */
[--C-:B------:R-:W-:Y:S01]  /*15a30*/  FFMA.FTZ R33, R128, UR4, -R132.reuse ;  /* 0x0000000480217c23 */ /* 0x100fe20008010884 */
[----:B------:R-:W-:Y:S04]  /*15a40*/  FFMA.FTZ R132, R129, UR4, -R132 ;  /* 0x0000000481847c23 */ /* 0x000fe80008010884 */
[----:B------:R-:W2:Y:S01]  /*15a50*/  MUFU.EX2 R87, R87 ;  /* 0x0000005700577308 */ /* 0x000ea20000000800 */
[----:B-1----:R-:W-:Y:S01]  /*15a60*/  F2FP.F16.F32.PACK_AB R21, R83, R82 ;  /* 0x000000525315723e */ /* 0x002fe200000000ff */
[----:B------:R-:W-:Y:S04]  /*15a70*/  FADD.FTZ R88, R88, R85 ;  /* 0x0000005558587221 */ /* 0x000fe80000010000 */
[----:B------:R-:W-:Y:S04]  /*15a80*/  FADD.FTZ R89, R89, R88 ;  /* 0x0000005859597221 */ /* 0x000fe80000010000 */
[----:B------:R-:W-:Y:S10]  /*15a90*/  MUFU.EX2 R92, R92 ;  /* 0x0000005c005c7308 */ /* 0x000ff40000000800 */
[----:B------:R-:W1:Y:S01]  /*15aa0*/  MUFU.EX2 R93, R93 ;  /* 0x0000005d005d7308 */ /* 0x000e620000000800 */
[----:B--2---:R-:W-:Y:S09]  /*15ab0*/  F2FP.F16.F32.PACK_AB R23, R87, R86 ;  /* 0x000000565717723e */ /* 0x004ff200000000ff */
[----:B------:R-:W-:Y:S01]  /*15ac0*/  MUFU.EX2 R96, R96 ;  /* 0x0000006000607308 */ /* 0x000fe20000000800 */
[C---:B---3--:R-:W-:Y:S06]  /*15ad0*/  HMMA.16816.F32 R232, R20.reuse, R12, R232 ;  /* 0x0000000c14e8723c */ /* 0x048fec00000018e8 */
[C---:B------:R-:W-:Y:S03]  /*15ae0*/  HMMA.16816.F32 R228, R20.reuse, R14, R228 ;  /* 0x0000000e14e4723c */ /* 0x040fe600000018e4 */
[----:B------:R-:W2:Y:S02]  /*15af0*/  MUFU.EX2 R97, R97 ;  /* 0x0000006100617308 */ /* 0x000ea40000000800 */
[----:B------:R-:W-:Y:S01]  /*15b00*/  FADD.FTZ R13, R11, R156 ;  /* 0x0000009c0b0d7221 */ /* 0x000fe20000010000 */
[C---:B-----5:R-:W-:Y:S07]  /*15b10*/  HMMA.16816.F32 R224, R20.reuse, R16, R224 ;  /* 0x0000001014e0723c */ /* 0x060fee00000018e0 */
[----:B------:R-:W-:Y:S01]  /*15b20*/  MUFU.EX2 R28, R28 ;  /* 0x0000001c001c7308 */ /* 0x000fe20000000800 */
[----:B------:R-:W-:Y:S01]  /*15b30*/  FADD.FTZ R13, R160, R13 ;  /* 0x0000000da00d7221 */ /* 0x000fe20000010000 */
[----:B------:R-:W-:Y:S01]  /*15b40*/  HMMA.16816.F32 R220, R20, R18, R220 ;  /* 0x0000001214dc723c */ /* 0x000fe200000018dc */
[----:B------:R-:W-:Y:S07]  /*15b50*/  LDSM.16.MT88.4 R20, [R242+0x8000] ;  /* 0x00800000f214783b */ /* 0x000fee0000004200 */
[----:B------:R-:W3:Y:S03]  /*15b60*/  MUFU.EX2 R29, R29 ;  /* 0x0000001d001d7308 */ /* 0x000ee60000000800 */
[----:B------:R-:W-:Y:S01]  /*15b70*/  FADD.FTZ R38, R38, R13 ;  /* 0x0000000d26267221 */ /* 0x000fe20000010000 */
[----:B-1----:R-:W-:Y:S01]  /*15b80*/  F2FP.F16.F32.PACK_AB R16, R93, R92 ;  /* 0x0000005c5d10723e */ /* 0x002fe200000000ff */
[----:B------:R-:W-:Y:S01]  /*15b90*/  FFMA.FTZ R11, R98, UR4, -R4 ;  /* 0x00000004620b7c23 */ /* 0x000fe20008010804 */
[----:B------:R-:W1:Y:S01]  /*15ba0*/  LDSM.16.MT88.4 R12, [R241+0x7c00] ;  /* 0x007c0000f10c783b */ /* 0x000e620000004200 */
[----:B--2---:R-:W-:Y:S01]  /*15bb0*/  F2FP.F16.F32.PACK_AB R18, R97, R96 ;  /* 0x000000606112723e */ /* 0x004fe200000000ff */
[----:B------:R-:W-:Y:S02]  /*15bc0*/  FADD.FTZ R39, R39, R38 ;  /* 0x0000002627277221 */ /* 0x000fe40000010000 */
[----:B------:R-:W-:Y:S01]  /*15bd0*/  MUFU.EX2 R30, R30 ;  /* 0x0000001e001e7308 */ /* 0x000fe20000000800 */
[--C-:B------:R-:W-:Y:S01]  /*15be0*/  FFMA.FTZ R38, R114, UR4, -R4.reuse ;  /* 0x0000000472267c23 */ /* 0x100fe20008010804 */
[----:B------:R-:W-:Y:S01]  /*15bf0*/  FADD.FTZ R92, R92, R89 ;  /* 0x000000595c5c7221 */ /* 0x000fe20000010000 */
[----:B------:R-:W-:Y:S01]  /*15c00*/  FADD.FTZ R42, R42, R39 ;  /* 0x000000272a2a7221 */ /* 0x000fe20000010000 */
[----:B------:R-:W-:Y:S02]  /*15c10*/  FFMA.FTZ R39, R115, UR4, -R4 ;  /* 0x0000000473277c23 */ /* 0x000fe40008010804 */
[----:B------:R-:W-:Y:S01]  /*15c20*/  FADD.FTZ R93, R93, R92 ;  /* 0x0000005c5d5d7221 */ /* 0x000fe20000010000 */
[----:B------:R-:W-:Y:S03]  /*15c30*/  FADD.FTZ R43, R43, R42 ;  /* 0x0000002a2b2b7221 */ /* 0x000fe60000010000 */
[----:B------:R-:W2:Y:S01]  /*15c40*/  MUFU.EX2 R11, R11 ;  /* 0x0000000b000b7308 */ /* 0x000ea20000000800 */
[----:B---3--:R-:W-:Y:S01]  /*15c50*/  F2FP.F16.F32.PACK_AB R17, R29, R28 ;  /* 0x0000001c1d11723e */ /* 0x008fe200000000ff */
[----:B------:R-:W-:Y:S01]  /*15c60*/  FADD.FTZ R96, R96, R93 ;  /* 0x0000005d60607221 */ /* 0x000fe20000010000 */
[----:B------:R-:W-:Y:S01]  /*15c70*/  FADD.FTZ R46, R46, R43 ;  /* 0x0000002b2e2e7221 */ /* 0x000fe20000010000 */
[--C-:B------:R-:W-:Y:S01]  /*15c80*/  FFMA.FTZ R43, R123, UR4, -R4.reuse ;  /* 0x000000047b2b7c23 */ /* 0x100fe20008010804 */
[----:B------:R-:W-:Y:S01]  /*15c90*/  FFMA.FTZ R42, R126, UR4, -R4 ;  /* 0x000000047e2a7c23 */ /* 0x000fe20008010804 */
[----:B------:R-:W-:Y:S01]  /*15ca0*/  FADD.FTZ R97, R97, R96 ;  /* 0x0000006061617221 */ /* 0x000fe20000010000 */
[----:B------:R-:W-:Y:S03]  /*15cb0*/  FADD.FTZ R47, R47, R46 ;  /* 0x0000002e2f2f7221 */ /* 0x000fe60000010000 */
[----:B------:R-:W-:Y:S01]  /*15cc0*/  MUFU.EX2 R100, R100 ;  /* 0x0000006400647308 */ /* 0x000fe20000000800 */
[----:B------:R-:W-:Y:S04]  /*15cd0*/  FADD.FTZ R50, R50, R47 ;  /* 0x0000002f32327221 */ /* 0x000fe80000010000 */
[----:B------:R-:W-:Y:S05]  /*15ce0*/  FADD.FTZ R51, R51, R50 ;  /* 0x0000003233337221 */ /* 0x000fea0000010000 */
[----:B------:R-:W3:Y:S01]  /*15cf0*/  MUFU.EX2 R101, R101 ;  /* 0x0000006500657308 */ /* 0x000ee20000000800 */
[----:B--2---:R-:W-:Y:S01]  /*15d00*/  F2FP.F16.F32.PACK_AB R19, R30, R11 ;  /* 0x0000000b1e13723e */ /* 0x004fe200000000ff */
[----:B------:R-:W-:Y:S04]  /*15d10*/  FADD.FTZ R54, R54, R51 ;  /* 0x0000003336367221 */ /* 0x000fe80000010000 */
[----:B------:R-:W-:Y:S04]  /*15d20*/  FADD.FTZ R55, R55, R54 ;  /* 0x0000003637377221 */ /* 0x000fe80000010000 */
[----:B------:R-:W-:Y:S01]  /*15d30*/  MUFU.EX2 R104, R104 ;  /* 0x0000006800687308 */ /* 0x000fe20000000800 */
[C---:B------:R-:W-:Y:S05]  /*15d40*/  HMMA.16816.F32 R232, R16.reuse, R24, R232 ;  /* 0x0000001810e8723c */ /* 0x040fea00000018e8 */
[----:B------:R-:W-:Y:S01]  /*15d50*/  FADD.FTZ R58, R58, R55 ;  /* 0x000000373a3a7221 */ /* 0x000fe20000010000 */
[C---:B------:R-:W-:Y:S03]  /*15d60*/  HMMA.16816.F32 R228, R16.reuse, R26, R228 ;  /* 0x0000001a10e4723c */ /* 0x040fe600000018e4 */
[----:B------:R-:W2:Y:S01]  /*15d70*/  MUFU.EX2 R105, R105 ;  /* 0x0000006900697308 */ /* 0x000ea20000000800 */
[----:B------:R-:W4:Y:S01]  /*15d80*/  LDSM.16.MT88.4 R24, [R241+0x8000] ;  /* 0x00800000f118783b */ /* 0x000f220000004200 */
[----:B------:R-:W-:Y:S01]  /*15d90*/  FADD.FTZ R59, R59, R58 ;  /* 0x0000003a3b3b7221 */ /* 0x000fe20000010000 */
[C---:B-1----:R-:W-:Y:S07]  /*15da0*/  HMMA.16816.F32 R224, R16.reuse, R12, R224 ;  /* 0x0000000c10e0723c */ /* 0x042fee00000018e0 */
[----:B------:R-:W-:Y:S01]  /*15db0*/  MUFU.EX2 R31, R31 ;  /* 0x0000001f001f7308 */ /* 0x000fe20000000800 */
[----:B------:R-:W-:Y:S01]  /*15dc0*/  FADD.FTZ R62, R62, R59 ;  /* 0x0000003b3e3e7221 */ /* 0x000fe20000010000 */
[----:B------:R-:W-:Y:S01]  /*15dd0*/  HMMA.16816.F32 R220, R16, R14, R220 ;  /* 0x0000000e10dc723c */ /* 0x000fe200000018dc */
[----:B------:R-:W1:Y:S07]  /*15de0*/  LDSM.16.MT88.4 R16, [R242+0x8400] ;  /* 0x00840000f210783b */ /* 0x000e6e0000004200 */
[----:B------:R-:W5:Y:S03]  /*15df0*/  MUFU.EX2 R32, R32 ;  /* 0x0000002000207308 */ /* 0x000f660000000800 */
[----:B---3--:R-:W-:Y:S01]  /*15e00*/  F2FP.F16.F32.PACK_AB R12, R101, R100 ;  /* 0x00000064650c723e */ /* 0x008fe200000000ff */
[----:B------:R-:W-:Y:S01]  /*15e10*/  FADD.FTZ R63, R63, R62 ;  /* 0x0000003e3f3f7221 */ /* 0x000fe20000010000 */
[----:B--2---:R-:W-:Y:S03]  /*15e20*/  F2FP.F16.F32.PACK_AB R14, R105, R104 ;  /* 0x00000068690e723e */ /* 0x004fe600000000ff */
[----:B------:R-:W-:Y:S01]  /*15e30*/  FADD.FTZ R66, R66, R63 ;  /* 0x0000003f42427221 */ /* 0x000fe20000010000 */
[----:B------:R-:W-:Y:S01]  /*15e40*/  FADD.FTZ R100, R100, R97 ;  /* 0x0000006164647221 */ /* 0x000fe20000010000 */
[----:B------:R-:W-:Y:S02]  /*15e50*/  MUFU.EX2 R34, R34 ;  /* 0x0000002200227308 */ /* 0x000fe40000000800 */
[----:B------:R-:W-:Y:S01]  /*15e60*/  FADD.FTZ R67, R67, R66 ;  /* 0x0000004243437221 */ /* 0x000fe20000010000 */
[----:B------:R-:W-:Y:S03]  /*15e70*/  FADD.FTZ R101, R101, R100 ;  /* 0x0000006465657221 */ /* 0x000fe60000010000 */
[----:B------:R-:W-:Y:S01]  /*15e80*/  FADD.FTZ R40, R70, R67 ;  /* 0x0000004346287221 */ /* 0x000fe20000010000 */
[----:B------:R-:W-:Y:S03]  /*15e90*/  FADD.FTZ R104, R104, R101 ;  /* 0x0000006568687221 */ /* 0x000fe60000010000 */
[----:B------:R-:W2:Y:S01]  /*15ea0*/  MUFU.EX2 R35, R35 ;  /* 0x0000002300237308 */ /* 0x000ea20000000800 */
[----:B-----5:R-:W-:Y:S01]  /*15eb0*/  F2FP.F16.F32.PACK_AB R13, R32, R31 ;  /* 0x0000001f200d723e */ /* 0x020fe200000000ff */
[----:B------:R-:W-:Y:S01]  /*15ec0*/  FADD.FTZ R40, R169, R40 ;  /* 0x00000028a9287221 */ /* 0x000fe20000010000 */
[----:B------:R-:W-:Y:S03]  /*15ed0*/  FADD.FTZ R105, R105, R104 ;  /* 0x0000006869697221 */ /* 0x000fe60000010000 */
[----:B------:R-:W-:Y:S01]  /*15ee0*/  FADD.FTZ R71, R71, R40 ;  /* 0x0000002847477221 */ /* 0x000fe20000010000 */
[----:B------:R-:W-:Y:S03]  /*15ef0*/  FFMA.FTZ R40, R118, UR4, -R4 ;  /* 0x0000000476287c23 */ /* 0x000fe60008010804 */
        /* <DEDUP_REMOVED lines=12> */
[----:B------:R-:W5:Y:S01]  /*15fc0*/  LDSM.16.MT88.4 R20, [R241+0x8400] ;  /* 0x00840000f114783b */ /* 0x000f620000004200 */
[----:B------:R-:W-:Y:S01]  /*15fd0*/  FADD.FTZ R82, R82, R79 ;  /* 0x0000004f52527221 */ /* 0x000fe20000010000 */
[C---:B----4-:R-:W-:Y:S07]  /*15fe0*/  HMMA.16816.F32 R224, R12.reuse, R24, R224 ;  /* 0x000000180ce0723c */ /* 0x050fee00000018e0 */
[----:B------:R-:W-:Y:S01]  /*15ff0*/  MUFU.EX2 R37, R37 ;  /* 0x0000002500257308 */ /* 0x000fe20000000800 */
[----:B------:R-:W-:Y:S01]  /*16000*/  FADD.FTZ R83, R83, R82 ;  /* 0x0000005253537221 */ /* 0x000fe20000010000 */
[----:B------:R-:W-:Y:S01]  /*16010*/  HMMA.16816.F32 R220, R12, R26, R220 ;  /* 0x0000001a0cdc723c */ /* 0x000fe200000018dc */
[----:B------:R-:W4:Y:S07]  /*16020*/  LDSM.16.MT88.4 R24, [R242+0x8800] ;  /* 0x00880000f218783b */ /* 0x000f2e0000004200 */
[----:B------:R-:W1:Y:S03]  /*16030*/  MUFU.EX2 R36, R36 ;  /* 0x0000002400247308 */ /* 0x000e660000000800 */
[----:B------:R-:W-:Y:S01]  /*16040*/  FADD.FTZ R86, R86, R83 ;  /* 0x0000005356567221 */ /* 0x000fe20000010000 */
[----:B---3--:R-:W-:Y:S01]  /*16050*/  F2FP.F16.F32.PACK_AB R12, R109, R108 ;  /* 0x0000006c6d0c723e */ /* 0x008fe200000000ff */
[----:B------:R-:W-:Y:S01]  /*16060*/  FFMA.FTZ R0, R122, UR4, -R4 ;  /* 0x000000047a007c23 */ /* 0x000fe20008010804 */
[----:B--2---:R-:W-:Y:S01]  /*16070*/  F2FP.F16.F32.PACK_AB R14, R113, R112 ;  /* 0x00000070710e723e */ /* 0x004fe200000000ff */
[----:B------:R-:W-:Y:S03]  /*16080*/  FADD.FTZ R87, R87, R86 ;  /* 0x0000005657577221 */ /* 0x000fe60000010000 */
[----:B------:R-:W-:Y:S01]  /*16090*/  MUFU.EX2 R38, R38 ;  /* 0x0000002600267308 */ /* 0x000fe20000000800 */
[----:B------:R-:W-:Y:S01]  /*160a0*/  FFMA.FTZ R4, R131, UR4, -R4 ;  /* 0x0000000483047c23 */ /* 0x000fe20008010804 */
[----:B------:R-:W-:Y:S04]  /*160b0*/  FADD.FTZ R108, R108, R105 ;  /* 0x000000696c6c7221 */ /* 0x000fe80000010000 */
[----:B------:R-:W-:Y:S04]  /*160c0*/  FADD.FTZ R109, R109, R108 ;  /* 0x0000006c6d6d7221 */ /* 0x000fe80000010000 */
[----:B------:R-:W2:Y:S01]  /*160d0*/  MUFU.EX2 R39, R39 ;  /* 0x0000002700277308 */ /* 0x000ea20000000800 */
[----:B-1----:R-:W-:Y:S01]  /*160e0*/  F2FP.F16.F32.PACK_AB R13, R36, R37 ;  /* 0x00000025240d723e */ /* 0x002fe200000000ff */
[----:B------:R-:W-:Y:S04]  /*160f0*/  FADD.FTZ R112, R112, R109 ;  /* 0x0000006d70707221 */ /* 0x000fe80000010000 */
[----:B------:R-:W-:Y:S04]  /*16100*/  FADD.FTZ R113, R113, R112 ;  /* 0x0000007071717221 */ /* 0x000fe80000010000 */
[----:B------:R-:W-:Y:S10]  /*16110*/  MUFU.EX2 R116, R116 ;  /* 0x0000007400747308 */ /* 0x000ff40000000800 */
[----:B------:R-:W-:Y:S01]  /*16120*/  MUFU.EX2 R117, R117 ;  /* 0x0000007500757308 */ /* 0x000fe20000000800 */
[----:B--2---:R-:W-:Y:S09]  /*16130*/  F2FP.F16.F32.PACK_AB R15, R39, R38 ;  /* 0x00000026270f723e */ /* 0x004ff200000000ff */
[----:B------:R-:W-:Y:S01]  /*16140*/  MUFU.EX2 R120, R120 ;  /* 0x0000007800787308 */ /* 0x000fe20000000800 */
[C---:B------:R-:W-:Y:S06]  /*16150*/  HMMA.16816.F32 R232, R12.reuse, R16, R232 ;  /* 0x000000100ce8723c */ /* 0x040fec00000018e8 */
[C---:B------:R-:W-:Y:S03]  /*16160*/  HMMA.16816.F32 R228, R12.reuse, R18, R228 ;  /* 0x000000120ce4723c */ /* 0x040fe600000018e4 */
[----:B------:R-:W1:Y:S01]  /*16170*/  MUFU.EX2 R121, R121 ;  /* 0x0000007900797308 */ /* 0x000e620000000800 */
[----:B------:R-:W2:Y:S02]  /*16180*/  LDSM.16.MT88.4 R16, [R241+0x8800] ;  /* 0x00880000f110783b */ /* 0x000ea40000004200 */
[C---:B-----5:R-:W-:Y:S07]  /*16190*/  HMMA.16816.F32 R224, R12.reuse, R20, R224 ;  /* 0x000000140ce0723c */ /* 0x060fee00000018e0 */
[----:B------:R-:W-:Y:S01]  /*161a0*/  MUFU.EX2 R40, R40 ;  /* 0x0000002800287308 */ /* 0x000fe20000000800 */
[----:B------:R-:W-:Y:S01]  /*161b0*/  HMMA.16816.F32 R220, R12, R22, R220 ;  /* 0x000000160cdc723c */ /* 0x000fe200000018dc */
[----:B------:R-:W3:Y:S08]  /*161c0*/  LDSM.16.MT88.4 R12, [R242+0x8c00] ;  /* 0x008c0000f20c783b */ /* 0x000ef00000004200 */
[----:B------:R-:W5:Y:S02]  /*161d0*/  MUFU.EX2 R41, R41 ;  /* 0x0000002900297308 */ /* 0x000f640000000800 */
[----:B------:R-:W-:Y:S01]  /*161e0*/  FADD.FTZ R20, R28, R87 ;  /* 0x000000571c147221 */ /* 0x000fe20000010000 */
[----:B-1----:R-:W-:Y:S03]  /*161f0*/  F2FP.F16.F32.PACK_AB R22, R121, R120 ;  /* 0x000000787916723e */ /* 0x002fe600000000ff */
[----:B------:R-:W-:Y:S04]  /*16200*/  FADD.FTZ R20, R29, R20 ;  /* 0x000000141d147221 */ /* 0x000fe80000010000 */
[----:B------:R-:W-:Y:S01]  /*16210*/  MUFU.EX2 R0, R0 ;  /* 0x0000000000007308 */ /* 0x000fe20000000800 */
[----:B------:R-:W-:Y:S01]  /*16220*/  FADD.FTZ R29, R11, R20 ;  /* 0x000000140b1d7221 */ /* 0x000fe20000010000 */
[C---:B------:R-:W-:Y:S01]  /*16230*/  F2FP.F16.F32.PACK_AB R20, R117.reuse, R116 ;  /* 0x000000747514723e */ /* 0x040fe200000000ff */
[----:B------:R-:W-:Y:S02]  /*16240*/  FADD.FTZ R116, R116, R113 ;  /* 0x0000007174747221 */ /* 0x000fe40000010000 */
[----:B------:R-:W-:Y:S05]  /*16250*/  FADD.FTZ R30, R30, R29 ;  /* 0x0000001d1e1e7221 */ /* 0x000fea0000010000 */
[----:B------:R-:W1:Y:S01]  /*16260*/  MUFU.EX2 R43, R43 ;  /* 0x0000002b002b7308 */ /* 0x000e620000000800 */
[----:B------:R-:W-:Y:S01]  /*16270*/  FADD.FTZ R117, R117, R116 ;  /* 0x0000007475757221 */ /* 0x000fe20000010000 */
[----:B------:R-:W-:Y:S01]  /*16280*/  FADD.FTZ R45, R31, R30 ;  /* 0x0000001e1f2d7221 */ /* 0x000fe20000010000 */
[----:B-----5:R-:W-:Y:S01]  /*16290*/  F2FP.F16.F32.PACK_AB R21, R41, R40 ;  /* 0x000000282915723e */ /* 0x020fe200000000ff */
[----:B------:R-:W5:Y:S01]  /*162a0*/  LDSM.16.MT88.4 R28, [R241+0x8c00] ;  /* 0x008c0000f11c783b */ /* 0x000f620000004200 */
[----:B------:R-:W-:Y:S01]  /*162b0*/  FADD.FTZ R120, R120, R117 ;  /* 0x0000007578787221 */ /* 0x000fe20000010000 */
[----:B------:R-:W-:Y:S04]  /*162c0*/  FADD.FTZ R45, R32, R45 ;  /* 0x0000002d202d7221 */ /* 0x000fe80000010000 */
[----:B------:R-:W-:Y:S01]  /*162d0*/  MUFU.EX2 R2, R2 ;  /* 0x0000000200027308 */ /* 0x000fe20000000800 */
[----:B------:R-:W-:Y:S01]  /*162e0*/  FADD.FTZ R121, R121, R120 ;  /* 0x0000007879797221 */ /* 0x000fe20000010000 */
[----:B------:R-:W-:Y:S04]  /*162f0*/  FADD.FTZ R34, R34, R45 ;  /* 0x0000002d22227221 */ /* 0x000fe80000010000 */
[----:B------:R-:W-:Y:S04]  /*16300*/  FADD.FTZ R34, R35, R34 ;  /* 0x0000002223227221 */ /* 0x000fe80000010000 */
[----:B------:R-:W3:Y:S01]  /*16310*/  MUFU.EX2 R9, R9 ;  /* 0x0000000900097308 */ /* 0x000ee20000000800 */
[----:B-1----:R-:W-:Y:S01]  /*16320*/  F2FP.F16.F32.PACK_AB R23, R43, R0 ;  /* 0x000000002b17723e */ /* 0x002fe200000000ff */
[----:B------:R-:W-:Y:S04]  /*16330*/  FADD.FTZ R37, R37, R34 ;  /* 0x0000002225257221 */ /* 0x000fe80000010000 */
[----:B------:R-:W-:Y:S04]  /*16340*/  FADD.FTZ R37, R36, R37 ;  /* 0x0000002524257221 */ /* 0x000fe80000010000 */
[----:B------:R-:W-:Y:S01]  /*16350*/  MUFU.EX2 R33, R33 ;  /* 0x0000002100217308 */ /* 0x000fe20000000800 */
[C---:B----4-:R-:W-:Y:S05]  /*16360*/  HMMA.16816.F32 R232, R20.reuse, R24, R232 ;  /* 0x0000001814e8723c */ /* 0x050fea00000018e8 */
        /* <DEDUP_REMOVED lines=9> */
[----:B---3--:R-:W-:Y:S01]  /*16400*/  F2FP.F16.F32.PACK_AB R24, R9, R2 ;  /* 0x000000020918723e */ /* 0x008fe200000000ff */
[----:B------:R-:W-:Y:S01]  /*16410*/  FADD.FTZ R41, R41, R40 ;  /* 0x0000002829297221 */ /* 0x000fe20000010000 */
[----:B-1----:R-:W-:Y:S03]  /*16420*/  F2FP.F16.F32.PACK_AB R26, R132, R33 ;  /* 0x00000021841a723e */ /* 0x002fe600000000ff */
[----:B------:R-:W-:Y:S01]  /*16430*/  FADD.FTZ R0, R0, R41 ;  /* 0x0000002900007221 */ /* 0x000fe20000010000 */
[----:B------:R-:W-:Y:S01]  /*16440*/  FADD.FTZ R2, R2, R121 ;  /* 0x0000007902027221 */ /* 0x000fe20000010000 */
[----:B------:R-:W-:Y:S02]  /*16450*/  MUFU.EX2 R44, R44 ;  /* 0x0000002c002c7308 */ /* 0x000fe40000000800 */
[----:B------:R-:W-:Y:S01]  /*16460*/  FADD.FTZ R43, R43, R0 ;  /* 0x000000002b2b7221 */ /* 0x000fe20000010000 */
[----:B------:R-:W-:Y:S04]  /*16470*/  FADD.FTZ R2, R9, R2 ;  /* 0x0000000209027221 */ /* 0x000fe80000010000 */
[----:B------:R-:W-:Y:S03]  /*16480*/  FADD.FTZ R33, R33, R2 ;  /* 0x0000000221217221 */ /* 0x000fe60000010000 */
[----:B------:R-:W1:Y:S01]  /*16490*/  MUFU.EX2 R217, R4 ;  /* 0x0000000400d97308 */ /* 0x000e620000000800 */
[C---:B--2---:R-:W-:Y:S01]  /*164a0*/  F2FP.F16.F32.PACK_AB R25, R11.reuse, R42 ;  /* 0x0000002a0b19723e */ /* 0x044fe200000000ff */
[----:B------:R-:W-:Y:S01]  /*164b0*/  FADD.FTZ R42, R42, R43 ;  /* 0x0000002b2a2a7221 */ /* 0x000fe20000010000 */
[----:B------:R-:W-:Y:S03]  /*164c0*/  FADD.FTZ R215, R132, R33 ;  /* 0x0000002184d77221 */ /* 0x000fe60000010000 */
[----:B------:R-:W-:Y:S01]  /*164d0*/  FADD.FTZ R11, R11, R42 ;  /* 0x0000002a0b0b7221 */ /* 0x000fe20000010000 */
[C---:B-1----:R-:W-:Y:S03]  /*164e0*/  F2FP.F16.F32.PACK_AB R27, R217.reuse, R44 ;  /* 0x0000002cd91b723e */ /* 0x042fe600000000ff */
[----:B------:R-:W-:Y:S04]  /*164f0*/  FADD.FTZ R44, R44, R11 ;  /* 0x0000000b2c2c7221 */ /* 0x000fe80000010000 */
[----:B------:R-:W-:Y:S01]  /*16500*/  FADD.FTZ R217, R217, R44 ;  /* 0x0000002cd9d97221 */ /* 0x000fe20000010000 */
[C---:B------:R-:W-:Y:S06]  /*16510*/  HMMA.16816.F32 R232, R24.reuse, R12, R232 ;  /* 0x0000000c18e8723c */ /* 0x040fec00000018e8 */
[C---:B------:R-:W-:Y:S06]  /*16520*/  HMMA.16816.F32 R228, R24.reuse, R14, R228 ;  /* 0x0000000e18e4723c */ /* 0x040fec00000018e4 */
[C---:B-----5:R-:W-:Y:S06]  /*16530*/  HMMA.16816.F32 R224, R24.reuse, R28, R224 ;  /* 0x0000001c18e0723c */ /* 0x060fec00000018e0 */
[----:B------:R-:W-:Y:S01]  /*16540*/  HMMA.16816.F32 R220, R24, R30, R220 ;  /* 0x0000001e18dc723c */ /* 0x000fe200000018dc */
[----:B------:R-:W-:Y:S11]  /*16550*/  @!UPT UIADD3 URZ, URZ, URZ, URZ ;  /* 0x0000003f3f3ff290 */ /* 0x000ff6000fffe03f */
[----:B------:R-:W-:Y:S01]  /*16560*/  @!UPT UIADD3 URZ, URZ, URZ, URZ ;  /* 0x0000003f3f3ff290 */ /* 0x000fe2000fffe03f */
[----:B------:R-:W-:Y:S11]  /*16570*/  @P0 BRA `(.L_x_2386) ;  /* 0xffffffa800200947 */ /* 0x000ff6000383ffff */
.L_x_2382:
[----:B------:R-:W1:Y:S01]  /*16580*/  SHFL.BFLY PT, R2, R215, 0x2, 0x1f ;  /* 0x0c401f00d7027f89 */ /* 0x000e6200000e0000 */
[----:B------:R-:W2:Y:S01]  /*16590*/  S2UR UR5, SR_CgaCtaId ;  /* 0x00000000000579c3 */ /* 0x000ea20000008800 */
[----:B------:R-:W-:Y:S01]  /*165a0*/  IMAD.MOV.U32 R6, RZ, RZ, 0x3f800000 ;  /* 0x3f800000ff067424 */ /* 0x000fe200078e00ff */
[----:B------:R-:W-:Y:S01]  /*165b0*/  UMOV UR4, 0x400 ;  /* 0x0000040000047882 */ /* 0x000fe20000000000 */
[----:B------:R-:W3:Y:S01]  /*165c0*/  SHFL.BFLY PT, R0, R217, 0x2, 0x1f ;  /* 0x0c401f00d9007f89 */ /* 0x000ee200000e0000 */
[----:B------:R-:W-:Y:S01]  /*165d0*/  IMAD.MOV.U32 R5, RZ, RZ, 0x3f800000 ;  /* 0x3f800000ff057424 */ /* 0x000fe200078e00ff */
[----:B------:R-:W-:Y:S03]  /*165e0*/  BSSY B0, `(.L_x_2387) ;  /* 0x0000098000007945 */ /* 0x000fe60003800000 */
[----:B------:R-:W-:Y:S01]  /*165f0*/  BAR.SYNC.DEFER_BLOCKING 0x0 ;  /* 0x0000000000007b1d */ /* 0x000fe20000010000 */
[----:B-1----:R-:W-:Y:S01]  /*16600*/  FADD.FTZ R7, R2, R215 ;  /* 0x000000d702077221 */ /* 0x002fe20000010000 */
[----:B--2---:R-:W-:-:S04]  /*16610*/  ULEA UR5, UR5, UR4, 0x18 ;  /* 0x0000000405057291 */ /* 0x004fc8000f8ec03f */
[----:B------:R-:W1:Y:S02]  /*16620*/  S2R R2, SR_TID.X ;  /* 0x0000000000027919 */ /* 0x000e640000002100 */
[----:B------:R-:W2:Y:S01]  /*16630*/  S2UR UR4, SR_CTAID.Z ;  /* 0x00000000000479c3 */ /* 0x000ea20000002700 */
[----:B---3--:R-:W-:Y:S01]  /*16640*/  FADD.FTZ R0, R0, R217 ;  /* 0x000000d900007221 */ /* 0x008fe20000010000 */
[----:B------:R-:W3:Y:S04]  /*16650*/  SHFL.BFLY PT, R4, R7, 0x1, 0x1f ;  /* 0x0c201f0007047f89 */ /* 0x000ee800000e0000 */
[----:B------:R-:W4:Y:S01]  /*16660*/  SHFL.BFLY PT, R3, R0, 0x1, 0x1f ;  /* 0x0c201f0000037f89 */ /* 0x000f2200000e0000 */
[----:B---3--:R-:W-:Y:S01]  /*16670*/  FADD.FTZ R4, R7, R4 ;  /* 0x0000000407047221 */ /* 0x008fe20000010000 */
[----:B-1----:R-:W-:Y:S01]  /*16680*/  SHF.R.S32.HI R9, RZ, 0x1f, R2 ;  /* 0x0000001fff097819 */ /* 0x002fe20000011402 */
[----:B----4-:R-:W-:-:S03]  /*16690*/  FADD.FTZ R3, R0, R3 ;  /* 0x0000000300037221 */ /* 0x010fc60000010000 */
[----:B------:R-:W-:Y:S02]  /*166a0*/  FSETP.NE.FTZ.AND P3, PT, R4, RZ, PT ;  /* 0x000000ff0400720b */ /* 0x000fe40003f75000 */
[CC--:B------:R-:W-:Y:S02]  /*166b0*/  LEA.HI R7, R9.reuse, R2.reuse, RZ, 0x2 ;  /* 0x0000000209077211 */ /* 0x0c0fe400078f10ff */
[-C--:B------:R-:W-:Y:S02]  /*166c0*/  LEA.HI R0, R9, R2.reuse, RZ, 0x5 ;  /* 0x0000000209007211 */ /* 0x080fe400078f28ff */
[----:B------:R-:W-:Y:S02]  /*166d0*/  LOP3.LUT R11, R7, 0xfffffffc, RZ, 0xc0, !PT ;  /* 0xfffffffc070b7812 */ /* 0x000fe400078ec0ff */
[----:B------:R-:W-:Y:S02]  /*166e0*/  SHF.R.S32.HI R7, RZ, 0x2, R7 ;  /* 0x00000002ff077819 */ /* 0x000fe40000011407 */
[----:B------:R-:W-:Y:S01]  /*166f0*/  SHF.R.S32.HI R8, RZ, 0x5, R0 ;  /* 0x00000005ff087819 */ /* 0x000fe20000011400 */
[----:B------:R-:W-:Y:S01]  /*16700*/  IMAD.IADD R11, R2, 0x1, -R11 ;  /* 0x00000001020b7824 */ /* 0x000fe200078e0a0b */
[----:B------:R-:W-:Y:S01]  /*16710*/  SHF.R.S32.HI R12, RZ, 0x1f, R7 ;  /* 0x0000001fff0c7819 */ /* 0x000fe20000011407 */
[----:B------:R-:W1:Y:S01]  /*16720*/  @P3 MUFU.RCP R6, R4 ;  /* 0x0000000400063308 */ /* 0x000e620000001000 */
[----:B------:R-:W-:Y:S01]  /*16730*/  FSETP.NE.FTZ.AND P2, PT, R3, RZ, PT ;  /* 0x000000ff0300720b */ /* 0x000fe20003f55000 */
[----:B------:R-:W-:Y:S01]  /*16740*/  IMAD R8, R8, 0x100, R11 ;  /* 0x0000010008087824 */ /* 0x000fe200078e020b */
[----:B------:R-:W-:Y:S01]  /*16750*/  LEA.HI R12, R12, R7, RZ, 0x3 ;  /* 0x000000070c0c7211 */ /* 0x000fe200078f18ff */
[----:B------:R-:W3:Y:S01]  /*16760*/  @P3 LDC R33, c[0x0][0x2e8] ;  /* 0x0000ba00ff213b82 */ /* 0x000ee20000000800 */
[----:B------:R-:W-:-:S02]  /*16770*/  LEA.HI R11, R9, R2, RZ, 0x3 ;  /* 0x00000002090b7211 */ /* 0x000fc400078f18ff */
[----:B------:R-:W-:Y:S01]  /*16780*/  LOP3.LUT R12, R12, 0xfffffff8, RZ, 0xc0, !PT ;  /* 0xfffffff80c0c7812 */ /* 0x000fe200078ec0ff */
[----:B------:R-:W-:Y:S01]  /*16790*/  @P3 MUFU.LG2 R4, R4 ;  /* 0x0000000400043308 */ /* 0x000fe20000000c00 */
[----:B------:R-:W-:Y:S02]  /*167a0*/  SHF.R.S32.HI R10, RZ, 0x3, R11 ;  /* 0x00000003ff0a7819 */ /* 0x000fe4000001140b */
[----:B------:R-:W-:Y:S01]  /*167b0*/  LOP3.LUT R13, R11, 0xfffffff8, RZ, 0xc0, !PT ;  /* 0xfffffff80b0d7812 */ /* 0x000fe200078ec0ff */
[----:B------:R-:W-:Y:S01]  /*167c0*/  IMAD.IADD R7, R7, 0x1, -R12 ;  /* 0x0000000107077824 */ /* 0x000fe200078e0a0c */
[----:B------:R-:W-:Y:S02]  /*167d0*/  LEA.HI R17, R11, R10, RZ, 0x1 ;  /* 0x0000000a0b117211 */ /* 0x000fe400078f08ff */
[----:B------:R-:W-:Y:S01]  /*167e0*/  LEA.HI R16, R9, R2, RZ, 0x6 ;  /* 0x0000000209107211 */ /* 0x000fe200078f30ff */
[----:B------:R-:W4:Y:S01]  /*167f0*/  @P2 MUFU.RCP R5, R3 ;  /* 0x0000000300052308 */ /* 0x000f220000001000 */
[----:B------:R-:W-:Y:S01]  /*16800*/  LEA.HI R14, R7, R7, RZ, 0x1 ;  /* 0x00000007070e7211 */ /* 0x000fe200078f08ff */
[----:B-1----:R-:W-:Y:S01]  /*16810*/  FMUL.FTZ R232, R6, R232 ;  /* 0x000000e806e87220 */ /* 0x002fe20000410000 */
[----:B------:R-:W-:Y:S01]  /*16820*/  LEA.HI R11, R9, R2, RZ, 0x4 ;  /* 0x00000002090b7211 */ /* 0x000fe200078f20ff */
[----:B------:R-:W-:Y:S01]  /*16830*/  IMAD.IADD R9, R2, 0x1, -R13 ;  /* 0x0000000102097824 */ /* 0x000fe200078e0a0d */
[----:B------:R-:W-:Y:S01]  /*16840*/  LOP3.LUT R18, R14, 0x1fffffe, RZ, 0xc0, !PT ;  /* 0x01fffffe0e127812 */ /* 0x000fe200078ec0ff */
[C---:B------:R-:W-:Y:S01]  /*16850*/  FMUL.FTZ R233, R6.reuse, R233 ;  /* 0x000000e906e97220 */ /* 0x040fe20000410000 */
[----:B------:R-:W-:Y:S01]  /*16860*/  SHF.R.S32.HI R14, RZ, 0x1, R14 ;  /* 0x00000001ff0e7819 */ /* 0x000fe2000001140e */
[----:B------:R-:W-:Y:S01]  /*16870*/  FMUL.FTZ R228, R6, R228 ;  /* 0x000000e406e47220 */ /* 0x000fe20000410000 */
[----:B------:R-:W-:Y:S01]  /*16880*/  SHF.L.U32 R16, R16, 0x2, RZ ;  /* 0x0000000210107819 */ /* 0x000fe200000006ff */
[----:B------:R-:W-:Y:S01]  /*16890*/  IMAD.IADD R13, R7, 0x1, -R18 ;  /* 0x00000001070d7824 */ /* 0x000fe200078e0a12 */
[C---:B------:R-:W-:Y:S01]  /*168a0*/  LOP3.LUT P0, RZ, R14.reuse, 0x2, RZ, 0xc0, !PT ;  /* 0x000000020eff7812 */ /* 0x040fe2000780c0ff */
[----:B------:R-:W-:Y:S01]  /*168b0*/  IMAD.SHL.U32 R15, R14, 0x40, RZ ;  /* 0x000000400e0f7824 */ /* 0x000fe200078e00ff */
[----:B------:R-:W-:Y:S01]  /*168c0*/  LOP3.LUT R17, R17, 0xfffffffe, RZ, 0xc0, !PT ;  /* 0xfffffffe11117812 */ /* 0x000fe200078ec0ff */
[----:B------:R-:W1:Y:S01]  /*168d0*/  S2R R7, SR_TID.X ;  /* 0x0000000000077919 */ /* 0x000e620000002100 */
[----:B------:R-:W-:Y:S01]  /*168e0*/  LEA R8, R13, R8, 0x4 ;  /* 0x000000080d087211 */ /* 0x000fe200078e20ff */
[C---:B------:R-:W-:Y:S01]  /*168f0*/  FMUL.FTZ R229, R6.reuse, R229 ;  /* 0x000000e506e57220 */ /* 0x040fe20000410000 */
[----:B------:R-:W-:Y:S01]  /*16900*/  LOP3.LUT R15, R15, 0xc0, RZ, 0xc0, !PT ;  /* 0x000000c00f0f7812 */ /* 0x000fe200078ec0ff */
[C---:B------:R-:W-:Y:S01]  /*16910*/  FMUL.FTZ R224, R6.reuse, R224 ;  /* 0x000000e006e07220 */ /* 0x040fe20000410000 */
[C---:B------:R-:W-:Y:S01]  /*16920*/  FMUL.FTZ R225, R6.reuse, R225 ;  /* 0x000000e106e17220 */ /* 0x040fe20000410000 */
[C---:B------:R-:W-:Y:S01]  /*16930*/  FMUL.FTZ R220, R6.reuse, R220 ;  /* 0x000000dc06dc7220 */ /* 0x040fe20000410000 */
[----:B------:R-:W-:Y:S01]  /*16940*/  LEA.HI R13, R15, R15, RZ, 0x1d ;  /* 0x0000000f0f0d7211 */ /* 0x000fe200078fe8ff */
[----:B------:R-:W-:Y:S01]  /*16950*/  FMUL.FTZ R221, R6, R221 ;  /* 0x000000dd06dd7220 */ /* 0x000fe20000410000 */
[----:B------:R-:W-:Y:S01]  /*16960*/  LOP3.LUT R15, R14, 0x1, RZ, 0xc0, !PT ;  /* 0x000000010e0f7812 */ /* 0x000fe200078ec0ff */
[----:B----4-:R-:W-:Y:S01]  /*16970*/  FMUL.FTZ R235, R5, R235 ;  /* 0x000000eb05eb7220 */ /* 0x010fe20000410000 */
[----:B------:R-:W-:Y:S01]  /*16980*/  SHF.R.S32.HI R11, RZ, 0x4, R11 ;  /* 0x00000004ff0b7819 */ /* 0x000fe2000001140b */
[----:B------:R-:W-:Y:S01]  /*16990*/  IMAD.U32 R13, R8, 0x2, R13 ;  /* 0x00000002080d7824 */ /* 0x000fe200078e000d */
[----:B------:R-:W-:Y:S01]  /*169a0*/  ISETP.NE.U32.AND P1, PT, R15, 0x1, PT ;  /* 0x000000010f00780c */ /* 0x000fe20003f25070 */
[----:B------:R-:W-:Y:S01]  /*169b0*/  IMAD.MOV.U32 R8, RZ, RZ, -0x20 ;  /* 0xffffffe0ff087424 */ /* 0x000fe200078e00ff */
[----:B------:R-:W-:Y:S01]  /*169c0*/  LOP3.LUT R16, R16, 0x3fffff00, RZ, 0xc0, !PT ;  /* 0x3fffff0010107812 */ /* 0x000fe200078ec0ff */
[----:B------:R-:W-:Y:S01]  /*169d0*/  FMUL.FTZ R234, R5, R234 ;  /* 0x000000ea05ea7220 */ /* 0x000fe20000410000 */
[----:B------:R-:W-:Y:S01]  /*169e0*/  LEA R13, R13, UR5, 0x2 ;  /* 0x000000050d0d7c11 */ /* 0x000fe2000f8e10ff */
[C---:B------:R-:W-:Y:S01]  /*169f0*/  FMUL.FTZ R231, R5.reuse, R231 ;  /* 0x000000e705e77220 */ /* 0x040fe20000410000 */
[----:B------:R-:W-:Y:S01]  /*16a00*/  SEL R6, R8, 0x20, !P1 ;  /* 0x0000002008067807 */ /* 0x000fe20004800000 */
[C---:B------:R-:W-:Y:S01]  /*16a10*/  FMUL.FTZ R230, R5.reuse, R230 ;  /* 0x000000e605e67220 */ /* 0x040fe20000410000 */
[----:B------:R-:W-:Y:S01]  /*16a20*/  FMUL.FTZ R227, R5, R227 ;  /* 0x000000e305e37220 */ /* 0x000fe20000410000 */
[----:B------:R-:W-:-:S02]  /*16a30*/  VIADD R8, R13, 0x40 ;  /* 0x000000400d087836 */ /* 0x000fc40000000000 */
[----:B------:R-:W-:Y:S01]  /*16a40*/  FMUL.FTZ R226, R5, R226 ;  /* 0x000000e205e27220 */ /* 0x000fe20000410000 */
[----:B------:R-:W-:Y:S02]  /*16a50*/  @P0 VIADD R8, R13, 0xffffffc0 ;  /* 0xffffffc00d080836 */ /* 0x000fe40000000000 */
[C---:B------:R-:W-:Y:S01]  /*16a60*/  FMUL.FTZ R223, R5.reuse, R223 ;  /* 0x000000df05df7220 */ /* 0x040fe20000410000 */
[----:B------:R-:W-:Y:S02]  /*16a70*/  IMAD.IADD R17, R10, 0x1, -R17 ;  /* 0x000000010a117824 */ /* 0x000fe400078e0a11 */
[----:B------:R-:W-:Y:S01]  /*16a80*/  FMUL.FTZ R222, R5, R222 ;  /* 0x000000de05de7220 */ /* 0x000fe20000410000 */
[----:B------:R-:W-:Y:S01]  /*16a90*/  LEA.HI R12, R9, R9, RZ, 0x1 ;  /* 0x00000009090c7211 */ /* 0x000fe200078f08ff */
[----:B------:R-:W-:Y:S01]  /*16aa0*/  IMAD.IADD R15, R6, 0x1, R8 ;  /* 0x00000001060f7824 */ /* 0x000fe200078e0208 */
[----:B------:R-:W-:Y:S01]  /*16ab0*/  IADD3 R5, R13, R6, RZ ;  /* 0x000000060d057210 */ /* 0x000fe20007ffe0ff */
[----:B------:R-:W-:Y:S01]  /*16ac0*/  IMAD.SHL.U32 R11, R11, 0x40, RZ ;  /* 0x000000400b0b7824 */ /* 0x000fe200078e00ff */
[----:B------:R-:W-:Y:S01]  /*16ad0*/  STS.64 [R13], R232 ;  /* 0x000000e80d007388 */ /* 0x000fe20000000a00 */
[----:B------:R-:W-:Y:S01]  /*16ae0*/  IMAD R17, R17, 0x20, R16 ;  /* 0x0000002011117824 */ /* 0x000fe200078e0210 */
[----:B------:R-:W-:Y:S01]  /*16af0*/  SHF.R.S32.HI R16, RZ, 0x1, R12 ;  /* 0x00000001ff107819 */ /* 0x000fe2000001140c */
[----:B------:R-:W4:Y:S01]  /*16b00*/  @P2 MUFU.LG2 R3, R3 ;  /* 0x0000000300032308 */ /* 0x000f220000000c00 */
[----:B------:R5:W-:Y:S01]  /*16b10*/  STS.64 [R13+0x400], R234 ;  /* 0x000400ea0d007388 */ /* 0x000be20000000a00 */
[----:B------:R-:W-:-:S02]  /*16b20*/  LOP3.LUT R11, R11, 0xc0, RZ, 0xc0, !PT ;  /* 0x000000c00b0b7812 */ /* 0x000fc400078ec0ff */
[----:B------:R-:W-:Y:S01]  /*16b30*/  SHF.L.U32 R16, R16, 0x3, RZ ;  /* 0x0000000310107819 */ /* 0x000fe200000006ff */
[----:B------:R-:W-:Y:S01]  /*16b40*/  STS.64 [R5], R228 ;  /* 0x000000e405007388 */ /* 0x000fe20000000a00 */
[----:B------:R-:W-:Y:S02]  /*16b50*/  LOP3.LUT R12, R12, 0xfffffffe, RZ, 0xc0, !PT ;  /* 0xfffffffe0c0c7812 */ /* 0x000fe400078ec0ff */
[----:B------:R-:W-:Y:S01]  /*16b60*/  LOP3.LUT R16, R11, 0x18, R16, 0xf8, !PT ;  /* 0x000000180b107812 */ /* 0x000fe200078ef810 */
[----:B------:R2:W-:Y:S01]  /*16b70*/  STS.64 [R5+0x400], R230 ;  /* 0x000400e605007388 */ /* 0x0005e20000000a00 */
[----:B------:R-:W-:Y:S01]  /*16b80*/  SHF.R.U32.HI R11, RZ, 0x3, R11 ;  /* 0x00000003ff0b7819 */ /* 0x000fe2000001160b */
[----:B------:R-:W-:Y:S01]  /*16b90*/  IMAD.IADD R12, R9, 0x1, -R12 ;  /* 0x00000001090c7824 */ /* 0x000fe200078e0a0c */
[----:B-1----:R-:W-:Y:S01]  /*16ba0*/  SHF.R.S32.HI R14, RZ, 0x1f, R7 ;  /* 0x0000001fff0e7819 */ /* 0x002fe20000011407 */
[----:B------:R-:W-:Y:S01]  /*16bb0*/  STS.64 [R8], R224 ;  /* 0x000000e008007388 */ /* 0x000fe20000000a00 */
[----:B------:R-:W-:Y:S01]  /*16bc0*/  LOP3.LUT R11, R16, R11, RZ, 0x3c, !PT ;  /* 0x0000000b100b7212 */ /* 0x000fe200078e3cff */
[----:B------:R-:W-:Y:S01]  /*16bd0*/  IMAD R12, R12, 0x4, R17 ;  /* 0x000000040c0c7824 */ /* 0x000fe200078e0211 */
[----:B------:R-:W-:Y:S01]  /*16be0*/  LEA.HI R14, R14, R7, RZ, 0x5 ;  /* 0x000000070e0e7211 */ /* 0x000fe200078f28ff */
[----:B------:R1:W-:Y:S01]  /*16bf0*/  STS.64 [R8+0x400], R226 ;  /* 0x000400e208007388 */ /* 0x0003e20000000a00 */
[----:B------:R-:W-:Y:S01]  /*16c00*/  LOP3.LUT R35, R0, 0xffffffe0, RZ, 0xc0, !PT ;  /* 0xffffffe000237812 */ /* 0x000fe200078ec0ff */
[----:B------:R-:W-:-:S02]  /*16c10*/  IMAD.IADD R12, R12, 0x1, R11 ;  /* 0x000000010c0c7824 */ /* 0x000fc400078e020b */
[----:B------:R-:W-:Y:S02]  /*16c20*/  STS.64 [R15], R220 ;  /* 0x000000dc0f007388 */ /* 0x000fe40000000a00 */
[----:B------:R-:W-:Y:S01]  /*16c30*/  IMAD.IADD R35, R2, 0x1, -R35 ;  /* 0x0000000102237824 */ /* 0x000fe200078e0a23 */
[----:B------:R-:W-:Y:S01]  /*16c40*/  LEA R34, R12, UR5, 0x2 ;  /* 0x000000050c227c11 */ /* 0x000fe2000f8e10ff */
[----:B------:R3:W-:Y:S01]  /*16c50*/  STS.64 [R15+0x400], R222 ;  /* 0x000400de0f007388 */ /* 0x0007e20000000a00 */
[----:B------:R-:W-:Y:S01]  /*16c60*/  IMAD.MOV.U32 R2, RZ, RZ, -0x800000 ;  /* 0xff800000ff027424 */ /* 0x000fe200078e00ff */
[----:B-----5:R-:W5:Y:S08]  /*16c70*/  LDC.64 R12, c[0x0][0x2c0] ;  /* 0x0000b000ff0c7b82 */ /* 0x020f700000000a00 */
[----:B------:R-:W-:Y:S01]  /*16c80*/  BAR.SYNC.DEFER_BLOCKING 0x0 ;  /* 0x0000000000007b1d */ /* 0x000fe20000010000 */
[----:B------:R-:W-:-:S02]  /*16c90*/  LOP3.LUT P0, RZ, R35, 0x3, RZ, 0xc0, !PT ;  /* 0x0000000323ff7812 */ /* 0x000fc4000780c0ff */
[----:B--2---:R-:W-:-:S03]  /*16ca0*/  SHF.R.S32.HI R5, RZ, 0x5, R14 ;  /* 0x00000005ff057819 */ /* 0x004fc6000001140e */
[----:B------:R-:W5:Y:S01]  /*16cb0*/  S2R R11, SR_CTAID.Y ;  /* 0x00000000000b7919 */ /* 0x000f620000002600 */
[----:B------:R-:W-:Y:S02]  /*16cc0*/  LOP3.LUT R14, R14, 0xffffffe0, RZ, 0xc0, !PT ;  /* 0xffffffe00e0e7812 */ /* 0x000fe400078ec0ff */
[----:B------:R-:W-:Y:S01]  /*16cd0*/  SHF.R.S32.HI R32, RZ, 0x1f, R5 ;  /* 0x0000001fff207819 */ /* 0x000fe20000011405 */
[----:B------:R-:W2:Y:S02]  /*16ce0*/  S2R R6, SR_CTAID.X ;  /* 0x0000000000067919 */ /* 0x000ea40000002500 */
[----:B------:R-:W-:Y:S01]  /*16cf0*/  IMAD.IADD R14, R7, 0x1, -R14 ;  /* 0x00000001070e7824 */ /* 0x000fe200078e0a0e */
[----:B-1----:R-:W1:Y:S04]  /*16d00*/  LDC R8, c[0x0][0x270] ;  /* 0x00009c00ff087b82 */ /* 0x002e680000000800 */
[----:B------:R-:W-:-:S02]  /*16d10*/  SHF.R.S32.HI R7, RZ, 0x1f, R14 ;  /* 0x0000001fff077819 */ /* 0x000fc4000001140e */
[----:B---3--:R-:W-:Y:S01]  /*16d20*/  LEA.HI R15, R32, R5, RZ, 0x2 ;  /* 0x00000005200f7211 */ /* 0x008fe200078f10ff */
[----:B------:R3:W1:Y:S01]  /*16d30*/  LDS.128 R28, [R34] ;  /* 0x00000000221c7984 */ /* 0x0006620000000c00 */
[----:B------:R-:W3:Y:S01]  /*16d40*/  @P2 LDC R32, c[0x0][0x2e8] ;  /* 0x0000ba00ff202b82 */ /* 0x000ee20000000800 */
[----:B------:R-:W-:Y:S01]  /*16d50*/  LEA.HI R7, R7, R14, RZ, 0x2 ;  /* 0x0000000e07077211 */ /* 0x000fe200078f10ff */
[----:B------:R-:W-:Y:S01]  /*16d60*/  IMAD.SHL.U32 R14, R9, 0x4, RZ ;  /* 0x00000004090e7824 */ /* 0x000fe200078e00ff */
[----:B------:R1:W3:Y:S01]  /*16d70*/  LDS.128 R24, [R34+0x800] ;  /* 0x0008000022187984 */ /* 0x0002e20000000c00 */
[----:B------:R-:W-:Y:S01]  /*16d80*/  LOP3.LUT R0, R15, 0xfffffffc, RZ, 0xc0, !PT ;  /* 0xfffffffc0f007812 */ /* 0x000fe200078ec0ff */
[----:B------:R-:W-:Y:S01]  /*16d90*/  @P3 FMUL.FTZ R15, R4, 0.69314718246459960938 ;  /* 0x3f317218040f3820 */ /* 0x000fe20000410000 */
[----:B------:R-:W-:Y:S01]  /*16da0*/  SHF.R.S32.HI R7, RZ, 0x2, R7 ;  /* 0x00000002ff077819 */ /* 0x000fe20000011407 */
[----:B------:R1:W3:Y:S01]  /*16db0*/  LDS.128 R20, [R34+0x1000] ;  /* 0x0010000022147984 */ /* 0x0002e20000000c00 */
[----:B------:R-:W-:Y:S01]  /*16dc0*/  IADD3 R0, R5, -R0, RZ ;  /* 0x8000000005007210 */ /* 0x000fe20007ffe0ff */
[----:B------:R-:W-:-:S02]  /*16dd0*/  IMAD R5, RZ, RZ, -UR15 ;  /* 0x8000000fff057e24 */ /* 0x000fc4000f8e02ff */
[----:B----4-:R-:W-:Y:S01]  /*16de0*/  @P2 FMUL.FTZ R4, R3, 0.69314718246459960938 ;  /* 0x3f31721803042820 */ /* 0x010fe20000410000 */
[----:B------:R4:W4:Y:S01]  /*16df0*/  LDS.128 R16, [R34+0x1800] ;  /* 0x0018000022107984 */ /* 0x0009220000000c00 */
[----:B------:R-:W-:Y:S01]  /*16e00*/  @P3 FFMA.FTZ R2, R134, R33, R15 ;  /* 0x0000002186023223 */ /* 0x000fe2000001000f */
[----:B------:R-:W-:Y:S01]  /*16e10*/  IMAD R0, R0, 0x10, R7 ;  /* 0x0000001000007824 */ /* 0x000fe200078e0207 */
[----:B------:R-:W-:Y:S01]  /*16e20*/  MOV R7, 0xff800000 ;  /* 0xff80000000077802 */ /* 0x000fe20000000f00 */
[----:B-----5:R-:W-:Y:S01]  /*16e30*/  IMAD R11, R11, R12, UR15 ;  /* 0x0000000f0b0b7e24 */ /* 0x020fe2000f8e020c */
[----:B------:R-:W-:Y:S01]  /*16e40*/  SHF.R.S32.HI R15, RZ, 0x1f, R14 ;  /* 0x0000001fff0f7819 */ /* 0x000fe2000001140e */
[----:B-1----:R-:W-:Y:S02]  /*16e50*/  IMAD R5, R8, R5, UR4 ;  /* 0x0000000408057e24 */ /* 0x002fe4000f8e0205 */
[----:B--2---:R-:W-:Y:S02]  /*16e60*/  IMAD.SHL.U32 R6, R6, 0x40, RZ ;  /* 0x0000004006067824 */ /* 0x004fe400078e00ff */
[----:B------:R-:W-:-:S02]  /*16e70*/  IMAD R5, R11, R8, R5 ;  /* 0x000000080b057224 */ /* 0x000fc400078e0205 */
[----:B---3--:R-:W-:Y:S02]  /*16e80*/  @P2 FFMA.FTZ R7, R133, R32, R4 ;  /* 0x0000002085072223 */ /* 0x008fe40000010004 */
[----:B------:R-:W-:Y:S01]  /*16e90*/  IMAD R5, R5, R13, R6 ;  /* 0x0000000d05057224 */ /* 0x000fe200078e0206 */
[----:B------:R-:W-:Y:S06]  /*16ea0*/  @P0 BRA `(.L_x_2388) ;  /* 0x00000000002c0947 */ /* 0x000fec0003800000 */
[C---:B------:R-:W-:Y:S01]  /*16eb0*/  VIADD R6, R0.reuse, 0x8 ;  /* 0x0000000800067836 */ /* 0x040fe20000000000 */
[----:B------:R-:W-:Y:S01]  /*16ec0*/  SHF.R.S32.HI R4, RZ, 0x1f, R0 ;  /* 0x0000001fff047819 */ /* 0x000fe20000011400 */
[----:B------:R-:W-:Y:S01]  /*16ed0*/  ULDC.64 UR4, c[0x0][0x2b8] ;  /* 0x0000ae0000047ab9 */ /* 0x000fe20000000a00 */
[C---:B------:R-:W-:Y:S02]  /*16ee0*/  IADD3 R3, P0, R5.reuse, R0, RZ ;  /* 0x0000000005037210 */ /* 0x040fe40007f1e0ff */
[----:B------:R-:W-:Y:S02]  /*16ef0*/  ISETP.GE.AND P2, PT, R0, UR7, PT ;  /* 0x0000000700007c0c */ /* 0x000fe4000bf46270 */
[----:B------:R-:W-:Y:S02]  /*16f00*/  ISETP.GE.AND P1, PT, R6, UR7, PT ;  /* 0x0000000706007c0c */ /* 0x000fe4000bf26270 */
[----:B------:R-:W-:Y:S02]  /*16f10*/  LEA.HI.X.SX32 R4, R5, R4, 0x1, P0 ;  /* 0x0000000405047211 */ /* 0x000fe400000f0eff */
[----:B------:R-:W-:-:S04]  /*16f20*/  LEA R8, P0, R3, UR4, 0x2 ;  /* 0x0000000403087c11 */ /* 0x000fc8000f8010ff */
[----:B------:R-:W-:-:S05]  /*16f30*/  LEA.HI.X R9, R3, UR5, R4, 0x2, P0 ;  /* 0x0000000503097c11 */ /* 0x000fca00080f1404 */
[----:B------:R1:W-:Y:S04]  /*16f40*/  @!P2 STG.E desc[UR20][R8.64], R2 ;  /* 0x000000020800a986 */ /* 0x0003e8000c101914 */
[----:B------:R1:W-:Y:S02]  /*16f50*/  @!P1 STG.E desc[UR20][R8.64+0x20], R7 ;  /* 0x0000200708009986 */ /* 0x0003e4000c101914 */
.L_x_2388:
[----:B------:R-:W-:Y:S05]  /*16f60*/  BSYNC B0 ;  /* 0x0000000000007941 */ /* 0x000fea0003800000 */
.L_x_2387:
[----:B------:R-:W-:Y:S01]  /*16f70*/  ULDC UR4, c[0x0][0x2d0] ;  /* 0x0000b40000047ab9 */ /* 0x000fe20000000800 */
[----:B------:R-:W-:Y:S01]  /*16f80*/  VIADD R0, R10, 0x10 ;  /* 0x000000100a007836 */ /* 0x000fe20000000000 */
[----:B------:R-:W-:Y:S01]  /*16f90*/  ISETP.GE.AND P1, PT, R14, UR4, PT ;  /* 0x000000040e007c0c */ /* 0x000fe2000bf26270 */
[----:B------:R-:W-:Y:S01]  /*16fa0*/  ULDC UR4, c[0x0][0x2dc] ;  /* 0x0000b70000047ab9 */ /* 0x000fe20000000800 */
[C---:B------:R-:W-:Y:S02]  /*16fb0*/  IMAD.WIDE R14, R10.reuse, 0x20, R14 ;  /* 0x000000200a0e7825 */ /* 0x040fe400078e020e */
[----:B------:R-:W-:Y:S02]  /*16fc0*/  ISETP.GE.OR P4, PT, R10, UR7, P1 ;  /* 0x000000070a007c0c */ /* 0x000fe40008f86670 */
[----:B------:R-:W-:Y:S01]  /*16fd0*/  IMAD R5, R5, UR4, RZ ;  /* 0x0000000405057c24 */ /* 0x000fe2000f8e02ff */
[----:B------:R-:W-:Y:S01]  /*16fe0*/  ISETP.GE.OR P3, PT, R0, UR7, P1 ;  /* 0x0000000700007c0c */ /* 0x000fe20008f66670 */
[C---:B-1----:R-:W-:Y:S01]  /*16ff0*/  VIADD R2, R10.reuse, 0x20 ;  /* 0x000000200a027836 */ /* 0x042fe20000000000 */
[----:B------:R-:W-:Y:S01]  /*17000*/  ULDC.64 UR4, c[0x0][0x288] ;  /* 0x0000a20000047ab9 */ /* 0x000fe20000000a00 */
[----:B------:R-:W-:Y:S01]  /*17010*/  VIADD R10, R10, 0x30 ;  /* 0x000000300a0a7836 */ /* 0x000fe20000000000 */
[----:B------:R-:W-:-:S02]  /*17020*/  IADD3 R0, P0, R5, R14, RZ ;  /* 0x0000000e05007210 */ /* 0x000fc40007f1e0ff */
[----:B------:R-:W-:Y:S02]  /*17030*/  ISETP.GE.OR P2, PT, R2, UR7, P1 ;  /* 0x0000000702007c0c */ /* 0x000fe40008f46670 */
[----:B------:R-:W-:Y:S02]  /*17040*/  ISETP.GE.OR P1, PT, R10, UR7, P1 ;  /* 0x000000070a007c0c */ /* 0x000fe40008f26670 */
        /* <DEDUP_REMOVED lines=8> */
[----:B----4-:R-:W-:Y:S01]  /*170d0*/  STG.E.128 desc[UR20][R2.64+0x1800], R16 ;  /* 0x0018001002007986 */ /* 0x010fe2000c101d14 */
[----:B------:R-:W-:Y:S05]  /*170e0*/  EXIT ;  /* 0x000000000000794d */ /* 0x000fea0003800000 */
.L_x_2389:
        /* <DEDUP_REMOVED lines=9> */
.L_x_5340:


//--------------------- .text._ZN5flash24flash_fwd_splitkv_kernelI23Flash_fwd_kernel_traitsILi32ELi64ELi256ELi4ELb0ELb0EN7cutlass6half_tE19Flash_kernel_traitsILi32ELi64ELi256ELi4ES3_EELb1ELb0ELb1ELb0ELb0ELb1ELb1ELb0EEEvNS_16Flash_fwd_paramsE --------------------------
	.section	.text._ZN5flash24flash_fwd_splitkv_kernelI23Flash_fwd_kernel_traitsILi32ELi64ELi256ELi4ELb0ELb0EN7cutlass6half_tE19Flash_kernel_traitsILi32ELi64ELi256ELi4ES3_EELb1ELb0ELb1ELb0ELb0ELb1ELb1ELb0EEEvNS_16Flash_fwd_paramsE,"ax",@progbits
	.align	128
        .global         _ZN5flash24flash_fwd_splitkv_kernelI23Flash_fwd_kernel_traitsILi32ELi64ELi256ELi4ELb0ELb0EN7cutlass6half_tE19Flash_kernel_traitsILi32ELi64ELi256ELi4ES3_EELb1ELb0ELb1ELb0ELb0ELb1ELb1ELb0EEEvNS_16Flash_fwd_paramsE
        .type           _ZN5flash24flash_fwd_splitkv_kernelI23Flash_fwd_kernel_traitsILi32ELi64ELi256ELi4ELb0ELb0EN7cutlass6half_tE19Flash_kernel_traitsILi32ELi64ELi256ELi4ES3_EELb1ELb0ELb1ELb0ELb0ELb1ELb1ELb0EEEvNS_16Flash_fwd_paramsE,@function
        .size           _ZN5flash24flash_fwd_splitkv_kernelI23Flash_fwd_kernel_traitsILi32ELi64ELi256ELi4ELb0ELb0EN7cutlass6half_tE19Flash_kernel_traitsILi32ELi64ELi256ELi4ES3_EELb1ELb0ELb1ELb0ELb0ELb1ELb1ELb0EEEvNS_16Flash_fwd_paramsE,(.L_x_5341 - _ZN5flash24flash_fwd_splitkv_kernelI23Flash_fwd_kernel_traitsILi32ELi64ELi256ELi4ELb0ELb0EN7cutlass6half_tE19Flash_kernel_traitsILi32ELi64ELi256ELi4ES3_EELb1ELb0ELb1ELb0ELb0ELb1ELb1ELb0EEEvNS_16Flash_fwd_paramsE)
        .other          _ZN5flash24flash_fwd_splitkv_kernelI23Flash_fwd_kernel_traitsILi32ELi64ELi256ELi4ELb0ELb0EN7cutlass6half_tE19Flash_kernel_traitsILi32ELi64ELi256ELi4ES3_EELb1ELb0ELb1ELb0ELb0ELb1ELb1ELb0EEEvNS_16Flash_fwd_paramsE,@"STO_CUDA_ENTRY STV_DEFAULT"
_ZN5flash24flash_fwd_splitkv_kernelI23Flash_fwd_kernel_traitsILi32ELi64ELi256ELi4ELb0ELb0EN7cutlass6half_tE19Flash_kernel_traitsILi32ELi64ELi256ELi4ES3_EELb1ELb0ELb1ELb0ELb0ELb1ELb1ELb0EEEvNS_16Flash_fwd_paramsE:
.text._ZN5flash24flash_fwd_splitkv_kernelI23Flash_fwd_kernel_traitsILi32ELi64ELi256ELi4ELb0ELb0EN7cutlass6half_tE19Flash_kernel_traitsILi32ELi64ELi256ELi4ES3_EELb1ELb0ELb1ELb0ELb0ELb1ELb1ELb0EEEvNS_16Flash_fwd_paramsE:
        /* <DEDUP_REMOVED lines=42> */
[----:B------:R-:W-:-:S04]  /*02a0*/  ULDC.64 UR8, c[0x0][0x2f8] ;  /* 0x0000be0000087ab9 */ /* 0x000fc80000000a00 */
        /* <DEDUP_REMOVED lines=13> */
[----:B------:R-:W1:Y:S01]  /*0380*/  S2R R138, SR_TID.X ;  /* 0x00000000008a7919 */ /* 0x000e620000002100 */
[----:B------:R-:W1:Y:S08]  /*0390*/  S2UR UR22, SR_CTAID.X ;  /* 0x00000000001679c3 */ /* 0x000e700000002500 */
[----:B------:R-:W1:Y:S01]  /*03a0*/  S2UR UR8, SR_CTAID.Y ;  /* 0x00000000000879c3 */ /* 0x000e620000002600 */
[----:B--2---:R-:W-:-:S02]  /*03b0*/  @P2 R2UR UR10, R6 ;  /* 0x00000000060a22ca */ /* 0x004fc400000e0000 */
[----:B---3--:R-:W-:-:S13]  /*03c0*/  @P2 R2UR UR24, R0 ;  /* 0x00000000001822ca */ /* 0x008fda00000e0000 */
[----:B------:R-:W-:-:S07]  /*03d0*/  @UP1 UIADD3 UR24, UR24, -UR10, URZ ;  /* 0x8000000a18181290 */ /* 0x000fce000fffe03f */
[----:B------:R-:W-:Y:S01]  /*03e0*/  @!UP1 ULDC UR24, c[0x0][0x2c4] ;  /* 0x0000b10000189ab9 */ /* 0x000fe20000000800 */
[----:B----4-:R-:W-:Y:S02]  /*03f0*/  @P0 R2UR UR7, R2 ;  /* 0x00000000020702ca */ /* 0x010fe400000e0000 */
[----:B------:R-:W-:Y:S01]  /*0400*/  ISETP.NE.U32.AND P0, PT, RZ, UR4, PT ;  /* 0x00000004ff007c0c */ /* 0x000fe2000bf05070 */
[----:B------:R-:W-:-:S03]  /*0410*/  UIADD3 UR4, -UR17, URZ, URZ ;  /* 0x0000003f11047290 */ /* 0x000fc6000fffe13f */
[----:B------:R-:W-:Y:S01]  /*0420*/  ISETP.NE.AND.EX P0, PT, RZ, UR5, PT, P0 ;  /* 0x00000005ff007c0c */ /* 0x000fe2000bf05300 */
[----:B------:R-:W-:Y:S01]  /*0430*/  UIMAD UR26, UR6, UR4, UR26 ;  /* 0x00000004061a72a4 */ /* 0x000fe2000f8e021a */
        /* <DEDUP_REMOVED lines=9> */
.L_x_2390:
[----:B------:R-:W-:-:S05]  /*04d0*/  ULDC UR9, c[0x0][0x2c8] ;  /* 0x0000b20000097ab9 */ /* 0x000fca0000000800 */
.L_x_2391:
        /* <DEDUP_REMOVED lines=60> */
[----:B------:R-:W-:-:S05]  /*08a0*/  USHF.R.S32.HI UR4, URZ, 0x8, UR4 ;  /* 0x000000083f047899 */ /* 0x000fca0008011404 */
[----:B------:R-:W-:Y:S01]  /*08b0*/  UMOV UR5, UR15 ;  /* 0x0000000f00057c82 */ /* 0x000fe20008000000 */
[----:B------:R-:W-:Y:S01]  /*08c0*/  IMAD.U32 R2, RZ, RZ, UR4 ;  /* 0x00000004ff027e24 */ /* 0x000fe2000f8e00ff */
[----:B------:R-:W-:Y:S02]  /*08d0*/  @!UP0 UIADD3 UR5, -UR5, URZ, URZ ;  /* 0x0000003f05058290 */ /* 0x000fe4000fffe13f */
[----:B------:R-:W-:-:S04]  /*08e0*/  @!UP1 ULOP3.LUT UR5, URZ, UR12, URZ, 0x33, !UPT ;  /* 0x0000000c3f059292 */ /* 0x000fc8000f8e333f */
[----:B------:R-:W-:Y:S02]  /*08f0*/  UIMAD UR15, UR5, UR8, URZ ;  /* 0x00000008050f72a4 */ /* 0x000fe4000f8e023f */
[----:B------:R-:W-:Y:S01]  /*0900*/  IMAD.U32 R0, RZ, RZ, UR5 ;  /* 0x00000005ff007e24 */ /* 0x000fe2000f8e00ff */
[----:B------:R-:W-:-:S04]  /*0910*/  UIADD3 UR5, -UR24, 0x13f, UR22 ;  /* 0x0000013f18057890 */ /* 0x000fc8000fffe116 */
[----:B------:R-:W-:Y:S01]  /*0920*/  VIADDMNMX R0, R0, UR15, R2, PT ;  /* 0x0000000f00007c46 */ /* 0x000fe2000b800102 */
[----:B------:R-:W-:-:S03]  /*0930*/  UIADD3 UR5, UR5, UR20, UR21 ;  /* 0x0000001405057290 */ /* 0x000fc6000fffe015 */
[----:B------:R-:W-:Y:S01]  /*0940*/  R2UR UR16, R0 ;  /* 0x00000000001072ca */ /* 0x000fe200000e0000 */
[----:B------:R-:W-:-:S04]  /*0950*/  USHF.R.S32.HI UR4, URZ, 0x1f, UR5 ;  /* 0x0000001f3f047899 */ /* 0x000fc80008011405 */
[----:B------:R-:W-:-:S04]  /*0960*/  ULEA.HI UR4, UR4, UR5, URZ, 0x8 ;  /* 0x0000000504047291 */ /* 0x000fc8000f8f403f */
[----:B------:R-:W-:-:S04]  /*0970*/  USHF.R.S32.HI UR4, URZ, 0x8, UR4 ;  /* 0x000000083f047899 */ /* 0x000fc80008011404 */
[----:B------:R-:W-:-:S04]  /*0980*/  UISETP.LT.AND UP0, UPT, UR16, UR4, UPT ;  /* 0x000000041000728c */ /* 0x000fc8000bf01270 */
[----:B------:R-:W-:-:S04]  /*0990*/  USEL UR16, UR16, UR4, UP0 ;  /* 0x0000000410107287 */ /* 0x000fc80008000000 */
[----:B------:R-:W-:-:S06]  /*09a0*/  UISETP.GE.AND UP0, UPT, UR15, UR16, UPT ;  /* 0x000000100f00728c */ /* 0x000fcc000bf06270 */
[----:B------:R-:W-:-:S13]  /*09b0*/  PLOP3.LUT P0, PT, PT, PT, UP0, 0x80, 0x0 ;  /* 0x000000000000781c */ /* 0x000fda0003f0f008 */
[----:B------:R-:W-:Y:S05]  /*09c0*/  @!P0 BRA `(.L_x_2392) ;  /* 0x0000000000e88947 */ /* 0x000fea0003800000 */
[----:B------:R-:W-:Y:S01]  /*09d0*/  SHF.R.S32.HI R3, RZ, 0x1f, R138 ;  /* 0x0000001fff037819 */ /* 0x000fe2000001148a */
[----:B------:R-:W-:Y:S02]  /*09e0*/  ULDC.64 UR4, c[0x0][0x2c0] ;  /* 0x0000b00000047ab9 */ /* 0x000fe40000000a00 */
[----:B------:R-:W-:Y:S01]  /*09f0*/  UIMAD UR4, UR8, UR4, UR17 ;  /* 0x00000004080472a4 */ /* 0x000fe2000f8e0211 */
[----:B------:R-:W-:-:S03]  /*0a00*/  LEA.HI R3, R3, R138, RZ, 0x3 ;  /* 0x0000008a03037211 */ /* 0x000fc600078f18ff */
[----:B------:R-:W-:Y:S01]  /*0a10*/  UIMAD UR4, UR4, UR6, UR26 ;  /* 0x00000006040472a4 */ /* 0x000fe2000f8e021a */
[----:B------:R-:W-:Y:S01]  /*0a20*/  LOP3.LUT R0, R3, 0xfffffff8, RZ, 0xc0, !PT ;  /* 0xfffffff803007812 */ /* 0x000fe200078ec0ff */
[----:B------:R-:W-:Y:S01]  /*0a30*/  UIADD3 UR6, -UR22, UR24, URZ ;  /* 0x0000001816067290 */ /* 0x000fe2000fffe13f */
[----:B------:R-:W-:Y:S01]  /*0a40*/  SHF.R.S32.HI R3, RZ, 0x3, R3 ;  /* 0x00000003ff037819 */ /* 0x000fe20000011403 */
[----:B------:R-:W-:Y:S02]  /*0a50*/  UIMAD UR8, UR4, UR5, UR22 ;  /* 0x00000005040872a4 */ /* 0x000fe4000f8e0216 */
[----:B------:R-:W-:Y:S01]  /*0a60*/  IMAD.IADD R138, R138, 0x1, -R0 ;  /* 0x000000018a8a7824 */ /* 0x000fe200078e0a00 */
[----:B------:R-:W-:Y:S01]  /*0a70*/  ULDC UR5, c[0x0][0x2dc] ;  /* 0x0000b70000057ab9 */ /* 0x000fe20000000800 */
[----:B------:R-:W-:Y:S01]  /*0a80*/  ULDC UR4, c[0x0][0x2d0] ;  /* 0x0000b40000047ab9 */ /* 0x000fe20000000800 */
[----:B------:R-:W-:Y:S01]  /*0a90*/  UIMAD UR5, UR8, UR5, URZ ;  /* 0x00000005080572a4 */ /* 0x000fe2000f8e023f */
[C---:B------:R-:W-:Y:S01]  /*0aa0*/  IMAD.SHL.U32 R6, R138.reuse, 0x4, RZ ;  /* 0x000000048a067824 */ /* 0x040fe200078e00ff */
[----:B------:R-:W-:Y:S01]  /*0ab0*/  USHF.R.S32.HI UR7, URZ, 0x1f, UR8 ;  /* 0x0000001f3f077899 */ /* 0x000fe20008011408 */
[----:B------:R-:W-:-:S03]  /*0ac0*/  ISETP.NE.AND P3, PT, R138, RZ, PT ;  /* 0x000000ff8a00720c */ /* 0x000fc60003f65270 */
[--C-:B------:R-:W-:Y:S01]  /*0ad0*/  SHF.R.S32.HI R7, RZ, 0x1f, R6.reuse ;  /* 0x0000001fff077819 */ /* 0x100fe20000011406 */
[----:B------:R-:W-:Y:S01]  /*0ae0*/  IMAD.U32 R0, RZ, RZ, UR5 ;  /* 0x00000005ff007e24 */ /* 0x000fe2000f8e00ff */
[----:B------:R-:W-:Y:S02]  /*0af0*/  ISETP.GE.AND P6, PT, R6, UR4, PT ;  /* 0x0000000406007c0c */ /* 0x000fe4000bfc6270 */
[C---:B------:R-:W-:Y:S01]  /*0b00*/  ISETP.GE.OR P3, PT, R3.reuse, UR6, P3 ;  /* 0x0000000603007c0c */ /* 0x040fe20009f66670 */
[C---:B------:R-:W-:Y:S01]  /*0b10*/  IMAD.WIDE R4, R3.reuse, 0x20, R6 ;  /* 0x0000002003047825 */ /* 0x040fe200078e0206 */
[C---:B------:R-:W-:Y:S02]  /*0b20*/  ISETP.GE.OR P5, PT, R3.reuse, UR6, P6 ;  /* 0x0000000603007c0c */ /* 0x040fe4000b7a6670 */
[----:B------:R-:W-:Y:S01]  /*0b30*/  IADD3 R2, P0, R4, UR5, RZ ;  /* 0x0000000504027c10 */ /* 0x000fe2000ff1e0ff */
[----:B------:R-:W-:Y:S01]  /*0b40*/  ULDC.64 UR4, c[0x0][0x288] ;  /* 0x0000a20000047ab9 */ /* 0x000fe20000000a00 */
[----:B------:R-:W-:-:S02]  /*0b50*/  VIADD R4, R3, 0x10 ;  /* 0x0000001003047836 */ /* 0x000fc40000000000 */
[----:B------:R-:W-:Y:S02]  /*0b60*/  LEA.HI.X.SX32 R0, R0, R5, 0x1, P0 ;  /* 0x0000000500007211 */ /* 0x000fe400000f0eff */
[----:B------:R-:W-:Y:S02]  /*0b70*/  LEA R8, P0, R2, UR4, 0x2 ;  /* 0x0000000402087c11 */ /* 0x000fe4000f8010ff */
[----:B------:R-:W-:Y:S02]  /*0b80*/  ISETP.GE.AND P1, PT, R4, UR6, PT ;  /* 0x0000000604007c0c */ /* 0x000fe4000bf26270 */
[----:B------:R-:W-:Y:S01]  /*0b90*/  LEA.HI.X R9, R2, UR5, R0, 0x2, P0 ;  /* 0x0000000502097c11 */ /* 0x000fe200080f1400 */
[C---:B------:R-:W-:Y:S01]  /*0ba0*/  VIADD R0, R3.reuse, 0x20 ;  /* 0x0000002003007836 */ /* 0x040fe20000000000 */
[----:B------:R-:W-:Y:S01]  /*0bb0*/  ISETP.GE.OR P4, PT, R4, UR6, P6 ;  /* 0x0000000604007c0c */ /* 0x000fe2000b786670 */
[C---:B------:R-:W-:Y:S01]  /*0bc0*/  VIADD R4, R3.reuse, 0x30 ;  /* 0x0000003003047836 */ /* 0x040fe20000000000 */
[----:B------:R-:W-:Y:S01]  /*0bd0*/  IADD3 R2, P2, R3, UR8, RZ ;  /* 0x0000000803027c10 */ /* 0x000fe2000ff5e0ff */
[----:B------:R1:W-:Y:S01]  /*0be0*/  @!P5 STG.E.128 desc[UR18][R8.64], RZ ;  /* 0x000000ff0800d986 */ /* 0x0003e2000c101d12 */
[C---:B------:R-:W-:Y:S01]  /*0bf0*/  ISETP.GE.AND P0, PT, R0.reuse, UR6, PT ;  /* 0x0000000600007c0c */ /* 0x040fe2000bf06270 */
[----:B------:R-:W-:Y:S01]  /*0c00*/  ULDC.64 UR4, c[0x0][0x2b8] ;  /* 0x0000ae0000047ab9 */ /* 0x000fe20000000a00 */
[----:B------:R-:W-:-:S02]  /*0c10*/  ISETP.GE.OR P5, PT, R0, UR6, P6 ;  /* 0x0000000600007c0c */ /* 0x000fc4000b7a6670 */
[----:B------:R-:W-:Y:S02]  /*0c20*/  ISETP.NE.OR P0, PT, R138, RZ, P0 ;  /* 0x000000ff8a00720c */ /* 0x000fe40000705670 */
[----:B------:R-:W-:Y:S02]  /*0c30*/  ISETP.GE.OR P6, PT, R4, UR6, P6 ;  /* 0x0000000604007c0c */ /* 0x000fe4000b7c6670 */
[----:B------:R-:W-:Y:S01]  /*0c40*/  LEA.HI.X.SX32 R0, R3, UR7, 0x1, P2 ;  /* 0x0000000703007c11 */ /* 0x000fe200090f0eff */
[----:B------:R1:W-:Y:S01]  /*0c50*/  @!P4 STG.E.128 desc[UR18][R8.64+0x800], RZ ;  /* 0x000800ff0800c986 */ /* 0x0003e2000c101d12 */
[----:B------:R-:W-:Y:S01]  /*0c60*/  LEA R6, P2, R2, UR4, 0x2 ;  /* 0x0000000402067c11 */ /* 0x000fe2000f8410ff */
[----:B------:R-:W-:Y:S01]  /*0c70*/  @!P3 IMAD.MOV.U32 R3, RZ, RZ, -0x800000 ;  /* 0xff800000ff03b424 */ /* 0x000fe200078e00ff */
[----:B------:R-:W-:Y:S02]  /*0c80*/  ISETP.NE.OR P1, PT, R138, RZ, P1 ;  /* 0x000000ff8a00720c */ /* 0x000fe40000f25670 */
[----:B------:R-:W-:Y:S01]  /*0c90*/  LEA.HI.X R7, R2, UR5, R0, 0x2, P2 ;  /* 0x0000000502077c11 */ /* 0x000fe200090f1400 */
[----:B------:R1:W-:Y:S02]  /*0ca0*/  @!P5 STG.E.128 desc[UR18][R8.64+0x1000], RZ ;  /* 0x001000ff0800d986 */ /* 0x0003e4000c101d12 */
[----:B------:R-:W-:-:S02]  /*0cb0*/  @!P0 IMAD.MOV.U32 R0, RZ, RZ, -0x800000 ;  /* 0xff800000ff008424 */ /* 0x000fc400078e00ff */
[----:B------:R1:W-:Y:S04]  /*0cc0*/  @!P6 STG.E.128 desc[UR18][R8.64+0x1800], RZ ;  /* 0x001800ff0800e986 */ /* 0x0003e8000c101d12 */
[----:B------:R1:W-:Y:S01]  /*0cd0*/  @!P0 STG.E desc[UR18][R6.64+0x80], R0 ;  /* 0x0000800006008986 */ /* 0x0003e2000c101912 */
[----:B------:R-:W-:Y:S01]  /*0ce0*/  ISETP.GE.AND P0, PT, R4, UR6, PT ;  /* 0x0000000604007c0c */ /* 0x000fe2000bf06270 */
        /* <DEDUP_REMOVED lines=8> */
.L_x_2392:
        /* <DEDUP_REMOVED lines=12> */
[----:B------:R-:W-:Y:S02]  /*0e30*/  PLOP3.LUT P1, PT, PT, PT, PT, 0x8, 0x0 ;  /* 0x000000000000781c */ /* 0x000fe40003f2e170 */
[----:B------:R-:W-:Y:S02]  /*0e40*/  CS2R R190, SRZ ;  /* 0x0000000000be7805 */ /* 0x000fe4000001ff00 */
[----:B------:R-:W-:Y:S02]  /*0e50*/  ISETP.NE.AND.EX P2, PT, RZ, UR5, PT, P2 ;  /* 0x00000005ff007c0c */ /* 0x000fe4000bf45320 */
[----:B--2---:R-:W-:-:S11]  /*0e60*/  @P0 R2UR UR6, R2 ;  /* 0x00000000020602ca */ /* 0x004fd600000e0000 */
        /* <DEDUP_REMOVED lines=12> */
.L_x_2393:
        /* <DEDUP_REMOVED lines=33> */
[----:B-1----:R-:W-:Y:S01]  /*1140*/  IABS R5, R0 ;  /* 0x0000000000057213 */ /* 0x002fe20000000000 */
[----:B------:R-:W-:-:S03]  /*1150*/  IMAD.MOV R6, RZ, RZ, -R6 ;  /* 0x000000ffff067224 */ /* 0x000fc600078e0a06 */
[----:B------:R-:W1:Y:S01]  /*1160*/  I2F.RP R8, R5 ;  /* 0x0000000500087306 */ /* 0x000e620000209400 */
[----:B------:R-:W-:-:S07]  /*1170*/  IMAD R136, R136, R6, UR7 ;  /* 0x0000000788887e24 */ /* 0x000fce000f8e0206 */
[----:B-1----:R-:W1:Y:S01]  /*1180*/  MUFU.RCP R8, R8 ;  /* 0x0000000800087308 */ /* 0x002e620000001000 */
[----:B--2---:R-:W-:-:S04]  /*1190*/  MOV R2, UR26 ;  /* 0x0000001a00027c02 */ /* 0x004fc80008000f00 */
[----:B------:R-:W-:-:S04]  /*11a0*/  IABS R2, R2 ;  /* 0x0000000200027213 */ /* 0x000fc80000000000 */
[----:B------:R-:W-:Y:S02]  /*11b0*/  MOV R7, R2 ;  /* 0x0000000200077202 */ /* 0x000fe40000000f00 */
[----:B-1----:R-:W-:-:S04]  /*11c0*/  IADD3 R8, R8, 0xffffffe, RZ ;  /* 0x0ffffffe08087810 */ /* 0x002fc80007ffe0ff */
[----:B------:R-:W1:Y:S02]  /*11d0*/  F2I.FTZ.U32.TRUNC.NTZ R9, R8 ;  /* 0x0000000800097305 */ /* 0x000e64000021f000 */
[----:B-1----:R-:W-:Y:S02]  /*11e0*/  IMAD.MOV R4, RZ, RZ, -R9 ;  /* 0x000000ffff047224 */ /* 0x002fe400078e0a09 */
[----:B------:R-:W-:Y:S02]  /*11f0*/  IMAD.MOV.U32 R8, RZ, RZ, RZ ;  /* 0x000000ffff087224 */ /* 0x000fe400078e00ff */
[----:B------:R-:W-:-:S04]  /*1200*/  IMAD R4, R4, R5, RZ ;  /* 0x0000000504047224 */ /* 0x000fc800078e02ff */
[----:B------:R-:W-:-:S06]  /*1210*/  IMAD.HI.U32 R4, R9, R4, R8 ;  /* 0x0000000409047227 */ /* 0x000fcc00078e0008 */
[----:B------:R-:W-:-:S04]  /*1220*/  IMAD.HI.U32 R2, R4, R7, RZ ;  /* 0x0000000704027227 */ /* 0x000fc800078e00ff */
[----:B------:R-:W-:-:S04]  /*1230*/  IMAD.MOV R4, RZ, RZ, -R2 ;  /* 0x000000ffff047224 */ /* 0x000fc800078e0a02 */
[----:B------:R-:W-:-:S05]  /*1240*/  IMAD R4, R5, R4, R7 ;  /* 0x0000000405047224 */ /* 0x000fca00078e0207 */
[----:B------:R-:W-:-:S13]  /*1250*/  ISETP.GT.U32.AND P2, PT, R5, R4, PT ;  /* 0x000000040500720c */ /* 0x000fda0003f44070 */
[-C--:B------:R-:W-:Y:S02]  /*1260*/  @!P2 IADD3 R4, R4, -R5.reuse, RZ ;  /* 0x800000050404a210 */ /* 0x080fe40007ffe0ff */
[----:B------:R-:W-:Y:S02]  /*1270*/  @!P2 IADD3 R2, R2, 0x1, RZ ;  /* 0x000000010202a810 */ /* 0x000fe40007ffe0ff */
[----:B------:R-:W-:Y:S02]  /*1280*/  ISETP.GE.U32.AND P3, PT, R4, R5, PT ;  /* 0x000000050400720c */ /* 0x000fe40003f66070 */
[----:B------:R-:W-:-:S11]  /*1290*/  ISETP.NE.AND P2, PT, R0, RZ, PT ;  /* 0x000000ff0000720c */ /* 0x000fd60003f45270 */
[----:B------:R-:W-:-:S05]  /*12a0*/  @P3 VIADD R2, R2, 0x1 ;  /* 0x0000000102023836 */ /* 0x000fca0000000000 */
[----:B------:R-:W-:Y:S02]  /*12b0*/  MOV R20, R2 ;  /* 0x0000000200147202 */ /* 0x000fe40000000f00 */
[----:B------:R-:W-:Y:S02]  /*12c0*/  SHF.R.S32.HI R2, RZ, 0x1f, R136 ;  /* 0x0000001fff027819 */ /* 0x000fe40000011488 */
        /* <DEDUP_REMOVED lines=30> */
.L_x_2394:
        /* <DEDUP_REMOVED lines=48> */
.L_x_2396:
        /* <DEDUP_REMOVED lines=36> */
.L_x_2395:
[----:B------:R-:W-:Y:S01]  /*19f0*/  UISETP.NE.AND UP0, UPT, UR10, -0x1, UPT ;  /* 0xffffffff0a00788c */ /* 0x000fe2000bf05270 */
[----:B------:R-:W-:Y:S01]  /*1a00*/  SHF.R.S32.HI R7, RZ, 0x1f, R138 ;  /* 0x0000001fff077819 */ /* 0x000fe2000001148a */
[----:B------:R-:W1:Y:S01]  /*1a10*/  S2R R22, SR_CTAID.X ;  /* 0x0000000000167919 */ /* 0x000e620000002500 */
[----:B------:R-:W-:Y:S01]  /*1a20*/  UIADD3 UR14, -UR22, UR24, URZ ;  /* 0x00000018160e7290 */ /* 0x000fe2000fffe13f */
[----:B------:R-:W-:Y:S01]  /*1a30*/  BSSY B0, `(.L_x_2397) ;  /* 0x0000056000007945 */ /* 0x000fe20003800000 */
[CC--:B------:R-:W-:Y:S01]  /*1a40*/  LEA.HI R188, R7.reuse, R138.reuse, RZ, 0x2 ;  /* 0x0000008a07bc7211 */ /* 0x0c0fe200078f10ff */
[----:B------:R-:W-:Y:S01]  /*1a50*/  USHF.R.S32.HI UR23, URZ, 0x1f, UR26 ;  /* 0x0000001f3f177899 */ /* 0x000fe2000801141a */
[----:B------:R-:W-:Y:S01]  /*1a60*/  LEA.HI R5, R7, R138, RZ, 0x3 ;  /* 0x0000008a07057211 */ /* 0x000fe200078f18ff */
[----:B------:R-:W-:Y:S01]  /*1a70*/  UMOV UR29, 0x400 ;  /* 0x00000400001d7882 */ /* 0x000fe20000000000 */
[----:B------:R-:W-:Y:S02]  /*1a80*/  LOP3.LUT R189, R188, 0xfffffffc, RZ, 0xc0, !PT ;  /* 0xfffffffcbcbd7812 */ /* 0x000fe400078ec0ff */
[----:B------:R-:W-:Y:S01]  /*1a90*/  @UP0 ULDC.64 UR4, c[0x0][0x240] ;  /* 0x0000900000040ab9 */ /* 0x000fe20000000a00 */
[----:B------:R-:W-:Y:S01]  /*1aa0*/  @!UP0 USHF.R.S32.HI UR6, URZ, 0x1f, UR17 ;  /* 0x0000001f3f068899 */ /* 0x000fe20008011411 */
[----:B------:R-:W-:Y:S01]  /*1ab0*/  SHF.R.S32.HI R0, RZ, 0x3, R5 ;  /* 0x00000003ff007819 */ /* 0x000fe20000011405 */
[----:B------:R-:W-:Y:S01]  /*1ac0*/  @UP0 UIMAD.WIDE.U32 UR12, UR10, UR4, URZ ;  /* 0x000000040a0c02a5 */ /* 0x000fe2000f8e003f */
[----:B------:R-:W-:Y:S01]  /*1ad0*/  IMAD.IADD R189, R138, 0x1, -R189 ;  /* 0x000000018abd7824 */ /* 0x000fe200078e0abd */
[----:B------:R-:W-:-:S02]  /*1ae0*/  SHF.R.S32.HI R18, RZ, 0x2, R188 ;  /* 0x00000002ff127819 */ /* 0x000fc400000114bc */
[----:B------:R-:W-:Y:S01]  /*1af0*/  @UP0 UIMAD UR10, UR10, UR5, UR13 ;  /* 0x000000050a0a02a4 */ /* 0x000fe2000f8e020d */
[----:B------:R-:W-:Y:S01]  /*1b00*/  IMAD.SHL.U32 R6, R0, 0x40, RZ ;  /* 0x0000004000067824 */ /* 0x000fe200078e00ff */
[----:B------:R-:W-:Y:S01]  /*1b10*/  LEA.HI R188, R188, R18, RZ, 0x1 ;  /* 0x00000012bcbc7211 */ /* 0x000fe200078f08ff */
[----:B------:R-:W-:Y:S01]  /*1b20*/  @!UP0 ULDC.64 UR4, c[0x0][0x228] ;  /* 0x00008a0000048ab9 */ /* 0x000fe20000000a00 */
[----:B------:R-:W-:Y:S01]  /*1b30*/  IMAD.SHL.U32 R189, R189, 0x8, RZ ;  /* 0x00000008bdbd7824 */ /* 0x000fe200078e00ff */
[----:B------:R-:W-:Y:S01]  /*1b40*/  @!UP0 UIMAD UR6, UR6, UR4, URZ ;  /* 0x00000004060682a4 */ /* 0x000fe2000f8e023f */
[----:B------:R-:W-:Y:S01]  /*1b50*/  LOP3.LUT R6, R6, 0xc0, RZ, 0xc0, !PT ;  /* 0x000000c006067812 */ /* 0x000fe200078ec0ff */
[----:B------:R-:W-:Y:S01]  /*1b60*/  @!UP0 UIMAD.WIDE.U32 UR30, UR17, UR4, URZ ;  /* 0x00000004111e82a5 */ /* 0x000fe2000f8e003f */
[----:B------:R-:W-:Y:S01]  /*1b70*/  LEA.HI R150, R7, R138, RZ, 0x5 ;  /* 0x0000008a07967211 */ /* 0x000fe200078f28ff */
[----:B------:R-:W-:Y:S01]  /*1b80*/  @!UP0 UIMAD UR7, UR17, UR5, UR6 ;  /* 0x00000005110782a4 */ /* 0x000fe2000f8e0206 */
[--C-:B------:R-:W-:Y:S01]  /*1b90*/  LOP3.LUT R4, R6, 0x18, R189.reuse, 0xf8, !PT ;  /* 0x0000001806047812 */ /* 0x100fe200078ef8bd */
[----:B------:R-:W-:Y:S01]  /*1ba0*/  VIADD R16, R18, 0x20 ;  /* 0x0000002012107836 */ /* 0x000fe20000000000 */
[----:B------:R-:W-:Y:S01]  /*1bb0*/  SHF.R.U32.HI R6, RZ, 0x3, R6 ;  /* 0x00000003ff067819 */ /* 0x000fe20000011606 */
[----:B------:R-:W-:Y:S01]  /*1bc0*/  @!UP0 UIADD3 UR10, UR31, UR7, URZ ;  /* 0x000000071f0a8290 */ /* 0x000fe2000fffe03f */
[----:B------:R-:W-:Y:S01]  /*1bd0*/  LOP3.LUT R188, R188, 0x7fffffe, RZ, 0xc0, !PT ;  /* 0x07fffffebcbc7812 */ /* 0x000fe200078ec0ff */
[----:B------:R-:W-:Y:S01]  /*1be0*/  @!UP0 UMOV UR12, UR30 ;  /* 0x0000001e000c8c82 */ /* 0x000fe20008000000 */
[----:B------:R-:W2:Y:S01]  /*1bf0*/  S2UR UR6, SR_CgaCtaId ;  /* 0x00000000000679c3 */ /* 0x000ea20000008800 */
[----:B------:R-:W-:Y:S01]  /*1c00*/  LOP3.LUT R6, R4, R6, RZ, 0x3c, !PT ;  /* 0x0000000604067212 */ /* 0x000fe200078e3cff */
[----:B------:R-:W-:Y:S01]  /*1c10*/  ULDC.64 UR4, c[0x0][0x258] ;  /* 0x0000960000047ab9 */ /* 0x000fe20000000a00 */
[----:B------:R-:W-:Y:S01]  /*1c20*/  SHF.R.S32.HI R4, RZ, 0x1f, R189 ;  /* 0x0000001fff047819 */ /* 0x000fe200000114bd */
[----:B------:R-:W-:Y:S01]  /*1c30*/  IMAD.U32 R8, RZ, RZ, UR4 ;  /* 0x00000004ff087e24 */ /* 0x000fe2000f8e00ff */
[C---:B------:R-:W-:Y:S01]  /*1c40*/  IADD3 R10, P0, R189.reuse, UR12, RZ ;  /* 0x0000000cbd0a7c10 */ /* 0x040fe2000ff1e0ff */
[----:B------:R-:W-:Y:S01]  /*1c50*/  UIMAD UR27, UR23, UR4, URZ ;  /* 0x00000004171b72a4 */ /* 0x000fe2000f8e023f */
[----:B------:R-:W-:Y:S01]  /*1c60*/  SHF.R.S32.HI R146, RZ, 0x5, R150 ;  /* 0x00000005ff927819 */ /* 0x000fe20000011496 */
[----:B------:R-:W-:Y:S01]  /*1c70*/  UIADD3 UR7, UR16, -0x1, URZ ;  /* 0xffffffff10077890 */ /* 0x000fe2000fffe03f */
[----:B------:R-:W-:Y:S01]  /*1c80*/  IADD3.X R11, R4, UR10, RZ, P0, !PT ;  /* 0x0000000a040b7c10 */ /* 0x000fe200087fe4ff */
[C---:B------:R-:W-:Y:S01]  /*1c90*/  IMAD.IADD R188, R18.reuse, 0x1, -R188 ;  /* 0x0000000112bc7824 */ /* 0x040fe200078e0abc */
[----:B------:R-:W-:Y:S01]  /*1ca0*/  ISETP.GE.AND P0, PT, R18, UR14, PT ;  /* 0x0000000e12007c0c */ /* 0x000fe2000bf06270 */
[----:B------:R-:W-:Y:S01]  /*1cb0*/  UIMAD UR27, UR26, UR5, UR27 ;  /* 0x000000051a1b72a4 */ /* 0x000fe2000f8e021b */
[----:B------:R-:W-:Y:S01]  /*1cc0*/  SHF.R.S32.HI R19, RZ, 0x1f, R18 ;  /* 0x0000001fff137819 */ /* 0x000fe20000011412 */
[----:B------:R-:W-:Y:S01]  /*1cd0*/  IMAD.WIDE.U32 R8, R8, UR26, R10 ;  /* 0x0000001a08087c25 */ /* 0x000fe2000f8e000a */
[----:B------:R-:W-:Y:S01]  /*1ce0*/  IADD3 R136, P3, R18, R136, RZ ;  /* 0x0000008812887210 */ /* 0x000fe20007f7e0ff */
[----:B------:R-:W-:Y:S01]  /*1cf0*/  ULDC.64 UR12, c[0x0][0x268] ;  /* 0x00009a00000c7ab9 */ /* 0x000fe20000000a00 */
[----:B------:R-:W-:Y:S01]  /*1d00*/  IADD3 R10, P2, R189, UR28, RZ ;  /* 0x0000001cbd0a7c10 */ /* 0x000fe2000ff5e0ff */
[----:B------:R-:W-:Y:S01]  /*1d10*/  USHF.L.U32 UR5, UR7, 0x8, URZ ;  /* 0x0000000807057899 */ /* 0x000fe2000800063f */
[----:B------:R-:W-:Y:S01]  /*1d20*/  IMAD R188, R146, 0x8, R188 ;  /* 0x0000000892bc7824 */ /* 0x000fe200078e02bc */
[----:B------:R-:W-:Y:S01]  /*1d30*/  ULDC.64 UR10, c[0x0][0x250] ;  /* 0x00009400000a7ab9 */ /* 0x000fe20000000a00 */
[----:B------:R-:W-:Y:S01]  /*1d40*/  IMAD R15, R15, UR12, RZ ;  /* 0x0000000c0f0f7c24 */ /* 0x000fe2000f8e02ff */
[----:B------:R-:W-:Y:S01]  /*1d50*/  IADD3.X R11, R4, UR25, RZ, P2, !PT ;  /* 0x00000019040b7c10 */ /* 0x000fe200097fe4ff */
[----:B------:R-:W-:Y:S01]  /*1d60*/  IMAD.X R139, R19, 0x1, R2, P3 ;  /* 0x00000001138b7824 */ /* 0x000fe200018e0602 */
[----:B--2---:R-:W-:Y:S01]  /*1d70*/  ULEA UR4, UR6, UR29, 0x18 ;  /* 0x0000001d06047291 */ /* 0x004fe2000f8ec03f */
[----:B------:R-:W-:Y:S01]  /*1d80*/  IMAD.U32 R188, R188, 0x20, R6 ;  /* 0x00000020bcbc7824 */ /* 0x000fe200078e0006 */
[----:B------:R-:W-:Y:S01]  /*1d90*/  UIADD3 UR6, -UR5, UR21, URZ ;  /* 0x0000001505067290 */ /* 0x000fe2000fffe13f */
[----:B------:R-:W-:Y:S01]  /*1da0*/  IADD3 R12, P4, R189, R12, RZ ;  /* 0x0000000cbd0c7210 */ /* 0x000fe20007f9e0ff */
[----:B------:R-:W-:Y:S01]  /*1db0*/  IMAD R15, R20, UR13, R15 ;  /* 0x0000000d140f7c24 */ /* 0x000fe2000f8e020f */
[----:B------:R-:W-:Y:S01]  /*1dc0*/  ISETP.GE.AND P2, PT, R16, UR14, PT ;  /* 0x0000000e10007c0c */ /* 0x000fe2000bf46270 */
[----:B------:R-:W-:Y:S01]  /*1dd0*/  IMAD R139, R139, UR10, RZ ;  /* 0x0000000a8b8b7c24 */ /* 0x000fe2000f8e02ff */
[----:B------:R-:W-:Y:S01]  /*1de0*/  LEA R188, R188, UR4, 0x1 ;  /* 0x00000004bcbc7c11 */ /* 0x000fe2000f8e08ff */
[----:B------:R-:W-:Y:S01]  /*1df0*/  IMAD.WIDE.U32 R20, R20, UR12, R10 ;  /* 0x0000000c14147c25 */ /* 0x000fe2000f8e000a */
[----:B------:R-:W-:-:S03]  /*1e00*/  ISETP.GE.AND P3, PT, R18, UR6, PT ;  /* 0x0000000612007c0c */ /* 0x000fc6000bf66270 */
[----:B------:R-:W-:Y:S02]  /*1e10*/  VIADD R11, R9, UR27 ;  /* 0x0000001b090b7c36 */ /* 0x000fe40008000000 */
[----:B-1----:R-:W-:-:S04]  /*1e20*/  IMAD.WIDE R22, R22, 0x40, R18 ;  /* 0x0000004016167825 */ /* 0x002fc800078e0212 */
[----:B------:R-:W-:Y:S02]  /*1e30*/  IMAD.X R13, R4, 0x1, R3, P4 ;  /* 0x00000001040d7824 */ /* 0x000fe400020e0603 */
        /* <DEDUP_REMOVED lines=21> */
.L_x_2398:
[----:B------:R-:W-:Y:S05]  /*1f90*/  BSYNC B0 ;  /* 0x0000000000007941 */ /* 0x000fea0003800000 */
.L_x_2397:
        /* <DEDUP_REMOVED lines=21> */
.L_x_2400:
[----:B------:R-:W-:Y:S05]  /*20f0*/  BSYNC B0 ;  /* 0x0000000000007941 */ /* 0x000fea0003800000 */
.L_x_2399:
[----:B------:R-:W-:Y:S01]  /*2100*/  IMAD R2, R19, UR8, RZ ;  /* 0x0000000813027c24 */ /* 0x000fe2000f8e02ff */
[C---:B----4-:R-:W-:Y:S01]  /*2110*/  IADD3 R10, R18.reuse, 0x60, RZ ;  /* 0x00000060120a7810 */ /* 0x050fe20007ffe0ff */
[C---:B------:R-:W-:Y:S01]  /*2120*/  VIADD R11, R18.reuse, 0x40 ;  /* 0x00000040120b7836 */ /* 0x040fe20000000000 */
[C---:B------:R-:W-:Y:S01]  /*2130*/  IADD3 R8, R18.reuse, 0xa0, RZ ;  /* 0x000000a012087810 */ /* 0x040fe20007ffe0ff */
[C---:B------:R-:W-:Y:S01]  /*2140*/  VIADD R9, R18.reuse, 0x80 ;  /* 0x0000008012097836 */ /* 0x040fe20000000000 */
[----:B------:R-:W-:Y:S01]  /*2150*/  BSSY B0, `(.L_x_2401) ;  /* 0x0000019000007945 */ /* 0x000fe20003800000 */
[----:B------:R-:W-:Y:S01]  /*2160*/  IMAD R2, R18, UR9, R2 ;  /* 0x0000000912027c24 */ /* 0x000fe2000f8e0202 */
        /* <DEDUP_REMOVED lines=23> */
.L_x_2402:
[----:B------:R-:W-:Y:S05]  /*22e0*/  BSYNC B0 ;  /* 0x0000000000007941 */ /* 0x000fea0003800000 */
.L_x_2401:
        /* <DEDUP_REMOVED lines=20> */
.L_x_2404:
[----:B------:R-:W-:Y:S05]  /*2430*/  BSYNC B0 ;  /* 0x0000000000007941 */ /* 0x000fea0003800000 */
.L_x_2403:
        /* <DEDUP_REMOVED lines=19> */
.L_x_2406:
[----:B------:R-:W-:Y:S05]  /*2570*/  BSYNC B0 ;  /* 0x0000000000007941 */ /* 0x000fea0003800000 */
.L_x_2405:
[----:B------:R-:W-:Y:S04]  /*2580*/  BSSY B0, `(.L_x_2407) ;  /* 0x0000013000007945 */ /* 0x000fe80003800000 */
[----:B------:R-:W-:Y:S05]  /*2590*/  @P6 BRA `(.L_x_2408) ;  /* 0x0000000000446947 */ /* 0x000fea0003800000 */
[----:B------:R-:W-:Y:S02]  /*25a0*/  ULDC UR12, c[0x0][0x2d0] ;  /* 0x0000b400000c7ab9 */ /* 0x000fe40000000800 */
[----:B------:R-:W-:-:S13]  /*25b0*/  ISETP.GE.AND P0, PT, R189, UR12, PT ;  /* 0x0000000cbd007c0c */ /* 0x000fda000bf06270 */
[----:B------:R1:W-:Y:S01]  /*25c0*/  @P0 STS.128 [R188+0x2800], RZ ;  /* 0x002800ffbc000388 */ /* 0x0003e20000000c00 */
[----:B------:R-:W-:Y:S05]  /*25d0*/  @P0 BRA `(.L_x_2408) ;  /* 0x0000000000340947 */ /* 0x000fea0003800000 */
[----:B-1----:R-:W-:Y:S01]  /*25e0*/  MOV R23, R2 ;  /* 0x0000000200177202 */ /* 0x002fe20000000f00 */
        /* <DEDUP_REMOVED lines=12> */
.L_x_2408:
[----:B------:R-:W-:Y:S05]  /*26b0*/  BSYNC B0 ;  /* 0x0000000000007941 */ /* 0x000fea0003800000 */
.L_x_2407:
        /* <DEDUP_REMOVED lines=18> */
.L_x_2410:
[----:B------:R-:W-:Y:S05]  /*27e0*/  BSYNC B0 ;  /* 0x0000000000007941 */ /* 0x000fea0003800000 */
.L_x_2409:
        /* <DEDUP_REMOVED lines=19> */
.L_x_2412:
[----:B------:R-:W-:Y:S05]  /*2920*/  BSYNC B0 ;  /* 0x0000000000007941 */ /* 0x000fea0003800000 */
.L_x_2411:
        /* <DEDUP_REMOVED lines=19> */
.L_x_2414:
[----:B------:R-:W-:Y:S05]  /*2a60*/  BSYNC B0 ;  /* 0x0000000000007941 */ /* 0x000fea0003800000 */
.L_x_2413:
        /* <DEDUP_REMOVED lines=19> */
.L_x_2416:
[----:B------:R-:W-:Y:S05]  /*2ba0*/  BSYNC B0 ;  /* 0x0000000000007941 */ /* 0x000fea0003800000 */
.L_x_2415:
        /* <DEDUP_REMOVED lines=9> */
[----:B------:R-:W-:Y:S01]  /*2c40*/  ISETP.GE.AND P3, PT, R18, UR6, PT ;  /* 0x0000000612007c0c */ /* 0x000fe2000bf66270 */
[----:B------:R-:W-:Y:S01]  /*2c50*/  IMAD.IADD R21, R21, 0x1, R15 ;  /* 0x0000000115157824 */ /* 0x000fe200078e020f */
[----:B------:R-:W-:Y:S01]  /*2c60*/  ULDC.64 UR12, c[0x0][0x3c8] ;  /* 0x0000f200000c7ab9 */ /* 0x000fe20000000a00 */
[----:B------:R-:W-:Y:S01]  /*2c70*/  UIADD3 UR25, UR27, UR25, URZ ;  /* 0x000000191b197290 */ /* 0x000fe2000fffe03f */
[----:B------:R-:W-:Y:S01]  /*2c80*/  LEA.HI R7, R7, R138, RZ, 0x4 ;  /* 0x0000008a07077211 */ /* 0x000fe200078f20ff */
[----:B------:R-:W-:Y:S01]  /*2c90*/  ULEA UR23, UP0, UR26, UR12, 0x2 ;  /* 0x0000000c1a177291 */ /* 0x000fe2000f80103f */
[----:B------:R-:W-:Y:S01]  /*2ca0*/  IMAD.WIDE.U32 R136, R136, UR10, R20 ;  /* 0x0000000a88887c25 */ /* 0x000fe2000f8e0014 */
[----:B------:R-:W-:-:S02]  /*2cb0*/  ISETP.GE.AND P5, PT, R9, UR6, PT ;  /* 0x0000000609007c0c */ /* 0x000fc4000bfa6270 */
[----:B------:R-:W-:Y:S01]  /*2cc0*/  ULEA.HI.X UR25, UR26, UR13, UR25, 0x2, UP0 ;  /* 0x0000000d1a197291 */ /* 0x000fe200080f1419 */
[----:B------:R-:W-:Y:S01]  /*2cd0*/  IMAD.IADD R139, R137, 0x1, R139 ;  /* 0x00000001898b7824 */ /* 0x000fe200078e028b */
[----:B------:R-:W-:Y:S01]  /*2ce0*/  ISETP.GE.AND P2, PT, R16, UR6, PT ;  /* 0x0000000610007c0c */ /* 0x000fe2000bf46270 */
[----:B------:R-:W-:Y:S01]  /*2cf0*/  IMAD.U32 R10, RZ, RZ, UR23 ;  /* 0x00000017ff0a7e24 */ /* 0x000fe2000f8e00ff */
[----:B------:R-:W-:Y:S02]  /*2d00*/  ULDC.64 UR12, c[0x0][0x220] ;  /* 0x00008800000c7ab9 */ /* 0x000fe40000000a00 */
[----:B------:R-:W-:Y:S01]  /*2d10*/  IMAD.U32 R11, RZ, RZ, UR25 ;  /* 0x00000019ff0b7e24 */ /* 0x000fe2000f8e00ff */
[----:B------:R-:W-:-:S04]  /*2d20*/  DEPBAR.LE SB0, 0x0 ;  /* 0x000080000000791a */ /* 0x000fc80000000000 */
[----:B------:R1:W5:Y:S01]  /*2d30*/  LDG.E R145, desc[UR18][R10.64] ;  /* 0x000000120a917981 */ /* 0x000362000c1e1900 */
[----:B------:R-:W-:Y:S01]  /*2d40*/  BAR.SYNC.DEFER_BLOCKING 0x0 ;  /* 0x0000000000007b1d */ /* 0x000fe20000010000 */
[----:B------:R-:W-:-:S04]  /*2d50*/  LEA R199, P4, R136, UR12, 0x1 ;  /* 0x0000000c88c77c11 */ /* 0x000fc8000f8808ff */
[----:B------:R-:W-:Y:S01]  /*2d60*/  LEA.HI.X R198, R136, UR13, R139, 0x1, P4 ;  /* 0x0000000d88c67c11 */ /* 0x000fe2000a0f0c8b */
[----:B------:R-:W-:Y:S01]  /*2d70*/  ULDC UR12, c[0x0][0x2e8] ;  /* 0x0000ba00000c7ab9 */ /* 0x000fe20000000800 */
[----:B------:R-:W-:Y:S01]  /*2d80*/  BSSY B0, `(.L_x_2417) ;  /* 0x0000014000007945 */ /* 0x000fe20003800000 */
[----:B------:R1:W-:Y:S04]  /*2d90*/  @P3 STS [R188+0x5000], RZ ;  /* 0x005000ffbc003388 */ /* 0x0003e80000000800 */
[----:B------:R1:W-:Y:S04]  /*2da0*/  @P3 STS [R188+0x5004], RZ ;  /* 0x005004ffbc003388 */ /* 0x0003e80000000800 */
[----:B------:R1:W-:Y:S01]  /*2db0*/  @P3 STS.64 [R188+0x5008], RZ ;  /* 0x005008ffbc003388 */ /* 0x0003e20000000a00 */
[----:B------:R-:W1:Y:S01]  /*2dc0*/  MUFU.RCP R144, UR12 ;  /* 0x0000000c00907d08 */ /* 0x000e620008001000 */
[----:B------:R-:W-:-:S02]  /*2dd0*/  ISETP.GE.AND P4, PT, R8, UR6, PT ;  /* 0x0000000608007c0c */ /* 0x000fc4000bf86270 */
[----:B------:R-:W-:Y:S01]  /*2de0*/  LOP3.LUT R9, R7, 0xfffffff0, RZ, 0xc0, !PT ;  /* 0xfffffff007097812 */ /* 0x000fe200078ec0ff */
[----:B------:R-:W-:Y:S10]  /*2df0*/  @P3 BRA `(.L_x_2418) ;  /* 0x0000000000303947 */ /* 0x000ff40003800000 */
        /* <DEDUP_REMOVED lines=12> */
.L_x_2418:
[----:B------:R-:W-:Y:S05]  /*2ec0*/  BSYNC B0 ;  /* 0x0000000000007941 */ /* 0x000fea0003800000 */
.L_x_2417:
        /* <DEDUP_REMOVED lines=9> */
[----:B------:R-:W-:-:S02]  /*2f60*/  LEA.HI R11, R6, R6, RZ, 0x1 ;  /* 0x00000006060b7211 */ /* 0x000fc400078f08ff */
[----:B------:R-:W-:Y:S02]  /*2f70*/  LOP3.LUT R5, R5, 0xfffffffe, RZ, 0xc0, !PT ;  /* 0xfffffffe05057812 */ /* 0x000fe400078ec0ff */
[----:B------:R-:W-:Y:S02]  /*2f80*/  LOP3.LUT R13, R13, 0xfffffffe, RZ, 0xc0, !PT ;  /* 0xfffffffe0d0d7812 */ /* 0x000fe400078ec0ff */
[----:B------:R-:W-:Y:S01]  /*2f90*/  LEA.HI R9, R8, R8, RZ, 0x1 ;  /* 0x0000000808097211 */ /* 0x000fe200078f08ff */
[----:B------:R-:W-:Y:S01]  /*2fa0*/  IMAD.IADD R5, R0, 0x1, -R5 ;  /* 0x0000000100057824 */ /* 0x000fe200078e0a05 */
[----:B------:R-:W-:Y:S01]  /*2fb0*/  SHF.R.S32.HI R12, RZ, 0x1, R11 ;  /* 0x00000001ff0c7819 */ /* 0x000fe2000001140b */
[----:B------:R-:W-:Y:S01]  /*2fc0*/  IMAD.IADD R7, R7, 0x1, -R13 ;  /* 0x0000000107077824 */ /* 0x000fe200078e0a0d */
[----:B------:R-:W-:Y:S02]  /*2fd0*/  SHF.R.S32.HI R10, RZ, 0x1f, R11 ;  /* 0x0000001fff0a7819 */ /* 0x000fe4000001140b */
[----:B------:R-:W-:-:S02]  /*2fe0*/  LOP3.LUT R0, R9, 0xfffffffe, RZ, 0xc0, !PT ;  /* 0xfffffffe09007812 */ /* 0x000fc400078ec0ff */
[----:B------:R-:W-:Y:S02]  /*2ff0*/  LEA.HI R13, R10, R12, RZ, 0x2 ;  /* 0x0000000c0a0d7211 */ /* 0x000fe400078f10ff */
[----:B------:R-:W-:Y:S01]  /*3000*/  SHF.R.S32.HI R10, RZ, 0x1f, R6 ;  /* 0x0000001fff0a7819 */ /* 0x000fe20000011406 */
[----:B------:R-:W-:Y:S01]  /*3010*/  IMAD.IADD R8, R8, 0x1, -R0 ;  /* 0x0000000108087824 */ /* 0x000fe200078e0a00 */
[----:B------:R-:W-:Y:S02]  /*3020*/  LOP3.LUT R13, R13, 0xfffffffc, RZ, 0xc0, !PT ;  /* 0xfffffffc0d0d7812 */ /* 0x000fe400078ec0ff */
[----:B------:R-:W-:Y:S01]  /*3030*/  LEA.HI R10, R10, R6, RZ, 0x3 ;  /* 0x000000060a0a7211 */ /* 0x000fe200078f18ff */
[----:B------:R-:W-:Y:S01]  /*3040*/  IMAD R8, R7, 0x8, R8 ;  /* 0x0000000807087824 */ /* 0x000fe200078e0208 */
[----:B------:R-:W-:Y:S01]  /*3050*/  SHF.R.S32.HI R0, RZ, 0x1, R9 ;  /* 0x00000001ff007819 */ /* 0x000fe20000011409 */
[----:B------:R-:W-:Y:S01]  /*3060*/  IMAD.IADD R12, R12, 0x1, -R13 ;  /* 0x000000010c0c7824 */ /* 0x000fe200078e0a0d */
[----:B------:R-:W-:Y:S01]  /*3070*/  LOP3.LUT R11, R11, 0x7fffffe, RZ, 0xc0, !PT ;  /* 0x07fffffe0b0b7812 */ /* 0x000fe200078ec0ff */
[----:B------:R-:W-:-:S02]  /*3080*/  IMAD.SHL.U32 R9, R10, 0x20, RZ ;  /* 0x000000200a097824 */ /* 0x000fc400078e00ff */
[----:B------:R-:W-:Y:S02]  /*3090*/  IMAD.SHL.U32 R10, R0, 0x40, RZ ;  /* 0x00000040000a7824 */ /* 0x000fe400078e00ff */
[----:B------:R-:W-:Y:S01]  /*30a0*/  IMAD.SHL.U32 R143, R12, 0x40, RZ ;  /* 0x000000400c8f7824 */ /* 0x000fe200078e00ff */
[----:B------:R-:W-:Y:S01]  /*30b0*/  LOP3.LUT R9, R9, 0xffffff00, RZ, 0xc0, !PT ;  /* 0xffffff0009097812 */ /* 0x000fe200078ec0ff */
[----:B------:R-:W-:Y:S02]  /*30c0*/  IMAD.IADD R11, R6, 0x1, -R11 ;  /* 0x00000001060b7824 */ /* 0x000fe400078e0a0b */
[----:B------:R-:W-:Y:S01]  /*30d0*/  IMAD.SHL.U32 R6, R5, 0x8, RZ ;  /* 0x0000000805067824 */ /* 0x000fe200078e00ff */
[----:B------:R-:W-:Y:S01]  /*30e0*/  LOP3.LUT R5, R10, 0xc0, RZ, 0xc0, !PT ;  /* 0x000000c00a057812 */ /* 0x000fe200078ec0ff */
[----:B------:R-:W-:Y:S01]  /*30f0*/  IMAD.SHL.U32 R10, R7, 0x8, RZ ;  /* 0x00000008070a7824 */ /* 0x000fe200078e00ff */
[----:B------:R-:W-:Y:S01]  /*3100*/  LOP3.LUT R143, R143, 0xc0, RZ, 0xc0, !PT ;  /* 0x000000c08f8f7812 */ /* 0x000fe200078ec0ff */
[----:B------:R-:W-:Y:S01]  /*3110*/  IMAD R9, R146, 0x200, R9 ;  /* 0x0000020092097824 */ /* 0x000fe200078e0209 */
[----:B------:R-:W-:-:S02]  /*3120*/  LOP3.LUT R6, R5, 0x8, R6, 0xf8, !PT ;  /* 0x0000000805067812 */ /* 0x000fc400078ef806 */
[----:B------:R-:W-:Y:S01]  /*3130*/  LOP3.LUT R10, R143, 0x8, R10, 0xf8, !PT ;  /* 0x000000088f0a7812 */ /* 0x000fe200078ef80a */
[----:B------:R-:W-:Y:S01]  /*3140*/  IMAD R9, R11, 0x20, R9 ;  /* 0x000000200b097824 */ /* 0x000fe200078e0209 */
[----:B------:R-:W-:Y:S02]  /*3150*/  SHF.R.U32.HI R5, RZ, 0x3, R5 ;  /* 0x00000003ff057819 */ /* 0x000fe40000011605 */
        /* <DEDUP_REMOVED lines=17> */
.L_x_2420:
[----:B------:R-:W-:Y:S05]  /*3270*/  BSYNC B0 ;  /* 0x0000000000007941 */ /* 0x000fea0003800000 */
.L_x_2419:
        /* <DEDUP_REMOVED lines=21> */
.L_x_2422:
[----:B------:R-:W-:Y:S05]  /*33d0*/  BSYNC B0 ;  /* 0x0000000000007941 */ /* 0x000fea0003800000 */
.L_x_2421:
        /* <DEDUP_REMOVED lines=17> */
.L_x_2424:
[----:B------:R-:W-:Y:S05]  /*34f0*/  BSYNC B0 ;  /* 0x0000000000007941 */ /* 0x000fea0003800000 */
.L_x_2423:
        /* <DEDUP_REMOVED lines=16> */
.L_x_2426:
[----:B------:R-:W-:Y:S05]  /*3600*/  BSYNC B0 ;  /* 0x0000000000007941 */ /* 0x000fea0003800000 */
.L_x_2425:
        /* <DEDUP_REMOVED lines=17> */
.L_x_2428:
[----:B------:R-:W-:Y:S05]  /*3720*/  BSYNC B0 ;  /* 0x0000000000007941 */ /* 0x000fea0003800000 */
.L_x_2427:
        /* <DEDUP_REMOVED lines=17> */
.L_x_2430:
[----:B------:R-:W-:Y:S05]  /*3840*/  BSYNC B0 ;  /* 0x0000000000007941 */ /* 0x000fea0003800000 */
.L_x_2429:
        /* <DEDUP_REMOVED lines=17> */
.L_x_2432:
[----:B------:R-:W-:Y:S05]  /*3960*/  BSYNC B0 ;  /* 0x0000000000007941 */ /* 0x000fea0003800000 */
.L_x_2431:
[----:B-1----:R-:W-:Y:S01]  /*3970*/  LDSM.16.M88.4 R4, [R166] ;  /* 0x00000000a604783b */ /* 0x002fe20000000200 */
[----:B------:R-:W-:Y:S01]  /*3980*/  LOP3.LUT P0, RZ, R0, 0x2, RZ, 0xc0, !PT ;  /* 0x0000000200ff7812 */ /* 0x000fe2000780c0ff */
[----:B------:R-:W-:Y:S01]  /*3990*/  IMAD.MOV.U32 R0, RZ, RZ, 0x10 ;  /* 0x00000010ff007424 */ /* 0x000fe200078e00ff */
[----:B------:R-:W-:Y:S01]  /*39a0*/  LOP3.LUT P2, RZ, R12, 0x2, RZ, 0xc0, !PT ;  /* 0x000000020cff7812 */ /* 0x000fe2000784c0ff */
[----:B------:R-:W1:Y:S01]  /*39b0*/  LDSM.16.M88.4 R20, [R164+0x1000] ;  /* 0x00100000a414783b */ /* 0x000e620000000200 */
[----:B------:R-:W-:Y:S01]  /*39c0*/  VIADD R12, R164, 0x1000 ;  /* 0x00001000a40c7836 */ /* 0x000fe20000000000 */
[----:B------:R-:W-:Y:S01]  /*39d0*/  ULDC UR11, c[0x0][0x39c] ;  /* 0x0000e700000b7ab9 */ /* 0x000fe20000000800 */
[----:B------:R-:W-:Y:S01]  /*39e0*/  SEL R0, R0, 0xfffffff0, !P2 ;  /* 0xfffffff000007807 */ /* 0x000fe20005000000 */
[----:B------:R-:W-:Y:S01]  /*39f0*/  VIADD R163, R164, 0x1020 ;  /* 0x00001020a4a37836 */ /* 0x000fe20000000000 */
[----:B------:R-:W3:Y:S01]  /*3a00*/  LDSM.16.M88.4 R8, [R164+0x1400] ;  /* 0x00140000a408783b */ /* 0x000ee20000000200 */
[----:B------:R-:W-:Y:S01]  /*3a10*/  LOP3.LUT R150, R150, 0xffffffe0, RZ, 0xc0, !PT ;  /* 0xffffffe096967812 */ /* 0x000fe200078ec0ff */
[----:B------:R-:W-:Y:S01]  /*3a20*/  UISETP.GT.AND UP0, UPT, UR7, UR15, UPT ;  /* 0x0000000f0700728c */ /* 0x000fe2000bf04270 */
[----:B------:R-:W-:Y:S01]  /*3a30*/  IMAD R165, R0, 0x2, R166 ;  /* 0x0000000200a57824 */ /* 0x000fe200078e02a6 */
[----:B------:R-:W-:Y:S01]  /*3a40*/  LDSM.16.M88.4 R16, [R164+0x1800] ;  /* 0x00180000a410783b */ /* 0x000fe20000000200 */
[----:B------:R-:W-:Y:S01]  /*3a50*/  @P0 VIADD R163, R12, 0xffffffe0 ;  /* 0xffffffe00ca30836 */ /* 0x000fe20000000000 */
[----:B------:R-:W-:-:S02]  /*3a60*/  LEA R146, R146, UR22, 0x4 ;  /* 0x0000001692927c11 */ /* 0x000fc4000f8e20ff */
[----:B--2---:R-:W-:Y:S04]  /*3a70*/  LDSM.16.M88.4 R12, [R165] ;  /* 0x00000000a50c783b */ /* 0x004fe80000000200 */
[----:B------:R-:W2:Y:S04]  /*3a80*/  LDSM.16.M88.4 R40, [R163] ;  /* 0x00000000a328783b */ /* 0x000ea80000000200 */
[----:B------:R-:W4:Y:S04]  /*3a90*/  LDSM.16.M88.4 R36, [R163+0x400] ;  /* 0x00040000a324783b */ /* 0x000f280000000200 */
[----:B------:R-:W4:Y:S04]  /*3aa0*/  LDSM.16.M88.4 R108, [R164+0x1c00] ;  /* 0x001c0000a46c783b */ /* 0x000f280000000200 */
[----:B------:R-:W4:Y:S04]  /*3ab0*/  LDSM.16.M88.4 R32, [R163+0x800] ;  /* 0x00080000a320783b */ /* 0x000f280000000200 */
[----:B------:R-:W4:Y:S04]  /*3ac0*/  LDSM.16.M88.4 R128, [R163+0xc00] ;  /* 0x000c0000a380783b */ /* 0x000f280000000200 */
[----:B------:R-:W4:Y:S01]  /*3ad0*/  LDSM.16.M88.4 R100, [R164+0x2000] ;  /* 0x00200000a464783b */ /* 0x000f220000000200 */
[C---:B-1----:R-:W-:Y:S03]  /*3ae0*/  HMMA.16816.F32 R28, R4.reuse, R20, RZ ;  /* 0x00000014041c723c */ /* 0x042fe600000018ff */
[----:B------:R-:W1:Y:S04]  /*3af0*/  LDSM.16.M88.4 R92, [R164+0x2400] ;  /* 0x00240000a45c783b */ /* 0x000e680000000200 */
[----:B------:R-:W1:Y:S01]  /*3b00*/  LDSM.16.M88.4 R84, [R164+0x2800] ;  /* 0x00280000a454783b */ /* 0x000e620000000200 */
[C---:B------:R-:W-:Y:S03]  /*3b10*/  HMMA.16816.F32 R20, R4.reuse, R22, RZ ;  /* 0x000000160414723c */ /* 0x040fe600000018ff */
[----:B------:R-:W1:Y:S03]  /*3b20*/  LDSM.16.M88.4 R76, [R164+0x2c00] ;  /* 0x002c0000a44c783b */ /* 0x000e660000000200 */
[C---:B---3--:R-:W-:Y:S01]  /*3b30*/  HMMA.16816.F32 R24, R4.reuse, R8, RZ ;  /* 0x000000080418723c */ /* 0x048fe200000018ff */
[----:B------:R-:W3:Y:S04]  /*3b40*/  LDSM.16.M88.4 R68, [R164+0x3000] ;  /* 0x00300000a444783b */ /* 0x000ee80000000200 */
[----:B------:R-:W3:Y:S01]  /*3b50*/  LDSM.16.M88.4 R60, [R164+0x3400] ;  /* 0x00340000a43c783b */ /* 0x000ee20000000200 */
[----:B------:R-:W-:Y:S03]  /*3b60*/  HMMA.16816.F32 R8, R4, R10, RZ ;  /* 0x0000000a0408723c */ /* 0x000fe600000018ff */
[----:B------:R-:W3:Y:S03]  /*3b70*/  LDSM.16.M88.4 R52, [R164+0x3800] ;  /* 0x00380000a434783b */ /* 0x000ee60000000200 */
[C---:B--2---:R-:W-:Y:S01]  /*3b80*/  HMMA.16816.F32 R28, R12.reuse, R40, R28 ;  /* 0x000000280c1c723c */ /* 0x044fe2000000181c */
[----:B------:R-:W2:Y:S04]  /*3b90*/  LDSM.16.M88.4 R44, [R164+0x3c00] ;  /* 0x003c0000a42c783b */ /* 0x000ea80000000200 */
[----:B------:R-:W-:Y:S01]  /*3ba0*/  LDSM.16.M88.4 R116, [R164+0x4c00] ;  /* 0x004c0000a474783b */ /* 0x000fe20000000200 */
[C---:B------:R-:W-:Y:S03]  /*3bb0*/  HMMA.16816.F32 R20, R12.reuse, R42, R20 ;  /* 0x0000002a0c14723c */ /* 0x040fe60000001814 */
[----:B------:R-:W-:Y:S03]  /*3bc0*/  LDSM.16.M88.4 R120, [R163+0x1400] ;  /* 0x00140000a378783b */ /* 0x000fe60000000200 */
[C---:B----4-:R-:W-:Y:S01]  /*3bd0*/  HMMA.16816.F32 R24, R12.reuse, R36, R24 ;  /* 0x000000240c18723c */ /* 0x050fe20000001818 */
[----:B------:R-:W-:Y:S01]  /*3be0*/  LDSM.16.M88.4 R124, [R163+0x1000] ;  /* 0x00100000a37c783b */ /* 0x000fe20000000200 */
[----:B------:R-:W4:Y:S04]  /*3bf0*/  S2R R0, SR_TID.X ;  /* 0x0000000000007919 */ /* 0x000f280000002100 */
[----:B------:R-:W-:Y:S01]  /*3c00*/  HMMA.16816.F32 R8, R12, R38, R8 ;  /* 0x000000260c08723c */ /* 0x000fe20000001808 */
[----:B------:R-:W4:Y:S05]  /*3c10*/  LDSM.16.M88.4 R36, [R164+0x4000] ;  /* 0x00400000a424783b */ /* 0x000f2a0000000200 */
        /* <DEDUP_REMOVED lines=12> */
[----:B------:R-:W4:Y:S01]  /*3ce0*/  MUFU.TANH R142, R29 ;  /* 0x0000001d008e7308 */ /* 0x000f220000002400 */
[----:B------:R-:W-:Y:S01]  /*3cf0*/  FMUL.FTZ R24, R24, UR11 ;  /* 0x0000000b18187c20 */ /* 0x000fe20008410000 */
[----:B------:R-:W-:Y:S01]  /*3d00*/  FMUL.FTZ R25, R25, UR11 ;  /* 0x0000000b19197c20 */ /* 0x000fe20008410000 */
[----:B------:R-:W-:Y:S01]  /*3d10*/  FMUL.FTZ R26, R26, UR11 ;  /* 0x0000000b1a1a7c20 */ /* 0x000fe20008410000 */
[----:B------:R-:W-:Y:S01]  /*3d20*/  FMUL.FTZ R27, R27, UR11 ;  /* 0x0000000b1b1b7c20 */ /* 0x000fe20008410000 */
[C---:B------:R-:W-:Y:S01]  /*3d30*/  HMMA.16816.F32 R112, R4.reuse, R108, RZ ;  /* 0x0000006c0470723c */ /* 0x040fe200000018ff */
[----:B------:R-:W-:Y:S01]  /*3d40*/  FMUL.FTZ R8, R8, UR11 ;  /* 0x0000000b08087c20 */ /* 0x000fe20008410000 */
[----:B------:R-:W-:Y:S01]  /*3d50*/  FMUL.FTZ R9, R9, UR11 ;  /* 0x0000000b09097c20 */ /* 0x000fe20008410000 */
[----:B------:R-:W-:Y:S01]  /*3d60*/  MUFU.TANH R141, R30 ;  /* 0x0000001e008d7308 */ /* 0x000fe20000002400 */
[----:B------:R-:W-:Y:S01]  /*3d70*/  FMUL.FTZ R10, R10, UR11 ;  /* 0x0000000b0a0a7c20 */ /* 0x000fe20008410000 */
[----:B------:R-:W-:Y:S01]  /*3d80*/  FMUL.FTZ R11, R11, UR11 ;  /* 0x0000000b0b0b7c20 */ /* 0x000fe20008410000 */
[----:B------:R-:W-:Y:S05]  /*3d90*/  HMMA.16816.F32 R108, R4, R110, RZ ;  /* 0x0000006e046c723c */ /* 0x000fea00000018ff */
[----:B------:R1:W4:Y:S01]  /*3da0*/  MUFU.TANH R147, R31 ;  /* 0x0000001f00937308 */ /* 0x0003220000002400 */
[C---:B------:R-:W-:Y:S06]  /*3db0*/  HMMA.16816.F32 R132, R12.reuse, R32, R132 ;  /* 0x000000200c84723c */ /* 0x040fec0000001884 */
[C---:B------:R-:W-:Y:S01]  /*3dc0*/  HMMA.16816.F32 R16, R12.reuse, R34, R16 ;  /* 0x000000220c10723c */ /* 0x040fe20000001810 */
[----:B------:R-:W-:Y:S05]  /*3dd0*/  MUFU.TANH R148, R20 ;  /* 0x0000001400947308 */ /* 0x000fea0000002400 */
[C---:B------:R-:W-:Y:S03]  /*3de0*/  HMMA.16816.F32 R112, R12.reuse, R128, R112 ;  /* 0x000000800c70723c */ /* 0x040fe60000001870 */
[----:B------:R-:W4:Y:S01]  /*3df0*/  MUFU.TANH R149, R21 ;  /* 0x0000001500957308 */ /* 0x000f220000002400 */
[----:B-1----:R-:W1:Y:S02]  /*3e00*/  LDSM.16.M88.4 R28, [R164+0x4400] ;  /* 0x00440000a41c783b */ /* 0x002e640000000200 */
[----:B------:R-:W-:Y:S02]  /*3e10*/  HMMA.16816.F32 R108, R12, R130, R108 ;  /* 0x000000820c6c723c */ /* 0x000fe4000000186c */
[----:B------:R-:W-:Y:S03]  /*3e20*/  LDSM.16.M88.4 R128, [R163+0x1c00] ;  /* 0x001c0000a380783b */ /* 0x000fe60000000200 */
[----:B------:R-:W-:Y:S01]  /*3e30*/  MUFU.TANH R151, R22 ;  /* 0x0000001600977308 */ /* 0x000fe20000002400 */
[----:B------:R-:W-:Y:S01]  /*3e40*/  HMMA.16816.F32 R104, R4, R100, RZ ;  /* 0x000000640468723c */ /* 0x000fe200000018ff */
[----:B------:R-:W-:Y:S01]  /*3e50*/  FMUL.FTZ R132, R132, UR11 ;  /* 0x0000000b84847c20 */ /* 0x000fe20008410000 */
[----:B------:R-:W-:Y:S01]  /*3e60*/  FMUL.FTZ R135, R135, UR11 ;  /* 0x0000000b87877c20 */ /* 0x000fe20008410000 */
[----:B------:R-:W-:Y:S01]  /*3e70*/  FMUL.FTZ R133, R133, UR11 ;  /* 0x0000000b85857c20 */ /* 0x000fe20008410000 */
[----:B------:R-:W-:-:S02]  /*3e80*/  FMUL.FTZ R134, R134, UR11 ;  /* 0x0000000b86867c20 */ /* 0x000fc40008410000 */
[C---:B------:R-:W-:Y:S01]  /*3e90*/  HMMA.16816.F32 R96, R4.reuse, R92, RZ ;  /* 0x0000005c0460723c */ /* 0x040fe200000018ff */
[----:B------:R3:W1:Y:S01]  /*3ea0*/  MUFU.TANH R152, R23 ;  /* 0x0000001700987308 */ /* 0x0006620000002400 */
[----:B------:R-:W-:Y:S01]  /*3eb0*/  FMUL.FTZ R16, R16, UR11 ;  /* 0x0000000b10107c20 */ /* 0x000fe20008410000 */
[----:B------:R-:W-:Y:S01]  /*3ec0*/  FMUL.FTZ R17, R17, UR11 ;  /* 0x0000000b11117c20 */ /* 0x000fe20008410000 */
[----:B------:R-:W-:Y:S01]  /*3ed0*/  FMUL.FTZ R18, R18, UR11 ;  /* 0x0000000b12127c20 */ /* 0x000fe20008410000 */
[----:B------:R-:W-:Y:S01]  /*3ee0*/  FMUL.FTZ R19, R19, UR11 ;  /* 0x0000000b13137c20 */ /* 0x000fe20008410000 */
[C---:B------:R-:W-:Y:S01]  /*3ef0*/  HMMA.16816.F32 R88, R4.reuse, R84, RZ ;  /* 0x000000540458723c */ /* 0x040fe200000018ff */
[----:B------:R-:W-:Y:S01]  /*3f00*/  FMUL.FTZ R112, R112, UR11 ;  /* 0x0000000b70707c20 */ /* 0x000fe20008410000 */
[----:B------:R-:W-:Y:S01]  /*3f10*/  FMUL.FTZ R113, R113, UR11 ;  /* 0x0000000b71717c20 */ /* 0x000fe20008410000 */
[----:B------:R-:W1:Y:S01]  /*3f20*/  MUFU.TANH R153, R24 ;  /* 0x0000001800997308 */ /* 0x000e620000002400 */
[----:B------:R-:W-:Y:S01]  /*3f30*/  FMUL.FTZ R114, R114, UR11 ;  /* 0x0000000b72727c20 */ /* 0x000fe20008410000 */
[----:B------:R-:W-:Y:S01]  /*3f40*/  FMUL.FTZ R115, R115, UR11 ;  /* 0x0000000b73737c20 */ /* 0x000fe20008410000 */
[C---:B------:R-:W-:Y:S01]  /*3f50*/  HMMA.16816.F32 R80, R4.reuse, R76, RZ ;  /* 0x0000004c0450723c */ /* 0x040fe200000018ff */
[----:B------:R-:W-:Y:S01]  /*3f60*/  FMUL.FTZ R108, R108, UR11 ;  /* 0x0000000b6c6c7c20 */ /* 0x000fe20008410000 */
[----:B------:R-:W-:Y:S01]  /*3f70*/  FMUL.FTZ R109, R109, UR11 ;  /* 0x0000000b6d6d7c20 */ /* 0x000fe20008410000 */
[----:B------:R-:W-:Y:S01]  /*3f80*/  FMUL.FTZ R110, R110, UR11 ;  /* 0x0000000b6e6e7c20 */ /* 0x000fe20008410000 */
[----:B------:R-:W-:Y:S01]  /*3f90*/  FMUL.FTZ R111, R111, UR11 ;  /* 0x0000000b6f6f7c20 */ /* 0x000fe20008410000 */
[----:B------:R-:W-:Y:S01]  /*3fa0*/  MUFU.TANH R154, R25 ;  /* 0x00000019009a7308 */ /* 0x000fe20000002400 */
[----:B---3--:R-:W3:Y:S01]  /*3fb0*/  LDSM.16.M88.4 R20, [R164+0x4800] ;  /* 0x00480000a414783b */ /* 0x008ee20000000200 */
[C---:B------:R-:W-:Y:S06]  /*3fc0*/  HMMA.16816.F32 R72, R4.reuse, R68, RZ ;  /* 0x000000440448723c */ /* 0x040fec00000018ff */
[----:B------:R-:W3:Y:S01]  /*3fd0*/  MUFU.TANH R155, R26 ;  /* 0x0000001a009b7308 */ /* 0x000ee20000002400 */
[C---:B------:R-:W-:Y:S06]  /*3fe0*/  HMMA.16816.F32 R64, R4.reuse, R60, RZ ;  /* 0x0000003c0440723c */ /* 0x040fec00000018ff */
[C---:B------:R-:W-:Y:S01]  /*3ff0*/  HMMA.16816.F32 R56, R4.reuse, R52, RZ ;  /* 0x000000340438723c */ /* 0x040fe200000018ff */
[----:B------:R3:W-:Y:S05]  /*4000*/  MUFU.TANH R156, R27 ;  /* 0x0000001b009c7308 */ /* 0x0007ea0000002400 */
[C---:B--2---:R-:W-:Y:S03]  /*4010*/  HMMA.16816.F32 R48, R4.reuse, R44, RZ ;  /* 0x0000002c0430723c */ /* 0x044fe600000018ff */
[----:B------:R-:W2:Y:S03]  /*4020*/  MUFU.TANH R157, R8 ;  /* 0x00000008009d7308 */ /* 0x000ea60000002400 */
[C---:B----4-:R-:W-:Y:S05]  /*4030*/  HMMA.16816.F32 R40, R4.reuse, R36, RZ ;  /* 0x000000240428723c */ /* 0x050fea00000018ff */
[----:B------:R-:W-:Y:S01]  /*4040*/  MUFU.TANH R158, R9 ;  /* 0x00000009009e7308 */ /* 0x000fe20000002400 */
[C---:B-1----:R-:W-:Y:S06]  /*4050*/  HMMA.16816.F32 R32, R4.reuse, R28, RZ ;  /* 0x0000001c0420723c */ /* 0x042fec00000018ff */
[C---:B------:R-:W-:Y:S01]  /*4060*/  HMMA.16816.F32 R100, R4.reuse, R102, RZ ;  /* 0x000000660464723c */ /* 0x040fe200000018ff */
[----:B------:R-:W1:Y:S05]  /*4070*/  MUFU.TANH R159, R10 ;  /* 0x0000000a009f7308 */ /* 0x000e6a0000002400 */
[C---:B---3--:R-:W-:Y:S03]  /*4080*/  HMMA.16816.F32 R24, R4.reuse, R20, RZ ;  /* 0x000000140418723c */ /* 0x048fe600000018ff */
[----:B------:R-:W3:Y:S03]  /*4090*/  MUFU.TANH R160, R11 ;  /* 0x0000000b00a07308 */ /* 0x000ee60000002400 */
[C---:B------:R-:W-:Y:S05]  /*40a0*/  HMMA.16816.F32 R92, R4.reuse, R94, RZ ;  /* 0x0000005e045c723c */ /* 0x040fea00000018ff */
[----:B------:R-:W-:Y:S01]  /*40b0*/  MUFU.TANH R161, R16 ;  /* 0x0000001000a17308 */ /* 0x000fe20000002400 */
[C---:B------:R-:W-:Y:S06]  /*40c0*/  HMMA.16816.F32 R84, R4.reuse, R86, RZ ;  /* 0x000000560454723c */ /* 0x040fec00000018ff */
[C---:B------:R-:W-:Y:S01]  /*40d0*/  HMMA.16816.F32 R76, R4.reuse, R78, RZ ;  /* 0x0000004e044c723c */ /* 0x040fe200000018ff */
[----:B------:R-:W-:Y:S05]  /*40e0*/  MUFU.TANH R162, R17 ;  /* 0x0000001100a27308 */ /* 0x000fea0000002400 */
[C---:B------:R-:W-:Y:S03]  /*40f0*/  HMMA.16816.F32 R68, R4.reuse, R70, RZ ;  /* 0x000000460444723c */ /* 0x040fe600000018ff */
[----:B------:R-:W-:Y:S03]  /*4100*/  MUFU.TANH R167, R18 ;  /* 0x0000001200a77308 */ /* 0x000fe60000002400 */
[C---:B------:R-:W-:Y:S05]  /*4110*/  HMMA.16816.F32 R60, R4.reuse, R62, RZ ;  /* 0x0000003e043c723c */ /* 0x040fea00000018ff */
[----:B------:R4:W-:Y:S01]  /*4120*/  MUFU.TANH R168, R19 ;  /* 0x0000001300a87308 */ /* 0x0009e20000002400 */
[C---:B------:R-:W-:Y:S06]  /*4130*/  HMMA.16816.F32 R52, R4.reuse, R54, RZ ;  /* 0x000000360434723c */ /* 0x040fec00000018ff */
[C---:B------:R-:W-:Y:S01]  /*4140*/  HMMA.16816.F32 R44, R4.reuse, R46, RZ ;  /* 0x0000002e042c723c */ /* 0x040fe200000018ff */
[----:B------:R-:W-:Y:S05]  /*4150*/  MUFU.TANH R170, R112 ;  /* 0x0000007000aa7308 */ /* 0x000fea0000002400 */
[C---:B------:R-:W-:Y:S03]  /*4160*/  HMMA.16816.F32 R36, R4.reuse, R38, RZ ;  /* 0x000000260424723c */ /* 0x040fe600000018ff */
[----:B------:R-:W-:Y:S01]  /*4170*/  MUFU.TANH R171, R113 ;  /* 0x0000007100ab7308 */ /* 0x000fe20000002400 */
[----:B----4-:R-:W-:Y:S02]  /*4180*/  LDSM.16.M88.4 R16, [R163+0x2800] ;  /* 0x00280000a310783b */ /* 0x010fe40000000200 */
[C---:B------:R-:W-:Y:S05]  /*4190*/  HMMA.16816.F32 R28, R4.reuse, R30, RZ ;  /* 0x0000001e041c723c */ /* 0x040fea00000018ff */
[----:B------:R-:W4:Y:S01]  /*41a0*/  MUFU.TANH R132, R132 ;  /* 0x0000008400847308 */ /* 0x000f220000002400 */
[C---:B------:R-:W-:Y:S06]  /*41b0*/  HMMA.16816.F32 R20, R4.reuse, R22, RZ ;  /* 0x000000160414723c */ /* 0x040fec00000018ff */
[C---:B------:R-:W-:Y:S01]  /*41c0*/  HMMA.16816.F32 R8, R4.reuse, R116, RZ ;  /* 0x000000740408723c */ /* 0x040fe200000018ff */
[----:B------:R-:W-:Y:S05]  /*41d0*/  MUFU.TANH R135, R135 ;  /* 0x0000008700877308 */ /* 0x000fea0000002400 */
[----:B------:R-:W-:Y:S01]  /*41e0*/  HMMA.16816.F32 R4, R4, R118, RZ ;  /* 0x000000760404723c */ /* 0x000fe200000018ff */
[----:B------:R-:W2:Y:S02]  /*41f0*/  LDSM.16.M88.4 R116, [R163+0x1800] ;  /* 0x00180000a374783b */ /* 0x000ea40000000200 */
[----:B------:R-:W4:Y:S03]  /*4200*/  MUFU.TANH R133, R133 ;  /* 0x0000008500857308 */ /* 0x000f260000002400 */
[C---:B------:R-:W-:Y:S05]  /*4210*/  HMMA.16816.F32 R96, R12.reuse, R120, R96 ;  /* 0x000000780c60723c */ /* 0x040fea0000001860 */
[----:B------:R-:W4:Y:S01]  /*4220*/  MUFU.TANH R134, R134 ;  /* 0x0000008600867308 */ /* 0x000f220000002400 */
[C---:B------:R-:W-:Y:S01]  /*4230*/  HMMA.16816.F32 R92, R12.reuse, R122, R92 ;  /* 0x0000007a0c5c723c */ /* 0x040fe2000000185c */
[----:B------:R-:W1:Y:S05]  /*4240*/  LDSM.16.M88.4 R120, [R163+0x2400] ;  /* 0x00240000a378783b */ /* 0x000e6a0000000200 */
[C---:B------:R-:W-:Y:S01]  /*4250*/  HMMA.16816.F32 R80, R12.reuse, R128, R80 ;  /* 0x000000800c50723c */ /* 0x040fe20000001850 */
[----:B------:R-:W-:Y:S05]  /*4260*/  MUFU.TANH R129, R114 ;  /* 0x0000007200817308 */ /* 0x000fea0000002400 */
[----:B------:R-:W-:Y:S01]  /*4270*/  HMMA.16816.F32 R76, R12, R130, R76 ;  /* 0x000000820c4c723c */ /* 0x000fe2000000184c */
[----:B------:R-:W-:-:S02]  /*4280*/  IMAD.MOV.U32 R128, RZ, RZ, 0x8 ;  /* 0x00000008ff807424 */ /* 0x000fc400078e00ff */
[----:B------:R3:W4:Y:S03]  /*4290*/  MUFU.TANH R131, R115 ;  /* 0x0000007300837308 */ /* 0x0007260000002400 */
[----:B------:R-:W-:Y:S01]  /*42a0*/  HMMA.16816.F32 R104, R12, R124, R104 ;  /* 0x0000007c0c68723c */ /* 0x000fe20000001868 */
[----:B------:R-:W-:Y:S01]  /*42b0*/  FMUL.FTZ R96, R96, UR11 ;  /* 0x0000000b60607c20 */ /* 0x000fe20008410000 */
[----:B------:R-:W-:-:S03]  /*42c0*/  FMUL.FTZ R99, R99, UR11 ;  /* 0x0000000b63637c20 */ /* 0x000fc60008410000 */
[----:B------:R-:W4:Y:S01]  /*42d0*/  MUFU.TANH R108, R108 ;  /* 0x0000006c006c7308 */ /* 0x000f220000002400 */
[----:B------:R-:W-:Y:S01]  /*42e0*/  HMMA.16816.F32 R100, R12, R126, R100 ;  /* 0x0000007e0c64723c */ /* 0x000fe20000001864 */
[----:B------:R-:W4:Y:S01]  /*42f0*/  LDSM.16.M88.4 R124, [R163+0x2000] ;  /* 0x00200000a37c783b */ /* 0x000f220000000200 */
[----:B------:R-:W-:Y:S01]  /*4300*/  FMUL.FTZ R93, R93, UR11 ;  /* 0x0000000b5d5d7c20 */ /* 0x000fe20008410000 */
[----:B------:R-:W-:-:S03]  /*4310*/  FMUL.FTZ R92, R92, UR11 ;  /* 0x0000000b5c5c7c20 */ /* 0x000fc60008410000 */
[C---:B--2---:R-:W-:Y:S01]  /*4320*/  HMMA.16816.F32 R88, R12.reuse, R116, R88 ;  /* 0x000000740c58723c */ /* 0x044fe20000001858 */
[----:B------:R-:W-:Y:S01]  /*4330*/  MUFU.TANH R109, R109 ;  /* 0x0000006d006d7308 */ /* 0x000fe20000002400 */
[----:B---3--:R-:W2:Y:S04]  /*4340*/  LDSM.16.M88.4 R112, [R163+0x3000] ;  /* 0x00300000a370783b */ /* 0x008ea80000000200 */
[C---:B------:R-:W-:Y:S01]  /*4350*/  HMMA.16816.F32 R84, R12.reuse, R118, R84 ;  /* 0x000000760c54723c */ /* 0x040fe20000001854 */
[----:B------:R-:W3:Y:S02]  /*4360*/  LDSM.16.M88.4 R116, [R163+0x2c00] ;  /* 0x002c0000a374783b */ /* 0x000ee40000000200 */
[----:B------:R-:W3:Y:S03]  /*4370*/  MUFU.TANH R110, R110 ;  /* 0x0000006e006e7308 */ /* 0x000ee60000002400 */
[C---:B------:R-:W-:Y:S01]  /*4380*/  HMMA.16816.F32 R56, R12.reuse, R16, R56 ;  /* 0x000000100c38723c */ /* 0x040fe20000001838 */
[----:B------:R-:W-:Y:S01]  /*4390*/  FMUL.FTZ R104, R104, UR11 ;  /* 0x0000000b68687c20 */ /* 0x000fe20008410000 */
[----:B------:R-:W-:Y:S01]  /*43a0*/  FMUL.FTZ R105, R105, UR11 ;  /* 0x0000000b69697c20 */ /* 0x000fe20008410000 */
[----:B------:R-:W-:Y:S01]  /*43b0*/  FMUL.FTZ R106, R106, UR11 ;  /* 0x0000000b6a6a7c20 */ /* 0x000fe20008410000 */
[----:B------:R-:W-:Y:S01]  /*43c0*/  FMUL.FTZ R107, R107, UR11 ;  /* 0x0000000b6b6b7c20 */ /* 0x000fe20008410000 */
[----:B------:R-:W-:Y:S01]  /*43d0*/  MUFU.TANH R111, R111 ;  /* 0x0000006f006f7308 */ /* 0x000fe20000002400 */
[C---:B------:R-:W-:Y:S01]  /*43e0*/  HMMA.16816.F32 R52, R12.reuse, R18, R52 ;  /* 0x000000120c34723c */ /* 0x040fe20000001834 */
[----:B------:R-:W3:Y:S01]  /*43f0*/  LDSM.16.M88.4 R16, [R163+0x3800] ;  /* 0x00380000a310783b */ /* 0x000ee20000000200 */
[----:B------:R-:W-:Y:S01]  /*4400*/  FMUL.FTZ R103, R103, UR11 ;  /* 0x0000000b67677c20 */ /* 0x000fe20008410000 */
[----:B------:R-:W-:Y:S01]  /*4410*/  FMUL.FTZ R102, R102, UR11 ;  /* 0x0000000b66667c20 */ /* 0x000fe20008410000 */
[----:B------:R-:W-:Y:S01]  /*4420*/  FMUL.FTZ R100, R100, UR11 ;  /* 0x0000000b64647c20 */ /* 0x000fe20008410000 */
[----:B------:R-:W-:Y:S01]  /*4430*/  FMUL.FTZ R101, R101, UR11 ;  /* 0x0000000b65657c20 */ /* 0x000fe20008410000 */
[C---:B-1----:R-:W-:Y:S03]  /*4440*/  HMMA.16816.F32 R64, R12.reuse, R120, R64 ;  /* 0x000000780c40723c */ /* 0x042fe60000001840 */
[----:B------:R-:W-:Y:S03]  /*4450*/  MUFU.TANH R102, R102 ;  /* 0x0000006600667308 */ /* 0x000fe60000002400 */
[C---:B------:R-:W-:Y:S01]  /*4460*/  HMMA.16816.F32 R60, R12.reuse, R122, R60 ;  /* 0x0000007a0c3c723c */ /* 0x040fe2000000183c */
[----:B------:R-:W1:Y:S04]  /*4470*/  LDSM.16.M88.4 R120, [R163+0x3400] ;  /* 0x00340000a378783b */ /* 0x000e680000000200 */
[----:B------:R-:W-:Y:S01]  /*4480*/  MUFU.TANH R100, R100 ;  /* 0x0000006400647308 */ /* 0x000fe20000002400 */
[C---:B----4-:R-:W-:Y:S06]  /*4490*/  HMMA.16816.F32 R72, R12.reuse, R124, R72 ;  /* 0x0000007c0c48723c */ /* 0x050fec0000001848 */
[C---:B--2---:R-:W-:Y:S01]  /*44a0*/  HMMA.16816.F32 R40, R12.reuse, R112, R40 ;  /* 0x000000700c28723c */ /* 0x044fe20000001828 */
[----:B------:R-:W-:Y:S05]  /*44b0*/  MUFU.TANH R124, R104 ;  /* 0x00000068007c7308 */ /* 0x000fea0000002400 */
[----:B---3--:R-:W-:Y:S01]  /*44c0*/  HMMA.16816.F32 R48, R12, R116, R48 ;  /* 0x000000740c30723c */ /* 0x008fe20000001830 */
[----:B------:R-:W-:-:S02]  /*44d0*/  SHF.R.S32.HI R113, RZ, 0x1f, R0 ;  /* 0x0000001fff717819 */ /* 0x000fc40000011400 */
[----:B------:R-:W-:Y:S02]  /*44e0*/  MUFU.TANH R116, R105 ;  /* 0x0000006900747308 */ /* 0x000fe40000002400 */
[----:B------:R-:W-:Y:S01]  /*44f0*/  LEA.HI R113, R113, R0, RZ, 0x4 ;  /* 0x0000000071717211 */ /* 0x000fe200078f20ff */
[C---:B------:R-:W-:Y:S03]  /*4500*/  HMMA.16816.F32 R36, R12.reuse, R114, R36 ;  /* 0x000000720c24723c */ /* 0x040fe60000001824 */
[----:B------:R-:W-:Y:S02]  /*4510*/  LOP3.LUT R113, R113, 0xfffffff0, RZ, 0xc0, !PT ;  /* 0xfffffff071717812 */ /* 0x000fe400078ec0ff */
[----:B------:R-:W2:Y:S01]  /*4520*/  MUFU.TANH R117, R106 ;  /* 0x0000006a00757308 */ /* 0x000ea20000002400 */
[----:B------:R-:W-:Y:S02]  /*4530*/  HMMA.16816.F32 R24, R12, R16, R24 ;  /* 0x000000100c18723c */ /* 0x000fe40000001818 */
[----:B------:R-:W-:-:S02]  /*4540*/  IMAD.IADD R0, R0, 0x1, -R113 ;  /* 0x0000000100007824 */ /* 0x000fc400078e0a71 */
[----:B------:R-:W-:Y:S02]  /*4550*/  IMAD.IADD R113, R138, 0x1, -R150 ;  /* 0x000000018a717824 */ /* 0x000fe400078e0a96 */
[C---:B------:R-:W-:Y:S01]  /*4560*/  HMMA.16816.F32 R44, R12.reuse, R118, R44 ;  /* 0x000000760c2c723c */ /* 0x040fe2000000182c */
[----:B------:R3:W4:Y:S01]  /*4570*/  MUFU.TANH R112, R107 ;  /* 0x0000006b00707308 */ /* 0x0007220000002400 */
[----:B------:R-:W-:Y:S02]  /*4580*/  SHF.R.S32.HI R115, RZ, 0x1f, R0 ;  /* 0x0000001fff737819 */ /* 0x000fe40000011400 */
[-C--:B------:R-:W-:Y:S02]  /*4590*/  LEA.HI R114, R0, R0.reuse, RZ, 0x1 ;  /* 0x0000000000727211 */ /* 0x080fe400078f08ff */
[----:B------:R-:W-:Y:S01]  /*45a0*/  LEA.HI R115, R115, R0, RZ, 0x3 ;  /* 0x0000000073737211 */ /* 0x000fe200078f18ff */
[----:B-1----:R-:W-:Y:S01]  /*45b0*/  HMMA.16816.F32 R32, R12, R120, R32 ;  /* 0x000000780c20723c */ /* 0x002fe20000001820 */
[----:B------:R-:W-:Y:S01]  /*45c0*/  LOP3.LUT R118, R114, 0x7fffffe, RZ, 0xc0, !PT ;  /* 0x07fffffe72767812 */ /* 0x000fe200078ec0ff */
[----:B------:R1:W-:Y:S01]  /*45d0*/  MUFU.TANH R16, R103 ;  /* 0x0000006700107308 */ /* 0x0003e20000002400 */
[----:B------:R-:W-:Y:S01]  /*45e0*/  SHF.R.S32.HI R119, RZ, 0x1f, R113 ;  /* 0x0000001fff777819 */ /* 0x000fe20000011471 */
[----:B------:R-:W-:-:S02]  /*45f0*/  IMAD.SHL.U32 R17, R115, 0x20, RZ ;  /* 0x0000002073117824 */ /* 0x000fc400078e00ff */
[----:B------:R-:W-:Y:S01]  /*4600*/  FMUL.FTZ R115, R86, UR11 ;  /* 0x0000000b56737c20 */ /* 0x000fe20008410000 */
[----:B------:R-:W-:Y:S01]  /*4610*/  IMAD.IADD R0, R0, 0x1, -R118 ;  /* 0x0000000100007824 */ /* 0x000fe200078e0a76 */
[C---:B------:R-:W-:Y:S01]  /*4620*/  HMMA.16816.F32 R28, R12.reuse, R122, R28 ;  /* 0x0000007a0c1c723c */ /* 0x040fe2000000181c */
[----:B------:R-:W-:Y:S01]  /*4630*/  LEA.HI R113, R119, R113, RZ, 0x2 ;  /* 0x0000007177717211 */ /* 0x000fe200078f10ff */
[----:B------:R-:W-:Y:S01]  /*4640*/  FMUL.FTZ R121, R91, UR11 ;  /* 0x0000000b5b797c20 */ /* 0x000fe20008410000 */
[----:B------:R-:W-:Y:S01]  /*4650*/  LOP3.LUT R17, R17, 0xffffff00, RZ, 0xc0, !PT ;  /* 0xffffff0011117812 */ /* 0x000fe200078ec0ff */
[----:B---3--:R-:W3:Y:S01]  /*4660*/  LDSM.16.M88.4 R104, [R163+0x3c00] ;  /* 0x003c0000a368783b */ /* 0x008ee20000000200 */
[----:B------:R-:W-:Y:S01]  /*4670*/  SHF.R.S32.HI R113, RZ, 0x2, R113 ;  /* 0x00000002ff717819 */ /* 0x000fe20000011471 */
[----:B------:R-:W-:Y:S01]  /*4680*/  HMMA.16816.F32 R68, R12, R126, R68 ;  /* 0x0000007e0c44723c */ /* 0x000fe20000001844 */
[----:B------:R-:W-:Y:S01]  /*4690*/  FMUL.FTZ R118, R90, UR11 ;  /* 0x0000000b5a767c20 */ /* 0x000fe20008410000 */
[----:B------:R-:W-:-:S02]  /*46a0*/  IMAD R197, R0, 0x20, R17 ;  /* 0x0000002000c57824 */ /* 0x000fc400078e0211 */
[----:B-----5:R-:W-:Y:S01]  /*46b0*/  FMUL.FTZ R0, R145, R144 ;  /* 0x0000009091007220 */ /* 0x020fe20000410000 */
[----:B------:R2:W4:Y:S01]  /*46c0*/  MUFU.TANH R17, R96 ;  /* 0x0000006000117308 */ /* 0x0005220000002400 */
[----:B------:R-:W-:Y:S01]  /*46d0*/  IADD3 R113, R146, 0x1, R113 ;  /* 0x0000000192717810 */ /* 0x000fe20007ffe071 */
[----:B------:R-:W-:Y:S01]  /*46e0*/  HMMA.16816.F32 R20, R12, R18, R20 ;  /* 0x000000120c14723c */ /* 0x000fe20000001814 */
[----:B------:R-:W-:Y:S01]  /*46f0*/  FMUL.FTZ R90, R75, UR11 ;  /* 0x0000000b4b5a7c20 */ /* 0x000fe20008410000 */
[----:B------:R-:W-:Y:S01]  /*4700*/  R2UR UR6, R0 ;  /* 0x00000000000672ca */ /* 0x000fe200000e0000 */
[----:B------:R-:W-:Y:S01]  /*4710*/  FMUL.FTZ R0, R88, UR11 ;  /* 0x0000000b58007c20 */ /* 0x000fe20008410000 */
[----:B------:R-:W-:Y:S01]  /*4720*/  FMUL.FTZ R75, R63, UR11 ;  /* 0x0000000b3f4b7c20 */ /* 0x000fe20008410000 */
[----:B------:R-:W-:Y:S01]  /*4730*/  FMUL.FTZ R86, R67, UR11 ;  /* 0x0000000b43567c20 */ /* 0x000fe20008410000 */
[----:B-1----:R-:W-:Y:S01]  /*4740*/  FMUL.FTZ R103, R76, UR11 ;  /* 0x0000000b4c677c20 */ /* 0x002fe20008410000 */
        /* <DEDUP_REMOVED lines=8> */
[----:B--2---:R-:W-:Y:S01]  /*47d0*/  IMAD.U32 R96, RZ, RZ, UR24 ;  /* 0x00000018ff607e24 */ /* 0x004fe2000f8e00ff */
[----:B------:R-:W-:Y:S01]  /*47e0*/  MUFU.TANH R146, R76 ;  /* 0x0000004c00927308 */ /* 0x000fe20000002400 */
[----:B------:R-:W-:Y:S01]  /*47f0*/  FMUL.FTZ R49, R43, UR11 ;  /* 0x0000000b2b317c20 */ /* 0x000fe20008410000 */
[----:B------:R-:W-:Y:S01]  /*4800*/  FMUL.FTZ R94, R68, UR11 ;  /* 0x0000000b445e7c20 */ /* 0x000fe20008410000 */
[----:B------:R-:W-:Y:S01]  /*4810*/  FMUL.FTZ R97, R73, UR11 ;  /* 0x0000000b49617c20 */ /* 0x000fe20008410000 */
[----:B------:R-:W-:Y:S01]  /*4820*/  IADD3 R96, R113, UR21, -R96 ;  /* 0x0000001571607c10 */ /* 0x000fe2000fffe860 */
[----:B------:R-:W-:Y:S01]  /*4830*/  FMUL.FTZ R113, R87, UR11 ;  /* 0x0000000b57717c20 */ /* 0x000fe20008410000 */
[----:B------:R-:W-:Y:S01]  /*4840*/  FMUL.FTZ R87, R65, UR11 ;  /* 0x0000000b41577c20 */ /* 0x000fe20008410000 */
[----:B------:R-:W-:Y:S01]  /*4850*/  FMUL.FTZ R65, R52, UR11 ;  /* 0x0000000b34417c20 */ /* 0x000fe20008410000 */
[----:B-1----:R-:W-:-:S02]  /*4860*/  IMAD.SHL.U32 R0, R138, 0x2, RZ ;  /* 0x000000028a007824 */ /* 0x002fc400078e00ff */
[----:B------:R-:W-:Y:S01]  /*4870*/  FMUL.FTZ R52, R40, UR11 ;  /* 0x0000000b28347c20 */ /* 0x000fe20008410000 */
[----:B------:R-:W-:Y:S02]  /*4880*/  VIADD R96, R96, UR20 ;  /* 0x0000001460607c36 */ /* 0x000fe40008000000 */
[----:B------:R-:W-:Y:S01]  /*4890*/  FMUL.FTZ R40, R35, UR11 ;  /* 0x0000000b23287c20 */ /* 0x000fe20008410000 */
[----:B------:R-:W-:Y:S01]  /*48a0*/  FMUL.FTZ R35, R25, UR11 ;  /* 0x0000000b19237c20 */ /* 0x000fe20008410000 */
[----:B------:R-:W-:Y:S01]  /*48b0*/  LOP3.LUT R169, R0, 0x6, RZ, 0xc0, !PT ;  /* 0x0000000600a97812 */ /* 0x000fe200078ec0ff */
[----:B------:R1:W-:Y:S01]  /*48c0*/  MUFU.TANH R68, R93 ;  /* 0x0000005d00447308 */ /* 0x0003e20000002400 */
[C---:B------:R-:W-:Y:S01]  /*48d0*/  VIADDMNMX R128, R96.reuse, R128, UR21, PT ;  /* 0x0000001560807e46 */ /* 0x040fe2000b800180 */
[----:B---3--:R-:W-:Y:S01]  /*48e0*/  HMMA.16816.F32 R8, R12, R104, R8 ;  /* 0x000000680c08723c */ /* 0x008fe20000001808 */
[----:B------:R-:W-:Y:S01]  /*48f0*/  VIMNMX R130, R96, UR21, PT ;  /* 0x0000001560827c48 */ /* 0x000fe2000bfe0100 */
[----:B------:R-:W-:-:S02]  /*4900*/  VIADD R120, R169, UR5 ;  /* 0x00000005a9787c36 */ /* 0x000fc40008000000 */
[----:B------:R-:W-:Y:S01]  /*4910*/  FMUL.FTZ R43, R32, UR11 ;  /* 0x0000000b202b7c20 */ /* 0x000fe20008410000 */
[----:B------:R-:W-:Y:S01]  /*4920*/  FMUL.FTZ R73, R57, UR11 ;  /* 0x0000000b39497c20 */ /* 0x000fe20008410000 */
[----:B------:R-:W-:Y:S01]  /*4930*/  FMUL.FTZ R57, R50, UR11 ;  /* 0x0000000b32397c20 */ /* 0x000fe20008410000 */
[----:B------:R-:W-:Y:S01]  /*4940*/  HMMA.16816.F32 R4, R12, R106, R4 ;  /* 0x0000006a0c04723c */ /* 0x000fe20000001804 */
[----:B------:R-:W-:Y:S01]  /*4950*/  FMUL.FTZ R105, R80, UR11 ;  /* 0x0000000b50697c20 */ /* 0x000fe20008410000 */
[----:B------:R-:W-:Y:S02]  /*4960*/  VIADD R25, R120, 0x1 ;  /* 0x0000000178197836 */ /* 0x000fe40000000000 */
        /* <DEDUP_REMOVED lines=8> */
[-C--:B------:R-:W-:Y:S01]  /*49f0*/  I2FP.F32.S32 R63, R25.reuse ;  /* 0x00000019003f7245 */ /* 0x080fe20000201400 */
[----:B------:R-:W-:Y:S01]  /*4a00*/  FMUL.FTZ R15, R95, UR11 ;  /* 0x0000000b5f0f7c20 */ /* 0x000fe20008410000 */
[----:B------:R-:W-:Y:S01]  /*4a10*/  ISETP.GE.AND P5, PT, R25, R130, PT ;  /* 0x000000821900720c */ /* 0x000fe20003fa6270 */
[----:B------:R-:W-:Y:S01]  /*4a20*/  FMUL.FTZ R39, R29, UR11 ;  /* 0x0000000b1d277c20 */ /* 0x000fe20008410000 */
[----:B------:R-:W-:Y:S01]  /*4a30*/  ISETP.GE.AND P4, PT, R25, R128, PT ;  /* 0x000000801900720c */ /* 0x000fe20003f86270 */
[----:B------:R-:W-:Y:S01]  /*4a40*/  VIADD R29, R120, 0x10 ;  /* 0x00000010781d7836 */ /* 0x000fe20000000000 */
[----:B------:R-:W-:Y:S01]  /*4a50*/  I2FP.F32.S32 R25, R25 ;  /* 0x0000001900197245 */ /* 0x000fe20000201400 */
[----:B-1----:R-:W-:Y:S01]  /*4a60*/  FMUL.FTZ R93, R70, UR11 ;  /* 0x0000000b465d7c20 */ /* 0x002fe20008410000 */
[----:B------:R1:W-:Y:S01]  /*4a70*/  MUFU.TANH R125, R13 ;  /* 0x0000000d007d7308 */ /* 0x0003e20000002400 */
[----:B------:R-:W-:Y:S01]  /*4a80*/  FMUL.FTZ R12, R98, UR11 ;  /* 0x0000000b620c7c20 */ /* 0x000fe20008410000 */
[----:B------:R-:W-:Y:S01]  /*4a90*/  FMUL.FTZ R106, R83, UR11 ;  /* 0x0000000b536a7c20 */ /* 0x000fe20008410000 */
[----:B------:R-:W-:Y:S01]  /*4aa0*/  FMUL.FTZ R98, R79, UR11 ;  /* 0x0000000b4f627c20 */ /* 0x000fe20008410000 */
[----:B------:R-:W-:Y:S01]  /*4ab0*/  FFMA.FTZ R63, R63, UR6, R142 ;  /* 0x000000063f3f7c23 */ /* 0x000fe2000801008e */
[----:B------:R-:W-:Y:S01]  /*4ac0*/  FFMA.FTZ R25, R25, UR6, R147 ;  /* 0x0000000619197c23 */ /* 0x000fe20008010093 */
[----:B------:R-:W-:Y:S01]  /*4ad0*/  FMUL.FTZ R83, R61, UR11 ;  /* 0x0000000b3d537c20 */ /* 0x000fe20008410000 */
[----:B--2---:R-:W-:Y:S01]  /*4ae0*/  FMUL.FTZ R99, R78, UR11 ;  /* 0x0000000b4e637c20 */ /* 0x004fe20008410000 */
[----:B------:R-:W-:Y:S01]  /*4af0*/  FMUL.FTZ R78, R56, UR11 ;  /* 0x0000000b384e7c20 */ /* 0x000fe20008410000 */
[----:B------:R-:W-:Y:S01]  /*4b00*/  FMUL.FTZ R56, R51, UR11 ;  /* 0x0000000b33387c20 */ /* 0x000fe20008410000 */
[----:B------:R-:W-:Y:S01]  /*4b10*/  FMUL.FTZ R51, R46, UR11 ;  /* 0x0000000b2e337c20 */ /* 0x000fe20008410000 */
[----:B------:R-:W-:Y:S01]  /*4b20*/  FMUL.FTZ R46, R37, UR11 ;  /* 0x0000000b252e7c20 */ /* 0x000fe20008410000 */
[----:B------:R-:W-:Y:S01]  /*4b30*/  FMUL.FTZ R37, R30, UR11 ;  /* 0x0000000b1e257c20 */ /* 0x000fe20008410000 */
[----:B------:R-:W-:Y:S01]  /*4b40*/  FMUL.FTZ R30, R27, UR11 ;  /* 0x0000000b1b1e7c20 */ /* 0x000fe20008410000 */
[----:B------:R-:W-:Y:S01]  /*4b50*/  VIADD R27, R120, 0x9 ;  /* 0x00000009781b7836 */ /* 0x000fe20000000000 */
[----:B------:R2:W-:Y:S01]  /*4b60*/  MUFU.TANH R70, R15 ;  /* 0x0000000f00467308 */ /* 0x0005e20000002400 */
[----:B------:R-:W-:Y:S01]  /*4b70*/  FMUL.FTZ R79, R62, UR11 ;  /* 0x0000000b3e4f7c20 */ /* 0x000fe20008410000 */
[----:B-1----:R-:W-:Y:S01]  /*4b80*/  FMUL.FTZ R13, R10, UR11 ;  /* 0x0000000b0a0d7c20 */ /* 0x002fe20008410000 */
[----:B------:R-:W-:Y:S01]  /*4b90*/  FMUL.FTZ R10, R4, UR11 ;  /* 0x0000000b040a7c20 */ /* 0x000fe20008410000 */
[-C--:B------:R-:W-:Y:S01]  /*4ba0*/  I2FP.F32.S32 R67, R27.reuse ;  /* 0x0000001b00437245 */ /* 0x080fe20000201400 */
[----:B------:R-:W-:Y:S01]  /*4bb0*/  FMUL.FTZ R62, R53, UR11 ;  /* 0x0000000b353e7c20 */ /* 0x000fe20008410000 */
[C---:B------:R-:W-:Y:S01]  /*4bc0*/  ISETP.GE.AND P6, PT, R27.reuse, R130, PT ;  /* 0x000000821b00720c */ /* 0x040fe20003fc6270 */
[----:B------:R-:W-:Y:S01]  /*4bd0*/  FMUL.FTZ R61, R54, UR11 ;  /* 0x0000000b363d7c20 */ /* 0x000fe20008410000 */
[----:B------:R-:W-:Y:S01]  /*4be0*/  ISETP.GE.AND P3, PT, R27, R128, PT ;  /* 0x000000801b00720c */ /* 0x000fe20003f66270 */
[----:B------:R-:W-:Y:S01]  /*4bf0*/  FMUL.FTZ R54, R45, UR11 ;  /* 0x0000000b2d367c20 */ /* 0x000fe20008410000 */
[----:B------:R-:W-:Y:S01]  /*4c00*/  I2FP.F32.S32 R27, R27 ;  /* 0x0000001b001b7245 */ /* 0x000fe20000201400 */
[----:B------:R-:W-:Y:S01]  /*4c10*/  FMUL.FTZ R53, R47, UR11 ;  /* 0x0000000b2f357c20 */ /* 0x000fe20008410000 */
[----:B------:R-:W-:Y:S01]  /*4c20*/  I2FP.F32.S32 R4, R29 ;  /* 0x0000001d00047245 */ /* 0x000fe20000201400 */
[----:B------:R-:W-:Y:S01]  /*4c30*/  FMUL.FTZ R47, R36, UR11 ;  /* 0x0000000b242f7c20 */ /* 0x000fe20008410000 */
[----:B------:R-:W-:Y:S01]  /*4c40*/  FMUL.FTZ R45, R38, UR11 ;  /* 0x0000000b262d7c20 */ /* 0x000fe20008410000 */
[----:B------:R-:W-:Y:S01]  /*4c50*/  FMUL.FTZ R104, R82, UR11 ;  /* 0x0000000b52687c20 */ /* 0x000fe20008410000 */
[----:B------:R-:W-:Y:S01]  /*4c60*/  FMUL.FTZ R85, R69, UR11 ;  /* 0x0000000b45557c20 */ /* 0x000fe20008410000 */
[----:B--2---:R-:W-:Y:S01]  /*4c70*/  FMUL.FTZ R15, R8, UR11 ;  /* 0x0000000b080f7c20 */ /* 0x004fe20008410000 */
[----:B------:R-:W-:-:S02]  /*4c80*/  VIADD R8, R120, 0x8 ;  /* 0x0000000878087836 */ /* 0x000fc40000000000 */
[----:B------:R-:W-:Y:S01]  /*4c90*/  FMUL.FTZ R38, R28, UR11 ;  /* 0x0000000b1c267c20 */ /* 0x000fe20008410000 */
[----:B------:R-:W-:Y:S01]  /*4ca0*/  FMUL.FTZ R36, R24, UR11 ;  /* 0x0000000b18247c20 */ /* 0x000fe20008410000 */
[----:B------:R-:W-:Y:S01]  /*4cb0*/  FSEL R63, R63, -INF , !P5 ;  /* 0xff8000003f3f7808 */ /* 0x000fe20006800000 */
[----:B------:R-:W-:Y:S01]  /*4cc0*/  FFMA.FTZ R67, R67, UR6, R149 ;  /* 0x0000000643437c23 */ /* 0x000fe20008010095 */
[----:B------:R-:W-:Y:S01]  /*4cd0*/  FSEL R25, R25, -INF , !P4 ;  /* 0xff80000019197808 */ /* 0x000fe20006000000 */
[----:B------:R-:W-:Y:S01]  /*4ce0*/  FFMA.FTZ R27, R27, UR6, R152 ;  /* 0x000000061b1b7c23 */ /* 0x000fe20008010098 */
[----:B------:R-:W-:Y:S01]  /*4cf0*/  FMUL.FTZ R82, R60, UR11 ;  /* 0x0000000b3c527c20 */ /* 0x000fe20008410000 */
[-C--:B------:R-:W-:Y:S01]  /*4d00*/  I2FP.F32.S32 R69, R8.reuse ;  /* 0x0000000800457245 */ /* 0x080fe20000201400 */
[----:B------:R-:W-:Y:S01]  /*4d10*/  FFMA.FTZ R153, R4, UR6, R153 ;  /* 0x0000000604997c23 */ /* 0x000fe20008010099 */
[----:B------:R-:W-:Y:S01]  /*4d20*/  I2FP.F32.S32 R28, R8 ;  /* 0x00000008001c7245 */ /* 0x000fe20000201400 */
[----:B------:R-:W-:Y:S01]  /*4d30*/  VIADD R24, R120, 0x18 ;  /* 0x0000001878187836 */ /* 0x000fe20000000000 */
[C---:B------:R-:W-:Y:S01]  /*4d40*/  ISETP.GE.AND P5, PT, R29.reuse, R130, PT ;  /* 0x000000821d00720c */ /* 0x040fe20003fa6270 */
[----:B------:R-:W-:Y:S01]  /*4d50*/  FMUL.FTZ R60, R48, UR11 ;  /* 0x0000000b303c7c20 */ /* 0x000fe20008410000 */
[----:B------:R-:W-:Y:S01]  /*4d60*/  ISETP.GE.AND P4, PT, R29, R128, PT ;  /* 0x000000801d00720c */ /* 0x000fe20003f86270 */
[----:B------:R-:W-:Y:S01]  /*4d70*/  VIADD R4, R120, 0x19 ;  /* 0x0000001978047836 */ /* 0x000fe20000000000 */
[----:B------:R-:W-:Y:S01]  /*4d80*/  I2FP.F32.S32 R29, R29 ;  /* 0x0000001d001d7245 */ /* 0x000fe20000201400 */
[----:B------:R-:W-:Y:S01]  /*4d90*/  FMUL.FTZ R107, R81, UR11 ;  /* 0x0000000b516b7c20 */ /* 0x000fe20008410000 */
[----:B------:R-:W-:Y:S01]  /*4da0*/  FMUL.FTZ R48, R42, UR11 ;  /* 0x0000000b2a307c20 */ /* 0x000fe20008410000 */
[----:B------:R1:W-:Y:S01]  /*4db0*/  MUFU.TANH R81, R92 ;  /* 0x0000005c00517308 */ /* 0x0003e20000002400 */
[----:B------:R-:W-:Y:S01]  /*4dc0*/  FMUL.FTZ R42, R34, UR11 ;  /* 0x0000000b222a7c20 */ /* 0x000fe20008410000 */
[----:B------:R-:W-:Y:S01]  /*4dd0*/  FMUL.FTZ R34, R31, UR11 ;  /* 0x0000000b1f227c20 */ /* 0x000fe20008410000 */
[----:B------:R-:W-:Y:S01]  /*4de0*/  FSEL R67, R67, -INF , !P6 ;  /* 0xff80000043437808 */ /* 0x000fe20007000000 */
[----:B------:R-:W-:Y:S01]  /*4df0*/  FMUL.FTZ R31, R26, UR11 ;  /* 0x0000000b1a1f7c20 */ /* 0x000fe20008410000 */
[----:B------:R-:W-:Y:S01]  /*4e00*/  FSEL R27, R27, -INF , !P3 ;  /* 0xff8000001b1b7808 */ /* 0x000fe20005800000 */
[----:B------:R-:W-:Y:S01]  /*4e10*/  FMUL.FTZ R0, R5, UR11 ;  /* 0x0000000b05007c20 */ /* 0x000fe20008410000 */
[----:B------:R-:W-:Y:S01]  /*4e20*/  FFMA.FTZ R69, R69, UR6, R148 ;  /* 0x0000000645457c23 */ /* 0x000fe20008010094 */
[----:B------:R-:W-:Y:S01]  /*4e30*/  FFMA.FTZ R28, R28, UR6, R151 ;  /* 0x000000061c1c7c23 */ /* 0x000fe20008010097 */
[C---:B------:R-:W-:Y:S01]  /*4e40*/  ISETP.GE.AND P6, PT, R24.reuse, R130, PT ;  /* 0x000000821800720c */ /* 0x040fe20003fc6270 */
[----:B------:R-:W-:Y:S01]  /*4e50*/  FFMA.FTZ R29, R29, UR6, R155 ;  /* 0x000000061d1d7c23 */ /* 0x000fe2000801009b */
[----:B------:R-:W-:Y:S01]  /*4e60*/  ISETP.GE.AND P3, PT, R24, R128, PT ;  /* 0x000000801800720c */ /* 0x000fe20003f66270 */
[----:B------:R-:W-:Y:S01]  /*4e70*/  VIADD R26, R120, 0x11 ;  /* 0x00000011781a7836 */ /* 0x000fe20000000000 */
[C---:B------:R-:W-:Y:S01]  /*4e80*/  ISETP.GE.AND P0, PT, R8.reuse, R130, PT ;  /* 0x000000820800720c */ /* 0x040fe20003f06270 */
[----:B------:R2:W-:Y:S01]  /*4e90*/  MUFU.TANH R123, R14 ;  /* 0x0000000e007b7308 */ /* 0x0005e20000002400 */
[----:B------:R-:W-:Y:S01]  /*4ea0*/  ISETP.GE.AND P2, PT, R8, R128, PT ;  /* 0x000000800800720c */ /* 0x000fe20003f46270 */
[----:B------:R-:W-:-:S02]  /*4eb0*/  VIADD R8, R120, 0x20 ;  /* 0x0000002078087836 */ /* 0x000fc40000000000 */
[----:B-1----:R-:W-:Y:S01]  /*4ec0*/  FMUL.FTZ R92, R71, UR11 ;  /* 0x0000000b475c7c20 */ /* 0x002fe20008410000 */
[-C--:B------:R-:W-:Y:S01]  /*4ed0*/  I2FP.F32.S32 R71, R24.reuse ;  /* 0x0000001800477245 */ /* 0x080fe20000201400 */
[----:B------:R-:W-:Y:S01]  /*4ee0*/  FMUL.FTZ R50, R41, UR11 ;  /* 0x0000000b29327c20 */ /* 0x000fe20008410000 */
[----:B------:R-:W-:Y:S01]  /*4ef0*/  I2FP.F32.S32 R24, R24 ;  /* 0x0000001800187245 */ /* 0x000fe20000201400 */
[----:B------:R-:W-:Y:S01]  /*4f00*/  FMUL.FTZ R41, R33, UR11 ;  /* 0x0000000b21297c20 */ /* 0x000fe20008410000 */
[----:B------:R-:W-:Y:S01]  /*4f10*/  I2FP.F32.S32 R5, R4 ;  /* 0x0000000400057245 */ /* 0x000fe20000201400 */
[----:B------:R-:W-:Y:S01]  /*4f20*/  FFMA.FTZ R71, R71, UR6, R157 ;  /* 0x0000000647477c23 */ /* 0x000fe2000801009d */
[----:B------:R-:W-:Y:S01]  /*4f30*/  FSEL R69, R69, -INF , !P0 ;  /* 0xff80000045457808 */ /* 0x000fe20004000000 */
[----:B------:R-:W-:Y:S01]  /*4f40*/  FFMA.FTZ R24, R24, UR6, R159 ;  /* 0x0000000618187c23 */ /* 0x000fe2000801009f */
[----:B------:R-:W-:Y:S01]  /*4f50*/  FSEL R28, R28, -INF , !P2 ;  /* 0xff8000001c1c7808 */ /* 0x000fe20005000000 */
[----:B------:R-:W-:Y:S01]  /*4f60*/  FFMA.FTZ R158, R5, UR6, R158 ;  /* 0x00000006059e7c23 */ /* 0x000fe2000801009e */
[----:B------:R-:W-:Y:S01]  /*4f70*/  I2FP.F32.S32 R74, R26 ;  /* 0x0000001a004a7245 */ /* 0x000fe20000201400 */
[----:B------:R-:W-:Y:S01]  /*4f80*/  VIADD R5, R120, 0x21 ;  /* 0x0000002178057836 */ /* 0x000fe20000000000 */
[C---:B------:R-:W-:Y:S01]  /*4f90*/  ISETP.GE.AND P0, PT, R26.reuse, R130, PT ;  /* 0x000000821a00720c */ /* 0x040fe20003f06270 */
[----:B--2---:R-:W-:Y:S01]  /*4fa0*/  FMUL.FTZ R14, R9, UR11 ;  /* 0x0000000b090e7c20 */ /* 0x004fe20008410000 */
        /* <DEDUP_REMOVED lines=8> */
[C---:B------:R-:W-:Y:S01]  /*5030*/  ISETP.GE.AND P5, PT, R4.reuse, R130, PT ;  /* 0x000000820400720c */ /* 0x040fe20003fa6270 */
[----:B------:R-:W-:Y:S01]  /*5040*/  FMUL.FTZ R95, R89, UR11 ;  /* 0x0000000b595f7c20 */ /* 0x000fe20008410000 */
[----:B------:R-:W-:Y:S01]  /*5050*/  ISETP.GE.AND P4, PT, R4, R128, PT ;  /* 0x000000800400720c */ /* 0x000fe20003f86270 */
[----:B------:R-:W-:Y:S01]  /*5060*/  FFMA.FTZ R26, R26, UR6, R156 ;  /* 0x000000061a1a7c23 */ /* 0x000fe2000801009c */
[----:B------:R-:W-:Y:S01]  /*5070*/  I2FP.F32.S32 R4, R4 ;  /* 0x0000000400047245 */ /* 0x000fe20000201400 */
[----:B------:R2:W-:Y:S01]  /*5080*/  MUFU.TANH R149, R80 ;  /* 0x0000005000957308 */ /* 0x0005e20000002400 */
[----:B------:R-:W-:Y:S01]  /*5090*/  FSEL R71, R71, -INF , !P6 ;  /* 0xff80000047477808 */ /* 0x000fe20007000000 */
[----:B------:R-:W-:Y:S01]  /*50a0*/  FMUL.FTZ R89, R64, UR11 ;  /* 0x0000000b40597c20 */ /* 0x000fe20008410000 */
[----:B------:R-:W-:Y:S01]  /*50b0*/  FSEL R24, R24, -INF , !P3 ;  /* 0xff80000018187808 */ /* 0x000fe20005800000 */
[----:B------:R-:W-:Y:S01]  /*50c0*/  FFMA.FTZ R4, R4, UR6, R160 ;  /* 0x0000000604047c23 */ /* 0x000fe200080100a0 */
[----:B------:R-:W-:Y:S01]  /*50d0*/  I2FP.F32.S32 R9, R8 ;  /* 0x0000000800097245 */ /* 0x000fe20000201400 */
[----:B------:R-:W-:Y:S01]  /*50e0*/  IMAD.IADD R197, R143, 0x1, R197 ;  /* 0x000000018fc57824 */ /* 0x000fe200078e02c5 */
[-C--:B------:R-:W-:Y:S01]  /*50f0*/  I2FP.F32.S32 R32, R5.reuse ;  /* 0x0000000500207245 */ /* 0x080fe20000201400 */
[----:B-1----:R-:W-:Y:S01]  /*5100*/  VIADD R98, R120, 0x28 ;  /* 0x0000002878627836 */ /* 0x002fe20000000000 */
[----:B------:R-:W-:Y:S01]  /*5110*/  ISETP.GE.AND P6, PT, R5, R130, PT ;  /* 0x000000820500720c */ /* 0x000fe20003fc6270 */
[----:B------:R-:W-:Y:S01]  /*5120*/  FFMA.FTZ R132, R9, UR6, R132 ;  /* 0x0000000609847c23 */ /* 0x000fe20008010084 */
        /* <DEDUP_REMOVED lines=8> */
[----:B------:R-:W-:Y:S01]  /*51b0*/  ISETP.GE.AND P0, PT, R8, R130, PT ;  /* 0x000000820800720c */ /* 0x000fe20003f06270 */
[----:B------:R-:W-:Y:S01]  /*51c0*/  VIADD R5, R120, 0x30 ;  /* 0x0000003078057836 */ /* 0x000fe20000000000 */
[----:B------:R-:W-:Y:S01]  /*51d0*/  ISETP.GE.AND P2, PT, R8, R128, PT ;  /* 0x000000800800720c */ /* 0x000fe20003f46270 */
[----:B------:R3:W-:Y:S01]  /*51e0*/  MUFU.TANH R133, R90 ;  /* 0x0000005a00857308 */ /* 0x0007e20000002400 */
[----:B--2---:R-:W-:Y:S01]  /*51f0*/  FSEL R80, R158, -INF , !P5 ;  /* 0xff8000009e507808 */ /* 0x004fe20006800000 */
[----:B------:R-:W-:Y:S01]  /*5200*/  FMUL.FTZ R11, R11, UR11 ;  /* 0x0000000b0b0b7c20 */ /* 0x000fe20008410000 */
[----:B------:R-:W-:Y:S01]  /*5210*/  FSEL R23, R4, -INF , !P4 ;  /* 0xff80000004177808 */ /* 0x000fe20006000000 */
[----:B------:R-:W-:Y:S01]  /*5220*/  FMUL.FTZ R6, R6, UR11 ;  /* 0x0000000b06067c20 */ /* 0x000fe20008410000 */
[----:B------:R-:W-:Y:S01]  /*5230*/  I2FP.F32.S32 R8, R8 ;  /* 0x0000000800087245 */ /* 0x000fe20000201400 */
[----:B------:R-:W-:Y:S01]  /*5240*/  FMUL.FTZ R7, R7, UR11 ;  /* 0x0000000b07077c20 */ /* 0x000fe20008410000 */
[----:B------:R-:W-:Y:S01]  /*5250*/  I2FP.F32.S32 R96, R98 ;  /* 0x0000006200607245 */ /* 0x000fe20000201400 */
[----:B------:R2:W-:Y:S01]  /*5260*/  MUFU.TANH R64, R19 ;  /* 0x0000001300407308 */ /* 0x0005e20000002400 */
[----:B------:R-:W-:Y:S01]  /*5270*/  ISETP.GE.AND P5, PT, R98, R130, PT ;  /* 0x000000826200720c */ /* 0x000fe20003fa6270 */
[----:B------:R-:W-:Y:S01]  /*5280*/  FFMA.FTZ R8, R8, UR6, R134 ;  /* 0x0000000608087c23 */ /* 0x000fe20008010086 */
[----:B------:R-:W-:Y:S01]  /*5290*/  ISETP.GE.AND P4, PT, R98, R128, PT ;  /* 0x000000806200720c */ /* 0x000fe20003f86270 */
[----:B-1----:R-:W-:Y:S01]  /*52a0*/  VIADD R99, R120, 0x29 ;  /* 0x0000002978637836 */ /* 0x002fe20000000000 */
[----:B------:R-:W-:Y:S01]  /*52b0*/  I2FP.F32.S32 R98, R98 ;  /* 0x0000006200627245 */ /* 0x000fe20000201400 */
[----:B------:R-:W-:Y:S01]  /*52c0*/  FFMA.FTZ R161, R96, UR6, R161 ;  /* 0x0000000660a17c23 */ /* 0x000fe200080100a1 */
[----:B------:R-:W-:Y:S01]  /*52d0*/  FSEL R9, R9, -INF , !P3 ;  /* 0xff80000009097808 */ /* 0x000fe20005800000 */
[----:B------:R1:W-:Y:S01]  /*52e0*/  MUFU.TANH R134, R77 ;  /* 0x0000004d00867308 */ /* 0x0003e20000002400 */
[----:B---3--:R-:W-:Y:S01]  /*52f0*/  I2FP.F32.S32 R90, R5 ;  /* 0x00000005005a7245 */ /* 0x008fe20000201400 */
[----:B------:R-:W-:Y:S01]  /*5300*/  FFMA.FTZ R167, R98, UR6, R167 ;  /* 0x0000000662a77c23 */ /* 0x000fe200080100a7 */
[----:B------:R-:W-:Y:S01]  /*5310*/  VIADD R98, R120, 0x31 ;  /* 0x0000003178627836 */ /* 0x000fe20000000000 */
[----:B------:R-:W-:Y:S01]  /*5320*/  I2FP.F32.S32 R4, R99 ;  /* 0x0000006300047245 */ /* 0x000fe20000201400 */
[----:B------:R-:W-:-:S04]  /*5330*/  DEPBAR.LE SB0, 0x0 ;  /* 0x000080000000791a */ /* 0x000fc80000000000 */
[----:B--2---:R-:W-:Y:S01]  /*5340*/  FMUL.FTZ R19, R22, UR11 ;  /* 0x0000000b16137c20 */ /* 0x004fe20008410000 */
[----:B------:R-:W-:Y:S01]  /*5350*/  FSEL R22, R8, -INF , !P2 ;  /* 0xff80000008167808 */ /* 0x000fe20005000000 */
[----:B------:R-:W-:Y:S01]  /*5360*/  FFMA.FTZ R170, R90, UR6, R170 ;  /* 0x000000065aaa7c23 */ /* 0x000fe200080100aa */
[----:B------:R-:W-:Y:S01]  /*5370*/  I2FP.F32.S32 R8, R99 ;  /* 0x0000006300087245 */ /* 0x000fe20000201400 */
[----:B------:R2:W-:Y:S01]  /*5380*/  MUFU.TANH R142, R104 ;  /* 0x00000068008e7308 */ /* 0x0005e20000002400 */
[----:B------:R-:W-:Y:S01]  /*5390*/  FSEL R90, R32, -INF , !P6 ;  /* 0xff800000205a7808 */ /* 0x000fe20007000000 */
[----:B------:R-:W-:Y:S01]  /*53a0*/  FFMA.FTZ R96, R4, UR6, R162 ;  /* 0x0000000604607c23 */ /* 0x000fe200080100a2 */
[C---:B------:R-:W-:Y:S01]  /*53b0*/  ISETP.GE.AND P2, PT, R99.reuse, R128, PT ;  /* 0x000000806300720c */ /* 0x040fe20003f46270 */
[----:B------:R-:W-:Y:S01]  /*53c0*/  FFMA.FTZ R4, R8, UR6, R168 ;  /* 0x0000000608047c23 */ /* 0x000fe200080100a8 */
[----:B-1----:R-:W-:Y:S01]  /*53d0*/  FSEL R77, R132, -INF , !P0 ;  /* 0xff800000844d7808 */ /* 0x002fe20004000000 */
[----:B------:R-:W-:Y:S01]  /*53e0*/  VIADD R8, R120, 0x38 ;  /* 0x0000003878087836 */ /* 0x000fe20000000000 */
[----:B------:R-:W-:Y:S01]  /*53f0*/  ISETP.GE.AND P0, PT, R99, R130, PT ;  /* 0x000000826300720c */ /* 0x000fe20003f06270 */
[----:B------:R-:W-:Y:S01]  /*5400*/  MUFU.TANH R135, R94 ;  /* 0x0000005e00877308 */ /* 0x000fe20000002400 */
[----:B------:R-:W-:Y:S01]  /*5410*/  I2FP.F32.S32 R32, R98 ;  /* 0x0000006200207245 */ /* 0x000fe20000201400 */
[C---:B------:R-:W-:Y:S01]  /*5420*/  VIADD R162, R163.reuse, 0x400 ;  /* 0x00000400a3a27836 */ /* 0x040fe20000000000 */
[----:B------:R-:W-:Y:S01]  /*5430*/  I2FP.F32.S32 R99, R5 ;  /* 0x0000000500637245 */ /* 0x000fe20000201400 */
[----:B------:R-:W-:Y:S01]  /*5440*/  VIADD R160, R163, 0xc00 ;  /* 0x00000c00a3a07836 */ /* 0x000fe20000000000 */
[C---:B------:R-:W-:Y:S01]  /*5450*/  ISETP.GE.AND P6, PT, R5.reuse, R130, PT ;  /* 0x000000820500720c */ /* 0x040fe20003fc6270 */
[----:B------:R-:W-:Y:S01]  /*5460*/  FFMA.FTZ R171, R32, UR6, R171 ;  /* 0x0000000620ab7c23 */ /* 0x000fe200080100ab */
[----:B------:R-:W-:Y:S01]  /*5470*/  ISETP.GE.AND P3, PT, R5, R128, PT ;  /* 0x000000800500720c */ /* 0x000fe20003f66270 */
[----:B------:R1:W-:Y:S01]  /*5480*/  MUFU.TANH R94, R85 ;  /* 0x00000055005e7308 */ /* 0x0003e20000002400 */
[----:B--2---:R-:W-:Y:S01]  /*5490*/  I2FP.F32.S32 R104, R98 ;  /* 0x0000006200687245 */ /* 0x004fe20000201400 */
[----:B------:R-:W-:Y:S01]  /*54a0*/  VIADD R159, R163, 0x1000 ;  /* 0x00001000a39f7836 */ /* 0x000fe20000000000 */
[----:B------:R-:W-:Y:S01]  /*54b0*/  FSEL R5, R167, -INF , !P4 ;  /* 0xff800000a7057808 */ /* 0x000fe20006000000 */
[----:B------:R-:W-:Y:S01]  /*54c0*/  VIADD R167, R120, 0x58 ;  /* 0x0000005878a77836 */ /* 0x000fe20000000000 */
[----:B------:R-:W-:Y:S01]  /*54d0*/  ISETP.GE.AND P4, PT, R98, R128, PT ;  /* 0x000000806200720c */ /* 0x000fe20003f86270 */
[----:B------:R-:W-:Y:S01]  /*54e0*/  FFMA.FTZ R32, R104, UR6, R131 ;  /* 0x0000000668207c23 */ /* 0x000fe20008010083 */
[----:B------:R-:W-:Y:S01]  /*54f0*/  VIADD R104, R120, 0x39 ;  /* 0x0000003978687836 */ /* 0x000fe20000000000 */
[----:B------:R2:W-:Y:S01]  /*5500*/  MUFU.TANH R145, R103 ;  /* 0x0000006700917308 */ /* 0x0005e20000002400 */
[----:B------:R-:W-:Y:S01]  /*5510*/  FSEL R96, R96, -INF , !P0 ;  /* 0xff80000060607808 */ /* 0x000fe20004000000 */
[C---:B------:R-:W-:Y:S01]  /*5520*/  VIADD R158, R163.reuse, 0x1400 ;  /* 0x00001400a39e7836 */ /* 0x040fe20000000000 */
[----:B------:R-:W-:Y:S01]  /*5530*/  FSEL R4, R4, -INF , !P2 ;  /* 0xff80000004047808 */ /* 0x000fe20005000000 */
[C---:B------:R-:W-:Y:S01]  /*5540*/  VIADD R157, R163.reuse, 0x1800 ;  /* 0x00001800a39d7836 */ /* 0x040fe20000000000 */
[C---:B------:R-:W-:Y:S01]  /*5550*/  ISETP.GE.AND P0, PT, R8.reuse, R130, PT ;  /* 0x000000820800720c */ /* 0x040fe20003f06270 */
[----:B------:R-:W-:Y:S01]  /*5560*/  VIADD R156, R163, 0x1c00 ;  /* 0x00001c00a39c7836 */ /* 0x000fe20000000000 */
[----:B------:R-:W-:Y:S01]  /*5570*/  ISETP.GE.AND P2, PT, R8, R128, PT ;  /* 0x000000800800720c */ /* 0x000fe20003f46270 */
[----:B------:R-:W-:Y:S01]  /*5580*/  MUFU.TANH R126, R113 ;  /* 0x00000071007e7308 */ /* 0x000fe20000002400 */
[----:B-1----:R-:W-:Y:S01]  /*5590*/  FSEL R85, R161, -INF , !P5 ;  /* 0xff800000a1557808 */ /* 0x002fe20006800000 */
[----:B------:R-:W-:Y:S01]  /*55a0*/  VIADD R161, R163, 0x800 ;  /* 0x00000800a3a17836 */ /* 0x000fe20000000000 */
[----:B------:R-:W-:Y:S01]  /*55b0*/  ISETP.GE.AND P5, PT, R98, R130, PT ;  /* 0x000000826200720c */ /* 0x000fe20003fa6270 */
[----:B------:R-:W-:Y:S01]  /*55c0*/  FFMA.FTZ R98, R99, UR6, R129 ;  /* 0x0000000663627c23 */ /* 0x000fe20008010081 */
[----:B------:R-:W-:Y:S01]  /*55d0*/  VIADD R99, R120, 0x40 ;  /* 0x0000004078637836 */ /* 0x000fe20000000000 */
[----:B------:R-:W-:Y:S01]  /*55e0*/  FSEL R32, R32, -INF , !P4 ;  /* 0xff80000020207808 */ /* 0x000fe20006000000 */
[C---:B------:R-:W-:Y:S01]  /*55f0*/  VIADD R155, R163.reuse, 0x2000 ;  /* 0x00002000a39b7836 */ /* 0x040fe20000000000 */
[----:B------:R1:W-:Y:S01]  /*5600*/  MUFU.TANH R129, R92 ;  /* 0x0000005c00817308 */ /* 0x0003e20000002400 */
[----:B--2---:R-:W-:Y:S01]  /*5610*/  I2FP.F32.S32 R103, R8 ;  /* 0x0000000800677245 */ /* 0x004fe20000201400 */
[----:B------:R-:W-:Y:S01]  /*5620*/  VIADD R154, R163, 0x2400 ;  /* 0x00002400a39a7836 */ /* 0x000fe20000000000 */
[----:B------:R-:W-:Y:S01]  /*5630*/  ISETP.GE.AND P4, PT, R99, R128, PT ;  /* 0x000000806300720c */ /* 0x000fe20003f86270 */
[----:B------:R-:W-:-:S02]  /*5640*/  VIADD R153, R163, 0x2800 ;  /* 0x00002800a3997836 */ /* 0x000fc40000000000 */
[----:B------:R-:W-:Y:S01]  /*5650*/  FFMA.FTZ R103, R103, UR6, R108 ;  /* 0x0000000667677c23 */ /* 0x000fe2000801006c */
[----:B------:R-:W-:Y:S01]  /*5660*/  VIADD R152, R163, 0x2c00 ;  /* 0x00002c00a3987836 */ /* 0x000fe20000000000 */
[----:B------:R2:W-:Y:S03]  /*5670*/  MUFU.TANH R151, R93 ;  /* 0x0000005d00977308 */ /* 0x0005e60000002400 */
[----:B------:R-:W-:-:S05]  /*5680*/  FSEL R103, R103, -INF , !P0 ;  /* 0xff80000067677808 */ /* 0x000fca0004000000 */
[----:B------:R3:W-:Y:S01]  /*5690*/  MUFU.TANH R113, R106 ;  /* 0x0000006a00717308 */ /* 0x0007e20000002400 */
[----:B-1----:R-:W-:Y:S02]  /*56a0*/  I2FP.F32.S32 R92, R8 ;  /* 0x00000008005c7245 */ /* 0x002fe40000201400 */
[----:B------:R-:W-:Y:S02]  /*56b0*/  FSEL R8, R98, -INF , !P3 ;  /* 0xff80000062087808 */ /* 0x000fe40005800000 */
[----:B------:R-:W-:Y:S01]  /*56c0*/  ISETP.GE.AND P3, PT, R104, R128, PT ;  /* 0x000000806800720c */ /* 0x000fe20003f66270 */
[----:B------:R-:W-:Y:S01]  /*56d0*/  FFMA.FTZ R122, R92, UR6, R110 ;  /* 0x000000065c7a7c23 */ /* 0x000fe2000801006e */
[----:B------:R-:W-:Y:S01]  /*56e0*/  I2FP.F32.S32 R98, R99 ;  /* 0x0000006300627245 */ /* 0x000fe20000201400 */
[----:B------:R-:W-:Y:S01]  /*56f0*/  MUFU.TANH R127, R105 ;  /* 0x00000069007f7308 */ /* 0x000fe20000002400 */
[----:B--2---:R-:W-:Y:S01]  /*5700*/  FSEL R93, R170, -INF , !P6 ;  /* 0xff800000aa5d7808 */ /* 0x004fe20007000000 */
[----:B------:R-:W-:Y:S01]  /*5710*/  VIADD R92, R120, 0x48 ;  /* 0x00000048785c7836 */ /* 0x000fe20000000000 */
[----:B------:R-:W-:Y:S01]  /*5720*/  ISETP.GE.AND P6, PT, R104, R130, PT ;  /* 0x000000826800720c */ /* 0x000fe20003fc6270 */
[----:B------:R-:W-:Y:S01]  /*5730*/  FFMA.FTZ R117, R98, UR6, R117 ;  /* 0x0000000662757c23 */ /* 0x000fe20008010075 */
[----:B------:R-:W-:Y:S01]  /*5740*/  VIADD R98, R120, 0x41 ;  /* 0x0000004178627836 */ /* 0x000fe20000000000 */
[----:B------:R-:W-:-:S02]  /*5750*/  FSEL R122, R122, -INF , !P2 ;  /* 0xff8000007a7a7808 */ /* 0x000fc40005000000 */
[----:B------:R1:W-:Y:S01]  /*5760*/  MUFU.TANH R131, R89 ;  /* 0x0000005900837308 */ /* 0x0003e20000002400 */
[-C--:B---3--:R-:W-:Y:S02]  /*5770*/  I2FP.F32.S32 R106, R104.reuse ;  /* 0x00000068006a7245 */ /* 0x088fe40000201400 */
[----:B------:R-:W-:Y:S02]  /*5780*/  I2FP.F32.S32 R104, R104 ;  /* 0x0000006800687245 */ /* 0x000fe40000201400 */
[C---:B------:R-:W-:Y:S02]  /*5790*/  ISETP.GE.AND P0, PT, R98.reuse, R130, PT ;  /* 0x000000826200720c */ /* 0x040fe40003f06270 */
[----:B------:R-:W-:Y:S01]  /*57a0*/  ISETP.GE.AND P2, PT, R98, R128, PT ;  /* 0x000000806200720c */ /* 0x000fe20003f46270 */
[----:B------:R2:W-:Y:S01]  /*57b0*/  MUFU.TANH R105, R107 ;  /* 0x0000006b00697308 */ /* 0x0005e20000002400 */
[----:B------:R-:W-:Y:S01]  /*57c0*/  FFMA.FTZ R111, R104, UR6, R111 ;  /* 0x00000006686f7c23 */ /* 0x000fe2000801006f */
[----:B------:R-:W-:-:S02]  /*57d0*/  I2FP.F32.S32 R104, R92 ;  /* 0x0000005c00687245 */ /* 0x000fc40000201400 */
[----:B------:R-:W-:-:S03]  /*57e0*/  FSEL R132, R117, -INF , !P4 ;  /* 0xff80000075847808 */ /* 0x000fc60006000000 */
[----:B------:R-:W-:Y:S01]  /*57f0*/  FFMA.FTZ R100, R104, UR6, R100 ;  /* 0x0000000668647c23 */ /* 0x000fe20008010064 */
[----:B------:R-:W3:Y:S01]  /*5800*/  MUFU.TANH R101, R101 ;  /* 0x0000006500657308 */ /* 0x000ee20000002400 */
[----:B-1----:R-:W-:Y:S02]  /*5810*/  FSEL R89, R171, -INF , !P5 ;  /* 0xff800000ab597808 */ /* 0x002fe40006800000 */
[----:B------:R-:W-:-:S05]  /*5820*/  ISETP.GE.AND P5, PT, R99, R130, PT ;  /* 0x000000826300720c */ /* 0x000fca0003fa6270 */
[----:B------:R-:W1:Y:S01]  /*5830*/  MUFU.TANH R12, R12 ;  /* 0x0000000c000c7308 */ /* 0x000e620000002400 */
[----:B--2---:R-:W-:Y:S01]  /*5840*/  I2FP.F32.S32 R107, R99 ;  /* 0x00000063006b7245 */ /* 0x004fe20000201400 */
[----:B------:R-:W-:Y:S01]  /*5850*/  FFMA.FTZ R99, R106, UR6, R109 ;  /* 0x000000066a637c23 */ /* 0x000fe2000801006d */
[-C--:B------:R-:W-:Y:S02]  /*5860*/  I2FP.F32.S32 R106, R98.reuse ;  /* 0x00000062006a7245 */ /* 0x080fe40000201400 */
[----:B------:R-:W-:Y:S01]  /*5870*/  I2FP.F32.S32 R98, R98 ;  /* 0x0000006200627245 */ /* 0x000fe20000201400 */
[----:B------:R-:W-:Y:S01]  /*5880*/  FFMA.FTZ R107, R107, UR6, R124 ;  /* 0x000000066b6b7c23 */ /* 0x000fe2000801007c */
[----:B------:R-:W-:Y:S01]  /*5890*/  FSEL R99, R99, -INF , !P6 ;  /* 0xff80000063637808 */ /* 0x000fe20007000000 */
[----:B------:R2:W-:Y:S01]  /*58a0*/  MUFU.TANH R108, R87 ;  /* 0x00000057006c7308 */ /* 0x0005e20000002400 */
[----:B------:R-:W-:Y:S01]  /*58b0*/  FSEL R124, R111, -INF , !P3 ;  /* 0xff8000006f7c7808 */ /* 0x000fe20005800000 */
[----:B------:R-:W-:Y:S01]  /*58c0*/  FFMA.FTZ R106, R106, UR6, R116 ;  /* 0x000000066a6a7c23 */ /* 0x000fe20008010074 */
[----:B------:R-:W-:Y:S01]  /*58d0*/  ISETP.GE.AND P6, PT, R92, R130, PT ;  /* 0x000000825c00720c */ /* 0x000fe20003fc6270 */
[----:B----4-:R-:W-:Y:S01]  /*58e0*/  FFMA.FTZ R112, R98, UR6, R112 ;  /* 0x0000000662707c23 */ /* 0x010fe20008010070 */
[----:B------:R-:W-:-:S02]  /*58f0*/  ISETP.GE.AND P3, PT, R92, R128, PT ;  /* 0x000000805c00720c */ /* 0x000fc40003f66270 */
[----:B------:R-:W-:Y:S01]  /*5900*/  I2FP.F32.S32 R92, R92 ;  /* 0x0000005c005c7245 */ /* 0x000fe20000201400 */
[----:B------:R-:W4:Y:S01]  /*5910*/  MUFU.TANH R18, R18 ;  /* 0x0000001200127308 */ /* 0x000f220000002400 */
[----:B------:R-:W-:Y:S02]  /*5920*/  FSEL R107, R107, -INF , !P5 ;  /* 0xff8000006b6b7808 */ /* 0x000fe40006800000 */
[----:B------:R-:W-:Y:S01]  /*5930*/  FSEL R106, R106, -INF , !P0 ;  /* 0xff8000006a6a7808 */ /* 0x000fe20004000000 */
[----:B------:R-:W-:Y:S01]  /*5940*/  FFMA.FTZ R102, R92, UR6, R102 ;  /* 0x000000065c667c23 */ /* 0x000fe20008010066 */
[----:B------:R-:W-:Y:S01]  /*5950*/  VIADD R92, R120, 0x50 ;  /* 0x00000050785c7836 */ /* 0x000fe20000000000 */
[----:B------:R-:W-:Y:S02]  /*5960*/  FSEL R144, R112, -INF , !P2 ;  /* 0xff80000070907808 */ /* 0x000fe40005000000 */
[----:B------:R-:W-:Y:S01]  /*5970*/  MUFU.TANH R110, R88 ;  /* 0x00000058006e7308 */ /* 0x000fe20000002400 */
[----:B--2---:R-:W-:Y:S01]  /*5980*/  VIADD R87, R120, 0x49 ;  /* 0x0000004978577836 */ /* 0x004fe20000000000 */
[----:B------:R-:W-:-:S02]  /*5990*/  I2FP.F32.S32 R98, R92 ;  /* 0x0000005c00627245 */ /* 0x000fc40000201400 */
[-C--:B------:R-:W-:Y:S02]  /*59a0*/  ISETP.GE.AND P0, PT, R92, R130.reuse, PT ;  /* 0x000000825c00720c */ /* 0x080fe40003f06270 */
[-C--:B------:R-:W-:Y:S01]  /*59b0*/  I2FP.F32.S32 R119, R87.reuse ;  /* 0x0000005700777245 */ /* 0x080fe20000201400 */
[----:B------:R-:W-:Y:S01]  /*59c0*/  FFMA.FTZ R17, R98, UR6, R17 ;  /* 0x0000000662117c23 */ /* 0x000fe20008010011 */
[C---:B------:R-:W-:Y:S01]  /*59d0*/  ISETP.GE.AND P5, PT, R87.reuse, R130, PT ;  /* 0x000000825700720c */ /* 0x040fe20003fa6270 */
[----:B------:R2:W-:Y:S01]  /*59e0*/  MUFU.TANH R88, R82 ;  /* 0x0000005200587308 */ /* 0x0005e20000002400 */
[-C--:B------:R-:W-:Y:S01]  /*59f0*/  ISETP.GE.AND P4, PT, R87, R128.reuse, PT ;  /* 0x000000805700720c */ /* 0x080fe20003f86270 */
[----:B---3--:R-:W-:Y:S01]  /*5a00*/  FFMA.FTZ R119, R119, UR6, R101 ;  /* 0x0000000677777c23 */ /* 0x008fe20008010065 */
[----:B------:R-:W-:Y:S02]  /*5a10*/  I2FP.F32.S32 R87, R87 ;  /* 0x0000005700577245 */ /* 0x000fe40000201400 */
[----:B------:R-:W-:-:S02]  /*5a20*/  ISETP.GE.AND P2, PT, R92, R128, PT ;  /* 0x000000805c00720c */ /* 0x000fc40003f46270 */
[----:B------:R-:W-:Y:S01]  /*5a30*/  I2FP.F32.S32 R92, R92 ;  /* 0x0000005c005c7245 */ /* 0x000fe20000201400 */
[----:B------:R-:W-:Y:S01]  /*5a40*/  FFMA.FTZ R16, R87, UR6, R16 ;  /* 0x0000000657107c23 */ /* 0x000fe20008010010 */
[----:B------:R-:W3:Y:S01]  /*5a50*/  MUFU.TANH R118, R118 ;  /* 0x0000007600767308 */ /* 0x000ee20000002400 */
[----:B------:R-:W-:Y:S02]  /*5a60*/  FSEL R143, R102, -INF , !P3 ;  /* 0xff800000668f7808 */ /* 0x000fe40005800000 */
[----:B------:R-:W-:Y:S01]  /*5a70*/  FSEL R104, R100, -INF , !P6 ;  /* 0xff80000064687808 */ /* 0x000fe20007000000 */
[----:B-1----:R-:W-:Y:S01]  /*5a80*/  FFMA.FTZ R92, R92, UR6, R12 ;  /* 0x000000065c5c7c23 */ /* 0x002fe2000801000c */
[----:B------:R-:W-:Y:S02]  /*5a90*/  FSEL R119, R119, -INF , !P5 ;  /* 0xff80000077777808 */ /* 0x000fe40006800000 */
[----:B------:R-:W-:Y:S01]  /*5aa0*/  FSEL R147, R16, -INF , !P4 ;  /* 0xff80000010937808 */ /* 0x000fe20006000000 */
[----:B--2---:R-:W-:Y:S01]  /*5ab0*/  VIADD R82, R120, 0x51 ;  /* 0x0000005178527836 */ /* 0x004fe20000000000 */
[----:B------:R-:W-:Y:S01]  /*5ac0*/  MUFU.TANH R95, R95 ;  /* 0x0000005f005f7308 */ /* 0x000fe20000002400 */
[----:B------:R-:W-:-:S02]  /*5ad0*/  ISETP.GE.AND P5, PT, R167, R130, PT ;  /* 0x00000082a700720c */ /* 0x000fc40003fa6270 */
[----:B------:R-:W-:Y:S02]  /*5ae0*/  ISETP.GE.AND P4, PT, R167, R128, PT ;  /* 0x00000080a700720c */ /* 0x000fe40003f86270 */
[----:B------:R-:W-:Y:S02]  /*5af0*/  I2FP.F32.S32 R117, R82 ;  /* 0x0000005200757245 */ /* 0x000fe40000201400 */
[C---:B------:R-:W-:Y:S01]  /*5b00*/  ISETP.GE.AND P6, PT, R82.reuse, R130, PT ;  /* 0x000000825200720c */ /* 0x040fe20003fc6270 */
[----:B------:R1:W-:Y:S01]  /*5b10*/  MUFU.TANH R102, R75 ;  /* 0x0000004b00667308 */ /* 0x0003e20000002400 */
[----:B------:R-:W-:Y:S01]  /*5b20*/  ISETP.GE.AND P3, PT, R82, R128, PT ;  /* 0x000000805200720c */ /* 0x000fe20003f66270 */
[----:B----4-:R-:W-:Y:S01]  /*5b30*/  FFMA.FTZ R117, R117, UR6, R18 ;  /* 0x0000000675757c23 */ /* 0x010fe20008010012 */
[----:B------:R-:W-:Y:S01]  /*5b40*/  I2FP.F32.S32 R82, R82 ;  /* 0x0000005200527245 */ /* 0x000fe20000201400 */
[----:B------:R-:W-:Y:S01]  /*5b50*/  VIADD R18, R120, 0x60 ;  /* 0x0000006078127836 */ /* 0x000fe20000000000 */
[----:B------:R-:W-:-:S02]  /*5b60*/  FSEL R100, R17, -INF , !P0 ;  /* 0xff80000011647808 */ /* 0x000fc40004000000 */
[----:B------:R-:W-:Y:S01]  /*5b70*/  FSEL R175, R92, -INF , !P2 ;  /* 0xff8000005caf7808 */ /* 0x000fe20005000000 */
[----:B------:R-:W2:Y:S01]  /*5b80*/  MUFU.TANH R115, R115 ;  /* 0x0000007300737308 */ /* 0x000ea20000002400 */
[----:B------:R-:W-:Y:S01]  /*5b90*/  FFMA.FTZ R84, R82, UR6, R84 ;  /* 0x0000000652547c23 */ /* 0x000fe20008010054 */
[-C--:B------:R-:W-:Y:S02]  /*5ba0*/  I2FP.F32.S32 R92, R18.reuse ;  /* 0x00000012005c7245 */ /* 0x080fe40000201400 */
[----:B------:R-:W-:Y:S02]  /*5bb0*/  I2FP.F32.S32 R186, R18 ;  /* 0x0000001200ba7245 */ /* 0x000fe40000201400 */
[----:B------:R-:W-:Y:S01]  /*5bc0*/  FSEL R117, R117, -INF , !P6 ;  /* 0xff80000075757808 */ /* 0x000fe20007000000 */
[----:B------:R-:W-:Y:S01]  /*5bd0*/  FFMA.FTZ R92, R92, UR6, R91 ;  /* 0x000000065c5c7c23 */ /* 0x000fe2000801005b */
[----:B------:R4:W-:Y:S01]  /*5be0*/  MUFU.TANH R12, R78 ;  /* 0x0000004e000c7308 */ /* 0x0009e20000002400 */
[-C--:B-1----:R-:W-:Y:S01]  /*5bf0*/  I2FP.F32.S32 R75, R167.reuse ;  /* 0x000000a7004b7245 */ /* 0x082fe20000201400 */
[----:B---3--:R-:W-:Y:S01]  /*5c00*/  FFMA.FTZ R186, R186, UR6, R118 ;  /* 0x00000006baba7c23 */ /* 0x008fe20008010076 */
[----:B------:R-:W-:-:S02]  /*5c10*/  I2FP.F32.S32 R167, R167 ;  /* 0x000000a700a77245 */ /* 0x000fc40000201400 */
[----:B------:R-:W-:Y:S01]  /*5c20*/  FSEL R170, R84, -INF , !P3 ;  /* 0xff80000054aa7808 */ /* 0x000fe20005800000 */
[----:B------:R-:W-:Y:S01]  /*5c30*/  FFMA.FTZ R81, R75, UR6, R81 ;  /* 0x000000064b517c23 */ /* 0x000fe20008010051 */
[----:B------:R-:W-:Y:S01]  /*5c40*/  ISETP.GE.AND P6, PT, R18, R130, PT ;  /* 0x000000821200720c */ /* 0x000fe20003fc6270 */
[----:B------:R1:W-:Y:S01]  /*5c50*/  MUFU.TANH R16, R73 ;  /* 0x0000004900107308 */ /* 0x0003e20000002400 */
[----:B------:R-:W-:Y:S01]  /*5c60*/  FFMA.FTZ R167, R167, UR6, R64 ;  /* 0x00000006a7a77c23 */ /* 0x000fe20008010040 */
[----:B------:R-:W-:Y:S01]  /*5c70*/  VIADD R64, R120, 0x68 ;  /* 0x0000006878407836 */ /* 0x000fe20000000000 */
[----:B------:R-:W-:Y:S01]  /*5c80*/  ISETP.GE.AND P3, PT, R18, R128, PT ;  /* 0x000000801200720c */ /* 0x000fe20003f66270 */
[C---:B------:R-:W-:Y:S01]  /*5c90*/  VIADD R18, R120.reuse, 0x69 ;  /* 0x0000006978127836 */ /* 0x040fe20000000000 */
[----:B------:R-:W-:Y:S02]  /*5ca0*/  FSEL R98, R81, -INF , !P5 ;  /* 0xff80000051627808 */ /* 0x000fe40006800000 */
[-C--:B------:R-:W-:Y:S01]  /*5cb0*/  I2FP.F32.S32 R82, R64.reuse ;  /* 0x0000004000527245 */ /* 0x080fe20000201400 */
[----:B------:R3:W-:Y:S01]  /*5cc0*/  MUFU.TANH R17, R66 ;  /* 0x0000004200117308 */ /* 0x0007e20000002400 */
[----:B----4-:R-:W-:Y:S01]  /*5cd0*/  VIADD R78, R120, 0x59 ;  /* 0x00000059784e7836 */ /* 0x010fe20000000000 */
[----:B------:R-:W-:-:S02]  /*5ce0*/  I2FP.F32.S32 R192, R64 ;  /* 0x0000004000c07245 */ /* 0x000fc40000201400 */
[----:B------:R-:W-:Y:S01]  /*5cf0*/  FFMA.FTZ R82, R82, UR6, R123 ;  /* 0x0000000652527c23 */ /* 0x000fe2000801007b */
[----:B------:R-:W-:Y:S02]  /*5d00*/  FSEL R92, R92, -INF , !P6 ;  /* 0xff8000005c5c7808 */ /* 0x000fe40007000000 */
[----:B------:R-:W-:Y:S01]  /*5d10*/  ISETP.GE.AND P0, PT, R78, R130, PT ;  /* 0x000000824e00720c */ /* 0x000fe20003f06270 */
[----:B------:R-:W4:Y:S01]  /*5d20*/  MUFU.TANH R121, R121 ;  /* 0x0000007900797308 */ /* 0x000f220000002400 */
[----:B-1----:R-:W-:Y:S01]  /*5d30*/  I2FP.F32.S32 R73, R78 ;  /* 0x0000004e00497245 */ /* 0x002fe20000201400 */
[----:B--2---:R-:W-:Y:S01]  /*5d40*/  FFMA.FTZ R192, R192, UR6, R115 ;  /* 0x00000006c0c07c23 */ /* 0x004fe20008010073 */
[----:B------:R-:W-:Y:S02]  /*5d50*/  ISETP.GE.AND P2, PT, R78, R128, PT ;  /* 0x000000804e00720c */ /* 0x000fe40003f46270 */
[----:B------:R-:W-:Y:S01]  /*5d60*/  I2FP.F32.S32 R78, R78 ;  /* 0x0000004e004e7245 */ /* 0x000fe20000201400 */
[----:B------:R-:W-:Y:S01]  /*5d70*/  FFMA.FTZ R68, R73, UR6, R68 ;  /* 0x0000000649447c23 */ /* 0x000fe20008010044 */
[----:B------:R-:W-:Y:S01]  /*5d80*/  FSEL R186, R186, -INF , !P3 ;  /* 0xff800000baba7808 */ /* 0x000fe20005800000 */
[----:B------:R1:W-:Y:S01]  /*5d90*/  MUFU.TANH R112, R59 ;  /* 0x0000003b00707308 */ /* 0x0003e20000002400 */
[----:B---3--:R-:W-:-:S02]  /*5da0*/  VIADD R66, R120, 0x61 ;  /* 0x0000006178427836 */ /* 0x008fc40000000000 */
[----:B------:R-:W-:Y:S01]  /*5db0*/  FFMA.FTZ R70, R78, UR6, R70 ;  /* 0x000000064e467c23 */ /* 0x000fe20008010046 */
[----:B------:R-:W-:Y:S02]  /*5dc0*/  I2FP.F32.S32 R81, R18 ;  /* 0x0000001200517245 */ /* 0x000fe40000201400 */
[----:B------:R-:W-:Y:S02]  /*5dd0*/  ISETP.GE.AND P6, PT, R18, R130, PT ;  /* 0x000000821200720c */ /* 0x000fe40003fc6270 */
[----:B------:R-:W-:Y:S01]  /*5de0*/  I2FP.F32.S32 R87, R66 ;  /* 0x0000004200577245 */ /* 0x000fe20000201400 */
[----:B------:R2:W-:Y:S01]  /*5df0*/  MUFU.TANH R118, R61 ;  /* 0x0000003d00767308 */ /* 0x0005e20000002400 */
[----:B------:R-:W-:Y:S01]  /*5e00*/  FSEL R179, R70, -INF , !P2 ;  /* 0xff80000046b37808 */ /* 0x000fe20005000000 */
[----:B------:R-:W-:Y:S01]  /*5e10*/  FFMA.FTZ R81, R81, UR6, R125 ;  /* 0x0000000651517c23 */ /* 0x000fe2000801007d */
[----:B------:R-:W-:Y:S01]  /*5e20*/  ISETP.GE.AND P2, PT, R64, R128, PT ;  /* 0x000000804000720c */ /* 0x000fe20003f46270 */
[----:B------:R-:W-:Y:S01]  /*5e30*/  FFMA.FTZ R87, R87, UR6, R95 ;  /* 0x0000000657577c23 */ /* 0x000fe2000801005f */
[----:B------:R-:W-:-:S02]  /*5e40*/  FSEL R95, R68, -INF , !P0 ;  /* 0xff800000445f7808 */ /* 0x000fc40004000000 */
[----:B------:R-:W-:Y:S01]  /*5e50*/  ISETP.GE.AND P0, PT, R64, R130, PT ;  /* 0x000000824000720c */ /* 0x000fe20003f06270 */
[----:B------:R3:W-:Y:S01]  /*5e60*/  MUFU.TANH R116, R58 ;  /* 0x0000003a00747308 */ /* 0x0007e20000002400 */
[----:B------:R-:W-:Y:S01]  /*5e70*/  ISETP.GE.AND P3, PT, R18, R128, PT ;  /* 0x000000801200720c */ /* 0x000fe20003f66270 */
[----:B-1----:R-:W-:Y:S01]  /*5e80*/  VIADD R59, R120, 0x78 ;  /* 0x00000078783b7836 */ /* 0x002fe20000000000 */
[----:B------:R-:W-:Y:S02]  /*5e90*/  I2FP.F32.S32 R18, R18 ;  /* 0x0000001200127245 */ /* 0x000fe40000201400 */
[----:B------:R-:W-:Y:S02]  /*5ea0*/  FSEL R167, R167, -INF , !P4 ;  /* 0xff800000a7a77808 */ /* 0x000fe40006000000 */
[----:B------:R-:W-:Y:S01]  /*5eb0*/  ISETP.GE.AND P5, PT, R66, R130, PT ;  /* 0x000000824200720c */ /* 0x000fe20003fa6270 */
[----:B------:R-:W-:Y:S01]  /*5ec0*/  FFMA.FTZ R126, R18, UR6, R126 ;  /* 0x00000006127e7c23 */ /* 0x000fe2000801007e */
[----:B------:R-:W-:Y:S01]  /*5ed0*/  ISETP.GE.AND P4, PT, R66, R128, PT ;  /* 0x000000804200720c */ /* 0x000fe20003f86270 */
[C---:B--2---:R-:W-:Y:S01]  /*5ee0*/  VIADD R61, R120.reuse, 0x70 ;  /* 0x00000070783d7836 */ /* 0x044fe20000000000 */
[----:B------:R-:W-:Y:S01]  /*5ef0*/  I2FP.F32.S32 R66, R66 ;  /* 0x0000004200427245 */ /* 0x000fe20000201400 */
[----:B------:R-:W-:Y:S01]  /*5f00*/  VIADD R18, R120, 0x79 ;  /* 0x0000007978127836 */ /* 0x000fe20000000000 */
[----:B------:R-:W-:Y:S01]  /*5f10*/  FSEL R82, R82, -INF , !P0 ;  /* 0xff80000052527808 */ /* 0x000fe20004000000 */
[----:B------:R1:W-:Y:S01]  /*5f20*/  MUFU.TANH R101, R79 ;  /* 0x0000004f00657308 */ /* 0x0003e20000002400 */
[----:B------:R-:W-:Y:S01]  /*5f30*/  FSEL R192, R192, -INF , !P2 ;  /* 0xff800000c0c07808 */ /* 0x000fe20005000000 */
[----:B----4-:R-:W-:Y:S01]  /*5f40*/  FFMA.FTZ R121, R66, UR6, R121 ;  /* 0x0000000642797c23 */ /* 0x010fe20008010079 */
[----:B------:R-:W-:Y:S01]  /*5f50*/  I2FP.F32.S32 R75, R59 ;  /* 0x0000003b004b7245 */ /* 0x000fe20000201400 */
[----:B---3--:R-:W-:Y:S01]  /*5f60*/  VIADD R58, R120, 0x80 ;  /* 0x00000080783a7836 */ /* 0x008fe20000000000 */
[----:B------:R-:W-:-:S02]  /*5f70*/  ISETP.GE.AND P0, PT, R59, R130, PT ;  /* 0x000000823b00720c */ /* 0x000fc40003f06270 */
[----:B------:R-:W-:Y:S01]  /*5f80*/  ISETP.GE.AND P2, PT, R59, R128, PT ;  /* 0x000000803b00720c */ /* 0x000fe20003f46270 */
[----:B------:R2:W-:Y:S01]  /*5f90*/  MUFU.TANH R115, R60 ;  /* 0x0000003c00737308 */ /* 0x0005e20000002400 */
[----:B------:R-:W-:Y:S01]  /*5fa0*/  I2FP.F32.S32 R59, R59 ;  /* 0x0000003b003b7245 */ /* 0x000fe20000201400 */
[----:B------:R-:W-:Y:S01]  /*5fb0*/  FFMA.FTZ R75, R75, UR6, R145 ;  /* 0x000000064b4b7c23 */ /* 0x000fe20008010091 */
[----:B------:R-:W-:Y:S02]  /*5fc0*/  FSEL R81, R81, -INF , !P6 ;  /* 0xff80000051517808 */ /* 0x000fe40007000000 */
[----:B------:R-:W-:Y:S01]  /*5fd0*/  FSEL R193, R126, -INF , !P3 ;  /* 0xff8000007ec17808 */ /* 0x000fe20005800000 */
[----:B------:R-:W-:Y:S01]  /*5fe0*/  FFMA.FTZ R150, R59, UR6, R150 ;  /* 0x000000063b967c23 */ /* 0x000fe20008010096 */
[----:B------:R-:W-:Y:S01]  /*5ff0*/  I2FP.F32.S32 R73, R18 ;  /* 0x0000001200497245 */ /* 0x000fe20000201400 */
[----:B------:R-:W3:Y:S01]  /*6000*/  MUFU.TANH R97, R97 ;  /* 0x0000006100617308 */ /* 0x000ee20000002400 */
[----:B-1----:R-:W-:-:S02]  /*6010*/  I2FP.F32.S32 R79, R61 ;  /* 0x0000003d004f7245 */ /* 0x002fc40000201400 */
[C---:B------:R-:W-:Y:S01]  /*6020*/  ISETP.GE.AND P6, PT, R18.reuse, R130, PT ;  /* 0x000000821200720c */ /* 0x040fe20003fc6270 */
[----:B------:R-:W-:Y:S01]  /*6030*/  FFMA.FTZ R73, R73, UR6, R146 ;  /* 0x0000000649497c23 */ /* 0x000fe20008010092 */
[----:B------:R-:W-:Y:S01]  /*6040*/  ISETP.GE.AND P3, PT, R18, R128, PT ;  /* 0x000000801200720c */ /* 0x000fe20003f66270 */
[----:B------:R-:W-:Y:S01]  /*6050*/  FFMA.FTZ R79, R79, UR6, R127 ;  /* 0x000000064f4f7c23 */ /* 0x000fe2000801007f */
[----:B------:R-:W-:Y:S01]  /*6060*/  I2FP.F32.S32 R59, R18 ;  /* 0x00000012003b7245 */ /* 0x000fe20000201400 */
[----:B------:R1:W-:Y:S01]  /*6070*/  MUFU.TANH R91, R72 ;  /* 0x00000048005b7308 */ /* 0x0003e20000002400 */
[----:B--2---:R-:W-:Y:S02]  /*6080*/  I2FP.F32.S32 R60, R61 ;  /* 0x0000003d003c7245 */ /* 0x004fe40000201400 */
[----:B------:R-:W-:Y:S01]  /*6090*/  I2FP.F32.S32 R18, R58 ;  /* 0x0000003a00127245 */ /* 0x000fe20000201400 */
[----:B------:R-:W-:Y:S01]  /*60a0*/  FFMA.FTZ R148, R59, UR6, R148 ;  /* 0x000000063b947c23 */ /* 0x000fe20008010094 */
        /* <DEDUP_REMOVED lines=8> */
[----:B------:R-:W-:Y:S01]  /*6130*/  FSEL R79, R79, -INF , !P5 ;  /* 0xff8000004f4f7808 */ /* 0x000fe20006800000 */
[----:B------:R-:W2:Y:S01]  /*6140*/  MUFU.TANH R86, R86 ;  /* 0x0000005600567308 */ /* 0x000ea20000002400 */
[----:B------:R-:W-:-:S02]  /*6150*/  FSEL R200, R142, -INF , !P4 ;  /* 0xff8000008ec87808 */ /* 0x000fc40006000000 */
[----:B-1----:R-:W-:Y:S02]  /*6160*/  I2FP.F32.S32 R72, R58 ;  /* 0x0000003a00487245 */ /* 0x002fe40000201400 */
[C---:B------:R-:W-:Y:S02]  /*6170*/  ISETP.GE.AND P5, PT, R58.reuse, R130, PT ;  /* 0x000000823a00720c */ /* 0x040fe40003fa6270 */
[----:B------:R-:W-:Y:S01]  /*6180*/  ISETP.GE.AND P4, PT, R58, R128, PT ;  /* 0x000000803a00720c */ /* 0x000fe20003f86270 */
[----:B------:R-:W-:Y:S01]  /*6190*/  VIADD R58, R120, 0x81 ;  /* 0x00000081783a7836 */ /* 0x000fe20000000000 */
[----:B------:R-:W-:Y:S01]  /*61a0*/  FSEL R73, R73, -INF , !P6 ;  /* 0xff80000049497808 */ /* 0x000fe20007000000 */
[----:B------:R-:W-:Y:S01]  /*61b0*/  FFMA.FTZ R72, R72, UR6, R149 ;  /* 0x0000000648487c23 */ /* 0x000fe20008010095 */
[----:B------:R-:W-:Y:S01]  /*61c0*/  FSEL R206, R148, -INF , !P3 ;  /* 0xff80000094ce7808 */ /* 0x000fe20005800000 */
[----:B------:R-:W1:Y:S01]  /*61d0*/  MUFU.TANH R83, R83 ;  /* 0x0000005300537308 */ /* 0x000e620000002400 */
[----:B------:R-:W-:Y:S01]  /*61e0*/  I2FP.F32.S32 R68, R18 ;  /* 0x0000001200447245 */ /* 0x000fe20000201400 */
[C---:B------:R-:W-:Y:S01]  /*61f0*/  VIADD R149, R163.reuse, 0x3800 ;  /* 0x00003800a3957836 */ /* 0x040fe20000000000 */
[C---:B------:R-:W-:Y:S01]  /*6200*/  ISETP.GE.AND P6, PT, R18.reuse, R130, PT ;  /* 0x000000821200720c */ /* 0x040fe20003fc6270 */
[----:B------:R-:W-:Y:S01]  /*6210*/  VIADD R148, R163, 0x3c00 ;  /* 0x00003c00a3947836 */ /* 0x000fe20000000000 */
[----:B------:R-:W-:Y:S01]  /*6220*/  ISETP.GE.AND P3, PT, R18, R128, PT ;  /* 0x000000801200720c */ /* 0x000fe20003f66270 */
[----:B------:R-:W-:Y:S01]  /*6230*/  FFMA.FTZ R68, R68, UR6, R135 ;  /* 0x0000000644447c23 */ /* 0x000fe20008010087 */
[----:B------:R-:W-:Y:S01]  /*6240*/  FSEL R75, R75, -INF , !P0 ;  /* 0xff8000004b4b7808 */ /* 0x000fe20004000000 */
[----:B------:R4:W-:Y:S01]  /*6250*/  MUFU.TANH R84, R62 ;  /* 0x0000003e00547308 */ /* 0x0009e20000002400 */
[----:B------:R-:W-:Y:S01]  /*6260*/  FSEL R203, R150, -INF , !P2 ;  /* 0xff80000096cb7808 */ /* 0x000fe20005000000 */
[----:B------:R-:W-:Y:S01]  /*6270*/  VIADD R150, R163, 0x3400 ;  /* 0x00003400a3967836 */ /* 0x000fe20000000000 */
[----:B------:R-:W-:-:S02]  /*6280*/  I2FP.F32.S32 R18, R18 ;  /* 0x0000001200127245 */ /* 0x000fc40000201400 */
[----:B------:R-:W-:Y:S02]  /*6290*/  I2FP.F32.S32 R70, R58 ;  /* 0x0000003a00467245 */ /* 0x000fe40000201400 */
[----:B------:R-:W-:Y:S01]  /*62a0*/  ISETP.GE.AND P0, PT, R58, R130, PT ;  /* 0x000000823a00720c */ /* 0x000fe20003f06270 */
[----:B------:R-:W-:Y:S01]  /*62b0*/  FFMA.FTZ R151, R18, UR6, R151 ;  /* 0x0000000612977c23 */ /* 0x000fe20008010097 */
[----:B------:R-:W-:Y:S01]  /*62c0*/  ISETP.GE.AND P2, PT, R58, R128, PT ;  /* 0x000000803a00720c */ /* 0x000fe20003f46270 */
[----:B---3--:R-:W-:Y:S01]  /*62d0*/  FFMA.FTZ R70, R70, UR6, R97 ;  /* 0x0000000646467c23 */ /* 0x008fe20008010061 */
[----:B------:R-:W-:Y:S01]  /*62e0*/  I2FP.F32.S32 R58, R58 ;  /* 0x0000003a003a7245 */ /* 0x000fe20000201400 */
[----:B------:R-:W-:Y:S01]  /*62f0*/  VIADD R18, R169, UR5 ;  /* 0x00000005a9127c36 */ /* 0x000fe20008000000 */
[----:B------:R-:W-:Y:S01]  /*6300*/  I2FP.F32.S32 R109, R120 ;  /* 0x00000078006d7245 */ /* 0x000fe20000201400 */
[----:B------:R3:W1:Y:S01]  /*6310*/  MUFU.TANH R111, R65 ;  /* 0x00000041006f7308 */ /* 0x0006620000002400 */
[----:B------:R-:W-:Y:S01]  /*6320*/  FSEL R72, R72, -INF , !P5 ;  /* 0xff80000048487808 */ /* 0x000fe20006800000 */
[----:B------:R-:W-:Y:S01]  /*6330*/  FFMA.FTZ R133, R58, UR6, R133 ;  /* 0x000000063a857c23 */ /* 0x000fe20008010085 */
[----:B------:R-:W-:Y:S01]  /*6340*/  I2FP.F32.S32 R58, R60 ;  /* 0x0000003c003a7245 */ /* 0x000fe20000201400 */
[----:B------:R-:W-:Y:S01]  /*6350*/  FFMA.FTZ R109, R109, UR6, R140 ;  /* 0x000000066d6d7c23 */ /* 0x000fe2000801008c */
[CC--:B------:R-:W-:Y:S01]  /*6360*/  ISETP.GE.AND P5, PT, R120.reuse, R130.reuse, PT ;  /* 0x000000827800720c */ /* 0x0c0fe20003fa6270 */
[----:B------:R-:W-:Y:S01]  /*6370*/  VIADD R120, R120, 0x71 ;  /* 0x0000007178787836 */ /* 0x000fe20000000000 */
[----:B------:R-:W-:Y:S01]  /*6380*/  FSEL R205, R134, -INF , !P4 ;  /* 0xff80000086cd7808 */ /* 0x000fe20006000000 */
[----:B------:R-:W-:Y:S01]  /*6390*/  VIADD R59, R18, 0x90 ;  /* 0x00000090123b7836 */ /* 0x000fe20000000000 */
[----:B------:R-:W-:Y:S01]  /*63a0*/  FSEL R70, R70, -INF , !P0 ;  /* 0xff80000046467808 */ /* 0x000fe20004000000 */
[----:B------:R-:W-:Y:S01]  /*63b0*/  FFMA.FTZ R58, R58, UR6, R94 ;  /* 0x000000063a3a7c23 */ /* 0x000fe2000801005e */
[----:B------:R-:W-:Y:S01]  /*63c0*/  ISETP.GE.AND P4, PT, R60, R130, PT ;  /* 0x000000823c00720c */ /* 0x000fe20003f86270 */
[----:B------:R-:W-:Y:S01]  /*63d0*/  VIADD R64, R18, 0x91 ;  /* 0x0000009112407836 */ /* 0x000fe20000000000 */
[----:B------:R-:W-:Y:S01]  /*63e0*/  ISETP.GE.AND P0, PT, R60, R128, PT ;  /* 0x000000803c00720c */ /* 0x000fe20003f06270 */
[C---:B----4-:R-:W-:Y:S01]  /*63f0*/  VIADD R62, R18.reuse, 0x98 ;  /* 0x00000098123e7836 */ /* 0x050fe20000000000 */
[----:B------:R-:W-:Y:S01]  /*6400*/  I2FP.F32.S32 R60, R60 ;  /* 0x0000003c003c7245 */ /* 0x000fe20000201400 */
[----:B------:R4:W-:Y:S01]  /*6410*/  MUFU.TANH R94, R47 ;  /* 0x0000002f005e7308 */ /* 0x0009e20000002400 */
[----:B------:R-:W-:Y:S01]  /*6420*/  FSEL R208, R133, -INF , !P2 ;  /* 0xff80000085d07808 */ /* 0x000fe20005000000 */
[----:B------:R-:W-:Y:S01]  /*6430*/  VIADD R140, R18, 0xa9 ;  /* 0x000000a9128c7836 */ /* 0x000fe20000000000 */
[----:B------:R-:W-:Y:S01]  /*6440*/  FSEL R68, R68, -INF , !P6 ;  /* 0xff80000044447808 */ /* 0x000fe20007000000 */
[----:B------:R-:W-:Y:S01]  /*6450*/  FFMA.FTZ R60, R60, UR6, R129 ;  /* 0x000000063c3c7c23 */ /* 0x000fe20008010081 */
[----:B------:R-:W-:Y:S01]  /*6460*/  FSEL R207, R151, -INF , !P3 ;  /* 0xff80000097cf7808 */ /* 0x000fe20005800000 */
[----:B------:R-:W-:Y:S01]  /*6470*/  VIADD R151, R163, 0x3000 ;  /* 0x00003000a3977836 */ /* 0x000fe20000000000 */
[----:B------:R-:W-:Y:S01]  /*6480*/  FSEL R109, R109, -INF , !P5 ;  /* 0xff8000006d6d7808 */ /* 0x000fe20006800000 */
[----:B------:R1:W-:Y:S01]  /*6490*/  MUFU.TANH R97, R46 ;  /* 0x0000002e00617308 */ /* 0x0003e20000002400 */
[----:B------:R-:W-:-:S02]  /*64a0*/  I2FP.F32.S32 R61, R120 ;  /* 0x00000078003d7245 */ /* 0x000fc40000201400 */
[C---:B------:R-:W-:Y:S02]  /*64b0*/  ISETP.GE.AND P2, PT, R120.reuse, R130, PT ;  /* 0x000000827800720c */ /* 0x040fe40003f46270 */
[----:B------:R-:W-:Y:S01]  /*64c0*/  ISETP.GE.AND P6, PT, R120, R128, PT ;  /* 0x000000807800720c */ /* 0x000fe20003fc6270 */
[----:B------:R-:W-:Y:S01]  /*64d0*/  FFMA.FTZ R61, R61, UR6, R105 ;  /* 0x000000063d3d7c23 */ /* 0x000fe20008010069 */
[C---:B------:R-:W-:Y:S01]  /*64e0*/  ISETP.GE.AND P3, PT, R59.reuse, R130, PT ;  /* 0x000000823b00720c */ /* 0x040fe20003f66270 */
[----:B------:R-:W1:Y:S01]  /*64f0*/  MUFU.TANH R57, R57 ;  /* 0x0000003900397308 */ /* 0x000e620000002400 */
[----:B------:R-:W-:Y:S02]  /*6500*/  ISETP.GE.AND P5, PT, R59, R128, PT ;  /* 0x000000803b00720c */ /* 0x000fe40003fa6270 */
[----:B------:R-:W-:Y:S02]  /*6510*/  I2FP.F32.S32 R120, R120 ;  /* 0x0000007800787245 */ /* 0x000fe40000201400 */
[----:B------:R-:W-:-:S02]  /*6520*/  I2FP.F32.S32 R59, R59 ;  /* 0x0000003b003b7245 */ /* 0x000fc40000201400 */
[----:B------:R-:W-:Y:S01]  /*6530*/  FSEL R66, R58, -INF , !P4 ;  /* 0xff8000003a427808 */ /* 0x000fe20006000000 */
[----:B------:R-:W-:Y:S01]  /*6540*/  FFMA.FTZ R113, R120, UR6, R113 ;  /* 0x0000000678717c23 */ /* 0x000fe20008010071 */
[----:B------:R-:W-:Y:S01]  /*6550*/  I2FP.F32.S32 R58, R64 ;  /* 0x00000040003a7245 */ /* 0x000fe20000201400 */
[C---:B---3--:R-:W-:Y:S01]  /*6560*/  FFMA.FTZ R65, R59.reuse, UR6, R131 ;  /* 0x000000063b417c23 */ /* 0x048fe20008010083 */
[----:B------:R-:W-:Y:S01]  /*6570*/  FFMA.FTZ R110, R59, UR6, R110 ;  /* 0x000000063b6e7c23 */ /* 0x000fe2000801006e */
[----:B------:R-:W-:Y:S01]  /*6580*/  VIADD R59, R18, 0x99 ;  /* 0x00000099123b7836 */ /* 0x000fe20000000000 */
[----:B------:R-:W-:Y:S01]  /*6590*/  FSEL R204, R60, -INF , !P0 ;  /* 0xff8000003ccc7808 */ /* 0x000fe20004000000 */
[----:B--2---:R-:W-:Y:S01]  /*65a0*/  FFMA.FTZ R195, R58, UR6, R86 ;  /* 0x000000063ac37c23 */ /* 0x004fe20008010056 */
[----:B----4-:R-:W-:Y:S01]  /*65b0*/  I2FP.F32.S32 R47, R62 ;  /* 0x0000003e002f7245 */ /* 0x010fe20000201400 */
[----:B------:R2:W-:Y:S01]  /*65c0*/  MUFU.TANH R86, R45 ;  /* 0x0000002d00567308 */ /* 0x0005e20000002400 */
[----:B------:R-:W-:Y:S01]  /*65d0*/  ISETP.GE.AND P4, PT, R64, R130, PT ;  /* 0x000000824000720c */ /* 0x000fe20003f86270 */
[----:B-1----:R-:W-:Y:S01]  /*65e0*/  VIADD R46, R18, 0xa8 ;  /* 0x000000a8122e7836 */ /* 0x002fe20000000000 */
[----:B------:R-:W-:Y:S01]  /*65f0*/  ISETP.GE.AND P0, PT, R64, R128, PT ;  /* 0x000000804000720c */ /* 0x000fe20003f06270 */
[----:B------:R-:W-:Y:S01]  /*6600*/  FFMA.FTZ R64, R58, UR6, R108 ;  /* 0x000000063a407c23 */ /* 0x000fe2000801006c */
[----:B------:R-:W-:Y:S01]  /*6610*/  FSEL R78, R61, -INF , !P2 ;  /* 0xff8000003d4e7808 */ /* 0x000fe20005000000 */
[----:B------:R-:W-:Y:S01]  /*6620*/  FFMA.FTZ R101, R47, UR6, R101 ;  /* 0x000000062f657c23 */ /* 0x000fe20008010065 */
[----:B------:R-:W-:Y:S01]  /*6630*/  FSEL R201, R113, -INF , !P6 ;  /* 0xff80000071c97808 */ /* 0x000fe20007000000 */
[----:B------:R-:W1:Y:S01]  /*6640*/  MUFU.TANH R56, R56 ;  /* 0x0000003800387308 */ /* 0x000e620000002400 */
[----:B------:R-:W-:Y:S01]  /*6650*/  FSEL R65, R65, -INF , !P3 ;  /* 0xff80000041417808 */ /* 0x000fe20005800000 */
[----:B------:R-:W-:Y:S01]  /*6660*/  VIADD R108, R18, 0xb8 ;  /* 0x000000b8126c7836 */ /* 0x000fe20000000000 */
[----:B------:R-:W-:-:S02]  /*6670*/  FSEL R202, R110, -INF , !P5 ;  /* 0xff8000006eca7808 */ /* 0x000fc40006800000 */
[C---:B------:R-:W-:Y:S02]  /*6680*/  ISETP.GE.AND P2, PT, R62.reuse, R130, PT ;  /* 0x000000823e00720c */ /* 0x040fe40003f46270 */
[----:B------:R-:W-:Y:S01]  /*6690*/  ISETP.GE.AND P6, PT, R62, R128, PT ;  /* 0x000000803e00720c */ /* 0x000fe20003fc6270 */
[----:B------:R-:W-:Y:S01]  /*66a0*/  FFMA.FTZ R62, R47, UR6, R88 ;  /* 0x000000062f3e7c23 */ /* 0x000fe20008010058 */
[C---:B--2---:R-:W-:Y:S01]  /*66b0*/  VIADD R45, R18.reuse, 0xa0 ;  /* 0x000000a0122d7836 */ /* 0x044fe20000000000 */
[C---:B------:R-:W-:Y:S01]  /*66c0*/  ISETP.GE.AND P3, PT, R59.reuse, R130, PT ;  /* 0x000000823b00720c */ /* 0x040fe20003f66270 */
[----:B------:R-:W-:Y:S01]  /*66d0*/  VIADD R47, R18, 0xa1 ;  /* 0x000000a1122f7836 */ /* 0x000fe20000000000 */
[----:B------:R-:W-:Y:S01]  /*66e0*/  ISETP.GE.AND P5, PT, R59, R128, PT ;  /* 0x000000803b00720c */ /* 0x000fe20003fa6270 */
[----:B------:R2:W-:Y:S01]  /*66f0*/  MUFU.TANH R88, R44 ;  /* 0x0000002c00587308 */ /* 0x0005e20000002400 */
[----:B------:R-:W-:Y:S02]  /*6700*/  I2FP.F32.S32 R59, R59 ;  /* 0x0000003b003b7245 */ /* 0x000fe40000201400 */
[----:B------:R-:W-:-:S02]  /*6710*/  FSEL R64, R64, -INF , !P4 ;  /* 0xff80000040407808 */ /* 0x000fc40006000000 */
[----:B------:R-:W-:Y:S01]  /*6720*/  FSEL R195, R195, -INF , !P0 ;  /* 0xff800000c3c37808 */ /* 0x000fe20004000000 */
[----:B------:R-:W-:Y:S01]  /*6730*/  FFMA.FTZ R61, R59, UR6, R83 ;  /* 0x000000063b3d7c23 */ /* 0x000fe20008010053 */
[C---:B------:R-:W-:Y:S01]  /*6740*/  ISETP.GE.AND P4, PT, R45.reuse, R130, PT ;  /* 0x000000822d00720c */ /* 0x040fe20003f86270 */
[----:B------:R3:W-:Y:S01]  /*6750*/  MUFU.TANH R83, R43 ;  /* 0x0000002b00537308 */ /* 0x0007e20000002400 */
[----:B------:R-:W-:Y:S01]  /*6760*/  ISETP.GE.AND P0, PT, R45, R128, PT ;  /* 0x000000802d00720c */ /* 0x000fe20003f06270 */
[----:B------:R-:W-:Y:S01]  /*6770*/  FFMA.FTZ R102, R59, UR6, R102 ;  /* 0x000000063b667c23 */ /* 0x000fe20008010066 */
[----:B------:R-:W-:Y:S02]  /*6780*/  I2FP.F32.S32 R45, R45 ;  /* 0x0000002d002d7245 */ /* 0x000fe40000201400 */
[----:B------:R-:W-:Y:S02]  /*6790*/  FSEL R62, R62, -INF , !P2 ;  /* 0xff8000003e3e7808 */ /* 0x000fe40005000000 */
[----:B------:R-:W-:Y:S01]  /*67a0*/  FSEL R194, R101, -INF , !P6 ;  /* 0xff80000065c27808 */ /* 0x000fe20007000000 */
[C---:B------:R-:W-:Y:S01]  /*67b0*/  FFMA.FTZ R60, R45.reuse, UR6, R12 ;  /* 0x000000062d3c7c23 */ /* 0x040fe2000801000c */
[----:B--2---:R-:W-:Y:S01]  /*67c0*/  I2FP.F32.S32 R44, R47 ;  /* 0x0000002f002c7245 */ /* 0x004fe20000201400 */
[----:B------:R-:W-:Y:S01]  /*67d0*/  FFMA.FTZ R17, R45, UR6, R17 ;  /* 0x000000062d117c23 */ /* 0x000fe20008010011 */
[----:B------:R2:W-:Y:S01]  /*67e0*/  MUFU.TANH R12, R41 ;  /* 0x00000029000c7308 */ /* 0x0005e20000002400 */
[----:B------:R-:W-:-:S02]  /*67f0*/  ISETP.GE.AND P2, PT, R47, R130, PT ;  /* 0x000000822f00720c */ /* 0x000fc40003f46270 */
[C---:B------:R-:W-:Y:S01]  /*6800*/  FFMA.FTZ R59, R44.reuse, UR6, R16 ;  /* 0x000000062c3b7c23 */ /* 0x040fe20008010010 */
[----:B------:R-:W-:Y:S01]  /*6810*/  FFMA.FTZ R91, R44, UR6, R91 ;  /* 0x000000062c5b7c23 */ /* 0x000fe2000801005b */
[----:B------:R-:W-:Y:S02]  /*6820*/  ISETP.GE.AND P6, PT, R47, R128, PT ;  /* 0x000000802f00720c */ /* 0x000fe40003fc6270 */
[----:B---3--:R-:W-:Y:S01]  /*6830*/  I2FP.F32.S32 R43, R46 ;  /* 0x0000002e002b7245 */ /* 0x008fe20000201400 */
[----:B------:R-:W3:Y:S01]  /*6840*/  MUFU.TANH R55, R55 ;  /* 0x0000003700377308 */ /* 0x000ee20000002400 */
[----:B------:R-:W-:Y:S02]  /*6850*/  FSEL R60, R60, -INF , !P4 ;  /* 0xff8000003c3c7808 */ /* 0x000fe40006000000 */
[----:B------:R-:W-:Y:S01]  /*6860*/  FSEL R174, R17, -INF , !P0 ;  /* 0xff80000011ae7808 */ /* 0x000fe20004000000 */
[C---:B------:R-:W-:Y:S01]  /*6870*/  FFMA.FTZ R58, R43.reuse, UR6, R111 ;  /* 0x000000062b3a7c23 */ /* 0x040fe2000801006f */
[----:B------:R-:W-:Y:S01]  /*6880*/  FFMA.FTZ R118, R43, UR6, R118 ;  /* 0x000000062b767c23 */ /* 0x000fe20008010076 */
[----:B------:R-:W-:Y:S01]  /*6890*/  VIADD R43, R18, 0xb1 ;  /* 0x000000b1122b7836 */ /* 0x000fe20000000000 */
[----:B------:R-:W-:Y:S01]  /*68a0*/  ISETP.GE.AND P4, PT, R140, R130, PT ;  /* 0x000000828c00720c */ /* 0x000fe20003f86270 */
[----:B------:R4:W-:Y:S01]  /*68b0*/  MUFU.TANH R17, R40 ;  /* 0x0000002800117308 */ /* 0x0009e20000002400 */
[----:B--2---:R-:W-:Y:S01]  /*68c0*/  VIADD R41, R18, 0xb0 ;  /* 0x000000b012297836 */ /* 0x004fe20000000000 */
[----:B------:R-:W-:-:S02]  /*68d0*/  ISETP.GE.AND P0, PT, R140, R128, PT ;  /* 0x000000808c00720c */ /* 0x000fc40003f06270 */
[----:B------:R-:W-:Y:S02]  /*68e0*/  I2FP.F32.S32 R140, R140 ;  /* 0x0000008c008c7245 */ /* 0x000fe40000201400 */
[----:B------:R-:W-:Y:S02]  /*68f0*/  FSEL R59, R59, -INF , !P2 ;  /* 0xff8000003b3b7808 */ /* 0x000fe40005000000 */
[----:B------:R-:W-:Y:S01]  /*6900*/  FSEL R168, R91, -INF , !P6 ;  /* 0xff8000005ba87808 */ /* 0x000fe20007000000 */
[----:B------:R-:W-:Y:S01]  /*6910*/  MUFU.TANH R54, R54 ;  /* 0x0000003600367308 */ /* 0x000fe20000002400 */
[C---:B------:R-:W-:Y:S01]  /*6920*/  ISETP.GE.AND P2, PT, R41.reuse, R130, PT ;  /* 0x000000822900720c */ /* 0x040fe20003f46270 */
[C---:B------:R-:W-:Y:S01]  /*6930*/  FFMA.FTZ R47, R140.reuse, UR6, R84 ;  /* 0x000000068c2f7c23 */ /* 0x040fe20008010054 */
[----:B------:R-:W-:Y:S01]  /*6940*/  ISETP.GE.AND P6, PT, R41, R128, PT ;  /* 0x000000802900720c */ /* 0x000fe20003fc6270 */
[----:B------:R-:W-:Y:S01]  /*6950*/  FFMA.FTZ R140, R140, UR6, R112 ;  /* 0x000000068c8c7c23 */ /* 0x000fe20008010070 */
[----:B------:R-:W-:Y:S01]  /*6960*/  I2FP.F32.S32 R41, R41 ;  /* 0x0000002900297245 */ /* 0x000fe20000201400 */
[----:B------:R-:W-:Y:S01]  /*6970*/  VIADD R84, R18, 0xd8 ;  /* 0x000000d812547836 */ /* 0x000fe20000000000 */
[----:B------:R-:W-:Y:S01]  /*6980*/  FSEL R61, R61, -INF , !P3 ;  /* 0xff8000003d3d7808 */ /* 0x000fe20005800000 */
[----:B------:R-:W2:Y:S01]  /*6990*/  MUFU.TANH R51, R51 ;  /* 0x0000003300337308 */ /* 0x000ea20000002400 */
[----:B----4-:R-:W-:Y:S01]  /*69a0*/  I2FP.F32.S32 R40, R43 ;  /* 0x0000002b00287245 */ /* 0x010fe20000201400 */
[----:B------:R-:W-:Y:S01]  /*69b0*/  FFMA.FTZ R57, R41, UR6, R57 ;  /* 0x0000000629397c23 */ /* 0x000fe20008010039 */
[----:B------:R-:W-:-:S02]  /*69c0*/  FSEL R180, R102, -INF , !P5 ;  /* 0xff80000066b47808 */ /* 0x000fc40006800000 */
[----:B------:R-:W-:Y:S01]  /*69d0*/  ISETP.GE.AND P3, PT, R46, R130, PT ;  /* 0x000000822e00720c */ /* 0x000fe20003f66270 */
[----:B------:R-:W-:Y:S01]  /*69e0*/  FFMA.FTZ R45, R40, UR6, R116 ;  /* 0x00000006282d7c23 */ /* 0x000fe20008010074 */
[----:B------:R-:W-:Y:S01]  /*69f0*/  ISETP.GE.AND P5, PT, R46, R128, PT ;  /* 0x000000802e00720c */ /* 0x000fe20003fa6270 */
[----:B------:R-:W4:Y:S01]  /*6a00*/  MUFU.TANH R53, R53 ;  /* 0x0000003500357308 */ /* 0x000f220000002400 */
[----:B------:R-:W-:Y:S01]  /*6a10*/  FFMA.FTZ R46, R41, UR6, R115 ;  /* 0x00000006292e7c23 */ /* 0x000fe20008010073 */
[----:B-1----:R-:W-:Y:S01]  /*6a20*/  FFMA.FTZ R112, R40, UR6, R56 ;  /* 0x0000000628707c23 */ /* 0x002fe20008010038 */
[----:B------:R-:W-:Y:S01]  /*6a30*/  FSEL R58, R58, -INF , !P3 ;  /* 0xff8000003a3a7808 */ /* 0x000fe20005800000 */
[----:B------:R-:W-:Y:S01]  /*6a40*/  VIADD R40, R18, 0xb9 ;  /* 0x000000b912287836 */ /* 0x000fe20000000000 */
[----:B------:R-:W-:Y:S02]  /*6a50*/  FSEL R146, R118, -INF , !P5 ;  /* 0xff80000076927808 */ /* 0x000fe40006800000 */
[C---:B------:R-:W-:Y:S01]  /*6a60*/  ISETP.GE.AND P3, PT, R43.reuse, R130, PT ;  /* 0x000000822b00720c */ /* 0x040fe20003f66270 */
[----:B------:R-:W-:Y:S01]  /*6a70*/  MUFU.TANH R52, R52 ;  /* 0x0000003400347308 */ /* 0x000fe20000002400 */
[----:B------:R-:W-:-:S02]  /*6a80*/  ISETP.GE.AND P5, PT, R43, R128, PT ;  /* 0x000000802b00720c */ /* 0x000fc40003fa6270 */
[----:B------:R-:W-:Y:S02]  /*6a90*/  FSEL R47, R47, -INF , !P4 ;  /* 0xff8000002f2f7808 */ /* 0x000fe40006000000 */
[----:B------:R-:W-:Y:S02]  /*6aa0*/  FSEL R140, R140, -INF , !P0 ;  /* 0xff8000008c8c7808 */ /* 0x000fe40004000000 */
[C---:B------:R-:W-:Y:S01]  /*6ab0*/  ISETP.GE.AND P4, PT, R108.reuse, R130, PT ;  /* 0x000000826c00720c */ /* 0x040fe20003f86270 */
[----:B------:R-:W1:Y:S01]  /*6ac0*/  MUFU.TANH R48, R48 ;  /* 0x0000003000307308 */ /* 0x000e620000002400 */
[----:B------:R-:W-:Y:S02]  /*6ad0*/  ISETP.GE.AND P0, PT, R108, R128, PT ;  /* 0x000000806c00720c */ /* 0x000fe40003f06270 */
[----:B------:R-:W-:Y:S02]  /*6ae0*/  FSEL R46, R46, -INF , !P2 ;  /* 0xff8000002e2e7808 */ /* 0x000fe40005000000 */
[----:B------:R-:W-:-:S02]  /*6af0*/  FSEL R115, R57, -INF , !P6 ;  /* 0xff80000039737808 */ /* 0x000fc40007000000 */
[----:B------:R-:W-:Y:S01]  /*6b00*/  I2FP.F32.S32 R108, R108 ;  /* 0x0000006c006c7245 */ /* 0x000fe20000201400 */
[----:B------:R1:W-:Y:S01]  /*6b10*/  MUFU.TANH R56, R39 ;  /* 0x0000002700387308 */ /* 0x0003e20000002400 */
[C---:B------:R-:W-:Y:S02]  /*6b20*/  ISETP.GE.AND P2, PT, R40.reuse, R130, PT ;  /* 0x000000822800720c */ /* 0x040fe40003f46270 */
[----:B------:R-:W-:Y:S01]  /*6b30*/  ISETP.GE.AND P6, PT, R40, R128, PT ;  /* 0x000000802800720c */ /* 0x000fe20003fc6270 */
[C---:B---3--:R-:W-:Y:S01]  /*6b40*/  FFMA.FTZ R44, R108.reuse, UR6, R55 ;  /* 0x000000066c2c7c23 */ /* 0x048fe20008010037 */
[----:B------:R-:W-:Y:S01]  /*6b50*/  FSEL R45, R45, -INF , !P3 ;  /* 0xff8000002d2d7808 */ /* 0x000fe20005800000 */
[----:B--2---:R-:W-:Y:S01]  /*6b60*/  FFMA.FTZ R108, R108, UR6, R51 ;  /* 0x000000066c6c7c23 */ /* 0x004fe20008010033 */
[----:B------:R-:W-:Y:S01]  /*6b70*/  FSEL R112, R112, -INF , !P5 ;  /* 0xff80000070707808 */ /* 0x000fe20006800000 */
[----:B------:R-:W2:Y:S01]  /*6b80*/  MUFU.TANH R50, R50 ;  /* 0x0000003200327308 */ /* 0x000ea20000002400 */
[----:B------:R-:W-:-:S02]  /*6b90*/  I2FP.F32.S32 R40, R40 ;  /* 0x0000002800287245 */ /* 0x000fc40000201400 */
[----:B------:R-:W-:Y:S02]  /*6ba0*/  FSEL R44, R44, -INF , !P4 ;  /* 0xff8000002c2c7808 */ /* 0x000fe40006000000 */
[----:B------:R-:W-:Y:S01]  /*6bb0*/  FSEL R108, R108, -INF , !P0 ;  /* 0xff8000006c6c7808 */ /* 0x000fe20004000000 */
[C---:B------:R-:W-:Y:S01]  /*6bc0*/  FFMA.FTZ R43, R40.reuse, UR6, R54 ;  /* 0x00000006282b7c23 */ /* 0x040fe20008010036 */
[----:B----4-:R-:W-:Y:S01]  /*6bd0*/  FFMA.FTZ R53, R40, UR6, R53 ;  /* 0x0000000628357c23 */ /* 0x010fe20008010035 */
[----:B------:R-:W3:Y:S01]  /*6be0*/  MUFU.TANH R49, R49 ;  /* 0x0000003100317308 */ /* 0x000ee20000002400 */
[C---:B-1----:R-:W-:Y:S02]  /*6bf0*/  VIADD R39, R18.reuse, 0xc0 ;  /* 0x000000c012277836 */ /* 0x042fe40000000000 */
[----:B------:R-:W-:Y:S01]  /*6c00*/  VIADD R40, R18, 0xc1 ;  /* 0x000000c112287836 */ /* 0x000fe20000000000 */
[----:B------:R-:W-:Y:S02]  /*6c10*/  FSEL R43, R43, -INF , !P2 ;  /* 0xff8000002b2b7808 */ /* 0x000fe40005000000 */
[----:B------:R-:W-:-:S02]  /*6c20*/  ISETP.GE.AND P3, PT, R39, R130, PT ;  /* 0x000000822700720c */ /* 0x000fc40003f66270 */
[----:B------:R-:W-:Y:S01]  /*6c30*/  ISETP.GE.AND P5, PT, R39, R128, PT ;  /* 0x000000802700720c */ /* 0x000fe20003fa6270 */
[----:B------:R1:W4:Y:S01]  /*6c40*/  MUFU.TANH R16, R42 ;  /* 0x0000002a00107308 */ /* 0x0003220000002400 */
[----:B------:R-:W-:Y:S02]  /*6c50*/  I2FP.F32.S32 R39, R39 ;  /* 0x0000002700277245 */ /* 0x000fe40000201400 */
[C---:B------:R-:W-:Y:S02]  /*6c60*/  ISETP.GE.AND P4, PT, R40.reuse, R130, PT ;  /* 0x000000822800720c */ /* 0x040fe40003f86270 */
[----:B------:R-:W-:Y:S01]  /*6c70*/  ISETP.GE.AND P0, PT, R40, R128, PT ;  /* 0x000000802800720c */ /* 0x000fe20003f06270 */
[----:B------:R-:W-:Y:S01]  /*6c80*/  FFMA.FTZ R48, R39, UR6, R48 ;  /* 0x0000000627307c23 */ /* 0x000fe20008010030 */
[----:B------:R-:W-:Y:S01]  /*6c90*/  FSEL R105, R53, -INF , !P6 ;  /* 0xff80000035697808 */ /* 0x000fe20007000000 */
[----:B------:R4:W-:Y:S01]  /*6ca0*/  MUFU.TANH R51, R36 ;  /* 0x0000002400337308 */ /* 0x0009e20000002400 */
[----:B------:R-:W-:-:S02]  /*6cb0*/  I2FP.F32.S32 R40, R40 ;  /* 0x0000002800287245 */ /* 0x000fc40000201400 */
[----:B------:R-:W-:-:S03]  /*6cc0*/  FSEL R102, R48, -INF , !P5 ;  /* 0xff80000030667808 */ /* 0x000fc60006800000 */
[C---:B--2---:R-:W-:Y:S01]  /*6cd0*/  FFMA.FTZ R41, R40.reuse, UR6, R50 ;  /* 0x0000000628297c23 */ /* 0x044fe20008010032 */
[----:B---3--:R-:W-:Y:S01]  /*6ce0*/  FFMA.FTZ R49, R40, UR6, R49 ;  /* 0x0000000628317c23 */ /* 0x008fe20008010031 */
[----:B------:R-:W2:Y:S01]  /*6cf0*/  MUFU.TANH R38, R38 ;  /* 0x0000002600267308 */ /* 0x000ea20000002400 */
[----:B-1----:R-:W-:Y:S01]  /*6d00*/  FFMA.FTZ R42, R39, UR6, R52 ;  /* 0x00000006272a7c23 */ /* 0x002fe20008010034 */
[C---:B------:R-:W-:Y:S01]  /*6d10*/  VIADD R39, R18.reuse, 0xc8 ;  /* 0x000000c812277836 */ /* 0x040fe20000000000 */
[----:B------:R-:W-:Y:S01]  /*6d20*/  FSEL R41, R41, -INF , !P4 ;  /* 0xff80000029297808 */ /* 0x000fe20006000000 */
[C---:B------:R-:W-:Y:S01]  /*6d30*/  VIADD R50, R18.reuse, 0xf1 ;  /* 0x000000f112327836 */ /* 0x040fe20000000000 */
[----:B------:R-:W-:Y:S01]  /*6d40*/  FSEL R101, R49, -INF , !P0 ;  /* 0xff80000031657808 */ /* 0x000fe20004000000 */
[C---:B------:R-:W-:Y:S01]  /*6d50*/  VIADD R49, R18.reuse, 0xe0 ;  /* 0x000000e012317836 */ /* 0x040fe20000000000 */
[C---:B------:R-:W-:Y:S01]  /*6d60*/  ISETP.GE.AND P2, PT, R39.reuse, R130, PT ;  /* 0x000000822700720c */ /* 0x040fe20003f46270 */
[----:B------:R-:W1:Y:S01]  /*6d70*/  MUFU.TANH R37, R37 ;  /* 0x0000002500257308 */ /* 0x000e620000002400 */
[----:B----4-:R-:W-:Y:S01]  /*6d80*/  VIADD R36, R18, 0xc9 ;  /* 0x000000c912247836 */ /* 0x010fe20000000000 */
[----:B------:R-:W-:-:S02]  /*6d90*/  ISETP.GE.AND P6, PT, R39, R128, PT ;  /* 0x000000802700720c */ /* 0x000fc40003fc6270 */
[----:B------:R-:W-:Y:S02]  /*6da0*/  FSEL R42, R42, -INF , !P3 ;  /* 0xff8000002a2a7808 */ /* 0x000fe40005800000 */
[----:B------:R-:W-:Y:S02]  /*6db0*/  I2FP.F32.S32 R39, R39 ;  /* 0x0000002700277245 */ /* 0x000fe40000201400 */
[C---:B------:R-:W-:Y:S01]  /*6dc0*/  ISETP.GE.AND P3, PT, R36.reuse, R130, PT ;  /* 0x000000822400720c */ /* 0x040fe20003f66270 */
[----:B------:R-:W-:Y:S01]  /*6dd0*/  MUFU.TANH R48, R30 ;  /* 0x0000001e00307308 */ /* 0x000fe20000002400 */
[----:B------:R-:W-:Y:S01]  /*6de0*/  ISETP.GE.AND P5, PT, R36, R128, PT ;  /* 0x000000802400720c */ /* 0x000fe20003fa6270 */
[C---:B------:R-:W-:Y:S01]  /*6df0*/  FFMA.FTZ R40, R39.reuse, UR6, R94 ;  /* 0x0000000627287c23 */ /* 0x040fe2000801005e */
[----:B------:R-:W-:Y:S01]  /*6e00*/  I2FP.F32.S32 R36, R36 ;  /* 0x0000002400247245 */ /* 0x000fe20000201400 */
[----:B------:R-:W-:-:S03]  /*6e10*/  FFMA.FTZ R86, R39, UR6, R86 ;  /* 0x0000000627567c23 */ /* 0x000fc60008010056 */
[----:B------:R-:W-:Y:S01]  /*6e20*/  FSEL R40, R40, -INF , !P2 ;  /* 0xff80000028287808 */ /* 0x000fe20005000000 */
[----:B------:R-:W-:Y:S01]  /*6e30*/  FFMA.FTZ R94, R36, UR6, R88 ;  /* 0x00000006245e7c23 */ /* 0x000fe20008010058 */
[----:B------:R-:W-:Y:S02]  /*6e40*/  VIADD R88, R18, 0xd0 ;  /* 0x000000d012587836 */ /* 0x000fe40000000000 */
[----:B------:R-:W-:Y:S01]  /*6e50*/  FFMA.FTZ R39, R36, UR6, R97 ;  /* 0x0000000624277c23 */ /* 0x000fe20008010061 */
[----:B------:R-:W-:Y:S01]  /*6e60*/  VIADD R36, R18, 0xd1 ;  /* 0x000000d112247836 */ /* 0x000fe20000000000 */
[----:B------:R3:W-:Y:S01]  /*6e70*/  MUFU.TANH R30, R33 ;  /* 0x00000021001e7308 */ /* 0x0007e20000002400 */
[----:B------:R-:W-:Y:S02]  /*6e80*/  FSEL R94, R94, -INF , !P5 ;  /* 0xff8000005e5e7808 */ /* 0x000fe40006800000 */
[C---:B------:R-:W-:Y:S02]  /*6e90*/  ISETP.GE.AND P4, PT, R88.reuse, R130, PT ;  /* 0x000000825800720c */ /* 0x040fe40003f86270 */
[----:B------:R-:W-:-:S02]  /*6ea0*/  ISETP.GE.AND P0, PT, R88, R128, PT ;  /* 0x000000805800720c */ /* 0x000fc40003f06270 */
[----:B------:R-:W-:Y:S01]  /*6eb0*/  I2FP.F32.S32 R88, R88 ;  /* 0x0000005800587245 */ /* 0x000fe20000201400 */
[----:B------:R-:W4:Y:S01]  /*6ec0*/  MUFU.TANH R34, R34 ;  /* 0x0000002200227308 */ /* 0x000f220000002400 */
[----:B------:R-:W-:Y:S02]  /*6ed0*/  FSEL R39, R39, -INF , !P3 ;  /* 0xff80000027277808 */ /* 0x000fe40005800000 */
[----:B------:R-:W-:Y:S01]  /*6ee0*/  ISETP.GE.AND P3, PT, R84, R130, PT ;  /* 0x000000825400720c */ /* 0x000fe20003f66270 */
[----:B------:R-:W-:Y:S01]  /*6ef0*/  FFMA.FTZ R83, R88, UR6, R83 ;  /* 0x0000000658537c23 */ /* 0x000fe20008010053 */
[----:B------:R-:W-:Y:S01]  /*6f00*/  ISETP.GE.AND P5, PT, R84, R128, PT ;  /* 0x000000805400720c */ /* 0x000fe20003fa6270 */
[----:B------:R-:W-:Y:S01]  /*6f10*/  FFMA.FTZ R88, R88, UR6, R16 ;  /* 0x0000000658587c23 */ /* 0x000fe20008010010 */
[----:B------:R-:W-:Y:S01]  /*6f20*/  I2FP.F32.S32 R84, R84 ;  /* 0x0000005400547245 */ /* 0x000fe20000201400 */
[----:B------:R-:W4:Y:S01]  /*6f30*/  MUFU.TANH R35, R35 ;  /* 0x0000002300237308 */ /* 0x000f220000002400 */
[----:B---3--:R-:W-:Y:S01]  /*6f40*/  I2FP.F32.S32 R33, R36 ;  /* 0x0000002400217245 */ /* 0x008fe20000201400 */
[----:B------:R-:W-:Y:S01]  /*6f50*/  VIADD R16, R18, 0xe1 ;  /* 0x000000e112107836 */ /* 0x000fe20000000000 */
[----:B------:R-:W-:-:S02]  /*6f60*/  FSEL R97, R86, -INF , !P6 ;  /* 0xff80000056617808 */ /* 0x000fc40007000000 */
[C---:B------:R-:W-:Y:S01]  /*6f70*/  ISETP.GE.AND P2, PT, R36.reuse, R130, PT ;  /* 0x000000822400720c */ /* 0x040fe20003f46270 */
[C---:B------:R-:W-:Y:S01]  /*6f80*/  FFMA.FTZ R12, R33.reuse, UR6, R12 ;  /* 0x00000006210c7c23 */ /* 0x040fe2000801000c */
[----:B------:R-:W-:Y:S01]  /*6f90*/  ISETP.GE.AND P6, PT, R36, R128, PT ;  /* 0x000000802400720c */ /* 0x000fe20003fc6270 */
[----:B------:R-:W3:Y:S01]  /*6fa0*/  MUFU.TANH R31, R31 ;  /* 0x0000001f001f7308 */ /* 0x000ee20000002400 */
[----:B------:R-:W-:Y:S01]  /*6fb0*/  FFMA.FTZ R17, R33, UR6, R17 ;  /* 0x0000000621117c23 */ /* 0x000fe20008010011 */
[----:B--2---:R-:W-:Y:S01]  /*6fc0*/  FFMA.FTZ R36, R84, UR6, R38 ;  /* 0x0000000654247c23 */ /* 0x004fe20008010026 */
[----:B------:R-:W-:Y:S02]  /*6fd0*/  VIADD R33, R18, 0xd9 ;  /* 0x000000d912217836 */ /* 0x000fe40000000000 */
[----:B-1----:R-:W-:Y:S01]  /*6fe0*/  FFMA.FTZ R84, R84, UR6, R37 ;  /* 0x0000000654547c23 */ /* 0x002fe20008010025 */
[----:B------:R-:W-:Y:S02]  /*6ff0*/  FSEL R38, R83, -INF , !P4 ;  /* 0xff80000053267808 */ /* 0x000fe40006000000 */
[----:B------:R-:W-:Y:S01]  /*7000*/  FSEL R88, R88, -INF , !P0 ;  /* 0xff80000058587808 */ /* 0x000fe20004000000 */
[----:B------:R-:W-:Y:S01]  /*7010*/  MUFU.TANH R21, R21 ;  /* 0x0000001500157308 */ /* 0x000fe20000002400 */
[----:B------:R-:W-:-:S02]  /*7020*/  ISETP.GE.AND P4, PT, R33, R130, PT ;  /* 0x000000822100720c */ /* 0x000fc40003f86270 */
[----:B------:R-:W-:Y:S02]  /*7030*/  ISETP.GE.AND P0, PT, R33, R128, PT ;  /* 0x000000802100720c */ /* 0x000fe40003f06270 */
[----:B------:R-:W-:Y:S02]  /*7040*/  I2FP.F32.S32 R33, R33 ;  /* 0x0000002100217245 */ /* 0x000fe40000201400 */
[----:B------:R-:W-:Y:S01]  /*7050*/  FSEL R36, R36, -INF , !P3 ;  /* 0xff80000024247808 */ /* 0x000fe20005800000 */
[----:B------:R-:W1:Y:S01]  /*7060*/  MUFU.TANH R19, R19 ;  /* 0x0000001300137308 */ /* 0x000e620000002400 */
[----:B------:R-:W-:Y:S02]  /*7070*/  FSEL R84, R84, -INF , !P5 ;  /* 0xff80000054547808 */ /* 0x000fe40006800000 */
[C---:B------:R-:W-:Y:S02]  /*7080*/  ISETP.GE.AND P3, PT, R16.reuse, R130, PT ;  /* 0x000000821000720c */ /* 0x040fe40003f66270 */
[----:B------:R-:W-:-:S02]  /*7090*/  ISETP.GE.AND P5, PT, R16, R128, PT ;  /* 0x000000801000720c */ /* 0x000fc40003fa6270 */
[----:B------:R-:W-:Y:S01]  /*70a0*/  FSEL R86, R17, -INF , !P6 ;  /* 0xff80000011567808 */ /* 0x000fe20007000000 */
[----:B------:R-:W-:Y:S01]  /*70b0*/  MUFU.TANH R14, R14 ;  /* 0x0000000e000e7308 */ /* 0x000fe20000002400 */
[----:B------:R-:W-:Y:S02]  /*70c0*/  I2FP.F32.S32 R16, R16 ;  /* 0x0000001000107245 */ /* 0x000fe40000201400 */
[----:B------:R-:W-:Y:S02]  /*70d0*/  I2FP.F32.S32 R17, R49 ;  /* 0x0000003100117245 */ /* 0x000fe40000201400 */
[----:B------:R-:W-:Y:S01]  /*70e0*/  FSEL R37, R12, -INF , !P2 ;  /* 0xff8000000c257808 */ /* 0x000fe20005000000 */
[C---:B------:R-:W-:Y:S01]  /*70f0*/  FFMA.FTZ R12, R33.reuse, UR6, R56 ;  /* 0x00000006210c7c23 */ /* 0x040fe20008010038 */
[----:B----4-:R-:W-:Y:S01]  /*7100*/  FFMA.FTZ R56, R33, UR6, R34 ;  /* 0x0000000621387c23 */ /* 0x010fe20008010022 */
[C---:B------:R-:W-:Y:S01]  /*7110*/  FFMA.FTZ R33, R16.reuse, UR6, R35 ;  /* 0x0000000610217c23 */ /* 0x040fe20008010023 */
[----:B------:R-:W-:Y:S01]  /*7120*/  FFMA.FTZ R48, R16, UR6, R48 ;  /* 0x0000000610307c23 */ /* 0x000fe20008010030 */
[C---:B------:R-:W-:Y:S01]  /*7130*/  FFMA.FTZ R34, R17.reuse, UR6, R51 ;  /* 0x0000000611227c23 */ /* 0x040fe20008010033 */
[----:B---3--:R-:W-:Y:S01]  /*7140*/  FFMA.FTZ R31, R17, UR6, R31 ;  /* 0x00000006111f7c23 */ /* 0x008fe2000801001f */
[----:B------:R-:W-:Y:S01]  /*7150*/  VIADD R16, R18, 0xe8 ;  /* 0x000000e812107836 */ /* 0x000fe20000000000 */
[----:B------:R-:W-:Y:S01]  /*7160*/  FSEL R35, R12, -INF , !P4 ;  /* 0xff8000000c237808 */ /* 0x000fe20006000000 */
[----:B------:R-:W-:Y:S01]  /*7170*/  VIADD R17, R18, 0xe9 ;  /* 0x000000e912117836 */ /* 0x000fe20000000000 */
[----:B------:R-:W-:Y:S01]  /*7180*/  FSEL R56, R56, -INF , !P0 ;  /* 0xff80000038387808 */ /* 0x000fe20004000000 */
[----:B------:R-:W-:Y:S01]  /*7190*/  MUFU.TANH R11, R11 ;  /* 0x0000000b000b7308 */ /* 0x000fe20000002400 */
[----:B------:R-:W-:Y:S01]  /*71a0*/  ISETP.GE.AND P4, PT, R16, R130, PT ;  /* 0x000000821000720c */ /* 0x000fe20003f86270 */
[----:B------:R-:W-:Y:S01]  /*71b0*/  VIADD R51, R18, 0xf0 ;  /* 0x000000f012337836 */ /* 0x000fe20000000000 */
[----:B------:R-:W-:-:S02]  /*71c0*/  ISETP.GE.AND P0, PT, R16, R128, PT ;  /* 0x000000801000720c */ /* 0x000fc40003f06270 */
[----:B------:R-:W-:Y:S02]  /*71d0*/  I2FP.F32.S32 R16, R16 ;  /* 0x0000001000107245 */ /* 0x000fe40000201400 */
[----:B------:R-:W-:Y:S01]  /*71e0*/  I2FP.F32.S32 R12, R17 ;  /* 0x00000011000c7245 */ /* 0x000fe20000201400 */
[----:B------:R-:W2:Y:S01]  /*71f0*/  MUFU.TANH R20, R20 ;  /* 0x0000001400147308 */ /* 0x000ea20000002400 */
[C---:B------:R-:W-:Y:S01]  /*7200*/  ISETP.GE.AND P2, PT, R49.reuse, R130, PT ;  /* 0x000000823100720c */ /* 0x040fe20003f46270 */
[----:B-1----:R-:W-:Y:S01]  /*7210*/  FFMA.FTZ R19, R16, UR6, R19 ;  /* 0x0000000610137c23 */ /* 0x002fe20008010013 */
[----:B------:R-:W-:Y:S02]  /*7220*/  ISETP.GE.AND P6, PT, R49, R128, PT ;  /* 0x000000803100720c */ /* 0x000fe40003fc6270 */
[----:B------:R-:W-:Y:S02]  /*7230*/  FSEL R34, R34, -INF , !P2 ;  /* 0xff80000022227808 */ /* 0x000fe40005000000 */
[----:B------:R-:W-:Y:S01]  /*7240*/  ISETP.GE.AND P2, PT, R17, R130, PT ;  /* 0x000000821100720c */ /* 0x000fe20003f46270 */
[----:B------:R-:W1:Y:S01]  /*7250*/  MUFU.TANH R15, R15 ;  /* 0x0000000f000f7308 */ /* 0x000e620000002400 */
[----:B------:R-:W-:-:S02]  /*7260*/  FSEL R53, R19, -INF , !P0 ;  /* 0xff80000013357808 */ /* 0x000fc40004000000 */
[-C--:B------:R-:W-:Y:S02]  /*7270*/  ISETP.GE.AND P0, PT, R50, R130.reuse, PT ;  /* 0x000000823200720c */ /* 0x080fe40003f06270 */
[----:B------:R-:W-:Y:S02]  /*7280*/  FSEL R33, R33, -INF , !P3 ;  /* 0xff80000021217808 */ /* 0x000fe40005800000 */
[----:B------:R-:W-:Y:S01]  /*7290*/  FSEL R54, R48, -INF , !P5 ;  /* 0xff80000030367808 */ /* 0x000fe20006800000 */
[----:B------:R3:W-:Y:S01]  /*72a0*/  MUFU.TANH R57, R0 ;  /* 0x0000000000397308 */ /* 0x0007e20000002400 */
[----:B------:R-:W-:Y:S01]  /*72b0*/  FSEL R55, R31, -INF , !P6 ;  /* 0xff8000001f377808 */ /* 0x000fe20007000000 */
[----:B------:R-:W-:Y:S01]  /*72c0*/  FFMA.FTZ R31, R16, UR6, R30 ;  /* 0x00000006101f7c23 */ /* 0x000fe2000801001e */
[C---:B------:R-:W-:Y:S01]  /*72d0*/  ISETP.GE.AND P3, PT, R51.reuse, R130, PT ;  /* 0x000000823300720c */ /* 0x040fe20003f66270 */
[----:B--2---:R-:W-:Y:S01]  /*72e0*/  FFMA.FTZ R20, R12, UR6, R20 ;  /* 0x000000060c147c23 */ /* 0x004fe20008010014 */
[----:B------:R-:W-:-:S02]  /*72f0*/  ISETP.GE.AND P5, PT, R51, R128, PT ;  /* 0x000000803300720c */ /* 0x000fc40003fa6270 */
[----:B------:R-:W-:Y:S01]  /*7300*/  I2FP.F32.S32 R51, R51 ;  /* 0x0000003300337245 */ /* 0x000fe20000201400 */
[----:B------:R-:W2:Y:S01]  /*7310*/  MUFU.TANH R13, R13 ;  /* 0x0000000d000d7308 */ /* 0x000ea20000002400 */
[----:B------:R-:W-:Y:S02]  /*7320*/  FSEL R31, R31, -INF , !P4 ;  /* 0xff8000001f1f7808 */ /* 0x000fe40006000000 */
[----:B------:R-:W-:Y:S01]  /*7330*/  I2FP.F32.S32 R30, R18 ;  /* 0x00000012001e7245 */ /* 0x000fe20000201400 */
[----:B-1----:R-:W-:Y:S01]  /*7340*/  FFMA.FTZ R15, R51, UR6, R15 ;  /* 0x00000006330f7c23 */ /* 0x002fe2000801000f */
[-C--:B------:R-:W-:Y:S02]  /*7350*/  ISETP.GE.AND P4, PT, R18, R128.reuse, PT ;  /* 0x000000801200720c */ /* 0x080fe40003f86270 */
[-C--:B------:R-:W-:Y:S01]  /*7360*/  ISETP.GE.AND P6, PT, R17, R128.reuse, PT ;  /* 0x000000801100720c */ /* 0x080fe20003fc6270 */
[----:B------:R-:W1:Y:S01]  /*7370*/  MUFU.TANH R10, R10 ;  /* 0x0000000a000a7308 */ /* 0x000e620000002400 */
[----:B---3--:R-:W-:Y:S01]  /*7380*/  FFMA.FTZ R0, R12, UR6, R21 ;  /* 0x000000060c007c23 */ /* 0x008fe20008010015 */
[----:B------:R-:W-:Y:S01]  /*7390*/  VIADD R12, R18, 0xf8 ;  /* 0x000000f8120c7836 */ /* 0x000fe20000000000 */
[----:B------:R-:W-:Y:S01]  /*73a0*/  FSEL R52, R20, -INF , !P6 ;  /* 0xff80000014347808 */ /* 0x000fe20007000000 */
[----:B------:R-:W-:Y:S01]  /*73b0*/  VIADD R18, R18, 0xf9 ;  /* 0x000000f912127836 */ /* 0x000fe20000000000 */
[----:B------:R-:W-:Y:S01]  /*73c0*/  FSEL R123, R15, -INF , !P3 ;  /* 0xff8000000f7b7808 */ /* 0x000fe20005800000 */
[----:B------:R-:W-:Y:S01]  /*73d0*/  FFMA.FTZ R30, R30, UR6, R141 ;  /* 0x000000061e1e7c23 */ /* 0x000fe2000801008d */
[----:B------:R-:W-:Y:S01]  /*73e0*/  FSEL R0, R0, -INF , !P2 ;  /* 0xff80000000007808 */ /* 0x000fe20005000000 */
[----:B------:R-:W3:Y:S01]  /*73f0*/  MUFU.TANH R6, R6 ;  /* 0x0000000600067308 */ /* 0x000ee20000002400 */
[----:B------:R-:W-:Y:S01]  /*7400*/  BAR.SYNC.DEFER_BLOCKING 0x0 ;  /* 0x0000000000007b1d */ /* 0x000fe20000010000 */
[----:B------:R-:W-:Y:S01]  /*7410*/  ISETP.GE.AND P2, PT, R50, R128, PT ;  /* 0x000000803200720c */ /* 0x000fe20003f46270 */
[----:B--2---:R-:W-:Y:S01]  /*7420*/  FFMA.FTZ R51, R51, UR6, R13 ;  /* 0x0000000633337c23 */ /* 0x004fe2000801000d */
[----:B------:R-:W-:-:S02]  /*7430*/  I2FP.F32.S32 R50, R50 ;  /* 0x0000003200327245 */ /* 0x000fc40000201400 */
[----:B------:R-:W-:Y:S02]  /*7440*/  ISETP.GE.AND P6, PT, R12, R130, PT ;  /* 0x000000820c00720c */ /* 0x000fe40003fc6270 */
[----:B------:R-:W2:Y:S01]  /*7450*/  MUFU.TANH R7, R7 ;  /* 0x0000000700077308 */ /* 0x000ea20000002400 */
[C---:B------:R-:W-:Y:S01]  /*7460*/  FFMA.FTZ R14, R50.reuse, UR6, R14 ;  /* 0x00000006320e7c23 */ /* 0x040fe2000801000e */
[----:B------:R-:W-:Y:S01]  /*7470*/  FFMA.FTZ R50, R50, UR6, R11 ;  /* 0x0000000632327c23 */ /* 0x000fe2000801000b */
[----:B------:R-:W-:Y:S02]  /*7480*/  FSEL R51, R51, -INF , !P5 ;  /* 0xff80000033337808 */ /* 0x000fe40006800000 */
[----:B------:R-:W-:Y:S02]  /*7490*/  ISETP.GE.AND P3, PT, R12, R128, PT ;  /* 0x000000800c00720c */ /* 0x000fe40003f66270 */
[----:B------:R-:W-:Y:S02]  /*74a0*/  FSEL R50, R50, -INF , !P2 ;  /* 0xff80000032327808 */ /* 0x000fe40005000000 */
[----:B------:R-:W-:-:S02]  /*74b0*/  PLOP3.LUT P2, PT, PT, PT, UP0, 0x80, 0x0 ;  /* 0x000000000000781c */ /* 0x000fc40003f4f008 */
[----:B------:R-:W-:Y:S02]  /*74c0*/  FSEL R118, R14, -INF , !P0 ;  /* 0xff8000000e767808 */ /* 0x000fe40004000000 */
[C---:B------:R-:W-:Y:S02]  /*74d0*/  ISETP.GE.AND P5, PT, R18.reuse, R130, PT ;  /* 0x000000821200720c */ /* 0x040fe40003fa6270 */
[----:B------:R-:W-:Y:S02]  /*74e0*/  ISETP.GE.AND P0, PT, R18, R128, PT ;  /* 0x000000801200720c */ /* 0x000fe40003f06270 */
[----:B------:R-:W-:Y:S02]  /*74f0*/  I2FP.F32.S32 R12, R12 ;  /* 0x0000000c000c7245 */ /* 0x000fe40000201400 */
[----:B------:R-:W-:Y:S02]  /*7500*/  I2FP.F32.S32 R18, R18 ;  /* 0x0000001200127245 */ /* 0x000fe40000201400 */
[----:B------:R-:W-:Y:S01]  /*7510*/  FSEL R30, R30, -INF , !P4 ;  /* 0xff8000001e1e7808 */ /* 0x000fe20006000000 */
[C---:B-1----:R-:W-:Y:S01]  /*7520*/  FFMA.FTZ R91, R12.reuse, UR6, R10 ;  /* 0x000000060c5b7c23 */ /* 0x042fe2000801000a */
[----:B---3--:R-:W-:Y:S01]  /*7530*/  FFMA.FTZ R49, R12, UR6, R6 ;  /* 0x000000060c317c23 */ /* 0x008fe20008010006 */
[C---:B------:R-:W-:Y:S01]  /*7540*/  FFMA.FTZ R57, R18.reuse, UR6, R57 ;  /* 0x0000000612397c23 */ /* 0x040fe20008010039 */
[----:B--2---:R-:W-:-:S02]  /*7550*/  FFMA.FTZ R48, R18, UR6, R7 ;  /* 0x0000000612307c23 */ /* 0x004fc40008010007 */
        /* <DEDUP_REMOVED lines=35> */
[C---:B------:R-:W-:Y:S01]  /*7790*/  LOP3.LUT R6, R7.reuse, UR4, RZ, 0x3c, !PT ;  /* 0x0000000407067c12 */ /* 0x040fe2000f8e3cff */
[----:B------:R-:W-:Y:S01]  /*77a0*/  ULDC.64 UR4, c[0x0][0x230] ;  /* 0x00008c0000047ab9 */ /* 0x000fe20000000a00 */
        /* <DEDUP_REMOVED lines=31> */
.L_x_2434:
[----:B------:R-:W-:-:S04]  /*79a0*/  ULEA UR4, -UR8, URZ, 0x8 ;  /* 0x0000003f08047291 */ /* 0x000fc8000f8e413f */
[----:B------:R-:W-:Y:S02]  /*79b0*/  USHF.R.S32.HI UR5, URZ, 0x1f, UR4 ;  /* 0x0000001f3f057899 */ /* 0x000fe40008011404 */
[----:B------:R-:W-:-:S04]  /*79c0*/  MOV R125, UR4 ;  /* 0x00000004007d7c02 */ /* 0x000fc80008000f00 */
[----:B------:R-:W-:-:S07]  /*79d0*/  MOV R121, UR5 ;  /* 0x0000000500797c02 */ /* 0x000fce0008000f00 */
.L_x_2435:
        /* <DEDUP_REMOVED lines=13> */
[----:B------:R-:W-:Y:S01]  /*7ab0*/  IMAD.U32 R12, RZ, RZ, UR8 ;  /* 0x00000008ff0c7e24 */ /* 0x000fe2000f8e00ff */
[-C--:B------:R-:W-:Y:S01]  /*7ac0*/  @!P0 LEA.HI.X R111, R7, R2.reuse, R111, 0x6, P4 ;  /* 0x00000002076f8211 */ /* 0x080fe200020f346f */
[----:B------:R-:W-:Y:S01]  /*7ad0*/  @!P0 IMAD.MOV.U32 R7, RZ, RZ, R2 ;  /* 0x000000ffff078224 */ /* 0x000fe200078e0002 */
[-C--:B------:R-:W-:Y:S01]  /*7ae0*/  @!P0 LEA.HI.X R83, R6, R2.reuse, R83, 0x7, P3 ;  /* 0x0000000206538211 */ /* 0x080fe200018f3c53 */
[----:B------:R-:W-:Y:S01]  /*7af0*/  @!P0 IMAD.MOV.U32 R6, RZ, RZ, R3 ;  /* 0x000000ffff068224 */ /* 0x000fe200078e0003 */
[-C--:B------:R-:W-:Y:S01]  /*7b00*/  @!P0 LEA R120, P5, R120, R3.reuse, 0x5 ;  /* 0x0000000378788211 */ /* 0x080fe200078a28ff */
[----:B------:R-:W-:Y:S01]  /*7b10*/  IMAD.U32 R10, RZ, RZ, UR8 ;  /* 0x00000008ff0a7e24 */ /* 0x000fe2000f8e00ff */
[----:B------:R-:W-:Y:S01]  /*7b20*/  VOTEU.ALL UP0, P0 ;  /* 0x00000000003f7886 */ /* 0x000fe20000000000 */
[----:B------:R-:W-:Y:S01]  /*7b30*/  IMAD.U32 R116, RZ, RZ, UR9 ;  /* 0x00000009ff747e24 */ /* 0x000fe2000f8e00ff */
[----:B------:R-:W2:Y:S01]  /*7b40*/  @!P0 LDC.64 R18, c[0x0][0x218] ;  /* 0x00008600ff128b82 */ /* 0x000ea20000000a00 */
[----:B------:R-:W-:Y:S01]  /*7b50*/  @!P0 IMAD.WIDE.U32 R12, R12, 0x60, R6 ;  /* 0x000000600c0c8825 */ /* 0x000fe200078e0006 */
[C---:B------:R-:W-:Y:S01]  /*7b60*/  @!P0 IADD3 R127, P6, R125.reuse, R3, RZ ;  /* 0x000000037d7f8210 */ /* 0x040fe20007fde0ff */
[----:B------:R-:W-:Y:S01]  /*7b70*/  @!UP0 UIMAD UR12, UR9, 0x60, URZ ;  /* 0x00000060090c88a4 */ /* 0x000fe2000f8e023f */
[C---:B------:R-:W-:Y:S01]  /*7b80*/  @!P0 LEA.HI.X R116, R10.reuse, R2, R116, 0x5, P5 ;  /* 0x000000020a748211 */ /* 0x040fe200028f2c74 */
[----:B------:R-:W-:Y:S01]  /*7b90*/  IMAD.U32 R6, RZ, RZ, UR8 ;  /* 0x00000008ff067e24 */ /* 0x000fe2000f8e00ff */
[----:B------:R-:W-:Y:S01]  /*7ba0*/  @!UP0 UIMAD UR5, UR9, 0xa0, URZ ;  /* 0x000000a0090588a4 */ /* 0x000fe2000f8e023f */
[----:B------:R-:W-:Y:S01]  /*7bb0*/  @!P0 IMAD.MOV.U32 R14, RZ, RZ, R3 ;  /* 0x000000ffff0e8224 */ /* 0x000fe200078e0003 */
[----:B------:R-:W3:Y:S01]  /*7bc0*/  @!P0 LDC.64 R16, c[0x0][0x218] ;  /* 0x00008600ff108b82 */ /* 0x000ee20000000a00 */
[--C-:B------:R-:W-:Y:S01]  /*7bd0*/  @!P0 IMAD.MOV.U32 R15, RZ, RZ, R2.reuse ;  /* 0x000000ffff0f8224 */ /* 0x100fe200078e0002 */
[----:B------:R-:W-:Y:S01]  /*7be0*/  @!UP0 UIMAD UR4, UR9, 0xc0, URZ ;  /* 0x000000c0090488a4 */ /* 0x000fe2000f8e023f */
[----:B------:R-:W-:Y:S01]  /*7bf0*/  @!P0 IADD3 R131, P5, R125, R12, RZ ;  /* 0x0000000c7d838210 */ /* 0x000fe20007fbe0ff */
[C---:B------:R-:W-:Y:S01]  /*7c00*/  @!P0 IMAD.X R126, R121.reuse, 0x1, R2, P6 ;  /* 0x00000001797e8824 */ /* 0x040fe200030e0602 */
[----:B------:R4:W-:Y:S01]  /*7c10*/  @P0 STS [R188+0x1000], RZ ;  /* 0x001000ffbc000388 */ /* 0x0009e20000000800 */
[----:B------:R-:W-:Y:S01]  /*7c20*/  @!P0 IMAD.WIDE.U32 R10, R10, 0xa0, R14 ;  /* 0x000000a00a0a8825 */ /* 0x000fe200078e000e */
[----:B------:R-:W-:-:S02]  /*7c30*/  @!P0 IADD3.X R129, R121, UR12, R13, P5, !PT ;  /* 0x0000000c79818c10 */ /* 0x000fc4000affe40d */
[----:B------:R-:W5:Y:S01]  /*7c40*/  @!P0 LDC.64 R12, c[0x0][0x218] ;  /* 0x00008600ff0c8b82 */ /* 0x000f620000000a00 */
[----:B------:R-:W-:Y:S01]  /*7c50*/  @!P0 IMAD.WIDE.U32 R6, R6, 0xc0, R14 ;  /* 0x000000c006068825 */ /* 0x000fe200078e000e */
[C---:B------:R-:W-:Y:S01]  /*7c60*/  @!P0 IADD3 R134, P4, R125.reuse, R10, RZ ;  /* 0x0000000a7d868210 */ /* 0x040fe20007f9e0ff */
[----:B------:R4:W-:Y:S01]  /*7c70*/  @P0 STS [R188+0x1004], RZ ;  /* 0x001004ffbc000388 */ /* 0x0009e20000000800 */
[----:B------:R-:W-:-:S03]  /*7c80*/  @!P0 IADD3 R141, P3, R125, R6, RZ ;  /* 0x000000067d8d8210 */ /* 0x000fc60007f7e0ff */
[----:B------:R4:W-:Y:S01]  /*7c90*/  @P0 STS.64 [R188+0x1008], RZ ;  /* 0x001008ffbc000388 */ /* 0x0009e20000000a00 */
[----:B------:R-:W4:Y:S01]  /*7ca0*/  @!P0 LDC.64 R14, c[0x0][0x218] ;  /* 0x00008600ff0e8b82 */ /* 0x000f220000000a00 */
[C---:B------:R-:W-:Y:S02]  /*7cb0*/  @!P0 IADD3.X R133, R121.reuse, UR5, R11, P4, !PT ;  /* 0x0000000579858c10 */ /* 0x040fe4000a7fe40b */
[----:B------:R-:W-:Y:S02]  /*7cc0*/  @!P0 IADD3.X R135, R121, UR4, R7, P3, !PT ;  /* 0x0000000479878c10 */ /* 0x000fe40009ffe407 */
[----:B-1----:R-:W-:Y:S02]  /*7cd0*/  @!P0 LEA R20, P3, R127, R20, 0x1 ;  /* 0x000000147f148211 */ /* 0x002fe400078608ff */
[----:B------:R-:W-:Y:S01]  /*7ce0*/  @!P0 IADD3 R113, P4, R125, R113, RZ ;  /* 0x000000717d718210 */ /* 0x000fe20007f9e0ff */
[----:B------:R-:W1:Y:S01]  /*7cf0*/  @!P0 LDC.64 R10, c[0x0][0x218] ;  /* 0x00008600ff0a8b82 */ /* 0x000e620000000a00 */
[----:B------:R-:W-:-:S02]  /*7d00*/  @!P0 LEA.HI.X R21, R127, R21, R126, 0x1, P3 ;  /* 0x000000157f158211 */ /* 0x000fc400018f0c7e */
[----:B------:R-:W-:Y:S01]  /*7d10*/  @!P0 IADD3 R120, P3, R125, R120, RZ ;  /* 0x000000787d788210 */ /* 0x000fe20007f7e0ff */
[----:B------:R-:W-:Y:S01]  /*7d20*/  @!P0 IMAD.X R111, R121, 0x1, R111, P4 ;  /* 0x00000001796f8824 */ /* 0x000fe200020e066f */
[----:B---3--:R-:W-:Y:S01]  /*7d30*/  @!P0 LEA R16, P5, R113, R16, 0x1 ;  /* 0x0000001071108211 */ /* 0x008fe200078a08ff */
[----:B------:R-:W-:Y:S01]  /*7d40*/  @!PT LDS RZ, [RZ] ;  /* 0x00000000fffff984 */ /* 0x000fe20000000800 */
[----:B------:R-:W-:Y:S01]  /*7d50*/  @!PT LDS RZ, [RZ] ;  /* 0x00000000fffff984 */ /* 0x000fe20000000800 */
[----:B------:R-:W-:Y:S01]  /*7d60*/  @!PT LDS RZ, [RZ] ;  /* 0x00000000fffff984 */ /* 0x000fe20000000800 */
[----:B------:R3:W-:Y:S02]  /*7d70*/  @!P0 LDGSTS.E.BYPASS.LTC128B.128 [R188+0x1000], desc[UR18][R20.64] ;  /* 0x0100000014bc8fae */ /* 0x0007e4000b901d52 */
[----:B------:R-:W3:Y:S01]  /*7d80*/  @!P0 LDC.64 R6, c[0x0][0x218] ;  /* 0x00008600ff068b82 */ /* 0x000ee20000000a00 */
[----:B------:R-:W-:Y:S01]  /*7d90*/  @!P0 IMAD.X R116, R121, 0x1, R116, P3 ;  /* 0x0000000179748824 */ /* 0x000fe200018e0674 */
[C---:B--2---:R-:W-:Y:S01]  /*7da0*/  @!P0 LEA R18, P3, R120.reuse, R18, 0x1 ;  /* 0x0000001278128211 */ /* 0x044fe200078608ff */
[----:B------:R2:W-:Y:S01]  /*7db0*/  @P0 STS.128 [R188+0x1800], RZ ;  /* 0x001800ffbc000388 */ /* 0x0005e20000000c00 */
[----:B------:R-:W-:Y:S02]  /*7dc0*/  @!P0 LEA.HI.X R17, R113, R17, R111, 0x1, P5 ;  /* 0x0000001171118211 */ /* 0x000fe400028f0c6f */
[----:B------:R-:W-:-:S02]  /*7dd0*/  @!P0 LEA.HI.X R19, R120, R19, R116, 0x1, P3 ;  /* 0x0000001378138211 */ /* 0x000fc400018f0c74 */
[----:B------:R-:W-:Y:S02]  /*7de0*/  @!P0 IADD3 R110, P3, R125, R110, RZ ;  /* 0x0000006e7d6e8210 */ /* 0x000fe40007f7e0ff */
[----:B----4-:R-:W-:Y:S01]  /*7df0*/  @!P0 LEA R14, P4, R131, R14, 0x1 ;  /* 0x0000000e830e8211 */ /* 0x010fe200078808ff */
[----:B------:R-:W-:Y:S01]  /*7e00*/  @!PT LDS RZ, [RZ] ;  /* 0x00000000fffff984 */ /* 0x000fe20000000800 */
[----:B------:R-:W-:Y:S01]  /*7e10*/  @!PT LDS RZ, [RZ] ;  /* 0x00000000fffff984 */ /* 0x000fe20000000800 */
[----:B------:R-:W-:Y:S01]  /*7e20*/  @!PT LDS RZ, [RZ] ;  /* 0x00000000fffff984 */ /* 0x000fe20000000800 */
[----:B------:R2:W-:Y:S01]  /*7e30*/  @!P0 LDGSTS.E.BYPASS.LTC128B.128 [R188+0x1800], desc[UR18][R18.64] ;  /* 0x0180000012bc8fae */ /* 0x0005e2000b901d52 */
        /* <DEDUP_REMOVED lines=35> */
[----:B--2---:R-:W-:Y:S01]  /*8070*/  IMAD.U32 R6, RZ, RZ, UR8 ;  /* 0x00000008ff067e24 */ /* 0x004fe2000f8e00ff */
        /* <DEDUP_REMOVED lines=13> */
.L_x_2437:
[----:B------:R-:W-:Y:S05]  /*8150*/  BSYNC B0 ;  /* 0x0000000000007941 */ /* 0x000fea0003800000 */
.L_x_2436:
[----:B------:R-:W0:Y:S01]  /*8160*/  LDGDEPBAR ;  /* 0x00000000000079af */ /* 0x000e220000000000 */
[----:B------:R-:W-:-:S04]  /*8170*/  IADD3 R3, P0, R125, R3, RZ ;  /* 0x000000037d037210 */ /* 0x000fc80007f1e0ff */
[----:B------:R-:W-:-:S09]  /*8180*/  IADD3.X R2, R121, R2, RZ, P0, !PT ;  /* 0x0000000279027210 */ /* 0x000fd200007fe4ff */
.L_x_2433:
[----:B--2---:R-:W-:Y:S01]  /*8190*/  FMNMX.FTZ R7, R109, R63, !PT ;  /* 0x0000003f6d077209 */ /* 0x004fe20007810000 */
[----:B------:R-:W2:Y:S01]  /*81a0*/  S2UR UR4, SR_CgaCtaId ;  /* 0x00000000000479c3 */ /* 0x000ea20000008800 */
[----:B------:R-:W-:Y:S01]  /*81b0*/  FMNMX.FTZ R129, R30, R25, !PT ;  /* 0x000000191e817209 */ /* 0x000fe20007810000 */
[----:B------:R-:W-:Y:S01]  /*81c0*/  ULDC UR20, c[0x0][0x2ec] ;  /* 0x0000bb0000147ab9 */ /* 0x000fe20000000800 */
[----:B------:R-:W-:Y:S01]  /*81d0*/  FMNMX.FTZ R7, R69, R7, !PT ;  /* 0x0000000745077209 */ /* 0x000fe20007810000 */
[----:B------:R-:W-:Y:S01]  /*81e0*/  UMOV UR5, 0x400 ;  /* 0x0000040000057882 */ /* 0x000fe20000000000 */
        /* <DEDUP_REMOVED lines=9> */
[----:B------:R-:W-:Y:S01]  /*8280*/  FMNMX.FTZ R7, R80, R7, !PT ;  /* 0x0000000750077209 */ /* 0x000fe20007810000 */
[----:B--2---:R-:W-:Y:S01]  /*8290*/  ULEA UR4, UR4, UR5, 0x18 ;  /* 0x0000000504047291 */ /* 0x004fe2000f8ec03f */
        /* <DEDUP_REMOVED lines=113> */
[----:B------:R-:W-:Y:S01]  /*89b0*/  LEA R197, R197, UR4, 0x1 ;  /* 0x00000004c5c57c11 */ /* 0x000fe2000f8e08ff */
[----:B------:R-:W2:Y:S01]  /*89c0*/  SHFL.BFLY PT, R6, R7, 0x2, 0x1f ;  /* 0x0c401f0007067f89 */ /* 0x000ea200000e0000 */
[----:B------:R-:W-:Y:S01]  /*89d0*/  MOV R196, 0x10 ;  /* 0x0000001000c47802 */ /* 0x000fe20000000f00 */
[----:B------:R-:W-:Y:S02]  /*89e0*/  ULDC.64 UR4, c[0x0][0x218] ;  /* 0x0000860000047ab9 */ /* 0x000fe40000000a00 */
[----:B------:R-:W-:Y:S01]  /*89f0*/  LDSM.16.MT88.4 R12, [R197+0x5000] ;  /* 0x00500000c50c783b */ /* 0x000fe20000004200 */
[----:B--2---:R-:W-:Y:S02]  /*8a00*/  FMNMX.FTZ R6, R7, R6, !PT ;  /* 0x0000000607067209 */ /* 0x004fe40007810000 */
[----:B------:R-:W-:-:S03]  /*8a10*/  SHF.R.S32.HI R7, RZ, 0x1f, R114 ;  /* 0x0000001fff077819 */ /* 0x000fc60000011472 */
[----:B------:R-:W2:Y:S02]  /*8a20*/  SHFL.BFLY PT, R131, R6, 0x1, 0x1f ;  /* 0x0c201f0006837f89 */ /* 0x000ea400000e0000 */
[----:B--2---:R-:W-:Y:S02]  /*8a30*/  FMNMX.FTZ R131, R6, R131, !PT ;  /* 0x0000008306837209 */ /* 0x004fe40007810000 */
[----:B------:R-:W2:Y:S02]  /*8a40*/  SHFL.BFLY PT, R6, R129, 0x2, 0x1f ;  /* 0x0c401f0081067f89 */ /* 0x000ea400000e0000 */
[C---:B------:R-:W-:Y:S01]  /*8a50*/  FSETP.NEU.FTZ.AND P0, PT, R131.reuse, -INF , PT ;  /* 0xff8000008300780b */ /* 0x040fe20003f1d000 */
[----:B------:R-:W-:-:S05]  /*8a60*/  FMUL.FTZ R83, R131, UR20 ;  /* 0x0000001483537c20 */ /* 0x000fca0008410000 */
[----:B------:R-:W-:-:S05]  /*8a70*/  FSEL R83, R83, RZ, P0 ;  /* 0x000000ff53537208 */ /* 0x000fca0000000000 */
        /* <DEDUP_REMOVED lines=11> */
[----:B--2---:R-:W-:Y:S01]  /*8b30*/  FMNMX.FTZ R129, R129, R6, !PT ;  /* 0x0000000681817209 */ /* 0x004fe20007810000 */
[--C-:B------:R-:W-:Y:S01]  /*8b40*/  FFMA.FTZ R135, R80, UR20, -R83.reuse ;  /* 0x0000001450877c23 */ /* 0x100fe20008010853 */
[--C-:B------:R-:W-:Y:S01]  /*8b50*/  FFMA.FTZ R113, R93, UR20, -R83.reuse ;  /* 0x000000145d717c23 */ /* 0x100fe20008010853 */
[--C-:B------:R-:W-:Y:S01]  /*8b60*/  FFMA.FTZ R93, R87, UR20, -R83.reuse ;  /* 0x00000014575d7c23 */ /* 0x100fe20008010853 */
[--C-:B------:R-:W-:Y:S01]  /*8b70*/  FFMA.FTZ R134, R77, UR20, -R83.reuse ;  /* 0x000000144d867c23 */ /* 0x100fe20008010853 */
[----:B------:R-:W2:Y:S01]  /*8b80*/  SHFL.BFLY PT, R6, R129, 0x1, 0x1f ;  /* 0x0c201f0081067f89 */ /* 0x000ea200000e0000 */
        /* <DEDUP_REMOVED lines=23> */
[----:B--2---:R-:W-:Y:S01]  /*8d00*/  FMNMX.FTZ R129, R129, R6, !PT ;  /* 0x0000000681817209 */ /* 0x004fe20007810000 */
[----:B------:R-:W-:Y:S01]  /*8d10*/  MUFU.EX2 R173, R173 ;  /* 0x000000ad00ad7308 */ /* 0x000fe20000000800 */
[----:B------:R-:W-:Y:S01]  /*8d20*/  SHF.R.S32.HI R6, RZ, 0x1, R114 ;  /* 0x00000001ff067819 */ /* 0x000fe20000011472 */
[--C-:B------:R-:W-:Y:S01]  /*8d30*/  FFMA.FTZ R46, R34, UR20, -R83.reuse ;  /* 0x00000014222e7c23 */ /* 0x100fe20008010853 */
[C---:B------:R-:W-:Y:S01]  /*8d40*/  FSETP.NEU.FTZ.AND P0, PT, R129.reuse, -INF , PT ;  /* 0xff8000008100780b */ /* 0x040fe20003f1d000 */
[----:B------:R-:W-:Y:S01]  /*8d50*/  FMUL.FTZ R58, R129, UR20 ;  /* 0x00000014813a7c20 */ /* 0x000fe20008410000 */
[----:B------:R-:W-:Y:S01]  /*8d60*/  LEA.HI R7, R7, R6, RZ, 0x2 ;  /* 0x0000000607077211 */ /* 0x000fe200078f10ff */
[--C-:B------:R-:W-:Y:S01]  /*8d70*/  FFMA.FTZ R45, R33, UR20, -R83.reuse ;  /* 0x00000014212d7c23 */ /* 0x100fe20008010853 */
[--C-:B------:R-:W-:Y:S01]  /*8d80*/  FFMA.FTZ R116, R96, UR20, -R83.reuse ;  /* 0x0000001460747c23 */ /* 0x100fe20008010853 */
[----:B------:R-:W2:Y:S01]  /*8d90*/  MUFU.EX2 R172, R172 ;  /* 0x000000ac00ac7308 */ /* 0x000ea20000000800 */
[----:B------:R-:W-:Y:S01]  /*8da0*/  LOP3.LUT R7, R7, 0xfffffffc, RZ, 0xc0, !PT ;  /* 0xfffffffc07077812 */ /* 0x000fe200078ec0ff */
[--C-:B------:R-:W-:Y:S01]  /*8db0*/  FFMA.FTZ R127, R90, UR20, -R83.reuse ;  /* 0x000000145a7f7c23 */ /* 0x100fe20008010853 */
[----:B------:R-:W-:Y:S01]  /*8dc0*/  FSEL R58, R58, RZ, P0 ;  /* 0x000000ff3a3a7208 */ /* 0x000fe20000000000 */
[--C-:B------:R-:W-:Y:S01]  /*8dd0*/  FFMA.FTZ R121, R85, UR20, -R83.reuse ;  /* 0x0000001455797c23 */ /* 0x100fe20008010853 */
[----:B------:R-:W-:Y:S01]  /*8de0*/  IADD3 R7, R6, -R7, RZ ;  /* 0x8000000706077210 */ /* 0x000fe20007ffe0ff */
[--C-:B------:R-:W-:Y:S01]  /*8df0*/  FFMA.FTZ R96, R95, UR20, -R83.reuse ;  /* 0x000000145f607c23 */ /* 0x100fe20008010853 */
[--C-:B------:R-:W-:Y:S01]  /*8e00*/  FFMA.FTZ R95, R92, UR20, -R83.reuse ;  /* 0x000000145c5f7c23 */ /* 0x100fe20008010853 */
[--C-:B------:R-:W-:Y:S01]  /*8e10*/  FFMA.FTZ R182, R30, UR20, -R58.reuse ;  /* 0x000000141eb67c23 */ /* 0x100fe2000801083a */
[----:B------:R-:W-:Y:S01]  /*8e20*/  LOP3.LUT P0, RZ, R7, 0x2, RZ, 0xc0, !PT ;  /* 0x0000000207ff7812 */ /* 0x000fe2000780c0ff */
[--C-:B------:R-:W-:Y:S01]  /*8e30*/  FFMA.FTZ R181, R25, UR20, -R58.reuse ;  /* 0x0000001419b57c23 */ /* 0x100fe2000801083a */
[--C-:B------:R-:W-:Y:S01]  /*8e40*/  FFMA.FTZ R177, R28, UR20, -R58.reuse ;  /* 0x000000141cb17c23 */ /* 0x100fe2000801083a */
[--C-:B------:R-:W-:Y:S01]  /*8e50*/  FFMA.FTZ R176, R27, UR20, -R58.reuse ;  /* 0x000000141bb07c23 */ /* 0x100fe2000801083a */
[----:B------:R-:W-:Y:S01]  /*8e60*/  SEL R196, R196, 0xfffffff0, !P0 ;  /* 0xfffffff0c4c47807 */ /* 0x000fe20004000000 */
[--C-:B------:R-:W-:Y:S01]  /*8e70*/  FFMA.FTZ R145, R26, UR20, -R58.reuse ;  /* 0x000000141a917c23 */ /* 0x100fe2000801083a */
[--C-:B------:R-:W-:Y:S01]  /*8e80*/  FFMA.FTZ R141, R24, UR20, -R58.reuse ;  /* 0x00000014188d7c23 */ /* 0x100fe2000801083a */
[----:B------:R-:W-:Y:S01]  /*8e90*/  MUFU.EX2 R182, R182 ;  /* 0x000000b600b67308 */ /* 0x000fe20000000800 */
[----:B------:R-:W-:Y:S01]  /*8ea0*/  LEA R196, R196, R197, 0x1 ;  /* 0x000000c5c4c47211 */ /* 0x000fe200078e08ff */
[--C-:B------:R-:W-:Y:S01]  /*8eb0*/  FFMA.FTZ R133, R23, UR20, -R58.reuse ;  /* 0x0000001417857c23 */ /* 0x100fe2000801083a */
[--C-:B------:R-:W-:Y:S01]  /*8ec0*/  FFMA.FTZ R126, R22, UR20, -R58.reuse ;  /* 0x00000014167e7c23 */ /* 0x100fe2000801083a */
[--C-:B------:R-:W-:Y:S01]  /*8ed0*/  FFMA.FTZ R171, R29, UR20, -R58.reuse ;  /* 0x000000141dab7c23 */ /* 0x100fe2000801083a */
[----:B------:R-:W-:Y:S01]  /*8ee0*/  LDSM.16.MT88.4 R20, [R197+0x5400] ;  /* 0x00540000c514783b */ /* 0x000fe20000004200 */
[----:B---3--:R-:W-:Y:S01]  /*8ef0*/  F2FP.F16.F32.PACK_AB R28, R184, R185 ;  /* 0x000000b9b81c723e */ /* 0x008fe200000000ff */
[--C-:B------:R-:W-:Y:S01]  /*8f00*/  FFMA.FTZ R120, R5, UR20, -R58.reuse ;  /* 0x0000001405787c23 */ /* 0x100fe2000801083a */
[----:B------:R-:W3:Y:S01]  /*8f10*/  MUFU.EX2 R181, R181 ;  /* 0x000000b500b57308 */ /* 0x000ee20000000800 */
[----:B------:R-:W1:Y:S01]  /*8f20*/  LDSM.16.MT88.4 R24, [R196+0x5000] ;  /* 0x00500000c418783b */ /* 0x000e620000004200 */
[----:B----4-:R-:W-:Y:S01]  /*8f30*/  F2FP.F16.F32.PACK_AB R30, R178, R183 ;  /* 0x000000b7b21e723e */ /* 0x010fe200000000ff */
[--C-:B------:R-:W-:Y:S01]  /*8f40*/  FFMA.FTZ R114, R4, UR20, -R58.reuse ;  /* 0x0000001404727c23 */ /* 0x100fe2000801083a */
[--C-:B------:R-:W-:Y:S01]  /*8f50*/  FFMA.FTZ R125, R9, UR20, -R58.reuse ;  /* 0x00000014097d7c23 */ /* 0x100fe2000801083a */
[----:B------:R-:W4:Y:S01]  /*8f60*/  LDSM.16.MT88.4 R40, [R196+0x5400] ;  /* 0x00540000c428783b */ /* 0x000f220000004200 */
[--C-:B------:R-:W-:Y:S01]  /*8f70*/  FFMA.FTZ R117, R8, UR20, -R58.reuse ;  /* 0x0000001408757c23 */ /* 0x100fe2000801083a */
[--C-:B------:R-:W-:Y:S01]  /*8f80*/  FFMA.FTZ R119, R32, UR20, -R58.reuse ;  /* 0x0000001420777c23 */ /* 0x100fe2000801083a */
[----:B------:R-:W-:Y:S01]  /*8f90*/  MUFU.EX2 R177, R177 ;  /* 0x000000b100b17308 */ /* 0x000fe20000000800 */
[----:B------:R-:W5:Y:S01]  /*8fa0*/  LDSM.16.MT88.4 R4, [R197+0x5800] ;  /* 0x00580000c504783b */ /* 0x000f620000004200 */
[----:B--2---:R-:W-:Y:S01]  /*8fb0*/  F2FP.F16.F32.PACK_AB R32, R172, R173 ;  /* 0x000000adac20723e */ /* 0x004fe200000000ff */
[--C-:B------:R-:W-:Y:S01]  /*8fc0*/  FFMA.FTZ R92, R82, UR20, -R83.reuse ;  /* 0x00000014525c7c23 */ /* 0x100fe20008010853 */
[--C-:B------:R-:W-:Y:S01]  /*8fd0*/  FFMA.FTZ R90, R81, UR20, -R83.reuse ;  /* 0x00000014515a7c23 */ /* 0x100fe20008010853 */
[--C-:B------:R-:W-:Y:S01]  /*8fe0*/  FFMA.FTZ R85, R75, UR20, -R83.reuse ;  /* 0x000000144b557c23 */ /* 0x100fe20008010853 */
[--C-:B------:R-:W-:Y:S01]  /*8ff0*/  FFMA.FTZ R82, R73, UR20, -R83.reuse ;  /* 0x0000001449527c23 */ /* 0x100fe20008010853 */
[--C-:B------:R-:W-:Y:S01]  /*9000*/  FFMA.FTZ R81, R72, UR20, -R83.reuse ;  /* 0x0000001448517c23 */ /* 0x100fe20008010853 */
        /* <DEDUP_REMOVED lines=27> */
[--C-:B------:R-:W-:Y:S01]  /*91c0*/  FFMA.FTZ R175, R175, UR20, -R58.reuse ;  /* 0x00000014afaf7c23 */ /* 0x100fe2000801083a */
[--C-:B------:R-:W-:Y:S01]  /*91d0*/  FFMA.FTZ R170, R170, UR20, -R58.reuse ;  /* 0x00000014aaaa7c23 */ /* 0x100fe2000801083a */
[--C-:B------:R-:W-:Y:S01]  /*91e0*/  FFMA.FTZ R167, R167, UR20, -R58.reuse ;  /* 0x00000014a7a77c23 */ /* 0x100fe2000801083a */
[C---:B------:R-:W-:Y:S01]  /*91f0*/  HMMA.16816.F32 R12, R28.reuse, R14, RZ ;  /* 0x0000000e1c0c723c */ /* 0x040fe200000018ff */
[--C-:B------:R-:W-:Y:S01]  /*9200*/  FFMA.FTZ R179, R179, UR20, -R58.reuse ;  /* 0x00000014b3b37c23 */ /* 0x100fe2000801083a */
[--C-:B------:R-:W-:Y:S01]  /*9210*/  FFMA.FTZ R186, R186, UR20, -R58.reuse ;  /* 0x00000014baba7c23 */ /* 0x100fe2000801083a */
[----:B------:R-:W2:Y:S01]  /*9220*/  MUFU.EX2 R145, R145 ;  /* 0x0000009100917308 */ /* 0x000ea20000000800 */
[----:B-1----:R-:W-:Y:S01]  /*9230*/  F2FP.F16.F32.PACK_AB R34, R135, R142 ;  /* 0x0000008e8722723e */ /* 0x002fe200000000ff */
[--C-:B------:R-:W-:Y:S01]  /*9240*/  FFMA.FTZ R187, R187, UR20, -R58.reuse ;  /* 0x00000014bbbb7c23 */ /* 0x100fe2000801083a */
[C---:B------:R-:W-:Y:S01]  /*9250*/  HMMA.16816.F32 R8, R28.reuse, R24, RZ ;  /* 0x000000181c08723c */ /* 0x040fe200000018ff */
[--C-:B------:R-:W-:Y:S01]  /*9260*/  FFMA.FTZ R192, R192, UR20, -R58.reuse ;  /* 0x00000014c0c07c23 */ /* 0x100fe2000801083a */
[--C-:B------:R-:W-:Y:S01]  /*9270*/  FFMA.FTZ R193, R193, UR20, -R58.reuse ;  /* 0x00000014c1c17c23 */ /* 0x100fe2000801083a */
[--C-:B------:R-:W-:Y:S01]  /*9280*/  FFMA.FTZ R200, R200, UR20, -R58.reuse ;  /* 0x00000014c8c87c23 */ /* 0x100fe2000801083a */
[--C-:B------:R-:W-:Y:S01]  /*9290*/  FFMA.FTZ R201, R201, UR20, -R58.reuse ;  /* 0x00000014c9c97c23 */ /* 0x100fe2000801083a */
[----:B------:R-:W-:Y:S01]  /*92a0*/  MUFU.EX2 R141, R141 ;  /* 0x0000008d008d7308 */ /* 0x000fe20000000800 */
[----:B------:R-:W-:Y:S01]  /*92b0*/  HMMA.16816.F32 R28, R28, R26, RZ ;  /* 0x0000001a1c1c723c */ /* 0x000fe200000018ff */
[----:B------:R-:W1:Y:S01]  /*92c0*/  LDSM.16.MT88.4 R24, [R197+0x5c00] ;  /* 0x005c0000c518783b */ /* 0x000e620000004200 */
[--C-:B------:R-:W-:Y:S01]  /*92d0*/  FFMA.FTZ R203, R203, UR20, -R58.reuse ;  /* 0x00000014cbcb7c23 */ /* 0x100fe2000801083a */
[--C-:B------:R-:W-:Y:S01]  /*92e0*/  FFMA.FTZ R206, R206, UR20, -R58.reuse ;  /* 0x00000014cece7c23 */ /* 0x100fe2000801083a */
[--C-:B------:R-:W-:Y:S01]  /*92f0*/  FFMA.FTZ R205, R205, UR20, -R58.reuse ;  /* 0x00000014cdcd7c23 */ /* 0x100fe2000801083a */
[----:B------:R-:W-:Y:S01]  /*9300*/  FFMA.FTZ R208, R208, UR20, -R58 ;  /* 0x00000014d0d07c23 */ /* 0x000fe2000801083a */
[----:B------:R-:W-:Y:S01]  /*9310*/  FADD.FTZ R184, R185, R184 ;  /* 0x000000b8b9b87221 */ /* 0x000fe20000010000 */
[----:B------:R-:W4:Y:S01]  /*9320*/  MUFU.EX2 R133, R133 ;  /* 0x0000008500857308 */ /* 0x000f220000000800 */
[----:B--2---:R-:W-:Y:S01]  /*9330*/  F2FP.F16.F32.PACK_AB R33, R145, R171 ;  /* 0x000000ab9121723e */ /* 0x004fe200000000ff */
[----:B------:R-:W-:Y:S01]  /*9340*/  FADD.FTZ R181, R182, R181 ;  /* 0x000000b5b6b57221 */ /* 0x000fe20000010000 */
[----:B------:R-:W-:Y:S01]  /*9350*/  FADD.FTZ R183, R183, R184 ;  /* 0x000000b8b7b77221 */ /* 0x000fe20000010000 */
[--C-:B------:R-:W-:Y:S01]  /*9360*/  FFMA.FTZ R202, R202, UR20, -R58.reuse ;  /* 0x00000014caca7c23 */ /* 0x100fe2000801083a */
[--C-:B------:R-:W-:Y:S01]  /*9370*/  FFMA.FTZ R195, R195, UR20, -R58.reuse ;  /* 0x00000014c3c37c23 */ /* 0x100fe2000801083a */
        /* <DEDUP_REMOVED lines=9> */
[----:B------:R-:W-:Y:S01]  /*9410*/  FADD.FTZ R172, R172, R183 ;  /* 0x000000b7acac7221 */ /* 0x000fe20000010000 */
[----:B------:R-:W2:Y:S01]  /*9420*/  MUFU.EX2 R127, R127 ;  /* 0x0000007f007f7308 */ /* 0x000ea20000000800 */
[----:B----4-:R-:W-:Y:S01]  /*9430*/  F2FP.F16.F32.PACK_AB R35, R133, R141 ;  /* 0x0000008d8523723e */ /* 0x010fe200000000ff */
[----:B------:R-:W-:Y:S01]  /*9440*/  FADD.FTZ R171, R145, R171 ;  /* 0x000000ab91ab7221 */ /* 0x000fe20000010000 */
[----:B------:R-:W-:Y:S01]  /*9450*/  FADD.FTZ R172, R142, R172 ;  /* 0x000000ac8eac7221 */ /* 0x000fe20000010000 */
[--C-:B------:R-:W-:Y:S01]  /*9460*/  FFMA.FTZ R168, R168, UR20, -R58.reuse ;  /* 0x00000014a8a87c23 */ /* 0x100fe2000801083a */
[----:B------:R-:W-:Y:S01]  /*9470*/  FFMA.FTZ R146, R146, UR20, -R58 ;  /* 0x0000001492927c23 */ /* 0x000fe2000801083a */
[----:B------:R-:W-:Y:S01]  /*9480*/  FADD.FTZ R171, R141, R171 ;  /* 0x000000ab8dab7221 */ /* 0x000fe20000010000 */
[----:B------:R-:W-:Y:S01]  /*9490*/  FADD.FTZ R172, R135, R172 ;  /* 0x000000ac87ac7221 */ /* 0x000fe20000010000 */
[----:B------:R-:W4:Y:S01]  /*94a0*/  MUFU.EX2 R121, R121 ;  /* 0x0000007900797308 */ /* 0x000f220000000800 */
[C---:B------:R-:W-:Y:S01]  /*94b0*/  HMMA.16816.F32 R16, R32.reuse, R20, R16 ;  /* 0x000000142010723c */ /* 0x040fe20000001810 */
[----:B------:R-:W-:Y:S01]  /*94c0*/  FADD.FTZ R171, R133, R171 ;  /* 0x000000ab85ab7221 */ /* 0x000fe20000010000 */
[--C-:B------:R-:W-:Y:S01]  /*94d0*/  FFMA.FTZ R105, R105, UR20, -R58.reuse ;  /* 0x0000001469697c23 */ /* 0x100fe2000801083a */
[--C-:B------:R-:W-:Y:S01]  /*94e0*/  FFMA.FTZ R102, R102, UR20, -R58.reuse ;  /* 0x0000001466667c23 */ /* 0x100fe2000801083a */
[--C-:B------:R-:W-:Y:S01]  /*94f0*/  FFMA.FTZ R97, R97, UR20, -R58.reuse ;  /* 0x0000001461617c23 */ /* 0x100fe2000801083a */
[----:B------:R-:W-:Y:S01]  /*9500*/  FFMA.FTZ R94, R94, UR20, -R58 ;  /* 0x000000145e5e7c23 */ /* 0x000fe2000801083a */
[C---:B------:R-:W-:Y:S01]  /*9510*/  HMMA.16816.F32 R12, R32.reuse, R22, R12 ;  /* 0x00000016200c723c */ /* 0x040fe2000000180c */
[----:B------:R-:W5:Y:S01]  /*9520*/  MUFU.EX2 R116, R116 ;  /* 0x0000007400747308 */ /* 0x000f620000000800 */
[----:B--2---:R-:W-:Y:S01]  /*9530*/  F2FP.F16.F32.PACK_AB R20, R127, R134 ;  /* 0x000000867f14723e */ /* 0x004fe200000000ff */
[----:B------:R-:W-:Y:S01]  /*9540*/  FADD.FTZ R134, R134, R172 ;  /* 0x000000ac86867221 */ /* 0x000fe20000010000 */
[--C-:B------:R-:W-:Y:S01]  /*9550*/  FFMA.FTZ R101, R101, UR20, -R58.reuse ;  /* 0x0000001465657c23 */ /* 0x100fe2000801083a */
[----:B------:R-:W-:Y:S01]  /*9560*/  FFMA.FTZ R88, R88, UR20, -R58 ;  /* 0x0000001458587c23 */ /* 0x000fe2000801083a */
[C---:B------:R-:W-:Y:S01]  /*9570*/  HMMA.16816.F32 R8, R32.reuse, R40, R8 ;  /* 0x000000282008723c */ /* 0x040fe20000001808 */
[----:B------:R-:W-:Y:S01]  /*9580*/  FADD.FTZ R134, R127, R134 ;  /* 0x000000867f867221 */ /* 0x000fe20000010000 */
[--C-:B------:R-:W-:Y:S01]  /*9590*/  FFMA.FTZ R86, R86, UR20, -R58.reuse ;  /* 0x0000001456567c23 */ /* 0x100fe2000801083a */
[----:B------:R-:W2:Y:S01]  /*95a0*/  MUFU.EX2 R126, R126 ;  /* 0x0000007e007e7308 */ /* 0x000ea20000000800 */
[----:B------:R-:W-:Y:S01]  /*95b0*/  FFMA.FTZ R56, R56, UR20, -R58 ;  /* 0x0000001438387c23 */ /* 0x000fe2000801083a */
[----:B----4-:R-:W-:Y:S01]  /*95c0*/  FADD.FTZ R134, R121, R134 ;  /* 0x0000008679867221 */ /* 0x010fe20000010000 */
[----:B------:R-:W-:Y:S01]  /*95d0*/  HMMA.16816.F32 R28, R32, R42, R28 ;  /* 0x0000002a201c723c */ /* 0x000fe2000000181c */
[----:B------:R-:W4:Y:S01]  /*95e0*/  LDSM.16.MT88.4 R32, [R196+0x5c00] ;  /* 0x005c0000c420783b */ /* 0x000f220000004200 */
[--C-:B------:R-:W-:Y:S01]  /*95f0*/  FFMA.FTZ R84, R84, UR20, -R58.reuse ;  /* 0x0000001454547c23 */ /* 0x100fe2000801083a */
[--C-:B------:R-:W-:Y:S01]  /*9600*/  FFMA.FTZ R0, R0, UR20, -R83.reuse ;  /* 0x0000001400007c23 */ /* 0x100fe20008010853 */
[----:B------:R-:W-:Y:S01]  /*9610*/  FFMA.FTZ R55, R55, UR20, -R58 ;  /* 0x0000001437377c23 */ /* 0x000fe2000801083a */
[----:B------:R-:W3:Y:S01]  /*9620*/  MUFU.EX2 R125, R125 ;  /* 0x0000007d007d7308 */ /* 0x000ee20000000800 */
[C---:B-----5:R-:W-:Y:S01]  /*9630*/  F2FP.F16.F32.PACK_AB R22, R116.reuse, R121 ;  /* 0x000000797416723e */ /* 0x060fe200000000ff */
[----:B------:R-:W-:Y:S01]  /*9640*/  LDSM.16.MT88.4 R40, [R196+0x6000] ;  /* 0x00600000c428783b */ /* 0x000fe20000004200 */
[----:B------:R-:W-:Y:S01]  /*9650*/  FADD.FTZ R134, R116, R134 ;  /* 0x0000008674867221 */ /* 0x000fe20000010000 */
[--C-:B------:R-:W-:Y:S01]  /*9660*/  FFMA.FTZ R54, R54, UR20, -R58.reuse ;  /* 0x0000001436367c23 */ /* 0x100fe2000801083a */
[--C-:B------:R-:W-:Y:S01]  /*9670*/  FFMA.FTZ R53, R53, UR20, -R58.reuse ;  /* 0x0000001435357c23 */ /* 0x100fe2000801083a */
[--C-:B------:R-:W-:Y:S01]  /*9680*/  FFMA.FTZ R52, R52, UR20, -R58.reuse ;  /* 0x0000001434347c23 */ /* 0x100fe2000801083a */
[----:B------:R-:W-:Y:S01]  /*9690*/  FFMA.FTZ R91, R91, UR20, -R83 ;  /* 0x000000145b5b7c23 */ /* 0x000fe20008010853 */
[----:B------:R-:W-:Y:S01]  /*96a0*/  MUFU.EX2 R120, R120 ;  /* 0x0000007800787308 */ /* 0x000fe20000000800 */
[----:B--2---:R-:W-:Y:S01]  /*96b0*/  FADD.FTZ R171, R126, R171 ;  /* 0x000000ab7eab7221 */ /* 0x004fe20000010000 */
[----:B------:R-:W-:-:S06]  /*96c0*/  FFMA.FTZ R51, R51, UR20, -R58 ;  /* 0x0000001433337c23 */ /* 0x000fcc000801083a */
[----:B------:R-:W2:Y:S01]  /*96d0*/  MUFU.EX2 R114, R114 ;  /* 0x0000007200727308 */ /* 0x000ea20000000800 */
[C---:B---3--:R-:W-:Y:S01]  /*96e0*/  F2FP.F16.F32.PACK_AB R21, R125.reuse, R126 ;  /* 0x0000007e7d15723e */ /* 0x048fe200000000ff */
[----:B------:R-:W-:-:S06]  /*96f0*/  FADD.FTZ R125, R125, R171 ;  /* 0x000000ab7d7d7221 */ /* 0x000fcc0000010000 */
[----:B------:R-:W-:Y:S08]  /*9700*/  MUFU.EX2 R113, R113 ;  /* 0x0000007100717308 */ /* 0x000ff00000000800 */
[----:B------:R-:W3:Y:S01]  /*9710*/  MUFU.EX2 R111, R111 ;  /* 0x0000006f006f7308 */ /* 0x000ee20000000800 */
[----:B--2---:R-:W-:Y:S01]  /*9720*/  F2FP.F16.F32.PACK_AB R23, R114, R120 ;  /* 0x000000787217723e */ /* 0x004fe200000000ff */
[----:B------:R-:W-:-:S04]  /*9730*/  FADD.FTZ R120, R120, R125 ;  /* 0x0000007d78787221 */ /* 0x000fc80000010000 */
[----:B------:R-:W-:Y:S02]  /*9740*/  FADD.FTZ R120, R114, R120 ;  /* 0x0000007872787221 */ /* 0x000fe40000010000 */
[----:B------:R-:W-:Y:S01]  /*9750*/  MUFU.EX2 R110, R110 ;  /* 0x0000006e006e7308 */ /* 0x000fe20000000800 */
[C---:B------:R-:W-:Y:S06]  /*9760*/  HMMA.16816.F32 R16, R20.reuse, R4, R16 ;  /* 0x000000041410723c */ /* 0x040fec0000001810 */
[C---:B------:R-:W-:Y:S01]  /*9770*/  HMMA.16816.F32 R12, R20.reuse, R6, R12 ;  /* 0x00000006140c723c */ /* 0x040fe2000000180c */
[----:B------:R-:W2:Y:S01]  /*9780*/  MUFU.EX2 R109, R109 ;  /* 0x0000006d006d7308 */ /* 0x000ea20000000800 */
[----:B------:R-:W5:Y:S04]  /*9790*/  LDSM.16.MT88.4 R4, [R197+0x6000] ;  /* 0x00600000c504783b */ /* 0x000f680000004200 */
[C---:B------:R-:W-:Y:S03]  /*97a0*/  HMMA.16816.F32 R8, R20.reuse, R36, R8 ;  /* 0x000000241408723c */ /* 0x040fe60000001808 */
[----:B------:R-:W-:Y:S03]  /*97b0*/  MUFU.EX2 R117, R117 ;  /* 0x0000007500757308 */ /* 0x000fe60000000800 */
[----:B------:R-:W-:Y:S05]  /*97c0*/  HMMA.16816.F32 R28, R20, R38, R28 ;  /* 0x00000026141c723c */ /* 0x000fea000000181c */
[----:B------:R-:W1:Y:S02]  /*97d0*/  MUFU.EX2 R119, R119 ;  /* 0x0000007700777308 */ /* 0x000e640000000800 */
[----:B---3--:R-:W-:Y:S01]  /*97e0*/  F2FP.F16.F32.PACK_AB R20, R111, R113 ;  /* 0x000000716f14723e */ /* 0x008fe200000000ff */
[----:B------:R-:W-:Y:S01]  /*97f0*/  FADD.FTZ R113, R113, R134 ;  /* 0x0000008671717221 */ /* 0x000fe20000010000 */
[----:B--2---:R-:W-:-:S03]  /*9800*/  F2FP.F16.F32.PACK_AB R22, R109, R110 ;  /* 0x0000006e6d16723e */ /* 0x004fc600000000ff */
[----:B------:R-:W-:Y:S01]  /*9810*/  FADD.FTZ R113, R111, R113 ;  /* 0x000000716f717221 */ /* 0x000fe20000010000 */
[----:B------:R-:W2:Y:S03]  /*9820*/  MUFU.EX2 R122, R122 ;  /* 0x0000007a007a7308 */ /* 0x000ea60000000800 */
[----:B------:R-:W-:-:S04]  /*9830*/  FADD.FTZ R113, R110, R113 ;  /* 0x000000716e717221 */ /* 0x000fc80000010000 */
[----:B------:R-:W-:Y:S01]  /*9840*/  FADD.FTZ R109, R109, R113 ;  /* 0x000000716d6d7221 */ /* 0x000fe20000010000 */
[----:B------:R-:W3:Y:S01]  /*9850*/  MUFU.EX2 R124, R124 ;  /* 0x0000007c007c7308 */ /* 0x000ee20000000800 */
[----:B-1----:R-:W-:Y:S01]  /*9860*/  F2FP.F16.F32.PACK_AB R21, R119, R117 ;  /* 0x000000757715723e */ /* 0x002fe200000000ff */
[----:B------:R-:W-:-:S04]  /*9870*/  FADD.FTZ R117, R117, R120 ;  /* 0x0000007875757221 */ /* 0x000fc80000010000 */
[----:B------:R-:W-:Y:S02]  /*9880*/  FADD.FTZ R117, R119, R117 ;  /* 0x0000007577757221 */ /* 0x000fe40000010000 */
[----:B------:R-:W1:Y:S02]  /*9890*/  MUFU.EX2 R107, R107 ;  /* 0x0000006b006b7308 */ /* 0x000e640000000800 */
[----:B--2---:R-:W-:-:S06]  /*98a0*/  FADD.FTZ R117, R122, R117 ;  /* 0x000000757a757221 */ /* 0x004fcc0000010000 */
[----:B------:R-:W2:Y:S01]  /*98b0*/  MUFU.EX2 R106, R106 ;  /* 0x0000006a006a7308 */ /* 0x000ea20000000800 */
[C---:B---3--:R-:W-:Y:S01]  /*98c0*/  F2FP.F16.F32.PACK_AB R23, R124.reuse, R122 ;  /* 0x0000007a7c17723e */ /* 0x048fe200000000ff */
[----:B------:R-:W-:-:S06]  /*98d0*/  FADD.FTZ R124, R124, R117 ;  /* 0x000000757c7c7221 */ /* 0x000fcc0000010000 */
[----:B------:R-:W3:Y:S01]  /*98e0*/  MUFU.EX2 R104, R104 ;  /* 0x0000006800687308 */ /* 0x000ee20000000800 */
[----:B------:R-:W-:Y:S01]  /*98f0*/  HMMA.16816.F32 R16, R20, R24, R16 ;  /* 0x000000181410723c */ /* 0x000fe20000001810 */
[----:B-1----:R-:W-:-:S05]  /*9900*/  FADD.FTZ R109, R107, R109 ;  /* 0x0000006d6b6d7221 */ /* 0x002fca0000010000 */
[C---:B------:R-:W-:Y:S01]  /*9910*/  HMMA.16816.F32 R12, R20.reuse, R26, R12 ;  /* 0x0000001a140c723c */ /* 0x040fe2000000180c */
[----:B------:R-:W1:Y:S01]  /*9920*/  MUFU.EX2 R103, R103 ;  /* 0x0000006700677308 */ /* 0x000e620000000800 */
[----:B------:R-:W5:Y:S01]  /*9930*/  LDSM.16.MT88.4 R24, [R197+0x6400] ;  /* 0x00640000c518783b */ /* 0x000f620000004200 */
[C---:B--2---:R-:W-:Y:S01]  /*9940*/  F2FP.F16.F32.PACK_AB R36, R106.reuse, R107 ;  /* 0x0000006b6a24723e */ /* 0x044fe200000000ff */
[----:B------:R-:W-:Y:S02]  /*9950*/  FADD.FTZ R106, R106, R109 ;  /* 0x0000006d6a6a7221 */ /* 0x000fe40000010000 */
[----:B----4-:R-:W-:Y:S03]  /*9960*/  HMMA.16816.F32 R8, R20, R32, R8 ;  /* 0x000000201408723c */ /* 0x010fe60000001808 */
[----:B------:R-:W2:Y:S01]  /*9970*/  MUFU.EX2 R132, R132 ;  /* 0x0000008400847308 */ /* 0x000ea20000000800 */
[----:B---3--:R-:W-:-:S02]  /*9980*/  FADD.FTZ R106, R104, R106 ;  /* 0x0000006a686a7221 */ /* 0x008fc40000010000 */
[----:B------:R-:W-:Y:S01]  /*9990*/  HMMA.16816.F32 R28, R20, R34, R28 ;  /* 0x00000022141c723c */ /* 0x000fe2000000181c */
[----:B------:R-:W3:Y:S04]  /*99a0*/  LDSM.16.MT88.4 R32, [R196+0x6400] ;  /* 0x00640000c420783b */ /* 0x000ee80000004200 */
[----:B------:R-:W4:Y:S01]  /*99b0*/  MUFU.EX2 R144, R144 ;  /* 0x0000009000907308 */ /* 0x000f220000000800 */
[C---:B-1----:R-:W-:Y:S01]  /*99c0*/  F2FP.F16.F32.PACK_AB R38, R103.reuse, R104 ;  /* 0x000000686726723e */ /* 0x042fe200000000ff */
[----:B------:R-:W-:-:S06]  /*99d0*/  FADD.FTZ R103, R103, R106 ;  /* 0x0000006a67677221 */ /* 0x000fcc0000010000 */
[----:B------:R-:W1:Y:S01]  /*99e0*/  MUFU.EX2 R143, R143 ;  /* 0x0000008f008f7308 */ /* 0x000e620000000800 */
[----:B--2---:R-:W-:-:S07]  /*99f0*/  FADD.FTZ R124, R132, R124 ;  /* 0x0000007c847c7221 */ /* 0x004fce0000010000 */
[----:B------:R-:W2:Y:S01]  /*9a00*/  MUFU.EX2 R147, R147 ;  /* 0x0000009300937308 */ /* 0x000ea20000000800 */
[C---:B----4-:R-:W-:Y:S01]  /*9a10*/  F2FP.F16.F32.PACK_AB R37, R144.reuse, R132 ;  /* 0x000000849025723e */ /* 0x050fe200000000ff */
[----:B------:R-:W-:-:S06]  /*9a20*/  FADD.FTZ R144, R144, R124 ;  /* 0x0000007c90907221 */ /* 0x000fcc0000010000 */
[----:B------:R-:W4:Y:S01]  /*9a30*/  MUFU.EX2 R100, R100 ;  /* 0x0000006400647308 */ /* 0x000f220000000800 */
[----:B-1----:R-:W-:-:S07]  /*9a40*/  FADD.FTZ R144, R143, R144 ;  /* 0x000000908f907221 */ /* 0x002fce0000010000 */
[----:B------:R-:W1:Y:S01]  /*9a50*/  MUFU.EX2 R99, R99 ;  /* 0x0000006300637308 */ /* 0x000e620000000800 */
[C---:B--2---:R-:W-:Y:S01]  /*9a60*/  F2FP.F16.F32.PACK_AB R39, R147.reuse, R143 ;  /* 0x0000008f9327723e */ /* 0x044fe200000000ff */
[----:B------:R-:W-:-:S06]  /*9a70*/  FADD.FTZ R147, R147, R144 ;  /* 0x0000009093937221 */ /* 0x000fcc0000010000 */
[----:B------:R-:W-:Y:S01]  /*9a80*/  MUFU.EX2 R98, R98 ;  /* 0x0000006200627308 */ /* 0x000fe20000000800 */
[----:B-----5:R-:W-:Y:S01]  /*9a90*/  HMMA.16816.F32 R16, R36, R4, R16 ;  /* 0x000000042410723c */ /* 0x020fe20000001810 */
[----:B----4-:R-:W-:-:S05]  /*9aa0*/  FADD.FTZ R103, R100, R103 ;  /* 0x0000006764677221 */ /* 0x010fca0000010000 */
[C---:B------:R-:W-:Y:S01]  /*9ab0*/  HMMA.16816.F32 R12, R36.reuse, R6, R12 ;  /* 0x00000006240c723c */ /* 0x040fe2000000180c */
[----:B------:R-:W2:Y:S01]  /*9ac0*/  MUFU.EX2 R96, R96 ;  /* 0x0000006000607308 */ /* 0x000ea20000000800 */
[----:B------:R-:W4:Y:S01]  /*9ad0*/  LDSM.16.MT88.4 R4, [R197+0x6800] ;  /* 0x00680000c504783b */ /* 0x000f220000004200 */
[C---:B-1----:R-:W-:Y:S01]  /*9ae0*/  F2FP.F16.F32.PACK_AB R20, R99.reuse, R100 ;  /* 0x000000646314723e */ /* 0x042fe200000000ff */
[----:B------:R-:W-:Y:S02]  /*9af0*/  FADD.FTZ R103, R99, R103 ;  /* 0x0000006763677221 */ /* 0x000fe40000010000 */
[C---:B------:R-:W-:Y:S03]  /*9b00*/  HMMA.16816.F32 R8, R36.reuse, R40, R8 ;  /* 0x000000282408723c */ /* 0x040fe60000001808 */
[----:B------:R-:W1:Y:S03]  /*9b10*/  MUFU.EX2 R175, R175 ;  /* 0x000000af00af7308 */ /* 0x000e660000000800 */
[----:B------:R-:W-:Y:S01]  /*9b20*/  HMMA.16816.F32 R28, R36, R42, R28 ;  /* 0x0000002a241c723c */ /* 0x000fe2000000181c */
[----:B------:R-:W5:Y:S04]  /*9b30*/  LDSM.16.MT88.4 R40, [R196+0x6800] ;  /* 0x00680000c428783b */ /* 0x000f680000004200 */
[----:B------:R-:W3:Y:S01]  /*9b40*/  MUFU.EX2 R170, R170 ;  /* 0x000000aa00aa7308 */ /* 0x000ee20000000800 */
[----:B--2---:R-:W-:Y:S01]  /*9b50*/  F2FP.F16.F32.PACK_AB R22, R96, R98 ;  /* 0x000000626016723e */ /* 0x004fe200000000ff */
[----:B------:R-:W-:-:S04]  /*9b60*/  FADD.FTZ R98, R98, R103 ;  /* 0x0000006762627221 */ /* 0x000fc80000010000 */
[----:B------:R-:W-:Y:S02]  /*9b70*/  FADD.FTZ R98, R96, R98 ;  /* 0x0000006260627221 */ /* 0x000fe40000010000 */
[----:B------:R-:W2:Y:S01]  /*9b80*/  MUFU.EX2 R167, R167 ;  /* 0x000000a700a77308 */ /* 0x000ea20000000800 */
[----:B-1----:R-:W-:-:S07]  /*9b90*/  FADD.FTZ R147, R175, R147 ;  /* 0x00000093af937221 */ /* 0x002fce0000010000 */
[----:B------:R-:W1:Y:S01]  /*9ba0*/  MUFU.EX2 R179, R179 ;  /* 0x000000b300b37308 */ /* 0x000e620000000800 */
[C---:B---3--:R-:W-:Y:S01]  /*9bb0*/  F2FP.F16.F32.PACK_AB R21, R170.reuse, R175 ;  /* 0x000000afaa15723e */ /* 0x048fe200000000ff */
[----:B------:R-:W-:-:S06]  /*9bc0*/  FADD.FTZ R170, R170, R147 ;  /* 0x00000093aaaa7221 */ /* 0x000fcc0000010000 */
[----:B------:R-:W-:Y:S01]  /*9bd0*/  MUFU.EX2 R95, R95 ;  /* 0x0000005f005f7308 */ /* 0x000fe20000000800 */
[----:B--2---:R-:W-:-:S07]  /*9be0*/  FADD.FTZ R170, R167, R170 ;  /* 0x000000aaa7aa7221 */ /* 0x004fce0000010000 */
[----:B------:R-:W2:Y:S01]  /*9bf0*/  MUFU.EX2 R93, R93 ;  /* 0x0000005d005d7308 */ /* 0x000ea20000000800 */
[C---:B-1----:R-:W-:Y:S01]  /*9c00*/  F2FP.F16.F32.PACK_AB R23, R179.reuse, R167 ;  /* 0x000000a7b317723e */ /* 0x042fe200000000ff */
[----:B------:R-:W-:Y:S01]  /*9c10*/  FADD.FTZ R179, R179, R170 ;  /* 0x000000aab3b37221 */ /* 0x000fe20000010000 */
[----:B------:R-:W-:-:S05]  /*9c20*/  FFMA.FTZ R167, R57, UR20, -R83 ;  /* 0x0000001439a77c23 */ /* 0x000fca0008010853 */
[----:B------:R-:W-:Y:S01]  /*9c30*/  MUFU.EX2 R92, R92 ;  /* 0x0000005c005c7308 */ /* 0x000fe20000000800 */
[C---:B------:R-:W-:Y:S06]  /*9c40*/  HMMA.16816.F32 R16, R20.reuse, R24, R16 ;  /* 0x000000181410723c */ /* 0x040fec0000001810 */
[----:B------:R-:W-:Y:S01]  /*9c50*/  HMMA.16816.F32 R12, R20, R26, R12 ;  /* 0x0000001a140c723c */ /* 0x000fe2000000180c */
[----:B------:R-:W1:Y:S01]  /*9c60*/  MUFU.EX2 R90, R90 ;  /* 0x0000005a005a7308 */ /* 0x000e620000000800 */
[----:B------:R-:W3:Y:S01]  /*9c70*/  LDSM.16.MT88.4 R24, [R197+0x6c00] ;  /* 0x006c0000c518783b */ /* 0x000ee20000004200 */
[----:B--2---:R-:W-:Y:S01]  /*9c80*/  F2FP.F16.F32.PACK_AB R36, R93, R95 ;  /* 0x0000005f5d24723e */ /* 0x004fe200000000ff */
[----:B------:R-:W-:-:S02]  /*9c90*/  FADD.FTZ R95, R95, R98 ;  /* 0x000000625f5f7221 */ /* 0x000fc40000010000 */
[C---:B------:R-:W-:Y:S02]  /*9ca0*/  HMMA.16816.F32 R8, R20.reuse, R32, R8 ;  /* 0x000000201408723c */ /* 0x040fe40000001808 */
[----:B------:R-:W-:Y:S01]  /*9cb0*/  FADD.FTZ R95, R93, R95 ;  /* 0x0000005f5d5f7221 */ /* 0x000fe20000010000 */
[----:B------:R-:W2:Y:S03]  /*9cc0*/  MUFU.EX2 R186, R186 ;  /* 0x000000ba00ba7308 */ /* 0x000ea60000000800 */
[----:B------:R-:W-:Y:S01]  /*9cd0*/  HMMA.16816.F32 R28, R20, R34, R28 ;  /* 0x00000022141c723c */ /* 0x000fe2000000181c */
[----:B------:R-:W3:Y:S04]  /*9ce0*/  LDSM.16.MT88.4 R32, [R196+0x6c00] ;  /* 0x006c0000c420783b */ /* 0x000ee80000004200 */
[----:B------:R-:W4:Y:S01]  /*9cf0*/  MUFU.EX2 R187, R187 ;  /* 0x000000bb00bb7308 */ /* 0x000f220000000800 */
[----:B-1----:R-:W-:Y:S01]  /*9d00*/  F2FP.F16.F32.PACK_AB R38, R90, R92 ;  /* 0x0000005c5a26723e */ /* 0x002fe200000000ff */
[--C-:B------:R-:W-:Y:S01]  /*9d10*/  FFMA.FTZ R20, R207, UR20, -R58.reuse ;  /* 0x00000014cf147c23 */ /* 0x100fe2000801083a */
[----:B------:R-:W-:Y:S01]  /*9d20*/  FFMA.FTZ R207, R204, UR20, -R58 ;  /* 0x00000014cccf7c23 */ /* 0x000fe2000801083a */
[----:B------:R-:W-:-:S04]  /*9d30*/  FADD.FTZ R92, R92, R95 ;  /* 0x0000005f5c5c7221 */ /* 0x000fc80000010000 */
[----:B------:R-:W1:Y:S01]  /*9d40*/  MUFU.EX2 R192, R192 ;  /* 0x000000c000c07308 */ /* 0x000e620000000800 */
[----:B--2---:R-:W-:Y:S01]  /*9d50*/  FADD.FTZ R179, R186, R179 ;  /* 0x000000b3bab37221 */ /* 0x004fe20000010000 */
[----:B------:R-:W-:-:S06]  /*9d60*/  FADD.FTZ R92, R90, R92 ;  /* 0x0000005c5a5c7221 */ /* 0x000fcc0000010000 */
[----:B------:R-:W2:Y:S01]  /*9d70*/  MUFU.EX2 R193, R193 ;  /* 0x000000c100c17308 */ /* 0x000ea20000000800 */
[C---:B----4-:R-:W-:Y:S01]  /*9d80*/  F2FP.F16.F32.PACK_AB R37, R187.reuse, R186 ;  /* 0x000000babb25723e */ /* 0x050fe200000000ff */
[----:B------:R-:W-:-:S06]  /*9d90*/  FADD.FTZ R187, R187, R179 ;  /* 0x000000b3bbbb7221 */ /* 0x000fcc0000010000 */
[----:B------:R-:W-:Y:S01]  /*9da0*/  MUFU.EX2 R89, R89 ;  /* 0x0000005900597308 */ /* 0x000fe20000000800 */
[----:B-1----:R-:W-:-:S07]  /*9db0*/  FADD.FTZ R187, R192, R187 ;  /* 0x000000bbc0bb7221 */ /* 0x002fce0000010000 */
[----:B------:R-:W-:Y:S01]  /*9dc0*/  MUFU.EX2 R87, R87 ;  /* 0x0000005700577308 */ /* 0x000fe20000000800 */
[C---:B--2---:R-:W-:Y:S01]  /*9dd0*/  F2FP.F16.F32.PACK_AB R39, R193.reuse, R192 ;  /* 0x000000c0c127723e */ /* 0x044fe200000000ff */
[----:B------:R-:W-:-:S06]  /*9de0*/  FADD.FTZ R193, R193, R187 ;  /* 0x000000bbc1c17221 */ /* 0x000fcc0000010000 */
[----:B------:R-:W-:Y:S01]  /*9df0*/  MUFU.EX2 R85, R85 ;  /* 0x0000005500557308 */ /* 0x000fe20000000800 */
[C---:B------:R-:W-:Y:S06]  /*9e00*/  HMMA.16816.F32 R16, R36.reuse, R4, R16 ;  /* 0x000000042410723c */ /* 0x040fec0000001810 */
[C---:B------:R-:W-:Y:S01]  /*9e10*/  HMMA.16816.F32 R12, R36.reuse, R6, R12 ;  /* 0x00000006240c723c */ /* 0x040fe2000000180c */
[----:B------:R-:W1:Y:S01]  /*9e20*/  MUFU.EX2 R82, R82 ;  /* 0x0000005200527308 */ /* 0x000e620000000800 */
[----:B------:R-:W2:Y:S04]  /*9e30*/  LDSM.16.MT88.4 R4, [R197+0x7000] ;  /* 0x00700000c504783b */ /* 0x000ea80000004200 */
[C---:B-----5:R-:W-:Y:S03]  /*9e40*/  HMMA.16816.F32 R8, R36.reuse, R40, R8 ;  /* 0x000000282408723c */ /* 0x060fe60000001808 */
[----:B------:R-:W4:Y:S03]  /*9e50*/  MUFU.EX2 R200, R200 ;  /* 0x000000c800c87308 */ /* 0x000f260000000800 */
[----:B------:R-:W-:Y:S01]  /*9e60*/  HMMA.16816.F32 R28, R36, R42, R28 ;  /* 0x0000002a241c723c */ /* 0x000fe2000000181c */
[----:B------:R-:W5:Y:S04]  /*9e70*/  LDSM.16.MT88.4 R40, [R196+0x7000] ;  /* 0x00700000c428783b */ /* 0x000f680000004200 */
[----:B------:R-:W3:Y:S01]  /*9e80*/  MUFU.EX2 R201, R201 ;  /* 0x000000c900c97308 */ /* 0x000ee20000000800 */
[----:B-1----:R-:W-:-:S07]  /*9e90*/  F2FP.F16.F32.PACK_AB R22, R82, R85 ;  /* 0x000000555216723e */ /* 0x002fce00000000ff */
[----:B------:R-:W-:Y:S01]  /*9ea0*/  MUFU.EX2 R203, R203 ;  /* 0x000000cb00cb7308 */ /* 0x000fe20000000800 */
[----:B----4-:R-:W-:-:S07]  /*9eb0*/  FADD.FTZ R193, R200, R193 ;  /* 0x000000c1c8c17221 */ /* 0x010fce0000010000 */
[----:B------:R-:W1:Y:S01]  /*9ec0*/  MUFU.EX2 R206, R206 ;  /* 0x000000ce00ce7308 */ /* 0x000e620000000800 */
[C---:B---3--:R-:W-:Y:S01]  /*9ed0*/  F2FP.F16.F32.PACK_AB R21, R201.reuse, R200 ;  /* 0x000000c8c915723e */ /* 0x048fe200000000ff */
[----:B------:R-:W-:-:S06]  /*9ee0*/  FADD.FTZ R201, R201, R193 ;  /* 0x000000c1c9c97221 */ /* 0x000fcc0000010000 */
[----:B------:R3:W-:Y:S08]  /*9ef0*/  MUFU.EX2 R204, R20 ;  /* 0x0000001400cc7308 */ /* 0x0007f00000000800 */
[----:B------:R-:W-:Y:S01]  /*9f00*/  MUFU.EX2 R81, R81 ;  /* 0x0000005100517308 */ /* 0x000fe20000000800 */
[----:B-1----:R-:W-:Y:S01]  /*9f10*/  F2FP.F16.F32.PACK_AB R23, R206, R203 ;  /* 0x000000cbce17723e */ /* 0x002fe200000000ff */
[----:B------:R-:W-:-:S04]  /*9f20*/  FADD.FTZ R203, R203, R201 ;  /* 0x000000c9cbcb7221 */ /* 0x000fc80000010000 */
[----:B------:R-:W-:Y:S02]  /*9f30*/  FADD.FTZ R203, R206, R203 ;  /* 0x000000cbcecb7221 */ /* 0x000fe40000010000 */
[----:B------:R-:W1:Y:S01]  /*9f40*/  MUFU.EX2 R80, R80 ;  /* 0x0000005000507308 */ /* 0x000e620000000800 */
[----:B---3--:R-:W-:Y:S01]  /*9f50*/  F2FP.F16.F32.PACK_AB R20, R87, R89 ;  /* 0x000000595714723e */ /* 0x008fe200000000ff */
[----:B------:R-:W-:-:S04]  /*9f60*/  FADD.FTZ R89, R89, R92 ;  /* 0x0000005c59597221 */ /* 0x000fc80000010000 */
[----:B------:R-:W-:Y:S02]  /*9f70*/  FADD.FTZ R89, R87, R89 ;  /* 0x0000005957597221 */ /* 0x000fe40000010000 */
[----:B------:R-:W3:Y:S01]  /*9f80*/  MUFU.EX2 R79, R79 ;  /* 0x0000004f004f7308 */ /* 0x000ee20000000800 */
[----:B------:R-:W-:Y:S01]  /*9f90*/  HMMA.16816.F32 R16, R20, R24, R16 ;  /* 0x000000181410723c */ /* 0x000fe20000001810 */
[----:B------:R-:W-:-:S04]  /*9fa0*/  FADD.FTZ R85, R85, R89 ;  /* 0x0000005955557221 */ /* 0x000fc80000010000 */
[----:B------:R-:W-:Y:S01]  /*9fb0*/  FADD.FTZ R85, R82, R85 ;  /* 0x0000005552557221 */ /* 0x000fe20000010000 */
[C---:B------:R-:W-:Y:S01]  /*9fc0*/  HMMA.16816.F32 R12, R20.reuse, R26, R12 ;  /* 0x0000001a140c723c */ /* 0x040fe2000000180c */
[----:B------:R-:W4:Y:S01]  /*9fd0*/  MUFU.EX2 R78, R78 ;  /* 0x0000004e004e7308 */ /* 0x000f220000000800 */
[----:B------:R-:W5:Y:S01]  /*9fe0*/  LDSM.16.MT88.4 R24, [R197+0x7400] ;  /* 0x00740000c518783b */ /* 0x000f620000004200 */
[C---:B-1----:R-:W-:Y:S01]  /*9ff0*/  F2FP.F16.F32.PACK_AB R36, R80.reuse, R81 ;  /* 0x000000515024723e */ /* 0x042fe200000000ff */
[----:B------:R-:W-:Y:S02]  /*a000*/  FADD.FTZ R81, R81, R85 ;  /* 0x0000005551517221 */ /* 0x000fe40000010000 */
[C---:B------:R-:W-:Y:S02]  /*a010*/  HMMA.16816.F32 R8, R20.reuse, R32, R8 ;  /* 0x000000201408723c */ /* 0x040fe40000001808 */
[----:B------:R-:W-:Y:S01]  /*a020*/  FADD.FTZ R80, R80, R81 ;  /* 0x0000005150507221 */ /* 0x000fe20000010000 */
[----:B------:R-:W-:Y:S03]  /*a030*/  MUFU.EX2 R205, R205 ;  /* 0x000000cd00cd7308 */ /* 0x000fe60000000800 */
[----:B------:R-:W-:Y:S01]  /*a040*/  HMMA.16816.F32 R28, R20, R34, R28 ;  /* 0x00000022141c723c */ /* 0x000fe2000000181c */
[----:B------:R-:W1:Y:S01]  /*a050*/  LDSM.16.MT88.4 R20, [R196+0x7400] ;  /* 0x00740000c414783b */ /* 0x000e620000004200 */
[----:B---3--:R-:W-:-:S03]  /*a060*/  FADD.FTZ R80, R79, R80 ;  /* 0x000000504f507221 */ /* 0x008fc60000010000 */
[----:B------:R-:W3:Y:S01]  /*a070*/  MUFU.EX2 R208, R208 ;  /* 0x000000d000d07308 */ /* 0x000ee20000000800 */
[C---:B----4-:R-:W-:Y:S01]  /*a080*/  F2FP.F16.F32.PACK_AB R38, R78.reuse, R79 ;  /* 0x0000004f4e26723e */ /* 0x050fe200000000ff */
[----:B------:R-:W-:-:S06]  /*a090*/  FADD.FTZ R78, R78, R80 ;  /* 0x000000504e4e7221 */ /* 0x000fcc0000010000 */
[----:B------:R-:W4:Y:S08]  /*a0a0*/  MUFU.EX2 R207, R207 ;  /* 0x000000cf00cf7308 */ /* 0x000f300000000800 */
[----:B------:R-:W5:Y:S01]  /*a0b0*/  MUFU.EX2 R77, R77 ;  /* 0x0000004d004d7308 */ /* 0x000f620000000800 */
[----:B---3--:R-:W-:Y:S01]  /*a0c0*/  F2FP.F16.F32.PACK_AB R37, R208, R205 ;  /* 0x000000cdd025723e */ /* 0x008fe200000000ff */
[----:B------:R-:W-:-:S04]  /*a0d0*/  FADD.FTZ R205, R205, R203 ;  /* 0x000000cbcdcd7221 */ /* 0x000fc80000010000 */
[----:B------:R-:W-:Y:S02]  /*a0e0*/  FADD.FTZ R205, R208, R205 ;  /* 0x000000cdd0cd7221 */ /* 0x000fe40000010000 */
[----:B------:R-:W3:Y:S01]  /*a0f0*/  MUFU.EX2 R76, R76 ;  /* 0x0000004c004c7308 */ /* 0x000ee20000000800 */
[----:B----4-:R-:W-:Y:S01]  /*a100*/  F2FP.F16.F32.PACK_AB R39, R207, R204 ;  /* 0x000000cccf27723e */ /* 0x010fe200000000ff */
[----:B------:R-:W-:-:S04]  /*a110*/  FADD.FTZ R205, R204, R205 ;  /* 0x000000cdcccd7221 */ /* 0x000fc80000010000 */
[----:B------:R-:W-:Y:S02]  /*a120*/  FADD.FTZ R207, R207, R205 ;  /* 0x000000cdcfcf7221 */ /* 0x000fe40000010000 */
[----:B------:R-:W-:Y:S01]  /*a130*/  MUFU.EX2 R75, R75 ;  /* 0x0000004b004b7308 */ /* 0x000fe20000000800 */
[----:B--2---:R-:W-:Y:S01]  /*a140*/  HMMA.16816.F32 R16, R36, R4, R16 ;  /* 0x000000042410723c */ /* 0x004fe20000001810 */
[----:B-----5:R-:W-:-:S05]  /*a150*/  FADD.FTZ R78, R77, R78 ;  /* 0x0000004e4d4e7221 */ /* 0x020fca0000010000 */
[C---:B------:R-:W-:Y:S01]  /*a160*/  HMMA.16816.F32 R12, R36.reuse, R6, R12 ;  /* 0x00000006240c723c */ /* 0x040fe2000000180c */
[----:B------:R-:W2:Y:S01]  /*a170*/  MUFU.EX2 R74, R74 ;  /* 0x0000004a004a7308 */ /* 0x000ea20000000800 */
[----:B------:R-:W4:Y:S01]  /*a180*/  LDSM.16.MT88.4 R4, [R197+0x7800] ;  /* 0x00780000c504783b */ /* 0x000f220000004200 */
[C---:B---3--:R-:W-:Y:S01]  /*a190*/  F2FP.F16.F32.PACK_AB R32, R76.reuse, R77 ;  /* 0x0000004d4c20723e */ /* 0x048fe200000000ff */
[----:B------:R-:W-:Y:S02]  /*a1a0*/  FADD.FTZ R78, R76, R78 ;  /* 0x0000004e4c4e7221 */ /* 0x000fe40000010000 */
[C---:B------:R-:W-:Y:S03]  /*a1b0*/  HMMA.16816.F32 R8, R36.reuse, R40, R8 ;  /* 0x000000282408723c */ /* 0x040fe60000001808 */
[----:B------:R-:W3:Y:S03]  /*a1c0*/  MUFU.EX2 R202, R202 ;  /* 0x000000ca00ca7308 */ /* 0x000ee60000000800 */
[----:B------:R-:W-:Y:S01]  /*a1d0*/  HMMA.16816.F32 R28, R36, R42, R28 ;  /* 0x0000002a241c723c */ /* 0x000fe2000000181c */
[----:B------:R-:W-:-:S04]  /*a1e0*/  FFMA.FTZ R41, R115, UR20, -R58 ;  /* 0x0000001473297c23 */ /* 0x000fc8000801083a */
[----:B------:R-:W5:Y:S01]  /*a1f0*/  MUFU.EX2 R195, R195 ;  /* 0x000000c300c37308 */ /* 0x000f620000000800 */
[----:B--2---:R-:W-:Y:S01]  /*a200*/  F2FP.F16.F32.PACK_AB R34, R74, R75 ;  /* 0x0000004b4a22723e */ /* 0x004fe200000000ff */
[--C-:B------:R-:W-:Y:S01]  /*a210*/  FFMA.FTZ R39, R140, UR20, -R58.reuse ;  /* 0x000000148c277c23 */ /* 0x100fe2000801083a */
[--C-:B------:R-:W-:Y:S01]  /*a220*/  FFMA.FTZ R42, R112, UR20, -R58.reuse ;  /* 0x00000014702a7c23 */ /* 0x100fe2000801083a */
[----:B------:R-:W-:Y:S01]  /*a230*/  FFMA.FTZ R43, R108, UR20, -R58 ;  /* 0x000000146c2b7c23 */ /* 0x000fe2000801083a */
[----:B------:R-:W-:Y:S01]  /*a240*/  FADD.FTZ R75, R75, R78 ;  /* 0x0000004e4b4b7221 */ /* 0x000fe20000010000 */
[--C-:B------:R-:W-:Y:S01]  /*a250*/  FFMA.FTZ R36, R123, UR20, -R83.reuse ;  /* 0x000000147b247c23 */ /* 0x100fe20008010853 */
[----:B------:R-:W-:Y:S01]  /*a260*/  FFMA.FTZ R37, R118, UR20, -R83 ;  /* 0x0000001476257c23 */ /* 0x000fe20008010853 */
[----:B------:R-:W-:Y:S01]  /*a270*/  MUFU.EX2 R194, R194 ;  /* 0x000000c200c27308 */ /* 0x000fe20000000800 */
[----:B---3--:R-:W-:Y:S01]  /*a280*/  FADD.FTZ R207, R202, R207 ;  /* 0x000000cfcacf7221 */ /* 0x008fe20000010000 */
[----:B------:R-:W-:-:S06]  /*a290*/  FADD.FTZ R75, R74, R75 ;  /* 0x0000004b4a4b7221 */ /* 0x000fcc0000010000 */
[----:B------:R-:W2:Y:S01]  /*a2a0*/  MUFU.EX2 R180, R180 ;  /* 0x000000b400b47308 */ /* 0x000ea20000000800 */
[C---:B-----5:R-:W-:Y:S01]  /*a2b0*/  F2FP.F16.F32.PACK_AB R33, R195.reuse, R202 ;  /* 0x000000cac321723e */ /* 0x060fe200000000ff */
[----:B------:R-:W-:Y:S01]  /*a2c0*/  FADD.FTZ R207, R195, R207 ;  /* 0x000000cfc3cf7221 */ /* 0x000fe20000010000 */
[----:B------:R-:W-:-:S05]  /*a2d0*/  LEA R195, P0, R3, UR4, 0x1 ;  /* 0x0000000403c37c11 */ /* 0x000fca000f8008ff */
[----:B------:R-:W-:Y:S08]  /*a2e0*/  MUFU.EX2 R73, R73 ;  /* 0x0000004900497308 */ /* 0x000ff00000000800 */
[----:B------:R-:W3:Y:S01]  /*a2f0*/  MUFU.EX2 R72, R72 ;  /* 0x0000004800487308 */ /* 0x000ee20000000800 */
[----:B--2---:R-:W-:Y:S01]  /*a300*/  F2FP.F16.F32.PACK_AB R35, R180, R194 ;  /* 0x000000c2b423723e */ /* 0x004fe200000000ff */
[----:B------:R-:W-:-:S04]  /*a310*/  FADD.FTZ R194, R194, R207 ;  /* 0x000000cfc2c27221 */ /* 0x000fc80000010000 */
[----:B------:R-:W-:Y:S02]  /*a320*/  FADD.FTZ R194, R180, R194 ;  /* 0x000000c2b4c27221 */ /* 0x000fe40000010000 */
[----:B------:R-:W-:Y:S01]  /*a330*/  MUFU.EX2 R71, R71 ;  /* 0x0000004700477308 */ /* 0x000fe20000000800 */
[C---:B------:R-:W-:Y:S01]  /*a340*/  HMMA.16816.F32 R16, R32.reuse, R24, R16 ;  /* 0x000000182010723c */ /* 0x040fe20000001810 */
[----:B------:R-:W-:Y:S05]  /*a350*/  LDSM.16.MT88.4 R180, [R197+0x8c00] ;  /* 0x008c0000c5b4783b */ /* 0x000fea0000004200 */
[C---:B------:R-:W-:Y:S01]  /*a360*/  HMMA.16816.F32 R12, R32.reuse, R26, R12 ;  /* 0x0000001a200c723c */ /* 0x040fe2000000180c */
[----:B------:R-:W2:Y:S01]  /*a370*/  MUFU.EX2 R70, R70 ;  /* 0x0000004600467308 */ /* 0x000ea20000000800 */
[----:B------:R-:W5:Y:S04]  /*a380*/  LDSM.16.MT88.4 R24, [R196+0x7800] ;  /* 0x00780000c418783b */ /* 0x000f680000004200 */
[C---:B-1----:R-:W-:Y:S03]  /*a390*/  HMMA.16816.F32 R8, R32.reuse, R20, R8 ;  /* 0x000000142008723c */ /* 0x042fe60000001808 */
[----:B------:R-:W-:Y:S03]  /*a3a0*/  MUFU.EX2 R174, R174 ;  /* 0x000000ae00ae7308 */ /* 0x000fe60000000800 */
[----:B------:R-:W-:Y:S01]  /*a3b0*/  HMMA.16816.F32 R28, R32, R22, R28 ;  /* 0x00000016201c723c */ /* 0x000fe2000000181c */
[----:B---3--:R-:W-:Y:S01]  /*a3c0*/  F2FP.F16.F32.PACK_AB R20, R72, R73 ;  /* 0x000000494814723e */ /* 0x008fe200000000ff */
[----:B------:R-:W1:Y:S01]  /*a3d0*/  LDSM.16.MT88.4 R32, [R197+0x7c00] ;  /* 0x007c0000c520783b */ /* 0x000e620000004200 */
[----:B------:R-:W-:-:S02]  /*a3e0*/  FADD.FTZ R73, R73, R75 ;  /* 0x0000004b49497221 */ /* 0x000fc40000010000 */
[----:B------:R-:W3:Y:S02]  /*a3f0*/  MUFU.EX2 R40, R168 ;  /* 0x000000a800287308 */ /* 0x000ee40000000800 */
[----:B--2---:R-:W-:Y:S01]  /*a400*/  F2FP.F16.F32.PACK_AB R22, R70, R71 ;  /* 0x000000474616723e */ /* 0x004fe200000000ff */
[----:B------:R-:W-:-:S04]  /*a410*/  FADD.FTZ R73, R72, R73 ;  /* 0x0000004948497221 */ /* 0x000fc80000010000 */
[----:B------:R-:W-:Y:S01]  /*a420*/  FADD.FTZ R71, R71, R73 ;  /* 0x0000004947477221 */ /* 0x000fe20000010000 */
[----:B------:R-:W-:Y:S03]  /*a430*/  MUFU.EX2 R38, R146 ;  /* 0x0000009200267308 */ /* 0x000fe60000000800 */
[----:B------:R-:W-:-:S05]  /*a440*/  FADD.FTZ R71, R70, R71 ;  /* 0x0000004746477221 */ /* 0x000fca0000010000 */
[----:B------:R-:W2:Y:S01]  /*a450*/  MUFU.EX2 R39, R39 ;  /* 0x0000002700277308 */ /* 0x000ea20000000800 */
[----:B---3--:R-:W-:Y:S01]  /*a460*/  F2FP.F16.F32.PACK_AB R21, R40, R174 ;  /* 0x000000ae2815723e */ /* 0x008fe200000000ff */
[----:B------:R-:W-:Y:S01]  /*a470*/  FADD.FTZ R174, R174, R194 ;  /* 0x000000c2aeae7221 */ /* 0x000fe20000010000 */
[----:B------:R-:W-:Y:S01]  /*a480*/  FFMA.FTZ R168, R48, UR20, -R58 ;  /* 0x0000001430a87c23 */ /* 0x000fe2000801083a */
[----:B------:R-:W-:-:S04]  /*a490*/  LEA.HI.X R194, R3, UR5, R2, 0x1, P0 ;  /* 0x0000000503c27c11 */ /* 0x000fc800080f0c02 */
[----:B------:R-:W3:Y:S08]  /*a4a0*/  MUFU.EX2 R69, R69 ;  /* 0x0000004500457308 */ /* 0x000ef00000000800 */
[----:B------:R-:W1:Y:S01]  /*a4b0*/  MUFU.EX2 R68, R68 ;  /* 0x0000004400447308 */ /* 0x000e620000000800 */
[----:B--2---:R-:W-:-:S07]  /*a4c0*/  F2FP.F16.F32.PACK_AB R23, R39, R38 ;  /* 0x000000262717723e */ /* 0x004fce00000000ff */
[----:B----4-:R-:W-:Y:S01]  /*a4d0*/  HMMA.16816.F32 R16, R20, R4, R16 ;  /* 0x000000041410723c */ /* 0x010fe20000001810 */
[----:B------:R-:W-:Y:S01]  /*a4e0*/  MUFU.EX2 R67, R67 ;  /* 0x0000004300437308 */ /* 0x000fe20000000800 */
[----:B---3--:R-:W-:-:S04]  /*a4f0*/  FADD.FTZ R71, R69, R71 ;  /* 0x0000004745477221 */ /* 0x008fc80000010000 */
[C---:B------:R-:W-:Y:S01]  /*a500*/  HMMA.16816.F32 R12, R20.reuse, R6, R12 ;  /* 0x00000006140c723c */ /* 0x040fe2000000180c */
[----:B------:R-:W2:Y:S02]  /*a510*/  LDSM.16.MT88.4 R4, [R196+0x7c00] ;  /* 0x007c0000c404783b */ /* 0x000ea40000004200 */
[----:B------:R-:W3:Y:S03]  /*a520*/  MUFU.EX2 R66, R66 ;  /* 0x0000004200427308 */ /* 0x000ee60000000800 */
[C---:B-----5:R-:W-:Y:S05]  /*a530*/  HMMA.16816.F32 R8, R20.reuse, R24, R8 ;  /* 0x000000181408723c */ /* 0x060fea0000001808 */
[----:B------:R-:W-:Y:S01]  /*a540*/  MUFU.EX2 R41, R41 ;  /* 0x0000002900297308 */ /* 0x000fe20000000800 */
[----:B------:R-:W-:Y:S01]  /*a550*/  HMMA.16816.F32 R28, R20, R26, R28 ;  /* 0x0000001a141c723c */ /* 0x000fe2000000181c */
[----:B------:R-:W4:Y:S01]  /*a560*/  LDSM.16.MT88.4 R20, [R197+0x8000] ;  /* 0x00800000c514783b */ /* 0x000f220000004200 */
[C---:B-1----:R-:W-:Y:S01]  /*a570*/  F2FP.F16.F32.PACK_AB R24, R68.reuse, R69 ;  /* 0x000000454418723e */ /* 0x042fe200000000ff */
[----:B------:R-:W-:-:S04]  /*a580*/  FADD.FTZ R68, R68, R71 ;  /* 0x0000004744447221 */ /* 0x000fc80000010000 */
[----:B------:R-:W1:Y:S01]  /*a590*/  MUFU.EX2 R42, R42 ;  /* 0x0000002a002a7308 */ /* 0x000e620000000800 */
[----:B---3--:R-:W-:Y:S01]  /*a5a0*/  F2FP.F16.F32.PACK_AB R26, R66, R67 ;  /* 0x00000043421a723e */ /* 0x008fe200000000ff */
[----:B------:R-:W-:-:S04]  /*a5b0*/  FADD.FTZ R68, R67, R68 ;  /* 0x0000004443447221 */ /* 0x000fc80000010000 */
[----:B------:R-:W-:Y:S02]  /*a5c0*/  FADD.FTZ R68, R66, R68 ;  /* 0x0000004442447221 */ /* 0x000fe40000010000 */
[----:B------:R-:W-:Y:S08]  /*a5d0*/  MUFU.EX2 R43, R43 ;  /* 0x0000002b002b7308 */ /* 0x000ff00000000800 */
[----:B------:R-:W3:Y:S01]  /*a5e0*/  MUFU.EX2 R105, R105 ;  /* 0x0000006900697308 */ /* 0x000ee20000000800 */
[----:B-1----:R-:W-:-:S07]  /*a5f0*/  F2FP.F16.F32.PACK_AB R25, R42, R41 ;  /* 0x000000292a19723e */ /* 0x002fce00000000ff */
[----:B------:R-:W-:Y:S08]  /*a600*/  MUFU.EX2 R65, R65 ;  /* 0x0000004100417308 */ /* 0x000ff00000000800 */
[----:B------:R-:W1:Y:S01]  /*a610*/  MUFU.EX2 R64, R64 ;  /* 0x0000004000407308 */ /* 0x000e620000000800 */
[----:B---3--:R-:W-:-:S07]  /*a620*/  F2FP.F16.F32.PACK_AB R27, R105, R43 ;  /* 0x0000002b691b723e */ /* 0x008fce00000000ff */
[C---:B------:R-:W-:Y:S01]  /*a630*/  HMMA.16816.F32 R16, R24.reuse, R32, R16 ;  /* 0x000000201810723c */ /* 0x040fe20000001810 */
[----:B------:R-:W-:Y:S05]  /*a640*/  MUFU.EX2 R63, R63 ;  /* 0x0000003f003f7308 */ /* 0x000fea0000000800 */
[C---:B------:R-:W-:Y:S01]  /*a650*/  HMMA.16816.F32 R12, R24.reuse, R34, R12 ;  /* 0x00000022180c723c */ /* 0x040fe2000000180c */
[----:B------:R-:W3:Y:S02]  /*a660*/  LDSM.16.MT88.4 R32, [R196+0x8000] ;  /* 0x00800000c420783b */ /* 0x000ee40000004200 */
[----:B------:R-:W5:Y:S03]  /*a670*/  MUFU.EX2 R62, R62 ;  /* 0x0000003e003e7308 */ /* 0x000f660000000800 */
[C---:B--2---:R-:W-:Y:S05]  /*a680*/  HMMA.16816.F32 R8, R24.reuse, R4, R8 ;  /* 0x000000041808723c */ /* 0x044fea0000001808 */
[----:B------:R-:W-:Y:S01]  /*a690*/  MUFU.EX2 R102, R102 ;  /* 0x0000006600667308 */ /* 0x000fe20000000800 */
[----:B------:R-:W-:Y:S01]  /*a6a0*/  HMMA.16816.F32 R28, R24, R6, R28 ;  /* 0x00000006181c723c */ /* 0x000fe2000000181c */
[----:B------:R-:W2:Y:S06]  /*a6b0*/  LDSM.16.MT88.4 R4, [R197+0x8400] ;  /* 0x00840000c504783b */ /* 0x000eac0000004200 */
[----:B------:R-:W4:Y:S01]  /*a6c0*/  MUFU.EX2 R100, R101 ;  /* 0x0000006500647308 */ /* 0x000f220000000800 */
[----:B-1----:R-:W-:Y:S01]  /*a6d0*/  F2FP.F16.F32.PACK_AB R24, R64, R65 ;  /* 0x000000414018723e */ /* 0x002fe200000000ff */
[----:B------:R-:W-:Y:S01]  /*a6e0*/  FADD.FTZ R65, R65, R68 ;  /* 0x0000004441417221 */ /* 0x000fe20000010000 */
[----:B-----5:R-:W-:-:S03]  /*a6f0*/  F2FP.F16.F32.PACK_AB R26, R62, R63 ;  /* 0x0000003f3e1a723e */ /* 0x020fc600000000ff */
[----:B------:R-:W-:Y:S02]  /*a700*/  FADD.FTZ R65, R64, R65 ;  /* 0x0000004140417221 */ /* 0x000fe40000010000 */
[----:B------:R-:W-:Y:S02]  /*a710*/  MUFU.EX2 R97, R97 ;  /* 0x0000006100617308 */ /* 0x000fe40000000800 */
[----:B------:R-:W-:-:S04]  /*a720*/  FADD.FTZ R63, R63, R65 ;  /* 0x000000413f3f7221 */ /* 0x000fc80000010000 */
[----:B------:R-:W-:Y:S02]  /*a730*/  FADD.FTZ R63, R62, R63 ;  /* 0x0000003f3e3f7221 */ /* 0x000fe40000010000 */
[----:B------:R-:W1:Y:S01]  /*a740*/  MUFU.EX2 R94, R94 ;  /* 0x0000005e005e7308 */ /* 0x000e620000000800 */
[----:B----4-:R-:W-:-:S07]  /*a750*/  F2FP.F16.F32.PACK_AB R25, R100, R102 ;  /* 0x000000666419723e */ /* 0x010fce00000000ff */
[----:B------:R-:W-:Y:S08]  /*a760*/  MUFU.EX2 R61, R61 ;  /* 0x0000003d003d7308 */ /* 0x000ff00000000800 */
[----:B------:R-:W4:Y:S01]  /*a770*/  MUFU.EX2 R60, R60 ;  /* 0x0000003c003c7308 */ /* 0x000f220000000800 */
[----:B-1----:R-:W-:-:S07]  /*a780*/  F2FP.F16.F32.PACK_AB R27, R94, R97 ;  /* 0x000000615e1b723e */ /* 0x002fce00000000ff */
[----:B------:R-:W-:Y:S01]  /*a790*/  MUFU.EX2 R59, R59 ;  /* 0x0000003b003b7308 */ /* 0x000fe20000000800 */
[C---:B------:R-:W-:Y:S06]  /*a7a0*/  HMMA.16816.F32 R16, R24.reuse, R20, R16 ;  /* 0x000000141810723c */ /* 0x040fec0000001810 */
[C---:B------:R-:W-:Y:S01]  /*a7b0*/  HMMA.16816.F32 R12, R24.reuse, R22, R12 ;  /* 0x00000016180c723c */ /* 0x040fe2000000180c */
[----:B------:R-:W1:Y:S01]  /*a7c0*/  MUFU.EX2 R47, R47 ;  /* 0x0000002f002f7308 */ /* 0x000e620000000800 */
[----:B------:R-:W5:Y:S04]  /*a7d0*/  LDSM.16.MT88.4 R20, [R196+0x8400] ;  /* 0x00840000c414783b */ /* 0x000f680000004200 */
[C---:B---3--:R-:W-:Y:S03]  /*a7e0*/  HMMA.16816.F32 R8, R24.reuse, R32, R8 ;  /* 0x000000201808723c */ /* 0x048fe60000001808 */
[----:B------:R-:W-:Y:S03]  /*a7f0*/  MUFU.EX2 R88, R88 ;  /* 0x0000005800587308 */ /* 0x000fe60000000800 */
[----:B------:R-:W-:Y:S01]  /*a800*/  HMMA.16816.F32 R28, R24, R34, R28 ;  /* 0x00000022181c723c */ /* 0x000fe2000000181c */
[----:B------:R-:W3:Y:S04]  /*a810*/  LDSM.16.MT88.4 R32, [R197+0x8800] ;  /* 0x00880000c520783b */ /* 0x000ee80000004200 */
[----:B------:R-:W2:Y:S02]  /*a820*/  MUFU.EX2 R86, R86 ;  /* 0x0000005600567308 */ /* 0x000ea40000000800 */
[----:B----4-:R-:W-:Y:S01]  /*a830*/  F2FP.F16.F32.PACK_AB R24, R60, R61 ;  /* 0x0000003d3c18723e */ /* 0x010fe200000000ff */
[----:B------:R-:W-:Y:S01]  /*a840*/  FADD.FTZ R61, R61, R63 ;  /* 0x0000003f3d3d7221 */ /* 0x000fe20000010000 */
[----:B-1----:R-:W-:-:S03]  /*a850*/  F2FP.F16.F32.PACK_AB R26, R47, R59 ;  /* 0x0000003b2f1a723e */ /* 0x002fc600000000ff */
[----:B------:R-:W-:Y:S01]  /*a860*/  FADD.FTZ R61, R60, R61 ;  /* 0x0000003d3c3d7221 */ /* 0x000fe20000010000 */
[----:B------:R-:W-:Y:S03]  /*a870*/  MUFU.EX2 R82, R84 ;  /* 0x0000005400527308 */ /* 0x000fe60000000800 */
[----:B------:R-:W-:-:S04]  /*a880*/  FADD.FTZ R61, R59, R61 ;  /* 0x0000003d3b3d7221 */ /* 0x000fc80000010000 */
[----:B------:R-:W-:Y:S01]  /*a890*/  FADD.FTZ R61, R47, R61 ;  /* 0x0000003d2f3d7221 */ /* 0x000fe20000010000 */
[----:B------:R-:W1:Y:S01]  /*a8a0*/  MUFU.EX2 R56, R56 ;  /* 0x0000003800387308 */ /* 0x000e620000000800 */
[----:B--2---:R-:W-:-:S07]  /*a8b0*/  F2FP.F16.F32.PACK_AB R25, R86, R88 ;  /* 0x000000585619723e */ /* 0x004fce00000000ff */
[----:B------:R-:W-:Y:S08]  /*a8c0*/  MUFU.EX2 R46, R46 ;  /* 0x0000002e002e7308 */ /* 0x000ff00000000800 */
[----:B------:R-:W2:Y:S01]  /*a8d0*/  MUFU.EX2 R45, R45 ;  /* 0x0000002d002d7308 */ /* 0x000ea20000000800 */
[----:B-1----:R-:W-:-:S07]  /*a8e0*/  F2FP.F16.F32.PACK_AB R27, R56, R82 ;  /* 0x00000052381b723e */ /* 0x002fce00000000ff */
[C---:B------:R-:W-:Y:S01]  /*a8f0*/  HMMA.16816.F32 R16, R24.reuse, R4, R16 ;  /* 0x000000041810723c */ /* 0x040fe20000001810 */
[----:B------:R-:W-:Y:S05]  /*a900*/  MUFU.EX2 R44, R44 ;  /* 0x0000002c002c7308 */ /* 0x000fea0000000800 */
[C---:B------:R-:W-:Y:S01]  /*a910*/  HMMA.16816.F32 R12, R24.reuse, R6, R12 ;  /* 0x00000006180c723c */ /* 0x040fe2000000180c */
[----:B------:R-:W-:Y:S02]  /*a920*/  FADD.FTZ R4, R40, R174 ;  /* 0x000000ae28047221 */ /* 0x000fe40000010000 */
[----:B------:R-:W1:Y:S01]  /*a930*/  MUFU.EX2 R0, R0 ;  /* 0x0000000000007308 */ /* 0x000e620000000800 */
[----:B------:R-:W-:Y:S01]  /*a940*/  LDSM.16.MT88.4 R172, [R196+0x8c00] ;  /* 0x008c0000c4ac783b */ /* 0x000fe20000004200 */
[----:B------:R-:W-:Y:S01]  /*a950*/  FADD.FTZ R4, R38, R4 ;  /* 0x0000000426047221 */ /* 0x000fe20000010000 */
[----:B-----5:R-:W-:Y:S03]  /*a960*/  HMMA.16816.F32 R8, R24, R20, R8 ;  /* 0x000000141808723c */ /* 0x020fe60000001808 */
[----:B------:R-:W-:-:S02]  /*a970*/  FADD.FTZ R39, R39, R4 ;  /* 0x0000000427277221 */ /* 0x000fc40000010000 */
[----:B------:R-:W4:Y:S01]  /*a980*/  LDSM.16.MT88.4 R4, [R196+0x8800] ;  /* 0x00880000c404783b */ /* 0x000f220000004200 */
[----:B------:R-:W-:Y:S01]  /*a990*/  MUFU.EX2 R55, R55 ;  /* 0x0000003700377308 */ /* 0x000fe20000000800 */
[----:B------:R-:W-:Y:S01]  /*a9a0*/  FADD.FTZ R41, R41, R39 ;  /* 0x0000002729297221 */ /* 0x000fe20000010000 */
[----:B------:R-:W-:Y:S01]  /*a9b0*/  HMMA.16816.F32 R28, R24, R22, R28 ;  /* 0x00000016181c723c */ /* 0x000fe2000000181c */
[----:B--2---:R-:W-:Y:S01]  /*a9c0*/  F2FP.F16.F32.PACK_AB R20, R45, R46 ;  /* 0x0000002e2d14723e */ /* 0x004fe200000000ff */
[----:B------:R-:W-:Y:S01]  /*a9d0*/  FADD.FTZ R46, R46, R61 ;  /* 0x0000003d2e2e7221 */ /* 0x000fe20000010000 */
[----:B------:R-:W-:-:S03]  /*a9e0*/  FADD.FTZ R42, R42, R41 ;  /* 0x000000292a2a7221 */ /* 0x000fc60000010000 */
[----:B------:R-:W2:Y:S01]  /*a9f0*/  MUFU.EX2 R54, R54 ;  /* 0x0000003600367308 */ /* 0x000ea20000000800 */
[----:B------:R-:W-:Y:S01]  /*aa00*/  FADD.FTZ R42, R43, R42 ;  /* 0x0000002a2b2a7221 */ /* 0x000fe20000010000 */
[----:B-1----:R-:W-:Y:S01]  /*aa10*/  F2FP.F16.F32.PACK_AB R22, R0, R44 ;  /* 0x0000002c0016723e */ /* 0x002fe200000000ff */
[--C-:B------:R-:W-:Y:S01]  /*aa20*/  FFMA.FTZ R24, R50, UR20, -R58.reuse ;  /* 0x0000001432187c23 */ /* 0x100fe2000801083a */
[----:B------:R-:W-:Y:S01]  /*aa30*/  FFMA.FTZ R25, R49, UR20, -R58 ;  /* 0x0000001431197c23 */ /* 0x000fe2000801083a */
[----:B------:R-:W-:Y:S01]  /*aa40*/  FADD.FTZ R105, R105, R42 ;  /* 0x0000002a69697221 */ /* 0x000fe20000010000 */
[----:B------:R-:W-:Y:S02]  /*aa50*/  FADD.FTZ R46, R45, R46 ;  /* 0x0000002e2d2e7221 */ /* 0x000fe40000010000 */
[----:B------:R-:W-:Y:S01]  /*aa60*/  MUFU.EX2 R53, R53 ;  /* 0x0000003500357308 */ /* 0x000fe20000000800 */
[----:B------:R-:W-:Y:S01]  /*aa70*/  FADD.FTZ R105, R102, R105 ;  /* 0x0000006966697221 */ /* 0x000fe20000010000 */
[----:B------:R-:W-:-:S03]  /*aa80*/  FADD.FTZ R46, R44, R46 ;  /* 0x0000002e2c2e7221 */ /* 0x000fc60000010000 */
[----:B------:R-:W-:Y:S01]  /*aa90*/  FADD.FTZ R100, R100, R105 ;  /* 0x0000006964647221 */ /* 0x000fe20000010000 */
[----:B------:R-:W-:Y:S02]  /*aaa0*/  FADD.FTZ R0, R0, R46 ;  /* 0x0000002e00007221 */ /* 0x000fe40000010000 */
[----:B------:R-:W1:Y:S01]  /*aab0*/  MUFU.EX2 R38, R52 ;  /* 0x0000003400267308 */ /* 0x000e620000000800 */
[----:B------:R-:W-:Y:S01]  /*aac0*/  FADD.FTZ R100, R97, R100 ;  /* 0x0000006461647221 */ /* 0x000fe20000010000 */
[----:B--2---:R-:W-:-:S03]  /*aad0*/  F2FP.F16.F32.PACK_AB R21, R54, R55 ;  /* 0x000000373615723e */ /* 0x004fc600000000ff */
[----:B------:R-:W-:-:S03]  /*aae0*/  FADD.FTZ R94, R94, R100 ;  /* 0x000000645e5e7221 */ /* 0x000fc60000010000 */
[----:B------:R-:W2:Y:S01]  /*aaf0*/  MUFU.EX2 R36, R36 ;  /* 0x0000002400247308 */ /* 0x000ea20000000800 */
[----:B------:R-:W-:-:S04]  /*ab00*/  FADD.FTZ R88, R88, R94 ;  /* 0x0000005e58587221 */ /* 0x000fc80000010000 */
[----:B------:R-:W-:-:S03]  /*ab10*/  FADD.FTZ R88, R86, R88 ;  /* 0x0000005856587221 */ /* 0x000fc60000010000 */
[----:B------:R-:W-:Y:S01]  /*ab20*/  MUFU.EX2 R39, R51 ;  /* 0x0000003300277308 */ /* 0x000fe20000000800 */
[----:B------:R-:W-:Y:S01]  /*ab30*/  FADD.FTZ R82, R82, R88 ;  /* 0x0000005852527221 */ /* 0x000fe20000010000 */
[----:B-1----:R-:W-:-:S03]  /*ab40*/  F2FP.F16.F32.PACK_AB R23, R38, R53 ;  /* 0x000000352617723e */ /* 0x002fc600000000ff */
[----:B------:R-:W-:-:S03]  /*ab50*/  FADD.FTZ R82, R56, R82 ;  /* 0x0000005238527221 */ /* 0x000fc60000010000 */
[----:B------:R-:W1:Y:S01]  /*ab60*/  MUFU.EX2 R37, R37 ;  /* 0x0000002500257308 */ /* 0x000e620000000800 */
[----:B---3--:R-:W-:Y:S01]  /*ab70*/  HMMA.16816.F32 R16, R20, R32, R16 ;  /* 0x000000201410723c */ /* 0x008fe20000001810 */
[----:B------:R-:W-:Y:S01]  /*ab80*/  FADD.FTZ R82, R55, R82 ;  /* 0x0000005237527221 */ /* 0x000fe20000010000 */
[----:B--2---:R-:W-:-:S03]  /*ab90*/  FADD.FTZ R0, R36, R0 ;  /* 0x0000000024007221 */ /* 0x004fc60000010000 */
[----:B------:R-:W-:Y:S01]  /*aba0*/  FADD.FTZ R54, R54, R82 ;  /* 0x0000005236367221 */ /* 0x000fe20000010000 */
[----:B----4-:R-:W-:Y:S01]  /*abb0*/  HMMA.16816.F32 R176, R20, R4, R8 ;  /* 0x0000000414b0723c */ /* 0x010fe20000001808 */
        /* <DEDUP_REMOVED lines=32> */
[----:B------:R-:W-:-:S04]  /*adc0*/  USHF.L.U32 UR4, UR7, 0x8, URZ ;  /* 0x0000000807047899 */ /* 0x000fc8000800063f */
        /* <DEDUP_REMOVED lines=30> */
[----:B------:R-:W-:-:S02]  /*afb0*/  LOP3.LUT R4, R5, UR4, RZ, 0x3c, !PT ;  /* 0x0000000405047c12 */ /* 0x000fc4000f8e3cff */
        /* <DEDUP_REMOVED lines=20> */
[----:B-1----:R-:W-:-:S05]  /*b100*/  IMAD R4, R5, R0, R4 ;  /* 0x0000000005047224 */ /* 0x002fca00078e0204 */
        /* <DEDUP_REMOVED lines=10> */
.L_x_2439:
[----:B------:R-:W-:-:S04]  /*b1b0*/  ULEA UR4, -UR10, URZ, 0x8 ;  /* 0x0000003f0a047291 */ /* 0x000fc8000f8e413f */
[----:B------:R-:W-:Y:S02]  /*b1c0*/  USHF.R.S32.HI UR12, URZ, 0x1f, UR4 ;  /* 0x0000001f3f0c7899 */ /* 0x000fe40008011404 */
[----:B------:R-:W-:-:S04]  /*b1d0*/  MOV R5, UR4 ;  /* 0x0000000400057c02 */ /* 0x000fc80008000f00 */
[----:B------:R-:W-:-:S07]  /*b1e0*/  MOV R4, UR12 ;  /* 0x0000000c00047c02 */ /* 0x000fce0008000f00 */
.L_x_2440:
[----:B------:R-:W-:Y:S01]  /*b1f0*/  ULDC UR4, c[0x0][0x2d0] ;  /* 0x0000b40000047ab9 */ /* 0x000fe20000000800 */
[----:B------:R-:W-:Y:S01]  /*b200*/  LEA R199, P2, R5, R199, 0x1 ;  /* 0x000000c705c77211 */ /* 0x000fe200078408ff */
[----:B------:R-:W-:Y:S01]  /*b210*/  IMAD.U32 R6, RZ, RZ, UR10 ;  /* 0x0000000aff067e24 */ /* 0x000fe2000f8e00ff */
[----:B------:R-:W-:Y:S01]  /*b220*/  ISETP.GE.AND P0, PT, R189, UR4, PT ;  /* 0x00000004bd007c0c */ /* 0x000fe2000bf06270 */
[----:B------:R-:W-:Y:S01]  /*b230*/  IMAD.U32 R16, RZ, RZ, UR10 ;  /* 0x0000000aff107e24 */ /* 0x000fe2000f8e00ff */
[----:B------:R-:W-:Y:S01]  /*b240*/  LEA.HI.X R198, R5, R198, R4, 0x1, P2 ;  /* 0x000000c605c67211 */ /* 0x000fe200010f0c04 */
[----:B------:R-:W-:Y:S01]  /*b250*/  IMAD.U32 R7, RZ, RZ, UR10 ;  /* 0x0000000aff077e24 */ /* 0x000fe2000f8e00ff */
[----:B------:R-:W-:Y:S01]  /*b260*/  ULDC.64 UR12, c[0x0][0x220] ;  /* 0x00008800000c7ab9 */ /* 0x000fe20000000a00 */
[----:B------:R-:W-:Y:S01]  /*b270*/  IMAD.U32 R12, RZ, RZ, UR10 ;  /* 0x0000000aff0c7e24 */ /* 0x000fe2000f8e00ff */
[----:B------:R-:W-:Y:S01]  /*b280*/  USHF.L.U32 UR4, UR7, 0x8, URZ ;  /* 0x0000000807047899 */ /* 0x000fe2000800063f */
[----:B------:R-:W-:Y:S01]  /*b290*/  IMAD.U32 R10, RZ, RZ, UR10 ;  /* 0x0000000aff0a7e24 */ /* 0x000fe2000f8e00ff */
[----:B------:R-:W-:Y:S01]  /*b2a0*/  UISETP.GT.AND UP0, UPT, UR7, UR15, UPT ;  /* 0x0000000f0700728c */ /* 0x000fe2000bf04270 */
[----:B------:R-:W-:-:S04]  /*b2b0*/  IMAD.U32 R11, RZ, RZ, UR10 ;  /* 0x0000000aff0b7e24 */ /* 0x000fc8000f8e00ff */
[----:B------:R-:W-:Y:S01]  /*b2c0*/  @!P0 IMAD.MOV.U32 R8, RZ, RZ, R199 ;  /* 0x000000ffff088224 */ /* 0x000fe200078e00c7 */
[----:B------:R-:W-:Y:S01]  /*b2d0*/  @P0 STS [R188+0x5000], RZ ;  /* 0x005000ffbc000388 */ /* 0x000fe20000000800 */
[----:B------:R-:W-:Y:S01]  /*b2e0*/  @!P0 IMAD.MOV.U32 R9, RZ, RZ, R198 ;  /* 0x000000ffff098224 */ /* 0x000fe200078e00c6 */
[-C--:B------:R-:W-:Y:S01]  /*b2f0*/  @!P0 LEA R6, P4, R6, R136.reuse, 0x5 ;  /* 0x0000008806068211 */ /* 0x080fe200078828ff */
[--C-:B------:R-:W-:Y:S01]  /*b300*/  @!P0 IMAD.MOV.U32 R138, RZ, RZ, R136.reuse ;  /* 0x000000ffff8a8224 */ /* 0x100fe200078e0088 */
[----:B------:R-:W-:Y:S01]  /*b310*/  @P0 STS [R188+0x5004], RZ ;  /* 0x005004ffbc000388 */ /* 0x000fe20000000800 */
[----:B------:R-:W-:Y:S01]  /*b320*/  @!P0 IMAD.MOV.U32 R18, RZ, RZ, R136 ;  /* 0x000000ffff128224 */ /* 0x000fe200078e0088 */
[----:B------:R-:W-:Y:S01]  /*b330*/  @!P0 LEA R7, P3, R7, R136, 0x6 ;  /* 0x0000008807078211 */ /* 0x000fe200078630ff */
[--C-:B------:R-:W-:Y:S01]  /*b340*/  @!P0 IMAD.MOV.U32 R19, RZ, RZ, R139.reuse ;  /* 0x000000ffff138224 */ /* 0x100fe200078e008b */
[----:B------:R-:W-:Y:S01]  /*b350*/  @P0 STS.64 [R188+0x5008], RZ ;  /* 0x005008ffbc000388 */ /* 0x000fe20000000a00 */
[----:B------:R-:W-:Y:S01]  /*b360*/  @!P0 IMAD.WIDE.U32 R16, R16, 0x60, R138 ;  /* 0x0000006010108825 */ /* 0x000fe200078e008a */
[----:B-1----:R-:W-:-:S02]  /*b370*/  @!P0 LEA.HI.X R10, R10, R139, R0, 0x6, P3 ;  /* 0x0000008b0a0a8211 */ /* 0x002fc400018f3400 */
[----:B------:R-:W-:Y:S01]  /*b380*/  @!PT LDS RZ, [RZ] ;  /* 0x00000000fffff984 */ /* 0x000fe20000000800 */
[----:B------:R-:W-:Y:S01]  /*b390*/  @!PT LDS RZ, [RZ] ;  /* 0x00000000fffff984 */ /* 0x000fe20000000800 */
[----:B------:R-:W-:Y:S01]  /*b3a0*/  @!PT LDS RZ, [RZ] ;  /* 0x00000000fffff984 */ /* 0x000fe20000000800 */
[----:B------:R1:W-:Y:S01]  /*b3b0*/  @!P0 LDGSTS.E.BYPASS.LTC128B.128 [R188+0x5000], desc[UR18][R8.64] ;  /* 0x0500000008bc8fae */ /* 0x0003e2000b901d52 */
[----:B------:R-:W-:Y:S02]  /*b3c0*/  @!P0 IMAD.MOV.U32 R20, RZ, RZ, R136 ;  /* 0x000000ffff148224 */ /* 0x000fe400078e0088 */
[----:B------:R-:W-:Y:S01]  /*b3d0*/  @!P0 IMAD.MOV.U32 R21, RZ, RZ, R139 ;  /* 0x000000ffff158224 */ /* 0x000fe200078e008b */
[----:B------:R-:W-:Y:S01]  /*b3e0*/  @P0 STS.128 [R188+0x5800], RZ ;  /* 0x005800ffbc000388 */ /* 0x000fe20000000c00 */
[----:B------:R-:W-:-:S04]  /*b3f0*/  @!P0 IMAD.WIDE.U32 R18, R12, 0xa0, R18 ;  /* 0x000000a00c128825 */ /* 0x000fc800078e0012 */
[----:B------:R-:W-:Y:S02]  /*b400*/  IMAD.U32 R138, RZ, RZ, UR10 ;  /* 0x0000000aff8a7e24 */ /* 0x000fe4000f8e00ff */
[----:B------:R-:W-:-:S04]  /*b410*/  @!P0 IMAD.WIDE.U32 R20, R11, 0xc0, R20 ;  /* 0x000000c00b148825 */ /* 0x000fc800078e0014 */
[C---:B------:R-:W-:Y:S02]  /*b420*/  @!P0 IMAD R14, R0.reuse, 0x60, RZ ;  /* 0x00000060000e8824 */ /* 0x040fe400078e02ff */
[C---:B------:R-:W-:Y:S02]  /*b430*/  @!P0 IMAD R13, R0.reuse, 0xa0, RZ ;  /* 0x000000a0000d8824 */ /* 0x040fe400078e02ff */
[----:B------:R-:W-:Y:S02]  /*b440*/  @!P0 IMAD R12, R0, 0xc0, RZ ;  /* 0x000000c0000c8824 */ /* 0x000fe400078e02ff */
[----:B------:R-:W-:Y:S02]  /*b450*/  @!P0 IMAD.MOV.U32 R137, RZ, RZ, R139 ;  /* 0x000000ffff898224 */ /* 0x000fe400078e008b */
[----:B-1----:R-:W-:Y:S02]  /*b460*/  IMAD.U32 R9, RZ, RZ, UR10 ;  /* 0x0000000aff097e24 */ /* 0x002fe4000f8e00ff */
[----:B------:R-:W-:-:S03]  /*b470*/  IMAD.U32 R8, RZ, RZ, UR10 ;  /* 0x0000000aff087e24 */ /* 0x000fc6000f8e00ff */
[-C--:B------:R-:W-:Y:S02]  /*b480*/  @!P0 LEA.HI.X R9, R9, R139.reuse, R0, 0x5, P4 ;  /* 0x0000008b09098211 */ /* 0x080fe400020f2c00 */
[----:B------:R-:W-:Y:S01]  /*b490*/  @!P0 LEA R8, P2, R8, R136, 0x7 ;  /* 0x0000008808088211 */ /* 0x000fe200078438ff */
[----:B------:R-:W-:Y:S01]  /*b4a0*/  @!P0 IMAD.WIDE.U32 R136, R11, 0xe0, R136 ;  /* 0x000000e00b888825 */ /* 0x000fe200078e0088 */
[C---:B------:R-:W-:Y:S02]  /*b4b0*/  @!P0 IADD3 R15, P4, R5.reuse, R16, RZ ;  /* 0x00000010050f8210 */ /* 0x040fe40007f9e0ff */
[C---:B------:R-:W-:Y:S02]  /*b4c0*/  @!P0 IADD3 R16, P3, R5.reuse, R18, RZ ;  /* 0x0000001205108210 */ /* 0x040fe40007f7e0ff */
[----:B------:R-:W-:Y:S01]  /*b4d0*/  @!P0 LEA.HI.X R138, R138, R139, R0, 0x7, P2 ;  /* 0x0000008b8a8a8211 */ /* 0x000fe200010f3c00 */
[----:B------:R-:W-:Y:S01]  /*b4e0*/  @!P0 IMAD R0, R0, 0xe0, RZ ;  /* 0x000000e000008824 */ /* 0x000fe200078e02ff */
[----:B------:R-:W-:-:S02]  /*b4f0*/  @!P0 IADD3 R18, P2, R5, R20, RZ ;  /* 0x0000001405128210 */ /* 0x000fc40007f5e0ff */
[C---:B------:R-:W-:Y:S02]  /*b500*/  @!P0 IADD3.X R14, R4.reuse, R17, R14, P4, !PT ;  /* 0x00000011040e8210 */ /* 0x040fe400027fe40e */
[C---:B------:R-:W-:Y:S02]  /*b510*/  @!P0 IADD3.X R13, R4.reuse, R19, R13, P3, !PT ;  /* 0x00000013040d8210 */ /* 0x040fe40001ffe40d */
[C---:B------:R-:W-:Y:S02]  /*b520*/  @!P0 IADD3 R6, P4, R5.reuse, R6, RZ ;  /* 0x0000000605068210 */ /* 0x040fe40007f9e0ff */
[C---:B------:R-:W-:Y:S02]  /*b530*/  @!P0 IADD3 R7, P3, R5.reuse, R7, RZ ;  /* 0x0000000705078210 */ /* 0x040fe40007f7e0ff */
[C---:B------:R-:W-:Y:S01]  /*b540*/  @!P0 IADD3.X R12, R4.reuse, R12, R21, P2, !PT ;  /* 0x0000000c040c8210 */ /* 0x040fe200017fe415 */
[C---:B------:R-:W-:Y:S01]  /*b550*/  @!P0 IMAD.X R9, R4.reuse, 0x1, R9, P4 ;  /* 0x0000000104098824 */ /* 0x040fe200020e0609 */
[----:B------:R-:W-:Y:S01]  /*b560*/  @!P0 IADD3 R8, P2, R5, R8, RZ ;  /* 0x0000000805088210 */ /* 0x000fe20007f5e0ff */
[----:B------:R-:W-:Y:S01]  /*b570*/  @!P0 IMAD.X R10, R4, 0x1, R10, P3 ;  /* 0x00000001040a8824 */ /* 0x000fe200018e060a */
[----:B------:R-:W-:-:S02]  /*b580*/  @!P0 LEA R24, P5, R6, UR12, 0x1 ;  /* 0x0000000c06188c11 */ /* 0x000fc4000f8a08ff */
[C---:B------:R-:W-:Y:S01]  /*b590*/  @!P0 LEA R22, P4, R7.reuse, UR12, 0x1 ;  /* 0x0000000c07168c11 */ /* 0x040fe2000f8808ff */
[----:B------:R-:W-:Y:S01]  /*b5a0*/  @!P0 IMAD.X R138, R4, 0x1, R138, P2 ;  /* 0x00000001048a8824 */ /* 0x000fe200010e068a */
[----:B------:R-:W-:Y:S02]  /*b5b0*/  @!P0 LEA R20, P3, R8, UR12, 0x1 ;  /* 0x0000000c08148c11 */ /* 0x000fe4000f8608ff */
[----:B------:R-:W-:Y:S02]  /*b5c0*/  @!P0 LEA.HI.X R25, R6, UR13, R9, 0x1, P5 ;  /* 0x0000000d06198c11 */ /* 0x000fe4000a8f0c09 */
[----:B------:R-:W-:Y:S02]  /*b5d0*/  @!P0 LEA.HI.X R23, R7, UR13, R10, 0x1, P4 ;  /* 0x0000000d07178c11 */ /* 0x000fe4000a0f0c0a */
[----:B------:R-:W-:Y:S01]  /*b5e0*/  @!P0 LEA R10, P5, R15, UR12, 0x1 ;  /* 0x0000000c0f0a8c11 */ /* 0x000fe2000f8a08ff */
[----:B------:R-:W-:Y:S01]  /*b5f0*/  @!PT LDS RZ, [RZ] ;  /* 0x00000000fffff984 */ /* 0x000fe20000000800 */
[----:B------:R-:W-:Y:S01]  /*b600*/  @!PT LDS RZ, [RZ] ;  /* 0x00000000fffff984 */ /* 0x000fe20000000800 */
[----:B------:R-:W-:Y:S01]  /*b610*/  @!PT LDS RZ, [RZ] ;  /* 0x00000000fffff984 */ /* 0x000fe20000000800 */
[----:B------:R-:W-:Y:S01]  /*b620*/  @!P0 LDGSTS.E.BYPASS.LTC128B.128 [R188+0x5800], desc[UR18][R24.64] ;  /* 0x0580000018bc8fae */ /* 0x000fe2000b901d52 */
[----:B------:R-:W-:-:S02]  /*b630*/  @!P0 IADD3 R5, P2, R5, R136, RZ ;  /* 0x0000008805058210 */ /* 0x000fc40007f5e0ff */
[----:B------:R-:W-:Y:S01]  /*b640*/  @!P0 LEA.HI.X R21, R8, UR13, R138, 0x1, P3 ;  /* 0x0000000d08158c11 */ /* 0x000fe200098f0c8a */
[----:B------:R-:W-:Y:S01]  /*b650*/  @P0 STS.128 [R188+0x6000], RZ ;  /* 0x006000ffbc000388 */ /* 0x000fe20000000c00 */
[----:B------:R-:W-:Y:S02]  /*b660*/  @!P0 LEA R8, P4, R16, UR12, 0x1 ;  /* 0x0000000c10088c11 */ /* 0x000fe4000f8808ff */
[----:B------:R-:W-:Y:S01]  /*b670*/  @!P0 LEA.HI.X R11, R15, UR13, R14, 0x1, P5 ;  /* 0x0000000d0f0b8c11 */ /* 0x000fe2000a8f0c0e */
        /* <DEDUP_REMOVED lines=40> */
[----:B------:R-:W1:Y:S04]  /*b900*/  LDSM.16.M88.4 R144, [R161] ;  /* 0x00000000a190783b */ /* 0x000e680000000200 */
[----:B------:R-:W2:Y:S04]  /*b910*/  LDSM.16.M88.4 R200, [R162] ;  /* 0x00000000a2c8783b */ /* 0x000ea80000000200 */
[----:B------:R-:W2:Y:S04]  /*b920*/  LDSM.16.M88.4 R132, [R156] ;  /* 0x000000009c84783b */ /* 0x000ea80000000200 */
[----:B------:R-:W2:Y:S04]  /*b930*/  LDSM.16.M88.4 R100, [R164+0x1c00] ;  /* 0x001c0000a464783b */ /* 0x000ea80000000200 */
[----:B------:R-:W2:Y:S04]  /*b940*/  LDSM.16.M88.4 R84, [R164+0x2400] ;  /* 0x00240000a454783b */ /* 0x000ea80000000200 */
[----:B------:R-:W2:Y:S01]  /*b950*/  LDSM.16.M88.4 R60, [R164+0x3000] ;  /* 0x00300000a43c783b */ /* 0x000ea20000000200 */
[C---:B---3--:R-:W-:Y:S03]  /*b960*/  HMMA.16816.F32 R112, R208.reuse, R108, RZ ;  /* 0x0000006cd070723c */ /* 0x048fe600000018ff */
[----:B------:R-:W3:Y:S04]  /*b970*/  LDSM.16.M88.4 R140, [R160] ;  /* 0x00000000a08c783b */ /* 0x000ee80000000200 */
[----:B------:R-:W-:Y:S01]  /*b980*/  LDSM.16.M88.4 R76, [R164+0x2800] ;  /* 0x00280000a44c783b */ /* 0x000fe20000000200 */
[C---:B------:R-:W-:Y:S03]  /*b990*/  HMMA.16816.F32 R108, R208.reuse, R110, RZ ;  /* 0x0000006ed06c723c */ /* 0x040fe600000018ff */
[----:B------:R-:W-:Y:S03]  /*b9a0*/  LDSM.16.M88.4 R92, [R164+0x2000] ;  /* 0x00200000a45c783b */ /* 0x000fe60000000200 */
[C---:B----4-:R-:W-:Y:S01]  /*b9b0*/  HMMA.16816.F32 R120, R208.reuse, R116, RZ ;  /* 0x00000074d078723c */ /* 0x050fe200000018ff */
[----:B------:R-:W-:Y:S04]  /*b9c0*/  LDSM.16.M88.4 R44, [R164+0x3800] ;  /* 0x00380000a42c783b */ /* 0x000fe80000000200 */
[----:B------:R-:W-:Y:S01]  /*b9d0*/  LDSM.16.M88.4 R136, [R159] ;  /* 0x000000009f88783b */ /* 0x000fe20000000200 */
[C---:B------:R-:W-:Y:S03]  /*b9e0*/  HMMA.16816.F32 R116, R208.reuse, R118, RZ ;  /* 0x00000076d074723c */ /* 0x040fe600000018ff */
[----:B------:R-:W-:Y:S03]  /*b9f0*/  LDSM.16.M88.4 R52, [R164+0x3400] ;  /* 0x00340000a434783b */ /* 0x000fe60000000200 */
[----:B-----5:R-:W-:Y:S01]  /*ba00*/  HMMA.16816.F32 R72, R208, R68, RZ ;  /* 0x00000044d048723c */ /* 0x020fe200000018ff */
[----:B------:R-:W-:Y:S04]  /*ba10*/  LDSM.16.M88.4 R36, [R164+0x3c00] ;  /* 0x003c0000a424783b */ /* 0x000fe80000000200 */
[----:B------:R-:W-:Y:S01]  /*ba20*/  LDSM.16.M88.4 R124, [R164+0x1000] ;  /* 0x00100000a47c783b */ /* 0x000fe20000000200 */
[C---:B-1----:R-:W-:Y:S03]  /*ba30*/  HMMA.16816.F32 R112, R204.reuse, R144, R112 ;  /* 0x00000090cc70723c */ /* 0x042fe60000001870 */
[----:B------:R-:W-:Y:S03]  /*ba40*/  LDSM.16.M88.4 R28, [R164+0x4000] ;  /* 0x00400000a41c783b */ /* 0x000fe60000000200 */
[C---:B------:R-:W-:Y:S01]  /*ba50*/  HMMA.16816.F32 R108, R204.reuse, R146, R108 ;  /* 0x00000092cc6c723c */ /* 0x040fe2000000186c */
[----:B------:R-:W1:Y:S04]  /*ba60*/  LDSM.16.M88.4 R144, [R158] ;  /* 0x000000009e90783b */ /* 0x000e680000000200 */
[----:B------:R-:W-:Y:S01]  /*ba70*/  LDSM.16.M88.4 R20, [R164+0x4400] ;  /* 0x00440000a414783b */ /* 0x000fe20000000200 */
[C---:B--2---:R-:W-:Y:S03]  /*ba80*/  HMMA.16816.F32 R120, R204.reuse, R200, R120 ;  /* 0x000000c8cc78723c */ /* 0x044fe60000001878 */
[----:B------:R-:W-:Y:S03]  /*ba90*/  LDSM.16.M88.4 R12, [R164+0x4800] ;  /* 0x00480000a40c783b */ /* 0x000fe60000000200 */
[C---:B------:R-:W-:Y:S01]  /*baa0*/  HMMA.16816.F32 R116, R204.reuse, R202, R116 ;  /* 0x000000cacc74723c */ /* 0x040fe20000001874 */
[----:B------:R-:W2:Y:S04]  /*bab0*/  LDSM.16.M88.4 R200, [R155] ;  /* 0x000000009bc8783b */ /* 0x000ea80000000200 */
[----:B------:R-:W-:Y:S01]  /*bac0*/  LDSM.16.M88.4 R212, [R164+0x4c00] ;  /* 0x004c0000a4d4783b */ /* 0x000fe20000000200 */
[----:B------:R-:W-:Y:S01]  /*bad0*/  HMMA.16816.F32 R72, R204, R132, R72 ;  /* 0x00000084cc48723c */ /* 0x000fe20000001848 */
[----:B------:R-:W-:Y:S01]  /*bae0*/  FMUL.FTZ R114, R114, UR11 ;  /* 0x0000000b72727c20 */ /* 0x000fe20008410000 */
[----:B------:R-:W-:Y:S01]  /*baf0*/  FMUL.FTZ R115, R115, UR11 ;  /* 0x0000000b73737c20 */ /* 0x000fe20008410000 */
[----:B------:R-:W-:Y:S03]  /*bb00*/  LDSM.16.M88.4 R216, [R163] ;  /* 0x00000000a3d8783b */ /* 0x000fe60000000200 */
[C---:B------:R-:W-:Y:S01]  /*bb10*/  HMMA.16816.F32 R104, R208.reuse, R100, RZ ;  /* 0x00000064d068723c */ /* 0x040fe200000018ff */
[----:B------:R-:W-:Y:S01]  /*bb20*/  FMUL.FTZ R110, R110, UR11 ;  /* 0x0000000b6e6e7c20 */ /* 0x000fe20008410000 */
[----:B------:R-:W-:Y:S01]  /*bb30*/  FMUL.FTZ R111, R111, UR11 ;  /* 0x0000000b6f6f7c20 */ /* 0x000fe20008410000 */
[----:B------:R-:W0:Y:S03]  /*bb40*/  LDGDEPBAR ;  /* 0x00000000000079af */ /* 0x000e260000000000 */
[C---:B------:R-:W-:Y:S01]  /*bb50*/  HMMA.16816.F32 R100, R208.reuse, R102, RZ ;  /* 0x00000066d064723c */ /* 0x040fe200000018ff */
[----:B------:R-:W-:Y:S01]  /*bb60*/  FMUL.FTZ R121, R121, UR11 ;  /* 0x0000000b79797c20 */ /* 0x000fe20008410000 */
[----:B------:R-:W-:Y:S01]  /*bb70*/  FMUL.FTZ R122, R122, UR11 ;  /* 0x0000000b7a7a7c20 */ /* 0x000fe20008410000 */
[----:B------:R-:W-:Y:S03]  /*bb80*/  MUFU.TANH R110, R110 ;  /* 0x0000006e006e7308 */ /* 0x000fe60000002400 */
[C---:B------:R-:W-:Y:S05]  /*bb90*/  HMMA.16816.F32 R88, R208.reuse, R84, RZ ;  /* 0x00000054d058723c */ /* 0x040fea00000018ff */
[----:B------:R-:W-:Y:S01]  /*bba0*/  MUFU.TANH R122, R122 ;  /* 0x0000007a007a7308 */ /* 0x000fe20000002400 */
[----:B------:R-:W-:Y:S01]  /*bbb0*/  HMMA.16816.F32 R64, R208, R60, RZ ;  /* 0x0000003cd040723c */ /* 0x000fe200000018ff */
[----:B------:R-:W-:Y:S01]  /*bbc0*/  FMUL.FTZ R73, R73, UR11 ;  /* 0x0000000b49497c20 */ /* 0x000fe20008410000 */
[----:B------:R-:W-:Y:S01]  /*bbd0*/  FMUL.FTZ R74, R74, UR11 ;  /* 0x0000000b4a4a7c20 */ /* 0x000fe20008410000 */
[----:B------:R-:W-:-:S03]  /*bbe0*/  FMUL.FTZ R0, R72, UR11 ;  /* 0x0000000b48007c20 */ /* 0x000fc60008410000 */
[C---:B---3--:R-:W-:Y:S01]  /*bbf0*/  HMMA.16816.F32 R104, R204.reuse, R140, R104 ;  /* 0x0000008ccc68723c */ /* 0x048fe20000001868 */
[----:B------:R-:W-:Y:S05]  /*bc00*/  MUFU.TANH R170, R73 ;  /* 0x0000004900aa7308 */ /* 0x000fea0000002400 */
[C---:B------:R-:W-:Y:S01]  /*bc10*/  HMMA.16816.F32 R100, R204.reuse, R142, R100 ;  /* 0x0000008ecc64723c */ /* 0x040fe20000001864 */
[----:B------:R-:W3:Y:S02]  /*bc20*/  LDSM.16.M88.4 R140, [R157] ;  /* 0x000000009d8c783b */ /* 0x000ee40000000200 */
[----:B------:R-:W-:Y:S03]  /*bc30*/  MUFU.TANH R0, R0 ;  /* 0x0000000000007308 */ /* 0x000fe60000002400 */
[----:B-1----:R-:W-:Y:S05]  /*bc40*/  HMMA.16816.F32 R88, R204, R144, R88 ;  /* 0x00000090cc58723c */ /* 0x002fea0000001858 */
[----:B------:R1:W4:Y:S01]  /*bc50*/  MUFU.TANH R144, R74 ;  /* 0x0000004a00907308 */ /* 0x0003220000002400 */
[----:B------:R-:W-:Y:S01]  /*bc60*/  HMMA.16816.F32 R68, R208, R70, RZ ;  /* 0x00000046d044723c */ /* 0x000fe200000018ff */
[----:B------:R-:W-:-:S05]  /*bc70*/  FMUL.FTZ R145, R75, UR11 ;  /* 0x0000000b4b917c20 */ /* 0x000fca0008410000 */
[----:B--2---:R-:W-:Y:S01]  /*bc80*/  HMMA.16816.F32 R64, R204, R200, R64 ;  /* 0x000000c8cc40723c */ /* 0x004fe20000001840 */
[----:B------:R-:W-:Y:S01]  /*bc90*/  MUFU.TANH R145, R145 ;  /* 0x0000009100917308 */ /* 0x000fe20000002400 */
[----:B------:R-:W-:Y:S01]  /*bca0*/  FMUL.FTZ R106, R106, UR11 ;  /* 0x0000000b6a6a7c20 */ /* 0x000fe20008410000 */
[----:B------:R-:W-:-:S03]  /*bcb0*/  FMUL.FTZ R107, R107, UR11 ;  /* 0x0000000b6b6b7c20 */ /* 0x000fc60008410000 */
[C---:B------:R-:W-:Y:S01]  /*bcc0*/  HMMA.16816.F32 R80, R208.reuse, R76, RZ ;  /* 0x0000004cd050723c */ /* 0x040fe200000018ff */
[----:B------:R-:W-:Y:S02]  /*bcd0*/  IMAD.U32 R200, RZ, RZ, UR4 ;  /* 0x00000004ffc87e24 */ /* 0x000fe4000f8e00ff */
[----:B------:R-:W-:Y:S01]  /*bce0*/  FMUL.FTZ R102, R102, UR11 ;  /* 0x0000000b66667c20 */ /* 0x000fe20008410000 */
[----:B------:R-:W-:Y:S01]  /*bcf0*/  FMUL.FTZ R103, R103, UR11 ;  /* 0x0000000b67677c20 */ /* 0x000fe20008410000 */
[----:B-1----:R-:W1:Y:S01]  /*bd00*/  LDSM.16.M88.4 R72, [R153] ;  /* 0x000000009948783b */ /* 0x002e620000000200 */
[----:B------:R-:W-:Y:S01]  /*bd10*/  MUFU.TANH R107, R107 ;  /* 0x0000006b006b7308 */ /* 0x000fe20000002400 */
[----:B------:R-:W-:Y:S01]  /*bd20*/  HMMA.16816.F32 R96, R208, R92, RZ ;  /* 0x0000005cd060723c */ /* 0x000fe200000018ff */
[----:B------:R-:W-:Y:S01]  /*bd30*/  LOP3.LUT R200, R200, 0x89, R169, 0xfe, !PT ;  /* 0x00000089c8c87812 */ /* 0x000fe200078efea9 */
[----:B------:R-:W-:Y:S01]  /*bd40*/  FMUL.FTZ R90, R90, UR11 ;  /* 0x0000000b5a5a7c20 */ /* 0x000fe20008410000 */
[----:B------:R-:W-:-:S03]  /*bd50*/  FMUL.FTZ R91, R91, UR11 ;  /* 0x0000000b5b5b7c20 */ /* 0x000fc60008410000 */
[C---:B------:R-:W-:Y:S01]  /*bd60*/  HMMA.16816.F32 R84, R208.reuse, R86, RZ ;  /* 0x00000056d054723c */ /* 0x040fe200000018ff */
[----:B------:R-:W-:Y:S05]  /*bd70*/  MUFU.TANH R102, R102 ;  /* 0x0000006600667308 */ /* 0x000fea0000002400 */
[C---:B------:R-:W-:Y:S01]  /*bd80*/  HMMA.16816.F32 R76, R208.reuse, R78, RZ ;  /* 0x0000004ed04c723c */ /* 0x040fe200000018ff */
[----:B------:R-:W-:Y:S01]  /*bd90*/  FMUL.FTZ R64, R64, UR11 ;  /* 0x0000000b40407c20 */ /* 0x000fe20008410000 */
[----:B------:R-:W-:Y:S01]  /*bda0*/  FMUL.FTZ R65, R65, UR11 ;  /* 0x0000000b41417c20 */ /* 0x000fe20008410000 */
[----:B------:R-:W-:Y:S01]  /*bdb0*/  FMUL.FTZ R66, R66, UR11 ;  /* 0x0000000b42427c20 */ /* 0x000fe20008410000 */
[----:B------:R-:W-:Y:S01]  /*bdc0*/  FMUL.FTZ R192, R67, UR11 ;  /* 0x0000000b43c07c20 */ /* 0x000fe20008410000 */
[----:B------:R-:W-:Y:S01]  /*bdd0*/  MUFU.TANH R111, R111 ;  /* 0x0000006f006f7308 */ /* 0x000fe20000002400 */
[C---:B------:R-:W-:Y:S06]  /*bde0*/  HMMA.16816.F32 R92, R208.reuse, R94, RZ ;  /* 0x0000005ed05c723c */ /* 0x040fec00000018ff */
[C---:B------:R-:W-:Y:S01]  /*bdf0*/  HMMA.16816.F32 R48, R208.reuse, R44, RZ ;  /* 0x0000002cd030723c */ /* 0x040fe200000018ff */
[----:B------:R-:W-:Y:S05]  /*be00*/  MUFU.TANH R171, R66 ;  /* 0x0000004200ab7308 */ /* 0x000fea0000002400 */
[----:B------:R-:W-:Y:S03]  /*be10*/  HMMA.16816.F32 R44, R208, R46, RZ ;  /* 0x0000002ed02c723c */ /* 0x000fe600000018ff */
[----:B------:R-:W-:Y:S03]  /*be20*/  MUFU.TANH R192, R192 ;  /* 0x000000c000c07308 */ /* 0x000fe60000002400 */
[C---:B------:R-:W-:Y:S01]  /*be30*/  HMMA.16816.F32 R68, R204.reuse, R134, R68 ;  /* 0x00000086cc44723c */ /* 0x040fe20000001844 */
[----:B------:R-:W2:Y:S04]  /*be40*/  LDSM.16.M88.4 R132, [R154] ;  /* 0x000000009a84783b */ /* 0x000ea80000000200 */
[----:B------:R-:W-:Y:S01]  /*be50*/  MUFU.TANH R90, R90 ;  /* 0x0000005a005a7308 */ /* 0x000fe20000002400 */
[C---:B------:R-:W-:Y:S06]  /*be60*/  HMMA.16816.F32 R84, R204.reuse, R146, R84 ;  /* 0x00000092cc54723c */ /* 0x040fec0000001854 */
[C---:B---3--:R-:W-:Y:S01]  /*be70*/  HMMA.16816.F32 R76, R204.reuse, R142, R76 ;  /* 0x0000008ecc4c723c */ /* 0x048fe2000000184c */
[----:B------:R-:W-:Y:S05]  /*be80*/  MUFU.TANH R143, R64 ;  /* 0x00000040008f7308 */ /* 0x000fea0000002400 */
[C---:B------:R-:W-:Y:S03]  /*be90*/  HMMA.16816.F32 R96, R204.reuse, R136, R96 ;  /* 0x00000088cc60723c */ /* 0x040fe60000001860 */
[----:B------:R3:W-:Y:S03]  /*bea0*/  MUFU.TANH R147, R65 ;  /* 0x0000004100937308 */ /* 0x0007e60000002400 */
[C---:B------:R-:W-:Y:S01]  /*beb0*/  HMMA.16816.F32 R92, R204.reuse, R138, R92 ;  /* 0x0000008acc5c723c */ /* 0x040fe2000000185c */
[----:B------:R-:W5:Y:S01]  /*bec0*/  LDSM.16.M88.4 R136, [R152] ;  /* 0x000000009888783b */ /* 0x000f620000000200 */
[----:B------:R-:W-:Y:S01]  /*bed0*/  FMUL.FTZ R68, R68, UR11 ;  /* 0x0000000b44447c20 */ /* 0x000fe20008410000 */
[----:B------:R-:W-:Y:S01]  /*bee0*/  FMUL.FTZ R69, R69, UR11 ;  /* 0x0000000b45457c20 */ /* 0x000fe20008410000 */
[----:B------:R-:W-:Y:S01]  /*bef0*/  FMUL.FTZ R70, R70, UR11 ;  /* 0x0000000b46467c20 */ /* 0x000fe20008410000 */
[----:B------:R-:W-:Y:S01]  /*bf00*/  FMUL.FTZ R142, R71, UR11 ;  /* 0x0000000b478e7c20 */ /* 0x000fe20008410000 */
[----:B-1----:R-:W-:Y:S01]  /*bf10*/  HMMA.16816.F32 R48, R204, R72, R48 ;  /* 0x00000048cc30723c */ /* 0x002fe20000001830 */
[----:B------:R-:W-:Y:S01]  /*bf20*/  MUFU.TANH R146, R68 ;  /* 0x0000004400927308 */ /* 0x000fe20000002400 */
[----:B------:R-:W-:Y:S01]  /*bf30*/  FMUL.FTZ R84, R84, UR11 ;  /* 0x0000000b54547c20 */ /* 0x000fe20008410000 */
[----:B------:R-:W-:Y:S01]  /*bf40*/  FMUL.FTZ R86, R86, UR11 ;  /* 0x0000000b56567c20 */ /* 0x000fe20008410000 */
[----:B------:R-:W-:-:S02]  /*bf50*/  FMUL.FTZ R87, R87, UR11 ;  /* 0x0000000b57577c20 */ /* 0x000fc40008410000 */
[----:B------:R-:W-:Y:S01]  /*bf60*/  HMMA.16816.F32 R44, R204, R74, R44 ;  /* 0x0000004acc2c723c */ /* 0x000fe2000000182c */
[----:B------:R-:W-:Y:S01]  /*bf70*/  LDSM.16.M88.4 R72, [R148] ;  /* 0x000000009448783b */ /* 0x000fe20000000200 */
[----:B------:R-:W-:Y:S01]  /*bf80*/  FMUL.FTZ R79, R79, UR11 ;  /* 0x0000000b4f4f7c20 */ /* 0x000fe20008410000 */
[----:B------:R-:W-:Y:S02]  /*bf90*/  MUFU.TANH R142, R142 ;  /* 0x0000008e008e7308 */ /* 0x000fe40000002400 */
[----:B---3--:R-:W1:Y:S01]  /*bfa0*/  LDSM.16.M88.4 R64, [R149] ;  /* 0x000000009540783b */ /* 0x008e620000000200 */
[----:B------:R-:W-:Y:S01]  /*bfb0*/  HMMA.16816.F32 R56, R208, R52, RZ ;  /* 0x00000034d038723c */ /* 0x000fe200000018ff */
[----:B------:R-:W-:Y:S01]  /*bfc0*/  FMUL.FTZ R98, R98, UR11 ;  /* 0x0000000b62627c20 */ /* 0x000fe20008410000 */
[----:B------:R-:W-:-:S03]  /*bfd0*/  FMUL.FTZ R99, R99, UR11 ;  /* 0x0000000b63637c20 */ /* 0x000fc60008410000 */
[----:B------:R-:W-:Y:S01]  /*bfe0*/  MUFU.TANH R91, R91 ;  /* 0x0000005b005b7308 */ /* 0x000fe20000002400 */
[----:B------:R-:W-:Y:S01]  /*bff0*/  HMMA.16816.F32 R52, R208, R54, RZ ;  /* 0x00000036d034723c */ /* 0x000fe200000018ff */
[----:B------:R-:W-:Y:S01]  /*c000*/  FMUL.FTZ R92, R92, UR11 ;  /* 0x0000000b5c5c7c20 */ /* 0x000fe20008410000 */
[----:B------:R-:W-:Y:S01]  /*c010*/  FMUL.FTZ R95, R95, UR11 ;  /* 0x0000000b5f5f7c20 */ /* 0x000fe20008410000 */
[----:B------:R-:W-:-:S03]  /*c020*/  FMUL.FTZ R94, R94, UR11 ;  /* 0x0000000b5e5e7c20 */ /* 0x000fc60008410000 */
[C---:B------:R-:W-:Y:S01]  /*c030*/  HMMA.16816.F32 R40, R208.reuse, R36, RZ ;  /* 0x00000024d028723c */ /* 0x040fe200000018ff */
[----:B------:R-:W-:Y:S05]  /*c040*/  MUFU.TANH R98, R98 ;  /* 0x0000006200627308 */ /* 0x000fea0000002400 */
[C---:B------:R-:W-:Y:S03]  /*c050*/  HMMA.16816.F32 R4, R208.reuse, R124, RZ ;  /* 0x0000007cd004723c */ /* 0x040fe600000018ff */
        /* <DEDUP_REMOVED lines=14> */
[----:B------:R-:W-:-:S05]  /*c140*/  IMAD.U32 R213, RZ, RZ, UR4 ;  /* 0x00000004ffd57e24 */ /* 0x000fca000f8e00ff */
[----:B------:R-:W-:Y:S01]  /*c150*/  HMMA.16816.F32 R80, R204, R140, R80 ;  /* 0x0000008ccc50723c */ /* 0x000fe20000001850 */
[----:B------:R-:W-:Y:S01]  /*c160*/  MUFU.TANH R140, R69 ;  /* 0x00000045008c7308 */ /* 0x000fe20000002400 */
[----:B------:R-:W-:Y:S01]  /*c170*/  LOP3.LUT R213, R213, 0x69, R169, 0xfe, !PT ;  /* 0x00000069d5d57812 */ /* 0x000fe200078efea9 */
[----:B------:R-:W-:-:S03]  /*c180*/  IMAD.U32 R215, RZ, RZ, UR4 ;  /* 0x00000004ffd77e24 */ /* 0x000fc6000f8e00ff */
[C---:B--2---:R-:W-:Y:S01]  /*c190*/  HMMA.16816.F32 R56, R204.reuse, R132, R56 ;  /* 0x00000084cc38723c */ /* 0x044fe20000001838 */
[----:B------:R-:W-:Y:S02]  /*c1a0*/  I2FP.F32.S32 R213, R213 ;  /* 0x000000d500d57245 */ /* 0x000fe40000201400 */
[----:B------:R2:W-:Y:S01]  /*c1b0*/  MUFU.TANH R141, R70 ;  /* 0x00000046008d7308 */ /* 0x0005e20000002400 */
[----:B------:R-:W-:Y:S02]  /*c1c0*/  LOP3.LUT R215, R215, 0x58, R169, 0xfe, !PT ;  /* 0x00000058d7d77812 */ /* 0x000fe400078efea9 */
[C---:B------:R-:W-:Y:S01]  /*c1d0*/  HMMA.16816.F32 R52, R204.reuse, R134, R52 ;  /* 0x00000086cc34723c */ /* 0x040fe20000001834 */
[----:B------:R-:W3:Y:S05]  /*c1e0*/  LDSM.16.M88.4 R132, [R150] ;  /* 0x000000009684783b */ /* 0x000eea0000000200 */
[C---:B-----5:R-:W-:Y:S06]  /*c1f0*/  HMMA.16816.F32 R36, R204.reuse, R138, R36 ;  /* 0x0000008acc24723c */ /* 0x060fec0000001824 */
[C---:B-1----:R-:W-:Y:S01]  /*c200*/  HMMA.16816.F32 R16, R204.reuse, R64, R16 ;  /* 0x00000040cc10723c */ /* 0x042fe20000001810 */
[----:B------:R-:W-:Y:S01]  /*c210*/  FMUL.FTZ R138, R45, UR11 ;  /* 0x0000000b2d8a7c20 */ /* 0x000fe20008410000 */
[----:B--2---:R-:W1:Y:S01]  /*c220*/  LDSM.16.M88.4 R68, [R151] ;  /* 0x000000009744783b */ /* 0x004e620000000200 */
        /* <DEDUP_REMOVED lines=14> */
[----:B------:R-:W-:Y:S01]  /*c310*/  MUFU.TANH R56, R56 ;  /* 0x0000003800387308 */ /* 0x000fe20000002400 */
[C---:B------:R-:W-:Y:S01]  /*c320*/  HMMA.16816.F32 R8, R204.reuse, R72, R8 ;  /* 0x00000048cc08723c */ /* 0x040fe20000001808 */
[----:B------:R-:W-:Y:S01]  /*c330*/  FMUL.FTZ R117, R39, UR11 ;  /* 0x0000000b27757c20 */ /* 0x000fe20008410000 */
[----:B------:R-:W-:Y:S01]  /*c340*/  FMUL.FTZ R118, R38, UR11 ;  /* 0x0000000b26767c20 */ /* 0x000fe20008410000 */
[----:B------:R-:W-:Y:S01]  /*c350*/  FMUL.FTZ R119, R37, UR11 ;  /* 0x0000000b25777c20 */ /* 0x000fe20008410000 */
[----:B------:R-:W-:Y:S01]  /*c360*/  FMUL.FTZ R52, R52, UR11 ;  /* 0x0000000b34347c20 */ /* 0x000fe20008410000 */
[----:B------:R-:W-:Y:S01]  /*c370*/  FMUL.FTZ R75, R49, UR11 ;  /* 0x0000000b314b7c20 */ /* 0x000fe20008410000 */
[----:B------:R-:W-:Y:S01]  /*c380*/  HMMA.16816.F32 R40, R204, R136, R40 ;  /* 0x00000088cc28723c */ /* 0x000fe20000001828 */
[----:B------:R-:W-:Y:S01]  /*c390*/  MUFU.TANH R57, R57 ;  /* 0x0000003900397308 */ /* 0x000fe20000002400 */
[----:B------:R-:W-:Y:S01]  /*c3a0*/  FMUL.FTZ R53, R53, UR11 ;  /* 0x0000000b35357c20 */ /* 0x000fe20008410000 */
[----:B------:R-:W-:Y:S01]  /*c3b0*/  FMUL.FTZ R83, R83, UR11 ;  /* 0x0000000b53537c20 */ /* 0x000fe20008410000 */
[----:B------:R-:W-:-:S04]  /*c3c0*/  DEPBAR.LE SB0, 0x0 ;  /* 0x000080000000791a */ /* 0x000fc80000000000 */
[----:B------:R-:W-:Y:S01]  /*c3d0*/  FMUL.FTZ R137, R44, UR11 ;  /* 0x0000000b2c897c20 */ /* 0x000fe20008410000 */
[----:B------:R-:W-:Y:S01]  /*c3e0*/  FMUL.FTZ R44, R16, UR11 ;  /* 0x0000000b102c7c20 */ /* 0x000fe20008410000 */
[----:B------:R-:W-:Y:S01]  /*c3f0*/  FMUL.FTZ R16, R17, UR11 ;  /* 0x0000000b11107c20 */ /* 0x000fe20008410000 */
[----:B------:R-:W-:Y:S01]  /*c400*/  FMUL.FTZ R39, R12, UR11 ;  /* 0x0000000b0c277c20 */ /* 0x000fe20008410000 */
[----:B------:R-:W-:Y:S01]  /*c410*/  FMUL.FTZ R17, R209, UR11 ;  /* 0x0000000bd1117c20 */ /* 0x000fe20008410000 */
[----:B------:R-:W-:Y:S01]  /*c420*/  FMUL.FTZ R12, R14, UR11 ;  /* 0x0000000b0e0c7c20 */ /* 0x000fe20008410000 */
[----:B------:R-:W-:Y:S01]  /*c430*/  FMUL.FTZ R14, R211, UR11 ;  /* 0x0000000bd30e7c20 */ /* 0x000fe20008410000 */
[C---:B---3--:R-:W-:Y:S01]  /*c440*/  HMMA.16816.F32 R20, R204.reuse, R134, R20 ;  /* 0x00000086cc14723c */ /* 0x048fe20000001814 */
[----:B------:R-:W-:Y:S01]  /*c450*/  FMUL.FTZ R37, R15, UR11 ;  /* 0x0000000b0f257c20 */ /* 0x000fe20008410000 */
[----:B------:R-:W-:Y:S01]  /*c460*/  IMAD.U32 R15, RZ, RZ, UR4 ;  /* 0x00000004ff0f7e24 */ /* 0x000fe2000f8e00ff */
[----:B------:R-:W2:Y:S01]  /*c470*/  MUFU.TANH R17, R17 ;  /* 0x0000001100117308 */ /* 0x000ea20000002400 */
[----:B------:R-:W-:Y:S01]  /*c480*/  FMUL.FTZ R38, R8, UR11 ;  /* 0x0000000b08267c20 */ /* 0x000fe20008410000 */
[----:B------:R-:W-:Y:S01]  /*c490*/  FMUL.FTZ R8, R11, UR11 ;  /* 0x0000000b0b087c20 */ /* 0x000fe20008410000 */
[C---:B-1----:R-:W-:Y:S01]  /*c4a0*/  HMMA.16816.F32 R32, R204.reuse, R68, R32 ;  /* 0x00000044cc20723c */ /* 0x042fe20000001820 */
[----:B------:R-:W-:Y:S01]  /*c4b0*/  IMAD.U32 R11, RZ, RZ, UR4 ;  /* 0x00000004ff0b7e24 */ /* 0x000fe2000f8e00ff */
[--C-:B------:R-:W-:Y:S01]  /*c4c0*/  LOP3.LUT R15, R15, 0x71, R169.reuse, 0xfe, !PT ;  /* 0x000000710f0f7812 */ /* 0x100fe200078efea9 */
[----:B------:R-:W-:Y:S01]  /*c4d0*/  FMUL.FTZ R134, R40, UR11 ;  /* 0x0000000b28867c20 */ /* 0x000fe20008410000 */
[----:B------:R-:W-:Y:S01]  /*c4e0*/  FMUL.FTZ R40, R18, UR11 ;  /* 0x0000000b12287c20 */ /* 0x000fe20008410000 */
[----:B------:R1:W-:Y:S01]  /*c4f0*/  MUFU.TANH R68, R58 ;  /* 0x0000003a00447308 */ /* 0x0003e20000002400 */
[C---:B------:R-:W-:Y:S01]  /*c500*/  HMMA.16816.F32 R28, R204.reuse, R70, R28 ;  /* 0x00000046cc1c723c */ /* 0x040fe2000000181c */
[----:B------:R-:W-:Y:S01]  /*c510*/  LOP3.LUT R11, R11, 0x70, R169, 0xfe, !PT ;  /* 0x000000700b0b7812 */ /* 0x000fe200078efea9 */
[----:B------:R-:W-:Y:S01]  /*c520*/  FMUL.FTZ R136, R47, UR11 ;  /* 0x0000000b2f887c20 */ /* 0x000fe20008410000 */
[-C--:B------:R-:W-:Y:S01]  /*c530*/  ISETP.GE.AND P2, PT, R15, R130.reuse, PT ;  /* 0x000000820f00720c */ /* 0x080fe20003f46270 */
[----:B------:R-:W-:Y:S01]  /*c540*/  FMUL.FTZ R135, R46, UR11 ;  /* 0x0000000b2e877c20 */ /* 0x000fe20008410000 */
[----:B------:R-:W-:Y:S01]  /*c550*/  I2FP.F32.S32 R18, R11 ;  /* 0x0000000b00127245 */ /* 0x000fe20000201400 */
[C---:B------:R-:W-:Y:S01]  /*c560*/  HMMA.16816.F32 R24, R204.reuse, R132, R24 ;  /* 0x00000084cc18723c */ /* 0x040fe20000001818 */
[----:B------:R-:W3:Y:S01]  /*c570*/  MUFU.TANH R14, R14 ;  /* 0x0000000e000e7308 */ /* 0x000ee20000002400 */
[----:B------:R-:W-:Y:S01]  /*c580*/  FMUL.FTZ R70, R54, UR11 ;  /* 0x0000000b36467c20 */ /* 0x000fe20008410000 */
[----:B------:R-:W-:Y:S01]  /*c590*/  FMUL.FTZ R54, R48, UR11 ;  /* 0x0000000b30367c20 */ /* 0x000fe20008410000 */
[----:B------:R-:W-:Y:S01]  /*c5a0*/  FMUL.FTZ R48, R51, UR11 ;  /* 0x0000000b33307c20 */ /* 0x000fe20008410000 */
[----:B------:R-:W-:Y:S01]  /*c5b0*/  ISETP.GE.AND P5, PT, R11, R130, PT ;  /* 0x000000820b00720c */ /* 0x000fe20003fa6270 */
[----:B------:R-:W-:Y:S01]  /*c5c0*/  HMMA.16816.F32 R60, R204, R202, R60 ;  /* 0x000000cacc3c723c */ /* 0x000fe2000000183c */
[----:B------:R-:W-:Y:S01]  /*c5d0*/  FMUL.FTZ R132, R42, UR11 ;  /* 0x0000000b2a847c20 */ /* 0x000fe20008410000 */
[----:B------:R-:W-:Y:S01]  /*c5e0*/  FMUL.FTZ R42, R19, UR11 ;  /* 0x0000000b132a7c20 */ /* 0x000fe20008410000 */
[----:B------:R5:W-:Y:S01]  /*c5f0*/  MUFU.TANH R69, R59 ;  /* 0x0000003b00457308 */ /* 0x000be20000002400 */
[----:B-1----:R-:W-:Y:S01]  /*c600*/  FMUL.FTZ R58, R123, UR11 ;  /* 0x0000000b7b3a7c20 */ /* 0x002fe20008410000 */
[----:B------:R-:W-:Y:S01]  /*c610*/  FMUL.FTZ R123, R36, UR11 ;  /* 0x0000000b247b7c20 */ /* 0x000fe20008410000 */
[----:B------:R-:W-:Y:S01]  /*c620*/  FMUL.FTZ R36, R10, UR11 ;  /* 0x0000000b0a247c20 */ /* 0x000fe20008410000 */
[----:B------:R-:W-:-:S02]  /*c630*/  IMAD.U32 R10, RZ, RZ, UR4 ;  /* 0x00000004ff0a7e24 */ /* 0x000fc4000f8e00ff */
[----:B----4-:R-:W-:Y:S01]  /*c640*/  FFMA.FTZ R144, R18, UR6, R144 ;  /* 0x0000000612907c23 */ /* 0x010fe20008010090 */
[----:B------:R-:W-:Y:S01]  /*c650*/  FMUL.FTZ R133, R41, UR11 ;  /* 0x0000000b29857c20 */ /* 0x000fe20008410000 */
[----:B------:R-:W-:Y:S01]  /*c660*/  ISETP.GE.AND P6, PT, R11, R128, PT ;  /* 0x000000800b00720c */ /* 0x000fe20003fc6270 */
[----:B------:R1:W-:Y:S01]  /*c670*/  MUFU.TANH R41, R55 ;  /* 0x0000003700297308 */ /* 0x0003e20000002400 */
[----:B------:R-:W-:Y:S01]  /*c680*/  LOP3.LUT R19, R10, 0xf9, R169, 0xfe, !PT ;  /* 0x000000f90a137812 */ /* 0x000fe200078efea9 */
[----:B------:R-:W-:Y:S01]  /*c690*/  FMUL.FTZ R73, R34, UR11 ;  /* 0x0000000b22497c20 */ /* 0x000fe20008410000 */
[----:B------:R-:W-:Y:S01]  /*c6a0*/  FSEL R212, R144, -INF , !P6 ;  /* 0xff80000090d47808 */ /* 0x000fe20007000000 */
[----:B------:R-:W-:Y:S01]  /*c6b0*/  FMUL.FTZ R116, R33, UR11 ;  /* 0x0000000b21747c20 */ /* 0x000fe20008410000 */
[C---:B------:R-:W-:Y:S01]  /*c6c0*/  ISETP.GE.AND P4, PT, R19.reuse, R130, PT ;  /* 0x000000821300720c */ /* 0x040fe20003f86270 */
[----:B------:R-:W-:Y:S01]  /*c6d0*/  FMUL.FTZ R71, R28, UR11 ;  /* 0x0000000b1c477c20 */ /* 0x000fe20008410000 */
[----:B------:R-:W-:Y:S01]  /*c6e0*/  ISETP.GE.AND P3, PT, R19, R128, PT ;  /* 0x000000801300720c */ /* 0x000fe20003f66270 */
[----:B------:R4:W-:Y:S01]  /*c6f0*/  MUFU.TANH R10, R48 ;  /* 0x00000030000a7308 */ /* 0x0009e20000002400 */
[----:B------:R-:W-:Y:S01]  /*c700*/  I2FP.F32.S32 R19, R19 ;  /* 0x0000001300137245 */ /* 0x000fe20000201400 */
[----:B-----5:R-:W-:Y:S01]  /*c710*/  FMUL.FTZ R59, R120, UR11 ;  /* 0x0000000b783b7c20 */ /* 0x020fe20008410000 */
[----:B------:R-:W-:Y:S01]  /*c720*/  FMUL.FTZ R120, R43, UR11 ;  /* 0x0000000b2b787c20 */ /* 0x000fe20008410000 */
[----:B------:R-:W-:Y:S01]  /*c730*/  FMUL.FTZ R43, R23, UR11 ;  /* 0x0000000b172b7c20 */ /* 0x000fe20008410000 */
[----:B------:R-:W-:Y:S01]  /*c740*/  FFMA.FTZ R23, R18, UR6, R0 ;  /* 0x0000000612177c23 */ /* 0x000fe20008010000 */
[C---:B--2---:R-:W-:Y:S01]  /*c750*/  FFMA.FTZ R17, R19.reuse, UR6, R17 ;  /* 0x0000000613117c23 */ /* 0x044fe20008010011 */
[----:B---3--:R-:W-:Y:S01]  /*c760*/  FFMA.FTZ R14, R19, UR6, R14 ;  /* 0x00000006130e7c23 */ /* 0x008fe2000801000e */
[----:B------:R-:W-:-:S02]  /*c770*/  IMAD.U32 R19, RZ, RZ, UR4 ;  /* 0x00000004ff137e24 */ /* 0x000fc4000f8e00ff */
[----:B-1----:R-:W-:Y:S01]  /*c780*/  FMUL.FTZ R55, R29, UR11 ;  /* 0x0000000b1d377c20 */ /* 0x002fe20008410000 */
[----:B------:R-:W-:Y:S01]  /*c790*/  IMAD.U32 R18, RZ, RZ, UR4 ;  /* 0x00000004ff127e24 */ /* 0x000fe2000f8e00ff */
[----:B------:R-:W-:Y:S01]  /*c7a0*/  FSEL R23, R23, -INF , !P5 ;  /* 0xff80000017177808 */ /* 0x000fe20006800000 */
[----:B------:R-:W-:Y:S01]  /*c7b0*/  FMUL.FTZ R60, R60, UR11 ;  /* 0x0000000b3c3c7c20 */ /* 0x000fe20008410000 */
[----:B------:R-:W-:Y:S01]  /*c7c0*/  LOP3.LUT R19, R19, 0x78, R169, 0xfe, !PT ;  /* 0x0000007813137812 */ /* 0x000fe200078efea9 */
[----:B------:R-:W-:Y:S01]  /*c7d0*/  FMUL.FTZ R47, R26, UR11 ;  /* 0x0000000b1a2f7c20 */ /* 0x000fe20008410000 */
[----:B------:R-:W-:Y:S01]  /*c7e0*/  FSEL R0, R14, -INF , !P3 ;  /* 0xff8000000e007808 */ /* 0x000fe20005800000 */
[----:B------:R-:W-:Y:S01]  /*c7f0*/  FMUL.FTZ R62, R62, UR11 ;  /* 0x0000000b3e3e7c20 */ /* 0x000fe20008410000 */
[----:B----4-:R-:W-:Y:S01]  /*c800*/  FSEL R48, R17, -INF , !P4 ;  /* 0xff80000011307808 */ /* 0x010fe20006000000 */
[----:B------:R-:W-:Y:S01]  /*c810*/  IMAD.U32 R17, RZ, RZ, UR4 ;  /* 0x00000004ff117e24 */ /* 0x000fe2000f8e00ff */
[----:B------:R-:W-:Y:S01]  /*c820*/  ISETP.GE.AND P4, PT, R15, R128, PT ;  /* 0x000000800f00720c */ /* 0x000fe20003f86270 */
[----:B------:R-:W1:Y:S01]  /*c830*/  MUFU.TANH R60, R60 ;  /* 0x0000003c003c7308 */ /* 0x000e620000002400 */
[----:B------:R-:W-:Y:S01]  /*c840*/  I2FP.F32.S32 R15, R15 ;  /* 0x0000000f000f7245 */ /* 0x000fe20000201400 */
[----:B------:R-:W-:Y:S01]  /*c850*/  FMUL.FTZ R61, R61, UR11 ;  /* 0x0000000b3d3d7c20 */ /* 0x000fe20008410000 */
[C---:B------:R-:W-:Y:S01]  /*c860*/  ISETP.GE.AND P3, PT, R19.reuse, R130, PT ;  /* 0x000000821300720c */ /* 0x040fe20003f66270 */
[----:B------:R-:W-:Y:S01]  /*c870*/  FMUL.FTZ R28, R210, UR11 ;  /* 0x0000000bd21c7c20 */ /* 0x000fe20008410000 */
[----:B------:R-:W-:Y:S01]  /*c880*/  ISETP.GE.AND P5, PT, R19, R128, PT ;  /* 0x000000801300720c */ /* 0x000fe20003fa6270 */
[C---:B------:R-:W-:Y:S01]  /*c890*/  FFMA.FTZ R29, R15.reuse, UR6, R170 ;  /* 0x000000060f1d7c23 */ /* 0x040fe200080100aa */
[----:B------:R-:W-:Y:S01]  /*c8a0*/  I2FP.F32.S32 R19, R19 ;  /* 0x0000001300137245 */ /* 0x000fe20000201400 */
[----:B------:R-:W-:Y:S01]  /*c8b0*/  FFMA.FTZ R145, R15, UR6, R145 ;  /* 0x000000060f917c23 */ /* 0x000fe20008010091 */
[----:B------:R-:W-:Y:S01]  /*c8c0*/  IMAD.U32 R15, RZ, RZ, UR4 ;  /* 0x00000004ff0f7e24 */ /* 0x000fe2000f8e00ff */
[----:B------:R-:W-:Y:S01]  /*c8d0*/  LOP3.LUT R18, R18, 0x79, R169, 0xfe, !PT ;  /* 0x0000007912127812 */ /* 0x000fe200078efea9 */
[----:B------:R-:W2:Y:S01]  /*c8e0*/  MUFU.TANH R62, R62 ;  /* 0x0000003e003e7308 */ /* 0x000ea20000002400 */
[----:B------:R-:W-:Y:S01]  /*c8f0*/  FFMA.FTZ R26, R19, UR6, R146 ;  /* 0x00000006131a7c23 */ /* 0x000fe20008010092 */
[----:B------:R-:W-:Y:S01]  /*c900*/  FSEL R29, R29, -INF , !P2 ;  /* 0xff8000001d1d7808 */ /* 0x000fe20005000000 */
[----:B------:R-:W-:Y:S01]  /*c910*/  FFMA.FTZ R141, R19, UR6, R141 ;  /* 0x00000006138d7c23 */ /* 0x000fe2000801008d */
[C---:B------:R-:W-:Y:S01]  /*c920*/  ISETP.GE.AND P6, PT, R18.reuse, R130, PT ;  /* 0x000000821200720c */ /* 0x040fe20003fc6270 */
[----:B------:R-:W-:Y:S01]  /*c930*/  FMUL.FTZ R63, R63, UR11 ;  /* 0x0000000b3f3f7c20 */ /* 0x000fe20008410000 */
[----:B------:R-:W-:Y:S01]  /*c940*/  ISETP.GE.AND P2, PT, R18, R128, PT ;  /* 0x000000801200720c */ /* 0x000fe20003f46270 */
[----:B------:R-:W-:Y:S01]  /*c950*/  FMUL.FTZ R74, R32, UR11 ;  /* 0x0000000b204a7c20 */ /* 0x000fe20008410000 */
[--C-:B------:R-:W-:Y:S01]  /*c960*/  LOP3.LUT R15, R15, 0x80, R169.reuse, 0xfe, !PT ;  /* 0x000000800f0f7812 */ /* 0x100fe200078efea9 */
[----:B------:R3:W-:Y:S01]  /*c970*/  MUFU.TANH R33, R54 ;  /* 0x0000003600217308 */ /* 0x0007e20000002400 */
[----:B------:R-:W-:Y:S01]  /*c980*/  I2FP.F32.S32 R18, R18 ;  /* 0x0000001200127245 */ /* 0x000fe20000201400 */
[----:B------:R-:W-:Y:S01]  /*c990*/  FMUL.FTZ R45, R22, UR11 ;  /* 0x0000000b162d7c20 */ /* 0x000fe20008410000 */
[----:B------:R-:W-:Y:S01]  /*c9a0*/  FSEL R211, R145, -INF , !P4 ;  /* 0xff80000091d37808 */ /* 0x000fe20006000000 */
[----:B------:R-:W-:Y:S01]  /*c9b0*/  FMUL.FTZ R32, R208, UR11 ;  /* 0x0000000bd0207c20 */ /* 0x000fe20008410000 */
[----:B------:R-:W-:Y:S01]  /*c9c0*/  FSEL R26, R26, -INF , !P3 ;  /* 0xff8000001a1a7808 */ /* 0x000fe20005800000 */
[C---:B------:R-:W-:Y:S01]  /*c9d0*/  FFMA.FTZ R34, R18.reuse, UR6, R140 ;  /* 0x0000000612227c23 */ /* 0x040fe2000801008c */
[C---:B------:R-:W-:Y:S01]  /*c9e0*/  ISETP.GE.AND P4, PT, R15.reuse, R130, PT ;  /* 0x000000820f00720c */ /* 0x040fe20003f86270 */
[----:B------:R-:W-:Y:S01]  /*c9f0*/  FFMA.FTZ R142, R18, UR6, R142 ;  /* 0x00000006128e7c23 */ /* 0x000fe2000801008e */
[----:B------:R-:W-:Y:S01]  /*ca00*/  ISETP.GE.AND P3, PT, R15, R128, PT ;  /* 0x000000800f00720c */ /* 0x000fe20003f66270 */
[----:B------:R-:W-:Y:S01]  /*ca10*/  IMAD.U32 R18, RZ, RZ, UR4 ;  /* 0x00000004ff127e24 */ /* 0x000fe2000f8e00ff */
[----:B------:R-:W-:Y:S01]  /*ca20*/  I2FP.F32.S32 R15, R15 ;  /* 0x0000000f000f7245 */ /* 0x000fe20000201400 */
[----:B------:R-:W4:Y:S01]  /*ca30*/  MUFU.TANH R61, R61 ;  /* 0x0000003d003d7308 */ /* 0x000f220000002400 */
[----:B------:R-:W-:Y:S01]  /*ca40*/  LOP3.LUT R17, R17, 0x81, R169, 0xfe, !PT ;  /* 0x0000008111117812 */ /* 0x000fe200078efea9 */
[----:B------:R-:W-:Y:S01]  /*ca50*/  IMAD.U32 R22, RZ, RZ, UR4 ;  /* 0x00000004ff167e24 */ /* 0x000fe2000f8e00ff */
[----:B------:R-:W-:Y:S01]  /*ca60*/  FSEL R210, R141, -INF , !P5 ;  /* 0xff8000008dd27808 */ /* 0x000fe20006800000 */
[----:B------:R-:W-:Y:S01]  /*ca70*/  FFMA.FTZ R171, R15, UR6, R171 ;  /* 0x000000060fab7c23 */ /* 0x000fe200080100ab */
[----:B---3--:R-:W-:Y:S01]  /*ca80*/  FMUL.FTZ R54, R31, UR11 ;  /* 0x0000000b1f367c20 */ /* 0x008fe20008410000 */
[----:B------:R-:W-:Y:S01]  /*ca90*/  FFMA.FTZ R31, R15, UR6, R143 ;  /* 0x000000060f1f7c23 */ /* 0x000fe2000801008f */
[----:B------:R-:W-:Y:S01]  /*caa0*/  FSEL R34, R34, -INF , !P6 ;  /* 0xff80000022227808 */ /* 0x000fe20007000000 */
[----:B------:R-:W3:Y:S01]  /*cab0*/  MUFU.TANH R63, R63 ;  /* 0x0000003f003f7308 */ /* 0x000ee20000002400 */
[----:B------:R-:W-:Y:S01]  /*cac0*/  LOP3.LUT R15, R18, 0x88, R169, 0xfe, !PT ;  /* 0x00000088120f7812 */ /* 0x000fe200078efea9 */
[----:B------:R-:W-:Y:S01]  /*cad0*/  FMUL.FTZ R51, R24, UR11 ;  /* 0x0000000b18337c20 */ /* 0x000fe20008410000 */
[----:B------:R-:W-:Y:S01]  /*cae0*/  ISETP.GE.AND P5, PT, R17, R130, PT ;  /* 0x000000821100720c */ /* 0x000fe20003fa6270 */
[----:B------:R-:W-:Y:S01]  /*caf0*/  FMUL.FTZ R24, R25, UR11 ;  /* 0x0000000b19187c20 */ /* 0x000fe20008410000 */
[----:B------:R-:W-:Y:S01]  /*cb00*/  ISETP.GE.AND P6, PT, R17, R128, PT ;  /* 0x000000801100720c */ /* 0x000fe20003fc6270 */
[----:B------:R-:W-:Y:S01]  /*cb10*/  IMAD.U32 R25, RZ, RZ, UR4 ;  /* 0x00000004ff197e24 */ /* 0x000fe2000f8e00ff */
[----:B------:R-:W-:Y:S01]  /*cb20*/  I2FP.F32.S32 R17, R17 ;  /* 0x0000001100117245 */ /* 0x000fe20000201400 */
[C---:B------:R-:W-:Y:S01]  /*cb30*/  HMMA.16816.F32 R4, R204.reuse, R216, R4 ;  /* 0x000000d8cc04723c */ /* 0x040fe20000001804 */
[----:B------:R-:W-:Y:S01]  /*cb40*/  I2FP.F32.S32 R201, R15 ;  /* 0x0000000f00c97245 */ /* 0x000fe20000201400 */
[----:B------:R-:W5:Y:S01]  /*cb50*/  MUFU.TANH R52, R52 ;  /* 0x0000003400347308 */ /* 0x000f620000002400 */
[----:B------:R-:W-:Y:S01]  /*cb60*/  FSEL R208, R171, -INF , !P3 ;  /* 0xff800000abd07808 */ /* 0x000fe20005800000 */
[----:B------:R-:W-:Y:S01]  /*cb70*/  FFMA.FTZ R147, R17, UR6, R147 ;  /* 0x0000000611937c23 */ /* 0x000fe20008010093 */
[----:B------:R-:W-:Y:S01]  /*cb80*/  ISETP.GE.AND P3, PT, R200, R130, PT ;  /* 0x00000082c800720c */ /* 0x000fe20003f66270 */
[C---:B-1----:R-:W-:Y:S01]  /*cb90*/  FFMA.FTZ R60, R201.reuse, UR6, R60 ;  /* 0x00000006c93c7c23 */ /* 0x042fe2000801003c */
[----:B--2---:R-:W-:Y:S01]  /*cba0*/  FFMA.FTZ R201, R201, UR6, R62 ;  /* 0x00000006c9c97c23 */ /* 0x004fe2000801003e */
[----:B------:R-:W-:Y:S01]  /*cbb0*/  FSEL R209, R142, -INF , !P2 ;  /* 0xff8000008ed17808 */ /* 0x000fe20005000000 */
[----:B------:R-:W-:Y:S01]  /*cbc0*/  FFMA.FTZ R192, R17, UR6, R192 ;  /* 0x0000000611c07c23 */ /* 0x000fe200080100c0 */
[----:B------:R-:W-:Y:S01]  /*cbd0*/  FSEL R62, R147, -INF , !P5 ;  /* 0xff800000933e7808 */ /* 0x000fe20006800000 */
[----:B------:R-:W-:Y:S01]  /*cbe0*/  HMMA.16816.F32 R124, R204, R218, R124 ;  /* 0x000000dacc7c723c */ /* 0x000fe2000000187c */
[----:B------:R-:W-:Y:S01]  /*cbf0*/  ISETP.GE.AND P5, PT, R200, R128, PT ;  /* 0x00000080c800720c */ /* 0x000fe20003fa6270 */
[----:B------:R1:W-:Y:S01]  /*cc00*/  MUFU.TANH R49, R70 ;  /* 0x0000004600317308 */ /* 0x0003e20000002400 */
[----:B------:R-:W-:Y:S01]  /*cc10*/  I2FP.F32.S32 R200, R200 ;  /* 0x000000c800c87245 */ /* 0x000fe20000201400 */
[----:B------:R-:W-:Y:S01]  /*cc20*/  FMUL.FTZ R50, R27, UR11 ;  /* 0x0000000b1b327c20 */ /* 0x000fe20008410000 */
[----:B------:R-:W-:Y:S01]  /*cc30*/  ISETP.GE.AND P2, PT, R15, R130, PT ;  /* 0x000000820f00720c */ /* 0x000fe20003f46270 */
[----:B------:R-:W-:Y:S01]  /*cc40*/  FMUL.FTZ R46, R21, UR11 ;  /* 0x0000000b152e7c20 */ /* 0x000fe20008410000 */
[----:B------:R-:W-:Y:S01]  /*cc50*/  LOP3.LUT R22, R22, 0x90, R169, 0xfe, !PT ;  /* 0x0000009016167812 */ /* 0x000fe200078efea9 */
[C---:B----4-:R-:W-:Y:S01]  /*cc60*/  FFMA.FTZ R61, R200.reuse, UR6, R61 ;  /* 0x00000006c83d7c23 */ /* 0x050fe2000801003d */
[----:B------:R-:W-:Y:S01]  /*cc70*/  FSEL R31, R31, -INF , !P4 ;  /* 0xff8000001f1f7808 */ /* 0x000fe20006000000 */
[----:B---3--:R-:W-:Y:S01]  /*cc80*/  FFMA.FTZ R200, R200, UR6, R63 ;  /* 0x00000006c8c87c23 */ /* 0x008fe2000801003f */
[----:B------:R-:W-:Y:S01]  /*cc90*/  ISETP.GE.AND P4, PT, R15, R128, PT ;  /* 0x000000800f00720c */ /* 0x000fe20003f86270 */
[----:B------:R-:W2:Y:S01]  /*cca0*/  MUFU.TANH R53, R53 ;  /* 0x0000003500357308 */ /* 0x000ea20000002400 */
[----:B------:R-:W-:Y:S01]  /*ccb0*/  FSEL R205, R192, -INF , !P6 ;  /* 0xff800000c0cd7808 */ /* 0x000fe20007000000 */
[----:B------:R-:W-:Y:S01]  /*ccc0*/  FMUL.FTZ R72, R35, UR11 ;  /* 0x0000000b23487c20 */ /* 0x000fe20008410000 */
[----:B------:R-:W-:Y:S01]  /*ccd0*/  FSEL R60, R60, -INF , !P2 ;  /* 0xff8000003c3c7808 */ /* 0x000fe20005000000 */
[----:B------:R-:W-:Y:S01]  /*cce0*/  FMUL.FTZ R20, R20, UR11 ;  /* 0x0000000b14147c20 */ /* 0x000fe20008410000 */
[C---:B------:R-:W-:Y:S01]  /*ccf0*/  ISETP.GE.AND P6, PT, R22.reuse, R130, PT ;  /* 0x000000821600720c */ /* 0x040fe20003fc6270 */
[----:B------:R-:W-:Y:S01]  /*cd00*/  FMUL.FTZ R13, R13, UR11 ;  /* 0x0000000b0d0d7c20 */ /* 0x000fe20008410000 */
[----:B------:R-:W-:Y:S01]  /*cd10*/  ISETP.GE.AND P2, PT, R22, R128, PT ;  /* 0x000000801600720c */ /* 0x000fe20003f46270 */
[----:B-1----:R-:W-:Y:S01]  /*cd20*/  FMUL.FTZ R70, R30, UR11 ;  /* 0x0000000b1e467c20 */ /* 0x002fe20008410000 */
[--C-:B------:R-:W-:Y:S01]  /*cd30*/  LOP3.LUT R25, R25, 0x91, R169.reuse, 0xfe, !PT ;  /* 0x0000009119197812 */ /* 0x100fe200078efea9 */
[----:B------:R-:W-:Y:S01]  /*cd40*/  IMAD.U32 R30, RZ, RZ, UR4 ;  /* 0x00000004ff1e7e24 */ /* 0x000fe2000f8e00ff */
[----:B------:R-:W-:Y:S01]  /*cd50*/  I2FP.F32.S32 R22, R22 ;  /* 0x0000001600167245 */ /* 0x000fe20000201400 */
[----:B------:R1:W-:Y:S01]  /*cd60*/  MUFU.TANH R18, R132 ;  /* 0x0000008400127308 */ /* 0x0003e20000002400 */
[----:B------:R-:W-:Y:S01]  /*cd70*/  FSEL R201, R201, -INF , !P4 ;  /* 0xff800000c9c97808 */ /* 0x000fe20006000000 */
[----:B------:R-:W-:Y:S01]  /*cd80*/  FMUL.FTZ R9, R9, UR11 ;  /* 0x0000000b09097c20 */ /* 0x000fe20008410000 */
[----:B------:R-:W-:Y:S01]  /*cd90*/  FSEL R63, R61, -INF , !P3 ;  /* 0xff8000003d3f7808 */ /* 0x000fe20005800000 */
[C---:B------:R-:W-:Y:S01]  /*cda0*/  FFMA.FTZ R27, R22.reuse, UR6, R56 ;  /* 0x00000006161b7c23 */ /* 0x040fe20008010038 */
[C---:B------:R-:W-:Y:S01]  /*cdb0*/  ISETP.GE.AND P4, PT, R25.reuse, R130, PT ;  /* 0x000000821900720c */ /* 0x040fe20003f86270 */
[----:B------:R-:W-:Y:S01]  /*cdc0*/  FFMA.FTZ R68, R22, UR6, R68 ;  /* 0x0000000616447c23 */ /* 0x000fe20008010044 */
[----:B------:R-:W-:Y:S01]  /*cdd0*/  ISETP.GE.AND P3, PT, R25, R128, PT ;  /* 0x000000801900720c */ /* 0x000fe20003f66270 */
[----:B------:R-:W3:Y:S01]  /*cde0*/  MUFU.TANH R21, R139 ;  /* 0x0000008b00157308 */ /* 0x000ee20000002400 */
[----:B------:R-:W-:Y:S01]  /*cdf0*/  I2FP.F32.S32 R25, R25 ;  /* 0x0000001900197245 */ /* 0x000fe20000201400 */
[----:B------:R-:W-:Y:S01]  /*ce00*/  FMUL.FTZ R4, R4, UR11 ;  /* 0x0000000b04047c20 */ /* 0x000fe20008410000 */
[----:B------:R-:W-:Y:S01]  /*ce10*/  LOP3.LUT R22, R30, 0x98, R169, 0xfe, !PT ;  /* 0x000000981e167812 */ /* 0x000fe200078efea9 */
[----:B------:R-:W-:Y:S01]  /*ce20*/  FMUL.FTZ R5, R5, UR11 ;  /* 0x0000000b05057c20 */ /* 0x000fe20008410000 */
[----:B------:R-:W-:Y:S01]  /*ce30*/  FSEL R200, R200, -INF , !P5 ;  /* 0xff800000c8c87808 */ /* 0x000fe20006800000 */
[C---:B------:R-:W-:Y:S01]  /*ce40*/  FFMA.FTZ R57, R25.reuse, UR6, R57 ;  /* 0x0000000619397c23 */ /* 0x040fe20008010039 */
[----:B------:R-:W-:Y:S01]  /*ce50*/  FFMA.FTZ R69, R25, UR6, R69 ;  /* 0x0000000619457c23 */ /* 0x000fe20008010045 */
[----:B------:R-:W-:Y:S01]  /*ce60*/  FSEL R61, R27, -INF , !P6 ;  /* 0xff8000001b3d7808 */ /* 0x000fe20007000000 */
[----:B------:R-:W-:Y:S01]  /*ce70*/  IMAD.U32 R25, RZ, RZ, UR4 ;  /* 0x00000004ff197e24 */ /* 0x000fe2000f8e00ff */
[C---:B------:R-:W-:Y:S01]  /*ce80*/  ISETP.GE.AND P5, PT, R22.reuse, R130, PT ;  /* 0x000000821600720c */ /* 0x040fe20003fa6270 */
[----:B-1----:R-:W-:Y:S01]  /*ce90*/  IMAD.U32 R132, RZ, RZ, UR4 ;  /* 0x00000004ff847e24 */ /* 0x002fe2000f8e00ff */
[----:B------:R-:W-:Y:S01]  /*cea0*/  ISETP.GE.AND P6, PT, R22, R128, PT ;  /* 0x000000801600720c */ /* 0x000fe20003fc6270 */
[----:B------:R-:W1:Y:S01]  /*ceb0*/  MUFU.TANH R75, R75 ;  /* 0x0000004b004b7308 */ /* 0x000e620000002400 */
[----:B------:R-:W-:Y:S01]  /*cec0*/  I2FP.F32.S32 R22, R22 ;  /* 0x0000001600167245 */ /* 0x000fe20000201400 */
[----:B------:R-:W-:Y:S01]  /*ced0*/  FMUL.FTZ R124, R124, UR11 ;  /* 0x0000000b7c7c7c20 */ /* 0x000fe20008410000 */
[--C-:B------:R-:W-:Y:S01]  /*cee0*/  LOP3.LUT R25, R25, 0x99, R169.reuse, 0xfe, !PT ;  /* 0x0000009919197812 */ /* 0x100fe200078efea9 */
[----:B------:R-:W-:Y:S01]  /*cef0*/  FMUL.FTZ R125, R125, UR11 ;  /* 0x0000000b7d7d7c20 */ /* 0x000fe20008410000 */
[----:B------:R-:W-:Y:S01]  /*cf00*/  FSEL R145, R68, -INF , !P2 ;  /* 0xff80000044917808 */ /* 0x000fe20005000000 */
[----:B-----5:R-:W-:Y:S01]  /*cf10*/  FFMA.FTZ R35, R22, UR6, R52 ;  /* 0x0000000616237c23 */ /* 0x020fe20008010034 */
[----:B------:R-:W-:Y:S01]  /*cf20*/  FSEL R57, R57, -INF , !P4 ;  /* 0xff80000039397808 */ /* 0x000fe20006000000 */
[----:B------:R4:W5:Y:S01]  /*cf30*/  MUFU.TANH R11, R137 ;  /* 0x00000089000b7308 */ /* 0x0009620000002400 */
[----:B------:R-:W-:Y:S01]  /*cf40*/  LOP3.LUT R132, R132, 0xa0, R169, 0xfe, !PT ;  /* 0x000000a084847812 */ /* 0x000fe200078efea9 */
[----:B------:R-:W-:Y:S01]  /*cf50*/  IMAD.U32 R52, RZ, RZ, UR4 ;  /* 0x00000004ff347e24 */ /* 0x000fe2000f8e00ff */
[C---:B------:R-:W-:Y:S01]  /*cf60*/  ISETP.GE.AND P2, PT, R25.reuse, R130, PT ;  /* 0x000000821900720c */ /* 0x040fe20003f46270 */
[----:B------:R-:W-:Y:S01]  /*cf70*/  IMAD.U32 R144, RZ, RZ, UR4 ;  /* 0x00000004ff907e24 */ /* 0x000fe2000f8e00ff */
[----:B------:R-:W-:Y:S01]  /*cf80*/  ISETP.GE.AND P4, PT, R25, R128, PT ;  /* 0x000000801900720c */ /* 0x000fe20003f86270 */
[----:B------:R-:W-:Y:S01]  /*cf90*/  IMAD.U32 R216, RZ, RZ, UR4 ;  /* 0x00000004ffd87e24 */ /* 0x000fe2000f8e00ff */
[----:B------:R-:W-:Y:S01]  /*cfa0*/  I2FP.F32.S32 R25, R25 ;  /* 0x0000001900197245 */ /* 0x000fe20000201400 */
[----:B------:R-:W-:Y:S01]  /*cfb0*/  MUFU.TANH R135, R135 ;  /* 0x0000008700877308 */ /* 0x000fe20000002400 */
[----:B------:R-:W-:Y:S01]  /*cfc0*/  FSEL R140, R69, -INF , !P3 ;  /* 0xff800000458c7808 */ /* 0x000fe20005800000 */
[----:B------:R-:W-:Y:S01]  /*cfd0*/  IMAD.U32 R69, RZ, RZ, UR4 ;  /* 0x00000004ff457e24 */ /* 0x000fe2000f8e00ff */
[----:B------:R-:W-:Y:S01]  /*cfe0*/  FSEL R35, R35, -INF , !P5 ;  /* 0xff80000023237808 */ /* 0x000fe20006800000 */
[C---:B--2---:R-:W-:Y:S01]  /*cff0*/  FFMA.FTZ R53, R25.reuse, UR6, R53 ;  /* 0x0000000619357c23 */ /* 0x044fe20008010035 */
[C---:B------:R-:W-:Y:S01]  /*d000*/  ISETP.GE.AND P3, PT, R132.reuse, R130, PT ;  /* 0x000000828400720c */ /* 0x040fe20003f66270 */
[----:B------:R-:W-:Y:S01]  /*d010*/  FFMA.FTZ R41, R25, UR6, R41 ;  /* 0x0000000619297c23 */ /* 0x000fe20008010029 */
[----:B------:R-:W-:Y:S01]  /*d020*/  ISETP.GE.AND P5, PT, R132, R128, PT ;  /* 0x000000808400720c */ /* 0x000fe20003fa6270 */
[----:B------:R-:W-:-:S02]  /*d030*/  IMAD.U32 R25, RZ, RZ, UR4 ;  /* 0x00000004ff197e24 */ /* 0x000fc4000f8e00ff */
[----:B----4-:R-:W-:Y:S01]  /*d040*/  FFMA.FTZ R137, R22, UR6, R49 ;  /* 0x0000000616897c23 */ /* 0x010fe20008010031 */
[----:B------:R-:W-:Y:S01]  /*d050*/  IMAD.U32 R22, RZ, RZ, UR4 ;  /* 0x00000004ff167e24 */ /* 0x000fe2000f8e00ff */
[----:B------:R-:W-:Y:S01]  /*d060*/  I2FP.F32.S32 R132, R132 ;  /* 0x0000008400847245 */ /* 0x000fe20000201400 */
[----:B------:R2:W-:Y:S01]  /*d070*/  MUFU.TANH R14, R136 ;  /* 0x00000088000e7308 */ /* 0x0005e20000002400 */
[--C-:B------:R-:W-:Y:S01]  /*d080*/  LOP3.LUT R69, R69, 0xc9, R169.reuse, 0xfe, !PT ;  /* 0x000000c945457812 */ /* 0x100fe200078efea9 */
[----:B------:R-:W-:Y:S01]  /*d090*/  IMAD.U32 R141, RZ, RZ, UR4 ;  /* 0x00000004ff8d7e24 */ /* 0x000fe2000f8e00ff */
[----:B------:R-:W-:Y:S01]  /*d0a0*/  LOP3.LUT R22, R22, 0xa1, R169, 0xfe, !PT ;  /* 0x000000a116167812 */ /* 0x000fe200078efea9 */
[C---:B------:R-:W-:Y:S01]  /*d0b0*/  FFMA.FTZ R30, R132.reuse, UR6, R33 ;  /* 0x00000006841e7c23 */ /* 0x040fe20008010021 */
[----:B------:R-:W-:Y:S01]  /*d0c0*/  FSEL R137, R137, -INF , !P6 ;  /* 0xff80000089897808 */ /* 0x000fe20007000000 */
[----:B---3--:R-:W-:Y:S01]  /*d0d0*/  FFMA.FTZ R132, R132, UR6, R21 ;  /* 0x0000000684847c23 */ /* 0x008fe20008010015 */
[----:B------:R-:W-:Y:S01]  /*d0e0*/  FSEL R33, R53, -INF , !P2 ;  /* 0xff80000035217808 */ /* 0x000fe20005000000 */
[----:B------:R-:W3:Y:S01]  /*d0f0*/  MUFU.TANH R138, R138 ;  /* 0x0000008a008a7308 */ /* 0x000ee20000002400 */
[----:B------:R-:W-:-:S02]  /*d100*/  ISETP.GE.AND P6, PT, R22, R130, PT ;  /* 0x000000821600720c */ /* 0x000fc40003fc6270 */
[----:B------:R-:W-:Y:S02]  /*d110*/  ISETP.GE.AND P2, PT, R22, R128, PT ;  /* 0x000000801600720c */ /* 0x000fe40003f46270 */
[----:B------:R-:W-:Y:S02]  /*d120*/  LOP3.LUT R21, R25, 0xa8, R169, 0xfe, !PT ;  /* 0x000000a819157812 */ /* 0x000fe400078efea9 */
[----:B------:R-:W-:Y:S01]  /*d130*/  I2FP.F32.S32 R22, R22 ;  /* 0x0000001600167245 */ /* 0x000fe20000201400 */
[----:B------:R-:W4:Y:S01]  /*d140*/  MUFU.TANH R134, R134 ;  /* 0x0000008600867308 */ /* 0x000f220000002400 */
[----:B--2---:R-:W-:Y:S02]  /*d150*/  FSEL R136, R41, -INF , !P4 ;  /* 0xff80000029887808 */ /* 0x004fe40006000000 */
[----:B------:R-:W-:Y:S01]  /*d160*/  FSEL R30, R30, -INF , !P3 ;  /* 0xff8000001e1e7808 */ /* 0x000fe20005800000 */
[C---:B-1----:R-:W-:Y:S01]  /*d170*/  FFMA.FTZ R27, R22.reuse, UR6, R75 ;  /* 0x00000006161b7c23 */ /* 0x042fe2000801004b */
[C---:B------:R-:W-:Y:S01]  /*d180*/  ISETP.GE.AND P4, PT, R21.reuse, R130, PT ;  /* 0x000000821500720c */ /* 0x040fe20003f86270 */
[----:B------:R-:W-:Y:S01]  /*d190*/  FFMA.FTZ R10, R22, UR6, R10 ;  /* 0x00000006160a7c23 */ /* 0x000fe2000801000a */
[----:B------:R-:W-:Y:S01]  /*d1a0*/  ISETP.GE.AND P3, PT, R21, R128, PT ;  /* 0x000000801500720c */ /* 0x000fe20003f66270 */
[----:B------:R-:W-:Y:S01]  /*d1b0*/  IMAD.U32 R22, RZ, RZ, UR4 ;  /* 0x00000004ff167e24 */ /* 0x000fe2000f8e00ff */
[----:B------:R-:W-:Y:S01]  /*d1c0*/  I2FP.F32.S32 R21, R21 ;  /* 0x0000001500157245 */ /* 0x000fe20000201400 */
[----:B------:R1:W-:Y:S01]  /*d1d0*/  MUFU.TANH R56, R117 ;  /* 0x0000007500387308 */ /* 0x0003e20000002400 */
[----:B------:R-:W-:-:S02]  /*d1e0*/  FSEL R132, R132, -INF , !P5 ;  /* 0xff80000084847808 */ /* 0x000fc40006800000 */
[----:B------:R-:W-:Y:S01]  /*d1f0*/  FSEL R27, R27, -INF , !P6 ;  /* 0xff8000001b1b7808 */ /* 0x000fe20007000000 */
[----:B-----5:R-:W-:Y:S01]  /*d200*/  FFMA.FTZ R25, R21, UR6, R11 ;  /* 0x0000000615197c23 */ /* 0x020fe2000801000b */
[--C-:B------:R-:W-:Y:S02]  /*d210*/  LOP3.LUT R11, R22, 0xa9, R169.reuse, 0xfe, !PT ;  /* 0x000000a9160b7812 */ /* 0x100fe400078efea9 */
[----:B------:R-:W-:Y:S01]  /*d220*/  LOP3.LUT R144, R144, 0x60, R169, 0xfe, !PT ;  /* 0x0000006090907812 */ /* 0x000fe200078efea9 */
[----:B------:R-:W-:Y:S01]  /*d230*/  MUFU.TANH R133, R133 ;  /* 0x0000008500857308 */ /* 0x000fe20000002400 */
[C---:B------:R-:W-:Y:S02]  /*d240*/  ISETP.GE.AND P5, PT, R11.reuse, R130, PT ;  /* 0x000000820b00720c */ /* 0x040fe40003fa6270 */
[----:B------:R-:W-:Y:S02]  /*d250*/  ISETP.GE.AND P6, PT, R11, R128, PT ;  /* 0x000000800b00720c */ /* 0x000fe40003fc6270 */
[----:B------:R-:W-:-:S02]  /*d260*/  I2FP.F32.S32 R11, R11 ;  /* 0x0000000b000b7245 */ /* 0x000fc40000201400 */
[----:B------:R-:W-:Y:S01]  /*d270*/  FSEL R25, R25, -INF , !P4 ;  /* 0xff80000019197808 */ /* 0x000fe20006000000 */
[----:B------:R2:W5:Y:S01]  /*d280*/  MUFU.TANH R15, R120 ;  /* 0x00000078000f7308 */ /* 0x0005620000002400 */
[----:B-1----:R-:W-:Y:S02]  /*d290*/  IMAD.U32 R117, RZ, RZ, UR4 ;  /* 0x00000004ff757e24 */ /* 0x002fe4000f8e00ff */
[C---:B---3--:R-:W-:Y:S01]  /*d2a0*/  FFMA.FTZ R138, R11.reuse, UR6, R138 ;  /* 0x000000060b8a7c23 */ /* 0x048fe2000801008a */
[----:B------:R-:W-:Y:S01]  /*d2b0*/  FFMA.FTZ R14, R11, UR6, R14 ;  /* 0x000000060b0e7c23 */ /* 0x000fe2000801000e */
[----:B------:R-:W-:Y:S01]  /*d2c0*/  IMAD.U32 R11, RZ, RZ, UR4 ;  /* 0x00000004ff0b7e24 */ /* 0x000fe2000f8e00ff */
[--C-:B------:R-:W-:Y:S02]  /*d2d0*/  LOP3.LUT R216, R216, 0x51, R169.reuse, 0xfe, !PT ;  /* 0x00000051d8d87812 */ /* 0x100fe400078efea9 */
[--C-:B------:R-:W-:Y:S01]  /*d2e0*/  LOP3.LUT R117, R117, 0xb0, R169.reuse, 0xfe, !PT ;  /* 0x000000b075757812 */ /* 0x100fe200078efea9 */
[----:B------:R1:W3:Y:S01]  /*d2f0*/  MUFU.TANH R19, R123 ;  /* 0x0000007b00137308 */ /* 0x0002e20000002400 */
[----:B------:R-:W-:-:S02]  /*d300*/  LOP3.LUT R11, R11, 0xb8, R169, 0xfe, !PT ;  /* 0x000000b80b0b7812 */ /* 0x000fc400078efea9 */
[----:B------:R-:W-:Y:S02]  /*d310*/  ISETP.GE.AND P4, PT, R117, R128, PT ;  /* 0x000000807500720c */ /* 0x000fe40003f86270 */
[----:B------:R-:W-:-:S03]  /*d320*/  LOP3.LUT R141, R141, 0x59, R169, 0xfe, !PT ;  /* 0x000000598d8d7812 */ /* 0x000fc600078efea9 */
[----:B------:R-:W3:Y:S01]  /*d330*/  MUFU.TANH R118, R118 ;  /* 0x0000007600767308 */ /* 0x000ee20000002400 */
[----:B--2---:R-:W-:Y:S01]  /*d340*/  FFMA.FTZ R120, R21, UR6, R135 ;  /* 0x0000000615787c23 */ /* 0x004fe20008010087 */
[----:B------:R-:W-:-:S04]  /*d350*/  IMAD.U32 R21, RZ, RZ, UR4 ;  /* 0x00000004ff157e24 */ /* 0x000fc8000f8e00ff */
[----:B------:R-:W-:Y:S02]  /*d360*/  FSEL R120, R120, -INF , !P3 ;  /* 0xff80000078787808 */ /* 0x000fe40005800000 */
[----:B------:R-:W-:Y:S01]  /*d370*/  LOP3.LUT R21, R21, 0xb1, R169, 0xfe, !PT ;  /* 0x000000b115157812 */ /* 0x000fe200078efea9 */
[----:B------:R2:W3:Y:S01]  /*d380*/  MUFU.TANH R17, R119 ;  /* 0x0000007700117308 */ /* 0x0004e20000002400 */
[----:B-1----:R-:W-:Y:S02]  /*d390*/  FSEL R123, R10, -INF , !P2 ;  /* 0xff8000000a7b7808 */ /* 0x002fe40005000000 */
[-C--:B------:R-:W-:Y:S02]  /*d3a0*/  ISETP.GE.AND P2, PT, R117, R130.reuse, PT ;  /* 0x000000827500720c */ /* 0x080fe40003f46270 */
[----:B------:R-:W-:Y:S02]  /*d3b0*/  I2FP.F32.S32 R117, R117 ;  /* 0x0000007500757245 */ /* 0x000fe40000201400 */
[----:B------:R-:W-:Y:S01]  /*d3c0*/  ISETP.GE.AND P3, PT, R21, R130, PT ;  /* 0x000000821500720c */ /* 0x000fe20003f66270 */
[----:B------:R1:W-:Y:S02]  /*d3d0*/  MUFU.TANH R10, R24 ;  /* 0x00000018000a7308 */ /* 0x0003e40000002400 */
[C---:B----4-:R-:W-:Y:S01]  /*d3e0*/  FFMA.FTZ R22, R117.reuse, UR6, R134 ;  /* 0x0000000675167c23 */ /* 0x050fe20008010086 */
[----:B------:R-:W-:Y:S01]  /*d3f0*/  FFMA.FTZ R117, R117, UR6, R18 ;  /* 0x0000000675757c23 */ /* 0x000fe20008010012 */
[----:B------:R-:W-:Y:S01]  /*d400*/  I2FP.F32.S32 R18, R21 ;  /* 0x0000001500127245 */ /* 0x000fe20000201400 */
[----:B------:R-:W-:-:S02]  /*d410*/  IMAD.U32 R134, RZ, RZ, UR4 ;  /* 0x00000004ff867e24 */ /* 0x000fc4000f8e00ff */
[----:B------:R-:W-:Y:S01]  /*d420*/  FSEL R22, R22, -INF , !P2 ;  /* 0xff80000016167808 */ /* 0x000fe20005000000 */
[----:B------:R-:W4:Y:S01]  /*d430*/  MUFU.TANH R74, R74 ;  /* 0x0000004a004a7308 */ /* 0x000f220000002400 */
[----:B--2---:R-:W-:Y:S01]  /*d440*/  FSEL R119, R14, -INF , !P6 ;  /* 0xff8000000e777808 */ /* 0x004fe20007000000 */
[----:B-----5:R-:W-:Y:S01]  /*d450*/  FFMA.FTZ R15, R18, UR6, R15 ;  /* 0x00000006120f7c23 */ /* 0x020fe2000801000f */
[----:B------:R-:W-:Y:S02]  /*d460*/  I2FP.F32.S32 R14, R11 ;  /* 0x0000000b000e7245 */ /* 0x000fe40000201400 */
[C---:B------:R-:W-:Y:S02]  /*d470*/  ISETP.GE.AND P6, PT, R11.reuse, R130, PT ;  /* 0x000000820b00720c */ /* 0x040fe40003fc6270 */
[-C--:B------:R-:W-:Y:S01]  /*d480*/  ISETP.GE.AND P2, PT, R11, R128.reuse, PT ;  /* 0x000000800b00720c */ /* 0x080fe20003f46270 */
[----:B------:R-:W2:Y:S01]  /*d490*/  MUFU.TANH R73, R73 ;  /* 0x0000004900497308 */ /* 0x000ea20000002400 */
[----:B-1----:R-:W-:Y:S01]  /*d4a0*/  FSEL R24, R138, -INF , !P5 ;  /* 0xff8000008a187808 */ /* 0x002fe20006800000 */
[----:B---3--:R-:W-:Y:S01]  /*d4b0*/  FFMA.FTZ R19, R14, UR6, R19 ;  /* 0x000000060e137c23 */ /* 0x008fe20008010013 */
[----:B------:R-:W-:Y:S01]  /*d4c0*/  ISETP.GE.AND P5, PT, R21, R128, PT ;  /* 0x000000801500720c */ /* 0x000fe20003fa6270 */
[----:B------:R-:W-:Y:S01]  /*d4d0*/  FFMA.FTZ R21, R18, UR6, R133 ;  /* 0x0000000612157c23 */ /* 0x000fe20008010085 */
[----:B------:R-:W-:Y:S01]  /*d4e0*/  IMAD.U32 R18, RZ, RZ, UR4 ;  /* 0x00000004ff127e24 */ /* 0x000fe2000f8e00ff */
[----:B------:R-:W-:-:S02]  /*d4f0*/  FSEL R117, R117, -INF , !P4 ;  /* 0xff80000075757808 */ /* 0x000fc40006000000 */
[----:B------:R1:W-:Y:S01]  /*d500*/  MUFU.TANH R11, R47 ;  /* 0x0000002f000b7308 */ /* 0x0003e20000002400 */
[----:B------:R-:W-:Y:S02]  /*d510*/  FSEL R21, R21, -INF , !P3 ;  /* 0xff80000015157808 */ /* 0x000fe40005800000 */
[----:B------:R-:W-:Y:S02]  /*d520*/  LOP3.LUT R138, R169, UR4, RZ, 0xfc, !PT ;  /* 0x00000004a98a7c12 */ /* 0x000fe4000f8efcff */
[----:B------:R-:W-:-:S03]  /*d530*/  LOP3.LUT R134, R134, 0x10, R169, 0xfe, !PT ;  /* 0x0000001086867812 */ /* 0x000fc600078efea9 */
[----:B------:R3:W-:Y:S08]  /*d540*/  MUFU.TANH R41, R50 ;  /* 0x0000003200297308 */ /* 0x0007f00000002400 */
[----:B------:R5:W2:Y:S01]  /*d550*/  MUFU.TANH R49, R116 ;  /* 0x0000007400317308 */ /* 0x000aa20000002400 */
[----:B-1----:R-:W-:Y:S01]  /*d560*/  FFMA.FTZ R47, R14, UR6, R118 ;  /* 0x000000060e2f7c23 */ /* 0x002fe20008010076 */
[----:B------:R-:W-:-:S02]  /*d570*/  LOP3.LUT R14, R18, 0xb9, R169, 0xfe, !PT ;  /* 0x000000b9120e7812 */ /* 0x000fc400078efea9 */
[--C-:B------:R-:W-:Y:S02]  /*d580*/  LOP3.LUT R18, R18, 0xc1, R169.reuse, 0xfe, !PT ;  /* 0x000000c112127812 */ /* 0x100fe400078efea9 */
[C---:B------:R-:W-:Y:S02]  /*d590*/  ISETP.GE.AND P4, PT, R14.reuse, R130, PT ;  /* 0x000000820e00720c */ /* 0x040fe40003f86270 */
[----:B------:R-:W-:Y:S01]  /*d5a0*/  ISETP.GE.AND P3, PT, R14, R128, PT ;  /* 0x000000800e00720c */ /* 0x000fe20003f66270 */
[----:B------:R-:W-:Y:S01]  /*d5b0*/  MUFU.TANH R70, R70 ;  /* 0x0000004600467308 */ /* 0x000fe20000002400 */
[----:B---3--:R-:W-:Y:S02]  /*d5c0*/  LOP3.LUT R50, R52, 0xc0, R169, 0xfe, !PT ;  /* 0x000000c034327812 */ /* 0x008fe400078efea9 */
[----:B------:R-:W-:Y:S02]  /*d5d0*/  I2FP.F32.S32 R14, R14 ;  /* 0x0000000e000e7245 */ /* 0x000fe40000201400 */
[----:B------:R-:W-:-:S02]  /*d5e0*/  FSEL R47, R47, -INF , !P2 ;  /* 0xff8000002f2f7808 */ /* 0x000fc40005000000 */
[----:B------:R-:W-:Y:S01]  /*d5f0*/  ISETP.GE.AND P2, PT, R18, R130, PT ;  /* 0x000000821200720c */ /* 0x000fe20003f46270 */
[----:B------:R1:W-:Y:S01]  /*d600*/  MUFU.TANH R52, R20 ;  /* 0x0000001400347308 */ /* 0x0003e20000002400 */
[----:B-----5:R-:W-:Y:S01]  /*d610*/  FSEL R116, R15, -INF , !P5 ;  /* 0xff8000000f747808 */ /* 0x020fe20006800000 */
[C---:B------:R-:W-:Y:S01]  /*d620*/  FFMA.FTZ R17, R14.reuse, UR6, R17 ;  /* 0x000000060e117c23 */ /* 0x040fe20008010011 */
[----:B------:R-:W-:Y:S01]  /*d630*/  I2FP.F32.S32 R15, R50 ;  /* 0x00000032000f7245 */ /* 0x000fe20000201400 */
[----:B------:R-:W-:Y:S01]  /*d640*/  FFMA.FTZ R14, R14, UR6, R56 ;  /* 0x000000060e0e7c23 */ /* 0x000fe20008010038 */
[----:B------:R-:W-:-:S03]  /*d650*/  ISETP.GE.AND P5, PT, R50, R130, PT ;  /* 0x000000823200720c */ /* 0x000fc60003fa6270 */
[----:B------:R-:W3:Y:S01]  /*d660*/  MUFU.TANH R72, R72 ;  /* 0x0000004800487308 */ /* 0x000ee20000002400 */
[C---:B----4-:R-:W-:Y:S01]  /*d670*/  FFMA.FTZ R74, R15.reuse, UR6, R74 ;  /* 0x000000060f4a7c23 */ /* 0x050fe2000801004a */
[----:B--2---:R-:W-:-:S06]  /*d680*/  FFMA.FTZ R73, R15, UR6, R73 ;  /* 0x000000060f497c23 */ /* 0x004fcc0008010049 */
[----:B------:R-:W2:Y:S01]  /*d690*/  MUFU.TANH R71, R71 ;  /* 0x0000004700477308 */ /* 0x000ea20000002400 */
[----:B-1----:R-:W-:Y:S01]  /*d6a0*/  FSEL R20, R19, -INF , !P6 ;  /* 0xff80000013147808 */ /* 0x002fe20007000000 */
[----:B------:R-:W-:Y:S01]  /*d6b0*/  IMAD.U32 R19, RZ, RZ, UR4 ;  /* 0x00000004ff137e24 */ /* 0x000fe2000f8e00ff */
[----:B------:R-:W-:-:S04]  /*d6c0*/  ISETP.GE.AND P6, PT, R50, R128, PT ;  /* 0x000000803200720c */ /* 0x000fc80003fc6270 */
[----:B------:R-:W-:Y:S01]  /*d6d0*/  LOP3.LUT R15, R19, 0xc8, R169, 0xfe, !PT ;  /* 0x000000c8130f7812 */ /* 0x000fe200078efea9 */
[----:B------:R1:W-:Y:S01]  /*d6e0*/  MUFU.TANH R56, R45 ;  /* 0x0000002d00387308 */ /* 0x0003e20000002400 */
[----:B------:R-:W-:Y:S02]  /*d6f0*/  FSEL R19, R17, -INF , !P4 ;  /* 0xff80000011137808 */ /* 0x000fe40006000000 */
[----:B------:R-:W-:-:S05]  /*d700*/  ISETP.GE.AND P4, PT, R18, R128, PT ;  /* 0x000000801200720c */ /* 0x000fca0003f86270 */
[----:B------:R4:W-:Y:S08]  /*d710*/  MUFU.TANH R50, R46 ;  /* 0x0000002e00327308 */ /* 0x0009f00000002400 */
[----:B------:R-:W-:Y:S01]  /*d720*/  MUFU.TANH R55, R55 ;  /* 0x0000003700377308 */ /* 0x000fe20000002400 */
[----:B-1----:R-:W-:Y:S02]  /*d730*/  I2FP.F32.S32 R45, R18 ;  /* 0x00000012002d7245 */ /* 0x002fe40000201400 */
[----:B------:R-:W-:Y:S01]  /*d740*/  FSEL R18, R74, -INF , !P5 ;  /* 0xff8000004a127808 */ /* 0x000fe20006800000 */
[----:B------:R-:W-:Y:S01]  /*d750*/  FMUL.FTZ R74, R113, UR11 ;  /* 0x0000000b714a7c20 */ /* 0x000fe20008410000 */
[----:B------:R-:W-:Y:S01]  /*d760*/  ISETP.GE.AND P5, PT, R15, R128, PT ;  /* 0x000000800f00720c */ /* 0x000fe20003fa6270 */
[C---:B------:R-:W-:Y:S01]  /*d770*/  FFMA.FTZ R17, R45.reuse, UR6, R49 ;  /* 0x000000062d117c23 */ /* 0x040fe20008010031 */
[----:B---3--:R-:W-:Y:S01]  /*d780*/  FFMA.FTZ R72, R45, UR6, R72 ;  /* 0x000000062d487c23 */ /* 0x008fe20008010048 */
[----:B------:R-:W1:Y:S01]  /*d790*/  MUFU.TANH R54, R54 ;  /* 0x0000003600367308 */ /* 0x000e620000002400 */
[----:B----4-:R-:W-:Y:S01]  /*d7a0*/  FSEL R46, R14, -INF , !P3 ;  /* 0xff8000000e2e7808 */ /* 0x010fe20005800000 */
[----:B------:R-:W-:Y:S01]  /*d7b0*/  IMAD.U32 R14, RZ, RZ, UR4 ;  /* 0x00000004ff0e7e24 */ /* 0x000fe2000f8e00ff */
[----:B------:R-:W-:Y:S01]  /*d7c0*/  ISETP.GE.AND P3, PT, R15, R130, PT ;  /* 0x000000820f00720c */ /* 0x000fe20003f66270 */
[----:B------:R-:W-:Y:S01]  /*d7d0*/  IMAD.U32 R113, RZ, RZ, UR4 ;  /* 0x00000004ff717e24 */ /* 0x000fe2000f8e00ff */
[----:B------:R-:W-:-:S02]  /*d7e0*/  I2FP.F32.S32 R15, R15 ;  /* 0x0000000f000f7245 */ /* 0x000fc40000201400 */
[----:B------:R-:W-:Y:S01]  /*d7f0*/  FSEL R45, R73, -INF , !P6 ;  /* 0xff800000492d7808 */ /* 0x000fe20007000000 */
[----:B------:R-:W3:Y:S01]  /*d800*/  MUFU.TANH R51, R51 ;  /* 0x0000003300337308 */ /* 0x000ee20000002400 */
[----:B------:R-:W-:Y:S01]  /*d810*/  FSEL R17, R17, -INF , !P2 ;  /* 0xff80000011117808 */ /* 0x000fe20005000000 */
[----:B--2---:R-:W-:Y:S01]  /*d820*/  FFMA.FTZ R71, R15, UR6, R71 ;  /* 0x000000060f477c23 */ /* 0x004fe20008010047 */
[C---:B------:R-:W-:Y:S01]  /*d830*/  ISETP.GE.AND P6, PT, R69.reuse, R130, PT ;  /* 0x000000824500720c */ /* 0x040fe20003fc6270 */
[----:B------:R-:W-:Y:S01]  /*d840*/  FMUL.FTZ R73, R108, UR11 ;  /* 0x0000000b6c497c20 */ /* 0x000fe20008410000 */
[----:B------:R-:W-:Y:S02]  /*d850*/  ISETP.GE.AND P2, PT, R69, R128, PT ;  /* 0x000000804500720c */ /* 0x000fe40003f46270 */
[----:B------:R-:W-:Y:S01]  /*d860*/  I2FP.F32.S32 R69, R69 ;  /* 0x0000004500457245 */ /* 0x000fe20000201400 */
[----:B------:R2:W4:Y:S01]  /*d870*/  MUFU.TANH R53, R43 ;  /* 0x0000002b00357308 */ /* 0x0005220000002400 */
[----:B------:R-:W-:-:S02]  /*d880*/  LOP3.LUT R14, R14, 0xd1, R169, 0xfe, !PT ;  /* 0x000000d10e0e7812 */ /* 0x000fc400078efea9 */
[----:B------:R-:W-:Y:S01]  /*d890*/  LOP3.LUT R113, R113, 0x18, R169, 0xfe, !PT ;  /* 0x0000001871717812 */ /* 0x000fe200078efea9 */
[----:B-1----:R-:W-:-:S04]  /*d8a0*/  FFMA.FTZ R54, R69, UR6, R54 ;  /* 0x0000000645367c23 */ /* 0x002fc80008010036 */
[----:B------:R1:W5:Y:S08]  /*d8b0*/  MUFU.TANH R68, R44 ;  /* 0x0000002c00447308 */ /* 0x0003700000002400 */
[----:B------:R3:W-:Y:S01]  /*d8c0*/  MUFU.TANH R49, R16 ;  /* 0x0000001000317308 */ /* 0x0007e20000002400 */
[----:B--2---:R-:W-:Y:S01]  /*d8d0*/  FFMA.FTZ R43, R15, UR6, R70 ;  /* 0x000000060f2b7c23 */ /* 0x004fe20008010046 */
[----:B------:R-:W-:-:S02]  /*d8e0*/  IMAD.U32 R70, RZ, RZ, UR4 ;  /* 0x00000004ff467e24 */ /* 0x000fc4000f8e00ff */
[----:B------:R-:W-:Y:S02]  /*d8f0*/  FFMA.FTZ R15, R69, UR6, R55 ;  /* 0x00000006450f7c23 */ /* 0x000fe40008010037 */
[----:B------:R-:W-:Y:S02]  /*d900*/  FSEL R43, R43, -INF , !P5 ;  /* 0xff8000002b2b7808 */ /* 0x000fe40006800000 */
[----:B------:R-:W-:Y:S01]  /*d910*/  LOP3.LUT R70, R70, 0xd0, R169, 0xfe, !PT ;  /* 0x000000d046467812 */ /* 0x000fe200078efea9 */
[----:B------:R2:W5:Y:S01]  /*d920*/  MUFU.TANH R55, R40 ;  /* 0x0000002800377308 */ /* 0x0005620000002400 */
[----:B-1----:R-:W-:Y:S02]  /*d930*/  FSEL R44, R72, -INF , !P4 ;  /* 0xff800000482c7808 */ /* 0x002fe40006000000 */
[----:B------:R-:W-:Y:S02]  /*d940*/  ISETP.GE.AND P4, PT, R70, R130, PT ;  /* 0x000000824600720c */ /* 0x000fe40003f86270 */
[----:B------:R-:W-:-:S02]  /*d950*/  FSEL R15, R15, -INF , !P6 ;  /* 0xff8000000f0f7808 */ /* 0x000fc40007000000 */
[----:B------:R-:W-:Y:S01]  /*d960*/  ISETP.GE.AND P5, PT, R14, R130, PT ;  /* 0x000000820e00720c */ /* 0x000fe20003fa6270 */
[----:B------:R-:W-:Y:S01]  /*d970*/  MUFU.TANH R4, R4 ;  /* 0x0000000400047308 */ /* 0x000fe20000002400 */
[----:B---3--:R-:W-:Y:S02]  /*d980*/  FSEL R16, R71, -INF , !P3 ;  /* 0xff80000047107808 */ /* 0x008fe40005800000 */
[----:B------:R-:W-:Y:S02]  /*d990*/  ISETP.GE.AND P3, PT, R70, R128, PT ;  /* 0x000000804600720c */ /* 0x000fe40003f66270 */
[----:B------:R-:W-:Y:S02]  /*d9a0*/  I2FP.F32.S32 R70, R70 ;  /* 0x0000004600467245 */ /* 0x000fe40000201400 */
[----:B------:R-:W-:Y:S01]  /*d9b0*/  ISETP.GE.AND P6, PT, R14, R128, PT ;  /* 0x000000800e00720c */ /* 0x000fe20003fc6270 */
[----:B------:R-:W-:Y:S01]  /*d9c0*/  MUFU.TANH R5, R5 ;  /* 0x0000000500057308 */ /* 0x000fe20000002400 */
[----:B--2---:R-:W-:-:S02]  /*d9d0*/  IMAD.U32 R40, RZ, RZ, UR4 ;  /* 0x00000004ff287e24 */ /* 0x004fc4000f8e00ff */
[C---:B------:R-:W-:Y:S01]  /*d9e0*/  FFMA.FTZ R69, R70.reuse, UR6, R51 ;  /* 0x0000000646457c23 */ /* 0x040fe20008010033 */
[----:B------:R-:W-:Y:S01]  /*d9f0*/  FFMA.FTZ R11, R70, UR6, R11 ;  /* 0x00000006460b7c23 */ /* 0x000fe2000801000b */
[----:B------:R-:W-:Y:S02]  /*da00*/  I2FP.F32.S32 R70, R14 ;  /* 0x0000000e00467245 */ /* 0x000fe40000201400 */
[----:B------:R-:W-:Y:S01]  /*da10*/  LOP3.LUT R40, R40, 0xd8, R169, 0xfe, !PT ;  /* 0x000000d828287812 */ /* 0x000fe200078efea9 */
[----:B------:R1:W-:Y:S01]  /*da20*/  MUFU.TANH R51, R42 ;  /* 0x0000002a00337308 */ /* 0x0003e20000002400 */
[----:B------:R-:W-:Y:S01]  /*da30*/  FSEL R14, R69, -INF , !P4 ;  /* 0xff800000450e7808 */ /* 0x000fe20006000000 */
[----:B------:R-:W-:Y:S01]  /*da40*/  FFMA.FTZ R69, R70, UR6, R10 ;  /* 0x0000000646457c23 */ /* 0x000fe2000801000a */
[----:B------:R-:W-:Y:S01]  /*da50*/  ISETP.GE.AND P4, PT, R40, R128, PT ;  /* 0x000000802800720c */ /* 0x000fe20003f86270 */
[----:B------:R-:W-:Y:S01]  /*da60*/  IMAD.U32 R10, RZ, RZ, UR4 ;  /* 0x00000004ff0a7e24 */ /* 0x000fe2000f8e00ff */
[----:B------:R-:W-:-:S03]  /*da70*/  I2FP.F32.S32 R72, R40 ;  /* 0x0000002800487245 */ /* 0x000fc60000201400 */
[----:B------:R-:W-:Y:S01]  /*da80*/  MUFU.TANH R124, R124 ;  /* 0x0000007c007c7308 */ /* 0x000fe20000002400 */
[----:B------:R-:W-:Y:S01]  /*da90*/  LOP3.LUT R10, R10, 0xe1, R169, 0xfe, !PT ;  /* 0x000000e10a0a7812 */ /* 0x000fe200078efea9 */
[----:B------:R-:W-:-:S06]  /*daa0*/  FFMA.FTZ R71, R72, UR6, R52 ;  /* 0x0000000648477c23 */ /* 0x000fcc0008010034 */
[----:B------:R2:W-:Y:S01]  /*dab0*/  MUFU.TANH R52, R13 ;  /* 0x0000000d00347308 */ /* 0x0005e20000002400 */
[----:B-1----:R-:W-:Y:S02]  /*dac0*/  FSEL R42, R54, -INF , !P2 ;  /* 0xff800000362a7808 */ /* 0x002fe40005000000 */
[----:B------:R-:W-:Y:S01]  /*dad0*/  ISETP.GE.AND P2, PT, R40, R130, PT ;  /* 0x000000822800720c */ /* 0x000fe20003f46270 */
[----:B------:R-:W-:Y:S01]  /*dae0*/  FFMA.FTZ R40, R70, UR6, R41 ;  /* 0x0000000646287c23 */ /* 0x000fe20008010029 */
[----:B------:R-:W-:Y:S01]  /*daf0*/  IMAD.U32 R70, RZ, RZ, UR4 ;  /* 0x00000004ff467e24 */ /* 0x000fe2000f8e00ff */
[----:B------:R-:W-:Y:S02]  /*db00*/  FSEL R41, R11, -INF , !P3 ;  /* 0xff8000000b297808 */ /* 0x000fe40005800000 */
[----:B------:R1:W3:Y:S01]  /*db10*/  MUFU.TANH R54, R39 ;  /* 0x0000002700367308 */ /* 0x0002e20000002400 */
[----:B------:R-:W-:Y:S02]  /*db20*/  FSEL R40, R40, -INF , !P6 ;  /* 0xff80000028287808 */ /* 0x000fe40007000000 */
[----:B------:R-:W-:-:S04]  /*db30*/  LOP3.LUT R70, R70, 0xd9, R169, 0xfe, !PT ;  /* 0x000000d946467812 */ /* 0x000fc800078efea9 */
[C---:B------:R-:W-:Y:S01]  /*db40*/  ISETP.GE.AND P3, PT, R70.reuse, R130, PT ;  /* 0x000000824600720c */ /* 0x040fe20003f66270 */
[----:B------:R5:W-:Y:S01]  /*db50*/  MUFU.TANH R135, R125 ;  /* 0x0000007d00877308 */ /* 0x000be20000002400 */
[----:B--2---:R-:W-:Y:S02]  /*db60*/  FSEL R13, R69, -INF , !P5 ;  /* 0xff800000450d7808 */ /* 0x004fe40006800000 */
[----:B------:R-:W-:Y:S02]  /*db70*/  ISETP.GE.AND P5, PT, R70, R128, PT ;  /* 0x000000804600720c */ /* 0x000fe40003fa6270 */
[----:B------:R-:W-:-:S03]  /*db80*/  I2FP.F32.S32 R70, R70 ;  /* 0x0000004600467245 */ /* 0x000fc60000201400 */
[----:B------:R2:W3:Y:S01]  /*db90*/  MUFU.TANH R69, R12 ;  /* 0x0000000c00457308 */ /* 0x0004e20000002400 */
[----:B-1----:R-:W-:Y:S01]  /*dba0*/  FFMA.FTZ R39, R72, UR6, R56 ;  /* 0x0000000648277c23 */ /* 0x002fe20008010038 */
[----:B------:R-:W-:Y:S02]  /*dbb0*/  IMAD.U32 R56, RZ, RZ, UR4 ;  /* 0x00000004ff387e24 */ /* 0x000fe4000f8e00ff */
[C---:B------:R-:W-:Y:S01]  /*dbc0*/  FFMA.FTZ R11, R70.reuse, UR6, R50 ;  /* 0x00000006460b7c23 */ /* 0x040fe20008010032 */
[----:B----4-:R-:W-:Y:S01]  /*dbd0*/  FFMA.FTZ R53, R70, UR6, R53 ;  /* 0x0000000646357c23 */ /* 0x010fe20008010035 */
[----:B------:R-:W-:Y:S01]  /*dbe0*/  IMAD.U32 R70, RZ, RZ, UR4 ;  /* 0x00000004ff467e24 */ /* 0x000fe2000f8e00ff */
[----:B------:R-:W-:Y:S01]  /*dbf0*/  FSEL R39, R39, -INF , !P4 ;  /* 0xff80000027277808 */ /* 0x000fe20006000000 */
[----:B------:R-:W-:Y:S01]  /*dc00*/  FMUL.FTZ R72, R105, UR11 ;  /* 0x0000000b69487c20 */ /* 0x000fe20008410000 */
[----:B------:R-:W-:Y:S01]  /*dc10*/  LOP3.LUT R56, R56, 0xe0, R169, 0xfe, !PT ;  /* 0x000000e038387812 */ /* 0x000fe200078efea9 */
[----:B------:R1:W4:Y:S01]  /*dc20*/  MUFU.TANH R50, R37 ;  /* 0x0000002500327308 */ /* 0x0003220000002400 */
[----:B------:R-:W-:Y:S01]  /*dc30*/  FSEL R11, R11, -INF , !P3 ;  /* 0xff8000000b0b7808 */ /* 0x000fe20005800000 */
[----:B-----5:R-:W-:Y:S01]  /*dc40*/  FMUL.FTZ R125, R127, UR11 ;  /* 0x0000000b7f7d7c20 */ /* 0x020fe20008410000 */
[-C--:B------:R-:W-:Y:S01]  /*dc50*/  ISETP.GE.AND P6, PT, R56, R130.reuse, PT ;  /* 0x000000823800720c */ /* 0x080fe20003fc6270 */
[----:B------:R-:W-:Y:S01]  /*dc60*/  IMAD.U32 R105, RZ, RZ, UR4 ;  /* 0x00000004ff697e24 */ /* 0x000fe2000f8e00ff */
[C---:B------:R-:W-:Y:S01]  /*dc70*/  ISETP.GE.AND P4, PT, R10.reuse, R130, PT ;  /* 0x000000820a00720c */ /* 0x040fe20003f86270 */
[----:B------:R-:W-:Y:S01]  /*dc80*/  IMAD.U32 R127, RZ, RZ, UR4 ;  /* 0x00000004ff7f7e24 */ /* 0x000fe2000f8e00ff */
[----:B------:R-:W-:Y:S01]  /*dc90*/  ISETP.GE.AND P3, PT, R10, R128, PT ;  /* 0x000000800a00720c */ /* 0x000fe20003f66270 */
[----:B------:R-:W-:Y:S01]  /*dca0*/  MUFU.TANH R59, R59 ;  /* 0x0000003b003b7308 */ /* 0x000fe20000002400 */
[----:B--2---:R-:W-:-:S02]  /*dcb0*/  FSEL R12, R71, -INF , !P2 ;  /* 0xff800000470c7808 */ /* 0x004fc40005000000 */
[----:B------:R-:W-:Y:S02]  /*dcc0*/  ISETP.GE.AND P2, PT, R56, R128, PT ;  /* 0x000000803800720c */ /* 0x000fe40003f46270 */
[----:B------:R-:W-:Y:S02]  /*dcd0*/  I2FP.F32.S32 R56, R56 ;  /* 0x0000003800387245 */ /* 0x000fe40000201400 */
[--C-:B------:R-:W-:Y:S01]  /*dce0*/  LOP3.LUT R105, R105, 0x28, R169.reuse, 0xfe, !PT ;  /* 0x0000002869697812 */ /* 0x100fe200078efea9 */
[----:B------:R-:W-:Y:S01]  /*dcf0*/  MUFU.TANH R64, R64 ;  /* 0x0000004000407308 */ /* 0x000fe20000002400 */
[----:B------:R-:W-:Y:S01]  /*dd00*/  LOP3.LUT R127, R127, 0x50, R169, 0xfe, !PT ;  /* 0x000000507f7f7812 */ /* 0x000fe200078efea9 */
[C---:B------:R-:W-:Y:S01]  /*dd10*/  FFMA.FTZ R68, R56.reuse, UR6, R68 ;  /* 0x0000000638447c23 */ /* 0x040fe20008010044 */
[----:B-1----:R-:W-:Y:S01]  /*dd20*/  FFMA.FTZ R37, R56, UR6, R55 ;  /* 0x0000000638257c23 */ /* 0x002fe20008010037 */
[----:B------:R-:W-:Y:S02]  /*dd30*/  LOP3.LUT R55, R70, 0xe8, R169, 0xfe, !PT ;  /* 0x000000e846377812 */ /* 0x000fe400078efea9 */
[----:B------:R-:W-:-:S02]  /*dd40*/  I2FP.F32.S32 R70, R10 ;  /* 0x0000000a00467245 */ /* 0x000fc40000201400 */
[----:B------:R1:W-:Y:S01]  /*dd50*/  MUFU.TANH R56, R38 ;  /* 0x0000002600387308 */ /* 0x0003e20000002400 */
[----:B------:R-:W-:Y:S01]  /*dd60*/  FSEL R10, R68, -INF , !P6 ;  /* 0xff800000440a7808 */ /* 0x000fe20007000000 */
[----:B------:R-:W-:Y:S01]  /*dd70*/  IMAD.U32 R68, RZ, RZ, UR4 ;  /* 0x00000004ff447e24 */ /* 0x000fe2000f8e00ff */
[----:B------:R-:W-:Y:S02]  /*dd80*/  ISETP.GE.AND P6, PT, R55, R128, PT ;  /* 0x000000803700720c */ /* 0x000fe40003fc6270 */
[----:B------:R-:W-:Y:S02]  /*dd90*/  FSEL R37, R37, -INF , !P2 ;  /* 0xff80000025257808 */ /* 0x000fe40005000000 */
[----:B------:R-:W-:Y:S01]  /*dda0*/  LOP3.LUT R68, R68, 0xf1, R169, 0xfe, !PT ;  /* 0x000000f144447812 */ /* 0x000fe200078efea9 */
[----:B------:R-:W-:Y:S08]  /*ddb0*/  MUFU.TANH R74, R74 ;  /* 0x0000004a004a7308 */ /* 0x000ff00000002400 */
[----:B------:R-:W-:Y:S01]  /*ddc0*/  MUFU.TANH R73, R73 ;  /* 0x0000004900497308 */ /* 0x000fe20000002400 */
[----:B-1----:R-:W-:Y:S01]  /*ddd0*/  FSEL R38, R53, -INF , !P5 ;  /* 0xff80000035267808 */ /* 0x002fe20006800000 */
[----:B------:R-:W-:Y:S01]  /*dde0*/  BAR.SYNC.DEFER_BLOCKING 0x0 ;  /* 0x0000000000007b1d */ /* 0x000fe20000010000 */
[----:B------:R-:W-:-:S02]  /*ddf0*/  ISETP.GE.AND P5, PT, R55, R130, PT ;  /* 0x000000823700720c */ /* 0x000fc40003fa6270 */
[----:B------:R-:W-:-:S03]  /*de00*/  I2FP.F32.S32 R53, R55 ;  /* 0x0000003700357245 */ /* 0x000fc60000201400 */
[----:B------:R1:W2:Y:S02]  /*de10*/  MUFU.TANH R55, R9 ;  /* 0x0000000900377308 */ /* 0x0002a40000002400 */
[----:B---3--:R-:W-:-:S06]  /*de20*/  FFMA.FTZ R71, R53, UR6, R54 ;  /* 0x0000000635477c23 */ /* 0x008fcc0008010036 */
[----:B------:R3:W-:Y:S08]  /*de30*/  MUFU.TANH R54, R36 ;  /* 0x0000002400367308 */ /* 0x0007f00000002400 */
[----:B------:R-:W-:Y:S01]  /*de40*/  MUFU.TANH R72, R72 ;  /* 0x0000004800487308 */ /* 0x000fe20000002400 */
[C---:B-1----:R-:W-:Y:S01]  /*de50*/  FFMA.FTZ R9, R70.reuse, UR6, R49 ;  /* 0x0000000646097c23 */ /* 0x042fe20008010031 */
[----:B------:R-:W-:Y:S01]  /*de60*/  FFMA.FTZ R70, R70, UR6, R51 ;  /* 0x0000000646467c23 */ /* 0x000fe20008010033 */
[----:B------:R-:W-:-:S02]  /*de70*/  IMAD.U32 R51, RZ, RZ, UR4 ;  /* 0x00000004ff337e24 */ /* 0x000fc4000f8e00ff */
[----:B------:R-:W-:Y:S01]  /*de80*/  FFMA.FTZ R49, R53, UR6, R69 ;  /* 0x0000000635317c23 */ /* 0x000fe20008010045 */
[----:B------:R-:W-:Y:S01]  /*de90*/  IMAD.U32 R69, RZ, RZ, UR4 ;  /* 0x00000004ff457e24 */ /* 0x000fe2000f8e00ff */
[----:B------:R-:W-:Y:S02]  /*dea0*/  FSEL R9, R9, -INF , !P4 ;  /* 0xff80000009097808 */ /* 0x000fe40006000000 */
[--C-:B------:R-:W-:Y:S01]  /*deb0*/  LOP3.LUT R53, R51, 0xe9, R169.reuse, 0xfe, !PT ;  /* 0x000000e933357812 */ /* 0x100fe200078efea9 */
[----:B------:R-:W-:Y:S01]  /*dec0*/  MUFU.TANH R125, R125 ;  /* 0x0000007d007d7308 */ /* 0x000fe20000002400 */
[----:B------:R-:W-:Y:S02]  /*ded0*/  LOP3.LUT R69, R69, 0xf0, R169, 0xfe, !PT ;  /* 0x000000f045457812 */ /* 0x000fe400078efea9 */
[C---:B------:R-:W-:Y:S02]  /*dee0*/  ISETP.GE.AND P2, PT, R53.reuse, R130, PT ;  /* 0x000000823500720c */ /* 0x040fe40003f46270 */
[----:B------:R-:W-:-:S02]  /*def0*/  ISETP.GE.AND P4, PT, R53, R128, PT ;  /* 0x000000803500720c */ /* 0x000fc40003f86270 */
[----:B------:R-:W-:Y:S01]  /*df00*/  I2FP.F32.S32 R53, R53 ;  /* 0x0000003500357245 */ /* 0x000fe20000201400 */
[----:B------:R1:W5:Y:S01]  /*df10*/  MUFU.TANH R51, R8 ;  /* 0x0000000800337308 */ /* 0x0003620000002400 */
[----:B---3--:R-:W-:Y:S02]  /*df20*/  FSEL R36, R70, -INF , !P3 ;  /* 0xff80000046247808 */ /* 0x008fe40005800000 */
[-C--:B------:R-:W-:Y:S01]  /*df30*/  ISETP.GE.AND P3, PT, R69, R130.reuse, PT ;  /* 0x000000824500720c */ /* 0x080fe20003f66270 */
[----:B------:R-:W-:Y:S01]  /*df40*/  FFMA.FTZ R52, R53, UR6, R52 ;  /* 0x0000000635347c23 */ /* 0x000fe20008010034 */
[----:B------:R-:W-:Y:S01]  /*df50*/  FSEL R49, R49, -INF , !P6 ;  /* 0xff80000031317808 */ /* 0x000fe20007000000 */
[----:B----4-:R-:W-:Y:S01]  /*df60*/  FFMA.FTZ R53, R53, UR6, R50 ;  /* 0x0000000635357c23 */ /* 0x010fe20008010032 */
[----:B------:R-:W-:Y:S01]  /*df70*/  ISETP.GE.AND P6, PT, R68, R130, PT ;  /* 0x000000824400720c */ /* 0x000fe20003fc6270 */
[----:B------:R-:W-:Y:S01]  /*df80*/  IMAD.U32 R50, RZ, RZ, UR4 ;  /* 0x00000004ff327e24 */ /* 0x000fe2000f8e00ff */
[----:B------:R-:W-:Y:S01]  /*df90*/  FSEL R118, R52, -INF , !P2 ;  /* 0xff80000034767808 */ /* 0x000fe20005000000 */
[----:B------:R-:W-:Y:S01]  /*dfa0*/  MUFU.TANH R70, R28 ;  /* 0x0000001c00467308 */ /* 0x000fe20000002400 */
[----:B------:R-:W-:-:S02]  /*dfb0*/  ISETP.GE.AND P2, PT, R68, R128, PT ;  /* 0x000000804400720c */ /* 0x000fc40003f46270 */
[----:B------:R-:W-:Y:S02]  /*dfc0*/  I2FP.F32.S32 R68, R68 ;  /* 0x0000004400447245 */ /* 0x000fe40000201400 */
[----:B------:R-:W-:Y:S02]  /*dfd0*/  LOP3.LUT R50, R50, 0xf8, R169, 0xfe, !PT ;  /* 0x000000f832327812 */ /* 0x000fe400078efea9 */
[----:B-1----:R-:W-:Y:S01]  /*dfe0*/  FSEL R8, R71, -INF , !P5 ;  /* 0xff80000047087808 */ /* 0x002fe20006800000 */
[C---:B--2---:R-:W-:Y:S01]  /*dff0*/  FFMA.FTZ R55, R68.reuse, UR6, R55 ;  /* 0x0000000644377c23 */ /* 0x044fe20008010037 */
[----:B------:R-:W-:Y:S01]  /*e000*/  ISETP.GE.AND P5, PT, R69, R128, PT ;  /* 0x000000804500720c */ /* 0x000fe20003fa6270 */
[----:B-----5:R-:W-:Y:S01]  /*e010*/  FFMA.FTZ R51, R68, UR6, R51 ;  /* 0x0000000644337c23 */ /* 0x020fe20008010033 */
[----:B------:R-:W-:Y:S01]  /*e020*/  I2FP.F32.S32 R69, R69 ;  /* 0x0000004500457245 */ /* 0x000fe20000201400 */
[----:B------:R-:W-:Y:S01]  /*e030*/  IMAD.U32 R68, RZ, RZ, UR4 ;  /* 0x00000004ff447e24 */ /* 0x000fe2000f8e00ff */
[----:B------:R-:W-:Y:S01]  /*e040*/  FSEL R53, R53, -INF , !P4 ;  /* 0xff80000035357808 */ /* 0x000fe20006000000 */
[----:B------:R-:W-:Y:S01]  /*e050*/  MUFU.TANH R28, R121 ;  /* 0x00000079001c7308 */ /* 0x000fe20000002400 */
[----:B------:R-:W-:Y:S01]  /*e060*/  ISETP.GE.AND P4, PT, R138, R130, PT ;  /* 0x000000828a00720c */ /* 0x000fe20003f86270 */
[C---:B------:R-:W-:Y:S01]  /*e070*/  FFMA.FTZ R52, R69.reuse, UR6, R54 ;  /* 0x0000000645347c23 */ /* 0x040fe20008010036 */
[----:B------:R-:W-:Y:S01]  /*e080*/  FFMA.FTZ R56, R69, UR6, R56 ;  /* 0x0000000645387c23 */ /* 0x000fe20008010038 */
[----:B------:R-:W-:Y:S01]  /*e090*/  IMAD.U32 R69, RZ, RZ, UR4 ;  /* 0x00000004ff457e24 */ /* 0x000fe2000f8e00ff */
[----:B------:R-:W-:Y:S01]  /*e0a0*/  I2FP.F32.S32 R138, R138 ;  /* 0x0000008a008a7245 */ /* 0x000fe20000201400 */
[----:B------:R-:W-:Y:S01]  /*e0b0*/  FMUL.FTZ R71, R100, UR11 ;  /* 0x0000000b64477c20 */ /* 0x000fe20008410000 */
[----:B------:R-:W-:Y:S01]  /*e0c0*/  FSEL R52, R52, -INF , !P5 ;  /* 0xff80000034347808 */ /* 0x000fe20006800000 */
[----:B------:R1:W2:Y:S01]  /*e0d0*/  MUFU.TANH R54, R32 ;  /* 0x0000002000367308 */ /* 0x0002a20000002400 */
[----:B------:R-:W-:Y:S01]  /*e0e0*/  LOP3.LUT R69, R69, 0x1, R169, 0xfe, !PT ;  /* 0x0000000145457812 */ /* 0x000fe200078efea9 */
[----:B------:R-:W-:Y:S01]  /*e0f0*/  FFMA.FTZ R138, R138, UR6, R4 ;  /* 0x000000068a8a7c23 */ /* 0x000fe20008010004 */
[----:B------:R-:W-:-:S02]  /*e100*/  FSEL R56, R56, -INF , !P3 ;  /* 0xff80000038387808 */ /* 0x000fc40005800000 */
[----:B------:R-:W-:Y:S02]  /*e110*/  FSEL R55, R55, -INF , !P6 ;  /* 0xff80000037377808 */ /* 0x000fe40007000000 */
[----:B------:R-:W-:Y:S01]  /*e120*/  LOP3.LUT R68, R68, 0x8, R169, 0xfe, !PT ;  /* 0x0000000844447812 */ /* 0x000fe200078efea9 */
[----:B------:R3:W4:Y:S01]  /*e130*/  MUFU.TANH R4, R66 ;  /* 0x0000004200047308 */ /* 0x0007220000002400 */
[C---:B------:R-:W-:Y:S02]  /*e140*/  ISETP.GE.AND P3, PT, R50.reuse, R130, PT ;  /* 0x000000823200720c */ /* 0x040fe40003f66270 */
[----:B------:R-:W-:Y:S02]  /*e150*/  ISETP.GE.AND P5, PT, R50, R128, PT ;  /* 0x000000803200720c */ /* 0x000fe40003fa6270 */
[----:B------:R-:W-:Y:S02]  /*e160*/  ISETP.GE.AND P6, PT, R69, R130, PT ;  /* 0x000000824500720c */ /* 0x000fe40003fc6270 */
[----:B------:R-:W-:Y:S01]  /*e170*/  I2FP.F32.S32 R50, R50 ;  /* 0x0000003200327245 */ /* 0x000fe20000201400 */
[----:B------:R-:W-:Y:S01]  /*e180*/  MUFU.TANH R71, R71 ;  /* 0x0000004700477308 */ /* 0x000fe20000002400 */
[----:B------:R-:W-:Y:S01]  /*e190*/  I2FP.F32.S32 R69, R69 ;  /* 0x0000004500457245 */ /* 0x000fe20000201400 */
[----:B-1----:R-:W-:Y:S01]  /*e1a0*/  IMAD.U32 R32, RZ, RZ, UR4 ;  /* 0x00000004ff207e24 */ /* 0x002fe2000f8e00ff */
[----:B------:R-:W-:Y:S01]  /*e1b0*/  FSEL R51, R51, -INF , !P2 ;  /* 0xff80000033337808 */ /* 0x000fe20005000000 */
[----:B--2---:R-:W-:Y:S01]  /*e1c0*/  FFMA.FTZ R54, R50, UR6, R54 ;  /* 0x0000000632367c23 */ /* 0x004fe20008010036 */
[----:B------:R-:W-:Y:S01]  /*e1d0*/  ISETP.GE.AND P2, PT, R68, R130, PT ;  /* 0x000000824400720c */ /* 0x000fe20003f46270 */
[----:B------:R-:W-:Y:S01]  /*e1e0*/  FFMA.FTZ R121, R69, UR6, R5 ;  /* 0x0000000645797c23 */ /* 0x000fe20008010005 */
[----:B------:R-:W-:Y:S01]  /*e1f0*/  I2FP.F32.S32 R68, R68 ;  /* 0x0000004400447245 */ /* 0x000fe20000201400 */
[----:B------:R-:W-:Y:S01]  /*e200*/  IMAD.U32 R5, RZ, RZ, UR4 ;  /* 0x00000004ff057e24 */ /* 0x000fe2000f8e00ff */
[----:B------:R-:W-:Y:S01]  /*e210*/  LOP3.LUT R32, R32, 0x9, R169, 0xfe, !PT ;  /* 0x0000000920207812 */ /* 0x000fe200078efea9 */
[----:B------:R-:W-:-:S02]  /*e220*/  IMAD.U32 R69, RZ, RZ, UR4 ;  /* 0x00000004ff457e24 */ /* 0x000fc4000f8e00ff */
[----:B------:R-:W-:Y:S01]  /*e230*/  FFMA.FTZ R50, R50, UR6, R70 ;  /* 0x0000000632327c23 */ /* 0x000fe20008010046 */
[----:B------:R-:W-:Y:S01]  /*e240*/  FFMA.FTZ R124, R68, UR6, R124 ;  /* 0x00000006447c7c23 */ /* 0x000fe2000801007c */
[----:B------:R-:W-:Y:S01]  /*e250*/  FSEL R54, R54, -INF , !P3 ;  /* 0xff80000036367808 */ /* 0x000fe20005800000 */
[----:B------:R-:W-:Y:S01]  /*e260*/  FMUL.FTZ R68, R112, UR11 ;  /* 0x0000000b70447c20 */ /* 0x000fe20008410000 */
[----:B------:R-:W-:Y:S01]  /*e270*/  ISETP.GE.AND P3, PT, R32, R130, PT ;  /* 0x000000822000720c */ /* 0x000fe20003f66270 */
[----:B------:R-:W-:Y:S01]  /*e280*/  FMUL.FTZ R70, R96, UR11 ;  /* 0x0000000b60467c20 */ /* 0x000fe20008410000 */
[--C-:B------:R-:W-:Y:S01]  /*e290*/  LOP3.LUT R5, R5, 0x19, R169.reuse, 0xfe, !PT ;  /* 0x0000001905057812 */ /* 0x100fe200078efea9 */
[----:B------:R-:W-:Y:S01]  /*e2a0*/  MUFU.TANH R82, R82 ;  /* 0x0000005200527308 */ /* 0x000fe20000002400 */
[----:B------:R-:W-:Y:S02]  /*e2b0*/  I2FP.F32.S32 R32, R32 ;  /* 0x0000002000207245 */ /* 0x000fe40000201400 */
[----:B------:R-:W-:-:S02]  /*e2c0*/  LOP3.LUT R69, R69, 0x11, R169, 0xfe, !PT ;  /* 0x0000001145457812 */ /* 0x000fc400078efea9 */
[----:B------:R-:W-:Y:S01]  /*e2d0*/  FSEL R50, R50, -INF , !P5 ;  /* 0xff80000032327808 */ /* 0x000fe20006800000 */
[----:B------:R-:W-:Y:S01]  /*e2e0*/  FFMA.FTZ R135, R32, UR6, R135 ;  /* 0x0000000620877c23 */ /* 0x000fe20008010087 */
[----:B------:R-:W-:Y:S01]  /*e2f0*/  ISETP.GE.AND P5, PT, R134, R130, PT ;  /* 0x000000828600720c */ /* 0x000fe20003fa6270 */
[----:B------:R-:W-:Y:S01]  /*e300*/  IMAD.U32 R32, RZ, RZ, UR4 ;  /* 0x00000004ff207e24 */ /* 0x000fe2000f8e00ff */
[----:B------:R-:W-:Y:S01]  /*e310*/  FSEL R112, R124, -INF , !P2 ;  /* 0xff8000007c707808 */ /* 0x000fe20005000000 */
[----:B------:R-:W-:Y:S01]  /*e320*/  MUFU.TANH R68, R68 ;  /* 0x0000004400447308 */ /* 0x000fe20000002400 */
[----:B------:R-:W-:Y:S01]  /*e330*/  I2FP.F32.S32 R134, R134 ;  /* 0x0000008600867245 */ /* 0x000fe20000201400 */
[----:B------:R-:W-:Y:S01]  /*e340*/  IMAD.U32 R124, RZ, RZ, UR4 ;  /* 0x00000004ff7c7e24 */ /* 0x000fe2000f8e00ff */
[----:B------:R-:W-:Y:S02]  /*e350*/  ISETP.GE.AND P2, PT, R5, R130, PT ;  /* 0x000000820500720c */ /* 0x000fe40003f46270 */
[----:B---3--:R-:W-:Y:S01]  /*e360*/  I2FP.F32.S32 R66, R69 ;  /* 0x0000004500427245 */ /* 0x008fe20000201400 */
[----:B------:R-:W-:Y:S01]  /*e370*/  FFMA.FTZ R134, R134, UR6, R59 ;  /* 0x0000000686867c23 */ /* 0x000fe2000801003b */
[----:B------:R-:W-:Y:S01]  /*e380*/  I2FP.F32.S32 R5, R5 ;  /* 0x0000000500057245 */ /* 0x000fe20000201400 */
[----:B------:R-:W-:Y:S01]  /*e390*/  MUFU.TANH R70, R70 ;  /* 0x0000004600467308 */ /* 0x000fe20000002400 */
[----:B------:R-:W-:Y:S01]  /*e3a0*/  LOP3.LUT R32, R32, 0x18, R169, 0xfe, !PT ;  /* 0x0000001820207812 */ /* 0x000fe200078efea9 */
[----:B------:R-:W-:Y:S01]  /*e3b0*/  FFMA.FTZ R66, R66, UR6, R28 ;  /* 0x0000000642427c23 */ /* 0x000fe2000801001c */
[----:B------:R-:W-:-:S02]  /*e3c0*/  IMAD.U32 R28, RZ, RZ, UR4 ;  /* 0x00000004ff1c7e24 */ /* 0x000fc4000f8e00ff */
[----:B----4-:R-:W-:Y:S01]  /*e3d0*/  FFMA.FTZ R59, R5, UR6, R4 ;  /* 0x00000006053b7c23 */ /* 0x010fe20008010004 */
[----:B------:R-:W-:Y:S01]  /*e3e0*/  FMUL.FTZ R5, R109, UR11 ;  /* 0x0000000b6d057c20 */ /* 0x000fe20008410000 */
[----:B------:R-:W-:Y:S01]  /*e3f0*/  I2FP.F32.S32 R75, R32 ;  /* 0x00000020004b7245 */ /* 0x000fe20000201400 */
[----:B------:R-:W-:Y:S01]  /*e400*/  IMAD.U32 R4, RZ, RZ, UR4 ;  /* 0x00000004ff047e24 */ /* 0x000fe2000f8e00ff */
[----:B------:R-:W-:Y:S02]  /*e410*/  LOP3.LUT R28, R28, 0x21, R169, 0xfe, !PT ;  /* 0x000000211c1c7812 */ /* 0x000fe400078efea9 */
[----:B------:R-:W-:Y:S01]  /*e420*/  FSEL R138, R138, -INF , !P4 ;  /* 0xff8000008a8a7808 */ /* 0x000fe20006000000 */
[----:B------:R-:W1:Y:S01]  /*e430*/  MUFU.TANH R5, R5 ;  /* 0x0000000500057308 */ /* 0x000e620000002400 */
[-C--:B------:R-:W-:Y:S01]  /*e440*/  ISETP.GE.AND P4, PT, R69, R130.reuse, PT ;  /* 0x000000824500720c */ /* 0x080fe20003f86270 */
[----:B------:R-:W-:Y:S01]  /*e450*/  IMAD.U32 R69, RZ, RZ, UR4 ;  /* 0x00000004ff457e24 */ /* 0x000fe2000f8e00ff */
[----:B------:R-:W-:Y:S01]  /*e460*/  FSEL R134, R134, -INF , !P5 ;  /* 0xff80000086867808 */ /* 0x000fe20006800000 */
[----:B------:R-:W-:Y:S01]  /*e470*/  FFMA.FTZ R75, R75, UR6, R64 ;  /* 0x000000064b4b7c23 */ /* 0x000fe20008010040 */
[----:B------:R-:W-:Y:S01]  /*e480*/  ISETP.GE.AND P5, PT, R28, R130, PT ;  /* 0x000000821c00720c */ /* 0x000fe20003fa6270 */
[----:B------:R-:W-:Y:S01]  /*e490*/  IMAD.U32 R64, RZ, RZ, UR4 ;  /* 0x00000004ff407e24 */ /* 0x000fe2000f8e00ff */
[----:B------:R-:W-:-:S02]  /*e4a0*/  I2FP.F32.S32 R28, R28 ;  /* 0x0000001c001c7245 */ /* 0x000fc40000201400 */
[----:B------:R-:W-:Y:S02]  /*e4b0*/  FSEL R121, R121, -INF , !P6 ;  /* 0xff80000079797808 */ /* 0x000fe40007000000 */
[----:B------:R-:W-:Y:S01]  /*e4c0*/  ISETP.GE.AND P6, PT, R32, R130, PT ;  /* 0x000000822000720c */ /* 0x000fe20003fc6270 */
[----:B------:R-:W-:Y:S01]  /*e4d0*/  FFMA.FTZ R74, R28, UR6, R74 ;  /* 0x000000061c4a7c23 */ /* 0x000fe2000801004a */
[--C-:B------:R-:W-:Y:S01]  /*e4e0*/  LOP3.LUT R69, R69, 0x28, R169.reuse, 0xfe, !PT ;  /* 0x0000002845457812 */ /* 0x100fe200078efea9 */
[----:B------:R-:W-:Y:S01]  /*e4f0*/  FMUL.FTZ R28, R101, UR11 ;  /* 0x0000000b651c7c20 */ /* 0x000fe20008410000 */
[--C-:B------:R-:W-:Y:S01]  /*e500*/  LOP3.LUT R4, R4, 0x29, R169.reuse, 0xfe, !PT ;  /* 0x0000002904047812 */ /* 0x100fe200078efea9 */
[----:B------:R-:W-:Y:S01]  /*e510*/  FMUL.FTZ R32, R104, UR11 ;  /* 0x0000000b68207c20 */ /* 0x000fe20008410000 */
[----:B------:R-:W-:Y:S01]  /*e520*/  LOP3.LUT R64, R64, 0x20, R169, 0xfe, !PT ;  /* 0x0000002040407812 */ /* 0x000fe200078efea9 */
[----:B------:R2:W-:Y:S01]  /*e530*/  MUFU.TANH R101, R114 ;  /* 0x0000007200657308 */ /* 0x0005e20000002400 */
[----:B------:R-:W-:Y:S01]  /*e540*/  FSEL R108, R66, -INF , !P4 ;  /* 0xff800000426c7808 */ /* 0x000fe20006000000 */
[----:B------:R-:W-:Y:S01]  /*e550*/  IMAD.U32 R66, RZ, RZ, UR4 ;  /* 0x00000004ff427e24 */ /* 0x000fe2000f8e00ff */
[----:B------:R-:W-:-:S02]  /*e560*/  FSEL R75, R75, -INF , !P6 ;  /* 0xff8000004b4b7808 */ /* 0x000fc40007000000 */
[-C--:B------:R-:W-:Y:S02]  /*e570*/  ISETP.GE.AND P4, PT, R69, R130.reuse, PT ;  /* 0x000000824500720c */ /* 0x080fe40003f86270 */
[----:B------:R-:W-:Y:S01]  /*e580*/  ISETP.GE.AND P6, PT, R4, R130, PT ;  /* 0x000000820400720c */ /* 0x000fe20003fc6270 */
[----:B------:R-:W3:Y:S01]  /*e590*/  MUFU.TANH R28, R28 ;  /* 0x0000001c001c7308 */ /* 0x000ee20000002400 */
[----:B------:R-:W-:Y:S02]  /*e5a0*/  I2FP.F32.S32 R69, R69 ;  /* 0x0000004500457245 */ /* 0x000fe40000201400 */
[----:B------:R-:W-:Y:S02]  /*e5b0*/  I2FP.F32.S32 R4, R4 ;  /* 0x0000000400047245 */ /* 0x000fe40000201400 */
[----:B------:R-:W-:Y:S01]  /*e5c0*/  FSEL R135, R135, -INF , !P3 ;  /* 0xff80000087877808 */ /* 0x000fe20005800000 */
[----:B------:R-:W-:Y:S01]  /*e5d0*/  FFMA.FTZ R73, R69, UR6, R73 ;  /* 0x0000000645497c23 */ /* 0x000fe20008010049 */
[----:B------:R-:W-:Y:S01]  /*e5e0*/  ISETP.GE.AND P3, PT, R64, R130, PT ;  /* 0x000000824000720c */ /* 0x000fe20003f66270 */
[----:B-1----:R-:W-:Y:S01]  /*e5f0*/  FFMA.FTZ R5, R4, UR6, R5 ;  /* 0x0000000604057c23 */ /* 0x002fe20008010005 */
[----:B------:R-:W-:Y:S01]  /*e600*/  I2FP.F32.S32 R64, R64 ;  /* 0x0000004000407245 */ /* 0x000fe20000201400 */
[----:B------:R-:W-:Y:S01]  /*e610*/  IMAD.U32 R69, RZ, RZ, UR4 ;  /* 0x00000004ff457e24 */ /* 0x000fe2000f8e00ff */
[----:B------:R-:W1:Y:S01]  /*e620*/  MUFU.TANH R32, R32 ;  /* 0x0000002000207308 */ /* 0x000e620000002400 */
[----:B------:R-:W-:Y:S01]  /*e630*/  IMAD.U32 R4, RZ, RZ, UR4 ;  /* 0x00000004ff047e24 */ /* 0x000fe2000f8e00ff */
[--C-:B------:R-:W-:Y:S01]  /*e640*/  LOP3.LUT R66, R66, 0x38, R169.reuse, 0xfe, !PT ;  /* 0x0000003842427812 */ /* 0x100fe200078efea9 */
[----:B------:R-:W-:Y:S01]  /*e650*/  FFMA.FTZ R68, R64, UR6, R68 ;  /* 0x0000000640447c23 */ /* 0x000fe20008010044 */
[----:B------:R-:W-:Y:S01]  /*e660*/  IMAD.U32 R64, RZ, RZ, UR4 ;  /* 0x00000004ff407e24 */ /* 0x000fe2000f8e00ff */
[--C-:B------:R-:W-:Y:S01]  /*e670*/  LOP3.LUT R69, R69, 0x31, R169.reuse, 0xfe, !PT ;  /* 0x0000003145457812 */ /* 0x100fe200078efea9 */
[----:B--2---:R-:W-:Y:S01]  /*e680*/  IMAD.U32 R114, RZ, RZ, UR4 ;  /* 0x00000004ff727e24 */ /* 0x004fe2000f8e00ff */
[----:B------:R-:W-:-:S02]  /*e690*/  LOP3.LUT R4, R4, 0x39, R169, 0xfe, !PT ;  /* 0x0000003904047812 */ /* 0x000fc400078efea9 */
[----:B------:R-:W-:Y:S01]  /*e6a0*/  FSEL R96, R68, -INF , !P3 ;  /* 0xff80000044607808 */ /* 0x000fe20005800000 */
[----:B------:R-:W-:Y:S01]  /*e6b0*/  FMUL.FTZ R68, R93, UR11 ;  /* 0x0000000b5d447c20 */ /* 0x000fe20008410000 */
[----:B------:R-:W-:Y:S02]  /*e6c0*/  FSEL R100, R59, -INF , !P2 ;  /* 0xff8000003b647808 */ /* 0x000fe40005000000 */
[----:B------:R-:W-:Y:S02]  /*e6d0*/  FSEL R74, R74, -INF , !P5 ;  /* 0xff8000004a4a7808 */ /* 0x000fe40006800000 */
[----:B------:R-:W-:Y:S01]  /*e6e0*/  FSEL R73, R73, -INF , !P4 ;  /* 0xff80000049497808 */ /* 0x000fe20006000000 */
[----:B------:R-:W2:Y:S01]  /*e6f0*/  MUFU.TANH R68, R68 ;  /* 0x0000004400447308 */ /* 0x000ea20000002400 */
[----:B------:R-:W-:Y:S02]  /*e700*/  LOP3.LUT R64, R64, 0x30, R169, 0xfe, !PT ;  /* 0x0000003040407812 */ /* 0x000fe400078efea9 */
[----:B------:R-:W-:-:S02]  /*e710*/  I2FP.F32.S32 R59, R69 ;  /* 0x00000045003b7245 */ /* 0x000fc40000201400 */
[-C--:B------:R-:W-:Y:S02]  /*e720*/  ISETP.GE.AND P5, PT, R66, R130.reuse, PT ;  /* 0x000000824200720c */ /* 0x080fe40003fa6270 */
[----:B------:R-:W-:Y:S01]  /*e730*/  ISETP.GE.AND P4, PT, R4, R130, PT ;  /* 0x000000820400720c */ /* 0x000fe20003f86270 */
[----:B------:R-:W-:Y:S01]  /*e740*/  FFMA.FTZ R72, R59, UR6, R72 ;  /* 0x000000063b487c23 */ /* 0x000fe20008010048 */
[----:B------:R-:W-:Y:S01]  /*e750*/  I2FP.F32.S32 R66, R66 ;  /* 0x0000004200427245 */ /* 0x000fe20000201400 */
[----:B------:R-:W-:Y:S01]  /*e760*/  IMAD.U32 R59, RZ, RZ, UR4 ;  /* 0x00000004ff3b7e24 */ /* 0x000fe2000f8e00ff */
[----:B------:R-:W-:Y:S02]  /*e770*/  I2FP.F32.S32 R4, R4 ;  /* 0x0000000400047245 */ /* 0x000fe40000201400 */
[----:B------:R-:W-:Y:S01]  /*e780*/  ISETP.GE.AND P2, PT, R64, R130, PT ;  /* 0x000000824000720c */ /* 0x000fe20003f46270 */
[----:B------:R-:W-:Y:S01]  /*e790*/  FFMA.FTZ R71, R66, UR6, R71 ;  /* 0x0000000642477c23 */ /* 0x000fe20008010047 */
[----:B------:R-:W-:Y:S01]  /*e7a0*/  I2FP.F32.S32 R64, R64 ;  /* 0x0000004000407245 */ /* 0x000fe20000201400 */
[----:B---3--:R-:W-:Y:S01]  /*e7b0*/  FFMA.FTZ R28, R4, UR6, R28 ;  /* 0x00000006041c7c23 */ /* 0x008fe2000801001c */
[----:B------:R-:W-:Y:S01]  /*e7c0*/  ISETP.GE.AND P3, PT, R69, R130, PT ;  /* 0x000000824500720c */ /* 0x000fe20003f66270 */
[----:B------:R-:W-:Y:S01]  /*e7d0*/  FMUL.FTZ R69, R97, UR11 ;  /* 0x0000000b61457c20 */ /* 0x000fe20008410000 */
[----:B------:R3:W-:Y:S01]  /*e7e0*/  MUFU.TANH R66, R92 ;  /* 0x0000005c00427308 */ /* 0x0007e20000002400 */
[----:B------:R-:W-:-:S02]  /*e7f0*/  IMAD.U32 R4, RZ, RZ, UR4 ;  /* 0x00000004ff047e24 */ /* 0x000fc4000f8e00ff */
[----:B-1----:R-:W-:Y:S01]  /*e800*/  FFMA.FTZ R32, R64, UR6, R32 ;  /* 0x0000000640207c23 */ /* 0x002fe20008010020 */
[----:B------:R-:W-:Y:S01]  /*e810*/  IMAD.U32 R64, RZ, RZ, UR4 ;  /* 0x00000004ff407e24 */ /* 0x000fe2000f8e00ff */
[--C-:B------:R-:W-:Y:S01]  /*e820*/  LOP3.LUT R59, R59, 0x40, R169.reuse, 0xfe, !PT ;  /* 0x000000403b3b7812 */ /* 0x100fe200078efea9 */
[----:B------:R-:W-:Y:S01]  /*e830*/  IMAD.U32 R97, RZ, RZ, UR4 ;  /* 0x00000004ff617e24 */ /* 0x000fe2000f8e00ff */
[--C-:B------:R-:W-:Y:S01]  /*e840*/  LOP3.LUT R4, R4, 0x49, R169.reuse, 0xfe, !PT ;  /* 0x0000004904047812 */ /* 0x100fe200078efea9 */
[----:B------:R-:W1:Y:S01]  /*e850*/  MUFU.TANH R69, R69 ;  /* 0x0000004500457308 */ /* 0x000e620000002400 */
[----:B------:R-:W-:Y:S02]  /*e860*/  FSEL R71, R71, -INF , !P5 ;  /* 0xff80000047477808 */ /* 0x000fe40006800000 */
[----:B------:R-:W-:Y:S02]  /*e870*/  LOP3.LUT R64, R64, 0x48, R169, 0xfe, !PT ;  /* 0x0000004840407812 */ /* 0x000fe400078efea9 */
[----:B------:R-:W-:-:S02]  /*e880*/  ISETP.GE.AND P5, PT, R4, R130, PT ;  /* 0x000000820400720c */ /* 0x000fc40003fa6270 */
[----:B------:R-:W-:Y:S01]  /*e890*/  I2FP.F32.S32 R4, R4 ;  /* 0x0000000400047245 */ /* 0x000fe20000201400 */
[----:B---3--:R-:W-:Y:S01]  /*e8a0*/  IMAD.U32 R92, RZ, RZ, UR4 ;  /* 0x00000004ff5c7e24 */ /* 0x008fe2000f8e00ff */
[----:B------:R-:W-:Y:S02]  /*e8b0*/  FSEL R72, R72, -INF , !P3 ;  /* 0xff80000048487808 */ /* 0x000fe40005800000 */
[-C--:B------:R-:W-:Y:S01]  /*e8c0*/  ISETP.GE.AND P3, PT, R64, R130.reuse, PT ;  /* 0x000000824000720c */ /* 0x080fe20003f66270 */
[----:B--2---:R-:W-:Y:S01]  /*e8d0*/  FFMA.FTZ R68, R4, UR6, R68 ;  /* 0x0000000604447c23 */ /* 0x004fe20008010044 */
[----:B------:R-:W-:Y:S01]  /*e8e0*/  LOP3.LUT R93, R92, 0x41, R169, 0xfe, !PT ;  /* 0x000000415c5d7812 */ /* 0x000fe200078efea9 */
[----:B------:R2:W-:Y:S01]  /*e8f0*/  MUFU.TANH R4, R84 ;  /* 0x0000005400047308 */ /* 0x0005e20000002400 */
[----:B------:R-:W-:Y:S01]  /*e900*/  FSEL R92, R5, -INF , !P6 ;  /* 0xff800000055c7808 */ /* 0x000fe20007000000 */
[----:B------:R-:W-:Y:S01]  /*e910*/  FMUL.FTZ R5, R88, UR11 ;  /* 0x0000000b58057c20 */ /* 0x000fe20008410000 */
[----:B------:R-:W-:-:S02]  /*e920*/  ISETP.GE.AND P6, PT, R59, R130, PT ;  /* 0x000000823b00720c */ /* 0x000fc40003fc6270 */
[----:B------:R-:W-:Y:S02]  /*e930*/  I2FP.F32.S32 R59, R59 ;  /* 0x0000003b003b7245 */ /* 0x000fe40000201400 */
[----:B------:R-:W-:Y:S01]  /*e940*/  FSEL R88, R32, -INF , !P2 ;  /* 0xff80000020587808 */ /* 0x000fe20005000000 */
[----:B------:R-:W-:Y:S01]  /*e950*/  MUFU.TANH R5, R5 ;  /* 0x0000000500057308 */ /* 0x000fe20000002400 */
[----:B------:R-:W-:Y:S01]  /*e960*/  ISETP.GE.AND P2, PT, R93, R130, PT ;  /* 0x000000825d00720c */ /* 0x000fe20003f46270 */
[----:B------:R-:W-:Y:S01]  /*e970*/  FFMA.FTZ R70, R59, UR6, R70 ;  /* 0x000000063b467c23 */ /* 0x000fe20008010046 */
[----:B------:R-:W-:Y:S01]  /*e980*/  I2FP.F32.S32 R32, R93 ;  /* 0x0000005d00207245 */ /* 0x000fe20000201400 */
[----:B------:R-:W-:Y:S01]  /*e990*/  FMUL.FTZ R93, R89, UR11 ;  /* 0x0000000b595d7c20 */ /* 0x000fe20008410000 */
[----:B------:R-:W-:Y:S01]  /*e9a0*/  I2FP.F32.S32 R89, R64 ;  /* 0x0000004000597245 */ /* 0x000fe20000201400 */
[----:B------:R-:W-:Y:S01]  /*e9b0*/  IMAD.U32 R59, RZ, RZ, UR4 ;  /* 0x00000004ff3b7e24 */ /* 0x000fe2000f8e00ff */
[----:B------:R-:W-:Y:S01]  /*e9c0*/  FSEL R70, R70, -INF , !P6 ;  /* 0xff80000046467808 */ /* 0x000fe20007000000 */
[----:B------:R3:W-:Y:S01]  /*e9d0*/  MUFU.TANH R64, R93 ;  /* 0x0000005d00407308 */ /* 0x0007e20000002400 */
[----:B--2---:R-:W-:Y:S01]  /*e9e0*/  FMUL.FTZ R84, R85, UR11 ;  /* 0x0000000b55547c20 */ /* 0x004fe20008410000 */
[----:B-1----:R-:W-:Y:S01]  /*e9f0*/  FFMA.FTZ R69, R32, UR6, R69 ;  /* 0x0000000620457c23 */ /* 0x002fe20008010045 */
[----:B------:R-:W-:Y:S01]  /*ea00*/  LOP3.LUT R85, R59, 0x58, R169, 0xfe, !PT ;  /* 0x000000583b557812 */ /* 0x000fe200078efea9 */
[----:B------:R-:W-:-:S02]  /*ea10*/  IMAD.U32 R32, RZ, RZ, UR4 ;  /* 0x00000004ff207e24 */ /* 0x000fc4000f8e00ff */
[----:B------:R-:W-:Y:S01]  /*ea20*/  FFMA.FTZ R66, R89, UR6, R66 ;  /* 0x0000000659427c23 */ /* 0x000fe20008010042 */
[----:B------:R-:W-:Y:S01]  /*ea30*/  IMAD.U32 R89, RZ, RZ, UR4 ;  /* 0x00000004ff597e24 */ /* 0x000fe2000f8e00ff */
[----:B------:R-:W-:Y:S01]  /*ea40*/  FSEL R69, R69, -INF , !P2 ;  /* 0xff80000045457808 */ /* 0x000fe20005000000 */
[----:B------:R1:W2:Y:S01]  /*ea50*/  MUFU.TANH R59, R84 ;  /* 0x00000054003b7308 */ /* 0x0002a20000002400 */
[--C-:B------:R-:W-:Y:S02]  /*ea60*/  LOP3.LUT R32, R32, 0x59, R169.reuse, 0xfe, !PT ;  /* 0x0000005920207812 */ /* 0x100fe400078efea9 */
[----:B------:R-:W-:Y:S02]  /*ea70*/  ISETP.GE.AND P2, PT, R85, R130, PT ;  /* 0x000000825500720c */ /* 0x000fe40003f46270 */
[----:B------:R-:W-:Y:S02]  /*ea80*/  I2FP.F32.S32 R85, R85 ;  /* 0x0000005500557245 */ /* 0x000fe40000201400 */
[----:B------:R-:W-:Y:S01]  /*ea90*/  LOP3.LUT R89, R89, 0x50, R169, 0xfe, !PT ;  /* 0x0000005059597812 */ /* 0x000fe200078efea9 */
[----:B---3--:R-:W-:Y:S01]  /*eaa0*/  IMAD.U32 R93, RZ, RZ, UR4 ;  /* 0x00000004ff5d7e24 */ /* 0x008fe2000f8e00ff */
[----:B------:R-:W-:-:S02]  /*eab0*/  FSEL R66, R66, -INF , !P3 ;  /* 0xff80000042427808 */ /* 0x000fc40005800000 */
[----:B------:R-:W-:Y:S02]  /*eac0*/  ISETP.GE.AND P3, PT, R32, R130, PT ;  /* 0x000000822000720c */ /* 0x000fe40003f66270 */
[----:B------:R-:W-:Y:S02]  /*ead0*/  LOP3.LUT R93, R93, 0x51, R169, 0xfe, !PT ;  /* 0x000000515d5d7812 */ /* 0x000fe400078efea9 */
[----:B------:R-:W-:Y:S02]  /*eae0*/  I2FP.F32.S32 R32, R32 ;  /* 0x0000002000207245 */ /* 0x000fe40000201400 */
[----:B-1----:R-:W-:Y:S02]  /*eaf0*/  FSEL R84, R28, -INF , !P4 ;  /* 0xff8000001c547808 */ /* 0x002fe40006000000 */
[----:B------:R-:W-:Y:S01]  /*eb00*/  I2FP.F32.S32 R28, R93 ;  /* 0x0000005d001c7245 */ /* 0x000fe20000201400 */
[----:B--2---:R-:W-:Y:S01]  /*eb10*/  FFMA.FTZ R59, R32, UR6, R59 ;  /* 0x00000006203b7c23 */ /* 0x004fe2000801003b */
[-C--:B------:R-:W-:Y:S01]  /*eb20*/  ISETP.GE.AND P4, PT, R89, R130.reuse, PT ;  /* 0x000000825900720c */ /* 0x080fe20003f86270 */
[----:B------:R-:W-:Y:S01]  /*eb30*/  IMAD.U32 R32, RZ, RZ, UR4 ;  /* 0x00000004ff207e24 */ /* 0x000fe2000f8e00ff */
[----:B------:R-:W-:Y:S01]  /*eb40*/  I2FP.F32.S32 R89, R89 ;  /* 0x0000005900597245 */ /* 0x000fe20000201400 */
[----:B------:R-:W-:Y:S01]  /*eb50*/  FFMA.FTZ R64, R28, UR6, R64 ;  /* 0x000000061c407c23 */ /* 0x000fe20008010040 */
[----:B------:R-:W-:Y:S01]  /*eb60*/  FSEL R59, R59, -INF , !P3 ;  /* 0xff8000003b3b7808 */ /* 0x000fe20005800000 */
[----:B------:R1:W-:Y:S01]  /*eb70*/  MUFU.TANH R28, R58 ;  /* 0x0000003a001c7308 */ /* 0x0003e20000002400 */
[----:B------:R-:W-:Y:S01]  /*eb80*/  ISETP.GE.AND P6, PT, R93, R130, PT ;  /* 0x000000825d00720c */ /* 0x000fe20003fc6270 */
[----:B------:R-:W-:Y:S01]  /*eb90*/  FFMA.FTZ R5, R89, UR6, R5 ;  /* 0x0000000659057c23 */ /* 0x000fe20008010005 */
[----:B------:R-:W-:Y:S01]  /*eba0*/  FMUL.FTZ R89, R6, UR11 ;  /* 0x0000000b06597c20 */ /* 0x000fe20008410000 */
[----:B------:R-:W-:Y:S01]  /*ebb0*/  IMAD.U32 R93, RZ, RZ, UR4 ;  /* 0x00000004ff5d7e24 */ /* 0x000fe2000f8e00ff */
[----:B------:R-:W-:-:S02]  /*ebc0*/  LOP3.LUT R32, R32, 0x60, R169, 0xfe, !PT ;  /* 0x0000006020207812 */ /* 0x000fc400078efea9 */
[--C-:B------:R-:W-:Y:S01]  /*ebd0*/  LOP3.LUT R97, R97, 0x61, R169.reuse, 0xfe, !PT ;  /* 0x0000006161617812 */ /* 0x100fe200078efea9 */
[----:B------:R2:W-:Y:S01]  /*ebe0*/  MUFU.TANH R6, R80 ;  /* 0x0000005000067308 */ /* 0x0005e20000002400 */
[----:B------:R-:W-:Y:S02]  /*ebf0*/  FSEL R68, R68, -INF , !P5 ;  /* 0xff80000044447808 */ /* 0x000fe40006800000 */
[-C--:B------:R-:W-:Y:S02]  /*ec00*/  ISETP.GE.AND P5, PT, R32, R130.reuse, PT ;  /* 0x000000822000720c */ /* 0x080fe40003fa6270 */
[----:B------:R-:W-:Y:S02]  /*ec10*/  LOP3.LUT R93, R93, 0x68, R169, 0xfe, !PT ;  /* 0x000000685d5d7812 */ /* 0x000fe400078efea9 */
[----:B------:R-:W-:Y:S01]  /*ec20*/  FSEL R64, R64, -INF , !P6 ;  /* 0xff80000040407808 */ /* 0x000fe20007000000 */
[----:B------:R-:W-:Y:S01]  /*ec30*/  MUFU.TANH R89, R89 ;  /* 0x0000005900597308 */ /* 0x000fe20000002400 */
[----:B-1----:R-:W-:Y:S01]  /*ec40*/  FFMA.FTZ R58, R85, UR6, R4 ;  /* 0x00000006553a7c23 */ /* 0x002fe20008010004 */
[----:B------:R-:W-:Y:S01]  /*ec50*/  IMAD.U32 R85, RZ, RZ, UR4 ;  /* 0x00000004ff557e24 */ /* 0x000fe2000f8e00ff */
[----:B------:R-:W-:-:S02]  /*ec60*/  ISETP.GE.AND P6, PT, R93, R130, PT ;  /* 0x000000825d00720c */ /* 0x000fc40003fc6270 */
[----:B------:R-:W-:Y:S02]  /*ec70*/  I2FP.F32.S32 R93, R93 ;  /* 0x0000005d005d7245 */ /* 0x000fe40000201400 */
[--C-:B------:R-:W-:Y:S01]  /*ec80*/  LOP3.LUT R85, R85, 0x69, R169.reuse, 0xfe, !PT ;  /* 0x0000006955557812 */ /* 0x100fe200078efea9 */
[----:B------:R1:W-:Y:S01]  /*ec90*/  MUFU.TANH R4, R65 ;  /* 0x0000004100047308 */ /* 0x0003e20000002400 */
[----:B------:R-:W-:Y:S01]  /*eca0*/  FSEL R58, R58, -INF , !P2 ;  /* 0xff8000003a3a7808 */ /* 0x000fe20005000000 */
[----:B--2---:R-:W-:Y:S01]  /*ecb0*/  FMUL.FTZ R80, R126, UR11 ;  /* 0x0000000b7e507c20 */ /* 0x004fe20008410000 */
[C---:B------:R-:W-:Y:S02]  /*ecc0*/  ISETP.GE.AND P2, PT, R85.reuse, R130, PT ;  /* 0x000000825500720c */ /* 0x040fe40003f46270 */
[----:B------:R-:W-:Y:S01]  /*ecd0*/  ISETP.GE.AND P3, PT, R85, R128, PT ;  /* 0x000000805500720c */ /* 0x000fe20003f66270 */
[----:B------:R-:W-:Y:S01]  /*ece0*/  FMUL.FTZ R85, R7, UR11 ;  /* 0x0000000b07557c20 */ /* 0x000fe20008410000 */
[----:B------:R-:W-:Y:S01]  /*ecf0*/  FMUL.FTZ R7, R81, UR11 ;  /* 0x0000000b51077c20 */ /* 0x000fe20008410000 */
[----:B------:R-:W-:Y:S01]  /*ed00*/  FMUL.FTZ R81, R78, UR11 ;  /* 0x0000000b4e517c20 */ /* 0x000fe20008410000 */
[--C-:B------:R-:W-:Y:S01]  /*ed10*/  LOP3.LUT R114, R114, 0x11, R169.reuse, 0xfe, !PT ;  /* 0x0000001172727812 */ /* 0x100fe200078efea9 */
[----:B------:R-:W-:Y:S01]  /*ed20*/  MUFU.TANH R80, R80 ;  /* 0x0000005000507308 */ /* 0x000fe20000002400 */
[----:B------:R-:W-:-:S02]  /*ed30*/  LOP3.LUT R124, R124, 0x9, R169, 0xfe, !PT ;  /* 0x000000097c7c7812 */ /* 0x000fc400078efea9 */
[----:B-1----:R-:W-:-:S05]  /*ed40*/  FSEL R65, R5, -INF , !P4 ;  /* 0xff80000005417808 */ /* 0x002fca0006000000 */
[----:B------:R-:W1:Y:S01]  /*ed50*/  MUFU.TANH R7, R7 ;  /* 0x0000000700077308 */ /* 0x000e620000002400 */
[----:B------:R-:W-:Y:S02]  /*ed60*/  ISETP.GE.AND P4, PT, R97, R130, PT ;  /* 0x000000826100720c */ /* 0x000fe40003f86270 */
[----:B------:R-:W-:-:S05]  /*ed70*/  I2FP.F32.S32 R97, R97 ;  /* 0x0000006100617245 */ /* 0x000fca0000201400 */
[----:B------:R2:W-:Y:S08]  /*ed80*/  MUFU.TANH R5, R67 ;  /* 0x0000004300057308 */ /* 0x0005f00000002400 */
[----:B------:R-:W-:Y:S08]  /*ed90*/  MUFU.TANH R85, R85 ;  /* 0x0000005500557308 */ /* 0x000ff00000002400 */
[----:B------:R-:W-:Y:S01]  /*eda0*/  MUFU.TANH R81, R81 ;  /* 0x0000005100517308 */ /* 0x000fe20000002400 */
[----:B--2---:R-:W-:Y:S01]  /*edb0*/  FMUL.FTZ R67, R76, UR11 ;  /* 0x0000000b4c437c20 */ /* 0x004fe20008410000 */
[----:B------:R-:W-:Y:S01]  /*edc0*/  I2FP.F32.S32 R76, R32 ;  /* 0x00000020004c7245 */ /* 0x000fe20000201400 */
[----:B------:R-:W-:Y:S01]  /*edd0*/  FMUL.FTZ R32, R77, UR11 ;  /* 0x0000000b4d207c20 */ /* 0x000fe20008410000 */
[----:B-1----:R-:W-:-:S03]  /*ede0*/  FFMA.FTZ R77, R97, UR6, R7 ;  /* 0x00000006614d7c23 */ /* 0x002fc60008010007 */
[----:B------:R-:W-:Y:S01]  /*edf0*/  FFMA.FTZ R78, R76, UR6, R6 ;  /* 0x000000064c4e7c23 */ /* 0x000fe20008010006 */
[----:B------:R-:W1:Y:S01]  /*ee00*/  MUFU.TANH R67, R67 ;  /* 0x0000004300437308 */ /* 0x000e620000002400 */
[----:B------:R-:W-:Y:S01]  /*ee10*/  IMAD.U32 R76, RZ, RZ, UR4 ;  /* 0x00000004ff4c7e24 */ /* 0x000fe2000f8e00ff */
[----:B------:R-:W-:Y:S02]  /*ee20*/  FSEL R77, R77, -INF , !P4 ;  /* 0xff8000004d4d7808 */ /* 0x000fe40006000000 */
[----:B------:R-:W-:Y:S02]  /*ee30*/  FSEL R78, R78, -INF , !P5 ;  /* 0xff8000004e4e7808 */ /* 0x000fe40006800000 */
[----:B------:R-:W-:Y:S02]  /*ee40*/  LOP3.LUT R76, R76, 0x10, R169, 0xfe, !PT ;  /* 0x000000104c4c7812 */ /* 0x000fe400078efea9 */
[----:B------:R-:W2:Y:S01]  /*ee50*/  MUFU.TANH R32, R32 ;  /* 0x0000002000207308 */ /* 0x000ea20000002400 */
[----:B------:R-:W-:-:S02]  /*ee60*/  ISETP.GE.AND P5, PT, R124, R128, PT ;  /* 0x000000807c00720c */ /* 0x000fc40003fa6270 */
[----:B------:R-:W-:Y:S02]  /*ee70*/  ISETP.GE.AND P4, PT, R76, R128, PT ;  /* 0x000000804c00720c */ /* 0x000fe40003f86270 */
[----:B------:R-:W-:-:S03]  /*ee80*/  I2FP.F32.S32 R124, R124 ;  /* 0x0000007c007c7245 */ /* 0x000fc60000201400 */
[----:B------:R3:W4:Y:S01]  /*ee90*/  MUFU.TANH R6, R79 ;  /* 0x0000004f00067308 */ /* 0x0007220000002400 */
[----:B-1----:R-:W-:Y:S01]  /*eea0*/  FFMA.FTZ R67, R93, UR6, R67 ;  /* 0x000000065d437c23 */ /* 0x002fe20008010043 */
[----:B------:R-:W-:Y:S01]  /*eeb0*/  FFMA.FTZ R124, R124, UR6, R125 ;  /* 0x000000067c7c7c23 */ /* 0x000fe2000801007d */
[----:B------:R-:W-:-:S04]  /*eec0*/  IMAD.U32 R93, RZ, RZ, UR4 ;  /* 0x00000004ff5d7e24 */ /* 0x000fc8000f8e00ff */
[----:B------:R-:W-:Y:S01]  /*eed0*/  FSEL R124, R124, -INF , !P5 ;  /* 0xff8000007c7c7808 */ /* 0x000fe20006800000 */
[----:B------:R1:W5:Y:S01]  /*eee0*/  MUFU.TANH R7, R115 ;  /* 0x0000007300077308 */ /* 0x0003620000002400 */
[----:B------:R-:W-:Y:S01]  /*eef0*/  LOP3.LUT R93, R93, 0x31, R169, 0xfe, !PT ;  /* 0x000000315d5d7812 */ /* 0x000fe200078efea9 */
[----:B---3--:R-:W-:-:S05]  /*ef00*/  IMAD.U32 R79, RZ, RZ, UR4 ;  /* 0x00000004ff4f7e24 */ /* 0x008fca000f8e00ff */
[--C-:B------:R-:W-:Y:S02]  /*ef10*/  LOP3.LUT R79, R79, 0x21, R169.reuse, 0xfe, !PT ;  /* 0x000000214f4f7812 */ /* 0x100fe400078efea9 */
[----:B-1----:R-:W-:Y:S02]  /*ef20*/  I2FP.F32.S32 R115, R76 ;  /* 0x0000004c00737245 */ /* 0x002fe40000201400 */
[----:B------:R-:W-:Y:S01]  /*ef30*/  FSEL R76, R67, -INF , !P6 ;  /* 0xff800000434c7808 */ /* 0x000fe20007000000 */
[C---:B--2---:R-:W-:Y:S01]  /*ef40*/  FFMA.FTZ R67, R213.reuse, UR6, R32 ;  /* 0x00000006d5437c23 */ /* 0x044fe20008010020 */
[----:B------:R-:W-:Y:S01]  /*ef50*/  ISETP.GE.AND P6, PT, R114, R128, PT ;  /* 0x000000807200720c */ /* 0x000fe20003fc6270 */
[----:B------:R-:W-:Y:S01]  /*ef60*/  IMAD.U32 R32, RZ, RZ, UR4 ;  /* 0x00000004ff207e24 */ /* 0x000fe2000f8e00ff */
[----:B------:R-:W-:Y:S01]  /*ef70*/  I2FP.F32.S32 R114, R114 ;  /* 0x0000007200727245 */ /* 0x000fe20000201400 */
[----:B----4-:R-:W-:Y:S01]  /*ef80*/  FFMA.FTZ R213, R213, UR6, R6 ;  /* 0x00000006d5d57c23 */ /* 0x010fe20008010006 */
[----:B------:R-:W-:Y:S01]  /*ef90*/  FSEL R67, R67, -INF , !P2 ;  /* 0xff80000043437808 */ /* 0x000fe20005000000 */
[----:B------:R1:W2:Y:S01]  /*efa0*/  MUFU.TANH R6, R106 ;  /* 0x0000006a00067308 */ /* 0x0002a20000002400 */
[----:B------:R-:W-:Y:S01]  /*efb0*/  LOP3.LUT R32, R32, 0x20, R169, 0xfe, !PT ;  /* 0x0000002020207812 */ /* 0x000fe200078efea9 */
[----:B------:R-:W-:Y:S01]  /*efc0*/  FFMA.FTZ R114, R114, UR6, R28 ;  /* 0x0000000672727c23 */ /* 0x000fe2000801001c */
[----:B------:R-:W-:Y:S01]  /*efd0*/  IMAD.U32 R28, RZ, RZ, UR4 ;  /* 0x00000004ff1c7e24 */ /* 0x000fe2000f8e00ff */
[----:B------:R-:W-:Y:S01]  /*efe0*/  ISETP.GE.AND P2, PT, R113, R128, PT ;  /* 0x000000807100720c */ /* 0x000fe20003f46270 */
[----:B------:R-:W-:Y:S01]  /*eff0*/  FFMA.FTZ R115, R115, UR6, R122 ;  /* 0x0000000673737c23 */ /* 0x000fe2000801007a */
[----:B------:R-:W-:-:S02]  /*f000*/  FSEL R213, R213, -INF , !P3 ;  /* 0xff800000d5d57808 */ /* 0x000fc40005800000 */
[----:B------:R-:W-:Y:S02]  /*f010*/  LOP3.LUT R28, R28, 0x19, R169, 0xfe, !PT ;  /* 0x000000191c1c7812 */ /* 0x000fe400078efea9 */
[----:B------:R-:W-:Y:S02]  /*f020*/  I2FP.F32.S32 R113, R113 ;  /* 0x0000007100717245 */ /* 0x000fe40000201400 */
[----:B------:R-:W-:Y:S02]  /*f030*/  ISETP.GE.AND P3, PT, R28, R128, PT ;  /* 0x000000801c00720c */ /* 0x000fe40003f66270 */
[----:B------:R-:W-:Y:S01]  /*f040*/  I2FP.F32.S32 R28, R28 ;  /* 0x0000001c001c7245 */ /* 0x000fe20000201400 */
[----:B------:R-:W-:Y:S01]  /*f050*/  FFMA.FTZ R113, R113, UR6, R4 ;  /* 0x0000000671717c23 */ /* 0x000fe20008010004 */
[----:B------:R-:W-:Y:S01]  /*f060*/  ISETP.GE.AND P5, PT, R32, R128, PT ;  /* 0x000000802000720c */ /* 0x000fe20003fa6270 */
[----:B------:R-:W3:Y:S01]  /*f070*/  MUFU.TANH R4, R103 ;  /* 0x0000006700047308 */ /* 0x000ee20000002400 */
[----:B-1----:R-:W-:Y:S01]  /*f080*/  I2FP.F32.S32 R106, R79 ;  /* 0x0000004f006a7245 */ /* 0x002fe20000201400 */
[----:B------:R-:W-:Y:S01]  /*f090*/  FFMA.FTZ R28, R28, UR6, R5 ;  /* 0x000000061c1c7c23 */ /* 0x000fe20008010005 */
[----:B------:R-:W-:Y:S01]  /*f0a0*/  I2FP.F32.S32 R32, R32 ;  /* 0x0000002000207245 */ /* 0x000fe20000201400 */
[----:B------:R-:W-:Y:S01]  /*f0b0*/  IMAD.U32 R5, RZ, RZ, UR4 ;  /* 0x00000004ff057e24 */ /* 0x000fe2000f8e00ff */
[----:B------:R-:W-:Y:S01]  /*f0c0*/  FSEL R114, R114, -INF , !P6 ;  /* 0xff80000072727808 */ /* 0x000fe20007000000 */
[----:B-----5:R-:W-:Y:S01]  /*f0d0*/  FFMA.FTZ R106, R106, UR6, R7 ;  /* 0x000000066a6a7c23 */ /* 0x020fe20008010007 */
[----:B------:R-:W-:Y:S01]  /*f0e0*/  IMAD.U32 R7, RZ, RZ, UR4 ;  /* 0x00000004ff077e24 */ /* 0x000fe2000f8e00ff */
[----:B------:R-:W-:Y:S01]  /*f0f0*/  ISETP.GE.AND P6, PT, R105, R128, PT ;  /* 0x000000806900720c */ /* 0x000fe20003fc6270 */
[----:B------:R-:W-:Y:S01]  /*f100*/  FFMA.FTZ R101, R32, UR6, R101 ;  /* 0x0000000620657c23 */ /* 0x000fe20008010065 */
[----:B------:R-:W-:Y:S01]  /*f110*/  I2FP.F32.S32 R105, R105 ;  /* 0x0000006900697245 */ /* 0x000fe20000201400 */
[----:B------:R-:W-:Y:S01]  /*f120*/  IMAD.U32 R32, RZ, RZ, UR4 ;  /* 0x00000004ff207e24 */ /* 0x000fe2000f8e00ff */
[----:B------:R-:W-:-:S02]  /*f130*/  LOP3.LUT R7, R7, 0x30, R169, 0xfe, !PT ;  /* 0x0000003007077812 */ /* 0x000fc400078efea9 */
[----:B------:R-:W-:Y:S01]  /*f140*/  FSEL R115, R115, -INF , !P4 ;  /* 0xff80000073737808 */ /* 0x000fe20006000000 */
[----:B------:R-:W-:Y:S01]  /*f150*/  FFMA.FTZ R105, R105, UR6, R110 ;  /* 0x0000000669697c23 */ /* 0x000fe2000801006e */
[-C--:B------:R-:W-:Y:S01]  /*f160*/  ISETP.GE.AND P4, PT, R79, R128.reuse, PT ;  /* 0x000000804f00720c */ /* 0x080fe20003f86270 */
[----:B------:R-:W-:Y:S01]  /*f170*/  IMAD.U32 R79, RZ, RZ, UR4 ;  /* 0x00000004ff4f7e24 */ /* 0x000fe2000f8e00ff */
[----:B------:R-:W-:Y:S02]  /*f180*/  FSEL R110, R28, -INF , !P3 ;  /* 0xff8000001c6e7808 */ /* 0x000fe40005800000 */
[----:B------:R-:W-:Y:S01]  /*f190*/  ISETP.GE.AND P3, PT, R7, R128, PT ;  /* 0x000000800700720c */ /* 0x000fe20003f66270 */
[----:B------:R-:W1:Y:S01]  /*f1a0*/  MUFU.TANH R28, R99 ;  /* 0x00000063001c7308 */ /* 0x000e620000002400 */
[----:B------:R-:W-:Y:S02]  /*f1b0*/  FSEL R109, R101, -INF , !P5 ;  /* 0xff800000656d7808 */ /* 0x000fe40006800000 */
[----:B------:R-:W-:-:S02]  /*f1c0*/  LOP3.LUT R32, R32, 0x38, R169, 0xfe, !PT ;  /* 0x0000003820207812 */ /* 0x000fc400078efea9 */
[--C-:B------:R-:W-:Y:S02]  /*f1d0*/  LOP3.LUT R5, R5, 0x39, R169.reuse, 0xfe, !PT ;  /* 0x0000003905057812 */ /* 0x100fe400078efea9 */
[----:B------:R-:W-:Y:S02]  /*f1e0*/  I2FP.F32.S32 R7, R7 ;  /* 0x0000000700077245 */ /* 0x000fe40000201400 */
[----:B------:R-:W-:Y:S02]  /*f1f0*/  ISETP.GE.AND P5, PT, R93, R128, PT ;  /* 0x000000805d00720c */ /* 0x000fe40003fa6270 */
[----:B------:R-:W-:Y:S01]  /*f200*/  I2FP.F32.S32 R93, R93 ;  /* 0x0000005d005d7245 */ /* 0x000fe20000201400 */
[----:B--2---:R-:W-:Y:S01]  /*f210*/  FFMA.FTZ R7, R7, UR6, R6 ;  /* 0x0000000607077c23 */ /* 0x004fe20008010006 */
[----:B------:R-:W-:Y:S02]  /*f220*/  LOP3.LUT R79, R79, 0x29, R169, 0xfe, !PT ;  /* 0x000000294f4f7812 */ /* 0x000fe400078efea9 */
[----:B------:R-:W-:Y:S01]  /*f230*/  FSEL R105, R105, -INF , !P6 ;  /* 0xff80000069697808 */ /* 0x000fe20007000000 */
[----:B------:R-:W-:Y:S01]  /*f240*/  FFMA.FTZ R6, R93, UR6, R107 ;  /* 0x000000065d067c23 */ /* 0x000fe2000801006b */
[----:B------:R-:W-:Y:S01]  /*f250*/  I2FP.F32.S32 R97, R32 ;  /* 0x0000002000617245 */ /* 0x000fe20000201400 */
[----:B------:R-:W-:Y:S01]  /*f260*/  IMAD.U32 R93, RZ, RZ, UR4 ;  /* 0x00000004ff5d7e24 */ /* 0x000fe2000f8e00ff */
[----:B------:R-:W-:-:S02]  /*f270*/  ISETP.GE.AND P6, PT, R5, R128, PT ;  /* 0x000000800500720c */ /* 0x000fc40003fc6270 */
[----:B------:R-:W-:Y:S01]  /*f280*/  I2FP.F32.S32 R5, R5 ;  /* 0x0000000500057245 */ /* 0x000fe20000201400 */
[----:B------:R-:W-:Y:S01]  /*f290*/  FFMA.FTZ R97, R97, UR6, R102 ;  /* 0x0000000661617c23 */ /* 0x000fe20008010066 */
[----:B------:R-:W-:Y:S01]  /*f2a0*/  FSEL R113, R113, -INF , !P2 ;  /* 0xff80000071717808 */ /* 0x000fe20005000000 */
[----:B------:R-:W-:Y:S01]  /*f2b0*/  IMAD.U32 R102, RZ, RZ, UR4 ;  /* 0x00000004ff667e24 */ /* 0x000fe2000f8e00ff */
[-C--:B------:R-:W-:Y:S01]  /*f2c0*/  ISETP.GE.AND P2, PT, R79, R128.reuse, PT ;  /* 0x000000804f00720c */ /* 0x080fe20003f46270 */
[----:B---3--:R-:W-:Y:S01]  /*f2d0*/  FFMA.FTZ R4, R5, UR6, R4 ;  /* 0x0000000605047c23 */ /* 0x008fe20008010004 */
[----:B------:R-:W-:Y:S01]  /*f2e0*/  FSEL R106, R106, -INF , !P4 ;  /* 0xff8000006a6a7808 */ /* 0x000fe20006000000 */
[----:B------:R-:W-:Y:S01]  /*f2f0*/  IMAD.U32 R5, RZ, RZ, UR4 ;  /* 0x00000004ff057e24 */ /* 0x000fe2000f8e00ff */
[----:B------:R-:W-:Y:S02]  /*f300*/  I2FP.F32.S32 R79, R79 ;  /* 0x0000004f004f7245 */ /* 0x000fe40000201400 */
[----:B------:R-:W-:-:S02]  /*f310*/  ISETP.GE.AND P4, PT, R32, R128, PT ;  /* 0x000000802000720c */ /* 0x000fc40003f86270 */
[----:B------:R2:W3:Y:S01]  /*f320*/  MUFU.TANH R32, R94 ;  /* 0x0000005e00207308 */ /* 0x0004e20000002400 */
[----:B------:R-:W-:Y:S01]  /*f330*/  LOP3.LUT R93, R93, 0x49, R169, 0xfe, !PT ;  /* 0x000000495d5d7812 */ /* 0x000fe200078efea9 */
[----:B------:R-:W-:Y:S01]  /*f340*/  FFMA.FTZ R79, R79, UR6, R111 ;  /* 0x000000064f4f7c23 */ /* 0x000fe2000801006f */
[--C-:B------:R-:W-:Y:S02]  /*f350*/  LOP3.LUT R102, R102, 0x40, R169.reuse, 0xfe, !PT ;  /* 0x0000004066667812 */ /* 0x100fe400078efea9 */
[----:B------:R-:W-:Y:S02]  /*f360*/  LOP3.LUT R5, R5, 0x48, R169, 0xfe, !PT ;  /* 0x0000004805057812 */ /* 0x000fe400078efea9 */
[----:B------:R-:W-:Y:S02]  /*f370*/  I2FP.F32.S32 R126, R93 ;  /* 0x0000005d007e7245 */ /* 0x000fe40000201400 */
[----:B------:R-:W-:Y:S02]  /*f380*/  FSEL R104, R79, -INF , !P2 ;  /* 0xff8000004f687808 */ /* 0x000fe40005000000 */
[----:B------:R-:W-:Y:S01]  /*f390*/  FSEL R7, R7, -INF , !P3 ;  /* 0xff80000007077808 */ /* 0x000fe20005800000 */
[----:B------:R-:W-:Y:S01]  /*f3a0*/  FFMA.FTZ R126, R126, UR6, R95 ;  /* 0x000000067e7e7c23 */ /* 0x000fe2000801005f */
[----:B------:R-:W-:-:S02]  /*f3b0*/  ISETP.GE.AND P2, PT, R102, R128, PT ;  /* 0x000000806600720c */ /* 0x000fc40003f46270 */
[----:B------:R-:W-:Y:S01]  /*f3c0*/  FSEL R6, R6, -INF , !P5 ;  /* 0xff80000006067808 */ /* 0x000fe20006800000 */
[----:B--2---:R-:W-:Y:S01]  /*f3d0*/  IMAD.U32 R94, RZ, RZ, UR4 ;  /* 0x00000004ff5e7e24 */ /* 0x004fe2000f8e00ff */
[----:B------:R-:W-:Y:S02]  /*f3e0*/  I2FP.F32.S32 R102, R102 ;  /* 0x0000006600667245 */ /* 0x000fe40000201400 */
[-C--:B------:R-:W-:Y:S02]  /*f3f0*/  ISETP.GE.AND P5, PT, R5, R128.reuse, PT ;  /* 0x000000800500720c */ /* 0x080fe40003fa6270 */
[----:B------:R-:W-:Y:S01]  /*f400*/  LOP3.LUT R94, R94, 0x41, R169, 0xfe, !PT ;  /* 0x000000415e5e7812 */ /* 0x000fe200078efea9 */
[----:B------:R-:W-:Y:S01]  /*f410*/  FFMA.FTZ R102, R102, UR6, R98 ;  /* 0x0000000666667c23 */ /* 0x000fe20008010062 */
[----:B------:R-:W-:Y:S02]  /*f420*/  FSEL R4, R4, -INF , !P6 ;  /* 0xff80000004047808 */ /* 0x000fe40007000000 */
[----:B------:R-:W-:-:S02]  /*f430*/  ISETP.GE.AND P3, PT, R94, R128, PT ;  /* 0x000000805e00720c */ /* 0x000fc40003f66270 */
[----:B------:R-:W-:Y:S02]  /*f440*/  I2FP.F32.S32 R79, R94 ;  /* 0x0000005e004f7245 */ /* 0x000fe40000201400 */
[----:B------:R-:W-:Y:S02]  /*f450*/  I2FP.F32.S32 R94, R5 ;  /* 0x00000005005e7245 */ /* 0x000fe40000201400 */
[----:B------:R-:W-:Y:S01]  /*f460*/  FSEL R5, R97, -INF , !P4 ;  /* 0xff80000061057808 */ /* 0x000fe20006000000 */
[----:B-1----:R-:W-:Y:S01]  /*f470*/  FFMA.FTZ R28, R79, UR6, R28 ;  /* 0x000000064f1c7c23 */ /* 0x002fe2000801001c */
[-C--:B------:R-:W-:Y:S01]  /*f480*/  ISETP.GE.AND P4, PT, R93, R128.reuse, PT ;  /* 0x000000805d00720c */ /* 0x080fe20003f86270 */
[----:B---3--:R-:W-:Y:S01]  /*f490*/  FFMA.FTZ R32, R94, UR6, R32 ;  /* 0x000000065e207c23 */ /* 0x008fe20008010020 */
[----:B------:R-:W-:Y:S02]  /*f4a0*/  ISETP.GE.AND P6, PT, R127, R128, PT ;  /* 0x000000807f00720c */ /* 0x000fe40003fc6270 */
[----:B------:R-:W-:-:S02]  /*f4b0*/  I2FP.F32.S32 R127, R127 ;  /* 0x0000007f007f7245 */ /* 0x000fc40000201400 */
[----:B------:R-:W-:Y:S02]  /*f4c0*/  FSEL R126, R126, -INF , !P4 ;  /* 0xff8000007e7e7808 */ /* 0x000fe40006000000 */
[----:B------:R-:W-:Y:S01]  /*f4d0*/  ISETP.GE.AND P4, PT, R144, R128, PT ;  /* 0x000000809000720c */ /* 0x000fe20003f86270 */
[----:B------:R-:W-:Y:S01]  /*f4e0*/  FFMA.FTZ R127, R127, UR6, R90 ;  /* 0x000000067f7f7c23 */ /* 0x000fe2000801005a */
[----:B------:R-:W-:Y:S01]  /*f4f0*/  I2FP.F32.S32 R144, R144 ;  /* 0x0000009000907245 */ /* 0x000fe20000201400 */
[----:B------:R-:W1:Y:S01]  /*f500*/  MUFU.TANH R90, R83 ;  /* 0x00000053005a7308 */ /* 0x000e620000002400 */
[----:B------:R-:W-:Y:S02]  /*f510*/  FSEL R102, R102, -INF , !P2 ;  /* 0xff80000066667808 */ /* 0x000fe40005000000 */
[----:B------:R-:W-:Y:S01]  /*f520*/  ISETP.GE.AND P2, PT, R216, R128, PT ;  /* 0x00000080d800720c */ /* 0x000fe20003f46270 */
[----:B------:R-:W-:Y:S01]  /*f530*/  FFMA.FTZ R144, R144, UR6, R82 ;  /* 0x0000000690907c23 */ /* 0x000fe20008010052 */
[----:B------:R-:W-:Y:S01]  /*f540*/  I2FP.F32.S32 R216, R216 ;  /* 0x000000d800d87245 */ /* 0x000fe20000201400 */
[----:B------:R-:W-:Y:S01]  /*f550*/  IMAD.U32 R82, RZ, RZ, UR4 ;  /* 0x00000004ff527e24 */ /* 0x000fe2000f8e00ff */
[----:B------:R-:W-:-:S02]  /*f560*/  FSEL R28, R28, -INF , !P3 ;  /* 0xff8000001c1c7808 */ /* 0x000fc40005800000 */
[----:B------:R-:W-:Y:S01]  /*f570*/  FSEL R32, R32, -INF , !P5 ;  /* 0xff80000020207808 */ /* 0x000fe20006800000 */
[----:B------:R-:W-:Y:S01]  /*f580*/  FFMA.FTZ R216, R216, UR6, R91 ;  /* 0x00000006d8d87c23 */ /* 0x000fe2000801005b */
[----:B------:R-:W-:Y:S01]  /*f590*/  LOP3.LUT R82, R82, 0x61, R169, 0xfe, !PT ;  /* 0x0000006152527812 */ /* 0x000fe200078efea9 */
[----:B------:R-:W-:Y:S01]  /*f5a0*/  IMAD.U32 R91, RZ, RZ, UR4 ;  /* 0x00000004ff5b7e24 */ /* 0x000fe2000f8e00ff */
[-C--:B------:R-:W-:Y:S02]  /*f5b0*/  ISETP.GE.AND P3, PT, R215, R128.reuse, PT ;  /* 0x00000080d700720c */ /* 0x080fe40003f66270 */
[----:B------:R-:W-:Y:S02]  /*f5c0*/  FSEL R216, R216, -INF , !P2 ;  /* 0xff800000d8d87808 */ /* 0x000fe40005000000 */
[-C--:B------:R-:W-:Y:S02]  /*f5d0*/  ISETP.GE.AND P5, PT, R141, R128.reuse, PT ;  /* 0x000000808d00720c */ /* 0x080fe40003fa6270 */
[----:B------:R-:W-:-:S02]  /*f5e0*/  ISETP.GE.AND P2, PT, R82, R128, PT ;  /* 0x000000805200720c */ /* 0x000fc40003f46270 */
[----:B------:R-:W-:Y:S02]  /*f5f0*/  I2FP.F32.S32 R215, R215 ;  /* 0x000000d700d77245 */ /* 0x000fe40000201400 */
[----:B------:R-:W-:Y:S02]  /*f600*/  I2FP.F32.S32 R141, R141 ;  /* 0x0000008d008d7245 */ /* 0x000fe40000201400 */
[----:B------:R-:W-:Y:S01]  /*f610*/  I2FP.F32.S32 R82, R82 ;  /* 0x0000005200527245 */ /* 0x000fe20000201400 */
[----:B------:R-:W-:Y:S01]  /*f620*/  FFMA.FTZ R215, R215, UR6, R86 ;  /* 0x00000006d7d77c23 */ /* 0x000fe20008010056 */
[----:B------:R-:W-:Y:S02]  /*f630*/  IMAD.U32 R86, RZ, RZ, UR4 ;  /* 0x00000004ff567e24 */ /* 0x000fe4000f8e00ff */
[----:B------:R-:W-:Y:S01]  /*f640*/  FFMA.FTZ R141, R141, UR6, R87 ;  /* 0x000000068d8d7c23 */ /* 0x000fe20008010057 */
[----:B------:R-:W-:Y:S02]  /*f650*/  IMAD.U32 R87, RZ, RZ, UR4 ;  /* 0x00000004ff577e24 */ /* 0x000fe4000f8e00ff */
[----:B-1----:R-:W-:Y:S01]  /*f660*/  FFMA.FTZ R82, R82, UR6, R90 ;  /* 0x0000000652527c23 */ /* 0x002fe2000801005a */
[----:B------:R-:W-:-:S02]  /*f670*/  LOP3.LUT R79, R169, UR4, RZ, 0xfc, !PT ;  /* 0x00000004a94f7c12 */ /* 0x000fc4000f8efcff */
[--C-:B------:R-:W-:Y:S02]  /*f680*/  LOP3.LUT R86, R86, 0x1, R169.reuse, 0xfe, !PT ;  /* 0x0000000156567812 */ /* 0x100fe400078efea9 */
[----:B------:R-:W-:Y:S02]  /*f690*/  FSEL R171, R82, -INF , !P2 ;  /* 0xff80000052ab7808 */ /* 0x000fe40005000000 */
[--C-:B------:R-:W-:Y:S02]  /*f6a0*/  LOP3.LUT R87, R87, 0x68, R169.reuse, 0xfe, !PT ;  /* 0x0000006857577812 */ /* 0x100fe400078efea9 */
[----:B------:R-:W-:Y:S02]  /*f6b0*/  LOP3.LUT R83, R91, 0x8, R169, 0xfe, !PT ;  /* 0x000000085b537812 */ /* 0x000fe400078efea9 */
[----:B------:R-:W-:Y:S02]  /*f6c0*/  PLOP3.LUT P2, PT, PT, PT, UP0, 0x80, 0x0 ;  /* 0x000000000000781c */ /* 0x000fe40003f4f008 */
[----:B------:R-:W-:-:S02]  /*f6d0*/  FSEL R127, R127, -INF , !P6 ;  /* 0xff8000007f7f7808 */ /* 0x000fc40007000000 */
[----:B------:R-:W-:Y:S02]  /*f6e0*/  FSEL R215, R215, -INF , !P3 ;  /* 0xff800000d7d77808 */ /* 0x000fe40005800000 */
[----:B------:R-:W-:Y:S02]  /*f6f0*/  FSEL R141, R141, -INF , !P5 ;  /* 0xff8000008d8d7808 */ /* 0x000fe40006800000 */
[----:B------:R-:W-:Y:S02]  /*f700*/  FSEL R144, R144, -INF , !P4 ;  /* 0xff80000090907808 */ /* 0x000fe40006000000 */
[-C--:B------:R-:W-:Y:S02]  /*f710*/  ISETP.GE.AND P6, PT, R79, R128.reuse, PT ;  /* 0x000000804f00720c */ /* 0x080fe40003fc6270 */
[-C--:B------:R-:W-:Y:S02]  /*f720*/  ISETP.GE.AND P3, PT, R87, R128.reuse, PT ;  /* 0x000000805700720c */ /* 0x080fe40003f66270 */
[----:B------:R-:W-:-:S02]  /*f730*/  ISETP.GE.AND P5, PT, R86, R128, PT ;  /* 0x000000805600720c */ /* 0x000fc40003fa6270 */
[----:B------:R-:W-:Y:S02]  /*f740*/  ISETP.GE.AND P4, PT, R83, R128, PT ;  /* 0x000000805300720c */ /* 0x000fe40003f86270 */
[----:B------:R-:W-:Y:S02]  /*f750*/  I2FP.F32.S32 R87, R87 ;  /* 0x0000005700577245 */ /* 0x000fe40000201400 */
[----:B------:R-:W-:Y:S02]  /*f760*/  I2FP.F32.S32 R79, R79 ;  /* 0x0000004f004f7245 */ /* 0x000fe40000201400 */
[----:B------:R-:W-:Y:S01]  /*f770*/  I2FP.F32.S32 R86, R86 ;  /* 0x0000005600567245 */ /* 0x000fe20000201400 */
[----:B------:R-:W-:Y:S01]  /*f780*/  FFMA.FTZ R81, R87, UR6, R81 ;  /* 0x0000000657517c23 */ /* 0x000fe20008010051 */
[----:B------:R-:W-:Y:S01]  /*f790*/  I2FP.F32.S32 R83, R83 ;  /* 0x0000005300537245 */ /* 0x000fe20000201400 */
[----:B------:R-:W-:Y:S02]  /*f7a0*/  FFMA.FTZ R79, R79, UR6, R89 ;  /* 0x000000064f4f7c23 */ /* 0x000fe40008010059 */
[----:B------:R-:W-:Y:S01]  /*f7b0*/  FFMA.FTZ R85, R86, UR6, R85 ;  /* 0x0000000656557c23 */ /* 0x000fe20008010055 */
[----:B------:R-:W-:Y:S01]  /*f7c0*/  FSEL R214, R81, -INF , !P3 ;  /* 0xff80000051d67808 */ /* 0x000fe20005800000 */
[----:B------:R-:W-:Y:S01]  /*f7d0*/  FFMA.FTZ R80, R83, UR6, R80 ;  /* 0x0000000653507c23 */ /* 0x000fe20008010050 */
[----:B------:R-:W-:-:S02]  /*f7e0*/  FSEL R133, R79, -INF , !P6 ;  /* 0xff8000004f857808 */ /* 0x000fc40007000000 */
        /* <DEDUP_REMOVED lines=20> */
[----:B------:R-:W-:Y:S02]  /*f930*/  IMAD.MOV R83, RZ, RZ, -R86 ;  /* 0x000000ffff537224 */ /* 0x000fe400078e0a56 */
[----:B------:R-:W-:-:S04]  /*f940*/  IMAD.HI.U32 R79, R79, R82, RZ ;  /* 0x000000524f4f7227 */ /* 0x000fc800078e00ff */
[----:B------:R-:W-:Y:S01]  /*f950*/  IMAD R85, R80, R83, R85 ;  /* 0x0000005350557224 */ /* 0x000fe200078e0255 */
[----:B------:R-:W-:-:S04]  /*f960*/  IADD3 R83, -R79, RZ, RZ ;  /* 0x000000ff4f537210 */ /* 0x000fc80007ffe1ff */
[C---:B------:R-:W-:Y:S01]  /*f970*/  ISETP.GT.U32.AND P5, PT, R80.reuse, R85, PT ;  /* 0x000000555000720c */ /* 0x040fe20003fa4070 */
[----:B------:R-:W-:Y:S01]  /*f980*/  IMAD R82, R80, R83, R82 ;  /* 0x0000005350527224 */ /* 0x000fe200078e0252 */
[----:B------:R-:W-:-:S04]  /*f990*/  LOP3.LUT R83, RZ, R81, RZ, 0x33, !PT ;  /* 0x00000051ff537212 */ /* 0x000fc800078e33ff */
[----:B------:R-:W-:-:S07]  /*f9a0*/  ISETP.GT.U32.AND P4, PT, R80, R82, PT ;  /* 0x000000525000720c */ /* 0x000fce0003f84070 */
[----:B------:R-:W-:Y:S02]  /*f9b0*/  @!P5 IMAD.IADD R85, R85, 0x1, -R80 ;  /* 0x000000015555d824 */ /* 0x000fe400078e0a50 */
[----:B------:R-:W-:-:S03]  /*f9c0*/  @!P5 VIADD R86, R86, 0x1 ;  /* 0x000000015656d836 */ /* 0x000fc60000000000 */
[-C--:B------:R-:W-:Y:S01]  /*f9d0*/  ISETP.GE.U32.AND P3, PT, R85, R80.reuse, PT ;  /* 0x000000505500720c */ /* 0x080fe20003f66070 */
[----:B------:R-:W-:Y:S01]  /*f9e0*/  @!P4 VIADD R79, R79, 0x1 ;  /* 0x000000014f4fc836 */ /* 0x000fe20000000000 */
[-C--:B------:R-:W-:Y:S02]  /*f9f0*/  @!P4 IADD3 R82, R82, -R80.reuse, RZ ;  /* 0x800000505252c210 */ /* 0x080fe40007ffe0ff */
[C---:B------:R-:W-:Y:S02]  /*fa00*/  ISETP.NE.AND P4, PT, R81.reuse, RZ, PT ;  /* 0x000000ff5100720c */ /* 0x040fe40003f85270 */
[----:B------:R-:W-:Y:S02]  /*fa10*/  ISETP.GE.U32.AND P6, PT, R82, R80, PT ;  /* 0x000000505200720c */ /* 0x000fe40003fc6070 */
[C---:B------:R-:W-:Y:S02]  /*fa20*/  LOP3.LUT R82, R81.reuse, UR4, RZ, 0x3c, !PT ;  /* 0x0000000451527c12 */ /* 0x040fe4000f8e3cff */
[----:B------:R-:W-:-:S02]  /*fa30*/  LOP3.LUT R80, R81, UR11, RZ, 0x3c, !PT ;  /* 0x0000000b51507c12 */ /* 0x000fc4000f8e3cff */
[----:B------:R-:W-:Y:S02]  /*fa40*/  ISETP.GE.AND P5, PT, R82, RZ, PT ;  /* 0x000000ff5200720c */ /* 0x000fe40003fa6270 */
[----:B------:R-:W-:Y:S02]  /*fa50*/  @P3 IADD3 R86, R86, 0x1, RZ ;  /* 0x0000000156563810 */ /* 0x000fe40007ffe0ff */
[----:B------:R-:W-:-:S03]  /*fa60*/  ISETP.GE.AND P3, PT, R80, RZ, PT ;  /* 0x000000ff5000720c */ /* 0x000fc60003f66270 */
[----:B------:R-:W-:-:S05]  /*fa70*/  @P6 IADD3 R79, R79, 0x1, RZ ;  /* 0x000000014f4f6810 */ /* 0x000fca0007ffe0ff */
[----:B------:R-:W-:Y:S01]  /*fa80*/  IMAD.MOV.U32 R80, RZ, RZ, R79 ;  /* 0x000000ffff507224 */ /* 0x000fe200078e004f */
[----:B------:R-:W-:-:S04]  /*fa90*/  @!P5 IADD3 R86, -R86, RZ, RZ ;  /* 0x000000ff5656d210 */ /* 0x000fc80007ffe1ff */
[----:B------:R-:W-:Y:S01]  /*faa0*/  @!P3 IMAD.MOV R80, RZ, RZ, -R80 ;  /* 0x000000ffff50b224 */ /* 0x000fe200078e0a50 */
[----:B------:R-:W-:-:S04]  /*fab0*/  SEL R79, R83, R86, !P4 ;  /* 0x00000056534f7207 */ /* 0x000fc80006000000 */
[----:B------:R-:W-:Y:S01]  /*fac0*/  SEL R83, R83, R80, !P4 ;  /* 0x0000005053537207 */ /* 0x000fe20006000000 */
        /* <DEDUP_REMOVED lines=18> */
.L_x_2442:
[----:B------:R-:W-:-:S04]  /*fbf0*/  ULEA UR11, -UR8, URZ, 0x8 ;  /* 0x0000003f080b7291 */ /* 0x000fc8000f8e413f */
[----:B------:R-:W-:Y:S02]  /*fc00*/  USHF.R.S32.HI UR4, URZ, 0x1f, UR11 ;  /* 0x0000001f3f047899 */ /* 0x000fe4000801140b */
[----:B------:R-:W-:-:S04]  /*fc10*/  MOV R82, UR11 ;  /* 0x0000000b00527c02 */ /* 0x000fc80008000f00 */
[----:B------:R-:W-:-:S07]  /*fc20*/  MOV R81, UR4 ;  /* 0x0000000400517c02 */ /* 0x000fce0008000f00 */
.L_x_2443:
[----:B------:R-:W-:Y:S01]  /*fc30*/  IMAD.U32 R142, RZ, RZ, UR8 ;  /* 0x00000008ff8e7e24 */ /* 0x000fe2000f8e00ff */
[----:B------:R-:W-:Y:S01]  /*fc40*/  VOTEU.ALL UP0, P0 ;  /* 0x00000000003f7886 */ /* 0x000fe20000000000 */
[----:B------:R-:W-:Y:S01]  /*fc50*/  IMAD.U32 R98, RZ, RZ, UR8 ;  /* 0x00000008ff627e24 */ /* 0x000fe2000f8e00ff */
[----:B------:R-:W-:Y:S01]  /*fc60*/  ULDC UR4, c[0x0][0x218] ;  /* 0x0000860000047ab9 */ /* 0x000fe20000000800 */
[----:B------:R-:W-:Y:S01]  /*fc70*/  @!P0 IMAD.MOV.U32 R86, RZ, RZ, R3 ;  /* 0x000000ffff568224 */ /* 0x000fe200078e0003 */
[----:B------:R1:W-:Y:S01]  /*fc80*/  @P0 STS [R188+0x1000], RZ ;  /* 0x001000ffbc000388 */ /* 0x0003e20000000800 */
[----:B------:R-:W-:Y:S01]  /*fc90*/  @!P0 IMAD.MOV.U32 R87, RZ, RZ, R2 ;  /* 0x000000ffff578224 */ /* 0x000fe200078e0002 */
[----:B------:R-:W-:Y:S01]  /*fca0*/  @!UP0 UIMAD UR12, UR9, 0x60, URZ ;  /* 0x00000060090c88a4 */ /* 0x000fe2000f8e023f */
[----:B------:R-:W-:Y:S01]  /*fcb0*/  IMAD.U32 R85, RZ, RZ, UR8 ;  /* 0x00000008ff557e24 */ /* 0x000fe2000f8e00ff */
[----:B------:R-:W-:Y:S01]  /*fcc0*/  @!UP0 UIMAD UR11, UR9, 0xa0, URZ ;  /* 0x000000a0090b88a4 */ /* 0x000fe2000f8e023f */
[--C-:B------:R-:W-:Y:S01]  /*fcd0*/  @!P0 IMAD.WIDE.U32 R142, R142, 0x60, R86.reuse ;  /* 0x000000608e8e8825 */ /* 0x100fe200078e0056 */
[----:B------:R1:W-:Y:S01]  /*fce0*/  @P0 STS [R188+0x1004], RZ ;  /* 0x001004ffbc000388 */ /* 0x0003e20000000800 */
[----:B------:R-:W-:Y:S01]  /*fcf0*/  BSSY B0, `(.L_x_2444) ;  /* 0x0000061000007945 */ /* 0x000fe20003800000 */
[----:B------:R-:W-:Y:S01]  /*fd00*/  @!P0 LEA R85, P4, R85, R3, 0x5 ;  /* 0x0000000355558211 */ /* 0x000fe200078828ff */
[----:B------:R-:W-:Y:S01]  /*fd10*/  @!P0 IMAD.WIDE.U32 R98, R98, 0xa0, R86 ;  /* 0x000000a062628825 */ /* 0x000fe200078e0056 */
[----:B------:R-:W-:Y:S01]  /*fd20*/  @!P0 IADD3 R89, P5, R82, R142, RZ ;  /* 0x0000008e52598210 */ /* 0x000fe20007fbe0ff */
[----:B------:R1:W-:Y:S02]  /*fd30*/  @P0 STS.64 [R188+0x1008], RZ ;  /* 0x001008ffbc000388 */ /* 0x0003e40000000a00 */
[----:B------:R-:W-:Y:S01]  /*fd40*/  IMAD.U32 R87, RZ, RZ, UR8 ;  /* 0x00000008ff577e24 */ /* 0x000fe2000f8e00ff */
[----:B------:R-:W-:Y:S01]  /*fd50*/  @!P0 IADD3.X R142, R81, UR12, R143, P5, !PT ;  /* 0x0000000c518e8c10 */ /* 0x000fe2000affe48f */
[----:B------:R-:W-:-:S02]  /*fd60*/  IMAD.U32 R79, RZ, RZ, UR8 ;  /* 0x00000008ff4f7e24 */ /* 0x000fc4000f8e00ff */
[----:B------:R-:W-:Y:S01]  /*fd70*/  IMAD.U32 R86, RZ, RZ, UR9 ;  /* 0x00000009ff567e24 */ /* 0x000fe2000f8e00ff */
[----:B------:R-:W-:Y:S01]  /*fd80*/  @!P0 LEA R87, P3, R87, R3, 0x6 ;  /* 0x0000000357578211 */ /* 0x000fe200078630ff */
[----:B------:R-:W-:Y:S02]  /*fd90*/  IMAD.U32 R80, RZ, RZ, UR8 ;  /* 0x00000008ff507e24 */ /* 0x000fe4000f8e00ff */
[----:B------:R-:W-:Y:S01]  /*fda0*/  IMAD.U32 R83, RZ, RZ, UR9 ;  /* 0x00000009ff537e24 */ /* 0x000fe2000f8e00ff */
[-C--:B------:R-:W-:Y:S01]  /*fdb0*/  @!P0 LEA.HI.X R86, R79, R2.reuse, R86, 0x6, P3 ;  /* 0x000000024f568211 */ /* 0x080fe200018f3456 */
[----:B------:R-:W-:Y:S01]  /*fdc0*/  IMAD.U32 R94, RZ, RZ, UR8 ;  /* 0x00000008ff5e7e24 */ /* 0x000fe2000f8e00ff */
[----:B------:R-:W-:Y:S01]  /*fdd0*/  @!P0 IADD3 R85, P3, R82, R85, RZ ;  /* 0x0000005552558210 */ /* 0x000fe20007f7e0ff */
[----:B------:R-:W-:Y:S01]  /*fde0*/  @!P0 IMAD.MOV.U32 R90, RZ, RZ, R3 ;  /* 0x000000ffff5a8224 */ /* 0x000fe200078e0003 */
[----:B------:R-:W-:Y:S01]  /*fdf0*/  @!P0 LEA.HI.X R83, R80, R2, R83, 0x5, P4 ;  /* 0x0000000250538211 */ /* 0x000fe200020f2c53 */
[----:B------:R-:W-:Y:S01]  /*fe00*/  @!P0 IMAD.MOV.U32 R91, RZ, RZ, R2 ;  /* 0x000000ffff5b8224 */ /* 0x000fe200078e0002 */
[----:B------:R-:W-:Y:S01]  /*fe10*/  @!P0 LEA R146, P6, R85, UR4, 0x1 ;  /* 0x0000000455928c11 */ /* 0x000fe2000f8c08ff */
[----:B------:R-:W-:Y:S01]  /*fe20*/  IMAD.U32 R79, RZ, RZ, UR9 ;  /* 0x00000009ff4f7e24 */ /* 0x000fe2000f8e00ff */
[----:B------:R-:W-:Y:S01]  /*fe30*/  @!P0 IADD3 R87, P5, R82, R87, RZ ;  /* 0x0000005752578210 */ /* 0x000fe20007fbe0ff */
[----:B------:R-:W-:-:S04]  /*fe40*/  @!P0 IMAD.WIDE.U32 R94, R94, 0xc0, R90 ;  /* 0x000000c05e5e8825 */ /* 0x000fc800078e005a */
[----:B------:R-:W-:Y:S02]  /*fe50*/  IMAD.U32 R90, RZ, RZ, UR8 ;  /* 0x00000008ff5a7e24 */ /* 0x000fe4000f8e00ff */
[C---:B------:R-:W-:Y:S01]  /*fe60*/  @!P0 IMAD.X R83, R81.reuse, 0x1, R83, P3 ;  /* 0x0000000151538824 */ /* 0x040fe200018e0653 */
[----:B------:R-:W-:Y:S01]  /*fe70*/  @!P0 IADD3 R91, P3, R82, R98, RZ ;  /* 0x00000062525b8210 */ /* 0x000fe20007f7e0ff */
[----:B------:R-:W-:Y:S01]  /*fe80*/  @!P0 IMAD.X R86, R81, 0x1, R86, P5 ;  /* 0x0000000151568824 */ /* 0x000fe200028e0656 */
[----:B------:R-:W-:Y:S02]  /*fe90*/  @!P0 LEA R90, P4, R90, R3, 0x7 ;  /* 0x000000035a5a8211 */ /* 0x000fe400078838ff */
[----:B------:R-:W-:Y:S02]  /*fea0*/  @!P0 LEA.HI.X R147, R85, UR5, R83, 0x1, P6 ;  /* 0x0000000555938c11 */ /* 0x000fe4000b0f0c53 */
[----:B------:R-:W-:Y:S02]  /*feb0*/  @!P0 LEA.HI.X R79, R80, R2, R79, 0x7, P4 ;  /* 0x00000002504f8211 */ /* 0x000fe400020f3c4f */
[----:B------:R-:W-:-:S02]  /*fec0*/  @!P0 IADD3 R90, P4, R82, R90, RZ ;  /* 0x0000005a525a8210 */ /* 0x000fc40007f9e0ff */
[C---:B------:R-:W-:Y:S02]  /*fed0*/  @!P0 LEA R206, P6, R82.reuse, R195, 0x1 ;  /* 0x000000c352ce8211 */ /* 0x040fe400078c08ff */
[----:B------:R-:W-:Y:S01]  /*fee0*/  @!P0 LEA R202, P5, R87, UR4, 0x1 ;  /* 0x0000000457ca8c11 */ /* 0x000fe2000f8a08ff */
[C---:B------:R-:W-:Y:S01]  /*fef0*/  @!P0 IMAD.X R79, R81.reuse, 0x1, R79, P4 ;  /* 0x00000001514f8824 */ /* 0x040fe200020e064f */
[----:B------:R-:W-:Y:S01]  /*ff00*/  @!P0 IADD3.X R98, R81, UR11, R99, P3, !PT ;  /* 0x0000000b51628c10 */ /* 0x000fe20009ffe463 */
[----:B------:R-:W-:Y:S01]  /*ff10*/  @!UP0 UIMAD UR11, UR9, 0xc0, URZ ;  /* 0x000000c0090b88a4 */ /* 0x000fe2000f8e023f */
[----:B------:R-:W-:Y:S02]  /*ff20*/  @!P0 LEA.HI.X R207, R82, R194, R81, 0x1, P6 ;  /* 0x000000c252cf8211 */ /* 0x000fe400030f0c51 */
[----:B------:R-:W-:Y:S02]  /*ff30*/  @!P0 LEA R192, P4, R90, UR4, 0x1 ;  /* 0x000000045ac08c11 */ /* 0x000fe4000f8808ff */
[----:B------:R-:W-:Y:S01]  /*ff40*/  @!P0 LEA.HI.X R203, R87, UR5, R86, 0x1, P5 ;  /* 0x0000000557cb8c11 */ /* 0x000fe2000a8f0c56 */
[----:B------:R-:W-:Y:S01]  /*ff50*/  @!PT LDS RZ, [RZ] ;  /* 0x00000000fffff984 */ /* 0x000fe20000000800 */
[----:B------:R-:W-:Y:S01]  /*ff60*/  @!PT LDS RZ, [RZ] ;  /* 0x00000000fffff984 */ /* 0x000fe20000000800 */
[----:B------:R-:W-:Y:S01]  /*ff70*/  @!PT LDS RZ, [RZ] ;  /* 0x00000000fffff984 */ /* 0x000fe20000000800 */
[----:B------:R1:W-:Y:S01]  /*ff80*/  @!P0 LDGSTS.E.BYPASS.LTC128B.128 [R188+0x1000], desc[UR18][R206.64] ;  /* 0x01000000cebc8fae */ /* 0x0003e2000b901d52 */
[----:B------:R-:W-:-:S02]  /*ff90*/  @!P0 LEA R218, P5, R89, UR4, 0x1 ;  /* 0x0000000459da8c11 */ /* 0x000fc4000f8a08ff */
[----:B------:R-:W-:Y:S01]  /*ffa0*/  @!P0 IADD3 R80, P3, R82, R94, RZ ;  /* 0x0000005e52508210 */ /* 0x000fe20007f7e0ff */
[----:B------:R1:W-:Y:S01]  /*ffb0*/  @P0 STS.128 [R188+0x1800], RZ ;  /* 0x001800ffbc000388 */ /* 0x0003e20000000c00 */
[----:B------:R-:W-:Y:S02]  /*ffc0*/  @!P0 LEA.HI.X R193, R90, UR5, R79, 0x1, P4 ;  /* 0x000000055ac18c11 */ /* 0x000fe4000a0f0c4f */
        /* <DEDUP_REMOVED lines=8> */
[----:B------:R-:W-:-:S02]  /*10050*/  @!P0 LEA R86, P3, R80, UR4, 0x1 ;  /* 0x0000000450568c11 */ /* 0x000fc4000f8608ff */
        /* <DEDUP_REMOVED lines=33> */
[----:B-1----:R-:W-:-:S03]  /*10270*/  IMAD.WIDE.U32 R86, R79, 0xe0, R2 ;  /* 0x000000e04f567825 */ /* 0x002fc600078e0002 */
        /* <DEDUP_REMOVED lines=8> */
.L_x_2445:
[----:B------:R-:W-:Y:S05]  /*10300*/  BSYNC B0 ;  /* 0x0000000000007941 */ /* 0x000fea0003800000 */
.L_x_2444:
[----:B------:R-:W0:Y:S01]  /*10310*/  LDGDEPBAR ;  /* 0x00000000000079af */ /* 0x000e220000000000 */
[----:B------:R-:W-:-:S04]  /*10320*/  LEA R195, P0, R82, R195, 0x1 ;  /* 0x000000c352c37211 */ /* 0x000fc800078008ff */
[----:B------:R-:W-:-:S09]  /*10330*/  LEA.HI.X R194, R82, R194, R81, 0x1, P0 ;  /* 0x000000c252c27211 */ /* 0x000fd200000f0c51 */
.L_x_2441:
        /* <DEDUP_REMOVED lines=77> */
[--C-:B-12---:R-:W-:Y:S01]  /*10810*/  FFMA.FTZ R87, R67, UR20, -R95.reuse ;  /* 0x0000001443577c23 */ /* 0x106fe2000801085f */
[--C-:B------:R-:W-:Y:S01]  /*10820*/  FFMA.FTZ R67, R19, UR20, -R95.reuse ;  /* 0x0000001413437c23 */ /* 0x100fe2000801085f */
[--C-:B------:R-:W-:Y:S01]  /*10830*/  FFMA.FTZ R66, R18, UR20, -R95.reuse ;  /* 0x0000001412427c23 */ /* 0x100fe2000801085f */
[----:B------:R-:W-:Y:S01]  /*10840*/  FMNMX.FTZ R96, R125, R96, !PT ;  /* 0x000000607d607209 */ /* 0x000fe20007810000 */
[--C-:B------:R-:W-:Y:S01]  /*10850*/  FFMA.FTZ R65, R17, UR20, -R95.reuse ;  /* 0x0000001411417c23 */ /* 0x100fe2000801085f */
[--C-:B------:R-:W-:Y:S01]  /*10860*/  FFMA.FTZ R64, R16, UR20, -R95.reuse ;  /* 0x0000001410407c23 */ /* 0x100fe2000801085f */
[--C-:B------:R-:W-:Y:S01]  /*10870*/  FFMA.FTZ R3, R8, UR20, -R95.reuse ;  /* 0x0000001408037c23 */ /* 0x100fe2000801085f */
[----:B------:R-:W-:Y:S01]  /*10880*/  FMNMX.FTZ R96, R124, R96, !PT ;  /* 0x000000607c607209 */ /* 0x000fe20007810000 */
[----:B------:R-:W-:Y:S01]  /*10890*/  LDSM.16.MT88.4 R16, [R197+0x5000] ;  /* 0x00500000c510783b */ /* 0x000fe20000004200 */
        /* <DEDUP_REMOVED lines=161> */
[----:B------:R-:W-:Y:S01]  /*112b0*/  FSEL R6, R96, RZ, P0 ;  /* 0x000000ff60067208 */ /* 0x000fe20000000000 */
[--C-:B------:R-:W-:Y:S01]  /*112c0*/  FFMA.FTZ R142, R115, UR20, -R2.reuse ;  /* 0x00000014738e7c23 */ /* 0x100fe20008010802 */
[--C-:B------:R-:W-:Y:S01]  /*112d0*/  FFMA.FTZ R115, R106, UR20, -R2.reuse ;  /* 0x000000146a737c23 */ /* 0x100fe20008010802 */
[----:B------:R-:W-:Y:S01]  /*112e0*/  FFMA.FTZ R106, R7, UR20, -R2 ;  /* 0x00000014076a7c23 */ /* 0x000fe20008010802 */
[----:B------:R-:W-:Y:S01]  /*112f0*/  FADD.FTZ R7, R131, -R8 ;  /* 0x8000000883077221 */ /* 0x000fe20000010000 */
[----:B------:R-:W-:Y:S01]  /*11300*/  FADD.FTZ R6, R129, -R6 ;  /* 0x8000000681067221 */ /* 0x000fe20000010000 */
[--C-:B------:R-:W-:Y:S01]  /*11310*/  FFMA.FTZ R202, R133, UR20, -R2.reuse ;  /* 0x0000001485ca7c23 */ /* 0x100fe20008010802 */
        /* <DEDUP_REMOVED lines=17> */
[----:B------:R-:W-:Y:S01]  /*11430*/  LDSM.16.MT88.4 R28, [R197+0x5800] ;  /* 0x00580000c51c783b */ /* 0x000fe20000004200 */
[----:B------:R-:W-:Y:S01]  /*11440*/  F2FP.F16.F32.PACK_AB R32, R139, R143 ;  /* 0x0000008f8b20723e */ /* 0x000fe200000000ff */
        /* <DEDUP_REMOVED lines=25> */
[----:B------:R2:W5:Y:S01]  /*115e0*/  MUFU.EX2 R204, R6 ;  /* 0x0000000600cc7308 */ /* 0x0005620000000800 */
[----:B---3--:R-:W-:Y:S01]  /*115f0*/  F2FP.F16.F32.PACK_AB R15, R146, R147 ;  /* 0x00000093920f723e */ /* 0x008fe200000000ff */
[----:B------:R-:W-:-:S06]  /*11600*/  FFMA.FTZ R36, R36, UR20, -R2 ;  /* 0x0000001424247c23 */ /* 0x000fcc0008010802 */
        /* <DEDUP_REMOVED lines=9> */
[----:B--2---:R-:W2:Y:S01]  /*116a0*/  LDSM.16.MT88.4 R4, [R197+0x5400] ;  /* 0x00540000c504783b */ /* 0x004ea20000004200 */
[-C--:B-----5:R-:W-:Y:S01]  /*116b0*/  FMUL.FTZ R22, R186, R204.reuse ;  /* 0x000000ccba167220 */ /* 0x0a0fe20000410000 */
[-C--:B------:R-:W-:Y:S01]  /*116c0*/  FMUL.FTZ R23, R187, R204.reuse ;  /* 0x000000ccbb177220 */ /* 0x080fe20000410000 */
[-C--:B------:R-:W-:Y:S01]  /*116d0*/  FMUL.FTZ R182, R182, R204.reuse ;  /* 0x000000ccb6b67220 */ /* 0x080fe20000410000 */
[-C--:B------:R-:W-:Y:S01]  /*116e0*/  FMUL.FTZ R183, R183, R204.reuse ;  /* 0x000000ccb7b77220 */ /* 0x080fe20000410000 */
[-C--:B------:R-:W-:Y:S01]  /*116f0*/  FMUL.FTZ R178, R178, R204.reuse ;  /* 0x000000ccb2b27220 */ /* 0x080fe20000410000 */
[----:B------:R-:W-:Y:S01]  /*11700*/  FMUL.FTZ R179, R179, R204 ;  /* 0x000000ccb3b37220 */ /* 0x000fe20000410000 */
[----:B------:R-:W4:Y:S01]  /*11710*/  MUFU.EX2 R138, R138 ;  /* 0x0000008a008a7308 */ /* 0x000f220000000800 */
[----:B---3--:R-:W-:Y:S01]  /*11720*/  F2FP.F16.F32.PACK_AB R12, R203, R206 ;  /* 0x000000cecb0c723e */ /* 0x008fe200000000ff */
[-C--:B------:R-:W-:Y:S01]  /*11730*/  FMUL.FTZ R173, R173, R207.reuse ;  /* 0x000000cfadad7220 */ /* 0x080fe20000410000 */
[-C--:B------:R-:W-:Y:S01]  /*11740*/  FMUL.FTZ R174, R174, R204.reuse ;  /* 0x000000ccaeae7220 */ /* 0x080fe20000410000 */
[-C--:B------:R-:W-:Y:S01]  /*11750*/  FMUL.FTZ R175, R175, R204.reuse ;  /* 0x000000ccafaf7220 */ /* 0x080fe20000410000 */
[--C-:B------:R-:W-:Y:S01]  /*11760*/  FFMA.FTZ R184, R210, UR20, -R2.reuse ;  /* 0x00000014d2b87c23 */ /* 0x100fe20008010802 */
[----:B------:R-:W-:Y:S01]  /*11770*/  FFMA.FTZ R185, R209, UR20, -R2 ;  /* 0x00000014d1b97c23 */ /* 0x000fe20008010802 */
[----:B------:R-:W-:Y:S01]  /*11780*/  FFMA.FTZ R167, R167, R207, R206 ;  /* 0x000000cfa7a77223 */ /* 0x000fe200000100ce */
[----:B------:R-:W-:Y:S01]  /*11790*/  MUFU.EX2 R133, R133 ;  /* 0x0000008500857308 */ /* 0x000fe20000000800 */
[C---:B------:R-:W-:Y:S01]  /*117a0*/  HMMA.16816.F32 R20, R12.reuse, R16, R20 ;  /* 0x000000100c14723c */ /* 0x040fe20000001814 */
[----:B------:R-:W-:Y:S01]  /*117b0*/  FFMA.FTZ R168, R168, R204, R202 ;  /* 0x000000cca8a87223 */ /* 0x000fe200000100ca */
[----:B------:R-:W-:Y:S01]  /*117c0*/  FADD.FTZ R203, R203, R167 ;  /* 0x000000a7cbcb7221 */ /* 0x000fe20000010000 */
[--C-:B------:R-:W-:Y:S01]  /*117d0*/  FFMA.FTZ R186, R208, UR20, -R2.reuse ;  /* 0x00000014d0ba7c23 */ /* 0x100fe20008010802 */
[----:B------:R-:W-:Y:S01]  /*117e0*/  FFMA.FTZ R187, R205, UR20, -R2 ;  /* 0x00000014cdbb7c23 */ /* 0x000fe20008010802 */
[----:B------:R-:W-:Y:S01]  /*117f0*/  FADD.FTZ R168, R192, R168 ;  /* 0x000000a8c0a87221 */ /* 0x000fe20000010000 */
[C---:B------:R-:W-:Y:S01]  /*11800*/  HMMA.16816.F32 R16, R12.reuse, R18, R180 ;  /* 0x000000120c10723c */ /* 0x040fe200000018b4 */
[----:B------:R-:W3:Y:S01]  /*11810*/  MUFU.EX2 R128, R128 ;  /* 0x0000008000807308 */ /* 0x000ee20000000800 */
[----:B----4-:R-:W-:Y:S01]  /*11820*/  F2FP.F16.F32.PACK_AB R33, R138, R142 ;  /* 0x0000008e8a21723e */ /* 0x010fe200000000ff */
[----:B------:R-:W-:Y:S01]  /*11830*/  FADD.FTZ R203, R193, R203 ;  /* 0x000000cbc1cb7221 */ /* 0x000fe20000010000 */
[----:B------:R-:W-:Y:S01]  /*11840*/  FADD.FTZ R168, R147, R168 ;  /* 0x000000a893a87221 */ /* 0x000fe20000010000 */
[----:B------:R-:W-:Y:S01]  /*11850*/  FFMA.FTZ R167, R48, UR20, -R95 ;  /* 0x0000001430a77c23 */ /* 0x000fe2000801085f */
[C---:B-1----:R-:W-:Y:S01]  /*11860*/  HMMA.16816.F32 R176, R12.reuse, R8, R176 ;  /* 0x000000080cb0723c */ /* 0x042fe200000018b0 */
[--C-:B------:R-:W-:Y:S01]  /*11870*/  FFMA.FTZ R180, R214, UR20, -R2.reuse ;  /* 0x00000014d6b47c23 */ /* 0x100fe20008010802 */
[--C-:B------:R-:W-:Y:S01]  /*11880*/  FFMA.FTZ R181, R213, UR20, -R2.reuse ;  /* 0x00000014d5b57c23 */ /* 0x100fe20008010802 */
[----:B------:R-:W-:Y:S01]  /*11890*/  MUFU.EX2 R125, R125 ;  /* 0x0000007d007d7308 */ /* 0x000fe20000000800 */
[--C-:B------:R-:W-:Y:S01]  /*118a0*/  FFMA.FTZ R182, R212, UR20, -R2.reuse ;  /* 0x00000014d4b67c23 */ /* 0x100fe20008010802 */
[----:B------:R-:W-:Y:S01]  /*118b0*/  FFMA.FTZ R183, R211, UR20, -R2 ;  /* 0x00000014d3b77c23 */ /* 0x000fe20008010802 */
[----:B------:R-:W-:Y:S01]  /*118c0*/  HMMA.16816.F32 R172, R12, R10, R172 ;  /* 0x0000000a0cac723c */ /* 0x000fe200000018ac */
[----:B------:R-:W1:Y:S01]  /*118d0*/  LDSM.16.MT88.4 R8, [R196+0x5800] ;  /* 0x00580000c408783b */ /* 0x000e620000004200 */
[----:B------:R-:W-:Y:S01]  /*118e0*/  FADD.FTZ R203, R170, R203 ;  /* 0x000000cbaacb7221 */ /* 0x000fe20000010000 */
[----:B------:R-:W-:Y:S01]  /*118f0*/  FADD.FTZ R146, R146, R168 ;  /* 0x000000a892927221 */ /* 0x000fe20000010000 */
[----:B------:R-:W-:Y:S01]  /*11900*/  FFMA.FTZ R168, R0, UR20, -R2 ;  /* 0x0000001400a87c23 */ /* 0x000fe20008010802 */
[----:B------:R-:W4:Y:S01]  /*11910*/  MUFU.EX2 R115, R115 ;  /* 0x0000007300737308 */ /* 0x000f220000000800 */
[----:B---3--:R-:W-:Y:S01]  /*11920*/  F2FP.F16.F32.PACK_AB R35, R128, R133 ;  /* 0x000000858023723e */ /* 0x008fe200000000ff */
[----:B------:R-:W-:Y:S01]  /*11930*/  FADD.FTZ R143, R143, R203 ;  /* 0x000000cb8f8f7221 */ /* 0x000fe20000010000 */
[----:B------:R-:W-:Y:S01]  /*11940*/  F2FP.F16.F32.PACK_AB R12, R122, R130 ;  /* 0x000000827a0c723e */ /* 0x000fe200000000ff */
[----:B------:R-:W-:Y:S01]  /*11950*/  FADD.FTZ R142, R142, R146 ;  /* 0x000000928e8e7221 */ /* 0x000fe20000010000 */
[----:B------:R-:W-:Y:S01]  /*11960*/  F2FP.F16.F32.PACK_AB R14, R112, R121 ;  /* 0x00000079700e723e */ /* 0x000fe200000000ff */
[----:B------:R-:W-:-:S02]  /*11970*/  FADD.FTZ R143, R139, R143 ;  /* 0x0000008f8b8f7221 */ /* 0x000fc40000010000 */
[----:B------:R-:W-:Y:S01]  /*11980*/  MUFU.EX2 R114, R114 ;  /* 0x0000007200727308 */ /* 0x000fe20000000800 */
[----:B--2---:R-:W-:Y:S01]  /*11990*/  HMMA.16816.F32 R20, R32, R4, R20 ;  /* 0x000000042014723c */ /* 0x004fe20000001814 */
[----:B------:R-:W-:Y:S01]  /*119a0*/  FADD.FTZ R142, R138, R142 ;  /* 0x0000008e8a8e7221 */ /* 0x000fe20000010000 */
[----:B------:R-:W-:-:S03]  /*119b0*/  FADD.FTZ R143, R135, R143 ;  /* 0x0000008f878f7221 */ /* 0x000fc60000010000 */
[----:B------:R-:W-:Y:S01]  /*119c0*/  FADD.FTZ R142, R133, R142 ;  /* 0x0000008e858e7221 */ /* 0x000fe20000010000 */
[C---:B------:R-:W-:Y:S01]  /*119d0*/  HMMA.16816.F32 R16, R32.reuse, R6, R16 ;  /* 0x000000062010723c */ /* 0x040fe20000001810 */
[----:B------:R-:W2:Y:S01]  /*119e0*/  MUFU.EX2 R110, R110 ;  /* 0x0000006e006e7308 */ /* 0x000ea20000000800 */
[----:B------:R-:W3:Y:S01]  /*119f0*/  LDSM.16.MT88.4 R4, [R197+0x5c00] ;  /* 0x005c0000c504783b */ /* 0x000ee20000004200 */
[----:B----4-:R-:W-:Y:S01]  /*11a00*/  F2FP.F16.F32.PACK_AB R13, R115, R125 ;  /* 0x0000007d730d723e */ /* 0x010fe200000000ff */
[----:B------:R-:W-:Y:S01]  /*11a10*/  FADD.FTZ R134, R134, R143 ;  /* 0x0000008f86867221 */ /* 0x000fe20000010000 */
[----:B------:R-:W-:Y:S01]  /*11a20*/  FADD.FTZ R128, R128, R142 ;  /* 0x0000008e80807221 */ /* 0x000fe20000010000 */
[----:B------:R-:W-:Y:S02]  /*11a30*/  HMMA.16816.F32 R176, R32, R24, R176 ;  /* 0x0000001820b0723c */ /* 0x000fe400000018b0 */
[----:B------:R-:W-:Y:S01]  /*11a40*/  FADD.FTZ R130, R130, R134 ;  /* 0x0000008682827221 */ /* 0x000fe20000010000 */
[----:B------:R-:W4:Y:S01]  /*11a50*/  MUFU.EX2 R106, R106 ;  /* 0x0000006a006a7308 */ /* 0x000f220000000800 */
[----:B------:R-:W-:-:S02]  /*11a60*/  FADD.FTZ R128, R125, R128 ;  /* 0x000000807d807221 */ /* 0x000fc40000010000 */
[----:B------:R-:W-:Y:S01]  /*11a70*/  HMMA.16816.F32 R172, R32, R26, R172 ;  /* 0x0000001a20ac723c */ /* 0x000fe200000018ac */
[----:B------:R-:W5:Y:S01]  /*11a80*/  LDSM.16.MT88.4 R24, [R196+0x5c00] ;  /* 0x005c0000c418783b */ /* 0x000f620000004200 */
[----:B------:R-:W-:Y:S01]  /*11a90*/  FADD.FTZ R130, R122, R130 ;  /* 0x000000827a827221 */ /* 0x000fe20000010000 */
[----:B------:R-:W-:Y:S02]  /*11aa0*/  FADD.FTZ R128, R115, R128 ;  /* 0x0000008073807221 */ /* 0x000fe40000010000 */
        /* <DEDUP_REMOVED lines=14> */
[C---:B-1----:R-:W-:Y:S01]  /*11b90*/  F2FP.F16.F32.PACK_AB R33, R109.reuse, R106 ;  /* 0x0000006a6d21723e */ /* 0x042fe200000000ff */
[----:B------:R-:W-:Y:S01]  /*11ba0*/  MUFU.EX2 R104, R104 ;  /* 0x0000006800687308 */ /* 0x000fe20000000800 */
[----:B------:R-:W-:Y:S01]  /*11bb0*/  FADD.FTZ R111, R108, R111 ;  /* 0x0000006f6c6f7221 */ /* 0x000fe20000010000 */
[----:B------:R-:W-:Y:S01]  /*11bc0*/  HMMA.16816.F32 R176, R12, R8, R176 ;  /* 0x000000080cb0723c */ /* 0x000fe200000018b0 */
[----:B------:R-:W-:Y:S02]  /*11bd0*/  FADD.FTZ R109, R109, R114 ;  /* 0x000000726d6d7221 */ /* 0x000fe40000010000 */
[----:B------:R-:W-:Y:S01]  /*11be0*/  FADD.FTZ R107, R107, R111 ;  /* 0x0000006f6b6b7221 */ /* 0x000fe20000010000 */
[----:B--2---:R-:W-:-:S02]  /*11bf0*/  F2FP.F16.F32.PACK_AB R35, R102, R105 ;  /* 0x000000696623723e */ /* 0x004fc400000000ff */
[----:B------:R-:W-:Y:S01]  /*11c00*/  HMMA.16816.F32 R172, R12, R10, R172 ;  /* 0x0000000a0cac723c */ /* 0x000fe200000018ac */
[----:B------:R-:W1:Y:S01]  /*11c10*/  MUFU.EX2 R113, R113 ;  /* 0x0000007100717308 */ /* 0x000e620000000800 */
[----:B------:R-:W2:Y:S01]  /*11c20*/  LDSM.16.MT88.4 R8, [R196+0x6000] ;  /* 0x00600000c408783b */ /* 0x000ea20000004200 */
[----:B------:R-:W-:Y:S01]  /*11c30*/  FADD.FTZ R109, R105, R109 ;  /* 0x0000006d696d7221 */ /* 0x000fe20000010000 */
[----:B------:R-:W-:Y:S02]  /*11c40*/  FADD.FTZ R107, R103, R107 ;  /* 0x0000006b676b7221 */ /* 0x000fe40000010000 */
[C---:B---3--:R-:W-:Y:S01]  /*11c50*/  HMMA.16816.F32 R20, R32.reuse, R4, R20 ;  /* 0x000000042014723c */ /* 0x048fe20000001814 */
[----:B------:R-:W-:Y:S01]  /*11c60*/  F2FP.F16.F32.PACK_AB R12, R100, R101 ;  /* 0x00000065640c723e */ /* 0x000fe200000000ff */
[----:B------:R-:W-:Y:S01]  /*11c70*/  FADD.FTZ R109, R102, R109 ;  /* 0x0000006d666d7221 */ /* 0x000fe20000010000 */
[----:B------:R-:W-:Y:S01]  /*11c80*/  MUFU.EX2 R124, R124 ;  /* 0x0000007c007c7308 */ /* 0x000fe20000000800 */
[----:B------:R-:W-:Y:S01]  /*11c90*/  F2FP.F16.F32.PACK_AB R14, R98, R99 ;  /* 0x00000063620e723e */ /* 0x000fe200000000ff */
[----:B------:R-:W-:Y:S01]  /*11ca0*/  FADD.FTZ R107, R101, R107 ;  /* 0x0000006b656b7221 */ /* 0x000fe20000010000 */
[----:B------:R-:W-:Y:S01]  /*11cb0*/  HMMA.16816.F32 R28, R32, R6, R28 ;  /* 0x00000006201c723c */ /* 0x000fe2000000181c */
[----:B------:R-:W3:Y:S02]  /*11cc0*/  LDSM.16.MT88.4 R4, [R197+0x6400] ;  /* 0x00640000c504783b */ /* 0x000ee40000004200 */
[----:B------:R-:W-:-:S02]  /*11cd0*/  FADD.FTZ R100, R100, R107 ;  /* 0x0000006b64647221 */ /* 0x000fc40000010000 */
[----:B------:R-:W4:Y:S01]  /*11ce0*/  MUFU.EX2 R126, R126 ;  /* 0x0000007e007e7308 */ /* 0x000f220000000800 */
[----:B-----5:R-:W-:Y:S01]  /*11cf0*/  HMMA.16816.F32 R176, R32, R24, R176 ;  /* 0x0000001820b0723c */ /* 0x020fe200000018b0 */
[----:B-1----:R-:W-:Y:S01]  /*11d00*/  F2FP.F16.F32.PACK_AB R13, R113, R104 ;  /* 0x00000068710d723e */ /* 0x002fe200000000ff */
[----:B------:R-:W-:Y:S01]  /*11d10*/  FADD.FTZ R104, R104, R109 ;  /* 0x0000006d68687221 */ /* 0x000fe20000010000 */
[----:B------:R-:W-:-:S03]  /*11d20*/  FADD.FTZ R100, R99, R100 ;  /* 0x0000006463647221 */ /* 0x000fc60000010000 */
[----:B------:R-:W-:Y:S01]  /*11d30*/  HMMA.16816.F32 R172, R32, R26, R172 ;  /* 0x0000001a20ac723c */ /* 0x000fe200000018ac */
[----:B------:R-:W-:Y:S01]  /*11d40*/  MUFU.EX2 R127, R127 ;  /* 0x0000007f007f7308 */ /* 0x000fe20000000800 */
[----:B------:R-:W1:Y:S01]  /*11d50*/  LDSM.16.MT88.4 R24, [R196+0x6400] ;  /* 0x00640000c418783b */ /* 0x000e620000004200 */
[----:B------:R-:W-:Y:S01]  /*11d60*/  FADD.FTZ R104, R113, R104 ;  /* 0x0000006871687221 */ /* 0x000fe20000010000 */
[----:B------:R-:W-:-:S03]  /*11d70*/  FADD.FTZ R98, R98, R100 ;  /* 0x0000006462627221 */ /* 0x000fc60000010000 */
[----:B------:R-:W-:Y:S01]  /*11d80*/  F2FP.F16.F32.PACK_AB R32, R93, R94 ;  /* 0x0000005e5d20723e */ /* 0x000fe200000000ff */
[----:B------:R-:W-:Y:S01]  /*11d90*/  FADD.FTZ R98, R94, R98 ;  /* 0x000000625e627221 */ /* 0x000fe20000010000 */
[----:B------:R-:W5:Y:S01]  /*11da0*/  MUFU.EX2 R129, R129 ;  /* 0x0000008100817308 */ /* 0x000f620000000800 */
[----:B----4-:R-:W-:Y:S01]  /*11db0*/  F2FP.F16.F32.PACK_AB R15, R126, R124 ;  /* 0x0000007c7e0f723e */ /* 0x010fe200000000ff */
[----:B------:R-:W-:Y:S01]  /*11dc0*/  FADD.FTZ R124, R124, R104 ;  /* 0x000000687c7c7221 */ /* 0x000fe20000010000 */
[----:B------:R-:W-:Y:S01]  /*11dd0*/  F2FP.F16.F32.PACK_AB R34, R91, R92 ;  /* 0x0000005c5b22723e */ /* 0x000fe200000000ff */
[----:B------:R-:W-:Y:S02]  /*11de0*/  FADD.FTZ R93, R93, R98 ;  /* 0x000000625d5d7221 */ /* 0x000fe40000010000 */
[----:B------:R-:W-:Y:S02]  /*11df0*/  FADD.FTZ R124, R126, R124 ;  /* 0x0000007c7e7c7221 */ /* 0x000fe40000010000 */
[----:B------:R-:W4:Y:S01]  /*11e00*/  MUFU.EX2 R131, R131 ;  /* 0x0000008300837308 */ /* 0x000f220000000800 */
        /* <DEDUP_REMOVED lines=8> */
[----:B--2---:R-:W-:Y:S02]  /*11e90*/  HMMA.16816.F32 R176, R12, R8, R176 ;  /* 0x000000080cb0723c */ /* 0x004fe400000018b0 */
[----:B------:R-:W-:Y:S01]  /*11ea0*/  FADD.FTZ R127, R129, R127 ;  /* 0x0000007f817f7221 */ /* 0x000fe20000010000 */
[----:B------:R-:W2:Y:S01]  /*11eb0*/  MUFU.EX2 R144, R144 ;  /* 0x0000009000907308 */ /* 0x000ea20000000800 */
[----:B------:R-:W-:-:S02]  /*11ec0*/  MOV R129, R96 ;  /* 0x0000006000817202 */ /* 0x000fc40000000f00 */
[----:B------:R-:W-:Y:S01]  /*11ed0*/  HMMA.16816.F32 R172, R12, R10, R172 ;  /* 0x0000000a0cac723c */ /* 0x000fe200000018ac */
[----:B------:R-:W5:Y:S01]  /*11ee0*/  LDSM.16.MT88.4 R8, [R196+0x6800] ;  /* 0x00680000c408783b */ /* 0x000f620000004200 */
[----:B----4-:R-:W-:-:S03]  /*11ef0*/  FADD.FTZ R127, R131, R127 ;  /* 0x0000007f837f7221 */ /* 0x010fc60000010000 */
[----:B------:R-:W4:Y:S01]  /*11f00*/  MUFU.EX2 R171, R171 ;  /* 0x000000ab00ab7308 */ /* 0x000f220000000800 */
[C---:B---3--:R-:W-:Y:S01]  /*11f10*/  F2FP.F16.F32.PACK_AB R35, R141.reuse, R131 ;  /* 0x000000838d23723e */ /* 0x048fe200000000ff */
[----:B------:R-:W-:Y:S01]  /*11f20*/  FADD.FTZ R141, R141, R127 ;  /* 0x0000007f8d8d7221 */ /* 0x000fe20000010000 */
[----:B------:R-:W-:Y:S01]  /*11f30*/  F2FP.F16.F32.PACK_AB R12, R89, R90 ;  /* 0x0000005a590c723e */ /* 0x000fe200000000ff */
[----:B------:R-:W-:Y:S01]  /*11f40*/  FADD.FTZ R90, R90, R93 ;  /* 0x0000005d5a5a7221 */ /* 0x000fe20000010000 */
[----:B------:R-:W-:Y:S02]  /*11f50*/  F2FP.F16.F32.PACK_AB R14, R87, R88 ;  /* 0x00000058570e723e */ /* 0x000fe400000000ff */
[----:B------:R-:W-:Y:S01]  /*11f60*/  MOV R131, R97 ;  /* 0x0000006100837202 */ /* 0x000fe20000000f00 */
[----:B------:R-:W-:Y:S01]  /*11f70*/  MUFU.EX2 R180, R180 ;  /* 0x000000b400b47308 */ /* 0x000fe20000000800 */
[----:B------:R-:W-:Y:S01]  /*11f80*/  HMMA.16816.F32 R20, R32, R4, R20 ;  /* 0x000000042014723c */ /* 0x000fe20000001814 */
[----:B--2---:R-:W-:Y:S01]  /*11f90*/  FADD.FTZ R141, R144, R141 ;  /* 0x0000008d908d7221 */ /* 0x004fe20000010000 */
[----:B------:R-:W-:-:S04]  /*11fa0*/  FADD.FTZ R90, R89, R90 ;  /* 0x0000005a595a7221 */ /* 0x000fc80000010000 */
[C---:B------:R-:W-:Y:S01]  /*11fb0*/  HMMA.16816.F32 R28, R32.reuse, R6, R28 ;  /* 0x00000006201c723c */ /* 0x040fe2000000181c */
[----:B------:R-:W2:Y:S01]  /*11fc0*/  MUFU.EX2 R181, R181 ;  /* 0x000000b500b57308 */ /* 0x000ea20000000800 */
[----:B------:R-:W3:Y:S01]  /*11fd0*/  LDSM.16.MT88.4 R4, [R197+0x6c00] ;  /* 0x006c0000c504783b */ /* 0x000ee20000004200 */
[C---:B----4-:R-:W-:Y:S01]  /*11fe0*/  F2FP.F16.F32.PACK_AB R13, R171.reuse, R144 ;  /* 0x00000090ab0d723e */ /* 0x050fe200000000ff */
[----:B------:R-:W-:Y:S01]  /*11ff0*/  FADD.FTZ R141, R171, R141 ;  /* 0x0000008dab8d7221 */ /* 0x000fe20000010000 */
[----:B------:R-:W-:Y:S01]  /*12000*/  FADD.FTZ R88, R88, R90 ;  /* 0x0000005a58587221 */ /* 0x000fe20000010000 */
[----:B-1----:R-:W-:Y:S03]  /*12010*/  HMMA.16816.F32 R176, R32, R24, R176 ;  /* 0x0000001820b0723c */ /* 0x002fe600000018b0 */
[----:B------:R-:W-:Y:S01]  /*12020*/  MUFU.EX2 R182, R182 ;  /* 0x000000b600b67308 */ /* 0x000fe20000000800 */
[----:B------:R-:W-:-:S02]  /*12030*/  FADD.FTZ R88, R87, R88 ;  /* 0x0000005857587221 */ /* 0x000fc40000010000 */
[----:B------:R-:W-:Y:S01]  /*12040*/  HMMA.16816.F32 R172, R32, R26, R172 ;  /* 0x0000001a20ac723c */ /* 0x000fe200000018ac */
[----:B------:R-:W1:Y:S04]  /*12050*/  LDSM.16.MT88.4 R24, [R196+0x6c00] ;  /* 0x006c0000c418783b */ /* 0x000e680000004200 */
[----:B------:R-:W4:Y:S01]  /*12060*/  MUFU.EX2 R183, R183 ;  /* 0x000000b700b77308 */ /* 0x000f220000000800 */
[----:B--2---:R-:W-:Y:S01]  /*12070*/  F2FP.F16.F32.PACK_AB R15, R181, R180 ;  /* 0x000000b4b50f723e */ /* 0x004fe200000000ff */
        /* <DEDUP_REMOVED lines=10> */
[----:B------:R-:W2:Y:S01]  /*12120*/  MUFU.EX2 R185, R185 ;  /* 0x000000b900b97308 */ /* 0x000ea20000000800 */
[----:B------:R-:W1:Y:S01]  /*12130*/  LDSM.16.MT88.4 R16, [R197+0x7000] ;  /* 0x00700000c510783b */ /* 0x000e620000004200 */
        /* <DEDUP_REMOVED lines=9> */
[----:B--2---:R-:W-:Y:S01]  /*121d0*/  F2FP.F16.F32.PACK_AB R35, R185, R184 ;  /* 0x000000b8b923723e */ /* 0x004fe200000000ff */
[----:B------:R-:W-:Y:S01]  /*121e0*/  FADD.FTZ R184, R184, R182 ;  /* 0x000000b6b8b87221 */ /* 0x000fe20000010000 */
[----:B------:R-:W-:Y:S01]  /*121f0*/  F2FP.F16.F32.PACK_AB R12, R81, R82 ;  /* 0x00000052510c723e */ /* 0x000fe200000000ff */
[----:B------:R-:W-:Y:S01]  /*12200*/  FADD.FTZ R82, R82, R84 ;  /* 0x0000005452527221 */ /* 0x000fe20000010000 */
[----:B------:R-:W-:Y:S01]  /*12210*/  F2FP.F16.F32.PACK_AB R14, R79, R80 ;  /* 0x000000504f0e723e */ /* 0x000fe200000000ff */
[----:B------:R-:W-:Y:S01]  /*12220*/  FADD.FTZ R184, R185, R184 ;  /* 0x000000b8b9b87221 */ /* 0x000fe20000010000 */
[----:B------:R-:W-:Y:S01]  /*12230*/  LDSM.16.MT88.4 R180, [R197+0x8c00] ;  /* 0x008c0000c5b4783b */ /* 0x000fe20000004200 */
[----:B------:R-:W2:Y:S01]  /*12240*/  MUFU.EX2 R201, R201 ;  /* 0x000000c900c97308 */ /* 0x000ea20000000800 */
[----:B---3--:R-:W-:Y:S01]  /*12250*/  HMMA.16816.F32 R20, R32, R4, R20 ;  /* 0x000000042014723c */ /* 0x008fe20000001814 */
[----:B------:R-:W-:-:S04]  /*12260*/  FADD.FTZ R82, R81, R82 ;  /* 0x0000005251527221 */ /* 0x000fc80000010000 */
[----:B------:R-:W-:Y:S01]  /*12270*/  FADD.FTZ R82, R80, R82 ;  /* 0x0000005250527221 */ /* 0x000fe20000010000 */
[C---:B------:R-:W-:Y:S01]  /*12280*/  HMMA.16816.F32 R28, R32.reuse, R6, R28 ;  /* 0x00000006201c723c */ /* 0x040fe2000000181c */
[----:B------:R-:W3:Y:S01]  /*12290*/  MUFU.EX2 R200, R200 ;  /* 0x000000c800c87308 */ /* 0x000ee20000000800 */
[----:B------:R-:W4:Y:S01]  /*122a0*/  LDSM.16.MT88.4 R4, [R197+0x7400] ;  /* 0x00740000c504783b */ /* 0x000f220000004200 */
[----:B-----5:R-:W-:Y:S01]  /*122b0*/  F2FP.F16.F32.PACK_AB R13, R187, R186 ;  /* 0x000000babb0d723e */ /* 0x020fe200000000ff */
[----:B------:R-:W-:Y:S01]  /*122c0*/  FADD.FTZ R186, R186, R184 ;  /* 0x000000b8baba7221 */ /* 0x000fe20000010000 */
[----:B------:R-:W-:Y:S01]  /*122d0*/  FADD.FTZ R79, R79, R82 ;  /* 0x000000524f4f7221 */ /* 0x000fe20000010000 */
[----:B-1----:R-:W-:Y:S02]  /*122e0*/  HMMA.16816.F32 R176, R32, R24, R176 ;  /* 0x0000001820b0723c */ /* 0x002fe400000018b0 */
[----:B------:R-:W-:Y:S01]  /*122f0*/  FADD.FTZ R186, R187, R186 ;  /* 0x000000babbba7221 */ /* 0x000fe20000010000 */
[----:B------:R-:W1:Y:S01]  /*12300*/  MUFU.EX2 R77, R77 ;  /* 0x0000004d004d7308 */ /* 0x000e620000000800 */
[----:B------:R-:W-:-:S02]  /*12310*/  FADD.FTZ R79, R78, R79 ;  /* 0x0000004f4e4f7221 */ /* 0x000fc40000010000 */
[----:B------:R-:W-:Y:S01]  /*12320*/  HMMA.16816.F32 R172, R32, R26, R172 ;  /* 0x0000001a20ac723c */ /* 0x000fe200000018ac */
[----:B------:R-:W5:Y:S01]  /*12330*/  LDSM.16.MT88.4 R24, [R196+0x7400] ;  /* 0x00740000c418783b */ /* 0x000f620000004200 */
[----:B--2---:R-:W-:-:S03]  /*12340*/  FADD.FTZ R186, R201, R186 ;  /* 0x000000bac9ba7221 */ /* 0x004fc60000010000 */
[----:B------:R-:W-:Y:S01]  /*12350*/  MUFU.EX2 R76, R76 ;  /* 0x0000004c004c7308 */ /* 0x000fe20000000800 */
[C---:B---3--:R-:W-:Y:S01]  /*12360*/  F2FP.F16.F32.PACK_AB R15, R200.reuse, R201 ;  /* 0x000000c9c80f723e */ /* 0x048fe200000000ff */
[----:B------:R-:W-:-:S06]  /*12370*/  FADD.FTZ R200, R200, R186 ;  /* 0x000000bac8c87221 */ /* 0x000fcc0000010000 */
[----:B------:R-:W2:Y:S01]  /*12380*/  MUFU.EX2 R75, R75 ;  /* 0x0000004b004b7308 */ /* 0x000ea20000000800 */
[----:B------:R-:W-:Y:S01]  /*12390*/  HMMA.16816.F32 R20, R12, R16, R20 ;  /* 0x000000100c14723c */ /* 0x000fe20000001814 */
[C---:B-1----:R-:W-:Y:S01]  /*123a0*/  F2FP.F16.F32.PACK_AB R32, R77.reuse, R78 ;  /* 0x0000004e4d20723e */ /* 0x042fe200000000ff */
[----:B------:R-:W-:-:S04]  /*123b0*/  FADD.FTZ R79, R77, R79 ;  /* 0x0000004f4d4f7221 */ /* 0x000fc80000010000 */
[C---:B------:R-:W-:Y:S01]  /*123c0*/  HMMA.16816.F32 R28, R12.reuse, R18, R28 ;  /* 0x000000120c1c723c */ /* 0x040fe2000000181c */
[----:B------:R-:W1:Y:S01]  /*123d0*/  MUFU.EX2 R145, R145 ;  /* 0x0000009100917308 */ /* 0x000e620000000800 */
[----:B------:R-:W3:Y:S04]  /*123e0*/  LDSM.16.MT88.4 R16, [R197+0x7800] ;  /* 0x00780000c510783b */ /* 0x000ee80000004200 */
[C---:B----4-:R-:W-:Y:S03]  /*123f0*/  HMMA.16816.F32 R176, R12.reuse, R8, R176 ;  /* 0x000000080cb0723c */ /* 0x050fe600000018b0 */
[----:B------:R-:W4:Y:S01]  /*12400*/  MUFU.EX2 R140, R140 ;  /* 0x0000008c008c7308 */ /* 0x000f220000000800 */
[C---:B--2---:R-:W-:Y:S01]  /*12410*/  F2FP.F16.F32.PACK_AB R34, R75.reuse, R76 ;  /* 0x0000004c4b22723e */ /* 0x044fe200000000ff */
[----:B------:R-:W-:Y:S01]  /*12420*/  FADD.FTZ R76, R76, R79 ;  /* 0x0000004f4c4c7221 */ /* 0x000fe20000010000 */
[----:B------:R-:W-:Y:S01]  /*12430*/  HMMA.16816.F32 R172, R12, R10, R172 ;  /* 0x0000000a0cac723c */ /* 0x000fe200000018ac */
[----:B------:R-:W2:Y:S02]  /*12440*/  LDSM.16.MT88.4 R8, [R196+0x7800] ;  /* 0x00780000c408783b */ /* 0x000ea40000004200 */
[----:B------:R-:W-:-:S02]  /*12450*/  FADD.FTZ R76, R75, R76 ;  /* 0x0000004c4b4c7221 */ /* 0x000fc40000010000 */
[----:B------:R-:W-:Y:S01]  /*12460*/  MUFU.EX2 R137, R137 ;  /* 0x0000008900897308 */ /* 0x000fe20000000800 */
[----:B------:R-:W2:Y:S01]  /*12470*/  LDSM.16.MT88.4 R12, [R197+0x7c00] ;  /* 0x007c0000c50c783b */ /* 0x000ea20000004200 */
[----:B-1----:R-:W-:-:S06]  /*12480*/  FADD.FTZ R200, R145, R200 ;  /* 0x000000c891c87221 */ /* 0x002fcc0000010000 */
[----:B------:R-:W1:Y:S01]  /*12490*/  MUFU.EX2 R136, R136 ;  /* 0x0000008800887308 */ /* 0x000e620000000800 */
[C---:B----4-:R-:W-:Y:S01]  /*124a0*/  F2FP.F16.F32.PACK_AB R33, R140.reuse, R145 ;  /* 0x000000918c21723e */ /* 0x050fe200000000ff */
[----:B------:R-:W-:-:S06]  /*124b0*/  FADD.FTZ R200, R140, R200 ;  /* 0x000000c88cc87221 */ /* 0x000fcc0000010000 */
[----:B------:R-:W-:Y:S08]  /*124c0*/  MUFU.EX2 R74, R74 ;  /* 0x0000004a004a7308 */ /* 0x000ff00000000800 */
[----:B------:R-:W4:Y:S01]  /*124d0*/  MUFU.EX2 R73, R73 ;  /* 0x0000004900497308 */ /* 0x000f220000000800 */
[----:B-1----:R-:W-:Y:S01]  /*124e0*/  F2FP.F16.F32.PACK_AB R35, R136, R137 ;  /* 0x000000898823723e */ /* 0x002fe200000000ff */
[----:B------:R-:W-:-:S04]  /*124f0*/  FADD.FTZ R137, R137, R200 ;  /* 0x000000c889897221 */ /* 0x000fc80000010000 */
[----:B------:R-:W-:Y:S02]  /*12500*/  FADD.FTZ R137, R136, R137 ;  /* 0x0000008988897221 */ /* 0x000fe40000010000 */
[----:B------:R-:W-:Y:S01]  /*12510*/  MUFU.EX2 R72, R72 ;  /* 0x0000004800487308 */ /* 0x000fe20000000800 */
[C---:B------:R-:W-:Y:S06]  /*12520*/  HMMA.16816.F32 R20, R32.reuse, R4, R20 ;  /* 0x000000042014723c */ /* 0x040fec0000001814 */
[----:B------:R-:W-:Y:S01]  /*12530*/  HMMA.16816.F32 R28, R32, R6, R28 ;  /* 0x00000006201c723c */ /* 0x000fe2000000181c */
[----:B------:R-:W1:Y:S01]  /*12540*/  MUFU.EX2 R71, R71 ;  /* 0x0000004700477308 */ /* 0x000e620000000800 */
        /* <DEDUP_REMOVED lines=19> */
[----:B------:R-:W-:Y:S01]  /*12680*/  FFMA.FTZ R45, R53, UR20, -R2 ;  /* 0x00000014352d7c23 */ /* 0x000fe20008010802 */
[--C-:B------:R-:W-:Y:S01]  /*12690*/  FFMA.FTZ R34, R55, UR20, -R95.reuse ;  /* 0x0000001437227c23 */ /* 0x100fe2000801085f */
[----:B------:R-:W-:Y:S01]  /*126a0*/  FADD.FTZ R72, R71, R72 ;  /* 0x0000004847487221 */ /* 0x000fe20000010000 */
[----:B------:R-:W-:Y:S01]  /*126b0*/  FFMA.FTZ R38, R54, UR20, -R95 ;  /* 0x0000001436267c23 */ /* 0x000fe2000801085f */
[--C-:B------:R-:W-:Y:S01]  /*126c0*/  FFMA.FTZ R46, R52, UR20, -R2.reuse ;  /* 0x00000014342e7c23 */ /* 0x100fe20008010802 */
[----:B------:R-:W1:Y:S01]  /*126d0*/  MUFU.EX2 R119, R119 ;  /* 0x0000007700777308 */ /* 0x000e620000000800 */
[----:B----4-:R-:W-:Y:S01]  /*126e0*/  F2FP.F16.F32.PACK_AB R5, R123, R132 ;  /* 0x000000847b05723e */ /* 0x010fe200000000ff */
[----:B------:R-:W-:Y:S01]  /*126f0*/  FADD.FTZ R132, R132, R137 ;  /* 0x0000008984847221 */ /* 0x000fe20000010000 */
[----:B------:R-:W-:-:S03]  /*12700*/  FFMA.FTZ R47, R51, UR20, -R2 ;  /* 0x00000014332f7c23 */ /* 0x000fc60008010802 */
[----:B------:R-:W-:Y:S02]  /*12710*/  FADD.FTZ R132, R123, R132 ;  /* 0x000000847b847221 */ /* 0x000fe40000010000 */
[----:B------:R-:W-:Y:S08]  /*12720*/  MUFU.EX2 R70, R70 ;  /* 0x0000004600467308 */ /* 0x000ff00000000800 */
[----:B------:R-:W4:Y:S01]  /*12730*/  MUFU.EX2 R69, R69 ;  /* 0x0000004500457308 */ /* 0x000f220000000800 */
[----:B-1----:R-:W-:Y:S01]  /*12740*/  F2FP.F16.F32.PACK_AB R7, R119, R120 ;  /* 0x000000787707723e */ /* 0x002fe200000000ff */
[----:B------:R-:W-:-:S04]  /*12750*/  FADD.FTZ R120, R120, R132 ;  /* 0x0000008478787221 */ /* 0x000fc80000010000 */
[----:B------:R-:W-:Y:S02]  /*12760*/  FADD.FTZ R120, R119, R120 ;  /* 0x0000007877787221 */ /* 0x000fe40000010000 */
[C---:B---3--:R-:W-:Y:S01]  /*12770*/  HMMA.16816.F32 R20, R4.reuse, R16, R20 ;  /* 0x000000100414723c */ /* 0x048fe20000001814 */
[----:B------:R-:W-:Y:S05]  /*12780*/  MUFU.EX2 R68, R68 ;  /* 0x0000004400447308 */ /* 0x000fea0000000800 */
[C---:B------:R-:W-:Y:S01]  /*12790*/  HMMA.16816.F32 R28, R4.reuse, R18, R28 ;  /* 0x00000012041c723c */ /* 0x040fe2000000181c */
[----:B------:R-:W1:Y:S02]  /*127a0*/  LDSM.16.MT88.4 R16, [R196+0x7c00] ;  /* 0x007c0000c410783b */ /* 0x000e640000004200 */
[----:B------:R-:W3:Y:S03]  /*127b0*/  MUFU.EX2 R67, R67 ;  /* 0x0000004300437308 */ /* 0x000ee60000000800 */
[C---:B--2---:R-:W-:Y:S05]  /*127c0*/  HMMA.16816.F32 R176, R4.reuse, R8, R176 ;  /* 0x0000000804b0723c */ /* 0x044fea00000018b0 */
[----:B------:R-:W-:Y:S01]  /*127d0*/  MUFU.EX2 R117, R117 ;  /* 0x0000007500757308 */ /* 0x000fe20000000800 */
[----:B------:R-:W-:Y:S01]  /*127e0*/  HMMA.16816.F32 R172, R4, R10, R172 ;  /* 0x0000000a04ac723c */ /* 0x000fe200000018ac */
[----:B------:R-:W2:Y:S06]  /*127f0*/  LDSM.16.MT88.4 R8, [R197+0x8000] ;  /* 0x00800000c508783b */ /* 0x000eac0000004200 */
[----:B------:R-:W5:Y:S01]  /*12800*/  MUFU.EX2 R25, R25 ;  /* 0x0000001900197308 */ /* 0x000f620000000800 */
[----:B----4-:R-:W-:Y:S01]  /*12810*/  F2FP.F16.F32.PACK_AB R4, R69, R70 ;  /* 0x000000464504723e */ /* 0x010fe200000000ff */
[----:B------:R-:W-:Y:S01]  /*12820*/  FADD.FTZ R70, R70, R72 ;  /* 0x0000004846467221 */ /* 0x000fe20000010000 */
[----:B---3--:R-:W-:-:S03]  /*12830*/  F2FP.F16.F32.PACK_AB R6, R67, R68 ;  /* 0x000000444306723e */ /* 0x008fc600000000ff */
[----:B------:R-:W-:Y:S02]  /*12840*/  FADD.FTZ R69, R69, R70 ;  /* 0x0000004645457221 */ /* 0x000fe40000010000 */
[----:B------:R-:W3:Y:S02]  /*12850*/  MUFU.EX2 R26, R26 ;  /* 0x0000001a001a7308 */ /* 0x000ee40000000800 */
[----:B------:R-:W-:-:S04]  /*12860*/  FADD.FTZ R69, R68, R69 ;  /* 0x0000004544457221 */ /* 0x000fc80000010000 */
[----:B------:R-:W-:Y:S02]  /*12870*/  FADD.FTZ R67, R67, R69 ;  /* 0x0000004543437221 */ /* 0x000fe40000010000 */
[----:B------:R-:W4:Y:S01]  /*12880*/  MUFU.EX2 R27, R27 ;  /* 0x0000001b001b7308 */ /* 0x000f220000000800 */
[----:B-----5:R-:W-:Y:S01]  /*12890*/  F2FP.F16.F32.PACK_AB R5, R25, R117 ;  /* 0x000000751905723e */ /* 0x020fe200000000ff */
[----:B------:R-:W-:-:S04]  /*128a0*/  FADD.FTZ R117, R117, R120 ;  /* 0x0000007875757221 */ /* 0x000fc80000010000 */
[----:B------:R-:W-:Y:S02]  /*128b0*/  FADD.FTZ R25, R25, R117 ;  /* 0x0000007519197221 */ /* 0x000fe40000010000 */
[----:B------:R-:W5:Y:S02]  /*128c0*/  MUFU.EX2 R66, R66 ;  /* 0x0000004200427308 */ /* 0x000f640000000800 */
[----:B---3--:R-:W-:-:S06]  /*128d0*/  FADD.FTZ R25, R26, R25 ;  /* 0x000000191a197221 */ /* 0x008fcc0000010000 */
[----:B------:R-:W-:Y:S01]  /*128e0*/  MUFU.EX2 R65, R65 ;  /* 0x0000004100417308 */ /* 0x000fe20000000800 */
[C---:B----4-:R-:W-:Y:S01]  /*128f0*/  F2FP.F16.F32.PACK_AB R7, R27.reuse, R26 ;  /* 0x0000001a1b07723e */ /* 0x050fe200000000ff */
[----:B------:R-:W-:-:S06]  /*12900*/  FADD.FTZ R27, R27, R25 ;  /* 0x000000191b1b7221 */ /* 0x000fcc0000010000 */
[----:B------:R-:W-:Y:S01]  /*12910*/  HMMA.16816.F32 R20, R4, R12, R20 ;  /* 0x0000000c0414723c */ /* 0x000fe20000001814 */
[----:B------:R-:W-:Y:S01]  /*12920*/  MUFU.EX2 R64, R64 ;  /* 0x0000004000407308 */ /* 0x000fe20000000800 */
[----:B-----5:R-:W-:-:S04]  /*12930*/  FADD.FTZ R67, R66, R67 ;  /* 0x0000004342437221 */ /* 0x020fc80000010000 */
[C---:B------:R-:W-:Y:S01]  /*12940*/  HMMA.16816.F32 R28, R4.reuse, R14, R28 ;  /* 0x0000000e041c723c */ /* 0x040fe2000000181c */
[----:B------:R-:W3:Y:S02]  /*12950*/  LDSM.16.MT88.4 R12, [R196+0x8000] ;  /* 0x00800000c40c783b */ /* 0x000ee40000004200 */
[----:B------:R-:W4:Y:S03]  /*12960*/  MUFU.EX2 R63, R63 ;  /* 0x0000003f003f7308 */ /* 0x000f260000000800 */
[C---:B-1----:R-:W-:Y:S05]  /*12970*/  HMMA.16816.F32 R176, R4.reuse, R16, R176 ;  /* 0x0000001004b0723c */ /* 0x042fea00000018b0 */
[----:B------:R-:W1:Y:S01]  /*12980*/  MUFU.EX2 R32, R32 ;  /* 0x0000002000207308 */ /* 0x000e620000000800 */
[----:B------:R-:W-:Y:S01]  /*12990*/  HMMA.16816.F32 R172, R4, R18, R172 ;  /* 0x0000001204ac723c */ /* 0x000fe200000018ac */
[----:B------:R-:W5:Y:S06]  /*129a0*/  LDSM.16.MT88.4 R16, [R197+0x8400] ;  /* 0x00840000c510783b */ /* 0x000f6c0000004200 */
[----:B------:R-:W2:Y:S01]  /*129b0*/  MUFU.EX2 R33, R33 ;  /* 0x0000002100217308 */ /* 0x000ea20000000800 */
[--C-:B------:R-:W-:Y:S01]  /*129c0*/  FFMA.FTZ R4, R41, UR20, -R2.reuse ;  /* 0x0000001429047c23 */ /* 0x100fe20008010802 */
[----:B------:R-:W-:Y:S01]  /*129d0*/  FFMA.FTZ R41, R40, UR20, -R2 ;  /* 0x0000001428297c23 */ /* 0x000fe20008010802 */
[----:B----4-:R-:W-:-:S05]  /*129e0*/  F2FP.F16.F32.PACK_AB R6, R63, R64 ;  /* 0x000000403f06723e */ /* 0x010fca00000000ff */
[----:B------:R-:W-:Y:S01]  /*129f0*/  MUFU.EX2 R35, R35 ;  /* 0x0000002300237308 */ /* 0x000fe20000000800 */
[----:B-1----:R-:W-:-:S07]  /*12a00*/  FADD.FTZ R27, R32, R27 ;  /* 0x0000001b201b7221 */ /* 0x002fce0000010000 */
[----:B------:R-:W1:Y:S01]  /*12a10*/  MUFU.EX2 R42, R42 ;  /* 0x0000002a002a7308 */ /* 0x000e620000000800 */
[C---:B--2---:R-:W-:Y:S01]  /*12a20*/  F2FP.F16.F32.PACK_AB R5, R33.reuse, R32 ;  /* 0x000000202105723e */ /* 0x044fe200000000ff */
[----:B------:R-:W-:-:S06]  /*12a30*/  FADD.FTZ R27, R33, R27 ;  /* 0x0000001b211b7221 */ /* 0x000fcc0000010000 */
[----:B------:R2:W4:Y:S08]  /*12a40*/  MUFU.EX2 R40, R4 ;  /* 0x0000000400287308 */ /* 0x0005300000000800 */
[----:B------:R-:W3:Y:S01]  /*12a50*/  MUFU.EX2 R62, R62 ;  /* 0x0000003e003e7308 */ /* 0x000ee20000000800 */
[----:B-1----:R-:W-:Y:S01]  /*12a60*/  F2FP.F16.F32.PACK_AB R7, R42, R35 ;  /* 0x000000232a07723e */ /* 0x002fe200000000ff */
[----:B------:R-:W-:-:S04]  /*12a70*/  FADD.FTZ R35, R35, R27 ;  /* 0x0000001b23237221 */ /* 0x000fc80000010000 */
[----:B------:R-:W-:Y:S02]  /*12a80*/  FADD.FTZ R35, R42, R35 ;  /* 0x000000232a237221 */ /* 0x000fe40000010000 */
[----:B------:R-:W1:Y:S01]  /*12a90*/  MUFU.EX2 R61, R61 ;  /* 0x0000003d003d7308 */ /* 0x000e620000000800 */
[C---:B--2---:R-:W-:Y:S01]  /*12aa0*/  F2FP.F16.F32.PACK_AB R4, R65.reuse, R66 ;  /* 0x000000424104723e */ /* 0x044fe200000000ff */
[----:B------:R-:W-:Y:S01]  /*12ab0*/  FADD.FTZ R65, R65, R67 ;  /* 0x0000004341417221 */ /* 0x000fe20000010000 */
[----:B----4-:R-:W-:-:S03]  /*12ac0*/  FADD.FTZ R35, R40, R35 ;  /* 0x0000002328237221 */ /* 0x010fc60000010000 */
[----:B------:R-:W-:Y:S02]  /*12ad0*/  FADD.FTZ R65, R64, R65 ;  /* 0x0000004140417221 */ /* 0x000fe40000010000 */
[----:B------:R-:W-:Y:S01]  /*12ae0*/  MUFU.EX2 R60, R60 ;  /* 0x0000003c003c7308 */ /* 0x000fe20000000800 */
[----:B------:R-:W-:Y:S01]  /*12af0*/  HMMA.16816.F32 R20, R4, R8, R20 ;  /* 0x000000080414723c */ /* 0x000fe20000001814 */
[----:B------:R-:W-:-:S04]  /*12b00*/  FADD.FTZ R63, R63, R65 ;  /* 0x000000413f3f7221 */ /* 0x000fc80000010000 */
[----:B---3--:R-:W-:Y:S01]  /*12b10*/  FADD.FTZ R63, R62, R63 ;  /* 0x0000003f3e3f7221 */ /* 0x008fe20000010000 */
[C---:B------:R-:W-:Y:S01]  /*12b20*/  HMMA.16816.F32 R28, R4.reuse, R10, R28 ;  /* 0x0000000a041c723c */ /* 0x040fe2000000181c */
[----:B------:R-:W2:Y:S01]  /*12b30*/  MUFU.EX2 R59, R59 ;  /* 0x0000003b003b7308 */ /* 0x000ea20000000800 */
[----:B------:R-:W3:Y:S04]  /*12b40*/  LDSM.16.MT88.4 R8, [R196+0x8400] ;  /* 0x00840000c408783b */ /* 0x000ee80000004200 */
[C---:B------:R-:W-:Y:S03]  /*12b50*/  HMMA.16816.F32 R176, R4.reuse, R12, R176 ;  /* 0x0000000c04b0723c */ /* 0x040fe600000018b0 */
[----:B------:R-:W4:Y:S03]  /*12b60*/  MUFU.EX2 R41, R41 ;  /* 0x0000002900297308 */ /* 0x000f260000000800 */
[----:B------:R-:W-:Y:S01]  /*12b70*/  HMMA.16816.F32 R172, R4, R14, R172 ;  /* 0x0000000e04ac723c */ /* 0x000fe200000018ac */
[----:B------:R-:W3:Y:S04]  /*12b80*/  LDSM.16.MT88.4 R12, [R197+0x8800] ;  /* 0x00880000c50c783b */ /* 0x000ee80000004200 */
[----:B------:R-:W5:Y:S02]  /*12b90*/  MUFU.EX2 R39, R39 ;  /* 0x0000002700277308 */ /* 0x000f640000000800 */
[C---:B-1----:R-:W-:Y:S01]  /*12ba0*/  F2FP.F16.F32.PACK_AB R4, R61.reuse, R62 ;  /* 0x0000003e3d04723e */ /* 0x042fe200000000ff */
[----:B------:R-:W-:Y:S01]  /*12bb0*/  FADD.FTZ R61, R61, R63 ;  /* 0x0000003f3d3d7221 */ /* 0x000fe20000010000 */
[----:B--2---:R-:W-:-:S03]  /*12bc0*/  F2FP.F16.F32.PACK_AB R6, R59, R60 ;  /* 0x0000003c3b06723e */ /* 0x004fc600000000ff */
[----:B------:R-:W-:Y:S01]  /*12bd0*/  FADD.FTZ R61, R60, R61 ;  /* 0x0000003d3c3d7221 */ /* 0x000fe20000010000 */
[----:B------:R-:W1:Y:S01]  /*12be0*/  MUFU.EX2 R43, R43 ;  /* 0x0000002b002b7308 */ /* 0x000e620000000800 */
[C---:B----4-:R-:W-:Y:S01]  /*12bf0*/  F2FP.F16.F32.PACK_AB R5, R41.reuse, R40 ;  /* 0x000000282905723e */ /* 0x050fe200000000ff */
[----:B------:R-:W-:Y:S01]  /*12c00*/  FADD.FTZ R41, R41, R35 ;  /* 0x0000002329297221 */ /* 0x000fe20000010000 */
[----:B------:R-:W-:-:S05]  /*12c10*/  FADD.FTZ R59, R59, R61 ;  /* 0x0000003d3b3b7221 */ /* 0x000fca0000010000 */
[----:B------:R-:W2:Y:S01]  /*12c20*/  MUFU.EX2 R58, R58 ;  /* 0x0000003a003a7308 */ /* 0x000ea20000000800 */
[----:B-----5:R-:W-:-:S07]  /*12c30*/  FADD.FTZ R41, R39, R41 ;  /* 0x0000002927297221 */ /* 0x020fce0000010000 */
[----:B------:R-:W4:Y:S01]  /*12c40*/  MUFU.EX2 R57, R57 ;  /* 0x0000003900397308 */ /* 0x000f220000000800 */
[C---:B-1----:R-:W-:Y:S01]  /*12c50*/  F2FP.F16.F32.PACK_AB R7, R43.reuse, R39 ;  /* 0x000000272b07723e */ /* 0x042fe200000000ff */
[----:B------:R-:W-:-:S06]  /*12c60*/  FADD.FTZ R43, R43, R41 ;  /* 0x000000292b2b7221 */ /* 0x000fcc0000010000 */
[----:B------:R-:W-:Y:S01]  /*12c70*/  HMMA.16816.F32 R20, R4, R16, R20 ;  /* 0x000000100414723c */ /* 0x000fe20000001814 */
[----:B------:R-:W-:Y:S01]  /*12c80*/  MUFU.EX2 R3, R3 ;  /* 0x0000000300037308 */ /* 0x000fe20000000800 */
[----:B--2---:R-:W-:-:S04]  /*12c90*/  FADD.FTZ R59, R58, R59 ;  /* 0x0000003b3a3b7221 */ /* 0x004fc80000010000 */
[C---:B------:R-:W-:Y:S01]  /*12ca0*/  HMMA.16816.F32 R28, R4.reuse, R18, R28 ;  /* 0x00000012041c723c */ /* 0x040fe2000000181c */
[----:B------:R-:W1:Y:S02]  /*12cb0*/  LDSM.16.MT88.4 R16, [R196+0x8800] ;  /* 0x00880000c410783b */ /* 0x000e640000004200 */
[----:B------:R-:W2:Y:S03]  /*12cc0*/  MUFU.EX2 R118, R118 ;  /* 0x0000007600767308 */ /* 0x000ea60000000800 */
[C---:B---3--:R-:W-:Y:S05]  /*12cd0*/  HMMA.16816.F32 R176, R4.reuse, R8, R176 ;  /* 0x0000000804b0723c */ /* 0x048fea00000018b0 */
[----:B------:R-:W3:Y:S01]  /*12ce0*/  MUFU.EX2 R37, R37 ;  /* 0x0000002500257308 */ /* 0x000ee20000000800 */
[----:B------:R-:W-:Y:S01]  /*12cf0*/  HMMA.16816.F32 R172, R4, R10, R172 ;  /* 0x0000000a04ac723c */ /* 0x000fe200000018ac */
[----:B------:R-:W5:Y:S06]  /*12d00*/  LDSM.16.MT88.4 R8, [R196+0x8c00] ;  /* 0x008c0000c408783b */ /* 0x000f6c0000004200 */
[----:B------:R-:W1:Y:S01]  /*12d10*/  MUFU.EX2 R36, R36 ;  /* 0x0000002400247308 */ /* 0x000e620000000800 */
[C---:B----4-:R-:W-:Y:S01]  /*12d20*/  F2FP.F16.F32.PACK_AB R4, R57.reuse, R58 ;  /* 0x0000003a3904723e */ /* 0x050fe200000000ff */
[----:B------:R-:W-:Y:S01]  /*12d30*/  FADD.FTZ R57, R57, R59 ;  /* 0x0000003b39397221 */ /* 0x000fe20000010000 */
[----:B--2---:R-:W-:-:S03]  /*12d40*/  F2FP.F16.F32.PACK_AB R6, R118, R3 ;  /* 0x000000037606723e */ /* 0x004fc600000000ff */
[----:B------:R-:W-:Y:S02]  /*12d50*/  FADD.FTZ R57, R3, R57 ;  /* 0x0000003903397221 */ /* 0x000fe40000010000 */
[----:B------:R-:W2:Y:S01]  /*12d60*/  MUFU.EX2 R44, R44 ;  /* 0x0000002c002c7308 */ /* 0x000ea20000000800 */
[----:B---3--:R-:W-:Y:S01]  /*12d70*/  FADD.FTZ R43, R37, R43 ;  /* 0x0000002b252b7221 */ /* 0x008fe20000010000 */
[----:B------:R-:W-:-:S06]  /*12d80*/  FADD.FTZ R118, R118, R57 ;  /* 0x0000003976767221 */ /* 0x000fcc0000010000 */
        /* <DEDUP_REMOVED lines=9> */
[----:B------:R-:W3:Y:S01]  /*12e20*/  MUFU.EX2 R38, R38 ;  /* 0x0000002600267308 */ /* 0x000ee20000000800 */
[----:B-1----:R-:W-:-:S04]  /*12e30*/  FADD.FTZ R118, R24, R118 ;  /* 0x0000007618767221 */ /* 0x002fc80000010000 */
[C---:B------:R-:W-:Y:S01]  /*12e40*/  HMMA.16816.F32 R28, R4.reuse, R14, R28 ;  /* 0x0000000e041c723c */ /* 0x040fe2000000181c */
[----:B------:R-:W-:Y:S02]  /*12e50*/  FFMA.FTZ R12, R50, UR20, -R2 ;  /* 0x00000014320c7c23 */ /* 0x000fe40008010802 */
[----:B------:R-:W1:Y:S01]  /*12e60*/  MUFU.EX2 R167, R167 ;  /* 0x000000a700a77308 */ /* 0x000e620000000800 */
[----:B--2---:R-:W-:Y:S02]  /*12e70*/  FADD.FTZ R118, R34, R118 ;  /* 0x0000007622767221 */ /* 0x004fe40000010000 */
[C---:B------:R-:W-:Y:S05]  /*12e80*/  HMMA.16816.F32 R176, R4.reuse, R16, R176 ;  /* 0x0000001004b0723c */ /* 0x040fea00000018b0 */
[----:B------:R-:W2:Y:S01]  /*12e90*/  MUFU.EX2 R46, R46 ;  /* 0x0000002e002e7308 */ /* 0x000ea20000000800 */
[----:B------:R-:W-:Y:S01]  /*12ea0*/  HMMA.16816.F32 R172, R4, R18, R172 ;  /* 0x0000001204ac723c */ /* 0x000fe200000018ac */
[----:B---3--:R-:W-:-:S06]  /*12eb0*/  FADD.FTZ R118, R38, R118 ;  /* 0x0000007626767221 */ /* 0x008fcc0000010000 */
[----:B------:R-:W3:Y:S01]  /*12ec0*/  MUFU.EX2 R47, R47 ;  /* 0x0000002f002f7308 */ /* 0x000ee20000000800 */
[----:B------:R-:W-:Y:S02]  /*12ed0*/  F2FP.F16.F32.PACK_AB R4, R34, R24 ;  /* 0x000000182204723e */ /* 0x000fe400000000ff */
[C---:B-1----:R-:W-:Y:S01]  /*12ee0*/  F2FP.F16.F32.PACK_AB R6, R167.reuse, R38 ;  /* 0x00000026a706723e */ /* 0x042fe200000000ff */
[----:B------:R-:W-:-:S04]  /*12ef0*/  FADD.FTZ R167, R167, R118 ;  /* 0x00000076a7a77221 */ /* 0x000fc80000010000 */
[----:B------:R-:W1:Y:S01]  /*12f00*/  MUFU.EX2 R12, R12 ;  /* 0x0000000c000c7308 */ /* 0x000e620000000800 */
[----:B--2---:R-:W-:-:S07]  /*12f10*/  FADD.FTZ R45, R46, R45 ;  /* 0x0000002d2e2d7221 */ /* 0x004fce0000010000 */
        /* <DEDUP_REMOVED lines=8> */
[C---:B-----5:R-:W-:Y:S06]  /*12fa0*/  HMMA.16816.F32 R176, R4.reuse, R8, R176 ;  /* 0x0000000804b0723c */ /* 0x060fec00000018b0 */
[----:B------:R-:W-:-:S15]  /*12fb0*/  HMMA.16816.F32 R172, R4, R10, R172 ;  /* 0x0000000a04ac723c */ /* 0x000fde00000018ac */
[----:B------:R-:W-:-:S09]  /*12fc0*/  NOP ;  /* 0x0000000000007918 */ /* 0x000fd20000000000 */
.L_x_2438:
[----:B------:R-:W-:Y:S05]  /*12fd0*/  @!P2 BRA `(.L_x_2446) ;  /* 0x0000006400e8a947 */ /* 0x000fea0003800000 */
        /* <DEDUP_REMOVED lines=9> */
.L_x_2450:
        /* <DEDUP_REMOVED lines=13> */
[----:B------:R-:W-:Y:S02]  /*13140*/  UIADD3 UR10, UR8, 0x100, URZ ;  /* 0x00000100080a7890 */ /* 0x000fe4000fffe03f */
[----:B------:R-:W-:Y:S04]  /*13150*/  MOV R14, UR8 ;  /* 0x00000008000e7c02 */ /* 0x000fe80008000f00 */
[----:B------:R-:W-:Y:S01]  /*13160*/  IMAD.U32 R16, RZ, RZ, UR10 ;  /* 0x0000000aff107e24 */ /* 0x000fe2000f8e00ff */
[----:B------:R-:W-:Y:S04]  /*13170*/  IABS R14, R14 ;  /* 0x0000000e000e7213 */ /* 0x000fe80000000000 */
[----:B------:R-:W-:Y:S02]  /*13180*/  IABS R16, R16 ;  /* 0x0000001000107213 */ /* 0x000fe40000000000 */
[----:B-----5:R-:W-:Y:S04]  /*13190*/  IABS R0, R2 ;  /* 0x0000000200007213 */ /* 0x020fe80000000000 */
[----:B------:R-:W5:Y:S10]  /*131a0*/  I2F.RP R18, R0 ;  /* 0x0000000000127306 */ /* 0x000f740000209400 */
        /* <DEDUP_REMOVED lines=23> */
[----:B------:R-:W5:Y:S01]  /*13320*/  LDC.64 R14, c[0x0][0x238] ;  /* 0x00008e00ff0e7b82 */ /* 0x000f620000000a00 */
        /* <DEDUP_REMOVED lines=10> */
[CC--:B------:R-:W-:Y:S02]  /*133d0*/  LEA R16, P3, R3.reuse, R190.reuse, 0x2 ;  /* 0x000000be03107211 */ /* 0x0c0fe400078610ff */
[C---:B------:R-:W-:Y:S02]  /*133e0*/  LEA R4, P0, R0.reuse, R190, 0x2 ;  /* 0x000000be00047211 */ /* 0x040fe400078010ff */
[-C--:B------:R-:W-:Y:S02]  /*133f0*/  LEA.HI.X.SX32 R17, R3, R191.reuse, 0x2, P3 ;  /* 0x000000bf03117211 */ /* 0x080fe400018f16ff */
[C---:B------:R-:W-:Y:S01]  /*13400*/  LEA.HI.X.SX32 R5, R0.reuse, R191, 0x2, P0 ;  /* 0x000000bf00057211 */ /* 0x040fe200000f16ff */
[----:B------:R-:W-:Y:S02]  /*13410*/  IMAD.IADD R0, R0, 0x1, -R3 ;  /* 0x0000000100007824 */ /* 0x000fe400078e0a03 */
[----:B------:R-:W2:Y:S02]  /*13420*/  LDG.E R16, desc[UR18][R16.64] ;  /* 0x0000001210107981 */ /* 0x000ea4000c1e1900 */
[----:B------:R-:W-:Y:S05]  /*13430*/  IMAD R0, R0, R2, -0x100 ;  /* 0xffffff0000007424 */ /* 0x000fea00078e0202 */
[----:B------:R-:W-:Y:S01]  /*13440*/  SHF.R.S32.HI R2, RZ, 0x1f, R0 ;  /* 0x0000001fff027819 */ /* 0x000fe20000011400 */
[----:B------:R1:W2:Y:S02]  /*13450*/  LDG.E R17, desc[UR18][R4.64] ;  /* 0x0000001204117981 */ /* 0x0002a4000c1e1900 */
[----:B-1----:R-:W1:Y:S02]  /*13460*/  LDC.64 R4, c[0x0][0x250] ;  /* 0x00009400ff047b82 */ /* 0x002e640000000a00 */
[-C--:B-1----:R-:W-:Y:S02]  /*13470*/  IMAD R2, R2, R4.reuse, RZ ;  /* 0x0000000402027224 */ /* 0x082fe400078e02ff */
[C---:B------:R-:W-:Y:S04]  /*13480*/  IMAD.WIDE.U32 R18, R0.reuse, R4, RZ ;  /* 0x0000000400127225 */ /* 0x040fe800078e00ff */
[----:B------:R-:W-:Y:S05]  /*13490*/  IMAD R2, R0, R5, R2 ;  /* 0x0000000500027224 */ /* 0x000fea00078e0202 */
[----:B------:R-:W-:Y:S01]  /*134a0*/  IADD3 R19, R19, R2, RZ ;  /* 0x0000000213137210 */ /* 0x000fe20007ffe0ff */
[----:B--2---:R-:W-:Y:S04]  /*134b0*/  IMAD.IADD R16, R16, 0x1, -R17 ;  /* 0x0000000110107824 */ /* 0x004fe800078e0a11 */
[-C--:B-----5:R-:W-:Y:S01]  /*134c0*/  IMAD.WIDE.U32 R18, R16, R14.reuse, R18 ;  /* 0x0000000e10127225 */ /* 0x0a0fe200078e0012 */
[----:B------:R-:W-:Y:S05]  /*134d0*/  SHF.R.S32.HI R0, RZ, 0x1f, R16 ;  /* 0x0000001fff007819 */ /* 0x000fea0000011410 */
[----:B------:R-:W-:Y:S01]  /*134e0*/  IMAD R0, R0, R14, RZ ;  /* 0x0000000e00007224 */ /* 0x000fe200078e02ff */
[----:B------:R-:W-:Y:S03]  /*134f0*/  MOV R14, R18 ;  /* 0x00000012000e7202 */ /* 0x000fe60000000f00 */
[----:B------:R-:W-:Y:S04]  /*13500*/  IMAD R0, R16, R15, R0 ;  /* 0x0000000f10007224 */ /* 0x000fe800078e0200 */
[----:B------:R-:W-:Y:S07]  /*13510*/  IMAD.IADD R0, R19, 0x1, R0 ;  /* 0x0000000113007824 */ /* 0x000fee00078e0200 */
.L_x_2447:
[----:B------:R-:W5:Y:S01]  /*13520*/  @!P2 LDC.64 R4, c[0x0][0x250] ;  /* 0x00009400ff04ab82 */ /* 0x000f620000000a00 */
[----:B------:R-:W-:Y:S01]  /*13530*/  @P2 STS.64 [R188+0x5008], RZ ;  /* 0x005008ffbc002388 */ /* 0x000fe20000000a00 */
[-C--:B------:R-:W-:Y:S01]  /*13540*/  LEA R200, P3, R14, R199.reuse, 0x1 ;  /* 0x000000c70ec87211 */ /* 0x080fe200078608ff */
[----:B---3--:R-:W-:Y:S01]  /*13550*/  @!P2 IMAD R9, R9, 0x60, RZ ;  /* 0x000000600909a824 */ /* 0x008fe200078e02ff */
[----:B-1----:R-:W-:Y:S01]  /*13560*/  @!P2 LEA R2, P0, R12, R14, 0x5 ;  /* 0x0000000e0c02a211 */ /* 0x002fe200078028ff */
[----:B------:R-:W-:Y:S01]  /*13570*/  UISETP.GT.AND UP0, UPT, UR7, UR15, UPT ;  /* 0x0000000f0700728c */ /* 0x000fe2000bf04270 */
[----:B------:R-:W-:Y:S01]  /*13580*/  LEA.HI.X R201, R14, R198, R0, 0x1, P3 ;  /* 0x000000c60ec97211 */ /* 0x000fe200018f0c00 */
[----:B------:R-:W-:Y:S01]  /*13590*/  @P2 STS [R188+0x5000], RZ ;  /* 0x005000ffbc002388 */ /* 0x000fe20000000800 */
[----:B------:R-:W-:Y:S02]  /*135a0*/  @!P2 LEA R16, P3, R2, R199, 0x1 ;  /* 0x000000c70210a211 */ /* 0x000fe400078608ff */
[-C--:B------:R-:W-:Y:S01]  /*135b0*/  @!P2 MOV R15, R0.reuse ;  /* 0x00000000000fa202 */ /* 0x080fe20000000f00 */
[----:B------:R-:W-:Y:S01]  /*135c0*/  @P2 STS [R188+0x5004], RZ ;  /* 0x005004ffbc002388 */ /* 0x000fe20000000800 */
[----:B------:R-:W-:Y:S02]  /*135d0*/  @!P2 LEA.HI.X R13, R12, R0, R13, 0x5, P0 ;  /* 0x000000000c0da211 */ /* 0x000fe400000f2c0d */
[----:B--2---:R-:W-:Y:S01]  /*135e0*/  @!P2 LEA R12, P0, R10, R14, 0x6 ;  /* 0x0000000e0a0ca211 */ /* 0x004fe200078030ff */
[----:B------:R-:W-:Y:S01]  /*135f0*/  @!PT LDS RZ, [RZ] ;  /* 0x00000000fffff984 */ /* 0x000fe20000000800 */
[----:B------:R-:W-:Y:S01]  /*13600*/  @!PT LDS RZ, [RZ] ;  /* 0x00000000fffff984 */ /* 0x000fe20000000800 */
[----:B------:R-:W-:Y:S01]  /*13610*/  @!PT LDS RZ, [RZ] ;  /* 0x00000000fffff984 */ /* 0x000fe20000000800 */
[----:B------:R-:W-:Y:S01]  /*13620*/  @!P2 LDGSTS.E.BYPASS.LTC128B.128 [R188+0x5000], desc[UR18][R200.64] ;  /* 0x05000000c8bcafae */ /* 0x000fe2000b901d52 */
[----:B------:R-:W-:Y:S01]  /*13630*/  @!P2 LEA.HI.X R17, R2, R198, R13, 0x1, P3 ;  /* 0x000000c60211a211 */ /* 0x000fe200018f0c0d */
[----:B------:R-:W-:Y:S01]  /*13640*/  @!P2 IMAD.WIDE.U32 R18, R8, 0x60, R14 ;  /* 0x000000600812a825 */ /* 0x000fe200078e000e */
[----:B------:R-:W1:Y:S02]  /*13650*/  @!P2 LDC.64 R2, c[0x0][0x250] ;  /* 0x00009400ff02ab82 */ /* 0x000e640000000a00 */
[----:B------:R-:W-:Y:S02]  /*13660*/  @!P2 LEA.HI.X R13, R10, R0, R11, 0x6, P0 ;  /* 0x000000000a0da211 */ /* 0x000fe400000f340b */
[----:B------:R-:W-:Y:S01]  /*13670*/  @!P2 IADD3 R9, R9, R19, RZ ;  /* 0x000000130909a210 */ /* 0x000fe20007ffe0ff */
[----:B------:R-:W-:Y:S03]  /*13680*/  @P2 STS.128 [R188+0x5800], RZ ;  /* 0x005800ffbc002388 */ /* 0x000fe60000000c00 */
[----:B------:R-:W2:Y:S01]  /*13690*/  @!P2 LDC.64 R10, c[0x0][0x250] ;  /* 0x00009400ff0aab82 */ /* 0x000ea20000000a00 */
[-C--:B------:R-:W-:Y:S02]  /*136a0*/  @!P2 LEA R20, P3, R12, R199.reuse, 0x1 ;  /* 0x000000c70c14a211 */ /* 0x080fe400078608ff */
[----:B----4-:R-:W-:Y:S02]  /*136b0*/  @!P2 LEA R8, P0, R6, R14, 0x7 ;  /* 0x0000000e0608a211 */ /* 0x010fe400078038ff */
[----:B------:R-:W-:Y:S01]  /*136c0*/  @!P2 LEA.HI.X R21, R12, R198, R13, 0x1, P3 ;  /* 0x000000c60c15a211 */ /* 0x000fe200018f0c0d */
[----:B------:R-:W-:Y:S01]  /*136d0*/  @!PT LDS RZ, [RZ] ;  /* 0x00000000fffff984 */ /* 0x000fe20000000800 */
[----:B------:R-:W-:Y:S01]  /*136e0*/  @!PT LDS RZ, [RZ] ;  /* 0x00000000fffff984 */ /* 0x000fe20000000800 */
[----:B------:R-:W-:Y:S01]  /*136f0*/  @!PT LDS RZ, [RZ] ;  /* 0x00000000fffff984 */ /* 0x000fe20000000800 */
[----:B------:R3:W-:Y:S01]  /*13700*/  @!P2 LDGSTS.E.BYPASS.LTC128B.128 [R188+0x5800], desc[UR18][R16.64] ;  /* 0x0580000010bcafae */ /* 0x0007e2000b901d52 */
[-C--:B------:R-:W-:Y:S02]  /*13710*/  @!P2 LEA R12, P3, R18, R199.reuse, 0x1 ;  /* 0x000000c7120ca211 */ /* 0x080fe400078608ff */
[----:B------:R-:W-:Y:S02]  /*13720*/  @!P2 LEA.HI.X R7, R6, R0, R7, 0x7, P0 ;  /* 0x000000000607a211 */ /* 0x000fe400000f3c07 */
[-C--:B------:R-:W-:Y:S02]  /*13730*/  @!P2 LEA.HI.X R13, R18, R198.reuse, R9, 0x1, P3 ;  /* 0x000000c6120da211 */ /* 0x080fe400018f0c09 */
[CC--:B------:R-:W-:Y:S01]  /*13740*/  @!P2 LEA R6, P0, R8.reuse, R199.reuse, 0x1 ;  /* 0x000000c70806a211 */ /* 0x0c0fe200078008ff */
[----:B------:R-:W-:Y:S03]  /*13750*/  @P2 STS.128 [R188+0x6000], RZ ;  /* 0x006000ffbc002388 */ /* 0x000fe60000000c00 */
[-C--:B------:R-:W-:Y:S05]  /*13760*/  @!P2 LEA.HI.X R7, R8, R198.reuse, R7, 0x1, P0 ;  /* 0x000000c60807a211 */ /* 0x080fea00000f0c07 */
[----:B------:R-:W-:Y:S01]  /*13770*/  @!PT LDS RZ, [RZ] ;  /* 0x00000000fffff984 */ /* 0x000fe20000000800 */
[----:B------:R-:W-:Y:S01]  /*13780*/  @!PT LDS RZ, [RZ] ;  /* 0x00000000fffff984 */ /* 0x000fe20000000800 */
[----:B------:R-:W-:Y:S01]  /*13790*/  @!PT LDS RZ, [RZ] ;  /* 0x00000000fffff984 */ /* 0x000fe20000000800 */
[----:B------:R-:W-:Y:S01]  /*137a0*/  @!P2 LDGSTS.E.BYPASS.LTC128B.128 [R188+0x6000], desc[UR18][R20.64] ;  /* 0x0600000014bcafae */ /* 0x000fe2000b901d52 */
[--C-:B-----5:R-:W-:Y:S04]  /*137b0*/  @!P2 IMAD.WIDE.U32 R8, R4, 0xa0, R14.reuse ;  /* 0x000000a00408a825 */ /* 0x120fe800078e000e */
[----:B------:R-:W-:Y:S01]  /*137c0*/  @!P2 IMAD R5, R5, 0xa0, RZ ;  /* 0x000000a00505a824 */ /* 0x000fe200078e02ff */
[----:B------:R-:W-:Y:S01]  /*137d0*/  @!P2 LEA R4, P4, R8, R199, 0x1 ;  /* 0x000000c70804a211 */ /* 0x000fe200078808ff */
[----:B-1----:R-:W-:Y:S01]  /*137e0*/  @!P2 IMAD R3, R3, 0xc0, RZ ;  /* 0x000000c00303a824 */ /* 0x002fe200078e02ff */
[----:B------:R-:W-:Y:S01]  /*137f0*/  @P2 STS.128 [R188+0x6800], RZ ;  /* 0x006800ffbc002388 */ /* 0x000fe20000000c00 */
[----:B--2---:R-:W-:Y:S01]  /*13800*/  @!P2 IMAD R11, R11, 0xe0, RZ ;  /* 0x000000e00b0ba824 */ /* 0x004fe200078e02ff */
[----:B------:R-:W-:Y:S01]  /*13810*/  @!P2 IADD3 R5, R5, R9, RZ ;  /* 0x000000090505a210 */ /* 0x000fe20007ffe0ff */
[----:B---3--:R-:W-:Y:S03]  /*13820*/  @!P2 IMAD.WIDE.U32 R16, R2, 0xc0, R14 ;  /* 0x000000c00210a825 */ /* 0x008fe600078e000e */
[-C--:B------:R-:W-:Y:S01]  /*13830*/  @!P2 LEA.HI.X R5, R8, R198.reuse, R5, 0x1, P4 ;  /* 0x000000c60805a211 */ /* 0x080fe200020f0c05 */
[----:B------:R-:W-:Y:S01]  /*13840*/  @!P2 IMAD.WIDE.U32 R14, R10, 0xe0, R14 ;  /* 0x000000e00a0ea825 */ /* 0x000fe200078e000e */
[----:B------:R-:W-:Y:S01]  /*13850*/  @!PT LDS RZ, [RZ] ;  /* 0x00000000fffff984 */ /* 0x000fe20000000800 */
[----:B------:R-:W-:Y:S01]  /*13860*/  @!PT LDS RZ, [RZ] ;  /* 0x00000000fffff984 */ /* 0x000fe20000000800 */
[----:B------:R-:W-:Y:S01]  /*13870*/  @!PT LDS RZ, [RZ] ;  /* 0x00000000fffff984 */ /* 0x000fe20000000800 */
[----:B------:R-:W-:Y:S02]  /*13880*/  @!P2 LDGSTS.E.BYPASS.LTC128B.128 [R188+0x6800], desc[UR18][R12.64] ;  /* 0x068000000cbcafae */ /* 0x000fe4000b901d52 */
[----:B------:R-:W-:Y:S02]  /*13890*/  @!P2 IADD3 R3, R3, R17, RZ ;  /* 0x000000110303a210 */ /* 0x000fe40007ffe0ff */
[-C--:B------:R-:W-:Y:S02]  /*138a0*/  @!P2 LEA R2, P3, R16, R199.reuse, 0x1 ;  /* 0x000000c71002a211 */ /* 0x080fe400078608ff */
[----:B------:R-:W-:Y:S02]  /*138b0*/  @!P2 LEA R10, P0, R14, R199, 0x1 ;  /* 0x000000c70e0aa211 */ /* 0x000fe400078008ff */
[----:B------:R-:W-:Y:S01]  /*138c0*/  @P2 STS.128 [R188+0x7000], RZ ;  /* 0x007000ffbc002388 */ /* 0x000fe20000000c00 */
[----:B------:R-:W-:Y:S02]  /*138d0*/  @!P2 LEA.HI.X R3, R16, R198, R3, 0x1, P3 ;  /* 0x000000c61003a211 */ /* 0x000fe400018f0c03 */
[----:B------:R-:W-:Y:S02]  /*138e0*/  @!P2 IADD3 R11, R11, R15, RZ ;  /* 0x0000000f0b0ba210 */ /* 0x000fe40007ffe0ff */
[----:B------:R-:W-:Y:S02]  /*138f0*/  MOV R199, R200 ;  /* 0x000000c800c77202 */ /* 0x000fe40000000f00 */
[----:B------:R-:W-:Y:S01]  /*13900*/  @!P2 LEA.HI.X R11, R14, R198, R11, 0x1, P0 ;  /* 0x000000c60e0ba211 */ /* 0x000fe200000f0c0b */
[----:B------:R-:W-:Y:S01]  /*13910*/  @!PT LDS RZ, [RZ] ;  /* 0x00000000fffff984 */ /* 0x000fe20000000800 */
[----:B------:R-:W-:Y:S01]  /*13920*/  @!PT LDS RZ, [RZ] ;  /* 0x00000000fffff984 */ /* 0x000fe20000000800 */
[----:B------:R-:W-:Y:S01]  /*13930*/  @!PT LDS RZ, [RZ] ;  /* 0x00000000fffff984 */ /* 0x000fe20000000800 */
[----:B------:R-:W-:Y:S01]  /*13940*/  @!P2 LDGSTS.E.BYPASS.LTC128B.128 [R188+0x7000], desc[UR18][R6.64] ;  /* 0x0700000006bcafae */ /* 0x000fe2000b901d52 */
[----:B------:R-:W-:Y:S02]  /*13950*/  PLOP3.LUT P0, PT, PT, PT, UP0, 0x80, 0x0 ;  /* 0x000000000000781c */ /* 0x000fe40003f0f008 */
[----:B------:R-:W-:Y:S05]  /*13960*/  MOV R198, R201 ;  /* 0x000000c900c67202 */ /* 0x000fea0000000f00 */
        /* <DEDUP_REMOVED lines=17> */
[----:B------:R-:W2:Y:S08]  /*13a80*/  LDSM.16.M88.4 R16, [R164+0x1400] ;  /* 0x00140000a410783b */ /* 0x000eb00000000200 */
[----:B-1----:R-:W1:Y:S08]  /*13a90*/  LDSM.16.M88.4 R8, [R164+0x1000] ;  /* 0x00100000a408783b */ /* 0x002e700000000200 */
[----:B------:R-:W-:Y:S08]  /*13aa0*/  LDSM.16.M88.4 R128, [R165] ;  /* 0x00000000a580783b */ /* 0x000ff00000000200 */
[----:B------:R-:W3:Y:S08]  /*13ab0*/  LDSM.16.M88.4 R28, [R162] ;  /* 0x00000000a21c783b */ /* 0x000ef00000000200 */
[----:B------:R-:W4:Y:S08]  /*13ac0*/  LDSM.16.M88.4 R32, [R164+0x1c00] ;  /* 0x001c0000a420783b */ /* 0x000f300000000200 */
[----:B------:R-:W5:Y:S01]  /*13ad0*/  LDSM.16.M88.4 R20, [R163] ;  /* 0x00000000a314783b */ /* 0x000f620000000200 */
[C---:B--2---:R-:W-:Y:S06]  /*13ae0*/  HMMA.16816.F32 R12, R124.reuse, R16, RZ ;  /* 0x000000107c0c723c */ /* 0x044fec00000018ff */
[C---:B------:R-:W-:Y:S01]  /*13af0*/  HMMA.16816.F32 R16, R124.reuse, R18, RZ ;  /* 0x000000127c10723c */ /* 0x040fe200000018ff */
[----:B------:R-:W-:Y:S05]  /*13b00*/  LDSM.16.M88.4 R24, [R164+0x1800] ;  /* 0x00180000a418783b */ /* 0x000fea0000000200 */
[C---:B-1----:R-:W-:Y:S03]  /*13b10*/  HMMA.16816.F32 R4, R124.reuse, R8, RZ ;  /* 0x000000087c04723c */ /* 0x042fe600000018ff */
[----:B------:R-:W1:Y:S03]  /*13b20*/  LDSM.16.M88.4 R44, [R160] ;  /* 0x00000000a02c783b */ /* 0x000e660000000200 */
[----:B------:R-:W-:Y:S05]  /*13b30*/  HMMA.16816.F32 R8, R124, R10, RZ ;  /* 0x0000000a7c08723c */ /* 0x000fea00000018ff */
[----:B------:R-:W2:Y:S01]  /*13b40*/  LDSM.16.M88.4 R48, [R164+0x2400] ;  /* 0x00240000a430783b */ /* 0x000ea20000000200 */
[C---:B---3--:R-:W-:Y:S06]  /*13b50*/  HMMA.16816.F32 R12, R128.reuse, R28, R12 ;  /* 0x0000001c800c723c */ /* 0x048fec000000180c */
[----:B------:R-:W-:Y:S01]  /*13b60*/  HMMA.16816.F32 R16, R128, R30, R16 ;  /* 0x0000001e8010723c */ /* 0x000fe20000001810 */
[----:B------:R-:W-:Y:S05]  /*13b70*/  LDSM.16.M88.4 R36, [R161] ;  /* 0x00000000a124783b */ /* 0x000fea0000000200 */
[C---:B----4-:R-:W-:Y:S03]  /*13b80*/  HMMA.16816.F32 R28, R124.reuse, R32, RZ ;  /* 0x000000207c1c723c */ /* 0x050fe600000018ff */
[----:B------:R-:W-:Y:S03]  /*13b90*/  LDSM.16.M88.4 R40, [R164+0x2000] ;  /* 0x00200000a428783b */ /* 0x000fe60000000200 */
[----:B------:R-:W-:Y:S05]  /*13ba0*/  HMMA.16816.F32 R32, R124, R34, RZ ;  /* 0x000000227c20723c */ /* 0x000fea00000018ff */
[----:B------:R-:W3:Y:S01]  /*13bb0*/  LDSM.16.M88.4 R60, [R158] ;  /* 0x000000009e3c783b */ /* 0x000ee20000000200 */
[C---:B-----5:R-:W-:Y:S06]  /*13bc0*/  HMMA.16816.F32 R4, R128.reuse, R20, R4 ;  /* 0x000000148004723c */ /* 0x060fec0000001804 */
[C---:B------:R-:W-:Y:S01]  /*13bd0*/  HMMA.16816.F32 R8, R128.reuse, R22, R8 ;  /* 0x000000168008723c */ /* 0x040fe20000001808 */
[----:B------:R-:W4:Y:S05]  /*13be0*/  LDSM.16.M88.4 R64, [R164+0x2c00] ;  /* 0x002c0000a440783b */ /* 0x000f2a0000000200 */
[C---:B-1----:R-:W-:Y:S03]  /*13bf0*/  HMMA.16816.F32 R28, R128.reuse, R44, R28 ;  /* 0x0000002c801c723c */ /* 0x042fe6000000181c */
[----:B------:R-:W-:Y:S03]  /*13c00*/  LDSM.16.M88.4 R52, [R159] ;  /* 0x000000009f34783b */ /* 0x000fe60000000200 */
[----:B------:R-:W-:Y:S05]  /*13c10*/  HMMA.16816.F32 R32, R128, R46, R32 ;  /* 0x0000002e8020723c */ /* 0x000fea0000001820 */
[----:B------:R-:W-:Y:S01]  /*13c20*/  LDSM.16.M88.4 R56, [R164+0x2800] ;  /* 0x00280000a438783b */ /* 0x000fe20000000200 */
[C---:B--2---:R-:W-:Y:S05]  /*13c30*/  HMMA.16816.F32 R44, R124.reuse, R48, RZ ;  /* 0x000000307c2c723c */ /* 0x044fea00000018ff */
[----:B------:R-:W-:Y:S01]  /*13c40*/  FMUL.FTZ R0, R4, UR5 ;  /* 0x0000000504007c20 */ /* 0x000fe20008410000 */
[C---:B------:R-:W-:Y:S01]  /*13c50*/  HMMA.16816.F32 R48, R124.reuse, R50, RZ ;  /* 0x000000327c30723c */ /* 0x040fe200000018ff */
[----:B------:R-:W1:Y:S01]  /*13c60*/  LDSM.16.M88.4 R76, [R156] ;  /* 0x000000009c4c783b */ /* 0x000e620000000200 */
        /* <DEDUP_REMOVED lines=10> */
[----:B------:R-:W-:Y:S01]  /*13d10*/  LDSM.16.M88.4 R68, [R157] ;  /* 0x000000009d44783b */ /* 0x000fe20000000200 */
[C---:B---3--:R-:W-:Y:S06]  /*13d20*/  HMMA.16816.F32 R44, R128.reuse, R60, R44 ;  /* 0x0000003c802c723c */ /* 0x048fec000000182c */
[----:B------:R-:W3:Y:S01]  /*13d30*/  MUFU.TANH R4, R4 ;  /* 0x0000000400047308 */ /* 0x000ee20000002400 */
[----:B------:R-:W-:Y:S01]  /*13d40*/  FMUL.FTZ R9, R12, UR5 ;  /* 0x000000050c097c20 */ /* 0x000fe20008410000 */
[----:B------:R-:W-:Y:S01]  /*13d50*/  HMMA.16816.F32 R48, R128, R62, R48 ;  /* 0x0000003e8030723c */ /* 0x000fe20000001830 */
[----:B------:R-:W-:Y:S07]  /*13d60*/  LDSM.16.M88.4 R72, [R164+0x3000] ;  /* 0x00300000a448783b */ /* 0x000fee0000000200 */
[----:B------:R-:W1:Y:S01]  /*13d70*/  MUFU.TANH R5, R5 ;  /* 0x0000000500057308 */ /* 0x000e620000002400 */
[C---:B----4-:R-:W-:Y:S01]  /*13d80*/  HMMA.16816.F32 R60, R124.reuse, R64, RZ ;  /* 0x000000407c3c723c */ /* 0x050fe200000018ff */
[----:B------:R-:W4:Y:S02]  /*13d90*/  LDSM.16.M88.4 R92, [R154] ;  /* 0x000000009a5c783b */ /* 0x000f240000000200 */
        /* <DEDUP_REMOVED lines=9> */
[----:B------:R-:W-:Y:S07]  /*13e30*/  LDSM.16.M88.4 R84, [R155] ;  /* 0x000000009b54783b */ /* 0x000fee0000000200 */
[----:B------:R-:W2:Y:S01]  /*13e40*/  MUFU.TANH R9, R9 ;  /* 0x0000000900097308 */ /* 0x000ea20000002400 */
[C---:B-1----:R-:W-:Y:S01]  /*13e50*/  HMMA.16816.F32 R60, R128.reuse, R76, R60 ;  /* 0x0000004c803c723c */ /* 0x042fe2000000183c */
[----:B------:R-:W-:Y:S02]  /*13e60*/  LDSM.16.M88.4 R88, [R164+0x3800] ;  /* 0x00380000a458783b */ /* 0x000fe40000000200 */
[----:B------:R-:W-:Y:S03]  /*13e70*/  FMUL.FTZ R15, R17, UR5 ;  /* 0x00000005110f7c20 */ /* 0x000fe60008410000 */
[----:B------:R-:W-:Y:S03]  /*13e80*/  HMMA.16816.F32 R64, R128, R78, R64 ;  /* 0x0000004e8040723c */ /* 0x000fe60000001840 */
[----:B------:R-:W1:Y:S01]  /*13e90*/  MUFU.TANH R11, R11 ;  /* 0x0000000b000b7308 */ /* 0x000e620000002400 */
[----:B------:R-:W3:Y:S02]  /*13ea0*/  LDSM.16.M88.4 R112, [R152] ;  /* 0x000000009870783b */ /* 0x000ee40000000200 */
        /* <DEDUP_REMOVED lines=16> */
[C---:B----4-:R-:W-:Y:S06]  /*13fb0*/  HMMA.16816.F32 R76, R128.reuse, R92, R76 ;  /* 0x0000005c804c723c */ /* 0x050fec000000184c */
[----:B------:R-:W4:Y:S01]  /*13fc0*/  MUFU.TANH R16, R16 ;  /* 0x0000001000107308 */ /* 0x000f220000002400 */
[----:B------:R-:W-:Y:S01]  /*13fd0*/  FMUL.FTZ R24, R27, UR5 ;  /* 0x000000051b187c20 */ /* 0x000fe20008410000 */
[----:B------:R-:W-:Y:S01]  /*13fe0*/  HMMA.16816.F32 R80, R128, R94, R80 ;  /* 0x0000005e8050723c */ /* 0x000fe20000001850 */
[----:B------:R-:W-:Y:S07]  /*13ff0*/  LDSM.16.M88.4 R116, [R150] ;  /* 0x000000009674783b */ /* 0x000fee0000000200 */
        /* <DEDUP_REMOVED lines=12> */
[----:B------:R-:W-:Y:S07]  /*140c0*/  LDSM.16.M88.4 R144, [R149] ;  /* 0x000000009590783b */ /* 0x000fee0000000200 */
[----:B------:R-:W1:Y:S01]  /*140d0*/  MUFU.TANH R21, R21 ;  /* 0x0000001500157308 */ /* 0x000e620000002400 */
[C---:B---3--:R-:W-:Y:S01]  /*140e0*/  HMMA.16816.F32 R92, R128.reuse, R112, R92 ;  /* 0x00000070805c723c */ /* 0x048fe2000000185c */
[----:B------:R-:W3:Y:S02]  /*140f0*/  LDSM.16.M88.4 R120, [R148] ;  /* 0x000000009478783b */ /* 0x000ee40000000200 */
        /* <DEDUP_REMOVED lines=253> */
[----:B------:R-:W3:Y:S08]  /*150d0*/  @!P2 LDC R136, c[0x0][0x24c] ;  /* 0x00009300ff88ab82 */ /* 0x000ef00000000800 */
[----:B------:R-:W4:Y:S08]  /*150e0*/  @!P2 LDC R135, c[0x0][0x24c] ;  /* 0x00009300ff87ab82 */ /* 0x000f300000000800 */
[----:B------:R-:W1:Y:S01]  /*150f0*/  @!P2 LDC R134, c[0x0][0x24c] ;  /* 0x00009300ff86ab82 */ /* 0x000e620000000800 */
[----:B--2---:R-:W-:Y:S04]  /*15100*/  LEA R130, -R137, RZ, 0x8 ;  /* 0x000000ff89827211 */ /* 0x004fe800078e41ff */
[----:B------:R-:W-:Y:S01]  /*15110*/  SHF.R.S32.HI R129, RZ, 0x1f, R130 ;  /* 0x0000001fff817819 */ /* 0x000fe20000011482 */
[----:B------:R-:W-:Y:S06]  /*15120*/  @!P1 BRA `(.L_x_2449) ;  /* 0x0000000000fc9947 */ /* 0x000fec0003800000 */
[----:B------:R-:W2:Y:S01]  /*15130*/  LDC R130, c[0x0][0x380] ;  /* 0x0000e000ff827b82 */ /* 0x000ea20000000800 */
[----:B------:R-:W-:Y:S04]  /*15140*/  USHF.L.U32 UR8, UR7, 0x8, URZ ;  /* 0x0000000807087899 */ /* 0x000fe8000800063f */
[----:B------:R-:W-:Y:S02]  /*15150*/  UIADD3 UR10, UR8, -0x100, URZ ;  /* 0xffffff00080a7890 */ /* 0x000fe4000fffe03f */
[----:B------:R-:W-:Y:S04]  /*15160*/  IMAD.U32 R140, RZ, RZ, UR8 ;  /* 0x00000008ff8c7e24 */ /* 0x000fe8000f8e00ff */
[----:B------:R-:W-:Y:S02]  /*15170*/  MOV R138, UR10 ;  /* 0x0000000a008a7c02 */ /* 0x000fe40008000f00 */
[----:B------:R-:W-:Y:S02]  /*15180*/  IABS R140, R140 ;  /* 0x0000008c008c7213 */ /* 0x000fe40000000000 */
[----:B------:R-:W-:Y:S02]  /*15190*/  IABS R138, R138 ;  /* 0x0000008a008a7213 */ /* 0x000fe40000000000 */
[----:B--2---:R-:W-:Y:S04]  /*151a0*/  IABS R129, R130 ;  /* 0x0000008200817213 */ /* 0x004fe80000000000 */
        /* <DEDUP_REMOVED lines=42> */
[----:B------:R-:W3:Y:S03]  /*15450*/  LDG.E R140, desc[UR18][R140.64] ;  /* 0x000000128c8c7981 */ /* 0x000ee6000c1e1900 */
[----:B------:R-:W-:Y:S05]  /*15460*/  SHF.R.S32.HI R130, RZ, 0x1f, R129 ;  /* 0x0000001fff827819 */ /* 0x000fea0000011481 */
[-C--:B------:R-:W-:Y:S04]  /*15470*/  IMAD R130, R130, R137.reuse, RZ ;  /* 0x0000008982827224 */ /* 0x080fe800078e02ff */
[C---:B--2---:R-:W-:Y:S02]  /*15480*/  IMAD R138, R129.reuse, R138, R130 ;  /* 0x0000008a818a7224 */ /* 0x044fe400078e0282 */
[----:B------:R-:W-:Y:S04]  /*15490*/  IMAD.WIDE.U32 R130, R129, R137, RZ ;  /* 0x0000008981827225 */ /* 0x000fe800078e00ff */
[----:B------:R-:W-:Y:S01]  /*154a0*/  IMAD.IADD R131, R131, 0x1, R138 ;  /* 0x0000000183837824 */ /* 0x000fe200078e028a */
[----:B-----5:R-:W2:Y:S01]  /*154b0*/  LDC.64 R132, c[0x0][0x230] ;  /* 0x00008c00ff847b82 */ /* 0x020ea20000000a00 */
[----:B---3--:R-:W-:Y:S04]  /*154c0*/  IADD3 R139, -R140, R139, RZ ;  /* 0x0000008b8c8b7210 */ /* 0x008fe80007ffe1ff */
[----:B------:R-:W-:Y:S01]  /*154d0*/  SHF.R.S32.HI R129, RZ, 0x1f, R139 ;  /* 0x0000001fff817819 */ /* 0x000fe2000001148b */
[-C--:B--2---:R-:W-:Y:S04]  /*154e0*/  IMAD.WIDE.U32 R130, R139, R132.reuse, R130 ;  /* 0x000000848b827225 */ /* 0x084fe800078e0082 */
[----:B------:R-:W-:Y:S04]  /*154f0*/  IMAD R129, R129, R132, RZ ;  /* 0x0000008481817224 */ /* 0x000fe800078e02ff */
[----:B------:R-:W-:Y:S05]  /*15500*/  IMAD R129, R139, R133, R129 ;  /* 0x000000858b817224 */ /* 0x000fea00078e0281 */
[----:B------:R-:W-:Y:S07]  /*15510*/  IADD3 R129, R131, R129, RZ ;  /* 0x0000008183817210 */ /* 0x000fee0007ffe0ff */
.L_x_2449:
[----:B------:R2:W-:Y:S01]  /*15520*/  @P2 STS [R188+0x1004], RZ ;  /* 0x001004ffbc002388 */ /* 0x0005e20000000800 */
[CC--:B------:R-:W-:Y:S01]  /*15530*/  LEA R140, P0, R130.reuse, R195.reuse, 0x1 ;  /* 0x000000c3828c7211 */ /* 0x0c0fe200078008ff */
[----:B------:R-:W5:Y:S01]  /*15540*/  @!P2 LDC R138, c[0x0][0x24c] ;  /* 0x00009300ff8aab82 */ /* 0x000f620000000800 */
[----:B------:R-:W-:Y:S01]  /*15550*/  @!P2 LEA R131, P3, R137, R130, 0x5 ;  /* 0x000000828983a211 */ /* 0x000fe200078628ff */
[----:B------:R2:W-:Y:S01]  /*15560*/  @P2 STS.64 [R188+0x1008], RZ ;  /* 0x001008ffbc002388 */ /* 0x0005e20000000a00 */
[-CC-:B------:R-:W-:Y:S01]  /*15570*/  LEA.HI.X R141, R130, R194.reuse, R129.reuse, 0x1, P0 ;  /* 0x000000c2828d7211 */ /* 0x180fe200000f0c81 */
[----:B------:R-:W-:Y:S01]  /*15580*/  @!P2 IMAD.MOV.U32 R200, RZ, RZ, R130 ;  /* 0x000000ffffc8a224 */ /* 0x000fe200078e0082 */
[----:B------:R-:W-:Y:S01]  /*15590*/  @!P2 LEA R144, P0, R131, R195, 0x1 ;  /* 0x000000c38390a211 */ /* 0x000fe200078008ff */
[----:B------:R2:W-:Y:S01]  /*155a0*/  @P2 STS [R188+0x1000], RZ ;  /* 0x001000ffbc002388 */ /* 0x0005e20000000800 */
[----:B---3--:R-:W-:Y:S01]  /*155b0*/  @!P2 LEA.HI.X R136, R137, R129, R136, 0x5, P3 ;  /* 0x000000818988a211 */ /* 0x008fe200018f2c88 */
[----:B------:R-:W3:Y:S01]  /*155c0*/  @!P2 LDC R133, c[0x0][0x24c] ;  /* 0x00009300ff85ab82 */ /* 0x000ee20000000800 */
[----:B------:R-:W-:Y:S01]  /*155d0*/  @!P2 IMAD.MOV.U32 R146, RZ, RZ, R130 ;  /* 0x000000ffff92a224 */ /* 0x000fe200078e0082 */
[----:B------:R-:W-:Y:S01]  /*155e0*/  @!PT LDS RZ, [RZ] ;  /* 0x00000000fffff984 */ /* 0x000fe20000000800 */
[----:B------:R-:W-:Y:S01]  /*155f0*/  @!PT LDS RZ, [RZ] ;  /* 0x00000000fffff984 */ /* 0x000fe20000000800 */
[----:B------:R-:W-:Y:S01]  /*15600*/  @!PT LDS RZ, [RZ] ;  /* 0x00000000fffff984 */ /* 0x000fe20000000800 */
[----:B------:R-:W-:Y:S01]  /*15610*/  @!P2 LDGSTS.E.BYPASS.LTC128B.128 [R188+0x1000], desc[UR18][R140.64] ;  /* 0x010000008cbcafae */ /* 0x000fe2000b901d52 */
[----:B------:R-:W-:Y:S01]  /*15620*/  @!P2 LEA.HI.X R145, R131, R194, R136, 0x1, P0 ;  /* 0x000000c28391a211 */ /* 0x000fe200000f0c88 */
[----:B-1----:R-:W-:Y:S01]  /*15630*/  @!P2 IMAD R134, R134, 0x60, RZ ;  /* 0x000000608686a824 */ /* 0x002fe200078e02ff */
[----:B------:R-:W-:Y:S01]  /*15640*/  @!P2 LEA R131, P3, R137, R130, 0x6 ;  /* 0x000000828983a211 */ /* 0x000fe200078630ff */
[----:B------:R2:W-:Y:S01]  /*15650*/  @P2 STS.128 [R188+0x1800], RZ ;  /* 0x001800ffbc002388 */ /* 0x0005e20000000c00 */
[----:B------:R-:W-:Y:S01]  /*15660*/  @!P2 IMAD.MOV.U32 R201, RZ, RZ, R129 ;  /* 0x000000ffffc9a224 */ /* 0x000fe200078e0081 */
[----:B------:R-:W1:Y:S01]  /*15670*/  @!P2 LDC R136, c[0x0][0x24c] ;  /* 0x00009300ff88ab82 */ /* 0x000e620000000800 */
[----:B------:R-:W-:Y:S01]  /*15680*/  @!P2 LEA R142, P0, R131, R195, 0x1 ;  /* 0x000000c3838ea211 */ /* 0x000fe200078008ff */
[----:B------:R-:W-:Y:S01]  /*15690*/  @!PT LDS RZ, [RZ] ;  /* 0x00000000fffff984 */ /* 0x000fe20000000800 */
[----:B------:R-:W-:Y:S01]  /*156a0*/  @!PT LDS RZ, [RZ] ;  /* 0x00000000fffff984 */ /* 0x000fe20000000800 */
[----:B------:R-:W-:Y:S01]  /*156b0*/  @!PT LDS RZ, [RZ] ;  /* 0x00000000fffff984 */ /* 0x000fe20000000800 */
[----:B------:R2:W-:Y:S01]  /*156c0*/  @!P2 LDGSTS.E.BYPASS.LTC128B.128 [R188+0x1800], desc[UR18][R144.64] ;  /* 0x0180000090bcafae */ /* 0x0005e2000b901d52 */
[C---:B----4-:R-:W-:Y:S01]  /*156d0*/  @!P2 LEA.HI.X R135, R137.reuse, R129, R135, 0x6, P3 ;  /* 0x000000818987a211 */ /* 0x050fe200018f3487 */
[----:B------:R-:W-:Y:S02]  /*156e0*/  @!P2 IMAD.WIDE.U32 R200, R137, 0xa0, R200 ;  /* 0x000000a089c8a825 */ /* 0x000fe400078e00c8 */
[----:B------:R4:W-:Y:S01]  /*156f0*/  @P2 STS.128 [R188+0x2000], RZ ;  /* 0x002000ffbc002388 */ /* 0x0009e20000000c00 */
[----:B------:R-:W-:Y:S01]  /*15700*/  @!P2 LEA.HI.X R143, R131, R194, R135, 0x1, P0 ;  /* 0x000000c2838fa211 */ /* 0x000fe200000f0c87 */
[--C-:B------:R-:W-:Y:S01]  /*15710*/  @!P2 IMAD.MOV.U32 R131, RZ, RZ, R129.reuse ;  /* 0x000000ffff83a224 */ /* 0x100fe200078e0081 */
[C---:B------:R-:W-:Y:S01]  /*15720*/  @!P2 LEA R135, P0, R137.reuse, R130, 0x7 ;  /* 0x000000828987a211 */ /* 0x040fe200078038ff */
[----:B------:R-:W4:Y:S01]  /*15730*/  @!P2 LDC R132, c[0x0][0x24c] ;  /* 0x00009300ff84ab82 */ /* 0x000f220000000800 */
[----:B------:R-:W-:Y:S01]  /*15740*/  @!P2 IMAD.MOV.U32 R147, RZ, RZ, R129 ;  /* 0x000000ffff93a224 */ /* 0x000fe200078e0081 */
[----:B------:R-:W-:Y:S01]  /*15750*/  @!PT LDS RZ, [RZ] ;  /* 0x00000000fffff984 */ /* 0x000fe20000000800 */
[----:B------:R-:W-:Y:S01]  /*15760*/  @!PT LDS RZ, [RZ] ;  /* 0x00000000fffff984 */ /* 0x000fe20000000800 */
[----:B------:R-:W-:Y:S01]  /*15770*/  @!PT LDS RZ, [RZ] ;  /* 0x00000000fffff984 */ /* 0x000fe20000000800 */
[----:B------:R1:W-:Y:S01]  /*15780*/  @!P2 LDGSTS.E.BYPASS.LTC128B.128 [R188+0x2000], desc[UR18][R142.64] ;  /* 0x020000008ebcafae */ /* 0x0003e2000b901d52 */
[C---:B------:R-:W-:Y:S03]  /*15790*/  @!P2 IMAD.WIDE.U32 R146, R137.reuse, 0xc0, R146 ;  /* 0x000000c08992a825 */ /* 0x040fe600078e0092 */
[----:B------:R1:W-:Y:S01]  /*157a0*/  @P2 STS.128 [R188+0x2800], RZ ;  /* 0x002800ffbc002388 */ /* 0x0003e20000000c00 */
[--C-:B--2---:R-:W-:Y:S02]  /*157b0*/  @!P2 IMAD.MOV.U32 R144, RZ, RZ, R130.reuse ;  /* 0x000000ffff90a224 */ /* 0x104fe400078e0082 */
[C---:B------:R-:W-:Y:S04]  /*157c0*/  @!P2 IMAD.WIDE.U32 R130, R137.reuse, 0x60, R130 ;  /* 0x000000608982a825 */ /* 0x040fe800078e0082 */
[----:B------:R-:W-:Y:S01]  /*157d0*/  @!P2 IMAD.IADD R134, R134, 0x1, R131 ;  /* 0x000000018686a824 */ /* 0x000fe200078e0283 */
[----:B------:R-:W-:Y:S01]  /*157e0*/  @!P2 LEA R204, P3, R130, R195, 0x1 ;  /* 0x000000c382cca211 */ /* 0x000fe200078608ff */
[----:B-1----:R-:W-:Y:S01]  /*157f0*/  @!P2 IMAD R136, R136, 0xa0, RZ ;  /* 0x000000a08888a824 */ /* 0x002fe200078e02ff */
[----:B-----5:R-:W-:Y:S01]  /*15800*/  @!P2 LEA.HI.X R138, R137, R129, R138, 0x7, P0 ;  /* 0x00000081898aa211 */ /* 0x020fe200000f3c8a */
[----:B---3--:R-:W-:Y:S01]  /*15810*/  @!P2 IMAD R133, R133, 0xc0, RZ ;  /* 0x000000c08585a824 */ /* 0x008fe200078e02ff */
[-C--:B------:R-:W-:Y:S01]  /*15820*/  @!P2 LEA.HI.X R205, R130, R194.reuse, R134, 0x1, P3 ;  /* 0x000000c282cda211 */ /* 0x080fe200018f0c86 */
[----:B------:R-:W-:Y:S01]  /*15830*/  @!P2 IMAD.IADD R136, R136, 0x1, R201 ;  /* 0x000000018888a824 */ /* 0x000fe200078e02c9 */
[-C--:B------:R-:W-:Y:S01]  /*15840*/  @!P2 LEA R202, P0, R135, R195.reuse, 0x1 ;  /* 0x000000c387caa211 */ /* 0x080fe200078008ff */
[----:B------:R-:W-:Y:S01]  /*15850*/  @!P2 IMAD.IADD R133, R133, 0x1, R147 ;  /* 0x000000018585a824 */ /* 0x000fe200078e0293 */
[CC--:B------:R-:W-:Y:S01]  /*15860*/  @!P2 LEA R134, P4, R200.reuse, R195.reuse, 0x1 ;  /* 0x000000c3c886a211 */ /* 0x0c0fe200078808ff */
[----:B------:R-:W-:Y:S01]  /*15870*/  @!PT LDS RZ, [RZ] ;  /* 0x00000000fffff984 */ /* 0x000fe20000000800 */
[----:B------:R-:W-:Y:S01]  /*15880*/  @!PT LDS RZ, [RZ] ;  /* 0x00000000fffff984 */ /* 0x000fe20000000800 */
[----:B------:R-:W-:Y:S01]  /*15890*/  @!PT LDS RZ, [RZ] ;  /* 0x00000000fffff984 */ /* 0x000fe20000000800 */
[----:B------:R2:W-:Y:S01]  /*158a0*/  @!P2 LDGSTS.E.BYPASS.LTC128B.128 [R188+0x2800], desc[UR18][R204.64] ;  /* 0x02800000ccbcafae */ /* 0x0005e2000b901d52 */
[-C--:B------:R-:W-:Y:S01]  /*158b0*/  @!P2 LEA.HI.X R203, R135, R194.reuse, R138, 0x1, P0 ;  /* 0x000000c287cba211 */ /* 0x080fe200000f0c8a */
[----:B------:R-:W-:Y:S01]  /*158c0*/  @!P2 IMAD.MOV.U32 R145, RZ, RZ, R129 ;  /* 0x000000ffff91a224 */ /* 0x000fe200078e0081 */
[-C--:B------:R-:W-:Y:S01]  /*158d0*/  @!P2 LEA.HI.X R135, R200, R194.reuse, R136, 0x1, P4 ;  /* 0x000000c2c887a211 */ /* 0x080fe200020f0c88 */
[----:B------:R2:W-:Y:S01]  /*158e0*/  @P2 STS.128 [R188+0x3000], RZ ;  /* 0x003000ffbc002388 */ /* 0x0005e20000000c00 */
[CC--:B------:R-:W-:Y:S01]  /*158f0*/  @!P2 LEA R130, P3, R146.reuse, R195.reuse, 0x1 ;  /* 0x000000c39282a211 */ /* 0x0c0fe200078608ff */
[----:B------:R-:W-:Y:S02]  /*15900*/  @!P2 IMAD.WIDE.U32 R144, R137, 0xe0, R144 ;  /* 0x000000e08990a825 */ /* 0x000fe400078e0090 */
[----:B------:R-:W-:Y:S01]  /*15910*/  @!PT LDS RZ, [RZ] ;  /* 0x00000000fffff984 */ /* 0x000fe20000000800 */
[----:B------:R-:W-:Y:S01]  /*15920*/  @!PT LDS RZ, [RZ] ;  /* 0x00000000fffff984 */ /* 0x000fe20000000800 */
[----:B------:R-:W-:Y:S01]  /*15930*/  @!PT LDS RZ, [RZ] ;  /* 0x00000000fffff984 */ /* 0x000fe20000000800 */
[----:B------:R2:W-:Y:S01]  /*15940*/  @!P2 LDGSTS.E.BYPASS.LTC128B.128 [R188+0x3000], desc[UR18][R202.64] ;  /* 0x03000000cabcafae */ /* 0x0005e2000b901d52 */
[-C--:B------:R-:W-:Y:S01]  /*15950*/  @!P2 LEA.HI.X R131, R146, R194.reuse, R133, 0x1, P3 ;  /* 0x000000c29283a211 */ /* 0x080fe200018f0c85 */
[----:B----4-:R-:W-:Y:S01]  /*15960*/  @!P2 IMAD R132, R132, 0xe0, RZ ;  /* 0x000000e08484a824 */ /* 0x010fe200078e02ff */
[----:B------:R-:W-:Y:S01]  /*15970*/  @!P2 LEA R138, P0, R144, R195, 0x1 ;  /* 0x000000c3908aa211 */ /* 0x000fe200078008ff */
[----:B------:R2:W-:Y:S01]  /*15980*/  @P2 STS.128 [R188+0x3800], RZ ;  /* 0x003800ffbc002388 */ /* 0x0005e20000000c00 */
[----:B------:R-:W-:Y:S02]  /*15990*/  IMAD.MOV.U32 R195, RZ, RZ, R140 ;  /* 0x000000ffffc37224 */ /* 0x000fe400078e008c */
[----:B------:R-:W-:Y:S01]  /*159a0*/  @!P2 IMAD.IADD R132, R132, 0x1, R145 ;  /* 0x000000018484a824 */ /* 0x000fe200078e0291 */
[----:B------:R-:W-:Y:S01]  /*159b0*/  @!PT LDS RZ, [RZ] ;  /* 0x00000000fffff984 */ /* 0x000fe20000000800 */
[----:B------:R-:W-:Y:S01]  /*159c0*/  @!PT LDS RZ, [RZ] ;  /* 0x00000000fffff984 */ /* 0x000fe20000000800 */
[----:B------:R-:W-:Y:S01]  /*159d0*/  @!PT LDS RZ, [RZ] ;  /* 0x00000000fffff984 */ /* 0x000fe20000000800 */
[----:B------:R2:W-:Y:S04]  /*159e0*/  @!P2 LDGSTS.E.BYPASS.LTC128B.128 [R188+0x3800], desc[UR18][R134.64] ;  /* 0x0380000086bcafae */ /* 0x0005e8000b901d52 */
        /* <DEDUP_REMOVED lines=13> */
.L_x_2448:
[----:B------:R-:W-:Y:S01]  /*15ac0*/  MOV R129, UR7 ;  /* 0x0000000700817c02 */ /* 0x000fe20008000f00 */
[----:B------:R-:W-:Y:S03]  /*15ad0*/  UISETP.GT.AND UP0, UPT, UR7, UR15, UPT ;  /* 0x0000000f0700728c */ /* 0x000fe6000bf04270 */
[----:B------:R-:W-:Y:S04]  /*15ae0*/  LEA R132, R129, R169, 0x8 ;  /* 0x000000a981847211 */ /* 0x000fe800078e40ff */
[C---:B--2---:R-:W-:Y:S02]  /*15af0*/  IADD3 R134, R132.reuse, 0x61, RZ ;  /* 0x0000006184867810 */ /* 0x044fe40007ffe0ff */
[----:B------:R-:W-:Y:S02]  /*15b00*/  I2FP.F32.S32 R129, R132 ;  /* 0x0000008400817245 */ /* 0x000fe40000201400 */
[C---:B------:R-:W-:Y:S02]  /*15b10*/  IADD3 R130, R132.reuse, 0x1, RZ ;  /* 0x0000000184827810 */ /* 0x040fe40007ffe0ff */
[C---:B------:R-:W-:Y:S01]  /*15b20*/  IADD3 R131, R132.reuse, 0x8, RZ ;  /* 0x0000000884837810 */ /* 0x040fe20007ffe0ff */
[C---:B------:R-:W-:Y:S01]  /*15b30*/  FFMA.FTZ R0, R129.reuse, UR6, R0 ;  /* 0x0000000681007c23 */ /* 0x040fe20008010000 */
[----:B------:R-:W-:Y:S01]  /*15b40*/  I2FP.F32.S32 R130, R130 ;  /* 0x0000008200827245 */ /* 0x000fe20000201400 */
[----:B-1----:R-:W-:Y:S01]  /*15b50*/  FFMA.FTZ R2, R129, UR6, R2 ;  /* 0x0000000681027c23 */ /* 0x002fe20008010002 */
        /* <DEDUP_REMOVED lines=25> */
[----:B------:R-:W-:Y:S01]  /*15cf0*/  IADD3 R133, R132, 0x21, RZ ;  /* 0x0000002184857810 */ /* 0x000fe20007ffe0ff */
[----:B------:R-:W-:Y:S01]  /*15d00*/  FFMA.FTZ R15, R130, UR6, R15 ;  /* 0x00000006820f7c23 */ /* 0x000fe2000801000f */
[----:B------:R-:W-:Y:S01]  /*15d10*/  IADD3 R131, R132, 0x28, RZ ;  /* 0x0000002884837810 */ /* 0x000fe20007ffe0ff */
        /* <DEDUP_REMOVED lines=12> */
[----:B------:R-:W-:Y:S02]  /*15de0*/  IADD3 R133, R132, 0x31, RZ ;  /* 0x0000003184857810 */ /* 0x000fe40007ffe0ff */
[----:B------:R-:W-:Y:S01]  /*15df0*/  I2FP.F32.S32 R129, R131 ;  /* 0x0000008300817245 */ /* 0x000fe20000201400 */
[----:B------:R-:W-:Y:S01]  /*15e00*/  FFMA.FTZ R23, R130, UR6, R23 ;  /* 0x0000000682177c23 */ /* 0x000fe20008010017 */
[----:B------:R-:W-:Y:S01]  /*15e10*/  IADD3 R131, R132, 0x38, RZ ;  /* 0x0000003884837810 */ /* 0x000fe20007ffe0ff */
[----:B------:R-:W-:Y:S01]  /*15e20*/  FFMA.FTZ R24, R130, UR6, R24 ;  /* 0x0000000682187c23 */ /* 0x000fe20008010018 */
[----:B------:R-:W-:Y:S01]  /*15e30*/  I2FP.F32.S32 R130, R133 ;  /* 0x0000008500827245 */ /* 0x000fe20000201400 */
[C---:B------:R-:W-:Y:S01]  /*15e40*/  FFMA.FTZ R25, R129.reuse, UR6, R25 ;  /* 0x0000000681197c23 */ /* 0x040fe20008010019 */
[----:B------:R-:W-:Y:S01]  /*15e50*/  FFMA.FTZ R26, R129, UR6, R26 ;  /* 0x00000006811a7c23 */ /* 0x000fe2000801001a */
[----:B------:R-:W-:Y:S02]  /*15e60*/  IADD3 R133, R132, 0x39, RZ ;  /* 0x0000003984857810 */ /* 0x000fe40007ffe0ff */
[C---:B------:R-:W-:Y:S01]  /*15e70*/  FFMA.FTZ R27, R130.reuse, UR6, R27 ;  /* 0x00000006821b7c23 */ /* 0x040fe2000801001b */
[----:B------:R-:W-:Y:S01]  /*15e80*/  I2FP.F32.S32 R129, R131 ;  /* 0x0000008300817245 */ /* 0x000fe20000201400 */
[----:B------:R-:W-:Y:S01]  /*15e90*/  FFMA.FTZ R28, R130, UR6, R28 ;  /* 0x00000006821c7c23 */ /* 0x000fe2000801001c */
        /* <DEDUP_REMOVED lines=38> */
[C---:B------:R-:W-:Y:S01]  /*16100*/  FFMA.FTZ R47, R130.reuse, UR6, R47 ;  /* 0x00000006822f7c23 */ /* 0x040fe2000801002f */
[----:B------:R-:W-:Y:S01]  /*16110*/  FFMA.FTZ R48, R130, UR6, R48 ;  /* 0x0000000682307c23 */ /* 0x000fe20008010030 */
[----:B------:R-:W-:Y:S02]  /*16120*/  I2FP.F32.S32 R130, R134 ;  /* 0x0000008600827245 */ /* 0x000fe40000201400 */
[----:B------:R-:W-:Y:S01]  /*16130*/  IADD3 R131, R132, 0x69, RZ ;  /* 0x0000006984837810 */ /* 0x000fe20007ffe0ff */
[C---:B------:R-:W-:Y:S01]  /*16140*/  FFMA.FTZ R49, R129.reuse, UR6, R49 ;  /* 0x0000000681317c23 */ /* 0x040fe20008010031 */
[----:B------:R-:W-:Y:S01]  /*16150*/  FFMA.FTZ R50, R129, UR6, R50 ;  /* 0x0000000681327c23 */ /* 0x000fe20008010032 */
[----:B------:R-:W-:Y:S01]  /*16160*/  I2FP.F32.S32 R129, R133 ;  /* 0x0000008500817245 */ /* 0x000fe20000201400 */
[----:B------:R-:W-:Y:S01]  /*16170*/  FFMA.FTZ R51, R130, UR6, R51 ;  /* 0x0000000682337c23 */ /* 0x000fe20008010033 */
        /* <DEDUP_REMOVED lines=33> */
[----:B------:R-:W-:Y:S02]  /*16390*/  FMNMX.FTZ R134, R25, R134, !PT ;  /* 0x0000008619867209 */ /* 0x000fe40007810000 */
[----:B------:R-:W-:Y:S02]  /*163a0*/  FMNMX.FTZ R133, R26, R133, !PT ;  /* 0x000000851a857209 */ /* 0x000fe40007810000 */
[----:B------:R-:W-:Y:S02]  /*163b0*/  FMNMX.FTZ R134, R27, R134, !PT ;  /* 0x000000861b867209 */ /* 0x000fe40007810000 */
[----:B------:R-:W-:Y:S02]  /*163c0*/  I2FP.F32.S32 R130, R130 ;  /* 0x0000008200827245 */ /* 0x000fe40000201400 */
[----:B------:R-:W-:Y:S02]  /*163d0*/  I2FP.F32.S32 R129, R129 ;  /* 0x0000008100817245 */ /* 0x000fe40000201400 */
[----:B------:R-:W-:Y:S02]  /*163e0*/  FMNMX.FTZ R133, R28, R133, !PT ;  /* 0x000000851c857209 */ /* 0x000fe40007810000 */
[----:B------:R-:W-:Y:S01]  /*163f0*/  FMNMX.FTZ R134, R29, R134, !PT ;  /* 0x000000861d867209 */ /* 0x000fe20007810000 */
[C---:B------:R-:W-:Y:S01]  /*16400*/  FFMA.FTZ R57, R129.reuse, UR6, R57 ;  /* 0x0000000681397c23 */ /* 0x040fe20008010039 */
[----:B------:R-:W-:Y:S01]  /*16410*/  FMNMX.FTZ R133, R30, R133, !PT ;  /* 0x000000851e857209 */ /* 0x000fe20007810000 */
[----:B------:R-:W-:Y:S01]  /*16420*/  FFMA.FTZ R58, R129, UR6, R58 ;  /* 0x00000006813a7c23 */ /* 0x000fe2000801003a */
[----:B------:R-:W-:Y:S01]  /*16430*/  I2FP.F32.S32 R129, R131 ;  /* 0x0000008300817245 */ /* 0x000fe20000201400 */
[----:B------:R-:W-:Y:S01]  /*16440*/  FFMA.FTZ R59, R130, UR6, R59 ;  /* 0x00000006823b7c23 */ /* 0x000fe2000801003b */
[----:B------:R-:W-:Y:S01]  /*16450*/  IADD3 R131, R132, 0x81, RZ ;  /* 0x0000008184837810 */ /* 0x000fe20007ffe0ff */
[----:B------:R-:W-:Y:S01]  /*16460*/  FFMA.FTZ R60, R130, UR6, R60 ;  /* 0x00000006823c7c23 */ /* 0x000fe2000801003c */
        /* <DEDUP_REMOVED lines=95> */
[----:B------:R-:W-:Y:S01]  /*16a60*/  IADD3 R131, R132, 0xc0, RZ ;  /* 0x000000c084837810 */ /* 0x000fe20007ffe0ff */
[C---:B------:R-:W-:Y:S01]  /*16a70*/  FFMA.FTZ R91, R129.reuse, UR6, R91 ;  /* 0x00000006815b7c23 */ /* 0x040fe2000801005b */
[----:B------:R-:W-:Y:S01]  /*16a80*/  FMNMX.FTZ R133, R66, R133, !PT ;  /* 0x0000008542857209 */ /* 0x000fe20007810000 */
[----:B------:R-:W-:Y:S01]  /*16a90*/  FFMA.FTZ R92, R129, UR6, R92 ;  /* 0x00000006815c7c23 */ /* 0x000fe2000801005c */
[----:B------:R-:W-:Y:S02]  /*16aa0*/  IADD3 R129, R132, 0xb8, RZ ;  /* 0x000000b884817810 */ /* 0x000fe40007ffe0ff */
[----:B------:R-:W-:Y:S02]  /*16ab0*/  FMNMX.FTZ R134, R67, R134, !PT ;  /* 0x0000008643867209 */ /* 0x000fe40007810000 */
[----:B------:R-:W-:Y:S02]  /*16ac0*/  FMNMX.FTZ R133, R68, R133, !PT ;  /* 0x0000008544857209 */ /* 0x000fe40007810000 */
[----:B------:R-:W-:Y:S02]  /*16ad0*/  FMNMX.FTZ R134, R69, R134, !PT ;  /* 0x0000008645867209 */ /* 0x000fe40007810000 */
[----:B------:R-:W-:Y:S02]  /*16ae0*/  FMNMX.FTZ R133, R70, R133, !PT ;  /* 0x0000008546857209 */ /* 0x000fe40007810000 */
        /* <DEDUP_REMOVED lines=42> */
[----:B------:R-:W-:Y:S02]  /*16d90*/  FMNMX.FTZ R134, R91, R134, !PT ;  /* 0x000000865b867209 */ /* 0x000fe40007810000 */
[----:B------:R-:W-:Y:S02]  /*16da0*/  I2FP.F32.S32 R130, R130 ;  /* 0x0000008200827245 */ /* 0x000fe40000201400 */
        /* <DEDUP_REMOVED lines=93> */
[C---:B------:R-:W-:Y:S01]  /*17380*/  FADD.FTZ R132, -R131.reuse, R171 ;  /* 0x000000ab83847221 */ /* 0x040fe20000010100 */
[----:B------:R-:W-:Y:S01]  /*17390*/  FMUL.FTZ R130, R131, UR4 ;  /* 0x0000000483827c20 */ /* 0x000fe20008410000 */
[----:B------:R-:W-:Y:S02]  /*173a0*/  FMUL.FTZ R133, R133, UR4 ;  /* 0x0000000485857c20 */ /* 0x000fe40008410000 */
[----:B------:R-:W-:Y:S02]  /*173b0*/  FMUL.FTZ R132, R132, UR4 ;  /* 0x0000000484847c20 */ /* 0x000fe40008410000 */
[----:B------:R-:W-:Y:S02]  /*173c0*/  FSEL R130, R130, RZ, P0 ;  /* 0x000000ff82827208 */ /* 0x000fe40000000000 */
[----:B------:R-:W1:Y:S01]  /*173d0*/  MUFU.EX2 R133, R133 ;  /* 0x0000008500857308 */ /* 0x000e620000000800 */
[----:B------:R-:W-:Y:S02]  /*173e0*/  FSETP.NEU.FTZ.AND P0, PT, R129, -INF , PT ;  /* 0xff8000008100780b */ /* 0x000fe40003f1d000 */
        /* <DEDUP_REMOVED lines=18> */
[C---:B------:R-:W-:Y:S01]  /*17510*/  FMUL.FTZ R178, R133.reuse, R178 ;  /* 0x000000b285b27220 */ /* 0x040fe20000410000 */
[C---:B------:R-:W-:Y:S01]  /*17520*/  FMUL.FTZ R179, R133.reuse, R179 ;  /* 0x000000b385b37220 */ /* 0x040fe20000410000 */
[C---:B------:R-:W-:Y:S03]  /*17530*/  FMUL.FTZ R174, R133.reuse, R174 ;  /* 0x000000ae85ae7220 */ /* 0x040fe60000410000 */
[----:B------:R-:W1:Y:S01]  /*17540*/  MUFU.EX2 R143, R143 ;  /* 0x0000008f008f7308 */ /* 0x000e620000000800 */
        /* <DEDUP_REMOVED lines=9> */
[----:B------:R-:W-:Y:S01]  /*175e0*/  FMUL.FTZ R175, R133, R175 ;  /* 0x000000af85af7220 */ /* 0x000fe20000410000 */
        /* <DEDUP_REMOVED lines=21> */
[----:B------:R-:W3:Y:S01]  /*17740*/  MUFU.EX2 R135, R135 ;  /* 0x0000008700877308 */ /* 0x000ee20000000800 */
[--C-:B------:R-:W-:Y:S01]  /*17750*/  FFMA.FTZ R29, R29, UR4, -R130.reuse ;  /* 0x000000041d1d7c23 */ /* 0x100fe20008010882 */
[--C-:B------:R-:W-:Y:S01]  /*17760*/  FFMA.FTZ R31, R31, UR4, -R130.reuse ;  /* 0x000000041f1f7c23 */ /* 0x100fe20008010882 */
[----:B------:R-:W-:Y:S01]  /*17770*/  FSEL R3, R3, RZ, P0 ;  /* 0x000000ff03037208 */ /* 0x000fe20000000000 */
        /* <DEDUP_REMOVED lines=13> */
[--C-:B------:R-:W-:Y:S01]  /*17850*/  FFMA.FTZ R200, R20, UR4, -R3.reuse ;  /* 0x0000000414c87c23 */ /* 0x100fe20008010803 */
[--C-:B------:R-:W-:Y:S01]  /*17860*/  FFMA.FTZ R171, R22, UR4, -R3.reuse ;  /* 0x0000000416ab7c23 */ /* 0x100fe20008010803 */
[--C-:B------:R-:W-:Y:S01]  /*17870*/  FFMA.FTZ R201, R18, UR4, -R3.reuse ;  /* 0x0000000412c97c23 */ /* 0x100fe20008010803 */
[----:B------:R-:W5:Y:S01]  /*17880*/  LDSM.16.MT88.4 R12, [R196+0x5000] ;  /* 0x00500000c40c783b */ /* 0x000f620000004200 */
[----:B-1----:R-:W-:Y:S01]  /*17890*/  F2FP.F16.F32.PACK_AB R18, R143, R145 ;  /* 0x000000918f12723e */ /* 0x002fe200000000ff */
[--C-:B------:R-:W-:Y:S01]  /*178a0*/  FFMA.FTZ R170, R24, UR4, -R3.reuse ;  /* 0x0000000418aa7c23 */ /* 0x100fe20008010803 */
[----:B--2---:R-:W-:Y:S03]  /*178b0*/  F2FP.F16.F32.PACK_AB R24, R142, R144 ;  /* 0x000000908e18723e */ /* 0x004fe600000000ff */
[----:B------:R-:W-:Y:S01]  /*178c0*/  MUFU.EX2 R208, R208 ;  /* 0x000000d000d07308 */ /* 0x000fe20000000800 */
[--C-:B------:R-:W-:Y:S01]  /*178d0*/  FFMA.FTZ R147, R26, UR4, -R3.reuse ;  /* 0x000000041a937c23 */ /* 0x100fe20008010803 */
[----:B---3--:R-:W-:Y:S01]  /*178e0*/  F2FP.F16.F32.PACK_AB R26, R135, R134 ;  /* 0x00000086871a723e */ /* 0x008fe200000000ff */
[--C-:B------:R-:W-:Y:S01]  /*178f0*/  FFMA.FTZ R209, R68, UR4, -R3.reuse ;  /* 0x0000000444d17c23 */ /* 0x100fe20008010803 */
[----:B------:R-:W1:Y:S01]  /*17900*/  LDSM.16.MT88.4 R8, [R197+0x5400] ;  /* 0x00540000c508783b */ /* 0x000e620000004200 */
[--C-:B------:R-:W-:Y:S01]  /*17910*/  FFMA.FTZ R68, R70, UR4, -R3.reuse ;  /* 0x0000000446447c23 */ /* 0x100fe20008010803 */
[--C-:B------:R-:W-:Y:S01]  /*17920*/  FFMA.FTZ R66, R66, UR4, -R3.reuse ;  /* 0x0000000442427c23 */ /* 0x100fe20008010803 */
[--C-:B------:R-:W-:Y:S03]  /*17930*/  FFMA.FTZ R70, R72, UR4, -R3.reuse ;  /* 0x0000000448467c23 */ /* 0x100fe60008010803 */
[----:B------:R-:W-:Y:S01]  /*17940*/  MUFU.EX2 R207, R207 ;  /* 0x000000cf00cf7308 */ /* 0x000fe20000000800 */
[--C-:B------:R-:W-:Y:S01]  /*17950*/  FFMA.FTZ R2, R2, UR4, -R3.reuse ;  /* 0x0000000402027c23 */ /* 0x100fe20008010803 */
[--C-:B------:R-:W-:Y:S01]  /*17960*/  FFMA.FTZ R202, R16, UR4, -R3.reuse ;  /* 0x0000000410ca7c23 */ /* 0x100fe20008010803 */
[--C-:B------:R-:W-:Y:S01]  /*17970*/  FFMA.FTZ R16, R28, UR4, -R3.reuse ;  /* 0x000000041c107c23 */ /* 0x100fe20008010803 */
[----:B------:R-:W2:Y:S01]  /*17980*/  LDSM.16.MT88.4 R20, [R196+0x5400] ;  /* 0x00540000c414783b */ /* 0x000ea20000004200 */
        /* <DEDUP_REMOVED lines=20> */
[----:B---3--:R-:W-:Y:S01]  /*17ad0*/  F2FP.F16.F32.PACK_AB R17, R208, R2 ;  /* 0x00000002d011723e */ /* 0x008fe200000000ff */
[--C-:B------:R-:W-:Y:S01]  /*17ae0*/  FFMA.FTZ R55, R55, UR4, -R130.reuse ;  /* 0x0000000437377c23 */ /* 0x100fe20008010882 */
[--C-:B------:R-:W-:Y:S01]  /*17af0*/  FFMA.FTZ R50, R50, UR4, -R3.reuse ;  /* 0x0000000432327c23 */ /* 0x100fe20008010803 */
[--C-:B------:R-:W-:Y:S01]  /*17b00*/  FFMA.FTZ R52, R52, UR4, -R3.reuse ;  /* 0x0000000434347c23 */ /* 0x100fe20008010803 */
[--C-:B------:R-:W-:Y:S01]  /*17b10*/  FFMA.FTZ R54, R54, UR4, -R3.reuse ;  /* 0x0000000436367c23 */ /* 0x100fe20008010803 */
[--C-:B------:R-:W-:Y:S01]  /*17b20*/  FFMA.FTZ R56, R56, UR4, -R3.reuse ;  /* 0x0000000438387c23 */ /* 0x100fe20008010803 */
[--C-:B------:R-:W-:Y:S03]  /*17b30*/  FFMA.FTZ R57, R57, UR4, -R130.reuse ;  /* 0x0000000439397c23 */ /* 0x100fe60008010882 */
[----:B------:R-:W-:Y:S01]  /*17b40*/  MUFU.EX2 R204, R204 ;  /* 0x000000cc00cc7308 */ /* 0x000fe20000000800 */
[----:B----4-:R-:W-:Y:S01]  /*17b50*/  F2FP.F16.F32.PACK_AB R19, R206, R207 ;  /* 0x000000cfce13723e */ /* 0x010fe200000000ff */
[--C-:B------:R-:W-:Y:S01]  /*17b60*/  FFMA.FTZ R59, R59, UR4, -R130.reuse ;  /* 0x000000043b3b7c23 */ /* 0x100fe20008010882 */
[--C-:B------:R-:W-:Y:S01]  /*17b70*/  FFMA.FTZ R61, R61, UR4, -R130.reuse ;  /* 0x000000043d3d7c23 */ /* 0x100fe20008010882 */
[----:B------:R-:W-:Y:S01]  /*17b80*/  FFMA.FTZ R63, R63, UR4, -R130 ;  /* 0x000000043f3f7c23 */ /* 0x000fe20008010882 */
[--C-:B------:R-:W-:Y:S01]  /*17b90*/  FFMA.FTZ R58, R58, UR4, -R3.reuse ;  /* 0x000000043a3a7c23 */ /* 0x100fe20008010803 */
[--C-:B------:R-:W-:Y:S01]  /*17ba0*/  FFMA.FTZ R60, R60, UR4, -R3.reuse ;  /* 0x000000043c3c7c23 */ /* 0x100fe20008010803 */
[--C-:B------:R-:W-:Y:S03]  /*17bb0*/  FFMA.FTZ R62, R62, UR4, -R3.reuse ;  /* 0x000000043e3e7c23 */ /* 0x100fe60008010803 */
[----:B------:R-:W3:Y:S01]  /*17bc0*/  MUFU.EX2 R205, R205 ;  /* 0x000000cd00cd7308 */ /* 0x000ee20000000800 */
[----:B-----5:R-:W-:Y:S01]  /*17bd0*/  F2FP.F16.F32.PACK_AB R16, R146, R0 ;  /* 0x000000009210723e */ /* 0x020fe200000000ff */
[--C-:B------:R-:W-:Y:S01]  /*17be0*/  FFMA.FTZ R64, R64, UR4, -R3.reuse ;  /* 0x0000000440407c23 */ /* 0x100fe20008010803 */
[----:B------:R-:W-:Y:S01]  /*17bf0*/  FFMA.FTZ R0, R167, R132, R0 ;  /* 0x00000084a7007223 */ /* 0x000fe20000010000 */
[--C-:B------:R-:W-:Y:S01]  /*17c00*/  FFMA.FTZ R72, R74, UR4, -R3.reuse ;  /* 0x000000044a487c23 */ /* 0x100fe20008010803 */
[--C-:B------:R-:W-:Y:S01]  /*17c10*/  FFMA.FTZ R74, R76, UR4, -R3.reuse ;  /* 0x000000044c4a7c23 */ /* 0x100fe20008010803 */
[--C-:B------:R-:W-:Y:S01]  /*17c20*/  FFMA.FTZ R76, R80, UR4, -R3.reuse ;  /* 0x00000004504c7c23 */ /* 0x100fe20008010803 */
[--C-:B------:R-:W-:Y:S03]  /*17c30*/  FFMA.FTZ R80, R84, UR4, -R3.reuse ;  /* 0x0000000454507c23 */ /* 0x100fe60008010803 */
[----:B------:R-:W-:Y:S01]  /*17c40*/  MUFU.EX2 R203, R203 ;  /* 0x000000cb00cb7308 */ /* 0x000fe20000000800 */
[C---:B------:R-:W-:Y:S01]  /*17c50*/  HMMA.16816.F32 R184, R16.reuse, R4, R184 ;  /* 0x0000000410b8723c */ /* 0x040fe200000018b8 */
[----:B------:R-:W-:Y:S04]  /*17c60*/  PLOP3.LUT P0, PT, PT, PT, UP0, 0x80, 0x0 ;  /* 0x000000000000781c */ /* 0x000fe80003f0f008 */
[--C-:B------:R-:W-:Y:S01]  /*17c70*/  FFMA.FTZ R84, R88, UR4, -R3.reuse ;  /* 0x0000000458547c23 */ /* 0x100fe20008010803 */
[C---:B------:R-:W-:Y:S03]  /*17c80*/  HMMA.16816.F32 R180, R16.reuse, R6, R180 ;  /* 0x0000000610b4723c */ /* 0x040fe600000018b4 */
[----:B------:R-:W4:Y:S01]  /*17c90*/  MUFU.EX2 R202, R202 ;  /* 0x000000ca00ca7308 */ /* 0x000f220000000800 */
[----:B------:R-:W5:Y:S01]  /*17ca0*/  LDSM.16.MT88.4 R4, [R197+0x5800] ;  /* 0x00580000c504783b */ /* 0x000f620000004200 */
[----:B---3--:R-:W-:Y:S01]  /*17cb0*/  F2FP.F16.F32.PACK_AB R25, R205, R204 ;  /* 0x000000cccd19723e */ /* 0x008fe200000000ff */
[C---:B------:R-:W-:Y:S07]  /*17cc0*/  HMMA.16816.F32 R176, R16.reuse, R12, R176 ;  /* 0x0000000c10b0723c */ /* 0x040fee00000018b0 */
[----:B------:R-:W-:Y:S01]  /*17cd0*/  MUFU.EX2 R136, R136 ;  /* 0x0000008800887308 */ /* 0x000fe20000000800 */
[----:B------:R-:W-:Y:S01]  /*17ce0*/  FADD.FTZ R146, R146, R0 ;  /* 0x0000000092927221 */ /* 0x000fe20000010000 */
[----:B------:R-:W-:Y:S01]  /*17cf0*/  HMMA.16816.F32 R172, R16, R14, R172 ;  /* 0x0000000e10ac723c */ /* 0x000fe200000018ac */
[----:B------:R-:W3:Y:S07]  /*17d00*/  LDSM.16.MT88.4 R12, [R196+0x5800] ;  /* 0x00580000c40c783b */ /* 0x000eee0000004200 */
[----:B------:R-:W2:Y:S03]  /*17d10*/  MUFU.EX2 R137, R137 ;  /* 0x0000008900897308 */ /* 0x000ea60000000800 */
[----:B----4-:R-:W-:Y:S01]  /*17d20*/  F2FP.F16.F32.PACK_AB R27, R202, R203 ;  /* 0x000000cbca1b723e */ /* 0x010fe200000000ff */
        /* <DEDUP_REMOVED lines=10> */
[----:B--2---:R-:W-:Y:S01]  /*17dd0*/  F2FP.F16.F32.PACK_AB R16, R137, R136 ;  /* 0x000000888910723e */ /* 0x004fe200000000ff */
[C---:B------:R-:W-:Y:S07]  /*17de0*/  HMMA.16816.F32 R176, R24.reuse, R20, R176 ;  /* 0x0000001418b0723c */ /* 0x040fee00000018b0 */
[----:B------:R-:W-:Y:S01]  /*17df0*/  MUFU.EX2 R201, R201 ;  /* 0x000000c900c97308 */ /* 0x000fe20000000800 */
[--C-:B------:R-:W-:Y:S01]  /*17e00*/  FFMA.FTZ R77, R77, UR4, -R130.reuse ;  /* 0x000000044d4d7c23 */ /* 0x100fe20008010882 */
[----:B------:R-:W-:Y:S01]  /*17e10*/  HMMA.16816.F32 R172, R24, R22, R172 ;  /* 0x0000001618ac723c */ /* 0x000fe200000018ac */
[----:B------:R-:W2:Y:S07]  /*17e20*/  LDSM.16.MT88.4 R20, [R196+0x5c00] ;  /* 0x005c0000c414783b */ /* 0x000eae0000004200 */
[----:B------:R-:W5:Y:S03]  /*17e30*/  MUFU.EX2 R200, R200 ;  /* 0x000000c800c87308 */ /* 0x000f660000000800 */
[----:B-1----:R-:W-:Y:S01]  /*17e40*/  F2FP.F16.F32.PACK_AB R18, R139, R138 ;  /* 0x0000008a8b12723e */ /* 0x002fe200000000ff */
[--C-:B------:R-:W-:Y:S01]  /*17e50*/  FFMA.FTZ R79, R79, UR4, -R130.reuse ;  /* 0x000000044f4f7c23 */ /* 0x100fe20008010882 */
[--C-:B------:R-:W-:Y:S01]  /*17e60*/  FFMA.FTZ R97, R97, UR4, -R130.reuse ;  /* 0x0000000461617c23 */ /* 0x100fe20008010882 */
[--C-:B------:R-:W-:Y:S01]  /*17e70*/  FFMA.FTZ R99, R99, UR4, -R130.reuse ;  /* 0x0000000463637c23 */ /* 0x100fe20008010882 */
[--C-:B------:R-:W-:Y:S03]  /*17e80*/  FFMA.FTZ R101, R101, UR4, -R130.reuse ;  /* 0x0000000465657c23 */ /* 0x100fe60008010882 */
[----:B------:R-:W-:Y:S01]  /*17e90*/  MUFU.EX2 R171, R171 ;  /* 0x000000ab00ab7308 */ /* 0x000fe20000000800 */
[----:B------:R-:W-:Y:S01]  /*17ea0*/  FFMA.FTZ R103, R103, UR4, -R130 ;  /* 0x0000000467677c23 */ /* 0x000fe20008010882 */
[----:B------:R-:W-:Y:S01]  /*17eb0*/  FFMA.FTZ R2, R168, R133, R2 ;  /* 0x00000085a8027223 */ /* 0x000fe20000010002 */
[----:B------:R-:W-:Y:S01]  /*17ec0*/  FADD.FTZ R146, R145, R146 ;  /* 0x0000009291927221 */ /* 0x000fe20000010000 */
[--C-:B------:R-:W-:Y:S01]  /*17ed0*/  FFMA.FTZ R113, R113, UR4, -R130.reuse ;  /* 0x0000000471717c23 */ /* 0x100fe20008010882 */
[----:B------:R-:W-:Y:S01]  /*17ee0*/  FFMA.FTZ R115, R115, UR4, -R130 ;  /* 0x0000000473737c23 */ /* 0x000fe20008010882 */
        /* <DEDUP_REMOVED lines=12> */
[----:B------:R-:W-:Y:S01]  /*17fb0*/  FADD.FTZ R2, R204, R2 ;  /* 0x00000002cc027221 */ /* 0x000fe20000010000 */
[----:B------:R-:W-:Y:S01]  /*17fc0*/  FADD.FTZ R142, R134, R142 ;  /* 0x0000008e868e7221 */ /* 0x000fe20000010000 */
[----:B------:R-:W-:Y:S02]  /*17fd0*/  FFMA.FTZ R123, R123, UR4, -R130 ;  /* 0x000000047b7b7c23 */ /* 0x000fe40008010882 */
        /* <DEDUP_REMOVED lines=14> */
[----:B------:R-:W2:Y:S01]  /*180c0*/  LDSM.16.MT88.4 R4, [R197+0x6000] ;  /* 0x00600000c504783b */ /* 0x000ea20000004200 */
[----:B-----5:R-:W-:Y:S01]  /*180d0*/  F2FP.F16.F32.PACK_AB R24, R141, R140 ;  /* 0x0000008c8d18723e */ /* 0x020fe200000000ff */
[C---:B---3--:R-:W-:Y:S07]  /*180e0*/  HMMA.16816.F32 R176, R16.reuse, R12, R176 ;  /* 0x0000000c10b0723c */ /* 0x048fee00000018b0 */
[----:B------:R-:W3:Y:S01]  /*180f0*/  MUFU.EX2 R147, R147 ;  /* 0x0000009300937308 */ /* 0x000ee20000000800 */
[----:B------:R-:W-:Y:S01]  /*18100*/  FADD.FTZ R205, R200, R205 ;  /* 0x000000cdc8cd7221 */ /* 0x000fe20000010000 */
[----:B------:R-:W-:Y:S01]  /*18110*/  HMMA.16816.F32 R172, R16, R14, R172 ;  /* 0x0000000e10ac723c */ /* 0x000fe200000018ac */
[----:B------:R-:W5:Y:S07]  /*18120*/  LDSM.16.MT88.4 R12, [R196+0x6000] ;  /* 0x00600000c40c783b */ /* 0x000f6e0000004200 */
[----:B------:R-:W4:Y:S03]  /*18130*/  MUFU.EX2 R28, R28 ;  /* 0x0000001c001c7308 */ /* 0x000f260000000800 */
[----:B-1----:R-:W-:Y:S01]  /*18140*/  F2FP.F16.F32.PACK_AB R26, R31, R29 ;  /* 0x0000001d1f1a723e */ /* 0x002fe200000000ff */
[----:B------:R-:W-:Y:S01]  /*18150*/  FADD.FTZ R171, R171, R205 ;  /* 0x000000cdabab7221 */ /* 0x000fe20000010000 */
[----:B------:R-:W-:Y:S03]  /*18160*/  FADD.FTZ R136, R138, R136 ;  /* 0x000000888a887221 */ /* 0x000fe60000010000 */
[----:B------:R-:W-:Y:S01]  /*18170*/  FADD.FTZ R171, R170, R171 ;  /* 0x000000abaaab7221 */ /* 0x000fe20000010000 */
[----:B------:R-:W-:Y:S01]  /*18180*/  FADD.FTZ R136, R139, R136 ;  /* 0x000000888b887221 */ /* 0x000fe20000010000 */
[----:B------:R-:W1:Y:S01]  /*18190*/  MUFU.EX2 R32, R32 ;  /* 0x0000002000207308 */ /* 0x000e620000000800 */
[----:B---3--:R-:W-:Y:S01]  /*181a0*/  F2FP.F16.F32.PACK_AB R25, R30, R147 ;  /* 0x000000931e19723e */ /* 0x008fe200000000ff */
[----:B------:R-:W-:Y:S01]  /*181b0*/  FADD.FTZ R147, R147, R171 ;  /* 0x000000ab93937221 */ /* 0x000fe20000010000 */
[----:B------:R-:W-:Y:S01]  /*181c0*/  FADD.FTZ R136, R140, R136 ;  /* 0x000000888c887221 */ /* 0x000fe20000010000 */
[----:B------:R-:W-:Y:S02]  /*181d0*/  MOV R171, R131 ;  /* 0x0000008300ab7202 */ /* 0x000fe40000000f00 */
[----:B------:R-:W-:Y:S01]  /*181e0*/  FADD.FTZ R147, R30, R147 ;  /* 0x000000931e937221 */ /* 0x000fe20000010000 */
[----:B------:R-:W-:Y:S03]  /*181f0*/  FFMA.FTZ R30, R108, UR4, -R3 ;  /* 0x000000046c1e7c23 */ /* 0x000fe60008010803 */
[----:B------:R-:W-:Y:S01]  /*18200*/  MUFU.EX2 R33, R33 ;  /* 0x0000002100217308 */ /* 0x000fe20000000800 */
[----:B------:R-:W-:Y:S01]  /*18210*/  FADD.FTZ R141, R141, R136 ;  /* 0x000000888d8d7221 */ /* 0x000fe20000010000 */
[----:B----4-:R-:W-:Y:S01]  /*18220*/  FADD.FTZ R147, R28, R147 ;  /* 0x000000931c937221 */ /* 0x010fe20000010000 */
[----:B------:R-:W-:Y:S02]  /*18230*/  MOV R170, R129 ;  /* 0x0000008100aa7202 */ /* 0x000fe40000000f00 */
[----:B------:R-:W-:Y:S01]  /*18240*/  FADD.FTZ R141, R29, R141 ;  /* 0x0000008d1d8d7221 */ /* 0x000fe20000010000 */
[----:B------:R-:W-:Y:S04]  /*18250*/  FFMA.FTZ R29, R104, UR4, -R3 ;  /* 0x00000004681d7c23 */ /* 0x000fe80008010803 */
[----:B------:R-:W3:Y:S01]  /*18260*/  MUFU.EX2 R35, R35 ;  /* 0x0000002300237308 */ /* 0x000ee20000000800 */
[----:B-1----:R-:W-:Y:S01]  /*18270*/  F2FP.F16.F32.PACK_AB R27, R32, R28 ;  /* 0x0000001c201b723e */ /* 0x002fe200000000ff */
[----:B------:R-:W-:Y:S01]  /*18280*/  FADD.FTZ R141, R31, R141 ;  /* 0x0000008d1f8d7221 */ /* 0x000fe20000010000 */
[--C-:B------:R-:W-:Y:S01]  /*18290*/  FFMA.FTZ R31, R106, UR4, -R3.reuse ;  /* 0x000000046a1f7c23 */ /* 0x100fe20008010803 */
[----:B------:R-:W-:Y:S01]  /*182a0*/  FFMA.FTZ R28, R102, UR4, -R3 ;  /* 0x00000004661c7c23 */ /* 0x000fe20008010803 */
[----:B------:R-:W-:Y:S05]  /*182b0*/  FADD.FTZ R32, R32, R147 ;  /* 0x0000009320207221 */ /* 0x000fea0000010000 */
[----:B------:R-:W-:Y:S01]  /*182c0*/  MUFU.EX2 R37, R37 ;  /* 0x0000002500257308 */ /* 0x000fe20000000800 */
[C---:B------:R-:W-:Y:S06]  /*182d0*/  HMMA.16816.F32 R184, R24.reuse, R8, R184 ;  /* 0x0000000818b8723c */ /* 0x040fec00000018b8 */
[C---:B------:R-:W-:Y:S03]  /*182e0*/  HMMA.16816.F32 R180, R24.reuse, R10, R180 ;  /* 0x0000000a18b4723c */ /* 0x040fe600000018b4 */
[----:B------:R-:W1:Y:S01]  /*182f0*/  MUFU.EX2 R39, R39 ;  /* 0x0000002700277308 */ /* 0x000e620000000800 */
[----:B------:R-:W4:Y:S01]  /*18300*/  LDSM.16.MT88.4 R8, [R197+0x6400] ;  /* 0x00640000c508783b */ /* 0x000f220000004200 */
[----:B---3--:R-:W-:Y:S01]  /*18310*/  F2FP.F16.F32.PACK_AB R16, R35, R33 ;  /* 0x000000212310723e */ /* 0x008fe200000000ff */
[C---:B--2---:R-:W-:Y:S07]  /*18320*/  HMMA.16816.F32 R176, R24.reuse, R20, R176 ;  /* 0x0000001418b0723c */ /* 0x044fee00000018b0 */
        /* <DEDUP_REMOVED lines=12> */
[----:B------:R-:W-:Y:S01]  /*183f0*/  FADD.FTZ R37, R39, R37 ;  /* 0x0000002527257221 */ /* 0x000fe20000010000 */
[--C-:B------:R-:W-:Y:S07]  /*18400*/  FFMA.FTZ R39, R126, UR4, -R3.reuse ;  /* 0x000000047e277c23 */ /* 0x100fee0008010803 */
        /* <DEDUP_REMOVED lines=10> */
[--C-:B------:R-:W-:Y:S01]  /*184b0*/  FFMA.FTZ R36, R120, UR4, -R3.reuse ;  /* 0x0000000478247c23 */ /* 0x100fe20008010803 */
[----:B------:R-:W-:Y:S06]  /*184c0*/  FFMA.FTZ R38, R124, UR4, -R3 ;  /* 0x000000047c267c23 */ /* 0x000fec0008010803 */
        /* <DEDUP_REMOVED lines=13> */
[----:B------:R-:W-:Y:S01]  /*185a0*/  FADD.FTZ R41, R43, R41 ;  /* 0x000000292b297221 */ /* 0x000fe20000010000 */
[----:B------:R-:W-:Y:S03]  /*185b0*/  FFMA.FTZ R37, R122, UR4, -R3 ;  /* 0x000000047a257c23 */ /* 0x000fe60008010803 */
        /* <DEDUP_REMOVED lines=30> */
[----:B---3--:R-:W-:Y:S01]  /*187a0*/  F2FP.F16.F32.PACK_AB R17, R52, R50 ;  /* 0x000000323411723e */ /* 0x008fe200000000ff */
[----:B------:R-:W-:Y:S04]  /*187b0*/  FADD.FTZ R50, R50, R46 ;  /* 0x0000002e32327221 */ /* 0x000fe80000010000 */
[----:B------:R-:W-:Y:S04]  /*187c0*/  FADD.FTZ R50, R52, R50 ;  /* 0x0000003234327221 */ /* 0x000fe80000010000 */
[----:B------:R-:W-:Y:S10]  /*187d0*/  MUFU.EX2 R57, R57 ;  /* 0x0000003900397308 */ /* 0x000ff40000000800 */
[----:B------:R-:W3:Y:S01]  /*187e0*/  MUFU.EX2 R59, R59 ;  /* 0x0000003b003b7308 */ /* 0x000ee20000000800 */
[----:B-1----:R-:W-:Y:S01]  /*187f0*/  F2FP.F16.F32.PACK_AB R19, R56, R54 ;  /* 0x000000363813723e */ /* 0x002fe200000000ff */
        /* <DEDUP_REMOVED lines=20> */
[----:B----4-:R-:W-:Y:S01]  /*18940*/  F2FP.F16.F32.PACK_AB R25, R60, R58 ;  /* 0x0000003a3c19723e */ /* 0x010fe200000000ff */
        /* <DEDUP_REMOVED lines=99> */
[----:B-1----:R-:W-:Y:S01]  /*18f80*/  F2FP.F16.F32.PACK_AB R10, R95, R93 ;  /* 0x0000005d5f0a723e */ /* 0x002fe200000000ff */
        /* <DEDUP_REMOVED lines=82> */
[----:B-1----:R-:W-:Y:S01]  /*194b0*/  F2FP.F16.F32.PACK_AB R14, R119, R117 ;  /* 0x00000075770e723e */ /* 0x002fe200000000ff */
        /* <DEDUP_REMOVED lines=44> */
.L_x_2446:
        /* <DEDUP_REMOVED lines=95> */
[----:B---3--:R-:W-:Y:S01]  /*19d70*/  SHF.R.S32.HI R14, RZ, 0x1f, R7 ;  /* 0x0000001fff0e7819 */ /* 0x008fe20000011407 */
[----:B------:R3:W-:Y:S01]  /*19d80*/  STS.64 [R13+0x400], R186 ;  /* 0x000400ba0d007388 */ /* 0x0007e20000000a00 */
[----:B------:R-:W-:Y:S01]  /*19d90*/  LOP3.LUT R0, R0, 0xffffffe0, RZ, 0xc0, !PT ;  /* 0xffffffe000007812 */ /* 0x000fe200078ec0ff */
[----:B------:R-:W-:Y:S01]  /*19da0*/  IMAD.IADD R12, R8, 0x1, -R12 ;  /* 0x00000001080c7824 */ /* 0x000fe200078e0a0c */
[----:B------:R-:W-:Y:S01]  /*19db0*/  LEA.HI R14, R14, R7, RZ, 0x5 ;  /* 0x000000070e0e7211 */ /* 0x000fe200078f28ff */
[----:B------:R-:W-:Y:S02]  /*19dc0*/  STS.64 [R5], R180 ;  /* 0x000000b405007388 */ /* 0x000fe40000000a00 */
[----:B------:R-:W-:Y:S01]  /*19dd0*/  IMAD R12, R12, 0x4, R17 ;  /* 0x000000040c0c7824 */ /* 0x000fe200078e0211 */
[----:B------:R-:W5:Y:S01]  /*19de0*/  @P2 MUFU.LG2 R3, R3 ;  /* 0x0000000300032308 */ /* 0x000f620000000c00 */
[----:B------:R1:W-:Y:S01]  /*19df0*/  STS.64 [R5+0x400], R182 ;  /* 0x000400b605007388 */ /* 0x0003e20000000a00 */
[----:B------:R-:W-:-:S02]  /*19e00*/  IMAD.IADD R0, R2, 0x1, -R0 ;  /* 0x0000000102007824 */ /* 0x000fc400078e0a00 */
[----:B------:R-:W-:Y:S01]  /*19e10*/  IMAD.IADD R11, R12, 0x1, R11 ;  /* 0x000000010c0b7824 */ /* 0x000fe200078e020b */
[----:B------:R-:W-:Y:S01]  /*19e20*/  STS.64 [R6], R176 ;  /* 0x000000b006007388 */ /* 0x000fe20000000a00 */
[----:B------:R-:W-:Y:S01]  /*19e30*/  IMAD.MOV.U32 R2, RZ, RZ, -0x800000 ;  /* 0xff800000ff027424 */ /* 0x000fe200078e00ff */
[----:B------:R-:W-:Y:S01]  /*19e40*/  LOP3.LUT P0, RZ, R0, 0x3, RZ, 0xc0, !PT ;  /* 0x0000000300ff7812 */ /* 0x000fe2000780c0ff */
[----:B------:R-:W-:Y:S01]  /*19e50*/  IMAD R0, RZ, RZ, -UR17 ;  /* 0x80000011ff007e24 */ /* 0x000fe2000f8e02ff */
[----:B------:R1:W-:Y:S01]  /*19e60*/  STS.64 [R6+0x400], R178 ;  /* 0x000400b206007388 */ /* 0x0003e20000000a00 */
[----:B------:R-:W-:Y:S01]  /*19e70*/  LEA R11, R11, UR5, 0x2 ;  /* 0x000000050b0b7c11 */ /* 0x000fe2000f8e10ff */
[----:B--2---:R-:W-:Y:S02]  /*19e80*/  @P3 FMUL.FTZ R4, R4, 0.69314718246459960938 ;  /* 0x3f31721804043820 */ /* 0x004fe40000410000 */
[----:B------:R-:W-:Y:S02]  /*19e90*/  STS.64 [R9], R172 ;  /* 0x000000ac09007388 */ /* 0x000fe40000000a00 */
[----:B----4-:R-:W-:-:S02]  /*19ea0*/  @P3 FFMA.FTZ R2, R131, R33, R4 ;  /* 0x0000002183023223 */ /* 0x010fc40000010004 */
[----:B------:R2:W-:Y:S01]  /*19eb0*/  STS.64 [R9+0x400], R174 ;  /* 0x000400ae09007388 */ /* 0x0005e20000000a00 */
[----:B-----5:R-:W-:Y:S01]  /*19ec0*/  @P2 FMUL.FTZ R3, R3, 0.69314718246459960938 ;  /* 0x3f31721803032820 */ /* 0x020fe20000410000 */
[----:B---3--:R-:W3:Y:S08]  /*19ed0*/  LDC.64 R12, c[0x0][0x2c0] ;  /* 0x0000b000ff0c7b82 */ /* 0x008ef00000000a00 */
[----:B------:R-:W-:Y:S01]  /*19ee0*/  BAR.SYNC.DEFER_BLOCKING 0x0 ;  /* 0x0000000000007b1d */ /* 0x000fe20000010000 */
[----:B-1----:R-:W-:-:S02]  /*19ef0*/  SHF.R.S32.HI R5, RZ, 0x5, R14 ;  /* 0x00000005ff057819 */ /* 0x002fc4000001140e */
[----:B------:R-:W-:Y:S02]  /*19f00*/  LOP3.LUT R14, R14, 0xffffffe0, RZ, 0xc0, !PT ;  /* 0xffffffe00e0e7812 */ /* 0x000fe400078ec0ff */
[----:B------:R-:W-:-:S03]  /*19f10*/  SHF.R.S32.HI R15, RZ, 0x1f, R5 ;  /* 0x0000001fff0f7819 */ /* 0x000fc60000011405 */
[----:B------:R-:W-:Y:S01]  /*19f20*/  IMAD.IADD R14, R7, 0x1, -R14 ;  /* 0x00000001070e7824 */ /* 0x000fe200078e0a0e */
[----:B------:R-:W3:Y:S01]  /*19f30*/  S2R R6, SR_CTAID.Y ;  /* 0x0000000000067919 */ /* 0x000ee20000002600 */
[----:B------:R-:W-:-:S03]  /*19f40*/  LEA.HI R15, R15, R5, RZ, 0x2 ;  /* 0x000000050f0f7211 */ /* 0x000fc600078f10ff */
[----:B------:R-:W-:Y:S02]  /*19f50*/  SHF.R.S32.HI R7, RZ, 0x1f, R14 ;  /* 0x0000001fff077819 */ /* 0x000fe4000001140e */
[----:B------:R-:W-:Y:S01]  /*19f60*/  LOP3.LUT R15, R15, 0xfffffffc, RZ, 0xc0, !PT ;  /* 0xfffffffc0f0f7812 */ /* 0x000fe200078ec0ff */
[----:B--2---:R-:W1:Y:S01]  /*19f70*/  S2R R9, SR_CTAID.X ;  /* 0x0000000000097919 */ /* 0x004e620000002500 */
[----:B------:R-:W-:Y:S01]  /*19f80*/  LEA.HI R7, R7, R14, RZ, 0x2 ;  /* 0x0000000e07077211 */ /* 0x000fe200078f10ff */
[----:B------:R-:W-:Y:S01]  /*19f90*/  IMAD.SHL.U32 R14, R8, 0x4, RZ ;  /* 0x00000004080e7824 */ /* 0x000fe200078e00ff */
[----:B------:R-:W-:Y:S01]  /*19fa0*/  IADD3 R15, R5, -R15, RZ ;  /* 0x8000000f050f7210 */ /* 0x000fe20007ffe0ff */
[----:B------:R-:W2:Y:S01]  /*19fb0*/  LDS.128 R28, [R11] ;  /* 0x000000000b1c7984 */ /* 0x000ea20000000c00 */
[----:B------:R-:W-:Y:S02]  /*19fc0*/  SHF.R.S32.HI R7, RZ, 0x2, R7 ;  /* 0x00000002ff077819 */ /* 0x000fe40000011407 */
[----:B------:R-:W-:Y:S01]  /*19fd0*/  MOV R5, 0xff800000 ;  /* 0xff80000000057802 */ /* 0x000fe20000000f00 */
[----:B------:R-:W4:Y:S01]  /*19fe0*/  LDS.128 R24, [R11+0x800] ;  /* 0x000800000b187984 */ /* 0x000f220000000c00 */
[----:B------:R-:W-:Y:S01]  /*19ff0*/  @P2 FFMA.FTZ R5, R129, R32, R3 ;  /* 0x0000002081052223 */ /* 0x000fe20000010003 */
[----:B------:R-:W-:Y:S01]  /*1a000*/  IMAD R7, R15, 0x10, R7 ;  /* 0x000000100f077824 */ /* 0x000fe200078e0207 */
[----:B------:R-:W-:Y:S01]  /*1a010*/  SHF.R.S32.HI R15, RZ, 0x1f, R14 ;  /* 0x0000001fff0f7819 */ /* 0x000fe2000001140e */
[----:B------:R-:W2:Y:S04]  /*1a020*/  LDS.128 R20, [R11+0x1000] ;  /* 0x001000000b147984 */ /* 0x000ea80000000c00 */
[----:B------:R5:W2:Y:S01]  /*1a030*/  LDS.128 R16, [R11+0x1800] ;  /* 0x001800000b107984 */ /* 0x000aa20000000c00 */
[----:B---3--:R-:W-:-:S02]  /*1a040*/  IMAD R6, R6, R12, UR17 ;  /* 0x0000001106067e24 */ /* 0x008fc4000f8e020c */
[----:B-1----:R-:W-:Y:S01]  /*1a050*/  IMAD.SHL.U32 R9, R9, 0x40, RZ ;  /* 0x0000004009097824 */ /* 0x002fe200078e00ff */
[----:B-----5:R-:W1:Y:S02]  /*1a060*/  LDC R11, c[0x0][0x270] ;  /* 0x00009c00ff0b7b82 */ /* 0x020e640000000800 */
[----:B-1----:R-:W-:-:S04]  /*1a070*/  IMAD R0, R11, R0, UR4 ;  /* 0x000000040b007e24 */ /* 0x002fc8000f8e0200 */
[----:B------:R-:W-:-:S04]  /*1a080*/  IMAD R0, R6, R11, R0 ;  /* 0x0000000b06007224 */ /* 0x000fc800078e0200 */
[----:B------:R-:W-:Y:S01]  /*1a090*/  IMAD R0, R0, R13, R9 ;  /* 0x0000000d00007224 */ /* 0x000fe200078e0209 */
[----:B--2-4-:R-:W-:Y:S06]  /*1a0a0*/  @P0 BRA `(.L_x_2452) ;  /* 0x00000000002c0947 */ /* 0x014fec0003800000 */
[C---:B------:R-:W-:Y:S01]  /*1a0b0*/  VIADD R6, R7.reuse, 0x8 ;  /* 0x0000000807067836 */ /* 0x040fe20000000000 */
[----:B------:R-:W-:Y:S01]  /*1a0c0*/  SHF.R.S32.HI R4, RZ, 0x1f, R7 ;  /* 0x0000001fff047819 */ /* 0x000fe20000011407 */
[----:B------:R-:W-:Y:S01]  /*1a0d0*/  ULDC.64 UR4, c[0x0][0x2b8] ;  /* 0x0000ae0000047ab9 */ /* 0x000fe20000000a00 */
[----:B------:R-:W-:Y:S02]  /*1a0e0*/  IADD3 R3, P0, R0, R7, RZ ;  /* 0x0000000700037210 */ /* 0x000fe40007f1e0ff */
[----:B------:R-:W-:Y:S02]  /*1a0f0*/  ISETP.GE.AND P2, PT, R7, UR14, PT ;  /* 0x0000000e07007c0c */ /* 0x000fe4000bf46270 */
[----:B------:R-:W-:Y:S02]  /*1a100*/  ISETP.GE.AND P1, PT, R6, UR14, PT ;  /* 0x0000000e06007c0c */ /* 0x000fe4000bf26270 */
[----:B------:R-:W-:Y:S02]  /*1a110*/  LEA.HI.X.SX32 R4, R0, R4, 0x1, P0 ;  /* 0x0000000400047211 */ /* 0x000fe400000f0eff */
[----:B------:R-:W-:-:S04]  /*1a120*/  LEA R6, P0, R3, UR4, 0x2 ;  /* 0x0000000403067c11 */ /* 0x000fc8000f8010ff */
[----:B------:R-:W-:-:S05]  /*1a130*/  LEA.HI.X R7, R3, UR5, R4, 0x2, P0 ;  /* 0x0000000503077c11 */ /* 0x000fca00080f1404 */
[----:B------:R1:W-:Y:S04]  /*1a140*/  @!P2 STG.E desc[UR18][R6.64], R2 ;  /* 0x000000020600a986 */ /* 0x0003e8000c101912 */
[----:B------:R1:W-:Y:S02]  /*1a150*/  @!P1 STG.E desc[UR18][R6.64+0x20], R5 ;  /* 0x0000200506009986 */ /* 0x0003e4000c101912 */
.L_x_2452:
[----:B------:R-:W-:Y:S05]  /*1a160*/  BSYNC B0 ;  /* 0x0000000000007941 */ /* 0x000fea0003800000 */
.L_x_2451:
[----:B------:R-:W-:Y:S01]  /*1a170*/  ULDC UR4, c[0x0][0x2d0] ;  /* 0x0000b40000047ab9 */ /* 0x000fe20000000800 */
[----:B-1----:R-:W-:Y:S01]  /*1a180*/  VIADD R2, R10, 0x10 ;  /* 0x000000100a027836 */ /* 0x002fe20000000000 */
[----:B------:R-:W-:Y:S01]  /*1a190*/  ISETP.GE.AND P1, PT, R14, UR4, PT ;  /* 0x000000040e007c0c */ /* 0x000fe2000bf26270 */
[----:B------:R-:W-:Y:S01]  /*1a1a0*/  ULDC UR4, c[0x0][0x2dc] ;  /* 0x0000b70000047ab9 */ /* 0x000fe20000000800 */
[C---:B------:R-:W-:Y:S02]  /*1a1b0*/  IMAD.WIDE R14, R10.reuse, 0x20, R14 ;  /* 0x000000200a0e7825 */ /* 0x040fe400078e020e */
[----:B------:R-:W-:Y:S02]  /*1a1c0*/  ISETP.GE.OR P4, PT, R10, UR14, P1 ;  /* 0x0000000e0a007c0c */ /* 0x000fe40008f86670 */
[----:B------:R-:W-:Y:S01]  /*1a1d0*/  IMAD R3, R0, UR4, RZ ;  /* 0x0000000400037c24 */ /* 0x000fe2000f8e02ff */
[----:B------:R-:W-:Y:S01]  /*1a1e0*/  ISETP.GE.OR P3, PT, R2, UR14, P1 ;  /* 0x0000000e02007c0c */ /* 0x000fe20008f66670 */
[C---:B------:R-:W-:Y:S01]  /*1a1f0*/  VIADD R0, R10.reuse, 0x20 ;  /* 0x000000200a007836 */ /* 0x040fe20000000000 */
        /* <DEDUP_REMOVED lines=15> */
.L_x_2453:
        /* <DEDUP_REMOVED lines=9> */
.L_x_5341:


//--------------------- .text._ZN5flash24flash_fwd_splitkv_kernelI23Flash_fwd_kernel_traitsILi32ELi64ELi256ELi4ELb0ELb0EN7cutlass6half_tE19Flash_kernel_traitsILi32ELi64ELi256ELi4ES3_EELb1ELb0ELb0ELb0ELb1ELb0ELb1ELb1EEEvNS_16Flash_fwd_paramsE --------------------------
	.section	.text._ZN5flash24flash_fwd_splitkv_kernelI23Flash_fwd_kernel_traitsILi32ELi64ELi256ELi4ELb0ELb0EN7cutlass6half_tE19Flash_kernel_traitsILi32ELi64ELi256ELi4ES3_EELb1ELb0ELb0ELb0ELb1ELb0ELb1ELb1EEEvNS_16Flash_fwd_paramsE,"ax",@progbits
	.align	128
        .global         _ZN5flash24flash_fwd_splitkv_kernelI23Flash_fwd_kernel_traitsILi32ELi64ELi256ELi4ELb0ELb0EN7cutlass6half_tE19Flash_kernel_traitsILi32ELi64ELi256ELi4ES3_EELb1ELb0ELb0ELb0ELb1ELb0ELb1ELb1EEEvNS_16Flash_fwd_paramsE
        .type           _ZN5flash24flash_fwd_splitkv_kernelI23Flash_fwd_kernel_traitsILi32ELi64ELi256ELi4ELb0ELb0EN7cutlass6half_tE19Flash_kernel_traitsILi32ELi64ELi256ELi4ES3_EELb1ELb0ELb0ELb0ELb1ELb0ELb1ELb1EEEvNS_16Flash_fwd_paramsE,@function
        .size           _ZN5flash24flash_fwd_splitkv_kernelI23Flash_fwd_kernel_traitsILi32ELi64ELi256ELi4ELb0ELb0EN7cutlass6half_tE19Flash_kernel_traitsILi32ELi64ELi256ELi4ES3_EELb1ELb0ELb0ELb0ELb1ELb0ELb1ELb1EEEvNS_16Flash_fwd_paramsE,(.L_x_5342 - _ZN5flash24flash_fwd_splitkv_kernelI23Flash_fwd_kernel_traitsILi32ELi64ELi256ELi4ELb0ELb0EN7cutlass6half_tE19Flash_kernel_traitsILi32ELi64ELi256ELi4ES3_EELb1ELb0ELb0ELb0ELb1ELb0ELb1ELb1EEEvNS_16Flash_fwd_paramsE)
        .other          _ZN5flash24flash_fwd_splitkv_kernelI23Flash_fwd_kernel_traitsILi32ELi64ELi256ELi4ELb0ELb0EN7cutlass6half_tE19Flash_kernel_traitsILi32ELi64ELi256ELi4ES3_EELb1ELb0ELb0ELb0ELb1ELb0ELb1ELb1EEEvNS_16Flash_fwd_paramsE,@"STO_CUDA_ENTRY STV_DEFAULT"
_ZN5flash24flash_fwd_splitkv_kernelI23Flash_fwd_kernel_traitsILi32ELi64ELi256ELi4ELb0ELb0EN7cutlass6half_tE19Flash_kernel_traitsILi32ELi64ELi256ELi4ES3_EELb1ELb0ELb0ELb0ELb1ELb0ELb1ELb1EEEvNS_16Flash_fwd_paramsE:
.text._ZN5flash24flash_fwd_splitkv_kernelI23Flash_fwd_kernel_traitsILi32ELi64ELi256ELi4ELb0ELb0EN7cutlass6half_tE19Flash_kernel_traitsILi32ELi64ELi256ELi4ES3_EELb1ELb0ELb0ELb0ELb1ELb0ELb1ELb1EEEvNS_16Flash_fwd_paramsE:
[----:B------:R-:W-:Y:S08]  /*0000*/  LDC R1, c[0x0][0x28] ;  /* 0x00000a00ff017b82 */ /* 0x000ff00000000800 */
[----:B------:R-:W1:Y:S01]  /*0010*/  LDC R5, c[0x0][0x270] ;  /* 0x00009c00ff057b82 */ /* 0x000e620000000800 */
[----:B------:R-:W2:Y:S01]  /*0020*/  S2R R134, SR_CTAID.Z ;  /* 0x0000000000867919 */ /* 0x000ea20000002700 */
[----:B------:R-:W-:Y:S01]  /*0030*/  MOV R2, RZ ;  /* 0x000000ff00027202 */ /* 0x000fe20000000f00 */
[----:B------:R-:W-:Y:S01]  /*0040*/  ULDC.64 UR6, c[0x0][0x208] ;  /* 0x0000820000067ab9 */ /* 0x000fe20000000a00 */
[----:B------:R-:W-:Y:S01]  /*0050*/  MOV R10, 0xffffffff ;  /* 0xffffffff000a7802 */ /* 0x000fe20000000f00 */
[----:B------:R-:W-:-:S03]  /*0060*/  ULDC.64 UR8, c[0x0][0x300] ;  /* 0x0000c00000087ab9 */ /* 0x000fc60000000a00 */
[----:B------:R-:W3:Y:S01]  /*0070*/  LDC.64 R138, c[0x0][0x300] ;  /* 0x0000c000ff8a7b82 */ /* 0x000ee20000000a00 */
        /* <DEDUP_REMOVED lines=18> */
[----:B------:R-:W1:Y:S03]  /*01a0*/  LDC.64 R2, c[0x0][0x2f8] ;  /* 0x0000be00ff027b82 */ /* 0x000e660000000a00 */
[----:B------:R-:W-:-:S05]  /*01b0*/  ISETP.GE.U32.AND P2, PT, R0, R5, PT ;  /* 0x000000050000720c */ /* 0x000fca0003f46070 */
[----:B------:R-:W4:Y:S08]  /*01c0*/  LDC.U8 R0, c[0x0][0x3c2] ;  /* 0x0000f080ff007b82 */ /* 0x000f300000000000 */
[----:B------:R-:W-:Y:S01]  /*01d0*/  @P2 VIADD R243, R243, 0x1 ;  /* 0x00000001f3f32836 */ /* 0x000fe20000000000 */
[----:B------:R-:W-:-:S05]  /*01e0*/  @!P0 LOP3.LUT R243, RZ, R5, RZ, 0x33, !PT ;  /* 0x00000005fff38212 */ /* 0x000fca00078e33ff */
[C---:B--2---:R-:W-:Y:S02]  /*01f0*/  IMAD.WIDE R16, R243.reuse, 0x4, R6 ;  /* 0x00000004f3107825 */ /* 0x044fe400078e0206 */
[----:B------:R-:W2:Y:S03]  /*0200*/  LDC.64 R6, c[0x0][0x2f8] ;  /* 0x0000be00ff067b82 */ /* 0x000ea60000000a00 */
[----:B------:R-:W2:Y:S04]  /*0210*/  @P1 LDG.E R10, desc[UR6][R16.64] ;  /* 0x00000006100a1981 */ /* 0x000ea8000c1e1900 */
[----:B------:R-:W2:Y:S01]  /*0220*/  @P1 LDG.E R9, desc[UR6][R16.64+0x4] ;  /* 0x0000040610091981 */ /* 0x000ea2000c1e1900 */
[----:B----4-:R-:W-:Y:S01]  /*0230*/  ISETP.NE.AND P2, PT, R0, RZ, PT ;  /* 0x000000ff0000720c */ /* 0x010fe20003f45270 */
[----:B------:R-:W-:Y:S01]  /*0240*/  IMAD.MOV.U32 R13, RZ, RZ, -0x1 ;  /* 0xffffffffff0d7424 */ /* 0x000fe200078e00ff */
[----:B-1----:R-:W-:Y:S01]  /*0250*/  ISETP.EQ.U32.AND P3, PT, R2, RZ, PT ;  /* 0x000000ff0200720c */ /* 0x002fe20003f62070 */
[----:B---3--:R-:W-:Y:S01]  /*0260*/  IMAD.WIDE R138, R243, 0x4, R138 ;  /* 0x00000004f38a7825 */ /* 0x008fe200078e028a */
[----:B------:R-:W-:-:S02]  /*0270*/  ISETP.NE.U32.AND P0, PT, RZ, UR8, PT ;  /* 0x00000008ff007c0c */ /* 0x000fc4000bf05070 */
[----:B------:R-:W-:Y:S02]  /*0280*/  ISETP.EQ.OR.EX P3, PT, R3, RZ, !P2, P3 ;  /* 0x000000ff0300720c */ /* 0x000fe40005762730 */
[----:B------:R-:W-:Y:S02]  /*0290*/  ISETP.NE.AND.EX P0, PT, RZ, UR9, PT, P0 ;  /* 0x00000009ff007c0c */ /* 0x000fe4000bf05300 */
[----:B------:R-:W-:Y:S01]  /*02a0*/  MOV R14, RZ ;  /* 0x000000ff000e7202 */ /* 0x000fe20000000f00 */
[----:B--2---:R-:W-:-:S08]  /*02b0*/  IMAD.WIDE R6, R243, 0x4, R6 ;  /* 0x00000004f3067825 */ /* 0x004fd000078e0206 */
[----:B------:R1:W5:Y:S04]  /*02c0*/  @!P3 LDG.E R13, desc[UR6][R6.64] ;  /* 0x00000006060db981 */ /* 0x000368000c1e1900 */
[----:B------:R1:W5:Y:S01]  /*02d0*/  @P0 LDG.E R14, desc[UR6][R138.64] ;  /* 0x000000068a0e0981 */ /* 0x000362000c1e1900 */
[----:B------:R-:W2:Y:S01]  /*02e0*/  S2R R25, SR_CTAID.X ;  /* 0x0000000000197919 */ /* 0x000ea20000002500 */
[----:B------:R-:W3:Y:S01]  /*02f0*/  S2R R0, SR_CTAID.Y ;  /* 0x0000000000007919 */ /* 0x000ee20000002600 */
[----:B------:R-:W4:Y:S01]  /*0300*/  S2R R56, SR_TID.X ;  /* 0x0000000000387919 */ /* 0x000f220000002100 */
[----:B------:R-:W-:-:S06]  /*0310*/  @P1 IMAD.IADD R242, R9, 0x1, -R10 ;  /* 0x0000000109f21824 */ /* 0x000fcc00078e0a0a */
[----:B------:R-:W1:Y:S01]  /*0320*/  @!P1 LDC R242, c[0x0][0x2c4] ;  /* 0x0000b100fff29b82 */ /* 0x000e620000000800 */
[----:B------:R-:W-:Y:S02]  /*0330*/  ISETP.NE.U32.AND P1, PT, R2, RZ, PT ;  /* 0x000000ff0200720c */ /* 0x000fe40003f25070 */
[----:B------:R-:W-:Y:S02]  /*0340*/  IADD3 R2, -R243, RZ, RZ ;  /* 0x000000fff3027210 */ /* 0x000fe40007ffe1ff */
[----:B------:R-:W-:-:S03]  /*0350*/  ISETP.NE.AND.EX P1, PT, R3, RZ, PT, P1 ;  /* 0x000000ff0300720c */ /* 0x000fc60003f25310 */
[----:B------:R-:W-:-:S10]  /*0360*/  IMAD R134, R5, R2, R134 ;  /* 0x0000000205867224 */ /* 0x000fd400078e0286 */
[----:B--234-:R-:W-:Y:S05]  /*0370*/  @!P1 BRA `(.L_x_2454) ;  /* 0x0000000000109947 */ /* 0x01cfea0003800000 */
[----:B------:R-:W2:Y:S02]  /*0380*/  @P2 LDG.E R2, desc[UR6][R6.64+0x4] ;  /* 0x0000040606022981 */ /* 0x000ea4000c1e1900 */
[----:B--2--5:R-:W-:-:S06]  /*0390*/  @P2 IADD3 R77, R2, -R13, RZ ;  /* 0x8000000d024d2210 */ /* 0x024fcc0007ffe0ff */
[----:B------:R3:W5:Y:S01]  /*03a0*/  @!P2 LDG.E R77, desc[UR6][R6.64] ;  /* 0x00000006064da981 */ /* 0x000762000c1e1900 */
[----:B------:R-:W-:Y:S05]  /*03b0*/  BRA `(.L_x_2455) ;  /* 0x0000000000047947 */ /* 0x000fea0003800000 */
.L_x_2454:
[----:B------:R-:W2:Y:S02]  /*03c0*/  LDC R77, c[0x0][0x2c8] ;  /* 0x0000b200ff4d7b82 */ /* 0x000ea40000000800 */
.L_x_2455:
        /* <DEDUP_REMOVED lines=10> */
[--C-:B--2--5:R-:W-:Y:S02]  /*0470*/  IMAD.IADD R77, R77, 0x1, -R14.reuse ;  /* 0x000000014d4d7824 */ /* 0x124fe400078e0a0e */
[----:B------:R-:W-:-:S05]  /*0480*/  @P4 IMAD.IADD R57, R57, 0x1, -R14 ;  /* 0x0000000139394824 */ /* 0x000fca00078e0a0e */
[----:B----4-:R-:W2:Y:S08]  /*0490*/  LDC R3, c[0x0][0x2c8] ;  /* 0x0000b200ff037b82 */ /* 0x010eb00000000800 */
[----:B------:R-:W3:Y:S01]  /*04a0*/  @!P4 LDC R6, c[0x0][0x2cc] ;  /* 0x0000b300ff06cb82 */ /* 0x000ee20000000800 */
[-C--:B-1----:R-:W-:Y:S02]  /*04b0*/  IABS R9, R7.reuse ;  /* 0x0000000700097213 */ /* 0x082fe40000000000 */
[----:B------:R-:W-:-:S02]  /*04c0*/  IABS R11, R7 ;  /* 0x00000007000b7213 */ /* 0x000fc40000000000 */
[----:B------:R-:W1:Y:S03]  /*04d0*/  I2F.RP R4, R9 ;  /* 0x0000000900047306 */ /* 0x000e660000209400 */
[----:B------:R-:W-:Y:S02]  /*04e0*/  IMAD.MOV R11, RZ, RZ, -R11 ;  /* 0x000000ffff0b7224 */ /* 0x000fe400078e0a0b */
[----:B--2---:R-:W-:-:S05]  /*04f0*/  VIADD R3, R3, 0xff ;  /* 0x000000ff03037836 */ /* 0x004fca0000000000 */
[----:B------:R-:W-:-:S04]  /*0500*/  SHF.R.S32.HI R16, RZ, 0x1f, R3 ;  /* 0x0000001fff107819 */ /* 0x000fc80000011403 */
[----:B------:R-:W-:Y:S01]  /*0510*/  LEA.HI R16, R16, R3, RZ, 0x8 ;  /* 0x0000000310107211 */ /* 0x000fe200078f40ff */
[----:B-1----:R-:W1:Y:S03]  /*0520*/  MUFU.RCP R18, R4 ;  /* 0x0000000400127308 */ /* 0x002e660000001000 */
[----:B------:R-:W-:-:S05]  /*0530*/  LEA.HI.SX32 R16, R16, R7, 0x18 ;  /* 0x0000000710107211 */ /* 0x000fca00078fc2ff */
[----:B------:R-:W-:-:S05]  /*0540*/  VIADD R16, R16, 0xffffffff ;  /* 0xffffffff10107836 */ /* 0x000fca0000000000 */
[----:B------:R-:W-:Y:S02]  /*0550*/  IABS R12, R16 ;  /* 0x00000010000c7213 */ /* 0x000fe40000000000 */
[----:B------:R-:W-:Y:S01]  /*0560*/  LOP3.LUT R16, R16, R7, RZ, 0x3c, !PT ;  /* 0x0000000710107212 */ /* 0x000fe200078e3cff */
[----:B-1----:R-:W-:Y:S01]  /*0570*/  VIADD R18, R18, 0xffffffe ;  /* 0x0ffffffe12127836 */ /* 0x002fe20000000000 */
[----:B------:R-:W1:Y:S02]  /*0580*/  LDC R4, c[0x0][0x398] ;  /* 0x0000e600ff047b82 */ /* 0x000e640000000800 */
[----:B------:R-:W-:Y:S01]  /*0590*/  ISETP.GE.AND P1, PT, R16, RZ, PT ;  /* 0x000000ff1000720c */ /* 0x000fe20003f26270 */
[----:B------:R-:W2:Y:S02]  /*05a0*/  F2I.FTZ.U32.TRUNC.NTZ R19, R18 ;  /* 0x0000001200137305 */ /* 0x000ea4000021f000 */
[----:B--2---:R-:W-:Y:S02]  /*05b0*/  IMAD.MOV R2, RZ, RZ, -R19 ;  /* 0x000000ffff027224 */ /* 0x004fe400078e0a13 */
[----:B------:R-:W-:-:S02]  /*05c0*/  IMAD.MOV.U32 R18, RZ, RZ, RZ ;  /* 0x000000ffff127224 */ /* 0x000fc400078e00ff */
[----:B------:R-:W-:-:S04]  /*05d0*/  IMAD R3, R2, R9, RZ ;  /* 0x0000000902037224 */ /* 0x000fc800078e02ff */
[----:B------:R-:W-:-:S06]  /*05e0*/  IMAD.HI.U32 R3, R19, R3, R18 ;  /* 0x0000000313037227 */ /* 0x000fcc00078e0012 */
[----:B------:R-:W-:Y:S02]  /*05f0*/  IMAD.HI.U32 R8, R3, R12, RZ ;  /* 0x0000000c03087227 */ /* 0x000fe400078e00ff */
[----:B------:R-:W2:Y:S02]  /*0600*/  @!P4 LDC.64 R2, c[0x0][0x318] ;  /* 0x0000c600ff02cb82 */ /* 0x000ea40000000a00 */
[----:B------:R-:W-:-:S05]  /*0610*/  IMAD R12, R8, R11, R12 ;  /* 0x0000000b080c7224 */ /* 0x000fca00078e020c */
[----:B------:R-:W-:-:S13]  /*0620*/  ISETP.GT.U32.AND P2, PT, R9, R12, PT ;  /* 0x0000000c0900720c */ /* 0x000fda0003f44070 */
[----:B------:R-:W-:Y:S02]  /*0630*/  @!P2 IMAD.IADD R12, R12, 0x1, -R9 ;  /* 0x000000010c0ca824 */ /* 0x000fe400078e0a09 */
[----:B------:R-:W-:Y:S01]  /*0640*/  @!P2 VIADD R8, R8, 0x1 ;  /* 0x000000010808a836 */ /* 0x000fe20000000000 */
[----:B------:R-:W-:Y:S02]  /*0650*/  ISETP.NE.AND P2, PT, R7, RZ, PT ;  /* 0x000000ff0700720c */ /* 0x000fe40003f45270 */
[----:B--2---:R-:W-:Y:S02]  /*0660*/  @!P4 ISETP.NE.U32.AND P3, PT, R2, RZ, PT ;  /* 0x000000ff0200c20c */ /* 0x004fe40003f65070 */
[----:B------:R-:W-:Y:S02]  /*0670*/  ISETP.GE.U32.AND P5, PT, R12, R9, PT ;  /* 0x000000090c00720c */ /* 0x000fe40003fa6070 */
[----:B------:R-:W-:Y:S02]  /*0680*/  @!P4 ISETP.NE.AND.EX P3, PT, R3, RZ, PT, P3 ;  /* 0x000000ff0300c20c */ /* 0x000fe40003f65330 */
[----:B------:R-:W-:-:S02]  /*0690*/  IADD3 R2, -R242, 0x13f, R59 ;  /* 0x0000013ff2027810 */ /* 0x000fc40007ffe13b */
[----:B---3--:R-:W-:-:S05]  /*06a0*/  @!P4 SEL R6, R6, RZ, P3 ;  /* 0x000000ff0606c207 */ /* 0x008fca0001800000 */
[----:B------:R-:W-:Y:S02]  /*06b0*/  @!P4 IMAD.IADD R57, R77, 0x1, R6 ;  /* 0x000000014d39c824 */ /* 0x000fe400078e0206 */
[----:B------:R-:W-:Y:S02]  /*06c0*/  @P5 VIADD R8, R8, 0x1 ;  /* 0x0000000108085836 */ /* 0x000fe40000000000 */
[----:B------:R-:W-:Y:S01]  /*06d0*/  VIADD R3, R57, 0xff ;  /* 0x000000ff39037836 */ /* 0x000fe20000000000 */
[----:B-1----:R-:W-:Y:S01]  /*06e0*/  IADD3 R9, R2, R4, R57 ;  /* 0x0000000402097210 */ /* 0x002fe20007ffe039 */
        /* <DEDUP_REMOVED lines=20> */
[----:B------:R-:W-:-:S04]  /*0830*/  IMAD.IADD R7, R56, 0x1, -R7 ;  /* 0x0000000138077824 */ /* 0x000fc800078e0a07 */
[----:B------:R-:W-:Y:S02]  /*0840*/  IMAD.SHL.U32 R6, R7, 0x4, RZ ;  /* 0x0000000407067824 */ /* 0x000fe400078e00ff */
[----:B-1----:R-:W-:-:S03]  /*0850*/  IMAD R2, R0, R2, R243 ;  /* 0x0000000200027224 */ /* 0x002fc600078e02f3 */
[----:B------:R-:W-:Y:S01]  /*0860*/  SHF.R.S32.HI R7, RZ, 0x1f, R6 ;  /* 0x0000001fff077819 */ /* 0x000fe20000011406 */
[----:B------:R-:W-:-:S04]  /*0870*/  IMAD R2, R2, R5, R134 ;  /* 0x0000000502027224 */ /* 0x000fc800078e0286 */
        /* <DEDUP_REMOVED lines=13> */
[-C--:B------:R-:W-:Y:S01]  /*0950*/  ISETP.GE.OR P4, PT, R5, R242.reuse, P6 ;  /* 0x000000f20500720c */ /* 0x080fe20003786670 */
[----:B------:R-:W-:Y:S01]  /*0960*/  VIADD R5, R3, 0x30 ;  /* 0x0000003003057836 */ /* 0x000fe20000000000 */
[----:B------:R-:W-:Y:S01]  /*0970*/  LEA.HI.X R7, R4, UR5, R7, 0x2, P2 ;  /* 0x0000000504077c11 */ /* 0x000fe200090f1407 */
[----:B------:R-:W-:Y:S01]  /*0980*/  ULDC.64 UR4, c[0x0][0x2b8] ;  /* 0x0000ae0000047ab9 */ /* 0x000fe20000000a00 */
[----:B------:R-:W-:-:S02]  /*0990*/  ISETP.GE.OR P3, PT, R9, R242, P6 ;  /* 0x000000f20900720c */ /* 0x000fc40003766670 */
[----:B------:R-:W-:Y:S01]  /*09a0*/  SHF.R.S32.HI R0, RZ, 0x1f, R2 ;  /* 0x0000001fff007819 */ /* 0x000fe20000011402 */
[----:B------:R1:W-:Y:S01]  /*09b0*/  @!P0 STG.E.128 desc[UR6][R6.64], RZ ;  /* 0x000000ff06008986 */ /* 0x0003e2000c101d06 */
[----:B------:R-:W-:Y:S02]  /*09c0*/  IADD3 R2, P0, R2, R3, RZ ;  /* 0x0000000302027210 */ /* 0x000fe40007f1e0ff */
        /* <DEDUP_REMOVED lines=19> */
.L_x_2456:
        /* <DEDUP_REMOVED lines=11> */
[----:B------:R-:W-:Y:S02]  /*0bb0*/  SHF.R.S32.HI R9, RZ, 0x1f, R243 ;  /* 0x0000001fff097819 */ /* 0x000fe400000114f3 */
        /* <DEDUP_REMOVED lines=17> */
.L_x_2457:
[----:B------:R-:W-:-:S13]  /*0cd0*/  PLOP3.LUT P1, PT, PT, PT, UP0, 0x40, 0x0 ;  /* 0x000000000000781c */ /* 0x000fda0003f2e808 */
[----:B------:R-:W-:Y:S05]  /*0ce0*/  @P1 BRA `(.L_x_2458) ;  /* 0x00000004003c1947 */ /* 0x000fea0003800000 */
[----:B------:R-:W2:Y:S01]  /*0cf0*/  LDC R15, c[0x0][0x380] ;  /* 0x0000e000ff0f7b82 */ /* 0x000ea20000000800 */
[----:B------:R-:W-:Y:S01]  /*0d00*/  LEA R0, R46, 0xffffff00, 0x8 ;  /* 0xffffff002e007811 */ /* 0x000fe200078e40ff */
[----:B------:R-:W-:-:S06]  /*0d10*/  ULDC.64 UR4, c[0x0][0x230] ;  /* 0x00008c0000047ab9 */ /* 0x000fcc0000000a00 */
[----:B------:R-:W3:Y:S01]  /*0d20*/  LDC.64 R148, c[0x0][0x248] ;  /* 0x00009200ff947b82 */ /* 0x000ee20000000a00 */
[----:B--2---:R-:W-:-:S04]  /*0d30*/  IABS R4, R15 ;  /* 0x0000000f00047213 */ /* 0x004fc80000000000 */
[----:B------:R-:W2:Y:S08]  /*0d40*/  I2F.RP R5, R4 ;  /* 0x0000000400057306 */ /* 0x000eb00000209400 */
[----:B--2---:R-:W2:Y:S02]  /*0d50*/  MUFU.RCP R6, R5 ;  /* 0x0000000500067308 */ /* 0x004ea40000001000 */
[----:B--2---:R-:W-:-:S06]  /*0d60*/  IADD3 R6, R6, 0xffffffe, RZ ;  /* 0x0ffffffe06067810 */ /* 0x004fcc0007ffe0ff */
[----:B------:R-:W1:Y:S02]  /*0d70*/  F2I.FTZ.U32.TRUNC.NTZ R7, R6 ;  /* 0x0000000600077305 */ /* 0x000e64000021f000 */
[----:B-1----:R-:W-:Y:S01]  /*0d80*/  IMAD.MOV R3, RZ, RZ, -R7 ;  /* 0x000000ffff037224 */ /* 0x002fe200078e0a07 */
[----:B------:R-:W-:-:S03]  /*0d90*/  MOV R6, RZ ;  /* 0x000000ff00067202 */ /* 0x000fc60000000f00 */
[----:B------:R-:W-:Y:S01]  /*0da0*/  IMAD R2, R3, R4, RZ ;  /* 0x0000000403027224 */ /* 0x000fe200078e02ff */
[----:B------:R-:W-:-:S03]  /*0db0*/  IABS R3, R0 ;  /* 0x0000000000037213 */ /* 0x000fc60000000000 */
        /* <DEDUP_REMOVED lines=17> */
[----:B-1----:R-:W-:Y:S01]  /*0ed0*/  IABS R2, R7 ;  /* 0x0000000700027213 */ /* 0x002fe20000000000 */
[----:B------:R-:W-:-:S03]  /*0ee0*/  IMAD.MOV R13, RZ, RZ, -R13 ;  /* 0x000000ffff0d7224 */ /* 0x000fc600078e0a0d */
[----:B-----5:R-:W1:Y:S01]  /*0ef0*/  I2F.RP R8, R2 ;  /* 0x0000000200087306 */ /* 0x020e620000209400 */
        /* <DEDUP_REMOVED lines=25> */
[----:B--2---:R-:W-:Y:S01]  /*1090*/  SHF.R.S32.HI R5, RZ, 0x1f, R6 ;  /* 0x0000001fff057819 */ /* 0x004fe20000011406 */
        /* <DEDUP_REMOVED lines=9> */
[----:B------:R-:W-:-:S04]  /*1130*/  IMAD.WIDE.U32 R16, R6, R2, RZ ;  /* 0x0000000206107225 */ /* 0x000fc800078e00ff */
[C---:B------:R-:W-:Y:S02]  /*1140*/  IMAD R7, R13.reuse, R149, R8 ;  /* 0x000000950d077224 */ /* 0x040fe400078e0208 */
[----:B------:R-:W-:-:S04]  /*1150*/  IMAD.WIDE.U32 R14, R13, R148, R14 ;  /* 0x000000940d0e7225 */ /* 0x000fc800078e000e */
        /* <DEDUP_REMOVED lines=8> */
.L_x_2458:
[----:B------:R-:W1:Y:S01]  /*11e0*/  LDC R17, c[0x0][0x278] ;  /* 0x00009e00ff117b82 */ /* 0x000e620000000800 */
[----:B------:R-:W-:-:S13]  /*11f0*/  ISETP.NE.AND P4, PT, R13, -0x1, PT ;  /* 0xffffffff0d00780c */ /* 0x000fda0003f85270 */
        /* <DEDUP_REMOVED lines=20> */
[----:B------:R-:W-:-:S05]  /*1340*/  IMAD R0, R3, R0, R2 ;  /* 0x0000000003007224 */ /* 0x000fca00078e0202 */
[----:B------:R-:W-:-:S13]  /*1350*/  ISETP.GT.U32.AND P1, PT, R3, R0, PT ;  /* 0x000000000300720c */ /* 0x000fda0003f24070 */
[-C--:B------:R-:W-:Y:S02]  /*1360*/  @!P1 IADD3 R0, R0, -R3.reuse, RZ ;  /* 0x8000000300009210 */ /* 0x080fe40007ffe0ff */
[----:B------:R-:W-:Y:S02]  /*1370*/  @!P1 IADD3 R15, R15, 0x1, RZ ;  /* 0x000000010f0f9810 */ /* 0x000fe40007ffe0ff */
[----:B------:R-:W-:Y:S02]  /*1380*/  ISETP.GE.U32.AND P3, PT, R0, R3, PT ;  /* 0x000000030000720c */ /* 0x000fe40003f66070 */
[----:B------:R-:W2:Y:S01]  /*1390*/  LDC.64 R2, c[0x0][0x260] ;  /* 0x00009800ff027b82 */ /* 0x000ea20000000a00 */
[----:B------:R-:W-:Y:S02]  /*13a0*/  LOP3.LUT R0, R134, R17, RZ, 0x3c, !PT ;  /* 0x0000001186007212 */ /* 0x000fe400078e3cff */
[----:B------:R-:W-:Y:S02]  /*13b0*/  ISETP.NE.AND P1, PT, R17, RZ, PT ;  /* 0x000000ff1100720c */ /* 0x000fe40003f25270 */
[----:B------:R-:W-:-:S02]  /*13c0*/  ISETP.GE.AND P2, PT, R0, RZ, PT ;  /* 0x000000ff0000720c */ /* 0x000fc40003f46270 */
[----:B------:R-:W-:-:S04]  /*13d0*/  LEA R0, R46, 0xffffff00, 0x8 ;  /* 0xffffff002e007811 */ /* 0x000fc800078e40ff */
[----:B------:R-:W-:Y:S01]  /*13e0*/  @P3 VIADD R15, R15, 0x1 ;  /* 0x000000010f0f3836 */ /* 0x000fe20000000000 */
[----:B------:R-:W-:-:S06]  /*13f0*/  SHF.R.S32.HI R11, RZ, 0x1f, R0 ;  /* 0x0000001fff0b7819 */ /* 0x000fcc0000011400 */
[----:B------:R-:W-:Y:S01]  /*1400*/  @!P2 IMAD.MOV R15, RZ, RZ, -R15 ;  /* 0x000000ffff0fa224 */ /* 0x000fe200078e0a0f */
[----:B-1----:R-:W-:Y:S06]  /*1410*/  @P4 BRA `(.L_x_2460) ;  /* 0x0000000000344947 */ /* 0x002fec0003800000 */
[----:B------:R-:W1:Y:S01]  /*1420*/  LDC.64 R148, c[0x0][0x248] ;  /* 0x00009200ff947b82 */ /* 0x000e620000000a00 */
[----:B------:R-:W-:-:S07]  /*1430*/  SHF.R.S32.HI R19, RZ, 0x1f, R14 ;  /* 0x0000001fff137819 */ /* 0x000fce000001140e */
[----:B------:R-:W3:Y:S01]  /*1440*/  LDC.64 R6, c[0x0][0x230] ;  /* 0x00008c00ff067b82 */ /* 0x000ee20000000a00 */
[-C--:B-1----:R-:W-:Y:S01]  /*1450*/  IMAD R16, R19, R148.reuse, RZ ;  /* 0x0000009413107224 */ /* 0x082fe200078e02ff */
[----:B-----5:R-:W-:Y:S01]  /*1460*/  SHF.R.S32.HI R19, RZ, 0x1f, R8 ;  /* 0x0000001fff137819 */ /* 0x020fe20000011408 */
[----:B------:R-:W-:-:S04]  /*1470*/  IMAD.WIDE.U32 R20, R14, R148, RZ ;  /* 0x000000940e147225 */ /* 0x000fc800078e00ff */
[----:B------:R-:W-:Y:S02]  /*1480*/  IMAD R16, R14, R149, R16 ;  /* 0x000000950e107224 */ /* 0x000fe400078e0210 */
[----:B---3--:R-:W-:-:S03]  /*1490*/  IMAD R12, R19, R6, RZ ;  /* 0x00000006130c7224 */ /* 0x008fc600078e02ff */
[----:B------:R-:W-:Y:S01]  /*14a0*/  IADD3 R21, R21, R16, RZ ;  /* 0x0000001015157210 */ /* 0x000fe20007ffe0ff */
[C---:B------:R-:W-:Y:S02]  /*14b0*/  IMAD R7, R8.reuse, R7, R12 ;  /* 0x0000000708077224 */ /* 0x040fe400078e020c */
[----:B------:R-:W-:-:S05]  /*14c0*/  IMAD.WIDE.U32 R20, R8, R6, R20 ;  /* 0x0000000608147225 */ /* 0x000fca00078e0014 */
[----:B------:R-:W-:Y:S02]  /*14d0*/  IADD3 R7, R21, R7, RZ ;  /* 0x0000000715077210 */ /* 0x000fe40007ffe0ff */
[----:B------:R-:W-:-:S07]  /*14e0*/  MOV R12, R20 ;  /* 0x00000014000c7202 */ /* 0x000fce0000000f00 */
.L_x_2460:
        /* <DEDUP_REMOVED lines=8> */
[----:B------:R-:W-:Y:S01]  /*1570*/  @P4 IMAD.WIDE.U32 R18, R13, R4, RZ ;  /* 0x000000040d124225 */ /* 0x000fe200078e00ff */
[----:B------:R-:W-:Y:S02]  /*1580*/  IADD3 R17, R17, R6, RZ ;  /* 0x0000000611117210 */ /* 0x000fe40007ffe0ff */
[----:B------:R-:W-:Y:S01]  /*1590*/  MOV R4, R15 ;  /* 0x0000000f00047202 */ /* 0x000fe20000000f00 */
[-C--:B--2---:R-:W-:Y:S02]  /*15a0*/  IMAD R6, R95, R2.reuse, RZ ;  /* 0x000000025f067224 */ /* 0x084fe400078e02ff */
[----:B------:R-:W-:-:S04]  /*15b0*/  IMAD.WIDE.U32 R16, R15, R2, R16 ;  /* 0x000000020f107225 */ /* 0x000fc800078e0010 */
[----:B------:R-:W-:Y:S01]  /*15c0*/  IMAD R3, R15, R3, R6 ;  /* 0x000000030f037224 */ /* 0x000fe200078e0206 */
[----:B------:R-:W-:Y:S01]  /*15d0*/  MOV R12, R16 ;  /* 0x00000010000c7202 */ /* 0x000fe20000000f00 */
[----:B------:R-:W-:Y:S01]  /*15e0*/  @P4 IMAD R19, R13, R5, R19 ;  /* 0x000000050d134224 */ /* 0x000fe200078e0213 */
[----:B------:R-:W-:Y:S02]  /*15f0*/  @P4 MOV R16, R18 ;  /* 0x0000001200104202 */ /* 0x000fe40000000f00 */
[----:B------:R-:W-:Y:S02]  /*1600*/  IADD3 R17, R17, R3, RZ ;  /* 0x0000000311117210 */ /* 0x000fe40007ffe0ff */
[----:B------:R-:W-:Y:S01]  /*1610*/  MOV R13, R0 ;  /* 0x00000000000d7202 */ /* 0x000fe20000000f00 */
        /* <DEDUP_REMOVED lines=14> */
.L_x_2459:
        /* <DEDUP_REMOVED lines=8> */
[----:B------:R-:W-:Y:S01]  /*1780*/  ULDC.64 UR10, c[0x0][0x258] ;  /* 0x00009600000a7ab9 */ /* 0x000fe20000000a00 */
[----:B------:R-:W-:Y:S01]  /*1790*/  SHF.R.S32.HI R136, RZ, 0x2, R15 ;  /* 0x00000002ff887819 */ /* 0x000fe2000001140f */
[----:B------:R-:W3:Y:S01]  /*17a0*/  LDC R127, c[0x0][0x2e0] ;  /* 0x0000b800ff7f7b82 */ /* 0x000ee20000000800 */
[----:B------:R-:W-:Y:S01]  /*17b0*/  LEA.HI R131, R7, R56, RZ, 0x4 ;  /* 0x0000003807837211 */ /* 0x000fe200078f20ff */
[----:B------:R-:W-:Y:S01]  /*17c0*/  IMAD.MOV.U32 R43, RZ, RZ, 0x10 ;  /* 0x00000010ff2b7424 */ /* 0x000fe200078e00ff */
[----:B------:R-:W-:Y:S01]  /*17d0*/  LEA.HI R3, R15, R136, RZ, 0x1 ;  /* 0x000000880f037211 */ /* 0x000fe200078f08ff */
[----:B------:R-:W-:Y:S01]  /*17e0*/  IMAD.SHL.U32 R101, R148, 0x20, RZ ;  /* 0x0000002094657824 */ /* 0x000fe200078e00ff */
[----:B------:R-:W-:-:S02]  /*17f0*/  SHF.R.S32.HI R132, RZ, 0x5, R132 ;  /* 0x00000005ff847819 */ /* 0x000fc40000011484 */
[----:B------:R-:W-:Y:S02]  /*1800*/  LOP3.LUT R3, R3, 0x7fffffe, RZ, 0xc0, !PT ;  /* 0x07fffffe03037812 */ /* 0x000fe400078ec0ff */
[----:B------:R-:W-:Y:S02]  /*1810*/  LEA.HI R18, R7, R56, RZ, 0x3 ;  /* 0x0000003807127211 */ /* 0x000fe400078f18ff */
[----:B------:R-:W-:Y:S01]  /*1820*/  LOP3.LUT R131, R131, 0xfffffff0, RZ, 0xc0, !PT ;  /* 0xfffffff083837812 */ /* 0x000fe200078ec0ff */
[----:B------:R-:W-:Y:S01]  /*1830*/  IMAD.IADD R3, R136, 0x1, -R3 ;  /* 0x0000000188037824 */ /* 0x000fe200078e0a03 */
[----:B------:R-:W4:Y:S01]  /*1840*/  @!P2 LDC.64 R6, c[0x0][0x228] ;  /* 0x00008a00ff06ab82 */ /* 0x000f220000000a00 */
[----:B------:R-:W-:Y:S02]  /*1850*/  LOP3.LUT R15, R15, 0xfffffffc, RZ, 0xc0, !PT ;  /* 0xfffffffc0f0f7812 */ /* 0x000fe400078ec0ff */
[----:B------:R-:W-:Y:S01]  /*1860*/  IMAD R132, R132, 0x8, R3 ;  /* 0x0000000884847824 */ /* 0x000fe200078e0203 */
[----:B------:R-:W-:Y:S01]  /*1870*/  SHF.R.S32.HI R129, RZ, 0x3, R18 ;  /* 0x00000003ff817819 */ /* 0x000fe20000011412 */
[----:B------:R-:W-:Y:S01]  /*1880*/  IMAD.IADD R131, R56, 0x1, -R131 ;  /* 0x0000000138837824 */ /* 0x000fe200078e0a83 */
[----:B------:R-:W-:Y:S01]  /*1890*/  LOP3.LUT R23, R18, 0xfffffff8, RZ, 0xc0, !PT ;  /* 0xfffffff812177812 */ /* 0x000fe200078ec0ff */
[----:B-----5:R-:W-:Y:S01]  /*18a0*/  IMAD.IADD R8, R56, 0x1, -R15 ;  /* 0x0000000138087824 */ /* 0x020fe200078e0a0f */
[----:B------:R-:W1:Y:S01]  /*18b0*/  LDC.64 R2, c[0x0][0x240] ;  /* 0x00009000ff027b82 */ /* 0x000e620000000a00 */
[----:B------:R-:W-:Y:S01]  /*18c0*/  IMAD.SHL.U32 R21, R129, 0x40, RZ ;  /* 0x0000004081157824 */ /* 0x000fe200078e00ff */
[----:B------:R-:W-:Y:S01]  /*18d0*/  LEA.HI R130, R131, R131, RZ, 0x1 ;  /* 0x0000008383827211 */ /* 0x000fe200078f08ff */
[----:B------:R-:W-:Y:S01]  /*18e0*/  IMAD.SHL.U32 R14, R8, 0x8, RZ ;  /* 0x00000008080e7824 */ /* 0x000fe200078e00ff */
[----:B------:R-:W-:Y:S01]  /*18f0*/  LEA.HI R18, R18, R129, RZ, 0x1 ;  /* 0x0000008112127211 */ /* 0x000fe200078f08ff */
[----:B------:R-:W-:Y:S01]  /*1900*/  IMAD.IADD R23, R56, 0x1, -R23 ;  /* 0x0000000138177824 */ /* 0x000fe200078e0a17 */
[----:B------:R-:W-:-:S02]  /*1910*/  LOP3.LUT R21, R21, 0xc0, RZ, 0xc0, !PT ;  /* 0x000000c015157812 */ /* 0x000fc400078ec0ff */
[--C-:B------:R-:W-:Y:S02]  /*1920*/  SHF.R.S32.HI R15, RZ, 0x1, R130.reuse ;  /* 0x00000001ff0f7819 */ /* 0x100fe40000011482 */
[----:B------:R-:W-:Y:S02]  /*1930*/  SHF.R.S32.HI R60, RZ, 0x1f, R130 ;  /* 0x0000001fff3c7819 */ /* 0x000fe40000011482 */
[----:B------:R-:W-:Y:S02]  /*1940*/  LOP3.LUT R20, R21, 0x18, R14, 0xf8, !PT ;  /* 0x0000001815147812 */ /* 0x000fe400078ef80e */
[----:B------:R-:W-:Y:S02]  /*1950*/  SHF.R.U32.HI R21, RZ, 0x3, R21 ;  /* 0x00000003ff157819 */ /* 0x000fe40000011615 */
[----:B------:R-:W-:Y:S01]  /*1960*/  LEA.HI R60, R60, R15, RZ, 0x2 ;  /* 0x0000000f3c3c7211 */ /* 0x000fe200078f10ff */
[----:B----4-:R-:W-:Y:S01]  /*1970*/  @!P2 IMAD.WIDE.U32 R26, R243, R6, RZ ;  /* 0x00000006f31aa225 */ /* 0x010fe200078e00ff */
[----:B------:R-:W-:-:S02]  /*1980*/  SHF.R.S32.HI R137, RZ, 0x1f, R136 ;  /* 0x0000001fff897819 */ /* 0x000fc40000011488 */
[----:B------:R-:W-:Y:S02]  /*1990*/  LOP3.LUT R18, R18, 0xfffffffe, RZ, 0xc0, !PT ;  /* 0xfffffffe12127812 */ /* 0x000fe400078ec0ff */
[----:B------:R-:W-:Y:S01]  /*19a0*/  LOP3.LUT R21, R20, R21, RZ, 0x3c, !PT ;  /* 0x0000001514157212 */ /* 0x000fe200078e3cff */
[----:B------:R-:W-:Y:S01]  /*19b0*/  IMAD.WIDE R24, R25, 0x40, R136 ;  /* 0x0000004019187825 */ /* 0x000fe200078e0288 */
[----:B------:R-:W-:Y:S02]  /*19c0*/  LOP3.LUT R60, R60, 0xfffffffc, RZ, 0xc0, !PT ;  /* 0xfffffffc3c3c7812 */ /* 0x000fe400078ec0ff */
[----:B------:R-:W-:Y:S01]  /*19d0*/  LEA.HI R58, R23, R23, RZ, 0x1 ;  /* 0x00000017173a7211 */ /* 0x000fe200078f08ff */
[----:B------:R-:W-:Y:S01]  /*19e0*/  IMAD.IADD R129, R129, 0x1, -R18 ;  /* 0x0000000181817824 */ /* 0x000fe200078e0a12 */
[----:B---3--:R-:W-:Y:S01]  /*19f0*/  LEA.HI R127, R127, R127, RZ, 0x1 ;  /* 0x0000007f7f7f7211 */ /* 0x008fe200078f08ff */
[----:B------:R-:W-:Y:S01]  /*1a00*/  @!P2 IMAD R18, R9, R6, RZ ;  /* 0x000000060912a224 */ /* 0x000fe200078e02ff */
[----:B------:R-:W-:Y:S01]  /*1a10*/  LOP3.LUT R128, R58, 0xfffffffe, RZ, 0xc0, !PT ;  /* 0xfffffffe3a807812 */ /* 0x000fe200078ec0ff */
[----:B------:R-:W-:Y:S01]  /*1a20*/  IMAD.U32 R132, R132, 0x20, R21 ;  /* 0x0000002084847824 */ /* 0x000fe200078e0015 */
[----:B------:R-:W-:Y:S01]  /*1a30*/  SHF.R.S32.HI R125, RZ, 0x1, R127 ;  /* 0x00000001ff7d7819 */ /* 0x000fe2000001147f */
[----:B-1----:R-:W-:Y:S01]  /*1a40*/  @P2 IMAD.WIDE.U32 R20, R10, R2, RZ ;  /* 0x000000020a142225 */ /* 0x002fe200078e00ff */
[----:B------:R-:W-:-:S02]  /*1a50*/  SHF.L.U64.HI R112, R148, 0x5, R149 ;  /* 0x0000000594707819 */ /* 0x000fc40000010295 */
[C---:B--2---:R-:W-:Y:S01]  /*1a60*/  SHF.L.U64.HI R114, R140.reuse, 0x5, R141 ;  /* 0x000000058c727819 */ /* 0x044fe2000001028d */
[----:B------:R-:W-:Y:S01]  /*1a70*/  IMAD.IADD R60, R15, 0x1, -R60 ;  /* 0x000000010f3c7824 */ /* 0x000fe200078e0a3c */
[----:B------:R-:W-:Y:S01]  /*1a80*/  SHF.L.U32 R103, R140, 0x5, RZ ;  /* 0x000000058c677819 */ /* 0x000fe200000006ff */
[----:B------:R-:W-:Y:S01]  /*1a90*/  IMAD R15, R25, R2, RZ ;  /* 0x00000002190f7224 */ /* 0x000fe200078e02ff */
[----:B------:R-:W-:Y:S01]  /*1aa0*/  SHF.R.S32.HI R58, RZ, 0x1, R58 ;  /* 0x00000001ff3a7819 */ /* 0x000fe2000001143a */
[----:B------:R-:W-:Y:S01]  /*1ab0*/  @!P2 IMAD R7, R243, R7, R18 ;  /* 0x00000007f307a224 */ /* 0x000fe200078e0212 */
[----:B------:R-:W-:Y:S01]  /*1ac0*/  IADD3 R18, P1, R14, R16, RZ ;  /* 0x000000100e127210 */ /* 0x000fe20007f3e0ff */
[-C--:B------:R-:W-:Y:S02]  /*1ad0*/  @P2 IMAD R21, R10, R3.reuse, R21 ;  /* 0x000000030a152224 */ /* 0x080fe400078e0215 */
[----:B------:R-:W-:Y:S02]  /*1ae0*/  @P2 IMAD.MOV.U32 R10, RZ, RZ, R20 ;  /* 0x000000ffff0a2224 */ /* 0x000fe400078e0014 */
[----:B------:R-:W-:Y:S01]  /*1af0*/  IMAD R3, R24, R3, R15 ;  /* 0x0000000318037224 */ /* 0x000fe200078e020f */
[----:B------:R-:W-:Y:S01]  /*1b00*/  SHF.R.S32.HI R15, RZ, 0x1f, R14 ;  /* 0x0000001fff0f7819 */ /* 0x000fe2000001140e */
[----:B------:R-:W-:-:S02]  /*1b10*/  @!P2 IMAD.MOV.U32 R10, RZ, RZ, R26 ;  /* 0x000000ffff0aa224 */ /* 0x000fc400078e001a */
[----:B------:R-:W-:Y:S01]  /*1b20*/  @!P2 IMAD.IADD R21, R27, 0x1, R7 ;  /* 0x000000011b15a824 */ /* 0x000fe200078e0207 */
[C---:B------:R-:W-:Y:S01]  /*1b30*/  IADD3 R16, P2, R14.reuse, R12, RZ ;  /* 0x0000000c0e107210 */ /* 0x040fe20007f5e0ff */
[----:B------:R-:W-:Y:S01]  /*1b40*/  IMAD.X R19, R15, 0x1, R19, P1 ;  /* 0x000000010f137824 */ /* 0x000fe200008e0613 */
[----:B------:R-:W-:Y:S01]  /*1b50*/  IADD3 R12, P1, R14, R10, RZ ;  /* 0x0000000a0e0c7210 */ /* 0x000fe20007f3e0ff */
[----:B------:R-:W-:Y:S01]  /*1b60*/  IMAD.IADD R128, R23, 0x1, -R128 ;  /* 0x0000000117807824 */ /* 0x000fe200078e0a80 */
[----:B------:R-:W-:Y:S01]  /*1b70*/  SHF.R.S32.HI R10, RZ, 0x1f, R77 ;  /* 0x0000001fff0a7819 */ /* 0x000fe2000001144d */
[----:B------:R-:W-:Y:S01]  /*1b80*/  IMAD.X R17, R15, 0x1, R17, P2 ;  /* 0x000000010f117824 */ /* 0x000fe200010e0611 */
[----:B------:R-:W-:Y:S01]  /*1b90*/  IADD3 R7, P2, R136, R13, RZ ;  /* 0x0000000d88077210 */ /* 0x000fe20007f5e0ff */
[----:B------:R-:W-:Y:S01]  /*1ba0*/  IMAD R23, R95, UR4, RZ ;  /* 0x000000045f177c24 */ /* 0x000fe2000f8e02ff */
[----:B------:R-:W-:Y:S01]  /*1bb0*/  IADD3.X R13, R15, R21, RZ, P1, !PT ;  /* 0x000000150f0d7210 */ /* 0x000fe20000ffe4ff */
[----:B------:R-:W-:-:S04]  /*1bc0*/  IMAD.WIDE.U32 R18, R4, UR4, R18 ;  /* 0x0000000404127c25 */ /* 0x000fc8000f8e0012 */
[----:B------:R-:W-:Y:S01]  /*1bd0*/  IMAD R23, R4, UR5, R23 ;  /* 0x0000000504177c24 */ /* 0x000fe2000f8e0217 */
[----:B------:R-:W-:Y:S01]  /*1be0*/  ULDC.64 UR4, c[0x0][0x220] ;  /* 0x0000880000047ab9 */ /* 0x000fe20000000a00 */
[----:B------:R-:W-:Y:S02]  /*1bf0*/  IMAD.X R11, R137, 0x1, R11, P2 ;  /* 0x00000001890b7824 */ /* 0x000fe400010e060b */
[----:B------:R-:W-:-:S04]  /*1c00*/  IMAD.WIDE.U32 R12, R24, R2, R12 ;  /* 0x00000002180c7225 */ /* 0x000fc800078e000c */
[----:B------:R-:W-:Y:S02]  /*1c10*/  IMAD.IADD R19, R19, 0x1, R23 ;  /* 0x0000000113137824 */ /* 0x000fe400078e0217 */
[-C--:B------:R-:W-:Y:S02]  /*1c20*/  IMAD R2, R11, R140.reuse, RZ ;  /* 0x0000008c0b027224 */ /* 0x080fe400078e02ff */
[----:B------:R-:W-:-:S04]  /*1c30*/  IMAD.WIDE.U32 R18, R7, R140, R18 ;  /* 0x0000008c07127225 */ /* 0x000fc800078e0012 */
[----:B------:R-:W-:Y:S01]  /*1c40*/  IMAD R2, R7, R141, R2 ;  /* 0x0000008d07027224 */ /* 0x000fe200078e0202 */
[----:B------:R-:W-:Y:S01]  /*1c50*/  LEA R82, P1, R18, UR4, 0x1 ;  /* 0x0000000412527c11 */ /* 0x000fe2000f8208ff */
[-C--:B------:R-:W-:Y:S02]  /*1c60*/  IMAD R6, R137, R148.reuse, RZ ;  /* 0x0000009489067224 */ /* 0x080fe400078e02ff */
[----:B------:R-:W-:Y:S02]  /*1c70*/  IMAD.IADD R2, R19, 0x1, R2 ;  /* 0x0000000113027824 */ /* 0x000fe400078e0202 */
[C---:B------:R-:W-:Y:S02]  /*1c80*/  IMAD R6, R136.reuse, R149, R6 ;  /* 0x0000009588067224 */ /* 0x040fe400078e0206 */
[----:B------:R-:W-:Y:S01]  /*1c90*/  IMAD.WIDE.U32 R16, R136, R148, R16 ;  /* 0x0000009488107225 */ /* 0x000fe200078e0010 */
[----:B------:R-:W-:Y:S02]  /*1ca0*/  SHF.L.U64.HI R83, R18, 0x1, R2 ;  /* 0x0000000112537819 */ /* 0x000fe40000010202 */
[----:B------:R-:W-:Y:S01]  /*1cb0*/  LEA.HI R2, R10, R77, RZ, 0x8 ;  /* 0x0000004d0a027211 */ /* 0x000fe200078f40ff */
[----:B------:R-:W-:Y:S01]  /*1cc0*/  IMAD.IADD R13, R13, 0x1, R3 ;  /* 0x000000010d0d7824 */ /* 0x000fe200078e0203 */
[----:B------:R-:W-:Y:S01]  /*1cd0*/  SHF.R.S32.HI R3, RZ, 0x1f, R134 ;  /* 0x0000001fff037819 */ /* 0x000fe20000011486 */
[----:B------:R-:W-:Y:S01]  /*1ce0*/  IMAD.IADD R6, R17, 0x1, R6 ;  /* 0x0000000111067824 */ /* 0x000fe200078e0206 */
[----:B------:R-:W-:Y:S01]  /*1cf0*/  SHF.R.S32.HI R2, RZ, 0x8, R2 ;  /* 0x00000008ff027819 */ /* 0x000fe20000011402 */
[----:B------:R-:W-:Y:S01]  /*1d00*/  IMAD.SHL.U32 R7, R8, 0x4, RZ ;  /* 0x0000000408077824 */ /* 0x000fe200078e00ff */
[----:B------:R-:W-:Y:S01]  /*1d10*/  LEA R80, P2, R16, UR12, 0x1 ;  /* 0x0000000c10507c11 */ /* 0x000fe2000f8408ff */
[----:B------:R-:W-:Y:S01]  /*1d20*/  IMAD R3, R3, UR10, RZ ;  /* 0x0000000a03037c24 */ /* 0x000fe2000f8e02ff */
[----:B------:R-:W-:Y:S01]  /*1d30*/  VIMNMX R75, R237, R2, !PT ;  /* 0x00000002ed4b7248 */ /* 0x000fe20007fe0100 */
[----:B------:R-:W-:Y:S01]  /*1d40*/  IMAD R126, R136, R125, R7 ;  /* 0x0000007d887e7224 */ /* 0x000fe200078e0207 */
[----:B------:R-:W-:Y:S01]  /*1d50*/  SHF.L.U64.HI R6, R16, 0x1, R6 ;  /* 0x0000000110067819 */ /* 0x000fe20000010206 */
[----:B------:R-:W-:Y:S01]  /*1d60*/  IMAD R3, R134, UR11, R3 ;  /* 0x0000000b86037c24 */ /* 0x000fe2000f8e0203 */
[----:B------:R-:W-:Y:S01]  /*1d70*/  IADD3.X R83, R83, UR5, RZ, P1, !PT ;  /* 0x0000000553537c10 */ /* 0x000fe20008ffe4ff */
[----:B------:R-:W-:Y:S01]  /*1d80*/  IMAD.IADD R124, R7, 0x1, R126 ;  /* 0x00000001077c7824 */ /* 0x000fe200078e027e */
[----:B------:R-:W-:Y:S01]  /*1d90*/  IADD3.X R79, R6, UR13, RZ, P2, !PT ;  /* 0x0000000d064f7c10 */ /* 0x000fe200097fe4ff */
[----:B------:R-:W-:Y:S01]  /*1da0*/  IMAD.WIDE.U32 R134, R134, UR10, R12 ;  /* 0x0000000a86867c25 */ /* 0x000fe2000f8e000c */
[----:B------:R-:W-:-:S02]  /*1db0*/  LOP3.LUT P1, RZ, R60, 0x2, RZ, 0xc0, !PT ;  /* 0x000000023cff7812 */ /* 0x000fc4000782c0ff */
[----:B------:R-:W-:Y:S01]  /*1dc0*/  SHF.R.S32.HI R115, RZ, 0x1f, R126 ;  /* 0x0000001fff737819 */ /* 0x000fe2000001147e */
[----:B------:R-:W-:Y:S01]  /*1dd0*/  IMAD.MOV.U32 R238, RZ, RZ, R80 ;  /* 0x000000ffffee7224 */ /* 0x000fe200078e0050 */
[----:B------:R-:W-:Y:S01]  /*1de0*/  SHF.R.S32.HI R113, RZ, 0x1f, R124 ;  /* 0x0000001fff717819 */ /* 0x000fe2000001147c */
[----:B------:R-:W-:Y:S01]  /*1df0*/  IMAD.MOV.U32 R239, RZ, RZ, R79 ;  /* 0x000000ffffef7224 */ /* 0x000fe200078e004f */
[----:B------:R-:W-:Y:S01]  /*1e00*/  SEL R43, R43, 0xfffffff0, !P1 ;  /* 0xfffffff02b2b7807 */ /* 0x000fe20004800000 */
[----:B------:R-:W-:Y:S02]  /*1e10*/  IMAD.IADD R76, R135, 0x1, R3 ;  /* 0x00000001874c7824 */ /* 0x000fe400078e0203 */
[----:B------:R-:W-:Y:S02]  /*1e20*/  IMAD.MOV.U32 R240, RZ, RZ, R82 ;  /* 0x000000fffff07224 */ /* 0x000fe400078e0052 */
[----:B------:R-:W-:Y:S02]  /*1e30*/  IMAD.MOV.U32 R241, RZ, RZ, R83 ;  /* 0x000000fffff17224 */ /* 0x000fe400078e0053 */
[----:B------:R-:W-:Y:S01]  /*1e40*/  @!P0 IMAD.MOV.U32 R5, RZ, RZ, RZ ;  /* 0x000000ffff058224 */ /* 0x000fe200078e00ff */
[----:B------:R-:W-:-:S13]  /*1e50*/  ISETP.GT.AND P0, PT, R46, R75, PT ;  /* 0x0000004b2e00720c */ /* 0x000fda0003f04270 */
        /* <DEDUP_REMOVED lines=16> */
[----:B------:R-:W-:Y:S01]  /*1f60*/  SHF.L.U32 R92, R141, 0x6, RZ ;  /* 0x000000068d5c7819 */ /* 0x000fe200000006ff */
[----:B------:R-:W2:Y:S01]  /*1f70*/  LDC R78, c[0x0][0x340] ;  /* 0x0000d000ff4e7b82 */ /* 0x000ea20000000800 */
[----:B------:R-:W-:Y:S01]  /*1f80*/  IMAD R16, R243, UR5, R16 ;  /* 0x00000005f3107c24 */ /* 0x000fe2000f8e0210 */
[----:B------:R-:W-:Y:S01]  /*1f90*/  IADD3 R11, R19, R10, RZ ;  /* 0x0000000a130b7210 */ /* 0x000fe20007ffe0ff */
[----:B------:R-:W-:Y:S01]  /*1fa0*/  ULDC.64 UR4, c[0x0][0x340] ;  /* 0x0000d00000047ab9 */ /* 0x000fe20000000a00 */
[----:B------:R-:W-:Y:S01]  /*1fb0*/  MOV R10, R18 ;  /* 0x00000012000a7202 */ /* 0x000fe20000000f00 */
[----:B------:R-:W-:Y:S01]  /*1fc0*/  IMAD.IADD R17, R13, 0x1, R16 ;  /* 0x000000010d117824 */ /* 0x000fe200078e0210 */
[----:B------:R-:W-:Y:S01]  /*1fd0*/  SHF.L.U32 R96, R141, 0x7, RZ ;  /* 0x000000078d607819 */ /* 0x000fe200000006ff */
[----:B------:R-:W-:Y:S01]  /*1fe0*/  IMAD R7, R9, UR4, RZ ;  /* 0x0000000409077c24 */ /* 0x000fe2000f8e02ff */
[----:B------:R-:W-:Y:S01]  /*1ff0*/  SHF.L.U32 R19, R149, 0x6, RZ ;  /* 0x0000000695137819 */ /* 0x000fe200000006ff */
[-C--:B-1----:R-:W-:Y:S01]  /*2000*/  IMAD R6, R9, R2.reuse, RZ ;  /* 0x0000000209067224 */ /* 0x082fe200078e02ff */
[----:B------:R-:W-:Y:S01]  /*2010*/  USHF.L.U64.HI UR15, UR4, 0x6, UR5 ;  /* 0x00000006040f7899 */ /* 0x000fe20008010205 */
[----:B------:R-:W-:Y:S01]  /*2020*/  IMAD.MOV.U32 R16, RZ, RZ, R12 ;  /* 0x000000ffff107224 */ /* 0x000fe200078e000c */
[----:B------:R-:W-:Y:S01]  /*2030*/  USHF.L.U32 UR24, UR4, 0x6, URZ ;  /* 0x0000000604187899 */ /* 0x000fe2000800063f */
[C---:B------:R-:W-:Y:S01]  /*2040*/  IMAD R7, R8.reuse, UR5, R7 ;  /* 0x0000000508077c24 */ /* 0x040fe2000f8e0207 */
[----:B------:R-:W-:Y:S01]  /*2050*/  USHF.L.U64.HI UR25, UR4, 0x7, UR5 ;  /* 0x0000000704197899 */ /* 0x000fe20008010205 */
[C---:B------:R-:W-:Y:S01]  /*2060*/  IMAD.WIDE.U32 R10, R8.reuse, UR4, R10 ;  /* 0x00000004080a7c25 */ /* 0x040fe2000f8e000a */
[----:B------:R-:W-:Y:S01]  /*2070*/  USHF.L.U32 UR26, UR4, 0x7, URZ ;  /* 0x00000007041a7899 */ /* 0x000fe2000800063f */
[----:B------:R-:W-:Y:S01]  /*2080*/  SHF.L.U32 R72, R125, 0x6, RZ ;  /* 0x000000067d487819 */ /* 0x000fe200000006ff */
[----:B------:R-:W-:Y:S01]  /*2090*/  USHF.L.U64.HI UR27, UR4, 0x5, UR5 ;  /* 0x00000005041b7899 */ /* 0x000fe20008010205 */
[C---:B------:R-:W-:Y:S01]  /*20a0*/  IMAD R6, R8.reuse, R3, R6 ;  /* 0x0000000308067224 */ /* 0x040fe200078e0206 */
[----:B------:R-:W-:Y:S01]  /*20b0*/  USHF.L.U32 UR28, UR4, 0x5, URZ ;  /* 0x00000005041c7899 */ /* 0x000fe2000800063f */
[----:B------:R-:W-:Y:S01]  /*20c0*/  IMAD.WIDE.U32 R8, R8, R2, R16 ;  /* 0x0000000208087225 */ /* 0x000fe200078e0010 */
[----:B------:R-:W-:Y:S01]  /*20d0*/  UIMAD.WIDE.U32 UR22, UR4, 0xc0, URZ ;  /* 0x000000c0041678a5 */ /* 0x000fe2000f8e003f */
[----:B------:R-:W-:Y:S01]  /*20e0*/  SHF.L.U64.HI R84, R2, 0x6, R3 ;  /* 0x0000000602547819 */ /* 0x000fe20000010203 */
[----:B------:R-:W-:Y:S01]  /*20f0*/  UIMAD UR14, UR5, 0xc0, URZ ;  /* 0x000000c0050e78a4 */ /* 0x000fe2000f8e023f */
[----:B------:R-:W-:Y:S01]  /*2100*/  IMAD.IADD R7, R11, 0x1, R7 ;  /* 0x000000010b077824 */ /* 0x000fe200078e0207 */
[----:B------:R-:W-:Y:S01]  /*2110*/  UIMAD.WIDE.U32 UR20, UR4, 0x140, URZ ;  /* 0x00000140041478a5 */ /* 0x000fe2000f8e003f */
[----:B------:R-:W-:Y:S01]  /*2120*/  IMAD.IADD R11, R9, 0x1, R6 ;  /* 0x00000001090b7824 */ /* 0x000fe200078e0206 */
[----:B------:R-:W-:Y:S01]  /*2130*/  MOV R6, R10 ;  /* 0x0000000a00067202 */ /* 0x000fe20000000f00 */
[C---:B------:R-:W-:Y:S01]  /*2140*/  IMAD R93, R95.reuse, UR12, RZ ;  /* 0x0000000c5f5d7c24 */ /* 0x040fe2000f8e02ff */
[----:B------:R-:W-:Y:S01]  /*2150*/  UIMAD.WIDE.U32 UR18, UR4, 0x180, URZ ;  /* 0x00000180041278a5 */ /* 0x000fe2000f8e003f */
[----:B------:R-:W-:Y:S01]  /*2160*/  IMAD R95, R95, UR10, RZ ;  /* 0x0000000a5f5f7c24 */ /* 0x000fe2000f8e02ff */
[----:B------:R-:W-:Y:S01]  /*2170*/  UIMAD.WIDE.U32 UR32, UR4, 0x1c0, URZ ;  /* 0x000001c0042078a5 */ /* 0x000fe2000f8e003f */
[----:B------:R-:W-:Y:S01]  /*2180*/  IMAD.MOV.U32 R10, RZ, RZ, R8 ;  /* 0x000000ffff0a7224 */ /* 0x000fe200078e0008 */
[----:B------:R-:W-:Y:S01]  /*2190*/  UIMAD UR31, UR5, 0x1c0, URZ ;  /* 0x000001c0051f78a4 */ /* 0x000fe2000f8e023f */
[----:B------:R-:W-:Y:S01]  /*21a0*/  IMAD R93, R4, UR13, R93 ;  /* 0x0000000d045d7c24 */ /* 0x000fe2000f8e025d */
[----:B------:R-:W-:Y:S01]  /*21b0*/  SHF.L.U64.HI R87, R2, 0x7, R3 ;  /* 0x0000000702577819 */ /* 0x000fe20000010203 */
[----:B------:R-:W-:Y:S01]  /*21c0*/  IMAD.WIDE.U32 R6, R4, UR12, R6 ;  /* 0x0000000c04067c25 */ /* 0x000fe2000f8e0006 */
[----:B------:R-:W-:Y:S01]  /*21d0*/  ULDC.64 UR12, c[0x0][0x320] ;  /* 0x0000c800000c7ab9 */ /* 0x000fe20000000a00 */
[----:B------:R-:W-:Y:S01]  /*21e0*/  SHF.L.U64.HI R116, R2, 0x5, R3 ;  /* 0x0000000502747819 */ /* 0x000fe20000010203 */
[----:B------:R-:W-:Y:S01]  /*21f0*/  USHF.L.U64.HI UR27, UR28, 0x1, UR27 ;  /* 0x000000011c1b7899 */ /* 0x000fe2000801021b */
[----:B------:R-:W-:Y:S01]  /*2200*/  IMAD R95, R4, UR11, R95 ;  /* 0x0000000b045f7c24 */ /* 0x000fe2000f8e025f */
[----:B------:R-:W-:Y:S01]  /*2210*/  IADD3 R93, R7, R93, RZ ;  /* 0x0000005d075d7210 */ /* 0x000fe20007ffe0ff */
[----:B------:R-:W-:Y:S01]  /*2220*/  IMAD.WIDE.U32 R8, R140, 0x40, RZ ;  /* 0x000000408c087825 */ /* 0x000fe200078e00ff */
[----:B------:R-:W-:Y:S01]  /*2230*/  LEA R104, P1, R6, UR12, 0x1 ;  /* 0x0000000c06687c11 */ /* 0x000fe2000f8208ff */
[----:B------:R-:W-:Y:S01]  /*2240*/  UIMAD UR12, UR5, 0x180, URZ ;  /* 0x00000180050c78a4 */ /* 0x000fe2000f8e023f */
[----:B------:R-:W-:Y:S01]  /*2250*/  SHF.L.U32 R88, R2, 0x7, RZ ;  /* 0x0000000702587819 */ /* 0x000fe200000006ff */
[----:B------:R-:W-:Y:S01]  /*2260*/  IMAD.WIDE.U32 R4, R4, UR10, R10 ;  /* 0x0000000a04047c25 */ /* 0x000fe2000f8e000a */
[----:B------:R-:W-:Y:S01]  /*2270*/  ULDC.64 UR10, c[0x0][0x318] ;  /* 0x0000c600000a7ab9 */ /* 0x000fe20000000a00 */
[----:B------:R-:W-:Y:S01]  /*2280*/  LEA.HI.X R93, R6, UR13, R93, 0x1, P1 ;  /* 0x0000000d065d7c11 */ /* 0x000fe200088f0c5d */
[----:B------:R-:W-:Y:S01]  /*2290*/  UIMAD UR13, UR5, 0x140, URZ ;  /* 0x00000140050d78a4 */ /* 0x000fe2000f8e023f */
[----:B------:R-:W-:Y:S01]  /*22a0*/  IMAD.IADD R92, R9, 0x1, R92 ;  /* 0x00000001095c7824 */ /* 0x000fe200078e025c */
[----:B------:R-:W-:Y:S01]  /*22b0*/  LEA R106, P0, R4, UR10, 0x1 ;  /* 0x0000000a046a7c11 */ /* 0x000fe2000f8008ff */
[----:B------:R-:W-:Y:S01]  /*22c0*/  IMAD.IADD R95, R5, 0x1, R95 ;  /* 0x00000001055f7824 */ /* 0x000fe200078e025f */
[----:B------:R-:W-:Y:S01]  /*22d0*/  ULDC.64 UR4, c[0x0][0x358] ;  /* 0x0000d60000047ab9 */ /* 0x000fe20000000a00 */
[----:B------:R-:W-:Y:S01]  /*22e0*/  IMAD R9, R125, R0, RZ ;  /* 0x000000007d097224 */ /* 0x000fe200078e02ff */
[----:B------:R-:W-:Y:S01]  /*22f0*/  SHF.L.U32 R89, R8, 0x1, RZ ;  /* 0x0000000108597819 */ /* 0x000fe200000006ff */
[----:B------:R-:W-:Y:S01]  /*2300*/  IMAD.WIDE.U32 R12, R140, 0x80, RZ ;  /* 0x000000808c0c7825 */ /* 0x000fe200078e00ff */
[----:B------:R-:W-:Y:S01]  /*2310*/  LEA.HI.X R95, R4, UR11, R95, 0x1, P0 ;  /* 0x0000000b045f7c11 */ /* 0x000fe200080f0c5f */
[----:B------:R-:W-:Y:S01]  /*2320*/  ULDC.64 UR10, c[0x0][0x360] ;  /* 0x0000d800000a7ab9 */ /* 0x000fe20000000a00 */
[----:B------:R-:W-:Y:S01]  /*2330*/  SHF.R.S32.HI R0, RZ, 0x1f, R9 ;  /* 0x0000001fff007819 */ /* 0x000fe20000011409 */
[----:B------:R-:W-:Y:S01]  /*2340*/  IMAD.IADD R96, R13, 0x1, R96 ;  /* 0x000000010d607824 */ /* 0x000fe200078e0260 */
[-C--:B------:R-:W-:Y:S01]  /*2350*/  IADD3 R110, P0, R124, R9.reuse, RZ ;  /* 0x000000097c6e7210 */ /* 0x080fe20007f1e0ff */
[----:B------:R-:W-:Y:S01]  /*2360*/  IMAD.SHL.U32 R21, R149, 0x80, RZ ;  /* 0x0000008095157824 */ /* 0x000fe200078e00ff */
[----:B------:R-:W-:Y:S01]  /*2370*/  IADD3 R44, P1, R126, R9, RZ ;  /* 0x000000097e2c7210 */ /* 0x000fe20007f3e0ff */
[----:B------:R-:W-:Y:S01]  /*2380*/  IMAD.WIDE.U32 R150, R148, 0x80, RZ ;  /* 0x0000008094967825 */ /* 0x000fe200078e00ff */
[C---:B------:R-:W-:Y:S01]  /*2390*/  SHF.L.U32 R91, R12.reuse, 0x1, RZ ;  /* 0x000000010c5b7819 */ /* 0x040fe200000006ff */
[----:B------:R-:W-:Y:S01]  /*23a0*/  USHF.L.U64.HI UR34, UR24, 0x1, UR15 ;  /* 0x0000000118227899 */ /* 0x000fe2000801020f */
[----:B------:R-:W-:Y:S01]  /*23b0*/  IADD3.X R45, R115, R0, RZ, P1, !PT ;  /* 0x00000000732d7210 */ /* 0x000fe20000ffe4ff */
[----:B------:R-:W-:Y:S01]  /*23c0*/  IMAD.X R99, R113, 0x1, R0, P0 ;  /* 0x0000000171637824 */ /* 0x000fe200000e0600 */
[----:B------:R-:W-:Y:S01]  /*23d0*/  SHF.L.U64.HI R96, R12, 0x1, R96 ;  /* 0x000000010c607819 */ /* 0x000fe20000010260 */
[C---:B------:R-:W-:Y:S01]  /*23e0*/  IMAD R17, R141.reuse, 0xc0, RZ ;  /* 0x000000c08d117824 */ /* 0x040fe200078e02ff */
[----:B------:R-:W-:Y:S01]  /*23f0*/  SHF.L.U64.HI R45, R44, 0x1, R45 ;  /* 0x000000012c2d7819 */ /* 0x000fe2000001022d */
[C---:B------:R-:W-:Y:S01]  /*2400*/  IMAD R13, R141.reuse, 0x140, RZ ;  /* 0x000001408d0d7824 */ /* 0x040fe200078e02ff */
[C---:B------:R-:W-:Y:S01]  /*2410*/  SHF.L.U64.HI R99, R110.reuse, 0x1, R99 ;  /* 0x000000016e637819 */ /* 0x040fe20000010263 */
[----:B------:R-:W-:Y:S01]  /*2420*/  IMAD.SHL.U32 R110, R110, 0x2, RZ ;  /* 0x000000026e6e7824 */ /* 0x000fe200078e00ff */
[----:B------:R-:W-:Y:S01]  /*2430*/  SHF.L.U32 R44, R44, 0x1, RZ ;  /* 0x000000012c2c7819 */ /* 0x000fe200000006ff */
[C---:B------:R-:W-:Y:S01]  /*2440*/  IMAD R7, R141.reuse, 0x180, RZ ;  /* 0x000001808d077824 */ /* 0x040fe200078e02ff */
[----:B------:R-:W-:Y:S01]  /*2450*/  SHF.L.U64.HI R92, R8, 0x1, R92 ;  /* 0x00000001085c7819 */ /* 0x000fe2000001025c */
[----:B------:R-:W-:Y:S01]  /*2460*/  IMAD R5, R141, 0x1c0, RZ ;  /* 0x000001c08d057824 */ /* 0x000fe200078e02ff */
[----:B------:R-:W-:Y:S01]  /*2470*/  IADD3 R108, P3, R110, UR10, RZ ;  /* 0x0000000a6e6c7c10 */ /* 0x000fe2000ff7e0ff */
[----:B------:R-:W-:Y:S01]  /*2480*/  IMAD.WIDE.U32 R146, R140, 0xc0, RZ ;  /* 0x000000c08c927825 */ /* 0x000fe200078e00ff */
[----:B------:R-:W-:Y:S01]  /*2490*/  IADD3 R10, P1, R44, UR10, RZ ;  /* 0x0000000a2c0a7c10 */ /* 0x000fe2000ff3e0ff */
[----:B------:R-:W-:Y:S01]  /*24a0*/  UIADD3 UR35, UR23, UR14, URZ ;  /* 0x0000000e17237290 */ /* 0x000fe2000fffe03f */
[----:B------:R-:W-:Y:S01]  /*24b0*/  IADD3 R110, P2, R110, UR4, RZ ;  /* 0x000000046e6e7c10 */ /* 0x000fe2000ff5e0ff */
[----:B------:R-:W-:Y:S01]  /*24c0*/  IMAD.WIDE.U32 R144, R140, 0x140, RZ ;  /* 0x000001408c907825 */ /* 0x000fe200078e00ff */
[----:B------:R-:W-:Y:S01]  /*24d0*/  IADD3 R44, P0, R44, UR4, RZ ;  /* 0x000000042c2c7c10 */ /* 0x000fe2000ff1e0ff */
[----:B------:R-:W-:Y:S01]  /*24e0*/  USHF.L.U64.HI UR25, UR26, 0x1, UR25 ;  /* 0x000000011a197899 */ /* 0x000fe20008010219 */
[----:B------:R-:W-:Y:S01]  /*24f0*/  IADD3 R123, R136, 0x20, RZ ;  /* 0x00000020887b7810 */ /* 0x000fe20007ffe0ff */
[----:B------:R-:W-:Y:S01]  /*2500*/  IMAD.WIDE.U32 R142, R140, 0x180, RZ ;  /* 0x000001808c8e7825 */ /* 0x000fe200078e00ff */
[C---:B------:R-:W-:Y:S01]  /*2510*/  IADD3 R121, R136.reuse, 0x60, RZ ;  /* 0x0000006088797810 */ /* 0x040fe20007ffe0ff */
[----:B------:R-:W-:Y:S01]  /*2520*/  UIADD3 UR36, UR21, UR13, URZ ;  /* 0x0000000d15247290 */ /* 0x000fe2000fffe03f */
[----:B------:R-:W-:Y:S01]  /*2530*/  IADD3 R119, R136, 0xa0, RZ ;  /* 0x000000a088777810 */ /* 0x000fe20007ffe0ff */
[----:B------:R-:W-:Y:S01]  /*2540*/  IMAD.WIDE.U32 R148, R148, 0x40, RZ ;  /* 0x0000004094947825 */ /* 0x000fe200078e00ff */
[----:B------:R-:W-:Y:S01]  /*2550*/  IADD3 R117, R136, 0xe0, RZ ;  /* 0x000000e088757810 */ /* 0x000fe20007ffe0ff */
[----:B------:R-:W-:Y:S01]  /*2560*/  UIADD3 UR37, UR19, UR12, URZ ;  /* 0x0000000c13257290 */ /* 0x000fe2000fffe03f */
[----:B------:R-:W-:Y:S01]  /*2570*/  MOV R11, R46 ;  /* 0x0000002e000b7202 */ /* 0x000fe20000000f00 */
[----:B------:R-:W-:Y:S01]  /*2580*/  IMAD.WIDE.U32 R140, R140, 0x1c0, RZ ;  /* 0x000001c08c8c7825 */ /* 0x000fe200078e00ff */
[----:B------:R-:W-:Y:S01]  /*2590*/  IADD3 R86, R149, R19, RZ ;  /* 0x0000001395567210 */ /* 0x000fe20007ffe0ff */
[----:B------:R-:W-:Y:S01]  /*25a0*/  ULDC UR4, c[0x0][0x2e0] ;  /* 0x0000b80000047ab9 */ /* 0x000fe20000000800 */
        /* <DEDUP_REMOVED lines=39> */
.L_x_2515:
[----:B------:R-:W-:Y:S02]  /*2820*/  IMAD.SHL.U32 R13, R11, 0x100, RZ ;  /* 0x000001000b0d7824 */ /* 0x000fe400078e00ff */
[----:B--234-:R-:W-:Y:S02]  /*2830*/  IMAD.MOV.U32 R16, RZ, RZ, R104 ;  /* 0x000000ffff107224 */ /* 0x01cfe400078e0068 */
[----:B------:R-:W-:Y:S02]  /*2840*/  VIADD R12, R13, 0xffffff00 ;  /* 0xffffff000d0c7836 */ /* 0x000fe40000000000 */
[----:B------:R-:W-:Y:S02]  /*2850*/  IMAD.MOV.U32 R17, RZ, RZ, R93 ;  /* 0x000000ffff117224 */ /* 0x000fe400078e005d */
[--C-:B------:R-:W-:Y:S02]  /*2860*/  IMAD.IADD R5, R57, 0x1, -R12.reuse ;  /* 0x0000000139057824 */ /* 0x100fe400078e0a0c */
[----:B------:R-:W-:Y:S03]  /*2870*/  IMAD.IADD R0, R77, 0x1, -R12 ;  /* 0x000000014d007824 */ /* 0x000fe600078e0a0c */
[CC--:B------:R-:W-:Y:S02]  /*2880*/  ISETP.GE.AND P0, PT, R123.reuse, R5.reuse, PT ;  /* 0x000000057b00720c */ /* 0x0c0fe40003f06270 */
[CC--:B------:R-:W-:Y:S02]  /*2890*/  ISETP.GE.AND P6, PT, R122.reuse, R5.reuse, PT ;  /* 0x000000057a00720c */ /* 0x0c0fe40003fc6270 */
[-C--:B------:R-:W-:Y:S02]  /*28a0*/  ISETP.GE.AND P3, PT, R123, R0.reuse, !P0 ;  /* 0x000000007b00720c */ /* 0x080fe40004766270 */
[-C--:B------:R-:W-:Y:S02]  /*28b0*/  ISETP.GE.AND P6, PT, R122, R0.reuse, !P6 ;  /* 0x000000007a00720c */ /* 0x080fe400077c6270 */
[CC--:B------:R-:W-:Y:S02]  /*28c0*/  ISETP.GE.AND P5, PT, R121.reuse, R5.reuse, PT ;  /* 0x000000057900720c */ /* 0x0c0fe40003fa6270 */
[CC--:B------:R-:W-:Y:S02]  /*28d0*/  ISETP.GE.AND P4, PT, R120.reuse, R5.reuse, PT ;  /* 0x000000057800720c */ /* 0x0c0fe40003f86270 */
[-C--:B------:R-:W-:Y:S02]  /*28e0*/  ISETP.GE.AND P5, PT, R121, R0.reuse, !P5 ;  /* 0x000000007900720c */ /* 0x080fe40006fa6270 */
[----:B------:R-:W-:Y:S02]  /*28f0*/  P2R R152, PR, RZ, 0x8 ;  /* 0x00000008ff987803 */ /* 0x000fe40000000000 */
[----:B------:R-:W-:Y:S02]  /*2900*/  ISETP.GE.AND P4, PT, R120, R0, !P4 ;  /* 0x000000007800720c */ /* 0x000fe40006786270 */
[C---:B------:R-:W-:Y:S02]  /*2910*/  @P3 IADD3 R6, P2, R104.reuse, UR28, RZ ;  /* 0x0000001c68063c10 */ /* 0x040fe4000ff5e0ff */
[----:B------:R-:W-:Y:S02]  /*2920*/  @P6 IADD3 R32, P0, R104, UR24, RZ ;  /* 0x0000001868206c10 */ /* 0x000fe4000ff1e0ff */
[----:B------:R-:W-:Y:S02]  /*2930*/  @P3 IADD3.X R7, R93, UR27, RZ, P2, !PT ;  /* 0x0000001b5d073c10 */ /* 0x000fe400097fe4ff */
[----:B------:R-:W-:Y:S02]  /*2940*/  ISETP.NE.AND P2, PT, R152, RZ, PT ;  /* 0x000000ff9800720c */ /* 0x000fe40003f45270 */
[----:B------:R-:W-:Y:S02]  /*2950*/  @P3 LEA R154, P1, R103, R82, 0x1 ;  /* 0x00000052679a3211 */ /* 0x000fe400078208ff */
        /* <DEDUP_REMOVED lines=9> */
[-C--:B------:R-:W-:Y:S01]  /*29f0*/  ISETP.GE.AND P2, PT, R118, R5.reuse, PT ;  /* 0x000000057600720c */ /* 0x080fe20003f46270 */
        /* <DEDUP_REMOVED lines=108> */
.L_x_2465:
[----:B------:R-:W-:Y:S05]  /*30c0*/  BSYNC B0 ;  /* 0x0000000000007941 */ /* 0x000fea0003800000 */
.L_x_2464:
        /* <DEDUP_REMOVED lines=66> */
.L_x_2467:
[----:B------:R-:W-:Y:S05]  /*34f0*/  BSYNC B0 ;  /* 0x0000000000007941 */ /* 0x000fea0003800000 */
.L_x_2466:
        /* <DEDUP_REMOVED lines=61> */
.L_x_2469:
[----:B------:R-:W-:Y:S05]  /*38d0*/  BSYNC B0 ;  /* 0x0000000000007941 */ /* 0x000fea0003800000 */
.L_x_2468:
        /* <DEDUP_REMOVED lines=67> */
.L_x_2471:
[----:B------:R-:W-:Y:S05]  /*3d10*/  BSYNC B0 ;  /* 0x0000000000007941 */ /* 0x000fea0003800000 */
.L_x_2470:
        /* <DEDUP_REMOVED lines=61> */
.L_x_2473:
[----:B------:R-:W-:Y:S05]  /*40f0*/  BSYNC B0 ;  /* 0x0000000000007941 */ /* 0x000fea0003800000 */
.L_x_2472:
        /* <DEDUP_REMOVED lines=67> */
.L_x_2475:
[----:B------:R-:W-:Y:S05]  /*4530*/  BSYNC B0 ;  /* 0x0000000000007941 */ /* 0x000fea0003800000 */
.L_x_2474:
        /* <DEDUP_REMOVED lines=67> */
.L_x_2477:
[----:B------:R-:W-:Y:S05]  /*4970*/  BSYNC B0 ;  /* 0x0000000000007941 */ /* 0x000fea0003800000 */
.L_x_2476:
        /* <DEDUP_REMOVED lines=67> */
.L_x_2479:
[----:B------:R-:W-:Y:S05]  /*4db0*/  BSYNC B0 ;  /* 0x0000000000007941 */ /* 0x000fea0003800000 */
.L_x_2478:
[C---:B------:R-:W-:Y:S01]  /*4dc0*/  LEA R44, P1, R35.reuse, R44, 0x1 ;  /* 0x0000002c232c7211 */ /* 0x040fe200078208ff */
[----:B------:R-:W-:Y:S01]  /*4dd0*/  IMAD.MOV.U32 R8, RZ, RZ, R10 ;  /* 0x000000ffff087224 */ /* 0x000fe200078e000a */
[----:B------:R-:W-:Y:S02]  /*4de0*/  UMOV UR4, UR29 ;  /* 0x0000001d00047c82 */ /* 0x000fe40008000000 */
[C---:B------:R-:W-:Y:S02]  /*4df0*/  LEA.HI.X.SX32 R45, R35.reuse, R45, 0x1, P1 ;  /* 0x0000002d232d7211 */ /* 0x040fe400008f0eff */
[C---:B------:R-:W-:Y:S04]  /*4e00*/  LEA R10, P0, R35.reuse, R8, 0x1 ;  /* 0x00000008230a7211 */ /* 0x040fe800078008ff */
[----:B------:R-:W-:Y:S01]  /*4e10*/  LEA.HI.X.SX32 R9, R35, R9, 0x1, P0 ;  /* 0x0000000923097211 */ /* 0x000fe200000f0eff */
[----:B------:R-:W-:Y:S08]  /*4e20*/  BRA `(.L_x_2480) ;  /* 0x0000003800347947 */ /* 0x000ff00003800000 */
.L_x_2463:
        /* <DEDUP_REMOVED lines=96> */
.L_x_2484:
[----:B------:R-:W-:Y:S05]  /*5430*/  BSYNC B0 ;  /* 0x0000000000007941 */ /* 0x000fea0003800000 */
.L_x_2483:
[----:B-----5:R2:W-:Y:S02]  /*5440*/  STG.E.128 desc[UR6][R80.64], R32 ;  /* 0x0000002050007986 */ /* 0x0205e4000c101d06 */
.L_x_2482:
[----:B------:R-:W-:Y:S05]  /*5450*/  BSYNC B1 ;  /* 0x0000000000017941 */ /* 0x000fea0003800000 */
.L_x_2481:
        /* <DEDUP_REMOVED lines=103> */
.L_x_2488:
[----:B------:R-:W-:Y:S05]  /*5ad0*/  BSYNC B0 ;  /* 0x0000000000007941 */ /* 0x000fea0003800000 */
.L_x_2487:
[----:B-----5:R4:W-:Y:S02]  /*5ae0*/  STG.E.128 desc[UR6][R156.64], R52 ;  /* 0x000000349c007986 */ /* 0x0209e4000c101d06 */
.L_x_2486:
[----:B------:R-:W-:Y:S05]  /*5af0*/  BSYNC B1 ;  /* 0x0000000000017941 */ /* 0x000fea0003800000 */
.L_x_2485:
[----:B------:R-:W-:Y:S04]  /*5b00*/  BSSY B1, `(.L_x_2489) ;  /* 0x0000062000017945 */ /* 0x000fe80003800000 */
[----:B------:R-:W-:Y:S05]  /*5b10*/  @!P6 BRA `(.L_x_2490) ;  /* 0x000000040080e947 */ /* 0x000fea0003800000 */
[C---:B------:R-:W-:Y:S01]  /*5b20*/  LEA R154, P0, R85.reuse, R106, 0x1 ;  /* 0x0000006a559a7211 */ /* 0x040fe200078008ff */
[----:B------:R-:W-:Y:S01]  /*5b30*/  BSSY B0, `(.L_x_2491) ;  /* 0x000005d000007945 */ /* 0x000fe20003800000 */
[----:B------:R-:W-:Y:S02]  /*5b40*/  ISETP.GE.AND P6, PT, R14, UR4, PT ;  /* 0x000000040e007c0c */ /* 0x000fe4000bfc6270 */
[----:B------:R-:W-:Y:S02]  /*5b50*/  LEA.HI.X R155, R85, R95, R84, 0x1, P0 ;  /* 0x0000005f559b7211 */ /* 0x000fe400000f0c54 */
[C---:B----4-:R-:W-:Y:S03]  /*5b60*/  LEA R156, P0, R148.reuse, R80, 0x1 ;  /* 0x00000050949c7211 */ /* 0x050fe600078008ff */
[----:B---3--:R3:W5:Y:S01]  /*5b70*/  LDG.E.128 R52, desc[UR6][R154.64] ;  /* 0x000000069a347981 */ /* 0x008762000c1e1d00 */
        /* <DEDUP_REMOVED lines=8> */
[----:B------:R-:W-:Y:S02]  /*5c00*/  MOV R158, RZ ;  /* 0x000000ff009e7202 */ /* 0x000fe40000000f00 */
[----:B------:R-:W-:Y:S02]  /*5c10*/  MOV R42, R54 ;  /* 0x00000036002a7202 */ /* 0x000fe40000000f00 */
[----:B------:R-:W-:Y:S03]  /*5c20*/  MOV R47, R55 ;  /* 0x00000037002f7202 */ /* 0x000fe60000000f00 */
[----:B------:R-:W-:Y:S02]  /*5c30*/  @P6 IADD3 R81, RZ, -UR31, RZ ;  /* 0x8000001fff516c10 */ /* 0x000fe4000fffe0ff */
[----:B------:R-:W-:Y:S02]  /*5c40*/  @P6 IADD3 R152, RZ, -UR31, RZ ;  /* 0x8000001fff986c10 */ /* 0x000fe4000fffe0ff */
[C---:B------:R-:W-:Y:S02]  /*5c50*/  LEA R16, P0, R81.reuse, R154, 0x1 ;  /* 0x0000009a51107211 */ /* 0x040fe400078008ff */
[----:B------:R-:W-:Y:S02]  /*5c60*/  @P6 IADD3 R158, RZ, -UR31, RZ ;  /* 0x8000001fff9e6c10 */ /* 0x000fe4000fffe0ff */
[----:B------:R-:W-:Y:S02]  /*5c70*/  LEA.HI.X.SX32 R17, R81, R155, 0x1, P0 ;  /* 0x0000009b51117211 */ /* 0x000fe400000f0eff */
[----:B------:R-:W-:Y:S04]  /*5c80*/  IADD3 R81, P0, R72, R152, RZ ;  /* 0x0000009848517210 */ /* 0x000fe80007f1e0ff */
[----:B------:R-:W-:Y:S01]  /*5c90*/  LEA.HI.X.SX32 R152, R152, R71, 0x1, P0 ;  /* 0x0000004798987211 */ /* 0x000fe200000f0eff */
[----:B------:R-:W2:Y:S01]  /*5ca0*/  LDG.E.128 R16, desc[UR6][R16.64] ;  /* 0x0000000610107981 */ /* 0x000ea2000c1e1d00 */
[C---:B---3--:R-:W-:Y:S04]  /*5cb0*/  LEA R154, P0, R81.reuse, R108, 0x1 ;  /* 0x0000006c519a7211 */ /* 0x048fe800078008ff */
        /* <DEDUP_REMOVED lines=68> */
.L_x_2492:
[----:B------:R-:W-:Y:S05]  /*6100*/  BSYNC B0 ;  /* 0x0000000000007941 */ /* 0x000fea0003800000 */
.L_x_2491:
[----:B-----5:R4:W-:Y:S02]  /*6110*/  STG.E.128 desc[UR6][R156.64], R52 ;  /* 0x000000349c007986 */ /* 0x0209e4000c101d06 */
.L_x_2490:
[----:B------:R-:W-:Y:S05]  /*6120*/  BSYNC B1 ;  /* 0x0000000000017941 */ /* 0x000fea0003800000 */
.L_x_2489:
        /* <DEDUP_REMOVED lines=102> */
.L_x_2496:
[----:B------:R-:W-:Y:S05]  /*6790*/  BSYNC B0 ;  /* 0x0000000000007941 */ /* 0x000fea0003800000 */
.L_x_2495:
[----:B-----5:R1:W-:Y:S02]  /*67a0*/  STG.E.128 desc[UR6][R156.64], R52 ;  /* 0x000000349c007986 */ /* 0x0203e4000c101d06 */
.L_x_2494:
[----:B------:R-:W-:Y:S05]  /*67b0*/  BSYNC B1 ;  /* 0x0000000000017941 */ /* 0x000fea0003800000 */
.L_x_2493:
        /* <DEDUP_REMOVED lines=24> */
[----:B-1----:R-:W-:Y:S02]  /*6940*/  LEA.HI.X.SX32 R152, R107, R67, 0x1, P5 ;  /* 0x000000436b987211 */ /* 0x002fe400028f0eff */
        /* <DEDUP_REMOVED lines=71> */
.L_x_2500:
[----:B------:R-:W-:Y:S05]  /*6dc0*/  BSYNC B0 ;  /* 0x0000000000007941 */ /* 0x000fea0003800000 */
.L_x_2499:
[----:B-----5:R3:W-:Y:S02]  /*6dd0*/  STG.E.128 desc[UR6][R156.64], R52 ;  /* 0x000000349c007986 */ /* 0x0207e4000c101d06 */
.L_x_2498:
[----:B------:R-:W-:Y:S05]  /*6de0*/  BSYNC B1 ;  /* 0x0000000000017941 */ /* 0x000fea0003800000 */
.L_x_2497:
        /* <DEDUP_REMOVED lines=102> */
.L_x_2504:
[----:B------:R-:W-:Y:S05]  /*7450*/  BSYNC B0 ;  /* 0x0000000000007941 */ /* 0x000fea0003800000 */
.L_x_2503:
[----:B-----5:R1:W-:Y:S02]  /*7460*/  STG.E.128 desc[UR6][R156.64], R52 ;  /* 0x000000349c007986 */ /* 0x0203e4000c101d06 */
.L_x_2502:
[----:B------:R-:W-:Y:S05]  /*7470*/  BSYNC B1 ;  /* 0x0000000000017941 */ /* 0x000fea0003800000 */
.L_x_2501:
        /* <DEDUP_REMOVED lines=102> */
.L_x_2508:
[----:B------:R-:W-:Y:S05]  /*7ae0*/  BSYNC B0 ;  /* 0x0000000000007941 */ /* 0x000fea0003800000 */
.L_x_2507:
[----:B-----5:R1:W-:Y:S02]  /*7af0*/  STG.E.128 desc[UR6][R156.64], R52 ;  /* 0x000000349c007986 */ /* 0x0203e4000c101d06 */
.L_x_2506:
[----:B------:R-:W-:Y:S05]  /*7b00*/  BSYNC B1 ;  /* 0x0000000000017941 */ /* 0x000fea0003800000 */
.L_x_2505:
        /* <DEDUP_REMOVED lines=101> */
.L_x_2512:
[----:B------:R-:W-:Y:S05]  /*8160*/  BSYNC B0 ;  /* 0x0000000000007941 */ /* 0x000fea0003800000 */
.L_x_2511:
[----:B-----5:R1:W-:Y:S02]  /*8170*/  STG.E.128 desc[UR6][R156.64], R52 ;  /* 0x000000349c007986 */ /* 0x0203e4000c101d06 */
.L_x_2510:
[----:B------:R-:W-:Y:S05]  /*8180*/  BSYNC B1 ;  /* 0x0000000000017941 */ /* 0x000fea0003800000 */
.L_x_2509:
        /* <DEDUP_REMOVED lines=10> */
.L_x_2462:
        /* <DEDUP_REMOVED lines=77> */
.L_x_2480:
        /* <DEDUP_REMOVED lines=83> */
.L_x_2513:
        /* <DEDUP_REMOVED lines=9> */
.L_x_2514:
[----:B------:R-:W-:Y:S04]  /*8cc0*/  IADD3 R11, R11, -0x1, RZ ;  /* 0xffffffff0b0b7810 */ /* 0x000fe80007ffe0ff */
[----:B------:R-:W-:Y:S11]  /*8cd0*/  ISETP.GT.AND P0, PT, R11, R75, PT ;  /* 0x0000004b0b00720c */ /* 0x000ff60003f04270 */
[----:B------:R-:W-:Y:S02]  /*8ce0*/  @!UPT UIADD3 URZ, URZ, URZ, URZ ;  /* 0x0000003f3f3ff290 */ /* 0x000fe4000fffe03f */
[----:B------:R-:W-:Y:S05]  /*8cf0*/  @P0 BRA `(.L_x_2515) ;  /* 0xffffff9800c80947 */ /* 0x000fea000383ffff */
.L_x_2461:
        /* <DEDUP_REMOVED lines=22> */
[----:B-----5:R-:W-:-:S05]  /*8e60*/  IADD3 R0, R0, R77, R59 ;  /* 0x0000004d00007210 */ /* 0x020fca0007ffe03b */
[----:B------:R-:W-:Y:S01]  /*8e70*/  IMAD R9, R125, R0, RZ ;  /* 0x000000007d097224 */ /* 0x000fe200078e02ff */
[----:B------:R-:W-:Y:S02]  /*8e80*/  IADD3.X R0, R76, UR11, RZ, P0, !PT ;  /* 0x0000000b4c007c10 */ /* 0x000fe400087fe4ff */
[----:B------:R-:W-:Y:S02]  /*8e90*/  ISETP.NE.AND P0, PT, RZ, UR10, PT ;  /* 0x0000000aff007c0c */ /* 0x000fe4000bf05270 */
[-C--:B------:R-:W-:Y:S02]  /*8ea0*/  IADD3 R7, P4, R126, R9.reuse, RZ ;  /* 0x000000097e077210 */ /* 0x080fe40007f9e0ff */
[----:B------:R-:W-:Y:S02]  /*8eb0*/  IADD3 R3, P3, R124, R9, RZ ;  /* 0x000000097c037210 */ /* 0x000fe40007f7e0ff */
[----:B------:R-:W-:Y:S02]  /*8ec0*/  SHF.R.S32.HI R2, RZ, 0x1f, R9 ;  /* 0x0000001fff027819 */ /* 0x000fe40000011409 */
[----:B------:R-:W-:-:S02]  /*8ed0*/  LEA.HI.X R9, R134, UR9, R76, 0x1, P2 ;  /* 0x0000000986097c11 */ /* 0x000fc400090f0c4c */
[----:B------:R-:W-:Y:S01]  /*8ee0*/  LEA.HI.X R25, R5, UR9, R0, 0x1, P1 ;  /* 0x0000000905197c11 */ /* 0x000fe200088f0c00 */
[--C-:B------:R-:W-:Y:S02]  /*8ef0*/  IMAD.X R115, R115, 0x1, R2.reuse, P4 ;  /* 0x0000000173737824 */ /* 0x100fe400020e0602 */
[----:B------:R-:W-:Y:S02]  /*8f00*/  IMAD.X R113, R113, 0x1, R2, P3 ;  /* 0x0000000171717824 */ /* 0x000fe400018e0602 */
[----:B------:R-:W-:Y:S01]  /*8f10*/  IMAD.SHL.U32 R0, R125, 0x20, RZ ;  /* 0x000000207d007824 */ /* 0x000fe200078e00ff */
        /* <DEDUP_REMOVED lines=19> */
[----:B--2345:R-:W-:Y:S01]  /*9050*/  MOV R19, R10 ;  /* 0x0000000a00137202 */ /* 0x03cfe20000000f00 */
[----:B------:R-:W-:Y:S02]  /*9060*/  HADD2.F32 R21, -RZ, R9.H1_H1 ;  /* 0x30000009ff157230 */ /* 0x000fe40000004100 */
[----:B------:R-:W-:Y:S02]  /*9070*/  HADD2.F32 R17, -RZ, R11.H1_H1 ;  /* 0x3000000bff117230 */ /* 0x000fe40000004100 */
[----:B------:R-:W-:-:S02]  /*9080*/  HADD2.F32 R20, -RZ, R9.H0_H0 ;  /* 0x20000009ff147230 */ /* 0x000fc40000004100 */
[----:B------:R-:W-:Y:S02]  /*9090*/  HADD2.F32 R18, -RZ, R11.H0_H0 ;  /* 0x2000000bff127230 */ /* 0x000fe40000004100 */
[----:B------:R-:W-:Y:S02]  /*90a0*/  HADD2.F32 R10, -RZ, R2.H1_H1 ;  /* 0x30000002ff0a7230 */ /* 0x000fe40000004100 */
[----:B------:R-:W-:Y:S02]  /*90b0*/  HADD2.F32 R6, -RZ, R3.H1_H1 ;  /* 0x30000003ff067230 */ /* 0x000fe40000004100 */
[----:B------:R-:W-:Y:S02]  /*90c0*/  HADD2.F32 R16, -RZ, R4.H1_H1 ;  /* 0x30000004ff107230 */ /* 0x000fe40000004100 */
[----:B------:R-:W-:Y:S01]  /*90d0*/  FMUL.FTZ R11, R21, R10 ;  /* 0x0000000a150b7220 */ /* 0x000fe20000410000 */
[----:B------:R-:W-:Y:S02]  /*90e0*/  HADD2.F32 R12, -RZ, R5.H1_H1 ;  /* 0x30000005ff0c7230 */ /* 0x000fe40000004100 */
[----:B------:R-:W-:Y:S01]  /*90f0*/  FMUL.FTZ R9, R17, R6 ;  /* 0x0000000611097220 */ /* 0x000fe20000410000 */
[----:B------:R-:W-:Y:S01]  /*9100*/  FMUL.FTZ R10, R20, R10 ;  /* 0x0000000a140a7220 */ /* 0x000fe20000410000 */
[----:B------:R-:W-:Y:S01]  /*9110*/  FMUL.FTZ R6, R18, R6 ;  /* 0x0000000612067220 */ /* 0x000fe20000410000 */
[----:B------:R-:W-:-:S02]  /*9120*/  HADD2.F32 R3, -RZ, R3.H0_H0 ;  /* 0x20000003ff037230 */ /* 0x000fc40000004100 */
[----:B------:R-:W-:Y:S01]  /*9130*/  FFMA.FTZ R9, R18, R12, -R9 ;  /* 0x0000000c12097223 */ /* 0x000fe20000010809 */
[----:B------:R-:W-:Y:S01]  /*9140*/  FFMA.FTZ R10, R21, R16, R10 ;  /* 0x00000010150a7223 */ /* 0x000fe2000001000a */
[----:B------:R-:W-:Y:S01]  /*9150*/  FFMA.FTZ R6, R17, R12, R6 ;  /* 0x0000000c11067223 */ /* 0x000fe20000010006 */
[--C-:B------:R-:W-:Y:S02]  /*9160*/  HADD2.F32 R17, -RZ, R8.reuse.H0_H0 ;  /* 0x20000008ff117230 */ /* 0x100fe40000004100 */
[----:B------:R-:W-:Y:S01]  /*9170*/  FFMA.FTZ R11, R20, R16, -R11 ;  /* 0x00000010140b7223 */ /* 0x000fe2000001080b */
[----:B------:R-:W-:Y:S02]  /*9180*/  HADD2.F32 R21, -RZ, R8.H1_H1 ;  /* 0x30000008ff157230 */ /* 0x000fe40000004100 */
[--C-:B------:R-:W-:Y:S02]  /*9190*/  HADD2.F32 R12, -RZ, R19.reuse.H1_H1 ;  /* 0x30000013ff0c7230 */ /* 0x100fe40000004100 */
[----:B------:R-:W-:Y:S01]  /*91a0*/  HADD2.F32 R8, -RZ, R19.H0_H0 ;  /* 0x20000013ff087230 */ /* 0x000fe20000004100 */
[----:B------:R-:W-:Y:S01]  /*91b0*/  F2FP.F16.F32.PACK_AB R10, R10, R11 ;  /* 0x0000000b0a0a723e */ /* 0x000fe200000000ff */
[----:B------:R-:W-:-:S02]  /*91c0*/  HADD2.F32 R2, -RZ, R2.H0_H0 ;  /* 0x20000002ff027230 */ /* 0x000fc40000004100 */
        /* <DEDUP_REMOVED lines=12> */
[----:B------:R-:W-:Y:S02]  /*9290*/  MOV R9, R10 ;  /* 0x0000000a00097202 */ /* 0x000fe40000000f00 */
[----:B------:R-:W-:Y:S02]  /*92a0*/  F2FP.F16.F32.PACK_AB R8, R21, R16 ;  /* 0x000000101508723e */ /* 0x000fe400000000ff */
[----:B------:R-:W-:Y:S02]  /*92b0*/  MOV R10, R12 ;  /* 0x0000000c000a7202 */ /* 0x000fe40000000f00 */
.L_x_2522:
[----:B------:R-:W-:Y:S05]  /*92c0*/  BSYNC B0 ;  /* 0x0000000000007941 */ /* 0x000fea0003800000 */
.L_x_2521:
[----:B-----5:R1:W-:Y:S04]  /*92d0*/  STS.64 [R247], R8 ;  /* 0x00000008f7007388 */ /* 0x0203e80000000a00 */
[----:B------:R1:W-:Y:S02]  /*92e0*/  STS.64 [R247+0x8], R10 ;  /* 0x0000080af7007388 */ /* 0x0003e40000000a00 */
.L_x_2520:
[----:B------:R-:W-:Y:S05]  /*92f0*/  BSYNC B1 ;  /* 0x0000000000017941 */ /* 0x000fea0003800000 */
.L_x_2519:
        /* <DEDUP_REMOVED lines=57> */
.L_x_2525:
[----:B------:R-:W-:Y:S05]  /*9690*/  BSYNC B0 ;  /* 0x0000000000007941 */ /* 0x000fea0003800000 */
.L_x_2524:
[----:B-----5:R1:W-:Y:S01]  /*96a0*/  STS.128 [R247+0x800], R8 ;  /* 0x00080008f7007388 */ /* 0x0203e20000000c00 */
[----:B------:R-:W-:Y:S05]  /*96b0*/  BRA `(.L_x_2523) ;  /* 0x0000000c00387947 */ /* 0x000fea0003800000 */
.L_x_2518:
        /* <DEDUP_REMOVED lines=90> */
.L_x_2529:
[----:B------:R-:W-:Y:S05]  /*9c60*/  BSYNC B0 ;  /* 0x0000000000007941 */ /* 0x000fea0003800000 */
.L_x_2528:
[----:B-----5:R1:W-:Y:S04]  /*9c70*/  STS.64 [R247], R20 ;  /* 0x00000014f7007388 */ /* 0x0203e80000000a00 */
[----:B------:R1:W-:Y:S02]  /*9c80*/  STS.64 [R247+0x8], R22 ;  /* 0x00000816f7007388 */ /* 0x0003e40000000a00 */
.L_x_2527:
[----:B------:R-:W-:Y:S05]  /*9c90*/  BSYNC B1 ;  /* 0x0000000000017941 */ /* 0x000fea0003800000 */
.L_x_2526:
        /* <DEDUP_REMOVED lines=92> */
.L_x_2531:
[----:B------:R-:W-:Y:S05]  /*a260*/  BSYNC B0 ;  /* 0x0000000000007941 */ /* 0x000fea0003800000 */
.L_x_2530:
[----:B-----5:R2:W-:Y:S01]  /*a270*/  STS.128 [R247+0x800], R16 ;  /* 0x00080010f7007388 */ /* 0x0205e20000000c00 */
[----:B------:R-:W-:Y:S05]  /*a280*/  BRA `(.L_x_2523) ;  /* 0x0000000000447947 */ /* 0x000fea0003800000 */
.L_x_2517:
        /* <DEDUP_REMOVED lines=17> */
.L_x_2523:
[----:B------:R-:W-:Y:S05]  /*a3a0*/  BSYNC B2 ;  /* 0x0000000000027941 */ /* 0x000fea0003800000 */
.L_x_2516:
[----:B------:R-:W-:Y:S01]  /*a3b0*/  VIADD R246, R46, 0xffffffff ;  /* 0xffffffff2ef67836 */ /* 0x000fe20000000000 */
[----:B------:R-:W-:Y:S01]  /*a3c0*/  LOP3.LUT R0, R130, 0x7fffffe, RZ, 0xc0, !PT ;  /* 0x07fffffe82007812 */ /* 0x000fe200078ec0ff */
[----:B------:R-:W-:Y:S01]  /*a3d0*/  VIADD R26, R136, 0x40 ;  /* 0x00000040881a7836 */ /* 0x000fe20000000000 */
[----:B------:R-:W-:Y:S01]  /*a3e0*/  ULDC UR5, c[0x0][0x398] ;  /* 0x0000e60000057ab9 */ /* 0x000fe20000000800 */
[----:B-1----:R-:W-:Y:S02]  /*a3f0*/  IMAD.SHL.U32 R2, R246, 0x100, RZ ;  /* 0x00000100f6027824 */ /* 0x002fe400078e00ff */
        /* <DEDUP_REMOVED lines=9> */
[----:B------:R-:W-:Y:S01]  /*a490*/  IMAD.SHL.U32 R129, R129, 0x8, RZ ;  /* 0x0000000881817824 */ /* 0x000fe200078e00ff */
[-C--:B------:R-:W-:Y:S01]  /*a4a0*/  ISETP.GE.AND P5, PT, R24, R17.reuse, PT ;  /* 0x000000111800720c */ /* 0x080fe20003fa6270 */
[----:B------:R-:W-:Y:S01]  /*a4b0*/  IMAD.IADD R0, R131, 0x1, -R0 ;  /* 0x0000000183007824 */ /* 0x000fe200078e0a00 */
[-C--:B------:R-:W-:Y:S01]  /*a4c0*/  ISETP.GE.AND P4, PT, R22, R17.reuse, PT ;  /* 0x000000111600720c */ /* 0x080fe20003f86270 */
[----:B------:R-:W-:Y:S01]  /*a4d0*/  IMAD.SHL.U32 R45, R56, 0x2, RZ ;  /* 0x00000002382d7824 */ /* 0x000fe200078e00ff */
[----:B------:R-:W-:-:S02]  /*a4e0*/  ISETP.GE.AND P3, PT, R18, R17, PT ;  /* 0x000000111200720c */ /* 0x000fc40003f66270 */
[----:B------:R-:W-:Y:S01]  /*a4f0*/  ISETP.GE.AND P2, PT, R16, R17, PT ;  /* 0x000000111000720c */ /* 0x000fe20003f46270 */
[----:B------:R-:W-:Y:S01]  /*a500*/  @!PT LDS RZ, [RZ] ;  /* 0x00000000fffff984 */ /* 0x000fe20000000800 */
[----:B------:R-:W-:Y:S01]  /*a510*/  @!PT LDS RZ, [RZ] ;  /* 0x00000000fffff984 */ /* 0x000fe20000000800 */
[----:B------:R-:W-:Y:S01]  /*a520*/  @!PT LDS RZ, [RZ] ;  /* 0x00000000fffff984 */ /* 0x000fe20000000800 */
[----:B------:R-:W-:Y:S01]  /*a530*/  @!P1 LDGSTS.E.BYPASS.LTC128B.128 [R247+0x1000], desc[UR6][R238.64] ;  /* 0x01000000eef79fae */ /* 0x000fe2000b901d46 */
[----:B------:R-:W-:Y:S02]  /*a540*/  LOP3.LUT R45, R45, 0x6, RZ, 0xc0, !PT ;  /* 0x000000062d2d7812 */ /* 0x000fe400078ec0ff */
[C---:B------:R-:W-:Y:S01]  /*a550*/  @!P0 LEA R28, P1, R101.reuse, R238, 0x1 ;  /* 0x000000ee651c8211 */ /* 0x040fe200078208ff */
[----:B------:R-:W1:Y:S02]  /*a560*/  @!P6 LDC.64 R6, c[0x0][0x248] ;  /* 0x00009200ff06eb82 */ /* 0x000e640000000a00 */
[----:B------:R-:W-:Y:S01]  /*a570*/  IMAD.IADD R45, R2, 0x1, R45 ;  /* 0x00000001022d7824 */ /* 0x000fe200078e022d */
[----:B------:R-:W-:Y:S02]  /*a580*/  @!P0 LEA.HI.X R29, R101, R239, R112, 0x1, P1 ;  /* 0x000000ef651d8211 */ /* 0x000fe400008f0c70 */
[----:B------:R-:W-:Y:S01]  /*a590*/  ISETP.GE.AND P1, PT, R3, R17, PT ;  /* 0x000000110300720c */ /* 0x000fe20003f26270 */
[----:B------:R-:W-:-:S02]  /*a5a0*/  VIADD R41, R45, 0x18 ;  /* 0x000000182d297836 */ /* 0x000fc40000000000 */
[----:B------:R-:W2:Y:S01]  /*a5b0*/  @!P5 LDC.64 R4, c[0x0][0x248] ;  /* 0x00009200ff04db82 */ /* 0x000ea20000000a00 */
[----:B------:R3:W-:Y:S01]  /*a5c0*/  @!P0 LDGSTS.E.BYPASS.LTC128B.128 [R247+0x1800], desc[UR6][R28.64] ;  /* 0x018000001cf78fae */ /* 0x0007e2000b901d46 */
[C---:B------:R-:W-:Y:S02]  /*a5d0*/  VIADD R47, R45.reuse, 0x39 ;  /* 0x000000392d2f7836 */ /* 0x040fe40000000000 */
[----:B------:R-:W-:-:S04]  /*a5e0*/  VIADD R53, R45, 0x40 ;  /* 0x000000402d357836 */ /* 0x000fc80000000000 */
[----:B------:R-:W4:Y:S08]  /*a5f0*/  @!P4 LDC.64 R14, c[0x0][0x248] ;  /* 0x00009200ff0ecb82 */ /* 0x000f300000000a00 */
[----:B------:R-:W5:Y:S01]  /*a600*/  @!P3 LDC.64 R12, c[0x0][0x248] ;  /* 0x00009200ff0cbb82 */ /* 0x000f620000000a00 */
[----:B-1----:R-:W-:-:S04]  /*a610*/  @!P6 LEA R32, P0, R6, R238, 0x7 ;  /* 0x000000ee0620e211 */ /* 0x002fc800078038ff */
[----:B------:R-:W-:-:S03]  /*a620*/  @!P6 LEA.HI.X R33, R6, R239, R7, 0x7, P0 ;  /* 0x000000ef0621e211 */ /* 0x000fc600000f3c07 */
[----:B------:R-:W1:Y:S01]  /*a630*/  @!P2 LDC.64 R10, c[0x0][0x248] ;  /* 0x00009200ff0aab82 */ /* 0x000e620000000a00 */
[----:B--2---:R-:W-:Y:S01]  /*a640*/  @!P5 IMAD.WIDE.U32 R30, R4, 0xc0, R238 ;  /* 0x000000c0041ed825 */ /* 0x004fe200078e00ee */
[----:B------:R2:W-:Y:S01]  /*a650*/  @!P6 LDGSTS.E.BYPASS.LTC128B.128 [R247+0x2000], desc[UR6][R32.64] ;  /* 0x0200000020f7efae */ /* 0x0005e2000b901d46 */
[----:B------:R-:W-:Y:S02]  /*a660*/  ISETP.GE.AND P6, PT, R26, R17, PT ;  /* 0x000000111a00720c */ /* 0x000fe40003fc6270 */
[----:B------:R-:W-:-:S03]  /*a670*/  @!P5 IMAD R5, R5, 0xc0, RZ ;  /* 0x000000c00505d824 */ /* 0x000fc600078e02ff */
[----:B------:R-:W3:Y:S01]  /*a680*/  @!P1 LDC.64 R8, c[0x0][0x248] ;  /* 0x00009200ff089b82 */ /* 0x000ee20000000a00 */
[----:B------:R-:W-:Y:S01]  /*a690*/  @!P5 IMAD.IADD R31, R5, 0x1, R31 ;  /* 0x00000001051fd824 */ /* 0x000fe200078e021f */
[----:B----4-:R-:W-:-:S04]  /*a6a0*/  @!P4 LEA R34, P0, R14, R238, 0x8 ;  /* 0x000000ee0e22c211 */ /* 0x010fc800078040ff */
[----:B------:R-:W-:Y:S01]  /*a6b0*/  @!P4 LEA.HI.X R35, R14, R239, R15, 0x8, P0 ;  /* 0x000000ef0e23c211 */ /* 0x000fe200000f440f */
[----:B------:R-:W-:Y:S01]  /*a6c0*/  @!P5 LDGSTS.E.BYPASS.LTC128B.128 [R247+0x2800], desc[UR6][R30.64] ;  /* 0x028000001ef7dfae */ /* 0x000fe2000b901d46 */
[--C-:B-----5:R-:W-:Y:S01]  /*a6d0*/  @!P3 IMAD.WIDE.U32 R4, R12, 0x140, R238.reuse ;  /* 0x000001400c04b825 */ /* 0x120fe200078e00ee */
[-C--:B------:R-:W-:Y:S02]  /*a6e0*/  ISETP.GE.AND P5, PT, R24, R17.reuse, PT ;  /* 0x000000111800720c */ /* 0x080fe40003fa6270 */
[----:B------:R-:W-:Y:S01]  /*a6f0*/  @!P4 LDGSTS.E.BYPASS.LTC128B.128 [R247+0x3000], desc[UR6][R34.64] ;  /* 0x0300000022f7cfae */ /* 0x000fe2000b901d46 */
[----:B------:R-:W-:Y:S01]  /*a700*/  @!P3 IMAD R13, R13, 0x140, RZ ;  /* 0x000001400d0db824 */ /* 0x000fe200078e02ff */
[-C--:B------:R-:W-:Y:S01]  /*a710*/  ISETP.GE.AND P0, PT, R20, R17.reuse, PT ;  /* 0x000000111400720c */ /* 0x080fe20003f06270 */
[----:B------:R-:W-:Y:S01]  /*a720*/  IMAD.SHL.U32 R12, R60, 0x40, RZ ;  /* 0x000000403c0c7824 */ /* 0x000fe200078e00ff */
[----:B------:R-:W-:Y:S01]  /*a730*/  ISETP.GE.AND P4, PT, R22, R17, PT ;  /* 0x000000111600720c */ /* 0x000fe20003f86270 */
[----:B-1----:R-:W-:Y:S01]  /*a740*/  @!P2 IMAD.WIDE.U32 R6, R10, 0x180, R238 ;  /* 0x000001800a06a825 */ /* 0x002fe200078e00ee */
[----:B------:R-:W-:-:S02]  /*a750*/  SHF.R.S32.HI R10, RZ, 0x1f, R131 ;  /* 0x0000001fff0a7819 */ /* 0x000fc40000011483 */
[----:B------:R-:W-:Y:S01]  /*a760*/  LOP3.LUT R12, R12, 0xc0, RZ, 0xc0, !PT ;  /* 0x000000c00c0c7812 */ /* 0x000fe200078ec0ff */
[----:B------:R-:W-:Y:S01]  /*a770*/  @!P2 IMAD R11, R11, 0x180, RZ ;  /* 0x000001800b0ba824 */ /* 0x000fe200078e02ff */
[----:B------:R-:W-:Y:S01]  /*a780*/  LEA.HI R131, R10, R131, RZ, 0x3 ;  /* 0x000000830a837211 */ /* 0x000fe200078f18ff */
[----:B------:R-:W-:Y:S01]  /*a790*/  @!P3 IMAD.IADD R5, R13, 0x1, R5 ;  /* 0x000000010d05b824 */ /* 0x000fe200078e0205 */
[----:B------:R-:W-:Y:S01]  /*a7a0*/  SHF.R.S32.HI R13, RZ, 0x1f, R56 ;  /* 0x0000001fff0d7819 */ /* 0x000fe20000011438 */
[----:B---3--:R-:W-:-:S03]  /*a7b0*/  @!P1 IMAD.WIDE.U32 R28, R8, 0x1c0, R238 ;  /* 0x000001c0081c9825 */ /* 0x008fc600078e00ee */
[----:B------:R1:W-:Y:S01]  /*a7c0*/  @!P3 LDGSTS.E.BYPASS.LTC128B.128 [R247+0x3800], desc[UR6][R4.64] ;  /* 0x0380000004f7bfae */ /* 0x0003e2000b901d46 */
[----:B------:R-:W-:Y:S01]  /*a7d0*/  @!P1 IMAD R9, R9, 0x1c0, RZ ;  /* 0x000001c009099824 */ /* 0x000fe200078e02ff */
[----:B------:R-:W-:Y:S01]  /*a7e0*/  LEA.HI R8, R13, R56, RZ, 0x4 ;  /* 0x000000380d087211 */ /* 0x000fe200078f20ff */
[----:B------:R-:W-:Y:S01]  /*a7f0*/  @!P2 IMAD.IADD R7, R11, 0x1, R7 ;  /* 0x000000010b07a824 */ /* 0x000fe200078e0207 */
[-C--:B------:R-:W-:Y:S01]  /*a800*/  ISETP.GE.AND P3, PT, R18, R17.reuse, PT ;  /* 0x000000111200720c */ /* 0x080fe20003f66270 */
[----:B------:R-:W-:Y:S01]  /*a810*/  @!P1 IMAD.IADD R29, R9, 0x1, R29 ;  /* 0x00000001091d9824 */ /* 0x000fe200078e021d */
[----:B------:R-:W-:Y:S01]  /*a820*/  SHF.R.S32.HI R8, RZ, 0x4, R8 ;  /* 0x00000004ff087819 */ /* 0x000fe20000011408 */
[----:B------:R-:W-:Y:S01]  /*a830*/  IMAD.SHL.U32 R25, R131, 0x20, RZ ;  /* 0x0000002083197824 */ /* 0x000fe200078e00ff */
[----:B------:R3:W-:Y:S01]  /*a840*/  @!P2 LDGSTS.E.BYPASS.LTC128B.128 [R247+0x4000], desc[UR6][R6.64] ;  /* 0x0400000006f7afae */ /* 0x0007e2000b901d46 */
[----:B------:R-:W-:Y:S01]  /*a850*/  ISETP.GE.AND P2, PT, R16, R17, PT ;  /* 0x000000111000720c */ /* 0x000fe20003f46270 */
[----:B--2---:R-:W-:-:S02]  /*a860*/  VIADD R33, R45, 0x11 ;  /* 0x000000112d217836 */ /* 0x004fc40000000000 */
[----:B------:R-:W-:Y:S01]  /*a870*/  @!P1 LDGSTS.E.BYPASS.LTC128B.128 [R247+0x4800], desc[UR6][R28.64] ;  /* 0x048000001cf79fae */ /* 0x000fe2000b901d46 */
[----:B------:R-:W-:Y:S02]  /*a880*/  ISETP.GE.AND P1, PT, R136, R17, PT ;  /* 0x000000118800720c */ /* 0x000fe40003f26270 */
[----:B------:R-:W-:Y:S01]  /*a890*/  LOP3.LUT R25, R25, 0xffffff00, RZ, 0xc0, !PT ;  /* 0xffffff0019197812 */ /* 0x000fe200078ec0ff */
[----:B------:R-:W0:Y:S01]  /*a8a0*/  LDGDEPBAR ;  /* 0x00000000000079af */ /* 0x000e220000000000 */
[----:B-1----:R-:W-:Y:S01]  /*a8b0*/  IMAD.SHL.U32 R4, R58, 0x40, RZ ;  /* 0x000000403a047824 */ /* 0x002fe200078e00ff */
[----:B------:R-:W-:-:S04]  /*a8c0*/  LEA.HI R5, R8, R8, RZ, 0x1 ;  /* 0x0000000808057211 */ /* 0x000fc800078f08ff */
[----:B------:R-:W-:Y:S02]  /*a8d0*/  LOP3.LUT R5, R5, 0xfffffffe, RZ, 0xc0, !PT ;  /* 0xfffffffe05057812 */ /* 0x000fe400078ec0ff */
[----:B------:R-:W-:Y:S01]  /*a8e0*/  LOP3.LUT R4, R4, 0xc0, RZ, 0xc0, !PT ;  /* 0x000000c004047812 */ /* 0x000fe200078ec0ff */
[----:B---3--:R-:W1:Y:S02]  /*a8f0*/  @!P6 LDC.64 R6, c[0x0][0x250] ;  /* 0x00009400ff06eb82 */ /* 0x008e640000000a00 */
[----:B------:R-:W-:Y:S01]  /*a900*/  IMAD.IADD R15, R8, 0x1, -R5 ;  /* 0x00000001080f7824 */ /* 0x000fe200078e0a05 */
[----:B------:R-:W-:Y:S01]  /*a910*/  LOP3.LUT R234, R4, 0x8, R129, 0xf8, !PT ;  /* 0x0000000804ea7812 */ /* 0x000fe200078ef881 */
[----:B------:R-:W-:-:S04]  /*a920*/  DEPBAR.LE SB0, 0x0 ;  /* 0x000080000000791a */ /* 0x000fc80000000000 */
[----:B------:R-:W-:Y:S01]  /*a930*/  BAR.SYNC.DEFER_BLOCKING 0x0 ;  /* 0x0000000000007b1d */ /* 0x000fe20000010000 */
[----:B------:R-:W-:Y:S01]  /*a940*/  SHF.R.U32.HI R9, RZ, 0x3, R4 ;  /* 0x00000003ff097819 */ /* 0x000fe20000011604 */
[----:B------:R-:W-:-:S03]  /*a950*/  IMAD R11, R15, 0x8, R128 ;  /* 0x000000080f0b7824 */ /* 0x000fc600078e0280 */
[----:B------:R-:W-:-:S03]  /*a960*/  LOP3.LUT R234, R234, R9, RZ, 0x3c, !PT ;  /* 0x00000009eaea7212 */ /* 0x000fc600078e3cff */
[----:B------:R-:W2:Y:S02]  /*a970*/  @!P5 LDC.64 R4, c[0x0][0x250] ;  /* 0x00009400ff04db82 */ /* 0x000ea40000000a00 */
[----:B------:R-:W-:-:S06]  /*a980*/  IMAD.U32 R234, R11, 0x20, R234 ;  /* 0x000000200bea7824 */ /* 0x000fcc00078e00ea */
[----:B------:R-:W3:Y:S01]  /*a990*/  @!P4 LDC.64 R8, c[0x0][0x250] ;  /* 0x00009400ff08cb82 */ /* 0x000ee20000000a00 */
[----:B------:R-:W-:-:S05]  /*a9a0*/  LEA R234, R234, UR4, 0x1 ;  /* 0x00000004eaea7c11 */ /* 0x000fca000f8e08ff */
[----:B------:R-:W-:Y:S02]  /*a9b0*/  VIADD R233, R234, 0x1020 ;  /* 0x00001020eae97836 */ /* 0x000fe40000000000 */
[----:B------:R-:W4:Y:S01]  /*a9c0*/  @!P3 LDC.64 R10, c[0x0][0x250] ;  /* 0x00009400ff0abb82 */ /* 0x000f220000000a00 */
[----:B------:R-:W-:Y:S04]  /*a9d0*/  @P1 STS [R247+0x5000], RZ ;  /* 0x005000fff7001388 */ /* 0x000fe80000000800 */
[----:B------:R-:W-:Y:S04]  /*a9e0*/  @P1 STS [R247+0x5004], RZ ;  /* 0x005004fff7001388 */ /* 0x000fe80000000800 */
[----:B------:R-:W-:Y:S04]  /*a9f0*/  @P1 STS.64 [R247+0x5008], RZ ;  /* 0x005008fff7001388 */ /* 0x000fe80000000a00 */
[----:B------:R-:W-:Y:S01]  /*aa00*/  @!PT LDS RZ, [RZ] ;  /* 0x00000000fffff984 */ /* 0x000fe20000000800 */
[----:B------:R-:W-:Y:S01]  /*aa10*/  @!PT LDS RZ, [RZ] ;  /* 0x00000000fffff984 */ /* 0x000fe20000000800 */
[----:B------:R-:W-:Y:S01]  /*aa20*/  @!PT LDS RZ, [RZ] ;  /* 0x00000000fffff984 */ /* 0x000fe20000000800 */
[----:B------:R-:W-:Y:S01]  /*aa30*/  @!P1 LDGSTS.E.BYPASS.LTC128B.128 [R247+0x5000], desc[UR6][R240.64] ;  /* 0x05000000f0f79fae */ /* 0x000fe2000b901d46 */
[----:B------:R-:W-:-:S03]  /*aa40*/  @!P0 LEA R18, P1, R103, R240, 0x1 ;  /* 0x000000f067128211 */ /* 0x000fc600078208ff */
[----:B------:R-:W-:Y:S01]  /*aa50*/  @P0 STS.128 [R247+0x5800], RZ ;  /* 0x005800fff7000388 */ /* 0x000fe20000000c00 */
[----:B------:R-:W-:Y:S02]  /*aa60*/  @!P0 LEA.HI.X R19, R103, R241, R114, 0x1, P1 ;  /* 0x000000f167138211 */ /* 0x000fe400008f0c72 */
[----:B------:R-:W-:Y:S01]  /*aa70*/  ISETP.GE.AND P1, PT, R3, R17, PT ;  /* 0x000000110300720c */ /* 0x000fe20003f26270 */
[----:B------:R-:W-:Y:S01]  /*aa80*/  IMAD.SHL.U32 R3, R15, 0x8, RZ ;  /* 0x000000080f037824 */ /* 0x000fe200078e00ff */
[----:B------:R-:W-:Y:S01]  /*aa90*/  LEA.HI R17, R13, R56, RZ, 0x5 ;  /* 0x000000380d117211 */ /* 0x000fe200078f28ff */
[----:B------:R-:W-:Y:S01]  /*aaa0*/  @!PT LDS RZ, [RZ] ;  /* 0x00000000fffff984 */ /* 0x000fe20000000800 */
[----:B------:R-:W-:Y:S01]  /*aab0*/  @!PT LDS RZ, [RZ] ;  /* 0x00000000fffff984 */ /* 0x000fe20000000800 */
[----:B------:R-:W-:Y:S01]  /*aac0*/  @!PT LDS RZ, [RZ] ;  /* 0x00000000fffff984 */ /* 0x000fe20000000800 */
[----:B------:R3:W-:Y:S01]  /*aad0*/  @!P0 LDGSTS.E.BYPASS.LTC128B.128 [R247+0x5800], desc[UR6][R18.64] ;  /* 0x0580000012f78fae */ /* 0x0007e2000b901d46 */
[----:B--2---:R-:W-:Y:S01]  /*aae0*/  @!P5 IMAD.WIDE.U32 R14, R4, 0xc0, R240 ;  /* 0x000000c0040ed825 */ /* 0x004fe200078e00f0 */
[----:B-1----:R-:W-:Y:S02]  /*aaf0*/  @!P6 LEA R20, P0, R6, R240, 0x7 ;  /* 0x000000f00614e211 */ /* 0x002fe400078038ff */
[----:B------:R-:W-:Y:S01]  /*ab00*/  SHF.R.U32.HI R4, RZ, 0x3, R12 ;  /* 0x00000003ff047819 */ /* 0x000fe2000001160c */
[----:B----4-:R-:W-:Y:S01]  /*ab10*/  @!P3 IMAD R11, R11, 0x140, RZ ;  /* 0x000001400b0bb824 */ /* 0x010fe200078e02ff */
[----:B------:R-:W-:Y:S01]  /*ab20*/  LOP3.LUT R3, R12, 0x8, R3, 0xf8, !PT ;  /* 0x000000080c037812 */ /* 0x000fe200078ef803 */
[----:B------:R-:W-:Y:S01]  /*ab30*/  @!P5 IMAD R12, R5, 0xc0, RZ ;  /* 0x000000c0050cd824 */ /* 0x000fe200078e02ff */
[----:B------:R-:W-:Y:S01]  /*ab40*/  @!P6 LEA.HI.X R21, R6, R241, R7, 0x7, P0 ;  /* 0x000000f10615e211 */ /* 0x000fe200000f3c07 */
[----:B------:R-:W-:Y:S01]  /*ab50*/  @P6 STS.128 [R247+0x6000], RZ ;  /* 0x006000fff7006388 */ /* 0x000fe20000000c00 */
[----:B------:R-:W1:Y:S01]  /*ab60*/  @!P2 LDC.64 R6, c[0x0][0x250] ;  /* 0x00009400ff06ab82 */ /* 0x000e620000000a00 */
[----:B------:R-:W-:Y:S01]  /*ab70*/  LOP3.LUT R3, R3, R4, RZ, 0x3c, !PT ;  /* 0x0000000403037212 */ /* 0x000fe200078e3cff */
[----:B------:R-:W-:Y:S01]  /*ab80*/  @!P5 IMAD.IADD R15, R12, 0x1, R15 ;  /* 0x000000010c0fd824 */ /* 0x000fe200078e020f */
[----:B------:R-:W-:Y:S01]  /*ab90*/  SHF.R.S32.HI R16, RZ, 0x5, R17 ;  /* 0x00000005ff107819 */ /* 0x000fe20000011411 */
[----:B------:R-:W-:Y:S01]  /*aba0*/  @!PT LDS RZ, [RZ] ;  /* 0x00000000fffff984 */ /* 0x000fe20000000800 */
[----:B------:R-:W-:Y:S01]  /*abb0*/  @!PT LDS RZ, [RZ] ;  /* 0x00000000fffff984 */ /* 0x000fe20000000800 */
[----:B------:R-:W-:Y:S01]  /*abc0*/  @!PT LDS RZ, [RZ] ;  /* 0x00000000fffff984 */ /* 0x000fe20000000800 */
[----:B------:R-:W-:Y:S01]  /*abd0*/  @!P6 LDGSTS.E.BYPASS.LTC128B.128 [R247+0x6000], desc[UR6][R20.64] ;  /* 0x0600000014f7efae */ /* 0x000fe2000b901d46 */
[----:B------:R-:W-:-:S03]  /*abe0*/  LOP3.LUT R17, R17, 0xffffffe0, RZ, 0xc0, !PT ;  /* 0xffffffe011117812 */ /* 0x000fc600078ec0ff */
[----:B------:R-:W2:Y:S01]  /*abf0*/  @!P1 LDC.64 R4, c[0x0][0x250] ;  /* 0x00009400ff049b82 */ /* 0x000ea20000000a00 */
[----:B------:R-:W-:Y:S01]  /*ac00*/  @P5 STS.128 [R247+0x6800], RZ ;  /* 0x006800fff7005388 */ /* 0x000fe20000000c00 */
[----:B------:R-:W-:Y:S02]  /*ac10*/  IMAD.IADD R17, R56, 0x1, -R17 ;  /* 0x0000000138117824 */ /* 0x000fe400078e0a11 */
[----:B------:R-:W-:Y:S01]  /*ac20*/  IMAD R54, R16, 0x10, R59 ;  /* 0x0000001010367824 */ /* 0x000fe200078e023b */
[----:B------:R-:W-:Y:S01]  /*ac30*/  @!PT LDS RZ, [RZ] ;  /* 0x00000000fffff984 */ /* 0x000fe20000000800 */
[----:B------:R-:W-:Y:S01]  /*ac40*/  @!PT LDS RZ, [RZ] ;  /* 0x00000000fffff984 */ /* 0x000fe20000000800 */
[----:B------:R-:W-:Y:S01]  /*ac50*/  @!PT LDS RZ, [RZ] ;  /* 0x00000000fffff984 */ /* 0x000fe20000000800 */
[----:B------:R4:W-:Y:S01]  /*ac60*/  @!P5 LDGSTS.E.BYPASS.LTC128B.128 [R247+0x6800], desc[UR6][R14.64] ;  /* 0x068000000ef7dfae */ /* 0x0009e2000b901d46 */
[----:B---3--:R-:W-:-:S03]  /*ac70*/  @!P4 LEA R18, P0, R8, R240, 0x8 ;  /* 0x000000f00812c211 */ /* 0x008fc600078040ff */
[----:B------:R-:W-:Y:S01]  /*ac80*/  @P4 STS.128 [R247+0x7000], RZ ;  /* 0x007000fff7004388 */ /* 0x000fe20000000c00 */
        /* <DEDUP_REMOVED lines=9> */
[----:B-1----:R-:W-:Y:S01]  /*ad20*/  @!P2 IMAD R7, R7, 0x180, RZ ;  /* 0x000001800707a824 */ /* 0x002fe200078e02ff */
[----:B------:R-:W-:Y:S01]  /*ad30*/  @P3 STS.128 [R247+0x7800], RZ ;  /* 0x007800fff7003388 */ /* 0x000fe20000000c00 */
[----:B------:R-:W-:Y:S02]  /*ad40*/  IMAD R236, R0, 0x20, R11 ;  /* 0x0000002000ec7824 */ /* 0x000fe400078e020b */
[--C-:B--2---:R-:W-:Y:S01]  /*ad50*/  @!P1 IMAD.WIDE.U32 R12, R4, 0x1c0, R240.reuse ;  /* 0x000001c0040c9825 */ /* 0x104fe200078e00f0 */
[----:B------:R-:W-:Y:S01]  /*ad60*/  @!PT LDS RZ, [RZ] ;  /* 0x00000000fffff984 */ /* 0x000fe20000000800 */
[----:B------:R-:W-:Y:S01]  /*ad70*/  @!PT LDS RZ, [RZ] ;  /* 0x00000000fffff984 */ /* 0x000fe20000000800 */
[----:B------:R-:W-:Y:S01]  /*ad80*/  @!PT LDS RZ, [RZ] ;  /* 0x00000000fffff984 */ /* 0x000fe20000000800 */
[----:B------:R1:W-:Y:S03]  /*ad90*/  @!P3 LDGSTS.E.BYPASS.LTC128B.128 [R247+0x7800], desc[UR6][R8.64] ;  /* 0x0780000008f7bfae */ /* 0x0003e6000b901d46 */
[----:B------:R-:W-:Y:S01]  /*ada0*/  @!P1 IMAD R5, R5, 0x1c0, RZ ;  /* 0x000001c005059824 */ /* 0x000fe200078e02ff */
[----:B------:R-:W-:Y:S01]  /*adb0*/  @P2 STS.128 [R247+0x8000], RZ ;  /* 0x008000fff7002388 */ /* 0x000fe20000000c00 */
[----:B----4-:R-:W-:-:S04]  /*adc0*/  @!P2 IMAD.WIDE.U32 R14, R6, 0x180, R240 ;  /* 0x00000180060ea825 */ /* 0x010fc800078e00f0 */
[----:B------:R-:W-:Y:S02]  /*add0*/  IMAD.IADD R236, R3, 0x1, R236 ;  /* 0x0000000103ec7824 */ /* 0x000fe400078e02ec */
[----:B------:R-:W-:Y:S02]  /*ade0*/  @!P2 IMAD.IADD R7, R7, 0x1, R15 ;  /* 0x000000010707a824 */ /* 0x000fe400078e020f */
[----:B------:R-:W-:Y:S01]  /*adf0*/  @!P2 IMAD.MOV.U32 R6, RZ, RZ, R14 ;  /* 0x000000ffff06a224 */ /* 0x000fe200078e000e */
[----:B------:R-:W-:Y:S01]  /*ae00*/  LEA R236, R236, UR4, 0x1 ;  /* 0x00000004ecec7c11 */ /* 0x000fe2000f8e08ff */
[----:B------:R-:W-:Y:S02]  /*ae10*/  VIADD R4, R234, 0x1000 ;  /* 0x00001000ea047836 */ /* 0x000fe40000000000 */
[----:B------:R-:W-:Y:S01]  /*ae20*/  IMAD R0, R0, 0x20, R25 ;  /* 0x0000002000007824 */ /* 0x000fe200078e0219 */
[----:B------:R-:W-:Y:S01]  /*ae30*/  @!PT LDS RZ, [RZ] ;  /* 0x00000000fffff984 */ /* 0x000fe20000000800 */
[----:B------:R-:W-:Y:S01]  /*ae40*/  @!PT LDS RZ, [RZ] ;  /* 0x00000000fffff984 */ /* 0x000fe20000000800 */
[----:B------:R-:W-:Y:S01]  /*ae50*/  @!PT LDS RZ, [RZ] ;  /* 0x00000000fffff984 */ /* 0x000fe20000000800 */
[----:B------:R2:W-:Y:S01]  /*ae60*/  @!P2 LDGSTS.E.BYPASS.LTC128B.128 [R247+0x8000], desc[UR6][R6.64] ;  /* 0x0800000006f7afae */ /* 0x0005e2000b901d46 */
[----:B---3--:R-:W-:-:S02]  /*ae70*/  @!P1 IMAD.IADD R19, R5, 0x1, R13 ;  /* 0x0000000105139824 */ /* 0x008fc400078e020d */
[----:B------:R-:W-:Y:S01]  /*ae80*/  @!P1 IMAD.MOV.U32 R18, RZ, RZ, R12 ;  /* 0x000000ffff129224 */ /* 0x000fe200078e000c */
[----:B------:R-:W-:Y:S01]  /*ae90*/  @P1 STS.128 [R247+0x8800], RZ ;  /* 0x008800fff7001388 */ /* 0x000fe20000000c00 */
[----:B------:R-:W-:Y:S02]  /*aea0*/  IMAD R235, R43, 0x2, R236 ;  /* 0x000000022beb7824 */ /* 0x000fe400078e02ec */
[----:B------:R-:W-:Y:S01]  /*aeb0*/  @P0 VIADD R233, R4, 0xffffffe0 ;  /* 0xffffffe004e90836 */ /* 0x000fe20000000000 */
[----:B------:R-:W-:Y:S01]  /*aec0*/  @!PT LDS RZ, [RZ] ;  /* 0x00000000fffff984 */ /* 0x000fe20000000800 */
[----:B------:R-:W-:Y:S01]  /*aed0*/  @!PT LDS RZ, [RZ] ;  /* 0x00000000fffff984 */ /* 0x000fe20000000800 */
[----:B------:R-:W-:Y:S01]  /*aee0*/  @!PT LDS RZ, [RZ] ;  /* 0x00000000fffff984 */ /* 0x000fe20000000800 */
[----:B------:R3:W-:Y:S01]  /*aef0*/  @!P1 LDGSTS.E.BYPASS.LTC128B.128 [R247+0x8800], desc[UR6][R18.64] ;  /* 0x0880000012f79fae */ /* 0x0007e2000b901d46 */
[----:B------:R-:W-:Y:S02]  /*af00*/  IMAD.IADD R3, R3, 0x1, R0 ;  /* 0x0000000103037824 */ /* 0x000fe400078e0200 */
[C---:B------:R-:W-:Y:S01]  /*af10*/  VIADD R227, R233.reuse, 0x1000 ;  /* 0x00001000e9e37836 */ /* 0x040fe20000000000 */
[----:B------:R-:W-:Y:S01]  /*af20*/  LDSM.16.M88.4 R12, [R236] ;  /* 0x00000000ec0c783b */ /* 0x000fe20000000200 */
[----:B------:R-:W-:-:S02]  /*af30*/  VIADD R226, R233, 0x1400 ;  /* 0x00001400e9e27836 */ /* 0x000fc40000000000 */
[C---:B------:R-:W-:Y:S01]  /*af40*/  VIADD R225, R233.reuse, 0x1800 ;  /* 0x00001800e9e17836 */ /* 0x040fe20000000000 */
[----:B------:R-:W4:Y:S01]  /*af50*/  LDSM.16.M88.4 R96, [R234+0x1000] ;  /* 0x00100000ea60783b */ /* 0x000f220000000200 */
[C---:B------:R-:W-:Y:S02]  /*af60*/  VIADD R224, R233.reuse, 0x1c00 ;  /* 0x00001c00e9e07836 */ /* 0x040fe40000000000 */
[C---:B------:R-:W-:Y:S01]  /*af70*/  VIADD R223, R233.reuse, 0x2000 ;  /* 0x00002000e9df7836 */ /* 0x040fe20000000000 */
[----:B------:R-:W5:Y:S01]  /*af80*/  LDSM.16.M88.4 R228, [R234+0x1400] ;  /* 0x00140000eae4783b */ /* 0x000f620000000200 */
[C---:B------:R-:W-:Y:S02]  /*af90*/  VIADD R222, R233.reuse, 0x2400 ;  /* 0x00002400e9de7836 */ /* 0x040fe40000000000 */
[C---:B------:R-:W-:Y:S01]  /*afa0*/  VIADD R221, R233.reuse, 0x2800 ;  /* 0x00002800e9dd7836 */ /* 0x040fe20000000000 */
[----:B-1----:R-:W-:Y:S01]  /*afb0*/  LDSM.16.M88.4 R8, [R233] ;  /* 0x00000000e908783b */ /* 0x002fe20000000200 */
[----:B------:R-:W-:-:S02]  /*afc0*/  VIADD R220, R233, 0x2c00 ;  /* 0x00002c00e9dc7836 */ /* 0x000fc40000000000 */
[C---:B------:R-:W-:Y:S01]  /*afd0*/  VIADD R219, R233.reuse, 0x3000 ;  /* 0x00003000e9db7836 */ /* 0x040fe20000000000 */
[----:B--2---:R-:W1:Y:S01]  /*afe0*/  LDSM.16.M88.4 R4, [R235] ;  /* 0x00000000eb04783b */ /* 0x004e620000000200 */
[C---:B------:R-:W-:Y:S02]  /*aff0*/  VIADD R218, R233.reuse, 0x3400 ;  /* 0x00003400e9da7836 */ /* 0x040fe40000000000 */
[C---:B------:R-:W-:Y:S01]  /*b000*/  VIADD R217, R233.reuse, 0x3800 ;  /* 0x00003800e9d97836 */ /* 0x040fe20000000000 */
[----:B------:R-:W2:Y:S01]  /*b010*/  LDSM.16.M88.4 R36, [R234+0x1800] ;  /* 0x00180000ea24783b */ /* 0x000ea20000000200 */
[----:B------:R-:W-:Y:S01]  /*b020*/  VIADD R216, R233, 0x3c00 ;  /* 0x00003c00e9d87836 */ /* 0x000fe20000000000 */
[----:B---3--:R-:W-:Y:S02]  /*b030*/  SHF.R.S32.HI R18, RZ, 0x1f, R17 ;  /* 0x0000001fff127819 */ /* 0x008fe40000011411 */
[----:B------:R-:W3:Y:S02]  /*b040*/  LDSM.16.M88.4 R28, [R233+0x400] ;  /* 0x00040000e91c783b */ /* 0x000ee40000000200 */
[----:B------:R-:W-:-:S02]  /*b050*/  LEA.HI R17, R18, R17, RZ, 0x2 ;  /* 0x0000001112117211 */ /* 0x000fc400078f10ff */
[----:B------:R-:W3:Y:S02]  /*b060*/  LDSM.16.M88.4 R24, [R233+0x800] ;  /* 0x00080000e918783b */ /* 0x000ee40000000200 */
[----:B------:R-:W-:Y:S02]  /*b070*/  SHF.R.S32.HI R17, RZ, 0x2, R17 ;  /* 0x00000002ff117819 */ /* 0x000fe40000011411 */
[----:B------:R-:W-:Y:S02]  /*b080*/  LDSM.16.M88.4 R60, [R233+0x1000] ;  /* 0x00100000e93c783b */ /* 0x000fe40000000200 */
[----:B------:R-:W-:Y:S02]  /*b090*/  IADD3 R54, R54, 0x1, R17 ;  /* 0x0000000136367810 */ /* 0x000fe40007ffe011 */
[----:B------:R-:W-:Y:S02]  /*b0a0*/  LDSM.16.M88.4 R200, [R234+0x2400] ;  /* 0x00240000eac8783b */ /* 0x000fe40000000200 */
[----:B------:R-:W-:-:S02]  /*b0b0*/  IADD3 R54, R57, R54, -R242 ;  /* 0x0000003639367210 */ /* 0x000fc40007ffe8f2 */
[----:B------:R-:W3:Y:S01]  /*b0c0*/  LDSM.16.M88.4 R16, [R234+0x1c00] ;  /* 0x001c0000ea10783b */ /* 0x000ee20000000200 */
[C---:B----4-:R-:W-:Y:S02]  /*b0d0*/  HMMA.16816.F32 R64, R12.reuse, R96, RZ ;  /* 0x000000600c40723c */ /* 0x050fe400000018ff */
[----:B------:R-:W-:Y:S01]  /*b0e0*/  VIADD R54, R54, UR5 ;  /* 0x0000000536367c36 */ /* 0x000fe20008000000 */
[----:B------:R-:W-:Y:S03]  /*b0f0*/  LDSM.16.M88.4 R48, [R233+0x1400] ;  /* 0x00140000e930783b */ /* 0x000fe60000000200 */
[----:B------:R-:W-:Y:S01]  /*b100*/  HMMA.16816.F32 R96, R12, R98, RZ ;  /* 0x000000620c60723c */ /* 0x000fe200000018ff */
[C---:B------:R-:W-:Y:S01]  /*b110*/  VIMNMX R56, R54.reuse, R57, PT ;  /* 0x0000003936387248 */ /* 0x040fe20003fe0100 */
[----:B------:R-:W-:Y:S01]  /*b120*/  LDSM.16.M88.4 R172, [R234+0x2c00] ;  /* 0x002c0000eaac783b */ /* 0x000fe20000000200 */
[----:B------:R-:W-:-:S03]  /*b130*/  VIADDMNMX R54, R54, 0x8, R57, PT ;  /* 0x0000000836367846 */ /* 0x000fc60003800139 */
[C---:B-----5:R-:W-:Y:S01]  /*b140*/  HMMA.16816.F32 R20, R12.reuse, R228, RZ ;  /* 0x000000e40c14723c */ /* 0x060fe200000018ff */
[C---:B------:R-:W-:Y:S01]  /*b150*/  ISETP.GE.AND P3, PT, R45.reuse, R54, PT ;  /* 0x000000362d00720c */ /* 0x040fe20003f66270 */
[----:B------:R-:W4:Y:S04]  /*b160*/  LDSM.16.M88.4 R184, [R234+0x3000] ;  /* 0x00300000eab8783b */ /* 0x000f280000000200 */
[----:B------:R-:W-:Y:S01]  /*b170*/  HMMA.16816.F32 R228, R12, R230, RZ ;  /* 0x000000e60ce4723c */ /* 0x000fe200000018ff */
[----:B------:R-:W-:Y:S04]  /*b180*/  LDSM.16.M88.4 R176, [R234+0x3400] ;  /* 0x00340000eab0783b */ /* 0x000fe80000000200 */
[----:B------:R-:W-:Y:S01]  /*b190*/  LDSM.16.M88.4 R100, [R234+0x4000] ;  /* 0x00400000ea64783b */ /* 0x000fe20000000200 */
[C---:B-1----:R-:W-:Y:S03]  /*b1a0*/  HMMA.16816.F32 R64, R4.reuse, R8, R64 ;  /* 0x000000080440723c */ /* 0x042fe60000001840 */
[----:B------:R-:W0:Y:S03]  /*b1b0*/  LDGDEPBAR ;  /* 0x00000000000079af */ /* 0x000e260000000000 */
[----:B------:R-:W-:Y:S01]  /*b1c0*/  HMMA.16816.F32 R96, R4, R10, R96 ;  /* 0x0000000a0460723c */ /* 0x000fe20000001860 */
[----:B------:R-:W-:-:S05]  /*b1d0*/  VIADD R9, R45, 0x1 ;  /* 0x000000012d097836 */ /* 0x000fca0000000000 */
[----:B------:R-:W-:Y:S01]  /*b1e0*/  ISETP.GE.AND P0, PT, R9, R56, PT ;  /* 0x000000380900720c */ /* 0x000fe20003f06270 */
[----:B------:R-:W-:Y:S01]  /*b1f0*/  VIADD R11, R45, 0x8 ;  /* 0x000000082d0b7836 */ /* 0x000fe20000000000 */
[----:B------:R-:W-:Y:S01]  /*b200*/  ISETP.GE.AND P5, PT, R9, R54, PT ;  /* 0x000000360900720c */ /* 0x000fe20003fa6270 */
[----:B------:R-:W-:Y:S01]  /*b210*/  VIADD R9, R45, 0x9 ;  /* 0x000000092d097836 */ /* 0x000fe20000000000 */
[----:B--2---:R-:W-:Y:S02]  /*b220*/  HMMA.16816.F32 R248, R12, R36, RZ ;  /* 0x000000240cf8723c */ /* 0x004fe400000018ff */
[C---:B------:R-:W-:Y:S02]  /*b230*/  ISETP.GE.AND P2, PT, R11.reuse, R56, PT ;  /* 0x000000380b00720c */ /* 0x040fe40003f46270 */
[----:B------:R-:W-:Y:S02]  /*b240*/  ISETP.GE.AND P4, PT, R11, R54, PT ;  /* 0x000000360b00720c */ /* 0x000fe40003f86270 */
[----:B---3--:R-:W-:Y:S01]  /*b250*/  HMMA.16816.F32 R20, R4, R28, R20 ;  /* 0x0000001c0414723c */ /* 0x008fe20000001814 */
[----:B------:R-:W-:-:S02]  /*b260*/  ISETP.GE.AND P1, PT, R9, R56, PT ;  /* 0x000000380900720c */ /* 0x000fc40003f26270 */
[----:B------:R-:W-:Y:S02]  /*b270*/  ISETP.GE.AND P6, PT, R9, R54, PT ;  /* 0x000000360900720c */ /* 0x000fe40003fc6270 */
[----:B------:R-:W1:Y:S01]  /*b280*/  LDSM.16.M88.4 R8, [R233+0xc00] ;  /* 0x000c0000e908783b */ /* 0x000e620000000200 */
[----:B------:R-:W-:Y:S01]  /*b290*/  FSEL R171, R66, -INF , !P3 ;  /* 0xff80000042ab7808 */ /* 0x000fe20005800000 */
[----:B------:R-:W-:Y:S01]  /*b2a0*/  VIADD R29, R45, 0x10 ;  /* 0x000000102d1d7836 */ /* 0x000fe20000000000 */
[----:B------:R-:W-:Y:S01]  /*b2b0*/  FSEL R104, R65, -INF , !P0 ;  /* 0xff80000041687808 */ /* 0x000fe20004000000 */
[----:B------:R-:W-:Y:S01]  /*b2c0*/  HMMA.16816.F32 R228, R4, R30, R228 ;  /* 0x0000001e04e4723c */ /* 0x000fe200000018e4 */
[----:B------:R-:W-:Y:S02]  /*b2d0*/  FSEL R116, R67, -INF , !P5 ;  /* 0xff80000043747808 */ /* 0x000fe40006800000 */
[C---:B------:R-:W-:Y:S02]  /*b2e0*/  ISETP.GE.AND P3, PT, R29.reuse, R56, PT ;  /* 0x000000381d00720c */ /* 0x040fe40003f66270 */
[----:B------:R-:W-:Y:S01]  /*b2f0*/  ISETP.GE.AND P0, PT, R29, R54, PT ;  /* 0x000000361d00720c */ /* 0x000fe20003f06270 */
[----:B------:R-:W-:Y:S01]  /*b300*/  HMMA.16816.F32 R36, R12, R38, RZ ;  /* 0x000000260c24723c */ /* 0x000fe200000018ff */
[----:B------:R-:W2:Y:S01]  /*b310*/  LDSM.16.M88.4 R28, [R234+0x2000] ;  /* 0x00200000ea1c783b */ /* 0x000ea20000000200 */
[----:B------:R-:W-:-:S02]  /*b320*/  FSEL R96, R96, -INF , !P2 ;  /* 0xff80000060607808 */ /* 0x000fc40005000000 */
[C---:B------:R-:W-:Y:S02]  /*b330*/  ISETP.GE.AND P5, PT, R33.reuse, R56, PT ;  /* 0x000000382100720c */ /* 0x040fe40003fa6270 */
[----:B------:R-:W-:Y:S01]  /*b340*/  ISETP.GE.AND P2, PT, R33, R54, PT ;  /* 0x000000362100720c */ /* 0x000fe20003f46270 */
[----:B------:R-:W-:Y:S01]  /*b350*/  HMMA.16816.F32 R248, R4, R24, R248 ;  /* 0x0000001804f8723c */ /* 0x000fe200000018f8 */
[----:B------:R-:W-:Y:S02]  /*b360*/  FSEL R42, R99, -INF , !P6 ;  /* 0xff800000632a7808 */ /* 0x000fe40007000000 */
[----:B------:R-:W-:Y:S02]  /*b370*/  FSEL R92, R20, -INF , !P3 ;  /* 0xff800000145c7808 */ /* 0x000fe40005800000 */
[----:B------:R-:W-:Y:S01]  /*b380*/  FSEL R165, R98, -INF , !P4 ;  /* 0xff80000062a57808 */ /* 0x000fe20006000000 */
[----:B------:R-:W-:Y:S01]  /*b390*/  HMMA.16816.F32 R32, R12, R16, RZ ;  /* 0x000000100c20723c */ /* 0x000fe200000018ff */
[----:B------:R-:W-:Y:S01]  /*b3a0*/  FSEL R94, R97, -INF , !P1 ;  /* 0xff800000615e7808 */ /* 0x000fe20004800000 */
[----:B------:R-:W-:Y:S01]  /*b3b0*/  VIADD R25, R45, 0x21 ;  /* 0x000000212d197836 */ /* 0x000fe20000000000 */
[----:B------:R-:W-:-:S02]  /*b3c0*/  ISETP.GE.AND P4, PT, R41, R56, PT ;  /* 0x000000382900720c */ /* 0x000fc40003f86270 */
[----:B------:R-:W-:Y:S01]  /*b3d0*/  ISETP.GE.AND P1, PT, R41, R54, PT ;  /* 0x000000362900720c */ /* 0x000fe20003f26270 */
[C---:B------:R-:W-:Y:S01]  /*b3e0*/  VIADD R41, R45.reuse, 0x20 ;  /* 0x000000202d297836 */ /* 0x040fe20000000000 */
[----:B------:R-:W-:Y:S01]  /*b3f0*/  FSEL R153, R22, -INF , !P0 ;  /* 0xff80000016997808 */ /* 0x000fe20004000000 */
[----:B------:R-:W-:Y:S01]  /*b400*/  VIADD R17, R45, 0x19 ;  /* 0x000000192d117836 */ /* 0x000fe20000000000 */
[----:B------:R-:W-:Y:S01]  /*b410*/  FSEL R40, R23, -INF , !P2 ;  /* 0xff80000017287808 */ /* 0x000fe20005000000 */
[----:B----4-:R-:W-:Y:S01]  /*b420*/  HMMA.16816.F32 R188, R12, R184, RZ ;  /* 0x000000b80cbc723c */ /* 0x010fe200000018ff */
[-C--:B------:R-:W-:Y:S02]  /*b430*/  ISETP.GE.AND P0, PT, R41, R56.reuse, PT ;  /* 0x000000382900720c */ /* 0x080fe40003f06270 */
[C---:B------:R-:W-:Y:S02]  /*b440*/  ISETP.GE.AND P6, PT, R17.reuse, R56, PT ;  /* 0x000000381100720c */ /* 0x040fe40003fc6270 */
[----:B------:R-:W-:Y:S01]  /*b450*/  ISETP.GE.AND P3, PT, R17, R54, PT ;  /* 0x000000361100720c */ /* 0x000fe20003f66270 */
[----:B------:R-:W-:Y:S01]  /*b460*/  HMMA.16816.F32 R36, R4, R26, R36 ;  /* 0x0000001a0424723c */ /* 0x000fe20000001824 */
[----:B------:R-:W-:Y:S01]  /*b470*/  FSEL R88, R228, -INF , !P4 ;  /* 0xff800000e4587808 */ /* 0x000fe20006000000 */
[----:B------:R-:W-:Y:S01]  /*b480*/  VIADD R228, R233, 0xc00 ;  /* 0x00000c00e9e47836 */ /* 0x000fe20000000000 */
[----:B------:R-:W-:-:S02]  /*b490*/  ISETP.GE.AND P2, PT, R25, R56, PT ;  /* 0x000000381900720c */ /* 0x000fc40003f46270 */
[-C--:B------:R-:W-:Y:S01]  /*b4a0*/  ISETP.GE.AND P4, PT, R25, R54.reuse, PT ;  /* 0x000000361900720c */ /* 0x080fe20003f86270 */
[----:B------:R-:W-:Y:S01]  /*b4b0*/  HMMA.16816.F32 R16, R12, R18, RZ ;  /* 0x000000120c10723c */ /* 0x000fe200000018ff */
[----:B------:R-:W-:Y:S02]  /*b4c0*/  FSEL R231, R231, -INF , !P3 ;  /* 0xff800000e7e77808 */ /* 0x000fe40005800000 */
[----:B------:R-:W-:Y:S02]  /*b4d0*/  FSEL R84, R248, -INF , !P0 ;  /* 0xff800000f8547808 */ /* 0x000fe40004000000 */
[----:B------:R-:W-:Y:S01]  /*b4e0*/  FSEL R90, R21, -INF , !P5 ;  /* 0xff800000155a7808 */ /* 0x000fe20006800000 */
[----:B-1----:R-:W-:Y:S01]  /*b4f0*/  HMMA.16816.F32 R32, R4, R8, R32 ;  /* 0x000000080420723c */ /* 0x002fe20000001820 */
[-C--:B------:R-:W-:Y:S01]  /*b500*/  ISETP.GE.AND P5, PT, R41, R54.reuse, PT ;  /* 0x000000362900720c */ /* 0x080fe20003fa6270 */
[----:B------:R-:W-:Y:S01]  /*b510*/  VIADD R21, R45, 0x28 ;  /* 0x000000282d157836 */ /* 0x000fe20000000000 */
[----:B------:R-:W-:Y:S01]  /*b520*/  FSEL R82, R249, -INF , !P2 ;  /* 0xff800000f9527808 */ /* 0x000fe20005000000 */
[C---:B------:R-:W-:Y:S01]  /*b530*/  VIADD R41, R45.reuse, 0x38 ;  /* 0x000000382d297836 */ /* 0x040fe20000000000 */
[----:B------:R-:W-:Y:S01]  /*b540*/  FSEL R133, R250, -INF , !P5 ;  /* 0xff800000fa857808 */ /* 0x000fe20006800000 */
[----:B--2---:R-:W-:Y:S01]  /*b550*/  HMMA.16816.F32 R24, R12, R28, RZ ;  /* 0x0000001c0c18723c */ /* 0x004fe200000018ff */
[----:B------:R-:W-:Y:S01]  /*b560*/  VIADD R9, R45, 0x29 ;  /* 0x000000292d097836 */ /* 0x000fe20000000000 */
[----:B------:R-:W-:Y:S01]  /*b570*/  FSEL R86, R229, -INF , !P6 ;  /* 0xff800000e5567808 */ /* 0x000fe20007000000 */
[----:B------:R-:W-:Y:S01]  /*b580*/  VIADD R229, R233, 0x800 ;  /* 0x00000800e9e57836 */ /* 0x000fe20000000000 */
[----:B------:R-:W-:-:S02]  /*b590*/  ISETP.GE.AND P6, PT, R21, R54, PT ;  /* 0x000000361500720c */ /* 0x000fc40003fc6270 */
[C---:B------:R-:W-:Y:S01]  /*b5a0*/  ISETP.GE.AND P3, PT, R9.reuse, R56, PT ;  /* 0x000000380900720c */ /* 0x040fe20003f66270 */
[----:B------:R-:W-:Y:S01]  /*b5b0*/  HMMA.16816.F32 R28, R12, R30, RZ ;  /* 0x0000001e0c1c723c */ /* 0x000fe200000018ff */
[----:B------:R-:W-:Y:S01]  /*b5c0*/  ISETP.GE.AND P0, PT, R9, R54, PT ;  /* 0x000000360900720c */ /* 0x000fe20003f06270 */
[----:B------:R-:W-:Y:S01]  /*b5d0*/  VIADD R9, R45, 0x30 ;  /* 0x000000302d097836 */ /* 0x000fe20000000000 */
[----:B------:R-:W-:Y:S01]  /*b5e0*/  FSEL R147, R230, -INF , !P1 ;  /* 0xff800000e6937808 */ /* 0x000fe20004800000 */
[----:B------:R-:W-:Y:S01]  /*b5f0*/  VIADD R230, R233, 0x400 ;  /* 0x00000400e9e67836 */ /* 0x000fe20000000000 */
[-C--:B------:R-:W-:Y:S01]  /*b600*/  ISETP.GE.AND P1, PT, R21, R56.reuse, PT ;  /* 0x000000381500720c */ /* 0x080fe20003f26270 */
[----:B------:R-:W-:Y:S01]  /*b610*/  HMMA.16816.F32 R16, R4, R10, R16 ;  /* 0x0000000a0410723c */ /* 0x000fe20000001810 */
[----:B------:R-:W-:Y:S01]  /*b620*/  ISETP.GE.AND P5, PT, R9, R56, PT ;  /* 0x000000380900720c */ /* 0x000fe20003fa6270 */
[----:B------:R-:W-:Y:S01]  /*b630*/  VIADD R21, R45, 0x31 ;  /* 0x000000312d157836 */ /* 0x000fe20000000000 */
[----:B------:R-:W-:-:S02]  /*b640*/  ISETP.GE.AND P2, PT, R9, R54, PT ;  /* 0x000000360900720c */ /* 0x000fc40003f46270 */
[----:B------:R-:W1:Y:S01]  /*b650*/  LDSM.16.M88.4 R8, [R234+0x2800] ;  /* 0x00280000ea08783b */ /* 0x000e620000000200 */
[----:B------:R-:W-:Y:S01]  /*b660*/  FSEL R129, R38, -INF , !P6 ;  /* 0xff80000026817808 */ /* 0x000fe20007000000 */
[----:B------:R-:W-:Y:S01]  /*b670*/  HMMA.16816.F32 R184, R12, R186, RZ ;  /* 0x000000ba0cb8723c */ /* 0x000fe200000018ff */
[----:B------:R-:W-:Y:S02]  /*b680*/  FSEL R78, R37, -INF , !P3 ;  /* 0xff800000254e7808 */ /* 0x000fe40005800000 */
[C---:B------:R-:W-:Y:S02]  /*b690*/  ISETP.GE.AND P6, PT, R41.reuse, R56, PT ;  /* 0x000000382900720c */ /* 0x040fe40003fc6270 */
[----:B------:R-:W-:Y:S01]  /*b6a0*/  ISETP.GE.AND P3, PT, R41, R54, PT ;  /* 0x000000362900720c */ /* 0x000fe20003f66270 */
[----:B------:R-:W-:Y:S01]  /*b6b0*/  HMMA.16816.F32 R24, R4, R60, R24 ;  /* 0x0000003c0418723c */ /* 0x000fe20000001818 */
[----:B------:R-:W-:Y:S02]  /*b6c0*/  FSEL R80, R36, -INF , !P1 ;  /* 0xff80000024507808 */ /* 0x000fe40004800000 */
[----:B------:R-:W-:-:S02]  /*b6d0*/  FSEL R41, R39, -INF , !P0 ;  /* 0xff80000027297808 */ /* 0x000fc40004000000 */
[----:B------:R-:W2:Y:S01]  /*b6e0*/  LDSM.16.M88.4 R36, [R233+0x1800] ;  /* 0x00180000e924783b */ /* 0x000ea20000000200 */
[----:B------:R-:W-:Y:S01]  /*b6f0*/  FSEL R251, R251, -INF , !P4 ;  /* 0xff800000fbfb7808 */ /* 0x000fe20006000000 */
[----:B------:R-:W-:Y:S01]  /*b700*/  HMMA.16816.F32 R28, R4, R62, R28 ;  /* 0x0000003e041c723c */ /* 0x000fe2000000181c */
[C---:B------:R-:W-:Y:S02]  /*b710*/  ISETP.GE.AND P4, PT, R21.reuse, R56, PT ;  /* 0x000000381500720c */ /* 0x040fe40003f86270 */
[----:B------:R-:W-:Y:S02]  /*b720*/  ISETP.GE.AND P1, PT, R21, R54, PT ;  /* 0x000000361500720c */ /* 0x000fe40003f26270 */
[----:B------:R-:W-:Y:S01]  /*b730*/  FSEL R76, R32, -INF , !P5 ;  /* 0xff800000204c7808 */ /* 0x000fe20006800000 */
[C---:B------:R-:W-:Y:S01]  /*b740*/  HMMA.16816.F32 R20, R12.reuse, R200, RZ ;  /* 0x000000c80c14723c */ /* 0x040fe200000018ff */
[C---:B------:R-:W-:Y:S02]  /*b750*/  ISETP.GE.AND P0, PT, R47.reuse, R56, PT ;  /* 0x000000382f00720c */ /* 0x040fe40003f06270 */
[----:B------:R-:W-:Y:S01]  /*b760*/  ISETP.GE.AND P5, PT, R47, R54, PT ;  /* 0x000000362f00720c */ /* 0x000fe20003fa6270 */
[----:B------:R-:W-:Y:S01]  /*b770*/  VIADD R47, R45, 0x41 ;  /* 0x000000412d2f7836 */ /* 0x000fe20000000000 */
[----:B------:R-:W-:Y:S01]  /*b780*/  FSEL R121, R34, -INF , !P2 ;  /* 0xff80000022797808 */ /* 0x000fe20005000000 */
[C---:B------:R-:W-:Y:S01]  /*b790*/  HMMA.16816.F32 R200, R12.reuse, R202, RZ ;  /* 0x000000ca0cc8723c */ /* 0x040fe200000018ff */
[----:B------:R-:W-:Y:S01]  /*b7a0*/  FSEL R74, R33, -INF , !P4 ;  /* 0xff800000214a7808 */ /* 0x000fe20006000000 */
[----:B------:R-:W-:Y:S01]  /*b7b0*/  VIADD R33, R45, 0x49 ;  /* 0x000000492d217836 */ /* 0x000fe20000000000 */
[----:B------:R-:W-:Y:S01]  /*b7c0*/  FSEL R249, R35, -INF , !P1 ;  /* 0xff80000023f97808 */ /* 0x000fe20004800000 */
[----:B------:R-:W-:Y:S01]  /*b7d0*/  VIADD R35, R45, 0x48 ;  /* 0x000000482d237836 */ /* 0x000fe20000000000 */
[----:B------:R-:W-:Y:S01]  /*b7e0*/  ISETP.GE.AND P2, PT, R53, R56, PT ;  /* 0x000000383500720c */ /* 0x000fe20003f46270 */
[----:B------:R-:W-:Y:S01]  /*b7f0*/  HMMA.16816.F32 R180, R12, R176, RZ ;  /* 0x000000b00cb4723c */ /* 0x000fe200000018ff */
[----:B------:R-:W-:-:S02]  /*b800*/  FSEL R72, R16, -INF , !P6 ;  /* 0xff80000010487808 */ /* 0x000fc40007000000 */
[----:B------:R-:W-:Y:S02]  /*b810*/  FSEL R215, R18, -INF , !P3 ;  /* 0xff80000012d77808 */ /* 0x000fe40005800000 */
[----:B------:R-:W-:Y:S01]  /*b820*/  FSEL R70, R17, -INF , !P0 ;  /* 0xff80000011467808 */ /* 0x000fe20004000000 */
[C---:B------:R-:W-:Y:S01]  /*b830*/  HMMA.16816.F32 R176, R12.reuse, R178, RZ ;  /* 0x000000b20cb0723c */ /* 0x040fe200000018ff */
[----:B------:R-:W-:Y:S02]  /*b840*/  FSEL R213, R19, -INF , !P5 ;  /* 0xff80000013d57808 */ /* 0x000fe40006800000 */
[----:B------:R-:W-:Y:S02]  /*b850*/  FSEL R68, R24, -INF , !P2 ;  /* 0xff80000018447808 */ /* 0x000fe40005000000 */
[C---:B------:R-:W-:Y:S01]  /*b860*/  ISETP.GE.AND P3, PT, R35.reuse, R56, PT ;  /* 0x000000382300720c */ /* 0x040fe20003f66270 */
[----:B-1----:R-:W-:Y:S01]  /*b870*/  HMMA.16816.F32 R16, R12, R8, RZ ;  /* 0x000000080c10723c */ /* 0x002fe200000018ff */
[----:B------:R-:W-:-:S02]  /*b880*/  ISETP.GE.AND P0, PT, R35, R54, PT ;  /* 0x000000362300720c */ /* 0x000fc40003f06270 */
[C---:B------:R-:W-:Y:S02]  /*b890*/  ISETP.GE.AND P5, PT, R33.reuse, R56, PT ;  /* 0x000000382100720c */ /* 0x040fe40003fa6270 */
[----:B------:R-:W-:Y:S01]  /*b8a0*/  ISETP.GE.AND P2, PT, R33, R54, PT ;  /* 0x000000362100720c */ /* 0x000fe20003f46270 */
[C---:B------:R-:W-:Y:S01]  /*b8b0*/  HMMA.16816.F32 R20, R4.reuse, R48, R20 ;  /* 0x000000300414723c */ /* 0x040fe20000001814 */
[----:B------:R-:W1:Y:S01]  /*b8c0*/  LDSM.16.M88.4 R32, [R233+0x1c00] ;  /* 0x001c0000e920783b */ /* 0x000e620000000200 */
[----:B------:R-:W-:Y:S01]  /*b8d0*/  ISETP.GE.AND P1, PT, R47, R56, PT ;  /* 0x000000382f00720c */ /* 0x000fe20003f26270 */
[----:B------:R-:W-:Y:S01]  /*b8e0*/  VIADD R9, R45, 0x50 ;  /* 0x000000502d097836 */ /* 0x000fe20000000000 */
[-C--:B------:R-:W-:Y:S02]  /*b8f0*/  ISETP.GE.AND P4, PT, R53, R54.reuse, PT ;  /* 0x000000363500720c */ /* 0x080fe40003f86270 */
[----:B------:R-:W-:Y:S01]  /*b900*/  FSEL R66, R25, -INF , !P1 ;  /* 0xff80000019427808 */ /* 0x000fe20004800000 */
[----:B------:R-:W-:Y:S01]  /*b910*/  VIADD R25, R45, 0x51 ;  /* 0x000000512d197836 */ /* 0x000fe20000000000 */
[----:B------:R-:W-:Y:S01]  /*b920*/  ISETP.GE.AND P6, PT, R47, R54, PT ;  /* 0x000000362f00720c */ /* 0x000fe20003fc6270 */
[----:B------:R-:W-:Y:S01]  /*b930*/  HMMA.16816.F32 R200, R4, R50, R200 ;  /* 0x0000003204c8723c */ /* 0x000fe200000018c8 */
[----:B------:R-:W-:Y:S01]  /*b940*/  FSEL R211, R26, -INF , !P4 ;  /* 0xff8000001ad37808 */ /* 0x000fe20006000000 */
[----:B------:R-:W-:Y:S01]  /*b950*/  VIADD R47, R45, 0x59 ;  /* 0x000000592d2f7836 */ /* 0x000fe20000000000 */
[----:B------:R-:W-:Y:S01]  /*b960*/  ISETP.GE.AND P4, PT, R9, R56, PT ;  /* 0x000000380900720c */ /* 0x000fe20003f86270 */
[----:B------:R-:W-:Y:S01]  /*b970*/  VIADD R49, R45, 0x58 ;  /* 0x000000582d317836 */ /* 0x000fe20000000000 */
[----:B------:R-:W-:Y:S01]  /*b980*/  ISETP.GE.AND P1, PT, R9, R54, PT ;  /* 0x000000360900720c */ /* 0x000fe20003f26270 */
[----:B------:R-:W-:Y:S01]  /*b990*/  HMMA.16816.F32 R108, R12, R100, RZ ;  /* 0x000000640c6c723c */ /* 0x000fe200000018ff */
[----:B------:R-:W-:-:S02]  /*b9a0*/  FSEL R123, R27, -INF , !P6 ;  /* 0xff8000001b7b7808 */ /* 0x000fc40007000000 */
[----:B------:R-:W-:Y:S02]  /*b9b0*/  FSEL R44, R28, -INF , !P3 ;  /* 0xff8000001c2c7808 */ /* 0x000fe40005800000 */
[C---:B------:R-:W-:Y:S01]  /*b9c0*/  ISETP.GE.AND P6, PT, R25.reuse, R56, PT ;  /* 0x000000381900720c */ /* 0x040fe20003fc6270 */
[C---:B------:R-:W-:Y:S01]  /*b9d0*/  HMMA.16816.F32 R8, R12.reuse, R10, RZ ;  /* 0x0000000a0c08723c */ /* 0x040fe200000018ff */
[----:B------:R-:W-:Y:S02]  /*b9e0*/  ISETP.GE.AND P3, PT, R25, R54, PT ;  /* 0x000000361900720c */ /* 0x000fe40003f66270 */
[----:B------:R-:W-:Y:S02]  /*b9f0*/  FSEL R209, R30, -INF , !P0 ;  /* 0xff8000001ed17808 */ /* 0x000fe40004000000 */
[----:B------:R-:W-:Y:S01]  /*ba00*/  FSEL R0, R29, -INF , !P5 ;  /* 0xff8000001d007808 */ /* 0x000fe20006800000 */
[----:B------:R-:W-:Y:S01]  /*ba10*/  HMMA.16816.F32 R24, R12, R172, RZ ;  /* 0x000000ac0c18723c */ /* 0x000fe200000018ff */
[----:B------:R-:W-:-:S02]  /*ba20*/  FSEL R135, R31, -INF , !P2 ;  /* 0xff8000001f877808 */ /* 0x000fc40005000000 */
[----:B------:R-:W3:Y:S01]  /*ba30*/  LDSM.16.M88.4 R28, [R233+0x2000] ;  /* 0x00200000e91c783b */ /* 0x000ee20000000200 */
[----:B------:R-:W-:Y:S02]  /*ba40*/  FSEL R118, R20, -INF , !P4 ;  /* 0xff80000014767808 */ /* 0x000fe40006000000 */
[----:B--2---:R-:W-:Y:S01]  /*ba50*/  HMMA.16816.F32 R16, R4, R36, R16 ;  /* 0x000000240410723c */ /* 0x004fe20000001810 */
[C---:B------:R-:W-:Y:S02]  /*ba60*/  ISETP.GE.AND P2, PT, R47.reuse, R56, PT ;  /* 0x000000382f00720c */ /* 0x040fe40003f46270 */
[-C--:B------:R-:W-:Y:S01]  /*ba70*/  ISETP.GE.AND P4, PT, R47, R54.reuse, PT ;  /* 0x000000362f00720c */ /* 0x080fe20003f86270 */
[C---:B------:R-:W-:Y:S01]  /*ba80*/  VIADD R47, R45.reuse, 0x60 ;  /* 0x000000602d2f7836 */ /* 0x040fe20000000000 */
[----:B------:R-:W-:Y:S01]  /*ba90*/  FSEL R207, R22, -INF , !P1 ;  /* 0xff80000016cf7808 */ /* 0x000fe20004800000 */
[----:B------:R-:W-:Y:S01]  /*baa0*/  HMMA.16816.F32 R172, R12, R174, RZ ;  /* 0x000000ae0cac723c */ /* 0x000fe200000018ff */
[----:B------:R-:W-:Y:S01]  /*bab0*/  VIADD R37, R45, 0x61 ;  /* 0x000000612d257836 */ /* 0x000fe20000000000 */
[----:B------:R-:W-:Y:S01]  /*bac0*/  FSEL R120, R21, -INF , !P6 ;  /* 0xff80000015787808 */ /* 0x000fe20007000000 */
[----:B------:R-:W-:Y:S01]  /*bad0*/  VIADD R21, R45, 0x69 ;  /* 0x000000692d157836 */ /* 0x000fe20000000000 */
[----:B------:R-:W-:Y:S01]  /*bae0*/  FSEL R205, R23, -INF , !P3 ;  /* 0xff80000017cd7808 */ /* 0x000fe20005800000 */
[----:B------:R-:W-:Y:S01]  /*baf0*/  VIADD R23, R45, 0x68 ;  /* 0x000000682d177836 */ /* 0x000fe20000000000 */
[----:B------:R-:W-:Y:S01]  /*bb00*/  HMMA.16816.F32 R8, R4, R38, R8 ;  /* 0x000000260408723c */ /* 0x000fe20000001808 */
[----:B------:R-:W-:-:S02]  /*bb10*/  ISETP.GE.AND P5, PT, R49, R54, PT ;  /* 0x000000363100720c */ /* 0x000fc40003fa6270 */
[C---:B------:R-:W-:Y:S02]  /*bb20*/  ISETP.GE.AND P1, PT, R47.reuse, R56, PT ;  /* 0x000000382f00720c */ /* 0x040fe40003f26270 */
[----:B------:R-:W-:Y:S01]  /*bb30*/  ISETP.GE.AND P6, PT, R47, R54, PT ;  /* 0x000000362f00720c */ /* 0x000fe20003fc6270 */
[----:B-1----:R-:W-:Y:S01]  /*bb40*/  HMMA.16816.F32 R24, R4, R32, R24 ;  /* 0x000000200418723c */ /* 0x002fe20000001818 */
[----:B------:R-:W-:Y:S01]  /*bb50*/  ISETP.GE.AND P3, PT, R37, R56, PT ;  /* 0x000000382500720c */ /* 0x000fe20003f66270 */
[----:B------:R-:W-:Y:S01]  /*bb60*/  VIADD R47, R45, 0xa0 ;  /* 0x000000a02d2f7836 */ /* 0x000fe20000000000 */
[----:B------:R-:W-:Y:S02]  /*bb70*/  FSEL R124, R201, -INF , !P2 ;  /* 0xff800000c97c7808 */ /* 0x000fe40005000000 */
[----:B------:R-:W-:Y:S01]  /*bb80*/  FSEL R149, R202, -INF , !P5 ;  /* 0xff800000ca957808 */ /* 0x000fe20006800000 */
[----:B------:R-:W-:Y:S01]  /*bb90*/  HMMA.16816.F32 R100, R12, R102, RZ ;  /* 0x000000660c64723c */ /* 0x000fe200000018ff */
[----:B------:R-:W-:Y:S01]  /*bba0*/  VIADD R33, R45, 0x70 ;  /* 0x000000702d217836 */ /* 0x000fe20000000000 */
[----:B------:R-:W-:-:S02]  /*bbb0*/  FSEL R203, R203, -INF , !P4 ;  /* 0xff800000cbcb7808 */ /* 0x000fc40006000000 */
[----:B------:R-:W-:Y:S02]  /*bbc0*/  FSEL R126, R16, -INF , !P1 ;  /* 0xff800000107e7808 */ /* 0x000fe40004800000 */
[----:B------:R-:W-:Y:S01]  /*bbd0*/  FSEL R201, R18, -INF , !P6 ;  /* 0xff80000012c97808 */ /* 0x000fe20007000000 */
[C---:B------:R-:W-:Y:S01]  /*bbe0*/  HMMA.16816.F32 R172, R4.reuse, R34, R172 ;  /* 0x0000002204ac723c */ /* 0x040fe200000018ac */
[----:B------:R-:W-:Y:S01]  /*bbf0*/  FSEL R130, R17, -INF , !P3 ;  /* 0xff80000011827808 */ /* 0x000fe20005800000 */
[----:B------:R-:W-:Y:S01]  /*bc00*/  VIADD R17, R45, 0x71 ;  /* 0x000000712d117836 */ /* 0x000fe20000000000 */
[C---:B------:R-:W-:Y:S02]  /*bc10*/  ISETP.GE.AND P5, PT, R23.reuse, R56, PT ;  /* 0x000000381700720c */ /* 0x040fe40003fa6270 */
[----:B------:R-:W-:Y:S01]  /*bc20*/  ISETP.GE.AND P2, PT, R23, R54, PT ;  /* 0x000000361700720c */ /* 0x000fe20003f46270 */
[----:B---3--:R-:W-:Y:S01]  /*bc30*/  HMMA.16816.F32 R188, R4, R28, R188 ;  /* 0x0000001c04bc723c */ /* 0x008fe200000018bc */
[----:B------:R-:W-:-:S02]  /*bc40*/  ISETP.GE.AND P4, PT, R21, R56, PT ;  /* 0x000000381500720c */ /* 0x000fc40003f86270 */
[----:B------:R-:W-:Y:S02]  /*bc50*/  ISETP.GE.AND P1, PT, R21, R54, PT ;  /* 0x000000361500720c */ /* 0x000fe40003f26270 */
[C---:B------:R-:W-:Y:S01]  /*bc60*/  ISETP.GE.AND P6, PT, R33.reuse, R56, PT ;  /* 0x000000382100720c */ /* 0x040fe20003fc6270 */
[----:B------:R-:W1:Y:S01]  /*bc70*/  LDSM.16.M88.4 R20, [R233+0x2400] ;  /* 0x00240000e914783b */ /* 0x000e620000000200 */
[----:B------:R-:W-:Y:S01]  /*bc80*/  ISETP.GE.AND P3, PT, R33, R54, PT ;  /* 0x000000362100720c */ /* 0x000fe20003f66270 */
[----:B------:R-:W-:Y:S01]  /*bc90*/  HMMA.16816.F32 R184, R4, R30, R184 ;  /* 0x0000001e04b8723c */ /* 0x000fe200000018b8 */
[----:B------:R-:W-:Y:S01]  /*bca0*/  ISETP.GE.AND P0, PT, R49, R56, PT ;  /* 0x000000383100720c */ /* 0x000fe20003f06270 */
[----:B------:R-:W2:Y:S01]  /*bcb0*/  LDSM.16.M88.4 R32, [R234+0x3800] ;  /* 0x00380000ea20783b */ /* 0x000ea20000000200 */
[----:B------:R-:W-:Y:S01]  /*bcc0*/  FSEL R134, R8, -INF , !P5 ;  /* 0xff80000008867808 */ /* 0x000fe20006800000 */
[C---:B------:R-:W-:Y:S01]  /*bcd0*/  VIADD R29, R45.reuse, 0x81 ;  /* 0x000000812d1d7836 */ /* 0x040fe20000000000 */
[----:B------:R-:W-:Y:S01]  /*bce0*/  FSEL R200, R200, -INF , !P0 ;  /* 0xff800000c8c87808 */ /* 0x000fe20004000000 */
[----:B------:R-:W-:Y:S01]  /*bcf0*/  VIADD R49, R45, 0xb0 ;  /* 0x000000b02d317836 */ /* 0x000fe20000000000 */
[-C--:B------:R-:W-:Y:S01]  /*bd00*/  ISETP.GE.AND P0, PT, R37, R54.reuse, PT ;  /* 0x000000362500720c */ /* 0x080fe20003f06270 */
[----:B------:R-:W-:Y:S01]  /*bd10*/  VIADD R37, R45, 0x80 ;  /* 0x000000802d257836 */ /* 0x000fe20000000000 */
[----:B------:R-:W-:-:S02]  /*bd20*/  ISETP.GE.AND P5, PT, R17, R54, PT ;  /* 0x000000361100720c */ /* 0x000fc40003fa6270 */
[----:B------:R-:W-:Y:S01]  /*bd30*/  FSEL R155, R19, -INF , !P0 ;  /* 0xff800000139b7808 */ /* 0x000fe20004000000 */
[----:B------:R-:W-:Y:S01]  /*bd40*/  VIADD R19, R45, 0x78 ;  /* 0x000000782d137836 */ /* 0x000fe20000000000 */
[-C--:B------:R-:W-:Y:S01]  /*bd50*/  ISETP.GE.AND P0, PT, R17, R56.reuse, PT ;  /* 0x000000381100720c */ /* 0x080fe20003f06270 */
[----:B------:R-:W-:Y:S01]  /*bd60*/  VIADD R17, R45, 0x79 ;  /* 0x000000792d117836 */ /* 0x000fe20000000000 */
[----:B------:R-:W-:Y:S02]  /*bd70*/  FSEL R199, R10, -INF , !P2 ;  /* 0xff8000000ac77808 */ /* 0x000fe40005000000 */
[----:B------:R-:W-:Y:S02]  /*bd80*/  FSEL R140, R9, -INF , !P4 ;  /* 0xff800000098c7808 */ /* 0x000fe40006000000 */
[----:B------:R-:W-:Y:S02]  /*bd90*/  FSEL R161, R11, -INF , !P1 ;  /* 0xff8000000ba17808 */ /* 0x000fe40004800000 */
[----:B------:R-:W-:Y:S01]  /*bda0*/  FSEL R144, R24, -INF , !P6 ;  /* 0xff80000018907808 */ /* 0x000fe20007000000 */
[----:B------:R-:W3:Y:S01]  /*bdb0*/  LDSM.16.M88.4 R8, [R233+0x2800] ;  /* 0x00280000e908783b */ /* 0x000ee20000000200 */
[----:B------:R-:W-:-:S02]  /*bdc0*/  ISETP.GE.AND P2, PT, R19, R56, PT ;  /* 0x000000381300720c */ /* 0x000fc40003f46270 */
[----:B------:R-:W-:Y:S02]  /*bdd0*/  ISETP.GE.AND P4, PT, R19, R54, PT ;  /* 0x000000361300720c */ /* 0x000fe40003f86270 */
[C---:B------:R-:W-:Y:S02]  /*bde0*/  ISETP.GE.AND P1, PT, R17.reuse, R56, PT ;  /* 0x000000381100720c */ /* 0x040fe40003f26270 */
[----:B------:R-:W-:Y:S02]  /*bdf0*/  ISETP.GE.AND P6, PT, R17, R54, PT ;  /* 0x000000361100720c */ /* 0x000fe40003fc6270 */
[----:B------:R-:W4:Y:S01]  /*be00*/  LDSM.16.M88.4 R16, [R234+0x3c00] ;  /* 0x003c0000ea10783b */ /* 0x000f220000000200 */
[----:B------:R-:W-:Y:S02]  /*be10*/  FSEL R169, R27, -INF , !P5 ;  /* 0xff8000001ba97808 */ /* 0x000fe40006800000 */
[----:B------:R-:W-:Y:S02]  /*be20*/  FSEL R172, R172, -INF , !P2 ;  /* 0xff800000acac7808 */ /* 0x000fe40005000000 */
[----:B------:R-:W-:Y:S01]  /*be30*/  FSEL R146, R25, -INF , !P0 ;  /* 0xff80000019927808 */ /* 0x000fe20004000000 */
[----:B------:R-:W-:Y:S01]  /*be40*/  VIADD R25, R45, 0x88 ;  /* 0x000000882d197836 */ /* 0x000fe20000000000 */
[C---:B------:R-:W-:Y:S01]  /*be50*/  ISETP.GE.AND P5, PT, R29.reuse, R56, PT ;  /* 0x000000381d00720c */ /* 0x040fe20003fa6270 */
[----:B-1----:R-:W-:Y:S01]  /*be60*/  HMMA.16816.F32 R180, R4, R20, R180 ;  /* 0x0000001404b4723c */ /* 0x002fe200000018b4 */
[----:B------:R-:W-:-:S02]  /*be70*/  ISETP.GE.AND P2, PT, R29, R54, PT ;  /* 0x000000361d00720c */ /* 0x000fc40003f46270 */
[----:B------:R-:W-:Y:S02]  /*be80*/  FSEL R197, R26, -INF , !P3 ;  /* 0xff8000001ac57808 */ /* 0x000fe40005800000 */
[-C--:B------:R-:W-:Y:S01]  /*be90*/  ISETP.GE.AND P3, PT, R37, R56.reuse, PT ;  /* 0x000000382500720c */ /* 0x080fe20003f66270 */
[----:B--2---:R-:W-:Y:S01]  /*bea0*/  HMMA.16816.F32 R28, R12, R32, RZ ;  /* 0x000000200c1c723c */ /* 0x004fe200000018ff */
[----:B------:R-:W-:Y:S01]  /*beb0*/  VIADD R21, R45, 0x89 ;  /* 0x000000892d157836 */ /* 0x000fe20000000000 */
[----:B------:R-:W-:Y:S02]  /*bec0*/  FSEL R195, R174, -INF , !P4 ;  /* 0xff800000aec37808 */ /* 0x000fe40006000000 */
[----:B------:R-:W-:Y:S02]  /*bed0*/  FSEL R150, R173, -INF , !P1 ;  /* 0xff800000ad967808 */ /* 0x000fe40004800000 */
[C---:B------:R-:W-:Y:S01]  /*bee0*/  ISETP.GE.AND P4, PT, R25.reuse, R56, PT ;  /* 0x000000381900720c */ /* 0x040fe20003f86270 */
[----:B------:R-:W-:Y:S01]  /*bef0*/  HMMA.16816.F32 R176, R4, R22, R176 ;  /* 0x0000001604b0723c */ /* 0x000fe200000018b0 */
[----:B------:R-:W-:-:S02]  /*bf00*/  ISETP.GE.AND P1, PT, R25, R54, PT ;  /* 0x000000361900720c */ /* 0x000fc40003f26270 */
[----:B------:R-:W-:Y:S01]  /*bf10*/  FSEL R175, R175, -INF , !P6 ;  /* 0xff800000afaf7808 */ /* 0x000fe20007000000 */
[----:B------:R-:W1:Y:S01]  /*bf20*/  LDSM.16.M88.4 R24, [R233+0x2c00] ;  /* 0x002c0000e918783b */ /* 0x000e620000000200 */
[----:B------:R-:W-:Y:S01]  /*bf30*/  FSEL R188, R188, -INF , !P3 ;  /* 0xff800000bcbc7808 */ /* 0x000fe20005800000 */
[----:B------:R-:W-:Y:S01]  /*bf40*/  HMMA.16816.F32 R32, R12, R34, RZ ;  /* 0x000000220c20723c */ /* 0x000fe200000018ff */
[C---:B------:R-:W-:Y:S02]  /*bf50*/  ISETP.GE.AND P6, PT, R21.reuse, R56, PT ;  /* 0x000000381500720c */ /* 0x040fe40003fc6270 */
[-C--:B------:R-:W-:Y:S01]  /*bf60*/  ISETP.GE.AND P3, PT, R21, R54.reuse, PT ;  /* 0x000000361500720c */ /* 0x080fe20003f66270 */
[----:B------:R-:W-:Y:S01]  /*bf70*/  VIADD R21, R45, 0x90 ;  /* 0x000000902d157836 */ /* 0x000fe20000000000 */
[----:B------:R-:W-:Y:S02]  /*bf80*/  ISETP.GE.AND P0, PT, R37, R54, PT ;  /* 0x000000362500720c */ /* 0x000fe40003f06270 */
[----:B------:R-:W-:Y:S01]  /*bf90*/  FSEL R152, R189, -INF , !P5 ;  /* 0xff800000bd987808 */ /* 0x000fe20006800000 */
[----:B------:R-:W2:Y:S01]  /*bfa0*/  LDSM.16.M88.4 R36, [R233+0x3000] ;  /* 0x00300000e924783b */ /* 0x000ea20000000200 */
[----:B------:R-:W-:-:S02]  /*bfb0*/  FSEL R193, R190, -INF , !P0 ;  /* 0xff800000bec17808 */ /* 0x000fc40004000000 */
[C---:B------:R-:W-:Y:S01]  /*bfc0*/  ISETP.GE.AND P0, PT, R21.reuse, R56, PT ;  /* 0x000000381500720c */ /* 0x040fe20003f06270 */
[----:B---3--:R-:W-:Y:S01]  /*bfd0*/  HMMA.16816.F32 R28, R4, R8, R28 ;  /* 0x00000008041c723c */ /* 0x008fe2000000181c */
[----:B------:R-:W-:Y:S01]  /*bfe0*/  ISETP.GE.AND P5, PT, R21, R54, PT ;  /* 0x000000361500720c */ /* 0x000fe20003fa6270 */
[----:B------:R-:W-:Y:S01]  /*bff0*/  VIADD R21, R45, 0x91 ;  /* 0x000000912d157836 */ /* 0x000fe20000000000 */
[----:B------:R-:W-:Y:S02]  /*c000*/  FSEL R191, R191, -INF , !P2 ;  /* 0xff800000bfbf7808 */ /* 0x000fe40005000000 */
[----:B------:R-:W-:Y:S01]  /*c010*/  FSEL R184, R184, -INF , !P4 ;  /* 0xff800000b8b87808 */ /* 0x000fe20006000000 */
[----:B----4-:R-:W-:Y:S01]  /*c020*/  HMMA.16816.F32 R136, R12, R16, RZ ;  /* 0x000000100c88723c */ /* 0x010fe200000018ff */
[----:B------:R-:W-:Y:S01]  /*c030*/  ISETP.GE.AND P2, PT, R21, R56, PT ;  /* 0x000000381500720c */ /* 0x000fe20003f46270 */
[----:B------:R-:W-:Y:S01]  /*c040*/  VIADD R9, R45, 0xa1 ;  /* 0x000000a12d097836 */ /* 0x000fe20000000000 */
[----:B------:R-:W-:Y:S01]  /*c050*/  ISETP.GE.AND P4, PT, R21, R54, PT ;  /* 0x000000361500720c */ /* 0x000fe20003f86270 */
[----:B------:R-:W-:Y:S01]  /*c060*/  VIADD R21, R45, 0x98 ;  /* 0x000000982d157836 */ /* 0x000fe20000000000 */
[----:B------:R-:W-:Y:S01]  /*c070*/  FSEL R189, R186, -INF , !P1 ;  /* 0xff800000babd7808 */ /* 0x000fe20004800000 */
[----:B------:R-:W-:Y:S01]  /*c080*/  HMMA.16816.F32 R32, R4, R10, R32 ;  /* 0x0000000a0420723c */ /* 0x000fe20000001820 */
[----:B------:R-:W-:Y:S01]  /*c090*/  FSEL R156, R185, -INF , !P6 ;  /* 0xff800000b99c7808 */ /* 0x000fe20007000000 */
[----:B------:R-:W-:Y:S01]  /*c0a0*/  VIADD R17, R45, 0x99 ;  /* 0x000000992d117836 */ /* 0x000fe20000000000 */
[----:B------:R-:W-:-:S02]  /*c0b0*/  ISETP.GE.AND P1, PT, R21, R56, PT ;  /* 0x000000381500720c */ /* 0x000fc40003f26270 */
[----:B------:R-:W-:Y:S02]  /*c0c0*/  ISETP.GE.AND P6, PT, R21, R54, PT ;  /* 0x000000361500720c */ /* 0x000fe40003fc6270 */
[----:B------:R-:W3:Y:S01]  /*c0d0*/  LDSM.16.M88.4 R20, [R234+0x4400] ;  /* 0x00440000ea14783b */ /* 0x000ee20000000200 */
[----:B------:R-:W-:Y:S01]  /*c0e0*/  FSEL R187, R187, -INF , !P3 ;  /* 0xff800000bbbb7808 */ /* 0x000fe20005800000 */
[----:B------:R-:W-:Y:S01]  /*c0f0*/  VIADD R11, R45, 0xa8 ;  /* 0x000000a82d0b7836 */ /* 0x000fe20000000000 */
[----:B------:R-:W-:Y:S02]  /*c100*/  FSEL R180, R180, -INF , !P0 ;  /* 0xff800000b4b47808 */ /* 0x000fe40004000000 */
[C---:B------:R-:W-:Y:S02]  /*c110*/  ISETP.GE.AND P3, PT, R17.reuse, R56, PT ;  /* 0x000000381100720c */ /* 0x040fe40003f66270 */
[----:B------:R-:W-:Y:S02]  /*c120*/  ISETP.GE.AND P0, PT, R17, R54, PT ;  /* 0x000000361100720c */ /* 0x000fe40003f06270 */
[----:B------:R-:W-:Y:S01]  /*c130*/  HMMA.16816.F32 R16, R12, R18, RZ ;  /* 0x000000120c10723c */ /* 0x000fe200000018ff */
[----:B------:R-:W-:-:S02]  /*c140*/  FSEL R183, R183, -INF , !P4 ;  /* 0xff800000b7b77808 */ /* 0x000fc40006000000 */
[----:B------:R-:W-:Y:S02]  /*c150*/  FSEL R176, R176, -INF , !P1 ;  /* 0xff800000b0b07808 */ /* 0x000fe40004800000 */
[----:B------:R-:W-:Y:S01]  /*c160*/  FSEL R185, R182, -INF , !P5 ;  /* 0xff800000b6b97808 */ /* 0x000fe20006800000 */
[C---:B-1----:R-:W-:Y:S01]  /*c170*/  HMMA.16816.F32 R136, R4.reuse, R24, R136 ;  /* 0x000000180488723c */ /* 0x042fe20000001888 */
[C---:B------:R-:W-:Y:S02]  /*c180*/  ISETP.GE.AND P4, PT, R9.reuse, R56, PT ;  /* 0x000000380900720c */ /* 0x040fe40003f86270 */
[----:B------:R-:W-:Y:S01]  /*c190*/  ISETP.GE.AND P1, PT, R9, R54, PT ;  /* 0x000000360900720c */ /* 0x000fe20003f26270 */
[----:B------:R-:W-:Y:S01]  /*c1a0*/  VIADD R9, R45, 0xa9 ;  /* 0x000000a92d097836 */ /* 0x000fe20000000000 */
[----:B------:R-:W-:Y:S01]  /*c1b0*/  ISETP.GE.AND P5, PT, R47, R56, PT ;  /* 0x000000382f00720c */ /* 0x000fe20003fa6270 */
[----:B--2---:R-:W-:Y:S01]  /*c1c0*/  HMMA.16816.F32 R108, R4, R36, R108 ;  /* 0x00000024046c723c */ /* 0x004fe2000000186c */
[----:B------:R-:W-:-:S02]  /*c1d0*/  FSEL R158, R181, -INF , !P2 ;  /* 0xff800000b59e7808 */ /* 0x000fc40005000000 */
[----:B------:R-:W-:Y:S02]  /*c1e0*/  FSEL R181, R178, -INF , !P6 ;  /* 0xff800000b2b57808 */ /* 0x000fe40007000000 */
[----:B------:R-:W-:Y:S01]  /*c1f0*/  FSEL R160, R177, -INF , !P3 ;  /* 0xff800000b1a07808 */ /* 0x000fe20005800000 */
[C---:B------:R-:W-:Y:S01]  /*c200*/  HMMA.16816.F32 R100, R4.reuse, R38, R100 ;  /* 0x000000260464723c */ /* 0x040fe20000001864 */
[----:B------:R-:W-:Y:S01]  /*c210*/  FSEL R179, R179, -INF , !P0 ;  /* 0xff800000b3b37808 */ /* 0x000fe20004000000 */
[----:B------:R-:W-:Y:S01]  /*c220*/  VIADD R37, R45, 0xc1 ;  /* 0x000000c12d257836 */ /* 0x000fe20000000000 */
[----:B------:R-:W-:Y:S02]  /*c230*/  FSEL R162, R28, -INF , !P5 ;  /* 0xff8000001ca27808 */ /* 0x000fe40006800000 */
[C---:B------:R-:W-:Y:S01]  /*c240*/  ISETP.GE.AND P6, PT, R11.reuse, R56, PT ;  /* 0x000000380b00720c */ /* 0x040fe20003fc6270 */
[----:B------:R-:W-:Y:S01]  /*c250*/  HMMA.16816.F32 R16, R4, R26, R16 ;  /* 0x0000001a0410723c */ /* 0x000fe20000001810 */
[----:B------:R-:W-:Y:S01]  /*c260*/  ISETP.GE.AND P3, PT, R11, R54, PT ;  /* 0x000000360b00720c */ /* 0x000fe20003f66270 */
[----:B------:R-:W-:Y:S01]  /*c270*/  LDSM.16.M88.4 R24, [R234+0x4800] ;  /* 0x00480000ea18783b */ /* 0x000fe20000000200 */
[----:B------:R-:W-:-:S02]  /*c280*/  ISETP.GE.AND P0, PT, R9, R56, PT ;  /* 0x000000380900720c */ /* 0x000fc40003f06270 */
[-C--:B------:R-:W-:Y:S02]  /*c290*/  ISETP.GE.AND P5, PT, R9, R54.reuse, PT ;  /* 0x000000360900720c */ /* 0x080fe40003fa6270 */
[----:B------:R-:W1:Y:S01]  /*c2a0*/  LDSM.16.M88.4 R8, [R233+0x3400] ;  /* 0x00340000e908783b */ /* 0x000e620000000200 */
[----:B------:R-:W-:Y:S01]  /*c2b0*/  ISETP.GE.AND P2, PT, R47, R54, PT ;  /* 0x000000362f00720c */ /* 0x000fe20003f46270 */
[----:B------:R-:W-:Y:S01]  /*c2c0*/  VIADD R47, R45, 0xb1 ;  /* 0x000000b12d2f7836 */ /* 0x000fe20000000000 */
[----:B------:R-:W-:Y:S02]  /*c2d0*/  FSEL R164, R29, -INF , !P4 ;  /* 0xff8000001da47808 */ /* 0x000fe40006000000 */
[----:B------:R-:W-:Y:S02]  /*c2e0*/  FSEL R177, R30, -INF , !P2 ;  /* 0xff8000001eb17808 */ /* 0x000fe40005000000 */
[----:B------:R-:W-:Y:S02]  /*c2f0*/  FSEL R163, R31, -INF , !P1 ;  /* 0xff8000001fa37808 */ /* 0x000fe40004800000 */
[----:B---3--:R-:W-:Y:S01]  /*c300*/  HMMA.16816.F32 R28, R12, R20, RZ ;  /* 0x000000140c1c723c */ /* 0x008fe200000018ff */
[----:B------:R-:W-:-:S02]  /*c310*/  ISETP.GE.AND P2, PT, R49, R56, PT ;  /* 0x000000383100720c */ /* 0x000fc40003f46270 */
[----:B------:R-:W-:Y:S02]  /*c320*/  FSEL R151, R35, -INF , !P5 ;  /* 0xff80000023977808 */ /* 0x000fe40006800000 */
[----:B------:R-:W-:Y:S02]  /*c330*/  FSEL R136, R136, -INF , !P2 ;  /* 0xff80000088887808 */ /* 0x000fe40005000000 */
[----:B------:R-:W-:Y:S01]  /*c340*/  VIADD R21, R45, 0xb9 ;  /* 0x000000b92d157836 */ /* 0x000fe20000000000 */
[----:B------:R-:W-:Y:S02]  /*c350*/  ISETP.GE.AND P4, PT, R49, R54, PT ;  /* 0x000000363100720c */ /* 0x000fe40003f86270 */
[----:B------:R-:W2:Y:S01]  /*c360*/  LDSM.16.M88.4 R48, [R234+0x4c00] ;  /* 0x004c0000ea30783b */ /* 0x000ea20000000200 */
[----:B------:R-:W-:Y:S02]  /*c370*/  FSEL R166, R32, -INF , !P6 ;  /* 0xff80000020a67808 */ /* 0x000fe40007000000 */
[----:B------:R-:W-:-:S02]  /*c380*/  ISETP.GE.AND P5, PT, R21, R56, PT ;  /* 0x000000381500720c */ /* 0x000fc40003fa6270 */
[----:B------:R-:W-:Y:S02]  /*c390*/  ISETP.GE.AND P2, PT, R21, R54, PT ;  /* 0x000000361500720c */ /* 0x000fe40003f46270 */
[----:B------:R-:W-:Y:S01]  /*c3a0*/  HMMA.16816.F32 R20, R12, R22, RZ ;  /* 0x000000160c14723c */ /* 0x000fe200000018ff */
[C---:B------:R-:W-:Y:S02]  /*c3b0*/  ISETP.GE.AND P1, PT, R47.reuse, R56, PT ;  /* 0x000000382f00720c */ /* 0x040fe40003f26270 */
[----:B------:R-:W-:Y:S01]  /*c3c0*/  ISETP.GE.AND P6, PT, R47, R54, PT ;  /* 0x000000362f00720c */ /* 0x000fe20003fc6270 */
[----:B------:R-:W-:Y:S01]  /*c3d0*/  VIADD R47, R45, 0xb8 ;  /* 0x000000b82d2f7836 */ /* 0x000fe20000000000 */
[----:B------:R-:W-:Y:S02]  /*c3e0*/  FSEL R159, R34, -INF , !P3 ;  /* 0xff800000229f7808 */ /* 0x000fe40005800000 */
[----:B------:R-:W-:Y:S02]  /*c3f0*/  FSEL R168, R33, -INF , !P0 ;  /* 0xff80000021a87808 */ /* 0x000fe40004000000 */
[C---:B------:R-:W-:Y:S01]  /*c400*/  ISETP.GE.AND P3, PT, R47.reuse, R56, PT ;  /* 0x000000382f00720c */ /* 0x040fe20003f66270 */
[----:B------:R-:W3:Y:S01]  /*c410*/  LDSM.16.M88.4 R32, [R233+0x3800] ;  /* 0x00380000e920783b */ /* 0x000ee20000000200 */
[----:B------:R-:W-:Y:S01]  /*c420*/  ISETP.GE.AND P0, PT, R47, R54, PT ;  /* 0x000000362f00720c */ /* 0x000fe20003f06270 */
[----:B------:R-:W-:Y:S01]  /*c430*/  VIADD R47, R45, 0xc0 ;  /* 0x000000c02d2f7836 */ /* 0x000fe20000000000 */
[----:B------:R-:W-:Y:S01]  /*c440*/  FSEL R143, R138, -INF , !P4 ;  /* 0xff8000008a8f7808 */ /* 0x000fe20006000000 */
[----:B-1----:R-:W-:Y:S01]  /*c450*/  HMMA.16816.F32 R28, R4, R8, R28 ;  /* 0x00000008041c723c */ /* 0x002fe2000000181c */
[----:B------:R-:W-:-:S02]  /*c460*/  FSEL R125, R19, -INF , !P2 ;  /* 0xff800000137d7808 */ /* 0x000fc40005000000 */
[-C--:B------:R-:W-:Y:S02]  /*c470*/  ISETP.GE.AND P4, PT, R47, R56.reuse, PT ;  /* 0x000000382f00720c */ /* 0x080fe40003f86270 */
[----:B------:R-:W-:Y:S02]  /*c480*/  FSEL R139, R139, -INF , !P6 ;  /* 0xff8000008b8b7808 */ /* 0x000fe40007000000 */
[----:B------:R-:W-:Y:S01]  /*c490*/  VIADD R9, R45, 0xc9 ;  /* 0x000000c92d097836 */ /* 0x000fe20000000000 */
[----:B------:R-:W-:Y:S02]  /*c4a0*/  FSEL R178, R108, -INF , !P4 ;  /* 0xff8000006cb27808 */ /* 0x000fe40006000000 */
[----:B------:R-:W-:Y:S01]  /*c4b0*/  HMMA.16816.F32 R20, R4, R10, R20 ;  /* 0x0000000a0414723c */ /* 0x000fe20000001814 */
[----:B------:R-:W-:Y:S02]  /*c4c0*/  FSEL R170, R16, -INF , !P3 ;  /* 0xff80000010aa7808 */ /* 0x000fe40005800000 */
[----:B------:R-:W-:-:S02]  /*c4d0*/  ISETP.GE.AND P2, PT, R9, R56, PT ;  /* 0x000000380900720c */ /* 0x000fc40003f46270 */
[----:B------:R-:W-:Y:S02]  /*c4e0*/  ISETP.GE.AND P4, PT, R9, R54, PT ;  /* 0x000000360900720c */ /* 0x000fe40003f86270 */
        /* <DEDUP_REMOVED lines=34> */
[C---:B---3--:R-:W-:Y:S01]  /*c710*/  HMMA.16816.F32 R36, R4.reuse, R32, R36 ;  /* 0x000000200424723c */ /* 0x048fe20000001824 */
        /* <DEDUP_REMOVED lines=33> */
[----:B------:R-:W-:Y:S02]  /*c930*/  ISETP.GT.AND P0, PT, R246, R237, PT ;  /* 0x000000edf600720c */ /* 0x000fe40003f04270 */
        /* <DEDUP_REMOVED lines=83> */
.L_x_2533:
[----:B------:R-:W-:Y:S02]  /*ce70*/  ULDC UR10, c[0x0][0x248] ;  /* 0x00009200000a7ab9 */ /* 0x000fe40000000800 */
[----:B------:R-:W-:-:S06]  /*ce80*/  USHF.L.U32 UR5, UR10, 0x8, URZ ;  /* 0x000000080a057899 */ /* 0x000fcc000800063f */
[----:B------:R-:W-:-:S04]  /*ce90*/  IADD3 R10, RZ, -UR5, RZ ;  /* 0x80000005ff0a7c10 */ /* 0x000fc8000fffe0ff */
[----:B------:R-:W-:-:S07]  /*cea0*/  SHF.R.S32.HI R12, RZ, 0x1f, R10 ;  /* 0x0000001fff0c7819 */ /* 0x000fce000001140a */
.L_x_2534:
[----:B------:R-:W-:Y:S01]  /*ceb0*/  USHF.L.U32 UR8, UR10, 0x6, URZ ;  /* 0x000000060a087899 */ /* 0x000fe2000800063f */
[C---:B------:R-:W-:Y:S01]  /*cec0*/  LEA R238, P1, R10.reuse, R238, 0x1 ;  /* 0x000000ee0aee7211 */ /* 0x040fe200078208ff */
[----:B------:R-:W-:Y:S02]  /*ced0*/  ULDC UR5, c[0x0][0x24c] ;  /* 0x0000930000057ab9 */ /* 0x000fe40000000800 */
[----:B------:R-:W-:Y:S01]  /*cee0*/  USHF.L.U64.HI UR5, UR10, 0x6, UR5 ;  /* 0x000000060a057899 */ /* 0x000fe20008010205 */
        /* <DEDUP_REMOVED lines=27> */
.L_x_2532:
        /* <DEDUP_REMOVED lines=168> */
[----:B------:R-:W-:Y:S01]  /*db20*/  FADD.FTZ R154, R173, R154 ;  /* 0x0000009aad9a7221 */ /* 0x000fe20000010000 */
[--C-:B------:R-:W-:Y:S01]  /*db30*/  FFMA.FTZ R73, R168, UR5, -R89.reuse ;  /* 0x00000005a8497c23 */ /* 0x100fe20008010859 */
[----:B------:R-:W-:Y:S01]  /*db40*/  FMNMX.FTZ R0, R155, R0, !PT ;  /* 0x000000009b007209 */ /* 0x000fe20007810000 */
[--C-:B------:R-:W-:Y:S01]  /*db50*/  FFMA.FTZ R74, R170, UR5, -R89.reuse ;  /* 0x00000005aa4a7c23 */ /* 0x100fe20008010859 */
[----:B------:R-:W-:Y:S01]  /*db60*/  FADD.FTZ R167, R167, R154 ;  /* 0x0000009aa7a77221 */ /* 0x000fe20000010000 */
        /* <DEDUP_REMOVED lines=77> */
[----:B------:R-:W-:Y:S01]  /*e040*/  MUFU.EX2 R82, R82 ;  /* 0x0000005200527308 */ /* 0x000fe20000000800 */
        /* <DEDUP_REMOVED lines=68> */
[----:B-1----:R-:W-:Y:S01]  /*e490*/  HMMA.16816.F32 R8, R28, R24, RZ ;  /* 0x000000181c08723c */ /* 0x002fe200000018ff */
[--C-:B------:R-:W-:Y:S01]  /*e4a0*/  FFMA.FTZ R59, R59, UR5, -R66.reuse ;  /* 0x000000053b3b7c23 */ /* 0x100fe20008010842 */
[----:B------:R-:W-:Y:S01]  /*e4b0*/  FFMA.FTZ R58, R58, UR5, -R66 ;  /* 0x000000053a3a7c23 */ /* 0x000fe20008010842 */
[----:B------:R-:W-:Y:S01]  /*e4c0*/  MUFU.EX2 R133, R133 ;  /* 0x0000008500857308 */ /* 0x000fe20000000800 */
[----:B------:R-:W-:-:S02]  /*e4d0*/  FFMA.FTZ R251, R63, UR5, -R89 ;  /* 0x000000053ffb7c23 */ /* 0x000fc40008010859 */
        /* <DEDUP_REMOVED lines=180> */
[C---:B--2---:R-:W-:Y:S01]  /*f020*/  HMMA.16816.F32 R16, R32.reuse, R24, R16 ;  /* 0x000000182010723c */ /* 0x044fe20000001810 */
[----:B------:R-:W-:Y:S01]  /*f030*/  MUFU.EX2 R74, R74 ;  /* 0x0000004a004a7308 */ /* 0x000fe20000000800 */
[----:B------:R-:W-:Y:S02]  /*f040*/  FADD.FTZ R130, R130, R135 ;  /* 0x0000008782827221 */ /* 0x000fe40000010000 */
[----:B------:R-:W-:Y:S02]  /*f050*/  LDSM.16.MT88.4 R132, [R231+0x8c00] ;  /* 0x008c0000e784783b */ /* 0x000fe40000004200 */
[C---:B------:R-:W-:Y:S01]  /*f060*/  HMMA.16816.F32 R12, R32.reuse, R26, R12 ;  /* 0x0000001a200c723c */ /* 0x040fe2000000180c */
[----:B------:R-:W-:Y:S01]  /*f070*/  FADD.FTZ R130, R137, R130 ;  /* 0x0000008289827221 */ /* 0x000fe20000010000 */
[----:B------:R-:W1:Y:S01]  /*f080*/  LDSM.16.MT88.4 R24, [R231+0x7c00] ;  /* 0x007c0000e718783b */ /* 0x000e620000004200 */
[----:B------:R-:W2:Y:S02]  /*f090*/  MUFU.EX2 R69, R69 ;  /* 0x0000004500457308 */ /* 0x000ea40000000800 */
[----:B------:R-:W-:Y:S01]  /*f0a0*/  FADD.FTZ R149, R149, R130 ;  /* 0x0000008295957221 */ /* 0x000fe20000010000 */
[----:B---3--:R-:W-:Y:S03]  /*f0b0*/  HMMA.16816.F32 R8, R32, R20, R8 ;  /* 0x000000142008723c */ /* 0x008fe60000001808 */
[----:B------:R-:W-:-:S02]  /*f0c0*/  FADD.FTZ R149, R138, R149 ;  /* 0x000000958a957221 */ /* 0x000fc40000010000 */
[----:B------:R-:W-:Y:S01]  /*f0d0*/  MUFU.EX2 R136, R136 ;  /* 0x0000008800887308 */ /* 0x000fe20000000800 */
[----:B------:R-:W-:Y:S01]  /*f0e0*/  HMMA.16816.F32 R28, R32, R22, R28 ;  /* 0x00000016201c723c */ /* 0x000fe2000000181c */
[----:B----4-:R-:W-:Y:S01]  /*f0f0*/  F2FP.F16.F32.PACK_AB R20, R71, R76 ;  /* 0x0000004c4714723e */ /* 0x010fe200000000ff */
[----:B------:R-:W3:Y:S01]  /*f100*/  LDSM.16.MT88.4 R32, [R232+0x8000] ;  /* 0x00800000e820783b */ /* 0x000ee20000004200 */
[----:B------:R-:W-:-:S04]  /*f110*/  FADD.FTZ R140, R140, R149 ;  /* 0x000000958c8c7221 */ /* 0x000fc80000010000 */
[----:B------:R-:W4:Y:S01]  /*f120*/  MUFU.EX2 R41, R139 ;  /* 0x0000008b00297308 */ /* 0x000f220000000800 */
[----:B--2---:R-:W-:Y:S01]  /*f130*/  F2FP.F16.F32.PACK_AB R22, R69, R74 ;  /* 0x0000004a4516723e */ /* 0x004fe200000000ff */
[----:B------:R-:W-:Y:S02]  /*f140*/  FADD.FTZ R155, R155, R140 ;  /* 0x0000008c9b9b7221 */ /* 0x000fe40000010000 */
[----:B------:R-:W-:Y:S02]  /*f150*/  LDSM.16.MT88.4 R140, [R232+0x8c00] ;  /* 0x008c0000e88c783b */ /* 0x000fe40000004200 */
        /* <DEDUP_REMOVED lines=108> */
[----:B--2---:R-:W-:Y:S01]  /*f820*/  F2FP.F16.F32.PACK_AB R4, R47, R48 ;  /* 0x000000302f04723e */ /* 0x004fe200000000ff */
[----:B------:R-:W-:Y:S01]  /*f830*/  FADD.FTZ R49, R49, R50 ;  /* 0x0000003231317221 */ /* 0x000fe20000010000 */
[----:B---3--:R-:W-:-:S03]  /*f840*/  F2FP.F16.F32.PACK_AB R6, R44, R45 ;  /* 0x0000002d2c06723e */ /* 0x008fc600000000ff */
[----:B------:R-:W-:Y:S02]  /*f850*/  FADD.FTZ R48, R48, R49 ;  /* 0x0000003130307221 */ /* 0x000fe40000010000 */
[----:B------:R-:W-:Y:S02]  /*f860*/  MUFU.EX2 R59, R59 ;  /* 0x0000003b003b7308 */ /* 0x000fe40000000800 */
[----:B------:R-:W-:-:S04]  /*f870*/  FADD.FTZ R48, R47, R48 ;  /* 0x000000302f307221 */ /* 0x000fc80000010000 */
[----:B------:R-:W-:Y:S02]  /*f880*/  FADD.FTZ R45, R45, R48 ;  /* 0x000000302d2d7221 */ /* 0x000fe40000010000 */
[----:B------:R-:W2:Y:S01]  /*f890*/  MUFU.EX2 R58, R58 ;  /* 0x0000003a003a7308 */ /* 0x000ea20000000800 */
[----:B----4-:R-:W-:Y:S01]  /*f8a0*/  F2FP.F16.F32.PACK_AB R5, R60, R61 ;  /* 0x0000003d3c05723e */ /* 0x010fe200000000ff */
[----:B------:R-:W-:-:S06]  /*f8b0*/  FADD.FTZ R45, R44, R45 ;  /* 0x0000002d2c2d7221 */ /* 0x000fcc0000010000 */
        /* <DEDUP_REMOVED lines=110> */
.L_x_2536:
[----:B------:R-:W-:Y:S02]  /*ffa0*/  ULDC UR8, c[0x0][0x250] ;  /* 0x0000940000087ab9 */ /* 0x000fe40000000800 */
[----:B------:R-:W-:-:S06]  /*ffb0*/  USHF.L.U32 UR4, UR8, 0x8, URZ ;  /* 0x0000000808047899 */ /* 0x000fcc000800063f */
[----:B------:R-:W-:-:S04]  /*ffc0*/  IADD3 R8, RZ, -UR4, RZ ;  /* 0x80000004ff087c10 */ /* 0x000fc8000fffe0ff */
[----:B------:R-:W-:-:S07]  /*ffd0*/  SHF.R.S32.HI R4, RZ, 0x1f, R8 ;  /* 0x0000001fff047819 */ /* 0x000fce0000011408 */
.L_x_2537:
[----:B------:R-:W-:Y:S01]  /*ffe0*/  USHF.L.U32 UR5, UR8, 0x6, URZ ;  /* 0x0000000608057899 */ /* 0x000fe2000800063f */
[C---:B------:R-:W-:Y:S01]  /*fff0*/  LEA R240, P0, R8.reuse, R240, 0x1 ;  /* 0x000000f008f07211 */ /* 0x040fe200078008ff */
[----:B------:R-:W-:Y:S01]  /*10000*/  ULDC UR4, c[0x0][0x254] ;  /* 0x0000950000047ab9 */ /* 0x000fe20000000800 */
[----:B------:R-:W1:Y:S01]  /*10010*/  S2R R3, SR_TID.X ;  /* 0x0000000000037919 */ /* 0x000e620000002100 */
[----:B------:R-:W-:Y:S01]  /*10020*/  USHF.L.U64.HI UR4, UR8, 0x6, UR4 ;  /* 0x0000000608047899 */ /* 0x000fe20008010204 */
[----:B------:R-:W-:Y:S01]  /*10030*/  LEA.HI.X R241, R8, R241, R4, 0x1, P0 ;  /* 0x000000f108f17211 */ /* 0x000fe200000f0c04 */
[----:B------:R-:W-:Y:S01]  /*10040*/  IMAD.SHL.U32 R52, R246, 0x100, RZ ;  /* 0x00000100f6347824 */ /* 0x000fe200078e00ff */
        /* <DEDUP_REMOVED lines=19> */
[----:B------:R-:W-:-:S03]  /*10180*/  IADD3 R22, P0, R12, UR5, RZ ;  /* 0x000000050c167c10 */ /* 0x000fc6000ff1e0ff */
[----:B------:R1:W-:Y:S01]  /*10190*/  LDGSTS.E.BYPASS.LTC128B.128 [R247+0x7800], desc[UR6][R12.64] ;  /* 0x078000000cf77fae */ /* 0x0003e2000b901d46 */
[----:B------:R-:W-:Y:S02]  /*101a0*/  IADD3.X R23, R13, UR4, RZ, P0, !PT ;  /* 0x000000040d177c10 */ /* 0x000fe400087fe4ff */
[----:B------:R-:W-:Y:S02]  /*101b0*/  IADD3 R36, P0, R22, UR5, RZ ;  /* 0x0000000516247c10 */ /* 0x000fe4000ff1e0ff */
[----:B------:R-:W-:Y:S01]  /*101c0*/  LOP3.LUT R3, R3, 0x6, RZ, 0xc0, !PT ;  /* 0x0000000603037812 */ /* 0x000fe200078ec0ff */
[----:B------:R3:W-:Y:S01]  /*101d0*/  LDGSTS.E.BYPASS.LTC128B.128 [R247+0x8000], desc[UR6][R22.64] ;  /* 0x0800000016f77fae */ /* 0x0007e2000b901d46 */
[----:B------:R-:W-:Y:S02]  /*101e0*/  IADD3.X R37, R23, UR4, RZ, P0, !PT ;  /* 0x0000000417257c10 */ /* 0x000fe400087fe4ff */
[C---:B------:R-:W-:Y:S02]  /*101f0*/  LOP3.LUT R47, R52.reuse, R3, RZ, 0xfc, !PT ;  /* 0x00000003342f7212 */ /* 0x040fe400078efcff */
[----:B------:R-:W-:Y:S01]  /*10200*/  LOP3.LUT R45, R52, 0x1, R3, 0xfe, !PT ;  /* 0x00000001342d7812 */ /* 0x000fe200078efe03 */
[----:B------:R4:W-:Y:S01]  /*10210*/  LDGSTS.E.BYPASS.LTC128B.128 [R247+0x8800], desc[UR6][R36.64] ;  /* 0x0880000024f77fae */ /* 0x0009e2000b901d46 */
[----:B------:R-:W-:-:S02]  /*10220*/  ISETP.GE.AND P2, PT, R47, R56, PT ;  /* 0x000000382f00720c */ /* 0x000fc40003f46270 */
[----:B------:R-:W-:Y:S01]  /*10230*/  ISETP.GE.AND P0, PT, R47, R54, PT ;  /* 0x000000362f00720c */ /* 0x000fe20003f06270 */
[----:B------:R-:W-:Y:S01]  /*10240*/  LDSM.16.M88.4 R8, [R236] ;  /* 0x00000000ec08783b */ /* 0x000fe20000000200 */
[C---:B------:R-:W-:Y:S02]  /*10250*/  ISETP.GE.AND P6, PT, R45.reuse, R56, PT ;  /* 0x000000382d00720c */ /* 0x040fe40003fc6270 */
[----:B------:R-:W-:Y:S01]  /*10260*/  ISETP.GE.AND P3, PT, R45, R54, PT ;  /* 0x000000362d00720c */ /* 0x000fe20003f66270 */
[----:B------:R-:W5:Y:S01]  /*10270*/  LDSM.16.M88.4 R28, [R234+0x1000] ;  /* 0x00100000ea1c783b */ /* 0x000f620000000200 */
[C-C-:B------:R-:W-:Y:S02]  /*10280*/  LOP3.LUT R45, R52.reuse, 0x10, R3.reuse, 0xfe, !PT ;  /* 0x00000010342d7812 */ /* 0x140fe400078efe03 */
[C-C-:B------:R-:W-:Y:S01]  /*10290*/  LOP3.LUT R49, R52.reuse, 0xc1, R3.reuse, 0xfe, !PT ;  /* 0x000000c134317812 */ /* 0x140fe200078efe03 */
[----:B------:R-:W4:Y:S04]  /*102a0*/  LDSM.16.M88.4 R16, [R234+0x1400] ;  /* 0x00140000ea10783b */ /* 0x000f280000000200 */
[----:B--2---:R-:W-:Y:S04]  /*102b0*/  LDSM.16.M88.4 R4, [R235] ;  /* 0x00000000eb04783b */ /* 0x004fe80000000200 */
[----:B------:R-:W2:Y:S04]  /*102c0*/  LDSM.16.M88.4 R32, [R233] ;  /* 0x00000000e920783b */ /* 0x000ea80000000200 */
[----:B-1----:R-:W1:Y:S04]  /*102d0*/  LDSM.16.M88.4 R12, [R230] ;  /* 0x00000000e60c783b */ /* 0x002e680000000200 */
[----:B------:R-:W1:Y:S04]  /*102e0*/  LDSM.16.M88.4 R24, [R234+0x1800] ;  /* 0x00180000ea18783b */ /* 0x000e680000000200 */
[----:B---3--:R-:W3:Y:S04]  /*102f0*/  LDSM.16.M88.4 R20, [R234+0x1c00] ;  /* 0x001c0000ea14783b */ /* 0x008ee80000000200 */
[----:B------:R-:W-:Y:S04]  /*10300*/  LDSM.16.M88.4 R40, [R229] ;  /* 0x00000000e528783b */ /* 0x000fe80000000200 */
[----:B------:R-:W3:Y:S04]  /*10310*/  LDSM.16.M88.4 R212, [R234+0x2000] ;  /* 0x00200000ead4783b */ /* 0x000ee80000000200 */
[----:B------:R-:W-:Y:S01]  /*10320*/  LDSM.16.M88.4 R204, [R234+0x2400] ;  /* 0x00240000eacc783b */ /* 0x000fe20000000200 */
[C---:B-----5:R-:W-:Y:S03]  /*10330*/  HMMA.16816.F32 R152, R8.reuse, R28, RZ ;  /* 0x0000001c0898723c */ /* 0x060fe600000018ff */
[----:B------:R-:W-:Y:S04]  /*10340*/  LDSM.16.M88.4 R184, [R234+0x2c00] ;  /* 0x002c0000eab8783b */ /* 0x000fe80000000200 */
[----:B------:R-:W-:Y:S01]  /*10350*/  LDSM.16.M88.4 R172, [R234+0x3000] ;  /* 0x00300000eaac783b */ /* 0x000fe20000000200 */
[C---:B----4-:R-:W-:Y:S03]  /*10360*/  HMMA.16816.F32 R36, R8.reuse, R16, RZ ;  /* 0x000000100824723c */ /* 0x050fe600000018ff */
[----:B------:R-:W-:Y:S03]  /*10370*/  LDSM.16.M88.4 R164, [R234+0x3400] ;  /* 0x00340000eaa4783b */ /* 0x000fe60000000200 */
[C---:B------:R-:W-:Y:S01]  /*10380*/  HMMA.16816.F32 R16, R8.reuse, R18, RZ ;  /* 0x000000120810723c */ /* 0x040fe200000018ff */
[----:B------:R-:W-:Y:S04]  /*10390*/  LDSM.16.M88.4 R156, [R234+0x3800] ;  /* 0x00380000ea9c783b */ /* 0x000fe80000000200 */
[----:B------:R-:W-:Y:S01]  /*103a0*/  LDSM.16.M88.4 R112, [R234+0x3c00] ;  /* 0x003c0000ea70783b */ /* 0x000fe20000000200 */
[----:B------:R-:W-:Y:S03]  /*103b0*/  HMMA.16816.F32 R28, R8, R30, RZ ;  /* 0x0000001e081c723c */ /* 0x000fe600000018ff */
[----:B------:R-:W0:Y:S03]  /*103c0*/  LDGDEPBAR ;  /* 0x00000000000079af */ /* 0x000e260000000000 */
[C---:B--2---:R-:W-:Y:S06]  /*103d0*/  HMMA.16816.F32 R152, R4.reuse, R32, R152 ;  /* 0x000000200498723c */ /* 0x044fec0000001898 */
[----:B-1----:R-:W-:Y:S01]  /*103e0*/  HMMA.16816.F32 R36, R4, R12, R36 ;  /* 0x0000000c0424723c */ /* 0x002fe20000001824 */
[----:B------:R-:W-:-:S04]  /*103f0*/  LOP3.LUT R33, R52, 0xf9, R3, 0xfe, !PT ;  /* 0x000000f934217812 */ /* 0x000fc800078efe03 */
[C---:B------:R-:W-:Y:S01]  /*10400*/  ISETP.GE.AND P5, PT, R33.reuse, R56, PT ;  /* 0x000000382100720c */ /* 0x040fe20003fa6270 */
[----:B------:R-:W-:Y:S01]  /*10410*/  HMMA.16816.F32 R16, R4, R14, R16 ;  /* 0x0000000e0410723c */ /* 0x000fe20000001810 */
[----:B------:R-:W1:Y:S01]  /*10420*/  LDSM.16.M88.4 R12, [R228] ;  /* 0x00000000e40c783b */ /* 0x000e620000000200 */
[----:B------:R-:W-:-:S04]  /*10430*/  ISETP.GE.AND P1, PT, R33, R54, PT ;  /* 0x000000362100720c */ /* 0x000fc80003f26270 */
[----:B------:R-:W-:Y:S06]  /*10440*/  HMMA.16816.F32 R28, R4, R34, R28 ;  /* 0x00000022041c723c */ /* 0x000fec000000181c */
[C---:B------:R-:W-:Y:S01]  /*10450*/  HMMA.16816.F32 R32, R8.reuse, R24, RZ ;  /* 0x000000180820723c */ /* 0x040fe200000018ff */
[----:B------:R-:W-:Y:S02]  /*10460*/  FSEL R67, R152, -INF , !P2 ;  /* 0xff80000098437808 */ /* 0x000fe40005000000 */
[----:B------:R-:W-:Y:S02]  /*10470*/  FSEL R154, R154, -INF , !P0 ;  /* 0xff8000009a9a7808 */ /* 0x000fe40004000000 */
[----:B------:R-:W-:Y:S01]  /*10480*/  FSEL R65, R153, -INF , !P6 ;  /* 0xff80000099417808 */ /* 0x000fe20007000000 */
[----:B---3--:R-:W-:Y:S01]  /*10490*/  HMMA.16816.F32 R96, R8, R20, RZ ;  /* 0x000000140860723c */ /* 0x008fe200000018ff */
[----:B------:R-:W-:-:S02]  /*104a0*/  LOP3.LUT R25, R52, 0x8, R3, 0xfe, !PT ;  /* 0x0000000834197812 */ /* 0x000fc400078efe03 */
[----:B------:R-:W-:Y:S02]  /*104b0*/  FSEL R152, R155, -INF , !P3 ;  /* 0xff8000009b987808 */ /* 0x000fe40005800000 */
[C---:B------:R-:W-:Y:S01]  /*104c0*/  ISETP.GE.AND P4, PT, R25.reuse, R56, PT ;  /* 0x000000381900720c */ /* 0x040fe20003f86270 */
[C---:B------:R-:W-:Y:S01]  /*104d0*/  HMMA.16816.F32 R20, R8.reuse, R22, RZ ;  /* 0x000000160814723c */ /* 0x040fe200000018ff */
[----:B------:R-:W-:Y:S02]  /*104e0*/  ISETP.GE.AND P2, PT, R25, R54, PT ;  /* 0x000000361900720c */ /* 0x000fe40003f46270 */
[----:B------:R-:W-:Y:S02]  /*104f0*/  LOP3.LUT R25, R52, 0x9, R3, 0xfe, !PT ;  /* 0x0000000934197812 */ /* 0x000fe400078efe03 */
[-C--:B------:R-:W-:Y:S01]  /*10500*/  ISETP.GE.AND P3, PT, R45, R56.reuse, PT ;  /* 0x000000382d00720c */ /* 0x080fe20003f66270 */
[----:B------:R-:W-:Y:S01]  /*10510*/  HMMA.16816.F32 R108, R8, R212, RZ ;  /* 0x000000d4086c723c */ /* 0x000fe200000018ff */
[----:B------:R-:W-:-:S02]  /*10520*/  ISETP.GE.AND P0, PT, R25, R56, PT ;  /* 0x000000381900720c */ /* 0x000fc40003f06270 */
[-C--:B------:R-:W-:Y:S02]  /*10530*/  ISETP.GE.AND P6, PT, R25, R54.reuse, PT ;  /* 0x000000361900720c */ /* 0x080fe40003fc6270 */
[----:B------:R-:W-:Y:S01]  /*10540*/  FSEL R63, R28, -INF , !P4 ;  /* 0xff8000001c3f7808 */ /* 0x000fe20006000000 */
[----:B------:R-:W-:Y:S01]  /*10550*/  HMMA.16816.F32 R24, R8, R26, RZ ;  /* 0x0000001a0818723c */ /* 0x000fe200000018ff */
[----:B------:R-:W-:Y:S02]  /*10560*/  FSEL R195, R30, -INF , !P2 ;  /* 0xff8000001ec37808 */ /* 0x000fe40005000000 */
[----:B------:R-:W-:Y:S02]  /*10570*/  FSEL R61, R29, -INF , !P0 ;  /* 0xff8000001d3d7808 */ /* 0x000fe40004000000 */
[----:B------:R-:W-:Y:S01]  /*10580*/  FSEL R124, R31, -INF , !P6 ;  /* 0xff8000001f7c7808 */ /* 0x000fe20007000000 */
[----:B------:R-:W-:Y:S01]  /*10590*/  HMMA.16816.F32 R32, R4, R40, R32 ;  /* 0x000000280420723c */ /* 0x000fe20000001820 */
[----:B------:R-:W2:Y:S01]  /*105a0*/  LDSM.16.M88.4 R28, [R227] ;  /* 0x00000000e31c783b */ /* 0x000ea20000000200 */
[----:B------:R-:W-:-:S02]  /*105b0*/  ISETP.GE.AND P4, PT, R45, R54, PT ;  /* 0x000000362d00720c */ /* 0x000fc40003f86270 */
[--C-:B------:R-:W-:Y:S02]  /*105c0*/  LOP3.LUT R45, R52, 0x11, R3.reuse, 0xfe, !PT ;  /* 0x00000011342d7812 */ /* 0x100fe400078efe03 */
[----:B------:R-:W-:Y:S01]  /*105d0*/  FSEL R59, R36, -INF , !P3 ;  /* 0xff800000243b7808 */ /* 0x000fe20005800000 */
[C---:B-1----:R-:W-:Y:S01]  /*105e0*/  HMMA.16816.F32 R96, R4.reuse, R12, R96 ;  /* 0x0000000c0460723c */ /* 0x042fe20000001860 */
[C-C-:B------:R-:W-:Y:S02]  /*105f0*/  LOP3.LUT R41, R52.reuse, 0x18, R3.reuse, 0xfe, !PT ;  /* 0x0000001834297812 */ /* 0x140fe400078efe03 */
[-C--:B------:R-:W-:Y:S02]  /*10600*/  ISETP.GE.AND P2, PT, R45, R56.reuse, PT ;  /* 0x000000382d00720c */ /* 0x080fe40003f46270 */
[C---:B------:R-:W-:Y:S01]  /*10610*/  ISETP.GE.AND P6, PT, R41.reuse, R56, PT ;  /* 0x000000382900720c */ /* 0x040fe20003fc6270 */
[----:B------:R-:W-:Y:S01]  /*10620*/  HMMA.16816.F32 R20, R4, R14, R20 ;  /* 0x0000000e0414723c */ /* 0x000fe20000001814 */
[----:B------:R-:W-:Y:S01]  /*10630*/  ISETP.GE.AND P3, PT, R41, R54, PT ;  /* 0x000000362900720c */ /* 0x000fe20003f66270 */
[----:B------:R-:W1:Y:S01]  /*10640*/  LDSM.16.M88.4 R12, [R226] ;  /* 0x00000000e20c783b */ /* 0x000e620000000200 */
[----:B------:R-:W-:-:S02]  /*10650*/  LOP3.LUT R41, R52, 0x19, R3, 0xfe, !PT ;  /* 0x0000001934297812 */ /* 0x000fc400078efe03 */
        /* <DEDUP_REMOVED lines=8> */
[----:B------:R-:W-:Y:S01]  /*106e0*/  FSEL R53, R17, -INF , !P2 ;  /* 0xff80000011357808 */ /* 0x000fe20005000000 */
[C---:B------:R-:W-:Y:S01]  /*106f0*/  HMMA.16816.F32 R208, R8.reuse, R204, RZ ;  /* 0x000000cc08d0723c */ /* 0x040fe200000018ff */
[----:B------:R-:W-:Y:S02]  /*10700*/  FSEL R150, R19, -INF , !P4 ;  /* 0xff80000013967808 */ /* 0x000fe40006000000 */
[----:B------:R-:W3:Y:S01]  /*10710*/  LDSM.16.M88.4 R16, [R234+0x2800] ;  /* 0x00280000ea10783b */ /* 0x000ee20000000200 */
[----:B------:R-:W-:Y:S02]  /*10720*/  ISETP.GE.AND P0, PT, R45, R54, PT ;  /* 0x000000362d00720c */ /* 0x000fe40003f06270 */
[----:B------:R-:W-:Y:S01]  /*10730*/  LOP3.LUT R37, R52, 0x20, R3, 0xfe, !PT ;  /* 0x0000002034257812 */ /* 0x000fe200078efe03 */
[----:B------:R-:W-:Y:S01]  /*10740*/  HMMA.16816.F32 R204, R8, R206, RZ ;  /* 0x000000ce08cc723c */ /* 0x000fe200000018ff */
[----:B------:R-:W-:Y:S01]  /*10750*/  FSEL R118, R39, -INF , !P0 ;  /* 0xff80000027767808 */ /* 0x000fe20004000000 */
[----:B------:R-:W-:Y:S01]  /*10760*/  LDSM.16.M88.4 R44, [R234+0x4800] ;  /* 0x00480000ea2c783b */ /* 0x000fe20000000200 */
[----:B------:R-:W-:-:S02]  /*10770*/  ISETP.GE.AND P0, PT, R37, R56, PT ;  /* 0x000000382500720c */ /* 0x000fc40003f06270 */
[----:B------:R-:W-:Y:S01]  /*10780*/  ISETP.GE.AND P6, PT, R37, R54, PT ;  /* 0x000000362500720c */ /* 0x000fe20003fc6270 */
[C---:B--2---:R-:W-:Y:S01]  /*10790*/  HMMA.16816.F32 R108, R4.reuse, R28, R108 ;  /* 0x0000001c046c723c */ /* 0x044fe2000000186c */
[C-C-:B------:R-:W-:Y:S02]  /*107a0*/  LOP3.LUT R39, R52.reuse, 0x21, R3.reuse, 0xfe, !PT ;  /* 0x0000002134277812 */ /* 0x140fe400078efe03 */
[----:B------:R-:W-:Y:S02]  /*107b0*/  LOP3.LUT R37, R52, 0x28, R3, 0xfe, !PT ;  /* 0x0000002834257812 */ /* 0x000fe400078efe03 */
[----:B------:R-:W-:Y:S01]  /*107c0*/  FSEL R69, R32, -INF , !P0 ;  /* 0xff80000020457808 */ /* 0x000fe20004000000 */
[----:B------:R-:W-:Y:S01]  /*107d0*/  HMMA.16816.F32 R212, R4, R30, R212 ;  /* 0x0000001e04d4723c */ /* 0x000fe200000018d4 */
[C---:B------:R-:W-:Y:S02]  /*107e0*/  ISETP.GE.AND P3, PT, R39.reuse, R56, PT ;  /* 0x000000382700720c */ /* 0x040fe40003f66270 */
[----:B------:R-:W-:-:S02]  /*107f0*/  ISETP.GE.AND P2, PT, R39, R54, PT ;  /* 0x000000362700720c */ /* 0x000fc40003f46270 */
[C---:B------:R-:W-:Y:S01]  /*10800*/  ISETP.GE.AND P4, PT, R37.reuse, R56, PT ;  /* 0x000000382500720c */ /* 0x040fe20003f86270 */
[C---:B-1----:R-:W-:Y:S01]  /*10810*/  HMMA.16816.F32 R208, R4.reuse, R12, R208 ;  /* 0x0000000c04d0723c */ /* 0x042fe200000018d0 */
[----:B------:R-:W-:Y:S02]  /*10820*/  ISETP.GE.AND P0, PT, R37, R54, PT ;  /* 0x000000362500720c */ /* 0x000fe40003f06270 */
[C-C-:B------:R-:W-:Y:S02]  /*10830*/  LOP3.LUT R39, R52.reuse, 0x29, R3.reuse, 0xfe, !PT ;  /* 0x0000002934277812 */ /* 0x140fe400078efe03 */
[----:B------:R-:W-:Y:S01]  /*10840*/  LOP3.LUT R37, R52, 0x30, R3, 0xfe, !PT ;  /* 0x0000003034257812 */ /* 0x000fe200078efe03 */
[----:B------:R-:W-:Y:S01]  /*10850*/  HMMA.16816.F32 R204, R4, R14, R204 ;  /* 0x0000000e04cc723c */ /* 0x000fe200000018cc */
[----:B------:R-:W-:Y:S01]  /*10860*/  FSEL R127, R34, -INF , !P6 ;  /* 0xff800000227f7808 */ /* 0x000fe20007000000 */
[----:B------:R-:W1:Y:S01]  /*10870*/  LDSM.16.M88.4 R12, [R224] ;  /* 0x00000000e00c783b */ /* 0x000e620000000200 */
[----:B------:R-:W-:-:S02]  /*10880*/  FSEL R106, R35, -INF , !P2 ;  /* 0xff800000236a7808 */ /* 0x000fc40005000000 */
[----:B------:R-:W-:Y:S01]  /*10890*/  FSEL R71, R33, -INF , !P3 ;  /* 0xff80000021477808 */ /* 0x000fe20005800000 */
[C---:B------:R-:W-:Y:S01]  /*108a0*/  HMMA.16816.F32 R188, R8.reuse, R184, RZ ;  /* 0x000000b808bc723c */ /* 0x040fe200000018ff */
[----:B------:R-:W-:Y:S02]  /*108b0*/  ISETP.GE.AND P6, PT, R39, R54, PT ;  /* 0x000000362700720c */ /* 0x000fe40003fc6270 */
[-C--:B------:R-:W-:Y:S02]  /*108c0*/  ISETP.GE.AND P2, PT, R37, R56.reuse, PT ;  /* 0x000000382500720c */ /* 0x080fe40003f46270 */
[----:B------:R-:W-:Y:S01]  /*108d0*/  ISETP.GE.AND P3, PT, R39, R56, PT ;  /* 0x000000382700720c */ /* 0x000fe20003f66270 */
[----:B---3--:R-:W-:Y:S01]  /*108e0*/  HMMA.16816.F32 R200, R8, R16, RZ ;  /* 0x0000001008c8723c */ /* 0x008fe200000018ff */
[C-C-:B------:R-:W-:Y:S02]  /*108f0*/  LOP3.LUT R33, R52.reuse, 0x31, R3.reuse, 0xfe, !PT ;  /* 0x0000003134217812 */ /* 0x140fe400078efe03 */
[----:B------:R-:W-:-:S02]  /*10900*/  LOP3.LUT R29, R52, 0x38, R3, 0xfe, !PT ;  /* 0x00000038341d7812 */ /* 0x000fc400078efe03 */
[----:B------:R-:W-:Y:S01]  /*10910*/  FSEL R73, R24, -INF , !P4 ;  /* 0xff80000018497808 */ /* 0x000fe20006000000 */
[C---:B------:R-:W-:Y:S01]  /*10920*/  HMMA.16816.F32 R184, R8.reuse, R186, RZ ;  /* 0x000000ba08b8723c */ /* 0x040fe200000018ff */
[----:B------:R-:W-:Y:S02]  /*10930*/  FSEL R121, R26, -INF , !P0 ;  /* 0xff8000001a797808 */ /* 0x000fe40004000000 */
[----:B------:R-:W-:Y:S02]  /*10940*/  FSEL R102, R27, -INF , !P6 ;  /* 0xff8000001b667808 */ /* 0x000fe40007000000 */
[----:B------:R-:W-:Y:S01]  /*10950*/  FSEL R77, R96, -INF , !P2 ;  /* 0xff800000604d7808 */ /* 0x000fe20005000000 */
[C---:B------:R-:W-:Y:S01]  /*10960*/  HMMA.16816.F32 R180, R8.reuse, R172, RZ ;  /* 0x000000ac08b4723c */ /* 0x040fe200000018ff */
[----:B------:R-:W-:Y:S02]  /*10970*/  ISETP.GE.AND P4, PT, R37, R54, PT ;  /* 0x000000362500720c */ /* 0x000fe40003f86270 */
[-C--:B------:R-:W-:Y:S01]  /*10980*/  ISETP.GE.AND P0, PT, R33, R56.reuse, PT ;  /* 0x000000382100720c */ /* 0x080fe20003f06270 */
[----:B------:R-:W-:Y:S01]  /*10990*/  LDSM.16.M88.4 R36, [R218] ;  /* 0x00000000da24783b */ /* 0x000fe20000000200 */
[----:B------:R-:W-:Y:S01]  /*109a0*/  FSEL R75, R25, -INF , !P3 ;  /* 0xff800000194b7808 */ /* 0x000fe20005800000 */
[----:B------:R-:W-:Y:S01]  /*109b0*/  HMMA.16816.F32 R172, R8, R174, RZ ;  /* 0x000000ae08ac723c */ /* 0x000fe200000018ff */
[C---:B------:R-:W-:Y:S01]  /*109c0*/  ISETP.GE.AND P6, PT, R29.reuse, R56, PT ;  /* 0x000000381d00720c */ /* 0x040fe20003fc6270 */
[----:B------:R-:W2:Y:S01]  /*109d0*/  LDSM.16.M88.4 R24, [R225] ;  /* 0x00000000e118783b */ /* 0x000ea20000000200 */
[----:B------:R-:W-:-:S02]  /*109e0*/  ISETP.GE.AND P2, PT, R29, R54, PT ;  /* 0x000000361d00720c */ /* 0x000fc40003f46270 */
[----:B------:R-:W-:Y:S01]  /*109f0*/  LOP3.LUT R29, R52, 0x39, R3, 0xfe, !PT ;  /* 0x00000039341d7812 */ /* 0x000fe200078efe03 */
[----:B------:R-:W-:Y:S01]  /*10a00*/  HMMA.16816.F32 R168, R8, R164, RZ ;  /* 0x000000a408a8723c */ /* 0x000fe200000018ff */
[----:B------:R-:W-:Y:S02]  /*10a10*/  FSEL R79, R97, -INF , !P0 ;  /* 0xff800000614f7808 */ /* 0x000fe40004000000 */
[----:B------:R-:W-:Y:S02]  /*10a20*/  FSEL R98, R98, -INF , !P4 ;  /* 0xff80000062627808 */ /* 0x000fe40006000000 */
[----:B------:R-:W-:Y:S01]  /*10a30*/  ISETP.GE.AND P3, PT, R33, R54, PT ;  /* 0x000000362100720c */ /* 0x000fe20003f66270 */
[----:B-1----:R-:W-:Y:S01]  /*10a40*/  HMMA.16816.F32 R188, R4, R12, R188 ;  /* 0x0000000c04bc723c */ /* 0x002fe200000018bc */
[C---:B------:R-:W-:Y:S01]  /*10a50*/  ISETP.GE.AND P0, PT, R29.reuse, R56, PT ;  /* 0x000000381d00720c */ /* 0x040fe20003f06270 */
[----:B------:R-:W-:Y:S01]  /*10a60*/  LDSM.16.M88.4 R32, [R234+0x4400] ;  /* 0x00440000ea20783b */ /* 0x000fe20000000200 */
[----:B------:R-:W-:-:S02]  /*10a70*/  ISETP.GE.AND P4, PT, R29, R54, PT ;  /* 0x000000361d00720c */ /* 0x000fc40003f86270 */
[--C-:B------:R-:W-:Y:S01]  /*10a80*/  LOP3.LUT R29, R52, 0x40, R3.reuse, 0xfe, !PT ;  /* 0x00000040341d7812 */ /* 0x100fe200078efe03 */
[----:B------:R-:W-:Y:S01]  /*10a90*/  HMMA.16816.F32 R184, R4, R14, R184 ;  /* 0x0000000e04b8723c */ /* 0x000fe200000018b8 */
[----:B------:R-:W-:Y:S01]  /*10aa0*/  FSEL R148, R99, -INF , !P3 ;  /* 0xff80000063947808 */ /* 0x000fe20005800000 */
[----:B------:R-:W1:Y:S01]  /*10ab0*/  LDSM.16.M88.4 R12, [R222] ;  /* 0x00000000de0c783b */ /* 0x000e620000000200 */
        /* <DEDUP_REMOVED lines=11> */
[----:B------:R-:W-:Y:S02]  /*10b70*/  ISETP.GE.AND P0, PT, R29, R54, PT ;  /* 0x000000361d00720c */ /* 0x000fe40003f06270 */
[----:B------:R-:W-:-:S02]  /*10b80*/  ISETP.GE.AND P4, PT, R17, R56, PT ;  /* 0x000000381100720c */ /* 0x000fc40003f86270 */
[----:B------:R-:W-:Y:S01]  /*10b90*/  FSEL R85, R108, -INF , !P3 ;  /* 0xff8000006c557808 */ /* 0x000fe20005800000 */
[----:B--2---:R-:W-:Y:S01]  /*10ba0*/  HMMA.16816.F32 R200, R4, R24, R200 ;  /* 0x0000001804c8723c */ /* 0x004fe200000018c8 */
[----:B------:R-:W-:Y:S02]  /*10bb0*/  ISETP.GE.AND P2, PT, R29, R56, PT ;  /* 0x000000381d00720c */ /* 0x000fe40003f46270 */
[----:B------:R-:W-:Y:S02]  /*10bc0*/  ISETP.GE.AND P3, PT, R17, R54, PT ;  /* 0x000000361100720c */ /* 0x000fe40003f66270 */
[C-C-:B------:R-:W-:Y:S01]  /*10bd0*/  LOP3.LUT R21, R52.reuse, 0x50, R3.reuse, 0xfe, !PT ;  /* 0x0000005034157812 */ /* 0x140fe200078efe03 */
[----:B------:R-:W-:Y:S01]  /*10be0*/  HMMA.16816.F32 R128, R8, R112, RZ ;  /* 0x000000700880723c */ /* 0x000fe200000018ff */
[----:B------:R-:W-:Y:S02]  /*10bf0*/  LOP3.LUT R17, R52, 0x49, R3, 0xfe, !PT ;  /* 0x0000004934117812 */ /* 0x000fe400078efe03 */
[----:B------:R-:W-:-:S02]  /*10c00*/  FSEL R119, R111, -INF , !P0 ;  /* 0xff8000006f777808 */ /* 0x000fc40004000000 */
[----:B------:R-:W-:Y:S01]  /*10c10*/  FSEL R91, R212, -INF , !P4 ;  /* 0xff800000d45b7808 */ /* 0x000fe20006000000 */
[----:B------:R-:W-:Y:S01]  /*10c20*/  HMMA.16816.F32 R112, R8, R114, RZ ;  /* 0x000000720870723c */ /* 0x000fe200000018ff */
[----:B------:R-:W-:Y:S02]  /*10c30*/  FSEL R87, R109, -INF , !P2 ;  /* 0xff8000006d577808 */ /* 0x000fe40005000000 */
[----:B------:R-:W-:Y:S02]  /*10c40*/  FSEL R110, R110, -INF , !P6 ;  /* 0xff8000006e6e7808 */ /* 0x000fe40007000000 */
[C---:B------:R-:W-:Y:S01]  /*10c50*/  ISETP.GE.AND P0, PT, R21.reuse, R56, PT ;  /* 0x000000381500720c */ /* 0x040fe20003f06270 */
[----:B-1----:R-:W-:Y:S01]  /*10c60*/  HMMA.16816.F32 R168, R4, R12, R168 ;  /* 0x0000000c04a8723c */ /* 0x002fe200000018a8 */
[----:B------:R-:W-:Y:S02]  /*10c70*/  ISETP.GE.AND P4, PT, R21, R54, PT ;  /* 0x000000361500720c */ /* 0x000fe40003f86270 */
[----:B------:R-:W-:-:S02]  /*10c80*/  ISETP.GE.AND P2, PT, R17, R56, PT ;  /* 0x000000381100720c */ /* 0x000fc40003f46270 */
[----:B------:R-:W-:Y:S01]  /*10c90*/  ISETP.GE.AND P6, PT, R17, R54, PT ;  /* 0x000000361100720c */ /* 0x000fe20003fc6270 */
[----:B------:R-:W-:Y:S01]  /*10ca0*/  HMMA.16816.F32 R164, R4, R14, R164 ;  /* 0x0000000e04a4723c */ /* 0x000fe200000018a4 */
[C-C-:B------:R-:W-:Y:S01]  /*10cb0*/  LOP3.LUT R23, R52.reuse, 0x51, R3.reuse, 0xfe, !PT ;  /* 0x0000005134177812 */ /* 0x140fe200078efe03 */
[----:B------:R-:W1:Y:S01]  /*10cc0*/  LDSM.16.M88.4 R12, [R220] ;  /* 0x00000000dc0c783b */ /* 0x000e620000000200 */
[----:B------:R-:W-:Y:S02]  /*10cd0*/  LOP3.LUT R21, R52, 0x58, R3, 0xfe, !PT ;  /* 0x0000005834157812 */ /* 0x000fe400078efe03 */
[----:B------:R-:W-:Y:S01]  /*10ce0*/  FSEL R249, R214, -INF , !P3 ;  /* 0xff800000d6f97808 */ /* 0x000fe20005800000 */
[----:B------:R-:W-:Y:S01]  /*10cf0*/  HMMA.16816.F32 R16, R8, R18, RZ ;  /* 0x000000120810723c */ /* 0x000fe200000018ff */
[----:B------:R-:W-:Y:S02]  /*10d00*/  FSEL R95, R213, -INF , !P2 ;  /* 0xff800000d55f7808 */ /* 0x000fe40005000000 */
        /* <DEDUP_REMOVED lines=8> */
[----:B------:R-:W2:Y:S01]  /*10d90*/  LDSM.16.M88.4 R20, [R223] ;  /* 0x00000000df14783b */ /* 0x000ea20000000200 */
[----:B------:R-:W-:-:S02]  /*10da0*/  LOP3.LUT R25, R52, 0x59, R3, 0xfe, !PT ;  /* 0x0000005934197812 */ /* 0x000fc400078efe03 */
[----:B------:R-:W-:Y:S02]  /*10db0*/  FSEL R58, R209, -INF , !P3 ;  /* 0xff800000d13a7808 */ /* 0x000fe40005800000 */
[----:B------:R-:W-:Y:S02]  /*10dc0*/  FSEL R213, R210, -INF , !P4 ;  /* 0xff800000d2d57808 */ /* 0x000fe40006000000 */
[C---:B------:R-:W-:Y:S02]  /*10dd0*/  ISETP.GE.AND P3, PT, R25.reuse, R56, PT ;  /* 0x000000381900720c */ /* 0x040fe40003f66270 */
[C---:B------:R-:W-:Y:S01]  /*10de0*/  HMMA.16816.F32 R16, R4.reuse, R26, R16 ;  /* 0x0000001a0410723c */ /* 0x040fe20000001810 */
[----:B------:R-:W-:Y:S02]  /*10df0*/  ISETP.GE.AND P4, PT, R25, R54, PT ;  /* 0x000000361900720c */ /* 0x000fe40003f86270 */
[----:B------:R-:W-:Y:S02]  /*10e00*/  LOP3.LUT R25, R52, 0x60, R3, 0xfe, !PT ;  /* 0x0000006034197812 */ /* 0x000fe400078efe03 */
[----:B------:R-:W-:Y:S01]  /*10e10*/  FSEL R211, R211, -INF , !P2 ;  /* 0xff800000d3d37808 */ /* 0x000fe20005000000 */
[----:B------:R-:W-:Y:S01]  /*10e20*/  HMMA.16816.F32 R40, R4, R36, R40 ;  /* 0x000000240428723c */ /* 0x000fe20000001828 */
[----:B------:R-:W-:-:S02]  /*10e30*/  FSEL R204, R204, -INF , !P6 ;  /* 0xff800000cccc7808 */ /* 0x000fc40007000000 */
[C---:B------:R-:W-:Y:S02]  /*10e40*/  ISETP.GE.AND P2, PT, R25.reuse, R56, PT ;  /* 0x000000381900720c */ /* 0x040fe40003f46270 */
[----:B------:R-:W-:Y:S01]  /*10e50*/  ISETP.GE.AND P6, PT, R25, R54, PT ;  /* 0x000000361900720c */ /* 0x000fe20003fc6270 */
[C---:B-1----:R-:W-:Y:S01]  /*10e60*/  HMMA.16816.F32 R128, R4.reuse, R12, R128 ;  /* 0x0000000c0480723c */ /* 0x042fe20000001880 */
[C-C-:B------:R-:W-:Y:S02]  /*10e70*/  LOP3.LUT R27, R52.reuse, 0x61, R3.reuse, 0xfe, !PT ;  /* 0x00000061341b7812 */ /* 0x140fe400078efe03 */
[----:B------:R-:W-:Y:S02]  /*10e80*/  LOP3.LUT R25, R52, 0x68, R3, 0xfe, !PT ;  /* 0x0000006834197812 */ /* 0x000fe400078efe03 */
[----:B------:R-:W-:Y:S01]  /*10e90*/  FSEL R209, R206, -INF , !P0 ;  /* 0xff800000ced17808 */ /* 0x000fe20004000000 */
[----:B------:R-:W-:Y:S01]  /*10ea0*/  HMMA.16816.F32 R112, R4, R14, R112 ;  /* 0x0000000e0470723c */ /* 0x000fe20000001870 */
[----:B------:R-:W-:-:S02]  /*10eb0*/  FSEL R60, R205, -INF , !P3 ;  /* 0xff800000cd3c7808 */ /* 0x000fc40005800000 */
[----:B------:R-:W-:Y:S02]  /*10ec0*/  FSEL R207, R207, -INF , !P4 ;  /* 0xff800000cfcf7808 */ /* 0x000fe40006000000 */
[----:B------:R-:W-:Y:S01]  /*10ed0*/  FSEL R200, R200, -INF , !P2 ;  /* 0xff800000c8c87808 */ /* 0x000fe20005000000 */
[C---:B------:R-:W-:Y:S01]  /*10ee0*/  HMMA.16816.F32 R32, R4.reuse, R38, R32 ;  /* 0x000000260420723c */ /* 0x040fe20000001820 */
[C---:B------:R-:W-:Y:S02]  /*10ef0*/  ISETP.GE.AND P0, PT, R27.reuse, R56, PT ;  /* 0x000000381b00720c */ /* 0x040fe40003f06270 */
[----:B------:R-:W-:Y:S02]  /*10f00*/  ISETP.GE.AND P3, PT, R27, R54, PT ;  /* 0x000000361b00720c */ /* 0x000fe40003f66270 */
[C---:B------:R-:W-:Y:S02]  /*10f10*/  ISETP.GE.AND P4, PT, R25.reuse, R56, PT ;  /* 0x000000381900720c */ /* 0x040fe40003f86270 */
[----:B------:R-:W-:Y:S01]  /*10f20*/  ISETP.GE.AND P2, PT, R25, R54, PT ;  /* 0x000000361900720c */ /* 0x000fe20003f46270 */
[----:B--2---:R-:W-:Y:S01]  /*10f30*/  HMMA.16816.F32 R180, R4, R20, R180 ;  /* 0x0000001404b4723c */ /* 0x004fe200000018b4 */
[----:B------:R-:W-:-:S02]  /*10f40*/  LOP3.LUT R27, R52, 0x69, R3, 0xfe, !PT ;  /* 0x00000069341b7812 */ /* 0x000fc400078efe03 */
[----:B------:R-:W-:Y:S02]  /*10f50*/  LOP3.LUT R25, R52, 0x70, R3, 0xfe, !PT ;  /* 0x0000007034197812 */ /* 0x000fe400078efe03 */
[----:B------:R-:W-:Y:S01]  /*10f60*/  FSEL R205, R202, -INF , !P6 ;  /* 0xff800000cacd7808 */ /* 0x000fe20007000000 */
[----:B------:R-:W-:Y:S01]  /*10f70*/  HMMA.16816.F32 R172, R4, R22, R172 ;  /* 0x0000001604ac723c */ /* 0x000fe200000018ac */
[----:B------:R-:W-:Y:S02]  /*10f80*/  FSEL R203, R203, -INF , !P3 ;  /* 0xff800000cbcb7808 */ /* 0x000fe40005800000 */
[----:B------:R-:W-:Y:S02]  /*10f90*/  FSEL R64, R16, -INF , !P4 ;  /* 0xff80000010407808 */ /* 0x000fe40006000000 */
        /* <DEDUP_REMOVED lines=8> */
[----:B------:R-:W-:Y:S02]  /*11020*/  FSEL R188, R188, -INF , !P3 ;  /* 0xff800000bcbc7808 */ /* 0x000fe40005800000 */
[-C--:B------:R-:W-:Y:S02]  /*11030*/  ISETP.GE.AND P0, PT, R27, R56.reuse, PT ;  /* 0x000000381b00720c */ /* 0x080fe40003f06270 */
[-C--:B------:R-:W-:Y:S02]  /*11040*/  ISETP.GE.AND P2, PT, R25, R56.reuse, PT ;  /* 0x000000381900720c */ /* 0x080fe40003f46270 */
[C---:B------:R-:W-:Y:S02]  /*11050*/  ISETP.GE.AND P6, PT, R21.reuse, R56, PT ;  /* 0x000000381500720c */ /* 0x040fe40003fc6270 */
[----:B------:R-:W-:Y:S02]  /*11060*/  ISETP.GE.AND P3, PT, R21, R54, PT ;  /* 0x000000361500720c */ /* 0x000fe40003f66270 */
[----:B------:R-:W-:-:S02]  /*11070*/  LOP3.LUT R21, R52, 0x79, R3, 0xfe, !PT ;  /* 0x0000007934157812 */ /* 0x000fc400078efe03 */
[----:B------:R-:W-:Y:S02]  /*11080*/  FSEL R66, R17, -INF , !P0 ;  /* 0xff80000011427808 */ /* 0x000fe40004000000 */
[----:B------:R-:W-:Y:S01]  /*11090*/  FSEL R68, R189, -INF , !P2 ;  /* 0xff800000bd447808 */ /* 0x000fe20005000000 */
[----:B------:R-:W1:Y:S01]  /*110a0*/  LDSM.16.M88.4 R16, [R221] ;  /* 0x00000000dd10783b */ /* 0x000e620000000200 */
[----:B------:R-:W-:Y:S02]  /*110b0*/  FSEL R193, R190, -INF , !P4 ;  /* 0xff800000bec17808 */ /* 0x000fe40006000000 */
[----:B------:R-:W-:Y:S02]  /*110c0*/  ISETP.GE.AND P0, PT, R25, R54, PT ;  /* 0x000000361900720c */ /* 0x000fe40003f06270 */
[C---:B------:R-:W-:Y:S02]  /*110d0*/  ISETP.GE.AND P2, PT, R21.reuse, R56, PT ;  /* 0x000000381500720c */ /* 0x040fe40003f46270 */
[----:B------:R-:W-:-:S02]  /*110e0*/  ISETP.GE.AND P4, PT, R21, R54, PT ;  /* 0x000000361500720c */ /* 0x000fc40003f86270 */
[--C-:B------:R-:W-:Y:S02]  /*110f0*/  LOP3.LUT R21, R52, 0x80, R3.reuse, 0xfe, !PT ;  /* 0x0000008034157812 */ /* 0x100fe400078efe03 */
        /* <DEDUP_REMOVED lines=11> */
[----:B------:R-:W-:Y:S02]  /*111b0*/  ISETP.GE.AND P2, PT, R23, R54, PT ;  /* 0x000000361700720c */ /* 0x000fe40003f46270 */
[C---:B------:R-:W-:Y:S02]  /*111c0*/  ISETP.GE.AND P4, PT, R21.reuse, R56, PT ;  /* 0x000000381500720c */ /* 0x040fe40003f86270 */
[----:B------:R-:W-:Y:S02]  /*111d0*/  ISETP.GE.AND P0, PT, R21, R54, PT ;  /* 0x000000361500720c */ /* 0x000fe40003f06270 */
[----:B------:R-:W2:Y:S01]  /*111e0*/  LDSM.16.M88.4 R20, [R234+0x4000] ;  /* 0x00400000ea14783b */ /* 0x000ea20000000200 */
[C-C-:B------:R-:W-:Y:S01]  /*111f0*/  LOP3.LUT R25, R52.reuse, 0x90, R3.reuse, 0xfe, !PT ;  /* 0x0000009034197812 */ /* 0x140fe200078efe03 */
[----:B-1----:R-:W-:Y:S01]  /*11200*/  HMMA.16816.F32 R160, R4, R16, R160 ;  /* 0x0000001004a0723c */ /* 0x002fe200000018a0 */
[----:B------:R-:W-:Y:S02]  /*11210*/  LOP3.LUT R27, R52, 0x89, R3, 0xfe, !PT ;  /* 0x00000089341b7812 */ /* 0x000fe400078efe03 */
[----:B------:R-:W-:-:S02]  /*11220*/  FSEL R183, R183, -INF , !P2 ;  /* 0xff800000b7b77808 */ /* 0x000fc40005000000 */
[----:B------:R-:W-:Y:S01]  /*11230*/  FSEL R172, R172, -INF , !P4 ;  /* 0xff800000acac7808 */ /* 0x000fe20006000000 */
[----:B------:R-:W-:Y:S01]  /*11240*/  HMMA.16816.F32 R156, R4, R18, R156 ;  /* 0x00000012049c723c */ /* 0x000fe2000000189c */
        /* <DEDUP_REMOVED lines=8> */
[----:B------:R-:W-:Y:S02]  /*112d0*/  ISETP.GE.AND P6, PT, R27, R54, PT ;  /* 0x000000361b00720c */ /* 0x000fe40003fc6270 */
[C---:B------:R-:W-:Y:S02]  /*112e0*/  ISETP.GE.AND P0, PT, R25.reuse, R56, PT ;  /* 0x000000381900720c */ /* 0x040fe40003f06270 */
[----:B------:R-:W-:-:S02]  /*112f0*/  ISETP.GE.AND P3, PT, R25, R54, PT ;  /* 0x000000361900720c */ /* 0x000fc40003f66270 */
[----:B------:R-:W1:Y:S01]  /*11300*/  LDSM.16.M88.4 R24, [R219] ;  /* 0x00000000db18783b */ /* 0x000e620000000200 */
[--C-:B------:R-:W-:Y:S02]  /*11310*/  LOP3.LUT R17, R52, 0x98, R3.reuse, 0xfe, !PT ;  /* 0x0000009834117812 */ /* 0x100fe400078efe03 */
[----:B------:R-:W-:Y:S02]  /*11320*/  FSEL R175, R175, -INF , !P6 ;  /* 0xff800000afaf7808 */ /* 0x000fe40007000000 */
[----:B------:R-:W-:Y:S02]  /*11330*/  FSEL R168, R168, -INF , !P2 ;  /* 0xff800000a8a87808 */ /* 0x000fe40005000000 */
[C---:B------:R-:W-:Y:S01]  /*11340*/  ISETP.GE.AND P6, PT, R17.reuse, R56, PT ;  /* 0x000000381100720c */ /* 0x040fe20003fc6270 */
[----:B--2---:R-:W-:Y:S01]  /*11350*/  HMMA.16816.F32 R28, R8, R20, RZ ;  /* 0x00000014081c723c */ /* 0x004fe200000018ff */
[----:B------:R-:W-:Y:S02]  /*11360*/  ISETP.GE.AND P2, PT, R17, R54, PT ;  /* 0x000000361100720c */ /* 0x000fe40003f46270 */
[----:B------:R-:W-:-:S02]  /*11370*/  LOP3.LUT R17, R52, 0x99, R3, 0xfe, !PT ;  /* 0x0000009934117812 */ /* 0x000fc400078efe03 */
[----:B------:R-:W-:Y:S01]  /*11380*/  FSEL R174, R169, -INF , !P0 ;  /* 0xff800000a9ae7808 */ /* 0x000fe20004000000 */
[----:B------:R-:W-:Y:S01]  /*11390*/  HMMA.16816.F32 R20, R8, R22, RZ ;  /* 0x000000160814723c */ /* 0x000fe200000018ff */
[----:B------:R-:W-:Y:S02]  /*113a0*/  FSEL R173, R170, -INF , !P4 ;  /* 0xff800000aaad7808 */ /* 0x000fe40006000000 */
[C---:B------:R-:W-:Y:S02]  /*113b0*/  ISETP.GE.AND P0, PT, R17.reuse, R56, PT ;  /* 0x000000381100720c */ /* 0x040fe40003f06270 */
[----:B------:R-:W-:Y:S02]  /*113c0*/  ISETP.GE.AND P4, PT, R17, R54, PT ;  /* 0x000000361100720c */ /* 0x000fe40003f86270 */
[C-C-:B------:R-:W-:Y:S02]  /*113d0*/  LOP3.LUT R17, R52.reuse, 0xa0, R3.reuse, 0xfe, !PT ;  /* 0x000000a034117812 */ /* 0x140fe400078efe03 */
[----:B------:R-:W-:-:S02]  /*113e0*/  LOP3.LUT R19, R52, 0xa1, R3, 0xfe, !PT ;  /* 0x000000a134137812 */ /* 0x000fc400078efe03 */
[----:B------:R-:W-:Y:S02]  /*113f0*/  FSEL R171, R171, -INF , !P3 ;  /* 0xff800000abab7808 */ /* 0x000fe40005800000 */
[----:B------:R-:W-:Y:S02]  /*11400*/  FSEL R164, R164, -INF , !P6 ;  /* 0xff800000a4a47808 */ /* 0x000fe40007000000 */
[----:B------:R-:W-:Y:S02]  /*11410*/  FSEL R169, R166, -INF , !P2 ;  /* 0xff800000a6a97808 */ /* 0x000fe40005000000 */
[C---:B------:R-:W-:Y:S02]  /*11420*/  ISETP.GE.AND P3, PT, R17.reuse, R56, PT ;  /* 0x000000381100720c */ /* 0x040fe40003f66270 */
[----:B------:R-:W-:Y:S02]  /*11430*/  ISETP.GE.AND P6, PT, R17, R54, PT ;  /* 0x000000361100720c */ /* 0x000fe40003fc6270 */
[----:B------:R-:W-:-:S02]  /*11440*/  FSEL R166, R165, -INF , !P0 ;  /* 0xff800000a5a67808 */ /* 0x000fc40004000000 */
[C-C-:B------:R-:W-:Y:S02]  /*11450*/  LOP3.LUT R17, R52.reuse, 0xa8, R3.reuse, 0xfe, !PT ;  /* 0x000000a834117812 */ /* 0x140fe400078efe03 */
[----:B------:R-:W-:Y:S01]  /*11460*/  ISETP.GE.AND P0, PT, R19, R54, PT ;  /* 0x000000361300720c */ /* 0x000fe20003f06270 */
[C---:B-1----:R-:W-:Y:S01]  /*11470*/  HMMA.16816.F32 R28, R4.reuse, R24, R28 ;  /* 0x00000018041c723c */ /* 0x042fe2000000181c */
[C-C-:B------:R-:W-:Y:S02]  /*11480*/  LOP3.LUT R13, R52.reuse, 0xa9, R3.reuse, 0xfe, !PT ;  /* 0x000000a9340d7812 */ /* 0x140fe400078efe03 */
[----:B------:R-:W-:Y:S02]  /*11490*/  LOP3.LUT R15, R52, 0xb0, R3, 0xfe, !PT ;  /* 0x000000b0340f7812 */ /* 0x000fe400078efe03 */
[----:B------:R-:W-:Y:S01]  /*114a0*/  FSEL R167, R167, -INF , !P4 ;  /* 0xff800000a7a77808 */ /* 0x000fe20006000000 */
[----:B------:R-:W-:Y:S01]  /*114b0*/  HMMA.16816.F32 R20, R4, R26, R20 ;  /* 0x0000001a0414723c */ /* 0x000fe20000001814 */
[----:B------:R-:W-:-:S02]  /*114c0*/  FSEL R160, R160, -INF , !P3 ;  /* 0xff800000a0a07808 */ /* 0x000fc40005800000 */
[C---:B------:R-:W-:Y:S02]  /*114d0*/  ISETP.GE.AND P4, PT, R17.reuse, R56, PT ;  /* 0x000000381100720c */ /* 0x040fe40003f86270 */
[-C--:B------:R-:W-:Y:S02]  /*114e0*/  ISETP.GE.AND P3, PT, R17, R54.reuse, PT ;  /* 0x000000361100720c */ /* 0x080fe40003f66270 */
[----:B------:R-:W-:Y:S02]  /*114f0*/  FSEL R165, R162, -INF , !P6 ;  /* 0xff800000a2a57808 */ /* 0x000fe40007000000 */
[----:B------:R-:W-:Y:S02]  /*11500*/  FSEL R163, R163, -INF , !P0 ;  /* 0xff800000a3a37808 */ /* 0x000fe40004000000 */
[----:B------:R-:W-:Y:S02]  /*11510*/  ISETP.GE.AND P6, PT, R13, R54, PT ;  /* 0x000000360d00720c */ /* 0x000fe40003fc6270 */
[----:B------:R-:W-:-:S02]  /*11520*/  ISETP.GE.AND P0, PT, R15, R56, PT ;  /* 0x000000380f00720c */ /* 0x000fc40003f06270 */
[----:B------:R-:W-:Y:S02]  /*11530*/  LOP3.LUT R17, R52, 0xb8, R3, 0xfe, !PT ;  /* 0x000000b834117812 */ /* 0x000fe400078efe03 */
[----:B------:R-:W-:Y:S02]  /*11540*/  FSEL R159, R159, -INF , !P6 ;  /* 0xff8000009f9f7808 */ /* 0x000fe40007000000 */
[----:B------:R-:W-:Y:S02]  /*11550*/  FSEL R128, R128, -INF , !P0 ;  /* 0xff80000080807808 */ /* 0x000fe40004000000 */
[-C--:B------:R-:W-:Y:S02]  /*11560*/  ISETP.GE.AND P2, PT, R19, R56.reuse, PT ;  /* 0x000000381300720c */ /* 0x080fe40003f46270 */
[C---:B------:R-:W-:Y:S02]  /*11570*/  ISETP.GE.AND P6, PT, R17.reuse, R56, PT ;  /* 0x000000381100720c */ /* 0x040fe40003fc6270 */
[----:B------:R-:W-:-:S02]  /*11580*/  ISETP.GE.AND P0, PT, R17, R54, PT ;  /* 0x000000361100720c */ /* 0x000fc40003f06270 */
[----:B------:R-:W1:Y:S01]  /*11590*/  LDSM.16.M88.4 R16, [R234+0x4c00] ;  /* 0x004c0000ea10783b */ /* 0x000e620000000200 */
[----:B------:R-:W-:Y:S02]  /*115a0*/  FSEL R170, R161, -INF , !P2 ;  /* 0xff800000a1aa7808 */ /* 0x000fe40005000000 */
[----:B------:R-:W-:Y:S02]  /*115b0*/  ISETP.GE.AND P2, PT, R13, R56, PT ;  /* 0x000000380d00720c */ /* 0x000fe40003f46270 */
[----:B------:R-:W-:Y:S02]  /*115c0*/  LOP3.LUT R13, R52, 0xb1, R3, 0xfe, !PT ;  /* 0x000000b1340d7812 */ /* 0x000fe400078efe03 */
[----:B------:R-:W-:Y:S02]  /*115d0*/  FSEL R162, R156, -INF , !P4 ;  /* 0xff8000009ca27808 */ /* 0x000fe40006000000 */
[----:B------:R-:W-:Y:S02]  /*115e0*/  FSEL R161, R158, -INF , !P3 ;  /* 0xff8000009ea17808 */ /* 0x000fe40005800000 */
[----:B------:R-:W-:-:S02]  /*115f0*/  ISETP.GE.AND P4, PT, R15, R54, PT ;  /* 0x000000360f00720c */ /* 0x000fc40003f86270 */
[----:B------:R-:W-:Y:S02]  /*11600*/  ISETP.GE.AND P3, PT, R13, R56, PT ;  /* 0x000000380d00720c */ /* 0x000fe40003f66270 */
[----:B------:R-:W-:Y:S02]  /*11610*/  LOP3.LUT R25, R52, 0xb9, R3, 0xfe, !PT ;  /* 0x000000b934197812 */ /* 0x000fe400078efe03 */
[----:B------:R-:W-:Y:S02]  /*11620*/  FSEL R158, R157, -INF , !P2 ;  /* 0xff8000009d9e7808 */ /* 0x000fe40005000000 */
[----:B------:R-:W-:Y:S02]  /*11630*/  ISETP.GE.AND P2, PT, R13, R54, PT ;  /* 0x000000360d00720c */ /* 0x000fe40003f46270 */
[----:B------:R-:W-:Y:S01]  /*11640*/  FSEL R129, R129, -INF , !P3 ;  /* 0xff80000081817808 */ /* 0x000fe20005800000 */
[----:B------:R-:W2:Y:S01]  /*11650*/  LDSM.16.M88.4 R12, [R217] ;  /* 0x00000000d90c783b */ /* 0x000ea20000000200 */
[----:B------:R-:W-:-:S02]  /*11660*/  FSEL R149, R130, -INF , !P4 ;  /* 0xff80000082957808 */ /* 0x000fc40006000000 */
[C---:B------:R-:W-:Y:S02]  /*11670*/  ISETP.GE.AND P3, PT, R25.reuse, R56, PT ;  /* 0x000000381900720c */ /* 0x040fe40003f66270 */
[----:B------:R-:W-:Y:S02]  /*11680*/  ISETP.GE.AND P4, PT, R25, R54, PT ;  /* 0x000000361900720c */ /* 0x000fe40003f86270 */
[----:B------:R-:W-:Y:S02]  /*11690*/  LOP3.LUT R25, R52, 0xc0, R3, 0xfe, !PT ;  /* 0x000000c034197812 */ /* 0x000fe400078efe03 */
[----:B------:R-:W-:Y:S02]  /*116a0*/  FSEL R131, R131, -INF , !P2 ;  /* 0xff80000083837808 */ /* 0x000fe40005000000 */
[----:B------:R-:W-:Y:S02]  /*116b0*/  FSEL R112, R112, -INF , !P6 ;  /* 0xff80000070707808 */ /* 0x000fe40007000000 */
[----:B------:R-:W-:-:S02]  /*116c0*/  FSEL R125, R114, -INF , !P0 ;  /* 0xff800000727d7808 */ /* 0x000fc40004000000 */
[----:B------:R-:W-:Y:S02]  /*116d0*/  FSEL R113, R113, -INF , !P3 ;  /* 0xff80000071717808 */ /* 0x000fe40005800000 */
[C---:B------:R-:W-:Y:S02]  /*116e0*/  ISETP.GE.AND P2, PT, R25.reuse, R56, PT ;  /* 0x000000381900720c */ /* 0x040fe40003f46270 */
[----:B------:R-:W-:Y:S02]  /*116f0*/  ISETP.GE.AND P6, PT, R25, R54, PT ;  /* 0x000000361900720c */ /* 0x000fe40003fc6270 */
[C---:B------:R-:W-:Y:S01]  /*11700*/  ISETP.GE.AND P0, PT, R49.reuse, R56, PT ;  /* 0x000000383100720c */ /* 0x040fe20003f06270 */
[----:B------:R-:W-:Y:S01]  /*11710*/  HMMA.16816.F32 R24, R8, R44, RZ ;  /* 0x0000002c0818723c */ /* 0x000fe200000018ff */
[----:B------:R-:W-:Y:S02]  /*11720*/  ISETP.GE.AND P3, PT, R49, R54, PT ;  /* 0x000000363100720c */ /* 0x000fe40003f66270 */
[----:B------:R-:W-:-:S02]  /*11730*/  FSEL R114, R28, -INF , !P2 ;  /* 0xff8000001c727808 */ /* 0x000fc40005000000 */
[----:B------:R-:W-:Y:S01]  /*11740*/  FSEL R176, R29, -INF , !P0 ;  /* 0xff8000001db07808 */ /* 0x000fe20004000000 */
[----:B-1----:R-:W-:Y:S01]  /*11750*/  HMMA.16816.F32 R48, R8, R16, RZ ;  /* 0x000000100830723c */ /* 0x002fe200000018ff */
[----:B------:R-:W-:Y:S02]  /*11760*/  FSEL R107, R30, -INF , !P6 ;  /* 0xff8000001e6b7808 */ /* 0x000fe40007000000 */
[----:B------:R-:W-:Y:S02]  /*11770*/  FSEL R101, R31, -INF , !P3 ;  /* 0xff8000001f657808 */ /* 0x000fe40005800000 */
[----:B------:R-:W1:Y:S01]  /*11780*/  LDSM.16.M88.4 R28, [R216] ;  /* 0x00000000d81c783b */ /* 0x000e620000000200 */
[----:B------:R-:W-:Y:S01]  /*11790*/  LOP3.LUT R37, R52, 0xc9, R3, 0xfe, !PT ;  /* 0x000000c934257812 */ /* 0x000fe200078efe03 */
[----:B------:R-:W-:-:S04]  /*117a0*/  DEPBAR.LE SB0, 0x0 ;  /* 0x000080000000791a */ /* 0x000fc80000000000 */
[----:B------:R-:W-:Y:S01]  /*117b0*/  BAR.SYNC.DEFER_BLOCKING 0x0 ;  /* 0x0000000000007b1d */ /* 0x000fe20000010000 */
[C---:B------:R-:W-:Y:S02]  /*117c0*/  ISETP.GE.AND P0, PT, R37.reuse, R56, PT ;  /* 0x000000382500720c */ /* 0x040fe40003f06270 */
[----:B------:R-:W-:Y:S02]  /*117d0*/  ISETP.GE.AND P6, PT, R37, R54, PT ;  /* 0x000000362500720c */ /* 0x000fe40003fc6270 */
[----:B------:R-:W-:Y:S01]  /*117e0*/  HMMA.16816.F32 R36, R8, R46, RZ ;  /* 0x0000002e0824723c */ /* 0x000fe200000018ff */
[----:B------:R-:W-:Y:S02]  /*117f0*/  LOP3.LUT R45, R52, 0xc8, R3, 0xfe, !PT ;  /* 0x000000c8342d7812 */ /* 0x000fe400078efe03 */
[----:B------:R-:W-:Y:S02]  /*11800*/  FSEL R115, R115, -INF , !P4 ;  /* 0xff80000073737808 */ /* 0x000fe40006000000 */
[C---:B------:R-:W-:Y:S01]  /*11810*/  ISETP.GE.AND P4, PT, R45.reuse, R56, PT ;  /* 0x000000382d00720c */ /* 0x040fe20003f86270 */
[----:B--2---:R-:W-:Y:S01]  /*11820*/  HMMA.16816.F32 R24, R4, R12, R24 ;  /* 0x0000000c0418723c */ /* 0x004fe20000001818 */
[----:B------:R-:W-:-:S02]  /*11830*/  ISETP.GE.AND P2, PT, R45, R54, PT ;  /* 0x000000362d00720c */ /* 0x000fc40003f46270 */
[--C-:B------:R-:W-:Y:S02]  /*11840*/  LOP3.LUT R45, R52, 0xd0, R3.reuse, 0xfe, !PT ;  /* 0x000000d0342d7812 */ /* 0x100fe400078efe03 */
[----:B------:R-:W-:Y:S01]  /*11850*/  FSEL R20, R20, -INF , !P4 ;  /* 0xff80000014147808 */ /* 0x000fe20006000000 */
[----:B------:R-:W-:Y:S01]  /*11860*/  HMMA.16816.F32 R8, R8, R18, RZ ;  /* 0x000000120808723c */ /* 0x000fe200000018ff */
[C---:B------:R-:W-:Y:S02]  /*11870*/  ISETP.GE.AND P3, PT, R45.reuse, R56, PT ;  /* 0x000000382d00720c */ /* 0x040fe40003f66270 */
[----:B------:R-:W-:Y:S02]  /*11880*/  ISETP.GE.AND P4, PT, R45, R54, PT ;  /* 0x000000362d00720c */ /* 0x000fe40003f86270 */
[C-C-:B------:R-:W-:Y:S02]  /*11890*/  LOP3.LUT R47, R52.reuse, 0xd1, R3.reuse, 0xfe, !PT ;  /* 0x000000d1342f7812 */ /* 0x140fe400078efe03 */
[----:B------:R-:W-:-:S02]  /*118a0*/  LOP3.LUT R45, R52, 0xd8, R3, 0xfe, !PT ;  /* 0x000000d8342d7812 */ /* 0x000fc400078efe03 */
[----:B------:R-:W-:Y:S02]  /*118b0*/  FSEL R97, R22, -INF , !P2 ;  /* 0xff80000016617808 */ /* 0x000fe40005000000 */
[----:B------:R-:W-:Y:S01]  /*118c0*/  FSEL R21, R21, -INF , !P0 ;  /* 0xff80000015157808 */ /* 0x000fe20004000000 */
[C---:B------:R-:W-:Y:S01]  /*118d0*/  HMMA.16816.F32 R36, R4.reuse, R14, R36 ;  /* 0x0000000e0424723c */ /* 0x040fe20000001824 */
[----:B------:R-:W-:Y:S02]  /*118e0*/  FSEL R93, R23, -INF , !P6 ;  /* 0xff800000175d7808 */ /* 0x000fe40007000000 */
[C---:B------:R-:W-:Y:S02]  /*118f0*/  ISETP.GE.AND P2, PT, R47.reuse, R56, PT ;  /* 0x000000382f00720c */ /* 0x040fe40003f46270 */
[----:B------:R-:W-:Y:S01]  /*11900*/  ISETP.GE.AND P0, PT, R47, R54, PT ;  /* 0x000000362f00720c */ /* 0x000fe20003f06270 */
[----:B-1----:R-:W-:Y:S01]  /*11910*/  HMMA.16816.F32 R48, R4, R28, R48 ;  /* 0x0000001c0430723c */ /* 0x002fe20000001830 */
[----:B------:R-:W-:-:S02]  /*11920*/  ISETP.GE.AND P6, PT, R45, R56, PT ;  /* 0x000000382d00720c */ /* 0x000fc40003fc6270 */
[C-C-:B------:R-:W-:Y:S02]  /*11930*/  LOP3.LUT R23, R52.reuse, 0xd9, R3.reuse, 0xfe, !PT ;  /* 0x000000d934177812 */ /* 0x140fe400078efe03 */
[----:B------:R-:W-:Y:S01]  /*11940*/  LOP3.LUT R19, R52, 0xe0, R3, 0xfe, !PT ;  /* 0x000000e034137812 */ /* 0x000fe200078efe03 */
[----:B------:R-:W-:Y:S01]  /*11950*/  HMMA.16816.F32 R8, R4, R30, R8 ;  /* 0x0000001e0408723c */ /* 0x000fe20000001808 */
[----:B------:R-:W-:Y:S02]  /*11960*/  FSEL R13, R40, -INF , !P3 ;  /* 0xff800000280d7808 */ /* 0x000fe40005800000 */
[----:B------:R-:W-:Y:S02]  /*11970*/  ISETP.GE.AND P3, PT, R45, R54, PT ;  /* 0x000000362d00720c */ /* 0x000fe40003f66270 */
[----:B------:R-:W-:Y:S02]  /*11980*/  FSEL R17, R41, -INF , !P2 ;  /* 0xff80000029117808 */ /* 0x000fe40005000000 */
[----:B------:R-:W-:-:S02]  /*11990*/  FSEL R45, R43, -INF , !P0 ;  /* 0xff8000002b2d7808 */ /* 0x000fc40004000000 */
[----:B------:R-:W-:Y:S02]  /*119a0*/  FSEL R15, R32, -INF , !P6 ;  /* 0xff800000200f7808 */ /* 0x000fe40007000000 */
[-C--:B------:R-:W-:Y:S02]  /*119b0*/  ISETP.GE.AND P2, PT, R23, R56.reuse, PT ;  /* 0x000000381700720c */ /* 0x080fe40003f46270 */
[C---:B------:R-:W-:Y:S02]  /*119c0*/  ISETP.GE.AND P0, PT, R19.reuse, R56, PT ;  /* 0x000000381300720c */ /* 0x040fe40003f06270 */
[----:B------:R-:W-:Y:S02]  /*119d0*/  ISETP.GE.AND P6, PT, R19, R54, PT ;  /* 0x000000361300720c */ /* 0x000fe40003fc6270 */
[----:B------:R-:W-:Y:S02]  /*119e0*/  FSEL R46, R42, -INF , !P4 ;  /* 0xff8000002a2e7808 */ /* 0x000fe40006000000 */
[----:B------:R-:W-:-:S02]  /*119f0*/  LOP3.LUT R19, R52, 0xe1, R3, 0xfe, !PT ;  /* 0x000000e134137812 */ /* 0x000fc400078efe03 */
[----:B------:R-:W-:Y:S02]  /*11a00*/  ISETP.GE.AND P4, PT, R23, R54, PT ;  /* 0x000000361700720c */ /* 0x000fe40003f86270 */
[----:B------:R-:W-:Y:S02]  /*11a10*/  LOP3.LUT R23, R52, 0xe8, R3, 0xfe, !PT ;  /* 0x000000e834177812 */ /* 0x000fe400078efe03 */
[----:B------:R-:W-:Y:S02]  /*11a20*/  FSEL R44, R34, -INF , !P3 ;  /* 0xff800000222c7808 */ /* 0x000fe40005800000 */
[----:B------:R-:W-:Y:S02]  /*11a30*/  FSEL R33, R33, -INF , !P2 ;  /* 0xff80000021217808 */ /* 0x000fe40005000000 */
[C---:B------:R-:W-:Y:S02]  /*11a40*/  ISETP.GE.AND P3, PT, R19.reuse, R56, PT ;  /* 0x000000381300720c */ /* 0x040fe40003f66270 */
[----:B------:R-:W-:-:S02]  /*11a50*/  ISETP.GE.AND P2, PT, R19, R54, PT ;  /* 0x000000361300720c */ /* 0x000fc40003f46270 */
[----:B------:R-:W-:Y:S02]  /*11a60*/  FSEL R19, R24, -INF , !P0 ;  /* 0xff80000018137808 */ /* 0x000fe40004000000 */
[----:B------:R-:W-:Y:S02]  /*11a70*/  ISETP.GE.AND P0, PT, R23, R54, PT ;  /* 0x000000361700720c */ /* 0x000fe40003f06270 */
[----:B------:R-:W-:Y:S02]  /*11a80*/  LOP3.LUT R7, R52, 0xf1, R3, 0xfe, !PT ;  /* 0x000000f134077812 */ /* 0x000fe400078efe03 */
[----:B------:R-:W-:Y:S02]  /*11a90*/  FSEL R40, R38, -INF , !P0 ;  /* 0xff80000026287808 */ /* 0x000fe40004000000 */
[----:B------:R-:W-:Y:S02]  /*11aa0*/  ISETP.GE.AND P0, PT, R7, R56, PT ;  /* 0x000000380700720c */ /* 0x000fe40003f06270 */
[----:B------:R-:W-:-:S02]  /*11ab0*/  FSEL R43, R35, -INF , !P4 ;  /* 0xff800000232b7808 */ /* 0x000fc40006000000 */
[----:B------:R-:W-:Y:S02]  /*11ac0*/  FSEL R49, R49, -INF , !P0 ;  /* 0xff80000031317808 */ /* 0x000fe40004000000 */
[----:B------:R-:W-:Y:S02]  /*11ad0*/  ISETP.GT.AND P0, PT, R246, R237, PT ;  /* 0x000000edf600720c */ /* 0x000fe40003f04270 */
        /* <DEDUP_REMOVED lines=14> */
[-C--:B------:R-:W-:Y:S02]  /*11bc0*/  ISETP.GE.AND P4, PT, R23, R54.reuse, PT ;  /* 0x000000361700720c */ /* 0x080fe40003f86270 */
[----:B------:R-:W-:-:S02]  /*11bd0*/  ISETP.GE.AND P3, PT, R7, R54, PT ;  /* 0x000000360700720c */ /* 0x000fc40003f66270 */
[C---:B------:R-:W-:Y:S02]  /*11be0*/  ISETP.GE.AND P6, PT, R3.reuse, R56, PT ;  /* 0x000000380300720c */ /* 0x040fe40003fc6270 */
        /* <DEDUP_REMOVED lines=12> */
[----:B------:R-:W-:Y:S01]  /*11cb0*/  IADD3 R12, R52, -0x100, RZ ;  /* 0xffffff00340c7810 */ /* 0x000fe20007ffe0ff */
        /* <DEDUP_REMOVED lines=40> */
[C---:B------:R-:W-:Y:S01]  /*11f40*/  IMAD.WIDE R22, R11.reuse, 0x4, R244 ;  /* 0x000000040b167825 */ /* 0x040fe200078e02f4 */
        /* <DEDUP_REMOVED lines=16> */
.L_x_2539:
[----:B------:R-:W-:Y:S02]  /*12050*/  ULDC UR6, c[0x0][0x248] ;  /* 0x0000920000067ab9 */ /* 0x000fe40000000800 */
[----:B------:R-:W-:-:S06]  /*12060*/  USHF.L.U32 UR4, UR6, 0x8, URZ ;  /* 0x0000000806047899 */ /* 0x000fcc000800063f */
[----:B------:R-:W-:-:S04]  /*12070*/  IADD3 R8, RZ, -UR4, RZ ;  /* 0x80000004ff087c10 */ /* 0x000fc8000fffe0ff */
[----:B------:R-:W-:-:S07]  /*12080*/  SHF.R.S32.HI R4, RZ, 0x1f, R8 ;  /* 0x0000001fff047819 */ /* 0x000fce0000011408 */
.L_x_2540:
        /* <DEDUP_REMOVED lines=31> */
.L_x_2538:
[----:B------:R-:W-:Y:S01]  /*12280*/  FMNMX.FTZ R4, R2, R67, !PT ;  /* 0x0000004302047209 */ /* 0x000fe20007810000 */
[----:B------:R-:W-:Y:S01]  /*12290*/  ULDC UR4, c[0x0][0x2ec] ;  /* 0x0000bb0000047ab9 */ /* 0x000fe20000000800 */
[----:B-1----:R-:W-:Y:S02]  /*122a0*/  LDSM.16.MT88.4 R8, [R231+0x5000] ;  /* 0x00500000e708783b */ /* 0x002fe40000004200 */
        /* <DEDUP_REMOVED lines=242> */
[----:B------:R-:W-:-:S03]  /*131d0*/  FMUL.FTZ R50, R87, UR4 ;  /* 0x0000000457327c20 */ /* 0x000fc60008410000 */
[----:B------:R-:W-:-:S03]  /*131e0*/  FSEL R5, R87, RZ, P1 ;  /* 0x000000ff57057208 */ /* 0x000fc60000800000 */
[----:B------:R-:W-:Y:S01]  /*131f0*/  MUFU.EX2 R74, R74 ;  /* 0x0000004a004a7308 */ /* 0x000fe20000000800 */
[----:B------:R-:W-:Y:S01]  /*13200*/  FSEL R50, R50, RZ, P1 ;  /* 0x000000ff32327208 */ /* 0x000fe20000800000 */
[----:B------:R-:W-:-:S04]  /*13210*/  FADD.FTZ R5, R0, -R5 ;  /* 0x8000000500057221 */ /* 0x000fc80000010000 */
[--C-:B------:R-:W-:Y:S01]  /*13220*/  FFMA.FTZ R114, R150, UR4, -R50.reuse ;  /* 0x0000000496727c23 */ /* 0x100fe20008010832 */
[--C-:B------:R-:W-:Y:S01]  /*13230*/  FFMA.FTZ R113, R148, UR4, -R50.reuse ;  /* 0x0000000494717c23 */ /* 0x100fe20008010832 */
[--C-:B------:R-:W-:Y:S01]  /*13240*/  FFMA.FTZ R154, R154, UR4, -R50.reuse ;  /* 0x000000049a9a7c23 */ /* 0x100fe20008010832 */
[--C-:B------:R-:W-:Y:S01]  /*13250*/  FFMA.FTZ R128, R152, UR4, -R50.reuse ;  /* 0x0000000498807c23 */ /* 0x100fe20008010832 */
[--C-:B------:R-:W-:Y:S01]  /*13260*/  FFMA.FTZ R195, R195, UR4, -R50.reuse ;  /* 0x00000004c3c37c23 */ /* 0x100fe20008010832 */
[--C-:B------:R-:W-:Y:S01]  /*13270*/  FFMA.FTZ R124, R124, UR4, -R50.reuse ;  /* 0x000000047c7c7c23 */ /* 0x100fe20008010832 */
[----:B------:R-:W-:Y:S01]  /*13280*/  FMUL.FTZ R150, R2, UR4 ;  /* 0x0000000402967c20 */ /* 0x000fe20008410000 */
[----:B------:R-:W-:Y:S01]  /*13290*/  FMUL.FTZ R148, R5, UR4 ;  /* 0x0000000405947c20 */ /* 0x000fe20008410000 */
[----:B------:R-:W-:Y:S01]  /*132a0*/  MUFU.EX2 R154, R154 ;  /* 0x0000009a009a7308 */ /* 0x000fe20000000800 */
[--C-:B------:R-:W-:Y:S01]  /*132b0*/  FFMA.FTZ R179, R179, UR4, -R50.reuse ;  /* 0x00000004b3b37c23 */ /* 0x100fe20008010832 */
[--C-:B------:R-:W-:Y:S01]  /*132c0*/  FFMA.FTZ R118, R118, UR4, -R50.reuse ;  /* 0x0000000476767c23 */ /* 0x100fe20008010832 */
[--C-:B------:R-:W-:Y:S01]  /*132d0*/  FFMA.FTZ R153, R153, UR4, -R50.reuse ;  /* 0x0000000499997c23 */ /* 0x100fe20008010832 */
[----:B------:R-:W1:Y:S01]  /*132e0*/  LDSM.16.MT88.4 R4, [R232+0x5400] ;  /* 0x00540000e804783b */ /* 0x000e620000004200 */
        /* <DEDUP_REMOVED lines=40> */
[----:B------:R-:W-:-:S03]  /*13570*/  FFMA.FTZ R3, R3, UR4, -R50 ;  /* 0x0000000403037c23 */ /* 0x000fc60008010832 */
        /* <DEDUP_REMOVED lines=27> */
[----:B------:R-:W-:Y:S01]  /*13730*/  FFMA.FTZ R146, R189, UR4, -R50 ;  /* 0x00000004bd927c23 */ /* 0x000fe20008010832 */
[----:B------:R-:W-:Y:S01]  /*13740*/  FFMA.FTZ R251, R251, R150, R156 ;  /* 0x00000096fbfb7223 */ /* 0x000fe2000001009c */
[----:B------:R-:W-:Y:S01]  /*13750*/  HMMA.16816.F32 R20, R12, R16, R20 ;  /* 0x000000100c14723c */ /* 0x000fe20000001814 */
[----:B------:R-:W-:-:S02]  /*13760*/  FFMA.FTZ R169, R250, R148, R154 ;  /* 0x00000094faa97223 */ /* 0x000fc4000001009a */
[----:B------:R-:W-:Y:S01]  /*13770*/  MUFU.EX2 R127, R127 ;  /* 0x0000007f007f7308 */ /* 0x000fe20000000800 */
[----:B------:R-:W-:Y:S01]  /*13780*/  FADD.FTZ R148, R130, R251 ;  /* 0x000000fb82947221 */ /* 0x000fe20000010000 */
[----:B------:R-:W-:Y:S01]  /*13790*/  FADD.FTZ R128, R128, R169 ;  /* 0x000000a980807221 */ /* 0x000fe20000010000 */
[----:B------:R-:W-:Y:S01]  /*137a0*/  HMMA.16816.F32 R16, R12, R18, R140 ;  /* 0x000000120c10723c */ /* 0x000fe2000000188c */
[----:B------:R-:W-:Y:S01]  /*137b0*/  FFMA.FTZ R130, R165, UR4, -R50 ;  /* 0x00000004a5827c23 */ /* 0x000fe20008010832 */
[----:B------:R-:W-:Y:S01]  /*137c0*/  FADD.FTZ R199, R199, R148 ;  /* 0x00000094c7c77221 */ /* 0x000fe20000010000 */
[----:B------:R-:W-:Y:S02]  /*137d0*/  FADD.FTZ R195, R195, R128 ;  /* 0x00000080c3c37221 */ /* 0x000fe40000010000 */
        /* <DEDUP_REMOVED lines=19> */
[----:B-1----:R-:W-:Y:S03]  /*13910*/  HMMA.16816.F32 R20, R32, R4, R20 ;  /* 0x000000042014723c */ /* 0x002fe60000001814 */
[----:B------:R-:W-:Y:S01]  /*13920*/  MUFU.EX2 R98, R98 ;  /* 0x0000006200627308 */ /* 0x000fe20000000800 */
[----:B------:R-:W-:-:S02]  /*13930*/  FADD.FTZ R155, R155, R120 ;  /* 0x000000789b9b7221 */ /* 0x000fc40000010000 */
[----:B------:R-:W-:Y:S01]  /*13940*/  HMMA.16816.F32 R16, R32, R6, R16 ;  /* 0x000000062010723c */ /* 0x000fe20000001810 */
[----:B------:R-:W1:Y:S01]  /*13950*/  LDSM.16.MT88.4 R4, [R232+0x5c00] ;  /* 0x005c0000e804783b */ /* 0x000e620000004200 */
        /* <DEDUP_REMOVED lines=114> */
[----:B---3--:R-:W-:-:S07]  /*14080*/  F2FP.F16.F32.PACK_AB R15, R175, R158 ;  /* 0x0000009eaf0f723e */ /* 0x008fce00000000ff */
[----:B------:R-:W-:Y:S01]  /*14090*/  MUFU.EX2 R71, R71 ;  /* 0x0000004700477308 */ /* 0x000fe20000000800 */
[C---:B----4-:R-:W-:Y:S06]  /*140a0*/  HMMA.16816.F32 R136, R12.reuse, R8, R136 ;  /* 0x000000080c88723c */ /* 0x050fec0000001888 */
[----:B------:R-:W-:Y:S01]  /*140b0*/  HMMA.16816.F32 R132, R12, R10, R132 ;  /* 0x0000000a0c84723c */ /* 0x000fe20000001884 */
[----:B------:R-:W3:Y:S01]  /*140c0*/  MUFU.EX2 R70, R70 ;  /* 0x0000004600467308 */ /* 0x000ee20000000800 */
[----:B------:R-:W4:Y:S01]  /*140d0*/  LDSM.16.MT88.4 R8, [R231+0x7800] ;  /* 0x00780000e708783b */ /* 0x000f220000004200 */
[----:B--2---:R-:W-:Y:S01]  /*140e0*/  F2FP.F16.F32.PACK_AB R32, R72, R73 ;  /* 0x000000494820723e */ /* 0x004fe200000000ff */
[----:B------:R-:W-:-:S02]  /*140f0*/  FADD.FTZ R73, R73, R74 ;  /* 0x0000004a49497221 */ /* 0x000fc40000010000 */
[C---:B------:R-:W-:Y:S02]  /*14100*/  HMMA.16816.F32 R20, R12.reuse, R16, R20 ;  /* 0x000000100c14723c */ /* 0x040fe40000001814 */
[----:B------:R-:W-:Y:S01]  /*14110*/  FADD.FTZ R72, R72, R73 ;  /* 0x0000004948487221 */ /* 0x000fe20000010000 */
[----:B------:R-:W-:Y:S03]  /*14120*/  MUFU.EX2 R160, R160 ;  /* 0x000000a000a07308 */ /* 0x000fe60000000800 */
[----:B------:R-:W-:Y:S01]  /*14130*/  HMMA.16816.F32 R28, R12, R18, R28 ;  /* 0x000000120c1c723c */ /* 0x000fe2000000181c */
[----:B------:R-:W2:Y:S04]  /*14140*/  LDSM.16.MT88.4 R16, [R232+0x7800] ;  /* 0x00780000e810783b */ /* 0x000ea80000004200 */
[----:B------:R-:W5:Y:S01]  /*14150*/  MUFU.EX2 R171, R171 ;  /* 0x000000ab00ab7308 */ /* 0x000f620000000800 */
[----:B---3--:R-:W-:Y:S01]  /*14160*/  F2FP.F16.F32.PACK_AB R34, R70, R71 ;  /* 0x000000474622723e */ /* 0x008fe200000000ff */
[----:B------:R-:W-:Y:S01]  /*14170*/  FADD.FTZ R12, R118, R179 ;  /* 0x000000b3760c7221 */ /* 0x000fe20000010000 */
[----:B------:R-:W-:Y:S01]  /*14180*/  FADD.FTZ R71, R71, R72 ;  /* 0x0000004847477221 */ /* 0x000fe20000010000 */
[----:B------:R-:W-:-:S02]  /*14190*/  FFMA.FTZ R118, R157, UR4, -R88 ;  /* 0x000000049d767c23 */ /* 0x000fc40008010858 */
[----:B------:R-:W-:Y:S01]  /*141a0*/  FADD.FTZ R153, R153, R12 ;  /* 0x0000000c99997221 */ /* 0x000fe20000010000 */
[----:B------:R-:W-:Y:S01]  /*141b0*/  FADD.FTZ R70, R70, R71 ;  /* 0x0000004746467221 */ /* 0x000fe20000010000 */
[----:B------:R-:W-:Y:S02]  /*141c0*/  MUFU.EX2 R162, R162 ;  /* 0x000000a200a27308 */ /* 0x000fe40000000800 */
[----:B------:R-:W-:-:S04]  /*141d0*/  FADD.FTZ R12, R114, R153 ;  /* 0x00000099720c7221 */ /* 0x000fc80000010000 */
[----:B------:R-:W-:Y:S02]  /*141e0*/  FADD.FTZ R127, R127, R12 ;  /* 0x0000000c7f7f7221 */ /* 0x000fe40000010000 */
[----:B------:R-:W3:Y:S01]  /*141f0*/  MUFU.EX2 R167, R167 ;  /* 0x000000a700a77308 */ /* 0x000ee20000000800 */
[----:B-----5:R-:W-:Y:S01]  /*14200*/  F2FP.F16.F32.PACK_AB R33, R171, R160 ;  /* 0x000000a0ab21723e */ /* 0x020fe200000000ff */
[----:B------:R-:W-:Y:S01]  /*14210*/  FADD.FTZ R106, R106, R127 ;  /* 0x0000007f6a6a7221 */ /* 0x000fe20000010000 */
[----:B------:R-:W5:Y:S03]  /*14220*/  LDSM.16.MT88.4 R12, [R232+0x7c00] ;  /* 0x007c0000e80c783b */ /* 0x000f660000004200 */
[----:B------:R-:W-:Y:S02]  /*14230*/  FADD.FTZ R121, R121, R106 ;  /* 0x0000006a79797221 */ /* 0x000fe40000010000 */
[----:B------:R-:W-:Y:S02]  /*14240*/  MUFU.EX2 R69, R69 ;  /* 0x0000004500457308 */ /* 0x000fe40000000800 */
[----:B------:R-:W-:-:S06]  /*14250*/  FADD.FTZ R121, R102, R121 ;  /* 0x0000007966797221 */ /* 0x000fcc0000010000 */
[----:B------:R-:W4:Y:S01]  /*14260*/  MUFU.EX2 R68, R68 ;  /* 0x0000004400447308 */ /* 0x000f220000000800 */
[----:B---3--:R-:W-:-:S07]  /*14270*/  F2FP.F16.F32.PACK_AB R35, R167, R162 ;  /* 0x000000a2a723723e */ /* 0x008fce00000000ff */
[----:B------:R-:W-:Y:S01]  /*14280*/  MUFU.EX2 R67, R67 ;  /* 0x0000004300437308 */ /* 0x000fe20000000800 */
[C---:B------:R-:W-:Y:S06]  /*14290*/  HMMA.16816.F32 R136, R32.reuse, R24, R136 ;  /* 0x000000182088723c */ /* 0x040fec0000001888 */
[----:B-1----:R-:W-:Y:S01]  /*142a0*/  HMMA.16816.F32 R20, R32, R4, R20 ;  /* 0x000000042014723c */ /* 0x002fe20000001814 */
[----:B------:R-:W1:Y:S01]  /*142b0*/  MUFU.EX2 R66, R66 ;  /* 0x0000004200427308 */ /* 0x000e620000000800 */
        /* <DEDUP_REMOVED lines=9> */
[----:B-1----:R-:W-:Y:S01]  /*14350*/  F2FP.F16.F32.PACK_AB R6, R66, R67 ;  /* 0x000000434206723e */ /* 0x002fe200000000ff */
        /* <DEDUP_REMOVED lines=12> */
[----:B------:R-:W1:Y:S01]  /*14420*/  MUFU.EX2 R159, R159 ;  /* 0x0000009f009f7308 */ /* 0x000e620000000800 */
[----:B---3--:R-:W-:-:S07]  /*14430*/  F2FP.F16.F32.PACK_AB R5, R163, R130 ;  /* 0x00000082a305723e */ /* 0x008fce00000000ff */
[----:B------:R-:W-:Y:S08]  /*14440*/  MUFU.EX2 R65, R65 ;  /* 0x0000004100417308 */ /* 0x000ff00000000800 */
[----:B------:R-:W3:Y:S01]  /*14450*/  MUFU.EX2 R64, R64 ;  /* 0x0000004000407308 */ /* 0x000ee20000000800 */
[----:B-1----:R-:W-:-:S07]  /*14460*/  F2FP.F16.F32.PACK_AB R7, R159, R124 ;  /* 0x0000007c9f07723e */ /* 0x002fce00000000ff */
[C---:B------:R-:W-:Y:S01]  /*14470*/  HMMA.16816.F32 R136, R4.reuse, R8, R136 ;  /* 0x000000080488723c */ /* 0x040fe20000001888 */
[----:B------:R-:W-:Y:S05]  /*14480*/  MUFU.EX2 R63, R63 ;  /* 0x0000003f003f7308 */ /* 0x000fea0000000800 */
[C---:B--2---:R-:W-:Y:S01]  /*14490*/  HMMA.16816.F32 R20, R4.reuse, R16, R20 ;  /* 0x000000100414723c */ /* 0x044fe20000001814 */
        /* <DEDUP_REMOVED lines=13> */
[----:B---3--:R-:W-:Y:S01]  /*14570*/  F2FP.F16.F32.PACK_AB R4, R64, R65 ;  /* 0x000000414004723e */ /* 0x008fe200000000ff */
[----:B------:R-:W-:Y:S01]  /*14580*/  FADD.FTZ R119, R119, R2 ;  /* 0x0000000277777221 */ /* 0x000fe20000010000 */
[----:B-1----:R-:W-:Y:S01]  /*14590*/  F2FP.F16.F32.PACK_AB R6, R62, R63 ;  /* 0x0000003f3e06723e */ /* 0x002fe200000000ff */
        /* <DEDUP_REMOVED lines=29> */
[----:B--2---:R-:W-:Y:S01]  /*14770*/  HMMA.16816.F32 R136, R4, R16, R136 ;  /* 0x000000100488723c */ /* 0x004fe20000001888 */
[----:B------:R-:W-:-:S03]  /*14780*/  FADD.FTZ R146, R146, R191 ;  /* 0x000000bf92927221 */ /* 0x000fc60000010000 */
[----:B------:R-:W-:Y:S01]  /*14790*/  MUFU.EX2 R32, R32 ;  /* 0x0000002000207308 */ /* 0x000fe20000000800 */
[----:B------:R-:W-:Y:S01]  /*147a0*/  FADD.FTZ R187, R187, R146 ;  /* 0x00000092bbbb7221 */ /* 0x000fe20000010000 */
[----:B------:R-:W-:Y:S01]  /*147b0*/  HMMA.16816.F32 R132, R4, R18, R132 ;  /* 0x000000120484723c */ /* 0x000fe20000001884 */
[----:B------:R-:W2:Y:S02]  /*147c0*/  LDSM.16.MT88.4 R16, [R232+0x8400] ;  /* 0x00840000e810783b */ /* 0x000ea40000004200 */
[----:B------:R-:W-:-:S03]  /*147d0*/  FADD.FTZ R152, R152, R187 ;  /* 0x000000bb98987221 */ /* 0x000fc60000010000 */
[----:B------:R-:W4:Y:S01]  /*147e0*/  MUFU.EX2 R33, R33 ;  /* 0x0000002100217308 */ /* 0x000f220000000800 */
[----:B------:R-:W-:Y:S01]  /*147f0*/  FADD.FTZ R183, R183, R152 ;  /* 0x00000098b7b77221 */ /* 0x000fe20000010000 */
[----:B---3--:R-:W-:Y:S01]  /*14800*/  F2FP.F16.F32.PACK_AB R4, R60, R61 ;  /* 0x0000003d3c04723e */ /* 0x008fe200000000ff */
        /* <DEDUP_REMOVED lines=21> */
[----:B------:R-:W-:Y:S01]  /*14960*/  HMMA.16816.F32 R20, R4, R8, R20 ;  /* 0x000000080414723c */ /* 0x000fe20000001814 */
[----:B------:R-:W-:-:S04]  /*14970*/  FADD.FTZ R159, R159, R124 ;  /* 0x0000007c9f9f7221 */ /* 0x000fc80000010000 */
[----:B------:R-:W-:Y:S01]  /*14980*/  FADD.FTZ R114, R114, R159 ;  /* 0x0000009f72727221 */ /* 0x000fe20000010000 */
[----:B------:R-:W-:Y:S01]  /*14990*/  HMMA.16816.F32 R28, R4, R10, R28 ;  /* 0x0000000a041c723c */ /* 0x000fe2000000181c */
[----:B------:R-:W3:Y:S01]  /*149a0*/  MUFU.EX2 R54, R54 ;  /* 0x0000003600367308 */ /* 0x000ee20000000800 */
        /* <DEDUP_REMOVED lines=9> */
[----:B------:R-:W2:Y:S02]  /*14a40*/  MUFU.EX2 R45, R45 ;  /* 0x0000002d002d7308 */ /* 0x000ea40000000800 */
[----:B----4-:R-:W-:Y:S01]  /*14a50*/  F2FP.F16.F32.PACK_AB R4, R56, R57 ;  /* 0x000000393804723e */ /* 0x010fe200000000ff */
[----:B------:R-:W-:Y:S01]  /*14a60*/  FADD.FTZ R33, R33, R32 ;  /* 0x0000002021217221 */ /* 0x000fe20000010000 */
[----:B---3--:R-:W-:Y:S01]  /*14a70*/  F2FP.F16.F32.PACK_AB R6, R54, R55 ;  /* 0x000000373606723e */ /* 0x008fe200000000ff */
[----:B------:R-:W-:-:S02]  /*14a80*/  FADD.FTZ R57, R57, R58 ;  /* 0x0000003a39397221 */ /* 0x000fc40000010000 */
[----:B------:R-:W-:Y:S01]  /*14a90*/  FADD.FTZ R0, R0, R33 ;  /* 0x0000002100007221 */ /* 0x000fe20000010000 */
[----:B------:R-:W-:Y:S01]  /*14aa0*/  MUFU.EX2 R34, R34 ;  /* 0x0000002200227308 */ /* 0x000fe20000000800 */
[----:B------:R-:W-:Y:S02]  /*14ab0*/  FADD.FTZ R56, R56, R57 ;  /* 0x0000003938387221 */ /* 0x000fe40000010000 */
[----:B------:R-:W-:Y:S02]  /*14ac0*/  FADD.FTZ R93, R93, R0 ;  /* 0x000000005d5d7221 */ /* 0x000fe40000010000 */
[----:B------:R-:W-:-:S03]  /*14ad0*/  FADD.FTZ R55, R55, R56 ;  /* 0x0000003837377221 */ /* 0x000fc60000010000 */
[----:B------:R-:W3:Y:S01]  /*14ae0*/  MUFU.EX2 R49, R49 ;  /* 0x0000003100317308 */ /* 0x000ee20000000800 */
[----:B--2---:R-:W-:Y:S01]  /*14af0*/  F2FP.F16.F32.PACK_AB R5, R45, R2 ;  /* 0x000000022d05723e */ /* 0x004fe200000000ff */
[----:B------:R-:W-:Y:S01]  /*14b00*/  FADD.FTZ R2, R2, R93 ;  /* 0x0000005d02027221 */ /* 0x000fe20000010000 */
[----:B------:R-:W-:-:S03]  /*14b10*/  FADD.FTZ R54, R54, R55 ;  /* 0x0000003736367221 */ /* 0x000fc60000010000 */
[----:B------:R-:W-:Y:S01]  /*14b20*/  FADD.FTZ R45, R45, R2 ;  /* 0x000000022d2d7221 */ /* 0x000fe20000010000 */
[----:B------:R-:W-:Y:S01]  /*14b30*/  MOV R2, R89 ;  /* 0x0000005900027202 */ /* 0x000fe20000000f00 */
        /* <DEDUP_REMOVED lines=16> */
[----:B--2---:R-:W-:Y:S01]  /*14c40*/  F2FP.F16.F32.PACK_AB R4, R52, R53 ;  /* 0x000000353404723e */ /* 0x004fe200000000ff */
[----:B------:R-:W-:Y:S01]  /*14c50*/  FADD.FTZ R53, R53, R54 ;  /* 0x0000003635357221 */ /* 0x000fe20000010000 */
[----:B----4-:R-:W-:-:S03]  /*14c60*/  F2FP.F16.F32.PACK_AB R6, R118, R51 ;  /* 0x000000337606723e */ /* 0x010fc600000000ff */
[----:B------:R-:W-:Y:S02]  /*14c70*/  FADD.FTZ R52, R52, R53 ;  /* 0x0000003534347221 */ /* 0x000fe40000010000 */
[----:B------:R-:W2:Y:S08]  /*14c80*/  MUFU.EX2 R40, R40 ;  /* 0x0000002800287308 */ /* 0x000eb00000000800 */
[----:B------:R-:W4:Y:S01]  /*14c90*/  MUFU.EX2 R39, R39 ;  /* 0x0000002700277308 */ /* 0x000f220000000800 */
[----:B-----5:R-:W-:Y:S01]  /*14ca0*/  F2FP.F16.F32.PACK_AB R5, R41, R42 ;  /* 0x0000002a2905723e */ /* 0x020fe200000000ff */
[----:B------:R-:W-:-:S04]  /*14cb0*/  FADD.FTZ R42, R42, R49 ;  /* 0x000000312a2a7221 */ /* 0x000fc80000010000 */
[----:B------:R-:W-:Y:S02]  /*14cc0*/  FADD.FTZ R41, R41, R42 ;  /* 0x0000002a29297221 */ /* 0x000fe40000010000 */
[----:B------:R5:W-:Y:S02]  /*14cd0*/  MUFU.EX2 R37, R8 ;  /* 0x0000000800257308 */ /* 0x000be40000000800 */
[----:B--2---:R-:W-:-:S06]  /*14ce0*/  FADD.FTZ R0, R40, R41 ;  /* 0x0000002928007221 */ /* 0x004fcc0000010000 */
[----:B------:R-:W-:Y:S01]  /*14cf0*/  MUFU.EX2 R24, R24 ;  /* 0x0000001800187308 */ /* 0x000fe20000000800 */
[C---:B----4-:R-:W-:Y:S01]  /*14d00*/  F2FP.F16.F32.PACK_AB R7, R39.reuse, R40 ;  /* 0x000000282707723e */ /* 0x050fe200000000ff */
[----:B------:R-:W-:-:S06]  /*14d10*/  FADD.FTZ R0, R39, R0 ;  /* 0x0000000027007221 */ /* 0x000fcc0000010000 */
[C---:B-1----:R-:W-:Y:S01]  /*14d20*/  HMMA.16816.F32 R20, R4.reuse, R12, R20 ;  /* 0x0000000c0414723c */ /* 0x042fe20000001814 */
[----:B-----5:R-:W1:Y:S01]  /*14d30*/  LDSM.16.MT88.4 R8, [R231+0x8c00] ;  /* 0x008c0000e708783b */ /* 0x020e620000004200 */
[----:B------:R-:W2:Y:S04]  /*14d40*/  MUFU.EX2 R35, R35 ;  /* 0x0000002300237308 */ /* 0x000ea80000000800 */
[----:B---3--:R-:W-:Y:S01]  /*14d50*/  HMMA.16816.F32 R136, R4, R16, R136 ;  /* 0x000000100488723c */ /* 0x008fe20000001888 */
[----:B------:R-:W-:-:S03]  /*14d60*/  FFMA.FTZ R12, R36, UR4, -R50 ;  /* 0x00000004240c7c23 */ /* 0x000fc60008010832 */
[----:B------:R-:W-:Y:S02]  /*14d70*/  MUFU.EX2 R43, R43 ;  /* 0x0000002b002b7308 */ /* 0x000fe40000000800 */
[C---:B------:R-:W-:Y:S06]  /*14d80*/  HMMA.16816.F32 R28, R4.reuse, R14, R28 ;  /* 0x0000000e041c723c */ /* 0x040fec000000181c */
        /* <DEDUP_REMOVED lines=24> */
.L_x_2535:
        /* <DEDUP_REMOVED lines=17> */
.L_x_2545:
[----:B------:R-:W-:Y:S04]  /*15020*/  DEPBAR.LE SB0, 0x0 ;  /* 0x000080000000791a */ /* 0x000fe80000000000 */
[----:B------:R-:W-:Y:S01]  /*15030*/  BAR.SYNC.DEFER_BLOCKING 0x0 ;  /* 0x0000000000007b1d */ /* 0x000fe20000010000 */
[----:B------:R-:W-:Y:S01]  /*15040*/  PLOP3.LUT P0, PT, PT, PT, UP0, 0x40, 0x0 ;  /* 0x000000000000781c */ /* 0x000fe20003f0e808 */
[----:B------:R-:W-:Y:S01]  /*15050*/  VIADD R246, R246, 0xffffffff ;  /* 0xfffffffff6f67836 */ /* 0x000fe20000000000 */
[----:B------:R-:W-:Y:S01]  /*15060*/  MOV R8, R249 ;  /* 0x000000f900087202 */ /* 0x000fe20000000f00 */
[----:B------:R-:W-:Y:S10]  /*15070*/  IMAD.MOV.U32 R0, RZ, RZ, R248 ;  /* 0x000000ffff007224 */ /* 0x000ff400078e00f8 */
        /* <DEDUP_REMOVED lines=62> */
.L_x_2542:
        /* <DEDUP_REMOVED lines=132> */
[----:B------:R-:W-:Y:S01]  /*15ca0*/  ULEA UR8, -UR9, URZ, 0x8 ;  /* 0x0000003f09087291 */ /* 0x000fe2000f8e413f */
[----:B------:R-:W-:Y:S01]  /*15cb0*/  PLOP3.LUT P0, PT, PT, PT, UP0, 0x40, 0x0 ;  /* 0x000000000000781c */ /* 0x000fe20003f0e808 */
[----:B------:R-:W-:Y:S02]  /*15cc0*/  ULDC.64 UR12, c[0x0][0x208] ;  /* 0x00008200000c7ab9 */ /* 0x000fe40000000a00 */
[----:B------:R-:W-:Y:S02]  /*15cd0*/  USHF.R.S32.HI UR7, URZ, 0x1f, UR8 ;  /* 0x0000001f3f077899 */ /* 0x000fe40008011408 */
[----:B------:R-:W-:Y:S04]  /*15ce0*/  IMAD.U32 R156, RZ, RZ, UR8 ;  /* 0x00000008ff9c7e24 */ /* 0x000fe8000f8e00ff */
[----:B------:R-:W-:Y:S04]  /*15cf0*/  MOV R153, UR7 ;  /* 0x0000000700997c02 */ /* 0x000fe80008000f00 */
        /* <DEDUP_REMOVED lines=62> */
.L_x_2544:
        /* <DEDUP_REMOVED lines=28> */
.L_x_2543:
        /* <DEDUP_REMOVED lines=366> */
[--C-:B------:R-:W-:Y:S03]  /*17980*/  FFMA.FTZ R78, R101, UR4, -R152.reuse ;  /* 0x00000004654e7c23 */ /* 0x100fe60008010898 */
        /* <DEDUP_REMOVED lines=330> */
[----:B------:R-:W-:Y:S01]  /*18e30*/  FADD.FTZ R50, R50, R3 ;  /* 0x0000000332327221 */ /* 0x000fe20000010000 */
[----:B------:R-:W-:Y:S01]  /*18e40*/  MOV R3, R0 ;  /* 0x0000000000037202 */ /* 0x000fe20000000f00 */
[----:B------:R-:W-:Y:S10]  /*18e50*/  MUFU.EX2 R37, R37 ;  /* 0x0000002500257308 */ /* 0x000ff40000000800 */
[----:B------:R-:W1:Y:S01]  /*18e60*/  MUFU.EX2 R250, R151 ;  /* 0x0000009700fa7308 */ /* 0x000e620000000800 */
[C---:B--2---:R-:W-:Y:S01]  /*18e70*/  F2FP.F16.F32.PACK_AB R134, R251.reuse, R36 ;  /* 0x00000024fb86723e */ /* 0x044fe200000000ff */
[----:B------:R-:W-:Y:S04]  /*18e80*/  FADD.FTZ R36, R36, R5 ;  /* 0x0000000524247221 */ /* 0x000fe80000010000 */
[----:B------:R-:W-:Y:S01]  /*18e90*/  FADD.FTZ R251, R251, R36 ;  /* 0x00000024fbfb7221 */ /* 0x000fe20000010000 */
[C---:B-1----:R-:W-:Y:S01]  /*18ea0*/  F2FP.F16.F32.PACK_AB R135, R250.reuse, R37 ;  /* 0x00000025fa87723e */ /* 0x042fe200000000ff */
[----:B------:R-:W-:Y:S04]  /*18eb0*/  FADD.FTZ R37, R37, R50 ;  /* 0x0000003225257221 */ /* 0x000fe80000010000 */
        /* <DEDUP_REMOVED lines=8> */
.L_x_2541:
[----:B------:R-:W1:Y:S01]  /*18f40*/  SHFL.BFLY PT, R7, R250, 0x2, 0x1f ;  /* 0x0c401f00fa077f89 */ /* 0x000e6200000e0000 */
[----:B------:R-:W2:Y:S01]  /*18f50*/  S2UR UR5, SR_CgaCtaId ;  /* 0x00000000000579c3 */ /* 0x000ea20000008800 */
[----:B------:R-:W-:Y:S01]  /*18f60*/  IMAD.MOV.U32 R12, RZ, RZ, 0x3f800000 ;  /* 0x3f800000ff0c7424 */ /* 0x000fe200078e00ff */
[----:B------:R-:W-:Y:S01]  /*18f70*/  UMOV UR4, 0x400 ;  /* 0x0000040000047882 */ /* 0x000fe20000000000 */
[----:B------:R-:W3:Y:S01]  /*18f80*/  SHFL.BFLY PT, R6, R251, 0x2, 0x1f ;  /* 0x0c401f00fb067f89 */ /* 0x000ee200000e0000 */
[----:B------:R-:W-:Y:S01]  /*18f90*/  IMAD.MOV.U32 R11, RZ, RZ, 0x3f800000 ;  /* 0x3f800000ff0b7424 */ /* 0x000fe200078e00ff */
[----:B------:R-:W-:Y:S01]  /*18fa0*/  ULDC.64 UR6, c[0x0][0x208] ;  /* 0x0000820000067ab9 */ /* 0x000fe20000000a00 */
[----:B------:R-:W-:Y:S01]  /*18fb0*/  BSSY B0, `(.L_x_2546) ;  /* 0x0000099000007945 */ /* 0x000fe20003800000 */
[----:B------:R-:W4:Y:S01]  /*18fc0*/  S2R R3, SR_TID.X ;  /* 0x0000000000037919 */ /* 0x000f220000002100 */
        /* <DEDUP_REMOVED lines=10> */
[----:B------:R-:W-:-:S03]  /*19070*/  SHF.R.S32.HI R9, RZ, 0x2, R8 ;  /* 0x00000002ff097819 */ /* 0x000fc60000011408 */
[----:B------:R-:W-:Y:S01]  /*19080*/  IMAD.SHL.U32 R18, R18, 0x4, RZ ;  /* 0x0000000412127824 */ /* 0x000fe200078e00ff */
[----:B------:R-:W-:Y:S01]  /*19090*/  SHF.R.S32.HI R14, RZ, 0x1f, R9 ;  /* 0x0000001fff0e7819 */ /* 0x000fe20000011409 */
[----:B--2---:R-:W-:Y:S01]  /*190a0*/  FADD.FTZ R4, R7, R4 ;  /* 0x0000000407047221 */ /* 0x004fe20000010000 */
[----:B------:R-:W-:Y:S02]  /*190b0*/  LEA.HI R7, R10, R3, RZ, 0x3 ;  /* 0x000000030a077211 */ /* 0x000fe400078f18ff */
[----:B------:R-:W-:Y:S01]  /*190c0*/  LEA.HI R16, R14, R9, RZ, 0x3 ;  /* 0x000000090e107211 */ /* 0x000fe200078f18ff */
[----:B---3--:R-:W-:Y:S01]  /*190d0*/  FADD.FTZ R5, R6, R5 ;  /* 0x0000000506057221 */ /* 0x008fe20000010000 */
[----:B------:R-:W-:Y:S02]  /*190e0*/  SHF.R.S32.HI R6, RZ, 0x3, R7 ;  /* 0x00000003ff067819 */ /* 0x000fe40000011407 */
[C---:B------:R-:W-:Y:S02]  /*190f0*/  LOP3.LUT R14, R7.reuse, 0xfffffff8, RZ, 0xc0, !PT ;  /* 0xfffffff8070e7812 */ /* 0x040fe400078ec0ff */
[----:B------:R-:W-:-:S02]  /*19100*/  LEA.HI R13, R7, R6, RZ, 0x1 ;  /* 0x00000006070d7211 */ /* 0x000fc400078f08ff */
[----:B------:R-:W-:Y:S01]  /*19110*/  LOP3.LUT R16, R16, 0xfffffff8, RZ, 0xc0, !PT ;  /* 0xfffffff810107812 */ /* 0x000fe200078ec0ff */
[----:B------:R-:W-:Y:S01]  /*19120*/  IMAD.IADD R7, R3, 0x1, -R14 ;  /* 0x0000000103077824 */ /* 0x000fe200078e0a0e */
[----:B------:R-:W-:Y:S02]  /*19130*/  LOP3.LUT R13, R13, 0xfffffffe, RZ, 0xc0, !PT ;  /* 0xfffffffe0d0d7812 */ /* 0x000fe400078ec0ff */
[----:B------:R-:W-:Y:S01]  /*19140*/  LOP3.LUT R18, R18, 0x3fffff00, RZ, 0xc0, !PT ;  /* 0x3fffff0012127812 */ /* 0x000fe200078ec0ff */
[----:B------:R-:W-:Y:S01]  /*19150*/  IMAD.IADD R16, R9, 0x1, -R16 ;  /* 0x0000000109107824 */ /* 0x000fe200078e0a10 */
[----:B------:R-:W-:Y:S02]  /*19160*/  IADD3 R13, R6, -R13, RZ ;  /* 0x8000000d060d7210 */ /* 0x000fe40007ffe0ff */
[----:B------:R-:W-:Y:S02]  /*19170*/  LEA.HI R14, R10, R3, RZ, 0x4 ;  /* 0x000000030a0e7211 */ /* 0x000fe400078f20ff */
[----:B------:R-:W-:Y:S01]  /*19180*/  LEA.HI R15, R7, R7, RZ, 0x1 ;  /* 0x00000007070f7211 */ /* 0x000fe200078f08ff */
[----:B------:R-:W-:Y:S01]  /*19190*/  IMAD R13, R13, 0x20, R18 ;  /* 0x000000200d0d7824 */ /* 0x000fe200078e0212 */
[----:B------:R-:W-:-:S02]  /*191a0*/  SHF.R.S32.HI R14, RZ, 0x4, R14 ;  /* 0x00000004ff0e7819 */ /* 0x000fc4000001140e */
[----:B------:R-:W-:Y:S02]  /*191b0*/  LEA.HI R9, R16, R16, RZ, 0x1 ;  /* 0x0000001010097211 */ /* 0x000fe400078f08ff */
[----:B------:R-:W-:Y:S01]  /*191c0*/  LOP3.LUT R18, R15, 0xfffffffe, RZ, 0xc0, !PT ;  /* 0xfffffffe0f127812 */ /* 0x000fe200078ec0ff */
[----:B------:R-:W-:Y:S01]  /*191d0*/  IMAD.SHL.U32 R14, R14, 0x40, RZ ;  /* 0x000000400e0e7824 */ /* 0x000fe200078e00ff */
[----:B------:R-:W-:Y:S02]  /*191e0*/  LOP3.LUT R17, R9, 0x1fffffe, RZ, 0xc0, !PT ;  /* 0x01fffffe09117812 */ /* 0x000fe400078ec0ff */
[----:B------:R-:W-:Y:S01]  /*191f0*/  SHF.R.S32.HI R15, RZ, 0x1, R15 ;  /* 0x00000001ff0f7819 */ /* 0x000fe2000001140f */
[----:B------:R-:W-:Y:S01]  /*19200*/  IMAD.IADD R18, R7, 0x1, -R18 ;  /* 0x0000000107127824 */ /* 0x000fe200078e0a12 */
[----:B------:R-:W-:Y:S02]  /*19210*/  IADD3 R17, R16, -R17, RZ ;  /* 0x8000001110117210 */ /* 0x000fe40007ffe0ff */
[----:B------:R-:W-:Y:S01]  /*19220*/  LEA.HI R10, R10, R3, RZ, 0x5 ;  /* 0x000000030a0a7211 */ /* 0x000fe200078f28ff */
[----:B------:R-:W-:Y:S01]  /*19230*/  IMAD.SHL.U32 R15, R15, 0x8, RZ ;  /* 0x000000080f0f7824 */ /* 0x000fe200078e00ff */
[----:B------:R-:W-:Y:S01]  /*19240*/  LOP3.LUT R16, R8, 0xfffffffc, RZ, 0xc0, !PT ;  /* 0xfffffffc08107812 */ /* 0x000fe200078ec0ff */
[----:B------:R-:W-:Y:S01]  /*19250*/  IMAD R13, R18, 0x4, R13 ;  /* 0x00000004120d7824 */ /* 0x000fe200078e020d */
[----:B------:R-:W-:Y:S01]  /*19260*/  LOP3.LUT R14, R14, 0xc0, RZ, 0xc0, !PT ;  /* 0x000000c00e0e7812 */ /* 0x000fe200078ec0ff */
[----:B------:R-:W2:Y:S01]  /*19270*/  S2R R8, SR_TID.X ;  /* 0x0000000000087919 */ /* 0x000ea20000002100 */
[----:B------:R-:W-:Y:S01]  /*19280*/  FSETP.NE.FTZ.AND P3, PT, R5, RZ, PT ;  /* 0x000000ff0500720b */ /* 0x000fe20003f75000 */
[----:B------:R-:W-:Y:S01]  /*19290*/  IMAD.IADD R16, R3, 0x1, -R16 ;  /* 0x0000000103107824 */ /* 0x000fe200078e0a10 */
[----:B------:R-:W-:-:S02]  /*192a0*/  FSETP.NE.FTZ.AND P2, PT, R4, RZ, PT ;  /* 0x000000ff0400720b */ /* 0x000fc40003f55000 */
[----:B------:R-:W-:Y:S02]  /*192b0*/  SHF.R.S32.HI R18, RZ, 0x1, R9 ;  /* 0x00000001ff127819 */ /* 0x000fe40000011409 */
[----:B------:R-:W-:Y:S02]  /*192c0*/  SHF.R.S32.HI R9, RZ, 0x5, R10 ;  /* 0x00000005ff097819 */ /* 0x000fe4000001140a */
[----:B------:R-:W-:Y:S02]  /*192d0*/  LOP3.LUT R19, R14, 0x18, R15, 0xf8, !PT ;  /* 0x000000180e137812 */ /* 0x000fe400078ef80f */
[C---:B------:R-:W-:Y:S01]  /*192e0*/  SHF.L.U32 R15, R18.reuse, 0x6, RZ ;  /* 0x00000006120f7819 */ /* 0x040fe200000006ff */
[----:B------:R-:W-:Y:S01]  /*192f0*/  IMAD R16, R9, 0x100, R16 ;  /* 0x0000010009107824 */ /* 0x000fe200078e0210 */
[----:B------:R-:W-:Y:S01]  /*19300*/  LOP3.LUT P0, RZ, R18, 0x2, RZ, 0xc0, !PT ;  /* 0x0000000212ff7812 */ /* 0x000fe2000780c0ff */
[----:B------:R-:W3:Y:S01]  /*19310*/  @P3 MUFU.RCP R12, R5 ;  /* 0x00000005000c3308 */ /* 0x000ee20000001000 */
[----:B------:R-:W-:Y:S01]  /*19320*/  LOP3.LUT R15, R15, 0xc0, RZ, 0xc0, !PT ;  /* 0x000000c00f0f7812 */ /* 0x000fe200078ec0ff */
[----:B------:R-:W-:Y:S01]  /*19330*/  IMAD R16, R17, 0x10, R16 ;  /* 0x0000001011107824 */ /* 0x000fe200078e0210 */
[----:B------:R-:W-:Y:S01]  /*19340*/  SHF.R.U32.HI R14, RZ, 0x3, R14 ;  /* 0x00000003ff0e7819 */ /* 0x000fe2000001160e */
[----:B------:R-:W4:Y:S01]  /*19350*/  @P3 LDC R37, c[0x0][0x2e8] ;  /* 0x0000ba00ff253b82 */ /* 0x000f220000000800 */
[----:B------:R-:W-:-:S02]  /*19360*/  LEA.HI R17, R15, R15, RZ, 0x1d ;  /* 0x0000000f0f117211 */ /* 0x000fc400078fe8ff */
[----:B------:R-:W-:Y:S01]  /*19370*/  LOP3.LUT R15, R18, 0x1, RZ, 0xc0, !PT ;  /* 0x00000001120f7812 */ /* 0x000fe200078ec0ff */
[----:B------:R-:W5:Y:S01]  /*19380*/  @P2 MUFU.RCP R11, R4 ;  /* 0x00000004000b2308 */ /* 0x000f620000001000 */
[----:B------:R-:W-:Y:S01]  /*19390*/  LOP3.LUT R14, R19, R14, RZ, 0x3c, !PT ;  /* 0x0000000e130e7212 */ /* 0x000fe200078e3cff */
[----:B------:R-:W-:Y:S01]  /*193a0*/  IMAD.U32 R16, R16, 0x2, R17 ;  /* 0x0000000210107824 */ /* 0x000fe200078e0011 */
[----:B------:R-:W-:Y:S01]  /*193b0*/  ISETP.NE.U32.AND P1, PT, R15, 0x1, PT ;  /* 0x000000010f00780c */ /* 0x000fe20003f25070 */
[----:B------:R-:W4:Y:S01]  /*193c0*/  @P2 LDC R35, c[0x0][0x2e8] ;  /* 0x0000ba00ff232b82 */ /* 0x000f220000000800 */
[----:B------:R-:W-:Y:S01]  /*193d0*/  MOV R15, 0xffffffe0 ;  /* 0xffffffe0000f7802 */ /* 0x000fe20000000f00 */
[----:B------:R-:W-:Y:S01]  /*193e0*/  IMAD.IADD R13, R13, 0x1, R14 ;  /* 0x000000010d0d7824 */ /* 0x000fe200078e020e */
[----:B------:R-:W-:Y:S01]  /*193f0*/  LEA R16, R16, UR5, 0x2 ;  /* 0x0000000510107c11 */ /* 0x000fe2000f8e10ff */
[----:B------:R-:W1:Y:S01]  /*19400*/  @P3 MUFU.LG2 R5, R5 ;  /* 0x0000000500053308 */ /* 0x000e620000000c00 */
[----:B------:R-:W-:Y:S01]  /*19410*/  SEL R15, R15, 0x20, !P1 ;  /* 0x000000200f0f7807 */ /* 0x000fe20004800000 */
[C---:B---3--:R-:W-:Y:S01]  /*19420*/  FMUL.FTZ R144, R12.reuse, R144 ;  /* 0x000000900c907220 */ /* 0x048fe20000410000 */
[----:B------:R-:W-:Y:S01]  /*19430*/  FMUL.FTZ R145, R12, R145 ;  /* 0x000000910c917220 */ /* 0x000fe20000410000 */
[C---:B------:R-:W-:Y:S01]  /*19440*/  VIADD R17, R16.reuse, 0x40 ;  /* 0x0000004010117836 */ /* 0x040fe20000000000 */
[----:B------:R-:W-:Y:S01]  /*19450*/  @P0 IADD3 R17, R16, -0x40, RZ ;  /* 0xffffffc010110810 */ /* 0x000fe20007ffe0ff */
[C---:B------:R-:W-:Y:S01]  /*19460*/  FMUL.FTZ R140, R12.reuse, R140 ;  /* 0x0000008c0c8c7220 */ /* 0x040fe20000410000 */
[C---:B------:R-:W-:Y:S01]  /*19470*/  FMUL.FTZ R141, R12.reuse, R141 ;  /* 0x0000008d0c8d7220 */ /* 0x040fe20000410000 */
[C---:B------:R-:W-:Y:S01]  /*19480*/  FMUL.FTZ R136, R12.reuse, R136 ;  /* 0x000000880c887220 */ /* 0x040fe20000410000 */
[C---:B-----5:R-:W-:Y:S01]  /*19490*/  FMUL.FTZ R147, R11.reuse, R147 ;  /* 0x000000930b937220 */ /* 0x060fe20000410000 */
        /* <DEDUP_REMOVED lines=9> */
[C---:B------:R-:W-:Y:S01]  /*19530*/  FMUL.FTZ R135, R11.reuse, R135 ;  /* 0x000000870b877220 */ /* 0x040fe20000410000 */
[----:B------:R-:W-:Y:S01]  /*19540*/  FMUL.FTZ R134, R11, R134 ;  /* 0x000000860b867220 */ /* 0x000fe20000410000 */
[----:B------:R-:W-:Y:S01]  /*19550*/  IMAD.IADD R18, R15, 0x1, R17 ;  /* 0x000000010f127824 */ /* 0x000fe200078e0211 */
[----:B------:R-:W-:Y:S01]  /*19560*/  STS.64 [R16], R144 ;  /* 0x0000009010007388 */ /* 0x000fe20000000a00 */
[----:B------:R-:W-:Y:S01]  /*19570*/  LEA R34, R13, UR5, 0x2 ;  /* 0x000000050d227c11 */ /* 0x000fe2000f8e10ff */
[----:B------:R-:W3:Y:S01]  /*19580*/  LDC R14, c[0x0][0x270] ;  /* 0x00009c00ff0e7b82 */ /* 0x000ee20000000800 */
[----:B--2---:R-:W-:Y:S01]  /*19590*/  SHF.R.S32.HI R33, RZ, 0x1f, R8 ;  /* 0x0000001fff217819 */ /* 0x004fe20000011408 */
[----:B------:R-:W-:Y:S01]  /*195a0*/  STS.64 [R16+0x400], R146 ;  /* 0x0004009210007388 */ /* 0x000fe20000000a00 */
[----:B------:R-:W-:Y:S01]  /*195b0*/  SHF.R.S32.HI R32, RZ, 0x1f, R9 ;  /* 0x0000001fff207819 */ /* 0x000fe20000011409 */
[----:B------:R-:W2:Y:S01]  /*195c0*/  @P2 MUFU.LG2 R4, R4 ;  /* 0x0000000400042308 */ /* 0x000ea20000000c00 */
[----:B------:R-:W-:Y:S01]  /*195d0*/  LEA.HI R33, R33, R8, RZ, 0x5 ;  /* 0x0000000821217211 */ /* 0x000fe200078f28ff */
[----:B------:R-:W-:Y:S01]  /*195e0*/  STS.64 [R12], R140 ;  /* 0x0000008c0c007388 */ /* 0x000fe20000000a00 */
[----:B------:R-:W-:Y:S01]  /*195f0*/  LOP3.LUT R10, R10, 0xffffffe0, RZ, 0xc0, !PT ;  /* 0xffffffe00a0a7812 */ /* 0x000fe200078ec0ff */
[----:B-1----:R-:W-:Y:S01]  /*19600*/  @P3 FMUL.FTZ R5, R5, 0.69314718246459960938 ;  /* 0x3f31721805053820 */ /* 0x002fe20000410000 */
[----:B------:R-:W-:Y:S01]  /*19610*/  LOP3.LUT R33, R33, 0xffffffe0, RZ, 0xc0, !PT ;  /* 0xffffffe021217812 */ /* 0x000fe200078ec0ff */
[----:B------:R1:W-:Y:S01]  /*19620*/  STS.64 [R12+0x400], R142 ;  /* 0x0004008e0c007388 */ /* 0x0003e20000000a00 */
[----:B------:R-:W-:Y:S01]  /*19630*/  LEA.HI R32, R32, R9, RZ, 0x2 ;  /* 0x0000000920207211 */ /* 0x000fe200078f10ff */
[----:B------:R-:W-:-:S02]  /*19640*/  IMAD.IADD R10, R3, 0x1, -R10 ;  /* 0x00000001030a7824 */ /* 0x000fc400078e0a0a */
[----:B------:R1:W-:Y:S01]  /*19650*/  STS.64 [R17], R136 ;  /* 0x0000008811007388 */ /* 0x0003e20000000a00 */
[----:B------:R-:W-:Y:S01]  /*19660*/  IMAD.IADD R33, R8, 0x1, -R33 ;  /* 0x0000000108217824 */ /* 0x000fe200078e0a21 */
[----:B------:R-:W-:Y:S02]  /*19670*/  LOP3.LUT R32, R32, 0xffffffc, RZ, 0xc0, !PT ;  /* 0x0ffffffc20207812 */ /* 0x000fe400078ec0ff */
[----:B------:R1:W-:Y:S01]  /*19680*/  STS.64 [R17+0x400], R138 ;  /* 0x0004008a11007388 */ /* 0x0003e20000000a00 */
[----:B------:R-:W-:Y:S02]  /*19690*/  LOP3.LUT P0, RZ, R10, 0x3, RZ, 0xc0, !PT ;  /* 0x000000030aff7812 */ /* 0x000fe4000780c0ff */
[----:B------:R-:W-:Y:S01]  /*196a0*/  SHF.R.S32.HI R8, RZ, 0x1f, R33 ;  /* 0x0000001fff087819 */ /* 0x000fe20000011421 */
[----:B------:R1:W-:Y:S01]  /*196b0*/  STS.64 [R18], R132 ;  /* 0x0000008412007388 */ /* 0x0003e20000000a00 */
[----:B------:R-:W-:Y:S01]  /*196c0*/  IADD3 R32, R9, -R32, RZ ;  /* 0x8000002009207210 */ /* 0x000fe20007ffe0ff */
[----:B------:R-:W-:Y:S01]  /*196d0*/  IMAD.MOV R9, RZ, RZ, -R243 ;  /* 0x000000ffff097224 */ /* 0x000fe200078e0af3 */
[----:B------:R-:W-:Y:S01]  /*196e0*/  LEA.HI R8, R8, R33, RZ, 0x2 ;  /* 0x0000002108087211 */ /* 0x000fe200078f10ff */
[----:B------:R1:W-:Y:S01]  /*196f0*/  STS.64 [R18+0x400], R134 ;  /* 0x0004008612007388 */ /* 0x0003e20000000a00 */
[----:B--2---:R-:W-:Y:S01]  /*19700*/  @P2 FMUL.FTZ R33, R4, 0.69314718246459960938 ;  /* 0x3f31721804212820 */ /* 0x004fe20000410000 */
[----:B---3--:R-:W-:Y:S01]  /*19710*/  IMAD R9, R14, R9, UR4 ;  /* 0x000000040e097e24 */ /* 0x008fe2000f8e0209 */
[----:B------:R-:W-:Y:S01]  /*19720*/  SHF.R.S32.HI R3, RZ, 0x2, R8 ;  /* 0x00000002ff037819 */ /* 0x000fe20000011408 */
[----:B------:R-:W-:Y:S01]  /*19730*/  BAR.SYNC.DEFER_BLOCKING 0x0 ;  /* 0x0000000000007b1d */ /* 0x000fe20000010000 */
[----:B------:R-:W-:Y:S01]  /*19740*/  IMAD.MOV.U32 R8, RZ, RZ, -0x800000 ;  /* 0xff800000ff087424 */ /* 0x000fe200078e00ff */
[----:B------:R-:W-:Y:S01]  /*19750*/  MOV R10, 0xff800000 ;  /* 0xff800000000a7802 */ /* 0x000fe20000000f00 */
[----:B----4-:R-:W-:Y:S01]  /*19760*/  @P3 FFMA.FTZ R8, R2, R37, R5 ;  /* 0x0000002502083223 */ /* 0x010fe20000010005 */
[----:B------:R-:W-:-:S02]  /*19770*/  IMAD R3, R32, 0x10, R3 ;  /* 0x0000001020037824 */ /* 0x000fc400078e0203 */
[----:B------:R-:W-:Y:S01]  /*19780*/  @P2 FFMA.FTZ R10, R0, R35, R33 ;  /* 0x00000023000a2223 */ /* 0x000fe20000010021 */
[----:B------:R-:W-:Y:S01]  /*19790*/  IMAD.SHL.U32 R32, R7, 0x4, RZ ;  /* 0x0000000407207824 */ /* 0x000fe200078e00ff */
[----:B-1----:R-:W1:Y:S01]  /*197a0*/  LDC.64 R12, c[0x0][0x2c0] ;  /* 0x0000b000ff0c7b82 */ /* 0x002e620000000a00 */
[----:B------:R-:W1:Y:S03]  /*197b0*/  S2R R11, SR_CTAID.Y ;  /* 0x00000000000b7919 */ /* 0x000e660000002600 */
[----:B------:R-:W-:Y:S01]  /*197c0*/  SHF.R.S32.HI R33, RZ, 0x1f, R32 ;  /* 0x0000001fff217819 */ /* 0x000fe20000011420 */
[----:B------:R-:W2:Y:S01]  /*197d0*/  S2R R15, SR_CTAID.X ;  /* 0x00000000000f7919 */ /* 0x000ea20000002500 */
[----:B------:R3:W4:Y:S04]  /*197e0*/  LDS.128 R28, [R34] ;  /* 0x00000000221c7984 */ /* 0x0007280000000c00 */
[----:B------:R3:W2:Y:S04]  /*197f0*/  LDS.128 R24, [R34+0x800] ;  /* 0x0008000022187984 */ /* 0x0006a80000000c00 */
[----:B------:R3:W3:Y:S04]  /*19800*/  LDS.128 R20, [R34+0x1000] ;  /* 0x0010000022147984 */ /* 0x0006e80000000c00 */
[----:B------:R1:W3:Y:S02]  /*19810*/  LDS.128 R16, [R34+0x1800] ;  /* 0x0018000022107984 */ /* 0x0002e40000000c00 */
[----:B-1----:R-:W-:-:S02]  /*19820*/  IMAD R11, R11, R12, R243 ;  /* 0x0000000c0b0b7224 */ /* 0x002fc400078e02f3 */
[----:B--2---:R-:W-:Y:S02]  /*19830*/  IMAD.SHL.U32 R12, R15, 0x40, RZ ;  /* 0x000000400f0c7824 */ /* 0x004fe400078e00ff */
[----:B------:R-:W-:Y:S02]  /*19840*/  IMAD R9, R11, R14, R9 ;  /* 0x0000000e0b097224 */ /* 0x000fe400078e0209 */
[----:B------:R-:W-:Y:S02]  /*19850*/  IMAD R5, R15, -0x40, R242 ;  /* 0xffffffc00f057824 */ /* 0x000fe400078e02f2 */
[----:B------:R-:W-:Y:S01]  /*19860*/  IMAD R12, R9, R13, R12 ;  /* 0x0000000d090c7224 */ /* 0x000fe200078e020c */
[----:B----4-:R-:W-:Y:S06]  /*19870*/  @P0 BRA `(.L_x_2547) ;  /* 0x0000000000300947 */ /* 0x010fec0003800000 */
[----:B------:R-:W-:Y:S01]  /*19880*/  IMAD R242, R15, -0x40, R242 ;  /* 0xffffffc00ff27824 */ /* 0x000fe200078e02f2 */
[----:B------:R-:W-:Y:S01]  /*19890*/  SHF.R.S32.HI R7, RZ, 0x1f, R3 ;  /* 0x0000001fff077819 */ /* 0x000fe20000011403 */
[C---:B------:R-:W-:Y:S01]  /*198a0*/  VIADD R9, R3.reuse, 0x8 ;  /* 0x0000000803097836 */ /* 0x040fe20000000000 */
[C---:B------:R-:W-:Y:S01]  /*198b0*/  IADD3 R0, P0, R12.reuse, R3, RZ ;  /* 0x000000030c007210 */ /* 0x040fe20007f1e0ff */
        /* <DEDUP_REMOVED lines=8> */
.L_x_2547:
[----:B------:R-:W-:Y:S05]  /*19940*/  BSYNC B0 ;  /* 0x0000000000007941 */ /* 0x000fea0003800000 */
.L_x_2546:
[----:B------:R-:W-:Y:S01]  /*19950*/  ULDC UR4, c[0x0][0x2dc] ;  /* 0x0000b70000047ab9 */ /* 0x000fe20000000800 */
[C---:B------:R-:W-:Y:S01]  /*19960*/  VIADD R0, R6.reuse, 0x10 ;  /* 0x0000001006007836 */ /* 0x040fe20000000000 */
[C---:B------:R-:W-:Y:S01]  /*19970*/  ISETP.GE.AND P3, PT, R6.reuse, R5, PT ;  /* 0x000000050600720c */ /* 0x040fe20003f66270 */
[----:B------:R-:W-:-:S03]  /*19980*/  IMAD.WIDE R32, R6, 0x20, R32 ;  /* 0x0000002006207825 */ /* 0x000fc600078e0220 */
[-C--:B------:R-:W-:Y:S01]  /*19990*/  ISETP.GE.AND P2, PT, R0, R5.reuse, PT ;  /* 0x000000050000720c */ /* 0x080fe20003f46270 */
[----:B------:R-:W-:Y:S01]  /*199a0*/  IMAD R12, R12, UR4, RZ ;  /* 0x000000040c0c7c24 */ /* 0x000fe2000f8e02ff */
[----:B------:R-:W-:Y:S01]  /*199b0*/  ULDC.64 UR4, c[0x0][0x288] ;  /* 0x0000a20000047ab9 */ /* 0x000fe20000000a00 */
[C---:B-1----:R-:W-:Y:S02]  /*199c0*/  VIADD R2, R6.reuse, 0x20 ;  /* 0x0000002006027836 */ /* 0x042fe40000000000 */
[----:B------:R-:W-:Y:S01]  /*199d0*/  VIADD R6, R6, 0x30 ;  /* 0x0000003006067836 */ /* 0x000fe20000000000 */
[----:B------:R-:W-:Y:S02]  /*199e0*/  IADD3 R0, P0, R12, R32, RZ ;  /* 0x000000200c007210 */ /* 0x000fe40007f1e0ff */
[----:B------:R-:W-:Y:S02]  /*199f0*/  ISETP.GE.AND P1, PT, R2, R5, PT ;  /* 0x000000050200720c */ /* 0x000fe40003f26270 */
[----:B------:R-:W-:-:S02]  /*19a00*/  LEA.HI.X.SX32 R3, R12, R33, 0x1, P0 ;  /* 0x000000210c037211 */ /* 0x000fc400000f0eff */
[----:B------:R-:W-:-:S04]  /*19a10*/  LEA R2, P0, R0, UR4, 0x2 ;  /* 0x0000000400027c11 */ /* 0x000fc8000f8010ff */
[----:B------:R-:W-:Y:S02]  /*19a20*/  LEA.HI.X R3, R0, UR5, R3, 0x2, P0 ;  /* 0x0000000500037c11 */ /* 0x000fe400080f1403 */
[----:B------:R-:W-:-:S03]  /*19a30*/  ISETP.GE.AND P0, PT, R6, R5, PT ;  /* 0x000000050600720c */ /* 0x000fc60003f06270 */
[----:B------:R1:W-:Y:S04]  /*19a40*/  @!P3 STG.E.64 desc[UR6][R2.64], R28 ;  /* 0x0000001c0200b986 */ /* 0x0003e8000c101b06 */
[----:B------:R1:W-:Y:S04]  /*19a50*/  @!P3 STG.E.64 desc[UR6][R2.64+0x8], R30 ;  /* 0x0000081e0200b986 */ /* 0x0003e8000c101b06 */
[----:B------:R1:W-:Y:S04]  /*19a60*/  @!P2 STG.E.128 desc[UR6][R2.64+0x800], R24 ;  /* 0x000800180200a986 */ /* 0x0003e8000c101d06 */
[----:B---3--:R1:W-:Y:S01]  /*19a70*/  @!P1 STG.E.128 desc[UR6][R2.64+0x1000], R20 ;  /* 0x0010001402009986 */ /* 0x0083e2000c101d06 */
[----:B------:R-:W-:Y:S05]  /*19a80*/  @P0 EXIT ;  /* 0x000000000000094d */ /* 0x000fea0003800000 */
[----:B------:R-:W-:Y:S01]  /*19a90*/  STG.E.128 desc[UR6][R2.64+0x1800], R16 ;  /* 0x0018001002007986 */ /* 0x000fe2000c101d06 */
[----:B------:R-:W-:Y:S05]  /*19aa0*/  EXIT ;  /* 0x000000000000794d */ /* 0x000fea0003800000 */
.L_x_2548:
        /* <DEDUP_REMOVED lines=13> */
.L_x_5342:


//--------------------- .text._ZN5flash24flash_fwd_splitkv_kernelI23Flash_fwd_kernel_traitsILi32ELi64ELi256ELi4ELb0ELb0EN7cutlass6half_tE19Flash_kernel_traitsILi32ELi64ELi256ELi4ES3_EELb1ELb0ELb0ELb0ELb1ELb1ELb1ELb1EEEvNS_16Flash_fwd_paramsE --------------------------
	.section	.text._ZN5flash24flash_fwd_splitkv_kernelI23Flash_fwd_kernel_traitsILi32ELi64ELi256ELi4ELb0ELb0EN7cutlass6half_tE19Flash_kernel_traitsILi32ELi64ELi256ELi4ES3_EELb1ELb0ELb0ELb0ELb1ELb1ELb1ELb1EEEvNS_16Flash_fwd_paramsE,"ax",@progbits
	.align	128
        .global         _ZN5flash24flash_fwd_splitkv_kernelI23Flash_fwd_kernel_traitsILi32ELi64ELi256ELi4ELb0ELb0EN7cutlass6half_tE19Flash_kernel_traitsILi32ELi64ELi256ELi4ES3_EELb1ELb0ELb0ELb0ELb1ELb1ELb1ELb1EEEvNS_16Flash_fwd_paramsE
        .type           _ZN5flash24flash_fwd_splitkv_kernelI23Flash_fwd_kernel_traitsILi32ELi64ELi256ELi4ELb0ELb0EN7cutlass6half_tE19Flash_kernel_traitsILi32ELi64ELi256ELi4ES3_EELb1ELb0ELb0ELb0ELb1ELb1ELb1ELb1EEEvNS_16Flash_fwd_paramsE,@function
        .size           _ZN5flash24flash_fwd_splitkv_kernelI23Flash_fwd_kernel_traitsILi32ELi64ELi256ELi4ELb0ELb0EN7cutlass6half_tE19Flash_kernel_traitsILi32ELi64ELi256ELi4ES3_EELb1ELb0ELb0ELb0ELb1ELb1ELb1ELb1EEEvNS_16Flash_fwd_paramsE,(.L_x_5343 - _ZN5flash24flash_fwd_splitkv_kernelI23Flash_fwd_kernel_traitsILi32ELi64ELi256ELi4ELb0ELb0EN7cutlass6half_tE19Flash_kernel_traitsILi32ELi64ELi256ELi4ES3_EELb1ELb0ELb0ELb0ELb1ELb1ELb1ELb1EEEvNS_16Flash_fwd_paramsE)
        .other          _ZN5flash24flash_fwd_splitkv_kernelI23Flash_fwd_kernel_traitsILi32ELi64ELi256ELi4ELb0ELb0EN7cutlass6half_tE19Flash_kernel_traitsILi32ELi64ELi256ELi4ES3_EELb1ELb0ELb0ELb0ELb1ELb1ELb1ELb1EEEvNS_16Flash_fwd_paramsE,@"STO_CUDA_ENTRY STV_DEFAULT"
_ZN5flash24flash_fwd_splitkv_kernelI23Flash_fwd_kernel_traitsILi32ELi64ELi256ELi4ELb0ELb0EN7cutlass6half_tE19Flash_kernel_traitsILi32ELi64ELi256ELi4ES3_EELb1ELb0ELb0ELb0ELb1ELb1ELb1ELb1EEEvNS_16Flash_fwd_paramsE:
.text._ZN5flash24flash_fwd_splitkv_kernelI23Flash_fwd_kernel_traitsILi32ELi64ELi256ELi4ELb0ELb0EN7cutlass6half_tE19Flash_kernel_traitsILi32ELi64ELi256ELi4ES3_EELb1ELb0ELb0ELb0ELb1ELb1ELb1ELb1EEEvNS_16Flash_fwd_paramsE:
        /* <DEDUP_REMOVED lines=60> */
.L_x_2549:
[----:B------:R-:W2:Y:S02]  /*03c0*/  LDC R77, c[0x0][0x2c8] ;  /* 0x0000b200ff4d7b82 */ /* 0x000ea40000000800 */
.L_x_2550:
        /* <DEDUP_REMOVED lines=115> */
.L_x_2551:
        /* <DEDUP_REMOVED lines=29> */
.L_x_2552:
        /* <DEDUP_REMOVED lines=81> */
.L_x_2553:
        /* <DEDUP_REMOVED lines=49> */
.L_x_2555:
        /* <DEDUP_REMOVED lines=33> */
.L_x_2554:
        /* <DEDUP_REMOVED lines=274> */
.L_x_2610:
        /* <DEDUP_REMOVED lines=138> */
.L_x_2560:
[----:B------:R-:W-:Y:S05]  /*30c0*/  BSYNC B0 ;  /* 0x0000000000007941 */ /* 0x000fea0003800000 */
.L_x_2559:
        /* <DEDUP_REMOVED lines=66> */
.L_x_2562:
[----:B------:R-:W-:Y:S05]  /*34f0*/  BSYNC B0 ;  /* 0x0000000000007941 */ /* 0x000fea0003800000 */
.L_x_2561:
        /* <DEDUP_REMOVED lines=61> */
.L_x_2564:
[----:B------:R-:W-:Y:S05]  /*38d0*/  BSYNC B0 ;  /* 0x0000000000007941 */ /* 0x000fea0003800000 */
.L_x_2563:
        /* <DEDUP_REMOVED lines=67> */
.L_x_2566:
[----:B------:R-:W-:Y:S05]  /*3d10*/  BSYNC B0 ;  /* 0x0000000000007941 */ /* 0x000fea0003800000 */
.L_x_2565:
        /* <DEDUP_REMOVED lines=61> */
.L_x_2568:
[----:B------:R-:W-:Y:S05]  /*40f0*/  BSYNC B0 ;  /* 0x0000000000007941 */ /* 0x000fea0003800000 */
.L_x_2567:
        /* <DEDUP_REMOVED lines=67> */
.L_x_2570:
[----:B------:R-:W-:Y:S05]  /*4530*/  BSYNC B0 ;  /* 0x0000000000007941 */ /* 0x000fea0003800000 */
.L_x_2569:
        /* <DEDUP_REMOVED lines=67> */
.L_x_2572:
[----:B------:R-:W-:Y:S05]  /*4970*/  BSYNC B0 ;  /* 0x0000000000007941 */ /* 0x000fea0003800000 */
.L_x_2571:
        /* <DEDUP_REMOVED lines=67> */
.L_x_2574:
[----:B------:R-:W-:Y:S05]  /*4db0*/  BSYNC B0 ;  /* 0x0000000000007941 */ /* 0x000fea0003800000 */
.L_x_2573:
[C---:B------:R-:W-:Y:S01]  /*4dc0*/  LEA R44, P1, R35.reuse, R44, 0x1 ;  /* 0x0000002c232c7211 */ /* 0x040fe200078208ff */
[----:B------:R-:W-:Y:S01]  /*4dd0*/  IMAD.MOV.U32 R8, RZ, RZ, R10 ;  /* 0x000000ffff087224 */ /* 0x000fe200078e000a */
[----:B------:R-:W-:Y:S02]  /*4de0*/  UMOV UR4, UR29 ;  /* 0x0000001d00047c82 */ /* 0x000fe40008000000 */
[C---:B------:R-:W-:Y:S02]  /*4df0*/  LEA.HI.X.SX32 R45, R35.reuse, R45, 0x1, P1 ;  /* 0x0000002d232d7211 */ /* 0x040fe400008f0eff */
[C---:B------:R-:W-:Y:S04]  /*4e00*/  LEA R10, P0, R35.reuse, R8, 0x1 ;  /* 0x00000008230a7211 */ /* 0x040fe800078008ff */
[----:B------:R-:W-:Y:S01]  /*4e10*/  LEA.HI.X.SX32 R9, R35, R9, 0x1, P0 ;  /* 0x0000000923097211 */ /* 0x000fe200000f0eff */
[----:B------:R-:W-:Y:S08]  /*4e20*/  BRA `(.L_x_2575) ;  /* 0x0000003800347947 */ /* 0x000ff00003800000 */
.L_x_2558:
        /* <DEDUP_REMOVED lines=96> */
.L_x_2579:
[----:B------:R-:W-:Y:S05]  /*5430*/  BSYNC B0 ;  /* 0x0000000000007941 */ /* 0x000fea0003800000 */
.L_x_2578:
[----:B-----5:R2:W-:Y:S02]  /*5440*/  STG.E.128 desc[UR6][R80.64], R32 ;  /* 0x0000002050007986 */ /* 0x0205e4000c101d06 */
.L_x_2577:
[----:B------:R-:W-:Y:S05]  /*5450*/  BSYNC B1 ;  /* 0x0000000000017941 */ /* 0x000fea0003800000 */
.L_x_2576:
        /* <DEDUP_REMOVED lines=103> */
.L_x_2583:
[----:B------:R-:W-:Y:S05]  /*5ad0*/  BSYNC B0 ;  /* 0x0000000000007941 */ /* 0x000fea0003800000 */
.L_x_2582:
[----:B-----5:R4:W-:Y:S02]  /*5ae0*/  STG.E.128 desc[UR6][R156.64], R52 ;  /* 0x000000349c007986 */ /* 0x0209e4000c101d06 */
.L_x_2581:
[----:B------:R-:W-:Y:S05]  /*5af0*/  BSYNC B1 ;  /* 0x0000000000017941 */ /* 0x000fea0003800000 */
.L_x_2580:
        /* <DEDUP_REMOVED lines=96> */
.L_x_2587:
[----:B------:R-:W-:Y:S05]  /*6100*/  BSYNC B0 ;  /* 0x0000000000007941 */ /* 0x000fea0003800000 */
.L_x_2586:
[----:B-----5:R4:W-:Y:S02]  /*6110*/  STG.E.128 desc[UR6][R156.64], R52 ;  /* 0x000000349c007986 */ /* 0x0209e4000c101d06 */
.L_x_2585:
[----:B------:R-:W-:Y:S05]  /*6120*/  BSYNC B1 ;  /* 0x0000000000017941 */ /* 0x000fea0003800000 */
.L_x_2584:
        /* <DEDUP_REMOVED lines=102> */
.L_x_2591:
[----:B------:R-:W-:Y:S05]  /*6790*/  BSYNC B0 ;  /* 0x0000000000007941 */ /* 0x000fea0003800000 */
.L_x_2590:
[----:B-----5:R1:W-:Y:S02]  /*67a0*/  STG.E.128 desc[UR6][R156.64], R52 ;  /* 0x000000349c007986 */ /* 0x0203e4000c101d06 */
.L_x_2589:
[----:B------:R-:W-:Y:S05]  /*67b0*/  BSYNC B1 ;  /* 0x0000000000017941 */ /* 0x000fea0003800000 */
.L_x_2588:
        /* <DEDUP_REMOVED lines=96> */
.L_x_2595:
[----:B------:R-:W-:Y:S05]  /*6dc0*/  BSYNC B0 ;  /* 0x0000000000007941 */ /* 0x000fea0003800000 */
.L_x_2594:
[----:B-----5:R3:W-:Y:S02]  /*6dd0*/  STG.E.128 desc[UR6][R156.64], R52 ;  /* 0x000000349c007986 */ /* 0x0207e4000c101d06 */
.L_x_2593:
[----:B------:R-:W-:Y:S05]  /*6de0*/  BSYNC B1 ;  /* 0x0000000000017941 */ /* 0x000fea0003800000 */
.L_x_2592:
        /* <DEDUP_REMOVED lines=102> */
.L_x_2599:
[----:B------:R-:W-:Y:S05]  /*7450*/  BSYNC B0 ;  /* 0x0000000000007941 */ /* 0x000fea0003800000 */
.L_x_2598:
[----:B-----5:R1:W-:Y:S02]  /*7460*/  STG.E.128 desc[UR6][R156.64], R52 ;  /* 0x000000349c007986 */ /* 0x0203e4000c101d06 */
.L_x_2597:
[----:B------:R-:W-:Y:S05]  /*7470*/  BSYNC B1 ;  /* 0x0000000000017941 */ /* 0x000fea0003800000 */
.L_x_2596:
        /* <DEDUP_REMOVED lines=102> */
.L_x_2603:
[----:B------:R-:W-:Y:S05]  /*7ae0*/  BSYNC B0 ;  /* 0x0000000000007941 */ /* 0x000fea0003800000 */
.L_x_2602:
[----:B-----5:R1:W-:Y:S02]  /*7af0*/  STG.E.128 desc[UR6][R156.64], R52 ;  /* 0x000000349c007986 */ /* 0x0203e4000c101d06 */
.L_x_2601:
[----:B------:R-:W-:Y:S05]  /*7b00*/  BSYNC B1 ;  /* 0x0000000000017941 */ /* 0x000fea0003800000 */
.L_x_2600:
        /* <DEDUP_REMOVED lines=101> */
.L_x_2607:
[----:B------:R-:W-:Y:S05]  /*8160*/  BSYNC B0 ;  /* 0x0000000000007941 */ /* 0x000fea0003800000 */
.L_x_2606:
[----:B-----5:R1:W-:Y:S02]  /*8170*/  STG.E.128 desc[UR6][R156.64], R52 ;  /* 0x000000349c007986 */ /* 0x0203e4000c101d06 */
.L_x_2605:
[----:B------:R-:W-:Y:S05]  /*8180*/  BSYNC B1 ;  /* 0x0000000000017941 */ /* 0x000fea0003800000 */
.L_x_2604:
        /* <DEDUP_REMOVED lines=10> */
.L_x_2557:
        /* <DEDUP_REMOVED lines=77> */
.L_x_2575:
        /* <DEDUP_REMOVED lines=83> */
.L_x_2608:
        /* <DEDUP_REMOVED lines=9> */
.L_x_2609:
[----:B------:R-:W-:Y:S04]  /*8cc0*/  IADD3 R11, R11, -0x1, RZ ;  /* 0xffffffff0b0b7810 */ /* 0x000fe80007ffe0ff */
[----:B------:R-:W-:Y:S11]  /*8cd0*/  ISETP.GT.AND P0, PT, R11, R75, PT ;  /* 0x0000004b0b00720c */ /* 0x000ff60003f04270 */
[----:B------:R-:W-:Y:S02]  /*8ce0*/  @!UPT UIADD3 URZ, URZ, URZ, URZ ;  /* 0x0000003f3f3ff290 */ /* 0x000fe4000fffe03f */
[----:B------:R-:W-:Y:S05]  /*8cf0*/  @P0 BRA `(.L_x_2610) ;  /* 0xffffff9800c80947 */ /* 0x000fea000383ffff */
.L_x_2556:
        /* <DEDUP_REMOVED lines=92> */
.L_x_2617:
[----:B------:R-:W-:Y:S05]  /*92c0*/  BSYNC B0 ;  /* 0x0000000000007941 */ /* 0x000fea0003800000 */
.L_x_2616:
[----:B-----5:R1:W-:Y:S04]  /*92d0*/  STS.64 [R217], R8 ;  /* 0x00000008d9007388 */ /* 0x0203e80000000a00 */
[----:B------:R1:W-:Y:S02]  /*92e0*/  STS.64 [R217+0x8], R10 ;  /* 0x0000080ad9007388 */ /* 0x0003e40000000a00 */
.L_x_2615:
[----:B------:R-:W-:Y:S05]  /*92f0*/  BSYNC B1 ;  /* 0x0000000000017941 */ /* 0x000fea0003800000 */
.L_x_2614:
        /* <DEDUP_REMOVED lines=57> */
.L_x_2620:
[----:B------:R-:W-:Y:S05]  /*9690*/  BSYNC B0 ;  /* 0x0000000000007941 */ /* 0x000fea0003800000 */
.L_x_2619:
[----:B-----5:R1:W-:Y:S01]  /*96a0*/  STS.128 [R217+0x800], R8 ;  /* 0x00080008d9007388 */ /* 0x0203e20000000c00 */
[----:B------:R-:W-:Y:S05]  /*96b0*/  BRA `(.L_x_2618) ;  /* 0x0000000c00387947 */ /* 0x000fea0003800000 */
.L_x_2613:
        /* <DEDUP_REMOVED lines=90> */
.L_x_2624:
[----:B------:R-:W-:Y:S05]  /*9c60*/  BSYNC B0 ;  /* 0x0000000000007941 */ /* 0x000fea0003800000 */
.L_x_2623:
[----:B-----5:R1:W-:Y:S04]  /*9c70*/  STS.64 [R217], R20 ;  /* 0x00000014d9007388 */ /* 0x0203e80000000a00 */
[----:B------:R1:W-:Y:S02]  /*9c80*/  STS.64 [R217+0x8], R22 ;  /* 0x00000816d9007388 */ /* 0x0003e40000000a00 */
.L_x_2622:
[----:B------:R-:W-:Y:S05]  /*9c90*/  BSYNC B1 ;  /* 0x0000000000017941 */ /* 0x000fea0003800000 */
.L_x_2621:
        /* <DEDUP_REMOVED lines=92> */
.L_x_2626:
[----:B------:R-:W-:Y:S05]  /*a260*/  BSYNC B0 ;  /* 0x0000000000007941 */ /* 0x000fea0003800000 */
.L_x_2625:
[----:B-----5:R2:W-:Y:S01]  /*a270*/  STS.128 [R217+0x800], R16 ;  /* 0x00080010d9007388 */ /* 0x0205e20000000c00 */
[----:B------:R-:W-:Y:S05]  /*a280*/  BRA `(.L_x_2618) ;  /* 0x0000000000447947 */ /* 0x000fea0003800000 */
.L_x_2612:
        /* <DEDUP_REMOVED lines=17> */
.L_x_2618:
[----:B------:R-:W-:Y:S05]  /*a3a0*/  BSYNC B2 ;  /* 0x0000000000027941 */ /* 0x000fea0003800000 */
.L_x_2611:
[----:B------:R-:W-:Y:S01]  /*a3b0*/  VIADD R216, R46, 0xffffffff ;  /* 0xffffffff2ed87836 */ /* 0x000fe20000000000 */
[----:B------:R-:W-:Y:S01]  /*a3c0*/  ULDC.64 UR8, c[0x0][0x398] ;  /* 0x0000e60000087ab9 */ /* 0x000fe20000000a00 */
[----:B------:R-:W-:Y:S02]  /*a3d0*/  VIADD R26, R134, 0x40 ;  /* 0x00000040861a7836 */ /* 0x000fe40000000000 */
[----:B------:R-:W-:Y:S02]  /*a3e0*/  IMAD.SHL.U32 R0, R216, 0x100, RZ ;  /* 0x00000100d8007824 */ /* 0x000fe400078e00ff */
[C---:B-1----:R-:W-:Y:S02]  /*a3f0*/  VIADD R24, R134.reuse, 0x60 ;  /* 0x0000006086187836 */ /* 0x042fe40000000000 */
[----:B------:R-:W-:Y:S02]  /*a400*/  IMAD.IADD R15, R57, 0x1, -R0 ;  /* 0x00000001390f7824 */ /* 0x000fe400078e0a00 */
[----:B------:R-:W-:-:S02]  /*a410*/  VIADD R22, R134, 0x80 ;  /* 0x0000008086167836 */ /* 0x000fc40000000000 */
[C---:B--234-:R-:W-:Y:S01]  /*a420*/  VIADD R18, R134.reuse, 0xa0 ;  /* 0x000000a086127836 */ /* 0x05cfe20000000000 */
        /* <DEDUP_REMOVED lines=10> */
[----:B------:R-:W-:Y:S01]  /*a4d0*/  @!PT LDS RZ, [RZ] ;  /* 0x00000000fffff984 */ /* 0x000fe20000000800 */
[----:B------:R-:W-:Y:S01]  /*a4e0*/  @!PT LDS RZ, [RZ] ;  /* 0x00000000fffff984 */ /* 0x000fe20000000800 */
[----:B------:R-:W-:Y:S01]  /*a4f0*/  @!PT LDS RZ, [RZ] ;  /* 0x00000000fffff984 */ /* 0x000fe20000000800 */
[----:B------:R-:W-:Y:S02]  /*a500*/  @!P1 LDGSTS.E.BYPASS.LTC128B.128 [R217+0x1000], desc[UR6][R208.64] ;  /* 0x01000000d0d99fae */ /* 0x000fe4000b901d46 */
[C---:B------:R-:W-:Y:S02]  /*a510*/  @!P0 LEA R28, P1, R101.reuse, R208, 0x1 ;  /* 0x000000d0651c8211 */ /* 0x040fe400078208ff */
[----:B------:R-:W1:Y:S02]  /*a520*/  @!P6 LDC.64 R4, c[0x0][0x248] ;  /* 0x00009200ff04eb82 */ /* 0x000e640000000a00 */
[----:B------:R-:W-:Y:S02]  /*a530*/  @!P0 LEA.HI.X R29, R101, R209, R112, 0x1, P1 ;  /* 0x000000d1651d8211 */ /* 0x000fe400008f0c70 */
[----:B------:R-:W-:-:S03]  /*a540*/  ISETP.GE.AND P1, PT, R14, R15, PT ;  /* 0x0000000f0e00720c */ /* 0x000fc60003f26270 */
[----:B------:R2:W-:Y:S01]  /*a550*/  @!P0 LDGSTS.E.BYPASS.LTC128B.128 [R217+0x1800], desc[UR6][R28.64] ;  /* 0x018000001cd98fae */ /* 0x0005e2000b901d46 */
[----:B------:R-:W3:Y:S08]  /*a560*/  @!P5 LDC.64 R2, c[0x0][0x248] ;  /* 0x00009200ff02db82 */ /* 0x000ef00000000a00 */
[----:B------:R-:W4:Y:S08]  /*a570*/  @!P4 LDC.64 R12, c[0x0][0x248] ;  /* 0x00009200ff0ccb82 */ /* 0x000f300000000a00 */
[----:B------:R-:W5:Y:S01]  /*a580*/  @!P3 LDC.64 R10, c[0x0][0x248] ;  /* 0x00009200ff0abb82 */ /* 0x000f620000000a00 */
[----:B-1----:R-:W-:-:S04]  /*a590*/  @!P6 LEA R32, P0, R4, R208, 0x7 ;  /* 0x000000d00420e211 */ /* 0x002fc800078038ff */
[----:B------:R-:W-:-:S03]  /*a5a0*/  @!P6 LEA.HI.X R33, R4, R209, R5, 0x7, P0 ;  /* 0x000000d10421e211 */ /* 0x000fc600000f3c05 */
[----:B------:R-:W1:Y:S01]  /*a5b0*/  @!P2 LDC.64 R8, c[0x0][0x248] ;  /* 0x00009200ff08ab82 */ /* 0x000e620000000a00 */
[----:B---3--:R-:W-:Y:S01]  /*a5c0*/  @!P5 IMAD.WIDE.U32 R30, R2, 0xc0, R208 ;  /* 0x000000c0021ed825 */ /* 0x008fe200078e00d0 */
[----:B------:R-:W-:Y:S01]  /*a5d0*/  @!P6 LDGSTS.E.BYPASS.LTC128B.128 [R217+0x2000], desc[UR6][R32.64] ;  /* 0x0200000020d9efae */ /* 0x000fe2000b901d46 */
[----:B------:R-:W-:Y:S02]  /*a5e0*/  ISETP.GE.AND P6, PT, R26, R15, PT ;  /* 0x0000000f1a00720c */ /* 0x000fe40003fc6270 */
[----:B------:R-:W-:-:S03]  /*a5f0*/  @!P5 IMAD R3, R3, 0xc0, RZ ;  /* 0x000000c00303d824 */ /* 0x000fc600078e02ff */
[----:B------:R-:W2:Y:S01]  /*a600*/  @!P1 LDC.64 R6, c[0x0][0x248] ;  /* 0x00009200ff069b82 */ /* 0x000ea20000000a00 */
[----:B------:R-:W-:Y:S01]  /*a610*/  @!P5 IMAD.IADD R31, R3, 0x1, R31 ;  /* 0x00000001031fd824 */ /* 0x000fe200078e021f */
[----:B----4-:R-:W-:-:S04]  /*a620*/  @!P4 LEA R34, P0, R12, R208, 0x8 ;  /* 0x000000d00c22c211 */ /* 0x010fc800078040ff */
[----:B------:R-:W-:Y:S01]  /*a630*/  @!P4 LEA.HI.X R35, R12, R209, R13, 0x8, P0 ;  /* 0x000000d10c23c211 */ /* 0x000fe200000f440d */
[----:B------:R-:W-:Y:S01]  /*a640*/  @!P5 LDGSTS.E.BYPASS.LTC128B.128 [R217+0x2800], desc[UR6][R30.64] ;  /* 0x028000001ed9dfae */ /* 0x000fe2000b901d46 */
[----:B-----5:R-:W-:Y:S01]  /*a650*/  @!P3 IMAD.WIDE.U32 R2, R10, 0x140, R208 ;  /* 0x000001400a02b825 */ /* 0x020fe200078e00d0 */
[----:B------:R-:W-:Y:S02]  /*a660*/  SHF.R.S32.HI R13, RZ, 0x1f, R56 ;  /* 0x0000001fff0d7819 */ /* 0x000fe40000011438 */
[----:B------:R-:W-:Y:S01]  /*a670*/  @!P4 LDGSTS.E.BYPASS.LTC128B.128 [R217+0x3000], desc[UR6][R34.64] ;  /* 0x0300000022d9cfae */ /* 0x000fe2000b901d46 */
[----:B------:R-:W-:Y:S01]  /*a680*/  @!P3 IMAD R11, R11, 0x140, RZ ;  /* 0x000001400b0bb824 */ /* 0x000fe200078e02ff */
[-C--:B------:R-:W-:Y:S01]  /*a690*/  ISETP.GE.AND P5, PT, R24, R15.reuse, PT ;  /* 0x0000000f1800720c */ /* 0x080fe20003fa6270 */
[----:B------:R-:W-:Y:S01]  /*a6a0*/  @!P3 IMAD.MOV.U32 R10, RZ, RZ, R2 ;  /* 0x000000ffff0ab224 */ /* 0x000fe200078e0002 */
[----:B------:R-:W-:Y:S01]  /*a6b0*/  LOP3.LUT R2, R130, 0x7fffffe, RZ, 0xc0, !PT ;  /* 0x07fffffe82027812 */ /* 0x000fe200078ec0ff */
[----:B-1----:R-:W-:Y:S01]  /*a6c0*/  @!P2 IMAD.WIDE.U32 R4, R8, 0x180, R208 ;  /* 0x000001800804a825 */ /* 0x002fe200078e00d0 */
[----:B------:R-:W-:-:S02]  /*a6d0*/  ISETP.GE.AND P0, PT, R20, R15, PT ;  /* 0x0000000f1400720c */ /* 0x000fc40003f06270 */
[-C--:B------:R-:W-:Y:S01]  /*a6e0*/  ISETP.GE.AND P4, PT, R22, R15.reuse, PT ;  /* 0x0000000f1600720c */ /* 0x080fe20003f86270 */
[----:B------:R-:W-:Y:S01]  /*a6f0*/  @!P2 IMAD R9, R9, 0x180, RZ ;  /* 0x000001800909a824 */ /* 0x000fe200078e02ff */
[-C--:B------:R-:W-:Y:S01]  /*a700*/  LEA.HI R94, R13, R56.reuse, RZ, 0x5 ;  /* 0x000000380d5e7211 */ /* 0x080fe200078f28ff */
[----:B------:R-:W-:Y:S01]  /*a710*/  @!P3 IMAD.IADD R11, R11, 0x1, R3 ;  /* 0x000000010b0bb824 */ /* 0x000fe200078e0203 */
[----:B------:R-:W-:Y:S01]  /*a720*/  LEA.HI R3, R13, R56, RZ, 0x4 ;  /* 0x000000380d037211 */ /* 0x000fe200078f20ff */
[----:B--2---:R-:W-:Y:S01]  /*a730*/  @!P1 IMAD.WIDE.U32 R28, R6, 0x1c0, R208 ;  /* 0x000001c0061c9825 */ /* 0x004fe200078e00d0 */
[----:B------:R-:W-:Y:S02]  /*a740*/  SHF.R.S32.HI R6, RZ, 0x1f, R131 ;  /* 0x0000001fff067819 */ /* 0x000fe40000011483 */
[----:B------:R-:W-:Y:S01]  /*a750*/  @!P3 LDGSTS.E.BYPASS.LTC128B.128 [R217+0x3800], desc[UR6][R10.64] ;  /* 0x038000000ad9bfae */ /* 0x000fe2000b901d46 */
[----:B------:R-:W-:Y:S01]  /*a760*/  @!P1 IMAD R7, R7, 0x1c0, RZ ;  /* 0x000001c007079824 */ /* 0x000fe200078e02ff */
[----:B------:R-:W-:Y:S01]  /*a770*/  SHF.R.S32.HI R3, RZ, 0x4, R3 ;  /* 0x00000004ff037819 */ /* 0x000fe20000011403 */
[----:B------:R-:W-:Y:S01]  /*a780*/  @!P2 IMAD.IADD R5, R9, 0x1, R5 ;  /* 0x000000010905a824 */ /* 0x000fe200078e0205 */
[----:B------:R-:W-:Y:S01]  /*a790*/  ISETP.GE.AND P3, PT, R18, R15, PT ;  /* 0x0000000f1200720c */ /* 0x000fe20003f66270 */
[----:B------:R-:W-:Y:S01]  /*a7a0*/  @!P1 IMAD.IADD R29, R7, 0x1, R29 ;  /* 0x00000001071d9824 */ /* 0x000fe200078e021d */
[----:B------:R-:W-:Y:S01]  /*a7b0*/  SHF.R.S32.HI R48, RZ, 0x5, R94 ;  /* 0x00000005ff307819 */ /* 0x000fe2000001145e */
[----:B------:R-:W-:Y:S01]  /*a7c0*/  IMAD.IADD R2, R131, 0x1, -R2 ;  /* 0x0000000183027824 */ /* 0x000fe200078e0a02 */
[----:B------:R1:W-:Y:S01]  /*a7d0*/  @!P2 LDGSTS.E.BYPASS.LTC128B.128 [R217+0x4000], desc[UR6][R4.64] ;  /* 0x0400000004d9afae */ /* 0x0003e2000b901d46 */
[----:B------:R-:W-:Y:S01]  /*a7e0*/  LEA.HI R131, R6, R131, RZ, 0x3 ;  /* 0x0000008306837211 */ /* 0x000fe200078f18ff */
[----:B------:R-:W-:Y:S01]  /*a7f0*/  IMAD.SHL.U32 R12, R60, 0x40, RZ ;  /* 0x000000403c0c7824 */ /* 0x000fe200078e00ff */
[-C--:B------:R-:W-:Y:S01]  /*a800*/  ISETP.GE.AND P2, PT, R16, R15.reuse, PT ;  /* 0x0000000f1000720c */ /* 0x080fe20003f46270 */
[----:B------:R-:W-:Y:S01]  /*a810*/  @!P1 LDGSTS.E.BYPASS.LTC128B.128 [R217+0x4800], desc[UR6][R28.64] ;  /* 0x048000001cd99fae */ /* 0x000fe2000b901d46 */
[----:B------:R-:W-:Y:S01]  /*a820*/  ISETP.GE.AND P1, PT, R134, R15, PT ;  /* 0x0000000f8600720c */ /* 0x000fe20003f26270 */
[----:B------:R-:W-:Y:S01]  /*a830*/  IMAD.SHL.U32 R47, R131, 0x20, RZ ;  /* 0x00000020832f7824 */ /* 0x000fe200078e00ff */
[----:B------:R-:W-:Y:S01]  /*a840*/  LOP3.LUT R12, R12, 0xc0, RZ, 0xc0, !PT ;  /* 0x000000c00c0c7812 */ /* 0x000fe200078ec0ff */
[----:B------:R-:W0:Y:S03]  /*a850*/  LDGDEPBAR ;  /* 0x00000000000079af */ /* 0x000e260000000000 */
[----:B------:R-:W-:Y:S01]  /*a860*/  LOP3.LUT R47, R47, 0xffffff00, RZ, 0xc0, !PT ;  /* 0xffffff002f2f7812 */ /* 0x000fe200078ec0ff */
[----:B-1----:R-:W-:Y:S01]  /*a870*/  IMAD.SHL.U32 R4, R58, 0x40, RZ ;  /* 0x000000403a047824 */ /* 0x002fe200078e00ff */
[----:B------:R-:W-:Y:S01]  /*a880*/  LEA.HI R5, R3, R3, RZ, 0x1 ;  /* 0x0000000303057211 */ /* 0x000fe200078f08ff */
[----:B------:R-:W-:-:S04]  /*a890*/  DEPBAR.LE SB0, 0x0 ;  /* 0x000080000000791a */ /* 0x000fc80000000000 */
[----:B------:R-:W-:Y:S01]  /*a8a0*/  BAR.SYNC.DEFER_BLOCKING 0x0 ;  /* 0x0000000000007b1d */ /* 0x000fe20000010000 */
[----:B------:R-:W-:Y:S02]  /*a8b0*/  LOP3.LUT R6, R5, 0xfffffffe, RZ, 0xc0, !PT ;  /* 0xfffffffe05067812 */ /* 0x000fe400078ec0ff */
[----:B------:R-:W-:-:S03]  /*a8c0*/  LOP3.LUT R4, R4, 0xc0, RZ, 0xc0, !PT ;  /* 0x000000c004047812 */ /* 0x000fc600078ec0ff */
[----:B------:R-:W-:Y:S01]  /*a8d0*/  IMAD.IADD R3, R3, 0x1, -R6 ;  /* 0x0000000103037824 */ /* 0x000fe200078e0a06 */
[----:B------:R-:W-:Y:S01]  /*a8e0*/  LOP3.LUT R204, R4, 0x8, R129, 0xf8, !PT ;  /* 0x0000000804cc7812 */ /* 0x000fe200078ef881 */
[----:B------:R-:W1:Y:S01]  /*a8f0*/  @!P6 LDC.64 R6, c[0x0][0x250] ;  /* 0x00009400ff06eb82 */ /* 0x000e620000000a00 */
[----:B------:R-:W-:Y:S01]  /*a900*/  SHF.R.U32.HI R9, RZ, 0x3, R4 ;  /* 0x00000003ff097819 */ /* 0x000fe20000011604 */
[C---:B------:R-:W-:Y:S02]  /*a910*/  IMAD R11, R3.reuse, 0x8, R128 ;  /* 0x00000008030b7824 */ /* 0x040fe400078e0280 */
[----:B------:R-:W-:Y:S01]  /*a920*/  IMAD.SHL.U32 R3, R3, 0x8, RZ ;  /* 0x0000000803037824 */ /* 0x000fe200078e00ff */
[----:B------:R-:W-:-:S03]  /*a930*/  LOP3.LUT R204, R204, R9, RZ, 0x3c, !PT ;  /* 0x00000009cccc7212 */ /* 0x000fc600078e3cff */
[----:B------:R-:W2:Y:S01]  /*a940*/  @!P5 LDC.64 R4, c[0x0][0x250] ;  /* 0x00009400ff04db82 */ /* 0x000ea20000000a00 */
[----:B------:R-:W-:Y:S01]  /*a950*/  LOP3.LUT R3, R12, 0x8, R3, 0xf8, !PT ;  /* 0x000000080c037812 */ /* 0x000fe200078ef803 */
[----:B------:R-:W-:-:S05]  /*a960*/  IMAD.U32 R204, R11, 0x20, R204 ;  /* 0x000000200bcc7824 */ /* 0x000fca00078e00cc */
[----:B------:R-:W-:Y:S01]  /*a970*/  LEA R204, R204, UR4, 0x1 ;  /* 0x00000004cccc7c11 */ /* 0x000fe2000f8e08ff */
[----:B------:R-:W-:Y:S01]  /*a980*/  @P1 STS [R217+0x5000], RZ ;  /* 0x005000ffd9001388 */ /* 0x000fe20000000800 */
[----:B------:R-:W3:Y:S03]  /*a990*/  @!P4 LDC.64 R8, c[0x0][0x250] ;  /* 0x00009400ff08cb82 */ /* 0x000ee60000000a00 */
[----:B------:R-:W-:Y:S01]  /*a9a0*/  @P1 STS [R217+0x5004], RZ ;  /* 0x005004ffd9001388 */ /* 0x000fe20000000800 */
[----:B------:R-:W-:-:S03]  /*a9b0*/  VIADD R203, R204, 0x1020 ;  /* 0x00001020cccb7836 */ /* 0x000fc60000000000 */
[----:B------:R-:W-:Y:S01]  /*a9c0*/  @P1 STS.64 [R217+0x5008], RZ ;  /* 0x005008ffd9001388 */ /* 0x000fe20000000a00 */
[----:B------:R-:W4:Y:S03]  /*a9d0*/  @!P3 LDC.64 R10, c[0x0][0x250] ;  /* 0x00009400ff0abb82 */ /* 0x000f260000000a00 */
        /* <DEDUP_REMOVED lines=8> */
[----:B--2---:R-:W-:Y:S01]  /*aa60*/  @!P5 IMAD.WIDE.U32 R14, R4, 0xc0, R210 ;  /* 0x000000c0040ed825 */ /* 0x004fe200078e00d2 */
[----:B------:R-:W-:Y:S01]  /*aa70*/  SHF.R.U32.HI R4, RZ, 0x3, R12 ;  /* 0x00000003ff047819 */ /* 0x000fe2000001160c */
[----:B------:R-:W-:Y:S01]  /*aa80*/  @!PT LDS RZ, [RZ] ;  /* 0x00000000fffff984 */ /* 0x000fe20000000800 */
[----:B------:R-:W-:Y:S01]  /*aa90*/  @!PT LDS RZ, [RZ] ;  /* 0x00000000fffff984 */ /* 0x000fe20000000800 */
[----:B------:R-:W-:Y:S01]  /*aaa0*/  @!PT LDS RZ, [RZ] ;  /* 0x00000000fffff984 */ /* 0x000fe20000000800 */
[----:B------:R3:W-:Y:S01]  /*aab0*/  @!P0 LDGSTS.E.BYPASS.LTC128B.128 [R217+0x5800], desc[UR6][R18.64] ;  /* 0x0580000012d98fae */ /* 0x0007e2000b901d46 */
[C---:B-1----:R-:W-:Y:S01]  /*aac0*/  @!P6 LEA R16, P0, R6.reuse, R210, 0x7 ;  /* 0x000000d20610e211 */ /* 0x042fe200078038ff */
[----:B------:R-:W-:Y:S01]  /*aad0*/  @!P5 IMAD R12, R5, 0xc0, RZ ;  /* 0x000000c0050cd824 */ /* 0x000fe200078e02ff */
[----:B------:R-:W-:Y:S01]  /*aae0*/  LOP3.LUT R3, R3, R4, RZ, 0x3c, !PT ;  /* 0x0000000403037212 */ /* 0x000fe200078e3cff */
[----:B------:R-:W-:Y:S01]  /*aaf0*/  @P6 STS.128 [R217+0x6000], RZ ;  /* 0x006000ffd9006388 */ /* 0x000fe20000000c00 */
[----:B------:R-:W-:Y:S01]  /*ab00*/  @!P6 LEA.HI.X R17, R6, R211, R7, 0x7, P0 ;  /* 0x000000d30611e211 */ /* 0x000fe200000f3c07 */
[----:B------:R-:W-:Y:S01]  /*ab10*/  @!P5 IMAD.IADD R15, R12, 0x1, R15 ;  /* 0x000000010c0fd824 */ /* 0x000fe200078e020f */
[----:B------:R-:W1:Y:S03]  /*ab20*/  @!P2 LDC.64 R6, c[0x0][0x250] ;  /* 0x00009400ff06ab82 */ /* 0x000e660000000a00 */
[----:B------:R-:W-:Y:S01]  /*ab30*/  @!PT LDS RZ, [RZ] ;  /* 0x00000000fffff984 */ /* 0x000fe20000000800 */
[----:B------:R-:W-:Y:S01]  /*ab40*/  @!PT LDS RZ, [RZ] ;  /* 0x00000000fffff984 */ /* 0x000fe20000000800 */
[----:B------:R-:W-:Y:S01]  /*ab50*/  @!PT LDS RZ, [RZ] ;  /* 0x00000000fffff984 */ /* 0x000fe20000000800 */
[----:B------:R-:W-:Y:S01]  /*ab60*/  @!P6 LDGSTS.E.BYPASS.LTC128B.128 [R217+0x6000], desc[UR6][R16.64] ;  /* 0x0600000010d9efae */ /* 0x000fe2000b901d46 */
[----:B----4-:R-:W-:-:S03]  /*ab70*/  @!P3 IMAD R11, R11, 0x140, RZ ;  /* 0x000001400b0bb824 */ /* 0x010fc600078e02ff */
[----:B------:R-:W-:Y:S01]  /*ab80*/  @P5 STS.128 [R217+0x6800], RZ ;  /* 0x006800ffd9005388 */ /* 0x000fe20000000c00 */
[----:B------:R-:W2:Y:S03]  /*ab90*/  @!P1 LDC.64 R4, c[0x0][0x250] ;  /* 0x00009400ff049b82 */ /* 0x000ea60000000a00 */
[----:B------:R-:W-:Y:S01]  /*aba0*/  @!PT LDS RZ, [RZ] ;  /* 0x00000000fffff984 */ /* 0x000fe20000000800 */
[----:B------:R-:W-:Y:S01]  /*abb0*/  @!PT LDS RZ, [RZ] ;  /* 0x00000000fffff984 */ /* 0x000fe20000000800 */
[----:B------:R-:W-:Y:S01]  /*abc0*/  @!PT LDS RZ, [RZ] ;  /* 0x00000000fffff984 */ /* 0x000fe20000000800 */
[----:B------:R4:W-:Y:S04]  /*abd0*/  @!P5 LDGSTS.E.BYPASS.LTC128B.128 [R217+0x6800], desc[UR6][R14.64] ;  /* 0x068000000ed9dfae */ /* 0x0009e8000b901d46 */
[----:B------:R-:W-:Y:S01]  /*abe0*/  @P4 STS.128 [R217+0x7000], RZ ;  /* 0x007000ffd9004388 */ /* 0x000fe20000000c00 */
[----:B---3--:R-:W-:-:S04]  /*abf0*/  @!P4 LEA R18, P0, R8, R210, 0x8 ;  /* 0x000000d20812c211 */ /* 0x008fc800078040ff */
[----:B------:R-:W-:Y:S01]  /*ac00*/  @!P4 LEA.HI.X R19, R8, R211, R9, 0x8, P0 ;  /* 0x000000d30813c211 */ /* 0x000fe200000f4409 */
[----:B------:R-:W-:Y:S01]  /*ac10*/  @!P3 IMAD.WIDE.U32 R8, R10, 0x140, R210 ;  /* 0x000001400a08b825 */ /* 0x000fe200078e00d2 */
[----:B------:R-:W-:-:S03]  /*ac20*/  LOP3.LUT P0, RZ, R58, 0x2, RZ, 0xc0, !PT ;  /* 0x000000023aff7812 */ /* 0x000fc6000780c0ff */
[----:B------:R-:W-:Y:S01]  /*ac30*/  @!P3 IMAD.IADD R9, R11, 0x1, R9 ;  /* 0x000000010b09b824 */ /* 0x000fe200078e0209 */
[----:B------:R-:W-:Y:S01]  /*ac40*/  @!PT LDS RZ, [RZ] ;  /* 0x00000000fffff984 */ /* 0x000fe20000000800 */
[----:B------:R-:W-:Y:S01]  /*ac50*/  @!PT LDS RZ, [RZ] ;  /* 0x00000000fffff984 */ /* 0x000fe20000000800 */
[----:B------:R-:W-:Y:S01]  /*ac60*/  @!PT LDS RZ, [RZ] ;  /* 0x00000000fffff984 */ /* 0x000fe20000000800 */
[----:B------:R-:W-:Y:S01]  /*ac70*/  @!P4 LDGSTS.E.BYPASS.LTC128B.128 [R217+0x7000], desc[UR6][R18.64] ;  /* 0x0700000012d9cfae */ /* 0x000fe2000b901d46 */
        /* <DEDUP_REMOVED lines=9> */
[----:B----4-:R-:W-:Y:S01]  /*ad10*/  @!P2 IMAD.WIDE.U32 R14, R6, 0x180, R210 ;  /* 0x00000180060ea825 */ /* 0x010fe200078e00d2 */
[----:B------:R-:W-:Y:S03]  /*ad20*/  @P2 STS.128 [R217+0x8000], RZ ;  /* 0x008000ffd9002388 */ /* 0x000fe60000000c00 */
[----:B------:R-:W-:-:S02]  /*ad30*/  @!P1 IMAD R5, R5, 0x1c0, RZ ;  /* 0x000001c005059824 */ /* 0x000fc400078e02ff */
[----:B------:R-:W-:Y:S02]  /*ad40*/  IMAD.IADD R206, R3, 0x1, R206 ;  /* 0x0000000103ce7824 */ /* 0x000fe400078e02ce */
[----:B------:R-:W-:Y:S02]  /*ad50*/  @!P2 IMAD.IADD R7, R7, 0x1, R15 ;  /* 0x000000010707a824 */ /* 0x000fe400078e020f */
[----:B------:R-:W-:Y:S01]  /*ad60*/  @!P2 IMAD.MOV.U32 R6, RZ, RZ, R14 ;  /* 0x000000ffff06a224 */ /* 0x000fe200078e000e */
[----:B------:R-:W-:Y:S01]  /*ad70*/  LEA R206, R206, UR4, 0x1 ;  /* 0x00000004cece7c11 */ /* 0x000fe2000f8e08ff */
[----:B------:R-:W-:Y:S02]  /*ad80*/  @!P1 IMAD.IADD R17, R5, 0x1, R13 ;  /* 0x0000000105119824 */ /* 0x000fe400078e020d */
[----:B------:R-:W-:Y:S01]  /*ad90*/  @!P1 IMAD.MOV.U32 R16, RZ, RZ, R12 ;  /* 0x000000ffff109224 */ /* 0x000fe200078e000c */
[----:B------:R-:W-:Y:S01]  /*ada0*/  @!PT LDS RZ, [RZ] ;  /* 0x00000000fffff984 */ /* 0x000fe20000000800 */
[----:B------:R-:W-:Y:S01]  /*adb0*/  @!PT LDS RZ, [RZ] ;  /* 0x00000000fffff984 */ /* 0x000fe20000000800 */
[----:B------:R-:W-:Y:S01]  /*adc0*/  @!PT LDS RZ, [RZ] ;  /* 0x00000000fffff984 */ /* 0x000fe20000000800 */
[----:B------:R2:W-:Y:S01]  /*add0*/  @!P2 LDGSTS.E.BYPASS.LTC128B.128 [R217+0x8000], desc[UR6][R6.64] ;  /* 0x0800000006d9afae */ /* 0x0005e2000b901d46 */
[----:B------:R-:W-:-:S02]  /*ade0*/  VIADD R4, R204, 0x1000 ;  /* 0x00001000cc047836 */ /* 0x000fc40000000000 */
[----:B------:R-:W-:Y:S01]  /*adf0*/  IMAD R205, R43, 0x2, R206 ;  /* 0x000000022bcd7824 */ /* 0x000fe200078e02ce */
[----:B------:R-:W-:Y:S01]  /*ae00*/  @P1 STS.128 [R217+0x8800], RZ ;  /* 0x008800ffd9001388 */ /* 0x000fe20000000c00 */
[----:B------:R-:W-:Y:S02]  /*ae10*/  @P0 VIADD R203, R4, 0xffffffe0 ;  /* 0xffffffe004cb0836 */ /* 0x000fe40000000000 */
[----:B------:R-:W-:Y:S01]  /*ae20*/  IMAD R2, R2, 0x20, R47 ;  /* 0x0000002002027824 */ /* 0x000fe200078e022f */
[----:B------:R-:W-:Y:S01]  /*ae30*/  @!PT LDS RZ, [RZ] ;  /* 0x00000000fffff984 */ /* 0x000fe20000000800 */
[----:B------:R-:W-:Y:S01]  /*ae40*/  @!PT LDS RZ, [RZ] ;  /* 0x00000000fffff984 */ /* 0x000fe20000000800 */
[----:B------:R-:W-:Y:S01]  /*ae50*/  @!PT LDS RZ, [RZ] ;  /* 0x00000000fffff984 */ /* 0x000fe20000000800 */
[----:B------:R3:W-:Y:S01]  /*ae60*/  @!P1 LDGSTS.E.BYPASS.LTC128B.128 [R217+0x8800], desc[UR6][R16.64] ;  /* 0x0880000010d99fae */ /* 0x0007e2000b901d46 */
[----:B------:R-:W-:Y:S02]  /*ae70*/  VIADD R200, R203, 0x400 ;  /* 0x00000400cbc87836 */ /* 0x000fe40000000000 */
[----:B------:R-:W-:Y:S01]  /*ae80*/  IMAD.IADD R3, R3, 0x1, R2 ;  /* 0x0000000103037824 */ /* 0x000fe200078e0202 */
[----:B------:R-:W-:Y:S01]  /*ae90*/  LDSM.16.M88.4 R12, [R206] ;  /* 0x00000000ce0c783b */ /* 0x000fe20000000200 */
[----:B------:R-:W-:-:S02]  /*aea0*/  VIADD R199, R203, 0x800 ;  /* 0x00000800cbc77836 */ /* 0x000fc40000000000 */
[C---:B------:R-:W-:Y:S01]  /*aeb0*/  VIADD R198, R203.reuse, 0xc00 ;  /* 0x00000c00cbc67836 */ /* 0x040fe20000000000 */
[----:B------:R-:W4:Y:S01]  /*aec0*/  LDSM.16.M88.4 R28, [R204+0x1000] ;  /* 0x00100000cc1c783b */ /* 0x000f220000000200 */
[C---:B------:R-:W-:Y:S02]  /*aed0*/  VIADD R197, R203.reuse, 0x1000 ;  /* 0x00001000cbc57836 */ /* 0x040fe40000000000 */
[C---:B------:R-:W-:Y:S01]  /*aee0*/  VIADD R196, R203.reuse, 0x1400 ;  /* 0x00001400cbc47836 */ /* 0x040fe20000000000 */
[----:B-1----:R-:W-:Y:S01]  /*aef0*/  LDSM.16.M88.4 R8, [R203] ;  /* 0x00000000cb08783b */ /* 0x002fe20000000200 */
[C---:B------:R-:W-:Y:S02]  /*af00*/  VIADD R195, R203.reuse, 0x1800 ;  /* 0x00001800cbc37836 */ /* 0x040fe40000000000 */
[C---:B------:R-:W-:Y:S01]  /*af10*/  VIADD R194, R203.reuse, 0x1c00 ;  /* 0x00001c00cbc27836 */ /* 0x040fe20000000000 */
[----:B------:R-:W1:Y:S01]  /*af20*/  LDSM.16.M88.4 R24, [R204+0x1400] ;  /* 0x00140000cc18783b */ /* 0x000e620000000200 */
[----:B------:R-:W-:-:S02]  /*af30*/  VIADD R193, R203, 0x2000 ;  /* 0x00002000cbc17836 */ /* 0x000fc40000000000 */
[C---:B------:R-:W-:Y:S01]  /*af40*/  VIADD R192, R203.reuse, 0x2400 ;  /* 0x00002400cbc07836 */ /* 0x040fe20000000000 */
[----:B--2---:R-:W2:Y:S01]  /*af50*/  LDSM.16.M88.4 R4, [R205] ;  /* 0x00000000cd04783b */ /* 0x004ea20000000200 */
[C---:B------:R-:W-:Y:S02]  /*af60*/  VIADD R191, R203.reuse, 0x2800 ;  /* 0x00002800cbbf7836 */ /* 0x040fe40000000000 */
[C---:B------:R-:W-:Y:S01]  /*af70*/  VIADD R190, R203.reuse, 0x2c00 ;  /* 0x00002c00cbbe7836 */ /* 0x040fe20000000000 */
[----:B------:R-:W-:Y:S01]  /*af80*/  LDSM.16.M88.4 R36, [R203+0x400] ;  /* 0x00040000cb24783b */ /* 0x000fe20000000200 */
[C---:B------:R-:W-:Y:S02]  /*af90*/  VIADD R189, R203.reuse, 0x3000 ;  /* 0x00003000cbbd7836 */ /* 0x040fe40000000000 */
[C---:B------:R-:W-:Y:S01]  /*afa0*/  VIADD R188, R203.reuse, 0x3400 ;  /* 0x00003400cbbc7836 */ /* 0x040fe20000000000 */
[----:B---3--:R-:W3:Y:S01]  /*afb0*/  LDSM.16.M88.4 R16, [R204+0x1800] ;  /* 0x00180000cc10783b */ /* 0x008ee20000000200 */
[----:B------:R-:W-:-:S02]  /*afc0*/  VIADD R150, R203, 0x3800 ;  /* 0x00003800cb967836 */ /* 0x000fc40000000000 */
[----:B------:R-:W-:Y:S01]  /*afd0*/  VIADD R148, R203, 0x3c00 ;  /* 0x00003c00cb947836 */ /* 0x000fe20000000000 */
[----:B------:R-:W5:Y:S04]  /*afe0*/  LDSM.16.M88.4 R32, [R203+0x800] ;  /* 0x00080000cb20783b */ /* 0x000f680000000200 */
[----:B------:R-:W0:Y:S01]  /*aff0*/  LDGDEPBAR ;  /* 0x00000000000079af */ /* 0x000e220000000000 */
[C---:B----4-:R-:W-:Y:S06]  /*b000*/  HMMA.16816.F32 R52, R12.reuse, R28, RZ ;  /* 0x0000001c0c34723c */ /* 0x050fec00000018ff */
[C---:B------:R-:W-:Y:S06]  /*b010*/  HMMA.16816.F32 R28, R12.reuse, R30, RZ ;  /* 0x0000001e0c1c723c */ /* 0x040fec00000018ff */
[C---:B-1----:R-:W-:Y:S06]  /*b020*/  HMMA.16816.F32 R20, R12.reuse, R24, RZ ;  /* 0x000000180c14723c */ /* 0x042fec00000018ff */
[----:B------:R-:W-:Y:S06]  /*b030*/  HMMA.16816.F32 R24, R12, R26, RZ ;  /* 0x0000001a0c18723c */ /* 0x000fec00000018ff */
[C---:B--2---:R-:W-:Y:S06]  /*b040*/  HMMA.16816.F32 R52, R4.reuse, R8, R52 ;  /* 0x000000080434723c */ /* 0x044fec0000001834 */
[----:B------:R-:W-:Y:S06]  /*b050*/  HMMA.16816.F32 R28, R4, R10, R28 ;  /* 0x0000000a041c723c */ /* 0x000fec000000181c */
[C---:B---3--:R-:W-:Y:S06]  /*b060*/  HMMA.16816.F32 R8, R12.reuse, R16, RZ ;  /* 0x000000100c08723c */ /* 0x048fec00000018ff */
[----:B------:R-:W-:Y:S06]  /*b070*/  HMMA.16816.F32 R16, R12, R18, RZ ;  /* 0x000000120c10723c */ /* 0x000fec00000018ff */
[----:B------:R-:W-:Y:S01]  /*b080*/  HMMA.16816.F32 R20, R4, R36, R20 ;  /* 0x000000240414723c */ /* 0x000fe20000001814 */
        /* <DEDUP_REMOVED lines=8> */
[C---:B------:R-:W-:Y:S01]  /*b110*/  HMMA.16816.F32 R24, R4.reuse, R38, R24 ;  /* 0x000000260418723c */ /* 0x040fe20000001818 */
[----:B------:R-:W1:Y:S02]  /*b120*/  LDSM.16.M88.4 R28, [R204+0x1c00] ;  /* 0x001c0000cc1c783b */ /* 0x000e640000000200 */
[----:B------:R-:W2:Y:S02]  /*b130*/  MUFU.TANH R84, R54 ;  /* 0x0000003600547308 */ /* 0x000ea40000002400 */
[----:B------:R-:W3:Y:S01]  /*b140*/  LDSM.16.M88.4 R36, [R203+0xc00] ;  /* 0x000c0000cb24783b */ /* 0x000ee20000000200 */
[C---:B-----5:R-:W-:Y:S05]  /*b150*/  HMMA.16816.F32 R8, R4.reuse, R32, R8 ;  /* 0x000000200408723c */ /* 0x060fea0000001808 */
[----:B------:R-:W4:Y:S01]  /*b160*/  MUFU.TANH R91, R55 ;  /* 0x00000037005b7308 */ /* 0x000f220000002400 */
[----:B------:R-:W-:Y:S01]  /*b170*/  HMMA.16816.F32 R16, R4, R34, R16 ;  /* 0x000000220410723c */ /* 0x000fe20000001810 */
[----:B------:R-:W-:Y:S01]  /*b180*/  LDSM.16.M88.4 R32, [R203+0x1000] ;  /* 0x00100000cb20783b */ /* 0x000fe20000000200 */
[----:B------:R-:W-:Y:S01]  /*b190*/  FMUL.FTZ R20, R20, UR9 ;  /* 0x0000000914147c20 */ /* 0x000fe20008410000 */
[----:B------:R-:W-:Y:S01]  /*b1a0*/  FMUL.FTZ R21, R21, UR9 ;  /* 0x0000000915157c20 */ /* 0x000fe20008410000 */
[----:B------:R-:W-:Y:S01]  /*b1b0*/  FMUL.FTZ R22, R22, UR9 ;  /* 0x0000000916167c20 */ /* 0x000fe20008410000 */
[----:B------:R-:W-:-:S02]  /*b1c0*/  FMUL.FTZ R87, R23, UR9 ;  /* 0x0000000917577c20 */ /* 0x000fc40008410000 */
[----:B------:R-:W-:Y:S05]  /*b1d0*/  MUFU.TANH R78, R20 ;  /* 0x00000014004e7308 */ /* 0x000fea0000002400 */
[----:B------:R-:W-:Y:S01]  /*b1e0*/  FMUL.FTZ R74, R24, UR9 ;  /* 0x00000009184a7c20 */ /* 0x000fe20008410000 */
[----:B------:R-:W-:Y:S01]  /*b1f0*/  FMUL.FTZ R72, R25, UR9 ;  /* 0x0000000919487c20 */ /* 0x000fe20008410000 */
[----:B------:R-:W-:Y:S01]  /*b200*/  FMUL.FTZ R86, R26, UR9 ;  /* 0x000000091a567c20 */ /* 0x000fe20008410000 */
[----:B------:R-:W-:Y:S01]  /*b210*/  FMUL.FTZ R85, R27, UR9 ;  /* 0x000000091b557c20 */ /* 0x000fe20008410000 */
[----:B------:R-:W-:Y:S01]  /*b220*/  MUFU.TANH R76, R21 ;  /* 0x00000015004c7308 */ /* 0x000fe20000002400 */
[----:B------:R-:W5:Y:S01]  /*b230*/  LDSM.16.M88.4 R24, [R204+0x2000] ;  /* 0x00200000cc18783b */ /* 0x000f620000000200 */
[----:B------:R-:W-:Y:S01]  /*b240*/  FMUL.FTZ R8, R8, UR9 ;  /* 0x0000000908087c20 */ /* 0x000fe20008410000 */
[----:B------:R-:W-:Y:S01]  /*b250*/  FMUL.FTZ R9, R9, UR9 ;  /* 0x0000000909097c20 */ /* 0x000fe20008410000 */
[----:B------:R-:W-:Y:S01]  /*b260*/  FMUL.FTZ R10, R10, UR9 ;  /* 0x000000090a0a7c20 */ /* 0x000fe20008410000 */
[----:B------:R-:W-:-:S03]  /*b270*/  FMUL.FTZ R81, R11, UR9 ;  /* 0x000000090b517c20 */ /* 0x000fc60008410000 */
[----:B------:R1:W-:Y:S01]  /*b280*/  MUFU.TANH R88, R22 ;  /* 0x0000001600587308 */ /* 0x0003e20000002400 */
[----:B------:R-:W-:Y:S01]  /*b290*/  FMUL.FTZ R66, R16, UR9 ;  /* 0x0000000910427c20 */ /* 0x000fe20008410000 */
[----:B------:R-:W-:Y:S01]  /*b2a0*/  FMUL.FTZ R50, R17, UR9 ;  /* 0x0000000911327c20 */ /* 0x000fe20008410000 */
[----:B------:R-:W-:Y:S01]  /*b2b0*/  FMUL.FTZ R42, R18, UR9 ;  /* 0x00000009122a7c20 */ /* 0x000fe20008410000 */
[----:B------:R-:W-:Y:S02]  /*b2c0*/  FMUL.FTZ R40, R19, UR9 ;  /* 0x0000000913287c20 */ /* 0x000fe40008410000 */
[----:B------:R-:W2:Y:S02]  /*b2d0*/  LDSM.16.M88.4 R16, [R204+0x2400] ;  /* 0x00240000cc10783b */ /* 0x000ea40000000200 */
[----:B------:R-:W-:Y:S08]  /*b2e0*/  MUFU.TANH R70, R8 ;  /* 0x0000000800467308 */ /* 0x000ff00000002400 */
[----:B------:R-:W-:Y:S01]  /*b2f0*/  MUFU.TANH R68, R9 ;  /* 0x0000000900447308 */ /* 0x000fe20000002400 */
[C---:B-1----:R-:W-:Y:S06]  /*b300*/  HMMA.16816.F32 R20, R12.reuse, R28, RZ ;  /* 0x0000001c0c14723c */ /* 0x042fec00000018ff */
[----:B------:R-:W-:Y:S01]  /*b310*/  HMMA.16816.F32 R28, R12, R30, RZ ;  /* 0x0000001e0c1c723c */ /* 0x000fe200000018ff */
[----:B------:R5:W-:Y:S08]  /*b320*/  MUFU.TANH R83, R10 ;  /* 0x0000000a00537308 */ /* 0x000bf00000002400 */
[----:B------:R-:W1:Y:S08]  /*b330*/  MUFU.TANH R82, R82 ;  /* 0x0000005200527308 */ /* 0x000e700000002400 */
[----:B------:R-:W-:Y:S01]  /*b340*/  MUFU.TANH R80, R80 ;  /* 0x0000005000507308 */ /* 0x000fe20000002400 */
[----:B---3--:R-:W-:Y:S06]  /*b350*/  HMMA.16816.F32 R20, R4, R36, R20 ;  /* 0x000000240414723c */ /* 0x008fec0000001814 */
[----:B-----5:R-:W-:Y:S01]  /*b360*/  HMMA.16816.F32 R8, R12, R24, RZ ;  /* 0x000000180c08723c */ /* 0x020fe200000018ff */
[----:B------:R-:W3:Y:S05]  /*b370*/  MUFU.TANH R90, R90 ;  /* 0x0000005a005a7308 */ /* 0x000eea0000002400 */
[----:B------:R-:W-:Y:S01]  /*b380*/  HMMA.16816.F32 R28, R4, R38, R28 ;  /* 0x00000026041c723c */ /* 0x000fe2000000181c */
[----:B------:R-:W5:Y:S02]  /*b390*/  LDSM.16.M88.4 R36, [R203+0x1400] ;  /* 0x00140000cb24783b */ /* 0x000f640000000200 */
[----:B------:R-:W3:Y:S03]  /*b3a0*/  MUFU.TANH R89, R89 ;  /* 0x0000005900597308 */ /* 0x000ee60000002400 */
[----:B------:R-:W-:Y:S05]  /*b3b0*/  HMMA.16816.F32 R24, R12, R26, RZ ;  /* 0x0000001a0c18723c */ /* 0x000fea00000018ff */
[----:B------:R-:W3:Y:S01]  /*b3c0*/  MUFU.TANH R87, R87 ;  /* 0x0000005700577308 */ /* 0x000ee20000002400 */
[----:B------:R-:W-:Y:S01]  /*b3d0*/  FMUL.FTZ R20, R20, UR9 ;  /* 0x0000000914147c20 */ /* 0x000fe20008410000 */
[----:B------:R-:W-:Y:S01]  /*b3e0*/  FMUL.FTZ R21, R21, UR9 ;  /* 0x0000000915157c20 */ /* 0x000fe20008410000 */
[----:B------:R-:W-:Y:S01]  /*b3f0*/  FMUL.FTZ R22, R22, UR9 ;  /* 0x0000000916167c20 */ /* 0x000fe20008410000 */
[----:B------:R-:W-:-:S03]  /*b400*/  FMUL.FTZ R75, R23, UR9 ;  /* 0x00000009174b7c20 */ /* 0x000fc60008410000 */
[----:B------:R-:W-:Y:S01]  /*b410*/  HMMA.16816.F32 R8, R4, R32, R8 ;  /* 0x000000200408723c */ /* 0x000fe20000001808 */
[----:B------:R-:W-:Y:S05]  /*b420*/  MUFU.TANH R44, R20 ;  /* 0x00000014002c7308 */ /* 0x000fea0000002400 */
[----:B------:R-:W-:Y:S01]  /*b430*/  FMUL.FTZ R73, R28, UR9 ;  /* 0x000000091c497c20 */ /* 0x000fe20008410000 */
[----:B------:R-:W-:Y:S01]  /*b440*/  FMUL.FTZ R69, R29, UR9 ;  /* 0x000000091d457c20 */ /* 0x000fe20008410000 */
[----:B------:R-:W-:Y:S01]  /*b450*/  FMUL.FTZ R71, R30, UR9 ;  /* 0x000000091e477c20 */ /* 0x000fe20008410000 */
[----:B------:R-:W-:Y:S01]  /*b460*/  MUFU.TANH R77, R21 ;  /* 0x00000015004d7308 */ /* 0x000fe20000002400 */
[----:B------:R-:W-:-:S02]  /*b470*/  FMUL.FTZ R67, R31, UR9 ;  /* 0x000000091f437c20 */ /* 0x000fc40008410000 */
[----:B------:R-:W-:Y:S01]  /*b480*/  HMMA.16816.F32 R24, R4, R34, R24 ;  /* 0x000000220418723c */ /* 0x000fe20000001818 */
[----:B------:R-:W4:Y:S04]  /*b490*/  LDSM.16.M88.4 R28, [R204+0x2800] ;  /* 0x00280000cc1c783b */ /* 0x000f280000000200 */
[----:B------:R2:W-:Y:S01]  /*b4a0*/  MUFU.TANH R79, R22 ;  /* 0x00000016004f7308 */ /* 0x0005e20000002400 */
[----:B------:R-:W-:Y:S06]  /*b4b0*/  LDSM.16.M88.4 R32, [R203+0x1800] ;  /* 0x00180000cb20783b */ /* 0x000fec0000000200 */
[----:B------:R-:W-:Y:S01]  /*b4c0*/  FMUL.FTZ R8, R8, UR9 ;  /* 0x0000000908087c20 */ /* 0x000fe20008410000 */
[----:B------:R-:W-:Y:S01]  /*b4d0*/  FMUL.FTZ R9, R9, UR9 ;  /* 0x0000000909097c20 */ /* 0x000fe20008410000 */
[----:B------:R-:W-:Y:S01]  /*b4e0*/  FMUL.FTZ R10, R10, UR9 ;  /* 0x000000090a0a7c20 */ /* 0x000fe20008410000 */
[----:B------:R-:W-:Y:S01]  /*b4f0*/  FMUL.FTZ R53, R11, UR9 ;  /* 0x000000090b357c20 */ /* 0x000fe20008410000 */
[----:B------:R-:W-:Y:S01]  /*b500*/  MUFU.TANH R65, R8 ;  /* 0x0000000800417308 */ /* 0x000fe20000002400 */
[C---:B--2---:R-:W-:Y:S07]  /*b510*/  HMMA.16816.F32 R20, R12.reuse, R16, RZ ;  /* 0x000000100c14723c */ /* 0x044fee00000018ff */
[----:B------:R-:W-:Y:S01]  /*b520*/  FMUL.FTZ R49, R24, UR9 ;  /* 0x0000000918317c20 */ /* 0x000fe20008410000 */
[----:B------:R-:W-:Y:S01]  /*b530*/  FMUL.FTZ R41, R25, UR9 ;  /* 0x0000000919297c20 */ /* 0x000fe20008410000 */
[----:B------:R-:W-:Y:S01]  /*b540*/  FMUL.FTZ R45, R26, UR9 ;  /* 0x000000091a2d7c20 */ /* 0x000fe20008410000 */
[----:B------:R-:W-:Y:S01]  /*b550*/  FMUL.FTZ R51, R27, UR9 ;  /* 0x000000091b337c20 */ /* 0x000fe20008410000 */
[----:B------:R-:W-:Y:S01]  /*b560*/  HMMA.16816.F32 R16, R12, R18, RZ ;  /* 0x000000120c10723c */ /* 0x000fe200000018ff */
[----:B------:R-:W2:Y:S01]  /*b570*/  LDSM.16.M88.4 R24, [R204+0x2c00] ;  /* 0x002c0000cc18783b */ /* 0x000ea20000000200 */
[----:B------:R-:W-:Y:S08]  /*b580*/  MUFU.TANH R63, R9 ;  /* 0x00000009003f7308 */ /* 0x000ff00000002400 */
[----:B------:R4:W-:Y:S03]  /*b590*/  MUFU.TANH R64, R10 ;  /* 0x0000000a00407308 */ /* 0x0009e60000002400 */
[C---:B-----5:R-:W-:Y:S05]  /*b5a0*/  HMMA.16816.F32 R20, R4.reuse, R36, R20 ;  /* 0x000000240414723c */ /* 0x060fea0000001814 */
[----:B------:R-:W5:Y:S06]  /*b5b0*/  MUFU.TANH R74, R74 ;  /* 0x0000004a004a7308 */ /* 0x000f6c0000002400 */
[----:B------:R-:W-:Y:S01]  /*b5c0*/  HMMA.16816.F32 R16, R4, R38, R16 ;  /* 0x000000260410723c */ /* 0x000fe20000001810 */
[----:B------:R-:W1:Y:S01]  /*b5d0*/  LDSM.16.M88.4 R36, [R203+0x1c00] ;  /* 0x001c0000cb24783b */ /* 0x000e620000000200 */
[----:B------:R-:W5:Y:S04]  /*b5e0*/  MUFU.TANH R85, R85 ;  /* 0x0000005500557308 */ /* 0x000f680000002400 */
[----:B----4-:R-:W-:Y:S04]  /*b5f0*/  HMMA.16816.F32 R8, R12, R28, RZ ;  /* 0x0000001c0c08723c */ /* 0x010fe800000018ff */
[----:B------:R-:W4:Y:S03]  /*b600*/  MUFU.TANH R86, R86 ;  /* 0x0000005600567308 */ /* 0x000f260000002400 */
[----:B------:R-:W-:Y:S01]  /*b610*/  FMUL.FTZ R62, R20, UR9 ;  /* 0x00000009143e7c20 */ /* 0x000fe20008410000 */
[----:B------:R-:W-:Y:S01]  /*b620*/  FMUL.FTZ R61, R21, UR9 ;  /* 0x00000009153d7c20 */ /* 0x000fe20008410000 */
[----:B------:R-:W-:Y:S01]  /*b630*/  FMUL.FTZ R246, R22, UR9 ;  /* 0x0000000916f67c20 */ /* 0x000fe20008410000 */
[----:B------:R-:W-:-:S02]  /*b640*/  FMUL.FTZ R60, R23, UR9 ;  /* 0x00000009173c7c20 */ /* 0x000fc40008410000 */
[----:B------:R-:W4:Y:S01]  /*b650*/  MUFU.TANH R81, R81 ;  /* 0x0000005100517308 */ /* 0x000f220000002400 */
[C---:B------:R-:W-:Y:S05]  /*b660*/  HMMA.16816.F32 R20, R12.reuse, R30, RZ ;  /* 0x0000001e0c14723c */ /* 0x040fea00000018ff */
[----:B------:R-:W-:Y:S01]  /*b670*/  FMUL.FTZ R55, R16, UR9 ;  /* 0x0000000910377c20 */ /* 0x000fe20008410000 */
[----:B------:R-:W-:Y:S01]  /*b680*/  FMUL.FTZ R54, R17, UR9 ;  /* 0x0000000911367c20 */ /* 0x000fe20008410000 */
[----:B------:R-:W-:Y:S01]  /*b690*/  FMUL.FTZ R58, R18, UR9 ;  /* 0x00000009123a7c20 */ /* 0x000fe20008410000 */
[----:B------:R-:W-:Y:S02]  /*b6a0*/  FMUL.FTZ R244, R19, UR9 ;  /* 0x0000000913f47c20 */ /* 0x000fe40008410000 */
[----:B------:R-:W3:Y:S01]  /*b6b0*/  LDSM.16.M88.4 R16, [R204+0x3000] ;  /* 0x00300000cc10783b */ /* 0x000ee20000000200 */
[----:B--2---:R-:W-:Y:S01]  /*b6c0*/  HMMA.16816.F32 R28, R12, R24, RZ ;  /* 0x000000180c1c723c */ /* 0x004fe200000018ff */
[----:B------:R-:W2:Y:S05]  /*b6d0*/  MUFU.TANH R66, R66 ;  /* 0x0000004200427308 */ /* 0x000eaa0000002400 */
[----:B------:R-:W-:Y:S03]  /*b6e0*/  HMMA.16816.F32 R8, R4, R32, R8 ;  /* 0x000000200408723c */ /* 0x000fe60000001808 */
[----:B------:R-:W2:Y:S03]  /*b6f0*/  MUFU.TANH R72, R72 ;  /* 0x0000004800487308 */ /* 0x000ea60000002400 */
[----:B------:R-:W-:Y:S05]  /*b700*/  HMMA.16816.F32 R24, R12, R26, RZ ;  /* 0x0000001a0c18723c */ /* 0x000fea00000018ff */
[----:B------:R-:W2:Y:S01]  /*b710*/  MUFU.TANH R50, R50 ;  /* 0x0000003200327308 */ /* 0x000ea20000002400 */
[C---:B------:R-:W-:Y:S01]  /*b720*/  HMMA.16816.F32 R20, R4.reuse, R34, R20 ;  /* 0x000000220414723c */ /* 0x040fe20000001814 */
[----:B------:R-:W5:Y:S05]  /*b730*/  LDSM.16.M88.4 R32, [R203+0x2000] ;  /* 0x00200000cb20783b */ /* 0x000f6a0000000200 */
[C---:B-1----:R-:W-:Y:S01]  /*b740*/  HMMA.16816.F32 R28, R4.reuse, R36, R28 ;  /* 0x00000024041c723c */ /* 0x042fe2000000181c */
[----:B------:R-:W1:Y:S05]  /*b750*/  MUFU.TANH R42, R42 ;  /* 0x0000002a002a7308 */ /* 0x000e6a0000002400 */
[----:B------:R-:W-:Y:S01]  /*b760*/  FMUL.FTZ R8, R8, UR9 ;  /* 0x0000000908087c20 */ /* 0x000fe20008410000 */
[----:B------:R-:W-:Y:S01]  /*b770*/  FMUL.FTZ R9, R9, UR9 ;  /* 0x0000000909097c20 */ /* 0x000fe20008410000 */
[----:B------:R-:W-:Y:S01]  /*b780*/  FMUL.FTZ R10, R10, UR9 ;  /* 0x000000090a0a7c20 */ /* 0x000fe20008410000 */
[----:B------:R-:W-:Y:S01]  /*b790*/  FMUL.FTZ R166, R11, UR9 ;  /* 0x000000090ba67c20 */ /* 0x000fe20008410000 */
[----:B------:R-:W-:Y:S02]  /*b7a0*/  MUFU.TANH R95, R8 ;  /* 0x00000008005f7308 */ /* 0x000fe40000002400 */
[----:B------:R-:W-:Y:S06]  /*b7b0*/  HMMA.16816.F32 R24, R4, R38, R24 ;  /* 0x000000260418723c */ /* 0x000fec0000001818 */
        /* <DEDUP_REMOVED lines=9> */
[----:B------:R-:W-:Y:S06]  /*b850*/  MUFU.TANH R93, R9 ;  /* 0x00000009005d7308 */ /* 0x000fec0000002400 */
[----:B------:R-:W-:Y:S01]  /*b860*/  FMUL.FTZ R101, R24, UR9 ;  /* 0x0000000918657c20 */ /* 0x000fe20008410000 */
[----:B------:R-:W-:Y:S01]  /*b870*/  FMUL.FTZ R236, R26, UR9 ;  /* 0x000000091aec7c20 */ /* 0x000fe20008410000 */
[----:B------:R3:W-:Y:S01]  /*b880*/  MUFU.TANH R242, R10 ;  /* 0x0000000a00f27308 */ /* 0x0007e20000002400 */
[----:B----4-:R-:W4:Y:S01]  /*b890*/  LDSM.16.M88.4 R20, [R204+0x3400] ;  /* 0x00340000cc14783b */ /* 0x010f220000000200 */
[----:B------:R-:W-:-:S06]  /*b8a0*/  FMUL.FTZ R186, R27, UR9 ;  /* 0x000000091bba7c20 */ /* 0x000fcc0008410000 */
[----:B------:R2:W-:Y:S08]  /*b8b0*/  MUFU.TANH R97, R28 ;  /* 0x0000001c00617308 */ /* 0x0005f00000002400 */
[----:B------:R-:W1:Y:S01]  /*b8c0*/  MUFU.TANH R40, R40 ;  /* 0x0000002800287308 */ /* 0x000e620000002400 */
[C---:B---3--:R-:W-:Y:S06]  /*b8d0*/  HMMA.16816.F32 R8, R12.reuse, R16, RZ ;  /* 0x000000100c08723c */ /* 0x048fec00000018ff */
[----:B------:R-:W-:Y:S01]  /*b8e0*/  HMMA.16816.F32 R16, R12, R18, RZ ;  /* 0x000000120c10723c */ /* 0x000fe200000018ff */
[----:B------:R-:W3:Y:S01]  /*b8f0*/  MUFU.TANH R75, R75 ;  /* 0x0000004b004b7308 */ /* 0x000ee20000002400 */
[----:B--2---:R-:W2:Y:S07]  /*b900*/  LDSM.16.M88.4 R28, [R203+0x2400] ;  /* 0x00240000cb1c783b */ /* 0x004eae0000000200 */
[----:B------:R-:W3:Y:S08]  /*b910*/  MUFU.TANH R73, R73 ;  /* 0x0000004900497308 */ /* 0x000ef00000002400 */
[----:B------:R-:W-:Y:S01]  /*b920*/  MUFU.TANH R69, R69 ;  /* 0x0000004500457308 */ /* 0x000fe20000002400 */
[C---:B-----5:R-:W-:Y:S06]  /*b930*/  HMMA.16816.F32 R8, R4.reuse, R32, R8 ;  /* 0x000000200408723c */ /* 0x060fec0000001808 */
[----:B------:R-:W-:Y:S01]  /*b940*/  HMMA.16816.F32 R16, R4, R34, R16 ;  /* 0x000000220410723c */ /* 0x000fe20000001810 */
[----:B------:R-:W-:Y:S01]  /*b950*/  FMUL.FTZ R33, R25, UR9 ;  /* 0x0000000919217c20 */ /* 0x000fe20008410000 */
[----:B------:R-:W5:Y:S04]  /*b960*/  MUFU.TANH R71, R71 ;  /* 0x0000004700477308 */ /* 0x000f680000002400 */
[----:B----4-:R-:W-:Y:S04]  /*b970*/  HMMA.16816.F32 R24, R12, R20, RZ ;  /* 0x000000140c18723c */ /* 0x010fe800000018ff */
[----:B------:R-:W4:Y:S08]  /*b980*/  MUFU.TANH R67, R67 ;  /* 0x0000004300437308 */ /* 0x000f300000002400 */
[----:B------:R-:W-:Y:S01]  /*b990*/  FMUL.FTZ R35, R9, UR9 ;  /* 0x0000000909237c20 */ /* 0x000fe20008410000 */
[----:B------:R-:W-:Y:S01]  /*b9a0*/  LOP3.LUT R9, R94, 0xffffffe0, RZ, 0xc0, !PT ;  /* 0xffffffe05e097812 */ /* 0x000fe200078ec0ff */
[----:B------:R-:W-:Y:S01]  /*b9b0*/  FMUL.FTZ R98, R8, UR9 ;  /* 0x0000000908627c20 */ /* 0x000fe20008410000 */
[----:B------:R-:W-:Y:S01]  /*b9c0*/  FMUL.FTZ R234, R10, UR9 ;  /* 0x000000090aea7c20 */ /* 0x000fe20008410000 */
[----:B------:R-:W-:Y:S01]  /*b9d0*/  FMUL.FTZ R222, R11, UR9 ;  /* 0x000000090bde7c20 */ /* 0x000fe20008410000 */
[----:B------:R-:W4:Y:S01]  /*b9e0*/  MUFU.TANH R53, R53 ;  /* 0x0000003500357308 */ /* 0x000f220000002400 */
[----:B------:R-:W-:Y:S01]  /*b9f0*/  FMUL.FTZ R102, R16, UR9 ;  /* 0x0000000910667c20 */ /* 0x000fe20008410000 */
[----:B------:R-:W-:-:S02]  /*ba00*/  IMAD.IADD R16, R56, 0x1, -R9 ;  /* 0x0000000138107824 */ /* 0x000fc400078e0a09 */
[----:B------:R-:W-:Y:S01]  /*ba10*/  FMUL.FTZ R17, R17, UR9 ;  /* 0x0000000911117c20 */ /* 0x000fe20008410000 */
[----:B------:R-:W-:Y:S01]  /*ba20*/  FMUL.FTZ R232, R18, UR9 ;  /* 0x0000000912e87c20 */ /* 0x000fe20008410000 */
[----:B------:R-:W-:Y:S01]  /*ba30*/  FMUL.FTZ R226, R19, UR9 ;  /* 0x0000000913e27c20 */ /* 0x000fe20008410000 */
[----:B--2---:R-:W-:Y:S01]  /*ba40*/  HMMA.16816.F32 R8, R4, R28, R24 ;  /* 0x0000001c0408723c */ /* 0x004fe20000001818 */
[----:B------:R-:W2:Y:S01]  /*ba50*/  LDSM.16.M88.4 R24, [R204+0x3800] ;  /* 0x00380000cc18783b */ /* 0x000ea20000000200 */
[----:B------:R-:W-:Y:S01]  /*ba60*/  SHF.R.S32.HI R21, RZ, 0x1f, R16 ;  /* 0x0000001fff157819 */ /* 0x000fe20000011410 */
[----:B------:R1:W-:Y:S03]  /*ba70*/  MUFU.TANH R99, R17 ;  /* 0x0000001100637308 */ /* 0x0003e60000002400 */
[----:B------:R-:W-:Y:S01]  /*ba80*/  LEA.HI R16, R21, R16, RZ, 0x2 ;  /* 0x0000001015107211 */ /* 0x000fe200078f10ff */
[----:B------:R-:W-:Y:S01]  /*ba90*/  IMAD R28, R48, 0x10, R59 ;  /* 0x00000010301c7824 */ /* 0x000fe200078e023b */
[----:B------:R-:W-:Y:S02]  /*baa0*/  HMMA.16816.F32 R20, R12, R22, RZ ;  /* 0x000000160c14723c */ /* 0x000fe400000018ff */
[----:B------:R-:W-:Y:S01]  /*bab0*/  SHF.R.S32.HI R29, RZ, 0x2, R16 ;  /* 0x00000002ff1d7819 */ /* 0x000fe20000011410 */
[----:B------:R-:W4:Y:S03]  /*bac0*/  MUFU.TANH R49, R49 ;  /* 0x0000003100317308 */ /* 0x000f260000002400 */
[----:B------:R-:W-:Y:S01]  /*bad0*/  IADD3 R28, R28, 0x1, R29 ;  /* 0x000000011c1c7810 */ /* 0x000fe20007ffe01d */
[----:B------:R-:W-:-:S03]  /*bae0*/  IMAD.SHL.U32 R29, R56, 0x2, RZ ;  /* 0x00000002381d7824 */ /* 0x000fc600078e00ff */
[----:B------:R-:W-:Y:S01]  /*baf0*/  IADD3 R28, R57, R28, -R212 ;  /* 0x0000001c391c7210 */ /* 0x000fe20007ffe8d4 */
[----:B------:R-:W-:Y:S01]  /*bb00*/  MUFU.TANH R41, R41 ;  /* 0x0000002900297308 */ /* 0x000fe20000002400 */
[----:B-1----:R-:W1:Y:S01]  /*bb10*/  LDSM.16.M88.4 R16, [R203+0x2800] ;  /* 0x00280000cb10783b */ /* 0x002e620000000200 */
[----:B------:R-:W-:Y:S02]  /*bb20*/  LOP3.LUT R29, R29, 0x6, RZ, 0xc0, !PT ;  /* 0x000000061d1d7812 */ /* 0x000fe400078ec0ff */
[----:B------:R-:W-:Y:S02]  /*bb30*/  VIADD R28, R28, UR8 ;  /* 0x000000081c1c7c36 */ /* 0x000fe40008000000 */
[----:B------:R-:W-:Y:S01]  /*bb40*/  FMUL.FTZ R56, R8, UR9 ;  /* 0x0000000908387c20 */ /* 0x000fe20008410000 */
[----:B------:R-:W-:Y:S01]  /*bb50*/  FMUL.FTZ R10, R10, UR9 ;  /* 0x000000090a0a7c20 */ /* 0x000fe20008410000 */
[----:B------:R-:W-:Y:S02]  /*bb60*/  IMAD.IADD R2, R0, 0x1, R29 ;  /* 0x0000000100027824 */ /* 0x000fe400078e021d */
[----:B------:R-:W-:Y:S01]  /*bb70*/  FMUL.FTZ R228, R11, UR9 ;  /* 0x000000090be47c20 */ /* 0x000fe20008410000 */
[C---:B------:R-:W-:Y:S01]  /*bb80*/  VIMNMX R48, R28.reuse, R57, PT ;  /* 0x000000391c307248 */ /* 0x040fe20003fe0100 */
[----:B------:R3:W-:Y:S01]  /*bb90*/  MUFU.TANH R230, R10 ;  /* 0x0000000a00e67308 */ /* 0x0007e20000002400 */
[----:B------:R-:W-:Y:S01]  /*bba0*/  VIADDMNMX R47, R28, 0x8, R57, PT ;  /* 0x000000081c2f7846 */ /* 0x000fe20003800139 */
[C---:B------:R-:W-:Y:S01]  /*bbb0*/  VIADD R28, R2.reuse, 0x8 ;  /* 0x00000008021c7836 */ /* 0x040fe20000000000 */
[----:B------:R-:W-:Y:S01]  /*bbc0*/  HMMA.16816.F32 R20, R4, R30, R20 ;  /* 0x0000001e0414723c */ /* 0x000fe20000001814 */
[----:B------:R-:W-:-:S02]  /*bbd0*/  VIADD R8, R2, 0x1 ;  /* 0x0000000102087836 */ /* 0x000fc40000000000 */
[----:B------:R-:W-:Y:S01]  /*bbe0*/  FMUL.FTZ R57, R9, UR9 ;  /* 0x0000000909397c20 */ /* 0x000fe20008410000 */
[CC--:B------:R-:W-:Y:S01]  /*bbf0*/  ISETP.GE.AND P1, PT, R2.reuse, R47.reuse, PT ;  /* 0x0000002f0200720c */ /* 0x0c0fe20003f26270 */
[----:B------:R-:W-:Y:S01]  /*bc00*/  VIADD R9, R2, 0x9 ;  /* 0x0000000902097836 */ /* 0x000fe20000000000 */
[CC--:B------:R-:W-:Y:S01]  /*bc10*/  ISETP.GE.AND P3, PT, R28.reuse, R48.reuse, PT ;  /* 0x000000301c00720c */ /* 0x0c0fe20003f66270 */
[----:B------:R-:W4:Y:S01]  /*bc20*/  MUFU.TANH R45, R45 ;  /* 0x0000002d002d7308 */ /* 0x000f220000002400 */
[-C--:B------:R-:W-:Y:S02]  /*bc30*/  ISETP.GE.AND P5, PT, R28, R47.reuse, PT ;  /* 0x0000002f1c00720c */ /* 0x080fe40003fa6270 */
[C---:B--2---:R-:W-:Y:S01]  /*bc40*/  HMMA.16816.F32 R28, R12.reuse, R24, RZ ;  /* 0x000000180c1c723c */ /* 0x044fe200000018ff */
[CC--:B------:R-:W-:Y:S02]  /*bc50*/  ISETP.GE.AND P6, PT, R8.reuse, R48.reuse, PT ;  /* 0x000000300800720c */ /* 0x0c0fe40003fc6270 */
[----:B------:R-:W-:Y:S01]  /*bc60*/  ISETP.GE.AND P0, PT, R8, R47, PT ;  /* 0x0000002f0800720c */ /* 0x000fe20003f06270 */
[----:B------:R-:W-:Y:S01]  /*bc70*/  VIADD R8, R2, 0x10 ;  /* 0x0000001002087836 */ /* 0x000fe20000000000 */
[----:B------:R-:W-:Y:S01]  /*bc80*/  FSEL R182, R84, -INF , !P1 ;  /* 0xff80000054b67808 */ /* 0x000fe20004800000 */
[----:B------:R-:W-:Y:S01]  /*bc90*/  HMMA.16816.F32 R24, R12, R26, RZ ;  /* 0x0000001a0c18723c */ /* 0x000fe200000018ff */
[----:B------:R-:W-:Y:S01]  /*bca0*/  FSEL R84, R92, -INF , !P6 ;  /* 0xff8000005c547808 */ /* 0x000fe20007000000 */
[----:B------:R-:W2:Y:S01]  /*bcb0*/  MUFU.TANH R51, R51 ;  /* 0x0000003300337308 */ /* 0x000ea20000002400 */
[----:B------:R-:W-:-:S02]  /*bcc0*/  ISETP.GE.AND P2, PT, R9, R48, PT ;  /* 0x000000300900720c */ /* 0x000fc40003f46270 */
[-C--:B------:R-:W-:Y:S01]  /*bcd0*/  ISETP.GE.AND P4, PT, R9, R47.reuse, PT ;  /* 0x0000002f0900720c */ /* 0x080fe20003f86270 */
[----:B------:R-:W-:Y:S01]  /*bce0*/  VIADD R9, R2, 0x11 ;  /* 0x0000001102097836 */ /* 0x000fe20000000000 */
[CC--:B------:R-:W-:Y:S02]  /*bcf0*/  ISETP.GE.AND P1, PT, R8.reuse, R48.reuse, PT ;  /* 0x000000300800720c */ /* 0x0c0fe40003f26270 */
[-C--:B------:R-:W-:Y:S01]  /*bd00*/  ISETP.GE.AND P6, PT, R8, R47.reuse, PT ;  /* 0x0000002f0800720c */ /* 0x080fe20003fc6270 */
[----:B------:R-:W-:Y:S01]  /*bd10*/  VIADD R8, R2, 0x18 ;  /* 0x0000001802087836 */ /* 0x000fe20000000000 */
[----:B------:R-:W-:Y:S01]  /*bd20*/  FSEL R252, R91, -INF , !P0 ;  /* 0xff8000005bfc7808 */ /* 0x000fe20004000000 */
[----:B------:R-:W-:Y:S01]  /*bd30*/  FMUL.FTZ R20, R20, UR9 ;  /* 0x0000000914147c20 */ /* 0x000fe20008410000 */
[----:B------:R-:W-:Y:S01]  /*bd40*/  FSEL R82, R82, -INF , !P3 ;  /* 0xff80000052527808 */ /* 0x000fe20005800000 */
[----:B------:R-:W-:Y:S01]  /*bd50*/  FMUL.FTZ R21, R21, UR9 ;  /* 0x0000000915157c20 */ /* 0x000fe20008410000 */
[----:B------:R-:W-:Y:S01]  /*bd60*/  FSEL R176, R90, -INF , !P5 ;  /* 0xff8000005ab07808 */ /* 0x000fe20006800000 */
[----:B------:R-:W-:Y:S01]  /*bd70*/  MUFU.TANH R59, R20 ;  /* 0x00000014003b7308 */ /* 0x000fe20000002400 */
[----:B------:R-:W-:Y:S01]  /*bd80*/  FSEL R80, R80, -INF , !P2 ;  /* 0xff80000050507808 */ /* 0x000fe20005000000 */
[----:B------:R-:W-:Y:S01]  /*bd90*/  FMUL.FTZ R224, R22, UR9 ;  /* 0x0000000916e07c20 */ /* 0x000fe20008410000 */
[----:B------:R-:W-:Y:S01]  /*bda0*/  ISETP.GE.AND P0, PT, R9, R48, PT ;  /* 0x000000300900720c */ /* 0x000fe20003f06270 */
[----:B------:R-:W-:Y:S01]  /*bdb0*/  FMUL.FTZ R220, R23, UR9 ;  /* 0x0000000917dc7c20 */ /* 0x000fe20008410000 */
[----:B------:R-:W-:-:S02]  /*bdc0*/  ISETP.GE.AND P3, PT, R9, R47, PT ;  /* 0x0000002f0900720c */ /* 0x000fc40003f66270 */
[C---:B------:R-:W-:Y:S01]  /*bdd0*/  ISETP.GE.AND P5, PT, R8.reuse, R48, PT ;  /* 0x000000300800720c */ /* 0x040fe20003fa6270 */
[C---:B-1----:R-:W-:Y:S01]  /*bde0*/  HMMA.16816.F32 R24, R4.reuse, R18, R24 ;  /* 0x000000120418723c */ /* 0x042fe20000001818 */
[----:B------:R-:W-:Y:S01]  /*bdf0*/  ISETP.GE.AND P2, PT, R8, R47, PT ;  /* 0x0000002f0800720c */ /* 0x000fe20003f46270 */
[----:B------:R-:W1:Y:S01]  /*be00*/  MUFU.TANH R62, R62 ;  /* 0x0000003e003e7308 */ /* 0x000e620000002400 */
[----:B------:R-:W-:Y:S02]  /*be10*/  FSEL R164, R88, -INF , !P6 ;  /* 0xff80000058a47808 */ /* 0x000fe40007000000 */
[----:B------:R-:W-:Y:S01]  /*be20*/  FSEL R76, R76, -INF , !P0 ;  /* 0xff8000004c4c7808 */ /* 0x000fe20004000000 */
[----:B---3--:R-:W-:Y:S01]  /*be30*/  HMMA.16816.F32 R8, R4, R16, R28 ;  /* 0x000000100408723c */ /* 0x008fe2000000181c */
[----:B------:R-:W3:Y:S01]  /*be40*/  LDSM.16.M88.4 R28, [R204+0x3c00] ;  /* 0x003c0000cc1c783b */ /* 0x000ee20000000200 */
[----:B------:R-:W-:Y:S02]  /*be50*/  FSEL R202, R89, -INF , !P4 ;  /* 0xff80000059ca7808 */ /* 0x000fe40006000000 */
[----:B------:R5:W-:Y:S01]  /*be60*/  MUFU.TANH R89, R21 ;  /* 0x0000001500597308 */ /* 0x000be20000002400 */
[----:B------:R-:W-:-:S02]  /*be70*/  FSEL R158, R87, -INF , !P3 ;  /* 0xff800000579e7808 */ /* 0x000fc40005800000 */
[----:B------:R-:W-:Y:S01]  /*be80*/  VIADD R16, R2, 0x20 ;  /* 0x0000002002107836 */ /* 0x000fe20000000000 */
[----:B------:R-:W-:Y:S01]  /*be90*/  FSEL R78, R78, -INF , !P1 ;  /* 0xff8000004e4e7808 */ /* 0x000fe20004800000 */
[----:B------:R-:W-:Y:S01]  /*bea0*/  VIADD R17, R2, 0x19 ;  /* 0x0000001902117836 */ /* 0x000fe20000000000 */
[----:B------:R-:W-:Y:S02]  /*beb0*/  FSEL R74, R74, -INF , !P5 ;  /* 0xff8000004a4a7808 */ /* 0x000fe40006800000 */
[CC--:B------:R-:W-:Y:S01]  /*bec0*/  ISETP.GE.AND P6, PT, R16.reuse, R48.reuse, PT ;  /* 0x000000301000720c */ /* 0x0c0fe20003fc6270 */
[----:B------:R-:W-:Y:S01]  /*bed0*/  MUFU.TANH R61, R61 ;  /* 0x0000003d003d7308 */ /* 0x000fe20000002400 */
[-C--:B------:R-:W-:Y:S01]  /*bee0*/  ISETP.GE.AND P0, PT, R16, R47.reuse, PT ;  /* 0x0000002f1000720c */ /* 0x080fe20003f06270 */
[----:B------:R-:W-:Y:S01]  /*bef0*/  VIADD R16, R2, 0x21 ;  /* 0x0000002102107836 */ /* 0x000fe20000000000 */
[-C--:B------:R-:W-:Y:S02]  /*bf00*/  ISETP.GE.AND P1, PT, R17, R47.reuse, PT ;  /* 0x0000002f1100720c */ /* 0x080fe40003f26270 */
[----:B------:R-:W-:Y:S01]  /*bf10*/  FSEL R70, R70, -INF , !P6 ;  /* 0xff80000046467808 */ /* 0x000fe20007000000 */
[----:B------:R-:W-:Y:S01]  /*bf20*/  FMUL.FTZ R24, R24, UR9 ;  /* 0x0000000918187c20 */ /* 0x000fe20008410000 */
[C---:B------:R-:W-:Y:S01]  /*bf30*/  ISETP.GE.AND P3, PT, R16.reuse, R48, PT ;  /* 0x000000301000720c */ /* 0x040fe20003f66270 */
[----:B-----5:R-:W5:Y:S01]  /*bf40*/  LDSM.16.M88.4 R20, [R203+0x2c00] ;  /* 0x002c0000cb14783b */ /* 0x020f620000000200 */
[----:B------:R-:W-:Y:S01]  /*bf50*/  ISETP.GE.AND P5, PT, R16, R47, PT ;  /* 0x0000002f1000720c */ /* 0x000fe20003fa6270 */
[----:B------:R-:W-:-:S02]  /*bf60*/  VIADD R16, R2, 0x28 ;  /* 0x0000002802107836 */ /* 0x000fc40000000000 */
[----:B------:R-:W-:Y:S01]  /*bf70*/  FMUL.FTZ R87, R8, UR9 ;  /* 0x0000000908577c20 */ /* 0x000fe20008410000 */
[----:B------:R-:W-:Y:S01]  /*bf80*/  VIADD R8, R2, 0x29 ;  /* 0x0000002902087836 */ /* 0x000fe20000000000 */
[----:B------:R-:W-:Y:S01]  /*bf90*/  FSEL R136, R85, -INF , !P1 ;  /* 0xff80000055887808 */ /* 0x000fe20004800000 */
[----:B------:R-:W-:Y:S01]  /*bfa0*/  FMUL.FTZ R85, R9, UR9 ;  /* 0x0000000909557c20 */ /* 0x000fe20008410000 */
[----:B------:R-:W-:Y:S01]  /*bfb0*/  FSEL R140, R86, -INF , !P2 ;  /* 0xff800000568c7808 */ /* 0x000fe20005000000 */
[----:B------:R-:W-:Y:S01]  /*bfc0*/  VIADD R9, R2, 0x30 ;  /* 0x0000003002097836 */ /* 0x000fe20000000000 */
[-C--:B------:R-:W-:Y:S01]  /*bfd0*/  ISETP.GE.AND P1, PT, R8, R48.reuse, PT ;  /* 0x000000300800720c */ /* 0x080fe20003f26270 */
[----:B------:R-:W-:Y:S01]  /*bfe0*/  FMUL.FTZ R10, R10, UR9 ;  /* 0x000000090a0a7c20 */ /* 0x000fe20008410000 */
[----:B------:R-:W-:Y:S01]  /*bff0*/  ISETP.GE.AND P6, PT, R8, R47, PT ;  /* 0x0000002f0800720c */ /* 0x000fe20003fc6270 */
[----:B------:R-:W-:Y:S01]  /*c000*/  VIADD R8, R2, 0x31 ;  /* 0x0000003102087836 */ /* 0x000fe20000000000 */
[-C--:B------:R-:W-:Y:S01]  /*c010*/  ISETP.GE.AND P2, PT, R16, R48.reuse, PT ;  /* 0x000000301000720c */ /* 0x080fe20003f46270 */
[----:B------:R4:W-:Y:S01]  /*c020*/  MUFU.TANH R218, R10 ;  /* 0x0000000a00da7308 */ /* 0x0009e20000002400 */
[----:B------:R-:W-:Y:S01]  /*c030*/  ISETP.GE.AND P4, PT, R17, R48, PT ;  /* 0x000000301100720c */ /* 0x000fe20003f86270 */
[----:B------:R-:W-:Y:S01]  /*c040*/  FMUL.FTZ R174, R11, UR9 ;  /* 0x000000090bae7c20 */ /* 0x000fe20008410000 */
[----:B------:R-:W-:Y:S01]  /*c050*/  FSEL R128, R83, -INF , !P0 ;  /* 0xff80000053807808 */ /* 0x000fe20004000000 */
[----:B------:R-:W-:Y:S01]  /*c060*/  FMUL.FTZ R25, R25, UR9 ;  /* 0x0000000919197c20 */ /* 0x000fe20008410000 */
[----:B------:R-:W-:Y:S01]  /*c070*/  FSEL R68, R68, -INF , !P3 ;  /* 0xff80000044447808 */ /* 0x000fe20005800000 */
[----:B------:R-:W-:Y:S01]  /*c080*/  FMUL.FTZ R170, R26, UR9 ;  /* 0x000000091aaa7c20 */ /* 0x000fe20008410000 */
[----:B------:R-:W-:Y:S01]  /*c090*/  FSEL R124, R81, -INF , !P5 ;  /* 0xff800000517c7808 */ /* 0x000fe20006800000 */
[----:B------:R-:W-:Y:S01]  /*c0a0*/  FMUL.FTZ R162, R27, UR9 ;  /* 0x000000091ba27c20 */ /* 0x000fe20008410000 */
[----:B------:R-:W-:Y:S01]  /*c0b0*/  FSEL R66, R66, -INF , !P2 ;  /* 0xff80000042427808 */ /* 0x000fe20005000000 */
[----:B------:R-:W-:Y:S01]  /*c0c0*/  MUFU.TANH R81, R24 ;  /* 0x0000001800517308 */ /* 0x000fe20000002400 */
[----:B------:R-:W-:-:S02]  /*c0d0*/  FSEL R72, R72, -INF , !P4 ;  /* 0xff80000048487808 */ /* 0x000fc40006000000 */
[CC--:B------:R-:W-:Y:S02]  /*c0e0*/  ISETP.GE.AND P0, PT, R9.reuse, R48.reuse, PT ;  /* 0x000000300900720c */ /* 0x0c0fe40003f06270 */
[-C--:B------:R-:W-:Y:S01]  /*c0f0*/  ISETP.GE.AND P3, PT, R9, R47.reuse, PT ;  /* 0x0000002f0900720c */ /* 0x080fe20003f66270 */
[----:B------:R-:W-:Y:S01]  /*c100*/  VIADD R9, R2, 0x38 ;  /* 0x0000003802097836 */ /* 0x000fe20000000000 */
[C---:B------:R-:W-:Y:S01]  /*c110*/  ISETP.GE.AND P5, PT, R8.reuse, R48, PT ;  /* 0x000000300800720c */ /* 0x040fe20003fa6270 */
[----:B------:R-:W1:Y:S01]  /*c120*/  MUFU.TANH R246, R246 ;  /* 0x000000f600f67308 */ /* 0x000e620000002400 */
[-C--:B------:R-:W-:Y:S01]  /*c130*/  ISETP.GE.AND P2, PT, R8, R47.reuse, PT ;  /* 0x0000002f0800720c */ /* 0x080fe20003f46270 */
[----:B------:R-:W-:Y:S01]  /*c140*/  VIADD R8, R2, 0x39 ;  /* 0x0000003902087836 */ /* 0x000fe20000000000 */
[----:B------:R-:W-:Y:S02]  /*c150*/  ISETP.GE.AND P4, PT, R16, R47, PT ;  /* 0x0000002f1000720c */ /* 0x000fe40003f86270 */
[----:B---3--:R-:W-:Y:S01]  /*c160*/  HMMA.16816.F32 R16, R12, R28, RZ ;  /* 0x0000001c0c10723c */ /* 0x008fe200000018ff */
[----:B------:R-:W-:-:S02]  /*c170*/  FSEL R50, R50, -INF , !P1 ;  /* 0xff80000032327808 */ /* 0x000fc40004800000 */
[----:B------:R-:W-:Y:S01]  /*c180*/  FSEL R42, R42, -INF , !P4 ;  /* 0xff8000002a2a7808 */ /* 0x000fe20006000000 */
[----:B------:R-:W3:Y:S01]  /*c190*/  MUFU.TANH R60, R60 ;  /* 0x0000003c003c7308 */ /* 0x000ee20000002400 */
[----:B------:R-:W-:Y:S01]  /*c1a0*/  FSEL R40, R40, -INF , !P6 ;  /* 0xff80000028287808 */ /* 0x000fe20007000000 */
[----:B------:R-:W-:Y:S01]  /*c1b0*/  HMMA.16816.F32 R28, R12, R30, RZ ;  /* 0x0000001e0c1c723c */ /* 0x000fe200000018ff */
[----:B------:R-:W-:Y:S02]  /*c1c0*/  FSEL R44, R44, -INF , !P0 ;  /* 0xff8000002c2c7808 */ /* 0x000fe40004000000 */
[CC--:B------:R-:W-:Y:S02]  /*c1d0*/  ISETP.GE.AND P4, PT, R9.reuse, R48.reuse, PT ;  /* 0x000000300900720c */ /* 0x0c0fe40003f86270 */
[----:B------:R-:W-:Y:S01]  /*c1e0*/  ISETP.GE.AND P1, PT, R9, R47, PT ;  /* 0x0000002f0900720c */ /* 0x000fe20003f26270 */
[----:B------:R-:W-:Y:S01]  /*c1f0*/  MUFU.TANH R54, R54 ;  /* 0x0000003600367308 */ /* 0x000fe20000002400 */
[----:B------:R-:W-:-:S02]  /*c200*/  ISETP.GE.AND P6, PT, R8, R48, PT ;  /* 0x000000300800720c */ /* 0x000fc40003fc6270 */
[----:B------:R-:W-:Y:S02]  /*c210*/  ISETP.GE.AND P0, PT, R8, R47, PT ;  /* 0x0000002f0800720c */ /* 0x000fe40003f06270 */
[----:B----4-:R-:W4:Y:S01]  /*c220*/  LDSM.16.M88.4 R8, [R204+0x4000] ;  /* 0x00400000cc08783b */ /* 0x010f220000000200 */
[----:B------:R-:W-:Y:S02]  /*c230*/  FSEL R38, R79, -INF , !P3 ;  /* 0xff8000004f267808 */ /* 0x000fe40005800000 */
[----:B------:R2:W-:Y:S01]  /*c240*/  MUFU.TANH R79, R25 ;  /* 0x00000019004f7308 */ /* 0x0005e20000002400 */
[----:B------:R-:W-:Y:S02]  /*c250*/  FSEL R36, R75, -INF , !P2 ;  /* 0xff8000004b247808 */ /* 0x000fe40005000000 */
[----:B------:R-:W-:Y:S01]  /*c260*/  FSEL R88, R73, -INF , !P4 ;  /* 0xff80000049587808 */ /* 0x000fe20006000000 */
[----:B-----5:R-:W-:Y:S01]  /*c270*/  HMMA.16816.F32 R16, R4, R20, R16 ;  /* 0x000000140410723c */ /* 0x020fe20000001810 */
[----:B------:R-:W-:-:S02]  /*c280*/  FSEL R34, R71, -INF , !P1 ;  /* 0xff80000047227808 */ /* 0x000fc40004800000 */
[----:B------:R-:W-:Y:S01]  /*c290*/  FSEL R90, R69, -INF , !P6 ;  /* 0xff800000455a7808 */ /* 0x000fe20007000000 */
[----:B------:R-:W5:Y:S01]  /*c2a0*/  MUFU.TANH R58, R58 ;  /* 0x0000003a003a7308 */ /* 0x000f620000002400 */
[----:B------:R-:W-:Y:S01]  /*c2b0*/  FSEL R86, R77, -INF , !P5 ;  /* 0xff8000004d567808 */ /* 0x000fe20006800000 */
[----:B------:R-:W-:Y:S01]  /*c2c0*/  HMMA.16816.F32 R28, R4, R22, R28 ;  /* 0x00000016041c723c */ /* 0x000fe2000000181c */
[C---:B------:R-:W-:Y:S01]  /*c2d0*/  VIADD R20, R2.reuse, 0x41 ;  /* 0x0000004102147836 */ /* 0x040fe20000000000 */
[----:B------:R-:W-:Y:S01]  /*c2e0*/  FSEL R32, R67, -INF , !P0 ;  /* 0xff80000043207808 */ /* 0x000fe20004000000 */
[----:B------:R-:W-:-:S03]  /*c2f0*/  VIADD R21, R2, 0x40 ;  /* 0x0000004002157836 */ /* 0x000fc60000000000 */
[CC--:B------:R-:W-:Y:S01]  /*c300*/  ISETP.GE.AND P2, PT, R20.reuse, R48.reuse, PT ;  /* 0x000000301400720c */ /* 0x0c0fe20003f46270 */
[----:B--2---:R-:W2:Y:S01]  /*c310*/  LDSM.16.M88.4 R24, [R203+0x3000] ;  /* 0x00300000cb18783b */ /* 0x004ea20000000200 */
[-C--:B------:R-:W-:Y:S01]  /*c320*/  ISETP.GE.AND P4, PT, R20, R47.reuse, PT ;  /* 0x0000002f1400720c */ /* 0x080fe20003f86270 */
[----:B------:R-:W-:Y:S01]  /*c330*/  VIADD R20, R2, 0x48 ;  /* 0x0000004802147836 */ /* 0x000fe20000000000 */
[CC--:B------:R-:W-:Y:S01]  /*c340*/  ISETP.GE.AND P3, PT, R21.reuse, R48.reuse, PT ;  /* 0x000000301500720c */ /* 0x0c0fe20003f66270 */
[----:B------:R-:W5:Y:S01]  /*c350*/  MUFU.TANH R55, R55 ;  /* 0x0000003700377308 */ /* 0x000f620000002400 */
[-C--:B------:R-:W-:Y:S02]  /*c360*/  ISETP.GE.AND P5, PT, R21, R47.reuse, PT ;  /* 0x0000002f1500720c */ /* 0x080fe40003fa6270 */
[CC--:B------:R-:W-:Y:S02]  /*c370*/  ISETP.GE.AND P1, PT, R20.reuse, R48.reuse, PT ;  /* 0x000000301400720c */ /* 0x0c0fe40003f26270 */
[-C--:B------:R-:W-:Y:S01]  /*c380*/  ISETP.GE.AND P6, PT, R20, R47.reuse, PT ;  /* 0x0000002f1400720c */ /* 0x080fe20003fc6270 */
[----:B------:R-:W-:Y:S01]  /*c390*/  VIADD R20, R2, 0x49 ;  /* 0x0000004902147836 */ /* 0x000fe20000000000 */
[----:B------:R-:W-:Y:S01]  /*c3a0*/  FSEL R94, R65, -INF , !P3 ;  /* 0xff800000415e7808 */ /* 0x000fe20005800000 */
[----:B------:R-:W-:Y:S01]  /*c3b0*/  FMUL.FTZ R83, R16, UR9 ;  /* 0x0000000910537c20 */ /* 0x000fe20008410000 */
[----:B------:R-:W-:Y:S01]  /*c3c0*/  VIADD R16, R2, 0x50 ;  /* 0x0000005002107836 */ /* 0x000fe20000000000 */
[----:B------:R-:W-:Y:S01]  /*c3d0*/  FSEL R250, R64, -INF , !P5 ;  /* 0xff80000040fa7808 */ /* 0x000fe20006800000 */
[----:B------:R-:W-:Y:S01]  /*c3e0*/  FMUL.FTZ R18, R18, UR9 ;  /* 0x0000000912127c20 */ /* 0x000fe20008410000 */
[CC--:B------:R-:W-:Y:S01]  /*c3f0*/  ISETP.GE.AND P0, PT, R20.reuse, R48.reuse, PT ;  /* 0x000000301400720c */ /* 0x0c0fe20003f06270 */
[----:B------:R-:W-:Y:S01]  /*c400*/  FMUL.FTZ R146, R19, UR9 ;  /* 0x0000000913927c20 */ /* 0x000fe20008410000 */
[-C--:B------:R-:W-:Y:S01]  /*c410*/  ISETP.GE.AND P3, PT, R20, R47.reuse, PT ;  /* 0x0000002f1400720c */ /* 0x080fe20003f66270 */
[----:B------:R1:W-:Y:S01]  /*c420*/  MUFU.TANH R154, R18 ;  /* 0x00000012009a7308 */ /* 0x0003e20000002400 */
[----:B----4-:R-:W-:Y:S01]  /*c430*/  HMMA.16816.F32 R20, R12, R8, RZ ;  /* 0x000000080c14723c */ /* 0x010fe200000018ff */
[----:B------:R-:W-:Y:S01]  /*c440*/  FSEL R100, R63, -INF , !P2 ;  /* 0xff8000003f647808 */ /* 0x000fe20005000000 */
[----:B------:R-:W-:Y:S01]  /*c450*/  FMUL.FTZ R63, R17, UR9 ;  /* 0x00000009113f7c20 */ /* 0x000fe20008410000 */
[-C--:B------:R-:W-:Y:S01]  /*c460*/  ISETP.GE.AND P5, PT, R16, R48.reuse, PT ;  /* 0x000000301000720c */ /* 0x080fe20003fa6270 */
[----:B------:R-:W-:Y:S01]  /*c470*/  VIADD R17, R2, 0x51 ;  /* 0x0000005102117836 */ /* 0x000fe20000000000 */
[-C--:B------:R-:W-:Y:S01]  /*c480*/  ISETP.GE.AND P2, PT, R16, R47.reuse, PT ;  /* 0x0000002f1000720c */ /* 0x080fe20003f46270 */
[C---:B------:R-:W-:Y:S01]  /*c490*/  VIADD R16, R2.reuse, 0x58 ;  /* 0x0000005802107836 */ /* 0x040fe20000000000 */
[----:B------:R-:W-:Y:S01]  /*c4a0*/  FSEL R130, R53, -INF , !P4 ;  /* 0xff80000035827808 */ /* 0x000fe20006000000 */
[C---:B------:R-:W-:Y:S01]  /*c4b0*/  VIADD R9, R2.reuse, 0x59 ;  /* 0x0000005902097836 */ /* 0x040fe20000000000 */
[----:B------:R-:W-:Y:S01]  /*c4c0*/  FSEL R104, R49, -INF , !P1 ;  /* 0xff80000031687808 */ /* 0x000fe20004800000 */
[----:B------:R-:W-:Y:S01]  /*c4d0*/  VIADD R8, R2, 0x60 ;  /* 0x0000006002087836 */ /* 0x000fe20000000000 */
[----:B------:R-:W-:Y:S01]  /*c4e0*/  FSEL R248, R45, -INF , !P6 ;  /* 0xff8000002df87808 */ /* 0x000fe20007000000 */
[----:B------:R-:W4:Y:S01]  /*c4f0*/  MUFU.TANH R244, R244 ;  /* 0x000000f400f47308 */ /* 0x000f220000002400 */
[----:B------:R-:W-:Y:S01]  /*c500*/  FSEL R108, R41, -INF , !P0 ;  /* 0xff800000296c7808 */ /* 0x000fe20004000000 */
[----:B------:R-:W-:Y:S01]  /*c510*/  FMUL.FTZ R28, R28, UR9 ;  /* 0x000000091c1c7c20 */ /* 0x000fe20008410000 */
[-C--:B------:R-:W-:Y:S01]  /*c520*/  ISETP.GE.AND P4, PT, R17, R48.reuse, PT ;  /* 0x000000301100720c */ /* 0x080fe20003f86270 */
[----:B------:R-:W-:Y:S01]  /*c530*/  FMUL.FTZ R29, R29, UR9 ;  /* 0x000000091d1d7c20 */ /* 0x000fe20008410000 */
[-C--:B------:R-:W-:Y:S01]  /*c540*/  ISETP.GE.AND P1, PT, R17, R47.reuse, PT ;  /* 0x0000002f1100720c */ /* 0x080fe20003f26270 */
[----:B------:R-:W-:Y:S01]  /*c550*/  FMUL.FTZ R138, R30, UR9 ;  /* 0x000000091e8a7c20 */ /* 0x000fe20008410000 */
[C---:B------:R-:W-:Y:S01]  /*c560*/  ISETP.GE.AND P6, PT, R16.reuse, R48, PT ;  /* 0x000000301000720c */ /* 0x040fe20003fc6270 */
[----:B------:R-:W4:Y:S01]  /*c570*/  MUFU.TANH R166, R166 ;  /* 0x000000a600a67308 */ /* 0x000f220000002400 */
[----:B------:R-:W-:Y:S01]  /*c580*/  ISETP.GE.AND P0, PT, R16, R47, PT ;  /* 0x0000002f1000720c */ /* 0x000fe20003f06270 */
[----:B------:R-:W-:Y:S01]  /*c590*/  FMUL.FTZ R132, R31, UR9 ;  /* 0x000000091f847c20 */ /* 0x000fe20008410000 */
[----:B-1----:R-:W1:Y:S01]  /*c5a0*/  LDSM.16.M88.4 R16, [R204+0x4400] ;  /* 0x00440000cc10783b */ /* 0x002e620000000200 */
[----:B------:R-:W-:Y:S01]  /*c5b0*/  FSEL R142, R51, -INF , !P3 ;  /* 0xff800000338e7808 */ /* 0x000fe20005800000 */
[----:B--2---:R-:W-:Y:S01]  /*c5c0*/  HMMA.16816.F32 R20, R4, R24, R20 ;  /* 0x000000180414723c */ /* 0x004fe20000001814 */
[----:B------:R-:W-:-:S02]  /*c5d0*/  FSEL R41, R62, -INF , !P5 ;  /* 0xff8000003e297808 */ /* 0x000fc40006800000 */
[----:B------:R-:W-:Y:S01]  /*c5e0*/  FSEL R246, R246, -INF , !P2 ;  /* 0xff800000f6f67808 */ /* 0x000fe20005000000 */
[----:B------:R-:W-:Y:S01]  /*c5f0*/  MUFU.TANH R37, R37 ;  /* 0x0000002500257308 */ /* 0x000fe20000002400 */
[----:B------:R-:W-:Y:S02]  /*c600*/  FSEL R45, R61, -INF , !P4 ;  /* 0xff8000003d2d7808 */ /* 0x000fe40006000000 */
[CC--:B------:R-:W-:Y:S01]  /*c610*/  ISETP.GE.AND P3, PT, R9.reuse, R48.reuse, PT ;  /* 0x000000300900720c */ /* 0x0c0fe20003f66270 */
[C---:B------:R-:W-:Y:S01]  /*c620*/  VIADD R24, R2.reuse, 0x68 ;  /* 0x0000006802187836 */ /* 0x040fe20000000000 */
[-C--:B------:R-:W-:Y:S01]  /*c630*/  ISETP.GE.AND P5, PT, R9, R47.reuse, PT ;  /* 0x0000002f0900720c */ /* 0x080fe20003fa6270 */
[----:B------:R-:W-:Y:S01]  /*c640*/  VIADD R25, R2, 0x61 ;  /* 0x0000006102197836 */ /* 0x000fe20000000000 */
[C---:B------:R-:W-:Y:S01]  /*c650*/  ISETP.GE.AND P2, PT, R8.reuse, R48, PT ;  /* 0x000000300800720c */ /* 0x040fe20003f46270 */
[----:B------:R-:W-:Y:S01]  /*c660*/  MUFU.TANH R61, R28 ;  /* 0x0000001c003d7308 */ /* 0x000fe20000002400 */
[----:B------:R-:W-:-:S02]  /*c670*/  ISETP.GE.AND P4, PT, R8, R47, PT ;  /* 0x0000002f0800720c */ /* 0x000fc40003f86270 */
[----:B------:R-:W-:Y:S01]  /*c680*/  HMMA.16816.F32 R8, R12, R10, RZ ;  /* 0x0000000a0c08723c */ /* 0x000fe200000018ff */
[----:B---3--:R-:W-:Y:S02]  /*c690*/  FSEL R144, R60, -INF , !P1 ;  /* 0xff8000003c907808 */ /* 0x008fe40004800000 */
[----:B-----5:R-:W-:Y:S02]  /*c6a0*/  FSEL R160, R58, -INF , !P0 ;  /* 0xff8000003aa07808 */ /* 0x020fe40004000000 */
[----:B------:R2:W-:Y:S01]  /*c6b0*/  MUFU.TANH R60, R29 ;  /* 0x0000001d003c7308 */ /* 0x0005e20000002400 */
[----:B------:R-:W-:Y:S02]  /*c6c0*/  FSEL R51, R54, -INF , !P3 ;  /* 0xff80000036337808 */ /* 0x000fe40005800000 */
[CC--:B------:R-:W-:Y:S01]  /*c6d0*/  ISETP.GE.AND P0, PT, R24.reuse, R48.reuse, PT ;  /* 0x000000301800720c */ /* 0x0c0fe20003f06270 */
[----:B------:R-:W-:Y:S01]  /*c6e0*/  FMUL.FTZ R54, R21, UR9 ;  /* 0x0000000915367c20 */ /* 0x000fe20008410000 */
[-C--:B------:R-:W-:Y:S01]  /*c6f0*/  ISETP.GE.AND P3, PT, R24, R47.reuse, PT ;  /* 0x0000002f1800720c */ /* 0x080fe20003f66270 */
[----:B------:R-:W-:Y:S01]  /*c700*/  VIADD R24, R2, 0x69 ;  /* 0x0000006902187836 */ /* 0x000fe20000000000 */
[----:B------:R-:W-:Y:S01]  /*c710*/  FSEL R49, R55, -INF , !P6 ;  /* 0xff80000037317808 */ /* 0x000fe20007000000 */
[----:B------:R-:W3:Y:S01]  /*c720*/  MUFU.TANH R240, R240 ;  /* 0x000000f000f07308 */ /* 0x000ee20000002400 */
[----:B----4-:R-:W-:Y:S01]  /*c730*/  FSEL R244, R244, -INF , !P5 ;  /* 0xff800000f4f47808 */ /* 0x010fe20006800000 */
[----:B------:R-:W-:Y:S01]  /*c740*/  FMUL.FTZ R55, R20, UR9 ;  /* 0x0000000914377c20 */ /* 0x000fe20008410000 */
[----:B------:R-:W-:Y:S01]  /*c750*/  FSEL R95, R95, -INF , !P2 ;  /* 0xff8000005f5f7808 */ /* 0x000fe20005000000 */
[C---:B------:R-:W-:Y:S01]  /*c760*/  VIADD R20, R2.reuse, 0x71 ;  /* 0x0000007102147836 */ /* 0x040fe20000000000 */
[CC--:B------:R-:W-:Y:S01]  /*c770*/  ISETP.GE.AND P6, PT, R25.reuse, R47.reuse, PT ;  /* 0x0000002f1900720c */ /* 0x0c0fe20003fc6270 */
[----:B------:R-:W-:Y:S01]  /*c780*/  VIADD R21, R2, 0x78 ;  /* 0x0000007802157836 */ /* 0x000fe20000000000 */
[CC--:B------:R-:W-:Y:S01]  /*c790*/  ISETP.GE.AND P5, PT, R24.reuse, R48.reuse, PT ;  /* 0x000000301800720c */ /* 0x0c0fe20003fa6270 */
[----:B------:R-:W4:Y:S01]  /*c7a0*/  MUFU.TANH R172, R172 ;  /* 0x000000ac00ac7308 */ /* 0x000f220000002400 */
[----:B--2---:R-:W2:Y:S01]  /*c7b0*/  LDSM.16.M88.4 R28, [R203+0x3400] ;  /* 0x00340000cb1c783b */ /* 0x004ea20000000200 */
[----:B------:R-:W-:Y:S01]  /*c7c0*/  ISETP.GE.AND P2, PT, R24, R47, PT ;  /* 0x0000002f1800720c */ /* 0x000fe20003f46270 */
[----:B------:R-:W-:Y:S01]  /*c7d0*/  HMMA.16816.F32 R8, R4, R26, R8 ;  /* 0x0000001a0408723c */ /* 0x000fe20000001808 */
[----:B------:R-:W-:Y:S01]  /*c7e0*/  VIADD R24, R2, 0x70 ;  /* 0x0000007002187836 */ /* 0x000fe20000000000 */
[----:B------:R-:W-:Y:S01]  /*c7f0*/  ISETP.GE.AND P1, PT, R25, R48, PT ;  /* 0x000000301900720c */ /* 0x000fe20003f26270 */
[----:B------:R-:W-:Y:S01]  /*c800*/  FMUL.FTZ R22, R22, UR9 ;  /* 0x0000000916167c20 */ /* 0x000fe20008410000 */
[----:B------:R-:W-:Y:S01]  /*c810*/  FSEL R166, R166, -INF , !P6 ;  /* 0xff800000a6a67808 */ /* 0x000fe20007000000 */
[----:B------:R-:W5:Y:S01]  /*c820*/  MUFU.TANH R238, R238 ;  /* 0x000000ee00ee7308 */ /* 0x000f620000002400 */
[----:B------:R-:W-:Y:S01]  /*c830*/  FSEL R53, R96, -INF , !P0 ;  /* 0xff80000060357808 */ /* 0x000fe20004000000 */
[----:B------:R-:W-:Y:S01]  /*c840*/  FMUL.FTZ R23, R23, UR9 ;  /* 0x0000000917177c20 */ /* 0x000fe20008410000 */
[----:B------:R-:W-:-:S02]  /*c850*/  FSEL R242, R242, -INF , !P4 ;  /* 0xff800000f2f27808 */ /* 0x000fc40006000000 */
[CC--:B------:R-:W-:Y:S02]  /*c860*/  ISETP.GE.AND P6, PT, R20.reuse, R48.reuse, PT ;  /* 0x000000301400720c */ /* 0x0c0fe40003fc6270 */
[-C--:B------:R-:W-:Y:S01]  /*c870*/  ISETP.GE.AND P0, PT, R20, R47.reuse, PT ;  /* 0x0000002f1400720c */ /* 0x080fe20003f06270 */
[----:B------:R-:W-:Y:S01]  /*c880*/  VIADD R20, R2, 0x79 ;  /* 0x0000007902147836 */ /* 0x000fe20000000000 */
[C---:B------:R-:W-:Y:S01]  /*c890*/  ISETP.GE.AND P4, PT, R24.reuse, R48, PT ;  /* 0x000000301800720c */ /* 0x040fe20003f86270 */
[----:B------:R-:W5:Y:S01]  /*c8a0*/  MUFU.TANH R39, R39 ;  /* 0x0000002700277308 */ /* 0x000f620000002400 */
[----:B------:R-:W-:Y:S02]  /*c8b0*/  FSEL R93, R93, -INF , !P1 ;  /* 0xff8000005d5d7808 */ /* 0x000fe40004800000 */
[----:B------:R-:W-:Y:S02]  /*c8c0*/  ISETP.GE.AND P1, PT, R24, R47, PT ;  /* 0x0000002f1800720c */ /* 0x000fe40003f26270 */
[----:B-1----:R-:W-:Y:S01]  /*c8d0*/  HMMA.16816.F32 R24, R12, R16, RZ ;  /* 0x000000100c18723c */ /* 0x002fe200000018ff */
[----:B---3--:R-:W-:-:S02]  /*c8e0*/  FSEL R240, R240, -INF , !P3 ;  /* 0xff800000f0f07808 */ /* 0x008fc40005800000 */
[----:B------:R-:W1:Y:S01]  /*c8f0*/  MUFU.TANH R180, R180 ;  /* 0x000000b400b47308 */ /* 0x000e620000002400 */
[----:B------:R-:W-:Y:S01]  /*c900*/  FSEL R37, R37, -INF , !P5 ;  /* 0xff80000025257808 */ /* 0x000fe20006800000 */
[----:B------:R-:W-:Y:S01]  /*c910*/  FMUL.FTZ R58, R8, UR9 ;  /* 0x00000009083a7c20 */ /* 0x000fe20008410000 */
[----:B----4-:R-:W-:Y:S01]  /*c920*/  FSEL R172, R172, -INF , !P2 ;  /* 0xff800000acac7808 */ /* 0x010fe20005000000 */
[C---:B------:R-:W-:Y:S01]  /*c930*/  VIADD R17, R2.reuse, 0x80 ;  /* 0x0000008002117836 */ /* 0x040fe20000000000 */
[----:B------:R-:W-:Y:S01]  /*c940*/  FSEL R65, R97, -INF , !P4 ;  /* 0xff80000061417808 */ /* 0x000fe20006000000 */
[C---:B------:R-:W-:Y:S01]  /*c950*/  VIADD R16, R2.reuse, 0x81 ;  /* 0x0000008102107836 */ /* 0x040fe20000000000 */
[CC--:B------:R-:W-:Y:S01]  /*c960*/  ISETP.GE.AND P3, PT, R21.reuse, R48.reuse, PT ;  /* 0x000000301500720c */ /* 0x0c0fe20003f66270 */
[----:B------:R-:W3:Y:S01]  /*c970*/  MUFU.TANH R101, R101 ;  /* 0x0000006500657308 */ /* 0x000ee20000002400 */
[-C--:B------:R-:W-:Y:S01]  /*c980*/  ISETP.GE.AND P5, PT, R21, R47.reuse, PT ;  /* 0x0000002f1500720c */ /* 0x080fe20003fa6270 */
[----:B------:R-:W-:Y:S01]  /*c990*/  VIADD R8, R2, 0x89 ;  /* 0x0000008902087836 */ /* 0x000fe20000000000 */
[CC--:B------:R-:W-:Y:S01]  /*c9a0*/  ISETP.GE.AND P2, PT, R20.reuse, R48.reuse, PT ;  /* 0x000000301400720c */ /* 0x0c0fe20003f46270 */
[----:B------:R-:W-:Y:S01]  /*c9b0*/  FMUL.FTZ R9, R9, UR9 ;  /* 0x0000000909097c20 */ /* 0x000fe20008410000 */
[----:B------:R-:W-:Y:S01]  /*c9c0*/  ISETP.GE.AND P4, PT, R20, R47, PT ;  /* 0x0000002f1400720c */ /* 0x000fe20003f86270 */
[----:B------:R-:W-:Y:S01]  /*c9d0*/  FMUL.FTZ R10, R10, UR9 ;  /* 0x000000090a0a7c20 */ /* 0x000fe20008410000 */
[----:B-----5:R-:W-:Y:S01]  /*c9e0*/  FSEL R238, R238, -INF , !P1 ;  /* 0xff800000eeee7808 */ /* 0x020fe20004800000 */
[----:B------:R-:W4:Y:S01]  /*c9f0*/  MUFU.TANH R186, R186 ;  /* 0x000000ba00ba7308 */ /* 0x000f220000002400 */
[----:B------:R-:W-:Y:S01]  /*ca00*/  ISETP.GE.AND P1, PT, R17, R48, PT ;  /* 0x000000301100720c */ /* 0x000fe20003f26270 */
[----:B------:R-:W-:Y:S01]  /*ca10*/  FMUL.FTZ R106, R11, UR9 ;  /* 0x000000090b6a7c20 */ /* 0x000fe20008410000 */
[----:B------:R-:W-:-:S02]  /*ca20*/  FSEL R39, R39, -INF , !P6 ;  /* 0xff80000027277808 */ /* 0x000fc40007000000 */
[----:B-1----:R-:W-:Y:S01]  /*ca30*/  FSEL R180, R180, -INF , !P0 ;  /* 0xff800000b4b47808 */ /* 0x002fe20004000000 */
[----:B--2---:R-:W-:Y:S01]  /*ca40*/  HMMA.16816.F32 R24, R4, R28, R24 ;  /* 0x0000001c0418723c */ /* 0x004fe20000001818 */
[-C--:B------:R-:W-:Y:S01]  /*ca50*/  ISETP.GE.AND P6, PT, R17, R47.reuse, PT ;  /* 0x0000002f1100720c */ /* 0x080fe20003fc6270 */
[----:B------:R-:W1:Y:S01]  /*ca60*/  MUFU.TANH R98, R98 ;  /* 0x0000006200627308 */ /* 0x000e620000002400 */
[----:B---3--:R-:W-:Y:S02]  /*ca70*/  FSEL R67, R101, -INF , !P3 ;  /* 0xff80000065437808 */ /* 0x008fe40005800000 */
[C---:B------:R-:W-:Y:S02]  /*ca80*/  ISETP.GE.AND P0, PT, R16.reuse, R48, PT ;  /* 0x000000301000720c */ /* 0x040fe40003f06270 */
[----:B------:R-:W-:Y:S01]  /*ca90*/  ISETP.GE.AND P3, PT, R16, R47, PT ;  /* 0x0000002f1000720c */ /* 0x000fe20003f66270 */
[----:B------:R-:W-:Y:S01]  /*caa0*/  VIADD R28, R2, 0x88 ;  /* 0x00000088021c7836 */ /* 0x000fe20000000000 */
[----:B------:R-:W-:Y:S01]  /*cab0*/  HMMA.16816.F32 R16, R12, R18, RZ ;  /* 0x000000120c10723c */ /* 0x000fe200000018ff */
[----:B------:R-:W-:Y:S01]  /*cac0*/  MUFU.TANH R120, R22 ;  /* 0x0000001600787308 */ /* 0x000fe20000002400 */
[----:B----4-:R-:W-:-:S02]  /*cad0*/  FSEL R186, R186, -INF , !P4 ;  /* 0xff800000baba7808 */ /* 0x010fc40006000000 */
[----:B------:R-:W-:-:S04]  /*cae0*/  ISETP.GE.AND P4, PT, R8, R48, PT ;  /* 0x000000300800720c */ /* 0x000fc80003f86270 */
[----:B------:R-:W-:Y:S01]  /*caf0*/  FSEL R73, R99, -INF , !P4 ;  /* 0xff80000063497808 */ /* 0x000fe20006000000 */
[----:B------:R2:W-:Y:S01]  /*cb00*/  MUFU.TANH R114, R23 ;  /* 0x0000001700727308 */ /* 0x0005e20000002400 */
[----:B-1----:R-:W-:Y:S02]  /*cb10*/  FSEL R69, R98, -INF , !P1 ;  /* 0xff80000062457808 */ /* 0x002fe40004800000 */
[----:B------:R-:W-:Y:S01]  /*cb20*/  ISETP.GE.AND P1, PT, R8, R47, PT ;  /* 0x0000002f0800720c */ /* 0x000fe20003f26270 */
[----:B------:R-:W-:Y:S02]  /*cb30*/  VIADD R8, R2, 0x90 ;  /* 0x0000009002087836 */ /* 0x000fe40000000000 */
[----:B------:R-:W-:Y:S01]  /*cb40*/  FMUL.FTZ R64, R24, UR9 ;  /* 0x0000000918407c20 */ /* 0x000fe20008410000 */
[----:B------:R-:W-:Y:S01]  /*cb50*/  VIADD R24, R2, 0x99 ;  /* 0x0000009902187836 */ /* 0x000fe20000000000 */
[----:B------:R-:W1:Y:S01]  /*cb60*/  MUFU.TANH R35, R35 ;  /* 0x0000002300237308 */ /* 0x000e620000002400 */
[----:B------:R-:W-:Y:S01]  /*cb70*/  FMUL.FTZ R25, R25, UR9 ;  /* 0x0000000919197c20 */ /* 0x000fe20008410000 */
[----:B------:R-:W-:Y:S01]  /*cb80*/  FMUL.FTZ R26, R26, UR9 ;  /* 0x000000091a1a7c20 */ /* 0x000fe20008410000 */
[----:B------:R-:W-:-:S04]  /*cb90*/  FMUL.FTZ R27, R27, UR9 ;  /* 0x000000091b1b7c20 */ /* 0x000fc80008410000 */
[----:B------:R-:W-:Y:S01]  /*cba0*/  HMMA.16816.F32 R16, R4, R30, R16 ;  /* 0x0000001e0410723c */ /* 0x000fe20000001810 */
[----:B------:R-:W3:Y:S01]  /*cbb0*/  MUFU.TANH R234, R234 ;  /* 0x000000ea00ea7308 */ /* 0x000ee20000002400 */
[----:B--2---:R-:W2:Y:S07]  /*cbc0*/  LDSM.16.M88.4 R20, [R204+0x4800] ;  /* 0x00480000cc14783b */ /* 0x004eae0000000200 */
[----:B------:R-:W4:Y:S01]  /*cbd0*/  MUFU.TANH R33, R33 ;  /* 0x0000002100217308 */ /* 0x000f220000002400 */
[----:B-1----:R-:W-:-:S02]  /*cbe0*/  FSEL R35, R35, -INF , !P0 ;  /* 0xff80000023237808 */ /* 0x002fc40004000000 */
[----:B------:R-:W-:-:S04]  /*cbf0*/  ISETP.GE.AND P0, PT, R8, R47, PT ;  /* 0x0000002f0800720c */ /* 0x000fc80003f06270 */
[----:B------:R-:W-:Y:S01]  /*cc00*/  FSEL R230, R230, -INF , !P0 ;  /* 0xff800000e6e67808 */ /* 0x000fe20004000000 */
[----:B------:R-:W1:Y:S01]  /*cc10*/  MUFU.TANH R236, R236 ;  /* 0x000000ec00ec7308 */ /* 0x000e620000002400 */
[----:B---3--:R-:W-:Y:S02]  /*cc20*/  FSEL R234, R234, -INF , !P6 ;  /* 0xff800000eaea7808 */ /* 0x008fe40007000000 */
[----:B------:R-:W-:-:S04]  /*cc30*/  ISETP.GE.AND P6, PT, R8, R48, PT ;  /* 0x000000300800720c */ /* 0x000fc80003fc6270 */
[----:B------:R-:W-:Y:S01]  /*cc40*/  FMUL.FTZ R16, R16, UR9 ;  /* 0x0000000910107c20 */ /* 0x000fe20008410000 */
[----:B------:R-:W3:Y:S01]  /*cc50*/  MUFU.TANH R222, R222 ;  /* 0x000000de00de7308 */ /* 0x000ee20000002400 */
[----:B----4-:R-:W-:Y:S01]  /*cc60*/  FSEL R33, R33, -INF , !P2 ;  /* 0xff80000021217808 */ /* 0x010fe20005000000 */
[----:B------:R-:W-:Y:S01]  /*cc70*/  FMUL.FTZ R17, R17, UR9 ;  /* 0x0000000911117c20 */ /* 0x000fe20008410000 */
[----:B------:R-:W-:Y:S01]  /*cc80*/  ISETP.GE.AND P2, PT, R28, R47, PT ;  /* 0x0000002f1c00720c */ /* 0x000fe20003f46270 */
[----:B------:R-:W-:-:S04]  /*cc90*/  FMUL.FTZ R18, R18, UR9 ;  /* 0x0000000912127c20 */ /* 0x000fc80008410000 */
[----:B------:R-:W4:Y:S01]  /*cca0*/  MUFU.TANH R102, R102 ;  /* 0x0000006600667308 */ /* 0x000f220000002400 */
[----:B-1----:R-:W-:Y:S02]  /*ccb0*/  FSEL R236, R236, -INF , !P5 ;  /* 0xff800000ecec7808 */ /* 0x002fe40006800000 */
[----:B------:R-:W-:Y:S01]  /*ccc0*/  ISETP.GE.AND P5, PT, R28, R48, PT ;  /* 0x000000301c00720c */ /* 0x000fe20003fa6270 */
[----:B------:R-:W-:-:S04]  /*ccd0*/  VIADD R28, R2, 0x91 ;  /* 0x00000091021c7836 */ /* 0x000fc80000000000 */
[----:B------:R-:W1:Y:S01]  /*cce0*/  MUFU.TANH R232, R232 ;  /* 0x000000e800e87308 */ /* 0x000e620000002400 */
[----:B---3--:R-:W-:Y:S02]  /*ccf0*/  FSEL R222, R222, -INF , !P3 ;  /* 0xff800000dede7808 */ /* 0x008fe40005800000 */
[----:B------:R-:W-:-:S05]  /*cd00*/  ISETP.GE.AND P3, PT, R28, R48, PT ;  /* 0x000000301c00720c */ /* 0x000fca0003f66270 */
[----:B------:R-:W-:Y:S01]  /*cd10*/  MUFU.TANH R62, R9 ;  /* 0x00000009003e7308 */ /* 0x000fe20000002400 */
[----:B----4-:R-:W-:Y:S02]  /*cd20*/  FSEL R71, R102, -INF , !P5 ;  /* 0xff80000066477808 */ /* 0x010fe40006800000 */
[----:B------:R-:W-:Y:S01]  /*cd30*/  ISETP.GE.AND P5, PT, R28, R47, PT ;  /* 0x0000002f1c00720c */ /* 0x000fe20003fa6270 */
[----:B------:R-:W-:-:S04]  /*cd40*/  VIADD R28, R2, 0x98 ;  /* 0x00000098021c7836 */ /* 0x000fc80000000000 */
[----:B------:R3:W-:Y:S01]  /*cd50*/  MUFU.TANH R110, R10 ;  /* 0x0000000a006e7308 */ /* 0x0007e20000002400 */
[----:B-1----:R-:W-:Y:S02]  /*cd60*/  FSEL R232, R232, -INF , !P2 ;  /* 0xff800000e8e87808 */ /* 0x002fe40005000000 */
[C---:B------:R-:W-:Y:S02]  /*cd70*/  ISETP.GE.AND P2, PT, R28.reuse, R48, PT ;  /* 0x000000301c00720c */ /* 0x040fe40003f46270 */
[----:B------:R-:W-:Y:S02]  /*cd80*/  ISETP.GE.AND P4, PT, R28, R47, PT ;  /* 0x0000002f1c00720c */ /* 0x000fe40003f86270 */
[----:B--2---:R-:W-:Y:S01]  /*cd90*/  HMMA.16816.F32 R28, R12, R20, RZ ;  /* 0x000000140c1c723c */ /* 0x004fe200000018ff */
[----:B------:R-:W1:Y:S01]  /*cda0*/  MUFU.TANH R226, R226 ;  /* 0x000000e200e27308 */ /* 0x000e620000002400 */
[----:B------:R-:W-:Y:S01]  /*cdb0*/  FSEL R107, R59, -INF , !P2 ;  /* 0xff8000003b6b7808 */ /* 0x000fe20005000000 */
[----:B------:R-:W-:-:S04]  /*cdc0*/  FMUL.FTZ R59, R19, UR9 ;  /* 0x00000009133b7c20 */ /* 0x000fc80008410000 */
[C---:B------:R-:W-:Y:S02]  /*cdd0*/  VIADD R20, R2.reuse, 0xa0 ;  /* 0x000000a002147836 */ /* 0x040fe40000000000 */
[----:B------:R-:W2:Y:S01]  /*cde0*/  MUFU.TANH R56, R56 ;  /* 0x0000003800387308 */ /* 0x000ea20000002400 */
[----:B---3--:R-:W3:Y:S01]  /*cdf0*/  LDSM.16.M88.4 R8, [R203+0x3800] ;  /* 0x00380000cb08783b */ /* 0x008ee20000000200 */
        /* <DEDUP_REMOVED lines=8> */
[----:B--2---:R-:W-:Y:S02]  /*ce80*/  FSEL R75, R56, -INF , !P6 ;  /* 0xff800000384b7808 */ /* 0x004fe40007000000 */
[----:B------:R-:W-:-:S05]  /*ce90*/  ISETP.GE.AND P6, PT, R24, R47, PT ;  /* 0x0000002f1800720c */ /* 0x000fca0003fc6270 */
[----:B------:R-:W2:Y:S01]  /*cea0*/  MUFU.TANH R224, R224 ;  /* 0x000000e000e07308 */ /* 0x000ea20000002400 */
[----:B----4-:R-:W-:Y:S02]  /*ceb0*/  FSEL R77, R57, -INF , !P3 ;  /* 0xff800000394d7808 */ /* 0x010fe40005800000 */
[----:B------:R-:W-:Y:S01]  /*cec0*/  ISETP.GE.AND P3, PT, R20, R47, PT ;  /* 0x0000002f1400720c */ /* 0x000fe20003f66270 */
[----:B------:R-:W-:-:S03]  /*ced0*/  VIADD R20, R2, 0xa8 ;  /* 0x000000a802147836 */ /* 0x000fc60000000000 */
[----:B------:R-:W-:Y:S01]  /*cee0*/  FSEL R218, R218, -INF , !P3 ;  /* 0xff800000dada7808 */ /* 0x000fe20005800000 */
[----:B------:R-:W-:Y:S01]  /*cef0*/  MUFU.TANH R91, R25 ;  /* 0x00000019005b7308 */ /* 0x000fe20000002400 */
[----:B-1----:R-:W-:Y:S02]  /*cf00*/  FSEL R228, R228, -INF , !P5 ;  /* 0xff800000e4e47808 */ /* 0x002fe40006800000 */
[----:B------:R-:W-:Y:S02]  /*cf10*/  ISETP.GE.AND P5, PT, R21, R48, PT ;  /* 0x000000301500720c */ /* 0x000fe40003fa6270 */
[----:B------:R-:W-:-:S03]  /*cf20*/  ISETP.GE.AND P1, PT, R20, R47, PT ;  /* 0x0000002f1400720c */ /* 0x000fc60003f26270 */
[----:B------:R-:W-:Y:S01]  /*cf30*/  MUFU.TANH R98, R26 ;  /* 0x0000001a00627308 */ /* 0x000fe20000002400 */
[----:B--2---:R-:W-:Y:S01]  /*cf40*/  FSEL R224, R224, -INF , !P4 ;  /* 0xff800000e0e07808 */ /* 0x004fe20006000000 */
[----:B---3--:R-:W-:Y:S01]  /*cf50*/  HMMA.16816.F32 R28, R4, R8, R28 ;  /* 0x00000008041c723c */ /* 0x008fe2000000181c */
[----:B------:R-:W-:-:S04]  /*cf60*/  ISETP.GE.AND P4, PT, R20, R48, PT ;  /* 0x000000301400720c */ /* 0x000fc80003f86270 */
[----:B------:R-:W-:Y:S01]  /*cf70*/  FSEL R119, R81, -INF , !P4 ;  /* 0xff80000051777808 */ /* 0x000fe20006000000 */
[----:B------:R1:W-:Y:S01]  /*cf80*/  MUFU.TANH R96, R27 ;  /* 0x0000001b00607308 */ /* 0x0003e20000002400 */
[----:B------:R-:W-:Y:S01]  /*cf90*/  HMMA.16816.F32 R20, R12, R22, RZ ;  /* 0x000000160c14723c */ /* 0x000fe200000018ff */
[C---:B------:R-:W-:Y:S02]  /*cfa0*/  VIADD R8, R2.reuse, 0xa9 ;  /* 0x000000a902087836 */ /* 0x040fe40000000000 */
[C---:B------:R-:W-:Y:S02]  /*cfb0*/  VIADD R9, R2.reuse, 0xb0 ;  /* 0x000000b002097836 */ /* 0x040fe40000000000 */
[----:B------:R-:W-:Y:S02]  /*cfc0*/  VIADD R81, R2, 0xc1 ;  /* 0x000000c102517836 */ /* 0x000fe40000000000 */
[----:B------:R-:W2:Y:S01]  /*cfd0*/  MUFU.TANH R220, R220 ;  /* 0x000000dc00dc7308 */ /* 0x000ea20000002400 */
[----:B------:R-:W-:-:S07]  /*cfe0*/  ISETP.GE.AND P3, PT, R9, R48, PT ;  /* 0x000000300900720c */ /* 0x000fce0003f66270 */
[----:B------:R-:W3:Y:S01]  /*cff0*/  MUFU.TANH R87, R87 ;  /* 0x0000005700577308 */ /* 0x000ee20000002400 */
[----:B-1----:R-:W1:Y:S01]  /*d000*/  LDSM.16.M88.4 R24, [R204+0x4c00] ;  /* 0x004c0000cc18783b */ /* 0x002e620000000200 */
[----:B------:R-:W-:Y:S01]  /*d010*/  FMUL.FTZ R31, R31, UR9 ;  /* 0x000000091f1f7c20 */ /* 0x000fe20008410000 */
[----:B------:R-:W-:-:S05]  /*d020*/  FMUL.FTZ R29, R29, UR9 ;  /* 0x000000091d1d7c20 */ /* 0x000fca0008410000 */
[----:B------:R-:W4:Y:S01]  /*d030*/  MUFU.TANH R85, R85 ;  /* 0x0000005500557308 */ /* 0x000f220000002400 */
[----:B--2---:R-:W-:Y:S01]  /*d040*/  FSEL R220, R220, -INF , !P6 ;  /* 0xff800000dcdc7808 */ /* 0x004fe20007000000 */
[----:B------:R-:W-:Y:S01]  /*d050*/  HMMA.16816.F32 R20, R4, R10, R20 ;  /* 0x0000000a0414723c */ /* 0x000fe20000001814 */
[----:B------:R-:W-:-:S05]  /*d060*/  ISETP.GE.AND P6, PT, R8, R48, PT ;  /* 0x000000300800720c */ /* 0x000fca0003fc6270 */
[----:B------:R-:W2:Y:S01]  /*d070*/  MUFU.TANH R174, R174 ;  /* 0x000000ae00ae7308 */ /* 0x000ea20000002400 */
[----:B---3--:R-:W-:Y:S02]  /*d080*/  FSEL R113, R87, -INF , !P0 ;  /* 0xff80000057717808 */ /* 0x008fe40004000000 */
[----:B------:R-:W-:Y:S01]  /*d090*/  ISETP.GE.AND P0, PT, R8, R47, PT ;  /* 0x0000002f0800720c */ /* 0x000fe20003f06270 */
[----:B------:R-:W-:-:S04]  /*d0a0*/  VIADD R8, R2, 0xb1 ;  /* 0x000000b102087836 */ /* 0x000fc80000000000 */
[----:B------:R-:W3:Y:S01]  /*d0b0*/  MUFU.TANH R170, R170 ;  /* 0x000000aa00aa7308 */ /* 0x000ee20000002400 */
[----:B----4-:R-:W-:Y:S01]  /*d0c0*/  FSEL R117, R85, -INF , !P5 ;  /* 0xff80000055757808 */ /* 0x010fe20006800000 */
[----:B------:R-:W-:Y:S01]  /*d0d0*/  FMUL.FTZ R85, R28, UR9 ;  /* 0x000000091c557c20 */ /* 0x000fe20008410000 */
[-C--:B------:R-:W-:Y:S01]  /*d0e0*/  ISETP.GE.AND P5, PT, R9, R47.reuse, PT ;  /* 0x0000002f0900720c */ /* 0x080fe20003fa6270 */
[----:B------:R-:W-:Y:S01]  /*d0f0*/  VIADD R9, R2, 0xb8 ;  /* 0x000000b802097836 */ /* 0x000fe20000000000 */
[-C--:B------:R-:W-:Y:S02]  /*d100*/  ISETP.GE.AND P4, PT, R8, R47.reuse, PT ;  /* 0x0000002f0800720c */ /* 0x080fe40003f86270 */
[----:B------:R-:W-:Y:S01]  /*d110*/  FSEL R28, R79, -INF , !P6 ;  /* 0xff8000004f1c7808 */ /* 0x000fe20007000000 */
[----:B------:R-:W4:Y:S01]  /*d120*/  MUFU.TANH R162, R162 ;  /* 0x000000a200a27308 */ /* 0x000f220000002400 */
[----:B--2---:R-:W-:Y:S01]  /*d130*/  FSEL R174, R174, -INF , !P2 ;  /* 0xff800000aeae7808 */ /* 0x004fe20005000000 */
[----:B------:R-:W-:Y:S01]  /*d140*/  FMUL.FTZ R21, R21, UR9 ;  /* 0x0000000915157c20 */ /* 0x000fe20008410000 */
[----:B------:R-:W-:Y:S01]  /*d150*/  ISETP.GE.AND P2, PT, R8, R48, PT ;  /* 0x000000300800720c */ /* 0x000fe20003f46270 */
[----:B------:R-:W-:Y:S01]  /*d160*/  VIADD R8, R2, 0xb9 ;  /* 0x000000b902087836 */ /* 0x000fe20000000000 */
[----:B------:R-:W-:-:S02]  /*d170*/  ISETP.GE.AND P6, PT, R9, R47, PT ;  /* 0x0000002f0900720c */ /* 0x000fc40003fc6270 */
[----:B------:R-:W-:Y:S01]  /*d180*/  FSEL R154, R154, -INF , !P5 ;  /* 0xff8000009a9a7808 */ /* 0x000fe20006800000 */
[----:B------:R-:W2:Y:S01]  /*d190*/  MUFU.TANH R83, R83 ;  /* 0x0000005300537308 */ /* 0x000ea20000002400 */
[----:B---3--:R-:W-:Y:S02]  /*d1a0*/  FSEL R170, R170, -INF , !P1 ;  /* 0xff800000aaaa7808 */ /* 0x008fe40004800000 */
[----:B------:R-:W-:-:S05]  /*d1b0*/  ISETP.GE.AND P1, PT, R9, R48, PT ;  /* 0x000000300900720c */ /* 0x000fca0003f26270 */
[----:B------:R-:W-:Y:S01]  /*d1c0*/  MUFU.TANH R56, R16 ;  /* 0x0000001000387308 */ /* 0x000fe20000002400 */
[----:B----4-:R-:W-:Y:S02]  /*d1d0*/  FSEL R162, R162, -INF , !P0 ;  /* 0xff800000a2a27808 */ /* 0x010fe40004000000 */
[----:B------:R-:W-:-:S05]  /*d1e0*/  ISETP.GE.AND P0, PT, R8, R48, PT ;  /* 0x000000300800720c */ /* 0x000fca0003f06270 */
[----:B------:R-:W-:Y:S01]  /*d1f0*/  MUFU.TANH R57, R17 ;  /* 0x0000001100397308 */ /* 0x000fe20000002400 */
[----:B--2---:R-:W-:Y:S01]  /*d200*/  FSEL R123, R83, -INF , !P3 ;  /* 0xff800000537b7808 */ /* 0x004fe20005800000 */
[----:B------:R-:W-:Y:S01]  /*d210*/  VIADD R83, R2, 0xc0 ;  /* 0x000000c002537836 */ /* 0x000fe20000000000 */
[----:B------:R-:W-:Y:S02]  /*d220*/  ISETP.GE.AND P3, PT, R8, R47, PT ;  /* 0x0000002f0800720c */ /* 0x000fe40003f66270 */
[C---:B-1----:R-:W-:Y:S02]  /*d230*/  HMMA.16816.F32 R8, R12.reuse, R24, RZ ;  /* 0x000000180c08723c */ /* 0x042fe400000018ff */
[----:B------:R-:W-:Y:S01]  /*d240*/  ISETP.GE.AND P5, PT, R83, R48, PT ;  /* 0x000000305300720c */ /* 0x000fe20003fa6270 */
[----:B------:R1:W-:Y:S03]  /*d250*/  MUFU.TANH R92, R18 ;  /* 0x00000012005c7308 */ /* 0x0003e60000002400 */
[----:B------:R-:W-:Y:S01]  /*d260*/  HMMA.16816.F32 R12, R12, R26, RZ ;  /* 0x0000001a0c0c723c */ /* 0x000fe200000018ff */
[----:B------:R-:W-:Y:S01]  /*d270*/  FSEL R25, R60, -INF , !P0 ;  /* 0xff8000003c197808 */ /* 0x000fe20004000000 */
[----:B------:R-:W-:-:S03]  /*d280*/  VIADD R60, R2, 0xd0 ;  /* 0x000000d0023c7836 */ /* 0x000fc60000000000 */
[----:B------:R-:W2:Y:S02]  /*d290*/  MUFU.TANH R146, R146 ;  /* 0x0000009200927308 */ /* 0x000ea40000002400 */
[----:B------:R-:W-:Y:S02]  /*d2a0*/  VIADD R26, R2, 0xd8 ;  /* 0x000000d8021a7836 */ /* 0x000fe40000000000 */
[----:B------:R-:W-:-:S04]  /*d2b0*/  FMUL.FTZ R27, R22, UR9 ;  /* 0x00000009161b7c20 */ /* 0x000fc80008410000 */
        /* <DEDUP_REMOVED lines=9> */
[----:B----4-:R-:W-:-:S07]  /*d350*/  FSEL R132, R132, -INF , !P3 ;  /* 0xff80000084847808 */ /* 0x010fce0005800000 */
[----:B------:R-:W3:Y:S08]  /*d360*/  MUFU.TANH R63, R63 ;  /* 0x0000003f003f7308 */ /* 0x000ef00000002400 */
[----:B------:R-:W4:Y:S01]  /*d370*/  MUFU.TANH R58, R58 ;  /* 0x0000003a003a7308 */ /* 0x000f220000002400 */
[C---:B-1----:R-:W-:Y:S06]  /*d380*/  HMMA.16816.F32 R8, R4.reuse, R16, R8 ;  /* 0x000000100408723c */ /* 0x042fec0000001808 */
[----:B------:R-:W-:Y:S01]  /*d390*/  HMMA.16816.F32 R12, R4, R18, R12 ;  /* 0x00000012040c723c */ /* 0x000fe2000000180c */
[----:B------:R-:W1:Y:S01]  /*d3a0*/  MUFU.TANH R106, R106 ;  /* 0x0000006a006a7308 */ /* 0x000e620000002400 */
[----:B------:R-:W-:Y:S01]  /*d3b0*/  VIADD R17, R2, 0xd1 ;  /* 0x000000d102117836 */ /* 0x000fe20000000000 */
[----:B--2---:R-:W-:Y:S01]  /*d3c0*/  FSEL R16, R54, -INF , !P4 ;  /* 0xff80000036107808 */ /* 0x004fe20006000000 */
[----:B------:R-:W-:Y:S01]  /*d3d0*/  VIADD R54, R2, 0xd9 ;  /* 0x000000d902367836 */ /* 0x000fe20000000000 */
[----:B---3--:R-:W-:-:S02]  /*d3e0*/  FSEL R24, R63, -INF , !P2 ;  /* 0xff8000003f187808 */ /* 0x008fc40005000000 */
[-C--:B------:R-:W-:Y:S01]  /*d3f0*/  ISETP.GE.AND P2, PT, R83, R47.reuse, PT ;  /* 0x0000002f5300720c */ /* 0x080fe20003f46270 */
[C---:B------:R-:W-:Y:S01]  /*d400*/  VIADD R5, R2.reuse, 0xe1 ;  /* 0x000000e102057836 */ /* 0x040fe20000000000 */
[----:B------:R2:W-:Y:S01]  /*d410*/  MUFU.TANH R79, R85 ;  /* 0x00000055004f7308 */ /* 0x0005e20000002400 */
[----:B------:R-:W-:Y:S01]  /*d420*/  VIADD R4, R2, 0xe8 ;  /* 0x000000e802047836 */ /* 0x000fe20000000000 */
[----:B------:R-:W-:Y:S01]  /*d430*/  FSEL R120, R120, -INF , !P2 ;  /* 0xff80000078787808 */ /* 0x000fe20005000000 */
[----:B------:R-:W-:Y:S01]  /*d440*/  VIADD R6, R2, 0xf0 ;  /* 0x000000f002067836 */ /* 0x000fe20000000000 */
[C---:B------:R-:W-:Y:S02]  /*d450*/  ISETP.GE.AND P2, PT, R60.reuse, R48, PT ;  /* 0x000000303c00720c */ /* 0x040fe40003f46270 */
[----:B------:R-:W-:Y:S02]  /*d460*/  ISETP.GE.AND P4, PT, R60, R47, PT ;  /* 0x0000002f3c00720c */ /* 0x000fe40003f86270 */
[----:B------:R-:W3:Y:S01]  /*d470*/  MUFU.TANH R64, R64 ;  /* 0x0000004000407308 */ /* 0x000ee20000002400 */
[----:B------:R-:W-:Y:S01]  /*d480*/  FMUL.FTZ R9, R9, UR9 ;  /* 0x0000000909097c20 */ /* 0x000fe20008410000 */
[----:B------:R-:W-:Y:S01]  /*d490*/  FSEL R98, R98, -INF , !P4 ;  /* 0xff80000062627808 */ /* 0x000fe20006000000 */
[----:B------:R-:W-:Y:S01]  /*d4a0*/  FMUL.FTZ R126, R8, UR9 ;  /* 0x00000009087e7c20 */ /* 0x000fe20008410000 */
[----:B------:R-:W-:Y:S01]  /*d4b0*/  FMUL.FTZ R10, R10, UR9 ;  /* 0x000000090a0a7c20 */ /* 0x000fe20008410000 */
[----:B------:R-:W-:-:S02]  /*d4c0*/  FMUL.FTZ R11, R11, UR9 ;  /* 0x000000090b0b7c20 */ /* 0x000fc40008410000 */
[----:B------:R-:W-:Y:S01]  /*d4d0*/  FMUL.FTZ R12, R12, UR9 ;  /* 0x000000090c0c7c20 */ /* 0x000fe20008410000 */
[----:B------:R-:W5:Y:S01]  /*d4e0*/  MUFU.TANH R59, R59 ;  /* 0x0000003b003b7308 */ /* 0x000f620000002400 */
[----:B--2---:R-:W-:Y:S01]  /*d4f0*/  FMUL.FTZ R85, R30, UR9 ;  /* 0x000000091e557c20 */ /* 0x004fe20008410000 */
[----:B------:R-:W-:Y:S01]  /*d500*/  FSEL R30, R61, -INF , !P1 ;  /* 0xff8000003d1e7808 */ /* 0x000fe20004800000 */
[C---:B------:R-:W-:Y:S01]  /*d510*/  VIADD R61, R2.reuse, 0xc9 ;  /* 0x000000c9023d7836 */ /* 0x040fe20000000000 */
[-C--:B------:R-:W-:Y:S01]  /*d520*/  ISETP.GE.AND P1, PT, R81, R47.reuse, PT ;  /* 0x0000002f5100720c */ /* 0x080fe20003f26270 */
[----:B------:R-:W-:Y:S02]  /*d530*/  VIADD R81, R2, 0xc8 ;  /* 0x000000c802517836 */ /* 0x000fe40000000000 */
[----:B------:R-:W-:Y:S01]  /*d540*/  FMUL.FTZ R13, R13, UR9 ;  /* 0x000000090d0d7c20 */ /* 0x000fe20008410000 */
[----:B------:R-:W-:Y:S01]  /*d550*/  FMUL.FTZ R14, R14, UR9 ;  /* 0x000000090e0e7c20 */ /* 0x000fe20008410000 */
[-C--:B------:R-:W-:Y:S01]  /*d560*/  ISETP.GE.AND P3, PT, R61, R48.reuse, PT ;  /* 0x000000303d00720c */ /* 0x080fe20003f66270 */
[----:B------:R-:W2:Y:S01]  /*d570*/  MUFU.TANH R31, R31 ;  /* 0x0000001f001f7308 */ /* 0x000ea20000002400 */
[----:B------:R-:W-:Y:S01]  /*d580*/  ISETP.GE.AND P6, PT, R81, R48, PT ;  /* 0x000000305100720c */ /* 0x000fe20003fc6270 */
[----:B------:R-:W-:Y:S01]  /*d590*/  FMUL.FTZ R15, R15, UR9 ;  /* 0x000000090f0f7c20 */ /* 0x000fe20008410000 */
[----:B------:R-:W-:Y:S01]  /*d5a0*/  ISETP.GE.AND P0, PT, R81, R47, PT ;  /* 0x0000002f5100720c */ /* 0x000fe20003f06270 */
[----:B------:R-:W-:Y:S01]  /*d5b0*/  FMUL.FTZ R81, R20, UR9 ;  /* 0x0000000914517c20 */ /* 0x000fe20008410000 */
[----:B------:R-:W-:-:S02]  /*d5c0*/  FSEL R20, R55, -INF , !P5 ;  /* 0xff80000037147808 */ /* 0x000fc40006800000 */
[-C--:B------:R-:W-:Y:S01]  /*d5d0*/  ISETP.GE.AND P5, PT, R61, R47.reuse, PT ;  /* 0x0000002f3d00720c */ /* 0x080fe20003fa6270 */
[----:B------:R-:W-:Y:S01]  /*d5e0*/  MUFU.TANH R29, R29 ;  /* 0x0000001d001d7308 */ /* 0x000fe20000002400 */
[----:B------:R-:W-:Y:S02]  /*d5f0*/  FSEL R114, R114, -INF , !P1 ;  /* 0xff80000072727808 */ /* 0x000fe40004800000 */
[----:B----4-:R-:W-:Y:S01]  /*d600*/  FSEL R22, R58, -INF , !P6 ;  /* 0xff8000003a167808 */ /* 0x010fe20007000000 */
[----:B------:R-:W-:Y:S01]  /*d610*/  FMUL.FTZ R58, R23, UR9 ;  /* 0x00000009173a7c20 */ /* 0x000fe20008410000 */
[----:B------:R-:W-:Y:S01]  /*d620*/  FSEL R110, R110, -INF , !P0 ;  /* 0xff8000006e6e7808 */ /* 0x000fe20004000000 */
[----:B------:R-:W-:Y:S01]  /*d630*/  VIADD R23, R2, 0xe0 ;  /* 0x000000e002177836 */ /* 0x000fe20000000000 */
[C---:B------:R-:W-:Y:S01]  /*d640*/  ISETP.GE.AND P1, PT, R17.reuse, R48, PT ;  /* 0x000000301100720c */ /* 0x040fe20003f26270 */
[----:B------:R-:W4:Y:S01]  /*d650*/  MUFU.TANH R63, R85 ;  /* 0x00000055003f7308 */ /* 0x000f220000002400 */
[----:B------:R-:W-:-:S02]  /*d660*/  ISETP.GE.AND P6, PT, R17, R47, PT ;  /* 0x0000002f1100720c */ /* 0x000fc40003fc6270 */
[-C--:B------:R-:W-:Y:S02]  /*d670*/  ISETP.GE.AND P0, PT, R26, R48.reuse, PT ;  /* 0x000000301a00720c */ /* 0x080fe40003f06270 */
[----:B------:R-:W-:Y:S02]  /*d680*/  FSEL R17, R62, -INF , !P3 ;  /* 0xff8000003e117808 */ /* 0x000fe40005800000 */
[----:B-1----:R-:W-:Y:S01]  /*d690*/  FSEL R106, R106, -INF , !P5 ;  /* 0xff8000006a6a7808 */ /* 0x002fe20006800000 */
[----:B------:R-:W-:Y:S01]  /*d6a0*/  MUFU.TANH R55, R81 ;  /* 0x0000005100377308 */ /* 0x000fe20000002400 */
[----:B------:R-:W-:Y:S02]  /*d6b0*/  ISETP.GE.AND P3, PT, R26, R47, PT ;  /* 0x0000002f1a00720c */ /* 0x000fe40003f66270 */
[----:B------:R-:W-:Y:S02]  /*d6c0*/  ISETP.GE.AND P5, PT, R54, R48, PT ;  /* 0x000000303600720c */ /* 0x000fe40003fa6270 */
[----:B------:R-:W-:-:S02]  /*d6d0*/  FSEL R96, R96, -INF , !P6 ;  /* 0xff80000060607808 */ /* 0x000fc40007000000 */
[----:B------:R-:W-:Y:S01]  /*d6e0*/  FSEL R7, R56, -INF , !P0 ;  /* 0xff80000038077808 */ /* 0x000fe20004000000 */
[----:B------:R1:W4:Y:S01]  /*d6f0*/  MUFU.TANH R102, R9 ;  /* 0x0000000900667308 */ /* 0x0003220000002400 */
[C---:B------:R-:W-:Y:S02]  /*d700*/  ISETP.GE.AND P6, PT, R5.reuse, R48, PT ;  /* 0x000000300500720c */ /* 0x040fe40003fc6270 */
[----:B------:R-:W-:Y:S02]  /*d710*/  ISETP.GE.AND P0, PT, R5, R47, PT ;  /* 0x0000002f0500720c */ /* 0x000fe40003f06270 */
[----:B------:R-:W-:Y:S02]  /*d720*/  FSEL R92, R92, -INF , !P3 ;  /* 0xff8000005c5c7808 */ /* 0x000fe40005800000 */
[----:B------:R-:W-:Y:S01]  /*d730*/  FSEL R5, R57, -INF , !P5 ;  /* 0xff80000039057808 */ /* 0x000fe20006800000 */
[----:B------:R-:W-:Y:S01]  /*d740*/  MUFU.TANH R21, R21 ;  /* 0x0000001500157308 */ /* 0x000fe20000002400 */
[----:B---3--:R-:W-:-:S02]  /*d750*/  FSEL R26, R64, -INF , !P2 ;  /* 0xff800000401a7808 */ /* 0x008fc40005000000 */
[CC--:B------:R-:W-:Y:S02]  /*d760*/  ISETP.GE.AND P3, PT, R4.reuse, R48.reuse, PT ;  /* 0x000000300400720c */ /* 0x0c0fe40003f66270 */
[-C--:B------:R-:W-:Y:S01]  /*d770*/  ISETP.GE.AND P5, PT, R4, R47.reuse, PT ;  /* 0x0000002f0400720c */ /* 0x080fe20003fa6270 */
[----:B------:R-:W-:Y:S01]  /*d780*/  VIADD R4, R2, 0xe9 ;  /* 0x000000e902047836 */ /* 0x000fe20000000000 */
[----:B------:R-:W-:Y:S01]  /*d790*/  ISETP.GE.AND P2, PT, R54, R47, PT ;  /* 0x0000002f3600720c */ /* 0x000fe20003f46270 */
[----:B------:R3:W-:Y:S01]  /*d7a0*/  MUFU.TANH R64, R12 ;  /* 0x0000000c00407308 */ /* 0x0007e20000002400 */
[----:B------:R-:W-:Y:S01]  /*d7b0*/  ISETP.GE.AND P4, PT, R23, R48, PT ;  /* 0x000000301700720c */ /* 0x000fe20003f86270 */
[----:B-1----:R-:W-:Y:S01]  /*d7c0*/  VIADD R9, R2, 0xf9 ;  /* 0x000000f902097836 */ /* 0x002fe20000000000 */
[----:B-----5:R-:W-:Y:S02]  /*d7d0*/  FSEL R62, R59, -INF , !P2 ;  /* 0xff8000003b3e7808 */ /* 0x020fe40005000000 */
[----:B------:R-:W-:-:S02]  /*d7e0*/  FSEL R18, R79, -INF , !P4 ;  /* 0xff8000004f127808 */ /* 0x000fc40006000000 */
[C---:B------:R-:W-:Y:S01]  /*d7f0*/  ISETP.GE.AND P2, PT, R4.reuse, R48, PT ;  /* 0x000000300400720c */ /* 0x040fe20003f46270 */
[----:B------:R-:W1:Y:S01]  /*d800*/  MUFU.TANH R27, R27 ;  /* 0x0000001b001b7308 */ /* 0x000e620000002400 */
[-C--:B------:R-:W-:Y:S01]  /*d810*/  ISETP.GE.AND P4, PT, R4, R47.reuse, PT ;  /* 0x0000002f0400720c */ /* 0x080fe20003f86270 */
[----:B------:R-:W-:Y:S01]  /*d820*/  VIADD R4, R2, 0xf1 ;  /* 0x000000f102047836 */ /* 0x000fe20000000000 */
[----:B------:R-:W-:Y:S02]  /*d830*/  FSEL R8, R91, -INF , !P1 ;  /* 0xff8000005b087808 */ /* 0x000fe40004800000 */
[----:B------:R-:W-:Y:S02]  /*d840*/  ISETP.GE.AND P1, PT, R23, R47, PT ;  /* 0x0000002f1700720c */ /* 0x000fe40003f26270 */
[----:B--2---:R-:W-:Y:S01]  /*d850*/  FSEL R60, R31, -INF , !P0 ;  /* 0xff8000001f3c7808 */ /* 0x004fe20004000000 */
[----:B------:R-:W2:Y:S01]  /*d860*/  MUFU.TANH R58, R58 ;  /* 0x0000003a003a7308 */ /* 0x000ea20000002400 */
[----:B---3--:R-:W-:Y:S01]  /*d870*/  FMUL.FTZ R12, R52, UR9 ;  /* 0x00000009340c7c20 */ /* 0x008fe20008410000 */
[----:B----4-:R-:W-:-:S02]  /*d880*/  FSEL R61, R63, -INF , !P1 ;  /* 0xff8000003f3d7808 */ /* 0x010fc40004800000 */
[-C--:B------:R-:W-:Y:S02]  /*d890*/  ISETP.GE.AND P0, PT, R4, R48.reuse, PT ;  /* 0x000000300400720c */ /* 0x080fe40003f06270 */
[----:B------:R-:W-:Y:S02]  /*d8a0*/  ISETP.GE.AND P1, PT, R6, R48, PT ;  /* 0x000000300600720c */ /* 0x000fe40003f26270 */
[----:B------:R-:W3:Y:S01]  /*d8b0*/  MUFU.TANH R126, R126 ;  /* 0x0000007e007e7308 */ /* 0x000ee20000002400 */
[----:B------:R-:W-:Y:S02]  /*d8c0*/  FSEL R102, R102, -INF , !P0 ;  /* 0xff80000066667808 */ /* 0x000fe40004000000 */
[----:B------:R-:W-:Y:S02]  /*d8d0*/  ISETP.GT.AND P0, PT, R216, R207, PT ;  /* 0x000000cfd800720c */ /* 0x000fe40003f04270 */
[----:B-1----:R-:W-:-:S03]  /*d8e0*/  FSEL R59, R27, -INF , !P5 ;  /* 0xff8000001b3b7808 */ /* 0x002fc60006800000 */
[----:B------:R1:W4:Y:S01]  /*d8f0*/  MUFU.TANH R57, R10 ;  /* 0x0000000a00397308 */ /* 0x0003220000002400 */
[----:B--2---:R-:W-:Y:S01]  /*d900*/  FSEL R58, R58, -INF , !P4 ;  /* 0xff8000003a3a7808 */ /* 0x004fe20006000000 */
[----:B------:R-:W-:Y:S01]  /*d910*/  BAR.SYNC.DEFER_BLOCKING 0x0 ;  /* 0x0000000000007b1d */ /* 0x000fe20000010000 */
[----:B------:R-:W-:-:S05]  /*d920*/  ISETP.GE.AND P4, PT, R9, R48, PT ;  /* 0x000000300900720c */ /* 0x000fca0003f86270 */
[----:B------:R2:W5:Y:S01]  /*d930*/  MUFU.TANH R56, R11 ;  /* 0x0000000b00387308 */ /* 0x0005620000002400 */
[----:B---3--:R-:W-:Y:S02]  /*d940*/  FSEL R126, R126, -INF , !P1 ;  /* 0xff8000007e7e7808 */ /* 0x008fe40004800000 */
[----:B------:R-:W-:-:S05]  /*d950*/  ISETP.GE.AND P1, PT, R9, R47, PT ;  /* 0x0000002f0900720c */ /* 0x000fca0003f26270 */
[----:B------:R-:W-:Y:S01]  /*d960*/  MUFU.TANH R63, R13 ;  /* 0x0000000d003f7308 */ /* 0x000fe20000002400 */
[----:B-1----:R-:W-:Y:S02]  /*d970*/  FSEL R10, R29, -INF , !P6 ;  /* 0xff8000001d0a7808 */ /* 0x002fe40007000000 */
[-C--:B------:R-:W-:Y:S02]  /*d980*/  ISETP.GE.AND P6, PT, R6, R47.reuse, PT ;  /* 0x0000002f0600720c */ /* 0x080fe40003fc6270 */
[----:B------:R-:W-:Y:S02]  /*d990*/  FSEL R6, R55, -INF , !P3 ;  /* 0xff80000037067808 */ /* 0x000fe40005800000 */
[----:B------:R-:W-:Y:S01]  /*d9a0*/  ISETP.GE.AND P3, PT, R4, R47, PT ;  /* 0x0000002f0400720c */ /* 0x000fe20003f66270 */
[----:B------:R-:W1:Y:S01]  /*d9b0*/  MUFU.TANH R55, R14 ;  /* 0x0000000e00377308 */ /* 0x000e620000002400 */
[----:B--2---:R-:W-:Y:S01]  /*d9c0*/  VIADD R11, R2, 0xf8 ;  /* 0x000000f8020b7836 */ /* 0x004fe20000000000 */
[----:B------:R-:W-:-:S02]  /*d9d0*/  FSEL R4, R21, -INF , !P2 ;  /* 0xff80000015047808 */ /* 0x000fc40005000000 */
[----:B----4-:R-:W-:Y:S02]  /*d9e0*/  FSEL R57, R57, -INF , !P6 ;  /* 0xff80000039397808 */ /* 0x010fe40007000000 */
[CC--:B------:R-:W-:Y:S02]  /*d9f0*/  ISETP.GE.AND P5, PT, R11.reuse, R48.reuse, PT ;  /* 0x000000300b00720c */ /* 0x0c0fe40003fa6270 */
[----:B------:R-:W2:Y:S01]  /*da00*/  MUFU.TANH R54, R15 ;  /* 0x0000000f00367308 */ /* 0x000ea20000002400 */
[----:B------:R-:W-:Y:S02]  /*da10*/  ISETP.GE.AND P2, PT, R11, R47, PT ;  /* 0x0000002f0b00720c */ /* 0x000fe40003f46270 */
[----:B------:R-:W-:Y:S02]  /*da20*/  ISETP.GE.AND P6, PT, R2, R48, PT ;  /* 0x000000300200720c */ /* 0x000fe40003fc6270 */
[----:B-----5:R-:W-:Y:S02]  /*da30*/  FSEL R56, R56, -INF , !P3 ;  /* 0xff80000038387808 */ /* 0x020fe40005800000 */
[----:B------:R-:W-:Y:S01]  /*da40*/  FSEL R64, R64, -INF , !P5 ;  /* 0xff80000040407808 */ /* 0x000fe20006800000 */
[----:B------:R-:W3:Y:S01]  /*da50*/  MUFU.TANH R12, R12 ;  /* 0x0000000c000c7308 */ /* 0x000ee20000002400 */
[----:B-1----:R-:W-:-:S02]  /*da60*/  FSEL R55, R55, -INF , !P2 ;  /* 0xff80000037377808 */ /* 0x002fc40005000000 */
[----:B------:R-:W-:Y:S02]  /*da70*/  FSEL R63, R63, -INF , !P4 ;  /* 0xff8000003f3f7808 */ /* 0x000fe40006000000 */
[----:B--2---:R-:W-:Y:S02]  /*da80*/  FSEL R54, R54, -INF , !P1 ;  /* 0xff80000036367808 */ /* 0x004fe40004800000 */
        /* <DEDUP_REMOVED lines=63> */
.L_x_2628:
[----:B------:R-:W-:Y:S02]  /*de80*/  ULDC UR10, c[0x0][0x248] ;  /* 0x00009200000a7ab9 */ /* 0x000fe40000000800 */
[----:B------:R-:W-:-:S06]  /*de90*/  USHF.L.U32 UR5, UR10, 0x8, URZ ;  /* 0x000000080a057899 */ /* 0x000fcc000800063f */
[----:B------:R-:W-:-:S04]  /*dea0*/  IADD3 R14, RZ, -UR5, RZ ;  /* 0x80000005ff0e7c10 */ /* 0x000fc8000fffe0ff */
[----:B------:R-:W-:-:S07]  /*deb0*/  SHF.R.S32.HI R2, RZ, 0x1f, R14 ;  /* 0x0000001fff027819 */ /* 0x000fce000001140e */
.L_x_2629:
        /* <DEDUP_REMOVED lines=31> */
.L_x_2627:
        /* <DEDUP_REMOVED lines=169> */
[----:B------:R-:W-:Y:S01]  /*eb40*/  FFMA.FTZ R74, R123, UR5, -R91 ;  /* 0x000000057b4a7c23 */ /* 0x000fe2000801085b */
[----:B------:R-:W-:Y:S01]  /*eb50*/  FADD.FTZ R147, R184, R147 ;  /* 0x00000093b8937221 */ /* 0x000fe20000010000 */
[----:B------:R-:W-:Y:S01]  /*eb60*/  MUFU.EX2 R121, R121 ;  /* 0x0000007900797308 */ /* 0x000fe20000000800 */
[----:B------:R-:W-:Y:S01]  /*eb70*/  FMNMX.FTZ R9, R180, R9, !PT ;  /* 0x00000009b4097209 */ /* 0x000fe20007810000 */
[----:B------:R-:W-:Y:S01]  /*eb80*/  FFMA.FTZ R221, R63, UR5, -R91 ;  /* 0x000000053fdd7c23 */ /* 0x000fe2000801085b */
[----:B------:R-:W-:-:S02]  /*eb90*/  FADD.FTZ R178, R178, R147 ;  /* 0x00000093b2b27221 */ /* 0x000fc40000010000 */
        /* <DEDUP_REMOVED lines=50> */
[----:B------:R-:W-:-:S05]  /*eec0*/  FMNMX.FTZ R0, R54, R9, !PT ;  /* 0x0000000936007209 */ /* 0x000fca0007810000 */
[----:B------:R-:W3:Y:S02]  /*eed0*/  SHFL.BFLY PT, R9, R0, 0x2, 0x1f ;  /* 0x0c401f0000097f89 */ /* 0x000ee400000e0000 */
[----:B------:R-:W-:Y:S08]  /*eee0*/  MUFU.EX2 R93, R93 ;  /* 0x0000005d005d7308 */ /* 0x000ff00000000800 */
[----:B------:R-:W-:Y:S08]  /*eef0*/  MUFU.EX2 R90, R90 ;  /* 0x0000005a005a7308 */ /* 0x000ff00000000800 */
[----:B------:R-:W-:Y:S01]  /*ef00*/  MUFU.EX2 R89, R89 ;  /* 0x0000005900597308 */ /* 0x000fe20000000800 */
[----:B---3--:R-:W-:-:S07]  /*ef10*/  FMNMX.FTZ R9, R0, R9, !PT ;  /* 0x0000000900097209 */ /* 0x008fce0007810000 */
[----:B------:R-:W-:Y:S01]  /*ef20*/  MUFU.EX2 R88, R88 ;  /* 0x0000005800587308 */ /* 0x000fe20000000800 */
[----:B------:R-:W3:Y:S07]  /*ef30*/  SHFL.BFLY PT, R0, R9, 0x1, 0x1f ;  /* 0x0c201f0009007f89 */ /* 0x000eee00000e0000 */
[----:B------:R-:W-:Y:S08]  /*ef40*/  MUFU.EX2 R87, R87 ;  /* 0x0000005700577308 */ /* 0x000ff00000000800 */
[----:B------:R-:W-:Y:S08]  /*ef50*/  MUFU.EX2 R86, R86 ;  /* 0x0000005600567308 */ /* 0x000ff00000000800 */
[----:B------:R-:W-:Y:S01]  /*ef60*/  MUFU.EX2 R85, R85 ;  /* 0x0000005500557308 */ /* 0x000fe20000000800 */
[----:B---3--:R-:W-:-:S04]  /*ef70*/  FMNMX.FTZ R0, R9, R0, !PT ;  /* 0x0000000009007209 */ /* 0x008fc80007810000 */
[C---:B------:R-:W-:Y:S01]  /*ef80*/  FSETP.NEU.FTZ.AND P1, PT, R0.reuse, -INF , PT ;  /* 0xff8000000000780b */ /* 0x040fe20003f3d000 */
[----:B------:R-:W-:Y:S02]  /*ef90*/  FMUL.FTZ R65, R0, UR5 ;  /* 0x0000000500417c20 */ /* 0x000fe40008410000 */
[----:B------:R-:W-:Y:S03]  /*efa0*/  MUFU.EX2 R84, R84 ;  /* 0x0000005400547308 */ /* 0x000fe60000000800 */
[----:B------:R-:W-:-:S05]  /*efb0*/  FSEL R65, R65, RZ, P1 ;  /* 0x000000ff41417208 */ /* 0x000fca0000800000 */
[----:B------:R-:W-:Y:S01]  /*efc0*/  MUFU.EX2 R83, R83 ;  /* 0x0000005300537308 */ /* 0x000fe20000000800 */
[--C-:B------:R-:W-:Y:S01]  /*efd0*/  FFMA.FTZ R139, R202, UR5, -R65.reuse ;  /* 0x00000005ca8b7c23 */ /* 0x100fe20008010841 */
[----:B------:R-:W-:Y:S01]  /*efe0*/  LEA R202, R3, UR4, 0x1 ;  /* 0x0000000403ca7c11 */ /* 0x000fe2000f8e08ff */
[--C-:B------:R-:W-:Y:S01]  /*eff0*/  FFMA.FTZ R182, R182, UR5, -R65.reuse ;  /* 0x00000005b6b67c23 */ /* 0x100fe20008010841 */
[--C-:B------:R-:W-:Y:S01]  /*f000*/  FFMA.FTZ R145, R252, UR5, -R65.reuse ;  /* 0x00000005fc917c23 */ /* 0x100fe20008010841 */
[--C-:B------:R-:W-:Y:S01]  /*f010*/  FFMA.FTZ R176, R176, UR5, -R65.reuse ;  /* 0x00000005b0b07c23 */ /* 0x100fe20008010841 */
[----:B------:R-:W-:Y:S01]  /*f020*/  LEA R201, R43, R202, 0x1 ;  /* 0x000000ca2bc97211 */ /* 0x000fe200078e08ff */
        /* <DEDUP_REMOVED lines=17> */
[----:B------:R-:W3:Y:S01]  /*f140*/  MUFU.EX2 R145, R145 ;  /* 0x0000009100917308 */ /* 0x000ee20000000800 */
[----:B--2---:R-:W-:Y:S01]  /*f150*/  F2FP.F16.F32.PACK_AB R38, R125, R156 ;  /* 0x0000009c7d26723e */ /* 0x004fe200000000ff */
[--C-:B------:R-:W-:Y:S01]  /*f160*/  FFMA.FTZ R140, R128, UR5, -R65.reuse ;  /* 0x00000005808c7c23 */ /* 0x100fe20008010841 */
[--C-:B------:R-:W-:Y:S01]  /*f170*/  FFMA.FTZ R3, R34, UR5, -R65.reuse ;  /* 0x0000000522037c23 */ /* 0x100fe20008010841 */
[--C-:B------:R-:W-:Y:S01]  /*f180*/  FFMA.FTZ R128, R32, UR5, -R65.reuse ;  /* 0x0000000520807c23 */ /* 0x100fe20008010841 */
[--C-:B------:R-:W-:Y:S01]  /*f190*/  FFMA.FTZ R113, R250, UR5, -R65.reuse ;  /* 0x00000005fa717c23 */ /* 0x100fe20008010841 */
[----:B------:R-:W2:Y:S01]  /*f1a0*/  LDSM.16.MT88.4 R32, [R201+0x5800] ;  /* 0x00580000c920783b */ /* 0x000ea20000004200 */
        /* <DEDUP_REMOVED lines=27> */
[--C-:B------:R-:W-:Y:S01]  /*f360*/  FFMA.FTZ R228, R228, UR5, -R65.reuse ;  /* 0x00000005e4e47c23 */ /* 0x100fe20008010841 */
[--C-:B------:R-:W-:Y:S01]  /*f370*/  FFMA.FTZ R157, R224, UR5, -R65.reuse ;  /* 0x00000005e09d7c23 */ /* 0x100fe20008010841 */
[--C-:B------:R-:W-:Y:S01]  /*f380*/  FFMA.FTZ R220, R220, UR5, -R65.reuse ;  /* 0x00000005dcdc7c23 */ /* 0x100fe20008010841 */
[----:B------:R-:W-:Y:S01]  /*f390*/  FFMA.FTZ R159, R218, UR5, -R65 ;  /* 0x00000005da9f7c23 */ /* 0x000fe20008010841 */
[----:B------:R-:W-:Y:S01]  /*f3a0*/  FADD.FTZ R145, R182, R145 ;  /* 0x00000091b6917221 */ /* 0x000fe20000010000 */
[C---:B------:R-:W-:Y:S01]  /*f3b0*/  HMMA.16816.F32 R12, R28.reuse, R14, RZ ;  /* 0x0000000e1c0c723c */ /* 0x040fe200000018ff */
[----:B------:R-:W4:Y:S01]  /*f3c0*/  MUFU.EX2 R127, R127 ;  /* 0x0000007f007f7308 */ /* 0x000f220000000800 */
        /* <DEDUP_REMOVED lines=16> */
[----:B----4-:R-:W-:Y:S01]  /*f4d0*/  F2FP.F16.F32.PACK_AB R39, R127, R158 ;  /* 0x0000009e7f27723e */ /* 0x010fe200000000ff */
[----:B------:R-:W-:Y:S01]  /*f4e0*/  FFMA.FTZ R58, R58, UR5, -R65 ;  /* 0x000000053a3a7c23 */ /* 0x000fe20008010841 */
[----:B------:R-:W-:-:S05]  /*f4f0*/  F2FP.F16.F32.PACK_AB R26, R115, R134 ;  /* 0x00000086731a723e */ /* 0x000fca00000000ff */
[----:B------:R-:W-:Y:S01]  /*f500*/  MUFU.EX2 R136, R136 ;  /* 0x0000008800887308 */ /* 0x000fe20000000800 */
[C---:B-----5:R-:W-:Y:S06]  /*f510*/  HMMA.16816.F32 R16, R36.reuse, R4, R16 ;  /* 0x000000042410723c */ /* 0x060fec0000001810 */
[----:B------:R-:W-:Y:S01]  /*f520*/  HMMA.16816.F32 R12, R36, R6, R12 ;  /* 0x00000006240c723c */ /* 0x000fe2000000180c */
[----:B------:R-:W4:Y:S01]  /*f530*/  MUFU.EX2 R111, R111 ;  /* 0x0000006f006f7308 */ /* 0x000f220000000800 */
[----:B------:R-:W5:Y:S01]  /*f540*/  LDSM.16.MT88.4 R4, [R202+0x5c00] ;  /* 0x005c0000ca04783b */ /* 0x000f620000004200 */
[----:B---3--:R-:W-:-:S03]  /*f550*/  F2FP.F16.F32.PACK_AB R25, R119, R140 ;  /* 0x0000008c7719723e */ /* 0x008fc600000000ff */
[C---:B------:R-:W-:Y:S03]  /*f560*/  HMMA.16816.F32 R8, R36.reuse, R40, R8 ;  /* 0x000000282408723c */ /* 0x040fe60000001808 */
[----:B------:R-:W-:Y:S03]  /*f570*/  MUFU.EX2 R124, R124 ;  /* 0x0000007c007c7308 */ /* 0x000fe60000000800 */
[----:B------:R-:W-:Y:S01]  /*f580*/  HMMA.16816.F32 R28, R36, R42, R28 ;  /* 0x0000002a241c723c */ /* 0x000fe2000000181c */
[----:B------:R-:W3:Y:S04]  /*f590*/  LDSM.16.MT88.4 R36, [R201+0x5c00] ;  /* 0x005c0000c924783b */ /* 0x000ee80000004200 */
[----:B------:R-:W5:Y:S01]  /*f5a0*/  MUFU.EX2 R107, R107 ;  /* 0x0000006b006b7308 */ /* 0x000f620000000800 */
[----:B----4-:R-:W-:Y:S01]  /*f5b0*/  F2FP.F16.F32.PACK_AB R27, R111, R136 ;  /* 0x000000886f1b723e */ /* 0x010fe200000000ff */
[----:B------:R-:W-:Y:S06]  /*f5c0*/  LDSM.16.MT88.4 R40, [R201+0x6000] ;  /* 0x00600000c928783b */ /* 0x000fec0000004200 */
[----:B------:R-:W-:Y:S01]  /*f5d0*/  MUFU.EX2 R3, R3 ;  /* 0x0000000300037308 */ /* 0x000fe20000000800 */
[C---:B-1----:R-:W-:Y:S06]  /*f5e0*/  HMMA.16816.F32 R16, R24.reuse, R20, R16 ;  /* 0x000000141810723c */ /* 0x042fec0000001810 */
[C---:B------:R-:W-:Y:S01]  /*f5f0*/  HMMA.16816.F32 R12, R24.reuse, R22, R12 ;  /* 0x00000016180c723c */ /* 0x040fe2000000180c */
[----:B------:R-:W1:Y:S01]  /*f600*/  MUFU.EX2 R128, R128 ;  /* 0x0000008000807308 */ /* 0x000e620000000800 */
[----:B------:R-:W4:Y:S04]  /*f610*/  LDSM.16.MT88.4 R20, [R202+0x6000] ;  /* 0x00600000ca14783b */ /* 0x000f280000004200 */
[C---:B--2---:R-:W-:Y:S03]  /*f620*/  HMMA.16816.F32 R8, R24.reuse, R32, R8 ;  /* 0x000000201808723c */ /* 0x044fe60000001808 */
[----:B------:R-:W-:Y:S03]  /*f630*/  MUFU.EX2 R113, R113 ;  /* 0x0000007100717308 */ /* 0x000fe60000000800 */
[----:B------:R-:W-:Y:S01]  /*f640*/  HMMA.16816.F32 R28, R24, R34, R28 ;  /* 0x00000022181c723c */ /* 0x000fe2000000181c */
[----:B------:R-:W-:-:S04]  /*f650*/  F2FP.F16.F32.PACK_AB R32, R103, R116 ;  /* 0x000000746720723e */ /* 0x000fc800000000ff */
[----:B------:R-:W2:Y:S02]  /*f660*/  MUFU.EX2 R130, R130 ;  /* 0x0000008200827308 */ /* 0x000ea40000000800 */
[----:B------:R-:W-:Y:S02]  /*f670*/  F2FP.F16.F32.PACK_AB R24, R109, R122 ;  /* 0x0000007a6d18723e */ /* 0x000fe400000000ff */
[----:B-----5:R-:W-:Y:S02]  /*f680*/  F2FP.F16.F32.PACK_AB R25, R107, R124 ;  /* 0x0000007c6b19723e */ /* 0x020fe400000000ff */
[----:B------:R-:W-:Y:S02]  /*f690*/  F2FP.F16.F32.PACK_AB R26, R105, R118 ;  /* 0x00000076691a723e */ /* 0x000fe400000000ff */
[----:B-1----:R-:W-:Y:S01]  /*f6a0*/  F2FP.F16.F32.PACK_AB R27, R128, R3 ;  /* 0x00000003801b723e */ /* 0x002fe200000000ff */
[----:B------:R-:W-:Y:S01]  /*f6b0*/  MUFU.EX2 R117, R117 ;  /* 0x0000007500757308 */ /* 0x000fe20000000800 */
[----:B------:R-:W-:-:S05]  /*f6c0*/  F2FP.F16.F32.PACK_AB R34, R101, R112 ;  /* 0x000000706522723e */ /* 0x000fca00000000ff */
[----:B------:R-:W-:Y:S02]  /*f6d0*/  HMMA.16816.F32 R16, R24, R4, R16 ;  /* 0x000000041810723c */ /* 0x000fe40000001810 */
[----:B------:R-:W1:Y:S01]  /*f6e0*/  MUFU.EX2 R142, R142 ;  /* 0x0000008e008e7308 */ /* 0x000e620000000800 */
[----:B--2---:R-:W-:-:S03]  /*f6f0*/  F2FP.F16.F32.PACK_AB R33, R130, R113 ;  /* 0x000000718221723e */ /* 0x004fc600000000ff */
[C---:B------:R-:W-:Y:S01]  /*f700*/  HMMA.16816.F32 R12, R24.reuse, R6, R12 ;  /* 0x00000006180c723c */ /* 0x040fe2000000180c */
[----:B------:R-:W2:Y:S03]  /*f710*/  LDSM.16.MT88.4 R4, [R202+0x6400] ;  /* 0x00640000ca04783b */ /* 0x000ea60000004200 */
[----:B------:R-:W-:Y:S02]  /*f720*/  MUFU.EX2 R123, R123 ;  /* 0x0000007b007b7308 */ /* 0x000fe40000000800 */
[C---:B---3--:R-:W-:Y:S06]  /*f730*/  HMMA.16816.F32 R8, R24.reuse, R36, R8 ;  /* 0x000000241808723c */ /* 0x048fec0000001808 */
[----:B------:R-:W-:Y:S01]  /*f740*/  HMMA.16816.F32 R28, R24, R38, R28 ;  /* 0x00000026181c723c */ /* 0x000fe2000000181c */
[----:B-1----:R-:W-:Y:S01]  /*f750*/  F2FP.F16.F32.PACK_AB R35, R142, R117 ;  /* 0x000000758e23723e */ /* 0x002fe200000000ff */
[----:B------:R-:W1:Y:S01]  /*f760*/  MUFU.EX2 R144, R144 ;  /* 0x0000009000907308 */ /* 0x000e620000000800 */
[----:B------:R-:W3:Y:S04]  /*f770*/  LDSM.16.MT88.4 R36, [R201+0x6400] ;  /* 0x00640000c924783b */ /* 0x000ee80000004200 */
[----:B------:R-:W5:Y:S01]  /*f780*/  LDSM.16.MT88.4 R24, [R202+0x6800] ;  /* 0x00680000ca18783b */ /* 0x000f620000004200 */
[C---:B----4-:R-:W-:Y:S02]  /*f790*/  HMMA.16816.F32 R16, R32.reuse, R20, R16 ;  /* 0x000000142010723c */ /* 0x050fe40000001810 */
[----:B------:R-:W-:Y:S04]  /*f7a0*/  MUFU.EX2 R160, R160 ;  /* 0x000000a000a07308 */ /* 0x000fe80000000800 */
[----:B------:R-:W-:Y:S01]  /*f7b0*/  HMMA.16816.F32 R12, R32, R22, R12 ;  /* 0x00000016200c723c */ /* 0x000fe2000000180c */
[----:B------:R-:W-:-:S03]  /*f7c0*/  F2FP.F16.F32.PACK_AB R20, R99, R108 ;  /* 0x0000006c6314723e */ /* 0x000fc600000000ff */
[----:B------:R-:W4:Y:S01]  /*f7d0*/  MUFU.EX2 R131, R131 ;  /* 0x0000008300837308 */ /* 0x000f220000000800 */
[----:B-1----:R-:W-:Y:S01]  /*f7e0*/  F2FP.F16.F32.PACK_AB R21, R144, R123 ;  /* 0x0000007b9015723e */ /* 0x002fe200000000ff */
[----:B------:R-:W-:Y:S01]  /*f7f0*/  HMMA.16816.F32 R8, R32, R40, R8 ;  /* 0x000000282008723c */ /* 0x000fe20000001808 */
[----:B------:R-:W-:-:S05]  /*f800*/  F2FP.F16.F32.PACK_AB R22, R97, R104 ;  /* 0x000000686116723e */ /* 0x000fca00000000ff */
[----:B------:R-:W-:Y:S01]  /*f810*/  HMMA.16816.F32 R28, R32, R42, R28 ;  /* 0x0000002a201c723c */ /* 0x000fe2000000181c */
[----:B------:R-:W-:Y:S01]  /*f820*/  MUFU.EX2 R133, R133 ;  /* 0x0000008500857308 */ /* 0x000fe20000000800 */
[----:B------:R-:W1:Y:S04]  /*f830*/  LDSM.16.MT88.4 R32, [R201+0x6800] ;  /* 0x00680000c920783b */ /* 0x000e680000004200 */
[----:B------:R-:W-:Y:S01]  /*f840*/  LDSM.16.MT88.4 R40, [R201+0x6c00] ;  /* 0x006c0000c928783b */ /* 0x000fe20000004200 */
[----:B----4-:R-:W-:Y:S02]  /*f850*/  F2FP.F16.F32.PACK_AB R23, R131, R160 ;  /* 0x000000a08317723e */ /* 0x010fe400000000ff */
[----:B------:R-:W4:Y:S05]  /*f860*/  MUFU.EX2 R166, R166 ;  /* 0x000000a600a67308 */ /* 0x000f2a0000000800 */
[C---:B--2---:R-:W-:Y:S03]  /*f870*/  HMMA.16816.F32 R16, R20.reuse, R4, R16 ;  /* 0x000000041410723c */ /* 0x044fe60000001810 */
[----:B------:R-:W-:Y:S03]  /*f880*/  MUFU.EX2 R137, R137 ;  /* 0x0000008900897308 */ /* 0x000fe60000000800 */
[C---:B------:R-:W-:Y:S01]  /*f890*/  HMMA.16816.F32 R12, R20.reuse, R6, R12 ;  /* 0x00000006140c723c */ /* 0x040fe2000000180c */
[----:B------:R-:W2:Y:S04]  /*f8a0*/  LDSM.16.MT88.4 R4, [R202+0x6c00] ;  /* 0x006c0000ca04783b */ /* 0x000ea80000004200 */
[----:B------:R-:W5:Y:S01]  /*f8b0*/  MUFU.EX2 R172, R172 ;  /* 0x000000ac00ac7308 */ /* 0x000f620000000800 */
[C---:B---3--:R-:W-:Y:S06]  /*f8c0*/  HMMA.16816.F32 R8, R20.reuse, R36, R8 ;  /* 0x000000241408723c */ /* 0x048fec0000001808 */
[----:B------:R-:W-:Y:S01]  /*f8d0*/  HMMA.16816.F32 R28, R20, R38, R28 ;  /* 0x00000026141c723c */ /* 0x000fe2000000181c */
[----:B------:R-:W-:Y:S01]  /*f8e0*/  MUFU.EX2 R143, R143 ;  /* 0x0000008f008f7308 */ /* 0x000fe20000000800 */
[----:B------:R-:W-:-:S05]  /*f8f0*/  F2FP.F16.F32.PACK_AB R36, R89, R90 ;  /* 0x0000005a5924723e */ /* 0x000fca00000000ff */
[----:B------:R-:W-:Y:S02]  /*f900*/  F2FP.F16.F32.PACK_AB R20, R95, R100 ;  /* 0x000000645f14723e */ /* 0x000fe400000000ff */
[----:B----4-:R-:W-:Y:S01]  /*f910*/  F2FP.F16.F32.PACK_AB R21, R166, R133 ;  /* 0x00000085a615723e */ /* 0x010fe200000000ff */
[----:B------:R-:W3:Y:S01]  /*f920*/  MUFU.EX2 R180, R180 ;  /* 0x000000b400b47308 */ /* 0x000ee20000000800 */
[----:B------:R-:W-:Y:S02]  /*f930*/  F2FP.F16.F32.PACK_AB R22, R93, R94 ;  /* 0x0000005e5d16723e */ /* 0x000fe400000000ff */
[----:B-----5:R-:W-:Y:S02]  /*f940*/  F2FP.F16.F32.PACK_AB R23, R172, R137 ;  /* 0x00000089ac17723e */ /* 0x020fe400000000ff */
        /* <DEDUP_REMOVED lines=37> */
[----:B------:R-:W2:Y:S01]  /*fba0*/  MUFU.EX2 R79, R79 ;  /* 0x0000004f004f7308 */ /* 0x000ea20000000800 */
[----:B-1----:R-:W-:Y:S01]  /*fbb0*/  F2FP.F16.F32.PACK_AB R36, R81, R82 ;  /* 0x000000525124723e */ /* 0x002fe200000000ff */
[----:B------:R-:W-:Y:S01]  /*fbc0*/  FADD.FTZ R125, R125, R156 ;  /* 0x0000009c7d7d7221 */ /* 0x000fe20000010000 */
[----:B------:R-:W1:Y:S02]  /*fbd0*/  LDSM.16.MT88.4 R24, [R202+0x7800] ;  /* 0x00780000ca18783b */ /* 0x000e640000004200 */
[C---:B------:R-:W-:Y:S01]  /*fbe0*/  HMMA.16816.F32 R8, R20.reuse, R32, R8 ;  /* 0x000000201408723c */ /* 0x040fe20000001808 */
[----:B------:R-:W-:Y:S02]  /*fbf0*/  FADD.FTZ R152, R152, R125 ;  /* 0x0000007d98987221 */ /* 0x000fe40000010000 */
[----:B------:R-:W-:Y:S02]  /*fc00*/  MUFU.EX2 R155, R155 ;  /* 0x0000009b009b7308 */ /* 0x000fe40000000800 */
[----:B------:R-:W-:Y:S01]  /*fc10*/  FADD.FTZ R121, R121, R152 ;  /* 0x0000009879797221 */ /* 0x000fe20000010000 */
[----:B------:R-:W-:Y:S01]  /*fc20*/  HMMA.16816.F32 R28, R20, R34, R28 ;  /* 0x00000022141c723c */ /* 0x000fe2000000181c */
[----:B------:R-:W5:Y:S02]  /*fc30*/  LDSM.16.MT88.4 R20, [R201+0x7800] ;  /* 0x00780000c914783b */ /* 0x000f640000004200 */
[----:B------:R-:W-:-:S02]  /*fc40*/  FADD.FTZ R134, R134, R121 ;  /* 0x0000007986867221 */ /* 0x000fc40000010000 */
        /* <DEDUP_REMOVED lines=18> */
[----:B------:R-:W-:Y:S01]  /*fd70*/  HMMA.16816.F32 R16, R36, R4, R16 ;  /* 0x000000042410723c */ /* 0x000fe20000001810 */
[----:B------:R-:W-:Y:S01]  /*fd80*/  MUFU.EX2 R76, R76 ;  /* 0x0000004c004c7308 */ /* 0x000fe20000000800 */
[----:B------:R-:W-:-:S04]  /*fd90*/  FADD.FTZ R99, R99, R108 ;  /* 0x0000006c63637221 */ /* 0x000fc80000010000 */
[C---:B------:R-:W-:Y:S01]  /*fda0*/  HMMA.16816.F32 R12, R36.reuse, R6, R12 ;  /* 0x00000006240c723c */ /* 0x040fe2000000180c */
[----:B------:R-:W-:Y:S01]  /*fdb0*/  FADD.FTZ R5, R129, R164 ;  /* 0x000000a481057221 */ /* 0x000fe20000010000 */
[----:B------:R-:W-:Y:S01]  /*fdc0*/  FADD.FTZ R104, R104, R99 ;  /* 0x0000006368687221 */ /* 0x000fe20000010000 */
[----:B------:R-:W2:Y:S01]  /*fdd0*/  MUFU.EX2 R75, R75 ;  /* 0x0000004b004b7308 */ /* 0x000ea20000000800 */
[----:B----4-:R-:W-:Y:S01]  /*fde0*/  F2FP.F16.F32.PACK_AB R32, R77, R78 ;  /* 0x0000004e4d20723e */ /* 0x010fe200000000ff */
[----:B------:R-:W-:Y:S01]  /*fdf0*/  FADD.FTZ R158, R158, R5 ;  /* 0x000000059e9e7221 */ /* 0x000fe20000010000 */
[----:B------:R-:W-:Y:S01]  /*fe00*/  FADD.FTZ R97, R97, R104 ;  /* 0x0000006861617221 */ /* 0x000fe20000010000 */
[C---:B---3--:R-:W-:Y:S01]  /*fe10*/  HMMA.16816.F32 R8, R36.reuse, R40, R8 ;  /* 0x000000282408723c */ /* 0x048fe20000001808 */
[----:B------:R-:W3:Y:S01]  /*fe20*/  LDSM.16.MT88.4 R4, [R202+0x7c00] ;  /* 0x007c0000ca04783b */ /* 0x000ee20000004200 */
[----:B------:R-:W-:Y:S01]  /*fe30*/  FADD.FTZ R127, R127, R158 ;  /* 0x0000009e7f7f7221 */ /* 0x000fe20000010000 */
[----:B------:R-:W-:Y:S01]  /*fe40*/  FADD.FTZ R100, R100, R97 ;  /* 0x0000006164647221 */ /* 0x000fe20000010000 */
[----:B------:R-:W-:Y:S01]  /*fe50*/  MUFU.EX2 R159, R159 ;  /* 0x0000009f009f7308 */ /* 0x000fe20000000800 */
[----:B------:R-:W-:Y:S01]  /*fe60*/  FFMA.FTZ R129, R154, UR5, -R65 ;  /* 0x000000059a817c23 */ /* 0x000fe20008010841 */
[----:B------:R-:W-:Y:S01]  /*fe70*/  FADD.FTZ R140, R140, R127 ;  /* 0x0000007f8c8c7221 */ /* 0x000fe20000010000 */
[----:B------:R-:W-:Y:S01]  /*fe80*/  HMMA.16816.F32 R28, R36, R42, R28 ;  /* 0x0000002a241c723c */ /* 0x000fe2000000181c */
[----:B------:R-:W-:Y:S01]  /*fe90*/  FADD.FTZ R95, R95, R100 ;  /* 0x000000645f5f7221 */ /* 0x000fe20000010000 */
[----:B------:R-:W-:Y:S01]  /*fea0*/  FFMA.FTZ R41, R110, UR5, -R65 ;  /* 0x000000056e297c23 */ /* 0x000fe20008010841 */
[----:B------:R-:W-:-:S02]  /*feb0*/  FADD.FTZ R119, R119, R140 ;  /* 0x0000008c77777221 */ /* 0x000fc40000010000 */
[----:B------:R-:W4:Y:S01]  /*fec0*/  MUFU.EX2 R174, R174 ;  /* 0x000000ae00ae7308 */ /* 0x000f220000000800 */
[----:B--2---:R-:W-:Y:S01]  /*fed0*/  F2FP.F16.F32.PACK_AB R34, R75, R76 ;  /* 0x0000004c4b22723e */ /* 0x004fe200000000ff */
        /* <DEDUP_REMOVED lines=34> */
[----:B-1----:R-:W-:Y:S01]  /*10100*/  HMMA.16816.F32 R16, R32, R24, R16 ;  /* 0x000000182010723c */ /* 0x002fe20000001810 */
[----:B------:R-:W-:Y:S01]  /*10110*/  MUFU.EX2 R72, R72 ;  /* 0x0000004800487308 */ /* 0x000fe20000000800 */
[----:B------:R-:W-:Y:S01]  /*10120*/  FADD.FTZ R123, R123, R142 ;  /* 0x0000008e7b7b7221 */ /* 0x000fe20000010000 */
[----:B------:R-:W-:-:S03]  /*10130*/  FADD.FTZ R83, R83, R84 ;  /* 0x0000005453537221 */ /* 0x000fc60000010000 */
[----:B------:R-:W-:Y:S01]  /*10140*/  FADD.FTZ R123, R144, R123 ;  /* 0x0000007b907b7221 */ /* 0x000fe20000010000 */
[C---:B------:R-:W-:Y:S01]  /*10150*/  HMMA.16816.F32 R12, R32.reuse, R26, R12 ;  /* 0x0000001a200c723c */ /* 0x040fe2000000180c */
[----:B------:R-:W1:Y:S01]  /*10160*/  LDSM.16.MT88.4 R24, [R201+0x7c00] ;  /* 0x007c0000c918783b */ /* 0x000e620000004200 */
[----:B------:R-:W2:Y:S01]  /*10170*/  MUFU.EX2 R71, R71 ;  /* 0x0000004700477308 */ /* 0x000ea20000000800 */
[----:B------:R-:W-:Y:S01]  /*10180*/  FADD.FTZ R160, R160, R123 ;  /* 0x0000007ba0a07221 */ /* 0x000fe20000010000 */
[----:B------:R-:W-:Y:S02]  /*10190*/  FADD.FTZ R82, R82, R83 ;  /* 0x0000005352527221 */ /* 0x000fe40000010000 */
[C---:B-----5:R-:W-:Y:S01]  /*101a0*/  HMMA.16816.F32 R8, R32.reuse, R20, R8 ;  /* 0x000000142008723c */ /* 0x060fe20000001808 */
[----:B------:R-:W-:Y:S01]  /*101b0*/  FADD.FTZ R160, R131, R160 ;  /* 0x000000a083a07221 */ /* 0x000fe20000010000 */
[----:B------:R-:W-:Y:S02]  /*101c0*/  FADD.FTZ R81, R81, R82 ;  /* 0x0000005251517221 */ /* 0x000fe40000010000 */
[----:B------:R-:W-:Y:S01]  /*101d0*/  MUFU.EX2 R129, R129 ;  /* 0x0000008100817308 */ /* 0x000fe20000000800 */
[----:B------:R-:W-:Y:S01]  /*101e0*/  FADD.FTZ R133, R133, R160 ;  /* 0x000000a085857221 */ /* 0x000fe20000010000 */
[----:B------:R-:W-:Y:S01]  /*101f0*/  HMMA.16816.F32 R28, R32, R22, R28 ;  /* 0x00000016201c723c */ /* 0x000fe2000000181c */
[----:B------:R-:W5:Y:S01]  /*10200*/  LDSM.16.MT88.4 R32, [R202+0x8000] ;  /* 0x00800000ca20783b */ /* 0x000f620000004200 */
[----:B----4-:R-:W-:Y:S01]  /*10210*/  F2FP.F16.F32.PACK_AB R20, R73, R74 ;  /* 0x0000004a4914723e */ /* 0x010fe200000000ff */
[----:B------:R-:W-:Y:S01]  /*10220*/  FADD.FTZ R166, R166, R133 ;  /* 0x00000085a6a67221 */ /* 0x000fe20000010000 */
[----:B------:R-:W-:Y:S01]  /*10230*/  FADD.FTZ R80, R80, R81 ;  /* 0x0000005150507221 */ /* 0x000fe20000010000 */
[----:B------:R-:W-:Y:S01]  /*10240*/  LDSM.16.MT88.4 R132, [R201+0x8c00] ;  /* 0x008c0000c984783b */ /* 0x000fe20000004200 */
[----:B------:R-:W4:Y:S01]  /*10250*/  MUFU.EX2 R40, R146 ;  /* 0x0000009200287308 */ /* 0x000f220000000800 */
[----:B------:R-:W-:Y:S01]  /*10260*/  FADD.FTZ R137, R137, R166 ;  /* 0x000000a689897221 */ /* 0x000fe20000010000 */
[----:B--2---:R-:W-:Y:S01]  /*10270*/  F2FP.F16.F32.PACK_AB R22, R71, R72 ;  /* 0x000000484716723e */ /* 0x004fe200000000ff */
[----:B------:R-:W-:-:S02]  /*10280*/  FADD.FTZ R79, R79, R80 ;  /* 0x000000504f4f7221 */ /* 0x000fc40000010000 */
[----:B------:R-:W-:Y:S02]  /*10290*/  FADD.FTZ R172, R172, R137 ;  /* 0x00000089acac7221 */ /* 0x000fe40000010000 */
[----:B------:R-:W-:Y:S01]  /*102a0*/  FADD.FTZ R78, R78, R79 ;  /* 0x0000004f4e4e7221 */ /* 0x000fe20000010000 */
[----:B------:R-:W-:Y:S01]  /*102b0*/  MUFU.EX2 R37, R37 ;  /* 0x0000002500257308 */ /* 0x000fe20000000800 */
[----:B------:R-:W-:Y:S02]  /*102c0*/  FADD.FTZ R143, R143, R172 ;  /* 0x000000ac8f8f7221 */ /* 0x000fe40000010000 */
[----:B------:R-:W-:Y:S02]  /*102d0*/  FADD.FTZ R77, R77, R78 ;  /* 0x0000004e4d4d7221 */ /* 0x000fe40000010000 */
[----:B------:R-:W-:Y:S02]  /*102e0*/  FADD.FTZ R180, R180, R143 ;  /* 0x0000008fb4b47221 */ /* 0x000fe40000010000 */
[----:B------:R-:W-:Y:S01]  /*102f0*/  FADD.FTZ R76, R76, R77 ;  /* 0x0000004d4c4c7221 */ /* 0x000fe20000010000 */
[----:B------:R-:W2:Y:S01]  /*10300*/  MUFU.EX2 R38, R38 ;  /* 0x0000002600267308 */ /* 0x000ea20000000800 */
[----:B------:R-:W-:Y:S01]  /*10310*/  FADD.FTZ R149, R149, R180 ;  /* 0x000000b495957221 */ /* 0x000fe20000010000 */
[----:B----4-:R-:W-:Y:S01]  /*10320*/  F2FP.F16.F32.PACK_AB R21, R40, R129 ;  /* 0x000000812815723e */ /* 0x010fe200000000ff */
[----:B------:R-:W-:Y:S01]  /*10330*/  FADD.FTZ R75, R75, R76 ;  /* 0x0000004c4b4b7221 */ /* 0x000fe20000010000 */
[----:B------:R-:W-:Y:S01]  /*10340*/  LDSM.16.MT88.4 R140, [R202+0x8c00] ;  /* 0x008c0000ca8c783b */ /* 0x000fe20000004200 */
[----:B------:R-:W-:-:S02]  /*10350*/  FADD.FTZ R186, R186, R149 ;  /* 0x00000095baba7221 */ /* 0x000fc40000010000 */
[----:B------:R-:W-:Y:S01]  /*10360*/  FADD.FTZ R74, R74, R75 ;  /* 0x0000004b4a4a7221 */ /* 0x000fe20000010000 */
[----:B------:R-:W-:Y:S01]  /*10370*/  MUFU.EX2 R70, R70 ;  /* 0x0000004600467308 */ /* 0x000fe20000000800 */
[----:B------:R-:W-:Y:S02]  /*10380*/  FADD.FTZ R151, R151, R186 ;  /* 0x000000ba97977221 */ /* 0x000fe40000010000 */
[----:B------:R-:W-:Y:S02]  /*10390*/  FADD.FTZ R73, R73, R74 ;  /* 0x0000004a49497221 */ /* 0x000fe40000010000 */
[----:B------:R-:W-:Y:S02]  /*103a0*/  FADD.FTZ R222, R222, R151 ;  /* 0x00000097dede7221 */ /* 0x000fe40000010000 */
[----:B------:R-:W-:Y:S01]  /*103b0*/  FADD.FTZ R72, R72, R73 ;  /* 0x0000004948487221 */ /* 0x000fe20000010000 */
[----:B------:R-:W4:Y:S01]  /*103c0*/  MUFU.EX2 R69, R69 ;  /* 0x0000004500457308 */ /* 0x000f220000000800 */
[----:B--2---:R-:W-:Y:S01]  /*103d0*/  F2FP.F16.F32.PACK_AB R23, R38, R37 ;  /* 0x000000252617723e */ /* 0x004fe200000000ff */
[----:B------:R-:W-:Y:S01]  /*103e0*/  FADD.FTZ R153, R153, R222 ;  /* 0x000000de99997221 */ /* 0x000fe20000010000 */
[----:B------:R-:W-:-:S03]  /*103f0*/  FADD.FTZ R71, R71, R72 ;  /* 0x0000004847477221 */ /* 0x000fc60000010000 */
[----:B------:R-:W-:Y:S02]  /*10400*/  FADD.FTZ R226, R226, R153 ;  /* 0x00000099e2e27221 */ /* 0x000fe40000010000 */
[----:B---3--:R-:W-:Y:S01]  /*10410*/  HMMA.16816.F32 R16, R20, R4, R16 ;  /* 0x000000041410723c */ /* 0x008fe20000001810 */
[----:B------:R-:W-:Y:S01]  /*10420*/  MUFU.EX2 R68, R68 ;  /* 0x0000004400447308 */ /* 0x000fe20000000800 */
[----:B------:R-:W-:-:S04]  /*10430*/  FADD.FTZ R155, R155, R226 ;  /* 0x000000e29b9b7221 */ /* 0x000fc80000010000 */
[C---:B------:R-:W-:Y:S01]  /*10440*/  HMMA.16816.F32 R12, R20.reuse, R6, R12 ;  /* 0x00000006140c723c */ /* 0x040fe2000000180c */
[----:B------:R-:W2:Y:S01]  /*10450*/  LDSM.16.MT88.4 R4, [R201+0x8000] ;  /* 0x00800000c904783b */ /* 0x000ea20000004200 */
[----:B------:R-:W-:Y:S01]  /*10460*/  FADD.FTZ R228, R228, R155 ;  /* 0x0000009be4e47221 */ /* 0x000fe20000010000 */
[----:B------:R-:W3:Y:S03]  /*10470*/  MUFU.EX2 R67, R67 ;  /* 0x0000004300437308 */ /* 0x000ee60000000800 */
[----:B-1----:R-:W-:Y:S01]  /*10480*/  HMMA.16816.F32 R8, R20, R24, R8 ;  /* 0x000000181408723c */ /* 0x002fe20000001808 */
[----:B------:R-:W-:-:S04]  /*10490*/  FADD.FTZ R157, R157, R228 ;  /* 0x000000e49d9d7221 */ /* 0x000fc80000010000 */
[----:B------:R-:W-:Y:S01]  /*104a0*/  MUFU.EX2 R39, R39 ;  /* 0x0000002700277308 */ /* 0x000fe20000000800 */
[----:B------:R-:W-:Y:S01]  /*104b0*/  HMMA.16816.F32 R28, R20, R26, R28 ;  /* 0x0000001a141c723c */ /* 0x000fe2000000181c */
[----:B------:R-:W1:Y:S01]  /*104c0*/  LDSM.16.MT88.4 R20, [R202+0x8400] ;  /* 0x00840000ca14783b */ /* 0x000e620000004200 */
[----:B----4-:R-:W-:Y:S01]  /*104d0*/  F2FP.F16.F32.PACK_AB R24, R69, R70 ;  /* 0x000000464518723e */ /* 0x010fe200000000ff */
[----:B------:R-:W-:Y:S01]  /*104e0*/  FADD.FTZ R218, R218, R157 ;  /* 0x0000009ddada7221 */ /* 0x000fe20000010000 */
[----:B------:R-:W-:-:S03]  /*104f0*/  FADD.FTZ R70, R70, R71 ;  /* 0x0000004746467221 */ /* 0x000fc60000010000 */
[----:B------:R-:W4:Y:S01]  /*10500*/  MUFU.EX2 R42, R42 ;  /* 0x0000002a002a7308 */ /* 0x000f220000000800 */
        /* <DEDUP_REMOVED lines=21> */
[----:B-----5:R-:W-:Y:S01]  /*10660*/  HMMA.16816.F32 R16, R24, R32, R16 ;  /* 0x000000201810723c */ /* 0x020fe20000001810 */
[----:B------:R-:W-:-:S04]  /*10670*/  FADD.FTZ R41, R41, R42 ;  /* 0x0000002a29297221 */ /* 0x000fc80000010000 */
[----:B------:R-:W-:Y:S01]  /*10680*/  FADD.FTZ R41, R106, R41 ;  /* 0x000000296a297221 */ /* 0x000fe20000010000 */
[C---:B------:R-:W-:Y:S01]  /*10690*/  HMMA.16816.F32 R12, R24.reuse, R34, R12 ;  /* 0x00000022180c723c */ /* 0x040fe2000000180c */
[----:B------:R-:W3:Y:S01]  /*106a0*/  MUFU.EX2 R51, R51 ;  /* 0x0000003300337308 */ /* 0x000ee20000000800 */
[----:B------:R-:W5:Y:S04]  /*106b0*/  LDSM.16.MT88.4 R32, [R201+0x8400] ;  /* 0x00840000c920783b */ /* 0x000f680000004200 */
[C---:B--2---:R-:W-:Y:S03]  /*106c0*/  HMMA.16816.F32 R8, R24.reuse, R4, R8 ;  /* 0x000000041808723c */ /* 0x044fe60000001808 */
[----:B------:R-:W-:Y:S03]  /*106d0*/  MUFU.EX2 R96, R98 ;  /* 0x0000006200607308 */ /* 0x000fe60000000800 */
[----:B------:R-:W-:Y:S01]  /*106e0*/  HMMA.16816.F32 R28, R24, R6, R28 ;  /* 0x00000006181c723c */ /* 0x000fe2000000181c */
[----:B----4-:R-:W-:Y:S01]  /*106f0*/  F2FP.F16.F32.PACK_AB R4, R53, R66 ;  /* 0x000000423504723e */ /* 0x010fe200000000ff */
[----:B------:R-:W2:Y:S01]  /*10700*/  LDSM.16.MT88.4 R24, [R202+0x8800] ;  /* 0x00880000ca18783b */ /* 0x000ea20000004200 */
[----:B------:R-:W-:-:S02]  /*10710*/  FADD.FTZ R66, R66, R67 ;  /* 0x0000004342427221 */ /* 0x000fc40000010000 */
[----:B------:R-:W4:Y:S02]  /*10720*/  MUFU.EX2 R43, R43 ;  /* 0x0000002b002b7308 */ /* 0x000f240000000800 */
[----:B---3--:R-:W-:Y:S01]  /*10730*/  F2FP.F16.F32.PACK_AB R6, R51, R52 ;  /* 0x000000343306723e */ /* 0x008fe200000000ff */
[----:B------:R-:W-:-:S04]  /*10740*/  FADD.FTZ R53, R53, R66 ;  /* 0x0000004235357221 */ /* 0x000fc80000010000 */
[----:B------:R-:W-:Y:S01]  /*10750*/  FADD.FTZ R52, R52, R53 ;  /* 0x0000003534347221 */ /* 0x000fe20000010000 */
[----:B------:R-:W-:Y:S03]  /*10760*/  MUFU.EX2 R92, R92 ;  /* 0x0000005c005c7308 */ /* 0x000fe60000000800 */
[----:B------:R-:W-:-:S05]  /*10770*/  FADD.FTZ R51, R51, R52 ;  /* 0x0000003433337221 */ /* 0x000fca0000010000 */
[----:B------:R-:W3:Y:S01]  /*10780*/  MUFU.EX2 R93, R94 ;  /* 0x0000005e005d7308 */ /* 0x000ee20000000800 */
[----:B----4-:R-:W-:Y:S01]  /*10790*/  F2FP.F16.F32.PACK_AB R5, R43, R96 ;  /* 0x000000602b05723e */ /* 0x010fe200000000ff */
[----:B------:R-:W-:-:S04]  /*107a0*/  FADD.FTZ R96, R96, R41 ;  /* 0x0000002960607221 */ /* 0x000fc80000010000 */
[----:B------:R-:W-:Y:S02]  /*107b0*/  FADD.FTZ R43, R43, R96 ;  /* 0x000000602b2b7221 */ /* 0x000fe40000010000 */
[----:B------:R-:W-:Y:S08]  /*107c0*/  MUFU.EX2 R50, R50 ;  /* 0x0000003200327308 */ /* 0x000ff00000000800 */
[----:B------:R-:W4:Y:S01]  /*107d0*/  MUFU.EX2 R49, R49 ;  /* 0x0000003100317308 */ /* 0x000f220000000800 */
[----:B---3--:R-:W-:Y:S01]  /*107e0*/  F2FP.F16.F32.PACK_AB R7, R93, R92 ;  /* 0x0000005c5d07723e */ /* 0x008fe200000000ff */
[----:B------:R-:W-:-:S04]  /*107f0*/  FADD.FTZ R92, R92, R43 ;  /* 0x0000002b5c5c7221 */ /* 0x000fc80000010000 */
[----:B------:R-:W-:Y:S02]  /*10800*/  FADD.FTZ R92, R93, R92 ;  /* 0x0000005c5d5c7221 */ /* 0x000fe40000010000 */
[C---:B-1----:R-:W-:Y:S01]  /*10810*/  HMMA.16816.F32 R16, R4.reuse, R20, R16 ;  /* 0x000000140410723c */ /* 0x042fe20000001810 */
[----:B------:R-:W-:Y:S05]  /*10820*/  MUFU.EX2 R45, R45 ;  /* 0x0000002d002d7308 */ /* 0x000fea0000000800 */
[C---:B------:R-:W-:Y:S01]  /*10830*/  HMMA.16816.F32 R12, R4.reuse, R22, R12 ;  /* 0x00000016040c723c */ /* 0x040fe2000000180c */
[----:B------:R-:W1:Y:S02]  /*10840*/  LDSM.16.MT88.4 R20, [R201+0x8800] ;  /* 0x00880000c914783b */ /* 0x000e640000004200 */
[----:B------:R-:W3:Y:S03]  /*10850*/  MUFU.EX2 R44, R44 ;  /* 0x0000002c002c7308 */ /* 0x000ee60000000800 */
[C---:B-----5:R-:W-:Y:S05]  /*10860*/  HMMA.16816.F32 R8, R4.reuse, R32, R8 ;  /* 0x000000200408723c */ /* 0x060fea0000001808 */
[----:B------:R-:W-:Y:S01]  /*10870*/  MUFU.EX2 R61, R61 ;  /* 0x0000003d003d7308 */ /* 0x000fe20000000800 */
[----:B------:R-:W-:Y:S01]  /*10880*/  HMMA.16816.F32 R28, R4, R34, R28 ;  /* 0x00000022041c723c */ /* 0x000fe2000000181c */
[--C-:B------:R-:W-:Y:S01]  /*10890*/  FFMA.FTZ R32, R57, UR5, -R65.reuse ;  /* 0x0000000539207c23 */ /* 0x100fe20008010841 */
[----:B------:R-:W-:-:S05]  /*108a0*/  FFMA.FTZ R33, R56, UR5, -R65 ;  /* 0x0000000538217c23 */ /* 0x000fca0008010841 */
        /* <DEDUP_REMOVED lines=12> */
[----:B------:R-:W-:Y:S08]  /*10970*/  MUFU.EX2 R36, R36 ;  /* 0x0000002400247308 */ /* 0x000ff00000000800 */
[----:B------:R-:W4:Y:S01]  /*10980*/  MUFU.EX2 R3, R3 ;  /* 0x0000000300037308 */ /* 0x000f220000000800 */
[----:B---3--:R-:W-:Y:S01]  /*10990*/  F2FP.F16.F32.PACK_AB R7, R58, R59 ;  /* 0x0000003b3a07723e */ /* 0x008fe200000000ff */
[----:B------:R-:W-:-:S04]  /*109a0*/  FADD.FTZ R59, R59, R60 ;  /* 0x0000003c3b3b7221 */ /* 0x000fc80000010000 */
[----:B------:R-:W-:Y:S02]  /*109b0*/  FADD.FTZ R59, R58, R59 ;  /* 0x0000003b3a3b7221 */ /* 0x000fe40000010000 */
[C---:B--2---:R-:W-:Y:S01]  /*109c0*/  HMMA.16816.F32 R16, R4.reuse, R24, R16 ;  /* 0x000000180410723c */ /* 0x044fe20000001810 */
[----:B------:R-:W-:Y:S05]  /*109d0*/  MUFU.EX2 R32, R32 ;  /* 0x0000002000207308 */ /* 0x000fea0000000800 */
[C---:B-1----:R-:W-:Y:S01]  /*109e0*/  HMMA.16816.F32 R8, R4.reuse, R20, R8 ;  /* 0x000000140408723c */ /* 0x042fe20000001808 */
[--C-:B------:R-:W-:Y:S01]  /*109f0*/  FFMA.FTZ R24, R55, UR5, -R65.reuse ;  /* 0x0000000537187c23 */ /* 0x100fe20008010841 */
[----:B------:R-:W-:Y:S01]  /*10a00*/  FFMA.FTZ R25, R54, UR5, -R65 ;  /* 0x0000000536197c23 */ /* 0x000fe20008010841 */
[----:B------:R-:W1:Y:S03]  /*10a10*/  MUFU.EX2 R33, R33 ;  /* 0x0000002100217308 */ /* 0x000e660000000800 */
[C---:B------:R-:W-:Y:S05]  /*10a20*/  HMMA.16816.F32 R12, R4.reuse, R26, R12 ;  /* 0x0000001a040c723c */ /* 0x040fea000000180c */
[----:B------:R-:W-:Y:S01]  /*10a30*/  MUFU.EX2 R62, R62 ;  /* 0x0000003e003e7308 */ /* 0x000fe20000000800 */
[----:B------:R-:W-:Y:S07]  /*10a40*/  HMMA.16816.F32 R28, R4, R22, R28 ;  /* 0x00000016041c723c */ /* 0x000fee000000181c */
[----:B------:R-:W2:Y:S01]  /*10a50*/  MUFU.EX2 R221, R221 ;  /* 0x000000dd00dd7308 */ /* 0x000ea20000000800 */
[----:B----4-:R-:W-:Y:S01]  /*10a60*/  F2FP.F16.F32.PACK_AB R4, R3, R36 ;  /* 0x000000240304723e */ /* 0x010fe200000000ff */
        /* <DEDUP_REMOVED lines=84> */
.L_x_2631:
[----:B------:R-:W-:Y:S02]  /*10fb0*/  ULDC UR8, c[0x0][0x250] ;  /* 0x0000940000087ab9 */ /* 0x000fe40000000800 */
[----:B------:R-:W-:-:S06]  /*10fc0*/  USHF.L.U32 UR4, UR8, 0x8, URZ ;  /* 0x0000000808047899 */ /* 0x000fcc000800063f */
[----:B------:R-:W-:-:S04]  /*10fd0*/  IADD3 R8, RZ, -UR4, RZ ;  /* 0x80000004ff087c10 */ /* 0x000fc8000fffe0ff */
[----:B------:R-:W-:-:S07]  /*10fe0*/  SHF.R.S32.HI R4, RZ, 0x1f, R8 ;  /* 0x0000001fff047819 */ /* 0x000fce0000011408 */
.L_x_2632:
[----:B------:R-:W-:Y:S01]  /*10ff0*/  USHF.L.U32 UR5, UR8, 0x6, URZ ;  /* 0x0000000608057899 */ /* 0x000fe2000800063f */
[----:B------:R-:W-:Y:S01]  /*11000*/  LEA R210, P0, R8, R210, 0x1 ;  /* 0x000000d208d27211 */ /* 0x000fe200078008ff */
[----:B------:R-:W-:Y:S01]  /*11010*/  ULDC UR4, c[0x0][0x254] ;  /* 0x0000950000047ab9 */ /* 0x000fe20000000800 */
[----:B------:R-:W-:Y:S01]  /*11020*/  IMAD.SHL.U32 R50, R216, 0x100, RZ ;  /* 0x00000100d8327824 */ /* 0x000fe200078e00ff */
        /* <DEDUP_REMOVED lines=26> */
[----:B------:R-:W-:-:S04]  /*111d0*/  ULDC UR4, c[0x0][0x39c] ;  /* 0x0000e70000047ab9 */ /* 0x000fc80000000800 */
[----:B------:R5:W-:Y:S04]  /*111e0*/  LDGSTS.E.BYPASS.LTC128B.128 [R217+0x8800], desc[UR6][R38.64] ;  /* 0x0880000026d97fae */ /* 0x000be8000b901d46 */
[----:B-1----:R-:W-:Y:S04]  /*111f0*/  LDSM.16.M88.4 R8, [R206] ;  /* 0x00000000ce08783b */ /* 0x002fe80000000200 */
[----:B------:R-:W1:Y:S04]  /*11200*/  LDSM.16.M88.4 R16, [R204+0x1000] ;  /* 0x00100000cc10783b */ /* 0x000e680000000200 */
[----:B------:R-:W-:Y:S04]  /*11210*/  LDSM.16.M88.4 R12, [R205] ;  /* 0x00000000cd0c783b */ /* 0x000fe80000000200 */
[----:B------:R-:W-:Y:S04]  /*11220*/  LDSM.16.M88.4 R20, [R203] ;  /* 0x00000000cb14783b */ /* 0x000fe80000000200 */
[----:B--2---:R-:W3:Y:S04]  /*11230*/  LDSM.16.M88.4 R4, [R204+0x1400] ;  /* 0x00140000cc04783b */ /* 0x004ee80000000200 */
[----:B------:R-:W2:Y:S04]  /*11240*/  LDSM.16.M88.4 R28, [R200] ;  /* 0x00000000c81c783b */ /* 0x000ea80000000200 */
[----:B------:R-:W0:Y:S01]  /*11250*/  LDGDEPBAR ;  /* 0x00000000000079af */ /* 0x000e220000000000 */
[C---:B-1----:R-:W-:Y:S06]  /*11260*/  HMMA.16816.F32 R32, R8.reuse, R16, RZ ;  /* 0x000000100820723c */ /* 0x042fec00000018ff */
[C---:B------:R-:W-:Y:S06]  /*11270*/  HMMA.16816.F32 R16, R8.reuse, R18, RZ ;  /* 0x000000120810723c */ /* 0x040fec00000018ff */
[C---:B---3--:R-:W-:Y:S06]  /*11280*/  HMMA.16816.F32 R24, R8.reuse, R4, RZ ;  /* 0x000000040818723c */ /* 0x048fec00000018ff */
[----:B------:R-:W-:Y:S06]  /*11290*/  HMMA.16816.F32 R4, R8, R6, RZ ;  /* 0x000000060804723c */ /* 0x000fec00000018ff */
[C---:B------:R-:W-:Y:S06]  /*112a0*/  HMMA.16816.F32 R32, R12.reuse, R20, R32 ;  /* 0x000000140c20723c */ /* 0x040fec0000001820 */
[C---:B------:R-:W-:Y:S01]  /*112b0*/  HMMA.16816.F32 R16, R12.reuse, R22, R16 ;  /* 0x000000160c10723c */ /* 0x040fe20000001810 */
[----:B------:R-:W1:Y:S05]  /*112c0*/  LDSM.16.M88.4 R20, [R204+0x1800] ;  /* 0x00180000cc14783b */ /* 0x000e6a0000000200 */
[C---:B--2---:R-:W-:Y:S06]  /*112d0*/  HMMA.16816.F32 R24, R12.reuse, R28, R24 ;  /* 0x0000001c0c18723c */ /* 0x044fec0000001818 */
[----:B------:R-:W-:Y:S06]  /*112e0*/  HMMA.16816.F32 R4, R12, R30, R4 ;  /* 0x0000001e0c04723c */ /* 0x000fec0000001804 */
[----:B------:R-:W-:Y:S01]  /*112f0*/  FMUL.FTZ R32, R32, UR4 ;  /* 0x0000000420207c20 */ /* 0x000fe20008410000 */
[----:B----4-:R-:W-:Y:S01]  /*11300*/  FMUL.FTZ R36, R33, UR4 ;  /* 0x0000000421247c20 */ /* 0x010fe20008410000 */
[----:B------:R-:W-:Y:S01]  /*11310*/  FMUL.FTZ R113, R34, UR4 ;  /* 0x0000000422717c20 */ /* 0x000fe20008410000 */
[----:B------:R-:W-:Y:S01]  /*11320*/  FMUL.FTZ R105, R35, UR4 ;  /* 0x0000000423697c20 */ /* 0x000fe20008410000 */
[----:B------:R2:W3:Y:S02]  /*11330*/  MUFU.TANH R37, R32 ;  /* 0x0000002000257308 */ /* 0x0004e40000002400 */
[----:B------:R-:W-:Y:S01]  /*11340*/  FMUL.FTZ R16, R16, UR4 ;  /* 0x0000000410107c20 */ /* 0x000fe20008410000 */
[----:B------:R-:W-:Y:S01]  /*11350*/  FMUL.FTZ R3, R17, UR4 ;  /* 0x0000000411037c20 */ /* 0x000fe20008410000 */
[----:B------:R-:W-:Y:S01]  /*11360*/  FMUL.FTZ R119, R18, UR4 ;  /* 0x0000000412777c20 */ /* 0x000fe20008410000 */
[----:B------:R-:W-:-:S03]  /*11370*/  FMUL.FTZ R127, R19, UR4 ;  /* 0x00000004137f7c20 */ /* 0x000fc60008410000 */
[----:B------:R4:W-:Y:S01]  /*11380*/  MUFU.TANH R41, R16 ;  /* 0x0000001000297308 */ /* 0x0009e20000002400 */
[----:B------:R-:W-:Y:S01]  /*11390*/  FMUL.FTZ R24, R24, UR4 ;  /* 0x0000000418187c20 */ /* 0x000fe20008410000 */
[----:B-----5:R-:W-:Y:S01]  /*113a0*/  FMUL.FTZ R39, R25, UR4 ;  /* 0x0000000419277c20 */ /* 0x020fe20008410000 */
[----:B------:R-:W-:Y:S01]  /*113b0*/  FMUL.FTZ R153, R26, UR4 ;  /* 0x000000041a997c20 */ /* 0x000fe20008410000 */
[----:B------:R-:W-:Y:S02]  /*113c0*/  FMUL.FTZ R121, R27, UR4 ;  /* 0x000000041b797c20 */ /* 0x000fe40008410000 */
[----:B------:R-:W-:Y:S01]  /*113d0*/  FMUL.FTZ R4, R4, UR4 ;  /* 0x0000000404047c20 */ /* 0x000fe20008410000 */
[----:B------:R-:W-:Y:S01]  /*113e0*/  FMUL.FTZ R40, R5, UR4 ;  /* 0x0000000405287c20 */ /* 0x000fe20008410000 */
[----:B------:R5:W-:Y:S01]  /*113f0*/  MUFU.TANH R38, R24 ;  /* 0x0000001800267308 */ /* 0x000be20000002400 */
[----:B--2---:R-:W2:Y:S01]  /*11400*/  LDSM.16.M88.4 R32, [R199] ;  /* 0x00000000c720783b */ /* 0x004ea20000000200 */
[----:B------:R-:W-:Y:S01]  /*11410*/  FMUL.FTZ R249, R6, UR4 ;  /* 0x0000000406f97c20 */ /* 0x000fe20008410000 */
[----:B-1----:R-:W-:Y:S01]  /*11420*/  HMMA.16816.F32 R28, R8, R20, RZ ;  /* 0x00000014081c723c */ /* 0x002fe200000018ff */
[----:B------:R-:W-:-:S04]  /*11430*/  FMUL.FTZ R106, R7, UR4 ;  /* 0x00000004076a7c20 */ /* 0x000fc80008410000 */
[----:B------:R1:W-:Y:S01]  /*11440*/  MUFU.TANH R42, R4 ;  /* 0x00000004002a7308 */ /* 0x0003e20000002400 */
[----:B----4-:R-:W4:Y:S01]  /*11450*/  LDSM.16.M88.4 R16, [R204+0x1c00] ;  /* 0x001c0000cc10783b */ /* 0x010f220000000200 */
[----:B------:R-:W-:Y:S06]  /*11460*/  HMMA.16816.F32 R20, R8, R22, RZ ;  /* 0x000000160814723c */ /* 0x000fec00000018ff */
[----:B------:R-:W-:Y:S01]  /*11470*/  MUFU.TANH R36, R36 ;  /* 0x0000002400247308 */ /* 0x000fe20000002400 */
[----:B-----5:R-:W5:Y:S07]  /*11480*/  LDSM.16.M88.4 R24, [R198] ;  /* 0x00000000c618783b */ /* 0x020f6e0000000200 */
[----:B------:R-:W3:Y:S01]  /*11490*/  MUFU.TANH R113, R113 ;  /* 0x0000007100717308 */ /* 0x000ee20000002400 */
[----:B-1----:R-:W1:Y:S07]  /*114a0*/  LDSM.16.M88.4 R4, [R204+0x2000] ;  /* 0x00200000cc04783b */ /* 0x002e6e0000000200 */
[----:B------:R-:W3:Y:S08]  /*114b0*/  MUFU.TANH R105, R105 ;  /* 0x0000006900697308 */ /* 0x000ef00000002400 */
[----:B------:R-:W3:Y:S01]  /*114c0*/  MUFU.TANH R119, R119 ;  /* 0x0000007700777308 */ /* 0x000ee20000002400 */
[C---:B--2---:R-:W-:Y:S06]  /*114d0*/  HMMA.16816.F32 R28, R12.reuse, R32, R28 ;  /* 0x000000200c1c723c */ /* 0x044fec000000181c */
[----:B------:R-:W-:Y:S01]  /*114e0*/  HMMA.16816.F32 R20, R12, R34, R20 ;  /* 0x000000220c14723c */ /* 0x000fe20000001814 */
[----:B------:R-:W2:Y:S05]  /*114f0*/  MUFU.TANH R3, R3 ;  /* 0x0000000300037308 */ /* 0x000eaa0000002400 */
[C---:B----4-:R-:W-:Y:S03]  /*11500*/  HMMA.16816.F32 R32, R8.reuse, R16, RZ ;  /* 0x000000100820723c */ /* 0x050fe600000018ff */
[----:B------:R-:W-:Y:S03]  /*11510*/  MUFU.TANH R39, R39 ;  /* 0x0000002700277308 */ /* 0x000fe60000002400 */
[----:B------:R-:W-:Y:S05]  /*11520*/  HMMA.16816.F32 R16, R8, R18, RZ ;  /* 0x000000120810723c */ /* 0x000fea00000018ff */
[----:B------:R-:W4:Y:S01]  /*11530*/  MUFU.TANH R153, R153 ;  /* 0x0000009900997308 */ /* 0x000f220000002400 */
        /* <DEDUP_REMOVED lines=9> */
[C---:B-----5:R-:W-:Y:S03]  /*115d0*/  HMMA.16816.F32 R32, R12.reuse, R24, R32 ;  /* 0x000000180c20723c */ /* 0x060fe60000001820 */
[----:B------:R5:W-:Y:S03]  /*115e0*/  MUFU.TANH R54, R20 ;  /* 0x0000001400367308 */ /* 0x000be60000002400 */
[----:B------:R-:W-:Y:S05]  /*115f0*/  HMMA.16816.F32 R16, R12, R26, R16 ;  /* 0x0000001a0c10723c */ /* 0x000fea0000001810 */
[----:B------:R-:W4:Y:S01]  /*11600*/  MUFU.TANH R127, R127 ;  /* 0x0000007f007f7308 */ /* 0x000f220000002400 */
[----:B---3--:R-:W3:Y:S01]  /*11610*/  LDSM.16.M88.4 R28, [R197] ;  /* 0x00000000c51c783b */ /* 0x008ee20000000200 */
[C---:B-1----:R-:W-:Y:S06]  /*11620*/  HMMA.16816.F32 R24, R8.reuse, R4, RZ ;  /* 0x000000040818723c */ /* 0x042fec00000018ff */
[----:B------:R-:W-:Y:S01]  /*11630*/  HMMA.16816.F32 R4, R8, R6, RZ ;  /* 0x000000060804723c */ /* 0x000fe200000018ff */
[----:B-----5:R-:W1:Y:S01]  /*11640*/  LDSM.16.M88.4 R20, [R204+0x2400] ;  /* 0x00240000cc14783b */ /* 0x020e620000000200 */
[----:B------:R-:W5:Y:S03]  /*11650*/  MUFU.TANH R121, R121 ;  /* 0x0000007900797308 */ /* 0x000f660000002400 */
        /* <DEDUP_REMOVED lines=10> */
[----:B------:R-:W-:Y:S01]  /*11700*/  MUFU.TANH R40, R40 ;  /* 0x0000002800287308 */ /* 0x000fe20000002400 */
[----:B--2---:R-:W2:Y:S01]  /*11710*/  LDSM.16.M88.4 R32, [R196] ;  /* 0x00000000c420783b */ /* 0x004ea20000000200 */
[C---:B---3--:R-:W-:Y:S06]  /*11720*/  HMMA.16816.F32 R24, R12.reuse, R28, R24 ;  /* 0x0000001c0c18723c */ /* 0x048fec0000001818 */
[----:B------:R-:W3:Y:S01]  /*11730*/  MUFU.TANH R249, R249 ;  /* 0x000000f900f97308 */ /* 0x000ee20000002400 */
[----:B----4-:R-:W4:Y:S01]  /*11740*/  LDSM.16.M88.4 R16, [R204+0x2800] ;  /* 0x00280000cc10783b */ /* 0x010f220000000200 */
[----:B------:R-:W-:Y:S06]  /*11750*/  HMMA.16816.F32 R4, R12, R30, R4 ;  /* 0x0000001e0c04723c */ /* 0x000fec0000001804 */
[----:B------:R-:W3:Y:S01]  /*11760*/  MUFU.TANH R106, R106 ;  /* 0x0000006a006a7308 */ /* 0x000ee20000002400 */
[C---:B-1----:R-:W-:Y:S07]  /*11770*/  HMMA.16816.F32 R28, R8.reuse, R20, RZ ;  /* 0x00000014081c723c */ /* 0x042fee00000018ff */
[----:B------:R-:W1:Y:S01]  /*11780*/  MUFU.TANH R44, R44 ;  /* 0x0000002c002c7308 */ /* 0x000e620000002400 */
        /* <DEDUP_REMOVED lines=10> */
[C---:B--2---:R-:W-:Y:S01]  /*11830*/  HMMA.16816.F32 R28, R12.reuse, R32, R28 ;  /* 0x000000200c1c723c */ /* 0x044fe2000000181c */
[----:B------:R2:W-:Y:S07]  /*11840*/  MUFU.TANH R68, R4 ;  /* 0x0000000400447308 */ /* 0x0005ee0000002400 */
[----:B------:R-:W-:Y:S01]  /*11850*/  HMMA.16816.F32 R20, R12, R34, R20 ;  /* 0x000000220c14723c */ /* 0x000fe20000001814 */
[----:B-----5:R-:W5:Y:S01]  /*11860*/  LDSM.16.M88.4 R24, [R195] ;  /* 0x00000000c318783b */ /* 0x020f620000000200 */
[----:B------:R-:W1:Y:S04]  /*11870*/  MUFU.TANH R102, R102 ;  /* 0x0000006600667308 */ /* 0x000e680000002400 */
[C---:B----4-:R-:W-:Y:S01]  /*11880*/  HMMA.16816.F32 R32, R8.reuse, R16, RZ ;  /* 0x000000100820723c */ /* 0x050fe200000018ff */
[----:B--2---:R-:W2:Y:S05]  /*11890*/  LDSM.16.M88.4 R4, [R204+0x2c00] ;  /* 0x002c0000cc04783b */ /* 0x004eaa0000000200 */
[----:B------:R-:W-:Y:S01]  /*118a0*/  HMMA.16816.F32 R16, R8, R18, RZ ;  /* 0x000000120810723c */ /* 0x000fe200000018ff */
[----:B------:R-:W4:Y:S03]  /*118b0*/  MUFU.TANH R98, R98 ;  /* 0x0000006200627308 */ /* 0x000f260000002400 */
        /* <DEDUP_REMOVED lines=10> */
[----:B------:R-:W-:Y:S01]  /*11960*/  MUFU.TANH R52, R52 ;  /* 0x0000003400347308 */ /* 0x000fe20000002400 */
[----:B---3--:R-:W3:Y:S01]  /*11970*/  LDSM.16.M88.4 R28, [R194] ;  /* 0x00000000c21c783b */ /* 0x008ee20000000200 */
[C---:B-----5:R-:W-:Y:S06]  /*11980*/  HMMA.16816.F32 R32, R12.reuse, R24, R32 ;  /* 0x000000180c20723c */ /* 0x060fec0000001820 */
[----:B------:R-:W5:Y:S01]  /*11990*/  MUFU.TANH R251, R251 ;  /* 0x000000fb00fb7308 */ /* 0x000f620000002400 */
[----:B-1----:R-:W1:Y:S01]  /*119a0*/  LDSM.16.M88.4 R20, [R204+0x3000] ;  /* 0x00300000cc14783b */ /* 0x002e620000000200 */
[----:B------:R-:W-:Y:S06]  /*119b0*/  HMMA.16816.F32 R16, R12, R26, R16 ;  /* 0x0000001a0c10723c */ /* 0x000fec0000001810 */
[----:B------:R-:W5:Y:S01]  /*119c0*/  MUFU.TANH R122, R122 ;  /* 0x0000007a007a7308 */ /* 0x000f620000002400 */
[C---:B--2---:R-:W-:Y:S06]  /*119d0*/  HMMA.16816.F32 R24, R8.reuse, R4, RZ ;  /* 0x000000040818723c */ /* 0x044fec00000018ff */
[----:B------:R-:W-:Y:S01]  /*119e0*/  HMMA.16816.F32 R4, R8, R6, RZ ;  /* 0x000000060804723c */ /* 0x000fe200000018ff */
[----:B------:R-:W2:Y:S02]  /*119f0*/  MUFU.TANH R46, R46 ;  /* 0x0000002e002e7308 */ /* 0x000ea40000002400 */
        /* <DEDUP_REMOVED lines=9> */
[C---:B---3--:R-:W-:Y:S01]  /*11a90*/  HMMA.16816.F32 R24, R12.reuse, R28, R24 ;  /* 0x0000001c0c18723c */ /* 0x048fe20000001818 */
[----:B------:R3:W-:Y:S05]  /*11aa0*/  MUFU.TANH R82, R16 ;  /* 0x0000001000527308 */ /* 0x0007ea0000002400 */
[----:B------:R-:W-:Y:S01]  /*11ab0*/  HMMA.16816.F32 R4, R12, R30, R4 ;  /* 0x0000001e0c04723c */ /* 0x000fe20000001804 */
[----:B----4-:R-:W4:Y:S02]  /*11ac0*/  LDSM.16.M88.4 R32, [R193] ;  /* 0x00000000c120783b */ /* 0x010f240000000200 */
[----:B------:R-:W2:Y:S03]  /*11ad0*/  MUFU.TANH R124, R124 ;  /* 0x0000007c007c7308 */ /* 0x000ea60000002400 */
[C---:B-1----:R-:W-:Y:S01]  /*11ae0*/  HMMA.16816.F32 R28, R8.reuse, R20, RZ ;  /* 0x00000014081c723c */ /* 0x042fe200000018ff */
[----:B---3--:R-:W1:Y:S05]  /*11af0*/  LDSM.16.M88.4 R16, [R204+0x3400] ;  /* 0x00340000cc10783b */ /* 0x008e6a0000000200 */
[----:B------:R-:W-:Y:S01]  /*11b00*/  HMMA.16816.F32 R20, R8, R22, RZ ;  /* 0x000000160814723c */ /* 0x000fe200000018ff */
[----:B------:R-:W3:Y:S05]  /*11b10*/  MUFU.TANH R112, R112 ;  /* 0x0000007000707308 */ /* 0x000eea0000002400 */
        /* <DEDUP_REMOVED lines=9> */
[----:B------:R-:W-:Y:S08]  /*11bb0*/  MUFU.TANH R56, R56 ;  /* 0x0000003800387308 */ /* 0x000ff00000002400 */
[----:B------:R-:W3:Y:S01]  /*11bc0*/  MUFU.TANH R110, R110 ;  /* 0x0000006e006e7308 */ /* 0x000ee20000002400 */
[----:B-----5:R-:W5:Y:S01]  /*11bd0*/  LDSM.16.M88.4 R24, [R192] ;  /* 0x00000000c018783b */ /* 0x020f620000000200 */
[C---:B----4-:R-:W-:Y:S01]  /*11be0*/  HMMA.16816.F32 R28, R12.reuse, R32, R28 ;  /* 0x000000200c1c723c */ /* 0x050fe2000000181c */
[----:B------:R-:W4:Y:S05]  /*11bf0*/  S2R R32, SR_TID.X ;  /* 0x0000000000207919 */ /* 0x000f2a0000002100 */
[----:B------:R-:W3:Y:S01]  /*11c00*/  MUFU.TANH R62, R62 ;  /* 0x0000003e003e7308 */ /* 0x000ee20000002400 */
[----:B------:R-:W-:Y:S07]  /*11c10*/  HMMA.16816.F32 R20, R12, R34, R20 ;  /* 0x000000220c14723c */ /* 0x000fee0000001814 */
[----:B------:R-:W3:Y:S01]  /*11c20*/  MUFU.TANH R58, R58 ;  /* 0x0000003a003a7308 */ /* 0x000ee20000002400 */
[C---:B-1----:R-:W-:Y:S06]  /*11c30*/  HMMA.16816.F32 R4, R8.reuse, R16, RZ ;  /* 0x000000100804723c */ /* 0x042fec00000018ff */
[----:B------:R-:W-:Y:S01]  /*11c40*/  HMMA.16816.F32 R16, R8, R18, RZ ;  /* 0x000000120810723c */ /* 0x000fe200000018ff */
[----:B------:R-:W1:Y:S02]  /*11c50*/  MUFU.TANH R60, R60 ;  /* 0x0000003c003c7308 */ /* 0x000e640000002400 */
[----:B------:R-:W-:Y:S01]  /*11c60*/  FMUL.FTZ R93, R28, UR4 ;  /* 0x000000041c5d7c20 */ /* 0x000fe20008410000 */
[----:B------:R-:W-:Y:S01]  /*11c70*/  FMUL.FTZ R94, R29, UR4 ;  /* 0x000000041d5e7c20 */ /* 0x000fe20008410000 */
[----:B------:R-:W-:Y:S01]  /*11c80*/  FMUL.FTZ R227, R30, UR4 ;  /* 0x000000041ee37c20 */ /* 0x000fe20008410000 */
[----:B------:R-:W-:-:S03]  /*11c90*/  FMUL.FTZ R223, R31, UR4 ;  /* 0x000000041fdf7c20 */ /* 0x000fc60008410000 */
[----:B------:R-:W1:Y:S01]  /*11ca0*/  MUFU.TANH R64, R64 ;  /* 0x0000004000407308 */ /* 0x000e620000002400 */
[----:B------:R-:W2:Y:S01]  /*11cb0*/  LDSM.16.M88.4 R28, [R204+0x3800] ;  /* 0x00380000cc1c783b */ /* 0x000ea20000000200 */
[----:B------:R-:W-:Y:S01]  /*11cc0*/  FMUL.FTZ R92, R20, UR4 ;  /* 0x00000004145c7c20 */ /* 0x000fe20008410000 */
[----:B------:R-:W-:Y:S01]  /*11cd0*/  FMUL.FTZ R89, R21, UR4 ;  /* 0x0000000415597c20 */ /* 0x000fe20008410000 */
[----:B------:R-:W-:Y:S01]  /*11ce0*/  FMUL.FTZ R225, R22, UR4 ;  /* 0x0000000416e17c20 */ /* 0x000fe20008410000 */
[----:B------:R-:W-:Y:S01]  /*11cf0*/  FMUL.FTZ R219, R23, UR4 ;  /* 0x0000000417db7c20 */ /* 0x000fe20008410000 */
[----:B----4-:R-:W-:Y:S01]  /*11d00*/  IMAD.SHL.U32 R32, R32, 0x2, RZ ;  /* 0x0000000220207824 */ /* 0x010fe200078e00ff */
[----:B------:R-:W4:Y:S02]  /*11d10*/  LDSM.16.M88.4 R20, [R191] ;  /* 0x00000000bf14783b */ /* 0x000f240000000200 */
[----:B-----5:R-:W-:Y:S01]  /*11d20*/  HMMA.16816.F32 R4, R12, R24, R4 ;  /* 0x000000180c04723c */ /* 0x020fe20000001804 */
[----:B------:R-:W-:Y:S01]  /*11d30*/  MUFU.TANH R67, R67 ;  /* 0x0000004300437308 */ /* 0x000fe20000002400 */
[----:B------:R-:W-:-:S04]  /*11d40*/  LOP3.LUT R49, R32, 0x6, RZ, 0xc0, !PT ;  /* 0x0000000620317812 */ /* 0x000fc800078ec0ff */
[----:B------:R-:W-:Y:S03]  /*11d50*/  HMMA.16816.F32 R16, R12, R26, R16 ;  /* 0x0000001a0c10723c */ /* 0x000fe60000001810 */
[----:B------:R-:W5:Y:S08]  /*11d60*/  MUFU.TANH R70, R70 ;  /* 0x0000004600467308 */ /* 0x000f700000002400 */
[----:B------:R-:W5:Y:S07]  /*11d70*/  MUFU.TANH R129, R129 ;  /* 0x0000008100817308 */ /* 0x000f6e0000002400 */
[----:B------:R-:W-:Y:S01]  /*11d80*/  FMUL.FTZ R90, R4, UR4 ;  /* 0x00000004045a7c20 */ /* 0x000fe20008410000 */
[C-C-:B------:R-:W-:Y:S01]  /*11d90*/  LOP3.LUT R4, R50.reuse, 0xf9, R49.reuse, 0xfe, !PT ;  /* 0x000000f932047812 */ /* 0x140fe200078efe31 */
[----:B------:R-:W-:Y:S01]  /*11da0*/  FMUL.FTZ R96, R5, UR4 ;  /* 0x0000000405607c20 */ /* 0x000fe20008410000 */
[--C-:B------:R-:W-:Y:S01]  /*11db0*/  LOP3.LUT R5, R50, 0x1, R49.reuse, 0xfe, !PT ;  /* 0x0000000132057812 */ /* 0x100fe200078efe31 */
[----:B------:R-:W-:Y:S01]  /*11dc0*/  FMUL.FTZ R6, R6, UR4 ;  /* 0x0000000406067c20 */ /* 0x000fe20008410000 */
[CC--:B------:R-:W-:Y:S01]  /*11dd0*/  ISETP.GE.AND P5, PT, R4.reuse, R48.reuse, PT ;  /* 0x000000300400720c */ /* 0x0c0fe20003fa6270 */
[----:B------:R-:W-:Y:S01]  /*11de0*/  FMUL.FTZ R183, R7, UR4 ;  /* 0x0000000407b77c20 */ /* 0x000fe20008410000 */
[----:B------:R-:W-:Y:S01]  /*11df0*/  ISETP.GE.AND P1, PT, R4, R47, PT ;  /* 0x0000002f0400720c */ /* 0x000fe20003f26270 */
[----:B------:R4:W-:Y:S01]  /*11e00*/  MUFU.TANH R187, R6 ;  /* 0x0000000600bb7308 */ /* 0x0009e20000002400 */
[C---:B--2---:R-:W-:Y:S01]  /*11e10*/  HMMA.16816.F32 R24, R8.reuse, R28, RZ ;  /* 0x0000001c0818723c */ /* 0x044fe200000018ff */
[----:B------:R-:W-:Y:S01]  /*11e20*/  LOP3.LUT R4, R50, R49, RZ, 0xfc, !PT ;  /* 0x0000003132047212 */ /* 0x000fe200078efcff */
[----:B------:R-:W-:Y:S01]  /*11e30*/  FMUL.FTZ R17, R17, UR4 ;  /* 0x0000000411117c20 */ /* 0x000fe20008410000 */
[-C--:B------:R-:W-:Y:S01]  /*11e40*/  ISETP.GE.AND P6, PT, R5, R48.reuse, PT ;  /* 0x000000300500720c */ /* 0x080fe20003fc6270 */
[----:B------:R-:W-:Y:S01]  /*11e50*/  FMUL.FTZ R18, R18, UR4 ;  /* 0x0000000412127c20 */ /* 0x000fe20008410000 */
[CC--:B------:R-:W-:Y:S01]  /*11e60*/  ISETP.GE.AND P2, PT, R4.reuse, R48.reuse, PT ;  /* 0x000000300400720c */ /* 0x0c0fe20003f46270 */
[----:B------:R-:W-:Y:S01]  /*11e70*/  HMMA.16816.F32 R32, R8, R30, RZ ;  /* 0x0000001e0820723c */ /* 0x000fe200000018ff */
[-C--:B------:R-:W-:Y:S01]  /*11e80*/  ISETP.GE.AND P0, PT, R4, R47.reuse, PT ;  /* 0x0000002f0400720c */ /* 0x080fe20003f06270 */
[----:B------:R-:W-:Y:S01]  /*11e90*/  LDSM.16.M88.4 R28, [R190] ;  /* 0x00000000be1c783b */ /* 0x000fe20000000200 */
[----:B------:R-:W-:Y:S01]  /*11ea0*/  LOP3.LUT R4, R50, 0x8, R49, 0xfe, !PT ;  /* 0x0000000832047812 */ /* 0x000fe200078efe31 */
[----:B------:R-:W-:Y:S01]  /*11eb0*/  FMUL.FTZ R19, R19, UR4 ;  /* 0x0000000413137c20 */ /* 0x000fe20008410000 */
[----:B------:R-:W-:Y:S01]  /*11ec0*/  FSEL R51, R37, -INF , !P2 ;  /* 0xff80000025337808 */ /* 0x000fe20005000000 */
[----:B------:R-:W-:Y:S01]  /*11ed0*/  FMUL.FTZ R37, R16, UR4 ;  /* 0x0000000410257c20 */ /* 0x000fe20008410000 */
[----:B------:R-:W-:Y:S01]  /*11ee0*/  ISETP.GE.AND P3, PT, R5, R47, PT ;  /* 0x0000002f0500720c */ /* 0x000fe20003f66270 */
[----:B------:R-:W-:Y:S01]  /*11ef0*/  MUFU.TANH R181, R18 ;  /* 0x0000001200b57308 */ /* 0x000fe20000002400 */
[----:B------:R-:W-:-:S02]  /*11f00*/  ISETP.GE.AND P4, PT, R4, R48, PT ;  /* 0x000000300400720c */ /* 0x000fc40003f86270 */
[----:B------:R-:W-:Y:S02]  /*11f10*/  ISETP.GE.AND P2, PT, R4, R47, PT ;  /* 0x0000002f0400720c */ /* 0x000fe40003f46270 */
[C-C-:B------:R-:W-:Y:S02]  /*11f20*/  LOP3.LUT R5, R50.reuse, 0x9, R49.reuse, 0xfe, !PT ;  /* 0x0000000932057812 */ /* 0x140fe400078efe31 */
[----:B------:R-:W-:Y:S01]  /*11f30*/  LOP3.LUT R4, R50, 0x10, R49, 0xfe, !PT ;  /* 0x0000001032047812 */ /* 0x000fe200078efe31 */
[----:B------:R-:W-:Y:S01]  /*11f40*/  MUFU.TANH R177, R19 ;  /* 0x0000001300b17308 */ /* 0x000fe20000002400 */
[----:B------:R-:W-:Y:S02]  /*11f50*/  FSEL R113, R113, -INF , !P0 ;  /* 0xff80000071717808 */ /* 0x000fe40004000000 */
[----:B------:R-:W-:Y:S02]  /*11f60*/  FSEL R53, R36, -INF , !P6 ;  /* 0xff80000024357808 */ /* 0x000fe40007000000 */
[----:B------:R-:W-:-:S02]  /*11f70*/  FSEL R105, R105, -INF , !P3 ;  /* 0xff80000069697808 */ /* 0x000fc40005800000 */
[----:B------:R-:W-:Y:S01]  /*11f80*/  FSEL R55, R41, -INF , !P4 ;  /* 0xff80000029377808 */ /* 0x000fe20006000000 */
[----:B------:R2:W-:Y:S01]  /*11f90*/  MUFU.TANH R36, R17 ;  /* 0x0000001100247308 */ /* 0x0005e20000002400 */
[CC--:B------:R-:W-:Y:S02]  /*11fa0*/  ISETP.GE.AND P0, PT, R5.reuse, R48.reuse, PT ;  /* 0x000000300500720c */ /* 0x0c0fe40003f06270 */
[-C--:B------:R-:W-:Y:S02]  /*11fb0*/  ISETP.GE.AND P6, PT, R5, R47.reuse, PT ;  /* 0x0000002f0500720c */ /* 0x080fe40003fc6270 */
[C---:B------:R-:W-:Y:S02]  /*11fc0*/  ISETP.GE.AND P3, PT, R4.reuse, R48, PT ;  /* 0x000000300400720c */ /* 0x040fe40003f66270 */
[----:B------:R-:W-:Y:S01]  /*11fd0*/  ISETP.GE.AND P4, PT, R4, R47, PT ;  /* 0x0000002f0400720c */ /* 0x000fe20003f86270 */
[----:B------:R-:W5:Y:S01]  /*11fe0*/  MUFU.TANH R71, R71 ;  /* 0x0000004700477308 */ /* 0x000f620000002400 */
[----:B----4-:R-:W-:Y:S01]  /*11ff0*/  HMMA.16816.F32 R4, R12, R20, R24 ;  /* 0x000000140c04723c */ /* 0x010fe20000001818 */
[----:B------:R-:W4:Y:S01]  /*12000*/  LDSM.16.M88.4 R24, [R204+0x3c00] ;  /* 0x003c0000cc18783b */ /* 0x000f220000000200 */
[----:B------:R-:W-:-:S02]  /*12010*/  FSEL R119, R119, -INF , !P2 ;  /* 0xff80000077777808 */ /* 0x000fc40005000000 */
[----:B------:R-:W-:Y:S02]  /*12020*/  FSEL R57, R3, -INF , !P0 ;  /* 0xff80000003397808 */ /* 0x000fe40004000000 */
[C-C-:B------:R-:W-:Y:S01]  /*12030*/  LOP3.LUT R3, R50.reuse, 0x19, R49.reuse, 0xfe, !PT ;  /* 0x0000001932037812 */ /* 0x140fe200078efe31 */
[----:B------:R-:W5:Y:S01]  /*12040*/  MUFU.TANH R245, R245 ;  /* 0x000000f500f57308 */ /* 0x000f620000002400 */
[C-C-:B------:R-:W-:Y:S02]  /*12050*/  LOP3.LUT R20, R50.reuse, 0x11, R49.reuse, 0xfe, !PT ;  /* 0x0000001132147812 */ /* 0x140fe400078efe31 */
[----:B------:R-:W-:Y:S02]  /*12060*/  LOP3.LUT R16, R50, 0x18, R49, 0xfe, !PT ;  /* 0x0000001832107812 */ /* 0x000fe400078efe31 */
[----:B------:R-:W-:Y:S02]  /*12070*/  ISETP.GE.AND P2, PT, R20, R48, PT ;  /* 0x000000301400720c */ /* 0x000fe40003f46270 */
[----:B------:R-:W-:Y:S01]  /*12080*/  FSEL R153, R153, -INF , !P4 ;  /* 0xff80000099997808 */ /* 0x000fe20006000000 */
[----:B------:R-:W5:Y:S01]  /*12090*/  MUFU.TANH R247, R247 ;  /* 0x000000f700f77308 */ /* 0x000f620000002400 */
[----:B------:R-:W-:-:S02]  /*120a0*/  FSEL R61, R39, -INF , !P2 ;  /* 0xff800000273d7808 */ /* 0x000fc40005000000 */
[----:B------:R-:W-:Y:S02]  /*120b0*/  FSEL R127, R127, -INF , !P6 ;  /* 0xff8000007f7f7808 */ /* 0x000fe40007000000 */
[----:B------:R-:W-:Y:S02]  /*120c0*/  FSEL R59, R38, -INF , !P3 ;  /* 0xff800000263b7808 */ /* 0x000fe40005800000 */
[CC--:B------:R-:W-:Y:S01]  /*120d0*/  ISETP.GE.AND P2, PT, R3.reuse, R48.reuse, PT ;  /* 0x000000300300720c */ /* 0x0c0fe20003f46270 */
[----:B------:R-:W-:Y:S01]  /*120e0*/  MUFU.TANH R72, R72 ;  /* 0x0000004800487308 */ /* 0x000fe20000002400 */
[-C--:B------:R-:W-:Y:S01]  /*120f0*/  ISETP.GE.AND P4, PT, R3, R47.reuse, PT ;  /* 0x0000002f0300720c */ /* 0x080fe20003f86270 */
[----:B------:R-:W-:Y:S01]  /*12100*/  FMUL.FTZ R3, R4, UR4 ;  /* 0x0000000404037c20 */ /* 0x000fe20008410000 */
[-C--:B------:R-:W-:Y:S01]  /*12110*/  ISETP.GE.AND P0, PT, R20, R47.reuse, PT ;  /* 0x0000002f1400720c */ /* 0x080fe20003f06270 */
[----:B------:R-:W-:Y:S01]  /*12120*/  FMUL.FTZ R38, R5, UR4 ;  /* 0x0000000405267c20 */ /* 0x000fe20008410000 */
[----:B------:R-:W-:Y:S01]  /*12130*/  ISETP.GE.AND P6, PT, R16, R48, PT ;  /* 0x000000301000720c */ /* 0x000fe20003fc6270 */
[----:B------:R-:W-:Y:S01]  /*12140*/  FMUL.FTZ R6, R6, UR4 ;  /* 0x0000000406067c20 */ /* 0x000fe20008410000 */
[----:B------:R-:W-:Y:S01]  /*12150*/  ISETP.GE.AND P3, PT, R16, R47, PT ;  /* 0x0000002f1000720c */ /* 0x000fe20003f66270 */
[----:B------:R-:W-:Y:S01]  /*12160*/  FMUL.FTZ R169, R7, UR4 ;  /* 0x0000000407a97c20 */ /* 0x000fe20008410000 */
[C-C-:B------:R-:W-:Y:S01]  /*12170*/  LOP3.LUT R16, R50.reuse, 0x20, R49.reuse, 0xfe, !PT ;  /* 0x0000002032107812 */ /* 0x140fe200078efe31 */
[----:B------:R3:W-:Y:S01]  /*12180*/  MUFU.TANH R173, R6 ;  /* 0x0000000600ad7308 */ /* 0x0007e20000002400 */
[----:B------:R-:W-:Y:S01]  /*12190*/  LOP3.LUT R4, R50, 0x21, R49, 0xfe, !PT ;  /* 0x0000002132047812 */ /* 0x000fe200078efe31 */
[----:B------:R-:W-:Y:S01]  /*121a0*/  HMMA.16816.F32 R20, R12, R22, R32 ;  /* 0x000000160c14723c */ /* 0x000fe20000001820 */
[----:B------:R-:W-:-:S02]  /*121b0*/  FSEL R121, R121, -INF , !P0 ;  /* 0xff80000079797808 */ /* 0x000fc40004000000 */
[----:B------:R-:W-:Y:S02]  /*121c0*/  FSEL R65, R42, -INF , !P6 ;  /* 0xff8000002a417808 */ /* 0x000fe40007000000 */
[----:B------:R-:W-:Y:S01]  /*121d0*/  FSEL R249, R249, -INF , !P3 ;  /* 0xff800000f9f97808 */ /* 0x000fe20005800000 */
[C---:B----4-:R-:W-:Y:S01]  /*121e0*/  HMMA.16816.F32 R32, R8.reuse, R26, RZ ;  /* 0x0000001a0820723c */ /* 0x050fe200000018ff */
[----:B------:R-:W-:Y:S01]  /*121f0*/  FSEL R69, R40, -INF , !P2 ;  /* 0xff80000028457808 */ /* 0x000fe20005000000 */
[----:B------:R-:W4:Y:S01]  /*12200*/  MUFU.TANH R243, R243 ;  /* 0x000000f300f37308 */ /* 0x000f220000002400 */
[CC--:B------:R-:W-:Y:S02]  /*12210*/  ISETP.GE.AND P0, PT, R16.reuse, R48.reuse, PT ;  /* 0x000000301000720c */ /* 0x0c0fe40003f06270 */
[-C--:B------:R-:W-:Y:S02]  /*12220*/  ISETP.GE.AND P6, PT, R16, R47.reuse, PT ;  /* 0x0000002f1000720c */ /* 0x080fe40003fc6270 */
[C---:B------:R-:W-:Y:S01]  /*12230*/  ISETP.GE.AND P3, PT, R4.reuse, R48, PT ;  /* 0x000000300400720c */ /* 0x040fe20003f66270 */
[----:B--2---:R-:W-:Y:S01]  /*12240*/  HMMA.16816.F32 R16, R8, R24, RZ ;  /* 0x000000180810723c */ /* 0x004fe200000018ff */
[----:B------:R-:W-:Y:S01]  /*12250*/  ISETP.GE.AND P2, PT, R4, R47, PT ;  /* 0x0000002f0400720c */ /* 0x000fe20003f46270 */
[----:B------:R-:W2:Y:S01]  /*12260*/  MUFU.TANH R241, R241 ;  /* 0x000000f100f17308 */ /* 0x000ea20000002400 */
[----:B------:R-:W-:-:S02]  /*12270*/  LOP3.LUT R5, R50, 0x28, R49, 0xfe, !PT ;  /* 0x0000002832057812 */ /* 0x000fc400078efe31 */
[----:B------:R-:W-:Y:S02]  /*12280*/  LOP3.LUT R4, R50, 0x29, R49, 0xfe, !PT ;  /* 0x0000002932047812 */ /* 0x000fe400078efe31 */
[----:B------:R-:W-:Y:S02]  /*12290*/  FSEL R106, R106, -INF , !P4 ;  /* 0xff8000006a6a7808 */ /* 0x000fe40006000000 */
[----:B------:R-:W-:Y:S01]  /*122a0*/  FSEL R75, R43, -INF , !P0 ;  /* 0xff8000002b4b7808 */ /* 0x000fe20004000000 */
[----:B------:R-:W-:Y:S01]  /*122b0*/  FMUL.FTZ R40, R20, UR4 ;  /* 0x0000000414287c20 */ /* 0x000fe20008410000 */
[----:B------:R-:W-:Y:S01]  /*122c0*/  FSEL R73, R44, -INF , !P3 ;  /* 0xff8000002c497808 */ /* 0x000fe20005800000 */
[----:B------:R-:W-:Y:S01]  /*122d0*/  FMUL.FTZ R21, R21, UR4 ;  /* 0x0000000415157c20 */ /* 0x000fe20008410000 */
[----:B------:R-:W-:Y:S01]  /*122e0*/  FSEL R102, R102, -INF , !P6 ;  /* 0xff80000066667808 */ /* 0x000fe20007000000 */
[----:B------:R-:W-:Y:S01]  /*122f0*/  FMUL.FTZ R22, R22, UR4 ;  /* 0x0000000416167c20 */ /* 0x000fe20008410000 */
[-C--:B------:R-:W-:Y:S01]  /*12300*/  ISETP.GE.AND P4, PT, R5, R48.reuse, PT ;  /* 0x000000300500720c */ /* 0x080fe20003f86270 */
[----:B------:R-:W-:Y:S01]  /*12310*/  FMUL.FTZ R23, R23, UR4 ;  /* 0x0000000417177c20 */ /* 0x000fe20008410000 */
[----:B------:R-:W-:Y:S01]  /*12320*/  ISETP.GE.AND P0, PT, R5, R47, PT ;  /* 0x0000002f0500720c */ /* 0x000fe20003f06270 */
[----:B------:R-:W-:Y:S01]  /*12330*/  MUFU.TANH R39, R21 ;  /* 0x0000001500277308 */ /* 0x000fe20000002400 */
[----:B------:R-:W-:-:S02]  /*12340*/  ISETP.GE.AND P3, PT, R4, R48, PT ;  /* 0x000000300400720c */ /* 0x000fc40003f66270 */
[----:B------:R-:W-:Y:S02]  /*12350*/  ISETP.GE.AND P6, PT, R4, R47, PT ;  /* 0x0000002f0400720c */ /* 0x000fe40003fc6270 */
[C-C-:B------:R-:W-:Y:S01]  /*12360*/  LOP3.LUT R5, R50.reuse, 0x30, R49.reuse, 0xfe, !PT ;  /* 0x0000003032057812 */ /* 0x140fe200078efe31 */
[C---:B------:R-:W-:Y:S01]  /*12370*/  HMMA.16816.F32 R16, R12.reuse, R28, R16 ;  /* 0x0000001c0c10723c */ /* 0x040fe20000001810 */
[----:B------:R-:W-:Y:S01]  /*12380*/  LOP3.LUT R4, R50, 0x31, R49, 0xfe, !PT ;  /* 0x0000003132047812 */ /* 0x000fe200078efe31 */
[----:B------:R-:W-:Y:S01]  /*12390*/  MUFU.TANH R165, R22 ;  /* 0x0000001600a57308 */ /* 0x000fe20000002400 */
[----:B------:R-:W-:Y:S02]  /*123a0*/  FSEL R98, R98, -INF , !P2 ;  /* 0xff80000062627808 */ /* 0x000fe40005000000 */
[----:B------:R-:W-:Y:S01]  /*123b0*/  FSEL R77, R54, -INF , !P4 ;  /* 0xff800000364d7808 */ /* 0x000fe20006000000 */
[----:B------:R-:W-:Y:S01]  /*123c0*/  HMMA.16816.F32 R28, R12, R30, R32 ;  /* 0x0000001e0c1c723c */ /* 0x000fe20000001820 */
[----:B------:R-:W-:-:S02]  /*123d0*/  FSEL R251, R251, -INF , !P0 ;  /* 0xff800000fbfb7808 */ /* 0x000fc40004000000 */
[----:B------:R-:W-:Y:S01]  /*123e0*/  FSEL R79, R52, -INF , !P3 ;  /* 0xff800000344f7808 */ /* 0x000fe20005800000 */
[----:B------:R1:W-:Y:S01]  /*123f0*/  MUFU.TANH R159, R23 ;  /* 0x00000017009f7308 */ /* 0x0003e20000002400 */
[CC--:B------:R-:W-:Y:S02]  /*12400*/  ISETP.GE.AND P2, PT, R5.reuse, R48.reuse, PT ;  /* 0x000000300500720c */ /* 0x0c0fe40003f46270 */
[-C--:B------:R-:W-:Y:S02]  /*12410*/  ISETP.GE.AND P4, PT, R5, R47.reuse, PT ;  /* 0x0000002f0500720c */ /* 0x080fe40003f86270 */
[C---:B------:R-:W-:Y:S02]  /*12420*/  ISETP.GE.AND P0, PT, R4.reuse, R48, PT ;  /* 0x000000300400720c */ /* 0x040fe40003f06270 */
[----:B------:R-:W-:Y:S01]  /*12430*/  ISETP.GE.AND P3, PT, R4, R47, PT ;  /* 0x0000002f0400720c */ /* 0x000fe20003f66270 */
[----:B------:R-:W2:Y:S01]  /*12440*/  MUFU.TANH R78, R78 ;  /* 0x0000004e004e7308 */ /* 0x000ea20000002400 */
[----:B---3--:R-:W1:Y:S01]  /*12450*/  LDSM.16.M88.4 R4, [R204+0x4000] ;  /* 0x00400000cc04783b */ /* 0x008e620000000200 */
[----:B------:R-:W-:-:S02]  /*12460*/  LOP3.LUT R24, R50, 0x38, R49, 0xfe, !PT ;  /* 0x0000003832187812 */ /* 0x000fc400078efe31 */
[----:B------:R-:W-:Y:S02]  /*12470*/  FSEL R122, R122, -INF , !P6 ;  /* 0xff8000007a7a7808 */ /* 0x000fe40007000000 */
[----:B------:R-:W-:Y:S01]  /*12480*/  FSEL R85, R45, -INF , !P2 ;  /* 0xff8000002d557808 */ /* 0x000fe20005000000 */
[----:B------:R-:W-:Y:S01]  /*12490*/  FMUL.FTZ R41, R16, UR4 ;  /* 0x0000000410297c20 */ /* 0x000fe20008410000 */
[CC--:B------:R-:W-:Y:S01]  /*124a0*/  ISETP.GE.AND P6, PT, R24.reuse, R48.reuse, PT ;  /* 0x000000301800720c */ /* 0x0c0fe20003fc6270 */
[----:B------:R-:W-:Y:S01]  /*124b0*/  FMUL.FTZ R42, R17, UR4 ;  /* 0x00000004112a7c20 */ /* 0x000fe20008410000 */
[-C--:B------:R-:W-:Y:S01]  /*124c0*/  ISETP.GE.AND P2, PT, R24, R47.reuse, PT ;  /* 0x0000002f1800720c */ /* 0x080fe20003f46270 */
[----:B------:R-:W-:Y:S01]  /*124d0*/  FMUL.FTZ R18, R18, UR4 ;  /* 0x0000000412127c20 */ /* 0x000fe20008410000 */
[----:B------:R-:W3:Y:S01]  /*124e0*/  LDSM.16.M88.4 R24, [R189] ;  /* 0x00000000bd18783b */ /* 0x000ee20000000200 */
[--C-:B------:R-:W-:Y:S01]  /*124f0*/  LOP3.LUT R20, R50, 0x39, R49.reuse, 0xfe, !PT ;  /* 0x0000003932147812 */ /* 0x100fe200078efe31 */
[----:B------:R-:W-:Y:S01]  /*12500*/  FMUL.FTZ R131, R19, UR4 ;  /* 0x0000000413837c20 */ /* 0x000fe20008410000 */
[----:B------:R-:W-:Y:S01]  /*12510*/  FSEL R83, R46, -INF , !P0 ;  /* 0xff8000002e537808 */ /* 0x000fe20004000000 */
[----:B------:R-:W-:Y:S01]  /*12520*/  MUFU.TANH R149, R18 ;  /* 0x0000001200957308 */ /* 0x000fe20000002400 */
[----:B------:R-:W-:Y:S01]  /*12530*/  FSEL R124, R124, -INF , !P4 ;  /* 0xff8000007c7c7808 */ /* 0x000fe20006000000 */
[----:B------:R-:W-:Y:S01]  /*12540*/  FMUL.FTZ R28, R28, UR4 ;  /* 0x000000041c1c7c20 */ /* 0x000fe20008410000 */
[C---:B------:R-:W-:Y:S01]  /*12550*/  ISETP.GE.AND P0, PT, R20.reuse, R48, PT ;  /* 0x000000301400720c */ /* 0x040fe20003f06270 */
[----:B------:R-:W-:Y:S01]  /*12560*/  FMUL.FTZ R29, R29, UR4 ;  /* 0x000000041d1d7c20 */ /* 0x000fe20008410000 */
[----:B------:R-:W-:Y:S01]  /*12570*/  ISETP.GE.AND P4, PT, R20, R47, PT ;  /* 0x0000002f1400720c */ /* 0x000fe20003f86270 */
[----:B------:R-:W-:Y:S01]  /*12580*/  FMUL.FTZ R125, R30, UR4 ;  /* 0x000000041e7d7c20 */ /* 0x000fe20008410000 */
[----:B------:R-:W-:Y:S01]  /*12590*/  LOP3.LUT R20, R50, 0x40, R49, 0xfe, !PT ;  /* 0x0000004032147812 */ /* 0x000fe200078efe31 */
[----:B------:R-:W2:Y:S01]  /*125a0*/  MUFU.TANH R239, R239 ;  /* 0x000000ef00ef7308 */ /* 0x000ea20000002400 */
[----:B------:R-:W-:Y:S01]  /*125b0*/  FSEL R112, R112, -INF , !P3 ;  /* 0xff80000070707808 */ /* 0x000fe20005800000 */
[----:B------:R-:W-:Y:S01]  /*125c0*/  FMUL.FTZ R115, R31, UR4 ;  /* 0x000000041f737c20 */ /* 0x000fe20008410000 */
[----:B------:R-:W-:-:S02]  /*125d0*/  FSEL R63, R63, -INF , !P6 ;  /* 0xff8000003f3f7808 */ /* 0x000fc40007000000 */
[CC--:B------:R-:W-:Y:S02]  /*125e0*/  ISETP.GE.AND P3, PT, R20.reuse, R48.reuse, PT ;  /* 0x000000301400720c */ /* 0x0c0fe40003f66270 */
[-C--:B------:R-:W-:Y:S01]  /*125f0*/  ISETP.GE.AND P6, PT, R20, R47.reuse, PT ;  /* 0x0000002f1400720c */ /* 0x080fe20003fc6270 */
[----:B------:R-:W-:Y:S01]  /*12600*/  MUFU.TANH R44, R28 ;  /* 0x0000001c002c7308 */ /* 0x000fe20000002400 */
[----:B------:R-:W-:Y:S02]  /*12610*/  LOP3.LUT R20, R50, 0x41, R49, 0xfe, !PT ;  /* 0x0000004132147812 */ /* 0x000fe400078efe31 */
[----:B------:R-:W-:Y:S02]  /*12620*/  FSEL R110, R110, -INF , !P2 ;  /* 0xff8000006e6e7808 */ /* 0x000fe40005000000 */
[----:B------:R-:W-:Y:S02]  /*12630*/  FSEL R91, R56, -INF , !P0 ;  /* 0xff800000385b7808 */ /* 0x000fe40004000000 */
[C---:B------:R-:W-:Y:S01]  /*12640*/  ISETP.GE.AND P2, PT, R20.reuse, R48, PT ;  /* 0x000000301400720c */ /* 0x040fe20003f46270 */
[----:B------:R5:W-:Y:S01]  /*12650*/  MUFU.TANH R43, R29 ;  /* 0x0000001d002b7308 */ /* 0x000be20000002400 */
[----:B------:R-:W-:-:S02]  /*12660*/  ISETP.GE.AND P0, PT, R20, R47, PT ;  /* 0x0000002f1400720c */ /* 0x000fc40003f06270 */
[----:B-1----:R-:W-:Y:S01]  /*12670*/  HMMA.16816.F32 R20, R8, R4, RZ ;  /* 0x000000040814723c */ /* 0x002fe200000018ff */
[--C-:B------:R-:W-:Y:S02]  /*12680*/  LOP3.LUT R16, R50, 0x48, R49.reuse, 0xfe, !PT ;  /* 0x0000004832107812 */ /* 0x100fe400078efe31 */
[----:B------:R-:W-:Y:S02]  /*12690*/  FSEL R34, R62, -INF , !P4 ;  /* 0xff8000003e227808 */ /* 0x000fe40006000000 */
[----:B------:R-:W-:Y:S01]  /*126a0*/  FSEL R95, R66, -INF , !P3 ;  /* 0xff800000425f7808 */ /* 0x000fe20005800000 */
[----:B------:R-:W1:Y:S01]  /*126b0*/  MUFU.TANH R237, R237 ;  /* 0x000000ed00ed7308 */ /* 0x000e620000002400 */
[C---:B------:R-:W-:Y:S02]  /*126c0*/  ISETP.GE.AND P4, PT, R16.reuse, R48, PT ;  /* 0x000000301000720c */ /* 0x040fe40003f86270 */
[----:B------:R-:W-:Y:S02]  /*126d0*/  ISETP.GE.AND P3, PT, R16, R47, PT ;  /* 0x0000002f1000720c */ /* 0x000fe40003f66270 */
[----:B------:R-:W-:-:S02]  /*126e0*/  LOP3.LUT R17, R50, 0x49, R49, 0xfe, !PT ;  /* 0x0000004932117812 */ /* 0x000fc400078efe31 */
[----:B------:R-:W-:Y:S01]  /*126f0*/  LOP3.LUT R16, R50, 0x50, R49, 0xfe, !PT ;  /* 0x0000005032107812 */ /* 0x000fe200078efe31 */
[----:B-----5:R-:W-:Y:S01]  /*12700*/  LDSM.16.M88.4 R28, [R188] ;  /* 0x00000000bc1c783b */ /* 0x020fe20000000200 */
[----:B------:R-:W-:Y:S01]  /*12710*/  FSEL R99, R58, -INF , !P2 ;  /* 0xff8000003a637808 */ /* 0x000fe20005000000 */
[----:B------:R-:W-:Y:S01]  /*12720*/  MUFU.TANH R81, R81 ;  /* 0x0000005100517308 */ /* 0x000fe20000002400 */
[----:B------:R-:W-:Y:S02]  /*12730*/  FSEL R32, R60, -INF , !P6 ;  /* 0xff8000003c207808 */ /* 0x000fe40007000000 */
[----:B------:R-:W-:Y:S02]  /*12740*/  FSEL R35, R64, -INF , !P0 ;  /* 0xff80000040237808 */ /* 0x000fe40004000000 */
[----:B------:R-:W-:Y:S02]  /*12750*/  FSEL R161, R68, -INF , !P4 ;  /* 0xff80000044a17808 */ /* 0x000fe40006000000 */
[C---:B------:R-:W-:Y:S01]  /*12760*/  ISETP.GE.AND P2, PT, R17.reuse, R48, PT ;  /* 0x000000301100720c */ /* 0x040fe20003f46270 */
[----:B------:R-:W5:Y:S01]  /*12770*/  MUFU.TANH R235, R235 ;  /* 0x000000eb00eb7308 */ /* 0x000f620000002400 */
[----:B------:R-:W-:-:S02]  /*12780*/  ISETP.GE.AND P6, PT, R17, R47, PT ;  /* 0x0000002f1100720c */ /* 0x000fc40003fc6270 */
[C---:B------:R-:W-:Y:S02]  /*12790*/  ISETP.GE.AND P0, PT, R16.reuse, R48, PT ;  /* 0x000000301000720c */ /* 0x040fe40003f06270 */
[----:B------:R-:W-:Y:S02]  /*127a0*/  ISETP.GE.AND P4, PT, R16, R47, PT ;  /* 0x0000002f1000720c */ /* 0x000fe40003f86270 */
[----:B---3--:R-:W-:Y:S01]  /*127b0*/  HMMA.16816.F32 R16, R12, R24, R20 ;  /* 0x000000180c10723c */ /* 0x008fe20000001814 */
[----:B------:R-:W3:Y:S01]  /*127c0*/  LDSM.16.M88.4 R20, [R204+0x4400] ;  /* 0x00440000cc14783b */ /* 0x000ee20000000200 */
[C-C-:B------:R-:W-:Y:S01]  /*127d0*/  LOP3.LUT R5, R50.reuse, 0x51, R49.reuse, 0xfe, !PT ;  /* 0x0000005132057812 */ /* 0x140fe200078efe31 */
[----:B------:R-:W5:Y:S01]  /*127e0*/  MUFU.TANH R233, R233 ;  /* 0x000000e900e97308 */ /* 0x000f620000002400 */
[----:B------:R-:W-:Y:S02]  /*127f0*/  LOP3.LUT R4, R50, 0x58, R49, 0xfe, !PT ;  /* 0x0000005832047812 */ /* 0x000fe400078efe31 */
[----:B------:R-:W-:-:S02]  /*12800*/  FSEL R33, R70, -INF , !P3 ;  /* 0xff80000046217808 */ /* 0x000fc40005800000 */
[----:B------:R-:W-:Y:S02]  /*12810*/  FSEL R67, R67, -INF , !P2 ;  /* 0xff80000043437808 */ /* 0x000fe40005000000 */
[----:B------:R-:W-:Y:S01]  /*12820*/  FSEL R129, R129, -INF , !P6 ;  /* 0xff80000081817808 */ /* 0x000fe20007000000 */
[----:B------:R-:W5:Y:S01]  /*12830*/  MUFU.TANH R88, R88 ;  /* 0x0000005800587308 */ /* 0x000f620000002400 */
[----:B------:R-:W-:Y:S02]  /*12840*/  FSEL R167, R76, -INF , !P0 ;  /* 0xff8000004ca77808 */ /* 0x000fe40004000000 */
[CC--:B------:R-:W-:Y:S02]  /*12850*/  ISETP.GE.AND P3, PT, R5.reuse, R48.reuse, PT ;  /* 0x000000300500720c */ /* 0x0c0fe40003f66270 */
[-C--:B------:R-:W-:Y:S02]  /*12860*/  ISETP.GE.AND P2, PT, R5, R47.reuse, PT ;  /* 0x0000002f0500720c */ /* 0x080fe40003f46270 */
[C---:B------:R-:W-:Y:S01]  /*12870*/  ISETP.GE.AND P6, PT, R4.reuse, R48, PT ;  /* 0x000000300400720c */ /* 0x040fe20003fc6270 */
[----:B------:R-:W5:Y:S01]  /*12880*/  MUFU.TANH R231, R231 ;  /* 0x000000e700e77308 */ /* 0x000f620000002400 */
[----:B------:R-:W-:-:S02]  /*12890*/  ISETP.GE.AND P0, PT, R4, R47, PT ;  /* 0x0000002f0400720c */ /* 0x000fc40003f06270 */
[----:B------:R-:W-:Y:S01]  /*128a0*/  HMMA.16816.F32 R4, R8, R6, RZ ;  /* 0x000000060804723c */ /* 0x000fe200000018ff */
[--C-:B------:R-:W-:Y:S01]  /*128b0*/  LOP3.LUT R25, R50, 0x59, R49.reuse, 0xfe, !PT ;  /* 0x0000005932197812 */ /* 0x100fe200078efe31 */
[----:B------:R-:W-:Y:S01]  /*128c0*/  FMUL.FTZ R45, R16, UR4 ;  /* 0x00000004102d7c20 */ /* 0x000fe20008410000 */
[----:B------:R-:W-:Y:S01]  /*128d0*/  LOP3.LUT R24, R50, 0x60, R49, 0xfe, !PT ;  /* 0x0000006032187812 */ /* 0x000fe200078efe31 */
[----:B------:R-:W-:Y:S01]  /*128e0*/  FMUL.FTZ R46, R17, UR4 ;  /* 0x00000004112e7c20 */ /* 0x000fe20008410000 */
[----:B------:R-:W-:Y:S01]  /*128f0*/  FSEL R71, R71, -INF , !P3 ;  /* 0xff80000047477808 */ /* 0x000fe20005800000 */
[----:B------:R-:W-:Y:S01]  /*12900*/  FMUL.FTZ R18, R18, UR4 ;  /* 0x0000000412127c20 */ /* 0x000fe20008410000 */
[----:B------:R-:W-:Y:S01]  /*12910*/  FSEL R245, R245, -INF , !P2 ;  /* 0xff800000f5f57808 */ /* 0x000fe20005000000 */
[----:B------:R-:W-:Y:S01]  /*12920*/  FMUL.FTZ R19, R19, UR4 ;  /* 0x0000000413137c20 */ /* 0x000fe20008410000 */
[----:B------:R-:W-:Y:S01]  /*12930*/  FSEL R175, R74, -INF , !P6 ;  /* 0xff8000004aaf7808 */ /* 0x000fe20007000000 */
[----:B------:R-:W-:Y:S01]  /*12940*/  MUFU.TANH R84, R84 ;  /* 0x0000005400547308 */ /* 0x000fe20000002400 */
[----:B------:R-:W-:-:S02]  /*12950*/  ISETP.GE.AND P3, PT, R25, R48, PT ;  /* 0x000000301900720c */ /* 0x000fc40003f66270 */
[CC--:B------:R-:W-:Y:S02]  /*12960*/  ISETP.GE.AND P2, PT, R24.reuse, R48.reuse, PT ;  /* 0x000000301800720c */ /* 0x0c0fe40003f46270 */
[-C--:B------:R-:W-:Y:S02]  /*12970*/  ISETP.GE.AND P6, PT, R24, R47.reuse, PT ;  /* 0x0000002f1800720c */ /* 0x080fe40003fc6270 */
[----:B------:R-:W-:Y:S01]  /*12980*/  LOP3.LUT R24, R50, 0x61, R49, 0xfe, !PT ;  /* 0x0000006132187812 */ /* 0x000fe200078efe31 */
[----:B------:R-:W5:Y:S01]  /*12990*/  MUFU.TANH R229, R229 ;  /* 0x000000e500e57308 */ /* 0x000f620000002400 */
[----:B------:R-:W-:Y:S02]  /*129a0*/  FSEL R247, R247, -INF , !P4 ;  /* 0xff800000f7f77808 */ /* 0x000fe40006000000 */
[----:B----4-:R-:W-:Y:S02]  /*129b0*/  FSEL R243, R243, -INF , !P0 ;  /* 0xff800000f3f37808 */ /* 0x010fe40004000000 */
[----:B------:R-:W-:Y:S01]  /*129c0*/  FSEL R72, R72, -INF , !P3 ;  /* 0xff80000048487808 */ /* 0x000fe20005800000 */
[----:B------:R-:W-:Y:S01]  /*129d0*/  HMMA.16816.F32 R4, R12, R26, R4 ;  /* 0x0000001a0c04723c */ /* 0x000fe20000001804 */
[----:B------:R-:W-:Y:S01]  /*129e0*/  ISETP.GE.AND P4, PT, R25, R47, PT ;  /* 0x0000002f1900720c */ /* 0x000fe20003f86270 */
[----:B------:R-:W-:Y:S01]  /*129f0*/  MUFU.TANH R107, R18 ;  /* 0x00000012006b7308 */ /* 0x000fe20000002400 */
[----:B------:R-:W-:-:S02]  /*12a00*/  ISETP.GE.AND P0, PT, R24, R48, PT ;  /* 0x000000301800720c */ /* 0x000fc40003f06270 */
[----:B------:R-:W-:Y:S02]  /*12a10*/  ISETP.GE.AND P3, PT, R24, R47, PT ;  /* 0x0000002f1800720c */ /* 0x000fe40003f66270 */
[C-C-:B------:R-:W-:Y:S02]  /*12a20*/  LOP3.LUT R24, R50.reuse, 0x68, R49.reuse, 0xfe, !PT ;  /* 0x0000006832187812 */ /* 0x140fe400078efe31 */
[----:B------:R-:W-:Y:S01]  /*12a30*/  LOP3.LUT R16, R50, 0x69, R49, 0xfe, !PT ;  /* 0x0000006932107812 */ /* 0x000fe200078efe31 */
[----:B------:R4:W-:Y:S01]  /*12a40*/  MUFU.TANH R101, R19 ;  /* 0x0000001300657308 */ /* 0x0009e20000002400 */
[----:B--2---:R-:W-:Y:S02]  /*12a50*/  FSEL R241, R241, -INF , !P4 ;  /* 0xff800000f1f17808 */ /* 0x004fe40006000000 */
[----:B------:R-:W-:Y:S02]  /*12a60*/  FSEL R80, R80, -INF , !P2 ;  /* 0xff80000050507808 */ /* 0x000fe40005000000 */
[----:B------:R-:W-:-:S02]  /*12a70*/  FSEL R78, R78, -INF , !P0 ;  /* 0xff8000004e4e7808 */ /* 0x000fc40004000000 */
[----:B------:R-:W-:Y:S01]  /*12a80*/  FSEL R239, R239, -INF , !P6 ;  /* 0xff800000efef7808 */ /* 0x000fe20007000000 */
[----:B------:R-:W2:Y:S01]  /*12a90*/  MUFU.TANH R179, R179 ;  /* 0x000000b300b37308 */ /* 0x000ea20000002400 */
[CC--:B------:R-:W-:Y:S02]  /*12aa0*/  ISETP.GE.AND P4, PT, R24.reuse, R48.reuse, PT ;  /* 0x000000301800720c */ /* 0x0c0fe40003f86270 */
[-C--:B------:R-:W-:Y:S02]  /*12ab0*/  ISETP.GE.AND P2, PT, R24, R47.reuse, PT ;  /* 0x0000002f1800720c */ /* 0x080fe40003f46270 */
[C---:B------:R-:W-:Y:S01]  /*12ac0*/  ISETP.GE.AND P0, PT, R16.reuse, R48, PT ;  /* 0x000000301000720c */ /* 0x040fe20003f06270 */
[C---:B---3--:R-:W-:Y:S01]  /*12ad0*/  HMMA.16816.F32 R24, R8.reuse, R20, RZ ;  /* 0x000000140818723c */ /* 0x048fe200000018ff */
[----:B------:R-:W-:Y:S01]  /*12ae0*/  ISETP.GE.AND P6, PT, R16, R47, PT ;  /* 0x0000002f1000720c */ /* 0x000fe20003fc6270 */
[----:B------:R-:W3:Y:S01]  /*12af0*/  MUFU.TANH R185, R185 ;  /* 0x000000b900b97308 */ /* 0x000ee20000002400 */
[--C-:B------:R-:W-:Y:S01]  /*12b00*/  LOP3.LUT R17, R50, 0x70, R49.reuse, 0xfe, !PT ;  /* 0x0000007032117812 */ /* 0x100fe200078efe31 */
[----:B------:R-:W-:Y:S01]  /*12b10*/  FMUL.FTZ R74, R4, UR4 ;  /* 0x00000004044a7c20 */ /* 0x000fe20008410000 */
[----:B------:R-:W-:Y:S01]  /*12b20*/  LOP3.LUT R16, R50, 0x71, R49, 0xfe, !PT ;  /* 0x0000007132107812 */ /* 0x000fe200078efe31 */
[----:B------:R-:W-:Y:S01]  /*12b30*/  HMMA.16816.F32 R20, R8, R22, RZ ;  /* 0x000000160814723c */ /* 0x000fe200000018ff */
[----:B-1----:R-:W-:Y:S01]  /*12b40*/  FSEL R237, R237, -INF , !P3 ;  /* 0xff800000eded7808 */ /* 0x002fe20005800000 */
[----:B------:R-:W-:Y:S01]  /*12b50*/  FMUL.FTZ R5, R5, UR4 ;  /* 0x0000000405057c20 */ /* 0x000fe20008410000 */
[----:B------:R-:W-:Y:S01]  /*12b60*/  FSEL R82, R82, -INF , !P4 ;  /* 0xff80000052527808 */ /* 0x000fe20006000000 */
[----:B------:R-:W1:Y:S01]  /*12b70*/  MUFU.TANH R93, R93 ;  /* 0x0000005d005d7308 */ /* 0x000e620000002400 */
[----:B-----5:R-:W-:Y:S01]  /*12b80*/  FSEL R235, R235, -INF , !P2 ;  /* 0xff800000ebeb7808 */ /* 0x020fe20005000000 */
[----:B------:R-:W-:Y:S01]  /*12b90*/  FMUL.FTZ R6, R6, UR4 ;  /* 0x0000000406067c20 */ /* 0x000fe20008410000 */
[----:B------:R-:W-:-:S02]  /*12ba0*/  FSEL R81, R81, -INF , !P0 ;  /* 0xff80000051517808 */ /* 0x000fc40004000000 */
[CC--:B------:R-:W-:Y:S02]  /*12bb0*/  ISETP.GE.AND P3, PT, R17.reuse, R48.reuse, PT ;  /* 0x000000301100720c */ /* 0x0c0fe40003f66270 */
[-C--:B------:R-:W-:Y:S01]  /*12bc0*/  ISETP.GE.AND P4, PT, R17, R47.reuse, PT ;  /* 0x0000002f1100720c */ /* 0x080fe20003f86270 */
[----:B------:R-:W5:Y:S01]  /*12bd0*/  MUFU.TANH R86, R86 ;  /* 0x0000005600567308 */ /* 0x000f620000002400 */
[C---:B------:R-:W-:Y:S02]  /*12be0*/  ISETP.GE.AND P2, PT, R16.reuse, R48, PT ;  /* 0x000000301000720c */ /* 0x040fe40003f46270 */
[----:B------:R-:W-:Y:S02]  /*12bf0*/  ISETP.GE.AND P0, PT, R16, R47, PT ;  /* 0x0000002f1000720c */ /* 0x000fe40003f06270 */
[C-C-:B------:R-:W-:Y:S01]  /*12c00*/  LOP3.LUT R17, R50.reuse, 0x78, R49.reuse, 0xfe, !PT ;  /* 0x0000007832117812 */ /* 0x140fe200078efe31 */
[----:B------:R-:W-:Y:S01]  /*12c10*/  HMMA.16816.F32 R24, R12, R28, R24 ;  /* 0x0000001c0c18723c */ /* 0x000fe20000001818 */
[----:B------:R-:W-:Y:S01]  /*12c20*/  LOP3.LUT R16, R50, 0x79, R49, 0xfe, !PT ;  /* 0x0000007932107812 */ /* 0x000fe200078efe31 */
[----:B------:R-:W5:Y:S01]  /*12c30*/  MUFU.TANH R94, R94 ;  /* 0x0000005e005e7308 */ /* 0x000f620000002400 */
[----:B------:R-:W-:-:S02]  /*12c40*/  FSEL R52, R87, -INF , !P3 ;  /* 0xff80000057347808 */ /* 0x000fc40005800000 */
[----:B------:R-:W-:Y:S01]  /*12c50*/  FSEL R233, R233, -INF , !P6 ;  /* 0xff800000e9e97808 */ /* 0x000fe20007000000 */
[----:B------:R-:W-:Y:S01]  /*12c60*/  HMMA.16816.F32 R20, R12, R30, R20 ;  /* 0x0000001e0c14723c */ /* 0x000fe20000001814 */
[----:B------:R-:W-:Y:S01]  /*12c70*/  FSEL R87, R88, -INF , !P2 ;  /* 0xff80000058577808 */ /* 0x000fe20005000000 */
[----:B------:R-:W-:Y:S01]  /*12c80*/  FMUL.FTZ R29, R7, UR4 ;  /* 0x00000004071d7c20 */ /* 0x000fe20008410000 */
[----:B------:R-:W-:Y:S01]  /*12c90*/  FSEL R231, R231, -INF , !P4 ;  /* 0xff800000e7e77808 */ /* 0x000fe20006000000 */
[----:B------:R-:W5:Y:S01]  /*12ca0*/  MUFU.TANH R227, R227 ;  /* 0x000000e300e37308 */ /* 0x000f620000002400 */
[CC--:B------:R-:W-:Y:S02]  /*12cb0*/  ISETP.GE.AND P6, PT, R17.reuse, R48.reuse, PT ;  /* 0x000000301100720c */ /* 0x0c0fe40003fc6270 */
[----:B------:R-:W-:Y:S02]  /*12cc0*/  ISETP.GE.AND P3, PT, R17, R47, PT ;  /* 0x0000002f1100720c */ /* 0x000fe40003f66270 */
[----:B------:R-:W-:-:S02]  /*12cd0*/  ISETP.GE.AND P2, PT, R16, R48, PT ;  /* 0x000000301000720c */ /* 0x000fc40003f46270 */
[-C--:B------:R-:W-:Y:S01]  /*12ce0*/  ISETP.GE.AND P4, PT, R16, R47.reuse, PT ;  /* 0x0000002f1000720c */ /* 0x080fe20003f86270 */
[----:B------:R-:W5:Y:S01]  /*12cf0*/  MUFU.TANH R223, R223 ;  /* 0x000000df00df7308 */ /* 0x000f620000002400 */
[----:B----4-:R-:W4:Y:S01]  /*12d00*/  LDSM.16.M88.4 R16, [R204+0x4800] ;  /* 0x00480000cc10783b */ /* 0x010f220000000200 */
[C-C-:B------:R-:W-:Y:S02]  /*12d10*/  LOP3.LUT R4, R50.reuse, 0x81, R49.reuse, 0xfe, !PT ;  /* 0x0000008132047812 */ /* 0x140fe400078efe31 */
[--C-:B------:R-:W-:Y:S02]  /*12d20*/  LOP3.LUT R28, R50, 0x80, R49.reuse, 0xfe, !PT ;  /* 0x00000080321c7812 */ /* 0x100fe400078efe31 */
[----:B------:R-:W-:Y:S01]  /*12d30*/  FSEL R229, R229, -INF , !P3 ;  /* 0xff800000e5e57808 */ /* 0x000fe20005800000 */
[----:B------:R-:W-:Y:S01]  /*12d40*/  FMUL.FTZ R25, R25, UR4 ;  /* 0x0000000419197c20 */ /* 0x000fe20008410000 */
[----:B------:R-:W-:Y:S01]  /*12d50*/  FSEL R56, R84, -INF , !P2 ;  /* 0xff80000054387808 */ /* 0x000fe20005000000 */
[----:B------:R-:W4:Y:S01]  /*12d60*/  MUFU.TANH R92, R92 ;  /* 0x0000005c005c7308 */ /* 0x000f220000002400 */
[----:B--2---:R-:W-:Y:S01]  /*12d70*/  FSEL R179, R179, -INF , !P0 ;  /* 0xff800000b3b37808 */ /* 0x004fe20004000000 */
[----:B------:R-:W-:Y:S01]  /*12d80*/  FMUL.FTZ R84, R24, UR4 ;  /* 0x0000000418547c20 */ /* 0x000fe20008410000 */
[-C--:B------:R-:W-:Y:S01]  /*12d90*/  ISETP.GE.AND P3, PT, R4, R48.reuse, PT ;  /* 0x000000300400720c */ /* 0x080fe20003f66270 */
[----:B------:R-:W-:Y:S01]  /*12da0*/  FMUL.FTZ R26, R26, UR4 ;  /* 0x000000041a1a7c20 */ /* 0x000fe20008410000 */
[----:B------:R-:W-:Y:S01]  /*12db0*/  ISETP.GE.AND P2, PT, R4, R47, PT ;  /* 0x0000002f0400720c */ /* 0x000fe20003f46270 */
[----:B------:R-:W-:Y:S01]  /*12dc0*/  FMUL.FTZ R20, R20, UR4 ;  /* 0x0000000414147c20 */ /* 0x000fe20008410000 */
[----:B------:R-:W-:Y:S01]  /*12dd0*/  ISETP.GE.AND P0, PT, R28, R48, PT ;  /* 0x000000301c00720c */ /* 0x000fe20003f06270 */
[----:B------:R-:W-:Y:S01]  /*12de0*/  MUFU.TANH R76, R5 ;  /* 0x00000005004c7308 */ /* 0x000fe20000002400 */
[----:B------:R-:W-:Y:S01]  /*12df0*/  LOP3.LUT R4, R50, 0x88, R49, 0xfe, !PT ;  /* 0x0000008832047812 */ /* 0x000fe200078efe31 */
[----:B------:R-:W-:Y:S01]  /*12e00*/  FMUL.FTZ R21, R21, UR4 ;  /* 0x0000000415157c20 */ /* 0x000fe20008410000 */
[----:B---3--:R-:W-:-:S02]  /*12e10*/  FSEL R185, R185, -INF , !P4 ;  /* 0xff800000b9b97808 */ /* 0x008fc40006000000 */
[----:B-1----:R-:W-:Y:S02]  /*12e20*/  FSEL R60, R93, -INF , !P0 ;  /* 0xff8000005d3c7808 */ /* 0x002fe40004000000 */
[C---:B------:R-:W-:Y:S01]  /*12e30*/  ISETP.GE.AND P4, PT, R4.reuse, R48, PT ;  /* 0x000000300400720c */ /* 0x040fe20003f86270 */
[----:B------:R1:W-:Y:S01]  /*12e40*/  MUFU.TANH R97, R6 ;  /* 0x0000000600617308 */ /* 0x0003e20000002400 */
[-C--:B------:R-:W-:Y:S02]  /*12e50*/  ISETP.GE.AND P0, PT, R4, R47.reuse, PT ;  /* 0x0000002f0400720c */ /* 0x080fe40003f06270 */
[----:B-----5:R-:W-:Y:S02]  /*12e60*/  FSEL R54, R86, -INF , !P6 ;  /* 0xff80000056367808 */ /* 0x020fe40007000000 */
[----:B------:R-:W-:Y:S02]  /*12e70*/  ISETP.GE.AND P6, PT, R28, R47, PT ;  /* 0x0000002f1c00720c */ /* 0x000fe40003fc6270 */
[----:B------:R-:W-:Y:S01]  /*12e80*/  LOP3.LUT R28, R50, 0x89, R49, 0xfe, !PT ;  /* 0x00000089321c7812 */ /* 0x000fe200078efe31 */
[----:B------:R-:W2:Y:S01]  /*12e90*/  MUFU.TANH R89, R89 ;  /* 0x0000005900597308 */ /* 0x000ea20000002400 */
[----:B------:R-:W-:-:S02]  /*12ea0*/  FSEL R58, R94, -INF , !P3 ;  /* 0xff8000005e3a7808 */ /* 0x000fc40005800000 */
[----:B------:R-:W-:Y:S02]  /*12eb0*/  FSEL R227, R227, -INF , !P6 ;  /* 0xff800000e3e37808 */ /* 0x000fe40007000000 */
[CC--:B------:R-:W-:Y:S02]  /*12ec0*/  ISETP.GE.AND P3, PT, R28.reuse, R48.reuse, PT ;  /* 0x000000301c00720c */ /* 0x0c0fe40003f66270 */
[----:B------:R-:W-:Y:S01]  /*12ed0*/  ISETP.GE.AND P6, PT, R28, R47, PT ;  /* 0x0000002f1c00720c */ /* 0x000fe20003fc6270 */
[----:B------:R-:W3:Y:S01]  /*12ee0*/  MUFU.TANH R225, R225 ;  /* 0x000000e100e17308 */ /* 0x000ee20000002400 */
[----:B-1----:R-:W1:Y:S01]  /*12ef0*/  LDSM.16.M88.4 R4, [R150] ;  /* 0x000000009604783b */ /* 0x002e620000000200 */
[----:B------:R-:W-:Y:S02]  /*12f00*/  LOP3.LUT R28, R50, 0x90, R49, 0xfe, !PT ;  /* 0x00000090321c7812 */ /* 0x000fe400078efe31 */
[----:B------:R-:W-:Y:S02]  /*12f10*/  FSEL R223, R223, -INF , !P2 ;  /* 0xff800000dfdf7808 */ /* 0x000fe40005000000 */
[----:B----4-:R-:W-:Y:S01]  /*12f20*/  FSEL R62, R92, -INF , !P4 ;  /* 0xff8000005c3e7808 */ /* 0x010fe20006000000 */
[----:B------:R-:W-:Y:S01]  /*12f30*/  FMUL.FTZ R92, R22, UR4 ;  /* 0x00000004165c7c20 */ /* 0x000fe20008410000 */
[----:B------:R4:W-:Y:S01]  /*12f40*/  MUFU.TANH R93, R29 ;  /* 0x0000001d005d7308 */ /* 0x0009e20000002400 */
[----:B------:R-:W-:-:S02]  /*12f50*/  ISETP.GE.AND P2, PT, R28, R48, PT ;  /* 0x000000301c00720c */ /* 0x000fc40003f46270 */
[-C--:B------:R-:W-:Y:S02]  /*12f60*/  ISETP.GE.AND P4, PT, R28, R47.reuse, PT ;  /* 0x0000002f1c00720c */ /* 0x080fe40003f86270 */
[----:B------:R-:W-:Y:S02]  /*12f70*/  LOP3.LUT R24, R50, 0x91, R49, 0xfe, !PT ;  /* 0x0000009132187812 */ /* 0x000fe400078efe31 */
[----:B--2---:R-:W-:Y:S01]  /*12f80*/  FSEL R64, R89, -INF , !P3 ;  /* 0xff80000059407808 */ /* 0x004fe20005800000 */
[----:B------:R-:W2:Y:S01]  /*12f90*/  MUFU.TANH R219, R219 ;  /* 0x000000db00db7308 */ /* 0x000ea20000002400 */
[----:B---3--:R-:W-:Y:S01]  /*12fa0*/  FSEL R225, R225, -INF , !P0 ;  /* 0xff800000e1e17808 */ /* 0x008fe20004000000 */
[----:B------:R-:W-:Y:S01]  /*12fb0*/  FMUL.FTZ R89, R27, UR4 ;  /* 0x000000041b597c20 */ /* 0x000fe20008410000 */
[C---:B------:R-:W-:Y:S02]  /*12fc0*/  ISETP.GE.AND P0, PT, R24.reuse, R48, PT ;  /* 0x000000301800720c */ /* 0x040fe40003f06270 */
[----:B------:R-:W-:-:S02]  /*12fd0*/  ISETP.GE.AND P3, PT, R24, R47, PT ;  /* 0x0000002f1800720c */ /* 0x000fc40003f66270 */
[----:B------:R-:W-:Y:S01]  /*12fe0*/  FSEL R187, R187, -INF , !P4 ;  /* 0xff800000bbbb7808 */ /* 0x000fe20006000000 */
[----:B------:R-:W3:Y:S01]  /*12ff0*/  MUFU.TANH R90, R90 ;  /* 0x0000005a005a7308 */ /* 0x000ee20000002400 */
[----:B----4-:R-:W-:Y:S07]  /*13000*/  HMMA.16816.F32 R28, R8, R16, RZ ;  /* 0x00000010081c723c */ /* 0x010fee00000018ff */
[----:B------:R-:W4:Y:S01]  /*13010*/  MUFU.TANH R96, R96 ;  /* 0x0000006000607308 */ /* 0x000f220000002400 */
[----:B------:R-:W-:-:S02]  /*13020*/  LOP3.LUT R16, R50, 0x98, R49, 0xfe, !PT ;  /* 0x0000009832107812 */ /* 0x000fc400078efe31 */
[----:B--2---:R-:W-:Y:S02]  /*13030*/  FSEL R219, R219, -INF , !P6 ;  /* 0xff800000dbdb7808 */ /* 0x004fe40007000000 */
[----:B------:R-:W-:Y:S02]  /*13040*/  ISETP.GE.AND P6, PT, R16, R48, PT ;  /* 0x000000301000720c */ /* 0x000fe40003fc6270 */
[--C-:B------:R-:W-:Y:S01]  /*13050*/  LOP3.LUT R17, R50, 0x99, R49.reuse, 0xfe, !PT ;  /* 0x0000009932117812 */ /* 0x100fe200078efe31 */
[----:B------:R-:W2:Y:S01]  /*13060*/  MUFU.TANH R183, R183 ;  /* 0x000000b700b77308 */ /* 0x000ea20000002400 */
[----:B---3--:R-:W-:Y:S02]  /*13070*/  FSEL R68, R90, -INF , !P2 ;  /* 0xff8000005a447808 */ /* 0x008fe40005000000 */
[----:B------:R-:W-:Y:S02]  /*13080*/  ISETP.GE.AND P2, PT, R16, R47, PT ;  /* 0x0000002f1000720c */ /* 0x000fe40003f46270 */
[----:B------:R-:W-:-:S02]  /*13090*/  LOP3.LUT R16, R50, 0xa0, R49, 0xfe, !PT ;  /* 0x000000a032107812 */ /* 0x000fc400078efe31 */
[C---:B------:R-:W-:Y:S01]  /*130a0*/  ISETP.GE.AND P4, PT, R17.reuse, R47, PT ;  /* 0x0000002f1100720c */ /* 0x040fe20003f86270 */
[----:B------:R-:W3:Y:S01]  /*130b0*/  MUFU.TANH R37, R37 ;  /* 0x0000002500257308 */ /* 0x000ee20000002400 */
[----:B----4-:R-:W-:Y:S01]  /*130c0*/  FSEL R66, R96, -INF , !P0 ;  /* 0xff80000060427808 */ /* 0x010fe20004000000 */
[----:B-1----:R-:W-:Y:S01]  /*130d0*/  HMMA.16816.F32 R28, R12, R4, R28 ;  /* 0x000000040c1c723c */ /* 0x002fe2000000181c */
[----:B------:R-:W-:Y:S02]  /*130e0*/  ISETP.GE.AND P0, PT, R17, R48, PT ;  /* 0x000000301100720c */ /* 0x000fe40003f06270 */
[----:B------:R-:W-:Y:S02]  /*130f0*/  FSEL R181, R181, -INF , !P2 ;  /* 0xff800000b5b57808 */ /* 0x000fe40005000000 */
[----:B------:R-:W-:Y:S01]  /*13100*/  FSEL R114, R36, -INF , !P0 ;  /* 0xff80000024727808 */ /* 0x000fe20004000000 */
[----:B------:R-:W-:Y:S01]  /*13110*/  MUFU.TANH R86, R25 ;  /* 0x0000001900567308 */ /* 0x000fe20000002400 */
[----:B--2---:R-:W-:-:S02]  /*13120*/  FSEL R183, R183, -INF , !P3 ;  /* 0xff800000b7b77808 */ /* 0x004fc40005800000 */
[-C--:B------:R-:W-:Y:S02]  /*13130*/  ISETP.GE.AND P3, PT, R16, R48.reuse, PT ;  /* 0x000000301000720c */ /* 0x080fe40003f66270 */
[C-C-:B------:R-:W-:Y:S02]  /*13140*/  LOP3.LUT R5, R50.reuse, 0xa1, R49.reuse, 0xfe, !PT ;  /* 0x000000a132057812 */ /* 0x140fe400078efe31 */
[----:B------:R-:W-:Y:S01]  /*13150*/  LOP3.LUT R4, R50, 0xa8, R49, 0xfe, !PT ;  /* 0x000000a832047812 */ /* 0x000fe200078efe31 */
[----:B------:R1:W-:Y:S01]  /*13160*/  MUFU.TANH R88, R26 ;  /* 0x0000001a00587308 */ /* 0x0003e20000002400 */
[----:B---3--:R-:W-:Y:S02]  /*13170*/  FSEL R70, R37, -INF , !P6 ;  /* 0xff80000025467808 */ /* 0x008fe40007000000 */
[----:B------:R-:W-:Y:S02]  /*13180*/  ISETP.GE.AND P6, PT, R16, R47, PT ;  /* 0x0000002f1000720c */ /* 0x000fe40003fc6270 */
[----:B------:R-:W-:Y:S01]  /*13190*/  HMMA.16816.F32 R16, R8, R18, RZ ;  /* 0x000000120810723c */ /* 0x000fe200000018ff */
[----:B------:R-:W-:-:S02]  /*131a0*/  ISETP.GE.AND P2, PT, R5, R48, PT ;  /* 0x000000300500720c */ /* 0x000fc40003f46270 */
[----:B------:R-:W2:Y:S01]  /*131b0*/  MUFU.TANH R3, R3 ;  /* 0x0000000300037308 */ /* 0x000ea20000002400 */
[----:B------:R-:W-:Y:S01]  /*131c0*/  FSEL R177, R177, -INF , !P4 ;  /* 0xff800000b1b17808 */ /* 0x000fe20006000000 */
[----:B------:R-:W-:Y:S01]  /*131d0*/  FMUL.FTZ R94, R29, UR4 ;  /* 0x000000041d5e7c20 */ /* 0x000fe20008410000 */
[----:B------:R-:W-:Y:S01]  /*131e0*/  ISETP.GE.AND P0, PT, R5, R47, PT ;  /* 0x0000002f0500720c */ /* 0x000fe20003f06270 */
[----:B------:R-:W-:Y:S01]  /*131f0*/  FMUL.FTZ R30, R30, UR4 ;  /* 0x000000041e1e7c20 */ /* 0x000fe20008410000 */
[----:B------:R-:W-:Y:S02]  /*13200*/  ISETP.GE.AND P4, PT, R4, R48, PT ;  /* 0x000000300400720c */ /* 0x000fe40003f86270 */
[----:B------:R-:W-:Y:S01]  /*13210*/  LOP3.LUT R5, R50, 0xa9, R49, 0xfe, !PT ;  /* 0x000000a932057812 */ /* 0x000fe200078efe31 */
[----:B------:R-:W3:Y:S01]  /*13220*/  MUFU.TANH R38, R38 ;  /* 0x0000002600267308 */ /* 0x000ee20000002400 */
[----:B-1----:R-:W1:Y:S01]  /*13230*/  LDSM.16.M88.4 R24, [R204+0x4c00] ;  /* 0x004c0000cc18783b */ /* 0x002e620000000200 */
[----:B------:R-:W-:-:S02]  /*13240*/  FSEL R173, R173, -INF , !P6 ;  /* 0xff800000adad7808 */ /* 0x000fc40007000000 */
[----:B------:R-:W-:-:S04]  /*13250*/  ISETP.GE.AND P6, PT, R5, R47, PT ;  /* 0x0000002f0500720c */ /* 0x000fc80003fc6270 */
[----:B------:R-:W4:Y:S01]  /*13260*/  MUFU.TANH R169, R169 ;  /* 0x000000a900a97308 */ /* 0x000f220000002400 */
[----:B--2---:R-:W-:Y:S01]  /*13270*/  FSEL R118, R3, -INF , !P3 ;  /* 0xff80000003767808 */ /* 0x004fe20005800000 */
[----:B------:R-:W-:Y:S01]  /*13280*/  FMUL.FTZ R3, R23, UR4 ;  /* 0x0000000417037c20 */ /* 0x000fe20008410000 */
[----:B------:R-:W-:Y:S02]  /*13290*/  ISETP.GE.AND P3, PT, R4, R47, PT ;  /* 0x0000002f0400720c */ /* 0x000fe40003f66270 */
[----:B------:R-:W-:Y:S01]  /*132a0*/  LOP3.LUT R4, R50, 0xb0, R49, 0xfe, !PT ;  /* 0x000000b032047812 */ /* 0x000fe200078efe31 */
[----:B------:R-:W-:Y:S01]  /*132b0*/  HMMA.16816.F32 R16, R12, R6, R16 ;  /* 0x000000060c10723c */ /* 0x000fe20000001810 */
[----:B------:R-:W-:Y:S01]  /*132c0*/  FSEL R165, R165, -INF , !P3 ;  /* 0xff800000a5a57808 */ /* 0x000fe20005800000 */
[----:B------:R-:W2:Y:S01]  /*132d0*/  MUFU.TANH R40, R40 ;  /* 0x0000002800287308 */ /* 0x000ea20000002400 */
[----:B---3--:R-:W-:Y:S01]  /*132e0*/  FSEL R126, R38, -INF , !P2 ;  /* 0xff800000267e7808 */ /* 0x008fe20005000000 */
[----:B------:R-:W-:Y:S01]  /*132f0*/  FMUL.FTZ R38, R28, UR4 ;  /* 0x000000041c267c20 */ /* 0x000fe20008410000 */
[----:B------:R-:W-:-:S02]  /*13300*/  ISETP.GE.AND P2, PT, R5, R48, PT ;  /* 0x000000300500720c */ /* 0x000fc40003f46270 */
[----:B------:R-:W-:-:S03]  /*13310*/  FSEL R159, R159, -INF , !P6 ;  /* 0xff8000009f9f7808 */ /* 0x000fc60007000000 */
[----:B------:R-:W-:Y:S01]  /*13320*/  MUFU.TANH R90, R20 ;  /* 0x00000014005a7308 */ /* 0x000fe20000002400 */
[----:B----4-:R-:W-:Y:S02]  /*13330*/  FSEL R169, R169, -INF , !P0 ;  /* 0xff800000a9a97808 */ /* 0x010fe40004000000 */
[----:B------:R-:W-:-:S05]  /*13340*/  ISETP.GE.AND P0, PT, R4, R48, PT ;  /* 0x000000300400720c */ /* 0x000fca0003f06270 */
[----:B------:R3:W-:Y:S01]  /*13350*/  MUFU.TANH R37, R21 ;  /* 0x0000001500257308 */ /* 0x0007e20000002400 */
[----:B--2---:R-:W-:Y:S02]  /*13360*/  FSEL R28, R40, -INF , !P4 ;  /* 0xff800000281c7808 */ /* 0x004fe40006000000 */
[----:B------:R-:W-:Y:S02]  /*13370*/  ISETP.GE.AND P4, PT, R4, R47, PT ;  /* 0x0000002f0400720c */ /* 0x000fe40003f86270 */
[----:B------:R-:W-:Y:S01]  /*13380*/  LOP3.LUT R40, R50, 0xb8, R49, 0xfe, !PT ;  /* 0x000000b832287812 */ /* 0x000fe200078efe31 */
[----:B------:R-:W-:Y:S01]  /*13390*/  FMUL.FTZ R157, R17, UR4 ;  /* 0x00000004119d7c20 */ /* 0x000fe20008410000 */
[----:B------:R-:W-:Y:S01]  /*133a0*/  FSEL R149, R149, -INF , !P4 ;  /* 0xff80000095957808 */ /* 0x000fe20006000000 */
[----:B------:R-:W2:Y:S01]  /*133b0*/  MUFU.TANH R41, R41 ;  /* 0x0000002900297308 */ /* 0x000ea20000002400 */
[----:B-1----:R-:W-:Y:S01]  /*133c0*/  HMMA.16816.F32 R4, R8, R24, RZ ;  /* 0x000000180804723c */ /* 0x002fe200000018ff */
[----:B------:R-:W-:Y:S01]  /*133d0*/  ISETP.GE.AND P6, PT, R40, R48, PT ;  /* 0x000000302800720c */ /* 0x000fe20003fc6270 */
[----:B------:R-:W-:Y:S01]  /*133e0*/  FMUL.FTZ R18, R18, UR4 ;  /* 0x0000000412127c20 */ /* 0x000fe20008410000 */
[----:B------:R-:W-:-:S03]  /*133f0*/  FMUL.FTZ R19, R19, UR4 ;  /* 0x0000000413137c20 */ /* 0x000fc60008410000 */
[----:B------:R-:W-:Y:S01]  /*13400*/  HMMA.16816.F32 R8, R8, R26, RZ ;  /* 0x0000001a0808723c */ /* 0x000fe200000018ff */
[----:B------:R-:W-:Y:S01]  /*13410*/  MUFU.TANH R42, R42 ;  /* 0x0000002a002a7308 */ /* 0x000fe20000002400 */
[----:B---3--:R-:W1:Y:S01]  /*13420*/  LDSM.16.M88.4 R20, [R148] ;  /* 0x000000009414783b */ /* 0x008e620000000200 */
[----:B------:R-:W-:Y:S01]  /*13430*/  FSEL R25, R39, -INF , !P2 ;  /* 0xff80000027197808 */ /* 0x000fe20005000000 */
[----:B------:R-:W-:-:S04]  /*13440*/  DEPBAR.LE SB0, 0x0 ;  /* 0x000080000000791a */ /* 0x000fc80000000000 */
[--C-:B------:R-:W-:Y:S01]  /*13450*/  LOP3.LUT R39, R50, 0xb9, R49.reuse, 0xfe, !PT ;  /* 0x000000b932277812 */ /* 0x100fe200078efe31 */
[----:B------:R-:W-:Y:S01]  /*13460*/  MUFU.TANH R131, R131 ;  /* 0x0000008300837308 */ /* 0x000fe20000002400 */
[----:B--2---:R-:W-:Y:S01]  /*13470*/  FSEL R29, R41, -INF , !P0 ;  /* 0xff800000291d7808 */ /* 0x004fe20004000000 */
[----:B------:R-:W-:Y:S01]  /*13480*/  FMUL.FTZ R41, R31, UR4 ;  /* 0x000000041f297c20 */ /* 0x000fe20008410000 */
[-C--:B------:R-:W-:Y:S01]  /*13490*/  ISETP.GE.AND P4, PT, R39, R47.reuse, PT ;  /* 0x0000002f2700720c */ /* 0x080fe20003f86270 */
[----:B------:R-:W-:Y:S01]  /*134a0*/  FMUL.FTZ R26, R16, UR4 ;  /* 0x00000004101a7c20 */ /* 0x000fe20008410000 */
[----:B------:R-:W-:Y:S02]  /*134b0*/  ISETP.GE.AND P0, PT, R40, R47, PT ;  /* 0x0000002f2800720c */ /* 0x000fe40003f06270 */
[----:B------:R-:W-:Y:S01]  /*134c0*/  LOP3.LUT R16, R50, 0xc1, R49, 0xfe, !PT ;  /* 0x000000c132107812 */ /* 0x000fe200078efe31 */
[----:B------:R-:W2:Y:S01]  /*134d0*/  MUFU.TANH R125, R125 ;  /* 0x0000007d007d7308 */ /* 0x000ea20000002400 */
[----:B------:R-:W-:-:S07]  /*134e0*/  FSEL R27, R44, -INF , !P6 ;  /* 0xff8000002c1b7808 */ /* 0x000fce0007000000 */
[----:B------:R3:W-:Y:S08]  /*134f0*/  MUFU.TANH R36, R92 ;  /* 0x0000005c00247308 */ /* 0x0007f00000002400 */
[----:B------:R-:W4:Y:S01]  /*13500*/  MUFU.TANH R115, R115 ;  /* 0x0000007300737308 */ /* 0x000f220000002400 */
[----:B--2---:R-:W-:Y:S02]  /*13510*/  FSEL R125, R125, -INF , !P0 ;  /* 0xff8000007d7d7808 */ /* 0x004fe40004000000 */
[----:B------:R-:W-:-:S05]  /*13520*/  ISETP.GE.AND P0, PT, R16, R48, PT ;  /* 0x000000301000720c */ /* 0x000fca0003f06270 */
[----:B------:R-:W2:Y:S01]  /*13530*/  MUFU.TANH R45, R45 ;  /* 0x0000002d002d7308 */ /* 0x000ea20000002400 */
[----:B---3--:R-:W-:Y:S01]  /*13540*/  LOP3.LUT R92, R50, 0xb1, R49, 0xfe, !PT ;  /* 0x000000b1325c7812 */ /* 0x008fe200078efe31 */
[C---:B-1----:R-:W-:Y:S03]  /*13550*/  HMMA.16816.F32 R4, R12.reuse, R20, R4 ;  /* 0x000000140c04723c */ /* 0x042fe60000001804 */
[CC--:B------:R-:W-:Y:S02]  /*13560*/  ISETP.GE.AND P3, PT, R92.reuse, R48.reuse, PT ;  /* 0x000000305c00720c */ /* 0x0c0fe40003f66270 */
[----:B------:R-:W-:Y:S01]  /*13570*/  ISETP.GE.AND P2, PT, R92, R47, PT ;  /* 0x0000002f5c00720c */ /* 0x000fe20003f46270 */
[----:B------:R-:W1:Y:S01]  /*13580*/  MUFU.TANH R46, R46 ;  /* 0x0000002e002e7308 */ /* 0x000e620000002400 */
[----:B------:R-:W-:Y:S01]  /*13590*/  FSEL R31, R42, -INF , !P3 ;  /* 0xff8000002a1f7808 */ /* 0x000fe20005800000 */
[----:B------:R-:W-:Y:S01]  /*135a0*/  HMMA.16816.F32 R8, R12, R22, R8 ;  /* 0x000000160c08723c */ /* 0x000fe20000001808 */
[----:B------:R-:W-:-:S02]  /*135b0*/  ISETP.GE.AND P3, PT, R39, R48, PT ;  /* 0x000000302700720c */ /* 0x000fc40003f66270 */
[C-C-:B------:R-:W-:Y:S02]  /*135c0*/  LOP3.LUT R39, R50.reuse, 0xc0, R49.reuse, 0xfe, !PT ;  /* 0x000000c032277812 */ /* 0x140fe400078efe31 */
[----:B------:R-:W-:Y:S01]  /*135d0*/  FSEL R131, R131, -INF , !P2 ;  /* 0xff80000083837808 */ /* 0x000fe20005000000 */
[----:B------:R-:W3:Y:S01]  /*135e0*/  MUFU.TANH R74, R74 ;  /* 0x0000004a004a7308 */ /* 0x000ee20000002400 */
[C---:B------:R-:W-:Y:S02]  /*135f0*/  ISETP.GE.AND P2, PT, R39.reuse, R48, PT ;  /* 0x000000302700720c */ /* 0x040fe40003f46270 */
[--C-:B------:R-:W-:Y:S02]  /*13600*/  LOP3.LUT R21, R50, 0xc8, R49.reuse, 0xfe, !PT ;  /* 0x000000c832157812 */ /* 0x100fe400078efe31 */
[-C--:B------:R-:W-:Y:S02]  /*13610*/  ISETP.GE.AND P6, PT, R39, R47.reuse, PT ;  /* 0x0000002f2700720c */ /* 0x080fe40003fc6270 */
[----:B------:R-:W-:Y:S01]  /*13620*/  FSEL R17, R43, -INF , !P3 ;  /* 0xff8000002b117808 */ /* 0x000fe20005800000 */
[----:B------:R-:W-:Y:S01]  /*13630*/  MUFU.TANH R84, R84 ;  /* 0x0000005400547308 */ /* 0x000fe20000002400 */
[----:B------:R-:W-:Y:S01]  /*13640*/  ISETP.GE.AND P3, PT, R16, R47, PT ;  /* 0x0000002f1000720c */ /* 0x000fe20003f66270 */
[----:B------:R-:W-:Y:S01]  /*13650*/  FMUL.FTZ R109, R4, UR4 ;  /* 0x00000004046d7c20 */ /* 0x000fe20008410000 */
[----:B------:R-:W-:-:S02]  /*13660*/  LOP3.LUT R39, R50, 0xc9, R49, 0xfe, !PT ;  /* 0x000000c932277812 */ /* 0x000fc400078efe31 */
[----:B----4-:R-:W-:Y:S02]  /*13670*/  FSEL R115, R115, -INF , !P4 ;  /* 0xff80000073737808 */ /* 0x010fe40006000000 */
[----:B--2---:R-:W-:Y:S01]  /*13680*/  FSEL R16, R45, -INF , !P2 ;  /* 0xff8000002d107808 */ /* 0x004fe20005000000 */
[----:B------:R-:W2:Y:S01]  /*13690*/  MUFU.TANH R89, R89 ;  /* 0x0000005900597308 */ /* 0x000ea20000002400 */
[CC--:B------:R-:W-:Y:S02]  /*136a0*/  ISETP.GE.AND P4, PT, R21.reuse, R48.reuse, PT ;  /* 0x000000301500720c */ /* 0x0c0fe40003f86270 */
[----:B------:R-:W-:Y:S02]  /*136b0*/  ISETP.GE.AND P2, PT, R21, R47, PT ;  /* 0x0000002f1500720c */ /* 0x000fe40003f46270 */
[----:B-1----:R-:W-:Y:S02]  /*136c0*/  FSEL R21, R46, -INF , !P0 ;  /* 0xff8000002e157808 */ /* 0x002fe40004000000 */
[----:B------:R-:W-:Y:S01]  /*136d0*/  ISETP.GE.AND P0, PT, R39, R48, PT ;  /* 0x000000302700720c */ /* 0x000fe20003f06270 */
[----:B------:R-:W1:Y:S01]  /*136e0*/  MUFU.TANH R3, R3 ;  /* 0x0000000300037308 */ /* 0x000e620000002400 */
[----:B------:R-:W-:-:S02]  /*136f0*/  LOP3.LUT R12, R50, 0xd1, R49, 0xfe, !PT ;  /* 0x000000d1320c7812 */ /* 0x000fc400078efe31 */
[----:B------:R-:W-:Y:S02]  /*13700*/  LOP3.LUT R14, R50, 0xd0, R49, 0xfe, !PT ;  /* 0x000000d0320e7812 */ /* 0x000fe400078efe31 */
[----:B------:R-:W-:Y:S02]  /*13710*/  FSEL R97, R97, -INF , !P2 ;  /* 0xff80000061617808 */ /* 0x000fe40005000000 */
[----:B------:R-:W-:Y:S01]  /*13720*/  FSEL R15, R76, -INF , !P0 ;  /* 0xff8000004c0f7808 */ /* 0x000fe20004000000 */
[----:B------:R-:W4:Y:S01]  /*13730*/  MUFU.TANH R38, R38 ;  /* 0x0000002600267308 */ /* 0x000f220000002400 */
[----:B------:R-:W-:Y:S02]  /*13740*/  FSEL R107, R107, -INF , !P6 ;  /* 0xff8000006b6b7808 */ /* 0x000fe40007000000 */
[----:B------:R-:W-:Y:S02]  /*13750*/  FSEL R101, R101, -INF , !P3 ;  /* 0xff80000065657808 */ /* 0x000fe40005800000 */
[----:B---3--:R-:W-:-:S02]  /*13760*/  FSEL R13, R74, -INF , !P4 ;  /* 0xff8000004a0d7808 */ /* 0x008fc40006000000 */
[CC--:B------:R-:W-:Y:S01]  /*13770*/  ISETP.GE.AND P2, PT, R12.reuse, R48.reuse, PT ;  /* 0x000000300c00720c */ /* 0x0c0fe20003f46270 */
[----:B------:R-:W3:Y:S01]  /*13780*/  MUFU.TANH R41, R41 ;  /* 0x0000002900297308 */ /* 0x000ee20000002400 */
[-C--:B------:R-:W-:Y:S02]  /*13790*/  ISETP.GE.AND P0, PT, R12, R47.reuse, PT ;  /* 0x0000002f0c00720c */ /* 0x080fe40003f06270 */
[-C--:B------:R-:W-:Y:S02]  /*137a0*/  ISETP.GE.AND P6, PT, R39, R47.reuse, PT ;  /* 0x0000002f2700720c */ /* 0x080fe40003fc6270 */
[C---:B------:R-:W-:Y:S02]  /*137b0*/  ISETP.GE.AND P3, PT, R14.reuse, R48, PT ;  /* 0x000000300e00720c */ /* 0x040fe40003f66270 */
[----:B------:R-:W-:Y:S01]  /*137c0*/  ISETP.GE.AND P4, PT, R14, R47, PT ;  /* 0x0000002f0e00720c */ /* 0x000fe20003f86270 */
[----:B------:R5:W-:Y:S01]  /*137d0*/  MUFU.TANH R20, R26 ;  /* 0x0000001a00147308 */ /* 0x000be20000002400 */
[--C-:B------:R-:W-:Y:S01]  /*137e0*/  LOP3.LUT R12, R50, 0xd8, R49.reuse, 0xfe, !PT ;  /* 0x000000d8320c7812 */ /* 0x100fe200078efe31 */
[----:B------:R-:W-:Y:S01]  /*137f0*/  FMUL.FTZ R14, R8, UR4 ;  /* 0x00000004080e7c20 */ /* 0x000fe20008410000 */
[----:B------:R-:W-:-:S02]  /*13800*/  LOP3.LUT R4, R50, 0xd9, R49, 0xfe, !PT ;  /* 0x000000d932047812 */ /* 0x000fc400078efe31 */
[----:B------:R-:W-:Y:S02]  /*13810*/  FSEL R93, R93, -INF , !P6 ;  /* 0xff8000005d5d7808 */ /* 0x000fe40007000000 */
[----:B------:R-:W-:Y:S01]  /*13820*/  FSEL R46, R88, -INF , !P4 ;  /* 0xff800000582e7808 */ /* 0x000fe20006000000 */
[----:B------:R-:W3:Y:S01]  /*13830*/  MUFU.TANH R30, R30 ;  /* 0x0000001e001e7308 */ /* 0x000ee20000002400 */
[----:B------:R-:W-:Y:S02]  /*13840*/  ISETP.GE.AND P6, PT, R12, R48, PT ;  /* 0x000000300c00720c */ /* 0x000fe40003fc6270 */
[----:B------:R-:W-:Y:S02]  /*13850*/  ISETP.GE.AND P4, PT, R4, R47, PT ;  /* 0x0000002f0400720c */ /* 0x000fe40003f86270 */
[----:B------:R-:W-:Y:S02]  /*13860*/  LOP3.LUT R22, R50, 0xe1, R49, 0xfe, !PT ;  /* 0x000000e132167812 */ /* 0x000fe400078efe31 */
[----:B--2---:R-:W-:Y:S01]  /*13870*/  FSEL R45, R89, -INF , !P0 ;  /* 0xff800000592d7808 */ /* 0x004fe20004000000 */
[----:B------:R2:W3:Y:S01]  /*13880*/  MUFU.TANH R40, R18 ;  /* 0x0000001200287308 */ /* 0x0004e20000002400 */
[----:B------:R-:W-:Y:S01]  /*13890*/  FSEL R8, R90, -INF , !P6 ;  /* 0xff8000005a087808 */ /* 0x000fe20007000000 */
[----:B-----5:R-:W-:Y:S01]  /*138a0*/  FMUL.FTZ R26, R6, UR4 ;  /* 0x00000004061a7c20 */ /* 0x020fe20008410000 */
[----:B-1----:R-:W-:-:S02]  /*138b0*/  FSEL R43, R3, -INF , !P4 ;  /* 0xff800000032b7808 */ /* 0x002fc40006000000 */
[----:B------:R-:W-:-:S03]  /*138c0*/  LOP3.LUT R6, R50, 0xf0, R49, 0xfe, !PT ;  /* 0x000000f032067812 */ /* 0x000fc600078efe31 */
[----:B------:R1:W5:Y:S08]  /*138d0*/  MUFU.TANH R39, R19 ;  /* 0x0000001300277308 */ /* 0x0003700000002400 */
[----:B------:R-:W5:Y:S01]  /*138e0*/  MUFU.TANH R109, R109 ;  /* 0x0000006d006d7308 */ /* 0x000f620000002400 */
[----:B--2---:R-:W-:Y:S01]  /*138f0*/  FMUL.FTZ R18, R5, UR4 ;  /* 0x0000000405127c20 */ /* 0x004fe20008410000 */
[----:B------:R-:W-:Y:S01]  /*13900*/  FSEL R5, R86, -INF , !P2 ;  /* 0xff80000056057808 */ /* 0x000fe20005000000 */
[----:B------:R-:W-:Y:S01]  /*13910*/  BAR.SYNC.DEFER_BLOCKING 0x0 ;  /* 0x0000000000007b1d */ /* 0x000fe20000010000 */
[----:B------:R-:W-:-:S02]  /*13920*/  ISETP.GE.AND P2, PT, R4, R48, PT ;  /* 0x000000300400720c */ /* 0x000fc40003f46270 */
[----:B------:R-:W-:Y:S02]  /*13930*/  LOP3.LUT R4, R50, 0xe0, R49, 0xfe, !PT ;  /* 0x000000e032047812 */ /* 0x000fe400078efe31 */
[----:B-1----:R-:W-:Y:S01]  /*13940*/  FSEL R19, R84, -INF , !P3 ;  /* 0xff80000054137808 */ /* 0x002fe20005800000 */
[----:B------:R-:W-:Y:S01]  /*13950*/  MUFU.TANH R24, R94 ;  /* 0x0000005e00187308 */ /* 0x000fe20000002400 */
[-C--:B------:R-:W-:Y:S02]  /*13960*/  ISETP.GE.AND P3, PT, R12, R47.reuse, PT ;  /* 0x0000002f0c00720c */ /* 0x080fe40003f66270 */
[CC--:B------:R-:W-:Y:S02]  /*13970*/  ISETP.GE.AND P0, PT, R4.reuse, R48.reuse, PT ;  /* 0x000000300400720c */ /* 0x0c0fe40003f06270 */
[-C--:B------:R-:W-:Y:S02]  /*13980*/  ISETP.GE.AND P6, PT, R4, R47.reuse, PT ;  /* 0x0000002f0400720c */ /* 0x080fe40003fc6270 */
[----:B------:R-:W-:Y:S01]  /*13990*/  FSEL R4, R37, -INF , !P2 ;  /* 0xff80000025047808 */ /* 0x000fe20005000000 */
[----:B------:R1:W2:Y:S01]  /*139a0*/  MUFU.TANH R12, R18 ;  /* 0x00000012000c7308 */ /* 0x0002a20000002400 */
[----:B------:R-:W-:Y:S01]  /*139b0*/  ISETP.GE.AND P2, PT, R22, R47, PT ;  /* 0x0000002f1600720c */ /* 0x000fe20003f46270 */
[----:B------:R-:W-:Y:S01]  /*139c0*/  FMUL.FTZ R37, R7, UR4 ;  /* 0x0000000407257c20 */ /* 0x000fe20008410000 */
[----:B------:R-:W-:Y:S01]  /*139d0*/  FSEL R44, R36, -INF , !P3 ;  /* 0xff800000242c7808 */ /* 0x000fe20005800000 */
[----:B------:R-:W-:Y:S01]  /*139e0*/  FMUL.FTZ R36, R10, UR4 ;  /* 0x000000040a247c20 */ /* 0x000fe20008410000 */
[----:B------:R-:W-:-:S02]  /*139f0*/  ISETP.GE.AND P3, PT, R22, R48, PT ;  /* 0x000000301600720c */ /* 0x000fc40003f66270 */
[----:B----4-:R-:W-:Y:S01]  /*13a00*/  FSEL R23, R38, -INF , !P0 ;  /* 0xff80000026177808 */ /* 0x010fe20004000000 */
[----:B------:R-:W-:Y:S01]  /*13a10*/  MUFU.TANH R157, R157 ;  /* 0x0000009d009d7308 */ /* 0x000fe20000002400 */
[--C-:B------:R-:W-:Y:S02]  /*13a20*/  LOP3.LUT R22, R50, 0xe9, R49.reuse, 0xfe, !PT ;  /* 0x000000e932167812 */ /* 0x100fe400078efe31 */
[----:B---3--:R-:W-:Y:S02]  /*13a30*/  FSEL R41, R41, -INF , !P2 ;  /* 0xff80000029297808 */ /* 0x008fe40005000000 */
[----:B------:R-:W-:Y:S02]  /*13a40*/  ISETP.GE.AND P2, PT, R6, R48, PT ;  /* 0x000000300600720c */ /* 0x000fe40003f46270 */
[C-C-:B------:R-:W-:Y:S01]  /*13a50*/  LOP3.LUT R10, R50.reuse, 0xf1, R49.reuse, 0xfe, !PT ;  /* 0x000000f1320a7812 */ /* 0x140fe200078efe31 */
[----:B------:R-:W3:Y:S01]  /*13a60*/  MUFU.TANH R3, R26 ;  /* 0x0000001a00037308 */ /* 0x000ee20000002400 */
[----:B-1----:R-:W-:Y:S01]  /*13a70*/  FMUL.FTZ R18, R9, UR4 ;  /* 0x0000000409127c20 */ /* 0x002fe20008410000 */
[----:B------:R-:W-:-:S02]  /*13a80*/  LOP3.LUT R9, R50, 0xe8, R49, 0xfe, !PT ;  /* 0x000000e832097812 */ /* 0x000fc400078efe31 */
[----:B------:R-:W-:Y:S02]  /*13a90*/  FSEL R42, R30, -INF , !P6 ;  /* 0xff8000001e2a7808 */ /* 0x000fe40007000000 */
[C---:B------:R-:W-:Y:S02]  /*13aa0*/  ISETP.GE.AND P4, PT, R9.reuse, R48, PT ;  /* 0x000000300900720c */ /* 0x040fe40003f86270 */
[-C--:B------:R-:W-:Y:S01]  /*13ab0*/  ISETP.GE.AND P0, PT, R9, R47.reuse, PT ;  /* 0x0000002f0900720c */ /* 0x080fe20003f06270 */
[----:B------:R-:W1:Y:S01]  /*13ac0*/  MUFU.TANH R14, R14 ;  /* 0x0000000e000e7308 */ /* 0x000e620000002400 */
[----:B------:R-:W-:Y:S02]  /*13ad0*/  FSEL R7, R20, -INF , !P4 ;  /* 0xff80000014077808 */ /* 0x000fe40006000000 */
[-C--:B------:R-:W-:Y:S01]  /*13ae0*/  ISETP.GE.AND P4, PT, R6, R47.reuse, PT ;  /* 0x0000002f0600720c */ /* 0x080fe20003f86270 */
[----:B------:R-:W-:Y:S01]  /*13af0*/  FMUL.FTZ R6, R11, UR4 ;  /* 0x000000040b067c20 */ /* 0x000fe20008410000 */
[----:B------:R-:W-:-:S02]  /*13b00*/  ISETP.GE.AND P6, PT, R22, R47, PT ;  /* 0x0000002f1600720c */ /* 0x000fc40003fc6270 */
[----:B------:R-:W-:Y:S01]  /*13b10*/  LOP3.LUT R49, R50, 0xf8, R49, 0xfe, !PT ;  /* 0x000000f832317812 */ /* 0x000fe200078efe31 */
[----:B------:R-:W4:Y:S01]  /*13b20*/  MUFU.TANH R18, R18 ;  /* 0x0000001200127308 */ /* 0x000f220000002400 */
[----:B------:R-:W-:Y:S02]  /*13b30*/  FSEL R40, R40, -INF , !P0 ;  /* 0xff80000028287808 */ /* 0x000fe40004000000 */
[-C--:B------:R-:W-:Y:S02]  /*13b40*/  ISETP.GE.AND P0, PT, R10, R48.reuse, PT ;  /* 0x000000300a00720c */ /* 0x080fe40003f06270 */
[----:B-----5:R-:W-:Y:S02]  /*13b50*/  FSEL R39, R39, -INF , !P6 ;  /* 0xff80000027277808 */ /* 0x020fe40007000000 */
[----:B------:R-:W-:Y:S01]  /*13b60*/  FSEL R109, R109, -INF , !P2 ;  /* 0xff8000006d6d7808 */ /* 0x000fe20005000000 */
[----:B------:R-:W5:Y:S01]  /*13b70*/  MUFU.TANH R37, R37 ;  /* 0x0000002500257308 */ /* 0x000f620000002400 */
[----:B------:R-:W-:-:S02]  /*13b80*/  ISETP.GE.AND P6, PT, R49, R48, PT ;  /* 0x000000303100720c */ /* 0x000fc40003fc6270 */
[----:B------:R-:W-:Y:S02]  /*13b90*/  ISETP.GE.AND P2, PT, R49, R47, PT ;  /* 0x0000002f3100720c */ /* 0x000fe40003f46270 */
[----:B--2---:R-:W-:Y:S02]  /*13ba0*/  FSEL R49, R12, -INF , !P0 ;  /* 0xff8000000c317808 */ /* 0x004fe40004000000 */
[----:B------:R-:W-:Y:S01]  /*13bb0*/  ISETP.GT.AND P0, PT, R216, R207, PT ;  /* 0x000000cfd800720c */ /* 0x000fe20003f04270 */
[----:B------:R-:W2:Y:S01]  /*13bc0*/  MUFU.TANH R36, R36 ;  /* 0x0000002400247308 */ /* 0x000ea20000002400 */
[----:B------:R-:W-:Y:S02]  /*13bd0*/  FSEL R9, R24, -INF , !P3 ;  /* 0xff80000018097808 */ /* 0x000fe40005800000 */
[----:B------:R-:W-:Y:S02]  /*13be0*/  ISETP.GE.AND P3, PT, R22, R48, PT ;  /* 0x000000301600720c */ /* 0x000fe40003f66270 */
[----:B---3--:R-:W-:-:S02]  /*13bf0*/  FSEL R38, R3, -INF , !P4 ;  /* 0xff80000003267808 */ /* 0x008fc40006000000 */
[----:B------:R-:W-:Y:S01]  /*13c00*/  FSEL R157, R157, -INF , !P3 ;  /* 0xff8000009d9d7808 */ /* 0x000fe20005800000 */
[----:B------:R-:W3:Y:S01]  /*13c10*/  MUFU.TANH R6, R6 ;  /* 0x0000000600067308 */ /* 0x000ee20000002400 */
[----:B------:R-:W-:Y:S02]  /*13c20*/  ISETP.GE.AND P3, PT, R10, R47, PT ;  /* 0x0000002f0a00720c */ /* 0x000fe40003f66270 */
[----:B-1----:R-:W-:Y:S02]  /*13c30*/  FSEL R48, R14, -INF , !P6 ;  /* 0xff8000000e307808 */ /* 0x002fe40007000000 */
[----:B----4-:R-:W-:Y:S02]  /*13c40*/  FSEL R47, R18, -INF , !P5 ;  /* 0xff800000122f7808 */ /* 0x010fe40006800000 */
[----:B-----5:R-:W-:Y:S02]  /*13c50*/  FSEL R37, R37, -INF , !P3 ;  /* 0xff80000025257808 */ /* 0x020fe40005800000 */
[----:B--2---:R-:W-:-:S02]  /*13c60*/  FSEL R36, R36, -INF , !P2 ;  /* 0xff80000024247808 */ /* 0x004fc40005000000 */
[----:B---3--:R-:W-:Y:S01]  /*13c70*/  FSEL R3, R6, -INF , !P1 ;  /* 0xff80000006037808 */ /* 0x008fe20004800000 */
        /* <DEDUP_REMOVED lines=63> */
.L_x_2634:
[----:B------:R-:W-:Y:S02]  /*14070*/  ULDC UR6, c[0x0][0x248] ;  /* 0x0000920000067ab9 */ /* 0x000fe40000000800 */
[----:B------:R-:W-:-:S06]  /*14080*/  USHF.L.U32 UR4, UR6, 0x8, URZ ;  /* 0x0000000806047899 */ /* 0x000fcc000800063f */
[----:B------:R-:W-:-:S04]  /*14090*/  IADD3 R88, RZ, -UR4, RZ ;  /* 0x80000004ff587c10 */ /* 0x000fc8000fffe0ff */
[----:B------:R-:W-:-:S07]  /*140a0*/  SHF.R.S32.HI R6, RZ, 0x1f, R88 ;  /* 0x0000001fff067819 */ /* 0x000fce0000011458 */
.L_x_2635:
        /* <DEDUP_REMOVED lines=28> */
[----:B------:R-:W-:-:S05]  /*14270*/  IADD3.X R155, R171, UR5, RZ, P1, !PT ;  /* 0x00000005ab9b7c10 */ /* 0x000fca0008ffe4ff */
[----:B------:R2:W-:Y:S04]  /*14280*/  LDGSTS.E.BYPASS.LTC128B.128 [R217+0x4800], desc[UR8][R154.64] ;  /* 0x048000009ad97fae */ /* 0x0005e8000b901d48 */
[----:B------:R-:W0:Y:S02]  /*14290*/  LDGDEPBAR ;  /* 0x00000000000079af */ /* 0x000e240000000000 */
.L_x_2633:
        /* <DEDUP_REMOVED lines=23> */
[----:B--2---:R-:W-:-:S04]  /*14410*/  FMNMX.FTZ R11, R175, R6, !PT ;  /* 0x00000006af0b7209 */ /* 0x004fc80007810000 */
        /* <DEDUP_REMOVED lines=71> */
[----:B------:R-:W-:Y:S01]  /*14890*/  FADD.FTZ R2, R2, -R5 ;  /* 0x8000000502027221 */ /* 0x000fe20000010000 */
        /* <DEDUP_REMOVED lines=15> */
[----:B------:R-:W-:Y:S01]  /*14990*/  LDSM.16.MT88.4 R16, [R202+0x5000] ;  /* 0x00500000ca10783b */ /* 0x000fe20000004200 */
        /* <DEDUP_REMOVED lines=58> */
[-C--:B---3--:R-:W-:Y:S01]  /*14d40*/  FMUL.FTZ R136, R136, R158.reuse ;  /* 0x0000009e88887220 */ /* 0x088fe20000410000 */
[-C--:B------:R-:W-:Y:S01]  /*14d50*/  FMUL.FTZ R137, R137, R158.reuse ;  /* 0x0000009e89897220 */ /* 0x080fe20000410000 */
[----:B------:R-:W-:Y:S01]  /*14d60*/  FMUL.FTZ R132, R132, R158 ;  /* 0x0000009e84847220 */ /* 0x000fe20000410000 */
[----:B------:R-:W-:Y:S01]  /*14d70*/  FMNMX.FTZ R6, R231, R6, !PT ;  /* 0x00000006e7067209 */ /* 0x000fe20007810000 */
[-C--:B------:R-:W-:Y:S01]  /*14d80*/  FMUL.FTZ R133, R133, R158.reuse ;  /* 0x0000009e85857220 */ /* 0x080fe20000410000 */
[----:B------:R-:W-:Y:S01]  /*14d90*/  FMUL.FTZ R20, R144, R158 ;  /* 0x0000009e90147220 */ /* 0x000fe20000410000 */
[----:B------:R-:W-:Y:S01]  /*14da0*/  MUFU.EX2 R155, R155 ;  /* 0x0000009b009b7308 */ /* 0x000fe20000000800 */
[----:B------:R-:W-:Y:S01]  /*14db0*/  FMNMX.FTZ R6, R179, R6, !PT ;  /* 0x00000006b3067209 */ /* 0x000fe20007810000 */
[-C--:B------:R-:W-:Y:S01]  /*14dc0*/  FMUL.FTZ R21, R145, R158.reuse ;  /* 0x0000009e91157220 */ /* 0x080fe20000410000 */
[-C--:B------:R-:W-:Y:S01]  /*14dd0*/  FMUL.FTZ R140, R140, R158.reuse ;  /* 0x0000009e8c8c7220 */ /* 0x080fe20000410000 */
[----:B------:R-:W-:Y:S01]  /*14de0*/  FMUL.FTZ R141, R141, R158 ;  /* 0x0000009e8d8d7220 */ /* 0x000fe20000410000 */
[----:B------:R-:W-:Y:S01]  /*14df0*/  FMNMX.FTZ R6, R229, R6, !PT ;  /* 0x00000006e5067209 */ /* 0x000fe20007810000 */
[--C-:B------:R-:W-:Y:S01]  /*14e00*/  FFMA.FTZ R67, R28, UR4, -R88.reuse ;  /* 0x000000041c437c23 */ /* 0x100fe20008010858 */
[--C-:B------:R-:W-:Y:S01]  /*14e10*/  FFMA.FTZ R65, R29, UR4, -R88.reuse ;  /* 0x000000041d417c23 */ /* 0x100fe20008010858 */
[----:B------:R-:W2:Y:S01]  /*14e20*/  MUFU.EX2 R116, R116 ;  /* 0x0000007400747308 */ /* 0x000ea20000000800 */
[----:B------:R-:W-:Y:S01]  /*14e30*/  FMNMX.FTZ R6, R185, R6, !PT ;  /* 0x00000006b9067209 */ /* 0x000fe20007810000 */
[----:B------:R-:W-:Y:S01]  /*14e40*/  FFMA.FTZ R64, R31, UR4, -R88 ;  /* 0x000000041f407c23 */ /* 0x000fe20008010858 */
[----:B------:R-:W-:Y:S01]  /*14e50*/  FFMA.FTZ R221, R221, R158, R156 ;  /* 0x0000009edddd7223 */ /* 0x000fe2000001009c */
[----:B------:R-:W-:Y:S01]  /*14e60*/  LDSM.16.MT88.4 R28, [R202+0x5800] ;  /* 0x00580000ca1c783b */ /* 0x000fe20000004200 */
        /* <DEDUP_REMOVED lines=52> */
[----:B---3--:R-:W-:-:S02]  /*151b0*/  FMNMX.FTZ R6, R10, R11, !PT ;  /* 0x0000000b0a067209 */ /* 0x008fc40007810000 */
[----:B------:R-:W-:Y:S05]  /*151c0*/  LDSM.16.MT88.4 R8, [R201+0x5000] ;  /* 0x00500000c908783b */ /* 0x000fea0000004200 */
        /* <DEDUP_REMOVED lines=31> */
[----:B-1----:R-:W-:Y:S01]  /*153c0*/  F2FP.F16.F32.PACK_AB R32, R120, R163 ;  /* 0x000000a37820723e */ /* 0x002fe200000000ff */
[--C-:B------:R-:W-:Y:S01]  /*153d0*/  FFMA.FTZ R106, R98, UR4, -R50.reuse ;  /* 0x00000004626a7c23 */ /* 0x100fe20008010832 */
[----:B--2---:R-:W-:Y:S01]  /*153e0*/  F2FP.F16.F32.PACK_AB R34, R116, R155 ;  /* 0x0000009b7422723e */ /* 0x004fe200000000ff */
        /* <DEDUP_REMOVED lines=77> */
[----:B------:R-:W5:Y:S01]  /*158c0*/  LDSM.16.MT88.4 R24, [R201+0x5c00] ;  /* 0x005c0000c918783b */ /* 0x000f620000004200 */
        /* <DEDUP_REMOVED lines=103> */
[----:B-----5:R-:W-:Y:S01]  /*15f40*/  HMMA.16816.F32 R136, R32, R24, R136 ;  /* 0x000000182088723c */ /* 0x020fe20000001888 */
        /* <DEDUP_REMOVED lines=21> */
[----:B------:R-:W-:Y:S01]  /*160a0*/  HMMA.16816.F32 R132, R12, R10, R132 ;  /* 0x0000000a0c84723c */ /* 0x000fe20000001884 */
[----:B------:R-:W4:Y:S01]  /*160b0*/  MUFU.EX2 R70, R70 ;  /* 0x0000004600467308 */ /* 0x000f220000000800 */
[----:B------:R-:W5:Y:S01]  /*160c0*/  LDSM.16.MT88.4 R8, [R201+0x7800] ;  /* 0x00780000c908783b */ /* 0x000f620000004200 */
        /* <DEDUP_REMOVED lines=199> */
[C---:B--2---:R-:W-:Y:S01]  /*16d40*/  HMMA.16816.F32 R20, R4.reuse, R12, R20 ;  /* 0x0000000c0414723c */ /* 0x044fe20000001814 */
[----:B-----5:R-:W2:Y:S01]  /*16d50*/  LDSM.16.MT88.4 R8, [R201+0x8c00] ;  /* 0x008c0000c908783b */ /* 0x020ea20000004200 */
        /* <DEDUP_REMOVED lines=29> */
.L_x_2630:
        /* <DEDUP_REMOVED lines=18> */
.L_x_2640:
[----:B------:R-:W-:Y:S04]  /*17050*/  DEPBAR.LE SB0, 0x0 ;  /* 0x000080000000791a */ /* 0x000fe80000000000 */
[----:B------:R-:W-:Y:S01]  /*17060*/  BAR.SYNC.DEFER_BLOCKING 0x0 ;  /* 0x0000000000007b1d */ /* 0x000fe20000010000 */
[----:B------:R-:W-:Y:S01]  /*17070*/  PLOP3.LUT P0, PT, PT, PT, UP0, 0x40, 0x0 ;  /* 0x000000000000781c */ /* 0x000fe20003f0e808 */
[----:B------:R-:W-:Y:S01]  /*17080*/  VIADD R216, R216, 0xffffffff ;  /* 0xffffffffd8d87836 */ /* 0x000fe20000000000 */
[----:B------:R-:W-:Y:S01]  /*17090*/  MOV R10, R219 ;  /* 0x000000db000a7202 */ /* 0x000fe20000000f00 */
[----:B------:R-:W-:Y:S10]  /*170a0*/  IMAD.MOV.U32 R5, RZ, RZ, R218 ;  /* 0x000000ffff057224 */ /* 0x000ff400078e00da */
[----:B------:R-:W-:Y:S05]  /*170b0*/  @P0 BRA `(.L_x_2637) ;  /* 0x0000000000f40947 */ /* 0x000fea0003800000 */
[----:B------:R-:W1:Y:S02]  /*170c0*/  LDC R0, c[0x0][0x380] ;  /* 0x0000e000ff007b82 */ /* 0x000e640000000800 */
[-C--:B-1----:R-:W-:Y:S04]  /*170d0*/  IABS R2, R0.reuse ;  /* 0x0000000000027213 */ /* 0x082fe80000000000 */
[----:B------:R-:W1:Y:S10]  /*170e0*/  I2F.RP R7, R2 ;  /* 0x0000000200077306 */ /* 0x000e740000209400 */
[----:B-1----:R-:W1:Y:S02]  /*170f0*/  MUFU.RCP R3, R7 ;  /* 0x0000000700037308 */ /* 0x002e640000001000 */
[----:B-1----:R-:W-:Y:S01]  /*17100*/  VIADD R8, R3, 0xffffffe ;  /* 0x0ffffffe03087836 */ /* 0x002fe20000000000 */
[----:B------:R-:W-:Y:S07]  /*17110*/  SHF.L.U32 R3, R216, 0x8, RZ ;  /* 0x00000008d8037819 */ /* 0x000fee00000006ff */
[----:B------:R-:W1:Y:S01]  /*17120*/  F2I.FTZ.U32.TRUNC.NTZ R9, R8 ;  /* 0x0000000800097305 */ /* 0x000e62000021f000 */
[----:B------:R-:W-:Y:S01]  /*17130*/  IABS R4, R3 ;  /* 0x0000000300047213 */ /* 0x000fe20000000000 */
[C---:B------:R-:W-:Y:S01]  /*17140*/  VIADD R11, R3.reuse, 0x100 ;  /* 0x00000100030b7836 */ /* 0x040fe20000000000 */
[-C--:B------:R-:W-:Y:S04]  /*17150*/  LOP3.LUT R3, R3, R0.reuse, RZ, 0x3c, !PT ;  /* 0x0000000003037212 */ /* 0x080fe800078e3cff */
[----:B------:R-:W-:Y:S02]  /*17160*/  IABS R6, R11 ;  /* 0x0000000b00067213 */ /* 0x000fe40000000000 */
[----:B------:R-:W-:Y:S02]  /*17170*/  ISETP.GE.AND P0, PT, R3, RZ, PT ;  /* 0x000000ff0300720c */ /* 0x000fe40003f06270 */
[----:B------:R-:W-:Y:S01]  /*17180*/  LOP3.LUT R11, R11, R0, RZ, 0x3c, !PT ;  /* 0x000000000b0b7212 */ /* 0x000fe200078e3cff */
[--C-:B-1----:R-:W-:Y:S03]  /*17190*/  IMAD.MOV R5, RZ, RZ, -R9.reuse ;  /* 0x000000ffff057224 */ /* 0x102fe600078e0a09 */
[----:B------:R-:W-:Y:S01]  /*171a0*/  ISETP.GE.AND P2, PT, R11, RZ, PT ;  /* 0x000000ff0b00720c */ /* 0x000fe20003f46270 */
        /* <DEDUP_REMOVED lines=46> */
.L_x_2637:
        /* <DEDUP_REMOVED lines=24> */
[----:B------:R-:W-:Y:S01]  /*17610*/  ISETP.GT.AND P0, PT, R216, R207, PT ;  /* 0x000000cfd800720c */ /* 0x000fe20003f04270 */
        /* <DEDUP_REMOVED lines=87> */
[----:B------:R3:W1:Y:S01]  /*17b90*/  MUFU.TANH R245, R14 ;  /* 0x0000000e00f57308 */ /* 0x0006620000002400 */
[----:B-----5:R-:W5:Y:S09]  /*17ba0*/  LDSM.16.M88.4 R8, [R198] ;  /* 0x00000000c608783b */ /* 0x020f720000000200 */
        /* <DEDUP_REMOVED lines=23> */
[----:B--2---:R-:W-:Y:S05]  /*17d20*/  FMUL.FTZ R12, R30, UR10 ;  /* 0x0000000a1e0c7c20 */ /* 0x004fea0008410000 */
[----:B------:R-:W2:Y:S02]  /*17d30*/  MUFU.TANH R227, R227 ;  /* 0x000000e300e37308 */ /* 0x000ea40000002400 */
[----:B------:R-:W-:Y:S01]  /*17d40*/  FMUL.FTZ R29, R29, UR10 ;  /* 0x0000000a1d1d7c20 */ /* 0x000fe20008410000 */
[----:B---3--:R-:W-:Y:S01]  /*17d50*/  FMUL.FTZ R14, R32, UR10 ;  /* 0x0000000a200e7c20 */ /* 0x008fe20008410000 */
[----:B----4-:R-:W-:Y:S01]  /*17d60*/  FMUL.FTZ R16, R34, UR10 ;  /* 0x0000000a22107c20 */ /* 0x010fe20008410000 */
[----:B------:R-:W-:Y:S01]  /*17d70*/  FMUL.FTZ R31, R31, UR10 ;  /* 0x0000000a1f1f7c20 */ /* 0x000fe20008410000 */
[----:B------:R-:W-:Y:S04]  /*17d80*/  FMUL.FTZ R33, R33, UR10 ;  /* 0x0000000a21217c20 */ /* 0x000fe80008410000 */
[----:B------:R3:W4:Y:S01]  /*17d90*/  MUFU.TANH R179, R28 ;  /* 0x0000001c00b37308 */ /* 0x0007220000002400 */
[----:B------:R-:W-:Y:S01]  /*17da0*/  FMUL.FTZ R35, R35, UR10 ;  /* 0x0000000a23237c20 */ /* 0x000fe20008410000 */
[----:B-1----:R-:W-:Y:S01]  /*17db0*/  FMUL.FTZ R24, R38, UR10 ;  /* 0x0000000a26187c20 */ /* 0x002fe20008410000 */
[----:B------:R-:W-:Y:S01]  /*17dc0*/  FMUL.FTZ R18, R36, UR10 ;  /* 0x0000000a24127c20 */ /* 0x000fe20008410000 */
[----:B------:R-:W-:Y:S01]  /*17dd0*/  FMUL.FTZ R37, R37, UR10 ;  /* 0x0000000a25257c20 */ /* 0x000fe20008410000 */
[----:B------:R-:W-:Y:S05]  /*17de0*/  FMUL.FTZ R39, R39, UR10 ;  /* 0x0000000a27277c20 */ /* 0x000fea0008410000 */
[----:B------:R-:W1:Y:S01]  /*17df0*/  MUFU.TANH R13, R13 ;  /* 0x0000000d000d7308 */ /* 0x000e620000002400 */
[----:B------:R-:W-:Y:S01]  /*17e00*/  FMUL.FTZ R34, R43, UR10 ;  /* 0x0000000a2b227c20 */ /* 0x000fe20008410000 */
[----:B------:R-:W-:Y:S01]  /*17e10*/  FMUL.FTZ R26, R40, UR10 ;  /* 0x0000000a281a7c20 */ /* 0x000fe20008410000 */
[C---:B-----5:R-:W-:Y:S07]  /*17e20*/  HMMA.16816.F32 R44, R180.reuse, R8, R44 ;  /* 0x00000008b42c723c */ /* 0x060fee000000182c */
[----:B------:R-:W1:Y:S01]  /*17e30*/  MUFU.TANH R15, R15 ;  /* 0x0000000f000f7308 */ /* 0x000e620000002400 */
[----:B---3--:R-:W-:Y:S03]  /*17e40*/  FMUL.FTZ R28, R41, UR10 ;  /* 0x0000000a291c7c20 */ /* 0x008fe60008410000 */
[----:B------:R-:W-:Y:S01]  /*17e50*/  FMUL.FTZ R41, R42, UR10 ;  /* 0x0000000a2a297c20 */ /* 0x000fe20008410000 */
[C---:B------:R-:W-:Y:S01]  /*17e60*/  HMMA.16816.F32 R48, R180.reuse, R10, R48 ;  /* 0x0000000ab430723c */ /* 0x040fe20000001830 */
[----:B------:R-:W3:Y:S04]  /*17e70*/  LDSM.16.M88.4 R8, [R194] ;  /* 0x00000000c208783b */ /* 0x000ee80000000200 */
[----:B------:R-:W1:Y:S01]  /*17e80*/  MUFU.TANH R17, R17 ;  /* 0x0000001100117308 */ /* 0x000e620000002400 */
[C---:B------:R-:W-:Y:S09]  /*17e90*/  HMMA.16816.F32 R52, R180.reuse, R4, R52 ;  /* 0x00000004b434723c */ /* 0x040ff20000001834 */
[----:B------:R-:W1:Y:S01]  /*17ea0*/  MUFU.TANH R19, R19 ;  /* 0x0000001300137308 */ /* 0x000e620000002400 */
[C---:B------:R-:W-:Y:S01]  /*17eb0*/  HMMA.16816.F32 R56, R180.reuse, R6, R56 ;  /* 0x00000006b438723c */ /* 0x040fe20000001838 */
[----:B------:R-:W5:Y:S02]  /*17ec0*/  LDSM.16.M88.4 R4, [R193] ;  /* 0x00000000c104783b */ /* 0x000f640000000200 */
        /* <DEDUP_REMOVED lines=18> */
[C---:B---3--:R-:W-:Y:S03]  /*17ff0*/  HMMA.16816.F32 R60, R180.reuse, R8, R60 ;  /* 0x00000008b43c723c */ /* 0x048fe6000000183c */
[----:B------:R-:W-:Y:S03]  /*18000*/  FMUL.FTZ R54, R59, UR10 ;  /* 0x0000000a3b367c20 */ /* 0x000fe60008410000 */
[----:B------:R-:W3:Y:S01]  /*18010*/  MUFU.TANH R186, R57 ;  /* 0x0000003900ba7308 */ /* 0x000ee20000002400 */
[C---:B------:R-:W-:Y:S01]  /*18020*/  HMMA.16816.F32 R64, R180.reuse, R10, R64 ;  /* 0x0000000ab440723c */ /* 0x040fe20000001840 */
[----:B------:R-:W2:Y:S08]  /*18030*/  LDSM.16.M88.4 R8, [R192] ;  /* 0x00000000c008783b */ /* 0x000eb00000000200 */
[----:B------:R-:W1:Y:S01]  /*18040*/  MUFU.TANH R27, R27 ;  /* 0x0000001b001b7308 */ /* 0x000e620000002400 */
[C---:B-----5:R-:W-:Y:S09]  /*18050*/  HMMA.16816.F32 R68, R180.reuse, R4, R68 ;  /* 0x00000004b444723c */ /* 0x060ff20000001844 */
        /* <DEDUP_REMOVED lines=20> */
[C---:B--2---:R-:W-:Y:S03]  /*181a0*/  HMMA.16816.F32 R76, R180.reuse, R8, R76 ;  /* 0x00000008b44c723c */ /* 0x044fe6000000184c */
[----:B------:R-:W-:Y:S01]  /*181b0*/  FMUL.FTZ R73, R73, UR10 ;  /* 0x0000000a49497c20 */ /* 0x000fe20008410000 */
[----:B------:R-:W-:Y:S03]  /*181c0*/  FMUL.FTZ R71, R74, UR10 ;  /* 0x0000000a4a477c20 */ /* 0x000fe60008410000 */
[----:B------:R2:W1:Y:S01]  /*181d0*/  MUFU.TANH R228, R64 ;  /* 0x0000004000e47308 */ /* 0x0004620000002400 */
[C---:B------:R-:W-:Y:S01]  /*181e0*/  HMMA.16816.F32 R80, R180.reuse, R10, R80 ;  /* 0x0000000ab450723c */ /* 0x040fe20000001850 */
[----:B------:R-:W4:Y:S08]  /*181f0*/  LDSM.16.M88.4 R8, [R190] ;  /* 0x00000000be08783b */ /* 0x000f300000000200 */
        /* <DEDUP_REMOVED lines=21> */
[C---:B----4-:R-:W-:Y:S03]  /*18350*/  HMMA.16816.F32 R92, R180.reuse, R8, R92 ;  /* 0x00000008b45c723c */ /* 0x050fe6000000185c */
[----:B--2---:R-:W-:Y:S01]  /*18360*/  FMUL.FTZ R64, R90, UR10 ;  /* 0x0000000a5a407c20 */ /* 0x004fe20008410000 */
[----:B------:R-:W-:Y:S04]  /*18370*/  FMUL.FTZ R87, R91, UR10 ;  /* 0x0000000a5b577c20 */ /* 0x000fe80008410000 */
[----:B------:R2:W4:Y:S01]  /*18380*/  MUFU.TANH R238, R88 ;  /* 0x0000005800ee7308 */ /* 0x0005220000002400 */
[C---:B------:R-:W-:Y:S01]  /*18390*/  HMMA.16816.F32 R96, R180.reuse, R10, R96 ;  /* 0x0000000ab460723c */ /* 0x040fe20000001860 */
[----:B------:R-:W1:Y:S08]  /*183a0*/  LDSM.16.M88.4 R8, [R188] ;  /* 0x00000000bc08783b */ /* 0x000e700000000200 */
[----:B------:R-:W1:Y:S02]  /*183b0*/  MUFU.TANH R244, R79 ;  /* 0x0000004f00f47308 */ /* 0x000e640000002400 */
[----:B---3--:R-:W-:Y:S01]  /*183c0*/  FMUL.FTZ R77, R89, UR10 ;  /* 0x0000000a594d7c20 */ /* 0x008fe20008410000 */
[C---:B-----5:R-:W-:Y:S07]  /*183d0*/  HMMA.16816.F32 R100, R180.reuse, R4, R100 ;  /* 0x00000004b464723c */ /* 0x060fee0000001864 */
[----:B------:R-:W3:Y:S01]  /*183e0*/  MUFU.TANH R154, R83 ;  /* 0x00000053009a7308 */ /* 0x000ee20000002400 */
[C---:B------:R-:W-:Y:S01]  /*183f0*/  HMMA.16816.F32 R104, R180.reuse, R6, R104 ;  /* 0x00000006b468723c */ /* 0x040fe20000001868 */
[----:B------:R-:W5:Y:S02]  /*18400*/  LDSM.16.M88.4 R4, [R150] ;  /* 0x000000009604783b */ /* 0x000f640000000200 */
[----:B------:R-:W-:Y:S01]  /*18410*/  FMUL.FTZ R93, R93, UR10 ;  /* 0x0000000a5d5d7c20 */ /* 0x000fe20008410000 */
[----:B------:R-:W-:Y:S01]  /*18420*/  FMUL.FTZ R68, R92, UR10 ;  /* 0x0000000a5c447c20 */ /* 0x000fe20008410000 */
[----:B--2---:R-:W-:Y:S04]  /*18430*/  FMUL.FTZ R88, R95, UR10 ;  /* 0x0000000a5f587c20 */ /* 0x004fe80008410000 */
[----:B------:R2:W1:Y:S02]  /*18440*/  MUFU.TANH R170, R84 ;  /* 0x0000005400aa7308 */ /* 0x0004640000002400 */
[----:B------:R-:W-:Y:S01]  /*18450*/  FMUL.FTZ R92, R94, UR10 ;  /* 0x0000000a5e5c7c20 */ /* 0x000fe20008410000 */
[----:B------:R-:W-:Y:S01]  /*18460*/  FMUL.FTZ R76, R96, UR10 ;  /* 0x0000000a604c7c20 */ /* 0x000fe20008410000 */
[----:B------:R-:W-:Y:S01]  /*18470*/  FMUL.FTZ R98, R98, UR10 ;  /* 0x0000000a62627c20 */ /* 0x000fe20008410000 */
[----:B------:R-:W-:Y:S05]  /*18480*/  FMUL.FTZ R99, R99, UR10 ;  /* 0x0000000a63637c20 */ /* 0x000fea0008410000 */
[----:B------:R-:W3:Y:S01]  /*18490*/  MUFU.TANH R166, R85 ;  /* 0x0000005500a67308 */ /* 0x000ee20000002400 */
[----:B------:R-:W-:Y:S01]  /*184a0*/  FMUL.FTZ R101, R101, UR10 ;  /* 0x0000000a65657c20 */ /* 0x000fe20008410000 */
[----:B------:R-:W-:Y:S01]  /*184b0*/  FMUL.FTZ R100, R100, UR10 ;  /* 0x0000000a64647c20 */ /* 0x000fe20008410000 */
[----:B------:R-:W-:Y:S01]  /*184c0*/  FMUL.FTZ R102, R102, UR10 ;  /* 0x0000000a66667c20 */ /* 0x000fe20008410000 */
[----:B------:R-:W-:Y:S06]  /*184d0*/  FMUL.FTZ R103, R103, UR10 ;  /* 0x0000000a67677c20 */ /* 0x000fec0008410000 */
[----:B------:R-:W3:Y:S01]  /*184e0*/  MUFU.TANH R184, R93 ;  /* 0x0000005d00b87308 */ /* 0x000ee20000002400 */
[----:B------:R-:W-:Y:S01]  /*184f0*/  FMUL.FTZ R105, R105, UR10 ;  /* 0x0000000a69697c20 */ /* 0x000fe20008410000 */
[C---:B-1----:R-:W-:Y:S03]  /*18500*/  HMMA.16816.F32 R108, R180.reuse, R8, R108 ;  /* 0x00000008b46c723c */ /* 0x042fe6000000186c */
[----:B--2---:R-:W-:Y:S01]  /*18510*/  FMUL.FTZ R84, R97, UR10 ;  /* 0x0000000a61547c20 */ /* 0x004fe20008410000 */
[----:B------:R-:W-:Y:S01]  /*18520*/  FMUL.FTZ R104, R104, UR10 ;  /* 0x0000000a68687c20 */ /* 0x000fe20008410000 */
[----:B------:R-:W-:Y:S03]  /*18530*/  FMUL.FTZ R106, R106, UR10 ;  /* 0x0000000a6a6a7c20 */ /* 0x000fe60008410000 */
[----:B------:R1:W2:Y:S01]  /*18540*/  MUFU.TANH R165, R101 ;  /* 0x0000006500a57308 */ /* 0x0002a20000002400 */
[C---:B------:R-:W-:Y:S01]  /*18550*/  HMMA.16816.F32 R112, R180.reuse, R10, R112 ;  /* 0x0000000ab470723c */ /* 0x040fe20000001870 */
[----:B------:R-:W4:Y:S01]  /*18560*/  LDSM.16.M88.4 R8, [R148] ;  /* 0x000000009408783b */ /* 0x000f220000000200 */
[----:B------:R-:W-:Y:S04]  /*18570*/  DEPBAR.LE SB0, 0x0 ;  /* 0x000080000000791a */ /* 0x000fe80000000000 */
[----:B------:R-:W-:Y:S03]  /*18580*/  FMUL.FTZ R107, R107, UR10 ;  /* 0x0000000a6b6b7c20 */ /* 0x000fe60008410000 */
[----:B------:R3:W1:Y:S01]  /*18590*/  MUFU.TANH R247, R105 ;  /* 0x0000006900f77308 */ /* 0x0006620000002400 */
[C---:B-----5:R-:W-:Y:S09]  /*185a0*/  HMMA.16816.F32 R116, R180.reuse, R4, R116 ;  /* 0x00000004b474723c */ /* 0x060ff20000001874 */
[----:B------:R-:W2:Y:S01]  /*185b0*/  MUFU.TANH R31, R31 ;  /* 0x0000001f001f7308 */ /* 0x000ea20000002400 */
[----:B------:R-:W-:Y:S01]  /*185c0*/  BAR.SYNC.DEFER_BLOCKING 0x0 ;  /* 0x0000000000007b1d */ /* 0x000fe20000010000 */
[C---:B------:R-:W-:Y:S03]  /*185d0*/  HMMA.16816.F32 R120, R180.reuse, R6, R120 ;  /* 0x00000006b478723c */ /* 0x040fe60000001878 */
[----:B------:R-:W-:Y:S01]  /*185e0*/  FMUL.FTZ R225, R109, UR10 ;  /* 0x0000000a6de17c20 */ /* 0x000fe20008410000 */
[----:B------:R-:W-:Y:S01]  /*185f0*/  FMUL.FTZ R109, R110, UR10 ;  /* 0x0000000a6e6d7c20 */ /* 0x000fe20008410000 */
[----:B-1----:R-:W-:Y:S03]  /*18600*/  FMUL.FTZ R101, R111, UR10 ;  /* 0x0000000a6f657c20 */ /* 0x002fe60008410000 */
[----:B------:R-:W1:Y:S03]  /*18610*/  MUFU.TANH R14, R14 ;  /* 0x0000000e000e7308 */ /* 0x000e660000002400 */
[----:B---3--:R-:W-:Y:S01]  /*18620*/  FMUL.FTZ R105, R112, UR10 ;  /* 0x0000000a70697c20 */ /* 0x008fe20008410000 */
[----:B------:R-:W-:Y:S01]  /*18630*/  FMUL.FTZ R95, R113, UR10 ;  /* 0x0000000a715f7c20 */ /* 0x000fe20008410000 */
[----:B------:R-:W-:Y:S01]  /*18640*/  FMUL.FTZ R93, R114, UR10 ;  /* 0x0000000a725d7c20 */ /* 0x000fe20008410000 */
[----:B------:R-:W-:Y:S01]  /*18650*/  FMUL.FTZ R85, R115, UR10 ;  /* 0x0000000a73557c20 */ /* 0x000fe20008410000 */
[----:B------:R-:W-:Y:S03]  /*18660*/  FMUL.FTZ R108, R108, UR10 ;  /* 0x0000000a6c6c7c20 */ /* 0x000fe60008410000 */
[----:B------:R-:W3:Y:S01]  /*18670*/  MUFU.TANH R33, R33 ;  /* 0x0000002100217308 */ /* 0x000ee20000002400 */
[----:B------:R-:W-:Y:S01]  /*18680*/  FMUL.FTZ R83, R116, UR10 ;  /* 0x0000000a74537c20 */ /* 0x000fe20008410000 */
[----:B------:R-:W-:Y:S01]  /*18690*/  FMUL.FTZ R79, R117, UR10 ;  /* 0x0000000a754f7c20 */ /* 0x000fe20008410000 */
[----:B------:R-:W-:Y:S01]  /*186a0*/  FMUL.FTZ R75, R118, UR10 ;  /* 0x0000000a764b7c20 */ /* 0x000fe20008410000 */
[----:B------:R-:W-:Y:S06]  /*186b0*/  FMUL.FTZ R65, R119, UR10 ;  /* 0x0000000a77417c20 */ /* 0x000fec0008410000 */
[----:B------:R-:W1:Y:S01]  /*186c0*/  MUFU.TANH R16, R16 ;  /* 0x0000001000107308 */ /* 0x000e620000002400 */
[C---:B----4-:R-:W-:Y:S03]  /*186d0*/  HMMA.16816.F32 R124, R180.reuse, R8, R124 ;  /* 0x00000008b47c723c */ /* 0x050fe6000000187c */
[----:B------:R-:W-:Y:S01]  /*186e0*/  FMUL.FTZ R67, R120, UR10 ;  /* 0x0000000a78437c20 */ /* 0x000fe20008410000 */
[----:B------:R-:W-:Y:S01]  /*186f0*/  FMUL.FTZ R63, R121, UR10 ;  /* 0x0000000a793f7c20 */ /* 0x000fe20008410000 */
[----:B------:R-:W-:Y:S04]  /*18700*/  FMUL.FTZ R61, R122, UR10 ;  /* 0x0000000a7a3d7c20 */ /* 0x000fe80008410000 */
[----:B------:R-:W4:Y:S01]  /*18710*/  MUFU.TANH R35, R35 ;  /* 0x0000002300237308 */ /* 0x000f220000002400 */
        /* <DEDUP_REMOVED lines=90> */
[----:B------:R-:W-:Y:S01]  /*18cc0*/  ULEA UR8, -UR9, URZ, 0x8 ;  /* 0x0000003f09087291 */ /* 0x000fe2000f8e413f */
[----:B------:R-:W-:Y:S01]  /*18cd0*/  PLOP3.LUT P0, PT, PT, PT, UP0, 0x40, 0x0 ;  /* 0x000000000000781c */ /* 0x000fe20003f0e808 */
[----:B------:R-:W-:Y:S02]  /*18ce0*/  ULDC.64 UR14, c[0x0][0x208] ;  /* 0x00008200000e7ab9 */ /* 0x000fe40000000a00 */
[----:B------:R-:W-:Y:S02]  /*18cf0*/  USHF.R.S32.HI UR7, URZ, 0x1f, UR8 ;  /* 0x0000001f3f077899 */ /* 0x000fe40008011408 */
[----:B------:R-:W-:Y:S04]  /*18d00*/  IMAD.U32 R10, RZ, RZ, UR8 ;  /* 0x00000008ff0a7e24 */ /* 0x000fe8000f8e00ff */
[----:B------:R-:W-:Y:S04]  /*18d10*/  MOV R7, UR7 ;  /* 0x0000000700077c02 */ /* 0x000fe80008000f00 */
[----:B------:R-:W-:Y:S05]  /*18d20*/  @P0 BRA `(.L_x_2639) ;  /* 0x0000000000f40947 */ /* 0x000fea0003800000 */
[----:B------:R-:W2:Y:S01]  /*18d30*/  LDC R0, c[0x0][0x380] ;  /* 0x0000e000ff007b82 */ /* 0x000ea20000000800 */
[----:B------:R-:W-:Y:S04]  /*18d40*/  SHF.L.U32 R5, R216, 0x8, RZ ;  /* 0x00000008d8057819 */ /* 0x000fe800000006ff */
[----:B------:R-:W-:Y:S01]  /*18d50*/  IABS R6, R5 ;  /* 0x0000000500067213 */ /* 0x000fe20000000000 */
[C---:B------:R-:W-:Y:S01]  /*18d60*/  VIADD R11, R5.reuse, 0xffffff00 ;  /* 0xffffff00050b7836 */ /* 0x040fe20000000000 */
[-C--:B--2---:R-:W-:Y:S02]  /*18d70*/  IABS R2, R0.reuse ;  /* 0x0000000000027213 */ /* 0x084fe40000000000 */
[-C--:B------:R-:W-:Y:S02]  /*18d80*/  LOP3.LUT R5, R5, R0.reuse, RZ, 0x3c, !PT ;  /* 0x0000000005057212 */ /* 0x080fe400078e3cff */
[----:B------:R-:W2:Y:S02]  /*18d90*/  I2F.RP R10, R2 ;  /* 0x00000002000a7306 */ /* 0x000ea40000209400 */
[----:B------:R-:W-:Y:S08]  /*18da0*/  ISETP.GE.AND P2, PT, R5, RZ, PT ;  /* 0x000000ff0500720c */ /* 0x000ff00003f46270 */
[----:B--2---:R-:W2:Y:S02]  /*18db0*/  MUFU.RCP R4, R10 ;  /* 0x0000000a00047308 */ /* 0x004ea40000001000 */
[----:B--2---:R-:W-:Y:S01]  /*18dc0*/  VIADD R8, R4, 0xffffffe ;  /* 0x0ffffffe04087836 */ /* 0x004fe20000000000 */
[----:B------:R-:W-:Y:S02]  /*18dd0*/  IABS R4, R11 ;  /* 0x0000000b00047213 */ /* 0x000fe40000000000 */
[----:B------:R-:W-:Y:S05]  /*18de0*/  LOP3.LUT R11, R11, R0, RZ, 0x3c, !PT ;  /* 0x000000000b0b7212 */ /* 0x000fea00078e3cff */
[----:B------:R-:W2:Y:S01]  /*18df0*/  F2I.FTZ.U32.TRUNC.NTZ R9, R8 ;  /* 0x0000000800097305 */ /* 0x000ea2000021f000 */
[----:B------:R-:W-:Y:S01]  /*18e00*/  ISETP.GE.AND P0, PT, R11, RZ, PT ;  /* 0x000000ff0b00720c */ /* 0x000fe20003f06270 */
        /* <DEDUP_REMOVED lines=20> */
[----:B------:R-:W2:Y:S09]  /*18f50*/  LDC R2, c[0x0][0x24c] ;  /* 0x00009300ff027b82 */ /* 0x000eb20000000800 */
[----:B------:R-:W-:Y:S02]  /*18f60*/  @P4 IADD3 R8, R8, 0x1, RZ ;  /* 0x0000000108084810 */ /* 0x000fe40007ffe0ff */
[----:B------:R-:W-:Y:S03]  /*18f70*/  @P5 VIADD R10, R10, 0x1 ;  /* 0x000000010a0a5836 */ /* 0x000fe60000000000 */
[----:B------:R-:W-:Y:S02]  /*18f80*/  @!P0 IMAD.MOV R8, RZ, RZ, -R8 ;  /* 0x000000ffff088224 */ /* 0x000fe400078e0a08 */
[----:B------:R-:W-:Y:S03]  /*18f90*/  @!P2 IADD3 R10, -R10, RZ, RZ ;  /* 0x000000ff0a0aa210 */ /* 0x000fe60007ffe1ff */
[C---:B------:R-:W-:Y:S02]  /*18fa0*/  SEL R5, R9.reuse, R8, !P1 ;  /* 0x0000000809057207 */ /* 0x040fe40004800000 */
[----:B------:R-:W-:Y:S02]  /*18fb0*/  SEL R9, R9, R10, !P1 ;  /* 0x0000000a09097207 */ /* 0x000fe40004800000 */
[-C--:B------:R-:W-:Y:S02]  /*18fc0*/  LEA R90, P1, R5, R214.reuse, 0x2 ;  /* 0x000000d6055a7211 */ /* 0x080fe400078210ff */
[----:B-1----:R-:W-:Y:S02]  /*18fd0*/  LEA R80, P0, R9, R214, 0x2 ;  /* 0x000000d609507211 */ /* 0x002fe400078010ff */
[-C--:B------:R-:W-:Y:S02]  /*18fe0*/  LEA.HI.X.SX32 R91, R5, R215.reuse, 0x2, P1 ;  /* 0x000000d7055b7211 */ /* 0x080fe400008f16ff */
[C---:B------:R-:W-:Y:S01]  /*18ff0*/  LEA.HI.X.SX32 R81, R9.reuse, R215, 0x2, P0 ;  /* 0x000000d709517211 */ /* 0x040fe200000f16ff */
[----:B------:R-:W-:Y:S02]  /*19000*/  IMAD.IADD R9, R9, 0x1, -R5 ;  /* 0x0000000109097824 */ /* 0x000fe400078e0a05 */
[----:B------:R-:W3:Y:S01]  /*19010*/  LDG.E R6, desc[UR14][R90.64] ;  /* 0x0000000e5a067981 */ /* 0x000ee2000c1e1900 */
[----:B------:R-:W1:Y:S01]  /*19020*/  LDC.64 R4, c[0x0][0x230] ;  /* 0x00008c00ff047b82 */ /* 0x000e620000000a00 */
        /* <DEDUP_REMOVED lines=9> */
[CC--:B-1----:R-:W-:Y:S04]  /*190c0*/  IMAD.WIDE.U32 R10, R6.reuse, R4.reuse, R10 ;  /* 0x00000004060a7225 */ /* 0x0c2fe800078e000a */
[----:B------:R-:W-:Y:S04]  /*190d0*/  IMAD R7, R7, R4, RZ ;  /* 0x0000000407077224 */ /* 0x000fe800078e02ff */
[----:B------:R-:W-:Y:S05]  /*190e0*/  IMAD R7, R6, R5, R7 ;  /* 0x0000000506077224 */ /* 0x000fea00078e0207 */
[----:B------:R-:W-:Y:S07]  /*190f0*/  IADD3 R7, R11, R7, RZ ;  /* 0x000000070b077210 */ /* 0x000fee0007ffe0ff */
.L_x_2639:
[C---:B------:R-:W-:Y:S04]  /*19100*/  LEA R208, P0, R10.reuse, R208, 0x1 ;  /* 0x000000d00ad07211 */ /* 0x040fe800078008ff */
[----:B------:R-:W-:Y:S02]  /*19110*/  LEA.HI.X R209, R10, R209, R7, 0x1, P0 ;  /* 0x000000d10ad17211 */ /* 0x000fe400000f0c07 */
[----:B-1----:R-:W-:Y:S03]  /*19120*/  IADD3 R80, P0, R208, UR5, RZ ;  /* 0x00000005d0507c10 */ /* 0x002fe6000ff1e0ff */
        /* <DEDUP_REMOVED lines=25> */
.L_x_2638:
        /* <DEDUP_REMOVED lines=25> */
[----:B------:R-:W-:Y:S02]  /*19450*/  FMNMX.FTZ R0, R179, R0, !PT ;  /* 0x00000000b3007209 */ /* 0x000fe40007810000 */
[----:B------:R-:W-:Y:S02]  /*19460*/  FMNMX.FTZ R7, R31, R2, !PT ;  /* 0x000000021f077209 */ /* 0x000fe40007810000 */
[----:B------:R-:W-:Y:S02]  /*19470*/  FMNMX.FTZ R5, R29, R0, !PT ;  /* 0x000000001d057209 */ /* 0x000fe40007810000 */
[----:B-1----:R-:W-:Y:S02]  /*19480*/  FMNMX.FTZ R2, R16, R7, !PT ;  /* 0x0000000710027209 */ /* 0x002fe40007810000 */
[----:B------:R-:W-:Y:S04]  /*19490*/  FMNMX.FTZ R0, R14, R5, !PT ;  /* 0x000000050e007209 */ /* 0x000fe80007810000 */
        /* <DEDUP_REMOVED lines=133> */
[--C-:B------:R-:W-:Y:S01]  /*19cf0*/  FFMA.FTZ R110, R43, UR4, -R48.reuse ;  /* 0x000000042b6e7c23 */ /* 0x100fe20008010830 */
[--C-:B------:R-:W-:Y:S01]  /*19d00*/  FFMA.FTZ R98, R42, UR4, -R48.reuse ;  /* 0x000000042a627c23 */ /* 0x100fe20008010830 */
[----:B-1----:R-:W-:Y:S01]  /*19d10*/  FMUL.FTZ R9, R22, R141 ;  /* 0x0000008d16097220 */ /* 0x002fe20000410000 */
[--C-:B------:R-:W-:Y:S01]  /*19d20*/  FFMA.FTZ R106, R47, UR4, -R48.reuse ;  /* 0x000000042f6a7c23 */ /* 0x100fe20008010830 */
[----:B------:R-:W-:Y:S01]  /*19d30*/  FFMA.FTZ R149, R44, UR4, -R48 ;  /* 0x000000042c957c23 */ /* 0x000fe20008010830 */
[----:B------:R-:W1:Y:S01]  /*19d40*/  LDSM.16.MT88.4 R28, [R201+0x5000] ;  /* 0x00500000c91c783b */ /* 0x000e620000004200 */
[--C-:B------:R-:W-:Y:S03]  /*19d50*/  FFMA.FTZ R182, R185, UR4, -R50.reuse ;  /* 0x00000004b9b67c23 */ /* 0x100fe60008010832 */
[----:B------:R-:W-:Y:S01]  /*19d60*/  MUFU.EX2 R229, R229 ;  /* 0x000000e500e57308 */ /* 0x000fe20000000800 */
[--C-:B------:R-:W-:Y:S01]  /*19d70*/  FFMA.FTZ R172, R231, UR4, -R50.reuse ;  /* 0x00000004e7ac7c23 */ /* 0x100fe20008010832 */
[--C-:B------:R-:W-:Y:S01]  /*19d80*/  FFMA.FTZ R187, R187, UR4, -R50.reuse ;  /* 0x00000004bbbb7c23 */ /* 0x100fe20008010832 */
[----:B------:R-:W-:Y:S01]  /*19d90*/  FFMA.FTZ R152, R159, UR4, -R50 ;  /* 0x000000049f987c23 */ /* 0x000fe20008010832 */
[----:B------:R-:W-:Y:S01]  /*19da0*/  FFMA.FTZ R159, R36, UR4, -R48 ;  /* 0x00000004249f7c23 */ /* 0x000fe20008010830 */
        /* <DEDUP_REMOVED lines=10> */
[----:B------:R-:W-:Y:S03]  /*19e50*/  FMUL.FTZ R13, R22, R137 ;  /* 0x00000089160d7220 */ /* 0x000fe60000410000 */
        /* <DEDUP_REMOVED lines=34> */
[----:B------:R-:W-:Y:S01]  /*1a080*/  FFMA.FTZ R55, R55, UR4, -R50 ;  /* 0x0000000437377c23 */ /* 0x000fe20008010832 */
[--C-:B------:R-:W-:Y:S01]  /*1a090*/  FFMA.FTZ R223, R223, UR4, -R48.reuse ;  /* 0x00000004dfdf7c23 */ /* 0x100fe20008010830 */
[----:B------:R-:W-:Y:S01]  /*1a0a0*/  FMUL.FTZ R21, R4, UR4 ;  /* 0x0000000404157c20 */ /* 0x000fe20008410000 */
[--C-:B------:R-:W-:Y:S01]  /*1a0b0*/  FFMA.FTZ R103, R227, UR4, -R48.reuse ;  /* 0x00000004e3677c23 */ /* 0x100fe20008010830 */
[--C-:B------:R-:W-:Y:S01]  /*1a0c0*/  FFMA.FTZ R227, R163, UR4, -R48.reuse ;  /* 0x00000004a3e37c23 */ /* 0x100fe20008010830 */
[--C-:B------:R-:W-:Y:S03]  /*1a0d0*/  FFMA.FTZ R163, R45, UR4, -R48.reuse ;  /* 0x000000042da37c23 */ /* 0x100fe60008010830 */
[----:B------:R-:W4:Y:S01]  /*1a0e0*/  MUFU.EX2 R8, R223 ;  /* 0x000000df00087308 */ /* 0x000f220000000800 */
[----:B------:R-:W-:Y:S01]  /*1a0f0*/  LDSM.16.MT88.4 R44, [R202+0x5800] ;  /* 0x00580000ca2c783b */ /* 0x000fe20000004200 */
[----:B------:R-:W-:Y:S01]  /*1a100*/  FFMA.FTZ R180, R235, UR4, -R48 ;  /* 0x00000004ebb47c23 */ /* 0x000fe20008010830 */
[----:B------:R-:W-:Y:S01]  /*1a110*/  FFMA.FTZ R235, R241, UR4, -R50 ;  /* 0x00000004f1eb7c23 */ /* 0x000fe20008010832 */
[--C-:B------:R-:W-:Y:S01]  /*1a120*/  FFMA.FTZ R176, R239, UR4, -R48.reuse ;  /* 0x00000004efb07c23 */ /* 0x100fe20008010830 */
[--C-:B------:R-:W-:Y:S01]  /*1a130*/  FFMA.FTZ R126, R27, UR4, -R48.reuse ;  /* 0x000000041b7e7c23 */ /* 0x100fe20008010830 */
[--C-:B------:R-:W-:Y:S01]  /*1a140*/  FFMA.FTZ R181, R24, UR4, -R48.reuse ;  /* 0x0000000418b57c23 */ /* 0x100fe20008010830 */
[----:B------:R-:W-:Y:S03]  /*1a150*/  F2FP.F16.F32.PACK_AB R24, R182, R151 ;  /* 0x00000097b618723e */ /* 0x000fe600000000ff */
[----:B------:R-:W5:Y:S01]  /*1a160*/  MUFU.EX2 R21, R21 ;  /* 0x0000001500157308 */ /* 0x000f620000000800 */
[C---:B------:R-:W-:Y:S01]  /*1a170*/  FMUL.FTZ R4, R22.reuse, R144 ;  /* 0x0000009016047220 */ /* 0x040fe20000410000 */
[----:B------:R-:W-:Y:S01]  /*1a180*/  FMUL.FTZ R5, R22, R145 ;  /* 0x0000009116057220 */ /* 0x000fe20000410000 */
[--C-:B------:R-:W-:Y:S01]  /*1a190*/  FFMA.FTZ R107, R15, UR4, -R48.reuse ;  /* 0x000000040f6b7c23 */ /* 0x100fe20008010830 */
[----:B------:R-:W-:Y:S01]  /*1a1a0*/  FFMA.FTZ R160, R153, UR4, -R48 ;  /* 0x0000000499a07c23 */ /* 0x000fe20008010830 */
[----:B------:R-:W-:Y:S01]  /*1a1b0*/  FFMA.FTZ R153, R52, UR4, -R50 ;  /* 0x0000000434997c23 */ /* 0x000fe20008010832 */
[--C-:B------:R-:W-:Y:S01]  /*1a1c0*/  FFMA.FTZ R187, R12, UR4, -R48.reuse ;  /* 0x000000040cbb7c23 */ /* 0x100fe20008010830 */
[C---:B------:R-:W-:Y:S03]  /*1a1d0*/  FMUL.FTZ R12, R22.reuse, R136 ;  /* 0x00000088160c7220 */ /* 0x040fe60000410000 */
[----:B------:R-:W2:Y:S01]  /*1a1e0*/  MUFU.EX2 R103, R103 ;  /* 0x0000006700677308 */ /* 0x000ea20000000800 */
[----:B----4-:R-:W-:Y:S01]  /*1a1f0*/  MOV R239, R8 ;  /* 0x0000000800ef7202 */ /* 0x010fe20000000f00 */
[----:B------:R-:W-:Y:S01]  /*1a200*/  FMUL.FTZ R8, R22, R140 ;  /* 0x0000008c16087220 */ /* 0x000fe20000410000 */
[--C-:B------:R-:W-:Y:S01]  /*1a210*/  FFMA.FTZ R223, R171, UR4, -R48.reuse ;  /* 0x00000004abdf7c23 */ /* 0x100fe20008010830 */
[--C-:B------:R-:W-:Y:S01]  /*1a220*/  FFMA.FTZ R171, R41, UR4, -R48.reuse ;  /* 0x0000000429ab7c23 */ /* 0x100fe20008010830 */
[----:B------:R-:W-:Y:S01]  /*1a230*/  FFMA.FTZ R130, R167, UR4, -R48 ;  /* 0x00000004a7827c23 */ /* 0x000fe20008010830 */
[----:B------:R-:W4:Y:S01]  /*1a240*/  LDSM.16.MT88.4 R40, [R201+0x5400] ;  /* 0x00540000c928783b */ /* 0x000f220000004200 */
[----:B------:R-:W-:Y:S03]  /*1a250*/  FFMA.FTZ R167, R32, UR4, -R50 ;  /* 0x0000000420a77c23 */ /* 0x000fe60008010832 */
[----:B------:R-:W-:Y:S01]  /*1a260*/  MUFU.EX2 R180, R180 ;  /* 0x000000b400b47308 */ /* 0x000fe20000000800 */
[C---:B-----5:R-:W-:Y:S01]  /*1a270*/  FMUL.FTZ R10, R21.reuse, R142 ;  /* 0x0000008e150a7220 */ /* 0x060fe20000410000 */
[C---:B------:R-:W-:Y:S01]  /*1a280*/  FMUL.FTZ R11, R21.reuse, R143 ;  /* 0x0000008f150b7220 */ /* 0x040fe20000410000 */
[C---:B------:R-:W-:Y:S01]  /*1a290*/  FMUL.FTZ R14, R21.reuse, R138 ;  /* 0x0000008a150e7220 */ /* 0x040fe20000410000 */
[C---:B------:R-:W-:Y:S01]  /*1a2a0*/  FMUL.FTZ R15, R21.reuse, R139 ;  /* 0x0000008b150f7220 */ /* 0x040fe20000410000 */
[C---:B------:R-:W-:Y:S01]  /*1a2b0*/  FMUL.FTZ R6, R21.reuse, R146 ;  /* 0x0000009215067220 */ /* 0x040fe20000410000 */
[----:B------:R-:W-:Y:S01]  /*1a2c0*/  LDSM.16.MT88.4 R140, [R202+0x8c00] ;  /* 0x008c0000ca8c783b */ /* 0x000fe20000004200 */
[----:B------:R-:W-:Y:S03]  /*1a2d0*/  FMUL.FTZ R7, R21, R147 ;  /* 0x0000009315077220 */ /* 0x000fe60000410000 */
[----:B------:R-:W5:Y:S01]  /*1a2e0*/  MUFU.EX2 R176, R176 ;  /* 0x000000b000b07308 */ /* 0x000f620000000800 */
[----:B--2---:R-:W-:Y:S01]  /*1a2f0*/  F2FP.F16.F32.PACK_AB R25, R103, R239 ;  /* 0x000000ef6719723e */ /* 0x004fe200000000ff */
[--C-:B------:R-:W-:Y:S01]  /*1a300*/  FFMA.FTZ R183, R35, UR4, -R48.reuse ;  /* 0x0000000423b77c23 */ /* 0x100fe20008010830 */
[--C-:B------:R-:W-:Y:S01]  /*1a310*/  FFMA.FTZ R114, R34, UR4, -R48.reuse ;  /* 0x0000000422727c23 */ /* 0x100fe20008010830 */
[----:B------:R-:W-:Y:S01]  /*1a320*/  F2FP.F16.F32.PACK_AB R34, R156, R231 ;  /* 0x000000e79c22723e */ /* 0x000fe200000000ff */
[----:B------:R-:W-:Y:S01]  /*1a330*/  FFMA.FTZ R220, R21, R220, R239 ;  /* 0x000000dc15dc7223 */ /* 0x000fe200000100ef */
[----:B------:R-:W-:Y:S01]  /*1a340*/  FFMA.FTZ R127, R56, UR4, -R48 ;  /* 0x00000004387f7c23 */ /* 0x000fe20008010830 */
[----:B------:R-:W-:Y:S03]  /*1a350*/  FFMA.FTZ R56, R166, UR4, -R50 ;  /* 0x00000004a6387c23 */ /* 0x000fe60008010832 */
[----:B------:R-:W2:Y:S01]  /*1a360*/  MUFU.EX2 R235, R235 ;  /* 0x000000eb00eb7308 */ /* 0x000ea20000000800 */
[----:B------:R-:W-:Y:S01]  /*1a370*/  FFMA.FTZ R94, R54, UR4, -R48 ;  /* 0x00000004365e7c23 */ /* 0x000fe20008010830 */
[----:B------:R-:W-:Y:S01]  /*1a380*/  FFMA.FTZ R54, R238, UR4, -R50 ;  /* 0x00000004ee367c23 */ /* 0x000fe20008010832 */
[----:B------:R-:W-:Y:S01]  /*1a390*/  FFMA.FTZ R111, R69, UR4, -R48 ;  /* 0x00000004456f7c23 */ /* 0x000fe20008010830 */
[----:B------:R-:W-:Y:S01]  /*1a3a0*/  FFMA.FTZ R69, R170, UR4, -R50 ;  /* 0x00000004aa457c23 */ /* 0x000fe20008010832 */
[--C-:B------:R-:W-:Y:S01]  /*1a3b0*/  FFMA.FTZ R168, R245, UR4, -R48.reuse ;  /* 0x00000004f5a87c23 */ /* 0x100fe20008010830 */
[----:B------:R-:W-:Y:S01]  /*1a3c0*/  FFMA.FTZ R151, R22, R221, R151 ;  /* 0x000000dd16977223 */ /* 0x000fe20000010097 */
[--C-:B------:R-:W-:Y:S03]  /*1a3d0*/  FFMA.FTZ R123, R58, UR4, -R48.reuse ;  /* 0x000000043a7b7c23 */ /* 0x100fe60008010830 */
[----:B------:R-:W-:Y:S01]  /*1a3e0*/  MUFU.EX2 R107, R107 ;  /* 0x0000006b006b7308 */ /* 0x000fe20000000800 */
[----:B-----5:R-:W-:Y:S01]  /*1a3f0*/  F2FP.F16.F32.PACK_AB R27, R176, R180 ;  /* 0x000000b4b01b723e */ /* 0x020fe200000000ff */
[--C-:B------:R-:W-:Y:S01]  /*1a400*/  FFMA.FTZ R86, R230, UR4, -R48.reuse ;  /* 0x00000004e6567c23 */ /* 0x100fe20008010830 */
[--C-:B------:R-:W-:Y:S01]  /*1a410*/  FFMA.FTZ R115, R62, UR4, -R48.reuse ;  /* 0x000000043e737c23 */ /* 0x100fe20008010830 */
[--C-:B------:R-:W-:Y:S01]  /*1a420*/  FFMA.FTZ R80, R236, UR4, -R48.reuse ;  /* 0x00000004ec507c23 */ /* 0x100fe20008010830 */
[--C-:B------:R-:W-:Y:S01]  /*1a430*/  FFMA.FTZ R74, R240, UR4, -R48.reuse ;  /* 0x00000004f04a7c23 */ /* 0x100fe20008010830 */
[--C-:B------:R-:W-:Y:S01]  /*1a440*/  FFMA.FTZ R97, R71, UR4, -R48.reuse ;  /* 0x0000000447617c23 */ /* 0x100fe20008010830 */
[----:B------:R-:W-:Y:S03]  /*1a450*/  FFMA.FTZ R70, R252, UR4, -R48 ;  /* 0x00000004fc467c23 */ /* 0x000fe60008010830 */
[----:B------:R-:W5:Y:S01]  /*1a460*/  MUFU.EX2 R168, R168 ;  /* 0x000000a800a87308 */ /* 0x000f620000000800 */
[C---:B------:R-:W-:Y:S05]  /*1a470*/  HMMA.16816.F32 R4, R24.reuse, R16, R4 ;  /* 0x000000101804723c */ /* 0x040fea0000001804 */
[----:B--2---:R-:W-:Y:S01]  /*1a480*/  F2FP.F16.F32.PACK_AB R32, R164, R235 ;  /* 0x000000eba420723e */ /* 0x004fe200000000ff */
[C---:B------:R-:W-:Y:S03]  /*1a490*/  HMMA.16816.F32 R8, R24.reuse, R18, R8 ;  /* 0x000000121808723c */ /* 0x040fe60000001808 */
[----:B------:R-:W2:Y:S01]  /*1a4a0*/  MUFU.EX2 R160, R160 ;  /* 0x000000a000a07308 */ /* 0x000ea20000000800 */
[----:B------:R-:W-:Y:S01]  /*1a4b0*/  ISETP.GT.AND P0, PT, R216, R207, PT ;  /* 0x000000cfd800720c */ /* 0x000fe20003f04270 */
[C---:B------:R-:W-:Y:S01]  /*1a4c0*/  FMUL.FTZ R16, R22.reuse, R132 ;  /* 0x0000008416107220 */ /* 0x040fe20000410000 */
[C---:B-1----:R-:W-:Y:S07]  /*1a4d0*/  HMMA.16816.F32 R12, R24.reuse, R28, R12 ;  /* 0x0000001c180c723c */ /* 0x042fee000000180c */
[----:B------:R-:W1:Y:S01]  /*1a4e0*/  MUFU.EX2 R119, R119 ;  /* 0x0000007700777308 */ /* 0x000e620000000800 */
[----:B-----5:R-:W-:Y:S03]  /*1a4f0*/  F2FP.F16.F32.PACK_AB R33, R107, R168 ;  /* 0x000000a86b21723e */ /* 0x020fe600000000ff */
[----:B------:R-:W-:Y:S01]  /*1a500*/  FMUL.FTZ R17, R22, R133 ;  /* 0x0000008516117220 */ /* 0x000fe20000410000 */
[C---:B------:R-:W-:Y:S01]  /*1a510*/  FMUL.FTZ R18, R21.reuse, R134 ;  /* 0x0000008615127220 */ /* 0x040fe20000410000 */
[----:B------:R-:W-:Y:S04]  /*1a520*/  FMUL.FTZ R19, R21, R135 ;  /* 0x0000008715137220 */ /* 0x000fe80000410000 */
[----:B------:R-:W-:Y:S01]  /*1a530*/  MUFU.EX2 R227, R227 ;  /* 0x000000e300e37308 */ /* 0x000fe20000000800 */
[----:B--2---:R-:W-:Y:S01]  /*1a540*/  F2FP.F16.F32.PACK_AB R35, R229, R160 ;  /* 0x000000a0e523723e */ /* 0x004fe200000000ff */
[----:B------:R-:W-:Y:S01]  /*1a550*/  FFMA.FTZ R21, R184, UR4, -R50 ;  /* 0x00000004b8157c23 */ /* 0x000fe20008010832 */
[----:B------:R-:W-:Y:S01]  /*1a560*/  FFMA.FTZ R22, R88, UR4, -R48 ;  /* 0x0000000458167c23 */ /* 0x000fe20008010830 */
[----:B------:R-:W-:Y:S01]  /*1a570*/  HMMA.16816.F32 R16, R24, R30, R16 ;  /* 0x0000001e1810723c */ /* 0x000fe20000001810 */
[----:B------:R-:W2:Y:S02]  /*1a580*/  LDSM.16.MT88.4 R28, [R201+0x5800] ;  /* 0x00580000c91c783b */ /* 0x000ea40000004200 */
[----:B------:R-:W-:Y:S03]  /*1a590*/  FFMA.FTZ R88, R173, UR4, -R50 ;  /* 0x00000004ad587c23 */ /* 0x000fe60008010832 */
[----:B------:R-:W5:Y:S01]  /*1a5a0*/  MUFU.EX2 R130, R130 ;  /* 0x0000008200827308 */ /* 0x000f620000000800 */
[--C-:B------:R-:W-:Y:S01]  /*1a5b0*/  FFMA.FTZ R89, R246, UR4, -R48.reuse ;  /* 0x00000004f6597c23 */ /* 0x100fe20008010830 */
[C---:B---3--:R-:W-:Y:S05]  /*1a5c0*/  HMMA.16816.F32 R4, R32.reuse, R36, R4 ;  /* 0x000000242004723c */ /* 0x048fea0000001804 */
[----:B-1----:R-:W-:Y:S03]  /*1a5d0*/  F2FP.F16.F32.PACK_AB R24, R119, R152 ;  /* 0x000000987718723e */ /* 0x002fe600000000ff */
[----:B------:R-:W-:Y:S01]  /*1a5e0*/  MUFU.EX2 R128, R128 ;  /* 0x0000008000807308 */ /* 0x000fe20000000800 */
[C---:B------:R-:W-:Y:S01]  /*1a5f0*/  HMMA.16816.F32 R8, R32.reuse, R38, R8 ;  /* 0x000000262008723c */ /* 0x040fe20000001808 */
[----:B------:R-:W1:Y:S02]  /*1a600*/  LDSM.16.MT88.4 R36, [R202+0x5c00] ;  /* 0x005c0000ca24783b */ /* 0x000e640000004200 */
[--C-:B------:R-:W-:Y:S01]  /*1a610*/  FFMA.FTZ R62, R244, UR4, -R48.reuse ;  /* 0x00000004f43e7c23 */ /* 0x100fe20008010830 */
[--C-:B------:R-:W-:Y:S02]  /*1a620*/  FFMA.FTZ R73, R158, UR4, -R48.reuse ;  /* 0x000000049e497c23 */ /* 0x100fe40008010830 */
[C---:B----4-:R-:W-:Y:S03]  /*1a630*/  HMMA.16816.F32 R12, R32.reuse, R40, R12 ;  /* 0x00000028200c723c */ /* 0x050fe6000000180c */
[----:B------:R-:W3:Y:S02]  /*1a640*/  MUFU.EX2 R121, R121 ;  /* 0x0000007900797308 */ /* 0x000ee40000000800 */
[----:B-----5:R-:W-:Y:S01]  /*1a650*/  F2FP.F16.F32.PACK_AB R25, R130, R227 ;  /* 0x000000e38219723e */ /* 0x020fe200000000ff */
[----:B------:R-:W-:Y:S01]  /*1a660*/  HMMA.16816.F32 R16, R32, R42, R16 ;  /* 0x0000002a2010723c */ /* 0x000fe20000001810 */
[----:B------:R-:W4:Y:S06]  /*1a670*/  LDSM.16.MT88.4 R40, [R201+0x5c00] ;  /* 0x005c0000c928783b */ /* 0x000f2c0000004200 */
[----:B------:R-:W-:Y:S01]  /*1a680*/  MUFU.EX2 R223, R223 ;  /* 0x000000df00df7308 */ /* 0x000fe20000000800 */
[--C-:B------:R-:W-:Y:S03]  /*1a690*/  FFMA.FTZ R58, R154, UR4, -R48.reuse ;  /* 0x000000049a3a7c23 */ /* 0x100fe60008010830 */
[----:B------:R-:W-:Y:S01]  /*1a6a0*/  FFMA.FTZ R71, R242, UR4, -R48 ;  /* 0x00000004f2477c23 */ /* 0x000fe20008010830 */
[----:B------:R-:W-:Y:S01]  /*1a6b0*/  FADD.FTZ R33, R103, R220 ;  /* 0x000000dc67217221 */ /* 0x000fe20000010000 */
[--C-:B------:R-:W-:Y:S04]  /*1a6c0*/  FFMA.FTZ R52, R232, UR4, -R48.reuse ;  /* 0x00000004e8347c23 */ /* 0x100fe80008010830 */
[----:B------:R-:W5:Y:S01]  /*1a6d0*/  MUFU.EX2 R126, R126 ;  /* 0x0000007e007e7308 */ /* 0x000f620000000800 */
[----:B---3--:R-:W-:Y:S01]  /*1a6e0*/  F2FP.F16.F32.PACK_AB R26, R121, R128 ;  /* 0x00000080791a723e */ /* 0x008fe200000000ff */
[----:B------:R-:W-:Y:S01]  /*1a6f0*/  FADD.FTZ R33, R180, R33 ;  /* 0x00000021b4217221 */ /* 0x000fe20000010000 */
[--C-:B------:R-:W-:Y:S01]  /*1a700*/  FFMA.FTZ R64, R64, UR4, -R48.reuse ;  /* 0x0000000440407c23 */ /* 0x100fe20008010830 */
[--C-:B------:R-:W-:Y:S01]  /*1a710*/  FFMA.FTZ R87, R87, UR4, -R48.reuse ;  /* 0x0000000457577c23 */ /* 0x100fe20008010830 */
[--C-:B------:R-:W-:Y:S01]  /*1a720*/  FFMA.FTZ R92, R92, UR4, -R48.reuse ;  /* 0x000000045c5c7c23 */ /* 0x100fe20008010830 */
[----:B------:R-:W-:Y:S01]  /*1a730*/  FADD.FTZ R33, R176, R33 ;  /* 0x00000021b0217221 */ /* 0x000fe20000010000 */
[--C-:B------:R-:W-:Y:S03]  /*1a740*/  FFMA.FTZ R175, R175, UR4, -R48.reuse ;  /* 0x00000004afaf7c23 */ /* 0x100fe60008010830 */
[----:B------:R-:W-:Y:S01]  /*1a750*/  MUFU.EX2 R131, R131 ;  /* 0x0000008300837308 */ /* 0x000fe20000000800 */
[--C-:B------:R-:W-:Y:S01]  /*1a760*/  FFMA.FTZ R135, R237, UR4, -R48.reuse ;  /* 0x00000004ed877c23 */ /* 0x100fe20008010830 */
[----:B------:R-:W-:Y:S01]  /*1a770*/  FADD.FTZ R168, R168, R33 ;  /* 0x00000021a8a87221 */ /* 0x000fe20000010000 */
[--C-:B------:R-:W-:Y:S01]  /*1a780*/  FFMA.FTZ R243, R243, UR4, -R48.reuse ;  /* 0x00000004f3f37c23 */ /* 0x100fe20008010830 */
[----:B------:R-:W-:Y:S01]  /*1a790*/  FADD.FTZ R133, R182, R151 ;  /* 0x00000097b6857221 */ /* 0x000fe20000010000 */
[--C-:B------:R-:W-:Y:S01]  /*1a7a0*/  FFMA.FTZ R101, R101, UR4, -R48.reuse ;  /* 0x0000000465657c23 */ /* 0x100fe20008010830 */
[--C-:B------:R-:W-:Y:S01]  /*1a7b0*/  FFMA.FTZ R85, R85, UR4, -R48.reuse ;  /* 0x0000000455557c23 */ /* 0x100fe20008010830 */
[--C-:B------:R-:W-:Y:S03]  /*1a7c0*/  FFMA.FTZ R109, R109, UR4, -R48.reuse ;  /* 0x000000046d6d7c23 */ /* 0x100fe60008010830 */
[----:B------:R-:W3:Y:S01]  /*1a7d0*/  MUFU.EX2 R124, R124 ;  /* 0x0000007c007c7308 */ /* 0x000ee20000000800 */
[----:B-----5:R-:W-:Y:S01]  /*1a7e0*/  F2FP.F16.F32.PACK_AB R27, R126, R223 ;  /* 0x000000df7e1b723e */ /* 0x020fe200000000ff */
[----:B------:R-:W-:Y:S01]  /*1a7f0*/  FADD.FTZ R133, R178, R133 ;  /* 0x00000085b2857221 */ /* 0x000fe20000010000 */
[--C-:B------:R-:W-:Y:S01]  /*1a800*/  FFMA.FTZ R93, R93, UR4, -R48.reuse ;  /* 0x000000045d5d7c23 */ /* 0x100fe20008010830 */
[--C-:B------:R-:W-:Y:S01]  /*1a810*/  FFMA.FTZ R65, R65, UR4, -R48.reuse ;  /* 0x0000000441417c23 */ /* 0x100fe20008010830 */
[----:B------:R-:W-:Y:S01]  /*1a820*/  MOV R151, R2 ;  /* 0x0000000200977202 */ /* 0x000fe20000000f00 */
[----:B------:R-:W-:Y:S01]  /*1a830*/  FADD.FTZ R172, R172, R133 ;  /* 0x00000085acac7221 */ /* 0x000fe20000010000 */
[----:B------:R-:W-:Y:S03]  /*1a840*/  FFMA.FTZ R57, R57, UR4, -R48 ;  /* 0x0000000439397c23 */ /* 0x000fe60008010830 */
[----:B------:R-:W-:Y:S01]  /*1a850*/  MUFU.EX2 R187, R187 ;  /* 0x000000bb00bb7308 */ /* 0x000fe20000000800 */
[C---:B------:R-:W-:Y:S05]  /*1a860*/  HMMA.16816.F32 R4, R24.reuse, R44, R4 ;  /* 0x0000002c1804723c */ /* 0x040fea0000001804 */
[----:B------:R-:W-:Y:S01]  /*1a870*/  FADD.FTZ R235, R235, R172 ;  /* 0x000000acebeb7221 */ /* 0x000fe20000010000 */
[C---:B------:R-:W-:Y:S03]  /*1a880*/  HMMA.16816.F32 R8, R24.reuse, R46, R8 ;  /* 0x0000002e1808723c */ /* 0x040fe60000001808 */
[----:B------:R-:W5:Y:S01]  /*1a890*/  MUFU.EX2 R122, R122 ;  /* 0x0000007a007a7308 */ /* 0x000f620000000800 */
[----:B------:R-:W4:Y:S01]  /*1a8a0*/  LDSM.16.MT88.4 R44, [R202+0x6000] ;  /* 0x00600000ca2c783b */ /* 0x000f220000004200 */
[----:B---3--:R-:W-:Y:S01]  /*1a8b0*/  F2FP.F16.F32.PACK_AB R32, R124, R131 ;  /* 0x000000837c20723e */ /* 0x008fe200000000ff */
[C---:B--2---:R-:W-:Y:S07]  /*1a8c0*/  HMMA.16816.F32 R12, R24.reuse, R28, R12 ;  /* 0x0000001c180c723c */ /* 0x044fee000000180c */
[----:B------:R-:W-:Y:S01]  /*1a8d0*/  MUFU.EX2 R185, R185 ;  /* 0x000000b900b97308 */ /* 0x000fe20000000800 */
[----:B------:R-:W-:Y:S01]  /*1a8e0*/  FADD.FTZ R164, R164, R235 ;  /* 0x000000eba4a47221 */ /* 0x000fe20000010000 */
[----:B------:R-:W-:Y:S01]  /*1a8f0*/  HMMA.16816.F32 R16, R24, R30, R16 ;  /* 0x0000001e1810723c */ /* 0x000fe20000001810 */
[----:B------:R-:W2:Y:S07]  /*1a900*/  LDSM.16.MT88.4 R28, [R201+0x6000] ;  /* 0x00600000c91c783b */ /* 0x000eae0000004200 */
[----:B------:R-:W3:Y:S03]  /*1a910*/  MUFU.EX2 R118, R118 ;  /* 0x0000007600767308 */ /* 0x000ee60000000800 */
[----:B-----5:R-:W-:Y:S01]  /*1a920*/  F2FP.F16.F32.PACK_AB R33, R122, R187 ;  /* 0x000000bb7a21723e */ /* 0x020fe200000000ff */
[----:B------:R-:W-:Y:S01]  /*1a930*/  FFMA.FTZ R24, R84, UR4, -R50 ;  /* 0x0000000454187c23 */ /* 0x000fe20008010832 */
[----:B------:R-:W-:Y:S01]  /*1a940*/  FADD.FTZ R25, R107, R168 ;  /* 0x000000a86b197221 */ /* 0x000fe20000010000 */
[----:B------:R-:W-:Y:S03]  /*1a950*/  FFMA.FTZ R84, R177, UR4, -R48 ;  /* 0x00000004b1547c23 */ /* 0x000fe60008010830 */
[----:B------:R-:W-:Y:S01]  /*1a960*/  FADD.FTZ R26, R160, R25 ;  /* 0x00000019a01a7221 */ /* 0x000fe20000010000 */
[----:B------:R-:W-:Y:S01]  /*1a970*/  MUFU.EX2 R120, R120 ;  /* 0x0000007800787308 */ /* 0x000fe20000000800 */
[----:B------:R-:W-:Y:S01]  /*1a980*/  FADD.FTZ R231, R231, R164 ;  /* 0x000000a4e7e77221 */ /* 0x000fe20000010000 */
[----:B------:R-:W-:Y:S01]  /*1a990*/  FFMA.FTZ R53, R53, UR4, -R48 ;  /* 0x0000000435357c23 */ /* 0x000fe20008010830 */
[----:B------:R-:W-:Y:S02]  /*1a9a0*/  FADD.FTZ R26, R229, R26 ;  /* 0x0000001ae51a7221 */ /* 0x000fe40000010000 */
[----:B------:R-:W-:Y:S02]  /*1a9b0*/  FADD.FTZ R231, R156, R231 ;  /* 0x000000e79ce77221 */ /* 0x000fe40000010000 */
[----:B------:R-:W-:Y:S03]  /*1a9c0*/  FADD.FTZ R227, R227, R26 ;  /* 0x0000001ae3e37221 */ /* 0x000fe60000010000 */
        /* <DEDUP_REMOVED lines=8> */
[----:B------:R-:W-:Y:S01]  /*1aa50*/  FFMA.FTZ R133, R249, UR4, -R50 ;  /* 0x00000004f9857c23 */ /* 0x000fe20008010832 */
[----:B------:R-:W-:Y:S02]  /*1aa60*/  FADD.FTZ R126, R126, R223 ;  /* 0x000000df7e7e7221 */ /* 0x000fe40000010000 */
[----:B------:R-:W-:Y:S05]  /*1aa70*/  FADD.FTZ R128, R121, R128 ;  /* 0x0000008079807221 */ /* 0x000fea0000010000 */
[----:B------:R-:W-:Y:S01]  /*1aa80*/  MUFU.EX2 R100, R100 ;  /* 0x0000006400647308 */ /* 0x000fe20000000800 */
[----:B-----5:R-:W-:Y:S01]  /*1aa90*/  F2FP.F16.F32.PACK_AB R35, R183, R120 ;  /* 0x00000078b723723e */ /* 0x020fe200000000ff */
[----:B------:R-:W-:Y:S04]  /*1aaa0*/  FADD.FTZ R187, R187, R126 ;  /* 0x0000007ebbbb7221 */ /* 0x000fe80000010000 */
[----:B------:R-:W-:Y:S04]  /*1aab0*/  FADD.FTZ R187, R122, R187 ;  /* 0x000000bb7abb7221 */ /* 0x000fe80000010000 */
[----:B------:R-:W-:Y:S01]  /*1aac0*/  MUFU.EX2 R181, R181 ;  /* 0x000000b500b57308 */ /* 0x000fe20000000800 */
[C---:B-1----:R-:W-:Y:S06]  /*1aad0*/  HMMA.16816.F32 R4, R32.reuse, R36, R4 ;  /* 0x000000242004723c */ /* 0x042fec0000001804 */
        /* <DEDUP_REMOVED lines=8> */
[----:B-1----:R-:W-:Y:S01]  /*1ab60*/  F2FP.F16.F32.PACK_AB R25, R104, R181 ;  /* 0x000000b56819723e */ /* 0x002fe200000000ff */
[----:B------:R-:W-:Y:S01]  /*1ab70*/  FADD.FTZ R33, R131, R128 ;  /* 0x0000008083217221 */ /* 0x000fe20000010000 */
[----:B------:R-:W-:Y:S03]  /*1ab80*/  FFMA.FTZ R131, R157, UR4, -R48 ;  /* 0x000000049d837c23 */ /* 0x000fe60008010830 */
[----:B------:R-:W-:Y:S03]  /*1ab90*/  FADD.FTZ R124, R124, R33 ;  /* 0x000000217c7c7221 */ /* 0x000fe60000010000 */
[----:B------:R-:W-:Y:S01]  /*1aba0*/  MUFU.EX2 R171, R171 ;  /* 0x000000ab00ab7308 */ /* 0x000fe20000000800 */
[----:B------:R-:W-:Y:S04]  /*1abb0*/  FADD.FTZ R185, R185, R124 ;  /* 0x0000007cb9b97221 */ /* 0x000fe80000010000 */
[----:B------:R-:W-:Y:S05]  /*1abc0*/  FADD.FTZ R118, R118, R185 ;  /* 0x000000b976767221 */ /* 0x000fea0000010000 */
[----:B------:R-:W1:Y:S01]  /*1abd0*/  MUFU.EX2 R114, R114 ;  /* 0x0000007200727308 */ /* 0x000e620000000800 */
[----:B-----5:R-:W-:Y:S09]  /*1abe0*/  F2FP.F16.F32.PACK_AB R26, R116, R169 ;  /* 0x000000a9741a723e */ /* 0x020ff200000000ff */
[----:B------:R5:W-:Y:S10]  /*1abf0*/  MUFU.EX2 R107, R24 ;  /* 0x00000018006b7308 */ /* 0x000bf40000000800 */
[----:B------:R-:W-:Y:S01]  /*1ac00*/  MUFU.EX2 R167, R167 ;  /* 0x000000a700a77308 */ /* 0x000fe20000000800 */
[----:B-1----:R-:W-:Y:S09]  /*1ac10*/  F2FP.F16.F32.PACK_AB R27, R114, R171 ;  /* 0x000000ab721b723e */ /* 0x002ff200000000ff */
[----:B------:R-:W1:Y:S01]  /*1ac20*/  MUFU.EX2 R112, R112 ;  /* 0x0000007000707308 */ /* 0x000e620000000800 */
[C---:B-----5:R-:W-:Y:S01]  /*1ac30*/  F2FP.F16.F32.PACK_AB R24, R100.reuse, R179 ;  /* 0x000000b36418723e */ /* 0x060fe200000000ff */
[----:B------:R-:W-:Y:S04]  /*1ac40*/  FADD.FTZ R179, R179, R118 ;  /* 0x00000076b3b37221 */ /* 0x000fe80000010000 */
[----:B------:R-:W-:Y:S04]  /*1ac50*/  FADD.FTZ R118, R100, R179 ;  /* 0x000000b364767221 */ /* 0x000fe80000010000 */
[----:B------:R-:W-:Y:S01]  /*1ac60*/  MUFU.EX2 R163, R163 ;  /* 0x000000a300a37308 */ /* 0x000fe20000000800 */
[C---:B------:R-:W-:Y:S05]  /*1ac70*/  HMMA.16816.F32 R4, R24.reuse, R44, R4 ;  /* 0x0000002c1804723c */ /* 0x040fea0000001804 */
[----:B------:R-:W-:Y:S01]  /*1ac80*/  FADD.FTZ R169, R169, R118 ;  /* 0x00000076a9a97221 */ /* 0x000fe20000010000 */
[C---:B------:R-:W-:Y:S03]  /*1ac90*/  HMMA.16816.F32 R8, R24.reuse, R46, R8 ;  /* 0x0000002e1808723c */ /* 0x040fe60000001808 */
[----:B------:R-:W5:Y:S01]  /*1aca0*/  MUFU.EX2 R110, R110 ;  /* 0x0000006e006e7308 */ /* 0x000f620000000800 */
[----:B------:R-:W4:Y:S01]  /*1acb0*/  LDSM.16.MT88.4 R44, [R202+0x6800] ;  /* 0x00680000ca2c783b */ /* 0x000f220000004200 */
[----:B-1----:R-:W-:Y:S01]  /*1acc0*/  F2FP.F16.F32.PACK_AB R32, R112, R167 ;  /* 0x000000a77020723e */ /* 0x002fe200000000ff */
[C---:B--2---:R-:W-:Y:S07]  /*1acd0*/  HMMA.16816.F32 R12, R24.reuse, R28, R12 ;  /* 0x0000001c180c723c */ /* 0x044fee000000180c */
[----:B------:R-:W-:Y:S01]  /*1ace0*/  MUFU.EX2 R161, R161 ;  /* 0x000000a100a17308 */ /* 0x000fe20000000800 */
[----:B------:R-:W-:Y:S01]  /*1acf0*/  FADD.FTZ R116, R116, R169 ;  /* 0x000000a974747221 */ /* 0x000fe20000010000 */
[----:B------:R-:W-:Y:S01]  /*1ad00*/  HMMA.16816.F32 R16, R24, R30, R16 ;  /* 0x0000001e1810723c */ /* 0x000fe20000001810 */
[----:B------:R-:W1:Y:S07]  /*1ad10*/  LDSM.16.MT88.4 R28, [R201+0x6800] ;  /* 0x00680000c91c783b */ /* 0x000e6e0000004200 */
[----:B------:R-:W2:Y:S03]  /*1ad20*/  MUFU.EX2 R108, R108 ;  /* 0x0000006c006c7308 */ /* 0x000ea60000000800 */
[----:B-----5:R-:W-:Y:S01]  /*1ad30*/  F2FP.F16.F32.PACK_AB R33, R110, R163 ;  /* 0x000000a36e21723e */ /* 0x020fe200000000ff */
[----:B------:R-:W-:Y:S01]  /*1ad40*/  FADD.FTZ R24, R120, R187 ;  /* 0x000000bb78187221 */ /* 0x000fe20000010000 */
[----:B------:R-:W-:Y:S03]  /*1ad50*/  FADD.FTZ R167, R167, R116 ;  /* 0x00000074a7a77221 */ /* 0x000fe60000010000 */
[----:B------:R-:W-:Y:S02]  /*1ad60*/  FADD.FTZ R24, R183, R24 ;  /* 0x00000018b7187221 */ /* 0x000fe40000010000 */
[----:B------:R-:W-:Y:S02]  /*1ad70*/  MUFU.EX2 R159, R159 ;  /* 0x0000009f009f7308 */ /* 0x000fe40000000800 */
[----:B------:R-:W-:Y:S08]  /*1ad80*/  FADD.FTZ R181, R181, R24 ;  /* 0x00000018b5b57221 */ /* 0x000ff00000010000 */
[----:B------:R-:W5:Y:S01]  /*1ad90*/  MUFU.EX2 R106, R106 ;  /* 0x0000006a006a7308 */ /* 0x000f620000000800 */
[----:B--2---:R-:W-:Y:S09]  /*1ada0*/  F2FP.F16.F32.PACK_AB R34, R108, R161 ;  /* 0x000000a16c22723e */ /* 0x004ff200000000ff */
[----:B------:R-:W-:Y:S10]  /*1adb0*/  MUFU.EX2 R153, R153 ;  /* 0x0000009900997308 */ /* 0x000ff40000000800 */
[----:B------:R-:W2:Y:S01]  /*1adc0*/  MUFU.EX2 R102, R102 ;  /* 0x0000006600667308 */ /* 0x000ea20000000800 */
[----:B-----5:R-:W-:Y:S09]  /*1add0*/  F2FP.F16.F32.PACK_AB R35, R106, R159 ;  /* 0x0000009f6a23723e */ /* 0x020ff200000000ff */
[----:B------:R-:W-:Y:S01]  /*1ade0*/  MUFU.EX2 R149, R149 ;  /* 0x0000009500957308 */ /* 0x000fe20000000800 */
[C---:B---3--:R-:W-:Y:S06]  /*1adf0*/  HMMA.16816.F32 R4, R32.reuse, R36, R4 ;  /* 0x000000242004723c */ /* 0x048fec0000001804 */
[C---:B------:R-:W-:Y:S03]  /*1ae00*/  HMMA.16816.F32 R8, R32.reuse, R38, R8 ;  /* 0x000000262008723c */ /* 0x040fe60000001808 */
[----:B------:R-:W3:Y:S01]  /*1ae10*/  MUFU.EX2 R98, R98 ;  /* 0x0000006200627308 */ /* 0x000ee20000000800 */
[----:B------:R-:W5:Y:S01]  /*1ae20*/  LDSM.16.MT88.4 R36, [R202+0x6c00] ;  /* 0x006c0000ca24783b */ /* 0x000f620000004200 */
[----:B--2---:R-:W-:Y:S01]  /*1ae30*/  F2FP.F16.F32.PACK_AB R24, R102, R153 ;  /* 0x000000996618723e */ /* 0x004fe200000000ff */
[C---:B----4-:R-:W-:Y:S07]  /*1ae40*/  HMMA.16816.F32 R12, R32.reuse, R40, R12 ;  /* 0x00000028200c723c */ /* 0x050fee000000180c */
[----:B------:R-:W-:Y:S01]  /*1ae50*/  MUFU.EX2 R129, R129 ;  /* 0x0000008100817308 */ /* 0x000fe20000000800 */
[----:B------:R-:W-:Y:S01]  /*1ae60*/  HMMA.16816.F32 R16, R32, R42, R16 ;  /* 0x0000002a2010723c */ /* 0x000fe20000001810 */
[----:B------:R-:W2:Y:S08]  /*1ae70*/  LDSM.16.MT88.4 R40, [R201+0x6c00] ;  /* 0x006c0000c928783b */ /* 0x000eb00000004200 */
[----:B------:R-:W4:Y:S02]  /*1ae80*/  MUFU.EX2 R96, R96 ;  /* 0x0000006000607308 */ /* 0x000f240000000800 */
[----:B---3--:R-:W-:Y:S01]  /*1ae90*/  F2FP.F16.F32.PACK_AB R25, R98, R149 ;  /* 0x000000956219723e */ /* 0x008fe200000000ff */
[----:B------:R-:W-:Y:S04]  /*1aea0*/  FADD.FTZ R32, R104, R181 ;  /* 0x000000b568207221 */ /* 0x000fe80000010000 */
        /* <DEDUP_REMOVED lines=12> */
[----:B------:R-:W-:Y:S04]  /*1af70*/  FADD.FTZ R153, R153, R108 ;  /* 0x0000006c99997221 */ /* 0x000fe80000010000 */
[----:B------:R-:W-:Y:S05]  /*1af80*/  FADD.FTZ R102, R102, R153 ;  /* 0x0000009966667221 */ /* 0x000fea0000010000 */
[----:B------:R-:W4:Y:S01]  /*1af90*/  MUFU.EX2 R90, R90 ;  /* 0x0000005a005a7308 */ /* 0x000f220000000800 */
[----:B---3--:R-:W-:Y:S01]  /*1afa0*/  F2FP.F16.F32.PACK_AB R27, R94, R127 ;  /* 0x0000007f5e1b723e */ /* 0x008fe200000000ff */
[----:B------:R-:W-:Y:S04]  /*1afb0*/  FADD.FTZ R129, R129, R102 ;  /* 0x0000006681817221 */ /* 0x000fe80000010000 */
[----:B------:R-:W-:Y:S04]  /*1afc0*/  FADD.FTZ R96, R96, R129 ;  /* 0x0000008160607221 */ /* 0x000fe80000010000 */
[----:B------:R-:W-:Y:S01]  /*1afd0*/  MUFU.EX2 R123, R123 ;  /* 0x0000007b007b7308 */ /* 0x000fe20000000800 */
[C---:B------:R-:W-:Y:S06]  /*1afe0*/  HMMA.16816.F32 R4, R24.reuse, R44, R4 ;  /* 0x0000002c1804723c */ /* 0x040fec0000001804 */
[C---:B------:R-:W-:Y:S03]  /*1aff0*/  HMMA.16816.F32 R8, R24.reuse, R46, R8 ;  /* 0x0000002e1808723c */ /* 0x040fe60000001808 */
[----:B------:R-:W3:Y:S01]  /*1b000*/  MUFU.EX2 R86, R86 ;  /* 0x0000005600567308 */ /* 0x000ee20000000800 */
[----:B------:R-:W2:Y:S01]  /*1b010*/  LDSM.16.MT88.4 R44, [R202+0x7000] ;  /* 0x00700000ca2c783b */ /* 0x000ea20000004200 */
        /* <DEDUP_REMOVED lines=8> */
[----:B------:R-:W-:Y:S04]  /*1b0a0*/  FADD.FTZ R24, R106, R159 ;  /* 0x0000009f6a187221 */ /* 0x000fe80000010000 */
[----:B------:R-:W-:Y:S02]  /*1b0b0*/  FADD.FTZ R149, R149, R24 ;  /* 0x0000001895957221 */ /* 0x000fe40000010000 */
        /* <DEDUP_REMOVED lines=19> */
[----:B------:R-:W-:Y:S03]  /*1b1f0*/  MOV R149, R0 ;  /* 0x0000000000957202 */ /* 0x000fe60000000f00 */
        /* <DEDUP_REMOVED lines=13> */
[----:B------:R-:W-:Y:S01]  /*1b2d0*/  FFMA.FTZ R82, R79, UR4, -R50 ;  /* 0x000000044f527c23 */ /* 0x000fe20008010832 */
[----:B------:R-:W-:Y:S02]  /*1b2e0*/  FFMA.FTZ R79, R75, UR4, -R48 ;  /* 0x000000044b4f7c23 */ /* 0x000fe40008010830 */
        /* <DEDUP_REMOVED lines=50> */
[----:B------:R-:W-:Y:S10]  /*1b610*/  MUFU.EX2 R68, R68 ;  /* 0x0000004400447308 */ /* 0x000ff40000000800 */
[----:B------:R-:W4:Y:S01]  /*1b620*/  MUFU.EX2 R21, R21 ;  /* 0x0000001500157308 */ /* 0x000f220000000800 */
[----:B---3--:R-:W-:Y:S09]  /*1b630*/  F2FP.F16.F32.PACK_AB R27, R87, R64 ;  /* 0x00000040571b723e */ /* 0x008ff200000000ff */
[----:B------:R3:W-:Y:S01]  /*1b640*/  MUFU.EX2 R103, R92 ;  /* 0x0000005c00677308 */ /* 0x0007e20000000800 */
[C---:B------:R-:W-:Y:S06]  /*1b650*/  HMMA.16816.F32 R4, R24.reuse, R44, R4 ;  /* 0x0000002c1804723c */ /* 0x040fec0000001804 */
[C---:B------:R-:W-:Y:S03]  /*1b660*/  HMMA.16816.F32 R8, R24.reuse, R46, R8 ;  /* 0x0000002e1808723c */ /* 0x040fe60000001808 */
[----:B------:R-:W5:Y:S01]  /*1b670*/  MUFU.EX2 R22, R22 ;  /* 0x0000001600167308 */ /* 0x000f620000000800 */
[----:B------:R-:W2:Y:S01]  /*1b680*/  LDSM.16.MT88.4 R44, [R202+0x8000] ;  /* 0x00800000ca2c783b */ /* 0x000ea20000004200 */
[----:B----4-:R-:W-:Y:S01]  /*1b690*/  F2FP.F16.F32.PACK_AB R32, R21, R68 ;  /* 0x000000441520723e */ /* 0x010fe200000000ff */
[C---:B-1----:R-:W-:Y:S07]  /*1b6a0*/  HMMA.16816.F32 R12, R24.reuse, R28, R12 ;  /* 0x0000001c180c723c */ /* 0x042fee000000180c */
[----:B------:R-:W1:Y:S01]  /*1b6b0*/  MUFU.EX2 R76, R76 ;  /* 0x0000004c004c7308 */ /* 0x000e620000000800 */
[--C-:B---3--:R-:W-:Y:S01]  /*1b6c0*/  FFMA.FTZ R92, R155, UR4, -R48.reuse ;  /* 0x000000049b5c7c23 */ /* 0x108fe20008010830 */
[----:B------:R-:W-:Y:S01]  /*1b6d0*/  HMMA.16816.F32 R16, R24, R30, R16 ;  /* 0x0000001e1810723c */ /* 0x000fe20000001810 */
[----:B------:R-:W3:Y:S07]  /*1b6e0*/  LDSM.16.MT88.4 R28, [R201+0x8000] ;  /* 0x00800000c91c783b */ /* 0x000eee0000004200 */
[----:B------:R-:W-:Y:S03]  /*1b6f0*/  MUFU.EX2 R84, R84 ;  /* 0x0000005400547308 */ /* 0x000fe60000000800 */
[----:B-----5:R-:W-:Y:S01]  /*1b700*/  F2FP.F16.F32.PACK_AB R33, R22, R103 ;  /* 0x000000671621723e */ /* 0x020fe200000000ff */
[----:B------:R-:W-:Y:S01]  /*1b710*/  FFMA.FTZ R26, R61, UR4, -R48 ;  /* 0x000000043d1a7c23 */ /* 0x000fe20008010830 */
[----:B------:R-:W-:Y:S01]  /*1b720*/  FADD.FTZ R24, R58, R73 ;  /* 0x000000493a187221 */ /* 0x000fe20000010000 */
[----:B------:R-:W-:Y:S03]  /*1b730*/  FADD.FTZ R61, R69, R60 ;  /* 0x0000003c453d7221 */ /* 0x000fe60000010000 */
[----:B------:R-:W-:Y:S01]  /*1b740*/  FADD.FTZ R71, R71, R24 ;  /* 0x0000001847477221 */ /* 0x000fe20000010000 */
[----:B------:R-:W4:Y:S01]  /*1b750*/  MUFU.EX2 R119, R175 ;  /* 0x000000af00777308 */ /* 0x000f220000000800 */
[----:B-1----:R-:W-:Y:S01]  /*1b760*/  F2FP.F16.F32.PACK_AB R34, R107, R76 ;  /* 0x0000004c6b22723e */ /* 0x002fe200000000ff */
[----:B------:R-:W-:Y:S01]  /*1b770*/  FADD.FTZ R61, R56, R61 ;  /* 0x0000003d383d7221 */ /* 0x000fe20000010000 */
[----:B------:R-:W-:Y:S03]  /*1b780*/  FADD.FTZ R71, R52, R71 ;  /* 0x0000004734477221 */ /* 0x000fe60000010000 */
[----:B------:R-:W-:Y:S01]  /*1b790*/  FADD.FTZ R54, R54, R61 ;  /* 0x0000003d36367221 */ /* 0x000fe20000010000 */
[----:B------:R-:W-:Y:S03]  /*1b7a0*/  FADD.FTZ R64, R64, R71 ;  /* 0x0000004740407221 */ /* 0x000fe60000010000 */
[----:B------:R-:W-:Y:S01]  /*1b7b0*/  MUFU.EX2 R88, R88 ;  /* 0x0000005800587308 */ /* 0x000fe20000000800 */
[----:B------:R-:W-:Y:S01]  /*1b7c0*/  FADD.FTZ R77, R77, R54 ;  /* 0x000000364d4d7221 */ /* 0x000fe20000010000 */
[----:B------:R-:W-:Y:S01]  /*1b7d0*/  FADD.FTZ R64, R87, R64 ;  /* 0x0000004057407221 */ /* 0x000fe20000010000 */
[----:B------:R-:W-:Y:S02]  /*1b7e0*/  FFMA.FTZ R54, R51, UR4, -R48 ;  /* 0x0000000433367c23 */ /* 0x000fe40008010830 */
[----:B------:R-:W-:Y:S01]  /*1b7f0*/  FADD.FTZ R68, R68, R77 ;  /* 0x0000004d44447221 */ /* 0x000fe20000010000 */
[----:B------:R-:W-:Y:S04]  /*1b800*/  FADD.FTZ R103, R103, R64 ;  /* 0x0000004067677221 */ /* 0x000fe80000010000 */
[----:B------:R-:W1:Y:S01]  /*1b810*/  MUFU.EX2 R121, R165 ;  /* 0x000000a500797308 */ /* 0x000e620000000800 */
[----:B----4-:R-:W-:Y:S01]  /*1b820*/  F2FP.F16.F32.PACK_AB R35, R119, R84 ;  /* 0x000000547723723e */ /* 0x010fe200000000ff */
        /* <DEDUP_REMOVED lines=8> */
[----:B------:R-:W4:Y:S01]  /*1b8b0*/  MUFU.EX2 R92, R92 ;  /* 0x0000005c005c7308 */ /* 0x000f220000000800 */
[----:B------:R-:W5:Y:S01]  /*1b8c0*/  LDSM.16.MT88.4 R36, [R202+0x8400] ;  /* 0x00840000ca24783b */ /* 0x000f620000004200 */
[----:B-1----:R-:W-:Y:S01]  /*1b8d0*/  F2FP.F16.F32.PACK_AB R24, R121, R88 ;  /* 0x000000587918723e */ /* 0x002fe200000000ff */
[C---:B--2---:R-:W-:Y:S07]  /*1b8e0*/  HMMA.16816.F32 R12, R32.reuse, R40, R12 ;  /* 0x00000028200c723c */ /* 0x044fee000000180c */
[----:B------:R-:W-:Y:S01]  /*1b8f0*/  MUFU.EX2 R133, R133 ;  /* 0x0000008500857308 */ /* 0x000fe20000000800 */
[----:B------:R-:W-:Y:S01]  /*1b900*/  FADD.FTZ R107, R107, R76 ;  /* 0x0000004c6b6b7221 */ /* 0x000fe20000010000 */
[----:B------:R-:W-:Y:S01]  /*1b910*/  HMMA.16816.F32 R16, R32, R42, R16 ;  /* 0x0000002a2010723c */ /* 0x000fe20000001810 */
[----:B------:R-:W1:Y:S07]  /*1b920*/  LDSM.16.MT88.4 R40, [R201+0x8400] ;  /* 0x00840000c928783b */ /* 0x000e6e0000004200 */
[----:B------:R-:W-:Y:S03]  /*1b930*/  MUFU.EX2 R100, R247 ;  /* 0x000000f700647308 */ /* 0x000fe60000000800 */
[----:B----4-:R-:W-:Y:S01]  /*1b940*/  F2FP.F16.F32.PACK_AB R25, R92, R131 ;  /* 0x000000835c19723e */ /* 0x010fe200000000ff */
[----:B------:R-:W-:Y:S01]  /*1b950*/  FADD.FTZ R88, R88, R107 ;  /* 0x0000006b58587221 */ /* 0x000fe20000010000 */
[----:B------:R-:W-:Y:S03]  /*1b960*/  FADD.FTZ R131, R131, R22 ;  /* 0x0000001683837221 */ /* 0x000fe60000010000 */
[----:B------:R-:W-:Y:S01]  /*1b970*/  FADD.FTZ R22, R121, R88 ;  /* 0x0000005879167221 */ /* 0x000fe20000010000 */
[----:B------:R-:W-:Y:S01]  /*1b980*/  FADD.FTZ R131, R92, R131 ;  /* 0x000000835c837221 */ /* 0x000fe20000010000 */
[----:B------:R-:W-:Y:S10]  /*1b990*/  MUFU.EX2 R104, R243 ;  /* 0x000000f300687308 */ /* 0x000ff40000000800 */
[----:B------:R-:W2:Y:S10]  /*1b9a0*/  MUFU.EX2 R135, R135 ;  /* 0x0000008700877308 */ /* 0x000eb40000000800 */
[----:B------:R4:W-:Y:S10]  /*1b9b0*/  MUFU.EX2 R58, R26 ;  /* 0x0000001a003a7308 */ /* 0x0009f40000000800 */
[----:B------:R-:W-:Y:S01]  /*1b9c0*/  MUFU.EX2 R112, R233 ;  /* 0x000000e900707308 */ /* 0x000fe20000000800 */
[C---:B--2---:R-:W-:Y:S01]  /*1b9d0*/  F2FP.F16.F32.PACK_AB R27, R135.reuse, R104 ;  /* 0x00000068871b723e */ /* 0x044fe200000000ff */
[----:B------:R-:W-:Y:S04]  /*1b9e0*/  FADD.FTZ R104, R104, R131 ;  /* 0x0000008368687221 */ /* 0x000fe80000010000 */
[----:B------:R-:W-:Y:S04]  /*1b9f0*/  FADD.FTZ R135, R135, R104 ;  /* 0x0000006887877221 */ /* 0x000fe80000010000 */
[----:B------:R-:W2:Y:S01]  /*1ba00*/  MUFU.EX2 R137, R137 ;  /* 0x0000008900897308 */ /* 0x000ea20000000800 */
[C---:B----4-:R-:W-:Y:S01]  /*1ba10*/  F2FP.F16.F32.PACK_AB R26, R100.reuse, R133 ;  /* 0x00000085641a723e */ /* 0x050fe200000000ff */
        /* <DEDUP_REMOVED lines=31> */
[----:B------:R-:W4:Y:S02]  /*1bc10*/  MUFU.EX2 R65, R65 ;  /* 0x0000004100417308 */ /* 0x000f240000000800 */
[--C-:B------:R-:W-:Y:S01]  /*1bc20*/  FFMA.FTZ R36, R49, UR4, -R50.reuse ;  /* 0x0000000431247c23 */ /* 0x100fe20008010832 */
[----:B------:R-:W-:Y:S01]  /*1bc30*/  FFMA.FTZ R50, R23, UR4, -R50 ;  /* 0x0000000417327c23 */ /* 0x000fe20008010832 */
[C---:B-1----:R-:W-:Y:S06]  /*1bc40*/  HMMA.16816.F32 R12, R32.reuse, R40, R12 ;  /* 0x00000028200c723c */ /* 0x042fec000000180c */
[----:B------:R-:W-:Y:S01]  /*1bc50*/  MUFU.EX2 R66, R67 ;  /* 0x0000004300427308 */ /* 0x000fe20000000800 */
[----:B---3--:R-:W-:Y:S01]  /*1bc60*/  F2FP.F16.F32.PACK_AB R24, R75, R80 ;  /* 0x000000504b18723e */ /* 0x008fe200000000ff */
[----:B------:R-:W-:Y:S01]  /*1bc70*/  FADD.FTZ R80, R80, R95 ;  /* 0x0000005f50507221 */ /* 0x000fe20000010000 */
[----:B------:R-:W-:Y:S07]  /*1bc80*/  HMMA.16816.F32 R16, R32, R42, R16 ;  /* 0x0000002a2010723c */ /* 0x000fee0000001810 */
[----:B------:R-:W1:Y:S01]  /*1bc90*/  MUFU.EX2 R63, R63 ;  /* 0x0000003f003f7308 */ /* 0x000e620000000800 */
[----:B----4-:R-:W-:Y:S03]  /*1bca0*/  F2FP.F16.F32.PACK_AB R25, R65, R74 ;  /* 0x0000004a4119723e */ /* 0x010fe600000000ff */
[----:B------:R-:W-:Y:S01]  /*1bcb0*/  FADD.FTZ R74, R74, R85 ;  /* 0x000000554a4a7221 */ /* 0x000fe20000010000 */
[--C-:B------:R-:W-:Y:S01]  /*1bcc0*/  FFMA.FTZ R32, R20, UR4, -R48.reuse ;  /* 0x0000000414207c23 */ /* 0x100fe20008010830 */
[----:B------:R-:W-:Y:S01]  /*1bcd0*/  FFMA.FTZ R48, R3, UR4, -R48 ;  /* 0x0000000403307c23 */ /* 0x000fe20008010830 */
[----:B------:R-:W3:Y:S01]  /*1bce0*/  LDSM.16.MT88.4 R20, [R201+0x8c00] ;  /* 0x008c0000c914783b */ /* 0x000ee20000004200 */
[----:B------:R-:W-:Y:S02]  /*1bcf0*/  FADD.FTZ R75, R75, R80 ;  /* 0x000000504b4b7221 */ /* 0x000fe40000010000 */
[----:B------:R-:W4:Y:S01]  /*1bd00*/  MUFU.EX2 R57, R57 ;  /* 0x0000003900397308 */ /* 0x000f220000000800 */
[----:B------:R-:W-:Y:S09]  /*1bd10*/  FADD.FTZ R65, R65, R74 ;  /* 0x0000004a41417221 */ /* 0x000ff20000010000 */
[----:B------:R-:W-:Y:S01]  /*1bd20*/  MUFU.EX2 R52, R59 ;  /* 0x0000003b00347308 */ /* 0x000fe20000000800 */
[C---:B-1----:R-:W-:Y:S01]  /*1bd30*/  F2FP.F16.F32.PACK_AB R26, R63.reuse, R66 ;  /* 0x000000423f1a723e */ /* 0x042fe200000000ff */
        /* <DEDUP_REMOVED lines=9> */
[----:B------:R-:W4:Y:S02]  /*1bdd0*/  MUFU.EX2 R54, R54 ;  /* 0x0000003600367308 */ /* 0x000f240000000800 */
[----:B-1----:R-:W-:Y:S01]  /*1bde0*/  F2FP.F16.F32.PACK_AB R132, R55, R52 ;  /* 0x000000343784723e */ /* 0x002fe200000000ff */
[C---:B--2---:R-:W-:Y:S07]  /*1bdf0*/  HMMA.16816.F32 R12, R24.reuse, R28, R12 ;  /* 0x0000001c180c723c */ /* 0x044fee000000180c */
[----:B------:R-:W-:Y:S01]  /*1be00*/  MUFU.EX2 R36, R36 ;  /* 0x0000002400247308 */ /* 0x000fe20000000800 */
[----:B------:R-:W-:Y:S01]  /*1be10*/  FADD.FTZ R52, R52, R63 ;  /* 0x0000003f34347221 */ /* 0x000fe20000010000 */
[----:B------:R-:W-:Y:S08]  /*1be20*/  HMMA.16816.F32 R16, R24, R30, R16 ;  /* 0x0000001e1810723c */ /* 0x000ff00000001810 */
[----:B------:R-:W1:Y:S03]  /*1be30*/  MUFU.EX2 R221, R50 ;  /* 0x0000003200dd7308 */ /* 0x000e660000000800 */
[C---:B----4-:R-:W-:Y:S01]  /*1be40*/  F2FP.F16.F32.PACK_AB R133, R54.reuse, R53 ;  /* 0x000000353685723e */ /* 0x050fe200000000ff */
[----:B------:R-:W-:Y:S01]  /*1be50*/  FADD.FTZ R53, R53, R58 ;  /* 0x0000003a35357221 */ /* 0x000fe20000010000 */
[----:B------:R-:W-:Y:S03]  /*1be60*/  FADD.FTZ R55, R55, R52 ;  /* 0x0000003437377221 */ /* 0x000fe60000010000 */
[----:B------:R-:W-:Y:S02]  /*1be70*/  FADD.FTZ R53, R54, R53 ;  /* 0x0000003536357221 */ /* 0x000fe40000010000 */
[----:B------:R-:W-:Y:S10]  /*1be80*/  MUFU.EX2 R32, R32 ;  /* 0x0000002000207308 */ /* 0x000ff40000000800 */
[----:B------:R-:W2:Y:S01]  /*1be90*/  MUFU.EX2 R3, R48 ;  /* 0x0000003000037308 */ /* 0x000ea20000000800 */
[C---:B-1----:R-:W-:Y:S01]  /*1bea0*/  F2FP.F16.F32.PACK_AB R134, R221.reuse, R36 ;  /* 0x00000024dd86723e */ /* 0x042fe200000000ff */
[----:B------:R-:W-:Y:S04]  /*1beb0*/  FADD.FTZ R36, R36, R55 ;  /* 0x0000003724247221 */ /* 0x000fe80000010000 */
[----:B------:R-:W-:Y:S01]  /*1bec0*/  FADD.FTZ R221, R221, R36 ;  /* 0x00000024dddd7221 */ /* 0x000fe20000010000 */
[C---:B--2---:R-:W-:Y:S01]  /*1bed0*/  F2FP.F16.F32.PACK_AB R135, R3.reuse, R32 ;  /* 0x000000200387723e */ /* 0x044fe200000000ff */
        /* <DEDUP_REMOVED lines=9> */
.L_x_2636:
        /* <DEDUP_REMOVED lines=160> */
.L_x_2642:
[----:B------:R-:W-:Y:S05]  /*1c970*/  BSYNC B0 ;  /* 0x0000000000007941 */ /* 0x000fea0003800000 */
.L_x_2641:
        /* <DEDUP_REMOVED lines=22> */
.L_x_2643:
        /* <DEDUP_REMOVED lines=10> */
.L_x_5343:


//--------------------- .text._ZN5flash24flash_fwd_splitkv_kernelI23Flash_fwd_kernel_traitsILi32ELi64ELi256ELi4ELb0ELb0EN7cutlass6half_tE19Flash_kernel_traitsILi32ELi64ELi256ELi4ES3_EELb1ELb0ELb1ELb0ELb0ELb0ELb1ELb1EEEvNS_16Flash_fwd_paramsE --------------------------
	.section	.text._ZN5flash24flash_fwd_splitkv_kernelI23Flash_fwd_kernel_traitsILi32ELi64ELi256ELi4ELb0ELb0EN7cutlass6half_tE19Flash_kernel_traitsILi32ELi64ELi256ELi4ES3_EELb1ELb0ELb1ELb0ELb0ELb0ELb1ELb1EEEvNS_16Flash_fwd_paramsE,"ax",@progbits
	.align	128
        .global         _ZN5flash24flash_fwd_splitkv_kernelI23Flash_fwd_kernel_traitsILi32ELi64ELi256ELi4ELb0ELb0EN7cutlass6half_tE19Flash_kernel_traitsILi32ELi64ELi256ELi4ES3_EELb1ELb0ELb1ELb0ELb0ELb0ELb1ELb1EEEvNS_16Flash_fwd_paramsE
        .type           _ZN5flash24flash_fwd_splitkv_kernelI23Flash_fwd_kernel_traitsILi32ELi64ELi256ELi4ELb0ELb0EN7cutlass6half_tE19Flash_kernel_traitsILi32ELi64ELi256ELi4ES3_EELb1ELb0ELb1ELb0ELb0ELb0ELb1ELb1EEEvNS_16Flash_fwd_paramsE,@function
        .size           _ZN5flash24flash_fwd_splitkv_kernelI23Flash_fwd_kernel_traitsILi32ELi64ELi256ELi4ELb0ELb0EN7cutlass6half_tE19Flash_kernel_traitsILi32ELi64ELi256ELi4ES3_EELb1ELb0ELb1ELb0ELb0ELb0ELb1ELb1EEEvNS_16Flash_fwd_paramsE,(.L_x_5344 - _ZN5flash24flash_fwd_splitkv_kernelI23Flash_fwd_kernel_traitsILi32ELi64ELi256ELi4ELb0ELb0EN7cutlass6half_tE19Flash_kernel_traitsILi32ELi64ELi256ELi4ES3_EELb1ELb0ELb1ELb0ELb0ELb0ELb1ELb1EEEvNS_16Flash_fwd_paramsE)
        .other          _ZN5flash24flash_fwd_splitkv_kernelI23Flash_fwd_kernel_traitsILi32ELi64ELi256ELi4ELb0ELb0EN7cutlass6half_tE19Flash_kernel_traitsILi32ELi64ELi256ELi4ES3_EELb1ELb0ELb1ELb0ELb0ELb0ELb1ELb1EEEvNS_16Flash_fwd_paramsE,@"STO_CUDA_ENTRY STV_DEFAULT"
_ZN5flash24flash_fwd_splitkv_kernelI23Flash_fwd_kernel_traitsILi32ELi64ELi256ELi4ELb0ELb0EN7cutlass6half_tE19Flash_kernel_traitsILi32ELi64ELi256ELi4ES3_EELb1ELb0ELb1ELb0ELb0ELb0ELb1ELb1EEEvNS_16Flash_fwd_paramsE:
.text._ZN5flash24flash_fwd_splitkv_kernelI23Flash_fwd_kernel_traitsILi32ELi64ELi256ELi4ELb0ELb0EN7cutlass6half_tE19Flash_kernel_traitsILi32ELi64ELi256ELi4ES3_EELb1ELb0ELb1ELb0ELb0ELb0ELb1ELb1EEEvNS_16Flash_fwd_paramsE:
[----:B------:R-:W-:Y:S01]  /*0000*/  LDC R1, c[0x0][0x28] ;  /* 0x00000a00ff017b82 */ /* 0x000fe20000000800 */
[----:B------:R-:W-:-:S07]  /*0010*/  ULDC UR10, c[0x0][0x270] ;  /* 0x00009c00000a7ab9 */ /* 0x000fce0000000800 */
[----:B------:R-:W1:Y:S01]  /*0020*/  S2UR UR28, SR_CTAID.Z ;  /* 0x00000000001c79c3 */ /* 0x000e620000002700 */
[----:B------:R-:W2:Y:S01]  /*0030*/  I2F.U32.RP R0, UR10 ;  /* 0x0000000a00007d06 */ /* 0x000ea20008209000 */
[----:B------:R-:W-:Y:S01]  /*0040*/  UISETP.NE.U32.AND UP1, UPT, UR10, URZ, UPT ;  /* 0x0000003f0a00728c */ /* 0x000fe2000bf25070 */
[----:B------:R-:W-:Y:S01]  /*0050*/  ULDC.64 UR8, c[0x0][0x2f0] ;  /* 0x0000bc0000087ab9 */ /* 0x000fe20000000a00 */
[----:B------:R-:W-:Y:S01]  /*0060*/  ULDC.64 UR14, c[0x0][0x2f8] ;  /* 0x0000be00000e7ab9 */ /* 0x000fe20000000a00 */
[----:B------:R-:W-:-:S04]  /*0070*/  ULDC.64 UR12, c[0x0][0x300] ;  /* 0x0000c000000c7ab9 */ /* 0x000fc80000000a00 */
        /* <DEDUP_REMOVED lines=9> */
[----:B------:R-:W-:Y:S01]  /*0110*/  ULDC.U8 UR6, c[0x0][0x3c2] ;  /* 0x0000f08000067ab9 */ /* 0x000fe20000000000 */
[----:B------:R-:W-:-:S04]  /*0120*/  UIADD3 UR4, -UR23, URZ, URZ ;  /* 0x0000003f17047290 */ /* 0x000fc8000fffe13f */
[----:B------:R-:W-:-:S04]  /*0130*/  UIMAD UR4, UR10, UR4, UR28 ;  /* 0x000000040a0472a4 */ /* 0x000fc8000f8e021c */
[----:B------:R-:W-:-:S11]  /*0140*/  UISETP.GE.U32.AND UP3, UPT, UR4, UR10, UPT ;  /* 0x0000000a0400728c */ /* 0x000fd6000bf66070 */
[----:B------:R-:W-:Y:S02]  /*0150*/  @UP3 UIADD3 UR4, UR4, -UR10, URZ ;  /* 0x8000000a04043290 */ /* 0x000fe4000fffe03f */
[----:B------:R-:W-:Y:S02]  /*0160*/  @UP3 UIADD3 UR23, UR23, 0x1, URZ ;  /* 0x0000000117173890 */ /* 0x000fe4000fffe03f */
[----:B------:R-:W-:-:S03]  /*0170*/  UISETP.GE.U32.AND UP2, UPT, UR4, UR10, UPT ;  /* 0x0000000a0400728c */ /* 0x000fc6000bf46070 */
[----:B------:R-:W-:Y:S02]  /*0180*/  ULDC.64 UR4, c[0x0][0x2f0] ;  /* 0x0000bc0000047ab9 */ /* 0x000fe40000000a00 */
[----:B------:R-:W-:-:S04]  /*0190*/  UISETP.NE.U32.AND UP0, UPT, UR4, URZ, UPT ;  /* 0x0000003f0400728c */ /* 0x000fc8000bf05070 */
[----:B------:R-:W-:Y:S02]  /*01a0*/  UISETP.NE.AND.EX UP0, UPT, UR5, URZ, UPT, UP0 ;  /* 0x0000003f0500728c */ /* 0x000fe4000bf05300 */
[----:B------:R-:W-:Y:S01]  /*01b0*/  @UP2 UIADD3 UR23, UR23, 0x1, URZ ;  /* 0x0000000117172890 */ /* 0x000fe2000fffe03f */
[----:B------:R-:W-:Y:S01]  /*01c0*/  ULDC.64 UR4, c[0x0][0x2f8] ;  /* 0x0000be0000047ab9 */ /* 0x000fe20000000a00 */
[----:B------:R-:W-:Y:S02]  /*01d0*/  @!UP1 ULOP3.LUT UR23, URZ, UR10, URZ, 0x33, !UPT ;  /* 0x0000000a3f179292 */ /* 0x000fe4000f8e333f */
[----:B------:R-:W-:Y:S01]  /*01e0*/  PLOP3.LUT P1, PT, PT, PT, UP0, 0x80, 0x0 ;  /* 0x000000000000781c */ /* 0x000fe20003f2f008 */
[----:B------:R-:W-:Y:S02]  /*01f0*/  UISETP.NE.AND UP2, UPT, UR6, URZ, UPT ;  /* 0x0000003f0600728c */ /* 0x000fe4000bf45270 */
[----:B------:R-:W-:Y:S02]  /*0200*/  UISETP.EQ.U32.AND UP1, UPT, UR4, URZ, UPT ;  /* 0x0000003f0400728c */ /* 0x000fe4000bf22070 */
[----:B------:R-:W-:-:S02]  /*0210*/  UIMAD.WIDE UR8, UR23, 0x4, UR8 ;  /* 0x00000004170878a5 */ /* 0x000fc4000f8e0208 */
[----:B------:R-:W-:Y:S02]  /*0220*/  UISETP.EQ.OR.EX UP1, UPT, UR5, URZ, !UP2, UP1 ;  /* 0x0000003f0500728c */ /* 0x000fe4000d722710 */
[----:B------:R-:W-:Y:S02]  /*0230*/  UIMAD.WIDE UR14, UR23, 0x4, UR14 ;  /* 0x00000004170e78a5 */ /* 0x000fe4000f8e020e */
[----:B------:R-:W-:Y:S01]  /*0240*/  IMAD.U32 R2, RZ, RZ, UR8 ;  /* 0x00000008ff027e24 */ /* 0x000fe2000f8e00ff */
[----:B------:R-:W-:Y:S01]  /*0250*/  ULDC.64 UR6, c[0x0][0x208] ;  /* 0x0000820000067ab9 */ /* 0x000fe20000000a00 */
[----:B------:R-:W-:Y:S01]  /*0260*/  PLOP3.LUT P0, PT, PT, PT, UP1, 0x80, 0x0 ;  /* 0x000000000000781c */ /* 0x000fe20003f0f018 */
        /* <DEDUP_REMOVED lines=17> */
[----:B------:R-:W1:Y:S08]  /*0380*/  S2UR UR27, SR_CTAID.X ;  /* 0x00000000001b79c3 */ /* 0x000e700000002500 */
[----:B------:R-:W1:Y:S01]  /*0390*/  S2UR UR11, SR_CTAID.Y ;  /* 0x00000000000b79c3 */ /* 0x000e620000002600 */
[----:B--2---:R-:W-:-:S02]  /*03a0*/  @P1 R2UR UR12, R4 ;  /* 0x00000000040c12ca */ /* 0x004fc400000e0000 */
[----:B---3--:R-:W-:-:S13]  /*03b0*/  @P1 R2UR UR21, R0 ;  /* 0x00000000001512ca */ /* 0x008fda00000e0000 */
[----:B------:R-:W-:-:S07]  /*03c0*/  @UP0 UIADD3 UR21, UR21, -UR12, URZ ;  /* 0x8000000c15150290 */ /* 0x000fce000fffe03f */
[----:B------:R-:W-:Y:S01]  /*03d0*/  @!UP0 ULDC UR21, c[0x0][0x2c4] ;  /* 0x0000b10000158ab9 */ /* 0x000fe20000000800 */
[----:B----4-:R-:W-:Y:S02]  /*03e0*/  @!P0 R2UR UR15, R3 ;  /* 0x00000000030f82ca */ /* 0x010fe400000e0000 */
[----:B------:R-:W-:Y:S01]  /*03f0*/  ISETP.NE.U32.AND P0, PT, RZ, UR4, PT ;  /* 0x00000004ff007c0c */ /* 0x000fe2000bf05070 */
[----:B------:R-:W-:Y:S01]  /*0400*/  UIADD3 UR4, -UR23, URZ, URZ ;  /* 0x0000003f17047290 */ /* 0x000fe2000fffe13f */
[----:B-----5:R-:W-:Y:S02]  /*0410*/  @P4 R2UR UR14, R2 ;  /* 0x00000000020e42ca */ /* 0x020fe400000e0000 */
[----:B------:R-:W-:Y:S01]  /*0420*/  ISETP.NE.AND.EX P0, PT, RZ, UR5, PT, P0 ;  /* 0x00000005ff007c0c */ /* 0x000fe2000bf05300 */
[----:B------:R-:W-:-:S12]  /*0430*/  UIMAD UR28, UR10, UR4, UR28 ;  /* 0x000000040a1c72a4 */ /* 0x000fd8000f8e021c */
        /* <DEDUP_REMOVED lines=8> */
.L_x_2644:
[----:B------:R-:W-:-:S05]  /*04c0*/  ULDC UR29, c[0x0][0x2c8] ;  /* 0x0000b200001d7ab9 */ /* 0x000fca0000000800 */
.L_x_2645:
        /* <DEDUP_REMOVED lines=14> */
[----:B------:R-:W-:Y:S01]  /*05b0*/  @!UP2 UISETP.NE.AND.EX UP0, UPT, UR5, URZ, UPT, UP0 ;  /* 0x0000003f0500a28c */ /* 0x000fe2000bf05300 */
[----:B------:R-:W-:-:S03]  /*05c0*/  @!UP2 ULDC UR4, c[0x0][0x2cc] ;  /* 0x0000b3000004aab9 */ /* 0x000fc60000000800 */
[----:B------:R-:W-:Y:S01]  /*05d0*/  @!UP2 USEL UR4, UR4, URZ, UP0 ;  /* 0x0000003f0404a287 */ /* 0x000fe20008000000 */
[----:B--2---:R-:W-:Y:S02]  /*05e0*/  @P0 R2UR UR24, R0 ;  /* 0x00000000001802ca */ /* 0x004fe400000e0000 */
[----:B------:R-:W-:-:S11]  /*05f0*/  PLOP3.LUT P0, PT, PT, PT, UP1, 0x80, 0x0 ;  /* 0x000000000000781c */ /* 0x000fd60003f0f018 */
[----:B------:R-:W-:Y:S02]  /*0600*/  @UP2 UIADD3 UR24, UR24, -UR14, URZ ;  /* 0x8000000e18182290 */ /* 0x000fe4000fffe03f */
[----:B------:R-:W-:Y:S01]  /*0610*/  @!UP2 UIADD3 UR24, UR29, UR4, URZ ;  /* 0x000000041d18a290 */ /* 0x000fe2000fffe03f */
[----:B------:R-:W-:Y:S11]  /*0620*/  @!P0 EXIT ;  /* 0x000000000000894d */ /* 0x000ff60003800000 */
[----:B------:R-:W-:Y:S01]  /*0630*/  ULDC UR16, c[0x0][0x10] ;  /* 0x0000040000107ab9 */ /* 0x000fe20000000800 */
[----:B------:R-:W1:Y:S01]  /*0640*/  LDC R0, c[0x0][0x10] ;  /* 0x00000400ff007b82 */ /* 0x000e620000000800 */
[----:B------:R-:W-:Y:S01]  /*0650*/  ULDC UR5, c[0x0][0x2c8] ;  /* 0x0000b20000057ab9 */ /* 0x000fe20000000800 */
[----:B------:R-:W-:Y:S01]  /*0660*/  UMOV UR18, URZ ;  /* 0x0000003f00127c82 */ /* 0x000fe20008000000 */
[----:B------:R-:W-:Y:S02]  /*0670*/  UIADD3 UR5, UR5, 0xff, URZ ;  /* 0x000000ff05057890 */ /* 0x000fe4000fffe03f */
[----:B------:R-:W-:Y:S02]  /*0680*/  UISETP.NE.AND UP1, UPT, UR16, URZ, UPT ;  /* 0x0000003f1000728c */ /* 0x000fe4000bf25270 */
[----:B------:R-:W-:-:S04]  /*0690*/  USHF.R.S32.HI UR4, URZ, 0x1f, UR5 ;  /* 0x0000001f3f047899 */ /* 0x000fc80008011405 */
        /* <DEDUP_REMOVED lines=38> */
[----:B------:R-:W-:Y:S02]  /*0900*/  ULDC UR5, c[0x0][0x398] ;  /* 0x0000e60000057ab9 */ /* 0x000fe40000000800 */
[----:B------:R-:W-:Y:S02]  /*0910*/  UIADD3 UR5, UR4, UR5, UR24 ;  /* 0x0000000504057290 */ /* 0x000fe4000fffe018 */
[----:B------:R-:W-:Y:S02]  /*0920*/  VIADDMNMX R0, R0, UR18, R2, PT ;  /* 0x0000001200007c46 */ /* 0x000fe4000b800102 */
[----:B------:R-:W-:Y:S02]  /*0930*/  USHF.R.S32.HI UR4, URZ, 0x1f, UR5 ;  /* 0x0000001f3f047899 */ /* 0x000fe40008011405 */
[----:B------:R-:W-:-:S02]  /*0940*/  R2UR UR22, R0 ;  /* 0x00000000001672ca */ /* 0x000fc400000e0000 */
[----:B------:R-:W-:-:S04]  /*0950*/  ULEA.HI UR4, UR4, UR5, URZ, 0x8 ;  /* 0x0000000504047291 */ /* 0x000fc8000f8f403f */
[----:B------:R-:W-:-:S07]  /*0960*/  USHF.R.S32.HI UR4, URZ, 0x8, UR4 ;  /* 0x000000083f047899 */ /* 0x000fce0008011404 */
        /* <DEDUP_REMOVED lines=46> */
[C---:B------:R-:W-:Y:S01]  /*0c50*/  LEA R6, P2, R2.reuse, UR4, 0x2 ;  /* 0x0000000402067c11 */ /* 0x040fe2000f8410ff */
        /* <DEDUP_REMOVED lines=16> */
.L_x_2646:
        /* <DEDUP_REMOVED lines=11> */
[----:B------:R-:W-:Y:S01]  /*0e10*/  UMOV UR13, UR23 ;  /* 0x00000017000d7c82 */ /* 0x000fe20008000000 */
[----:B------:R-:W-:Y:S01]  /*0e20*/  UPLOP3.LUT UP1, UPT, UPT, UPT, UPT, 0x40, 0x0 ;  /* 0x000000000000789c */ /* 0x000fe20003f2e870 */
[----:B------:R-:W-:Y:S02]  /*0e30*/  CS2R R240, SRZ ;  /* 0x0000000000f07805 */ /* 0x000fe4000001ff00 */
[----:B------:R-:W-:Y:S01]  /*0e40*/  ISETP.NE.AND.EX P1, PT, RZ, UR11, PT, P1 ;  /* 0x0000000bff007c0c */ /* 0x000fe2000bf25310 */
[----:B------:R-:W-:Y:S01]  /*0e50*/  USHF.R.S32.HI UR26, URZ, 0x1f, UR23 ;  /* 0x0000001f3f1a7899 */ /* 0x000fe20008011417 */
        /* <DEDUP_REMOVED lines=14> */
.L_x_2647:
        /* <DEDUP_REMOVED lines=36> */
[----:B-1----:R-:W-:Y:S02]  /*1180*/  IABS R5, R0 ;  /* 0x0000000000057213 */ /* 0x002fe40000000000 */
[----:B------:R-:W-:Y:S02]  /*1190*/  IADD3 R6, -R6, RZ, RZ ;  /* 0x000000ff06067210 */ /* 0x000fe40007ffe1ff */
[----:B------:R-:W1:Y:S03]  /*11a0*/  I2F.RP R10, R5 ;  /* 0x00000005000a7306 */ /* 0x000e660000209400 */
[----:B------:R-:W-:-:S05]  /*11b0*/  IMAD R8, R8, R6, R27 ;  /* 0x0000000608087224 */ /* 0x000fca00078e021b */
[----:B------:R-:W-:Y:S01]  /*11c0*/  SHF.R.S32.HI R6, RZ, 0x1f, R8 ;  /* 0x0000001fff067819 */ /* 0x000fe20000011408 */
[----:B-1----:R-:W1:Y:S01]  /*11d0*/  MUFU.RCP R10, R10 ;  /* 0x0000000a000a7308 */ /* 0x002e620000001000 */
[----:B--2---:R-:W-:-:S05]  /*11e0*/  IMAD.U32 R2, RZ, RZ, UR28 ;  /* 0x0000001cff027e24 */ /* 0x004fca000f8e00ff */
[----:B------:R-:W-:-:S05]  /*11f0*/  IABS R2, R2 ;  /* 0x0000000200027213 */ /* 0x000fca0000000000 */
[----:B------:R-:W-:Y:S02]  /*1200*/  IMAD.MOV.U32 R7, RZ, RZ, R2 ;  /* 0x000000ffff077224 */ /* 0x000fe400078e0002 */
[----:B-1----:R-:W-:-:S04]  /*1210*/  VIADD R10, R10, 0xffffffe ;  /* 0x0ffffffe0a0a7836 */ /* 0x002fc80000000000 */
[----:B------:R-:W1:Y:S02]  /*1220*/  F2I.FTZ.U32.TRUNC.NTZ R11, R10 ;  /* 0x0000000a000b7305 */ /* 0x000e64000021f000 */
[----:B-1----:R-:W-:Y:S02]  /*1230*/  IADD3 R4, RZ, -R11, RZ ;  /* 0x8000000bff047210 */ /* 0x002fe40007ffe0ff */
        /* <DEDUP_REMOVED lines=42> */
[----:B------:R-:W-:Y:S02]  /*14e0*/  IADD3 R2, R11, R0, RZ ;  /* 0x000000000b027210 */ /* 0x000fe40007ffe0ff */
[----:B------:R-:W-:Y:S01]  /*14f0*/  MOV R0, R4 ;  /* 0x0000000400007202 */ /* 0x000fe20000000f00 */
[----:B------:R-:W-:Y:S06]  /*1500*/  BRA `(.L_x_2649) ;  /* 0x0000000400487947 */ /* 0x000fec0003800000 */
.L_x_2648:
[----:B------:R-:W1:Y:S01]  /*1510*/  LDC R4, c[0x0][0x278] ;  /* 0x00009e00ff047b82 */ /* 0x000e620000000800 */
[----:B------:R-:W-:Y:S01]  /*1520*/  MOV R0, UR28 ;  /* 0x0000001c00007c02 */ /* 0x000fe20008000f00 */
[----:B------:R-:W-:Y:S02]  /*1530*/  UISETP.NE.AND UP0, UPT, UR15, -0x1, UPT ;  /* 0xffffffff0f00788c */ /* 0x000fe4000bf05270 */
[----:B------:R-:W-:Y:S01]  /*1540*/  ULEA UR5, UR22, 0xffffff00, 0x8 ;  /* 0xffffff0016057891 */ /* 0x000fe2000f8e403f */
[----:B------:R-:W-:-:S03]  /*1550*/  IABS R0, R0 ;  /* 0x0000000000007213 */ /* 0x000fc60000000000 */
        /* <DEDUP_REMOVED lines=15> */
[----:B------:R-:W-:-:S04]  /*1650*/  IMAD.HI.U32 R8, R9, R2, R8 ;  /* 0x0000000209087227 */ /* 0x000fc800078e0008 */
[----:B------:R-:W-:-:S04]  /*1660*/  IMAD.MOV.U32 R2, RZ, RZ, R0 ;  /* 0x000000ffff027224 */ /* 0x000fc800078e0000 */
[----:B------:R-:W-:-:S05]  /*1670*/  IMAD.HI.U32 R0, R8, R2, RZ ;  /* 0x0000000208007227 */ /* 0x000fca00078e00ff */
[----:B------:R-:W-:-:S05]  /*1680*/  IADD3 R5, -R0, RZ, RZ ;  /* 0x000000ff00057210 */ /* 0x000fca0007ffe1ff */
[C---:B------:R-:W-:Y:S02]  /*1690*/  IMAD R5, R6.reuse, R5, R2 ;  /* 0x0000000506057224 */ /* 0x040fe400078e0202 */
[----:B------:R-:W1:Y:S03]  /*16a0*/  LDC.64 R2, c[0x0][0x260] ;  /* 0x00009800ff027b82 */ /* 0x000e660000000a00 */
[----:B------:R-:W-:-:S13]  /*16b0*/  ISETP.GT.U32.AND P1, PT, R6, R5, PT ;  /* 0x000000050600720c */ /* 0x000fda0003f24070 */
[----:B------:R-:W-:Y:S02]  /*16c0*/  @!P1 IMAD.IADD R5, R5, 0x1, -R6 ;  /* 0x0000000105059824 */ /* 0x000fe400078e0a06 */
[----:B------:R-:W-:Y:S01]  /*16d0*/  @!P1 VIADD R0, R0, 0x1 ;  /* 0x0000000100009836 */ /* 0x000fe20000000000 */
[C---:B------:R-:W-:Y:S02]  /*16e0*/  ISETP.NE.AND P1, PT, R4.reuse, RZ, PT ;  /* 0x000000ff0400720c */ /* 0x040fe40003f25270 */
[----:B------:R-:W-:Y:S02]  /*16f0*/  ISETP.GE.U32.AND P3, PT, R5, R6, PT ;  /* 0x000000060500720c */ /* 0x000fe40003f66070 */
[----:B------:R-:W-:Y:S02]  /*1700*/  LOP3.LUT R5, R4, UR28, RZ, 0x3c, !PT ;  /* 0x0000001c04057c12 */ /* 0x000fe4000f8e3cff */
[----:B------:R-:W-:Y:S02]  /*1710*/  SHF.R.S32.HI R6, RZ, 0x1f, R27 ;  /* 0x0000001fff067819 */ /* 0x000fe4000001141b */
        /* <DEDUP_REMOVED lines=16> */
.L_x_2650:
        /* <DEDUP_REMOVED lines=33> */
.L_x_2649:
        /* <DEDUP_REMOVED lines=9> */
[----:B------:R-:W-:Y:S01]  /*1ac0*/  SHF.R.S32.HI R106, RZ, 0x2, R90 ;  /* 0x00000002ff6a7819 */ /* 0x000fe2000001145a */
[----:B------:R-:W-:Y:S01]  /*1ad0*/  USHF.L.U64.HI UR19, UR32, 0x5, UR33 ;  /* 0x0000000520137899 */ /* 0x000fe20008010221 */
[----:B------:R-:W-:Y:S01]  /*1ae0*/  SHF.R.S32.HI R37, RZ, 0x3, R93 ;  /* 0x00000003ff257819 */ /* 0x000fe2000001145d */
[----:B------:R-:W4:Y:S01]  /*1af0*/  LDC.64 R112, c[0x0][0x250] ;  /* 0x00009400ff707b82 */ /* 0x000f220000000a00 */
[C---:B------:R-:W-:Y:S01]  /*1b00*/  LEA.HI R7, R90.reuse, R106, RZ, 0x1 ;  /* 0x0000006a5a077211 */ /* 0x040fe200078f08ff */
[----:B------:R-:W-:Y:S01]  /*1b10*/  @!UP0 ULDC.64 UR4, c[0x0][0x228] ;  /* 0x00008a0000048ab9 */ /* 0x000fe20000000a00 */
[----:B------:R-:W-:Y:S01]  /*1b20*/  LOP3.LUT R90, R90, 0xfffffffc, RZ, 0xc0, !PT ;  /* 0xfffffffc5a5a7812 */ /* 0x000fe200078ec0ff */
[----:B------:R-:W-:Y:S01]  /*1b30*/  @UP0 UIMAD.WIDE.U32 UR30, UR12, UR10, URZ ;  /* 0x0000000a0c1e02a5 */ /* 0x000fe2000f8e003f */
[CC--:B------:R-:W-:Y:S01]  /*1b40*/  LEA.HI R97, R96.reuse, R35.reuse, RZ, 0x5 ;  /* 0x0000002360617211 */ /* 0x0c0fe200078f28ff */
[----:B------:R-:W-:Y:S01]  /*1b50*/  @!UP0 UIMAD.WIDE.U32 UR34, UR23, UR4, URZ ;  /* 0x00000004172282a5 */ /* 0x000fe2000f8e003f */
[----:B------:R-:W-:Y:S01]  /*1b60*/  LOP3.LUT R7, R7, 0x7fffffe, RZ, 0xc0, !PT ;  /* 0x07fffffe07077812 */ /* 0x000fe200078ec0ff */
[----:B------:R-:W-:Y:S01]  /*1b70*/  IMAD.IADD R90, R35, 0x1, -R90 ;  /* 0x00000001235a7824 */ /* 0x000fe200078e0a5a */
[----:B------:R-:W-:Y:S01]  /*1b80*/  LEA.HI R96, R96, R35, RZ, 0x4 ;  /* 0x0000002360607211 */ /* 0x000fe200078f20ff */
[----:B------:R-:W-:Y:S01]  /*1b90*/  IMAD.SHL.U32 R4, R37, 0x40, RZ ;  /* 0x0000004025047824 */ /* 0x000fe200078e00ff */
[----:B------:R-:W-:Y:S01]  /*1ba0*/  LOP3.LUT R93, R93, 0xfffffff8, RZ, 0xc0, !PT ;  /* 0xfffffff85d5d7812 */ /* 0x000fe200078ec0ff */
[----:B------:R-:W-:Y:S01]  /*1bb0*/  IMAD.SHL.U32 R196, R90, 0x8, RZ ;  /* 0x000000085ac47824 */ /* 0x000fe200078e00ff */
[----:B------:R-:W-:Y:S01]  /*1bc0*/  @!UP0 UMOV UR30, UR34 ;  /* 0x00000022001e8c82 */ /* 0x000fe20008000000 */
[----:B------:R-:W-:Y:S01]  /*1bd0*/  @!UP0 UIMAD UR13, UR26, UR4, URZ ;  /* 0x000000041a0d82a4 */ /* 0x000fe2000f8e023f */
[----:B------:R-:W-:Y:S01]  /*1be0*/  SHF.R.S32.HI R97, RZ, 0x5, R97 ;  /* 0x00000005ff617819 */ /* 0x000fe20000011461 */
[----:B------:R-:W-:Y:S01]  /*1bf0*/  IMAD.IADD R7, R106, 0x1, -R7 ;  /* 0x000000016a077824 */ /* 0x000fe200078e0a07 */
[----:B------:R-:W-:Y:S01]  /*1c00*/  IADD3 R12, P1, R196, UR30, RZ ;  /* 0x0000001ec40c7c10 */ /* 0x000fe2000ff3e0ff */
[----:B------:R-:W-:Y:S01]  /*1c10*/  USHF.R.S32.HI UR30, URZ, 0x1f, UR29 ;  /* 0x0000001f3f1e7899 */ /* 0x000fe2000801141d */
[----:B------:R-:W-:Y:S01]  /*1c20*/  LOP3.LUT R96, R96, 0xfffffff0, RZ, 0xc0, !PT ;  /* 0xfffffff060607812 */ /* 0x000fe200078ec0ff */
[----:B------:R-:W-:Y:S01]  /*1c30*/  IMAD.IADD R93, R35, 0x1, -R93 ;  /* 0x00000001235d7824 */ /* 0x000fe200078e0a5d */
[----:B------:R-:W-:Y:S01]  /*1c40*/  LOP3.LUT R4, R4, 0xc0, RZ, 0xc0, !PT ;  /* 0x000000c004047812 */ /* 0x000fe200078ec0ff */
[----:B------:R-:W-:Y:S01]  /*1c50*/  ULEA.HI UR30, UR30, UR29, URZ, 0x8 ;  /* 0x0000001d1e1e7291 */ /* 0x000fe2000f8f403f */
[----:B------:R-:W-:Y:S01]  /*1c60*/  IMAD R97, R97, 0x8, R7 ;  /* 0x0000000861617824 */ /* 0x000fe200078e0207 */
[----:B------:R-:W-:Y:S01]  /*1c70*/  @!UP0 UIMAD UR13, UR23, UR5, UR13 ;  /* 0x00000005170d82a4 */ /* 0x000fe2000f8e020d */
[----:B------:R-:W-:Y:S01]  /*1c80*/  SHF.R.S32.HI R197, RZ, 0x1f, R196 ;  /* 0x0000001fffc57819 */ /* 0x000fe200000114c4 */
[----:B------:R-:W-:Y:S01]  /*1c90*/  USHF.R.S32.HI UR30, URZ, 0x8, UR30 ;  /* 0x000000083f1e7899 */ /* 0x000fe2000801141e */
[----:B------:R-:W-:Y:S01]  /*1ca0*/  IADD3 R10, P0, R196, UR16, RZ ;  /* 0x00000010c40a7c10 */ /* 0x000fe2000ff1e0ff */
[----:B------:R-:W-:Y:S01]  /*1cb0*/  IMAD.IADD R96, R35, 0x1, -R96 ;  /* 0x0000000123607824 */ /* 0x000fe200078e0a60 */
[----:B------:R-:W-:Y:S01]  /*1cc0*/  LOP3.LUT R7, R4, 0x18, R196, 0xf8, !PT ;  /* 0x0000001804077812 */ /* 0x000fe200078ef8c4 */
[----:B------:R-:W-:Y:S01]  /*1cd0*/  @UP0 UIMAD UR12, UR12, UR11, UR31 ;  /* 0x0000000b0c0c02a4 */ /* 0x000fe2000f8e021f */
[----:B------:R-:W-:Y:S01]  /*1ce0*/  SHF.R.U32.HI R4, RZ, 0x3, R4 ;  /* 0x00000003ff047819 */ /* 0x000fe20000011604 */
[----:B------:R-:W-:Y:S01]  /*1cf0*/  @!UP0 UIADD3 UR12, UR35, UR13, URZ ;  /* 0x0000000d230c8290 */ /* 0x000fe2000fffe03f */
[----:B------:R-:W-:Y:S01]  /*1d00*/  LEA.HI R36, R93, R93, RZ, 0x1 ;  /* 0x0000005d5d247211 */ /* 0x000fe200078f08ff */
[----:B------:R-:W-:Y:S01]  /*1d10*/  UISETP.LT.AND UP0, UPT, UR18, UR30, UPT ;  /* 0x0000001e1200728c */ /* 0x000fe2000bf01270 */
[--C-:B------:R-:W-:Y:S01]  /*1d20*/  SHF.R.S32.HI R107, RZ, 0x1f, R106.reuse ;  /* 0x0000001fff6b7819 */ /* 0x100fe2000001146a */
[----:B------:R-:W-:Y:S01]  /*1d30*/  ULDC.64 UR4, c[0x0][0x268] ;  /* 0x00009a0000047ab9 */ /* 0x000fe20000000a00 */
[----:B------:R-:W-:Y:S01]  /*1d40*/  IADD3.X R11, R197, UR15, RZ, P0, !PT ;  /* 0x0000000fc50b7c10 */ /* 0x000fe200087fe4ff */
[----:B------:R-:W-:Y:S01]  /*1d50*/  USEL UR30, UR18, UR30, !UP0 ;  /* 0x0000001e121e7287 */ /* 0x000fe2000c000000 */
[----:B------:R-:W-:Y:S01]  /*1d60*/  IADD3 R98, P0, R106, R8, RZ ;  /* 0x000000086a627210 */ /* 0x000fe20007f1e0ff */
[----:B---3--:R-:W-:Y:S01]  /*1d70*/  IMAD.WIDE R14, R14, 0x40, R106 ;  /* 0x000000400e0e7825 */ /* 0x008fe200078e026a */
[----:B------:R-:W-:Y:S01]  /*1d80*/  LOP3.LUT R4, R7, R4, RZ, 0x3c, !PT ;  /* 0x0000000407047212 */ /* 0x000fe200078e3cff */
[----:B------:R-:W-:Y:S01]  /*1d90*/  UISETP.GT.AND UP0, UPT, UR22, UR30, UPT ;  /* 0x0000001e1600728c */ /* 0x000fe2000bf04270 */
[----:B------:R-:W-:Y:S01]  /*1da0*/  LEA.HI R95, R96, R96, RZ, 0x1 ;  /* 0x00000060605f7211 */ /* 0x000fe200078f08ff */
[----:B------:R-:W-:Y:S01]  /*1db0*/  IMAD.X R100, R107, 0x1, R6, P0 ;  /* 0x000000016b647824 */ /* 0x000fe200000e0606 */
[----:B------:R-:W-:Y:S01]  /*1dc0*/  LOP3.LUT R7, R36, 0xfffffffe, RZ, 0xc0, !PT ;  /* 0xfffffffe24077812 */ /* 0x000fe200078ec0ff */
[----:B------:R-:W-:Y:S01]  /*1dd0*/  IMAD.U32 R97, R97, 0x20, R4 ;  /* 0x0000002061617824 */ /* 0x000fe200078e0004 */
[--C-:B------:R-:W-:Y:S01]  /*1de0*/  SHF.R.S32.HI R9, RZ, 0x1, R95.reuse ;  /* 0x00000001ff097819 */ /* 0x100fe2000001145f */
[----:B------:R-:W-:Y:S01]  /*1df0*/  IMAD R4, R72, UR4, RZ ;  /* 0x0000000448047c24 */ /* 0x000fe2000f8e02ff */
[----:B------:R-:W-:Y:S01]  /*1e00*/  SHF.R.S32.HI R94, RZ, 0x1f, R95 ;  /* 0x0000001fff5e7819 */ /* 0x000fe2000001145f */
[----:B------:R-:W-:Y:S01]  /*1e10*/  IMAD.IADD R93, R93, 0x1, -R7 ;  /* 0x000000015d5d7824 */ /* 0x000fe200078e0a07 */
[----:B------:R-:W-:Y:S01]  /*1e20*/  IADD3 R102, P0, R196, R3, RZ ;  /* 0x00000003c4667210 */ /* 0x000fe20007f1e0ff */
[----:B------:R-:W-:Y:S01]  /*1e30*/  IMAD R7, R15, UR10, RZ ;  /* 0x0000000a0f077c24 */ /* 0x000fe2000f8e02ff */
[C---:B------:R-:W-:Y:S01]  /*1e40*/  IADD3.X R13, R197.reuse, UR12, RZ, P1, !PT ;  /* 0x0000000cc50d7c10 */ /* 0x040fe20008ffe4ff */
[----:B------:R-:W-:Y:S01]  /*1e50*/  IMAD R4, R0, UR5, R4 ;  /* 0x0000000500047c24 */ /* 0x000fe2000f8e0204 */
[----:B------:R-:W-:Y:S01]  /*1e60*/  LEA.HI R94, R94, R9, RZ, 0x2 ;  /* 0x000000095e5e7211 */ /* 0x000fe200078f10ff */
[----:B------:R-:W-:Y:S01]  /*1e70*/  IMAD.WIDE.U32 R10, R0, UR4, R10 ;  /* 0x00000004000a7c25 */ /* 0x000fe2000f8e000a */
[----:B--2---:R-:W-:Y:S01]  /*1e80*/  LEA.HI R92, R92, R92, RZ, 0x1 ;  /* 0x0000005c5c5c7211 */ /* 0x004fe200078f08ff */
[----:B------:R-:W-:Y:S01]  /*1e90*/  ULDC.64 UR4, c[0x0][0x258] ;  /* 0x0000960000047ab9 */ /* 0x000fe20000000a00 */
[----:B------:R-:W-:Y:S01]  /*1ea0*/  LOP3.LUT R94, R94, 0xfffffffc, RZ, 0xc0, !PT ;  /* 0xfffffffc5e5e7812 */ /* 0x000fe200078ec0ff */
[----:B------:R-:W-:Y:S01]  /*1eb0*/  IMAD.X R103, R197, 0x1, R2, P0 ;  /* 0x00000001c5677824 */ /* 0x000fe200000e0602 */
[----:B------:R-:W-:Y:S01]  /*1ec0*/  PLOP3.LUT P0, PT, PT, PT, UP0, 0x80, 0x0 ;  /* 0x000000000000781c */ /* 0x000fe20003f0f008 */
[C---:B------:R-:W-:Y:S01]  /*1ed0*/  IMAD R7, R14.reuse, UR11, R7 ;  /* 0x0000000b0e077c24 */ /* 0x040fe2000f8e0207 */
[----:B------:R-:W-:Y:S01]  /*1ee0*/  SHF.R.S32.HI R89, RZ, 0x1, R92 ;  /* 0x00000001ff597819 */ /* 0x000fe2000001145c */
[----:B------:R-:W-:Y:S01]  /*1ef0*/  IMAD.WIDE.U32 R12, R14, UR10, R12 ;  /* 0x0000000a0e0c7c25 */ /* 0x000fe2000f8e000c */
[----:B------:R-:W-:Y:S01]  /*1f00*/  UIMAD UR10, UR25, UR4, URZ ;  /* 0x00000004190a72a4 */ /* 0x000fe2000f8e023f */
[----:B----4-:R-:W-:Y:S01]  /*1f10*/  SHF.L.U64.HI R221, R112, 0x5, R113 ;  /* 0x0000000570dd7819 */ /* 0x010fe20000010271 */
[----:B------:R-:W-:Y:S01]  /*1f20*/  USHF.L.U32 UR20, UR32, 0x5, URZ ;  /* 0x0000000520147899 */ /* 0x000fe2000800063f */
[----:B------:R-:W-:Y:S01]  /*1f30*/  IMAD.SHL.U32 R90, R90, 0x4, RZ ;  /* 0x000000045a5a7824 */ /* 0x000fe200078e00ff */
[----:B------:R-:W-:Y:S01]  /*1f40*/  UIMAD UR5, UR28, UR5, UR10 ;  /* 0x000000051c0572a4 */ /* 0x000fe2000f8e020a */
[----:B------:R-:W-:Y:S01]  /*1f50*/  IMAD.IADD R13, R13, 0x1, R7 ;  /* 0x000000010d0d7824 */ /* 0x000fe200078e0207 */
[----:B------:R-:W-:Y:S01]  /*1f60*/  SHF.R.S32.HI R36, RZ, 0x1, R36 ;  /* 0x00000001ff247819 */ /* 0x000fe20000011424 */
[----:B------:R-:W-:-:S02]  /*1f70*/  IMAD.U32 R110, RZ, RZ, UR4 ;  /* 0x00000004ff6e7e24 */ /* 0x000fc4000f8e00ff */
[----:B------:R-:W-:Y:S02]  /*1f80*/  IMAD.IADD R94, R9, 0x1, -R94 ;  /* 0x00000001095e7824 */ /* 0x000fe400078e0a5e */
[----:B------:R-:W-:Y:S02]  /*1f90*/  IMAD R100, R100, R112, RZ ;  /* 0x0000007064647224 */ /* 0x000fe400078e02ff */
[----:B------:R-:W-:Y:S01]  /*1fa0*/  IMAD R91, R106, R89, R90 ;  /* 0x000000596a5b7224 */ /* 0x000fe200078e025a */
[----:B------:R-:W-:Y:S01]  /*1fb0*/  LOP3.LUT P1, RZ, R94, 0x2, RZ, 0xc0, !PT ;  /* 0x000000025eff7812 */ /* 0x000fe2000782c0ff */
[----:B------:R-:W-:Y:S02]  /*1fc0*/  IMAD.IADD R11, R11, 0x1, R4 ;  /* 0x000000010b0b7824 */ /* 0x000fe400078e0204 */
[----:B------:R-:W-:Y:S01]  /*1fd0*/  IMAD R104, R107, UR32, RZ ;  /* 0x000000206b687c24 */ /* 0x000fe2000f8e02ff */
[----:B------:R-:W-:Y:S01]  /*1fe0*/  SHF.R.S32.HI R81, RZ, 0x1f, R91 ;  /* 0x0000001fff517819 */ /* 0x000fe2000001145b */
[----:B------:R-:W-:-:S04]  /*1ff0*/  IMAD.WIDE.U32 R110, R110, UR28, R12 ;  /* 0x0000001c6e6e7c25 */ /* 0x000fc8000f8e000c */
[----:B------:R-:W-:Y:S02]  /*2000*/  IMAD R100, R98, R113, R100 ;  /* 0x0000007162647224 */ /* 0x000fe400078e0264 */
[----:B------:R-:W-:Y:S02]  /*2010*/  IMAD.MOV.U32 R9, RZ, RZ, 0x10 ;  /* 0x00000010ff097424 */ /* 0x000fe400078e00ff */
        /* <DEDUP_REMOVED lines=40> */
[C---:B------:R-:W-:Y:S01]  /*22a0*/  IMAD.WIDE.U32 R12, R6.reuse, UR14, R12 ;  /* 0x0000000e060c7c25 */ /* 0x040fe2000f8e000c */
        /* <DEDUP_REMOVED lines=75> */
[C---:B------:R-:W-:Y:S01]  /*2760*/  IMAD R41, R89.reuse, 0xc0, RZ ;  /* 0x000000c059297824 */ /* 0x040fe200078e02ff */
        /* <DEDUP_REMOVED lines=56> */
.L_x_2705:
[----:B------:R-:W-:Y:S01]  /*2af0*/  ISETP.GE.AND P1, PT, R196, UR53, PT ;  /* 0x00000035c4007c0c */ /* 0x000fe2000bf26270 */
[----:B------:R-:W-:Y:S02]  /*2b00*/  IMAD.SHL.U32 R14, R12, 0x100, RZ ;  /* 0x000001000c0e7824 */ /* 0x000fe400078e00ff */
[----:B------:R-:W-:Y:S02]  /*2b10*/  IMAD.MOV.U32 R2, RZ, RZ, R71 ;  /* 0x000000ffff027224 */ /* 0x000fe400078e0047 */
[----:B------:R-:W-:Y:S02]  /*2b20*/  VIADD R13, R14, 0xffffff00 ;  /* 0xffffff000e0d7836 */ /* 0x000fe40000000000 */
[----:B------:R-:W-:Y:S03]  /*2b30*/  IMAD.MOV.U32 R3, RZ, RZ, R70 ;  /* 0x000000ffff037224 */ /* 0x000fe600078e0046 */
[C---:B-1----:R-:W-:Y:S02]  /*2b40*/  IADD3 R121, -R13.reuse, UR24, RZ ;  /* 0x000000180d797c10 */ /* 0x042fe4000fffe1ff */
[----:B------:R-:W-:Y:S02]  /*2b50*/  IADD3 R120, -R13, UR29, RZ ;  /* 0x0000001d0d787c10 */ /* 0x000fe4000fffe1ff */
[-C--:B------:R-:W-:Y:S02]  /*2b60*/  ISETP.GE.OR P0, PT, R106, R121.reuse, P1 ;  /* 0x000000796a00720c */ /* 0x080fe40000f06670 */
[-C--:B------:R-:W-:Y:S02]  /*2b70*/  ISETP.GE.OR P2, PT, R88, R121.reuse, P1 ;  /* 0x000000795800720c */ /* 0x080fe40000f46670 */
[-C--:B------:R-:W-:Y:S02]  /*2b80*/  ISETP.LT.OR P0, PT, R106, R120.reuse, P0 ;  /* 0x000000786a00720c */ /* 0x080fe40000701670 */
[-C--:B------:R-:W-:Y:S11]  /*2b90*/  ISETP.LT.OR P2, PT, R88, R120.reuse, P2 ;  /* 0x000000785800720c */ /* 0x080ff60001741670 */
[----:B--23--:R-:W2:Y:S01]  /*2ba0*/  @!P0 LDG.E.128 R4, desc[UR6][R2.64] ;  /* 0x0000000602048981 */ /* 0x00cea2000c1e1d00 */
[----:B----4-:R-:W-:Y:S01]  /*2bb0*/  @!P0 IMAD.MOV.U32 R18, RZ, RZ, R69 ;  /* 0x000000ffff128224 */ /* 0x010fe200078e0045 */
        /* <DEDUP_REMOVED lines=76> */
[----:B------:R-:W-:Y:S03]  /*3080*/  ISETP.GE.AND P0, PT, R196, UR4, PT ;  /* 0x00000004c4007c0c */ /* 0x000fe6000bf06270 */
        /* <DEDUP_REMOVED lines=43> */
[----:B------:R-:W-:Y:S01]  /*3340*/  @!P0 FFMA.FTZ R29, R6, R23, -R29 ;  /* 0x00000017061d8223 */ /* 0x000fe2000001081d */
[----:B------:R-:W-:Y:S01]  /*3350*/  MOV R6, R67 ;  /* 0x0000004300067202 */ /* 0x000fe20000000f00 */
[----:B------:R-:W-:Y:S01]  /*3360*/  @!P0 FFMA.FTZ R4, R22, R23, R4 ;  /* 0x0000001716048223 */ /* 0x000fe20000010004 */
[----:B------:R-:W-:Y:S02]  /*3370*/  @!P0 F2FP.F16.F32.PACK_AB R2, R2, R28 ;  /* 0x0000001c0202823e */ /* 0x000fe400000000ff */
[----:B------:R-:W-:Y:S02]  /*3380*/  @!P0 F2FP.F16.F32.PACK_AB R3, R3, R7 ;  /* 0x000000070303823e */ /* 0x000fe400000000ff */
[----:B------:R-:W-:Y:S02]  /*3390*/  @!P0 F2FP.F16.F32.PACK_AB R4, R4, R29 ;  /* 0x0000001d0404823e */ /* 0x000fe400000000ff */
[----:B------:R-:W-:Y:S02]  /*33a0*/  @!P0 MOV R17, R2 ;  /* 0x0000000200118202 */ /* 0x000fe40000000f00 */
[----:B------:R-:W-:Y:S02]  /*33b0*/  MOV R7, R66 ;  /* 0x0000004200077202 */ /* 0x000fe40000000f00 */
[----:B------:R-:W-:Y:S02]  /*33c0*/  @!P0 MOV R18, R3 ;  /* 0x0000000300128202 */ /* 0x000fe40000000f00 */
[----:B------:R-:W-:Y:S05]  /*33d0*/  @!P0 MOV R19, R4 ;  /* 0x0000000400138202 */ /* 0x000fea0000000f00 */
[----:B------:R3:W-:Y:S02]  /*33e0*/  STG.E.128 desc[UR6][R6.64], R16 ;  /* 0x0000001006007986 */ /* 0x0007e4000c101d06 */
.L_x_2655:
[----:B------:R-:W-:Y:S05]  /*33f0*/  BSYNC B0 ;  /* 0x0000000000007941 */ /* 0x000fea0003800000 */
.L_x_2654:
        /* <DEDUP_REMOVED lines=64> */
.L_x_2657:
[----:B------:R-:W-:Y:S05]  /*3800*/  BSYNC B0 ;  /* 0x0000000000007941 */ /* 0x000fea0003800000 */
.L_x_2656:
        /* <DEDUP_REMOVED lines=65> */
.L_x_2659:
[----:B------:R-:W-:Y:S05]  /*3c20*/  BSYNC B0 ;  /* 0x0000000000007941 */ /* 0x000fea0003800000 */
.L_x_2658:
        /* <DEDUP_REMOVED lines=16> */
[----:B------:R-:W-:Y:S05]  /*3d30*/  MOV R5, R72 ;  /* 0x0000004800057202 */ /* 0x000fea0000000f00 */
        /* <DEDUP_REMOVED lines=11> */
[----:B---3--:R-:W2:Y:S08]  /*3df0*/  LDG.E.128 R16, desc[UR6][R4.64] ;  /* 0x0000000604107981 */ /* 0x008eb0000c1e1d00 */
        /* <DEDUP_REMOVED lines=12> */
[C---:B------:R-:W-:Y:S01]  /*3ec0*/  @!P0 FMUL.FTZ R0, R6.reuse, R0 ;  /* 0x0000000006008220 */ /* 0x040fe20000410000 */
[----:B------:R-:W-:Y:S02]  /*3ed0*/  @!P0 HADD2.F32 R2, -RZ, R2.H1_H1 ;  /* 0x30000002ff028230 */ /* 0x000fe40000004100 */
[----:B------:R-:W-:Y:S01]  /*3ee0*/  @!P0 FFMA.FTZ R25, R6, R15, -R25 ;  /* 0x0000000f06198223 */ /* 0x000fe20000010819 */
[----:B------:R-:W-:Y:S01]  /*3ef0*/  @!P0 MOV R6, R19 ;  /* 0x0000001300068202 */ /* 0x000fe20000000f00 */
[----:B------:R-:W-:Y:S01]  /*3f00*/  @!P0 FFMA.FTZ R0, R8, R15, R0 ;  /* 0x0000000f08008223 */ /* 0x000fe20000010000 */
[--C-:B------:R-:W-:Y:S02]  /*3f10*/  @!P0 HADD2.F32 R8, -RZ, R3.reuse.H1_H1 ;  /* 0x30000003ff088230 */ /* 0x100fe40000004100 */
[----:B------:R-:W-:Y:S02]  /*3f20*/  @!P0 HADD2.F32 R20, -RZ, R22.H1_H1 ;  /* 0x30000016ff148230 */ /* 0x000fe40000004100 */
[----:B------:R-:W-:Y:S01]  /*3f30*/  @!P0 F2FP.F16.F32.PACK_AB R0, R0, R25 ;  /* 0x000000190000823e */ /* 0x000fe200000000ff */
[----:B------:R-:W-:Y:S02]  /*3f40*/  @!P0 HADD2.F32 R3, -RZ, R3.H0_H0 ;  /* 0x20000003ff038230 */ /* 0x000fe40000004100 */
[----:B------:R-:W-:Y:S01]  /*3f50*/  @!P0 FMUL.FTZ R32, R8, R2 ;  /* 0x0000000208208220 */ /* 0x000fe20000410000 */
[--C-:B------:R-:W-:Y:S01]  /*3f60*/  @!P0 HADD2.F32 R15, -RZ, R7.reuse.H1_H1 ;  /* 0x30000007ff0f8230 */ /* 0x100fe20000004100 */
[----:B------:R-:W-:Y:S01]  /*3f70*/  @!P0 MOV R16, R0 ;  /* 0x0000000000108202 */ /* 0x000fe20000000f00 */
[----:B------:R-:W-:Y:S02]  /*3f80*/  @!P0 HADD2.F32 R7, -RZ, R7.H0_H0 ;  /* 0x20000007ff078230 */ /* 0x000fe40000004100 */
[C---:B------:R-:W-:Y:S01]  /*3f90*/  @!P0 FFMA.FTZ R32, R3.reuse, R20, -R32 ;  /* 0x0000001403208223 */ /* 0x040fe20000010820 */
[--C-:B------:R-:W-:Y:S02]  /*3fa0*/  @!P0 HADD2.F32 R22, -RZ, R6.reuse.H1_H1 ;  /* 0x30000006ff168230 */ /* 0x100fe40000004100 */
[----:B------:R-:W-:Y:S01]  /*3fb0*/  @!P0 FMUL.FTZ R2, R3, R2 ;  /* 0x0000000203028220 */ /* 0x000fe20000410000 */
[----:B------:R-:W-:Y:S02]  /*3fc0*/  @!P0 HADD2.F32 R6, -RZ, R6.H0_H0 ;  /* 0x20000006ff068230 */ /* 0x000fe40000004100 */
[-C--:B------:R-:W-:Y:S01]  /*3fd0*/  @!P0 FMUL.FTZ R34, R15, R5.reuse ;  /* 0x000000050f228220 */ /* 0x080fe20000410000 */
[--C-:B------:R-:W-:Y:S02]  /*3fe0*/  @!P0 HADD2.F32 R21, -RZ, R23.reuse.H0_H0 ;  /* 0x20000017ff158230 */ /* 0x100fe40000004100 */
[C---:B------:R-:W-:Y:S01]  /*3ff0*/  @!P0 FMUL.FTZ R3, R7.reuse, R5 ;  /* 0x0000000507038220 */ /* 0x040fe20000410000 */
[----:B------:R-:W-:Y:S02]  /*4000*/  @!P0 HADD2.F32 R23, -RZ, R23.H1_H1 ;  /* 0x30000017ff178230 */ /* 0x000fe40000004100 */
[-C--:B------:R-:W-:Y:S01]  /*4010*/  @!P0 FMUL.FTZ R33, R22, R4.reuse ;  /* 0x0000000416218220 */ /* 0x080fe20000410000 */
[----:B------:R-:W-:Y:S01]  /*4020*/  @!P0 FMUL.FTZ R4, R6, R4 ;  /* 0x0000000406048220 */ /* 0x000fe20000410000 */
[----:B------:R-:W-:Y:S01]  /*4030*/  @!P0 FFMA.FTZ R2, R8, R20, R2 ;  /* 0x0000001408028223 */ /* 0x000fe20000010002 */
[----:B------:R-:W-:Y:S01]  /*4040*/  MOV R20, R67 ;  /* 0x0000004300147202 */ /* 0x000fe20000000f00 */
[-C--:B------:R-:W-:Y:S01]  /*4050*/  @!P0 FFMA.FTZ R7, R7, R21.reuse, -R34 ;  /* 0x0000001507078223 */ /* 0x080fe20000010822 */
[----:B------:R-:W-:Y:S01]  /*4060*/  @!P0 FFMA.FTZ R3, R15, R21, R3 ;  /* 0x000000150f038223 */ /* 0x000fe20000010003 */
[----:B------:R-:W-:Y:S01]  /*4070*/  MOV R21, R66 ;  /* 0x0000004200157202 */ /* 0x000fe20000000f00 */
[-C--:B------:R-:W-:Y:S01]  /*4080*/  @!P0 FFMA.FTZ R33, R6, R23.reuse, -R33 ;  /* 0x0000001706218223 */ /* 0x080fe20000010821 */
[----:B------:R-:W-:Y:S01]  /*4090*/  @!P0 F2FP.F16.F32.PACK_AB R2, R2, R32 ;  /* 0x000000200202823e */ /* 0x000fe200000000ff */
[----:B------:R-:W-:Y:S01]  /*40a0*/  @!P0 FFMA.FTZ R4, R22, R23, R4 ;  /* 0x0000001716048223 */ /* 0x000fe20000010004 */
[----:B------:R-:W-:Y:S01]  /*40b0*/  @!P0 F2FP.F16.F32.PACK_AB R3, R3, R7 ;  /* 0x000000070303823e */ /* 0x000fe200000000ff */
[----:B------:R-:W-:Y:S01]  /*40c0*/  IMAD.WIDE.U32 R20, R30, 0xc0, R20 ;  /* 0x000000c01e147825 */ /* 0x000fe200078e0014 */
[----:B------:R-:W-:Y:S02]  /*40d0*/  @!P0 MOV R17, R2 ;  /* 0x0000000200118202 */ /* 0x000fe40000000f00 */
[----:B------:R-:W-:Y:S02]  /*40e0*/  @!P0 F2FP.F16.F32.PACK_AB R4, R4, R33 ;  /* 0x000000210404823e */ /* 0x000fe400000000ff */
[----:B------:R-:W-:Y:S02]  /*40f0*/  IADD3 R21, R21, R31, RZ ;  /* 0x0000001f15157210 */ /* 0x000fe40007ffe0ff */
[----:B------:R-:W-:Y:S02]  /*4100*/  @!P0 MOV R18, R3 ;  /* 0x0000000300128202 */ /* 0x000fe40000000f00 */
[----:B------:R-:W-:Y:S05]  /*4110*/  @!P0 MOV R19, R4 ;  /* 0x0000000400138202 */ /* 0x000fea0000000f00 */
[----:B------:R2:W-:Y:S02]  /*4120*/  STG.E.128 desc[UR6][R20.64], R16 ;  /* 0x0000001014007986 */ /* 0x0005e4000c101d06 */
.L_x_2661:
[----:B------:R-:W-:Y:S05]  /*4130*/  BSYNC B0 ;  /* 0x0000000000007941 */ /* 0x000fea0003800000 */
.L_x_2660:
        /* <DEDUP_REMOVED lines=64> */
.L_x_2663:
[----:B------:R-:W-:Y:S05]  /*4540*/  BSYNC B0 ;  /* 0x0000000000007941 */ /* 0x000fea0003800000 */
.L_x_2662:
[----:B------:R-:W-:Y:S04]  /*4550*/  BSSY B0, `(.L_x_2664) ;  /* 0x0000045000007945 */ /* 0x000fe80003800000 */
[----:B------:R-:W-:Y:S05]  /*4560*/  @P3 BRA `(.L_x_2665) ;  /* 0x00000004000c3947 */ /* 0x000fea0003800000 */
[----:B------:R-:W-:Y:S01]  /*4570*/  ISETP.GE.AND P0, PT, R196, UR4, PT ;  /* 0x00000004c4007c0c */ /* 0x000fe2000bf06270 */
[----:B------:R-:W5:Y:S01]  /*4580*/  LDC.64 R2, c[0x0][0x338] ;  /* 0x0000ce00ff027b82 */ /* 0x000f620000000a00 */
[----:B-1----:R-:W-:Y:S02]  /*4590*/  MOV R4, R73 ;  /* 0x0000004900047202 */ /* 0x002fe40000000f00 */
[----:B------:R-:W-:Y:S05]  /*45a0*/  MOV R5, R72 ;  /* 0x0000004800057202 */ /* 0x000fea0000000f00 */
        /* <DEDUP_REMOVED lines=11> */
[----:B--23--:R-:W2:Y:S08]  /*4660*/  LDG.E.128 R16, desc[UR6][R4.64] ;  /* 0x0000000604107981 */ /* 0x00ceb0000c1e1d00 */
        /* <DEDUP_REMOVED lines=51> */
.L_x_2665:
[----:B------:R-:W-:Y:S05]  /*49a0*/  BSYNC B0 ;  /* 0x0000000000007941 */ /* 0x000fea0003800000 */
.L_x_2664:
        /* <DEDUP_REMOVED lines=69> */
.L_x_2667:
[----:B------:R-:W-:Y:S05]  /*4e00*/  BSYNC B0 ;  /* 0x0000000000007941 */ /* 0x000fea0003800000 */
.L_x_2666:
[----:B------:R-:W-:Y:S04]  /*4e10*/  BSSY B0, `(.L_x_2668) ;  /* 0x0000045000007945 */ /* 0x000fe80003800000 */
[----:B------:R-:W-:Y:S05]  /*4e20*/  @P1 BRA `(.L_x_2669) ;  /* 0x00000004000c1947 */ /* 0x000fea0003800000 */
[----:B------:R-:W-:Y:S01]  /*4e30*/  ISETP.GE.AND P0, PT, R196, UR4, PT ;  /* 0x00000004c4007c0c */ /* 0x000fe2000bf06270 */
[----:B------:R-:W5:Y:S01]  /*4e40*/  LDC.64 R2, c[0x0][0x338] ;  /* 0x0000ce00ff027b82 */ /* 0x000f620000000a00 */
[----:B-1----:R-:W-:Y:S02]  /*4e50*/  MOV R4, R73 ;  /* 0x0000004900047202 */ /* 0x002fe40000000f00 */
[----:B------:R-:W-:Y:S09]  /*4e60*/  MOV R5, R72 ;  /* 0x0000004800057202 */ /* 0x000ff20000000f00 */
        /* <DEDUP_REMOVED lines=9> */
[----:B--234-:R-:W2:Y:S01]  /*4f00*/  LDG.E.128 R16, desc[UR6][R4.64] ;  /* 0x0000000604107981 */ /* 0x01cea2000c1e1d00 */
        /* <DEDUP_REMOVED lines=53> */
.L_x_2669:
[----:B------:R-:W-:Y:S05]  /*5260*/  BSYNC B0 ;  /* 0x0000000000007941 */ /* 0x000fea0003800000 */
.L_x_2668:
        /* <DEDUP_REMOVED lines=8> */
.L_x_2653:
[----:B------:R-:W-:Y:S01]  /*52f0*/  ULEA.HI UR57, UR4, UR4, URZ, 0x1 ;  /* 0x0000000404397291 */ /* 0x000fe2000f8f083f */
[----:B------:R-:W-:Y:S03]  /*5300*/  BSSY B1, `(.L_x_2671) ;  /* 0x0000067000017945 */ /* 0x000fe60003800000 */
[----:B------:R-:W-:Y:S06]  /*5310*/  USHF.R.S32.HI UR57, URZ, 0x1, UR57 ;  /* 0x000000013f397899 */ /* 0x000fec0008011439 */
[----:B------:R-:W-:Y:S01]  /*5320*/  MOV R122, UR57 ;  /* 0x00000039007a7c02 */ /* 0x000fe20008000f00 */
[----:B------:R-:W-:Y:S05]  /*5330*/  @P0 BRA `(.L_x_2672) ;  /* 0x00000004008c0947 */ /* 0x000fea0003800000 */
[----:B------:R-:W-:Y:S01]  /*5340*/  ISETP.GE.AND P0, PT, R196, UR4, PT ;  /* 0x00000004c4007c0c */ /* 0x000fe2000bf06270 */
[----:B------:R-:W-:Y:S01]  /*5350*/  IMAD.MOV.U32 R18, RZ, RZ, R73 ;  /* 0x000000ffff127224 */ /* 0x000fe200078e0049 */
[----:B------:R-:W-:Y:S01]  /*5360*/  BSSY B0, `(.L_x_2673) ;  /* 0x000005f000007945 */ /* 0x000fe20003800000 */
[----:B------:R-:W-:Y:S01]  /*5370*/  IMAD.MOV.U32 R19, RZ, RZ, R72 ;  /* 0x000000ffff137224 */ /* 0x000fe200078e0048 */
[----:B------:R-:W-:Y:S02]  /*5380*/  MOV R128, R67 ;  /* 0x0000004300807202 */ /* 0x000fe40000000f00 */
[----:B------:R-:W-:Y:S02]  /*5390*/  MOV R129, R66 ;  /* 0x0000004200817202 */ /* 0x000fe40000000f00 */
[----:B-1----:R1:W5:Y:S05]  /*53a0*/  LDG.E.128 R4, desc[UR6][R18.64] ;  /* 0x0000000612047981 */ /* 0x00236a000c1e1d00 */
        /* <DEDUP_REMOVED lines=90> */
.L_x_2674:
[----:B------:R-:W-:Y:S05]  /*5950*/  BSYNC B0 ;  /* 0x0000000000007941 */ /* 0x000fea0003800000 */
.L_x_2673:
[----:B-----5:R2:W-:Y:S02]  /*5960*/  STG.E.128 desc[UR6][R128.64], R4 ;  /* 0x0000000480007986 */ /* 0x0205e4000c101d06 */
.L_x_2672:
[----:B------:R-:W-:Y:S05]  /*5970*/  BSYNC B1 ;  /* 0x0000000000017941 */ /* 0x000fea0003800000 */
.L_x_2671:
[C---:B------:R-:W-:Y:S01]  /*5980*/  ISETP.GE.OR P0, PT, R88.reuse, R121, P1 ;  /* 0x000000795800720c */ /* 0x040fe20000f06670 */
[----:B------:R-:W-:Y:S03]  /*5990*/  BSSY B1, `(.L_x_2675) ;  /* 0x000006a000017945 */ /* 0x000fe60003800000 */
[----:B------:R-:W-:Y:S11]  /*59a0*/  ISETP.LT.OR P0, PT, R88, R120, P0 ;  /* 0x000000785800720c */ /* 0x000ff60000701670 */
[----:B------:R-:W-:Y:S02]  /*59b0*/  @!UPT UIADD3 URZ, URZ, URZ, URZ ;  /* 0x0000003f3f3ff290 */ /* 0x000fe4000fffe03f */
[----:B------:R-:W-:Y:S05]  /*59c0*/  @P0 BRA `(.L_x_2676) ;  /* 0x0000000400980947 */ /* 0x000fea0003800000 */
[C---:B-1----:R-:W-:Y:S01]  /*59d0*/  LEA R16, P0, R79.reuse, R73, 0x1 ;  /* 0x000000494f107211 */ /* 0x042fe200078008ff */
[----:B--2---:R-:W-:Y:S01]  /*59e0*/  IMAD.U32 R128, RZ, RZ, UR20 ;  /* 0x00000014ff807e24 */ /* 0x004fe2000f8e00ff */
[----:B------:R-:W-:Y:S01]  /*59f0*/  ISETP.GE.AND P2, PT, R196, UR4, PT ;  /* 0x00000004c4007c0c */ /* 0x000fe2000bf46270 */
[----:B------:R-:W-:Y:S01]  /*5a00*/  IMAD.U32 R2, RZ, RZ, UR20 ;  /* 0x00000014ff027e24 */ /* 0x000fe2000f8e00ff */
[----:B------:R-:W-:Y:S01]  /*5a10*/  LEA.HI.X R17, R79, R72, R78, 0x1, P0 ;  /* 0x000000484f117211 */ /* 0x000fe200000f0c4e */
[----:B------:R-:W-:Y:S01]  /*5a20*/  IMAD.U32 R0, RZ, RZ, UR19 ;  /* 0x00000013ff007e24 */ /* 0x000fe2000f8e00ff */
[----:B------:R-:W-:Y:S01]  /*5a30*/  LEA R128, P0, R128, R67, 0x1 ;  /* 0x0000004380807211 */ /* 0x000fe200078008ff */
[----:B------:R-:W-:Y:S02]  /*5a40*/  BSSY B0, `(.L_x_2677) ;  /* 0x000005d000007945 */ /* 0x000fe40003800000 */
        /* <DEDUP_REMOVED lines=92> */
.L_x_2678:
[----:B------:R-:W-:Y:S05]  /*6010*/  BSYNC B0 ;  /* 0x0000000000007941 */ /* 0x000fea0003800000 */
.L_x_2677:
[----:B-----5:R3:W-:Y:S02]  /*6020*/  STG.E.128 desc[UR6][R128.64], R4 ;  /* 0x0000000480007986 */ /* 0x0207e4000c101d06 */
.L_x_2676:
[----:B------:R-:W-:Y:S05]  /*6030*/  BSYNC B1 ;  /* 0x0000000000017941 */ /* 0x000fea0003800000 */
.L_x_2675:
        /* <DEDUP_REMOVED lines=11> */
[C---:B--23--:R-:W-:Y:S01]  /*60f0*/  LEA R128, P0, R2.reuse, R67, 0x1 ;  /* 0x0000004302807211 */ /* 0x04cfe200078008ff */
        /* <DEDUP_REMOVED lines=93> */
.L_x_2682:
[----:B------:R-:W-:Y:S05]  /*66d0*/  BSYNC B0 ;  /* 0x0000000000007941 */ /* 0x000fea0003800000 */
.L_x_2681:
[----:B-----5:R4:W-:Y:S02]  /*66e0*/  STG.E.128 desc[UR6][R128.64], R4 ;  /* 0x0000000480007986 */ /* 0x0209e4000c101d06 */
.L_x_2680:
[----:B------:R-:W-:Y:S05]  /*66f0*/  BSYNC B1 ;  /* 0x0000000000017941 */ /* 0x000fea0003800000 */
.L_x_2679:
[C---:B------:R-:W-:Y:S01]  /*6700*/  ISETP.GE.OR P0, PT, R86.reuse, R121, P1 ;  /* 0x000000795600720c */ /* 0x040fe20000f06670 */
[----:B------:R-:W-:Y:S03]  /*6710*/  BSSY B1, `(.L_x_2683) ;  /* 0x000006f000017945 */ /* 0x000fe60003800000 */
[----:B------:R-:W-:Y:S11]  /*6720*/  ISETP.LT.OR P0, PT, R86, R120, P0 ;  /* 0x000000785600720c */ /* 0x000ff60000701670 */
[----:B------:R-:W-:Y:S02]  /*6730*/  @!UPT UIADD3 URZ, URZ, URZ, URZ ;  /* 0x0000003f3f3ff290 */ /* 0x000fe4000fffe03f */
[----:B------:R-:W-:Y:S05]  /*6740*/  @P0 BRA `(.L_x_2684) ;  /* 0x0000000400ac0947 */ /* 0x000fea0003800000 */
[----:B-1----:R-:W-:Y:S01]  /*6750*/  MOV R16, R73 ;  /* 0x0000004900107202 */ /* 0x002fe20000000f00 */
[----:B------:R-:W1:Y:S01]  /*6760*/  LDC.64 R2, c[0x0][0x338] ;  /* 0x0000ce00ff027b82 */ /* 0x000e620000000a00 */
[----:B------:R-:W-:Y:S01]  /*6770*/  MOV R17, R72 ;  /* 0x0000004800117202 */ /* 0x000fe20000000f00 */
[----:B------:R-:W-:Y:S01]  /*6780*/  BSSY B0, `(.L_x_2685) ;  /* 0x0000066000007945 */ /* 0x000fe20003800000 */
[----:B------:R-:W-:Y:S02]  /*6790*/  ISETP.GE.AND P0, PT, R196, UR4, PT ;  /* 0x00000004c4007c0c */ /* 0x000fe4000bf06270 */
[----:B--234-:R-:W-:Y:S02]  /*67a0*/  MOV R128, R67 ;  /* 0x0000004300807202 */ /* 0x01cfe40000000f00 */
[----:B------:R-:W-:Y:S01]  /*67b0*/  MOV R129, R66 ;  /* 0x0000004200817202 */ /* 0x000fe20000000f00 */
[----:B-1----:R-:W-:Y:S04]  /*67c0*/  IMAD.WIDE.U32 R16, R2, 0xc0, R16 ;  /* 0x000000c002107825 */ /* 0x002fe800078e0010 */
        /* <DEDUP_REMOVED lines=97> */
.L_x_2686:
[----:B------:R-:W-:Y:S05]  /*6de0*/  BSYNC B0 ;  /* 0x0000000000007941 */ /* 0x000fea0003800000 */
.L_x_2685:
[----:B-----5:R1:W-:Y:S02]  /*6df0*/  STG.E.128 desc[UR6][R128.64], R4 ;  /* 0x0000000480007986 */ /* 0x0203e4000c101d06 */
.L_x_2684:
[----:B------:R-:W-:Y:S05]  /*6e00*/  BSYNC B1 ;  /* 0x0000000000017941 */ /* 0x000fea0003800000 */
.L_x_2683:
        /* <DEDUP_REMOVED lines=11> */
[C---:B--234-:R-:W-:Y:S01]  /*6ec0*/  LEA R128, P0, R2.reuse, R67, 0x1 ;  /* 0x0000004302807211 */ /* 0x05cfe200078008ff */
        /* <DEDUP_REMOVED lines=93> */
.L_x_2690:
[----:B------:R-:W-:Y:S05]  /*74a0*/  BSYNC B0 ;  /* 0x0000000000007941 */ /* 0x000fea0003800000 */
.L_x_2689:
[----:B-----5:R2:W-:Y:S02]  /*74b0*/  STG.E.128 desc[UR6][R128.64], R4 ;  /* 0x0000000480007986 */ /* 0x0205e4000c101d06 */
.L_x_2688:
[----:B------:R-:W-:Y:S05]  /*74c0*/  BSYNC B1 ;  /* 0x0000000000017941 */ /* 0x000fea0003800000 */
.L_x_2687:
        /* <DEDUP_REMOVED lines=110> */
.L_x_2694:
[----:B------:R-:W-:Y:S05]  /*7bb0*/  BSYNC B0 ;  /* 0x0000000000007941 */ /* 0x000fea0003800000 */
.L_x_2693:
[----:B-----5:R1:W-:Y:S02]  /*7bc0*/  STG.E.128 desc[UR6][R128.64], R4 ;  /* 0x0000000480007986 */ /* 0x0203e4000c101d06 */
.L_x_2692:
[----:B------:R-:W-:Y:S05]  /*7bd0*/  BSYNC B1 ;  /* 0x0000000000017941 */ /* 0x000fea0003800000 */
.L_x_2691:
        /* <DEDUP_REMOVED lines=110> */
.L_x_2698:
[----:B------:R-:W-:Y:S05]  /*82c0*/  BSYNC B0 ;  /* 0x0000000000007941 */ /* 0x000fea0003800000 */
.L_x_2697:
[----:B-----5:R1:W-:Y:S02]  /*82d0*/  STG.E.128 desc[UR6][R128.64], R4 ;  /* 0x0000000480007986 */ /* 0x0203e4000c101d06 */
.L_x_2696:
[----:B------:R-:W-:Y:S05]  /*82e0*/  BSYNC B1 ;  /* 0x0000000000017941 */ /* 0x000fea0003800000 */
.L_x_2695:
        /* <DEDUP_REMOVED lines=10> */
[----:B------:R-:W-:Y:S02]  /*8390*/  MOV R124, R67 ;  /* 0x00000043007c7202 */ /* 0x000fe40000000f00 */
[----:B------:R-:W-:Y:S01]  /*83a0*/  MOV R125, R66 ;  /* 0x00000042007d7202 */ /* 0x000fe20000000f00 */
[----:B-1----:R-:W-:Y:S04]  /*83b0*/  IMAD.WIDE.U32 R16, R2, 0x1c0, R16 ;  /* 0x000001c002107825 */ /* 0x002fe800078e0010 */
[----:B------:R-:W-:Y:S05]  /*83c0*/  IMAD R3, R3, 0x1c0, RZ ;  /* 0x000001c003037824 */ /* 0x000fea00078e02ff */
[----:B------:R-:W-:Y:S02]  /*83d0*/  IADD3 R17, R17, R3, RZ ;  /* 0x0000000311117210 */ /* 0x000fe40007ffe0ff */
[----:B------:R-:W1:Y:S03]  /*83e0*/  LDC.64 R2, c[0x0][0x248] ;  /* 0x00009200ff027b82 */ /* 0x000e660000000a00 */
[----:B--234-:R2:W5:Y:S01]  /*83f0*/  LDG.E.128 R4, desc[UR6][R16.64] ;  /* 0x0000000610047981 */ /* 0x01c562000c1e1d00 */
        /* <DEDUP_REMOVED lines=92> */
.L_x_2702:
[----:B------:R-:W-:Y:S05]  /*89c0*/  BSYNC B0 ;  /* 0x0000000000007941 */ /* 0x000fea0003800000 */
.L_x_2701:
[----:B-----5:R1:W-:Y:S02]  /*89d0*/  STG.E.128 desc[UR6][R124.64], R4 ;  /* 0x000000047c007986 */ /* 0x0203e4000c101d06 */
.L_x_2700:
[----:B------:R-:W-:Y:S05]  /*89e0*/  BSYNC B1 ;  /* 0x0000000000017941 */ /* 0x000fea0003800000 */
.L_x_2699:
        /* <DEDUP_REMOVED lines=12> */
.L_x_2652:
[--C-:B------:R-:W-:Y:S01]  /*8ab0*/  @!P0 IMAD.MOV.U32 R2, RZ, RZ, R73.reuse ;  /* 0x000000ffff028224 */ /* 0x100fe200078e0049 */
[----:B-1----:R-:W-:Y:S01]  /*8ac0*/  @!P0 MOV R16, R67 ;  /* 0x0000004300108202 */ /* 0x002fe20000000f00 */
[----:B------:R-:W-:Y:S01]  /*8ad0*/  @!P0 IMAD.MOV.U32 R3, RZ, RZ, R72 ;  /* 0x000000ffff038224 */ /* 0x000fe200078e0048 */
[C---:B------:R-:W-:Y:S01]  /*8ae0*/  ISETP.GE.OR P2, PT, R88.reuse, R121, P1 ;  /* 0x000000795800720c */ /* 0x040fe20000f46670 */
[----:B------:R-:W-:Y:S01]  /*8af0*/  @!P0 IMAD.MOV.U32 R17, RZ, RZ, R66 ;  /* 0x000000ffff118224 */ /* 0x000fe200078e0042 */
[----:B------:R-:W-:Y:S01]  /*8b00*/  UMOV UR4, URZ ;  /* 0x0000003f00047c82 */ /* 0x000fe20008000000 */
[----:B------:R-:W-:Y:S01]  /*8b10*/  IMAD.U32 R0, RZ, RZ, UR19 ;  /* 0x00000013ff007e24 */ /* 0x000fe2000f8e00ff */
        /* <DEDUP_REMOVED lines=8> */
[----:B-1----:R1:W2:Y:S11]  /*8ba0*/  @!P2 LDG.E.128 R4, desc[UR6][R2.64] ;  /* 0x000000060204a981 */ /* 0x0022b6000c1e1d00 */
[----:B------:R-:W-:Y:S01]  /*8bb0*/  @!UPT UIADD3 URZ, URZ, URZ, URZ ;  /* 0x0000003f3f3ff290 */ /* 0x000fe2000fffe03f */
[C---:B------:R-:W-:Y:S04]  /*8bc0*/  @!P0 LEA R16, P3, R55.reuse, R73, 0x1 ;  /* 0x0000004937108211 */ /* 0x040fe800078608ff */
[----:B------:R-:W-:Y:S01]  /*8bd0*/  @!P0 LEA.HI.X R17, R55, R72, R54, 0x1, P3 ;  /* 0x0000004837118211 */ /* 0x000fe200018f0c36 */
[----:B-1----:R-:W-:Y:S01]  /*8be0*/  IMAD.U32 R3, RZ, RZ, UR20 ;  /* 0x00000014ff037e24 */ /* 0x002fe2000f8e00ff */
[----:B------:R-:W-:Y:S04]  /*8bf0*/  MOV R2, UR20 ;  /* 0x0000001400027c02 */ /* 0x000fe80008000f00 */
[----:B------:R-:W-:Y:S04]  /*8c00*/  @!P2 LEA R18, P4, R3, R67, 0x1 ;  /* 0x000000430312a211 */ /* 0x000fe800078808ff */
[----:B------:R-:W-:Y:S02]  /*8c10*/  @!P2 LEA.HI.X R19, R2, R66, R0, 0x1, P4 ;  /* 0x000000420213a211 */ /* 0x000fe400020f0c00 */
[----:B------:R-:W-:Y:S03]  /*8c20*/  MOV R0, UR31 ;  /* 0x0000001f00007c02 */ /* 0x000fe60008000f00 */
[----:B--2---:R1:W-:Y:S01]  /*8c30*/  @!P2 STG.E.128 desc[UR6][R18.64], R4 ;  /* 0x000000041200a986 */ /* 0x0043e2000c101d06 */
[C---:B------:R-:W-:Y:S04]  /*8c40*/  ISETP.GE.OR P2, PT, R86.reuse, R121, P1 ;  /* 0x000000795600720c */ /* 0x040fe80000f46670 */
[----:B------:R-:W-:Y:S11]  /*8c50*/  ISETP.LT.OR P2, PT, R86, R120, P2 ;  /* 0x000000785600720c */ /* 0x000ff60001741670 */
[----:B------:R-:W-:Y:S02]  /*8c60*/  @!UPT UIADD3 URZ, URZ, URZ, URZ ;  /* 0x0000003f3f3ff290 */ /* 0x000fe4000fffe03f */
[----:B------:R-:W2:Y:S01]  /*8c70*/  @!P2 LDC.64 R2, c[0x0][0x338] ;  /* 0x0000ce00ff02ab82 */ /* 0x000ea20000000a00 */
[----:B-1----:R-:W-:Y:S01]  /*8c80*/  @!P2 IMAD.MOV.U32 R18, RZ, RZ, R73 ;  /* 0x000000ffff12a224 */ /* 0x002fe200078e0049 */
[----:B------:R1:W3:Y:S01]  /*8c90*/  @!P0 LDG.E.128 R4, desc[UR6][R16.64] ;  /* 0x0000000610048981 */ /* 0x0002e2000c1e1d00 */
[----:B------:R-:W-:Y:S02]  /*8ca0*/  @!P2 IMAD.MOV.U32 R19, RZ, RZ, R72 ;  /* 0x000000ffff13a224 */ /* 0x000fe400078e0048 */
[----:B--2---:R-:W-:Y:S04]  /*8cb0*/  @!P2 IMAD.WIDE.U32 R18, R2, 0xc0, R18 ;  /* 0x000000c00212a825 */ /* 0x004fe800078e0012 */
[----:B------:R-:W-:Y:S04]  /*8cc0*/  @!P2 IMAD R3, R3, 0xc0, RZ ;  /* 0x000000c00303a824 */ /* 0x000fe800078e02ff */
[----:B------:R-:W-:Y:S02]  /*8cd0*/  @!P2 IMAD.IADD R19, R19, 0x1, R3 ;  /* 0x000000011313a824 */ /* 0x000fe400078e0203 */
[----:B------:R-:W2:Y:S01]  /*8ce0*/  @!P2 LDC.64 R2, c[0x0][0x248] ;  /* 0x00009200ff02ab82 */ /* 0x000ea20000000a00 */
[----:B-1----:R-:W-:Y:S01]  /*8cf0*/  IMAD.U32 R16, RZ, RZ, UR32 ;  /* 0x00000020ff107e24 */ /* 0x002fe2000f8e00ff */
[----:B------:R-:W-:Y:S02]  /*8d00*/  MOV R17, UR33 ;  /* 0x0000002100117c02 */ /* 0x000fe40008000f00 */
[-C--:B------:R-:W-:Y:S02]  /*8d10*/  @!P2 MOV R17, R66.reuse ;  /* 0x000000420011a202 */ /* 0x080fe40000000f00 */
[C---:B------:R-:W-:Y:S04]  /*8d20*/  @!P0 LEA R20, P3, R16.reuse, R67, 0x1 ;  /* 0x0000004310148211 */ /* 0x040fe800078608ff */
[----:B------:R-:W-:Y:S01]  /*8d30*/  @!P0 LEA.HI.X R21, R16, R66, R0, 0x1, P3 ;  /* 0x0000004210158211 */ /* 0x000fe200018f0c00 */
[----:B------:R-:W-:Y:S01]  /*8d40*/  @!P2 IMAD.MOV.U32 R16, RZ, RZ, R67 ;  /* 0x000000ffff10a224 */ /* 0x000fe200078e0043 */
[----:B------:R-:W-:Y:S03]  /*8d50*/  MOV R0, UR36 ;  /* 0x0000002400007c02 */ /* 0x000fe60008000f00 */
        /* <DEDUP_REMOVED lines=15> */
[----:B-1----:R-:W-:Y:S01]  /*8e50*/  IMAD.U32 R16, RZ, RZ, UR34 ;  /* 0x00000022ff107e24 */ /* 0x002fe2000f8e00ff */
[----:B------:R1:W3:Y:S01]  /*8e60*/  @!P0 LDG.E.128 R4, desc[UR6][R18.64] ;  /* 0x0000000612048981 */ /* 0x0002e2000c1e1d00 */
[----:B------:R-:W-:Y:S03]  /*8e70*/  MOV R17, UR35 ;  /* 0x0000002300117c02 */ /* 0x000fe60008000f00 */
[C---:B------:R-:W-:Y:S01]  /*8e80*/  @!P0 LEA R20, P3, R16.reuse, R67, 0x1 ;  /* 0x0000004310148211 */ /* 0x040fe200078608ff */
[----:B--2---:R-:W-:Y:S03]  /*8e90*/  @!P2 IMAD R3, R3, 0x140, RZ ;  /* 0x000001400303a824 */ /* 0x004fe600078e02ff */
[----:B------:R-:W-:Y:S01]  /*8ea0*/  @!P0 LEA.HI.X R21, R16, R66, R0, 0x1, P3 ;  /* 0x0000004210158211 */ /* 0x000fe200018f0c00 */
[----:B-1----:R-:W-:Y:S02]  /*8eb0*/  @!P2 IMAD.MOV.U32 R18, RZ, RZ, R73 ;  /* 0x000000ffff12a224 */ /* 0x002fe400078e0049 */
[----:B------:R-:W-:Y:S02]  /*8ec0*/  @!P2 IMAD.MOV.U32 R19, RZ, RZ, R72 ;  /* 0x000000ffff13a224 */ /* 0x000fe400078e0048 */
        /* <DEDUP_REMOVED lines=11> */
[----:B------:R-:W-:Y:S01]  /*8f80*/  @!P0 IMAD.MOV.U32 R21, RZ, RZ, R72 ;  /* 0x000000ffff158224 */ /* 0x000fe200078e0048 */
[----:B------:R-:W-:Y:S02]  /*8f90*/  @!P2 MOV R6, R67 ;  /* 0x000000430006a202 */ /* 0x000fe40000000f00 */
[----:B------:R-:W-:Y:S01]  /*8fa0*/  @!P0 MOV R20, R73 ;  /* 0x0000004900148202 */ /* 0x000fe20000000f00 */
[----:B---3--:R-:W-:Y:S04]  /*8fb0*/  @!P0 IMAD R3, R3, 0x180, RZ ;  /* 0x0000018003038824 */ /* 0x008fe800078e02ff */
[----:B------:R-:W-:Y:S04]  /*8fc0*/  @!P0 IMAD.WIDE.U32 R20, R2, 0x180, R20 ;  /* 0x0000018002148825 */ /* 0x000fe800078e0014 */
[----:B------:R-:W-:Y:S02]  /*8fd0*/  @!P0 IMAD.IADD R21, R21, 0x1, R3 ;  /* 0x0000000115158824 */ /* 0x000fe400078e0203 */
[----:B------:R-:W3:Y:S01]  /*8fe0*/  @!P1 LDC.64 R2, c[0x0][0x338] ;  /* 0x0000ce00ff029b82 */ /* 0x000ee20000000a00 */
[----:B-1----:R-:W-:Y:S04]  /*8ff0*/  @!P2 IMAD.WIDE.U32 R6, R4, 0x140, R6 ;  /* 0x000001400406a825 */ /* 0x002fe800078e0006 */
[----:B------:R-:W-:Y:S05]  /*9000*/  @!P2 IMAD R5, R5, 0x140, RZ ;  /* 0x000001400505a824 */ /* 0x000fea00078e02ff */
[----:B------:R-:W-:Y:S02]  /*9010*/  @!P2 IADD3 R7, R7, R5, RZ ;  /* 0x000000050707a210 */ /* 0x000fe40007ffe0ff */
[----:B------:R-:W1:Y:S01]  /*9020*/  @!P0 LDC.64 R4, c[0x0][0x248] ;  /* 0x00009200ff048b82 */ /* 0x000e620000000a00 */
[----:B---3--:R-:W-:Y:S02]  /*9030*/  @!P1 IMAD R3, R3, 0x1c0, RZ ;  /* 0x000001c003039824 */ /* 0x008fe400078e02ff */
[----:B-1----:R-:W-:Y:S01]  /*9040*/  @!P0 IMAD R5, R5, 0x180, RZ ;  /* 0x0000018005058824 */ /* 0x002fe200078e02ff */
[----:B--2---:R1:W-:Y:S02]  /*9050*/  @!P2 STG.E.128 desc[UR6][R6.64], R16 ;  /* 0x000000100600a986 */ /* 0x0043e4000c101d06 */
[----:B-1----:R-:W-:Y:S04]  /*9060*/  @!P0 IMAD.MOV.U32 R7, RZ, RZ, R66 ;  /* 0x000000ffff078224 */ /* 0x002fe800078e0042 */
[----:B------:R1:W2:Y:S01]  /*9070*/  @!P0 LDG.E.128 R16, desc[UR6][R20.64] ;  /* 0x0000000614108981 */ /* 0x0002a2000c1e1d00 */
[----:B------:R-:W-:Y:S05]  /*9080*/  @!P0 MOV R6, R67 ;  /* 0x0000004300068202 */ /* 0x000fea0000000f00 */
[----:B------:R-:W-:Y:S05]  /*9090*/  @!P0 IMAD.WIDE.U32 R6, R4, 0x180, R6 ;  /* 0x0000018004068825 */ /* 0x000fea00078e0006 */
[----:B------:R-:W-:Y:S01]  /*90a0*/  @!P0 IADD3 R7, R7, R5, RZ ;  /* 0x0000000507078210 */ /* 0x000fe20007ffe0ff */
[----:B-1----:R-:W-:Y:S01]  /*90b0*/  @!P1 IMAD.MOV.U32 R21, RZ, RZ, R72 ;  /* 0x000000ffff159224 */ /* 0x002fe200078e0048 */
[----:B------:R-:W-:Y:S05]  /*90c0*/  @!P1 MOV R20, R73 ;  /* 0x0000004900149202 */ /* 0x000fea0000000f00 */
[----:B------:R-:W-:Y:S04]  /*90d0*/  @!P1 IMAD.WIDE.U32 R20, R2, 0x1c0, R20 ;  /* 0x000001c002149825 */ /* 0x000fe800078e0014 */
[----:B------:R-:W-:Y:S02]  /*90e0*/  @!P1 IMAD.IADD R21, R21, 0x1, R3 ;  /* 0x0000000115159824 */ /* 0x000fe400078e0203 */
[----:B------:R-:W1:Y:S02]  /*90f0*/  @!P1 LDC.64 R2, c[0x0][0x248] ;  /* 0x00009200ff029b82 */ /* 0x000e640000000a00 */
[----:B-1----:R-:W-:Y:S01]  /*9100*/  @!P1 IMAD R3, R3, 0x1c0, RZ ;  /* 0x000001c003039824 */ /* 0x002fe200078e02ff */
[----:B--2---:R1:W-:Y:S06]  /*9110*/  @!P0 STG.E.128 desc[UR6][R6.64], R16 ;  /* 0x0000001006008986 */ /* 0x0043ec000c101d06 */
[----:B-1----:R-:W2:Y:S01]  /*9120*/  @!P1 LDG.E.128 R4, desc[UR6][R20.64] ;  /* 0x0000000614049981 */ /* 0x002ea2000c1e1d00 */
[----:B------:R-:W-:Y:S01]  /*9130*/  @!P1 IMAD.MOV.U32 R17, RZ, RZ, R66 ;  /* 0x000000ffff119224 */ /* 0x000fe200078e0042 */
[----:B------:R-:W-:Y:S05]  /*9140*/  @!P1 MOV R16, R67 ;  /* 0x0000004300109202 */ /* 0x000fea0000000f00 */
[----:B------:R-:W-:Y:S05]  /*9150*/  @!P1 IMAD.WIDE.U32 R16, R2, 0x1c0, R16 ;  /* 0x000001c002109825 */ /* 0x000fea00078e0010 */
[----:B------:R-:W-:Y:S05]  /*9160*/  @!P1 IADD3 R17, R17, R3, RZ ;  /* 0x0000000311119210 */ /* 0x000fea0007ffe0ff */
[----:B--2---:R1:W-:Y:S02]  /*9170*/  @!P1 STG.E.128 desc[UR6][R16.64], R4 ;  /* 0x0000000410009986 */ /* 0x0043e4000c101d06 */
.L_x_2670:
        /* <DEDUP_REMOVED lines=9> */
[----:B------:R-:W-:Y:S11]  /*9210*/  ISETP.GT.AND P0, PT, R0, UR30, PT ;  /* 0x0000001e00007c0c */ /* 0x000ff6000bf04270 */
[----:B------:R-:W-:Y:S02]  /*9220*/  @!UPT UIADD3 URZ, URZ, URZ, URZ ;  /* 0x0000003f3f3ff290 */ /* 0x000fe4000fffe03f */
[----:B------:R-:W-:Y:S05]  /*9230*/  @!P0 BRA `(.L_x_2704) ;  /* 0x0000000400548947 */ /* 0x000fea0003800000 */
[----:B------:R-:W5:Y:S01]  /*9240*/  LDC R3, c[0x0][0x380] ;  /* 0x0000e000ff037b82 */ /* 0x000f620000000800 */
[----:B------:R-:W-:Y:S02]  /*9250*/  IADD3 R0, R14, -0x200, RZ ;  /* 0xfffffe000e007810 */ /* 0x000fe40007ffe0ff */
[----:B------:R-:W-:Y:S02]  /*9260*/  IABS R14, R13 ;  /* 0x0000000d000e7213 */ /* 0x000fe40000000000 */
[----:B-1-3--:R-:W-:Y:S02]  /*9270*/  IABS R7, R0 ;  /* 0x0000000000077213 */ /* 0x00afe40000000000 */
        /* <DEDUP_REMOVED lines=42> */
[----:B------:R-:W-:Y:S01]  /*9520*/  IMAD R0, R2, R3, R0 ;  /* 0x0000000302007224 */ /* 0x000fe200078e0200 */
[----:B------:R-:W3:Y:S04]  /*9530*/  LDG.E R6, desc[UR6][R6.64] ;  /* 0x0000000606067981 */ /* 0x000ee8000c1e1900 */
[----:B------:R-:W-:Y:S05]  /*9540*/  SHF.R.S32.HI R4, RZ, 0x1f, R0 ;  /* 0x0000001fff047819 */ /* 0x000fea0000011400 */
[C---:B------:R-:W-:Y:S02]  /*9550*/  IMAD R3, R4.reuse, UR16, RZ ;  /* 0x0000001004037c24 */ /* 0x040fe4000f8e02ff */
[----:B------:R-:W-:Y:S02]  /*9560*/  IMAD R4, R4, UR10, RZ ;  /* 0x0000000a04047c24 */ /* 0x000fe4000f8e02ff */
[C---:B------:R-:W-:Y:S02]  /*9570*/  IMAD R3, R0.reuse, UR17, R3 ;  /* 0x0000001100037c24 */ /* 0x040fe4000f8e0203 */
[C---:B------:R-:W-:Y:S02]  /*9580*/  IMAD R4, R0.reuse, UR11, R4 ;  /* 0x0000000b00047c24 */ /* 0x040fe4000f8e0204 */
[----:B-1----:R-:W-:Y:S05]  /*9590*/  IMAD.WIDE.U32 R14, R0, UR16, RZ ;  /* 0x00000010000e7c25 */ /* 0x002fea000f8e00ff */
[----:B------:R-:W-:Y:S01]  /*95a0*/  IADD3 R15, R15, R3, RZ ;  /* 0x000000030f0f7210 */ /* 0x000fe20007ffe0ff */
[----:B---3--:R-:W-:Y:S04]  /*95b0*/  IMAD.IADD R6, R5, 0x1, -R6 ;  /* 0x0000000105067824 */ /* 0x008fe800078e0a06 */
[C---:B--2-4-:R-:W-:Y:S01]  /*95c0*/  IMAD.WIDE.U32 R16, R6.reuse, UR12, RZ ;  /* 0x0000000c06107c25 */ /* 0x054fe2000f8e00ff */
        /* <DEDUP_REMOVED lines=16> */
.L_x_2703:
[----:B-1-3--:R-:W-:Y:S01]  /*96d0*/  MOV R7, R68 ;  /* 0x0000004400077202 */ /* 0x00afe20000000f00 */
[----:B------:R-:W1:Y:S01]  /*96e0*/  LDC R2, c[0x0][0x250] ;  /* 0x00009400ff027b82 */ /* 0x000e620000000800 */
[----:B------:R-:W-:Y:S01]  /*96f0*/  MOV R5, R66 ;  /* 0x0000004200057202 */ /* 0x000fe20000000f00 */
[----:B------:R-:W-:Y:S06]  /*9700*/  IMAD.MOV.U32 R6, RZ, RZ, R69 ;  /* 0x000000ffff067224 */ /* 0x000fec00078e0045 */
[----:B------:R-:W3:Y:S01]  /*9710*/  LDC R0, c[0x0][0x248] ;  /* 0x00009200ff007b82 */ /* 0x000ee20000000800 */
[----:B------:R-:W-:Y:S02]  /*9720*/  IMAD.MOV.U32 R4, RZ, RZ, R67 ;  /* 0x000000ffff047224 */ /* 0x000fe400078e0043 */
[----:B---3--:R-:W-:Y:S02]  /*9730*/  IMAD.U32 R0, R0, -0x100, RZ ;  /* 0xffffff0000007824 */ /* 0x008fe400078e00ff */
[----:B-1----:R-:W-:Y:S03]  /*9740*/  IMAD.U32 R2, R2, -0x100, RZ ;  /* 0xffffff0002027824 */ /* 0x002fe600078e00ff */
[----:B------:R-:W-:Y:S02]  /*9750*/  LEA R67, P0, R0, R4, 0x1 ;  /* 0x0000000400437211 */ /* 0x000fe400078008ff */
[----:B------:R-:W-:Y:S02]  /*9760*/  LEA R69, P1, R2, R6, 0x1 ;  /* 0x0000000602457211 */ /* 0x000fe400078208ff */
[----:B------:R-:W-:Y:S02]  /*9770*/  LEA.HI.X.SX32 R66, R0, R5, 0x1, P0 ;  /* 0x0000000500427211 */ /* 0x000fe400000f0eff */
[----:B------:R-:W-:Y:S09]  /*9780*/  LEA.HI.X.SX32 R68, R2, R7, 0x1, P1 ;  /* 0x0000000702447211 */ /* 0x000ff200008f0eff */
.L_x_2704:
[----:B------:R-:W-:Y:S04]  /*9790*/  IADD3 R12, R12, -0x1, RZ ;  /* 0xffffffff0c0c7810 */ /* 0x000fe80007ffe0ff */
[----:B------:R-:W-:Y:S11]  /*97a0*/  ISETP.GT.AND P0, PT, R12, UR30, PT ;  /* 0x0000001e0c007c0c */ /* 0x000ff6000bf04270 */
[----:B------:R-:W-:Y:S02]  /*97b0*/  @!UPT UIADD3 URZ, URZ, URZ, URZ ;  /* 0x0000003f3f3ff290 */ /* 0x000fe4000fffe03f */
[----:B------:R-:W-:Y:S05]  /*97c0*/  @P0 BRA `(.L_x_2705) ;  /* 0xffffff9000c80947 */ /* 0x000fea000383ffff */
.L_x_2651:
        /* <DEDUP_REMOVED lines=17> */
[----:B------:R-:W-:-:S04]  /*98e0*/  IADD3 R2, P1, R110, UR10, RZ ;  /* 0x0000000a6e027c10 */ /* 0x000fc8000ff3e0ff */
        /* <DEDUP_REMOVED lines=13> */
[----:B------:R-:W-:Y:S01]  /*99c0*/  LEA.HI.X R11, R2, UR9, R0, 0x1, P1 ;  /* 0x00000009020b7c11 */ /* 0x000fe200088f0c00 */
[----:B------:R-:W-:Y:S02]  /*99d0*/  IMAD.SHL.U32 R0, R89, 0x20, RZ ;  /* 0x0000002059007824 */ /* 0x000fe400078e00ff */
        /* <DEDUP_REMOVED lines=21> */
[C---:B---3--:R-:W-:Y:S02]  /*9b30*/  IADD3 R6, P0, R3.reuse, UR8, RZ ;  /* 0x0000000803067c10 */ /* 0x048fe4000ff1e0ff */
[----:B------:R-:W-:Y:S02]  /*9b40*/  IADD3 R4, P1, R3, UR10, RZ ;  /* 0x0000000a03047c10 */ /* 0x000fe4000ff3e0ff */
[C---:B------:R-:W-:Y:S02]  /*9b50*/  IADD3.X R7, R2.reuse, UR9, RZ, P0, !PT ;  /* 0x0000000902077c10 */ /* 0x040fe400087fe4ff */
[----:B-----5:R-:W-:-:S03]  /*9b60*/  IADD3.X R5, R2, UR11, RZ, P1, !PT ;  /* 0x0000000b02057c10 */ /* 0x020fc60008ffe4ff */
[----:B------:R2:W3:Y:S04]  /*9b70*/  LDG.E.64 R2, desc[UR6][R6.64] ;  /* 0x0000000606027981 */ /* 0x0004e8000c1e1b00 */
[----:B------:R-:W3:Y:S01]  /*9b80*/  LDG.E.64 R4, desc[UR6][R4.64] ;  /* 0x0000000604047981 */ /* 0x000ee2000c1e1b00 */
[----:B----4-:R-:W-:Y:S02]  /*9b90*/  MOV R19, R13 ;  /* 0x0000000d00137202 */ /* 0x010fe40000000f00 */
[----:B------:R-:W-:Y:S02]  /*9ba0*/  MOV R16, R15 ;  /* 0x0000000f00107202 */ /* 0x000fe40000000f00 */
[----:B------:R-:W-:Y:S01]  /*9bb0*/  MOV R18, R14 ;  /* 0x0000000e00127202 */ /* 0x000fe20000000f00 */
[----:B------:R-:W-:-:S02]  /*9bc0*/  HADD2.F32 R20, -RZ, R19.H0_H0 ;  /* 0x20000013ff147230 */ /* 0x000fc40000004100 */
[--C-:B------:R-:W-:Y:S02]  /*9bd0*/  HADD2.F32 R17, -RZ, R16.reuse.H0_H0 ;  /* 0x20000010ff117230 */ /* 0x100fe40000004100 */
[----:B------:R-:W-:Y:S02]  /*9be0*/  HADD2.F32 R19, -RZ, R19.H1_H1 ;  /* 0x30000013ff137230 */ /* 0x000fe40000004100 */
[----:B------:R-:W-:Y:S01]  /*9bf0*/  HADD2.F32 R16, -RZ, R16.H1_H1 ;  /* 0x30000010ff107230 */ /* 0x000fe20000004100 */
[----:B--2---:R-:W-:Y:S01]  /*9c00*/  MOV R6, R12 ;  /* 0x0000000c00067202 */ /* 0x004fe20000000f00 */
[----:B---3--:R-:W-:Y:S02]  /*9c10*/  HADD2.F32 R12, -RZ, R2.H1_H1 ;  /* 0x30000002ff0c7230 */ /* 0x008fe40000004100 */
[----:B------:R-:W-:Y:S02]  /*9c20*/  HADD2.F32 R7, -RZ, R3.H1_H1 ;  /* 0x30000003ff077230 */ /* 0x000fe40000004100 */
[----:B------:R-:W-:-:S02]  /*9c30*/  HADD2.F32 R15, -RZ, R4.H1_H1 ;  /* 0x30000004ff0f7230 */ /* 0x000fc40000004100 */
[-C--:B------:R-:W-:Y:S01]  /*9c40*/  FMUL.FTZ R13, R19, R12.reuse ;  /* 0x0000000c130d7220 */ /* 0x080fe20000410000 */
[----:B------:R-:W-:Y:S02]  /*9c50*/  HADD2.F32 R14, -RZ, R5.H1_H1 ;  /* 0x30000005ff0e7230 */ /* 0x000fe40000004100 */
[-C--:B------:R-:W-:Y:S01]  /*9c60*/  FMUL.FTZ R8, R16, R7.reuse ;  /* 0x0000000710087220 */ /* 0x080fe20000410000 */
[C---:B------:R-:W-:Y:S01]  /*9c70*/  FMUL.FTZ R12, R20.reuse, R12 ;  /* 0x0000000c140c7220 */ /* 0x040fe20000410000 */
[C---:B------:R-:W-:Y:S01]  /*9c80*/  FMUL.FTZ R7, R17.reuse, R7 ;  /* 0x0000000711077220 */ /* 0x040fe20000410000 */
[-C--:B------:R-:W-:Y:S01]  /*9c90*/  FFMA.FTZ R13, R20, R15.reuse, -R13 ;  /* 0x0000000f140d7223 */ /* 0x080fe2000001080d */
[-C--:B------:R-:W-:Y:S01]  /*9ca0*/  FFMA.FTZ R8, R17, R14.reuse, -R8 ;  /* 0x0000000e11087223 */ /* 0x080fe20000010808 */
[----:B------:R-:W-:Y:S01]  /*9cb0*/  FFMA.FTZ R12, R19, R15, R12 ;  /* 0x0000000f130c7223 */ /* 0x000fe2000001000c */
[----:B------:R-:W-:Y:S01]  /*9cc0*/  FFMA.FTZ R7, R16, R14, R7 ;  /* 0x0000000e10077223 */ /* 0x000fe20000010007 */
[----:B------:R-:W-:-:S02]  /*9cd0*/  HADD2.F32 R14, -RZ, R6.H0_H0 ;  /* 0x20000006ff0e7230 */ /* 0x000fc40000004100 */
[----:B------:R-:W-:Y:S01]  /*9ce0*/  HADD2.F32 R15, -RZ, R6.H1_H1 ;  /* 0x30000006ff0f7230 */ /* 0x000fe20000004100 */
[----:B------:R-:W-:Y:S01]  /*9cf0*/  F2FP.F16.F32.PACK_AB R12, R12, R13 ;  /* 0x0000000d0c0c723e */ /* 0x000fe200000000ff */
[----:B------:R-:W-:Y:S01]  /*9d00*/  HADD2.F32 R2, -RZ, R2.H0_H0 ;  /* 0x20000002ff027230 */ /* 0x000fe20000004100 */
[----:B------:R-:W-:Y:S01]  /*9d10*/  F2FP.F16.F32.PACK_AB R7, R7, R8 ;  /* 0x000000080707723e */ /* 0x000fe200000000ff */
[--C-:B------:R-:W-:Y:S01]  /*9d20*/  HADD2.F32 R6, -RZ, R18.reuse.H0_H0 ;  /* 0x20000012ff067230 */ /* 0x100fe20000004100 */
[----:B------:R-:W-:Y:S01]  /*9d30*/  MOV R13, R12 ;  /* 0x0000000c000d7202 */ /* 0x000fe20000000f00 */
[----:B------:R-:W-:Y:S02]  /*9d40*/  HADD2.F32 R3, -RZ, R3.H0_H0 ;  /* 0x20000003ff037230 */ /* 0x000fe40000004100 */
[----:B------:R-:W-:Y:S01]  /*9d50*/  FMUL.FTZ R17, R14, R2 ;  /* 0x000000020e117220 */ /* 0x000fe20000410000 */
[----:B------:R-:W-:Y:S02]  /*9d60*/  HADD2.F32 R18, -RZ, R18.H1_H1 ;  /* 0x30000012ff127230 */ /* 0x000fe40000004100 */
[----:B------:R-:W-:-:S02]  /*9d70*/  HADD2.F32 R16, -RZ, R5.H0_H0 ;  /* 0x20000005ff107230 */ /* 0x000fc40000004100 */
        /* <DEDUP_REMOVED lines=13> */
.L_x_2712:
[----:B------:R-:W-:Y:S05]  /*9e50*/  BSYNC B0 ;  /* 0x0000000000007941 */ /* 0x000fea0003800000 */
.L_x_2711:
[----:B-----5:R2:W-:Y:S04]  /*9e60*/  STS.64 [R223], R12 ;  /* 0x0000000cdf007388 */ /* 0x0205e80000000a00 */
[----:B------:R2:W-:Y:S02]  /*9e70*/  STS.64 [R223+0x8], R14 ;  /* 0x0000080edf007388 */ /* 0x0005e40000000a00 */
.L_x_2710:
[----:B------:R-:W-:Y:S05]  /*9e80*/  BSYNC B1 ;  /* 0x0000000000017941 */ /* 0x000fea0003800000 */
.L_x_2709:
        /* <DEDUP_REMOVED lines=18> */
[----:B---3--:R-:W-:-:S02]  /*9fb0*/  IADD3 R6, P0, R2, UR8, RZ ;  /* 0x0000000802067c10 */ /* 0x008fc4000ff1e0ff */
[----:B------:R-:W-:Y:S02]  /*9fc0*/  IADD3 R4, P1, R2, UR10, RZ ;  /* 0x0000000a02047c10 */ /* 0x000fe4000ff3e0ff */
[C---:B------:R-:W-:Y:S02]  /*9fd0*/  IADD3.X R7, R0.reuse, UR9, RZ, P0, !PT ;  /* 0x0000000900077c10 */ /* 0x040fe400087fe4ff */
[----:B-----5:R-:W-:-:S03]  /*9fe0*/  IADD3.X R5, R0, UR11, RZ, P1, !PT ;  /* 0x0000000b00057c10 */ /* 0x020fc60008ffe4ff */
[----:B------:R3:W2:Y:S04]  /*9ff0*/  LDG.E.64 R2, desc[UR6][R6.64] ;  /* 0x0000000606027981 */ /* 0x0006a8000c1e1b00 */
[----:B------:R-:W2:Y:S01]  /*a000*/  LDG.E.64 R4, desc[UR6][R4.64] ;  /* 0x0000000604047981 */ /* 0x000ea2000c1e1b00 */
[----:B----4-:R-:W-:Y:S02]  /*a010*/  MOV R17, R13 ;  /* 0x0000000d00117202 */ /* 0x010fe40000000f00 */
[----:B------:R-:W-:Y:S02]  /*a020*/  MOV R16, R14 ;  /* 0x0000000e00107202 */ /* 0x000fe40000000f00 */
[----:B------:R-:W-:Y:S01]  /*a030*/  MOV R0, R12 ;  /* 0x0000000c00007202 */ /* 0x000fe20000000f00 */
[----:B------:R-:W-:-:S02]  /*a040*/  HADD2.F32 R18, -RZ, R17.H0_H0 ;  /* 0x20000011ff127230 */ /* 0x000fc40000004100 */
[----:B------:R-:W-:Y:S01]  /*a050*/  HADD2.F32 R17, -RZ, R17.H1_H1 ;  /* 0x30000011ff117230 */ /* 0x000fe20000004100 */
[----:B---3--:R-:W-:-:S05]  /*a060*/  MOV R6, R15 ;  /* 0x0000000f00067202 */ /* 0x008fca0000000f00 */
[--C-:B------:R-:W-:Y:S02]  /*a070*/  HADD2.F32 R15, -RZ, R6.reuse.H0_H0 ;  /* 0x20000006ff0f7230 */ /* 0x100fe40000004100 */
        /* <DEDUP_REMOVED lines=37> */
.L_x_2715:
[----:B------:R-:W-:Y:S05]  /*a2d0*/  BSYNC B0 ;  /* 0x0000000000007941 */ /* 0x000fea0003800000 */
.L_x_2714:
[----:B-----5:R1:W-:Y:S01]  /*a2e0*/  STS.128 [R223+0x800], R12 ;  /* 0x0008000cdf007388 */ /* 0x0203e20000000c00 */
[----:B------:R-:W-:Y:S05]  /*a2f0*/  BRA `(.L_x_2713) ;  /* 0x0000000c00fc7947 */ /* 0x000fea0003800000 */
.L_x_2708:
        /* <DEDUP_REMOVED lines=17> */
[----:B-----5:R-:W-:-:S09]  /*a410*/  MOV R5, R89 ;  /* 0x0000005900057202 */ /* 0x020fd20000000f00 */
        /* <DEDUP_REMOVED lines=12> */
[----:B------:R-:W4:Y:S02]  /*a4e0*/  LDG.E.128 R4, desc[UR6][R6.64] ;  /* 0x0000000606047981 */ /* 0x000f24000c1e1d00 */
        /* <DEDUP_REMOVED lines=55> */
[----:B------:R-:W-:Y:S02]  /*a860*/  HADD2.F32 R14, -RZ, R15.H0_H0 ;  /* 0x2000000fff0e7230 */ /* 0x000fe40000004100 */
[--C-:B------:R-:W-:Y:S02]  /*a870*/  HADD2.F32 R2, -RZ, R20.reuse.H0_H0 ;  /* 0x20000014ff027230 */ /* 0x100fe40000004100 */
        /* <DEDUP_REMOVED lines=18> */
.L_x_2719:
[----:B------:R-:W-:Y:S05]  /*a9a0*/  BSYNC B0 ;  /* 0x0000000000007941 */ /* 0x000fea0003800000 */
.L_x_2718:
[----:B-----5:R1:W-:Y:S04]  /*a9b0*/  STS.64 [R223], R20 ;  /* 0x00000014df007388 */ /* 0x0203e80000000a00 */
[----:B------:R1:W-:Y:S02]  /*a9c0*/  STS.64 [R223+0x8], R22 ;  /* 0x00000816df007388 */ /* 0x0003e40000000a00 */
.L_x_2717:
[----:B------:R-:W-:Y:S05]  /*a9d0*/  BSYNC B1 ;  /* 0x0000000000017941 */ /* 0x000fea0003800000 */
.L_x_2716:
        /* <DEDUP_REMOVED lines=71> */
[----:B------:R-:W-:Y:S01]  /*ae50*/  @!P0 FADD.FTZ R7, -R7, -RZ ;  /* 0x800000ff07078221 */ /* 0x000fe20000010100 */
[--C-:B--2---:R-:W-:Y:S02]  /*ae60*/  HADD2.F32 R0, -RZ, R13.reuse.H0_H0 ;  /* 0x2000000dff007230 */ /* 0x104fe40000004100 */
[----:B------:R-:W-:Y:S01]  /*ae70*/  @!P0 FADD.FTZ R21, -R21, -RZ ;  /* 0x800000ff15158221 */ /* 0x000fe20000010100 */
[----:B------:R-:W-:Y:S02]  /*ae80*/  HADD2.F32 R10, -RZ, R10.H1_H1 ;  /* 0x3000000aff0a7230 */ /* 0x000fe40000004100 */
[----:B------:R-:W-:Y:S02]  /*ae90*/  HADD2.F32 R13, -RZ, R13.H1_H1 ;  /* 0x3000000dff0d7230 */ /* 0x000fe40000004100 */
[----:B------:R-:W-:Y:S01]  /*aea0*/  FMUL.FTZ R24, R24, R20 ;  /* 0x0000001418187220 */ /* 0x000fe20000410000 */
[----:B------:R-:W-:Y:S01]  /*aeb0*/  FMUL.FTZ R4, R18, R4 ;  /* 0x0000000412047220 */ /* 0x000fe20000410000 */
[----:B------:R-:W-:Y:S01]  /*aec0*/  FMUL.FTZ R7, R19, R7 ;  /* 0x0000000713077220 */ /* 0x000fe20000410000 */
[----:B------:R-:W-:Y:S01]  /*aed0*/  FFMA.FTZ R0, R5, R0, R23 ;  /* 0x0000000005007223 */ /* 0x000fe20000010017 */
[----:B------:R-:W-:Y:S01]  /*aee0*/  FMUL.FTZ R10, R10, R21 ;  /* 0x000000150a0a7220 */ /* 0x000fe20000410000 */
[----:B------:R-:W-:-:S02]  /*aef0*/  HADD2.F32 R18, -RZ, R3.H0_H0 ;  /* 0x20000003ff127230 */ /* 0x000fc40000004100 */
[----:B------:R-:W-:Y:S01]  /*af00*/  FFMA.FTZ R13, R16, R13, R17 ;  /* 0x0000000d100d7223 */ /* 0x000fe20000010011 */
[--C-:B------:R-:W-:Y:S02]  /*af10*/  HADD2.F32 R19, -RZ, R12.reuse.H0_H0 ;  /* 0x2000000cff137230 */ /* 0x100fe40000004100 */
[----:B------:R-:W-:Y:S02]  /*af20*/  HADD2.F32 R20, -RZ, R12.H1_H1 ;  /* 0x3000000cff147230 */ /* 0x000fe40000004100 */
[----:B------:R-:W-:Y:S02]  /*af30*/  HADD2.F32 R5, -RZ, R3.H1_H1 ;  /* 0x30000003ff057230 */ /* 0x000fe40000004100 */
        /* <DEDUP_REMOVED lines=8> */
[----:B------:R-:W-:Y:S01]  /*afc0*/  FFMA.FTZ R18, R18, R19, R24 ;  /* 0x0000001312127223 */ /* 0x000fe20000010018 */
        /* <DEDUP_REMOVED lines=10> */
[----:B------:R-:W-:Y:S02]  /*b070*/  MOV R17, R0 ;  /* 0x0000000000117202 */ /* 0x000fe40000000f00 */
[----:B------:R-:W-:-:S02]  /*b080*/  MOV R18, R4 ;  /* 0x0000000400127202 */ /* 0x000fc40000000f00 */
[----:B------:R-:W-:Y:S02]  /*b090*/  MOV R19, R2 ;  /* 0x0000000200137202 */ /* 0x000fe40000000f00 */
.L_x_2721:
[----:B------:R-:W-:Y:S05]  /*b0a0*/  BSYNC B0 ;  /* 0x0000000000007941 */ /* 0x000fea0003800000 */
.L_x_2720:
[----:B-----5:R4:W-:Y:S01]  /*b0b0*/  STS.128 [R223+0x800], R16 ;  /* 0x00080010df007388 */ /* 0x0209e20000000c00 */
[----:B------:R-:W-:Y:S05]  /*b0c0*/  BRA `(.L_x_2713) ;  /* 0x0000000000887947 */ /* 0x000fea0003800000 */
.L_x_2707:
        /* <DEDUP_REMOVED lines=19> */
.L_x_2723:
[----:B------:R-:W-:Y:S05]  /*b200*/  BSYNC B0 ;  /* 0x0000000000007941 */ /* 0x000fea0003800000 */
.L_x_2722:
        /* <DEDUP_REMOVED lines=14> */
.L_x_2713:
[----:B------:R-:W-:Y:S05]  /*b2f0*/  BSYNC B2 ;  /* 0x0000000000027941 */ /* 0x000fea0003800000 */
.L_x_2706:
[----:B------:R-:W-:Y:S01]  /*b300*/  UIADD3 UR8, UR22, -0x1, URZ ;  /* 0xffffffff16087890 */ /* 0x000fe2000fffe03f */
[C---:B-1----:R-:W-:Y:S01]  /*b310*/  VIADD R2, R106.reuse, 0x40 ;  /* 0x000000406a027836 */ /* 0x042fe20000000000 */
[----:B------:R-:W-:Y:S01]  /*b320*/  ULDC.64 UR10, c[0x0][0x218] ;  /* 0x00008600000a7ab9 */ /* 0x000fe20000000a00 */
[----:B------:R-:W-:Y:S01]  /*b330*/  VIADD R0, R106, 0x60 ;  /* 0x000000606a007836 */ /* 0x000fe20000000000 */
[----:B------:R-:W-:Y:S01]  /*b340*/  USHF.L.U32 UR9, UR8, 0x8, URZ ;  /* 0x0000000808097899 */ /* 0x000fe2000800063f */
[----:B------:R-:W-:Y:S01]  /*b350*/  LEA R243, P1, R102, UR10, 0x1 ;  /* 0x0000000a66f37c11 */ /* 0x000fe2000f8208ff */
[----:B------:R-:W-:Y:S01]  /*b360*/  BSSY B0, `(.L_x_2724) ;  /* 0x0000018000007945 */ /* 0x000fe20003800000 */
[----:B-----5:R-:W-:Y:S01]  /*b370*/  VIADD R5, R106, 0x80 ;  /* 0x000000806a057836 */ /* 0x020fe20000000000 */
[----:B------:R-:W-:Y:S01]  /*b380*/  UIADD3 UR5, -UR9, UR24, URZ ;  /* 0x0000001809057290 */ /* 0x000fe2000fffe13f */
[----:B------:R-:W-:-:S05]  /*b390*/  LEA.HI.X R242, R102, UR11, R105, 0x1, P1 ;  /* 0x0000000b66f27c11 */ /* 0x000fca00088f0c69 */
[----:B------:R-:W-:Y:S02]  /*b3a0*/  ISETP.GE.AND P3, PT, R106, UR5, PT ;  /* 0x000000056a007c0c */ /* 0x000fe4000bf66270 */
[C---:B------:R-:W-:Y:S02]  /*b3b0*/  ISETP.GE.AND P2, PT, R8.reuse, UR5, PT ;  /* 0x0000000508007c0c */ /* 0x040fe4000bf46270 */
[----:B------:R-:W-:Y:S02]  /*b3c0*/  ISETP.GE.AND P0, PT, R8, UR5, PT ;  /* 0x0000000508007c0c */ /* 0x000fe4000bf06270 */
        /* <DEDUP_REMOVED lines=17> */
.L_x_2725:
[----:B------:R-:W-:Y:S05]  /*b4e0*/  BSYNC B0 ;  /* 0x0000000000007941 */ /* 0x000fea0003800000 */
.L_x_2724:
        /* <DEDUP_REMOVED lines=11> */
[----:B---3--:R-:W-:-:S04]  /*b5a0*/  LEA R6, P2, R3, R243, 0x1 ;  /* 0x000000f303067211 */ /* 0x008fc800078408ff */
[----:B------:R-:W-:-:S05]  /*b5b0*/  LEA.HI.X R7, R2, R242, R0, 0x1, P2 ;  /* 0x000000f202077211 */ /* 0x000fca00010f0c00 */
[----:B------:R-:W-:Y:S01]  /*b5c0*/  @!PT LDS RZ, [RZ] ;  /* 0x00000000fffff984 */ /* 0x000fe20000000800 */
[----:B------:R-:W-:Y:S01]  /*b5d0*/  @!PT LDS RZ, [RZ] ;  /* 0x00000000fffff984 */ /* 0x000fe20000000800 */
[----:B------:R-:W-:Y:S01]  /*b5e0*/  @!PT LDS RZ, [RZ] ;  /* 0x00000000fffff984 */ /* 0x000fe20000000800 */
[----:B------:R1:W-:Y:S04]  /*b5f0*/  LDGSTS.E.BYPASS.LTC128B.128 [R223+0x1800], desc[UR6][R6.64] ;  /* 0x0180000006df7fae */ /* 0x0003e8000b901d46 */
.L_x_2727:
[----:B------:R-:W-:Y:S05]  /*b600*/  BSYNC B0 ;  /* 0x0000000000007941 */ /* 0x000fea0003800000 */
.L_x_2726:
        /* <DEDUP_REMOVED lines=8> */
[----:B-1----:R-:W3:Y:S02]  /*b690*/  LDC.64 R2, c[0x0][0x248] ;  /* 0x00009200ff027b82 */ /* 0x002ee40000000a00 */
[----:B---3--:R-:W-:-:S04]  /*b6a0*/  LEA R6, P4, R2, R243, 0x7 ;  /* 0x000000f302067211 */ /* 0x008fc800078838ff */
[----:B------:R-:W-:-:S05]  /*b6b0*/  LEA.HI.X R7, R2, R242, R3, 0x7, P4 ;  /* 0x000000f202077211 */ /* 0x000fca00020f3c03 */
[----:B------:R-:W-:Y:S01]  /*b6c0*/  @!PT LDS RZ, [RZ] ;  /* 0x00000000fffff984 */ /* 0x000fe20000000800 */
[----:B------:R-:W-:Y:S01]  /*b6d0*/  @!PT LDS RZ, [RZ] ;  /* 0x00000000fffff984 */ /* 0x000fe20000000800 */
[----:B------:R-:W-:Y:S01]  /*b6e0*/  @!PT LDS RZ, [RZ] ;  /* 0x00000000fffff984 */ /* 0x000fe20000000800 */
[----:B------:R1:W-:Y:S04]  /*b6f0*/  LDGSTS.E.BYPASS.LTC128B.128 [R223+0x2000], desc[UR6][R6.64] ;  /* 0x0200000006df7fae */ /* 0x0003e8000b901d46 */
.L_x_2729:
[----:B------:R-:W-:Y:S05]  /*b700*/  BSYNC B0 ;  /* 0x0000000000007941 */ /* 0x000fea0003800000 */
.L_x_2728:
[----:B------:R-:W-:Y:S01]  /*b710*/  BSSY B0, `(.L_x_2730) ;  /* 0x0000011000007945 */ /* 0x000fe20003800000 */
[----:B------:R-:W-:-:S03]  /*b720*/  ISETP.GE.AND P4, PT, R0, UR5, PT ;  /* 0x0000000500007c0c */ /* 0x000fc6000bf86270 */
[----:B------:R-:W-:Y:S10]  /*b730*/  @P1 BRA `(.L_x_2731) ;  /* 0x0000000000381947 */ /* 0x000ff40003800000 */
[----:B------:R-:W-:Y:S02]  /*b740*/  ULDC UR10, c[0x0][0x2d0] ;  /* 0x0000b400000a7ab9 */ /* 0x000fe40000000800 */
[----:B------:R-:W-:-:S13]  /*b750*/  ISETP.GE.AND P1, PT, R196, UR10, PT ;  /* 0x0000000ac4007c0c */ /* 0x000fda000bf26270 */
[----:B------:R1:W-:Y:S01]  /*b760*/  @P1 STS.128 [R223+0x2800], RZ ;  /* 0x002800ffdf001388 */ /* 0x0003e20000000c00 */
[----:B------:R-:W-:Y:S05]  /*b770*/  @P1 BRA `(.L_x_2731) ;  /* 0x0000000000281947 */ /* 0x000fea0003800000 */
[----:B-1----:R-:W1:Y:S01]  /*b780*/  LDC.64 R2, c[0x0][0x248] ;  /* 0x00009200ff027b82 */ /* 0x002e620000000a00 */
[----:B---3--:R-:W-:Y:S02]  /*b790*/  MOV R6, R243 ;  /* 0x000000f300067202 */ /* 0x008fe40000000f00 */
        /* <DEDUP_REMOVED lines=8> */
.L_x_2731:
[----:B------:R-:W-:Y:S05]  /*b820*/  BSYNC B0 ;  /* 0x0000000000007941 */ /* 0x000fea0003800000 */
.L_x_2730:
[----:B------:R-:W-:Y:S01]  /*b830*/  BSSY B0, `(.L_x_2732) ;  /* 0x0000010000007945 */ /* 0x000fe20003800000 */
[C---:B------:R-:W-:Y:S01]  /*b840*/  ISETP.GE.AND P1, PT, R106.reuse, UR5, PT ;  /* 0x000000056a007c0c */ /* 0x040fe2000bf26270 */
[----:B------:R-:W-:Y:S01]  /*b850*/  VIADD R106, R106, 0xe0 ;  /* 0x000000e06a6a7836 */ /* 0x000fe20000000000 */
[----:B-1-3--:R-:W-:Y:S01]  /*b860*/  LOP3.LUT R6, R95, 0x7fffffe, RZ, 0xc0, !PT ;  /* 0x07fffffe5f067812 */ /* 0x00afe200078ec0ff */
        /* <DEDUP_REMOVED lines=12> */
.L_x_2733:
[----:B------:R-:W-:Y:S05]  /*b930*/  BSYNC B0 ;  /* 0x0000000000007941 */ /* 0x000fea0003800000 */
.L_x_2732:
[----:B------:R-:W-:Y:S01]  /*b940*/  SHF.R.S32.HI R2, RZ, 0x1f, R96 ;  /* 0x0000001fff027819 */ /* 0x000fe20000011460 */
[----:B------:R-:W-:Y:S01]  /*b950*/  BSSY B0, `(.L_x_2734) ;  /* 0x0000015000007945 */ /* 0x000fe20003800000 */
[----:B------:R-:W-:Y:S01]  /*b960*/  SHF.R.S32.HI R33, RZ, 0x1f, R35 ;  /* 0x0000001fff217819 */ /* 0x000fe20000011423 */
[----:B------:R-:W-:Y:S01]  /*b970*/  IMAD.IADD R6, R96, 0x1, -R6 ;  /* 0x0000000160067824 */ /* 0x000fe200078e0a06 */
[----:B------:R-:W-:Y:S02]  /*b980*/  ISETP.GE.AND P3, PT, R106, UR5, PT ;  /* 0x000000056a007c0c */ /* 0x000fe4000bf66270 */
[----:B------:R-:W-:Y:S02]  /*b990*/  LEA.HI R96, R2, R96, RZ, 0x3 ;  /* 0x0000006002607211 */ /* 0x000fe400078f18ff */
[----:B------:R-:W-:Y:S01]  /*b9a0*/  LEA.HI R7, R33, R35, RZ, 0x3 ;  /* 0x0000002321077211 */ /* 0x000fe200078f18ff */
[----:B------:R-:W-:Y:S05]  /*b9b0*/  @P2 BRA `(.L_x_2735) ;  /* 0x0000000000382947 */ /* 0x000fea0003800000 */
[----:B------:R-:W-:Y:S02]  /*b9c0*/  ULDC UR10, c[0x0][0x2d0] ;  /* 0x0000b400000a7ab9 */ /* 0x000fe40000000800 */
[----:B------:R-:W-:-:S13]  /*b9d0*/  ISETP.GE.AND P2, PT, R196, UR10, PT ;  /* 0x0000000ac4007c0c */ /* 0x000fda000bf46270 */
[----:B------:R1:W-:Y:S01]  /*b9e0*/  @P2 STS.128 [R223+0x3800], RZ ;  /* 0x003800ffdf002388 */ /* 0x0003e20000000c00 */
[----:B------:R-:W-:Y:S05]  /*b9f0*/  @P2 BRA `(.L_x_2735) ;  /* 0x0000000000282947 */ /* 0x000fea0003800000 */
[----:B------:R-:W5:Y:S01]  /*ba00*/  LDC.64 R2, c[0x0][0x248] ;  /* 0x00009200ff027b82 */ /* 0x000f620000000a00 */
[----:B--23--:R-:W-:Y:S02]  /*ba10*/  MOV R10, R243 ;  /* 0x000000f3000a7202 */ /* 0x00cfe40000000f00 */
        /* <DEDUP_REMOVED lines=8> */
.L_x_2735:
[----:B------:R-:W-:Y:S05]  /*baa0*/  BSYNC B0 ;  /* 0x0000000000007941 */ /* 0x000fea0003800000 */
.L_x_2734:
[----:B------:R-:W-:Y:S04]  /*bab0*/  BSSY B0, `(.L_x_2736) ;  /* 0x0000010000007945 */ /* 0x000fe80003800000 */
        /* <DEDUP_REMOVED lines=15> */
.L_x_2737:
[----:B------:R-:W-:Y:S05]  /*bbb0*/  BSYNC B0 ;  /* 0x0000000000007941 */ /* 0x000fea0003800000 */
.L_x_2736:
        /* <DEDUP_REMOVED lines=16> */
.L_x_2739:
[----:B------:R-:W-:Y:S05]  /*bcc0*/  BSYNC B0 ;  /* 0x0000000000007941 */ /* 0x000fea0003800000 */
.L_x_2738:
[----:B------:R-:W-:Y:S01]  /*bcd0*/  ULDC.64 UR10, c[0x0][0x220] ;  /* 0x00008800000a7ab9 */ /* 0x000fe20000000a00 */
[----:B------:R-:W-:Y:S01]  /*bce0*/  LEA.HI R2, R7, R37, RZ, 0x1 ;  /* 0x0000002507027211 */ /* 0x000fe200078f08ff */
[----:B------:R-:W0:Y:S01]  /*bcf0*/  LDGDEPBAR ;  /* 0x00000000000079af */ /* 0x000e220000000000 */
[----:B------:R-:W-:Y:S01]  /*bd00*/  LEA R193, P2, R98, UR10, 0x1 ;  /* 0x0000000a62c17c11 */ /* 0x000fe2000f8408ff */
[----:B------:R-:W-:Y:S01]  /*bd10*/  IMAD.SHL.U32 R96, R96, 0x20, RZ ;  /* 0x0000002060607824 */ /* 0x000fe200078e00ff */
[-C--:B------:R-:W-:Y:S01]  /*bd20*/  LEA.HI R3, R33, R35.reuse, RZ, 0x4 ;  /* 0x0000002321037211 */ /* 0x080fe200078f20ff */
[----:B------:R-:W-:Y:S01]  /*bd30*/  UMOV UR29, UR25 ;  /* 0x00000019001d7c82 */ /* 0x000fe20008000000 */
[----:B------:R-:W-:Y:S01]  /*bd40*/  LEA.HI.X R192, R98, UR11, R101, 0x1, P2 ;  /* 0x0000000b62c07c11 */ /* 0x000fe200090f0c65 */
[----:B------:R-:W-:Y:S01]  /*bd50*/  ULDC.64 UR10, c[0x0][0x3d0] ;  /* 0x0000f400000a7ab9 */ /* 0x000fe20000000a00 */
[----:B------:R-:W-:Y:S01]  /*bd60*/  LOP3.LUT R2, R2, 0xfffffffe, RZ, 0xc0, !PT ;  /* 0xfffffffe02027812 */ /* 0x000fe200078ec0ff */
[----:B------:R-:W-:Y:S01]  /*bd70*/  UIMAD UR26, UR26, UR10, URZ ;  /* 0x0000000a1a1a72a4 */ /* 0x000fe2000f8e023f */
[----:B------:R-:W-:Y:S01]  /*bd80*/  ISETP.GE.AND P2, PT, R0, UR5, PT ;  /* 0x0000000500007c0c */ /* 0x000fe2000bf46270 */
[----:B------:R-:W-:Y:S01]  /*bd90*/  UIMAD.WIDE.U32 UR12, UR23, UR10, UR28 ;  /* 0x0000000a170c72a5 */ /* 0x000fe2000f8e001c */
[----:B------:R-:W-:Y:S01]  /*bda0*/  SHF.R.S32.HI R0, RZ, 0x4, R3 ;  /* 0x00000004ff007819 */ /* 0x000fe20000011403 */
[----:B------:R-:W-:Y:S01]  /*bdb0*/  IMAD.IADD R37, R37, 0x1, -R2 ;  /* 0x0000000125257824 */ /* 0x000fe200078e0a02 */
[----:B------:R-:W-:Y:S01]  /*bdc0*/  LEA.HI R33, R33, R35, RZ, 0x5 ;  /* 0x0000002321217211 */ /* 0x000fe200078f28ff */
[----:B------:R-:W-:Y:S01]  /*bdd0*/  UIMAD UR26, UR23, UR11, UR26 ;  /* 0x0000000b171a72a4 */ /* 0x000fe2000f8e021a */
[----:B------:R-:W-:Y:S01]  /*bde0*/  LEA.HI R2, R0, R0, RZ, 0x1 ;  /* 0x0000000000027211 */ /* 0x000fe200078f08ff */
[----:B------:R-:W-:Y:S01]  /*bdf0*/  IMAD.SHL.U32 R94, R94, 0x40, RZ ;  /* 0x000000405e5e7824 */ /* 0x000fe200078e00ff */
[----:B------:R-:W-:Y:S01]  /*be00*/  ULDC.64 UR10, c[0x0][0x3c8] ;  /* 0x0000f200000a7ab9 */ /* 0x000fe20000000a00 */
[----:B------:R-:W-:Y:S01]  /*be10*/  SHF.R.S32.HI R32, RZ, 0x5, R33 ;  /* 0x00000005ff207819 */ /* 0x000fe20000011421 */
[----:B------:R-:W-:Y:S01]  /*be20*/  ULEA UR10, UP0, UR12, UR10, 0x2 ;  /* 0x0000000a0c0a7291 */ /* 0x000fe2000f80103f */
[----:B------:R-:W-:Y:S01]  /*be30*/  LOP3.LUT R3, R96, 0xffffff00, RZ, 0xc0, !PT ;  /* 0xffffff0060037812 */ /* 0x000fe200078ec0ff */
[----:B------:R-:W-:Y:S01]  /*be40*/  UIADD3 UR26, UR13, UR26, URZ ;  /* 0x0000001a0d1a7290 */ /* 0x000fe2000fffe03f */
[----:B------:R-:W-:Y:S01]  /*be50*/  LOP3.LUT R2, R2, 0xfffffffe, RZ, 0xc0, !PT ;  /* 0xfffffffe02027812 */ /* 0x000fe200078ec0ff */
[----:B------:R-:W-:Y:S01]  /*be60*/  IMAD.SHL.U32 R37, R37, 0x8, RZ ;  /* 0x0000000825257824 */ /* 0x000fe200078e00ff */
[----:B------:R-:W-:Y:S01]  /*be70*/  ISETP.GE.AND P3, PT, R4, UR5, PT ;  /* 0x0000000504007c0c */ /* 0x000fe2000bf66270 */
[----:B------:R-:W-:Y:S01]  /*be80*/  IMAD R3, R32, 0x200, R3 ;  /* 0x0000020020037824 */ /* 0x000fe200078e0203 */
[----:B------:R-:W-:Y:S01]  /*be90*/  ULEA.HI.X UR11, UR12, UR11, UR26, 0x2, UP0 ;  /* 0x0000000b0c0b7291 */ /* 0x000fe200080f141a */
[----:B------:R-:W-:Y:S01]  /*bea0*/  IMAD.IADD R0, R0, 0x1, -R2 ;  /* 0x0000000100007824 */ /* 0x000fe200078e0a02 */
[----:B------:R-:W-:-:S04]  /*beb0*/  DEPBAR.LE SB0, 0x0 ;  /* 0x000080000000791a */ /* 0x000fc80000000000 */
[----:B------:R-:W-:Y:S01]  /*bec0*/  IMAD R6, R6, 0x20, R3 ;  /* 0x0000002006067824 */ /* 0x000fe200078e0203 */
[----:B------:R-:W-:Y:S01]  /*bed0*/  LOP3.LUT R3, R94, 0xc0, RZ, 0xc0, !PT ;  /* 0x000000c05e037812 */ /* 0x000fe200078ec0ff */
[C---:B------:R-:W-:Y:S01]  /*bee0*/  IMAD R93, R0.reuse, 0x8, R93 ;  /* 0x00000008005d7824 */ /* 0x040fe200078e025d */
[----:B------:R-:W-:Y:S01]  /*bef0*/  ISETP.GE.AND P4, PT, R5, UR5, PT ;  /* 0x0000000505007c0c */ /* 0x000fe2000bf86270 */
[----:B------:R-:W-:Y:S01]  /*bf00*/  IMAD.SHL.U32 R0, R0, 0x8, RZ ;  /* 0x0000000800007824 */ /* 0x000fe200078e00ff */
[----:B------:R-:W-:Y:S01]  /*bf10*/  SHF.R.U32.HI R4, RZ, 0x3, R3 ;  /* 0x00000003ff047819 */ /* 0x000fe20000011603 */
[----:B--23--:R-:W-:Y:S01]  /*bf20*/  IMAD.U32 R10, RZ, RZ, UR10 ;  /* 0x0000000aff0a7e24 */ /* 0x00cfe2000f8e00ff */
[----:B------:R-:W-:Y:S01]  /*bf30*/  ULDC UR10, c[0x0][0x2e8] ;  /* 0x0000ba00000a7ab9 */ /* 0x000fe20000000800 */
[----:B------:R-:W-:Y:S01]  /*bf40*/  IMAD.U32 R11, RZ, RZ, UR11 ;  /* 0x0000000bff0b7e24 */ /* 0x000fe2000f8e00ff */
[----:B------:R-:W-:Y:S01]  /*bf50*/  LOP3.LUT R0, R3, 0x8, R0, 0xf8, !PT ;  /* 0x0000000803007812 */ /* 0x000fe200078ef800 */
[----:B------:R-:W-:-:S03]  /*bf60*/  IMAD.SHL.U32 R2, R36, 0x40, RZ ;  /* 0x0000004024027824 */ /* 0x000fc600078e00ff */
[----:B------:R2:W5:Y:S02]  /*bf70*/  LDG.E R3, desc[UR6][R10.64] ;  /* 0x000000060a037981 */ /* 0x000564000c1e1900 */
[----:B------:R-:W-:Y:S01]  /*bf80*/  LOP3.LUT R2, R2, 0xc0, RZ, 0xc0, !PT ;  /* 0x000000c002027812 */ /* 0x000fe200078ec0ff */
[----:B------:R-:W-:Y:S03]  /*bf90*/  BAR.SYNC.DEFER_BLOCKING 0x0 ;  /* 0x0000000000007b1d */ /* 0x000fe60000010000 */
[----:B------:R-:W-:Y:S02]  /*bfa0*/  LOP3.LUT R37, R2, 0x8, R37, 0xf8, !PT ;  /* 0x0000000802257812 */ /* 0x000fe400078ef825 */
[----:B------:R-:W-:Y:S01]  /*bfb0*/  SHF.R.U32.HI R2, RZ, 0x3, R2 ;  /* 0x00000003ff027819 */ /* 0x000fe20000011602 */
[----:B------:R-:W-:Y:S03]  /*bfc0*/  BSSY B0, `(.L_x_2740) ;  /* 0x0000014000007945 */ /* 0x000fe60003800000 */
[----:B------:R-:W-:Y:S01]  /*bfd0*/  LOP3.LUT R37, R37, R2, RZ, 0x3c, !PT ;  /* 0x0000000225257212 */ /* 0x000fe200078e3cff */
[----:B------:R2:W-:Y:S04]  /*bfe0*/  @P1 STS [R223+0x5000], RZ ;  /* 0x005000ffdf001388 */ /* 0x0005e80000000800 */
[----:B------:R2:W-:Y:S04]  /*bff0*/  @P1 STS [R223+0x5004], RZ ;  /* 0x005004ffdf001388 */ /* 0x0005e80000000800 */
[----:B------:R2:W-:Y:S01]  /*c000*/  @P1 STS.64 [R223+0x5008], RZ ;  /* 0x005008ffdf001388 */ /* 0x0005e20000000a00 */
[----:B------:R-:W-:-:S02]  /*c010*/  LOP3.LUT R2, R0, R4, RZ, 0x3c, !PT ;  /* 0x0000000400027212 */ /* 0x000fc400078e3cff */
[----:B------:R-:W3:Y:S01]  /*c020*/  MUFU.RCP R0, UR10 ;  /* 0x0000000a00007d08 */ /* 0x000ee20008001000 */
        /* <DEDUP_REMOVED lines=13> */
.L_x_2741:
[----:B------:R-:W-:Y:S05]  /*c100*/  BSYNC B0 ;  /* 0x0000000000007941 */ /* 0x000fea0003800000 */
.L_x_2740:
        /* <DEDUP_REMOVED lines=18> */
.L_x_2743:
[----:B------:R-:W-:Y:S05]  /*c230*/  BSYNC B0 ;  /* 0x0000000000007941 */ /* 0x000fea0003800000 */
.L_x_2742:
        /* <DEDUP_REMOVED lines=14> */
.L_x_2745:
[----:B------:R-:W-:Y:S05]  /*c320*/  BSYNC B0 ;  /* 0x0000000000007941 */ /* 0x000fea0003800000 */
.L_x_2744:
        /* <DEDUP_REMOVED lines=17> */
.L_x_2747:
[----:B------:R-:W-:Y:S05]  /*c440*/  BSYNC B0 ;  /* 0x0000000000007941 */ /* 0x000fea0003800000 */
.L_x_2746:
        /* <DEDUP_REMOVED lines=14> */
.L_x_2749:
[----:B------:R-:W-:Y:S05]  /*c530*/  BSYNC B0 ;  /* 0x0000000000007941 */ /* 0x000fea0003800000 */
.L_x_2748:
        /* <DEDUP_REMOVED lines=17> */
.L_x_2751:
[----:B------:R-:W-:Y:S05]  /*c650*/  BSYNC B0 ;  /* 0x0000000000007941 */ /* 0x000fea0003800000 */
.L_x_2750:
        /* <DEDUP_REMOVED lines=17> */
.L_x_2753:
[----:B------:R-:W-:Y:S05]  /*c770*/  BSYNC B0 ;  /* 0x0000000000007941 */ /* 0x000fea0003800000 */
.L_x_2752:
        /* <DEDUP_REMOVED lines=17> */
.L_x_2755:
[----:B------:R-:W-:Y:S05]  /*c890*/  BSYNC B0 ;  /* 0x0000000000007941 */ /* 0x000fea0003800000 */
.L_x_2754:
[----:B------:R-:W-:Y:S01]  /*c8a0*/  LDSM.16.M88.4 R72, [R215] ;  /* 0x00000000d748783b */ /* 0x000fe20000000200 */
[----:B------:R-:W-:Y:S01]  /*c8b0*/  LOP3.LUT P0, RZ, R36, 0x2, RZ, 0xc0, !PT ;  /* 0x0000000224ff7812 */ /* 0x000fe2000780c0ff */
[----:B------:R-:W-:Y:S01]  /*c8c0*/  VIADD R8, R213, 0x1000 ;  /* 0x00001000d5087836 */ /* 0x000fe20000000000 */
[----:B------:R-:W-:Y:S01]  /*c8d0*/  LOP3.LUT R33, R33, 0xffffffe0, RZ, 0xc0, !PT ;  /* 0xffffffe021217812 */ /* 0x000fe200078ec0ff */
[----:B------:R-:W2:Y:S01]  /*c8e0*/  LDSM.16.M88.4 R64, [R213+0x1000] ;  /* 0x00100000d540783b */ /* 0x000ea20000000200 */
[----:B------:R-:W-:Y:S02]  /*c8f0*/  VIADD R212, R213, 0x1020 ;  /* 0x00001020d5d47836 */ /* 0x000fe40000000000 */
[----:B---3-5:R-:W-:Y:S01]  /*c900*/  FMUL.FTZ R0, R3, R0 ;  /* 0x0000000003007220 */ /* 0x028fe20000410000 */
[----:B------:R-:W-:Y:S01]  /*c910*/  IMAD R214, R9, 0x2, R215 ;  /* 0x0000000209d67824 */ /* 0x000fe200078e02d7 */
[----:B------:R-:W3:Y:S01]  /*c920*/  LDSM.16.M88.4 R56, [R213+0x1400] ;  /* 0x00140000d538783b */ /* 0x000ee20000000200 */
[C---:B------:R-:W-:Y:S01]  /*c930*/  IMAD.IADD R33, R35.reuse, 0x1, -R33 ;  /* 0x0000000123217824 */ /* 0x040fe200078e0a21 */
[----:B------:R-:W-:Y:S01]  /*c940*/  ULDC UR4, c[0x0][0x398] ;  /* 0x0000e60000047ab9 */ /* 0x000fe20000000800 */
[----:B------:R-:W-:Y:S01]  /*c950*/  IMAD.SHL.U32 R35, R35, 0x2, RZ ;  /* 0x0000000223237824 */ /* 0x000fe200078e00ff */
[----:B------:R-:W3:Y:S01]  /*c960*/  LDSM.16.M88.4 R48, [R213+0x1800] ;  /* 0x00180000d530783b */ /* 0x000ee20000000200 */
[----:B------:R-:W-:Y:S01]  /*c970*/  R2UR UR5, R0 ;  /* 0x00000000000572ca */ /* 0x000fe200000e0000 */
[----:B------:R-:W-:Y:S01]  /*c980*/  @P0 VIADD R212, R8, 0xffffffe0 ;  /* 0xffffffe008d40836 */ /* 0x000fe20000000000 */
[----:B------:R-:W-:Y:S01]  /*c990*/  SHF.R.S32.HI R96, RZ, 0x1f, R33 ;  /* 0x0000001fff607819 */ /* 0x000fe20000011421 */
[----:B------:R-:W3:Y:S01]  /*c9a0*/  LDSM.16.M88.4 R40, [R213+0x1c00] ;  /* 0x001c0000d528783b */ /* 0x000ee20000000200 */
[----:B------:R-:W-:Y:S01]  /*c9b0*/  UISETP.GT.AND UP0, UPT, UR8, UR18, UPT ;  /* 0x000000120800728c */ /* 0x000fe2000bf04270 */
[----:B------:R-:W-:Y:S01]  /*c9c0*/  VIADD R211, R212, 0x400 ;  /* 0x00000400d4d37836 */ /* 0x000fe20000000000 */
[----:B------:R-:W-:Y:S01]  /*c9d0*/  LEA.HI R96, R96, R33, RZ, 0x2 ;  /* 0x0000002160607211 */ /* 0x000fe200078f10ff */
[----:B----4-:R-:W4:Y:S01]  /*c9e0*/  LDSM.16.M88.4 R28, [R213+0x2000] ;  /* 0x00200000d51c783b */ /* 0x010f220000000200 */
[----:B------:R-:W-:Y:S01]  /*c9f0*/  ULDC.64 UR10, c[0x0][0x208] ;  /* 0x00008200000a7ab9 */ /* 0x000fe20000000a00 */
[C---:B------:R-:W-:Y:S01]  /*ca00*/  VIADD R210, R212.reuse, 0x800 ;  /* 0x00000800d4d27836 */ /* 0x040fe20000000000 */
[----:B------:R-:W-:Y:S01]  /*ca10*/  SHF.R.S32.HI R96, RZ, 0x2, R96 ;  /* 0x00000002ff607819 */ /* 0x000fe20000011460 */
[----:B------:R-:W4:Y:S01]  /*ca20*/  LDSM.16.M88.4 R20, [R213+0x2400] ;  /* 0x00240000d514783b */ /* 0x000f220000000200 */
[----:B------:R-:W-:-:S02]  /*ca30*/  VIADD R209, R212, 0xc00 ;  /* 0x00000c00d4d17836 */ /* 0x000fc40000000000 */
[C---:B------:R-:W-:Y:S01]  /*ca40*/  VIADD R208, R212.reuse, 0x1000 ;  /* 0x00001000d4d07836 */ /* 0x040fe20000000000 */
[----:B------:R-:W4:Y:S01]  /*ca50*/  LDSM.16.M88.4 R12, [R213+0x2800] ;  /* 0x00280000d50c783b */ /* 0x000f220000000200 */
[C---:B------:R-:W-:Y:S02]  /*ca60*/  VIADD R207, R212.reuse, 0x1400 ;  /* 0x00001400d4cf7836 */ /* 0x040fe40000000000 */
[C---:B------:R-:W-:Y:S01]  /*ca70*/  VIADD R206, R212.reuse, 0x1800 ;  /* 0x00001800d4ce7836 */ /* 0x040fe20000000000 */
[----:B-1----:R-:W1:Y:S01]  /*ca80*/  LDSM.16.M88.4 R4, [R213+0x2c00] ;  /* 0x002c0000d504783b */ /* 0x002e620000000200 */
[C---:B------:R-:W-:Y:S02]  /*ca90*/  VIADD R205, R212.reuse, 0x1c00 ;  /* 0x00001c00d4cd7836 */ /* 0x040fe40000000000 */
[C---:B------:R-:W-:Y:S01]  /*caa0*/  VIADD R204, R212.reuse, 0x2000 ;  /* 0x00002000d4cc7836 */ /* 0x040fe20000000000 */
[----:B------:R-:W1:Y:S01]  /*cab0*/  LDSM.16.M88.4 R148, [R213+0x3000] ;  /* 0x00300000d594783b */ /* 0x000e620000000200 */
[----:B------:R-:W-:-:S02]  /*cac0*/  VIADD R203, R212, 0x2400 ;  /* 0x00002400d4cb7836 */ /* 0x000fc40000000000 */
[C---:B------:R-:W-:Y:S01]  /*cad0*/  VIADD R202, R212.reuse, 0x2800 ;  /* 0x00002800d4ca7836 */ /* 0x040fe20000000000 */
[----:B------:R-:W1:Y:S01]  /*cae0*/  LDSM.16.M88.4 R140, [R213+0x3400] ;  /* 0x00340000d58c783b */ /* 0x000e620000000200 */
[C---:B------:R-:W-:Y:S02]  /*caf0*/  VIADD R201, R212.reuse, 0x2c00 ;  /* 0x00002c00d4c97836 */ /* 0x040fe40000000000 */
[C---:B------:R-:W-:Y:S01]  /*cb00*/  VIADD R200, R212.reuse, 0x3000 ;  /* 0x00003000d4c87836 */ /* 0x040fe20000000000 */
[----:B------:R-:W1:Y:S01]  /*cb10*/  LDSM.16.M88.4 R132, [R213+0x3800] ;  /* 0x00380000d584783b */ /* 0x000e620000000200 */
[----:B--2---:R-:W-:Y:S01]  /*cb20*/  HMMA.16816.F32 R68, R72, R64, RZ ;  /* 0x000000404844723c */ /* 0x004fe200000018ff */
[C---:B------:R-:W-:Y:S02]  /*cb30*/  VIADD R199, R212.reuse, 0x3400 ;  /* 0x00003400d4c77836 */ /* 0x040fe40000000000 */
[----:B------:R-:W2:Y:S01]  /*cb40*/  LDSM.16.M88.4 R124, [R213+0x3c00] ;  /* 0x003c0000d57c783b */ /* 0x000ea20000000200 */
[----:B------:R-:W-:-:S02]  /*cb50*/  VIADD R198, R212, 0x3800 ;  /* 0x00003800d4c67836 */ /* 0x000fc40000000000 */
[C---:B---3--:R-:W-:Y:S01]  /*cb60*/  HMMA.16816.F32 R60, R72.reuse, R56, RZ ;  /* 0x00000038483c723c */ /* 0x048fe200000018ff */
[----:B------:R-:W3:Y:S04]  /*cb70*/  LDSM.16.M88.4 R116, [R213+0x4000] ;  /* 0x00400000d574783b */ /* 0x000ee80000000200 */
[----:B------:R-:W3:Y:S01]  /*cb80*/  LDSM.16.M88.4 R108, [R213+0x4400] ;  /* 0x00440000d56c783b */ /* 0x000ee20000000200 */
[C---:B------:R-:W-:Y:S03]  /*cb90*/  HMMA.16816.F32 R52, R72.reuse, R48, RZ ;  /* 0x000000304834723c */ /* 0x040fe600000018ff */
[----:B------:R-:W3:Y:S03]  /*cba0*/  LDSM.16.M88.4 R80, [R213+0x4800] ;  /* 0x00480000d550783b */ /* 0x000ee60000000200 */
[C---:B------:R-:W-:Y:S01]  /*cbb0*/  HMMA.16816.F32 R44, R72.reuse, R40, RZ ;  /* 0x00000028482c723c */ /* 0x040fe200000018ff */
[----:B------:R-:W3:Y:S04]  /*cbc0*/  LDSM.16.M88.4 R88, [R213+0x4c00] ;  /* 0x004c0000d558783b */ /* 0x000ee80000000200 */
[----:B------:R-:W-:Y:S01]  /*cbd0*/  LDSM.16.M88.4 R84, [R214] ;  /* 0x00000000d654783b */ /* 0x000fe20000000200 */
[C---:B----4-:R-:W-:Y:S03]  /*cbe0*/  HMMA.16816.F32 R164, R72.reuse, R28, RZ ;  /* 0x0000001c48a4723c */ /* 0x050fe600000018ff */
[----:B------:R-:W4:Y:S03]  /*cbf0*/  LDSM.16.M88.4 R168, [R212+0x800] ;  /* 0x00080000d4a8783b */ /* 0x000f260000000200 */
[C---:B------:R-:W-:Y:S01]  /*cc00*/  HMMA.16816.F32 R24, R72.reuse, R20, RZ ;  /* 0x000000144818723c */ /* 0x040fe200000018ff */
[----:B------:R-:W4:Y:S01]  /*cc10*/  LDSM.16.M88.4 R36, [R212+0xc00] ;  /* 0x000c0000d424783b */ /* 0x000f220000000200 */
[----:B------:R-:W3:Y:S04]  /*cc20*/  S2R R244, SR_TID.X ;  /* 0x0000000000f47919 */ /* 0x000ee80000002100 */
[C---:B------:R-:W-:Y:S01]  /*cc30*/  HMMA.16816.F32 R16, R72.reuse, R12, RZ ;  /* 0x0000000c4810723c */ /* 0x040fe200000018ff */
[----:B------:R-:W4:Y:S05]  /*cc40*/  LDSM.16.M88.4 R176, [R212] ;  /* 0x00000000d4b0783b */ /* 0x000f2a0000000200 */
[C---:B-1----:R-:W-:Y:S01]  /*cc50*/  HMMA.16816.F32 R8, R72.reuse, R4, RZ ;  /* 0x000000044808723c */ /* 0x042fe200000018ff */
[----:B------:R-:W-:Y:S04]  /*cc60*/  LDSM.16.M88.4 R172, [R212+0x400] ;  /* 0x00040000d4ac783b */ /* 0x000fe80000000200 */
[----:B------:R-:W-:Y:S01]  /*cc70*/  LDSM.16.M88.4 R160, [R212+0x1000] ;  /* 0x00100000d4a0783b */ /* 0x000fe20000000200 */
[C---:B------:R-:W-:Y:S03]  /*cc80*/  HMMA.16816.F32 R152, R72.reuse, R148, RZ ;  /* 0x000000944898723c */ /* 0x040fe600000018ff */
[----:B------:R-:W-:Y:S03]  /*cc90*/  LDSM.16.M88.4 R156, [R212+0x1400] ;  /* 0x00140000d49c783b */ /* 0x000fe60000000200 */
[C---:B------:R-:W-:Y:S01]  /*cca0*/  HMMA.16816.F32 R144, R72.reuse, R140, RZ ;  /* 0x0000008c4890723c */ /* 0x040fe200000018ff */
[----:B------:R-:W-:Y:S04]  /*ccb0*/  LDSM.16.M88.4 R180, [R212+0x1c00] ;  /* 0x001c0000d4b4783b */ /* 0x000fe80000000200 */
[----:B------:R-:W0:Y:S01]  /*ccc0*/  LDGDEPBAR ;  /* 0x00000000000079af */ /* 0x000e220000000000 */
[C---:B------:R-:W-:Y:S06]  /*ccd0*/  HMMA.16816.F32 R136, R72.reuse, R132, RZ ;  /* 0x000000844888723c */ /* 0x040fec00000018ff */
[----:B--2---:R-:W-:Y:S01]  /*cce0*/  HMMA.16816.F32 R128, R72, R124, RZ ;  /* 0x0000007c4880723c */ /* 0x004fe200000018ff */
[----:B---3--:R-:W-:-:S04]  /*ccf0*/  SHF.R.S32.HI R34, RZ, 0x1f, R244 ;  /* 0x0000001fff227819 */ /* 0x008fc800000114f4 */
[----:B------:R-:W-:Y:S01]  /*cd00*/  LEA.HI R34, R34, R244, RZ, 0x4 ;  /* 0x000000f422227211 */ /* 0x000fe200078f20ff */
[----:B------:R-:W-:Y:S03]  /*cd10*/  HMMA.16816.F32 R120, R72, R116, RZ ;  /* 0x000000744878723c */ /* 0x000fe600000018ff */
[----:B------:R-:W-:-:S03]  /*cd20*/  LOP3.LUT R34, R34, 0xfffffff0, RZ, 0xc0, !PT ;  /* 0xfffffff022227812 */ /* 0x000fc600078ec0ff */
[----:B------:R-:W-:Y:S02]  /*cd30*/  HMMA.16816.F32 R112, R72, R108, RZ ;  /* 0x0000006c4870723c */ /* 0x000fe400000018ff */
[----:B------:R-:W-:Y:S01]  /*cd40*/  IMAD.IADD R33, R244, 0x1, -R34 ;  /* 0x00000001f4217824 */ /* 0x000fe200078e0a22 */
[----:B------:R-:W-:-:S03]  /*cd50*/  LEA R34, R32, UR27, 0x4 ;  /* 0x0000001b20227c11 */ /* 0x000fc6000f8e20ff */
[C---:B------:R-:W-:Y:S01]  /*cd60*/  HMMA.16816.F32 R92, R72.reuse, R80, RZ ;  /* 0x00000050485c723c */ /* 0x040fe200000018ff */
[----:B------:R-:W-:Y:S02]  /*cd70*/  LEA.HI R32, R33, R33, RZ, 0x1 ;  /* 0x0000002121207211 */ /* 0x000fe400078f08ff */
[----:B------:R-:W-:Y:S02]  /*cd80*/  IADD3 R34, R34, 0x1, R96 ;  /* 0x0000000122227810 */ /* 0x000fe40007ffe060 */
[----:B------:R-:W-:Y:S01]  /*cd90*/  LOP3.LUT R3, R32, 0x7fffffe, RZ, 0xc0, !PT ;  /* 0x07fffffe20037812 */ /* 0x000fe200078ec0ff */
        /* <DEDUP_REMOVED lines=18> */
[C---:B----4-:R-:W-:Y:S06]  /*cec0*/  HMMA.16816.F32 R52, R84.reuse, R168, R52 ;  /* 0x000000a85434723c */ /* 0x050fec0000001834 */
[C---:B------:R-:W-:Y:S01]  /*ced0*/  HMMA.16816.F32 R48, R84.reuse, R170, R48 ;  /* 0x000000aa5430723c */ /* 0x040fe20000001830 */
[----:B------:R-:W2:Y:S05]  /*cee0*/  LDSM.16.M88.4 R168, [R212+0x2800] ;  /* 0x00280000d4a8783b */ /* 0x000eaa0000000200 */
[C---:B------:R-:W-:Y:S06]  /*cef0*/  HMMA.16816.F32 R44, R84.reuse, R36, R44 ;  /* 0x00000024542c723c */ /* 0x040fec000000182c */
[C---:B------:R-:W-:Y:S06]  /*cf00*/  HMMA.16816.F32 R40, R84.reuse, R38, R40 ;  /* 0x000000265428723c */ /* 0x040fec0000001828 */
[C---:B------:R-:W-:Y:S06]  /*cf10*/  HMMA.16816.F32 R68, R84.reuse, R176, R68 ;  /* 0x000000b05444723c */ /* 0x040fec0000001844 */
[C---:B------:R-:W-:Y:S01]  /*cf20*/  HMMA.16816.F32 R64, R84.reuse, R178, R64 ;  /* 0x000000b25440723c */ /* 0x040fe20000001840 */
[----:B------:R-:W-:Y:S05]  /*cf30*/  LDSM.16.M88.4 R176, [R212+0x2000] ;  /* 0x00200000d4b0783b */ /* 0x000fea0000000200 */
[C---:B-1----:R-:W-:Y:S06]  /*cf40*/  HMMA.16816.F32 R16, R84.reuse, R88, R16 ;  /* 0x000000585410723c */ /* 0x042fec0000001810 */
[C---:B------:R-:W-:Y:S01]  /*cf50*/  HMMA.16816.F32 R12, R84.reuse, R90, R12 ;  /* 0x0000005a540c723c */ /* 0x040fe2000000180c */
[----:B------:R-:W1:Y:S05]  /*cf60*/  LDSM.16.M88.4 R88, [R212+0x3800] ;  /* 0x00380000d458783b */ /* 0x000e6a0000000200 */
[C---:B------:R-:W-:Y:S06]  /*cf70*/  HMMA.16816.F32 R60, R84.reuse, R172, R60 ;  /* 0x000000ac543c723c */ /* 0x040fec000000183c */
[C---:B------:R-:W-:Y:S01]  /*cf80*/  HMMA.16816.F32 R56, R84.reuse, R174, R56 ;  /* 0x000000ae5438723c */ /* 0x040fe20000001838 */
[----:B------:R-:W3:Y:S05]  /*cf90*/  LDSM.16.M88.4 R172, [R212+0x2400] ;  /* 0x00240000d4ac783b */ /* 0x000eea0000000200 */
[C---:B------:R-:W-:Y:S01]  /*cfa0*/  HMMA.16816.F32 R36, R84.reuse, R160, R164 ;  /* 0x000000a05424723c */ /* 0x040fe200000018a4 */
[----:B------:R-:W4:Y:S05]  /*cfb0*/  LDSM.16.M88.4 R164, [R212+0x2c00] ;  /* 0x002c0000d4a4783b */ /* 0x000f2a0000000200 */
[C---:B------:R-:W-:Y:S01]  /*cfc0*/  HMMA.16816.F32 R28, R84.reuse, R162, R28 ;  /* 0x000000a2541c723c */ /* 0x040fe2000000181c */
[----:B------:R-:W4:Y:S05]  /*cfd0*/  LDSM.16.M88.4 R160, [R212+0x3000] ;  /* 0x00300000d4a0783b */ /* 0x000f2a0000000200 */
[C---:B------:R-:W-:Y:S06]  /*cfe0*/  HMMA.16816.F32 R24, R84.reuse, R156, R24 ;  /* 0x0000009c5418723c */ /* 0x040fec0000001818 */
[C---:B------:R-:W-:Y:S01]  /*cff0*/  HMMA.16816.F32 R20, R84.reuse, R158, R20 ;  /* 0x0000009e5414723c */ /* 0x040fe20000001814 */
[----:B------:R-:W4:Y:S05]  /*d000*/  LDSM.16.M88.4 R156, [R212+0x3400] ;  /* 0x00340000d49c783b */ /* 0x000f2a0000000200 */
[C---:B--2---:R-:W-:Y:S06]  /*d010*/  HMMA.16816.F32 R136, R84.reuse, R168, R136 ;  /* 0x000000a85488723c */ /* 0x044fec0000001888 */
[----:B------:R-:W-:Y:S01]  /*d020*/  HMMA.16816.F32 R132, R84, R170, R132 ;  /* 0x000000aa5484723c */ /* 0x000fe20000001884 */
[----:B------:R-:W2:Y:S01]  /*d030*/  LDSM.16.M88.4 R168, [R212+0x3c00] ;  /* 0x003c0000d4a8783b */ /* 0x000ea20000000200 */
[----:B------:R-:W-:-:S04]  /*d040*/  DEPBAR.LE SB0, 0x0 ;  /* 0x000080000000791a */ /* 0x000fc80000000000 */
[C---:B-1----:R-:W-:Y:S06]  /*d050*/  HMMA.16816.F32 R92, R84.reuse, R88, R92 ;  /* 0x00000058545c723c */ /* 0x042fec000000185c */
[----:B------:R-:W-:Y:S01]  /*d060*/  HMMA.16816.F32 R8, R84, R180, R8 ;  /* 0x000000b45408723c */ /* 0x000fe20000001808 */
[----:B------:R-:W-:-:S04]  /*d070*/  SHF.R.S32.HI R88, RZ, 0x1f, R33 ;  /* 0x0000001fff587819 */ /* 0x000fc80000011421 */
[----:B------:R-:W-:Y:S01]  /*d080*/  LEA.HI R88, R88, R33, RZ, 0x3 ;  /* 0x0000002158587211 */ /* 0x000fe200078f18ff */
[----:B------:R-:W-:Y:S01]  /*d090*/  IMAD.IADD R33, R33, 0x1, -R3 ;  /* 0x0000000121217824 */ /* 0x000fe200078e0a03 */
[----:B------:R-:W-:Y:S01]  /*d0a0*/  LOP3.LUT R3, R35, 0x6, RZ, 0xc0, !PT ;  /* 0x0000000623037812 */ /* 0x000fe200078ec0ff */
[----:B------:R-:W-:Y:S01]  /*d0b0*/  IMAD.U32 R35, RZ, RZ, UR24 ;  /* 0x00000018ff237e24 */ /* 0x000fe2000f8e00ff */
[C---:B------:R-:W-:Y:S01]  /*d0c0*/  HMMA.16816.F32 R4, R84.reuse, R182, R4 ;  /* 0x000000b65404723c */ /* 0x040fe20000001804 */
[----:B------:R-:W-:Y:S02]  /*d0d0*/  IMAD.SHL.U32 R88, R88, 0x20, RZ ;  /* 0x0000002058587824 */ /* 0x000fe400078e00ff */
[----:B------:R-:W-:Y:S01]  /*d0e0*/  VIADD R3, R3, UR9 ;  /* 0x0000000903037c36 */ /* 0x000fe20008000000 */
[----:B------:R-:W-:Y:S02]  /*d0f0*/  IADD3 R34, R35, -UR21, R34 ;  /* 0x8000001523227c10 */ /* 0x000fe4000fffe022 */
[----:B------:R-:W-:Y:S01]  /*d100*/  LOP3.LUT R0, R88, 0xffffff00, RZ, 0xc0, !PT ;  /* 0xffffff0058007812 */ /* 0x000fe200078ec0ff */
[----:B------:R-:W-:Y:S02]  /*d110*/  HMMA.16816.F32 R152, R84, R176, R152 ;  /* 0x000000b05498723c */ /* 0x000fe40000001898 */
[----:B------:R-:W-:Y:S01]  /*d120*/  VIADD R34, R34, UR4 ;  /* 0x0000000422227c36 */ /* 0x000fe20008000000 */
[----:B------:R-:W-:Y:S01]  /*d130*/  UIADD3 UR4, UR22, -0x1, URZ ;  /* 0xffffffff16047890 */ /* 0x000fe2000fffe03f */
[----:B------:R-:W-:-:S02]  /*d140*/  IMAD R0, R33, 0x20, R0 ;  /* 0x0000002021007824 */ /* 0x000fc400078e0200 */
[----:B------:R-:W-:Y:S01]  /*d150*/  VIADD R33, R3, 0x1 ;  /* 0x0000000103217836 */ /* 0x000fe20000000000 */
[C---:B------:R-:W-:Y:S01]  /*d160*/  HMMA.16816.F32 R148, R84.reuse, R178, R148 ;  /* 0x000000b25494723c */ /* 0x040fe20000001894 */
[----:B------:R-:W-:Y:S01]  /*d170*/  IMAD.IADD R246, R2, 0x1, R0 ;  /* 0x0000000102f67824 */ /* 0x000fe200078e0200 */
[----:B------:R-:W-:Y:S01]  /*d180*/  USHF.L.U32 UR4, UR4, 0x8, URZ ;  /* 0x0000000804047899 */ /* 0x000fe2000800063f */
[----:B------:R-:W-:Y:S01]  /*d190*/  IMAD.MOV.U32 R0, RZ, RZ, 0x8 ;  /* 0x00000008ff007424 */ /* 0x000fe200078e00ff */
[-C--:B------:R-:W-:Y:S02]  /*d1a0*/  I2FP.F32.S32 R35, R33.reuse ;  /* 0x0000002100237245 */ /* 0x080fe40000201400 */
[----:B------:R-:W-:Y:S01]  /*d1b0*/  I2FP.F32.S32 R2, R33 ;  /* 0x0000002100027245 */ /* 0x000fe20000201400 */
[----:B---3--:R-:W-:Y:S01]  /*d1c0*/  HMMA.16816.F32 R144, R84, R172, R144 ;  /* 0x000000ac5490723c */ /* 0x008fe20000001890 */
[----:B------:R-:W-:Y:S01]  /*d1d0*/  VIADDMNMX R0, R34, R0, UR24, PT ;  /* 0x0000001822007e46 */ /* 0x000fe2000b800100 */
[----:B------:R-:W-:Y:S01]  /*d1e0*/  FFMA.FTZ R35, R35, UR5, R69 ;  /* 0x0000000523237c23 */ /* 0x000fe20008010045 */
[----:B------:R-:W-:-:S02]  /*d1f0*/  VIADD R69, R3, 0x8 ;  /* 0x0000000803457836 */ /* 0x000fc40000000000 */
[----:B------:R-:W-:Y:S01]  /*d200*/  FFMA.FTZ R71, R2, UR5, R71 ;  /* 0x0000000502477c23 */ /* 0x000fe20008010047 */
[----:B------:R-:W-:Y:S01]  /*d210*/  VIMNMX R2, R34, UR24, PT ;  /* 0x0000001822027c48 */ /* 0x000fe2000bfe0100 */
[C---:B------:R-:W-:Y:S01]  /*d220*/  HMMA.16816.F32 R140, R84.reuse, R174, R140 ;  /* 0x000000ae548c723c */ /* 0x040fe2000000188c */
[C---:B------:R-:W-:Y:S02]  /*d230*/  ISETP.GE.AND P6, PT, R33.reuse, R0, PT ;  /* 0x000000002100720c */ /* 0x040fe40003fc6270 */
[----:B------:R-:W-:Y:S02]  /*d240*/  I2FP.F32.S32 R34, R69 ;  /* 0x0000004500227245 */ /* 0x000fe40000201400 */
[-C--:B------:R-:W-:Y:S01]  /*d250*/  ISETP.GE.AND P0, PT, R33, R2.reuse, PT ;  /* 0x000000022100720c */ /* 0x080fe20003f06270 */
[----:B----4-:R-:W-:Y:S01]  /*d260*/  HMMA.16816.F32 R128, R84, R164, R128 ;  /* 0x000000a45480723c */ /* 0x010fe20000001880 */
[C---:B------:R-:W-:Y:S01]  /*d270*/  ISETP.GE.AND P3, PT, R69.reuse, R2, PT ;  /* 0x000000024500720c */ /* 0x040fe20003f66270 */
[----:B------:R-:W-:Y:S01]  /*d280*/  FFMA.FTZ R34, R34, UR5, R64 ;  /* 0x0000000522227c23 */ /* 0x000fe20008010040 */
[----:B------:R-:W-:-:S03]  /*d290*/  ISETP.GE.AND P1, PT, R69, R0, PT ;  /* 0x000000004500720c */ /* 0x000fc60003f26270 */
[----:B------:R-:W-:Y:S01]  /*d2a0*/  HMMA.16816.F32 R124, R84, R166, R124 ;  /* 0x000000a6547c723c */ /* 0x000fe2000000187c */
[----:B------:R-:W-:-:S05]  /*d2b0*/  I2FP.F32.S32 R165, R69 ;  /* 0x0000004500a57245 */ /* 0x000fca0000201400 */
[----:B------:R-:W-:Y:S01]  /*d2c0*/  HMMA.16816.F32 R120, R84, R160, R120 ;  /* 0x000000a05478723c */ /* 0x000fe20000001878 */
[----:B------:R-:W-:Y:S01]  /*d2d0*/  FFMA.FTZ R165, R165, UR5, R66 ;  /* 0x00000005a5a57c23 */ /* 0x000fe20008010042 */
[----:B------:R-:W-:-:S04]  /*d2e0*/  VIADD R66, R3, 0x11 ;  /* 0x0000001103427836 */ /* 0x000fc80000000000 */
[----:B------:R-:W-:Y:S01]  /*d2f0*/  HMMA.16816.F32 R116, R84, R162, R116 ;  /* 0x000000a25474723c */ /* 0x000fe20000001874 */
[----:B------:R-:W-:Y:S02]  /*d300*/  I2FP.F32.S32 R216, R66 ;  /* 0x0000004200d87245 */ /* 0x000fe40000201400 */
[----:B------:R-:W-:-:S03]  /*d310*/  FSEL R165, R165, -INF , !P1 ;  /* 0xff800000a5a57808 */ /* 0x000fc60004800000 */
[C---:B------:R-:W-:Y:S01]  /*d320*/  HMMA.16816.F32 R112, R84.reuse, R156, R112 ;  /* 0x0000009c5470723c */ /* 0x040fe20000001870 */
[----:B------:R-:W-:Y:S01]  /*d330*/  FFMA.FTZ R216, R216, UR5, R63 ;  /* 0x00000005d8d87c23 */ /* 0x000fe2000801003f */
[----:B------:R-:W-:Y:S01]  /*d340*/  FSEL R63, R34, -INF , !P3 ;  /* 0xff800000223f7808 */ /* 0x000fe20005800000 */
[----:B------:R-:W-:Y:S01]  /*d350*/  VIADD R34, R3, 0x20 ;  /* 0x0000002003227836 */ /* 0x000fe20000000000 */
[----:B------:R-:W-:Y:S01]  /*d360*/  BAR.SYNC.DEFER_BLOCKING 0x0 ;  /* 0x0000000000007b1d */ /* 0x000fe20000010000 */
[C---:B------:R-:W-:Y:S01]  /*d370*/  ISETP.GE.AND P3, PT, R66.reuse, R0, PT ;  /* 0x000000004200720c */ /* 0x040fe20003f66270 */
[C---:B------:R-:W-:Y:S01]  /*d380*/  HMMA.16816.F32 R108, R84.reuse, R158, R108 ;  /* 0x0000009e546c723c */ /* 0x040fe2000000186c */
[----:B------:R-:W-:Y:S02]  /*d390*/  FSEL R156, R71, -INF , !P6 ;  /* 0xff800000479c7808 */ /* 0x000fe40007000000 */
[----:B------:R-:W-:Y:S02]  /*d3a0*/  ISETP.GE.AND P6, PT, R66, R2, PT ;  /* 0x000000024200720c */ /* 0x000fe40003fc6270 */
[----:B------:R-:W-:Y:S01]  /*d3b0*/  FSEL R216, R216, -INF , !P3 ;  /* 0xff800000d8d87808 */ /* 0x000fe20005800000 */
[C---:B------:R-:W-:Y:S06]  /*d3c0*/  HMMA.16816.F32 R80, R84.reuse, R90, R80 ;  /* 0x0000005a5450723c */ /* 0x040fec0000001850 */
[C---:B--2---:R-:W-:Y:S06]  /*d3d0*/  HMMA.16816.F32 R76, R84.reuse, R168, R76 ;  /* 0x000000a8544c723c */ /* 0x044fec000000184c */
[----:B------:R-:W-:Y:S07]  /*d3e0*/  HMMA.16816.F32 R72, R84, R170, R72 ;  /* 0x000000aa5448723c */ /* 0x000fee0000001848 */
[----:B------:R-:W-:-:S02]  /*d3f0*/  VIADD R85, R3, 0x9 ;  /* 0x0000000903557836 */ /* 0x000fc40000000000 */
[----:B------:R-:W-:-:S03]  /*d400*/  VIADD R84, R3, 0x10 ;  /* 0x0000001003547836 */ /* 0x000fc60000000000 */
[-C--:B------:R-:W-:Y:S02]  /*d410*/  I2FP.F32.S32 R33, R85.reuse ;  /* 0x0000005500217245 */ /* 0x080fe40000201400 */
[----:B------:R-:W-:Y:S02]  /*d420*/  I2FP.F32.S32 R64, R85 ;  /* 0x0000005500407245 */ /* 0x000fe40000201400 */
[----:B------:R-:W-:Y:S01]  /*d430*/  ISETP.GE.AND P4, PT, R84, R2, PT ;  /* 0x000000025400720c */ /* 0x000fe20003f86270 */
[----:B------:R-:W-:Y:S01]  /*d440*/  FFMA.FTZ R67, R33, UR5, R67 ;  /* 0x0000000521437c23 */ /* 0x000fe20008010043 */
[-C--:B------:R-:W-:Y:S01]  /*d450*/  I2FP.F32.S32 R33, R84.reuse ;  /* 0x0000005400217245 */ /* 0x080fe20000201400 */
[----:B------:R-:W-:Y:S01]  /*d460*/  FFMA.FTZ R69, R64, UR5, R65 ;  /* 0x0000000540457c23 */ /* 0x000fe20008010041 */
[----:B------:R-:W-:Y:S02]  /*d470*/  I2FP.F32.S32 R64, R84 ;  /* 0x0000005400407245 */ /* 0x000fe40000201400 */
[----:B------:R-:W-:Y:S01]  /*d480*/  I2FP.F32.S32 R65, R66 ;  /* 0x0000004200417245 */ /* 0x000fe20000201400 */
[----:B------:R-:W-:Y:S01]  /*d490*/  FFMA.FTZ R33, R33, UR5, R60 ;  /* 0x0000000521217c23 */ /* 0x000fe2000801003c */
[----:B------:R-:W-:-:S02]  /*d4a0*/  VIADD R60, R3, 0x18 ;  /* 0x00000018033c7836 */ /* 0x000fc40000000000 */
[----:B------:R-:W-:Y:S01]  /*d4b0*/  FFMA.FTZ R62, R64, UR5, R62 ;  /* 0x00000005403e7c23 */ /* 0x000fe2000801003e */
[----:B------:R-:W-:Y:S01]  /*d4c0*/  FSEL R64, R35, -INF , !P0 ;  /* 0xff80000023407808 */ /* 0x000fe20004000000 */
[----:B------:R-:W-:Y:S01]  /*d4d0*/  FFMA.FTZ R65, R65, UR5, R61 ;  /* 0x0000000541417c23 */ /* 0x000fe2000801003d */
[----:B------:R-:W-:Y:S01]  /*d4e0*/  VIADD R35, R3, 0x19 ;  /* 0x0000001903237836 */ /* 0x000fe20000000000 */
[----:B------:R-:W-:Y:S02]  /*d4f0*/  I2FP.F32.S32 R61, R60 ;  /* 0x0000003c003d7245 */ /* 0x000fe40000201400 */
[----:B------:R-:W-:Y:S02]  /*d500*/  ISETP.GE.AND P0, PT, R84, R0, PT ;  /* 0x000000005400720c */ /* 0x000fe40003f06270 */
[----:B------:R-:W-:Y:S01]  /*d510*/  I2FP.F32.S32 R84, R60 ;  /* 0x0000003c00547245 */ /* 0x000fe20000201400 */
[----:B------:R-:W-:Y:S01]  /*d520*/  FFMA.FTZ R58, R61, UR5, R58 ;  /* 0x000000053d3a7c23 */ /* 0x000fe2000801003a */
[----:B------:R-:W-:-:S02]  /*d530*/  ISETP.GE.AND P5, PT, R85, R2, PT ;  /* 0x000000025500720c */ /* 0x000fc40003fa6270 */
[-C--:B------:R-:W-:Y:S01]  /*d540*/  I2FP.F32.S32 R71, R35.reuse ;  /* 0x0000002300477245 */ /* 0x080fe20000201400 */
[----:B------:R-:W-:Y:S01]  /*d550*/  FFMA.FTZ R66, R84, UR5, R56 ;  /* 0x0000000554427c23 */ /* 0x000fe20008010038 */
[----:B------:R-:W-:Y:S02]  /*d560*/  I2FP.F32.S32 R61, R35 ;  /* 0x00000023003d7245 */ /* 0x000fe40000201400 */
[----:B------:R-:W-:Y:S02]  /*d570*/  FSEL R56, R69, -INF , !P5 ;  /* 0xff80000045387808 */ /* 0x000fe40006800000 */
[C---:B------:R-:W-:Y:S01]  /*d580*/  ISETP.GE.AND P1, PT, R60.reuse, R2, PT ;  /* 0x000000023c00720c */ /* 0x040fe20003f26270 */
[----:B------:R-:W-:Y:S01]  /*d590*/  FFMA.FTZ R59, R61, UR5, R59 ;  /* 0x000000053d3b7c23 */ /* 0x000fe2000801003b */
[-C--:B------:R-:W-:Y:S01]  /*d5a0*/  ISETP.GE.AND P5, PT, R60, R0.reuse, PT ;  /* 0x000000003c00720c */ /* 0x080fe20003fa6270 */
[----:B------:R-:W-:Y:S01]  /*d5b0*/  FFMA.FTZ R60, R71, UR5, R57 ;  /* 0x00000005473c7c23 */ /* 0x000fe20008010039 */
[----:B------:R-:W-:Y:S01]  /*d5c0*/  FSEL R57, R33, -INF , !P4 ;  /* 0xff80000021397808 */ /* 0x000fe20006000000 */
[----:B------:R-:W-:Y:S01]  /*d5d0*/  VIADD R33, R3, 0x21 ;  /* 0x0000002103217836 */ /* 0x000fe20000000000 */
[----:B------:R-:W-:-:S02]  /*d5e0*/  ISETP.GE.AND P2, PT, R85, R0, PT ;  /* 0x000000005500720c */ /* 0x000fc40003f46270 */
[----:B------:R-:W-:Y:S02]  /*d5f0*/  I2FP.F32.S32 R61, R34 ;  /* 0x00000022003d7245 */ /* 0x000fe40000201400 */
[----:B------:R-:W-:Y:S02]  /*d600*/  FSEL R194, R67, -INF , !P2 ;  /* 0xff80000043c27808 */ /* 0x000fe40005000000 */
[----:B------:R-:W-:Y:S01]  /*d610*/  ISETP.GE.AND P2, PT, R35, R2, PT ;  /* 0x000000022300720c */ /* 0x000fe20003f46270 */
[----:B------:R-:W-:Y:S01]  /*d620*/  FFMA.FTZ R54, R61, UR5, R54 ;  /* 0x000000053d367c23 */ /* 0x000fe20008010036 */
[----:B------:R-:W-:Y:S01]  /*d630*/  ISETP.GE.AND P4, PT, R35, R0, PT ;  /* 0x000000002300720c */ /* 0x000fe20003f86270 */
[----:B------:R-:W-:Y:S01]  /*d640*/  VIADD R61, R3, 0x28 ;  /* 0x00000028033d7836 */ /* 0x000fe20000000000 */
[-C--:B------:R-:W-:Y:S02]  /*d650*/  I2FP.F32.S32 R67, R33.reuse ;  /* 0x0000002100437245 */ /* 0x080fe40000201400 */
[----:B------:R-:W-:-:S02]  /*d660*/  I2FP.F32.S32 R35, R33 ;  /* 0x0000002100237245 */ /* 0x000fc40000201400 */
[----:B------:R-:W-:Y:S01]  /*d670*/  FSEL R195, R62, -INF , !P0 ;  /* 0xff8000003ec37808 */ /* 0x000fe20004000000 */
[----:B------:R-:W-:Y:S01]  /*d680*/  FFMA.FTZ R53, R67, UR5, R53 ;  /* 0x0000000543357c23 */ /* 0x000fe20008010035 */
[----:B------:R-:W-:Y:S01]  /*d690*/  FSEL R65, R65, -INF , !P6 ;  /* 0xff80000041417808 */ /* 0x000fe20007000000 */
[----:B------:R-:W-:Y:S01]  /*d6a0*/  FFMA.FTZ R55, R35, UR5, R55 ;  /* 0x0000000523377c23 */ /* 0x000fe20008010037 */
[----:B------:R-:W-:Y:S02]  /*d6b0*/  I2FP.F32.S32 R69, R34 ;  /* 0x0000002200457245 */ /* 0x000fe40000201400 */
[C---:B------:R-:W-:Y:S02]  /*d6c0*/  ISETP.GE.AND P0, PT, R34.reuse, R2, PT ;  /* 0x000000022200720c */ /* 0x040fe40003f06270 */
[----:B------:R-:W-:Y:S01]  /*d6d0*/  ISETP.GE.AND P6, PT, R34, R0, PT ;  /* 0x000000002200720c */ /* 0x000fe20003fc6270 */
[----:B------:R-:W-:Y:S01]  /*d6e0*/  VIADD R34, R3, 0x29 ;  /* 0x0000002903227836 */ /* 0x000fe20000000000 */
[-C--:B------:R-:W-:Y:S01]  /*d6f0*/  I2FP.F32.S32 R67, R61.reuse ;  /* 0x0000003d00437245 */ /* 0x080fe20000201400 */
[----:B------:R-:W-:Y:S01]  /*d700*/  FFMA.FTZ R52, R69, UR5, R52 ;  /* 0x0000000545347c23 */ /* 0x000fe20008010034 */
[----:B------:R-:W-:-:S02]  /*d710*/  I2FP.F32.S32 R35, R61 ;  /* 0x0000003d00237245 */ /* 0x000fc40000201400 */
[----:B------:R-:W-:Y:S01]  /*d720*/  FSEL R66, R66, -INF , !P1 ;  /* 0xff80000042427808 */ /* 0x000fe20004800000 */
[----:B------:R-:W-:Y:S01]  /*d730*/  FFMA.FTZ R67, R67, UR5, R48 ;  /* 0x0000000543437c23 */ /* 0x000fe20008010030 */
[----:B------:R-:W-:Y:S02]  /*d740*/  I2FP.F32.S32 R69, R34 ;  /* 0x0000002200457245 */ /* 0x000fe40000201400 */
[C---:B------:R-:W-:Y:S02]  /*d750*/  ISETP.GE.AND P3, PT, R33.reuse, R2, PT ;  /* 0x000000022100720c */ /* 0x040fe40003f66270 */
[----:B------:R-:W-:Y:S01]  /*d760*/  ISETP.GE.AND P1, PT, R33, R0, PT ;  /* 0x000000002100720c */ /* 0x000fe20003f26270 */
[----:B------:R-:W-:Y:S01]  /*d770*/  FFMA.FTZ R33, R35, UR5, R50 ;  /* 0x0000000523217c23 */ /* 0x000fe20008010032 */
[----:B------:R-:W-:Y:S01]  /*d780*/  I2FP.F32.S32 R48, R34 ;  /* 0x0000002200307245 */ /* 0x000fe20000201400 */
[----:B------:R-:W-:Y:S02]  /*d790*/  VIADD R35, R3, 0x30 ;  /* 0x0000003003237836 */ /* 0x000fe40000000000 */
[----:B------:R-:W-:Y:S01]  /*d7a0*/  FFMA.FTZ R69, R69, UR5, R49 ;  /* 0x0000000545457c23 */ /* 0x000fe20008010031 */
[----:B------:R-:W-:-:S02]  /*d7b0*/  FSEL R191, R59, -INF , !P4 ;  /* 0xff8000003bbf7808 */ /* 0x000fc40006000000 */
[----:B------:R-:W-:Y:S01]  /*d7c0*/  FSEL R49, R52, -INF , !P0 ;  /* 0xff80000034317808 */ /* 0x000fe20004000000 */
[----:B------:R-:W-:Y:S01]  /*d7d0*/  FFMA.FTZ R48, R48, UR5, R51 ;  /* 0x0000000530307c23 */ /* 0x000fe20008010033 */
[C---:B------:R-:W-:Y:S02]  /*d7e0*/  ISETP.GE.AND P4, PT, R34.reuse, R2, PT ;  /* 0x000000022200720c */ /* 0x040fe40003f86270 */
[----:B------:R-:W-:Y:S01]  /*d7f0*/  ISETP.GE.AND P0, PT, R34, R0, PT ;  /* 0x000000002200720c */ /* 0x000fe20003f06270 */
[----:B------:R-:W-:Y:S01]  /*d800*/  VIADD R34, R3, 0x31 ;  /* 0x0000003103227836 */ /* 0x000fe20000000000 */
        /* <DEDUP_REMOVED lines=8> */
[----:B------:R-:W-:Y:S01]  /*d890*/  I2FP.F32.S32 R58, R34 ;  /* 0x00000022003a7245 */ /* 0x000fe20000201400 */
[----:B------:R-:W-:Y:S01]  /*d8a0*/  FFMA.FTZ R53, R59, UR5, R45 ;  /* 0x000000053b357c23 */ /* 0x000fe2000801002d */
[----:B------:R-:W-:Y:S01]  /*d8b0*/  FSEL R190, R54, -INF , !P6 ;  /* 0xff80000036be7808 */ /* 0x000fe20007000000 */
[----:B------:R-:W-:Y:S01]  /*d8c0*/  VIADD R54, R3, 0x39 ;  /* 0x0000003903367836 */ /* 0x000fe20000000000 */
[----:B------:R-:W-:-:S02]  /*d8d0*/  I2FP.F32.S32 R45, R46 ;  /* 0x0000002e002d7245 */ /* 0x000fc40000201400 */
[C---:B------:R-:W-:Y:S02]  /*d8e0*/  ISETP.GE.AND P6, PT, R35.reuse, R2, PT ;  /* 0x000000022300720c */ /* 0x040fe40003fc6270 */
[----:B------:R-:W-:Y:S01]  /*d8f0*/  ISETP.GE.AND P3, PT, R35, R0, PT ;  /* 0x000000002300720c */ /* 0x000fe20003f66270 */
[----:B------:R-:W-:Y:S01]  /*d900*/  FFMA.FTZ R35, R58, UR5, R47 ;  /* 0x000000053a237c23 */ /* 0x000fe2000801002f */
[----:B------:R-:W-:Y:S01]  /*d910*/  ISETP.GE.AND P5, PT, R61, R2, PT ;  /* 0x000000023d00720c */ /* 0x000fe20003fa6270 */
[----:B------:R-:W-:Y:S01]  /*d920*/  FFMA.FTZ R45, R45, UR5, R40 ;  /* 0x000000052d2d7c23 */ /* 0x000fe20008010028 */
[----:B------:R-:W-:Y:S02]  /*d930*/  I2FP.F32.S32 R47, R46 ;  /* 0x0000002e002f7245 */ /* 0x000fe40000201400 */
[----:B------:R-:W-:Y:S02]  /*d940*/  FSEL R50, R60, -INF , !P2 ;  /* 0xff8000003c327808 */ /* 0x000fe40005000000 */
[----:B------:R-:W-:-:S02]  /*d950*/  ISETP.GE.AND P2, PT, R61, R0, PT ;  /* 0x000000003d00720c */ /* 0x000fc40003f46270 */
[----:B------:R-:W-:Y:S02]  /*d960*/  FSEL R189, R55, -INF , !P1 ;  /* 0xff80000037bd7808 */ /* 0x000fe40004800000 */
[----:B------:R-:W-:Y:S02]  /*d970*/  FSEL R67, R67, -INF , !P5 ;  /* 0xff80000043437808 */ /* 0x000fe40006800000 */
[----:B------:R-:W-:Y:S02]  /*d980*/  I2FP.F32.S32 R40, R54 ;  /* 0x0000003600287245 */ /* 0x000fe40000201400 */
[C---:B------:R-:W-:Y:S02]  /*d990*/  ISETP.GE.AND P1, PT, R34.reuse, R2, PT ;  /* 0x000000022200720c */ /* 0x040fe40003f26270 */
[----:B------:R-:W-:Y:S01]  /*d9a0*/  ISETP.GE.AND P5, PT, R34, R0, PT ;  /* 0x000000002200720c */ /* 0x000fe20003fa6270 */
[----:B------:R-:W-:Y:S01]  /*d9b0*/  FFMA.FTZ R34, R47, UR5, R42 ;  /* 0x000000052f227c23 */ /* 0x000fe2000801002a */
[----:B------:R-:W-:Y:S01]  /*d9c0*/  I2FP.F32.S32 R55, R54 ;  /* 0x0000003600377245 */ /* 0x000fe20000201400 */
[----:B------:R-:W-:Y:S01]  /*d9d0*/  VIADD R47, R3, 0x40 ;  /* 0x00000040032f7836 */ /* 0x000fe20000000000 */
[----:B------:R-:W-:Y:S01]  /*d9e0*/  FSEL R42, R33, -INF , !P2 ;  /* 0xff800000212a7808 */ /* 0x000fe20005000000 */
[----:B------:R-:W-:Y:S01]  /*d9f0*/  FFMA.FTZ R33, R40, UR5, R43 ;  /* 0x0000000528217c23 */ /* 0x000fe2000801002b */
[----:B------:R-:W-:Y:S01]  /*da00*/  FSEL R69, R69, -INF , !P4 ;  /* 0xff80000045457808 */ /* 0x000fe20006000000 */
[----:B------:R-:W-:Y:S01]  /*da10*/  VIADD R43, R3, 0x41 ;  /* 0x00000041032b7836 */ /* 0x000fe20000000000 */
[----:B------:R-:W-:-:S02]  /*da20*/  ISETP.GE.AND P2, PT, R46, R2, PT ;  /* 0x000000022e00720c */ /* 0x000fc40003f46270 */
[----:B------:R-:W-:Y:S01]  /*da30*/  ISETP.GE.AND P4, PT, R46, R0, PT ;  /* 0x000000002e00720c */ /* 0x000fe20003f86270 */
[----:B------:R-:W-:Y:S01]  /*da40*/  FFMA.FTZ R46, R55, UR5, R41 ;  /* 0x00000005372e7c23 */ /* 0x000fe20008010029 */
[-C--:B------:R-:W-:Y:S02]  /*da50*/  I2FP.F32.S32 R55, R47.reuse ;  /* 0x0000002f00377245 */ /* 0x080fe40000201400 */
[----:B------:R-:W-:Y:S02]  /*da60*/  I2FP.F32.S32 R188, R47 ;  /* 0x0000002f00bc7245 */ /* 0x000fe40000201400 */
[----:B------:R-:W-:Y:S01]  /*da70*/  FSEL R40, R48, -INF , !P0 ;  /* 0xff80000030287808 */ /* 0x000fe20004000000 */
[----:B------:R-:W-:Y:S01]  /*da80*/  VIADD R48, R3, 0x48 ;  /* 0x0000004803307836 */ /* 0x000fe20000000000 */
[----:B------:R-:W-:Y:S01]  /*da90*/  FSEL R41, R44, -INF , !P6 ;  /* 0xff8000002c297808 */ /* 0x000fe20007000000 */
[----:B------:R-:W-:Y:S01]  /*daa0*/  FFMA.FTZ R44, R55, UR5, R36 ;  /* 0x00000005372c7c23 */ /* 0x000fe20008010024 */
[----:B------:R-:W-:Y:S01]  /*dab0*/  ISETP.GE.AND P0, PT, R54, R2, PT ;  /* 0x000000023600720c */ /* 0x000fe20003f06270 */
[----:B------:R-:W-:Y:S01]  /*dac0*/  FFMA.FTZ R188, R188, UR5, R38 ;  /* 0x00000005bcbc7c23 */ /* 0x000fe20008010026 */
[----:B------:R-:W-:-:S02]  /*dad0*/  ISETP.GE.AND P6, PT, R54, R0, PT ;  /* 0x000000003600720c */ /* 0x000fc40003fc6270 */
[-C--:B------:R-:W-:Y:S02]  /*dae0*/  I2FP.F32.S32 R54, R43.reuse ;  /* 0x0000002b00367245 */ /* 0x080fe40000201400 */
[----:B------:R-:W-:Y:S02]  /*daf0*/  I2FP.F32.S32 R187, R43 ;  /* 0x0000002b00bb7245 */ /* 0x000fe40000201400 */
[----:B------:R-:W-:Y:S02]  /*db00*/  FSEL R36, R52, -INF , !P3 ;  /* 0xff80000034247808 */ /* 0x000fe40005800000 */
[----:B------:R-:W-:Y:S01]  /*db10*/  FSEL R38, R53, -INF , !P1 ;  /* 0xff80000035267808 */ /* 0x000fe20004800000 */
[----:B------:R-:W-:Y:S01]  /*db20*/  FFMA.FTZ R187, R187, UR5, R39 ;  /* 0x00000005bbbb7c23 */ /* 0x000fe20008010027 */
[C---:B------:R-:W-:Y:S02]  /*db30*/  ISETP.GE.AND P3, PT, R47.reuse, R2, PT ;  /* 0x000000022f00720c */ /* 0x040fe40003f66270 */
[----:B------:R-:W-:Y:S01]  /*db40*/  ISETP.GE.AND P1, PT, R47, R0, PT ;  /* 0x000000002f00720c */ /* 0x000fe20003f26270 */
[----:B------:R-:W-:Y:S01]  /*db50*/  FFMA.FTZ R47, R54, UR5, R37 ;  /* 0x00000005362f7c23 */ /* 0x000fe20008010025 */
[----:B------:R-:W-:-:S02]  /*db60*/  I2FP.F32.S32 R39, R48 ;  /* 0x0000003000277245 */ /* 0x000fc40000201400 */
[----:B------:R-:W-:Y:S01]  /*db70*/  FSEL R37, R45, -INF , !P2 ;  /* 0xff8000002d257808 */ /* 0x000fe20005000000 */
[----:B------:R-:W-:Y:S01]  /*db80*/  VIADD R45, R3, 0x49 ;  /* 0x00000049032d7836 */ /* 0x000fe20000000000 */
[----:B------:R-:W-:Y:S02]  /*db90*/  FSEL R35, R35, -INF , !P5 ;  /* 0xff80000023237808 */ /* 0x000fe40006800000 */
[C---:B------:R-:W-:Y:S02]  /*dba0*/  ISETP.GE.AND P5, PT, R43.reuse, R2, PT ;  /* 0x000000022b00720c */ /* 0x040fe40003fa6270 */
[----:B------:R-:W-:Y:S01]  /*dbb0*/  ISETP.GE.AND P2, PT, R43, R0, PT ;  /* 0x000000002b00720c */ /* 0x000fe20003f46270 */
[----:B------:R-:W-:Y:S01]  /*dbc0*/  FFMA.FTZ R43, R39, UR5, R28 ;  /* 0x00000005272b7c23 */ /* 0x000fe2000801001c */
[----:B------:R-:W-:Y:S02]  /*dbd0*/  I2FP.F32.S32 R186, R48 ;  /* 0x0000003000ba7245 */ /* 0x000fe40000201400 */
[----:B------:R-:W-:-:S02]  /*dbe0*/  I2FP.F32.S32 R39, R45 ;  /* 0x0000002d00277245 */ /* 0x000fc40000201400 */
[----:B------:R-:W-:Y:S01]  /*dbf0*/  FSEL R33, R33, -INF , !P6 ;  /* 0xff80000021217808 */ /* 0x000fe20007000000 */
[----:B------:R-:W-:Y:S01]  /*dc00*/  FFMA.FTZ R186, R186, UR5, R30 ;  /* 0x00000005baba7c23 */ /* 0x000fe2000801001e */
[----:B------:R-:W-:Y:S02]  /*dc10*/  VIADD R30, R3, 0x50 ;  /* 0x00000050031e7836 */ /* 0x000fe40000000000 */
[----:B------:R-:W-:Y:S01]  /*dc20*/  FFMA.FTZ R39, R39, UR5, R29 ;  /* 0x0000000527277c23 */ /* 0x000fe2000801001d */
[----:B------:R-:W-:Y:S02]  /*dc30*/  FSEL R29, R44, -INF , !P3 ;  /* 0xff8000002c1d7808 */ /* 0x000fe40005800000 */
[----:B------:R-:W-:Y:S02]  /*dc40*/  I2FP.F32.S32 R52, R45 ;  /* 0x0000002d00347245 */ /* 0x000fe40000201400 */
[C---:B------:R-:W-:Y:S02]  /*dc50*/  ISETP.GE.AND P6, PT, R45.reuse, R2, PT ;  /* 0x000000022d00720c */ /* 0x040fe40003fc6270 */
[----:B------:R-:W-:Y:S01]  /*dc60*/  ISETP.GE.AND P3, PT, R45, R0, PT ;  /* 0x000000002d00720c */ /* 0x000fe20003f66270 */
[----:B------:R-:W-:Y:S01]  /*dc70*/  VIADD R45, R3, 0x51 ;  /* 0x00000051032d7836 */ /* 0x000fe20000000000 */
[----:B------:R-:W-:Y:S01]  /*dc80*/  FSEL R28, R46, -INF , !P0 ;  /* 0xff8000002e1c7808 */ /* 0x000fe20004000000 */
[----:B------:R-:W-:Y:S01]  /*dc90*/  FFMA.FTZ R31, R52, UR5, R31 ;  /* 0x00000005341f7c23 */ /* 0x000fe2000801001f */
[----:B------:R-:W-:-:S02]  /*dca0*/  I2FP.F32.S32 R46, R30 ;  /* 0x0000001e002e7245 */ /* 0x000fc40000201400 */
[----:B------:R-:W-:Y:S02]  /*dcb0*/  FSEL R34, R34, -INF , !P4 ;  /* 0xff80000022227808 */ /* 0x000fe40006000000 */
[----:B------:R-:W-:Y:S01]  /*dcc0*/  ISETP.GE.AND P4, PT, R48, R2, PT ;  /* 0x000000023000720c */ /* 0x000fe20003f86270 */
[----:B------:R-:W-:Y:S01]  /*dcd0*/  FFMA.FTZ R44, R46, UR5, R24 ;  /* 0x000000052e2c7c23 */ /* 0x000fe20008010018 */
[----:B------:R-:W-:Y:S01]  /*dce0*/  ISETP.GE.AND P0, PT, R48, R0, PT ;  /* 0x000000003000720c */ /* 0x000fe20003f06270 */
[----:B------:R-:W-:Y:S01]  /*dcf0*/  VIADD R46, R3, 0x58 ;  /* 0x00000058032e7836 */ /* 0x000fe20000000000 */
[----:B------:R-:W-:Y:S02]  /*dd00*/  I2FP.F32.S32 R184, R30 ;  /* 0x0000001e00b87245 */ /* 0x000fe40000201400 */
[----:B------:R-:W-:Y:S02]  /*dd10*/  I2FP.F32.S32 R48, R45 ;  /* 0x0000002d00307245 */ /* 0x000fe40000201400 */
[----:B------:R-:W-:Y:S01]  /*dd20*/  FSEL R188, R188, -INF , !P1 ;  /* 0xff800000bcbc7808 */ /* 0x000fe20004800000 */
[----:B------:R-:W-:Y:S01]  /*dd30*/  FFMA.FTZ R184, R184, UR5, R26 ;  /* 0x00000005b8b87c23 */ /* 0x000fe2000801001a */
[----:B------:R-:W-:-:S02]  /*dd40*/  FSEL R24, R47, -INF , !P5 ;  /* 0xff8000002f187808 */ /* 0x000fc40006800000 */
[C---:B------:R-:W-:Y:S02]  /*dd50*/  ISETP.GE.AND P1, PT, R30.reuse, R2, PT ;  /* 0x000000021e00720c */ /* 0x040fe40003f26270 */
[----:B------:R-:W-:Y:S01]  /*dd60*/  ISETP.GE.AND P5, PT, R30, R0, PT ;  /* 0x000000001e00720c */ /* 0x000fe20003fa6270 */
[----:B------:R-:W-:Y:S01]  /*dd70*/  FFMA.FTZ R30, R48, UR5, R25 ;  /* 0x00000005301e7c23 */ /* 0x000fe20008010019 */
[----:B------:R-:W-:Y:S02]  /*dd80*/  I2FP.F32.S32 R26, R45 ;  /* 0x0000002d001a7245 */ /* 0x000fe40000201400 */
[----:B------:R-:W-:Y:S02]  /*dd90*/  FSEL R187, R187, -INF , !P2 ;  /* 0xff800000bbbb7808 */ /* 0x000fe40005000000 */
[----:B------:R-:W-:Y:S01]  /*dda0*/  FSEL R25, R43, -INF , !P4 ;  /* 0xff8000002b197808 */ /* 0x000fe20006000000 */
[----:B------:R-:W-:Y:S01]  /*ddb0*/  FFMA.FTZ R27, R26, UR5, R27 ;  /* 0x000000051a1b7c23 */ /* 0x000fe2000801001b */
[----:B------:R-:W-:Y:S01]  /*ddc0*/  ISETP.GE.AND P2, PT, R45, R2, PT ;  /* 0x000000022d00720c */ /* 0x000fe20003f46270 */
[----:B------:R-:W-:Y:S01]  /*ddd0*/  VIADD R43, R3, 0x60 ;  /* 0x00000060032b7836 */ /* 0x000fe20000000000 */
[----:B------:R-:W-:Y:S01]  /*dde0*/  ISETP.GE.AND P4, PT, R45, R0, PT ;  /* 0x000000002d00720c */ /* 0x000fe20003f86270 */
[----:B------:R-:W-:Y:S01]  /*ddf0*/  VIADD R45, R3, 0x59 ;  /* 0x00000059032d7836 */ /* 0x000fe20000000000 */
[----:B------:R-:W-:-:S02]  /*de00*/  I2FP.F32.S32 R182, R46 ;  /* 0x0000002e00b67245 */ /* 0x000fc40000201400 */
[----:B------:R-:W-:Y:S02]  /*de10*/  I2FP.F32.S32 R26, R46 ;  /* 0x0000002e001a7245 */ /* 0x000fe40000201400 */
[-C--:B------:R-:W-:Y:S01]  /*de20*/  I2FP.F32.S32 R181, R45.reuse ;  /* 0x0000002d00b57245 */ /* 0x080fe20000201400 */
[----:B------:R-:W-:Y:S01]  /*de30*/  FFMA.FTZ R182, R182, UR5, R22 ;  /* 0x00000005b6b67c23 */ /* 0x000fe20008010016 */
[----:B------:R-:W-:Y:S01]  /*de40*/  I2FP.F32.S32 R22, R45 ;  /* 0x0000002d00167245 */ /* 0x000fe20000201400 */
[----:B------:R-:W-:Y:S01]  /*de50*/  FFMA.FTZ R26, R26, UR5, R20 ;  /* 0x000000051a1a7c23 */ /* 0x000fe20008010014 */
[----:B------:R-:W-:Y:S01]  /*de60*/  FSEL R185, R31, -INF , !P3 ;  /* 0xff8000001fb97808 */ /* 0x000fe20005800000 */
[----:B------:R-:W-:Y:S01]  /*de70*/  VIADD R31, R3, 0x61 ;  /* 0x00000061031f7836 */ /* 0x000fe20000000000 */
[----:B------:R-:W-:Y:S01]  /*de80*/  FSEL R20, R39, -INF , !P6 ;  /* 0xff80000027147808 */ /* 0x000fe20007000000 */
[----:B------:R-:W-:Y:S01]  /*de90*/  FFMA.FTZ R181, R181, UR5, R23 ;  /* 0x00000005b5b57c23 */ /* 0x000fe20008010017 */
[----:B------:R-:W-:Y:S01]  /*dea0*/  FFMA.FTZ R39, R22, UR5, R21 ;  /* 0x0000000516277c23 */ /* 0x000fe20008010015 */
[----:B------:R-:W-:-:S02]  /*deb0*/  I2FP.F32.S32 R23, R43 ;  /* 0x0000002b00177245 */ /* 0x000fc40000201400 */
[----:B------:R-:W-:Y:S02]  /*dec0*/  I2FP.F32.S32 R22, R43 ;  /* 0x0000002b00167245 */ /* 0x000fe40000201400 */
[----:B------:R-:W-:Y:S01]  /*ded0*/  FSEL R21, R44, -INF , !P1 ;  /* 0xff8000002c157808 */ /* 0x000fe20004800000 */
[----:B------:R-:W-:Y:S01]  /*dee0*/  FFMA.FTZ R18, R23, UR5, R18 ;  /* 0x0000000517127c23 */ /* 0x000fe20008010012 */
[C---:B------:R-:W-:Y:S01]  /*def0*/  ISETP.GE.AND P3, PT, R45.reuse, R2, PT ;  /* 0x000000022d00720c */ /* 0x040fe20003f66270 */
[----:B------:R-:W-:Y:S01]  /*df00*/  FFMA.FTZ R22, R22, UR5, R16 ;  /* 0x0000000516167c23 */ /* 0x000fe20008010010 */
[----:B------:R-:W-:Y:S01]  /*df10*/  ISETP.GE.AND P1, PT, R45, R0, PT ;  /* 0x000000002d00720c */ /* 0x000fe20003f26270 */
[----:B------:R-:W-:Y:S01]  /*df20*/  VIADD R23, R3, 0x68 ;  /* 0x0000006803177836 */ /* 0x000fe20000000000 */
[----:B------:R-:W-:Y:S02]  /*df30*/  I2FP.F32.S32 R45, R31 ;  /* 0x0000001f002d7245 */ /* 0x000fe40000201400 */
[----:B------:R-:W-:-:S02]  /*df40*/  FSEL R186, R186, -INF , !P0 ;  /* 0xff800000baba7808 */ /* 0x000fc40004000000 */
[-C--:B------:R-:W-:Y:S02]  /*df50*/  ISETP.GE.AND P0, PT, R46, R2.reuse, PT ;  /* 0x000000022e00720c */ /* 0x080fe40003f06270 */
[----:B------:R-:W-:Y:S01]  /*df60*/  FSEL R16, R30, -INF , !P2 ;  /* 0xff8000001e107808 */ /* 0x000fe20005000000 */
[----:B------:R-:W-:Y:S01]  /*df70*/  FFMA.FTZ R30, R45, UR5, R17 ;  /* 0x000000052d1e7c23 */ /* 0x000fe20008010011 */
[----:B------:R-:W-:Y:S01]  /*df80*/  FSEL R17, R26, -INF , !P0 ;  /* 0xff8000001a117808 */ /* 0x000fe20004000000 */
[----:B------:R-:W-:Y:S01]  /*df90*/  VIADD R26, R3, 0x69 ;  /* 0x00000069031a7836 */ /* 0x000fe20000000000 */
[----:B------:R-:W-:Y:S02]  /*dfa0*/  I2FP.F32.S32 R160, R23 ;  /* 0x0000001700a07245 */ /* 0x000fe40000201400 */
[----:B------:R-:W-:Y:S02]  /*dfb0*/  FSEL R184, R184, -INF , !P5 ;  /* 0xff800000b8b87808 */ /* 0x000fe40006800000 */
[C---:B------:R-:W-:Y:S01]  /*dfc0*/  ISETP.GE.AND P5, PT, R43.reuse, R2, PT ;  /* 0x000000022b00720c */ /* 0x040fe20003fa6270 */
[----:B------:R-:W-:Y:S01]  /*dfd0*/  FFMA.FTZ R160, R160, UR5, R14 ;  /* 0x00000005a0a07c23 */ /* 0x000fe2000801000e */
[----:B------:R-:W-:-:S02]  /*dfe0*/  ISETP.GE.AND P2, PT, R43, R0, PT ;  /* 0x000000002b00720c */ /* 0x000fc40003f46270 */
[----:B------:R-:W-:Y:S02]  /*dff0*/  I2FP.F32.S32 R43, R23 ;  /* 0x00000017002b7245 */ /* 0x000fe40000201400 */
[----:B------:R-:W-:Y:S02]  /*e000*/  I2FP.F32.S32 R162, R26 ;  /* 0x0000001a00a27245 */ /* 0x000fe40000201400 */
[----:B------:R-:W-:Y:S02]  /*e010*/  ISETP.GE.AND P6, PT, R46, R0, PT ;  /* 0x000000002e00720c */ /* 0x000fe40003fc6270 */
[----:B------:R-:W-:Y:S01]  /*e020*/  FSEL R183, R27, -INF , !P4 ;  /* 0xff8000001bb77808 */ /* 0x000fe20006000000 */
[----:B------:R-:W-:Y:S01]  /*e030*/  FFMA.FTZ R27, R43, UR5, R12 ;  /* 0x000000052b1b7c23 */ /* 0x000fe2000801000c */
[----:B------:R-:W-:Y:S01]  /*e040*/  I2FP.F32.S32 R44, R31 ;  /* 0x0000001f002c7245 */ /* 0x000fe20000201400 */
[----:B------:R-:W-:Y:S01]  /*e050*/  FFMA.FTZ R162, R162, UR5, R15 ;  /* 0x00000005a2a27c23 */ /* 0x000fe2000801000f */
[C---:B------:R-:W-:Y:S01]  /*e060*/  ISETP.GE.AND P4, PT, R31.reuse, R2, PT ;  /* 0x000000021f00720c */ /* 0x040fe20003f86270 */
[----:B------:R-:W1:Y:S01]  /*e070*/  S2R R15, SR_TID.X ;  /* 0x00000000000f7919 */ /* 0x000e620000002100 */
[----:B------:R-:W-:Y:S01]  /*e080*/  ISETP.GE.AND P0, PT, R31, R0, PT ;  /* 0x000000001f00720c */ /* 0x000fe20003f06270 */
[----:B------:R-:W-:Y:S01]  /*e090*/  VIADD R31, R3, 0x70 ;  /* 0x00000070031f7836 */ /* 0x000fe20000000000 */
[----:B------:R-:W-:Y:S01]  /*e0a0*/  I2FP.F32.S32 R14, R26 ;  /* 0x0000001a000e7245 */ /* 0x000fe20000201400 */
[----:B------:R-:W-:Y:S01]  /*e0b0*/  FFMA.FTZ R19, R44, UR5, R19 ;  /* 0x000000052c137c23 */ /* 0x000fe20008010013 */
[----:B------:R-:W-:-:S02]  /*e0c0*/  FSEL R182, R182, -INF , !P6 ;  /* 0xff800000b6b67808 */ /* 0x000fc40007000000 */
[----:B------:R-:W-:Y:S02]  /*e0d0*/  FSEL R12, R39, -INF , !P3 ;  /* 0xff800000270c7808 */ /* 0x000fe40005800000 */
[C---:B------:R-:W-:Y:S02]  /*e0e0*/  ISETP.GE.AND P6, PT, R23.reuse, R2, PT ;  /* 0x000000021700720c */ /* 0x040fe40003fc6270 */
[----:B------:R-:W-:Y:S01]  /*e0f0*/  ISETP.GE.AND P3, PT, R23, R0, PT ;  /* 0x000000001700720c */ /* 0x000fe20003f66270 */
[----:B------:R-:W-:Y:S01]  /*e100*/  FFMA.FTZ R23, R14, UR5, R13 ;  /* 0x000000050e177c23 */ /* 0x000fe2000801000d */
[-C--:B------:R-:W-:Y:S02]  /*e110*/  I2FP.F32.S32 R14, R31.reuse ;  /* 0x0000001f000e7245 */ /* 0x080fe40000201400 */
[----:B------:R-:W-:Y:S02]  /*e120*/  FSEL R13, R22, -INF , !P5 ;  /* 0xff800000160d7808 */ /* 0x000fe40006800000 */
[----:B------:R-:W-:Y:S01]  /*e130*/  I2FP.F32.S32 R164, R31 ;  /* 0x0000001f00a47245 */ /* 0x000fe20000201400 */
[----:B------:R-:W-:Y:S01]  /*e140*/  FFMA.FTZ R22, R14, UR5, R8 ;  /* 0x000000050e167c23 */ /* 0x000fe20008010008 */
[----:B------:R-:W-:Y:S01]  /*e150*/  VIADD R14, R3, 0x71 ;  /* 0x00000071030e7836 */ /* 0x000fe20000000000 */
[----:B------:R-:W-:-:S02]  /*e160*/  FSEL R181, R181, -INF , !P1 ;  /* 0xff800000b5b57808 */ /* 0x000fc40004800000 */
[----:B------:R-:W-:Y:S01]  /*e170*/  ISETP.GE.AND P1, PT, R26, R2, PT ;  /* 0x000000021a00720c */ /* 0x000fe20003f26270 */
[----:B------:R-:W-:Y:S01]  /*e180*/  FFMA.FTZ R164, R164, UR5, R10 ;  /* 0x00000005a4a47c23 */ /* 0x000fe2000801000a */
[----:B------:R-:W-:Y:S01]  /*e190*/  ISETP.GE.AND P5, PT, R26, R0, PT ;  /* 0x000000001a00720c */ /* 0x000fe20003fa6270 */
[----:B------:R-:W-:Y:S01]  /*e1a0*/  VIADD R26, R3, 0x78 ;  /* 0x00000078031a7836 */ /* 0x000fe20000000000 */
[-C--:B------:R-:W-:Y:S02]  /*e1b0*/  I2FP.F32.S32 R171, R14.reuse ;  /* 0x0000000e00ab7245 */ /* 0x080fe40000201400 */
[----:B------:R-:W-:Y:S02]  /*e1c0*/  I2FP.F32.S32 R10, R14 ;  /* 0x0000000e000a7245 */ /* 0x000fe40000201400 */
[----:B------:R-:W-:Y:S01]  /*e1d0*/  FSEL R180, R18, -INF , !P2 ;  /* 0xff80000012b47808 */ /* 0x000fe20005000000 */
[----:B------:R-:W-:Y:S01]  /*e1e0*/  FFMA.FTZ R171, R171, UR5, R11 ;  /* 0x00000005abab7c23 */ /* 0x000fe2000801000b */
[----:B------:R-:W-:Y:S01]  /*e1f0*/  I2FP.F32.S32 R11, R26 ;  /* 0x0000001a000b7245 */ /* 0x000fe20000201400 */
[----:B------:R-:W-:Y:S01]  /*e200*/  FFMA.FTZ R18, R10, UR5, R9 ;  /* 0x000000050a127c23 */ /* 0x000fe20008010009 */
[----:B------:R-:W-:Y:S01]  /*e210*/  VIADD R10, R3, 0x79 ;  /* 0x00000079030a7836 */ /* 0x000fe20000000000 */
[----:B------:R-:W-:-:S02]  /*e220*/  FSEL R8, R30, -INF , !P4 ;  /* 0xff8000001e087808 */ /* 0x000fc40006000000 */
[----:B------:R-:W-:Y:S01]  /*e230*/  FFMA.FTZ R6, R11, UR5, R6 ;  /* 0x000000050b067c23 */ /* 0x000fe20008010006 */
[----:B------:R-:W-:Y:S01]  /*e240*/  FSEL R159, R19, -INF , !P0 ;  /* 0xff800000139f7808 */ /* 0x000fe20004000000 */
[----:B------:R-:W-:Y:S01]  /*e250*/  VIADD R19, R3, 0x80 ;  /* 0x0000008003137836 */ /* 0x000fe20000000000 */
[-C--:B------:R-:W-:Y:S02]  /*e260*/  I2FP.F32.S32 R11, R10.reuse ;  /* 0x0000000a000b7245 */ /* 0x080fe40000201400 */
[----:B------:R-:W-:Y:S02]  /*e270*/  I2FP.F32.S32 R177, R10 ;  /* 0x0000000a00b17245 */ /* 0x000fe40000201400 */
[----:B------:R-:W-:Y:S01]  /*e280*/  ISETP.GE.AND P2, PT, R31, R2, PT ;  /* 0x000000021f00720c */ /* 0x000fe20003f46270 */
[----:B------:R-:W-:Y:S01]  /*e290*/  FFMA.FTZ R11, R11, UR5, R5 ;  /* 0x000000050b0b7c23 */ /* 0x000fe20008010005 */
[----:B------:R-:W-:Y:S01]  /*e2a0*/  I2FP.F32.S32 R30, R26 ;  /* 0x0000001a001e7245 */ /* 0x000fe20000201400 */
[----:B------:R-:W-:Y:S01]  /*e2b0*/  FFMA.FTZ R177, R177, UR5, R7 ;  /* 0x00000005b1b17c23 */ /* 0x000fe20008010007 */
[----:B------:R-:W-:-:S02]  /*e2c0*/  FSEL R9, R27, -INF , !P6 ;  /* 0xff8000001b097808 */ /* 0x000fc40007000000 */
[C---:B------:R-:W-:Y:S02]  /*e2d0*/  ISETP.GE.AND P0, PT, R14.reuse, R2, PT ;  /* 0x000000020e00720c */ /* 0x040fe40003f06270 */
[-C--:B------:R-:W-:Y:S01]  /*e2e0*/  ISETP.GE.AND P6, PT, R14, R0.reuse, PT ;  /* 0x000000000e00720c */ /* 0x080fe20003fc6270 */
[----:B------:R-:W-:Y:S01]  /*e2f0*/  FFMA.FTZ R14, R30, UR5, R4 ;  /* 0x000000051e0e7c23 */ /* 0x000fe20008010004 */
[----:B------:R-:W-:Y:S01]  /*e300*/  FSEL R5, R22, -INF , !P2 ;  /* 0xff80000016057808 */ /* 0x000fe20005000000 */
[----:B-1----:R-:W-:Y:S01]  /*e310*/  IMAD.SHL.U32 R22, R15, 0x2, RZ ;  /* 0x000000020f167824 */ /* 0x002fe200078e00ff */
[-C--:B------:R-:W-:Y:S01]  /*e320*/  I2FP.F32.S32 R7, R19.reuse ;  /* 0x0000001300077245 */ /* 0x080fe20000201400 */
[----:B------:R-:W-:Y:S01]  /*e330*/  VIADD R15, R3, 0x81 ;  /* 0x00000081030f7836 */ /* 0x000fe20000000000 */
[----:B------:R-:W-:Y:S02]  /*e340*/  FSEL R4, R23, -INF , !P1 ;  /* 0xff80000017047808 */ /* 0x000fe40004800000 */
[----:B------:R-:W-:Y:S01]  /*e350*/  ISETP.GE.AND P4, PT, R31, R0, PT ;  /* 0x000000001f00720c */ /* 0x000fe20003f86270 */
[----:B------:R-:W-:Y:S01]  /*e360*/  FFMA.FTZ R154, R7, UR5, R154 ;  /* 0x00000005079a7c23 */ /* 0x000fe2000801009a */
[----:B------:R-:W-:-:S02]  /*e370*/  I2FP.F32.S32 R23, R19 ;  /* 0x0000001300177245 */ /* 0x000fc40000201400 */
[----:B------:R-:W-:Y:S02]  /*e380*/  FSEL R162, R162, -INF , !P5 ;  /* 0xff800000a2a27808 */ /* 0x000fe40006800000 */
[----:B------:R-:W-:Y:S02]  /*e390*/  LOP3.LUT R22, R22, 0x6, RZ, 0xc0, !PT ;  /* 0x0000000616167812 */ /* 0x000fe400078ec0ff */
[C---:B------:R-:W-:Y:S02]  /*e3a0*/  ISETP.GE.AND P5, PT, R10.reuse, R2, PT ;  /* 0x000000020a00720c */ /* 0x040fe40003fa6270 */
[----:B------:R-:W-:Y:S01]  /*e3b0*/  ISETP.GE.AND P2, PT, R10, R0, PT ;  /* 0x000000000a00720c */ /* 0x000fe20003f46270 */
[----:B------:R-:W-:Y:S01]  /*e3c0*/  FFMA.FTZ R10, R23, UR5, R152 ;  /* 0x00000005170a7c23 */ /* 0x000fe20008010098 */
[----:B------:R-:W-:Y:S01]  /*e3d0*/  FSEL R164, R164, -INF , !P4 ;  /* 0xff800000a4a47808 */ /* 0x000fe20006000000 */
[----:B------:R-:W-:Y:S01]  /*e3e0*/  VIADD R52, R22, UR4 ;  /* 0x0000000416347c36 */ /* 0x000fe20008000000 */
[----:B------:R-:W-:-:S02]  /*e3f0*/  FSEL R7, R18, -INF , !P0 ;  /* 0xff80000012077808 */ /* 0x000fc40004000000 */
[C---:B------:R-:W-:Y:S01]  /*e400*/  ISETP.GE.AND P4, PT, R19.reuse, R2, PT ;  /* 0x000000021300720c */ /* 0x040fe20003f86270 */
[C---:B------:R-:W-:Y:S01]  /*e410*/  VIADD R22, R52.reuse, 0x98 ;  /* 0x0000009834167836 */ /* 0x040fe20000000000 */
[----:B------:R-:W-:Y:S01]  /*e420*/  ISETP.GE.AND P0, PT, R19, R0, PT ;  /* 0x000000001300720c */ /* 0x000fe20003f06270 */
[----:B------:R-:W-:Y:S01]  /*e430*/  VIADD R30, R52, 0xa0 ;  /* 0x000000a0341e7836 */ /* 0x000fe20000000000 */
[----:B------:R-:W-:Y:S01]  /*e440*/  FSEL R160, R160, -INF , !P3 ;  /* 0xff800000a0a07808 */ /* 0x000fe20005800000 */
[C---:B------:R-:W-:Y:S01]  /*e450*/  VIADD R27, R52.reuse, 0xa1 ;  /* 0x000000a1341b7836 */ /* 0x040fe20000000000 */
[----:B------:R-:W-:Y:S01]  /*e460*/  I2FP.F32.S32 R23, R3 ;  /* 0x0000000300177245 */ /* 0x000fe20000201400 */
[C---:B------:R-:W-:Y:S01]  /*e470*/  VIADD R43, R52.reuse, 0xa9 ;  /* 0x000000a9342b7836 */ /* 0x040fe20000000000 */
[-C--:B------:R-:W-:Y:S01]  /*e480*/  I2FP.F32.S32 R19, R15.reuse ;  /* 0x0000000f00137245 */ /* 0x080fe20000201400 */
[----:B------:R-:W-:Y:S01]  /*e490*/  VIADD R39, R52, 0xb0 ;  /* 0x000000b034277836 */ /* 0x000fe20000000000 */
        /* <DEDUP_REMOVED lines=8> */
[----:B------:R-:W-:Y:S01]  /*e520*/  FSEL R14, R14, -INF , !P3 ;  /* 0xff8000000e0e7808 */ /* 0x000fe20005800000 */
[C---:B------:R-:W-:Y:S01]  /*e530*/  VIADD R23, R52.reuse, 0x91 ;  /* 0x0000009134177836 */ /* 0x040fe20000000000 */
[-C--:B------:R-:W-:Y:S01]  /*e540*/  ISETP.GE.AND P6, PT, R3, R2.reuse, PT ;  /* 0x000000020300720c */ /* 0x080fe20003fc6270 */
[C---:B------:R-:W-:Y:S01]  /*e550*/  VIADD R3, R52.reuse, 0x90 ;  /* 0x0000009034037836 */ /* 0x040fe20000000000 */
[C---:B------:R-:W-:Y:S01]  /*e560*/  ISETP.GE.AND P3, PT, R15.reuse, R2, PT ;  /* 0x000000020f00720c */ /* 0x040fe20003f66270 */
[----:B------:R-:W-:Y:S01]  /*e570*/  VIADD R45, R52, 0xb8 ;  /* 0x000000b8342d7836 */ /* 0x000fe20000000000 */
[----:B------:R-:W-:Y:S01]  /*e580*/  FSEL R176, R6, -INF , !P1 ;  /* 0xff80000006b07808 */ /* 0x000fe20004800000 */
[C---:B------:R-:W-:Y:S01]  /*e590*/  VIADD R44, R52.reuse, 0xb9 ;  /* 0x000000b9342c7836 */ /* 0x040fe20000000000 */
[----:B------:R-:W-:Y:S01]  /*e5a0*/  ISETP.GE.AND P1, PT, R15, R0, PT ;  /* 0x000000000f00720c */ /* 0x000fe20003f26270 */
[----:B------:R-:W-:Y:S01]  /*e5b0*/  VIADD R15, R52, 0x89 ;  /* 0x00000089340f7836 */ /* 0x000fe20000000000 */
[----:B------:R-:W-:Y:S01]  /*e5c0*/  FSEL R84, R68, -INF , !P6 ;  /* 0xff80000044547808 */ /* 0x000fe20007000000 */
[C---:B------:R-:W-:Y:S01]  /*e5d0*/  VIADD R107, R52.reuse, 0xc0 ;  /* 0x000000c0346b7836 */ /* 0x040fe20000000000 */
[----:B------:R-:W-:Y:S01]  /*e5e0*/  FSEL R6, R153, -INF , !P3 ;  /* 0xff80000099067808 */ /* 0x000fe20005800000 */
[----:B------:R-:W-:Y:S01]  /*e5f0*/  VIADD R106, R52, 0xc1 ;  /* 0x000000c1346a7836 */ /* 0x000fe20000000000 */
[----:B------:R-:W-:Y:S01]  /*e600*/  ISETP.GE.AND P3, PT, R18, R2, PT ;  /* 0x000000021200720c */ /* 0x000fe20003f66270 */
[----:B------:R-:W-:Y:S01]  /*e610*/  VIADD R96, R52, 0xc8 ;  /* 0x000000c834607836 */ /* 0x000fe20000000000 */
[----:B------:R-:W-:Y:S01]  /*e620*/  ISETP.GE.AND P6, PT, R18, R0, PT ;  /* 0x000000001200720c */ /* 0x000fe20003fc6270 */
[C---:B------:R-:W-:Y:S01]  /*e630*/  VIADD R97, R52.reuse, 0xc9 ;  /* 0x000000c934617836 */ /* 0x040fe20000000000 */
[----:B------:R-:W-:Y:S01]  /*e640*/  I2FP.F32.S32 R18, R18 ;  /* 0x0000001200127245 */ /* 0x000fe20000201400 */
[C---:B------:R-:W-:Y:S01]  /*e650*/  VIADD R48, R52.reuse, 0xd8 ;  /* 0x000000d834307836 */ /* 0x040fe20000000000 */
[----:B------:R-:W-:Y:S01]  /*e660*/  FSEL R11, R11, -INF , !P5 ;  /* 0xff8000000b0b7808 */ /* 0x000fe20006800000 */
[----:B------:R-:W-:Y:S01]  /*e670*/  VIADD R47, R52, 0xd9 ;  /* 0x000000d9342f7836 */ /* 0x000fe20000000000 */
[----:B------:R-:W-:Y:S01]  /*e680*/  FSEL R177, R177, -INF , !P2 ;  /* 0xff800000b1b17808 */ /* 0x000fe20005000000 */
[C---:B------:R-:W-:Y:S01]  /*e690*/  FFMA.FTZ R19, R18.reuse, UR5, R148 ;  /* 0x0000000512137c23 */ /* 0x040fe20008010094 */
[C---:B------:R-:W-:Y:S01]  /*e6a0*/  ISETP.GE.AND P2, PT, R15.reuse, R2, PT ;  /* 0x000000020f00720c */ /* 0x040fe20003f46270 */
[----:B------:R-:W-:Y:S01]  /*e6b0*/  FFMA.FTZ R150, R18, UR5, R150 ;  /* 0x0000000512967c23 */ /* 0x000fe20008010096 */
[----:B------:R-:W-:Y:S01]  /*e6c0*/  ISETP.GE.AND P5, PT, R15, R0, PT ;  /* 0x000000000f00720c */ /* 0x000fe20003fa6270 */
[C---:B------:R-:W-:Y:S01]  /*e6d0*/  VIADD R54, R52.reuse, 0xe8 ;  /* 0x000000e834367836 */ /* 0x040fe20000000000 */
[----:B------:R-:W-:Y:S01]  /*e6e0*/  I2FP.F32.S32 R15, R15 ;  /* 0x0000000f000f7245 */ /* 0x000fe20000201400 */
[----:B------:R-:W-:Y:S01]  /*e6f0*/  VIADD R46, R52, 0xe0 ;  /* 0x000000e0342e7836 */ /* 0x000fe20000000000 */
[----:B------:R-:W-:Y:S01]  /*e700*/  FSEL R10, R10, -INF , !P4 ;  /* 0xff8000000a0a7808 */ /* 0x000fe20006000000 */
[----:B------:R-:W-:Y:S01]  /*e710*/  VIADD R55, R52, 0xe1 ;  /* 0x000000e134377836 */ /* 0x000fe20000000000 */
[----:B------:R-:W-:Y:S01]  /*e720*/  FSEL R178, R154, -INF , !P0 ;  /* 0xff8000009ab27808 */ /* 0x000fe20004000000 */
[----:B------:R-:W-:Y:S01]  /*e730*/  FFMA.FTZ R18, R15, UR5, R149 ;  /* 0x000000050f127c23 */ /* 0x000fe20008010095 */
[----:B------:R-:W-:Y:S01]  /*e740*/  ISETP.GE.AND P0, PT, R3, R2, PT ;  /* 0x000000020300720c */ /* 0x000fe20003f06270 */
[----:B------:R-:W-:Y:S01]  /*e750*/  FFMA.FTZ R151, R15, UR5, R151 ;  /* 0x000000050f977c23 */ /* 0x000fe20008010097 */
[----:B------:R-:W-:Y:S01]  /*e760*/  ISETP.GE.AND P4, PT, R3, R0, PT ;  /* 0x000000000300720c */ /* 0x000fe20003f86270 */
[C---:B------:R-:W-:Y:S01]  /*e770*/  VIADD R60, R52.reuse, 0xf1 ;  /* 0x000000f1343c7836 */ /* 0x040fe20000000000 */
[----:B------:R-:W-:Y:S01]  /*e780*/  I2FP.F32.S32 R3, R3 ;  /* 0x0000000300037245 */ /* 0x000fe20000201400 */
[C---:B------:R-:W-:Y:S01]  /*e790*/  VIADD R53, R52.reuse, 0xe9 ;  /* 0x000000e934357836 */ /* 0x040fe20000000000 */
[----:B------:R-:W-:Y:S01]  /*e7a0*/  FSEL R179, R155, -INF , !P1 ;  /* 0xff8000009bb37808 */ /* 0x000fe20004800000 */
[C---:B------:R-:W-:Y:S01]  /*e7b0*/  VIADD R59, R52.reuse, 0xf8 ;  /* 0x000000f8343b7836 */ /* 0x040fe20000000000 */
[----:B------:R-:W-:Y:S01]  /*e7c0*/  FSEL R19, R19, -INF , !P3 ;  /* 0xff80000013137808 */ /* 0x000fe20005800000 */
[C---:B------:R-:W-:Y:S01]  /*e7d0*/  FFMA.FTZ R15, R3.reuse, UR5, R144 ;  /* 0x00000005030f7c23 */ /* 0x040fe20008010090 */
[----:B------:R-:W-:Y:S01]  /*e7e0*/  FFMA.FTZ R146, R3, UR5, R146 ;  /* 0x0000000503927c23 */ /* 0x000fe20008010092 */
[C---:B------:R-:W-:Y:S01]  /*e7f0*/  ISETP.GE.AND P1, PT, R23.reuse, R2, PT ;  /* 0x000000021700720c */ /* 0x040fe20003f26270 */
[----:B------:R-:W-:Y:S01]  /*e800*/  VIADD R3, R52, 0x99 ;  /* 0x0000009934037836 */ /* 0x000fe20000000000 */
[----:B------:R-:W-:-:S02]  /*e810*/  ISETP.GE.AND P3, PT, R23, R0, PT ;  /* 0x000000001700720c */ /* 0x000fc40003f66270 */
[----:B------:R-:W-:Y:S02]  /*e820*/  I2FP.F32.S32 R23, R23 ;  /* 0x0000001700177245 */ /* 0x000fe40000201400 */
[----:B------:R-:W-:Y:S02]  /*e830*/  FSEL R170, R150, -INF , !P6 ;  /* 0xff80000096aa7808 */ /* 0x000fe40007000000 */
[----:B------:R-:W-:Y:S01]  /*e840*/  FSEL R18, R18, -INF , !P2 ;  /* 0xff80000012127808 */ /* 0x000fe20005000000 */
[C---:B------:R-:W-:Y:S01]  /*e850*/  FFMA.FTZ R26, R23.reuse, UR5, R145 ;  /* 0x00000005171a7c23 */ /* 0x040fe20008010091 */
[C---:B------:R-:W-:Y:S01]  /*e860*/  ISETP.GE.AND P6, PT, R22.reuse, R2, PT ;  /* 0x000000021600720c */ /* 0x040fe20003fc6270 */
[----:B------:R-:W-:Y:S01]  /*e870*/  FFMA.FTZ R147, R23, UR5, R147 ;  /* 0x0000000517937c23 */ /* 0x000fe20008010093 */
        /* <DEDUP_REMOVED lines=13> */
[----:B------:R-:W-:Y:S01]  /*e950*/  ISETP.GE.AND P4, PT, R30, R2, PT ;  /* 0x000000021e00720c */ /* 0x000fe20003f86270 */
[----:B------:R-:W-:Y:S01]  /*e960*/  VIADD R3, R52, 0xa8 ;  /* 0x000000a834037836 */ /* 0x000fe20000000000 */
[----:B------:R-:W-:Y:S02]  /*e970*/  ISETP.GE.AND P1, PT, R30, R0, PT ;  /* 0x000000001e00720c */ /* 0x000fe40003f26270 */
        /* <DEDUP_REMOVED lines=16> */
[----:B------:R-:W-:Y:S01]  /*ea80*/  FSEL R31, R31, -INF , !P4 ;  /* 0xff8000001f1f7808 */ /* 0x000fe20006000000 */
[C---:B------:R-:W-:Y:S01]  /*ea90*/  FFMA.FTZ R27, R3.reuse, UR5, R132 ;  /* 0x00000005031b7c23 */ /* 0x040fe20008010084 */
[----:B------:R-:W-:Y:S01]  /*eaa0*/  FFMA.FTZ R134, R3, UR5, R134 ;  /* 0x0000000503867c23 */ /* 0x000fe20008010086 */
[C---:B------:R-:W-:Y:S01]  /*eab0*/  ISETP.GE.AND P0, PT, R43.reuse, R2, PT ;  /* 0x000000022b00720c */ /* 0x040fe20003f06270 */
[----:B------:R-:W-:Y:S01]  /*eac0*/  VIADD R3, R52, 0xb1 ;  /* 0x000000b134037836 */ /* 0x000fe20000000000 */
[----:B------:R-:W-:Y:S02]  /*ead0*/  ISETP.GE.AND P4, PT, R43, R0, PT ;  /* 0x000000002b00720c */ /* 0x000fe40003f86270 */
[----:B------:R-:W-:Y:S02]  /*eae0*/  I2FP.F32.S32 R43, R43 ;  /* 0x0000002b002b7245 */ /* 0x000fe40000201400 */
[----:B------:R-:W-:-:S02]  /*eaf0*/  FSEL R147, R138, -INF , !P1 ;  /* 0xff8000008a937808 */ /* 0x000fc40004800000 */
[----:B------:R-:W-:Y:S01]  /*eb00*/  FSEL R30, R30, -INF , !P3 ;  /* 0xff8000001e1e7808 */ /* 0x000fe20005800000 */
[----:B------:R-:W-:Y:S01]  /*eb10*/  FFMA.FTZ R68, R43, UR5, R133 ;  /* 0x000000052b447c23 */ /* 0x000fe20008010085 */
[----:B------:R-:W-:Y:S01]  /*eb20*/  ISETP.GE.AND P1, PT, R39, R2, PT ;  /* 0x000000022700720c */ /* 0x000fe20003f26270 */
[----:B------:R-:W-:Y:S01]  /*eb30*/  FFMA.FTZ R135, R43, UR5, R135 ;  /* 0x000000052b877c23 */ /* 0x000fe20008010087 */
[----:B------:R-:W-:Y:S02]  /*eb40*/  ISETP.GE.AND P3, PT, R39, R0, PT ;  /* 0x000000002700720c */ /* 0x000fe40003f66270 */
[----:B------:R-:W-:Y:S02]  /*eb50*/  I2FP.F32.S32 R39, R39 ;  /* 0x0000002700277245 */ /* 0x000fe40000201400 */
[----:B------:R-:W-:Y:S02]  /*eb60*/  FSEL R139, R139, -INF , !P6 ;  /* 0xff8000008b8b7808 */ /* 0x000fe40007000000 */
[----:B------:R-:W-:Y:S01]  /*eb70*/  FSEL R27, R27, -INF , !P2 ;  /* 0xff8000001b1b7808 */ /* 0x000fe20005000000 */
[----:B------:R-:W-:Y:S01]  /*eb80*/  FFMA.FTZ R43, R39, UR5, R128 ;  /* 0x00000005272b7c23 */ /* 0x000fe20008010080 */
[----:B------:R-:W-:Y:S01]  /*eb90*/  ISETP.GE.AND P6, PT, R3, R2, PT ;  /* 0x000000020300720c */ /* 0x000fe20003fc6270 */
        /* <DEDUP_REMOVED lines=15> */
[----:B------:R-:W-:Y:S01]  /*ec90*/  ISETP.GE.AND P1, PT, R44, R0, PT ;  /* 0x000000002c00720c */ /* 0x000fe20003f26270 */
[----:B------:R-:W-:Y:S01]  /*eca0*/  VIADD R45, R52, 0xd0 ;  /* 0x000000d0342d7836 */ /* 0x000fe20000000000 */
[----:B------:R-:W-:Y:S02]  /*ecb0*/  I2FP.F32.S32 R44, R44 ;  /* 0x0000002c002c7245 */ /* 0x000fe40000201400 */
[----:B------:R-:W-:-:S02]  /*ecc0*/  FSEL R128, R128, -INF , !P3 ;  /* 0xff80000080807808 */ /* 0x000fc40005800000 */
[----:B------:R-:W-:Y:S01]  /*ecd0*/  FSEL R39, R39, -INF , !P6 ;  /* 0xff80000027277808 */ /* 0x000fe20007000000 */
[C---:B------:R-:W-:Y:S01]  /*ece0*/  FFMA.FTZ R71, R44.reuse, UR5, R125 ;  /* 0x000000052c477c23 */ /* 0x040fe2000801007d */
[----:B------:R-:W-:Y:S01]  /*ecf0*/  I2FP.F32.S32 R58, R52 ;  /* 0x00000034003a7245 */ /* 0x000fe20000201400 */
[----:B------:R-:W-:Y:S01]  /*ed00*/  FFMA.FTZ R127, R44, UR5, R127 ;  /* 0x000000052c7f7c23 */ /* 0x000fe2000801007f */
[C---:B------:R-:W-:Y:S01]  /*ed10*/  ISETP.GE.AND P3, PT, R107.reuse, R2, PT ;  /* 0x000000026b00720c */ /* 0x040fe20003f66270 */
[----:B------:R-:W-:Y:S01]  /*ed20*/  VIADD R44, R52, 0xd1 ;  /* 0x000000d1342c7836 */ /* 0x000fe20000000000 */
[----:B------:R-:W-:Y:S01]  /*ed30*/  ISETP.GE.AND P6, PT, R107, R0, PT ;  /* 0x000000006b00720c */ /* 0x000fe20003fc6270 */
[----:B------:R-:W-:Y:S01]  /*ed40*/  FFMA.FTZ R58, R58, UR5, R70 ;  /* 0x000000053a3a7c23 */ /* 0x000fe20008010046 */
[----:B------:R-:W-:Y:S02]  /*ed50*/  I2FP.F32.S32 R107, R107 ;  /* 0x0000006b006b7245 */ /* 0x000fe40000201400 */
[----:B------:R-:W-:-:S02]  /*ed60*/  FSEL R124, R131, -INF , !P2 ;  /* 0xff800000837c7808 */ /* 0x000fc40005000000 */
[----:B------:R-:W-:Y:S01]  /*ed70*/  FSEL R125, R3, -INF , !P5 ;  /* 0xff800000037d7808 */ /* 0x000fe20006800000 */
[C---:B------:R-:W-:Y:S01]  /*ed80*/  FFMA.FTZ R70, R107.reuse, UR5, R120 ;  /* 0x000000056b467c23 */ /* 0x040fe20008010078 */
[C---:B------:R-:W-:Y:S01]  /*ed90*/  ISETP.GE.AND P2, PT, R106.reuse, R2, PT ;  /* 0x000000026a00720c */ /* 0x040fe20003f46270 */
        /* <DEDUP_REMOVED lines=12> */
[C---:B------:R-:W-:Y:S01]  /*ee60*/  FFMA.FTZ R3, R96.reuse, UR5, R116 ;  /* 0x0000000560037c23 */ /* 0x040fe20008010074 */
[----:B------:R-:W-:Y:S01]  /*ee70*/  FFMA.FTZ R96, R96, UR5, R118 ;  /* 0x0000000560607c23 */ /* 0x000fe20008010076 */
[C---:B------:R-:W-:Y:S02]  /*ee80*/  ISETP.GE.AND P1, PT, R97.reuse, R2, PT ;  /* 0x000000026100720c */ /* 0x040fe40003f26270 */
[----:B------:R-:W-:Y:S02]  /*ee90*/  ISETP.GE.AND P3, PT, R97, R0, PT ;  /* 0x000000006100720c */ /* 0x000fe40003f66270 */
[----:B------:R-:W-:-:S02]  /*eea0*/  FSEL R107, R107, -INF , !P6 ;  /* 0xff8000006b6b7808 */ /* 0x000fc40007000000 */
        /* <DEDUP_REMOVED lines=28> */
[----:B------:R-:W-:-:S02]  /*f070*/  I2FP.F32.S32 R44, R44 ;  /* 0x0000002c002c7245 */ /* 0x000fc40000201400 */
[----:B------:R-:W-:Y:S02]  /*f080*/  FSEL R48, R48, -INF , !P1 ;  /* 0xff80000030307808 */ /* 0x000fe40004800000 */
[----:B------:R-:W-:Y:S01]  /*f090*/  FSEL R133, R109, -INF , !P3 ;  /* 0xff8000006d857808 */ /* 0x000fe20005800000 */
[C---:B------:R-:W-:Y:S01]  /*f0a0*/  FFMA.FTZ R113, R44.reuse, UR5, R113 ;  /* 0x000000052c717c23 */ /* 0x040fe20008010071 */
[----:B------:R-:W-:Y:S01]  /*f0b0*/  FFMA.FTZ R44, R44, UR5, R115 ;  /* 0x000000052c2c7c23 */ /* 0x000fe20008010073 */
[C---:B------:R-:W-:Y:S02]  /*f0c0*/  ISETP.GE.AND P1, PT, R54.reuse, R2, PT ;  /* 0x000000023600720c */ /* 0x040fe40003f26270 */
        /* <DEDUP_REMOVED lines=38> */
[----:B------:R-:W-:Y:S01]  /*f330*/  PLOP3.LUT P1, PT, PT, PT, UP0, 0x80, 0x0 ;  /* 0x000000000000781c */ /* 0x000fe20003f2f008 */
[C---:B------:R-:W-:Y:S01]  /*f340*/  FFMA.FTZ R76, R3.reuse, UR5, R76 ;  /* 0x00000005034c7c23 */ /* 0x040fe2000801004c */
[----:B------:R-:W-:Y:S01]  /*f350*/  FFMA.FTZ R78, R3, UR5, R78 ;  /* 0x00000005034e7c23 */ /* 0x000fe2000801004e */
[----:B------:R-:W-:Y:S01]  /*f360*/  VIADD R3, R52, 0xf9 ;  /* 0x000000f934037836 */ /* 0x000fe20000000000 */
[----:B------:R-:W-:-:S02]  /*f370*/  FSEL R55, R55, -INF , !P4 ;  /* 0xff80000037377808 */ /* 0x000fc40006000000 */
[----:B------:R-:W-:Y:S02]  /*f380*/  ISETP.GE.AND P4, PT, R52, R0, PT ;  /* 0x000000003400720c */ /* 0x000fe40003f86270 */
[----:B------:R-:W-:Y:S02]  /*f390*/  FSEL R135, R81, -INF , !P6 ;  /* 0xff80000051877808 */ /* 0x000fe40007000000 */
[----:B------:R-:W-:Y:S02]  /*f3a0*/  FSEL R53, R53, -INF , !P2 ;  /* 0xff80000035357808 */ /* 0x000fe40005000000 */
        /* <DEDUP_REMOVED lines=23> */
[----:B------:R-:W-:-:S04]  /*f520*/  UIADD3 UR4, UR22, -0x1, URZ ;  /* 0xffffffff16047890 */ /* 0x000fc8000fffe03f */
[----:B------:R-:W-:-:S04]  /*f530*/  USHF.L.U32 UR4, UR4, 0x8, URZ ;  /* 0x0000000804047899 */ /* 0x000fc8000800063f */
[----:B------:R-:W-:Y:S02]  /*f540*/  UIADD3 UR6, UR4, -0x100, URZ ;  /* 0xffffff0004067890 */ /* 0x000fe4000fffe03f */
        /* <DEDUP_REMOVED lines=42> */
[----:B------:R-:W-:Y:S01]  /*f7f0*/  IMAD.WIDE R78, R76, 0x4, R240 ;  /* 0x000000044c4e7825 */ /* 0x000fe200078e02f0 */
[----:B------:R-:W2:Y:S04]  /*f800*/  LDG.E R74, desc[UR10][R80.64] ;  /* 0x0000000a504a7981 */ /* 0x000ea8000c1e1900 */
[----:B------:R1:W2:Y:S01]  /*f810*/  LDG.E R72, desc[UR10][R78.64] ;  /* 0x0000000a4e487981 */ /* 0x0002a2000c1e1900 */
[----:B------:R-:W-:Y:S01]  /*f820*/  IADD3 R76, R75, -R76, RZ ;  /* 0x8000004c4b4c7210 */ /* 0x000fe20007ffe0ff */
[----:B------:R-:W-:-:S04]  /*f830*/  IMAD.U32 R75, RZ, RZ, UR6 ;  /* 0x00000006ff4b7e24 */ /* 0x000fc8000f8e00ff */
[----:B------:R-:W-:-:S05]  /*f840*/  IMAD R76, R76, R73, -0x100 ;  /* 0xffffff004c4c7424 */ /* 0x000fca00078e0249 */
[----:B------:R-:W-:-:S05]  /*f850*/  SHF.R.S32.HI R73, RZ, 0x1f, R76 ;  /* 0x0000001fff497819 */ /* 0x000fca000001144c */
[----:B------:R-:W-:-:S04]  /*f860*/  IMAD R73, R73, R75, RZ ;  /* 0x0000004b49497224 */ /* 0x000fc800078e02ff */
[C---:B------:R-:W-:Y:S01]  /*f870*/  IMAD R73, R76.reuse, UR7, R73 ;  /* 0x000000074c497c24 */ /* 0x040fe2000f8e0249 */
[----:B------:R-:W-:Y:S01]  /*f880*/  ULDC.64 UR6, c[0x0][0x230] ;  /* 0x00008c0000067ab9 */ /* 0x000fe20000000a00 */
        /* <DEDUP_REMOVED lines=10> */
.L_x_2757:
[----:B------:R-:W1:Y:S02]  /*f930*/  LDC R75, c[0x0][0x248] ;  /* 0x00009200ff4b7b82 */ /* 0x000e640000000800 */
[----:B-1----:R-:W-:-:S05]  /*f940*/  IMAD.SHL.U32 R77, R75, 0x100, RZ ;  /* 0x000001004b4d7824 */ /* 0x002fca00078e00ff */
[----:B------:R-:W-:-:S04]  /*f950*/  IADD3 R77, -R77, RZ, RZ ;  /* 0x000000ff4d4d7210 */ /* 0x000fc80007ffe1ff */
[----:B------:R-:W-:-:S07]  /*f960*/  SHF.R.S32.HI R76, RZ, 0x1f, R77 ;  /* 0x0000001fff4c7819 */ /* 0x000fce000001144d */
.L_x_2758:
[----:B------:R-:W-:Y:S01]  /*f970*/  ULDC UR4, c[0x0][0x2d0] ;  /* 0x0000b40000047ab9 */ /* 0x000fe20000000800 */
[----:B------:R-:W-:Y:S01]  /*f980*/  ULDC.64 UR6, c[0x0][0x218] ;  /* 0x0000860000067ab9 */ /* 0x000fe20000000a00 */
[----:B------:R-:W-:Y:S01]  /*f990*/  ISETP.GE.AND P0, PT, R196, UR4, PT ;  /* 0x00000004c4007c0c */ /* 0x000fe2000bf06270 */
[----:B------:R-:W-:-:S12]  /*f9a0*/  BSSY B0, `(.L_x_2759) ;  /* 0x0000062000007945 */ /* 0x000fd80003800000 */
        /* <DEDUP_REMOVED lines=97> */
.L_x_2760:
[----:B------:R-:W-:Y:S05]  /*ffc0*/  BSYNC B0 ;  /* 0x0000000000007941 */ /* 0x000fea0003800000 */
.L_x_2759:
[----:B------:R-:W0:Y:S01]  /*ffd0*/  LDGDEPBAR ;  /* 0x00000000000079af */ /* 0x000e220000000000 */
[----:B------:R-:W-:-:S04]  /*ffe0*/  LEA R243, P0, R77, R243, 0x1 ;  /* 0x000000f34df37211 */ /* 0x000fc800078008ff */
[----:B------:R-:W-:-:S09]  /*fff0*/  LEA.HI.X R242, R77, R242, R76, 0x1, P0 ;  /* 0x000000f24df27211 */ /* 0x000fd200000f0c4c */
.L_x_2756:
[----:B------:R-:W-:Y:S01]  /*10000*/  FMNMX.FTZ R73, R84, R64, !PT ;  /* 0x0000004054497209 */ /* 0x000fe20007810000 */
[----:B------:R-:W-:Y:S01]  /*10010*/  ULDC UR4, c[0x0][0x2ec] ;  /* 0x0000bb0000047ab9 */ /* 0x000fe20000000800 */
[----:B------:R-:W3:Y:S01]  /*10020*/  S2UR UR6, SR_CgaCtaId ;  /* 0x00000000000679c3 */ /* 0x000ee20000008800 */
        /* <DEDUP_REMOVED lines=72> */
[----:B-1----:R-:W-:-:S05]  /*104b0*/  FMUL.FTZ R91, R134, UR4 ;  /* 0x00000004865b7c20 */ /* 0x002fca0008410000 */
        /* <DEDUP_REMOVED lines=52> */
[--C-:B--2---:R-:W-:Y:S01]  /*10800*/  FFMA.FTZ R74, R43, UR4, -R91.reuse ;  /* 0x000000042b4a7c23 */ /* 0x104fe2000801085b */
        /* <DEDUP_REMOVED lines=8> */
[----:B------:R-:W-:Y:S01]  /*10890*/  LDSM.16.MT88.4 R20, [R246+0x5800] ;  /* 0x00580000f614783b */ /* 0x000fe20000004200 */
        /* <DEDUP_REMOVED lines=39> */
[----:B------:R-:W-:Y:S01]  /*10b10*/  FFMA.FTZ R62, R62, UR4, -R91 ;  /* 0x000000043e3e7c23 */ /* 0x000fe2000801085b */
[----:B------:R-:W-:Y:S01]  /*10b20*/  FMNMX.FTZ R4, R160, R8, !PT ;  /* 0x00000008a0047209 */ /* 0x000fe20007810000 */
[----:B------:R-:W-:Y:S01]  /*10b30*/  MUFU.EX2 R138, R138 ;  /* 0x0000008a008a7308 */ /* 0x000fe20000000800 */
[----:B-1----:R-:W-:Y:S01]  /*10b40*/  F2FP.F16.F32.PACK_AB R38, R146, R151 ;  /* 0x000000979226723e */ /* 0x002fe200000000ff */
[----:B------:R-:W-:Y:S01]  /*10b50*/  FADD.FTZ R174, R166, R174 ;  /* 0x000000aea6ae7221 */ /* 0x000fe20000010000 */
        /* <DEDUP_REMOVED lines=66> */
[--C-:B------:R-:W-:Y:S02]  /*10f80*/  SHF.R.S32.HI R4, RZ, 0x1, R32.reuse ;  /* 0x00000001ff047819 */ /* 0x100fe40000011420 */
[----:B------:R-:W-:Y:S01]  /*10f90*/  SHF.R.S32.HI R5, RZ, 0x1f, R32 ;  /* 0x0000001fff057819 */ /* 0x000fe20000011420 */
[C---:B------:R-:W-:Y:S01]  /*10fa0*/  FMUL.FTZ R65, R133.reuse, UR4 ;  /* 0x0000000485417c20 */ /* 0x040fe20008410000 */
[----:B------:R-:W-:Y:S01]  /*10fb0*/  FSETP.NEU.FTZ.AND P0, PT, R133, -INF , PT ;  /* 0xff8000008500780b */ /* 0x000fe20003f1d000 */
[----:B------:R-:W-:Y:S01]  /*10fc0*/  MUFU.EX2 R83, R83 ;  /* 0x0000005300537308 */ /* 0x000fe20000000800 */
[----:B------:R-:W-:Y:S02]  /*10fd0*/  LEA.HI R5, R5, R4, RZ, 0x2 ;  /* 0x0000000405057211 */ /* 0x000fe400078f10ff */
[----:B------:R-:W-:Y:S02]  /*10fe0*/  FSEL R65, R65, RZ, P0 ;  /* 0x000000ff41417208 */ /* 0x000fe40000000000 */
[----:B------:R-:W-:-:S03]  /*10ff0*/  LOP3.LUT R5, R5, 0xfffffffc, RZ, 0xc0, !PT ;  /* 0xfffffffc05057812 */ /* 0x000fc600078ec0ff */
[--C-:B------:R-:W-:Y:S01]  /*11000*/  FFMA.FTZ R168, R165, UR4, -R65.reuse ;  /* 0x00000004a5a87c23 */ /* 0x100fe20008010841 */
[----:B------:R-:W-:Y:S01]  /*11010*/  IADD3 R5, R4, -R5, RZ ;  /* 0x8000000504057210 */ /* 0x000fe20007ffe0ff */
[--C-:B------:R-:W-:Y:S01]  /*11020*/  FFMA.FTZ R173, R141, UR4, -R65.reuse ;  /* 0x000000048dad7c23 */ /* 0x100fe20008010841 */
[--C-:B------:R-:W-:Y:S01]  /*11030*/  FFMA.FTZ R172, R156, UR4, -R65.reuse ;  /* 0x000000049cac7c23 */ /* 0x100fe20008010841 */
[--C-:B------:R-:W-:Y:S01]  /*11040*/  FFMA.FTZ R165, R194, UR4, -R65.reuse ;  /* 0x00000004c2a57c23 */ /* 0x100fe20008010841 */
[----:B------:R-:W-:Y:S01]  /*11050*/  LOP3.LUT P0, RZ, R5, 0x2, RZ, 0xc0, !PT ;  /* 0x0000000205ff7812 */ /* 0x000fe2000780c0ff */
[----:B------:R-:W-:Y:S01]  /*11060*/  MUFU.EX2 R168, R168 ;  /* 0x000000a800a87308 */ /* 0x000fe20000000800 */
[----:B------:R-:W-:Y:S01]  /*11070*/  LDSM.16.MT88.4 R4, [R246+0x5400] ;  /* 0x00540000f604783b */ /* 0x000fe20000004200 */
[--C-:B------:R-:W-:Y:S01]  /*11080*/  FFMA.FTZ R156, R195, UR4, -R65.reuse ;  /* 0x00000004c39c7c23 */ /* 0x100fe20008010841 */
[----:B------:R-:W-:Y:S01]  /*11090*/  SEL R245, R245, 0xfffffff0, !P0 ;  /* 0xfffffff0f5f57807 */ /* 0x000fe20004000000 */
[--C-:B------:R-:W-:Y:S01]  /*110a0*/  FFMA.FTZ R150, R216, UR4, -R65.reuse ;  /* 0x00000004d8967c23 */ /* 0x100fe20008010841 */
[--C-:B------:R-:W-:Y:S01]  /*110b0*/  FFMA.FTZ R149, R217, UR4, -R65.reuse ;  /* 0x00000004d9957c23 */ /* 0x100fe20008010841 */
[--C-:B------:R-:W-:Y:S01]  /*110c0*/  FFMA.FTZ R144, R191, UR4, -R65.reuse ;  /* 0x00000004bf907c23 */ /* 0x100fe20008010841 */
[----:B------:R-:W-:Y:S01]  /*110d0*/  LEA R245, R245, R246, 0x1 ;  /* 0x000000f6f5f57211 */ /* 0x000fe200078e08ff */
[----:B------:R-:W-:Y:S01]  /*110e0*/  MUFU.EX2 R173, R173 ;  /* 0x000000ad00ad7308 */ /* 0x000fe20000000800 */
[--C-:B------:R-:W-:Y:S01]  /*110f0*/  FFMA.FTZ R132, R42, UR4, -R65.reuse ;  /* 0x000000042a847c23 */ /* 0x100fe20008010841 */
[--C-:B------:R-:W-:Y:S01]  /*11100*/  FFMA.FTZ R125, R40, UR4, -R65.reuse ;  /* 0x00000004287d7c23 */ /* 0x100fe20008010841 */
[--C-:B------:R-:W-:Y:S01]  /*11110*/  FFMA.FTZ R118, R36, UR4, -R65.reuse ;  /* 0x0000000424767c23 */ /* 0x100fe20008010841 */
[----:B------:R-:W1:Y:S01]  /*11120*/  LDSM.16.MT88.4 R24, [R245+0x5000] ;  /* 0x00500000f518783b */ /* 0x000e620000004200 */
[----:B------:R-:W-:Y:S01]  /*11130*/  F2FP.F16.F32.PACK_AB R36, R157, R161 ;  /* 0x000000a19d24723e */ /* 0x000fe200000000ff */
[--C-:B------:R-:W-:Y:S01]  /*11140*/  FFMA.FTZ R137, R190, UR4, -R65.reuse ;  /* 0x00000004be897c23 */ /* 0x100fe20008010841 */
[--C-:B------:R-:W-:Y:S01]  /*11150*/  FFMA.FTZ R135, R189, UR4, -R65.reuse ;  /* 0x00000004bd877c23 */ /* 0x100fe20008010841 */
[----:B------:R-:W2:Y:S01]  /*11160*/  MUFU.EX2 R172, R172 ;  /* 0x000000ac00ac7308 */ /* 0x000ea20000000800 */
[----:B------:R-:W3:Y:S01]  /*11170*/  LDSM.16.MT88.4 R40, [R245+0x5400] ;  /* 0x00540000f528783b */ /* 0x000ee20000004200 */
[--C-:B------:R-:W-:Y:S01]  /*11180*/  FFMA.FTZ R117, R35, UR4, -R65.reuse ;  /* 0x0000000423757c23 */ /* 0x100fe20008010841 */
[--C-:B------:R-:W-:Y:S01]  /*11190*/  FFMA.FTZ R116, R34, UR4, -R65.reuse ;  /* 0x0000000422747c23 */ /* 0x100fe20008010841 */
[--C-:B------:R-:W-:Y:S01]  /*111a0*/  FFMA.FTZ R123, R33, UR4, -R65.reuse ;  /* 0x00000004217b7c23 */ /* 0x100fe20008010841 */
[--C-:B------:R-:W-:Y:S01]  /*111b0*/  FFMA.FTZ R126, R188, UR4, -R65.reuse ;  /* 0x00000004bc7e7c23 */ /* 0x100fe20008010841 */
[----:B------:R-:W4:Y:S01]  /*111c0*/  LDSM.16.MT88.4 R32, [R245+0x5800] ;  /* 0x00580000f520783b */ /* 0x000f220000004200 */
        /* <DEDUP_REMOVED lines=18> */
[----:B-----5:R-:W-:Y:S01]  /*112f0*/  F2FP.F16.F32.PACK_AB R31, R165, R168 ;  /* 0x000000a8a51f723e */ /* 0x020fe200000000ff */
[--C-:B------:R-:W-:Y:S01]  /*11300*/  FFMA.FTZ R177, R177, UR4, -R65.reuse ;  /* 0x00000004b1b17c23 */ /* 0x100fe20008010841 */
[----:B------:R-:W-:Y:S01]  /*11310*/  FADD.FTZ R172, R173, R172 ;  /* 0x000000acadac7221 */ /* 0x000fe20000010000 */
[----:B------:R-:W-:Y:S01]  /*11320*/  FADD.FTZ R161, R161, R174 ;  /* 0x000000aea1a17221 */ /* 0x000fe20000010000 */
[--C-:B------:R-:W-:Y:S01]  /*11330*/  FFMA.FTZ R178, R178, UR4, -R65.reuse ;  /* 0x00000004b2b27c23 */ /* 0x100fe20008010841 */
[----:B------:R-:W-:Y:S01]  /*11340*/  FFMA.FTZ R179, R179, UR4, -R65 ;  /* 0x00000004b3b37c23 */ /* 0x000fe20008010841 */
[----:B------:R-:W-:Y:S01]  /*11350*/  FADD.FTZ R172, R168, R172 ;  /* 0x000000aca8ac7221 */ /* 0x000fe20000010000 */
[C---:B------:R-:W-:Y:S01]  /*11360*/  HMMA.16816.F32 R16, R28.reuse, R12, RZ ;  /* 0x0000000c1c10723c */ /* 0x040fe200000018ff */
[----:B------:R-:W-:Y:S01]  /*11370*/  MUFU.EX2 R149, R149 ;  /* 0x0000009500957308 */ /* 0x000fe20000000800 */
[----:B------:R-:W-:Y:S01]  /*11380*/  FADD.FTZ R161, R157, R161 ;  /* 0x000000a19da17221 */ /* 0x000fe20000010000 */
[----:B------:R-:W-:Y:S01]  /*11390*/  FADD.FTZ R165, R165, R172 ;  /* 0x000000aca5a57221 */ /* 0x000fe20000010000 */
[--C-:B------:R-:W-:Y:S01]  /*113a0*/  FFMA.FTZ R170, R170, UR4, -R65.reuse ;  /* 0x00000004aaaa7c23 */ /* 0x100fe20008010841 */
[----:B------:R-:W-:Y:S01]  /*113b0*/  FFMA.FTZ R167, R167, UR4, -R65 ;  /* 0x00000004a7a77c23 */ /* 0x000fe20008010841 */
[C---:B------:R-:W-:Y:S01]  /*113c0*/  HMMA.16816.F32 R12, R28.reuse, R14, RZ ;  /* 0x0000000e1c0c723c */ /* 0x040fe200000018ff */
[----:B-1----:R-:W-:Y:S01]  /*113d0*/  FADD.FTZ R165, R156, R165 ;  /* 0x000000a59ca57221 */ /* 0x002fe20000010000 */
[----:B------:R-:W-:Y:S01]  /*113e0*/  FADD.FTZ R161, R151, R161 ;  /* 0x000000a197a17221 */ /* 0x000fe20000010000 */
[----:B------:R-:W1:Y:S01]  /*113f0*/  MUFU.EX2 R144, R144 ;  /* 0x0000009000907308 */ /* 0x000e620000000800 */
[C---:B--2---:R-:W-:Y:S01]  /*11400*/  F2FP.F16.F32.PACK_AB R37, R150.reuse, R156 ;  /* 0x0000009c9625723e */ /* 0x044fe200000000ff */
[----:B------:R-:W-:Y:S01]  /*11410*/  FADD.FTZ R165, R150, R165 ;  /* 0x000000a596a57221 */ /* 0x000fe20000010000 */
[C---:B------:R-:W-:Y:S01]  /*11420*/  HMMA.16816.F32 R8, R28.reuse, R24, RZ ;  /* 0x000000181c08723c */ /* 0x040fe200000018ff */
[----:B------:R-:W-:Y:S01]  /*11430*/  FADD.FTZ R161, R146, R161 ;  /* 0x000000a192a17221 */ /* 0x000fe20000010000 */
[--C-:B------:R-:W-:Y:S01]  /*11440*/  FFMA.FTZ R163, R163, UR4, -R65.reuse ;  /* 0x00000004a3a37c23 */ /* 0x100fe20008010841 */
[--C-:B------:R-:W-:Y:S01]  /*11450*/  FFMA.FTZ R158, R158, UR4, -R65.reuse ;  /* 0x000000049e9e7c23 */ /* 0x100fe20008010841 */
[----:B------:R-:W-:Y:S01]  /*11460*/  FFMA.FTZ R154, R154, UR4, -R65 ;  /* 0x000000049a9a7c23 */ /* 0x000fe20008010841 */
[----:B------:R-:W2:Y:S01]  /*11470*/  MUFU.EX2 R137, R137 ;  /* 0x0000008900897308 */ /* 0x000ea20000000800 */
[----:B------:R-:W-:Y:S01]  /*11480*/  HMMA.16816.F32 R28, R28, R26, RZ ;  /* 0x0000001a1c1c723c */ /* 0x000fe200000018ff */
[----:B------:R-:W-:Y:S01]  /*11490*/  F2FP.F16.F32.PACK_AB R24, R138, R145 ;  /* 0x000000918a18723e */ /* 0x000fe200000000ff */
[----:B------:R-:W-:Y:S01]  /*114a0*/  FADD.FTZ R145, R145, R161 ;  /* 0x000000a191917221 */ /* 0x000fe20000010000 */
[--C-:B------:R-:W-:Y:S01]  /*114b0*/  FFMA.FTZ R139, R139, UR4, -R65.reuse ;  /* 0x000000048b8b7c23 */ /* 0x100fe20008010841 */
[--C-:B------:R-:W-:Y:S01]  /*114c0*/  FFMA.FTZ R140, R140, UR4, -R65.reuse ;  /* 0x000000048c8c7c23 */ /* 0x100fe20008010841 */
[----:B------:R-:W-:Y:S01]  /*114d0*/  FFMA.FTZ R129, R129, UR4, -R65 ;  /* 0x0000000481817c23 */ /* 0x000fe20008010841 */
[----:B------:R-:W-:Y:S01]  /*114e0*/  FADD.FTZ R145, R138, R145 ;  /* 0x000000918a917221 */ /* 0x000fe20000010000 */
[----:B------:R-:W5:Y:S01]  /*114f0*/  MUFU.EX2 R135, R135 ;  /* 0x0000008700877308 */ /* 0x000f620000000800 */
[----:B-1----:R-:W-:Y:S01]  /*11500*/  F2FP.F16.F32.PACK_AB R39, R144, R149 ;  /* 0x000000959027723e */ /* 0x002fe200000000ff */
[----:B------:R-:W-:Y:S01]  /*11510*/  FADD.FTZ R149, R149, R165 ;  /* 0x000000a595957221 */ /* 0x000fe20000010000 */
[----:B------:R-:W-:Y:S01]  /*11520*/  F2FP.F16.F32.PACK_AB R26, R130, R136 ;  /* 0x00000088821a723e */ /* 0x000fe200000000ff */
[----:B------:R-:W-:Y:S01]  /*11530*/  FADD.FTZ R145, R136, R145 ;  /* 0x0000009188917221 */ /* 0x000fe20000010000 */
[----:B------:R-:W-:Y:S01]  /*11540*/  FFMA.FTZ R128, R128, UR4, -R65 ;  /* 0x0000000480807c23 */ /* 0x000fe20008010841 */
[----:B------:R-:W-:Y:S01]  /*11550*/  FADD.FTZ R144, R144, R149 ;  /* 0x0000009590907221 */ /* 0x000fe20000010000 */
[----:B------:R-:W-:Y:S01]  /*11560*/  FFMA.FTZ R124, R124, UR4, -R65 ;  /* 0x000000047c7c7c23 */ /* 0x000fe20008010841 */
[----:B------:R-:W-:Y:S01]  /*11570*/  MUFU.EX2 R132, R132 ;  /* 0x0000008400847308 */ /* 0x000fe20000000800 */
[C---:B------:R-:W-:Y:S01]  /*11580*/  HMMA.16816.F32 R16, R36.reuse, R4, R16 ;  /* 0x000000042410723c */ /* 0x040fe20000001810 */
[----:B--2---:R-:W-:Y:S01]  /*11590*/  FADD.FTZ R144, R137, R144 ;  /* 0x0000009089907221 */ /* 0x004fe20000010000 */
[----:B------:R-:W-:Y:S01]  /*115a0*/  FADD.FTZ R145, R130, R145 ;  /* 0x0000009182917221 */ /* 0x000fe20000010000 */
[--C-:B------:R-:W-:Y:S01]  /*115b0*/  FFMA.FTZ R45, R45, UR4, -R65.reuse ;  /* 0x000000042d2d7c23 */ /* 0x100fe20008010841 */
[--C-:B------:R-:W-:Y:S01]  /*115c0*/  FFMA.FTZ R44, R44, UR4, -R65.reuse ;  /* 0x000000042c2c7c23 */ /* 0x100fe20008010841 */
[----:B------:R-:W-:Y:S01]  /*115d0*/  FFMA.FTZ R48, R48, UR4, -R65 ;  /* 0x0000000430307c23 */ /* 0x000fe20008010841 */
[C---:B------:R-:W-:Y:S01]  /*115e0*/  HMMA.16816.F32 R12, R36.reuse, R6, R12 ;  /* 0x00000006240c723c */ /* 0x040fe2000000180c */
[----:B------:R-:W1:Y:S01]  /*115f0*/  MUFU.EX2 R125, R125 ;  /* 0x0000007d007d7308 */ /* 0x000e620000000800 */
[----:B------:R-:W2:Y:S01]  /*11600*/  LDSM.16.MT88.4 R4, [R246+0x5c00] ;  /* 0x005c0000f604783b */ /* 0x000ea20000004200 */
[C---:B-----5:R-:W-:Y:S01]  /*11610*/  F2FP.F16.F32.PACK_AB R25, R135.reuse, R137 ;  /* 0x000000898719723e */ /* 0x060fe200000000ff */
[----:B------:R-:W-:Y:S01]  /*11620*/  FADD.FTZ R144, R135, R144 ;  /* 0x0000009087907221 */ /* 0x000fe20000010000 */
[----:B------:R-:W-:Y:S01]  /*11630*/  FADD.FTZ R145, R121, R145 ;  /* 0x0000009179917221 */ /* 0x000fe20000010000 */
[C---:B---3--:R-:W-:Y:S01]  /*11640*/  HMMA.16816.F32 R8, R36.reuse, R40, R8 ;  /* 0x000000282408723c */ /* 0x048fe20000001808 */
[--C-:B------:R-:W-:Y:S01]  /*11650*/  FFMA.FTZ R47, R47, UR4, -R65.reuse ;  /* 0x000000042f2f7c23 */ /* 0x100fe20008010841 */
[--C-:B------:R-:W-:Y:S01]  /*11660*/  FFMA.FTZ R46, R46, UR4, -R65.reuse ;  /* 0x000000042e2e7c23 */ /* 0x100fe20008010841 */
[----:B------:R-:W3:Y:S01]  /*11670*/  MUFU.EX2 R118, R118 ;  /* 0x0000007600767308 */ /* 0x000ee20000000800 */
[--C-:B------:R-:W-:Y:S01]  /*11680*/  FFMA.FTZ R55, R55, UR4, -R65.reuse ;  /* 0x0000000437377c23 */ /* 0x100fe20008010841 */
[--C-:B------:R-:W-:Y:S01]  /*11690*/  FFMA.FTZ R54, R54, UR4, -R65.reuse ;  /* 0x0000000436367c23 */ /* 0x100fe20008010841 */
[----:B------:R-:W-:Y:S01]  /*116a0*/  HMMA.16816.F32 R28, R36, R42, R28 ;  /* 0x0000002a241c723c */ /* 0x000fe2000000181c */
[----:B------:R-:W5:Y:S01]  /*116b0*/  LDSM.16.MT88.4 R36, [R245+0x5c00] ;  /* 0x005c0000f524783b */ /* 0x000f620000004200 */
[----:B------:R-:W-:Y:S01]  /*116c0*/  FFMA.FTZ R53, R53, UR4, -R65 ;  /* 0x0000000435357c23 */ /* 0x000fe20008010841 */
[----:B------:R-:W-:Y:S01]  /*116d0*/  FFMA.FTZ R216, R61, UR4, -R91 ;  /* 0x000000043dd87c23 */ /* 0x000fe2000801085b */
[----:B------:R-:W-:Y:S01]  /*116e0*/  FFMA.FTZ R217, R58, UR4, -R65 ;  /* 0x000000043ad97c23 */ /* 0x000fe20008010841 */
[----:B------:R-:W4:Y:S01]  /*116f0*/  MUFU.EX2 R117, R117 ;  /* 0x0000007500757308 */ /* 0x000f220000000800 */
[----:B-1----:R-:W-:Y:S01]  /*11700*/  F2FP.F16.F32.PACK_AB R27, R125, R132 ;  /* 0x000000847d1b723e */ /* 0x002fe200000000ff */
[----:B------:R-:W-:Y:S01]  /*11710*/  LDSM.16.MT88.4 R40, [R245+0x6000] ;  /* 0x00600000f528783b */ /* 0x000fe20000004200 */
[----:B------:R-:W-:-:S03]  /*11720*/  FADD.FTZ R132, R132, R144 ;  /* 0x0000009084847221 */ /* 0x000fc60000010000 */
[----:B------:R-:W-:Y:S01]  /*11730*/  LDSM.16.MT88.4 R224, [R245+0x8c00] ;  /* 0x008c0000f5e0783b */ /* 0x000fe20000004200 */
[----:B------:R-:W-:Y:S01]  /*11740*/  FADD.FTZ R132, R125, R132 ;  /* 0x000000847d847221 */ /* 0x000fe20000010000 */
[----:B------:R-:W1:Y:S01]  /*11750*/  MUFU.EX2 R116, R116 ;  /* 0x0000007400747308 */ /* 0x000e620000000800 */
[----:B------:R-:W-:Y:S02]  /*11760*/  HMMA.16816.F32 R16, R24, R20, R16 ;  /* 0x000000141810723c */ /* 0x000fe40000001810 */
[----:B---3--:R-:W-:-:S04]  /*11770*/  FADD.FTZ R132, R118, R132 ;  /* 0x0000008476847221 */ /* 0x008fc80000010000 */
[----:B------:R-:W-:Y:S01]  /*11780*/  HMMA.16816.F32 R12, R24, R22, R12 ;  /* 0x00000016180c723c */ /* 0x000fe2000000180c */
[----:B------:R-:W3:Y:S01]  /*11790*/  MUFU.EX2 R123, R123 ;  /* 0x0000007b007b7308 */ /* 0x000ee20000000800 */
[----:B------:R-:W5:Y:S01]  /*117a0*/  LDSM.16.MT88.4 R20, [R246+0x6000] ;  /* 0x00600000f614783b */ /* 0x000f620000004200 */
[----:B----4-:R-:W-:-:S03]  /*117b0*/  FADD.FTZ R132, R117, R132 ;  /* 0x0000008475847221 */ /* 0x010fc60000010000 */
        /* <DEDUP_REMOVED lines=26> */
[----:B------:R-:W4:Y:S02]  /*11960*/  MUFU.EX2 R142, R142 ;  /* 0x0000008e008e7308 */ /* 0x000f240000000800 */
[----:B-----5:R-:W-:Y:S01]  /*11970*/  HMMA.16816.F32 R8, R24, R36, R8 ;  /* 0x000000241808723c */ /* 0x020fe20000001808 */
[----:B---3--:R-:W-:Y:S01]  /*11980*/  FADD.FTZ R127, R131, R127 ;  /* 0x0000007f837f7221 */ /* 0x008fe20000010000 */
[----:B------:R-:W-:-:S04]  /*11990*/  FADD.FTZ R110, R109, R110 ;  /* 0x0000006e6d6e7221 */ /* 0x000fc80000010000 */
[----:B------:R-:W-:Y:S01]  /*119a0*/  HMMA.16816.F32 R28, R24, R38, R28 ;  /* 0x00000026181c723c */ /* 0x000fe2000000181c */
[C---:B--2---:R-:W-:Y:S01]  /*119b0*/  F2FP.F16.F32.PACK_AB R35, R141.reuse, R131 ;  /* 0x000000838d23723e */ /* 0x044fe200000000ff */
[----:B------:R-:W2:Y:S01]  /*119c0*/  MUFU.EX2 R143, R143 ;  /* 0x0000008f008f7308 */ /* 0x000ea20000000800 */
[----:B------:R-:W3:Y:S01]  /*119d0*/  LDSM.16.MT88.4 R36, [R245+0x6400] ;  /* 0x00640000f524783b */ /* 0x000ee20000004200 */
[----:B------:R-:W-:-:S03]  /*119e0*/  FADD.FTZ R141, R141, R127 ;  /* 0x0000007f8d8d7221 */ /* 0x000fc60000010000 */
[----:B------:R-:W5:Y:S01]  /*119f0*/  LDSM.16.MT88.4 R24, [R246+0x6800] ;  /* 0x00680000f618783b */ /* 0x000f620000004200 */
[C---:B------:R-:W-:Y:S01]  /*11a00*/  HMMA.16816.F32 R16, R32.reuse, R20, R16 ;  /* 0x000000142010723c */ /* 0x040fe20000001810 */
[----:B----4-:R-:W-:Y:S01]  /*11a10*/  FADD.FTZ R141, R142, R141 ;  /* 0x0000008d8e8d7221 */ /* 0x010fe20000010000 */
[----:B------:R-:W-:Y:S04]  /*11a20*/  MUFU.EX2 R155, R155 ;  /* 0x0000009b009b7308 */ /* 0x000fe80000000800 */
[C---:B------:R-:W-:Y:S01]  /*11a30*/  HMMA.16816.F32 R12, R32.reuse, R22, R12 ;  /* 0x00000016200c723c */ /* 0x040fe2000000180c */
[----:B------:R-:W-:Y:S01]  /*11a40*/  F2FP.F16.F32.PACK_AB R20, R105, R108 ;  /* 0x0000006c6914723e */ /* 0x000fe200000000ff */
[----:B------:R-:W-:Y:S02]  /*11a50*/  FADD.FTZ R108, R108, R110 ;  /* 0x0000006e6c6c7221 */ /* 0x000fe40000010000 */
[----:B------:R-:W4:Y:S01]  /*11a60*/  MUFU.EX2 R148, R148 ;  /* 0x0000009400947308 */ /* 0x000f220000000800 */
[----:B--2---:R-:W-:Y:S01]  /*11a70*/  F2FP.F16.F32.PACK_AB R21, R143, R142 ;  /* 0x0000008e8f15723e */ /* 0x004fe200000000ff */
[----:B------:R-:W-:Y:S01]  /*11a80*/  HMMA.16816.F32 R8, R32, R40, R8 ;  /* 0x000000282008723c */ /* 0x000fe20000001808 */
[----:B------:R-:W-:Y:S01]  /*11a90*/  F2FP.F16.F32.PACK_AB R22, R103, R104 ;  /* 0x000000686716723e */ /* 0x000fe200000000ff */
[----:B------:R-:W-:Y:S01]  /*11aa0*/  FADD.FTZ R108, R105, R108 ;  /* 0x0000006c696c7221 */ /* 0x000fe20000010000 */
[----:B------:R-:W-:-:S03]  /*11ab0*/  FADD.FTZ R141, R143, R141 ;  /* 0x0000008d8f8d7221 */ /* 0x000fc60000010000 */
[----:B------:R-:W-:Y:S01]  /*11ac0*/  HMMA.16816.F32 R28, R32, R42, R28 ;  /* 0x0000002a201c723c */ /* 0x000fe2000000181c */
[----:B------:R-:W2:Y:S01]  /*11ad0*/  MUFU.EX2 R153, R153 ;  /* 0x0000009900997308 */ /* 0x000ea20000000800 */
[----:B------:R-:W5:Y:S01]  /*11ae0*/  LDSM.16.MT88.4 R32, [R245+0x6800] ;  /* 0x00680000f520783b */ /* 0x000f620000004200 */
[----:B------:R-:W-:-:S03]  /*11af0*/  FADD.FTZ R108, R104, R108 ;  /* 0x0000006c686c7221 */ /* 0x000fc60000010000 */
[----:B------:R-:W-:Y:S01]  /*11b00*/  LDSM.16.MT88.4 R40, [R245+0x6c00] ;  /* 0x006c0000f528783b */ /* 0x000fe20000004200 */
[----:B------:R-:W-:Y:S01]  /*11b10*/  FADD.FTZ R103, R103, R108 ;  /* 0x0000006c67677221 */ /* 0x000fe20000010000 */
[----:B----4-:R-:W-:Y:S01]  /*11b20*/  F2FP.F16.F32.PACK_AB R23, R148, R155 ;  /* 0x0000009b9417723e */ /* 0x010fe200000000ff */
[----:B------:R-:W4:Y:S01]  /*11b30*/  MUFU.EX2 R159, R159 ;  /* 0x0000009f009f7308 */ /* 0x000f220000000800 */
        /* <DEDUP_REMOVED lines=15> */
[C---:B----4-:R-:W-:Y:S01]  /*11c30*/  F2FP.F16.F32.PACK_AB R21, R159.reuse, R153 ;  /* 0x000000999f15723e */ /* 0x050fe200000000ff */
[----:B------:R-:W4:Y:S01]  /*11c40*/  MUFU.EX2 R171, R171 ;  /* 0x000000ab00ab7308 */ /* 0x000f220000000800 */
        /* <DEDUP_REMOVED lines=8> */
[----:B-----5:R-:W-:Y:S01]  /*11cd0*/  HMMA.16816.F32 R16, R20, R24, R16 ;  /* 0x000000181410723c */ /* 0x020fe20000001810 */
[----:B------:R-:W-:-:S02]  /*11ce0*/  FADD.FTZ R162, R162, R159 ;  /* 0x0000009fa2a27221 */ /* 0x000fc40000010000 */
[----:B------:R-:W-:Y:S02]  /*11cf0*/  FADD.FTZ R92, R90, R92 ;  /* 0x0000005c5a5c7221 */ /* 0x000fe40000010000 */
[----:B---3--:R-:W-:Y:S01]  /*11d00*/  FADD.FTZ R162, R164, R162 ;  /* 0x000000a2a4a27221 */ /* 0x008fe20000010000 */
[----:B------:R-:W3:Y:S01]  /*11d10*/  MUFU.EX2 R177, R177 ;  /* 0x000000b100b17308 */ /* 0x000ee20000000800 */
[C---:B------:R-:W-:Y:S01]  /*11d20*/  HMMA.16816.F32 R12, R20.reuse, R26, R12 ;  /* 0x0000001a140c723c */ /* 0x040fe2000000180c */
[----:B------:R-:W5:Y:S01]  /*11d30*/  LDSM.16.MT88.4 R24, [R246+0x7000] ;  /* 0x00700000f618783b */ /* 0x000f620000004200 */
[----:B----4-:R-:W-:Y:S01]  /*11d40*/  F2FP.F16.F32.PACK_AB R37, R171, R164 ;  /* 0x000000a4ab25723e */ /* 0x010fe200000000ff */
[----:B------:R-:W-:Y:S01]  /*11d50*/  FADD.FTZ R89, R89, R92 ;  /* 0x0000005c59597221 */ /* 0x000fe20000010000 */
[----:B------:R-:W-:Y:S02]  /*11d60*/  FADD.FTZ R171, R171, R162 ;  /* 0x000000a2abab7221 */ /* 0x000fe40000010000 */
[----:B------:R-:W-:Y:S01]  /*11d70*/  HMMA.16816.F32 R8, R20, R32, R8 ;  /* 0x000000201408723c */ /* 0x000fe20000001808 */
[----:B------:R-:W4:Y:S01]  /*11d80*/  MUFU.EX2 R178, R178 ;  /* 0x000000b200b27308 */ /* 0x000f220000000800 */
[----:B------:R-:W-:Y:S01]  /*11d90*/  FADD.FTZ R89, R88, R89 ;  /* 0x0000005958597221 */ /* 0x000fe20000010000 */
[----:B--2---:R-:W-:-:S03]  /*11da0*/  FADD.FTZ R171, R176, R171 ;  /* 0x000000abb0ab7221 */ /* 0x004fc60000010000 */
[----:B------:R-:W-:Y:S01]  /*11db0*/  HMMA.16816.F32 R28, R20, R34, R28 ;  /* 0x00000022141c723c */ /* 0x000fe2000000181c */
[----:B------:R-:W2:Y:S01]  /*11dc0*/  LDSM.16.MT88.4 R32, [R245+0x7000] ;  /* 0x00700000f520783b */ /* 0x000ea20000004200 */
[----:B------:R-:W-:Y:S01]  /*11dd0*/  FADD.FTZ R87, R87, R89 ;  /* 0x0000005957577221 */ /* 0x000fe20000010000 */
[----:B------:R-:W4:Y:S01]  /*11de0*/  MUFU.EX2 R179, R179 ;  /* 0x000000b300b37308 */ /* 0x000f220000000800 */
        /* <DEDUP_REMOVED lines=9> */
[----:B----4-:R-:W-:Y:S01]  /*11e80*/  FADD.FTZ R177, R178, R177 ;  /* 0x000000b1b2b17221 */ /* 0x010fe20000010000 */
[----:B------:R-:W-:-:S04]  /*11e90*/  FADD.FTZ R84, R84, R87 ;  /* 0x0000005754547221 */ /* 0x000fc80000010000 */
[C---:B------:R-:W-:Y:S01]  /*11ea0*/  HMMA.16816.F32 R12, R36.reuse, R6, R12 ;  /* 0x00000006240c723c */ /* 0x040fe2000000180c */
[----:B------:R-:W1:Y:S01]  /*11eb0*/  MUFU.EX2 R167, R167 ;  /* 0x000000a700a77308 */ /* 0x000e620000000800 */
[----:B------:R-:W3:Y:S01]  /*11ec0*/  LDSM.16.MT88.4 R4, [R246+0x7400] ;  /* 0x00740000f604783b */ /* 0x000ee20000004200 */
[C---:B------:R-:W-:Y:S01]  /*11ed0*/  F2FP.F16.F32.PACK_AB R21, R179.reuse, R178 ;  /* 0x000000b2b315723e */ /* 0x040fe200000000ff */
[----:B------:R-:W-:Y:S01]  /*11ee0*/  FADD.FTZ R177, R179, R177 ;  /* 0x000000b1b3b17221 */ /* 0x000fe20000010000 */
[----:B------:R-:W-:Y:S01]  /*11ef0*/  FADD.FTZ R84, R83, R84 ;  /* 0x0000005453547221 */ /* 0x000fe20000010000 */
[C---:B------:R-:W-:Y:S03]  /*11f00*/  HMMA.16816.F32 R8, R36.reuse, R40, R8 ;  /* 0x000000282408723c */ /* 0x040fe60000001808 */
[----:B------:R4:W-:Y:S03]  /*11f10*/  MUFU.EX2 R147, R20 ;  /* 0x0000001400937308 */ /* 0x0009e60000000800 */
[----:B------:R-:W-:Y:S01]  /*11f20*/  HMMA.16816.F32 R28, R36, R42, R28 ;  /* 0x0000002a241c723c */ /* 0x000fe2000000181c */
[----:B------:R-:W3:Y:S04]  /*11f30*/  LDSM.16.MT88.4 R40, [R245+0x7400] ;  /* 0x00740000f528783b */ /* 0x000ee80000004200 */
[----:B------:R-:W2:Y:S01]  /*11f40*/  MUFU.EX2 R82, R82 ;  /* 0x0000005200527308 */ /* 0x000ea20000000800 */
[----:B-1----:R-:W-:Y:S01]  /*11f50*/  F2FP.F16.F32.PACK_AB R23, R167, R170 ;  /* 0x000000aaa717723e */ /* 0x002fe200000000ff */
[----:B------:R-:W-:-:S04]  /*11f60*/  FADD.FTZ R170, R170, R177 ;  /* 0x000000b1aaaa7221 */ /* 0x000fc80000010000 */
[----:B------:R-:W-:Y:S02]  /*11f70*/  FADD.FTZ R170, R167, R170 ;  /* 0x000000aaa7aa7221 */ /* 0x000fe40000010000 */
[----:B------:R-:W1:Y:S01]  /*11f80*/  MUFU.EX2 R81, R81 ;  /* 0x0000005100517308 */ /* 0x000e620000000800 */
[----:B----4-:R-:W-:-:S07]  /*11f90*/  F2FP.F16.F32.PACK_AB R20, R85, R86 ;  /* 0x000000565514723e */ /* 0x010fce00000000ff */
[----:B------:R-:W4:Y:S01]  /*11fa0*/  MUFU.EX2 R80, R80 ;  /* 0x0000005000507308 */ /* 0x000f220000000800 */
[----:B-----5:R-:W-:Y:S01]  /*11fb0*/  HMMA.16816.F32 R16, R20, R24, R16 ;  /* 0x000000181410723c */ /* 0x020fe20000001810 */
[----:B--2---:R-:W-:-:S05]  /*11fc0*/  FADD.FTZ R84, R82, R84 ;  /* 0x0000005452547221 */ /* 0x004fca0000010000 */
[C---:B------:R-:W-:Y:S01]  /*11fd0*/  HMMA.16816.F32 R12, R20.reuse, R26, R12 ;  /* 0x0000001a140c723c */ /* 0x040fe2000000180c */
[----:B------:R-:W2:Y:S01]  /*11fe0*/  MUFU.EX2 R79, R79 ;  /* 0x0000004f004f7308 */ /* 0x000ea20000000800 */
[----:B------:R-:W5:Y:S01]  /*11ff0*/  LDSM.16.MT88.4 R24, [R246+0x7800] ;  /* 0x00780000f618783b */ /* 0x000f620000004200 */
[C---:B-1----:R-:W-:Y:S01]  /*12000*/  F2FP.F16.F32.PACK_AB R36, R81.reuse, R82 ;  /* 0x000000525124723e */ /* 0x042fe200000000ff */
[----:B------:R-:W-:Y:S02]  /*12010*/  FADD.FTZ R81, R81, R84 ;  /* 0x0000005451517221 */ /* 0x000fe40000010000 */
[----:B------:R-:W-:Y:S03]  /*12020*/  HMMA.16816.F32 R8, R20, R32, R8 ;  /* 0x000000201408723c */ /* 0x000fe60000001808 */
[----:B------:R-:W1:Y:S01]  /*12030*/  MUFU.EX2 R163, R163 ;  /* 0x000000a300a37308 */ /* 0x000e620000000800 */
[----:B----4-:R-:W-:-:S02]  /*12040*/  FADD.FTZ R81, R80, R81 ;  /* 0x0000005150517221 */ /* 0x010fc40000010000 */
[----:B------:R-:W-:Y:S01]  /*12050*/  HMMA.16816.F32 R28, R20, R34, R28 ;  /* 0x00000022141c723c */ /* 0x000fe2000000181c */
[----:B------:R-:W4:Y:S04]  /*12060*/  LDSM.16.MT88.4 R20, [R245+0x7800] ;  /* 0x00780000f514783b */ /* 0x000f280000004200 */
[----:B------:R-:W3:Y:S01]  /*12070*/  MUFU.EX2 R158, R158 ;  /* 0x0000009e009e7308 */ /* 0x000ee20000000800 */
[C---:B--2---:R-:W-:Y:S01]  /*12080*/  F2FP.F16.F32.PACK_AB R38, R79.reuse, R80 ;  /* 0x000000504f26723e */ /* 0x044fe200000000ff */
[----:B------:R-:W-:-:S06]  /*12090*/  FADD.FTZ R79, R79, R81 ;  /* 0x000000514f4f7221 */ /* 0x000fcc0000010000 */
[----:B------:R-:W2:Y:S01]  /*120a0*/  MUFU.EX2 R154, R154 ;  /* 0x0000009a009a7308 */ /* 0x000ea20000000800 */
[----:B-1----:R-:W-:-:S07]  /*120b0*/  FADD.FTZ R170, R163, R170 ;  /* 0x000000aaa3aa7221 */ /* 0x002fce0000010000 */
[----:B------:R-:W1:Y:S01]  /*120c0*/  MUFU.EX2 R78, R78 ;  /* 0x0000004e004e7308 */ /* 0x000e620000000800 */
[C---:B---3--:R-:W-:Y:S01]  /*120d0*/  F2FP.F16.F32.PACK_AB R37, R158.reuse, R163 ;  /* 0x000000a39e25723e */ /* 0x048fe200000000ff */
[----:B------:R-:W-:-:S06]  /*120e0*/  FADD.FTZ R158, R158, R170 ;  /* 0x000000aa9e9e7221 */ /* 0x000fcc0000010000 */
[----:B------:R-:W3:Y:S01]  /*120f0*/  MUFU.EX2 R77, R77 ;  /* 0x0000004d004d7308 */ /* 0x000ee20000000800 */
[----:B--2---:R-:W-:Y:S01]  /*12100*/  F2FP.F16.F32.PACK_AB R39, R147, R154 ;  /* 0x0000009a9327723e */ /* 0x004fe200000000ff */
[----:B------:R-:W-:-:S04]  /*12110*/  FADD.FTZ R158, R154, R158 ;  /* 0x0000009e9a9e7221 */ /* 0x000fc80000010000 */
[----:B------:R-:W-:Y:S02]  /*12120*/  FADD.FTZ R147, R147, R158 ;  /* 0x0000009e93937221 */ /* 0x000fe40000010000 */
[----:B------:R-:W2:Y:S01]  /*12130*/  MUFU.EX2 R76, R76 ;  /* 0x0000004c004c7308 */ /* 0x000ea20000000800 */
[----:B------:R-:W-:Y:S01]  /*12140*/  HMMA.16816.F32 R16, R36, R4, R16 ;  /* 0x000000042410723c */ /* 0x000fe20000001810 */
[----:B-1----:R-:W-:-:S05]  /*12150*/  FADD.FTZ R79, R78, R79 ;  /* 0x0000004f4e4f7221 */ /* 0x002fca0000010000 */
[C---:B------:R-:W-:Y:S01]  /*12160*/  HMMA.16816.F32 R12, R36.reuse, R6, R12 ;  /* 0x00000006240c723c */ /* 0x040fe2000000180c */
[----:B------:R-:W1:Y:S01]  /*12170*/  MUFU.EX2 R75, R75 ;  /* 0x0000004b004b7308 */ /* 0x000e620000000800 */
[----:B------:R-:W4:Y:S01]  /*12180*/  LDSM.16.MT88.4 R4, [R246+0x7c00] ;  /* 0x007c0000f604783b */ /* 0x000f220000004200 */
[C---:B---3--:R-:W-:Y:S01]  /*12190*/  F2FP.F16.F32.PACK_AB R32, R77.reuse, R78 ;  /* 0x0000004e4d20723e */ /* 0x048fe200000000ff */
[----:B------:R-:W-:Y:S02]  /*121a0*/  FADD.FTZ R77, R77, R79 ;  /* 0x0000004f4d4d7221 */ /* 0x000fe40000010000 */
[----:B------:R-:W-:Y:S03]  /*121b0*/  HMMA.16816.F32 R8, R36, R40, R8 ;  /* 0x000000282408723c */ /* 0x000fe60000001808 */
[----:B------:R-:W3:Y:S01]  /*121c0*/  MUFU.EX2 R152, R152 ;  /* 0x0000009800987308 */ /* 0x000ee20000000800 */
[----:B--2---:R-:W-:-:S02]  /*121d0*/  FADD.FTZ R77, R76, R77 ;  /* 0x0000004d4c4d7221 */ /* 0x004fc40000010000 */
[----:B------:R-:W-:Y:S01]  /*121e0*/  HMMA.16816.F32 R28, R36, R42, R28 ;  /* 0x0000002a241c723c */ /* 0x000fe2000000181c */
[----:B------:R-:W-:-:S04]  /*121f0*/  FFMA.FTZ R41, R106, UR4, -R65 ;  /* 0x000000046a297c23 */ /* 0x000fc80008010841 */
[----:B------:R-:W2:Y:S01]  /*12200*/  MUFU.EX2 R139, R139 ;  /* 0x0000008b008b7308 */ /* 0x000ea20000000800 */
[----:B-1----:R-:W-:Y:S01]  /*12210*/  F2FP.F16.F32.PACK_AB R34, R75, R76 ;  /* 0x0000004c4b22723e */ /* 0x002fe200000000ff */
[--C-:B------:R-:W-:Y:S01]  /*12220*/  FFMA.FTZ R37, R122, UR4, -R65.reuse ;  /* 0x000000047a257c23 */ /* 0x100fe20008010841 */
[--C-:B------:R-:W-:Y:S01]  /*12230*/  FFMA.FTZ R38, R120, UR4, -R65.reuse ;  /* 0x0000000478267c23 */ /* 0x100fe20008010841 */
[--C-:B------:R-:W-:Y:S01]  /*12240*/  FFMA.FTZ R43, R96, UR4, -R65.reuse ;  /* 0x00000004602b7c23 */ /* 0x100fe20008010841 */
[--C-:B------:R-:W-:Y:S01]  /*12250*/  FFMA.FTZ R39, R107, UR4, -R65.reuse ;  /* 0x000000046b277c23 */ /* 0x100fe20008010841 */
[----:B------:R-:W-:Y:S01]  /*12260*/  FFMA.FTZ R96, R97, UR4, -R65 ;  /* 0x0000000461607c23 */ /* 0x000fe20008010841 */
[----:B------:R-:W-:Y:S01]  /*12270*/  FADD.FTZ R75, R75, R77 ;  /* 0x0000004d4b4b7221 */ /* 0x000fe20000010000 */
[----:B------:R-:W1:Y:S01]  /*12280*/  MUFU.EX2 R140, R140 ;  /* 0x0000008c008c7308 */ /* 0x000e620000000800 */
[----:B---3--:R-:W-:Y:S01]  /*12290*/  FADD.FTZ R147, R152, R147 ;  /* 0x0000009398937221 */ /* 0x008fe20000010000 */
[--C-:B------:R-:W-:Y:S01]  /*122a0*/  FFMA.FTZ R36, R114, UR4, -R91.reuse ;  /* 0x0000000472247c23 */ /* 0x100fe2000801085b */
[----:B------:R-:W-:-:S05]  /*122b0*/  FFMA.FTZ R42, R95, UR4, -R91 ;  /* 0x000000045f2a7c23 */ /* 0x000fca000801085b */
[----:B------:R-:W3:Y:S01]  /*122c0*/  MUFU.EX2 R129, R129 ;  /* 0x0000008100817308 */ /* 0x000ee20000000800 */
[C---:B--2---:R-:W-:Y:S01]  /*122d0*/  F2FP.F16.F32.PACK_AB R33, R139.reuse, R152 ;  /* 0x000000988b21723e */ /* 0x044fe200000000ff */
[----:B------:R-:W-:-:S06]  /*122e0*/  FADD.FTZ R139, R139, R147 ;  /* 0x000000938b8b7221 */ /* 0x000fcc0000010000 */
[----:B------:R-:W-:Y:S01]  /*122f0*/  MUFU.EX2 R74, R74 ;  /* 0x0000004a004a7308 */ /* 0x000fe20000000800 */
[----:B-1----:R-:W-:-:S07]  /*12300*/  FADD.FTZ R139, R140, R139 ;  /* 0x0000008b8c8b7221 */ /* 0x002fce0000010000 */
[----:B------:R-:W1:Y:S01]  /*12310*/  MUFU.EX2 R73, R73 ;  /* 0x0000004900497308 */ /* 0x000e620000000800 */
[C---:B---3--:R-:W-:Y:S01]  /*12320*/  F2FP.F16.F32.PACK_AB R35, R129.reuse, R140 ;  /* 0x0000008c8123723e */ /* 0x048fe200000000ff */
[----:B------:R-:W-:-:S06]  /*12330*/  FADD.FTZ R129, R129, R139 ;  /* 0x0000008b81817221 */ /* 0x000fcc0000010000 */
[C---:B-----5:R-:W-:Y:S01]  /*12340*/  HMMA.16816.F32 R16, R32.reuse, R24, R16 ;  /* 0x000000182010723c */ /* 0x060fe20000001810 */
[----:B------:R-:W-:Y:S05]  /*12350*/  MUFU.EX2 R72, R72 ;  /* 0x0000004800487308 */ /* 0x000fea0000000800 */
[C---:B------:R-:W-:Y:S01]  /*12360*/  HMMA.16816.F32 R12, R32.reuse, R26, R12 ;  /* 0x0000001a200c723c */ /* 0x040fe2000000180c */
[----:B------:R-:W2:Y:S02]  /*12370*/  LDSM.16.MT88.4 R24, [R245+0x7c00] ;  /* 0x007c0000f518783b */ /* 0x000ea40000004200 */
[----:B------:R-:W3:Y:S03]  /*12380*/  MUFU.EX2 R71, R71 ;  /* 0x0000004700477308 */ /* 0x000ee60000000800 */
[C---:B----4-:R-:W-:Y:S05]  /*12390*/  HMMA.16816.F32 R8, R32.reuse, R20, R8 ;  /* 0x000000142008723c */ /* 0x050fea0000001808 */
[----:B------:R-:W-:Y:S01]  /*123a0*/  MUFU.EX2 R128, R128 ;  /* 0x0000008000807308 */ /* 0x000fe20000000800 */
[----:B------:R-:W-:Y:S01]  /*123b0*/  HMMA.16816.F32 R28, R32, R22, R28 ;  /* 0x00000016201c723c */ /* 0x000fe2000000181c */
[----:B------:R-:W4:Y:S01]  /*123c0*/  LDSM.16.MT88.4 R32, [R246+0x8000] ;  /* 0x00800000f620783b */ /* 0x000f220000004200 */
[----:B-1----:R-:W-:Y:S01]  /*123d0*/  F2FP.F16.F32.PACK_AB R20, R73, R74 ;  /* 0x0000004a4914723e */ /* 0x002fe200000000ff */
[----:B------:R-:W-:-:S04]  /*123e0*/  FADD.FTZ R74, R74, R75 ;  /* 0x0000004b4a4a7221 */ /* 0x000fc80000010000 */
[----:B------:R-:W1:Y:S01]  /*123f0*/  MUFU.EX2 R40, R124 ;  /* 0x0000007c00287308 */ /* 0x000e620000000800 */
[----:B---3--:R-:W-:Y:S01]  /*12400*/  F2FP.F16.F32.PACK_AB R22, R71, R72 ;  /* 0x000000484716723e */ /* 0x008fe200000000ff */
[----:B------:R-:W-:-:S04]  /*12410*/  FADD.FTZ R74, R73, R74 ;  /* 0x0000004a494a7221 */ /* 0x000fc80000010000 */
[----:B------:R-:W-:Y:S02]  /*12420*/  FADD.FTZ R72, R72, R74 ;  /* 0x0000004a48487221 */ /* 0x000fe40000010000 */
[----:B------:R-:W-:Y:S02]  /*12430*/  MUFU.EX2 R37, R37 ;  /* 0x0000002500257308 */ /* 0x000fe40000000800 */
[----:B------:R-:W-:-:S06]  /*12440*/  FADD.FTZ R72, R71, R72 ;  /* 0x0000004847487221 */ /* 0x000fcc0000010000 */
        /* <DEDUP_REMOVED lines=14> */
[C---:B--2---:R-:W-:Y:S05]  /*12530*/  HMMA.16816.F32 R8, R20.reuse, R24, R8 ;  /* 0x000000181408723c */ /* 0x044fea0000001808 */
[----:B------:R-:W2:Y:S01]  /*12540*/  MUFU.EX2 R39, R39 ;  /* 0x0000002700277308 */ /* 0x000ea20000000800 */
[----:B------:R-:W-:Y:S01]  /*12550*/  HMMA.16816.F32 R28, R20, R26, R28 ;  /* 0x0000001a141c723c */ /* 0x000fe2000000181c */
[----:B------:R-:W3:Y:S01]  /*12560*/  LDSM.16.MT88.4 R20, [R246+0x8400] ;  /* 0x00840000f614783b */ /* 0x000ee20000004200 */
[----:B-1----:R-:W-:Y:S01]  /*12570*/  F2FP.F16.F32.PACK_AB R24, R69, R70 ;  /* 0x000000464518723e */ /* 0x002fe200000000ff */
[----:B------:R-:W-:-:S04]  /*12580*/  FADD.FTZ R70, R70, R72 ;  /* 0x0000004846467221 */ /* 0x000fc80000010000 */
[----:B------:R-:W1:Y:S01]  /*12590*/  MUFU.EX2 R41, R41 ;  /* 0x0000002900297308 */ /* 0x000e620000000800 */
[----:B-----5:R-:W-:Y:S01]  /*125a0*/  F2FP.F16.F32.PACK_AB R26, R67, R68 ;  /* 0x00000044431a723e */ /* 0x020fe200000000ff */
[----:B------:R-:W-:-:S04]  /*125b0*/  FADD.FTZ R70, R69, R70 ;  /* 0x0000004645467221 */ /* 0x000fc80000010000 */
[----:B------:R-:W-:Y:S02]  /*125c0*/  FADD.FTZ R68, R68, R70 ;  /* 0x0000004644447221 */ /* 0x000fe40000010000 */
[----:B------:R-:W5:Y:S01]  /*125d0*/  MUFU.EX2 R43, R43 ;  /* 0x0000002b002b7308 */ /* 0x000f620000000800 */
[----:B--2---:R-:W-:Y:S01]  /*125e0*/  FADD.FTZ R37, R39, R37 ;  /* 0x0000002527257221 */ /* 0x004fe20000010000 */
[----:B------:R-:W-:-:S06]  /*125f0*/  FADD.FTZ R68, R67, R68 ;  /* 0x0000004443447221 */ /* 0x000fcc0000010000 */
[----:B------:R-:W2:Y:S01]  /*12600*/  MUFU.EX2 R96, R96 ;  /* 0x0000006000607308 */ /* 0x000ea20000000800 */
[C---:B-1----:R-:W-:Y:S01]  /*12610*/  F2FP.F16.F32.PACK_AB R25, R41.reuse, R39 ;  /* 0x000000272919723e */ /* 0x042fe200000000ff */
[----:B------:R-:W-:-:S06]  /*12620*/  FADD.FTZ R41, R41, R37 ;  /* 0x0000002529297221 */ /* 0x000fcc0000010000 */
[----:B------:R-:W-:Y:S01]  /*12630*/  MUFU.EX2 R66, R66 ;  /* 0x0000004200427308 */ /* 0x000fe20000000800 */
[----:B-----5:R-:W-:-:S07]  /*12640*/  FADD.FTZ R41, R43, R41 ;  /* 0x000000292b297221 */ /* 0x020fce0000010000 */
[----:B------:R-:W1:Y:S01]  /*12650*/  MUFU.EX2 R64, R64 ;  /* 0x0000004000407308 */ /* 0x000e620000000800 */
[C---:B--2---:R-:W-:Y:S01]  /*12660*/  F2FP.F16.F32.PACK_AB R27, R96.reuse, R43 ;  /* 0x0000002b601b723e */ /* 0x044fe200000000ff */
[----:B------:R-:W-:-:S06]  /*12670*/  FADD.FTZ R41, R96, R41 ;  /* 0x0000002960297221 */ /* 0x000fcc0000010000 */
[----:B------:R-:W-:Y:S01]  /*12680*/  MUFU.EX2 R63, R63 ;  /* 0x0000003f003f7308 */ /* 0x000fe20000000800 */
[C---:B----4-:R-:W-:Y:S06]  /*12690*/  HMMA.16816.F32 R16, R24.reuse, R32, R16 ;  /* 0x000000201810723c */ /* 0x050fec0000001810 */
[C---:B------:R-:W-:Y:S01]  /*126a0*/  HMMA.16816.F32 R12, R24.reuse, R34, R12 ;  /* 0x00000022180c723c */ /* 0x040fe2000000180c */
[----:B------:R-:W2:Y:S01]  /*126b0*/  MUFU.EX2 R57, R57 ;  /* 0x0000003900397308 */ /* 0x000ea20000000800 */
[----:B------:R-:W4:Y:S04]  /*126c0*/  LDSM.16.MT88.4 R32, [R245+0x8400] ;  /* 0x00840000f520783b */ /* 0x000f280000004200 */
[C---:B---3--:R-:W-:Y:S03]  /*126d0*/  HMMA.16816.F32 R8, R24.reuse, R4, R8 ;  /* 0x000000041808723c */ /* 0x048fe60000001808 */
[----:B------:R-:W-:Y:S03]  /*126e0*/  MUFU.EX2 R45, R45 ;  /* 0x0000002d002d7308 */ /* 0x000fe60000000800 */
[----:B------:R-:W-:Y:S01]  /*126f0*/  HMMA.16816.F32 R28, R24, R6, R28 ;  /* 0x00000006181c723c */ /* 0x000fe2000000181c */
[----:B-1----:R-:W-:Y:S01]  /*12700*/  F2FP.F16.F32.PACK_AB R4, R64, R66 ;  /* 0x000000424004723e */ /* 0x002fe200000000ff */
        /* <DEDUP_REMOVED lines=25> */
[--C-:B------:R-:W-:Y:S01]  /*128a0*/  FFMA.FTZ R32, R52, UR4, -R65.reuse ;  /* 0x0000000434207c23 */ /* 0x100fe20008010841 */
[----:B------:R-:W-:-:S05]  /*128b0*/  FFMA.FTZ R33, R60, UR4, -R65 ;  /* 0x000000043c217c23 */ /* 0x000fca0008010841 */
        /* <DEDUP_REMOVED lines=12> */
[----:B------:R-:W4:Y:S08]  /*12980*/  MUFU.EX2 R36, R36 ;  /* 0x0000002400247308 */ /* 0x000f300000000800 */
[----:B------:R-:W5:Y:S01]  /*12990*/  MUFU.EX2 R32, R32 ;  /* 0x0000002000207308 */ /* 0x000f620000000800 */
[----:B---3--:R-:W-:Y:S01]  /*129a0*/  F2FP.F16.F32.PACK_AB R7, R53, R54 ;  /* 0x000000363507723e */ /* 0x008fe200000000ff */
[----:B------:R-:W-:-:S04]  /*129b0*/  FADD.FTZ R54, R54, R46 ;  /* 0x0000002e36367221 */ /* 0x000fc80000010000 */
[----:B------:R-:W-:Y:S02]  /*129c0*/  FADD.FTZ R54, R53, R54 ;  /* 0x0000003635367221 */ /* 0x000fe40000010000 */
[----:B-1----:R-:W-:Y:S01]  /*129d0*/  HMMA.16816.F32 R16, R4, R24, R16 ;  /* 0x000000180410723c */ /* 0x002fe20000001810 */
[----:B------:R-:W1:Y:S01]  /*129e0*/  MUFU.EX2 R42, R42 ;  /* 0x0000002a002a7308 */ /* 0x000e620000000800 */
[----:B----4-:R-:W-:-:S04]  /*129f0*/  FADD.FTZ R50, R36, R50 ;  /* 0x0000003224327221 */ /* 0x010fc80000010000 */
[C---:B--2---:R-:W-:Y:S01]  /*12a00*/  HMMA.16816.F32 R8, R4.reuse, R20, R8 ;  /* 0x000000140408723c */ /* 0x044fe20000001808 */
[----:B------:R-:W-:Y:S02]  /*12a10*/  FFMA.FTZ R24, R59, UR4, -R65 ;  /* 0x000000043b187c23 */ /* 0x000fe40008010841 */
[----:B------:R-:W2:Y:S01]  /*12a20*/  MUFU.EX2 R62, R62 ;  /* 0x0000003e003e7308 */ /* 0x000ea20000000800 */
[----:B-----5:R-:W-:Y:S02]  /*12a30*/  FADD.FTZ R54, R32, R54 ;  /* 0x0000003620367221 */ /* 0x020fe40000010000 */
[C---:B------:R-:W-:Y:S05]  /*12a40*/  HMMA.16816.F32 R12, R4.reuse, R26, R12 ;  /* 0x0000001a040c723c */ /* 0x040fea000000180c */
[----:B------:R-:W3:Y:S01]  /*12a50*/  MUFU.EX2 R216, R216 ;  /* 0x000000d800d87308 */ /* 0x000ee20000000800 */
[----:B------:R-:W-:Y:S01]  /*12a60*/  HMMA.16816.F32 R28, R4, R22, R28 ;  /* 0x00000016041c723c */ /* 0x000fe2000000181c */
[----:B-1----:R-:W-:-:S06]  /*12a70*/  FADD.FTZ R50, R42, R50 ;  /* 0x000000322a327221 */ /* 0x002fcc0000010000 */
[----:B------:R-:W1:Y:S01]  /*12a80*/  MUFU.EX2 R33, R33 ;  /* 0x0000002100217308 */ /* 0x000e620000000800 */
[----:B------:R-:W-:Y:S01]  /*12a90*/  F2FP.F16.F32.PACK_AB R4, R42, R36 ;  /* 0x000000242a04723e */ /* 0x000fe200000000ff */
[----:B--2---:R-:W-:-:S06]  /*12aa0*/  FADD.FTZ R50, R62, R50 ;  /* 0x000000323e327221 */ /* 0x004fcc0000010000 */
        /* <DEDUP_REMOVED lines=84> */
.L_x_2762:
[----:B------:R-:W1:Y:S02]  /*12ff0*/  LDC R8, c[0x0][0x250] ;  /* 0x00009400ff087b82 */ /* 0x000e640000000800 */
[----:B-1----:R-:W-:-:S05]  /*13000*/  IMAD.SHL.U32 R10, R8, 0x100, RZ ;  /* 0x00000100080a7824 */ /* 0x002fca00078e00ff */
[----:B------:R-:W-:-:S04]  /*13010*/  IADD3 R10, -R10, RZ, RZ ;  /* 0x000000ff0a0a7210 */ /* 0x000fc80007ffe1ff */
[----:B------:R-:W-:-:S07]  /*13020*/  SHF.R.S32.HI R9, RZ, 0x1f, R10 ;  /* 0x0000001fff097819 */ /* 0x000fce000001140a */
.L_x_2763:
[----:B------:R-:W-:Y:S01]  /*13030*/  ULDC UR6, c[0x0][0x2d0] ;  /* 0x0000b40000067ab9 */ /* 0x000fe20000000800 */
[----:B------:R-:W-:Y:S01]  /*13040*/  LEA R193, P1, R10, R193, 0x1 ;  /* 0x000000c10ac17211 */ /* 0x000fe200078208ff */
[----:B------:R-:W-:Y:S01]  /*13050*/  IMAD.SHL.U32 R132, R244, 0x2, RZ ;  /* 0x00000002f4847824 */ /* 0x000fe200078e00ff */
[----:B------:R-:W-:Y:S01]  /*13060*/  ISETP.GE.AND P0, PT, R196, UR6, PT ;  /* 0x00000006c4007c0c */ /* 0x000fe2000bf06270 */
[----:B------:R-:W-:Y:S01]  /*13070*/  ULDC.64 UR6, c[0x0][0x220] ;  /* 0x0000880000067ab9 */ /* 0x000fe20000000a00 */
[----:B------:R-:W-:Y:S01]  /*13080*/  LEA.HI.X R192, R10, R192, R9, 0x1, P1 ;  /* 0x000000c00ac07211 */ /* 0x000fe200008f0c09 */
[----:B------:R-:W-:-:S10]  /*13090*/  UISETP.GT.AND UP0, UPT, UR8, UR18, UPT ;  /* 0x000000120800728c */ /* 0x000fd4000bf04270 */
        /* <DEDUP_REMOVED lines=79> */
[----:B------:R-:W-:Y:S01]  /*13590*/  @!P0 LEA R14, P1, R10, UR6, 0x1 ;  /* 0x000000060a0e8c11 */ /* 0x000fe2000f8208ff */
[----:B------:R-:W-:Y:S01]  /*135a0*/  USHF.L.U32 UR6, UR8, 0x8, URZ ;  /* 0x0000000808067899 */ /* 0x000fe2000800063f */
[----:B------:R-:W-:-:S02]  /*135b0*/  @!P0 LEA.HI.X R23, R8, UR7, R6, 0x1, P3 ;  /* 0x0000000708178c11 */ /* 0x000fc400098f0c06 */
[----:B------:R-:W-:Y:S02]  /*135c0*/  @!P0 LEA.HI.X R19, R16, UR7, R5, 0x1, P2 ;  /* 0x0000000710138c11 */ /* 0x000fe400090f0c05 */
[----:B------:R-:W-:Y:S01]  /*135d0*/  @!P0 LEA.HI.X R15, R10, UR7, R4, 0x1, P1 ;  /* 0x000000070a0f8c11 */ /* 0x000fe200088f0c04 */
[----:B------:R-:W-:Y:S01]  /*135e0*/  @!PT LDS RZ, [RZ] ;  /* 0x00000000fffff984 */ /* 0x000fe20000000800 */
[----:B------:R-:W-:Y:S01]  /*135f0*/  @!PT LDS RZ, [RZ] ;  /* 0x00000000fffff984 */ /* 0x000fe20000000800 */
[----:B------:R-:W-:Y:S01]  /*13600*/  @!PT LDS RZ, [RZ] ;  /* 0x00000000fffff984 */ /* 0x000fe20000000800 */
[----:B------:R1:W-:Y:S01]  /*13610*/  @!P0 LDGSTS.E.BYPASS.LTC128B.128 [R223+0x7800], desc[UR10][R22.64] ;  /* 0x0780000016df8fae */ /* 0x0003e2000b901d4a */
[----:B------:R-:W-:-:S03]  /*13620*/  IMAD.U32 R135, RZ, RZ, UR6 ;  /* 0x00000006ff877e24 */ /* 0x000fc6000f8e00ff */
        /* <DEDUP_REMOVED lines=12> */
[----:B------:R-:W-:Y:S04]  /*136f0*/  LDSM.16.M88.4 R188, [R214] ;  /* 0x00000000d6bc783b */ /* 0x000fe80000000200 */
[----:B------:R-:W-:Y:S04]  /*13700*/  LDSM.16.M88.4 R136, [R210] ;  /* 0x00000000d288783b */ /* 0x000fe80000000200 */
[----:B------:R-:W-:Y:S04]  /*13710*/  LDSM.16.M88.4 R140, [R211] ;  /* 0x00000000d38c783b */ /* 0x000fe80000000200 */
[----:B-1----:R-:W1:Y:S04]  /*13720*/  LDSM.16.M88.4 R20, [R213+0x1000] ;  /* 0x00100000d514783b */ /* 0x002e680000000200 */
        /* <DEDUP_REMOVED lines=8> */
[C---:B------:R-:W-:Y:S01]  /*137b0*/  HMMA.16816.F32 R4, R28.reuse, R6, RZ ;  /* 0x000000061c04723c */ /* 0x040fe200000018ff */
[----:B------:R-:W3:Y:S04]  /*137c0*/  LDSM.16.M88.4 R76, [R213+0x3400] ;  /* 0x00340000d54c783b */ /* 0x000ee80000000200 */
[----:B------:R-:W3:Y:S04]  /*137d0*/  LDSM.16.M88.4 R68, [R213+0x3800] ;  /* 0x00380000d544783b */ /* 0x000ee80000000200 */
[----:B------:R-:W3:Y:S01]  /*137e0*/  LDSM.16.M88.4 R60, [R213+0x3c00] ;  /* 0x003c0000d53c783b */ /* 0x000ee20000000200 */
[C---:B-1----:R-:W-:Y:S03]  /*137f0*/  HMMA.16816.F32 R24, R28.reuse, R20, RZ ;  /* 0x000000141c18723c */ /* 0x042fe600000018ff */
[----:B------:R-:W1:Y:S03]  /*13800*/  LDSM.16.M88.4 R52, [R213+0x4000] ;  /* 0x00400000d534783b */ /* 0x000e660000000200 */
[C---:B--2---:R-:W-:Y:S01]  /*13810*/  HMMA.16816.F32 R16, R28.reuse, R12, RZ ;  /* 0x0000000c1c10723c */ /* 0x044fe200000018ff */
[----:B------:R-:W2:Y:S04]  /*13820*/  LDSM.16.M88.4 R44, [R213+0x4400] ;  /* 0x00440000d52c783b */ /* 0x000ea80000000200 */
[----:B------:R-:W2:Y:S01]  /*13830*/  LDSM.16.M88.4 R36, [R213+0x4800] ;  /* 0x00480000d524783b */ /* 0x000ea20000000200 */
[----:B------:R-:W-:Y:S03]  /*13840*/  HMMA.16816.F32 R12, R28, R14, RZ ;  /* 0x0000000e1c0c723c */ /* 0x000fe600000018ff */
[----:B------:R-:W2:Y:S03]  /*13850*/  LDSM.16.M88.4 R148, [R213+0x4c00] ;  /* 0x004c0000d594783b */ /* 0x000ea60000000200 */
[C---:B------:R-:W-:Y:S01]  /*13860*/  HMMA.16816.F32 R8, R188.reuse, R136, R8 ;  /* 0x00000088bc08723c */ /* 0x040fe20000001808 */
[----:B------:R-:W2:Y:S04]  /*13870*/  LDSM.16.M88.4 R168, [R205] ;  /* 0x00000000cda8783b */ /* 0x000ea80000000200 */
[----:B------:R-:W-:Y:S01]  /*13880*/  LDSM.16.M88.4 R164, [R204] ;  /* 0x00000000cca4783b */ /* 0x000fe20000000200 */
[C---:B------:R-:W-:Y:S03]  /*13890*/  HMMA.16816.F32 R4, R188.reuse, R138, R4 ;  /* 0x0000008abc04723c */ /* 0x040fe60000001804 */
[----:B------:R-:W-:Y:S03]  /*138a0*/  LDSM.16.M88.4 R136, [R3] ;  /* 0x000000000388783b */ /* 0x000fe60000000200 */
[C---:B------:R-:W-:Y:S01]  /*138b0*/  HMMA.16816.F32 R16, R188.reuse, R140, R16 ;  /* 0x0000008cbc10723c */ /* 0x040fe20000001810 */
[----:B------:R-:W-:Y:S04]  /*138c0*/  LDSM.16.M88.4 R160, [R203] ;  /* 0x00000000cba0783b */ /* 0x000fe80000000200 */
[----:B------:R-:W-:Y:S01]  /*138d0*/  LDSM.16.M88.4 R156, [R202] ;  /* 0x00000000ca9c783b */ /* 0x000fe20000000200 */
[----:B------:R-:W-:Y:S03]  /*138e0*/  HMMA.16816.F32 R12, R188, R142, R12 ;  /* 0x0000008ebc0c723c */ /* 0x000fe6000000180c */
[----:B------:R-:W2:Y:S03]  /*138f0*/  LDSM.16.M88.4 R140, [R198] ;  /* 0x00000000c68c783b */ /* 0x000ea60000000200 */
[C---:B----4-:R-:W-:Y:S01]  /*13900*/  HMMA.16816.F32 R128, R28.reuse, R124, RZ ;  /* 0x0000007c1c80723c */ /* 0x050fe200000018ff */
[----:B------:R-:W-:Y:S04]  /*13910*/  LDSM.16.M88.4 R152, [R201] ;  /* 0x00000000c998783b */ /* 0x000fe80000000200 */
[----:B------:R-:W-:Y:S01]  /*13920*/  LDSM.16.M88.4 R144, [R212] ;  /* 0x00000000d490783b */ /* 0x000fe20000000200 */
[C---:B-----5:R-:W-:Y:S03]  /*13930*/  HMMA.16816.F32 R120, R28.reuse, R116, RZ ;  /* 0x000000741c78723c */ /* 0x060fe600000018ff */
[----:B------:R-:W-:Y:S03]  /*13940*/  LDSM.16.M88.4 R184, [R209] ;  /* 0x00000000d1b8783b */ /* 0x000fe60000000200 */
[C---:B------:R-:W-:Y:S01]  /*13950*/  HMMA.16816.F32 R112, R28.reuse, R108, RZ ;  /* 0x0000006c1c70723c */ /* 0x040fe200000018ff */
[----:B------:R-:W-:Y:S04]  /*13960*/  LDSM.16.M88.4 R180, [R208] ;  /* 0x00000000d0b4783b */ /* 0x000fe80000000200 */
[----:B------:R-:W-:Y:S01]  /*13970*/  LDSM.16.M88.4 R176, [R207] ;  /* 0x00000000cfb0783b */ /* 0x000fe20000000200 */
[C---:B------:R-:W-:Y:S03]  /*13980*/  HMMA.16816.F32 R104, R28.reuse, R100, RZ ;  /* 0x000000641c68723c */ /* 0x040fe600000018ff */
[----:B------:R-:W-:Y:S03]  /*13990*/  LDSM.16.M88.4 R172, [R206] ;  /* 0x00000000ceac783b */ /* 0x000fe60000000200 */
[C---:B------:R-:W-:Y:S01]  /*139a0*/  HMMA.16816.F32 R96, R28.reuse, R92, RZ ;  /* 0x0000005c1c60723c */ /* 0x040fe200000018ff */
[----:B------:R-:W0:Y:S05]  /*139b0*/  LDGDEPBAR ;  /* 0x00000000000079af */ /* 0x000e2a0000000000 */
[C---:B---3--:R-:W-:Y:S06]  /*139c0*/  HMMA.16816.F32 R88, R28.reuse, R84, RZ ;  /* 0x000000541c58723c */ /* 0x048fec00000018ff */
[C---:B------:R-:W-:Y:S06]  /*139d0*/  HMMA.16816.F32 R80, R28.reuse, R76, RZ ;  /* 0x0000004c1c50723c */ /* 0x040fec00000018ff */
[C---:B------:R-:W-:Y:S06]  /*139e0*/  HMMA.16816.F32 R72, R28.reuse, R68, RZ ;  /* 0x000000441c48723c */ /* 0x040fec00000018ff */
[C---:B------:R-:W-:Y:S06]  /*139f0*/  HMMA.16816.F32 R64, R28.reuse, R60, RZ ;  /* 0x0000003c1c40723c */ /* 0x040fec00000018ff */
        /* <DEDUP_REMOVED lines=20> */
[C---:B------:R-:W-:Y:S06]  /*13b40*/  HMMA.16816.F32 R92, R188.reuse, R170, R92 ;  /* 0x000000aabc5c723c */ /* 0x040fec000000185c */
[----:B------:R-:W-:Y:S01]  /*13b50*/  HMMA.16816.F32 R36, R188, R142, R36 ;  /* 0x0000008ebc24723c */ /* 0x000fe20000001824 */
[----:B------:R-:W-:-:S05]  /*13b60*/  IMAD.U32 R170, RZ, RZ, UR6 ;  /* 0x00000006ffaa7e24 */ /* 0x000fca000f8e00ff */
[C---:B------:R-:W-:Y:S01]  /*13b70*/  HMMA.16816.F32 R28, R188.reuse, R138, R28 ;  /* 0x0000008abc1c723c */ /* 0x040fe2000000181c */
[----:B------:R-:W-:Y:S01]  /*13b80*/  LOP3.LUT R143, R132, 0x6, RZ, 0xc0, !PT ;  /* 0x00000006848f7812 */ /* 0x000fe200078ec0ff */
[----:B------:R-:W-:Y:S02]  /*13b90*/  IMAD.U32 R132, RZ, RZ, UR6 ;  /* 0x00000006ff847e24 */ /* 0x000fe4000f8e00ff */
[----:B------:R-:W-:Y:S01]  /*13ba0*/  IMAD.U32 R142, RZ, RZ, UR6 ;  /* 0x00000006ff8e7e24 */ /* 0x000fe2000f8e00ff */
[--C-:B------:R-:W-:Y:S01]  /*13bb0*/  LOP3.LUT R135, R135, 0xf9, R143.reuse, 0xfe, !PT ;  /* 0x000000f987877812 */ /* 0x100fe200078efe8f */
[C---:B------:R-:W-:Y:S01]  /*13bc0*/  HMMA.16816.F32 R88, R188.reuse, R164, R88 ;  /* 0x000000a4bc58723c */ /* 0x040fe20000001858 */
[----:B------:R-:W-:Y:S01]  /*13bd0*/  LOP3.LUT R132, R132, 0x71, R143, 0xfe, !PT ;  /* 0x0000007184847812 */ /* 0x000fe200078efe8f */
[----:B------:R-:W-:Y:S01]  /*13be0*/  IMAD.U32 R138, RZ, RZ, UR6 ;  /* 0x00000006ff8a7e24 */ /* 0x000fe2000f8e00ff */
[C---:B------:R-:W-:Y:S02]  /*13bf0*/  ISETP.GE.AND P3, PT, R135.reuse, R2, PT ;  /* 0x000000028700720c */ /* 0x040fe40003f66270 */
[----:B------:R-:W-:Y:S01]  /*13c00*/  ISETP.GE.AND P2, PT, R135, R0, PT ;  /* 0x000000008700720c */ /* 0x000fe20003f46270 */
[----:B------:R-:W-:Y:S01]  /*13c10*/  HMMA.16816.F32 R32, R188, R136, R32 ;  /* 0x00000088bc20723c */ /* 0x000fe20000001820 */
[----:B------:R-:W-:-:S02]  /*13c20*/  ISETP.GE.AND P1, PT, R132, R2, PT ;  /* 0x000000028400720c */ /* 0x000fc40003f26270 */
[----:B------:R-:W-:Y:S02]  /*13c30*/  ISETP.GE.AND P6, PT, R132, R0, PT ;  /* 0x000000008400720c */ /* 0x000fe40003fc6270 */
[--C-:B------:R-:W-:Y:S01]  /*13c40*/  LOP3.LUT R142, R142, 0x79, R143.reuse, 0xfe, !PT ;  /* 0x000000798e8e7812 */ /* 0x100fe200078efe8f */
[----:B-1----:R-:W-:Y:S01]  /*13c50*/  HMMA.16816.F32 R56, R188, R148, R56 ;  /* 0x00000094bc38723c */ /* 0x002fe20000001838 */
[----:B------:R-:W-:Y:S02]  /*13c60*/  I2FP.F32.S32 R136, R135 ;  /* 0x0000008700887245 */ /* 0x000fe40000201400 */
[----:B------:R-:W-:Y:S02]  /*13c70*/  I2FP.F32.S32 R135, R132 ;  /* 0x0000008400877245 */ /* 0x000fe40000201400 */
[----:B------:R-:W-:Y:S01]  /*13c80*/  LOP3.LUT R138, R138, 0x89, R143, 0xfe, !PT ;  /* 0x000000898a8a7812 */ /* 0x000fe200078efe8f */
[----:B------:R-:W-:Y:S01]  /*13c90*/  FFMA.FTZ R132, R136, UR5, R29 ;  /* 0x0000000588847c23 */ /* 0x000fe2000801001d */
[----:B------:R-:W-:-:S02]  /*13ca0*/  IMAD.U32 R148, RZ, RZ, UR6 ;  /* 0x00000006ff947e24 */ /* 0x000fc4000f8e00ff */
[----:B------:R-:W-:Y:S01]  /*13cb0*/  FFMA.FTZ R29, R136, UR5, R31 ;  /* 0x00000005881d7c23 */ /* 0x000fe2000801001f */
[----:B------:R-:W-:Y:S01]  /*13cc0*/  IMAD.U32 R136, RZ, RZ, UR6 ;  /* 0x00000006ff887e24 */ /* 0x000fe2000f8e00ff */
[C---:B------:R-:W-:Y:S01]  /*13cd0*/  HMMA.16816.F32 R84, R188.reuse, R166, R84 ;  /* 0x000000a6bc54723c */ /* 0x040fe20000001854 */
[C---:B------:R-:W-:Y:S01]  /*13ce0*/  FFMA.FTZ R97, R135.reuse, UR5, R97 ;  /* 0x0000000587617c23 */ /* 0x040fe20008010061 */
[----:B------:R-:W-:Y:S01]  /*13cf0*/  LOP3.LUT R148, R148, 0x78, R143, 0xfe, !PT ;  /* 0x0000007894947812 */ /* 0x000fe200078efe8f */
[----:B------:R-:W-:Y:S01]  /*13d00*/  FFMA.FTZ R99, R135, UR5, R99 ;  /* 0x0000000587637c23 */ /* 0x000fe20008010063 */
[----:B------:R-:W-:Y:S01]  /*13d10*/  LOP3.LUT R136, R136, 0x80, R143, 0xfe, !PT ;  /* 0x0000008088887812 */ /* 0x000fe200078efe8f */
[----:B------:R-:W-:Y:S01]  /*13d20*/  IMAD.U32 R135, RZ, RZ, UR6 ;  /* 0x00000006ff877e24 */ /* 0x000fe2000f8e00ff */
[C---:B------:R-:W-:Y:S01]  /*13d30*/  ISETP.GE.AND P5, PT, R148.reuse, R2, PT ;  /* 0x000000029400720c */ /* 0x040fe20003fa6270 */
[----:B------:R-:W-:Y:S01]  /*13d40*/  HMMA.16816.F32 R80, R188, R160, R80 ;  /* 0x000000a0bc50723c */ /* 0x000fe20000001850 */
[----:B------:R-:W-:-:S02]  /*13d50*/  ISETP.GE.AND P4, PT, R148, R0, PT ;  /* 0x000000009400720c */ /* 0x000fc40003f86270 */
[----:B------:R-:W-:Y:S02]  /*13d60*/  I2FP.F32.S32 R148, R148 ;  /* 0x0000009400947245 */ /* 0x000fe40000201400 */
[----:B------:R-:W-:Y:S01]  /*13d70*/  FSEL R149, R99, -INF , !P6 ;  /* 0xff80000063957808 */ /* 0x000fe20007000000 */
[C---:B------:R-:W-:Y:S01]  /*13d80*/  HMMA.16816.F32 R76, R188.reuse, R162, R76 ;  /* 0x000000a2bc4c723c */ /* 0x040fe2000000184c */
[----:B------:R-:W-:Y:S01]  /*13d90*/  ISETP.GE.AND P6, PT, R136, R0, PT ;  /* 0x000000008800720c */ /* 0x000fe20003fc6270 */
[C---:B------:R-:W-:Y:S01]  /*13da0*/  FFMA.FTZ R31, R148.reuse, UR5, R92 ;  /* 0x00000005941f7c23 */ /* 0x040fe2000801005c */
[----:B------:R-:W-:Y:S01]  /*13db0*/  FFMA.FTZ R148, R148, UR5, R94 ;  /* 0x0000000594947c23 */ /* 0x000fe2000801005e */
[----:B------:R-:W-:Y:S01]  /*13dc0*/  FSEL R94, R132, -INF , !P3 ;  /* 0xff800000845e7808 */ /* 0x000fe20005800000 */
[----:B------:R-:W-:Y:S01]  /*13dd0*/  IMAD.U32 R99, RZ, RZ, UR6 ;  /* 0x00000006ff637e24 */ /* 0x000fe2000f8e00ff */
[----:B------:R-:W-:Y:S01]  /*13de0*/  FSEL R92, R29, -INF , !P2 ;  /* 0xff8000001d5c7808 */ /* 0x000fe20005000000 */
[----:B------:R-:W-:Y:S01]  /*13df0*/  HMMA.16816.F32 R40, R188, R140, R40 ;  /* 0x0000008cbc28723c */ /* 0x000fe20000001828 */
[----:B------:R-:W-:-:S02]  /*13e00*/  ISETP.GE.AND P3, PT, R142, R2, PT ;  /* 0x000000028e00720c */ /* 0x000fc40003f66270 */
[----:B------:R-:W-:Y:S02]  /*13e10*/  ISETP.GE.AND P2, PT, R142, R0, PT ;  /* 0x000000008e00720c */ /* 0x000fe40003f46270 */
[----:B------:R-:W-:Y:S01]  /*13e20*/  I2FP.F32.S32 R142, R142 ;  /* 0x0000008e008e7245 */ /* 0x000fe20000201400 */
[C---:B------:R-:W-:Y:S01]  /*13e30*/  HMMA.16816.F32 R72, R188.reuse, R156, R72 ;  /* 0x0000009cbc48723c */ /* 0x040fe20000001848 */
[----:B------:R-:W-:Y:S01]  /*13e40*/  FSEL R29, R97, -INF , !P1 ;  /* 0xff800000611d7808 */ /* 0x000fe20004800000 */
[----:B------:R-:W-:Y:S01]  /*13e50*/  IMAD.U32 R97, RZ, RZ, UR6 ;  /* 0x00000006ff617e24 */ /* 0x000fe2000f8e00ff */
[----:B------:R-:W-:Y:S01]  /*13e60*/  ISETP.GE.AND P1, PT, R136, R2, PT ;  /* 0x000000028800720c */ /* 0x000fe20003f26270 */
[C---:B------:R-:W-:Y:S01]  /*13e70*/  FFMA.FTZ R93, R142.reuse, UR5, R93 ;  /* 0x000000058e5d7c23 */ /* 0x040fe2000801005d */
[----:B------:R-:W-:Y:S01]  /*13e80*/  I2FP.F32.S32 R136, R136 ;  /* 0x0000008800887245 */ /* 0x000fe20000201400 */
[----:B------:R-:W-:Y:S01]  /*13e90*/  FFMA.FTZ R142, R142, UR5, R95 ;  /* 0x000000058e8e7c23 */ /* 0x000fe2000801005f */
[--C-:B------:R-:W-:Y:S01]  /*13ea0*/  LOP3.LUT R135, R135, 0x81, R143.reuse, 0xfe, !PT ;  /* 0x0000008187877812 */ /* 0x100fe200078efe8f */
[C---:B------:R-:W-:Y:S01]  /*13eb0*/  HMMA.16816.F32 R68, R188.reuse, R158, R68 ;  /* 0x0000009ebc44723c */ /* 0x040fe20000001844 */
[----:B------:R-:W-:Y:S01]  /*13ec0*/  LOP3.LUT R97, R97, 0x88, R143, 0xfe, !PT ;  /* 0x0000008861617812 */ /* 0x000fe200078efe8f */
[C---:B------:R-:W-:Y:S01]  /*13ed0*/  FFMA.FTZ R95, R136.reuse, UR5, R88 ;  /* 0x00000005885f7c23 */ /* 0x040fe20008010058 */
[----:B------:R-:W-:Y:S01]  /*13ee0*/  FSEL R88, R31, -INF , !P5 ;  /* 0xff8000001f587808 */ /* 0x000fe20006800000 */
[----:B------:R-:W-:Y:S01]  /*13ef0*/  FFMA.FTZ R90, R136, UR5, R90 ;  /* 0x00000005885a7c23 */ /* 0x000fe2000801005a */
[----:B------:R-:W-:Y:S01]  /*13f00*/  FSEL R148, R148, -INF , !P4 ;  /* 0xff80000094947808 */ /* 0x000fe20006000000 */
[----:B------:R-:W-:Y:S01]  /*13f10*/  HMMA.16816.F32 R64, R188, R152, R64 ;  /* 0x00000098bc40723c */ /* 0x000fe20000001840 */
[----:B------:R-:W-:-:S02]  /*13f20*/  ISETP.GE.AND P5, PT, R135, R2, PT ;  /* 0x000000028700720c */ /* 0x000fc40003fa6270 */
[----:B------:R-:W-:Y:S02]  /*13f30*/  ISETP.GE.AND P4, PT, R135, R0, PT ;  /* 0x000000008700720c */ /* 0x000fe40003f86270 */
[----:B------:R-:W-:Y:S01]  /*13f40*/  I2FP.F32.S32 R135, R135 ;  /* 0x0000008700877245 */ /* 0x000fe20000201400 */
[C---:B------:R-:W-:Y:S01]  /*13f50*/  HMMA.16816.F32 R60, R188.reuse, R154, R60 ;  /* 0x0000009abc3c723c */ /* 0x040fe2000000183c */
        /* <DEDUP_REMOVED lines=8> */
[----:B------:R-:W-:Y:S02]  /*13fe0*/  LOP3.LUT R99, R99, 0x90, R143, 0xfe, !PT ;  /* 0x0000009063637812 */ /* 0x000fe400078efe8f */
        /* <DEDUP_REMOVED lines=8> */
[----:B------:R-:W-:Y:S01]  /*14070*/  I2FP.F32.S32 R138, R138 ;  /* 0x0000008a008a7245 */ /* 0x000fe20000201400 */
[C---:B------:R-:W-:Y:S01]  /*14080*/  HMMA.16816.F32 R20, R188.reuse, R146, R20 ;  /* 0x00000092bc14723c */ /* 0x040fe20000001814 */
[----:B------:R-:W-:Y:S01]  /*14090*/  FSEL R84, R93, -INF , !P5 ;  /* 0xff8000005d547808 */ /* 0x000fe20006800000 */
[----:B------:R-:W1:Y:S01]  /*140a0*/  LDSM.16.M88.4 R144, [R199] ;  /* 0x00000000c790783b */ /* 0x000e620000000200 */
[----:B------:R-:W-:Y:S01]  /*140b0*/  FSEL R140, R91, -INF , !P4 ;  /* 0xff8000005b8c7808 */ /* 0x000fe20006000000 */
[C---:B------:R-:W-:Y:S01]  /*140c0*/  FFMA.FTZ R85, R138.reuse, UR5, R85 ;  /* 0x000000058a557c23 */ /* 0x040fe20008010055 */
[C---:B------:R-:W-:Y:S01]  /*140d0*/  ISETP.GE.AND P5, PT, R99.reuse, R2, PT ;  /* 0x000000026300720c */ /* 0x040fe20003fa6270 */
[----:B------:R-:W-:Y:S01]  /*140e0*/  FFMA.FTZ R138, R138, UR5, R87 ;  /* 0x000000058a8a7c23 */ /* 0x000fe20008010057 */
[----:B------:R-:W-:Y:S01]  /*140f0*/  ISETP.GE.AND P4, PT, R99, R0, PT ;  /* 0x000000006300720c */ /* 0x000fe20003f86270 */
[----:B------:R-:W-:Y:S01]  /*14100*/  HMMA.16816.F32 R52, R188, R150, R52 ;  /* 0x00000096bc34723c */ /* 0x000fe20000001834 */
[----:B------:R-:W-:Y:S01]  /*14110*/  I2FP.F32.S32 R99, R99 ;  /* 0x0000006300637245 */ /* 0x000fe20000201400 */
[----:B------:R-:W-:-:S04]  /*14120*/  DEPBAR.LE SB0, 0x0 ;  /* 0x000080000000791a */ /* 0x000fc80000000000 */
[--C-:B------:R-:W-:Y:S01]  /*14130*/  LOP3.LUT R97, R97, 0x91, R143.reuse, 0xfe, !PT ;  /* 0x0000009161617812 */ /* 0x100fe200078efe8f */
[C---:B------:R-:W-:Y:S01]  /*14140*/  FFMA.FTZ R137, R99.reuse, UR5, R82 ;  /* 0x0000000563897c23 */ /* 0x040fe20008010052 */
[----:B------:R-:W-:Y:S01]  /*14150*/  LOP3.LUT R90, R90, 0x98, R143, 0xfe, !PT ;  /* 0x000000985a5a7812 */ /* 0x000fe200078efe8f */
[----:B------:R-:W-:Y:S01]  /*14160*/  FFMA.FTZ R87, R99, UR5, R80 ;  /* 0x0000000563577c23 */ /* 0x000fe20008010050 */
[----:B------:R-:W-:Y:S01]  /*14170*/  FSEL R82, R89, -INF , !P3 ;  /* 0xff80000059527808 */ /* 0x000fe20005800000 */
[----:B------:R-:W-:Y:S01]  /*14180*/  IMAD.U32 R89, RZ, RZ, UR6 ;  /* 0x00000006ff597e24 */ /* 0x000fe2000f8e00ff */
[----:B------:R-:W-:Y:S01]  /*14190*/  FSEL R139, R139, -INF , !P2 ;  /* 0xff8000008b8b7808 */ /* 0x000fe20005000000 */
[----:B------:R-:W-:Y:S01]  /*141a0*/  HMMA.16816.F32 R128, R188, R184, R128 ;  /* 0x000000b8bc80723c */ /* 0x000fe20000001880 */
[C---:B------:R-:W-:Y:S01]  /*141b0*/  ISETP.GE.AND P3, PT, R97.reuse, R2, PT ;  /* 0x000000026100720c */ /* 0x040fe20003f66270 */
[----:B------:R-:W-:Y:S01]  /*141c0*/  IMAD.U32 R99, RZ, RZ, UR6 ;  /* 0x00000006ff637e24 */ /* 0x000fe2000f8e00ff */
[----:B------:R-:W-:-:S02]  /*141d0*/  ISETP.GE.AND P2, PT, R97, R0, PT ;  /* 0x000000006100720c */ /* 0x000fc40003f46270 */
[----:B------:R-:W-:Y:S01]  /*141e0*/  I2FP.F32.S32 R97, R97 ;  /* 0x0000006100617245 */ /* 0x000fe20000201400 */
[C---:B------:R-:W-:Y:S01]  /*141f0*/  HMMA.16816.F32 R120, R188.reuse, R180, R120 ;  /* 0x000000b4bc78723c */ /* 0x040fe20000001878 */
[----:B------:R-:W-:Y:S02]  /*14200*/  FSEL R80, R85, -INF , !P1 ;  /* 0xff80000055507808 */ /* 0x000fe40004800000 */
[----:B------:R-:W-:Y:S01]  /*14210*/  FSEL R138, R138, -INF , !P6 ;  /* 0xff8000008a8a7808 */ /* 0x000fe20007000000 */
[C---:B------:R-:W-:Y:S01]  /*14220*/  FFMA.FTZ R85, R97.reuse, UR5, R81 ;  /* 0x0000000561557c23 */ /* 0x040fe20008010051 */
[----:B------:R-:W-:Y:S01]  /*14230*/  I2FP.F32.S32 R135, R90 ;  /* 0x0000005a00877245 */ /* 0x000fe20000201400 */
[----:B------:R-:W-:Y:S01]  /*14240*/  FFMA.FTZ R83, R97, UR5, R83 ;  /* 0x0000000561537c23 */ /* 0x000fe20008010053 */
[C---:B------:R-:W-:Y:S01]  /*14250*/  ISETP.GE.AND P1, PT, R90.reuse, R2, PT ;  /* 0x000000025a00720c */ /* 0x040fe20003f26270 */
[----:B------:R-:W-:Y:S01]  /*14260*/  HMMA.16816.F32 R124, R188, R186, R124 ;  /* 0x000000babc7c723c */ /* 0x000fe2000000187c */
[----:B------:R-:W-:Y:S01]  /*14270*/  ISETP.GE.AND P6, PT, R90, R0, PT ;  /* 0x000000005a00720c */ /* 0x000fe20003fc6270 */
[----:B------:R-:W-:-:S02]  /*14280*/  IMAD.U32 R90, RZ, RZ, UR6 ;  /* 0x00000006ff5a7e24 */ /* 0x000fc4000f8e00ff */
[----:B------:R-:W-:Y:S01]  /*14290*/  FFMA.FTZ R81, R135, UR5, R76 ;  /* 0x0000000587517c23 */ /* 0x000fe2000801004c */
[--C-:B------:R-:W-:Y:S01]  /*142a0*/  LOP3.LUT R76, R89, 0x99, R143.reuse, 0xfe, !PT ;  /* 0x00000099594c7812 */ /* 0x100fe200078efe8f */
[----:B------:R-:W-:Y:S01]  /*142b0*/  FFMA.FTZ R135, R135, UR5, R78 ;  /* 0x0000000587877c23 */ /* 0x000fe2000801004e */
[----:B------:R-:W-:Y:S01]  /*142c0*/  FSEL R78, R87, -INF , !P5 ;  /* 0xff800000574e7808 */ /* 0x000fe20006800000 */
[C---:B-1----:R-:W-:Y:S01]  /*142d0*/  HMMA.16816.F32 R48, R188.reuse, R144, R48 ;  /* 0x00000090bc30723c */ /* 0x042fe20000001830 */
[----:B------:R-:W-:Y:S01]  /*142e0*/  LOP3.LUT R90, R90, 0xa0, R143, 0xfe, !PT ;  /* 0x000000a05a5a7812 */ /* 0x000fe200078efe8f */
[----:B------:R-:W-:Y:S01]  /*142f0*/  IMAD.U32 R97, RZ, RZ, UR6 ;  /* 0x00000006ff617e24 */ /* 0x000fe2000f8e00ff */
[----:B------:R-:W-:Y:S02]  /*14300*/  I2FP.F32.S32 R87, R76 ;  /* 0x0000004c00577245 */ /* 0x000fe40000201400 */
[----:B------:R-:W-:Y:S01]  /*14310*/  FSEL R136, R83, -INF , !P2 ;  /* 0xff80000053887808 */ /* 0x000fe20005000000 */
[C---:B------:R-:W-:Y:S01]  /*14320*/  HMMA.16816.F32 R44, R188.reuse, R146, R44 ;  /* 0x00000092bc2c723c */ /* 0x040fe2000000182c */
[----:B------:R-:W-:Y:S01]  /*14330*/  I2FP.F32.S32 R83, R90 ;  /* 0x0000005a00537245 */ /* 0x000fe20000201400 */
[----:B------:R-:W-:Y:S01]  /*14340*/  FFMA.FTZ R77, R87, UR5, R77 ;  /* 0x00000005574d7c23 */ /* 0x000fe2000801004d */
[----:B------:R-:W-:Y:S01]  /*14350*/  FSEL R137, R137, -INF , !P4 ;  /* 0xff80000089897808 */ /* 0x000fe20006000000 */
[----:B------:R-:W-:Y:S01]  /*14360*/  FFMA.FTZ R79, R87, UR5, R79 ;  /* 0x00000005574f7c23 */ /* 0x000fe2000801004f */
[C---:B------:R-:W-:Y:S01]  /*14370*/  ISETP.GE.AND P5, PT, R76.reuse, R2, PT ;  /* 0x000000024c00720c */ /* 0x040fe20003fa6270 */
[----:B------:R-:W-:Y:S01]  /*14380*/  IMAD.U32 R87, RZ, RZ, UR6 ;  /* 0x00000006ff577e24 */ /* 0x000fe2000f8e00ff */
[----:B------:R-:W-:Y:S01]  /*14390*/  ISETP.GE.AND P4, PT, R76, R0, PT ;  /* 0x000000004c00720c */ /* 0x000fe20003f86270 */
[C---:B------:R-:W-:Y:S01]  /*143a0*/  HMMA.16816.F32 R116, R188.reuse, R182, R116 ;  /* 0x000000b6bc74723c */ /* 0x040fe20000001874 */
[----:B------:R-:W-:Y:S01]  /*143b0*/  FSEL R76, R85, -INF , !P3 ;  /* 0xff800000554c7808 */ /* 0x000fe20005800000 */
[----:B------:R-:W-:Y:S01]  /*143c0*/  FFMA.FTZ R85, R83, UR5, R72 ;  /* 0x0000000553557c23 */ /* 0x000fe20008010048 */
[----:B------:R-:W-:Y:S01]  /*143d0*/  LOP3.LUT R89, R89, 0xa1, R143, 0xfe, !PT ;  /* 0x000000a159597812 */ /* 0x000fe200078efe8f */
[----:B------:R-:W-:Y:S01]  /*143e0*/  FFMA.FTZ R83, R83, UR5, R74 ;  /* 0x0000000553537c23 */ /* 0x000fe2000801004a */
[----:B------:R-:W-:Y:S01]  /*143f0*/  FSEL R74, R81, -INF , !P1 ;  /* 0xff800000514a7808 */ /* 0x000fe20004800000 */
[----:B------:R-:W-:Y:S01]  /*14400*/  HMMA.16816.F32 R108, R188, R178, R108 ;  /* 0x000000b2bc6c723c */ /* 0x000fe2000000186c */
[----:B------:R-:W-:-:S02]  /*14410*/  I2FP.F32.S32 R81, R89 ;  /* 0x0000005900517245 */ /* 0x000fc40000201400 */
[----:B------:R-:W-:Y:S02]  /*14420*/  LOP3.LUT R87, R87, 0xa8, R143, 0xfe, !PT ;  /* 0x000000a857577812 */ /* 0x000fe400078efe8f */
[----:B------:R-:W-:Y:S01]  /*14430*/  FSEL R72, R77, -INF , !P5 ;  /* 0xff8000004d487808 */ /* 0x000fe20006800000 */
[C---:B------:R-:W-:Y:S01]  /*14440*/  FFMA.FTZ R73, R81.reuse, UR5, R73 ;  /* 0x0000000551497c23 */ /* 0x040fe20008010049 */
[----:B------:R-:W-:Y:S01]  /*14450*/  I2FP.F32.S32 R77, R87 ;  /* 0x00000057004d7245 */ /* 0x000fe20000201400 */
[----:B------:R-:W-:Y:S01]  /*14460*/  FFMA.FTZ R81, R81, UR5, R75 ;  /* 0x0000000551517c23 */ /* 0x000fe2000801004b */
[----:B------:R-:W-:Y:S01]  /*14470*/  IMAD.U32 R75, RZ, RZ, UR6 ;  /* 0x00000006ff4b7e24 */ /* 0x000fe2000f8e00ff */
[----:B------:R-:W-:Y:S01]  /*14480*/  FSEL R135, R135, -INF , !P6 ;  /* 0xff80000087877808 */ /* 0x000fe20007000000 */
[C---:B------:R-:W-:Y:S01]  /*14490*/  HMMA.16816.F32 R112, R188.reuse, R176, R112 ;  /* 0x000000b0bc70723c */ /* 0x040fe20000001870 */
[C---:B------:R-:W-:Y:S02]  /*144a0*/  ISETP.GE.AND P1, PT, R89.reuse, R2, PT ;  /* 0x000000025900720c */ /* 0x040fe40003f26270 */
[-C--:B------:R-:W-:Y:S01]  /*144b0*/  ISETP.GE.AND P6, PT, R89, R0.reuse, PT ;  /* 0x000000005900720c */ /* 0x080fe20003fc6270 */
[----:B------:R-:W-:Y:S01]  /*144c0*/  IMAD.U32 R89, RZ, RZ, UR6 ;  /* 0x00000006ff597e24 */ /* 0x000fe2000f8e00ff */
[----:B------:R-:W-:Y:S01]  /*144d0*/  FSEL R132, R79, -INF , !P4 ;  /* 0xff8000004f847808 */ /* 0x000fe20006000000 */
[C---:B------:R-:W-:Y:S01]  /*144e0*/  FFMA.FTZ R79, R77.reuse, UR5, R68 ;  /* 0x000000054d4f7c23 */ /* 0x040fe20008010044 */
[C---:B------:R-:W-:Y:S01]  /*144f0*/  ISETP.GE.AND P2, PT, R90.reuse, R0, PT ;  /* 0x000000005a00720c */ /* 0x040fe20003f46270 */
[----:B------:R-:W-:Y:S01]  /*14500*/  FFMA.FTZ R77, R77, UR5, R70 ;  /* 0x000000054d4d7c23 */ /* 0x000fe20008010046 */
[----:B------:R-:W-:Y:S01]  /*14510*/  LOP3.LUT R68, R75, 0xa9, R143, 0xfe, !PT ;  /* 0x000000a94b447812 */ /* 0x000fe200078efe8f */
[----:B------:R-:W-:Y:S01]  /*14520*/  HMMA.16816.F32 R104, R188, R172, R104 ;  /* 0x000000acbc68723c */ /* 0x000fe20000001868 */
[----:B------:R-:W-:Y:S01]  /*14530*/  ISETP.GE.AND P3, PT, R90, R2, PT ;  /* 0x000000025a00720c */ /* 0x000fe20003f66270 */
[----:B------:R-:W-:Y:S01]  /*14540*/  IMAD.U32 R90, RZ, RZ, UR6 ;  /* 0x00000006ff5a7e24 */ /* 0x000fe2000f8e00ff */
[----:B------:R-:W-:-:S02]  /*14550*/  FSEL R70, R83, -INF , !P2 ;  /* 0xff80000053467808 */ /* 0x000fc40005000000 */
[----:B------:R-:W-:Y:S01]  /*14560*/  LOP3.LUT R89, R89, 0xb0, R143, 0xfe, !PT ;  /* 0x000000b059597812 */ /* 0x000fe200078efe8f */
[----:B------:R-:W-:Y:S01]  /*14570*/  HMMA.16816.F32 R100, R188, R174, R100 ;  /* 0x000000aebc64723c */ /* 0x000fe20000001864 */
[----:B------:R-:W-:Y:S02]  /*14580*/  I2FP.F32.S32 R83, R68 ;  /* 0x0000004400537245 */ /* 0x000fe40000201400 */
[----:B------:R-:W-:Y:S02]  /*14590*/  FSEL R75, R85, -INF , !P3 ;  /* 0xff800000554b7808 */ /* 0x000fe40005800000 */
[C---:B------:R-:W-:Y:S01]  /*145a0*/  ISETP.GE.AND P3, PT, R68.reuse, R2, PT ;  /* 0x000000024400720c */ /* 0x040fe20003f66270 */
[----:B------:R-:W-:Y:S01]  /*145b0*/  FFMA.FTZ R69, R83, UR5, R69 ;  /* 0x0000000553457c23 */ /* 0x000fe20008010045 */
[----:B------:R-:W-:Y:S02]  /*145c0*/  ISETP.GE.AND P2, PT, R68, R0, PT ;  /* 0x000000004400720c */ /* 0x000fe40003f46270 */
[----:B------:R-:W-:-:S02]  /*145d0*/  ISETP.GE.AND P5, PT, R87, R2, PT ;  /* 0x000000025700720c */ /* 0x000fc40003fa6270 */
[----:B------:R-:W-:Y:S01]  /*145e0*/  ISETP.GE.AND P4, PT, R87, R0, PT ;  /* 0x000000005700720c */ /* 0x000fe20003f86270 */
[----:B------:R-:W-:Y:S01]  /*145f0*/  IMAD.U32 R87, RZ, RZ, UR6 ;  /* 0x00000006ff577e24 */ /* 0x000fe2000f8e00ff */
[----:B------:R-:W-:Y:S02]  /*14600*/  FSEL R73, R73, -INF , !P1 ;  /* 0xff80000049497808 */ /* 0x000fe40004800000 */
[----:B------:R-:W-:Y:S01]  /*14610*/  FSEL R68, R81, -INF , !P6 ;  /* 0xff80000051447808 */ /* 0x000fe20007000000 */
[----:B------:R-:W-:Y:S01]  /*14620*/  FFMA.FTZ R81, R83, UR5, R71 ;  /* 0x0000000553517c23 */ /* 0x000fe20008010047 */
[C---:B------:R-:W-:Y:S01]  /*14630*/  ISETP.GE.AND P1, PT, R89.reuse, R2, PT ;  /* 0x000000025900720c */ /* 0x040fe20003f26270 */
[----:B------:R-:W-:Y:S01]  /*14640*/  IMAD.U32 R71, RZ, RZ, UR6 ;  /* 0x00000006ff477e24 */ /* 0x000fe2000f8e00ff */
[----:B------:R-:W-:Y:S02]  /*14650*/  ISETP.GE.AND P6, PT, R89, R0, PT ;  /* 0x000000005900720c */ /* 0x000fe40003fc6270 */
[----:B------:R-:W-:-:S02]  /*14660*/  I2FP.F32.S32 R89, R89 ;  /* 0x0000005900597245 */ /* 0x000fc40000201400 */
[--C-:B------:R-:W-:Y:S02]  /*14670*/  LOP3.LUT R87, R87, 0xb1, R143.reuse, 0xfe, !PT ;  /* 0x000000b157577812 */ /* 0x100fe400078efe8f */
[----:B------:R-:W-:Y:S01]  /*14680*/  FSEL R69, R69, -INF , !P3 ;  /* 0xff80000045457808 */ /* 0x000fe20005800000 */
[C---:B------:R-:W-:Y:S01]  /*14690*/  FFMA.FTZ R85, R89.reuse, UR5, R64 ;  /* 0x0000000559557c23 */ /* 0x040fe20008010040 */
[----:B------:R-:W-:Y:S01]  /*146a0*/  FFMA.FTZ R83, R89, UR5, R66 ;  /* 0x0000000559537c23 */ /* 0x000fe20008010042 */
[----:B------:R-:W-:Y:S02]  /*146b0*/  LOP3.LUT R89, R71, 0xb8, R143, 0xfe, !PT ;  /* 0x000000b847597812 */ /* 0x000fe400078efe8f */
[----:B------:R-:W-:Y:S02]  /*146c0*/  FSEL R71, R79, -INF , !P5 ;  /* 0xff8000004f477808 */ /* 0x000fe40006800000 */
[----:B------:R-:W-:Y:S02]  /*146d0*/  FSEL R66, R77, -INF , !P4 ;  /* 0xff8000004d427808 */ /* 0x000fe40006000000 */
[----:B------:R-:W-:-:S02]  /*146e0*/  ISETP.GE.AND P5, PT, R87, R2, PT ;  /* 0x000000025700720c */ /* 0x000fc40003fa6270 */
[----:B------:R-:W-:Y:S02]  /*146f0*/  ISETP.GE.AND P4, PT, R87, R0, PT ;  /* 0x000000005700720c */ /* 0x000fe40003f86270 */
[----:B------:R-:W-:Y:S02]  /*14700*/  I2FP.F32.S32 R87, R87 ;  /* 0x0000005700577245 */ /* 0x000fe40000201400 */
[----:B------:R-:W-:Y:S02]  /*14710*/  FSEL R64, R81, -INF , !P2 ;  /* 0xff80000051407808 */ /* 0x000fe40005000000 */
[----:B------:R-:W-:Y:S01]  /*14720*/  I2FP.F32.S32 R77, R89 ;  /* 0x00000059004d7245 */ /* 0x000fe20000201400 */
[----:B------:R-:W-:Y:S01]  /*14730*/  FFMA.FTZ R81, R87, UR5, R67 ;  /* 0x0000000557517c23 */ /* 0x000fe20008010043 */
[----:B------:R-:W-:Y:S01]  /*14740*/  IMAD.U32 R67, RZ, RZ, UR6 ;  /* 0x00000006ff437e24 */ /* 0x000fe2000f8e00ff */
[----:B------:R-:W-:Y:S01]  /*14750*/  ISETP.GE.AND P3, PT, R89, R2, PT ;  /* 0x000000025900720c */ /* 0x000fe20003f66270 */
[----:B------:R-:W-:Y:S01]  /*14760*/  FFMA.FTZ R65, R87, UR5, R65 ;  /* 0x0000000557417c23 */ /* 0x000fe20008010041 */
[----:B------:R-:W-:Y:S01]  /*14770*/  FFMA.FTZ R79, R77, UR5, R60 ;  /* 0x000000054d4f7c23 */ /* 0x000fe2000801003c */
[----:B------:R-:W-:Y:S01]  /*14780*/  ISETP.GE.AND P2, PT, R89, R0, PT ;  /* 0x000000005900720c */ /* 0x000fe20003f46270 */
[----:B------:R-:W-:Y:S01]  /*14790*/  IMAD.U32 R89, RZ, RZ, UR6 ;  /* 0x00000006ff597e24 */ /* 0x000fe2000f8e00ff */
[----:B------:R-:W-:Y:S01]  /*147a0*/  LOP3.LUT R60, R67, 0xb9, R143, 0xfe, !PT ;  /* 0x000000b9433c7812 */ /* 0x000fe200078efe8f */
[----:B------:R-:W-:Y:S01]  /*147b0*/  IMAD.U32 R87, RZ, RZ, UR6 ;  /* 0x00000006ff577e24 */ /* 0x000fe2000f8e00ff */
[----:B------:R-:W-:Y:S01]  /*147c0*/  FSEL R67, R85, -INF , !P1 ;  /* 0xff80000055437808 */ /* 0x000fe20004800000 */
[----:B------:R-:W-:Y:S01]  /*147d0*/  FFMA.FTZ R77, R77, UR5, R62 ;  /* 0x000000054d4d7c23 */ /* 0x000fe2000801003e */
[----:B------:R-:W-:-:S02]  /*147e0*/  I2FP.F32.S32 R85, R60 ;  /* 0x0000003c00557245 */ /* 0x000fc40000201400 */
[----:B------:R-:W-:Y:S02]  /*147f0*/  LOP3.LUT R89, R89, 0xc0, R143, 0xfe, !PT ;  /* 0x000000c059597812 */ /* 0x000fe400078efe8f */
[----:B------:R-:W-:Y:S01]  /*14800*/  FSEL R62, R83, -INF , !P6 ;  /* 0xff800000533e7808 */ /* 0x000fe20007000000 */
[C---:B------:R-:W-:Y:S01]  /*14810*/  FFMA.FTZ R61, R85.reuse, UR5, R61 ;  /* 0x00000005553d7c23 */ /* 0x040fe2000801003d */
[----:B------:R-:W-:Y:S01]  /*14820*/  FFMA.FTZ R85, R85, UR5, R63 ;  /* 0x0000000555557c23 */ /* 0x000fe2000801003f */
[----:B------:R-:W-:Y:S01]  /*14830*/  IMAD.U32 R63, RZ, RZ, UR6 ;  /* 0x00000006ff3f7e24 */ /* 0x000fe2000f8e00ff */
[C---:B------:R-:W-:Y:S02]  /*14840*/  ISETP.GE.AND P1, PT, R60.reuse, R2, PT ;  /* 0x000000023c00720c */ /* 0x040fe40003f26270 */
[----:B------:R-:W-:Y:S02]  /*14850*/  ISETP.GE.AND P6, PT, R60, R0, PT ;  /* 0x000000003c00720c */ /* 0x000fe40003fc6270 */
[----:B------:R-:W-:-:S02]  /*14860*/  FSEL R65, R65, -INF , !P5 ;  /* 0xff80000041417808 */ /* 0x000fc40006800000 */
[----:B------:R-:W-:Y:S02]  /*14870*/  FSEL R60, R81, -INF , !P4 ;  /* 0xff800000513c7808 */ /* 0x000fe40006000000 */
[--C-:B------:R-:W-:Y:S02]  /*14880*/  LOP3.LUT R87, R87, 0xc1, R143.reuse, 0xfe, !PT ;  /* 0x000000c157577812 */ /* 0x100fe400078efe8f */
[C---:B------:R-:W-:Y:S02]  /*14890*/  ISETP.GE.AND P5, PT, R89.reuse, R2, PT ;  /* 0x000000025900720c */ /* 0x040fe40003fa6270 */
[----:B------:R-:W-:Y:S02]  /*148a0*/  ISETP.GE.AND P4, PT, R89, R0, PT ;  /* 0x000000005900720c */ /* 0x000fe40003f86270 */
[----:B------:R-:W-:Y:S02]  /*148b0*/  I2FP.F32.S32 R81, R89 ;  /* 0x0000005900517245 */ /* 0x000fe40000201400 */
[----:B------:R-:W-:-:S02]  /*148c0*/  LOP3.LUT R89, R63, 0xc8, R143, 0xfe, !PT ;  /* 0x000000c83f597812 */ /* 0x000fc400078efe8f */
[----:B------:R-:W-:Y:S01]  /*148d0*/  FSEL R63, R79, -INF , !P3 ;  /* 0xff8000004f3f7808 */ /* 0x000fe20005800000 */
[C---:B------:R-:W-:Y:S01]  /*148e0*/  FFMA.FTZ R83, R81.reuse, UR5, R56 ;  /* 0x0000000551537c23 */ /* 0x040fe20008010038 */
[----:B------:R-:W-:Y:S01]  /*148f0*/  I2FP.F32.S32 R79, R87 ;  /* 0x00000057004f7245 */ /* 0x000fe20000201400 */
[----:B------:R-:W-:Y:S01]  /*14900*/  FFMA.FTZ R81, R81, UR5, R58 ;  /* 0x0000000551517c23 */ /* 0x000fe2000801003a */
[----:B------:R-:W-:Y:S02]  /*14910*/  FSEL R58, R77, -INF , !P2 ;  /* 0xff8000004d3a7808 */ /* 0x000fe40005000000 */
[----:B------:R-:W-:Y:S01]  /*14920*/  I2FP.F32.S32 R77, R89 ;  /* 0x00000059004d7245 */ /* 0x000fe20000201400 */
[C---:B------:R-:W-:Y:S01]  /*14930*/  FFMA.FTZ R57, R79.reuse, UR5, R57 ;  /* 0x000000054f397c23 */ /* 0x040fe20008010039 */
[----:B------:R-:W-:Y:S01]  /*14940*/  FFMA.FTZ R79, R79, UR5, R59 ;  /* 0x000000054f4f7c23 */ /* 0x000fe2000801003b */
[----:B------:R-:W-:Y:S01]  /*14950*/  IMAD.U32 R59, RZ, RZ, UR6 ;  /* 0x00000006ff3b7e24 */ /* 0x000fe2000f8e00ff */
[----:B------:R-:W-:Y:S01]  /*14960*/  ISETP.GE.AND P3, PT, R87, R2, PT ;  /* 0x000000025700720c */ /* 0x000fe20003f66270 */
[----:B------:R-:W-:Y:S01]  /*14970*/  FFMA.FTZ R146, R77, UR5, R52 ;  /* 0x000000054d927c23 */ /* 0x000fe20008010034 */
[----:B------:R-:W-:Y:S01]  /*14980*/  ISETP.GE.AND P2, PT, R87, R0, PT ;  /* 0x000000005700720c */ /* 0x000fe20003f46270 */
[----:B------:R-:W-:Y:S01]  /*14990*/  IMAD.U32 R87, RZ, RZ, UR6 ;  /* 0x00000006ff577e24 */ /* 0x000fe2000f8e00ff */
[----:B------:R-:W-:Y:S01]  /*149a0*/  LOP3.LUT R52, R59, 0xc9, R143, 0xfe, !PT ;  /* 0x000000c93b347812 */ /* 0x000fe200078efe8f */
[----:B------:R-:W-:Y:S01]  /*149b0*/  FFMA.FTZ R77, R77, UR5, R54 ;  /* 0x000000054d4d7c23 */ /* 0x000fe20008010036 */
[----:B------:R-:W-:-:S02]  /*149c0*/  FSEL R59, R83, -INF , !P5 ;  /* 0xff800000533b7808 */ /* 0x000fc40006800000 */
[----:B------:R-:W-:Y:S02]  /*149d0*/  I2FP.F32.S32 R83, R52 ;  /* 0x0000003400537245 */ /* 0x000fe40000201400 */
[----:B------:R-:W-:Y:S02]  /*149e0*/  FSEL R54, R81, -INF , !P4 ;  /* 0xff80000051367808 */ /* 0x000fe40006000000 */
[----:B------:R-:W-:Y:S01]  /*149f0*/  LOP3.LUT R87, R87, 0xd0, R143, 0xfe, !PT ;  /* 0x000000d057577812 */ /* 0x000fe200078efe8f */
[----:B------:R-:W-:Y:S01]  /*14a00*/  FFMA.FTZ R81, R83, UR5, R53 ;  /* 0x0000000553517c23 */ /* 0x000fe20008010035 */
[C---:B------:R-:W-:Y:S02]  /*14a10*/  ISETP.GE.AND P5, PT, R52.reuse, R2, PT ;  /* 0x000000023400720c */ /* 0x040fe40003fa6270 */
[----:B------:R-:W-:Y:S02]  /*14a20*/  ISETP.GE.AND P4, PT, R52, R0, PT ;  /* 0x000000003400720c */ /* 0x000fe40003f86270 */
[----:B------:R-:W-:Y:S01]  /*14a30*/  FSEL R52, R79, -INF , !P2 ;  /* 0xff8000004f347808 */ /* 0x000fe20005000000 */
[----:B------:R-:W-:Y:S01]  /*14a40*/  FFMA.FTZ R79, R83, UR5, R55 ;  /* 0x00000005534f7c23 */ /* 0x000fe20008010037 */
[----:B------:R-:W-:Y:S01]  /*14a50*/  FSEL R56, R85, -INF , !P6 ;  /* 0xff80000055387808 */ /* 0x000fe20007000000 */
[----:B------:R-:W-:Y:S01]  /*14a60*/  IMAD.U32 R55, RZ, RZ, UR6 ;  /* 0x00000006ff377e24 */ /* 0x000fe2000f8e00ff */
[----:B------:R-:W-:Y:S01]  /*14a70*/  FSEL R57, R57, -INF , !P3 ;  /* 0xff80000039397808 */ /* 0x000fe20005800000 */
[----:B------:R-:W-:Y:S01]  /*14a80*/  IMAD.U32 R85, RZ, RZ, UR6 ;  /* 0x00000006ff557e24 */ /* 0x000fe2000f8e00ff */
[----:B------:R-:W-:-:S02]  /*14a90*/  ISETP.GE.AND P3, PT, R87, R2, PT ;  /* 0x000000025700720c */ /* 0x000fc40003f66270 */
[----:B------:R-:W-:Y:S02]  /*14aa0*/  ISETP.GE.AND P2, PT, R87, R0, PT ;  /* 0x000000005700720c */ /* 0x000fe40003f46270 */
[----:B------:R-:W-:Y:S02]  /*14ab0*/  I2FP.F32.S32 R87, R87 ;  /* 0x0000005700577245 */ /* 0x000fe40000201400 */
[----:B------:R-:W-:Y:S02]  /*14ac0*/  FSEL R61, R61, -INF , !P1 ;  /* 0xff8000003d3d7808 */ /* 0x000fe40004800000 */
[----:B------:R-:W-:Y:S01]  /*14ad0*/  ISETP.GE.AND P1, PT, R89, R2, PT ;  /* 0x000000025900720c */ /* 0x000fe20003f26270 */
[----:B------:R-:W-:Y:S01]  /*14ae0*/  FFMA.FTZ R155, R87, UR5, R48 ;  /* 0x00000005579b7c23 */ /* 0x000fe20008010030 */
[----:B------:R-:W-:Y:S01]  /*14af0*/  ISETP.GE.AND P6, PT, R89, R0, PT ;  /* 0x000000005900720c */ /* 0x000fe20003fc6270 */
[----:B------:R-:W-:Y:S01]  /*14b00*/  FFMA.FTZ R53, R87, UR5, R50 ;  /* 0x0000000557357c23 */ /* 0x000fe20008010032 */
[--C-:B------:R-:W-:Y:S01]  /*14b10*/  LOP3.LUT R83, R55, 0xd8, R143.reuse, 0xfe, !PT ;  /* 0x000000d837537812 */ /* 0x100fe200078efe8f */
[----:B------:R-:W-:Y:S01]  /*14b20*/  IMAD.U32 R89, RZ, RZ, UR6 ;  /* 0x00000006ff597e24 */ /* 0x000fe2000f8e00ff */
[----:B------:R-:W-:-:S02]  /*14b30*/  LOP3.LUT R85, R85, 0xd1, R143, 0xfe, !PT ;  /* 0x000000d155557812 */ /* 0x000fc400078efe8f */
[----:B------:R-:W-:Y:S02]  /*14b40*/  FSEL R55, R81, -INF , !P5 ;  /* 0xff80000051377808 */ /* 0x000fe40006800000 */
[----:B------:R-:W-:Y:S01]  /*14b50*/  FSEL R48, R79, -INF , !P4 ;  /* 0xff8000004f307808 */ /* 0x000fe20006000000 */
[----:B------:R-:W-:Y:S01]  /*14b60*/  IMAD.U32 R79, RZ, RZ, UR6 ;  /* 0x00000006ff4f7e24 */ /* 0x000fe2000f8e00ff */
[----:B------:R-:W-:Y:S02]  /*14b70*/  FSEL R146, R146, -INF , !P1 ;  /* 0xff80000092927808 */ /* 0x000fe40004800000 */
[----:B------:R-:W-:Y:S01]  /*14b80*/  FSEL R50, R77, -INF , !P6 ;  /* 0xff8000004d327808 */ /* 0x000fe20007000000 */
[----:B------:R-:W-:Y:S01]  /*14b90*/  IMAD.U32 R77, RZ, RZ, UR6 ;  /* 0x00000006ff4d7e24 */ /* 0x000fe2000f8e00ff */
[C---:B------:R-:W-:Y:S02]  /*14ba0*/  ISETP.GE.AND P5, PT, R83.reuse, R2, PT ;  /* 0x000000025300720c */ /* 0x040fe40003fa6270 */
[----:B------:R-:W-:-:S02]  /*14bb0*/  ISETP.GE.AND P4, PT, R83, R0, PT ;  /* 0x000000005300720c */ /* 0x000fc40003f86270 */
[C---:B------:R-:W-:Y:S02]  /*14bc0*/  ISETP.GE.AND P1, PT, R85.reuse, R2, PT ;  /* 0x000000025500720c */ /* 0x040fe40003f26270 */
[----:B------:R-:W-:Y:S02]  /*14bd0*/  ISETP.GE.AND P6, PT, R85, R0, PT ;  /* 0x000000005500720c */ /* 0x000fe40003fc6270 */
[----:B------:R-:W-:Y:S02]  /*14be0*/  I2FP.F32.S32 R83, R83 ;  /* 0x0000005300537245 */ /* 0x000fe40000201400 */
[----:B------:R-:W-:Y:S02]  /*14bf0*/  I2FP.F32.S32 R85, R85 ;  /* 0x0000005500557245 */ /* 0x000fe40000201400 */
[--C-:B------:R-:W-:Y:S01]  /*14c00*/  LOP3.LUT R79, R79, 0xe0, R143.reuse, 0xfe, !PT ;  /* 0x000000e04f4f7812 */ /* 0x100fe200078efe8f */
[----:B------:R-:W-:Y:S01]  /*14c10*/  FFMA.FTZ R165, R83, UR5, R44 ;  /* 0x0000000553a57c23 */ /* 0x000fe2000801002c */
[----:B------:R-:W-:Y:S01]  /*14c20*/  LOP3.LUT R44, R77, 0xd9, R143, 0xfe, !PT ;  /* 0x000000d94d2c7812 */ /* 0x000fe200078efe8f */
[C---:B------:R-:W-:Y:S01]  /*14c30*/  FFMA.FTZ R151, R85.reuse, UR5, R49 ;  /* 0x0000000555977c23 */ /* 0x040fe20008010031 */
[----:B------:R-:W-:Y:S01]  /*14c40*/  FFMA.FTZ R51, R85, UR5, R51 ;  /* 0x0000000555337c23 */ /* 0x000fe20008010033 */
        /* <DEDUP_REMOVED lines=25> */
[----:B------:R-:W-:-:S02]  /*14de0*/  I2FP.F32.S32 R77, R77 ;  /* 0x0000004d004d7245 */ /* 0x000fc40000201400 */
[----:B------:R-:W-:Y:S02]  /*14df0*/  LOP3.LUT R51, R51, 0xe8, R143, 0xfe, !PT ;  /* 0x000000e833337812 */ /* 0x000fe400078efe8f */
[----:B------:R-:W-:Y:S01]  /*14e00*/  FSEL R40, R45, -INF , !P2 ;  /* 0xff8000002d287808 */ /* 0x000fe20005000000 */
[C---:B------:R-:W-:Y:S01]  /*14e10*/  FFMA.FTZ R45, R77.reuse, UR5, R43 ;  /* 0x000000054d2d7c23 */ /* 0x040fe2000801002b */
[----:B------:R-:W-:Y:S01]  /*14e20*/  I2FP.F32.S32 R53, R51 ;  /* 0x0000003300357245 */ /* 0x000fe20000201400 */
[----:B------:R-:W-:Y:S01]  /*14e30*/  IMAD.U32 R43, RZ, RZ, UR6 ;  /* 0x00000006ff2b7e24 */ /* 0x000fe2000f8e00ff */
[----:B------:R-:W-:Y:S01]  /*14e40*/  FSEL R158, R158, -INF , !P3 ;  /* 0xff8000009e9e7808 */ /* 0x000fe20005800000 */
[----:B------:R-:W-:Y:S01]  /*14e50*/  FFMA.FTZ R162, R77, UR5, R41 ;  /* 0x000000054da27c23 */ /* 0x000fe20008010029 */
[----:B------:R-:W-:Y:S01]  /*14e60*/  ISETP.GE.AND P3, PT, R51, R2, PT ;  /* 0x000000023300720c */ /* 0x000fe20003f66270 */
[----:B------:R-:W-:Y:S01]  /*14e70*/  FFMA.FTZ R154, R53, UR5, R36 ;  /* 0x00000005359a7c23 */ /* 0x000fe20008010024 */
[----:B------:R-:W-:Y:S01]  /*14e80*/  ISETP.GE.AND P2, PT, R51, R0, PT ;  /* 0x000000003300720c */ /* 0x000fe20003f46270 */
[----:B------:R-:W-:Y:S01]  /*14e90*/  IMAD.U32 R51, RZ, RZ, UR6 ;  /* 0x00000006ff337e24 */ /* 0x000fe2000f8e00ff */
[--C-:B------:R-:W-:Y:S01]  /*14ea0*/  LOP3.LUT R43, R43, 0xe9, R143.reuse, 0xfe, !PT ;  /* 0x000000e92b2b7812 */ /* 0x100fe200078efe8f */
[----:B------:R-:W-:Y:S01]  /*14eb0*/  FFMA.FTZ R36, R53, UR5, R38 ;  /* 0x0000000535247c23 */ /* 0x000fe20008010026 */
[--C-:B------:R-:W-:Y:S01]  /*14ec0*/  LOP3.LUT R49, R49, 0xf1, R143.reuse, 0xfe, !PT ;  /* 0x000000f131317812 */ /* 0x100fe200078efe8f */
[----:B------:R-:W-:Y:S01]  /*14ed0*/  IMAD.U32 R77, RZ, RZ, UR6 ;  /* 0x00000006ff4d7e24 */ /* 0x000fe2000f8e00ff */
[----:B------:R-:W-:-:S02]  /*14ee0*/  LOP3.LUT R51, R51, 0xf0, R143, 0xfe, !PT ;  /* 0x000000f033337812 */ /* 0x000fc400078efe8f */
[----:B------:R-:W-:Y:S02]  /*14ef0*/  FSEL R167, R167, -INF , !P1 ;  /* 0xff800000a7a77808 */ /* 0x000fe40004800000 */
[----:B------:R-:W-:Y:S02]  /*14f00*/  FSEL R41, R47, -INF , !P6 ;  /* 0xff8000002f297808 */ /* 0x000fe40007000000 */
[C---:B------:R-:W-:Y:S02]  /*14f10*/  ISETP.GE.AND P1, PT, R43.reuse, R2, PT ;  /* 0x000000022b00720c */ /* 0x040fe40003f26270 */
[----:B------:R-:W-:Y:S02]  /*14f20*/  ISETP.GE.AND P6, PT, R43, R0, PT ;  /* 0x000000002b00720c */ /* 0x000fe40003fc6270 */
[----:B------:R-:W-:Y:S02]  /*14f30*/  I2FP.F32.S32 R43, R43 ;  /* 0x0000002b002b7245 */ /* 0x000fe40000201400 */
[----:B------:R-:W-:-:S02]  /*14f40*/  FSEL R38, R45, -INF , !P4 ;  /* 0xff8000002d267808 */ /* 0x000fc40006000000 */
[----:B------:R-:W-:Y:S01]  /*14f50*/  FSEL R154, R154, -INF , !P3 ;  /* 0xff8000009a9a7808 */ /* 0x000fe20005800000 */
[C---:B------:R-:W-:Y:S01]  /*14f60*/  FFMA.FTZ R37, R43.reuse, UR5, R37 ;  /* 0x000000052b257c23 */ /* 0x040fe20008010025 */
[----:B------:R-:W-:Y:S01]  /*14f70*/  FSEL R36, R36, -INF , !P2 ;  /* 0xff80000024247808 */ /* 0x000fe20005000000 */
[----:B------:R-:W-:Y:S01]  /*14f80*/  FFMA.FTZ R43, R43, UR5, R39 ;  /* 0x000000052b2b7c23 */ /* 0x000fe20008010027 */
[----:B------:R-:W-:Y:S02]  /*14f90*/  I2FP.F32.S32 R45, R51 ;  /* 0x00000033002d7245 */ /* 0x000fe40000201400 */
[C---:B------:R-:W-:Y:S02]  /*14fa0*/  ISETP.GE.AND P3, PT, R49.reuse, R2, PT ;  /* 0x000000023100720c */ /* 0x040fe40003f66270 */
[----:B------:R-:W-:Y:S01]  /*14fb0*/  ISETP.GE.AND P2, PT, R49, R0, PT ;  /* 0x000000003100720c */ /* 0x000fe20003f46270 */
[C---:B------:R-:W-:Y:S01]  /*14fc0*/  FFMA.FTZ R47, R45.reuse, UR5, R32 ;  /* 0x000000052d2f7c23 */ /* 0x040fe20008010020 */
[----:B------:R-:W-:Y:S01]  /*14fd0*/  I2FP.F32.S32 R49, R49 ;  /* 0x0000003100317245 */ /* 0x000fe20000201400 */
[----:B------:R-:W-:Y:S01]  /*14fe0*/  FFMA.FTZ R39, R45, UR5, R34 ;  /* 0x000000052d277c23 */ /* 0x000fe20008010022 */
[----:B------:R-:W-:Y:S01]  /*14ff0*/  IMAD.U32 R34, RZ, RZ, UR6 ;  /* 0x00000006ff227e24 */ /* 0x000fe2000f8e00ff */
[----:B------:R-:W-:Y:S01]  /*15000*/  FSEL R162, R162, -INF , !P5 ;  /* 0xff800000a2a27808 */ /* 0x000fe20006800000 */
[----:B------:R-:W-:-:S02]  /*15010*/  IMAD.U32 R32, RZ, RZ, UR6 ;  /* 0x00000006ff207e24 */ /* 0x000fc4000f8e00ff */
[C---:B------:R-:W-:Y:S01]  /*15020*/  FFMA.FTZ R45, R49.reuse, UR5, R33 ;  /* 0x00000005312d7c23 */ /* 0x040fe20008010021 */
[----:B------:R-:W-:Y:S02]  /*15030*/  IMAD.U32 R33, RZ, RZ, UR6 ;  /* 0x00000006ff217e24 */ /* 0x000fe4000f8e00ff */
[----:B------:R-:W-:Y:S01]  /*15040*/  FFMA.FTZ R35, R49, UR5, R35 ;  /* 0x0000000531237c23 */ /* 0x000fe20008010023 */
[C---:B------:R-:W-:Y:S02]  /*15050*/  ISETP.GE.AND P5, PT, R51.reuse, R2, PT ;  /* 0x000000023300720c */ /* 0x040fe40003fa6270 */
[----:B------:R-:W-:Y:S02]  /*15060*/  ISETP.GE.AND P4, PT, R51, R0, PT ;  /* 0x000000003300720c */ /* 0x000fe40003f86270 */
[----:B------:R-:W-:Y:S02]  /*15070*/  LOP3.LUT R33, R33, 0xf8, R143, 0xfe, !PT ;  /* 0x000000f821217812 */ /* 0x000fe400078efe8f */
[----:B------:R-:W-:-:S02]  /*15080*/  FSEL R49, R37, -INF , !P1 ;  /* 0xff80000025317808 */ /* 0x000fc40004800000 */
[----:B------:R-:W-:Y:S02]  /*15090*/  FSEL R43, R43, -INF , !P6 ;  /* 0xff8000002b2b7808 */ /* 0x000fe40007000000 */
[--C-:B------:R-:W-:Y:S02]  /*150a0*/  LOP3.LUT R85, R85, 0x1, R143.reuse, 0xfe, !PT ;  /* 0x0000000155557812 */ /* 0x100fe400078efe8f */
[----:B------:R-:W-:Y:S02]  /*150b0*/  LOP3.LUT R34, R34, 0x8, R143, 0xfe, !PT ;  /* 0x0000000822227812 */ /* 0x000fe400078efe8f */
[----:B------:R-:W-:Y:S02]  /*150c0*/  LOP3.LUT R95, R143, UR6, RZ, 0xfc, !PT ;  /* 0x000000068f5f7c12 */ /* 0x000fe4000f8efcff */
[C---:B------:R-:W-:Y:S02]  /*150d0*/  ISETP.GE.AND P1, PT, R33.reuse, R2, PT ;  /* 0x000000022100720c */ /* 0x040fe40003f26270 */
[----:B------:R-:W-:-:S02]  /*150e0*/  ISETP.GE.AND P6, PT, R33, R0, PT ;  /* 0x000000002100720c */ /* 0x000fc40003fc6270 */
[----:B------:R-:W-:Y:S02]  /*150f0*/  I2FP.F32.S32 R33, R33 ;  /* 0x0000002100217245 */ /* 0x000fe40000201400 */
[----:B------:R-:W-:Y:S02]  /*15100*/  FSEL R47, R47, -INF , !P5 ;  /* 0xff8000002f2f7808 */ /* 0x000fe40006800000 */
[----:B------:R-:W-:Y:S01]  /*15110*/  FSEL R39, R39, -INF , !P4 ;  /* 0xff80000027277808 */ /* 0x000fe20006000000 */
[----:B------:R-:W-:Y:S01]  /*15120*/  FFMA.FTZ R28, R33, UR5, R28 ;  /* 0x00000005211c7c23 */ /* 0x000fe2000801001c */
[----:B------:R-:W-:Y:S01]  /*15130*/  FSEL R45, R45, -INF , !P3 ;  /* 0xff8000002d2d7808 */ /* 0x000fe20005800000 */
[----:B------:R-:W-:Y:S01]  /*15140*/  FFMA.FTZ R30, R33, UR5, R30 ;  /* 0x00000005211e7c23 */ /* 0x000fe2000801001e */
        /* <DEDUP_REMOVED lines=8> */
[----:B------:R-:W-:Y:S02]  /*151d0*/  IMAD.U32 R24, RZ, RZ, UR6 ;  /* 0x00000006ff187e24 */ /* 0x000fe4000f8e00ff */
[----:B------:R-:W-:Y:S01]  /*151e0*/  FFMA.FTZ R85, R85, UR5, R25 ;  /* 0x0000000555557c23 */ /* 0x000fe20008010019 */
[--C-:B------:R-:W-:Y:S01]  /*151f0*/  LOP3.LUT R33, R33, 0x19, R143.reuse, 0xfe, !PT ;  /* 0x0000001921217812 */ /* 0x100fe200078efe8f */
[----:B------:R-:W-:Y:S01]  /*15200*/  FFMA.FTZ R34, R34, UR5, R20 ;  /* 0x0000000522227c23 */ /* 0x000fe20008010014 */
[----:B------:R-:W-:Y:S01]  /*15210*/  IMAD.U32 R20, RZ, RZ, UR6 ;  /* 0x00000006ff147e24 */ /* 0x000fe2000f8e00ff */
[----:B------:R-:W-:Y:S01]  /*15220*/  LOP3.LUT R24, R24, 0x11, R143, 0xfe, !PT ;  /* 0x0000001118187812 */ /* 0x000fe200078efe8f */
[----:B------:R-:W-:Y:S01]  /*15230*/  IMAD.U32 R25, RZ, RZ, UR6 ;  /* 0x00000006ff197e24 */ /* 0x000fe2000f8e00ff */
[----:B------:R-:W-:-:S02]  /*15240*/  FSEL R85, R85, -INF , !P4 ;  /* 0xff80000055557808 */ /* 0x000fc40006000000 */
[----:B------:R-:W-:Y:S02]  /*15250*/  LOP3.LUT R20, R20, 0x20, R143, 0xfe, !PT ;  /* 0x0000002014147812 */ /* 0x000fe400078efe8f */
[----:B------:R-:W-:Y:S02]  /*15260*/  ISETP.GE.AND P4, PT, R33, R2, PT ;  /* 0x000000022100720c */ /* 0x000fe40003f86270 */
[----:B------:R-:W-:Y:S02]  /*15270*/  I2FP.F32.S32 R33, R33 ;  /* 0x0000002100217245 */ /* 0x000fe40000201400 */
[----:B------:R-:W-:Y:S01]  /*15280*/  FSEL R51, R30, -INF , !P6 ;  /* 0xff8000001e337808 */ /* 0x000fe20007000000 */
[----:B------:R-:W-:Y:S01]  /*15290*/  IMAD.U32 R30, RZ, RZ, UR6 ;  /* 0x00000006ff1e7e24 */ /* 0x000fe2000f8e00ff */
[----:B------:R-:W-:Y:S01]  /*152a0*/  FSEL R34, R34, -INF , !P3 ;  /* 0xff80000022227808 */ /* 0x000fe20005800000 */
[----:B------:R-:W-:Y:S01]  /*152b0*/  FFMA.FTZ R33, R33, UR5, R13 ;  /* 0x0000000521217c23 */ /* 0x000fe2000801000d */
[--C-:B------:R-:W-:Y:S01]  /*152c0*/  LOP3.LUT R32, R32, 0x9, R143.reuse, 0xfe, !PT ;  /* 0x0000000920207812 */ /* 0x100fe200078efe8f */
[----:B------:R-:W-:Y:S01]  /*152d0*/  IMAD.U32 R13, RZ, RZ, UR6 ;  /* 0x00000006ff0d7e24 */ /* 0x000fe2000f8e00ff */
[----:B------:R-:W-:-:S02]  /*152e0*/  LOP3.LUT R25, R25, 0x10, R143, 0xfe, !PT ;  /* 0x0000001019197812 */ /* 0x000fc400078efe8f */
        /* <DEDUP_REMOVED lines=10> */
[----:B------:R-:W-:Y:S01]  /*15390*/  LOP3.LUT R83, R83, 0x18, R143, 0xfe, !PT ;  /* 0x0000001853537812 */ /* 0x000fe200078efe8f */
[----:B------:R-:W-:Y:S01]  /*153a0*/  IMAD.U32 R24, RZ, RZ, UR6 ;  /* 0x00000006ff187e24 */ /* 0x000fe2000f8e00ff */
[----:B------:R-:W-:Y:S01]  /*153b0*/  ISETP.GE.AND P1, PT, R25, R2, PT ;  /* 0x000000021900720c */ /* 0x000fe20003f26270 */
[----:B------:R-:W-:Y:S01]  /*153c0*/  IMAD.U32 R28, RZ, RZ, UR6 ;  /* 0x00000006ff1c7e24 */ /* 0x000fe2000f8e00ff */
[----:B------:R-:W-:-:S02]  /*153d0*/  I2FP.F32.S32 R32, R32 ;  /* 0x0000002000207245 */ /* 0x000fc40000201400 */
[----:B------:R-:W-:Y:S02]  /*153e0*/  I2FP.F32.S32 R25, R25 ;  /* 0x0000001900197245 */ /* 0x000fe40000201400 */
[----:B------:R-:W-:Y:S01]  /*153f0*/  FSEL R95, R95, -INF , !P5 ;  /* 0xff8000005f5f7808 */ /* 0x000fe20006800000 */
[----:B------:R-:W-:Y:S01]  /*15400*/  FFMA.FTZ R21, R32, UR5, R21 ;  /* 0x0000000520157c23 */ /* 0x000fe20008010015 */
[----:B------:R-:W-:Y:S01]  /*15410*/  ISETP.GE.AND P5, PT, R83, R2, PT ;  /* 0x000000025300720c */ /* 0x000fe20003fa6270 */
[----:B------:R-:W-:Y:S01]  /*15420*/  FFMA.FTZ R16, R25, UR5, R16 ;  /* 0x0000000519107c23 */ /* 0x000fe20008010010 */
[----:B------:R-:W-:Y:S01]  /*15430*/  LOP3.LUT R13, R13, 0x29, R143, 0xfe, !PT ;  /* 0x000000290d0d7812 */ /* 0x000fe200078efe8f */
[----:B------:R-:W-:Y:S01]  /*15440*/  IMAD.U32 R25, RZ, RZ, UR6 ;  /* 0x00000006ff197e24 */ /* 0x000fe2000f8e00ff */
[----:B------:R-:W-:Y:S01]  /*15450*/  I2FP.F32.S32 R83, R83 ;  /* 0x0000005300537245 */ /* 0x000fe20000201400 */
[----:B------:R-:W-:Y:S01]  /*15460*/  IMAD.U32 R32, RZ, RZ, UR6 ;  /* 0x00000006ff207e24 */ /* 0x000fe2000f8e00ff */
[----:B------:R-:W-:-:S02]  /*15470*/  FSEL R93, R17, -INF , !P6 ;  /* 0xff800000115d7808 */ /* 0x000fc40007000000 */
[--C-:B------:R-:W-:Y:S01]  /*15480*/  LOP3.LUT R170, R170, 0x21, R143.reuse, 0xfe, !PT ;  /* 0x00000021aaaa7812 */ /* 0x100fe200078efe8f */
[----:B------:R-:W-:Y:S01]  /*15490*/  FFMA.FTZ R83, R83, UR5, R12 ;  /* 0x0000000553537c23 */ /* 0x000fe2000801000c */
[----:B------:R-:W-:Y:S01]  /*154a0*/  LOP3.LUT R20, R20, 0x28, R143, 0xfe, !PT ;  /* 0x0000002814147812 */ /* 0x000fe200078efe8f */
[----:B------:R-:W-:Y:S01]  /*154b0*/  IMAD.U32 R12, RZ, RZ, UR6 ;  /* 0x00000006ff0c7e24 */ /* 0x000fe2000f8e00ff */
[-C--:B------:R-:W-:Y:S02]  /*154c0*/  ISETP.GE.AND P6, PT, R13, R2.reuse, PT ;  /* 0x000000020d00720c */ /* 0x080fe40003fc6270 */
[----:B------:R-:W-:Y:S02]  /*154d0*/  I2FP.F32.S32 R13, R13 ;  /* 0x0000000d000d7245 */ /* 0x000fe40000201400 */
[----:B------:R-:W-:Y:S01]  /*154e0*/  FSEL R145, R21, -INF , !P2 ;  /* 0xff80000015917808 */ /* 0x000fe20005000000 */
[----:B------:R-:W-:Y:S01]  /*154f0*/  IMAD.U32 R21, RZ, RZ, UR6 ;  /* 0x00000006ff157e24 */ /* 0x000fe2000f8e00ff */
[----:B------:R-:W-:Y:S01]  /*15500*/  FSEL R144, R16, -INF , !P1 ;  /* 0xff80000010907808 */ /* 0x000fe20004800000 */
[----:B------:R-:W-:Y:S01]  /*15510*/  FFMA.FTZ R5, R13, UR5, R5 ;  /* 0x000000050d057c23 */ /* 0x000fe20008010005 */
[----:B------:R-:W-:Y:S01]  /*15520*/  LOP3.LUT R30, R30, 0x30, R143, 0xfe, !PT ;  /* 0x000000301e1e7812 */ /* 0x000fe200078efe8f */
[----:B------:R-:W-:Y:S01]  /*15530*/  IMAD.U32 R13, RZ, RZ, UR6 ;  /* 0x00000006ff0d7e24 */ /* 0x000fe2000f8e00ff */
[----:B------:R-:W-:-:S02]  /*15540*/  ISETP.GE.AND P2, PT, R170, R2, PT ;  /* 0x00000002aa00720c */ /* 0x000fc40003f46270 */
[----:B------:R-:W-:Y:S02]  /*15550*/  I2FP.F32.S32 R16, R20 ;  /* 0x0000001400107245 */ /* 0x000fe40000201400 */
[----:B------:R-:W-:Y:S02]  /*15560*/  I2FP.F32.S32 R170, R170 ;  /* 0x000000aa00aa7245 */ /* 0x000fe40000201400 */
[----:B------:R-:W-:Y:S01]  /*15570*/  FSEL R83, R83, -INF , !P5 ;  /* 0xff80000053537808 */ /* 0x000fe20006800000 */
[----:B------:R-:W-:Y:S01]  /*15580*/  FFMA.FTZ R4, R16, UR5, R4 ;  /* 0x0000000510047c23 */ /* 0x000fe20008010004 */
[----:B------:R-:W-:Y:S01]  /*15590*/  ISETP.GE.AND P5, PT, R30, R2, PT ;  /* 0x000000021e00720c */ /* 0x000fe20003fa6270 */
[----:B------:R-:W-:Y:S01]  /*155a0*/  FFMA.FTZ R170, R170, UR5, R9 ;  /* 0x00000005aaaa7c23 */ /* 0x000fe20008010009 */
[--C-:B------:R-:W-:Y:S01]  /*155b0*/  LOP3.LUT R25, R25, 0x41, R143.reuse, 0xfe, !PT ;  /* 0x0000004119197812 */ /* 0x100fe200078efe8f */
[----:B------:R-:W-:Y:S01]  /*155c0*/  IMAD.U32 R9, RZ, RZ, UR6 ;  /* 0x00000006ff097e24 */ /* 0x000fe2000f8e00ff */
[----:B------:R-:W-:Y:S01]  /*155d0*/  I2FP.F32.S32 R30, R30 ;  /* 0x0000001e001e7245 */ /* 0x000fe20000201400 */
[----:B------:R-:W-:Y:S01]  /*155e0*/  IMAD.U32 R16, RZ, RZ, UR6 ;  /* 0x00000006ff107e24 */ /* 0x000fe2000f8e00ff */
[----:B------:R-:W-:Y:S01]  /*155f0*/  ISETP.GE.AND P1, PT, R20, R2, PT ;  /* 0x000000021400720c */ /* 0x000fe20003f26270 */
[----:B------:R-:W-:Y:S01]  /*15600*/  IMAD.U32 R20, RZ, RZ, UR6 ;  /* 0x00000006ff147e24 */ /* 0x000fe2000f8e00ff */
[----:B------:R-:W-:Y:S01]  /*15610*/  FSEL R81, R5, -INF , !P6 ;  /* 0xff80000005517808 */ /* 0x000fe20007000000 */
[----:B------:R-:W-:Y:S01]  /*15620*/  FFMA.FTZ R30, R30, UR5, R128 ;  /* 0x000000051e1e7c23 */ /* 0x000fe20008010080 */
[--C-:B------:R-:W-:Y:S01]  /*15630*/  LOP3.LUT R12, R12, 0x31, R143.reuse, 0xfe, !PT ;  /* 0x000000310c0c7812 */ /* 0x100fe200078efe8f */
[----:B------:R-:W-:Y:S01]  /*15640*/  IMAD.U32 R5, RZ, RZ, UR6 ;  /* 0x00000006ff057e24 */ /* 0x000fe2000f8e00ff */
[----:B------:R-:W-:-:S02]  /*15650*/  LOP3.LUT R99, R99, 0x38, R143, 0xfe, !PT ;  /* 0x0000003863637812 */ /* 0x000fc400078efe8f */
[--C-:B------:R-:W-:Y:S02]  /*15660*/  LOP3.LUT R90, R90, 0x39, R143.reuse, 0xfe, !PT ;  /* 0x000000395a5a7812 */ /* 0x100fe400078efe8f */
[----:B------:R-:W-:Y:S02]  /*15670*/  LOP3.LUT R79, R79, 0x40, R143, 0xfe, !PT ;  /* 0x000000404f4f7812 */ /* 0x000fe400078efe8f */
[----:B------:R-:W-:Y:S02]  /*15680*/  ISETP.GE.AND P6, PT, R25, R2, PT ;  /* 0x000000021900720c */ /* 0x000fe40003fc6270 */
[----:B------:R-:W-:Y:S02]  /*15690*/  I2FP.F32.S32 R25, R25 ;  /* 0x0000001900197245 */ /* 0x000fe40000201400 */
[----:B------:R-:W-:Y:S01]  /*156a0*/  FSEL R91, R4, -INF , !P1 ;  /* 0xff800000045b7808 */ /* 0x000fe20004800000 */
[----:B------:R-:W-:Y:S01]  /*156b0*/  IMAD.U32 R4, RZ, RZ, UR6 ;  /* 0x00000006ff047e24 */ /* 0x000fe2000f8e00ff */
[----:B------:R-:W-:Y:S01]  /*156c0*/  FSEL R33, R33, -INF , !P4 ;  /* 0xff80000021217808 */ /* 0x000fe20006000000 */
[----:B------:R-:W-:Y:S01]  /*156d0*/  FFMA.FTZ R25, R25, UR5, R121 ;  /* 0x0000000519197c23 */ /* 0x000fe20008010079 */
[----:B------:R-:W-:Y:S01]  /*156e0*/  FSEL R171, R8, -INF , !P3 ;  /* 0xff80000008ab7808 */ /* 0x000fe20005800000 */
[----:B------:R-:W-:Y:S01]  /*156f0*/  IMAD.U32 R8, RZ, RZ, UR6 ;  /* 0x00000006ff087e24 */ /* 0x000fe2000f8e00ff */
[----:B------:R-:W-:-:S02]  /*15700*/  FSEL R170, R170, -INF , !P2 ;  /* 0xff800000aaaa7808 */ /* 0x000fc40005000000 */
[-C--:B------:R-:W-:Y:S02]  /*15710*/  ISETP.GE.AND P4, PT, R12, R2.reuse, PT ;  /* 0x000000020c00720c */ /* 0x080fe40003f86270 */
[----:B------:R-:W-:Y:S02]  /*15720*/  LOP3.LUT R9, R9, 0x48, R143, 0xfe, !PT ;  /* 0x0000004809097812 */ /* 0x000fe400078efe8f */
[-C--:B------:R-:W-:Y:S02]  /*15730*/  ISETP.GE.AND P3, PT, R99, R2.reuse, PT ;  /* 0x000000026300720c */ /* 0x080fe40003f66270 */
[-C--:B------:R-:W-:Y:S02]  /*15740*/  ISETP.GE.AND P2, PT, R90, R2.reuse, PT ;  /* 0x000000025a00720c */ /* 0x080fe40003f46270 */
[----:B------:R-:W-:Y:S02]  /*15750*/  ISETP.GE.AND P1, PT, R79, R2, PT ;  /* 0x000000024f00720c */ /* 0x000fe40003f26270 */
[----:B------:R-:W-:-:S02]  /*15760*/  I2FP.F32.S32 R12, R12 ;  /* 0x0000000c000c7245 */ /* 0x000fc40000201400 */
[----:B------:R-:W-:Y:S02]  /*15770*/  I2FP.F32.S32 R99, R99 ;  /* 0x0000006300637245 */ /* 0x000fe40000201400 */
[----:B------:R-:W-:Y:S01]  /*15780*/  I2FP.F32.S32 R90, R90 ;  /* 0x0000005a005a7245 */ /* 0x000fe20000201400 */
[----:B------:R-:W-:Y:S01]  /*15790*/  FFMA.FTZ R129, R12, UR5, R129 ;  /* 0x000000050c817c23 */ /* 0x000fe20008010081 */
[----:B------:R-:W-:Y:S01]  /*157a0*/  I2FP.F32.S32 R79, R79 ;  /* 0x0000004f004f7245 */ /* 0x000fe20000201400 */
[----:B------:R-:W-:Y:S01]  /*157b0*/  FFMA.FTZ R99, R99, UR5, R124 ;  /* 0x0000000563637c23 */ /* 0x000fe2000801007c */
[----:B------:R-:W-:Y:S01]  /*157c0*/  FSEL R30, R30, -INF , !P5 ;  /* 0xff8000001e1e7808 */ /* 0x000fe20006800000 */
[----:B------:R-:W-:Y:S01]  /*157d0*/  FFMA.FTZ R90, R90, UR5, R125 ;  /* 0x000000055a5a7c23 */ /* 0x000fe2000801007d */
[----:B------:R-:W-:Y:S01]  /*157e0*/  ISETP.GE.AND P5, PT, R9, R2, PT ;  /* 0x000000020900720c */ /* 0x000fe20003fa6270 */
[----:B------:R-:W-:Y:S01]  /*157f0*/  FFMA.FTZ R79, R79, UR5, R120 ;  /* 0x000000054f4f7c23 */ /* 0x000fe20008010078 */
[----:B------:R-:W-:Y:S01]  /*15800*/  LOP3.LUT R4, R4, 0x59, R143, 0xfe, !PT ;  /* 0x0000005904047812 */ /* 0x000fe200078efe8f */
[----:B------:R-:W-:Y:S01]  /*15810*/  IMAD.U32 R12, RZ, RZ, UR6 ;  /* 0x00000006ff0c7e24 */ /* 0x000fe2000f8e00ff */
[----:B------:R-:W-:-:S02]  /*15820*/  I2FP.F32.S32 R9, R9 ;  /* 0x0000000900097245 */ /* 0x000fc40000201400 */
[----:B------:R-:W-:Y:S02]  /*15830*/  FSEL R25, R25, -INF , !P6 ;  /* 0xff80000019197808 */ /* 0x000fe40007000000 */
[--C-:B------:R-:W-:Y:S01]  /*15840*/  LOP3.LUT R97, R97, 0x49, R143.reuse, 0xfe, !PT ;  /* 0x0000004961617812 */ /* 0x100fe200078efe8f */
[----:B------:R-:W-:Y:S01]  /*15850*/  FFMA.FTZ R9, R9, UR5, R116 ;  /* 0x0000000509097c23 */ /* 0x000fe20008010074 */
[--C-:B------:R-:W-:Y:S02]  /*15860*/  LOP3.LUT R89, R89, 0x50, R143.reuse, 0xfe, !PT ;  /* 0x0000005059597812 */ /* 0x100fe400078efe8f */
[--C-:B------:R-:W-:Y:S02]  /*15870*/  LOP3.LUT R77, R77, 0x51, R143.reuse, 0xfe, !PT ;  /* 0x000000514d4d7812 */ /* 0x100fe400078efe8f */
[----:B------:R-:W-:Y:S02]  /*15880*/  LOP3.LUT R24, R24, 0x58, R143, 0xfe, !PT ;  /* 0x0000005818187812 */ /* 0x000fe400078efe8f */
[----:B------:R-:W-:-:S02]  /*15890*/  ISETP.GE.AND P6, PT, R4, R2, PT ;  /* 0x000000020400720c */ /* 0x000fc40003fc6270 */
[----:B------:R-:W-:Y:S02]  /*158a0*/  I2FP.F32.S32 R4, R4 ;  /* 0x0000000400047245 */ /* 0x000fe40000201400 */
[----:B------:R-:W-:Y:S02]  /*158b0*/  FSEL R116, R129, -INF , !P4 ;  /* 0xff80000081747808 */ /* 0x000fe40006000000 */
[----:B------:R-:W-:Y:S01]  /*158c0*/  FSEL R99, R99, -INF , !P3 ;  /* 0xff80000063637808 */ /* 0x000fe20005800000 */
[----:B------:R-:W-:Y:S01]  /*158d0*/  FFMA.FTZ R109, R4, UR5, R109 ;  /* 0x00000005046d7c23 */ /* 0x000fe2000801006d */
[----:B------:R-:W-:Y:S01]  /*158e0*/  FSEL R90, R90, -INF , !P2 ;  /* 0xff8000005a5a7808 */ /* 0x000fe20005000000 */
[----:B------:R-:W-:Y:S01]  /*158f0*/  IMAD.U32 R4, RZ, RZ, UR6 ;  /* 0x00000006ff047e24 */ /* 0x000fe2000f8e00ff */
[----:B------:R-:W-:Y:S02]  /*15900*/  FSEL R79, R79, -INF , !P1 ;  /* 0xff8000004f4f7808 */ /* 0x000fe40004800000 */
[----:B------:R-:W-:-:S02]  /*15910*/  ISETP.GE.AND P4, PT, R97, R2, PT ;  /* 0x000000026100720c */ /* 0x000fc40003f86270 */
[-C--:B------:R-:W-:Y:S02]  /*15920*/  ISETP.GE.AND P3, PT, R89, R2.reuse, PT ;  /* 0x000000025900720c */ /* 0x080fe40003f66270 */
        /* <DEDUP_REMOVED lines=8> */
[----:B------:R-:W-:Y:S01]  /*159b0*/  LOP3.LUT R13, R13, 0x60, R143, 0xfe, !PT ;  /* 0x000000600d0d7812 */ /* 0x000fe200078efe8f */
[----:B------:R-:W-:Y:S01]  /*159c0*/  FFMA.FTZ R77, R77, UR5, R113 ;  /* 0x000000054d4d7c23 */ /* 0x000fe20008010071 */
[--C-:B------:R-:W-:Y:S01]  /*159d0*/  LOP3.LUT R12, R12, 0x61, R143.reuse, 0xfe, !PT ;  /* 0x000000610c0c7812 */ /* 0x100fe200078efe8f */
[----:B------:R-:W-:Y:S01]  /*159e0*/  FFMA.FTZ R24, R24, UR5, R108 ;  /* 0x0000000518187c23 */ /* 0x000fe2000801006c */
[----:B------:R-:W-:-:S02]  /*159f0*/  LOP3.LUT R8, R8, 0x68, R143, 0xfe, !PT ;  /* 0x0000006808087812 */ /* 0x000fc400078efe8f */
[--C-:B------:R-:W-:Y:S02]  /*15a00*/  LOP3.LUT R5, R5, 0x69, R143.reuse, 0xfe, !PT ;  /* 0x0000006905057812 */ /* 0x100fe400078efe8f */
[----:B------:R-:W-:Y:S02]  /*15a10*/  LOP3.LUT R4, R4, 0x70, R143, 0xfe, !PT ;  /* 0x0000007004047812 */ /* 0x000fe400078efe8f */
[----:B------:R-:W-:Y:S02]  /*15a20*/  FSEL R113, R9, -INF , !P5 ;  /* 0xff80000009717808 */ /* 0x000fe40006800000 */
[----:B------:R-:W-:Y:S02]  /*15a30*/  FSEL R97, R97, -INF , !P4 ;  /* 0xff80000061617808 */ /* 0x000fe40006000000 */
[----:B------:R-:W-:Y:S02]  /*15a40*/  FSEL R89, R89, -INF , !P3 ;  /* 0xff80000059597808 */ /* 0x000fe40005800000 */
[----:B------:R-:W-:-:S02]  /*15a50*/  FSEL R77, R77, -INF , !P2 ;  /* 0xff8000004d4d7808 */ /* 0x000fc40005000000 */
[----:B------:R-:W-:Y:S02]  /*15a60*/  FSEL R24, R24, -INF , !P1 ;  /* 0xff80000018187808 */ /* 0x000fe40004800000 */
[-C--:B------:R-:W-:Y:S02]  /*15a70*/  ISETP.GE.AND P5, PT, R13, R2.reuse, PT ;  /* 0x000000020d00720c */ /* 0x080fe40003fa6270 */
[-C--:B------:R-:W-:Y:S02]  /*15a80*/  ISETP.GE.AND P4, PT, R12, R2.reuse, PT ;  /* 0x000000020c00720c */ /* 0x080fe40003f86270 */
[-C--:B------:R-:W-:Y:S02]  /*15a90*/  ISETP.GE.AND P3, PT, R8, R2.reuse, PT ;  /* 0x000000020800720c */ /* 0x080fe40003f66270 */
[-C--:B------:R-:W-:Y:S02]  /*15aa0*/  ISETP.GE.AND P2, PT, R5, R2.reuse, PT ;  /* 0x000000020500720c */ /* 0x080fe40003f46270 */
[----:B------:R-:W-:-:S02]  /*15ab0*/  ISETP.GE.AND P1, PT, R4, R2, PT ;  /* 0x000000020400720c */ /* 0x000fc40003f26270 */
[----:B------:R-:W-:Y:S01]  /*15ac0*/  I2FP.F32.S32 R35, R12 ;  /* 0x0000000c00237245 */ /* 0x000fe20000201400 */
[----:B------:R-:W-:Y:S01]  /*15ad0*/  IMAD.U32 R12, RZ, RZ, UR6 ;  /* 0x00000006ff0c7e24 */ /* 0x000fe2000f8e00ff */
[----:B------:R-:W-:Y:S02]  /*15ae0*/  FSEL R2, R109, -INF , !P6 ;  /* 0xff8000006d027808 */ /* 0x000fe40007000000 */
[----:B------:R-:W-:Y:S01]  /*15af0*/  ISETP.GE.AND P6, PT, R4, R0, PT ;  /* 0x000000000400720c */ /* 0x000fe20003fc6270 */
[----:B------:R-:W-:Y:S01]  /*15b00*/  IMAD.U32 R4, RZ, RZ, UR6 ;  /* 0x00000006ff047e24 */ /* 0x000fe2000f8e00ff */
[----:B------:R-:W-:Y:S01]  /*15b10*/  I2FP.F32.S32 R9, R13 ;  /* 0x0000000d00097245 */ /* 0x000fe20000201400 */
[----:B------:R-:W-:Y:S01]  /*15b20*/  FFMA.FTZ R35, R35, UR5, R105 ;  /* 0x0000000523237c23 */ /* 0x000fe20008010069 */
[----:B------:R-:W-:Y:S01]  /*15b30*/  I2FP.F32.S32 R8, R8 ;  /* 0x0000000800087245 */ /* 0x000fe20000201400 */
[----:B------:R-:W-:Y:S01]  /*15b40*/  IMAD.U32 R13, RZ, RZ, UR6 ;  /* 0x00000006ff0d7e24 */ /* 0x000fe2000f8e00ff */
[--C-:B------:R-:W-:Y:S01]  /*15b50*/  LOP3.LUT R4, R4, 0x18, R143.reuse, 0xfe, !PT ;  /* 0x0000001804047812 */ /* 0x100fe200078efe8f */
[----:B------:R-:W-:Y:S01]  /*15b60*/  FFMA.FTZ R9, R9, UR5, R104 ;  /* 0x0000000509097c23 */ /* 0x000fe20008010068 */
[--C-:B------:R-:W-:Y:S01]  /*15b70*/  LOP3.LUT R12, R12, 0x70, R143.reuse, 0xfe, !PT ;  /* 0x000000700c0c7812 */ /* 0x100fe200078efe8f */
[----:B------:R-:W-:Y:S01]  /*15b80*/  FFMA.FTZ R100, R8, UR5, R100 ;  /* 0x0000000508647c23 */ /* 0x000fe20008010064 */
[----:B------:R-:W-:-:S02]  /*15b90*/  LOP3.LUT R13, R13, 0x11, R143, 0xfe, !PT ;  /* 0x000000110d0d7812 */ /* 0x000fc400078efe8f */
[----:B------:R-:W-:Y:S02]  /*15ba0*/  FSEL R35, R35, -INF , !P4 ;  /* 0xff80000023237808 */ /* 0x000fe40006000000 */
[----:B------:R-:W-:Y:S02]  /*15bb0*/  I2FP.F32.S32 R8, R5 ;  /* 0x0000000500087245 */ /* 0x000fe40000201400 */
[----:B------:R-:W-:Y:S02]  /*15bc0*/  ISETP.GE.AND P4, PT, R4, R0, PT ;  /* 0x000000000400720c */ /* 0x000fe40003f86270 */
[----:B------:R-:W-:Y:S01]  /*15bd0*/  I2FP.F32.S32 R4, R4 ;  /* 0x0000000400047245 */ /* 0x000fe20000201400 */
[----:B------:R-:W-:Y:S01]  /*15be0*/  FFMA.FTZ R101, R8, UR5, R101 ;  /* 0x0000000508657c23 */ /* 0x000fe20008010065 */
[----:B------:R-:W-:Y:S01]  /*15bf0*/  I2FP.F32.S32 R5, R12 ;  /* 0x0000000c00057245 */ /* 0x000fe20000201400 */
[----:B------:R-:W-:Y:S01]  /*15c00*/  IMAD.U32 R8, RZ, RZ, UR6 ;  /* 0x00000006ff087e24 */ /* 0x000fe2000f8e00ff */
[----:B------:R-:W-:Y:S01]  /*15c10*/  FSEL R87, R9, -INF , !P5 ;  /* 0xff80000009577808 */ /* 0x000fe20006800000 */
[----:B------:R-:W-:Y:S01]  /*15c20*/  FFMA.FTZ R14, R4, UR5, R14 ;  /* 0x00000005040e7c23 */ /* 0x000fe2000801000e */
[----:B------:R-:W-:Y:S01]  /*15c30*/  ISETP.GE.AND P5, PT, R13, R0, PT ;  /* 0x000000000d00720c */ /* 0x000fe20003fa6270 */
[----:B------:R-:W-:Y:S01]  /*15c40*/  IMAD.U32 R9, RZ, RZ, UR6 ;  /* 0x00000006ff097e24 */ /* 0x000fe2000f8e00ff */
[----:B------:R-:W-:Y:S01]  /*15c50*/  I2FP.F32.S32 R13, R13 ;  /* 0x0000000d000d7245 */ /* 0x000fe20000201400 */
[C---:B------:R-:W-:Y:S01]  /*15c60*/  FFMA.FTZ R104, R5.reuse, UR5, R96 ;  /* 0x0000000505687c23 */ /* 0x040fe20008010060 */
[----:B------:R-:W-:Y:S01]  /*15c70*/  FFMA.FTZ R98, R5, UR5, R98 ;  /* 0x0000000505627c23 */ /* 0x000fe20008010062 */
[----:B------:R-:W-:Y:S01]  /*15c80*/  IMAD.U32 R4, RZ, RZ, UR6 ;  /* 0x00000006ff047e24 */ /* 0x000fe2000f8e00ff */
[----:B------:R-:W-:Y:S01]  /*15c90*/  LOP3.LUT R8, R8, 0x19, R143, 0xfe, !PT ;  /* 0x0000001908087812 */ /* 0x000fe200078efe8f */
[----:B------:R-:W-:-:S02]  /*15ca0*/  IMAD.U32 R5, RZ, RZ, UR6 ;  /* 0x00000006ff057e24 */ /* 0x000fc4000f8e00ff */
[----:B------:R-:W-:Y:S01]  /*15cb0*/  FFMA.FTZ R13, R13, UR5, R19 ;  /* 0x000000050d0d7c23 */ /* 0x000fe20008010013 */
[--C-:B------:R-:W-:Y:S01]  /*15cc0*/  LOP3.LUT R9, R9, 0x28, R143.reuse, 0xfe, !PT ;  /* 0x0000002809097812 */ /* 0x100fe200078efe8f */
[----:B------:R-:W-:Y:S01]  /*15cd0*/  IMAD.U32 R12, RZ, RZ, UR6 ;  /* 0x00000006ff0c7e24 */ /* 0x000fe2000f8e00ff */
[--C-:B------:R-:W-:Y:S01]  /*15ce0*/  LOP3.LUT R16, R16, 0x29, R143.reuse, 0xfe, !PT ;  /* 0x0000002910107812 */ /* 0x100fe200078efe8f */
[----:B------:R-:W-:Y:S01]  /*15cf0*/  IMAD.U32 R19, RZ, RZ, UR6 ;  /* 0x00000006ff137e24 */ /* 0x000fe2000f8e00ff */
[--C-:B------:R-:W-:Y:S02]  /*15d00*/  LOP3.LUT R4, R4, 0x20, R143.reuse, 0xfe, !PT ;  /* 0x0000002004047812 */ /* 0x100fe400078efe8f */
[----:B------:R-:W-:Y:S02]  /*15d10*/  LOP3.LUT R5, R5, 0x21, R143, 0xfe, !PT ;  /* 0x0000002105057812 */ /* 0x000fe400078efe8f */
[----:B------:R-:W-:Y:S02]  /*15d20*/  FSEL R96, R100, -INF , !P3 ;  /* 0xff80000064607808 */ /* 0x000fe40005800000 */
[----:B------:R-:W-:-:S02]  /*15d30*/  FSEL R164, R98, -INF , !P6 ;  /* 0xff80000062a47808 */ /* 0x000fc40007000000 */
[----:B------:R-:W-:Y:S02]  /*15d40*/  FSEL R13, R13, -INF , !P5 ;  /* 0xff8000000d0d7808 */ /* 0x000fe40006800000 */
[-C--:B------:R-:W-:Y:S02]  /*15d50*/  ISETP.GE.AND P3, PT, R8, R0.reuse, PT ;  /* 0x000000000800720c */ /* 0x080fe40003f66270 */
[----:B------:R-:W-:Y:S02]  /*15d60*/  FSEL R112, R101, -INF , !P2 ;  /* 0xff80000065707808 */ /* 0x000fe40005000000 */
[-C--:B------:R-:W-:Y:S02]  /*15d70*/  ISETP.GE.AND P6, PT, R9, R0.reuse, PT ;  /* 0x000000000900720c */ /* 0x080fe40003fc6270 */
[----:B------:R-:W-:Y:S02]  /*15d80*/  ISETP.GE.AND P5, PT, R16, R0, PT ;  /* 0x000000001000720c */ /* 0x000fe40003fa6270 */
[----:B------:R-:W-:-:S02]  /*15d90*/  I2FP.F32.S32 R8, R8 ;  /* 0x0000000800087245 */ /* 0x000fc40000201400 */
[----:B------:R-:W-:Y:S02]  /*15da0*/  ISETP.GE.AND P2, PT, R4, R0, PT ;  /* 0x000000000400720c */ /* 0x000fe40003f46270 */
[----:B------:R-:W-:Y:S01]  /*15db0*/  FSEL R104, R104, -INF , !P1 ;  /* 0xff80000068687808 */ /* 0x000fe20004800000 */
[----:B------:R-:W-:Y:S01]  /*15dc0*/  FFMA.FTZ R15, R8, UR5, R15 ;  /* 0x00000005080f7c23 */ /* 0x000fe2000801000f */
[----:B------:R-:W-:Y:S01]  /*15dd0*/  I2FP.F32.S32 R9, R9 ;  /* 0x0000000900097245 */ /* 0x000fe20000201400 */
[----:B------:R-:W-:Y:S01]  /*15de0*/  IMAD.U32 R8, RZ, RZ, UR6 ;  /* 0x00000006ff087e24 */ /* 0x000fe2000f8e00ff */
[----:B------:R-:W-:Y:S02]  /*15df0*/  I2FP.F32.S32 R16, R16 ;  /* 0x0000001000107245 */ /* 0x000fe40000201400 */
[----:B------:R-:W-:Y:S01]  /*15e00*/  I2FP.F32.S32 R4, R4 ;  /* 0x0000000400047245 */ /* 0x000fe20000201400 */
[----:B------:R-:W-:Y:S01]  /*15e10*/  FFMA.FTZ R9, R9, UR5, R6 ;  /* 0x0000000509097c23 */ /* 0x000fe20008010006 */
[----:B------:R-:W-:Y:S01]  /*15e20*/  ISETP.GE.AND P1, PT, R5, R0, PT ;  /* 0x000000000500720c */ /* 0x000fe20003f26270 */
[----:B------:R-:W-:Y:S01]  /*15e30*/  FFMA.FTZ R16, R16, UR5, R7 ;  /* 0x0000000510107c23 */ /* 0x000fe20008010007 */
[----:B------:R-:W-:Y:S01]  /*15e40*/  I2FP.F32.S32 R5, R5 ;  /* 0x0000000500057245 */ /* 0x000fe20000201400 */
[----:B------:R-:W-:Y:S01]  /*15e50*/  FFMA.FTZ R4, R4, UR5, R10 ;  /* 0x0000000504047c23 */ /* 0x000fe2000801000a */
[----:B------:R-:W-:Y:S01]  /*15e60*/  IMAD.U32 R7, RZ, RZ, UR6 ;  /* 0x00000006ff077e24 */ /* 0x000fe2000f8e00ff */
[----:B------:R-:W-:Y:S01]  /*15e70*/  LOP3.LUT R8, R8, 0x31, R143, 0xfe, !PT ;  /* 0x0000003108087812 */ /* 0x000fe200078efe8f */
[----:B------:R-:W-:-:S02]  /*15e80*/  IMAD.U32 R6, RZ, RZ, UR6 ;  /* 0x00000006ff067e24 */ /* 0x000fc4000f8e00ff */
[----:B------:R-:W-:Y:S01]  /*15e90*/  FFMA.FTZ R10, R5, UR5, R11 ;  /* 0x00000005050a7c23 */ /* 0x000fe2000801000b */
[----:B------:R-:W-:Y:S01]  /*15ea0*/  IMAD.U32 R5, RZ, RZ, UR6 ;  /* 0x00000006ff057e24 */ /* 0x000fe2000f8e00ff */
[--C-:B------:R-:W-:Y:S02]  /*15eb0*/  LOP3.LUT R7, R7, 0x38, R143.reuse, 0xfe, !PT ;  /* 0x0000003807077812 */ /* 0x100fe400078efe8f */
[--C-:B------:R-:W-:Y:S02]  /*15ec0*/  LOP3.LUT R6, R6, 0x39, R143.reuse, 0xfe, !PT ;  /* 0x0000003906067812 */ /* 0x100fe400078efe8f */
[--C-:B------:R-:W-:Y:S02]  /*15ed0*/  LOP3.LUT R12, R12, 0x40, R143.reuse, 0xfe, !PT ;  /* 0x000000400c0c7812 */ /* 0x100fe400078efe8f */
[----:B------:R-:W-:Y:S02]  /*15ee0*/  LOP3.LUT R5, R5, 0x30, R143, 0xfe, !PT ;  /* 0x0000003005057812 */ /* 0x000fe400078efe8f */
[----:B------:R-:W-:-:S02]  /*15ef0*/  FSEL R15, R15, -INF , !P3 ;  /* 0xff8000000f0f7808 */ /* 0x000fc40005800000 */
[----:B------:R-:W-:Y:S01]  /*15f00*/  FSEL R11, R4, -INF , !P2 ;  /* 0xff800000040b7808 */ /* 0x000fe20005000000 */
[----:B------:R-:W-:Y:S01]  /*15f10*/  IMAD.U32 R4, RZ, RZ, UR6 ;  /* 0x00000006ff047e24 */ /* 0x000fe2000f8e00ff */
[----:B------:R-:W-:Y:S02]  /*15f20*/  FSEL R10, R10, -INF , !P1 ;  /* 0xff8000000a0a7808 */ /* 0x000fe40004800000 */
[-C--:B------:R-:W-:Y:S02]  /*15f30*/  ISETP.GE.AND P3, PT, R8, R0.reuse, PT ;  /* 0x000000000800720c */ /* 0x080fe40003f66270 */
[-C--:B------:R-:W-:Y:S02]  /*15f40*/  ISETP.GE.AND P2, PT, R7, R0.reuse, PT ;  /* 0x000000000700720c */ /* 0x080fe40003f46270 */
[----:B------:R-:W-:Y:S02]  /*15f50*/  ISETP.GE.AND P1, PT, R6, R0, PT ;  /* 0x000000000600720c */ /* 0x000fe40003f26270 */
[----:B------:R-:W-:-:S02]  /*15f60*/  FSEL R9, R9, -INF , !P6 ;  /* 0xff80000009097808 */ /* 0x000fc40007000000 */
[----:B------:R-:W-:Y:S02]  /*15f70*/  FSEL R17, R14, -INF , !P4 ;  /* 0xff8000000e117808 */ /* 0x000fe40006000000 */
[----:B------:R-:W-:Y:S02]  /*15f80*/  I2FP.F32.S32 R8, R8 ;  /* 0x0000000800087245 */ /* 0x000fe40000201400 */
[----:B------:R-:W-:Y:S02]  /*15f90*/  I2FP.F32.S32 R7, R7 ;  /* 0x0000000700077245 */ /* 0x000fe40000201400 */
[----:B------:R-:W-:Y:S01]  /*15fa0*/  I2FP.F32.S32 R6, R6 ;  /* 0x0000000600067245 */ /* 0x000fe20000201400 */
[----:B------:R-:W-:Y:S01]  /*15fb0*/  FFMA.FTZ R8, R8, UR5, R131 ;  /* 0x0000000508087c23 */ /* 0x000fe20008010083 */
[-C--:B------:R-:W-:Y:S01]  /*15fc0*/  ISETP.GE.AND P6, PT, R12, R0.reuse, PT ;  /* 0x000000000c00720c */ /* 0x080fe20003fc6270 */
[----:B------:R-:W-:Y:S01]  /*15fd0*/  FFMA.FTZ R7, R7, UR5, R126 ;  /* 0x0000000507077c23 */ /* 0x000fe2000801007e */
[----:B------:R-:W-:Y:S01]  /*15fe0*/  ISETP.GE.AND P4, PT, R5, R0, PT ;  /* 0x000000000500720c */ /* 0x000fe20003f86270 */
[----:B------:R-:W-:Y:S01]  /*15ff0*/  FFMA.FTZ R6, R6, UR5, R127 ;  /* 0x0000000506067c23 */ /* 0x000fe2000801007f */
[----:B------:R-:W-:Y:S01]  /*16000*/  I2FP.F32.S32 R14, R5 ;  /* 0x00000005000e7245 */ /* 0x000fe20000201400 */
[----:B------:R-:W-:Y:S01]  /*16010*/  IMAD.U32 R5, RZ, RZ, UR6 ;  /* 0x00000006ff057e24 */ /* 0x000fe2000f8e00ff */
[----:B------:R-:W-:-:S02]  /*16020*/  I2FP.F32.S32 R12, R12 ;  /* 0x0000000c000c7245 */ /* 0x000fc40000201400 */
[--C-:B------:R-:W-:Y:S01]  /*16030*/  LOP3.LUT R19, R19, 0x49, R143.reuse, 0xfe, !PT ;  /* 0x0000004913137812 */ /* 0x100fe200078efe8f */
[----:B------:R-:W-:Y:S01]  /*16040*/  FFMA.FTZ R14, R14, UR5, R130 ;  /* 0x000000050e0e7c23 */ /* 0x000fe20008010082 */
[--C-:B------:R-:W-:Y:S01]  /*16050*/  LOP3.LUT R5, R5, 0x50, R143.reuse, 0xfe, !PT ;  /* 0x0000005005057812 */ /* 0x100fe200078efe8f */
[----:B------:R-:W-:Y:S01]  /*16060*/  FFMA.FTZ R12, R12, UR5, R122 ;  /* 0x000000050c0c7c23 */ /* 0x000fe2000801007a */
[--C-:B------:R-:W-:Y:S02]  /*16070*/  LOP3.LUT R4, R4, 0x51, R143.reuse, 0xfe, !PT ;  /* 0x0000005104047812 */ /* 0x100fe400078efe8f */
[--C-:B------:R-:W-:Y:S02]  /*16080*/  LOP3.LUT R21, R21, 0x58, R143.reuse, 0xfe, !PT ;  /* 0x0000005815157812 */ /* 0x100fe400078efe8f */
[----:B------:R-:W-:Y:S02]  /*16090*/  LOP3.LUT R28, R28, 0x41, R143, 0xfe, !PT ;  /* 0x000000411c1c7812 */ /* 0x000fe400078efe8f */
[----:B------:R-:W-:-:S02]  /*160a0*/  FSEL R8, R8, -INF , !P3 ;  /* 0xff80000008087808 */ /* 0x000fc40005800000 */
[----:B------:R-:W-:Y:S02]  /*160b0*/  FSEL R7, R7, -INF , !P2 ;  /* 0xff80000007077808 */ /* 0x000fe40005000000 */
[----:B------:R-:W-:Y:S02]  /*160c0*/  FSEL R6, R6, -INF , !P1 ;  /* 0xff80000006067808 */ /* 0x000fe40004800000 */
[----:B------:R-:W-:Y:S01]  /*160d0*/  LOP3.LUT R32, R32, 0x48, R143, 0xfe, !PT ;  /* 0x0000004820207812 */ /* 0x000fe200078efe8f */
[----:B------:R-:W-:Y:S01]  /*160e0*/  BAR.SYNC.DEFER_BLOCKING 0x0 ;  /* 0x0000000000007b1d */ /* 0x000fe20000010000 */
[-C--:B------:R-:W-:Y:S02]  /*160f0*/  ISETP.GE.AND P3, PT, R19, R0.reuse, PT ;  /* 0x000000001300720c */ /* 0x080fe40003f66270 */
[-C--:B------:R-:W-:Y:S02]  /*16100*/  ISETP.GE.AND P2, PT, R5, R0.reuse, PT ;  /* 0x000000000500720c */ /* 0x080fe40003f46270 */
[----:B------:R-:W-:-:S02]  /*16110*/  ISETP.GE.AND P1, PT, R4, R0, PT ;  /* 0x000000000400720c */ /* 0x000fc40003f26270 */
[----:B------:R-:W-:Y:S02]  /*16120*/  FSEL R12, R12, -INF , !P6 ;  /* 0xff8000000c0c7808 */ /* 0x000fe40007000000 */
[----:B------:R-:W-:Y:S02]  /*16130*/  I2FP.F32.S32 R19, R19 ;  /* 0x0000001300137245 */ /* 0x000fe40000201400 */
[----:B------:R-:W-:Y:S02]  /*16140*/  I2FP.F32.S32 R5, R5 ;  /* 0x0000000500057245 */ /* 0x000fe40000201400 */
[----:B------:R-:W-:Y:S01]  /*16150*/  I2FP.F32.S32 R4, R4 ;  /* 0x0000000400047245 */ /* 0x000fe20000201400 */
[----:B------:R-:W-:Y:S01]  /*16160*/  FFMA.FTZ R119, R19, UR5, R119 ;  /* 0x0000000513777c23 */ /* 0x000fe20008010077 */
[-C--:B------:R-:W-:Y:S01]  /*16170*/  ISETP.GE.AND P6, PT, R21, R0.reuse, PT ;  /* 0x000000001500720c */ /* 0x080fe20003fc6270 */
[----:B------:R-:W-:Y:S01]  /*16180*/  FFMA.FTZ R114, R5, UR5, R114 ;  /* 0x0000000505727c23 */ /* 0x000fe20008010072 */
[----:B------:R-:W-:Y:S01]  /*16190*/  FSEL R16, R16, -INF , !P5 ;  /* 0xff80000010107808 */ /* 0x000fe20006800000 */
[----:B------:R-:W-:Y:S01]  /*161a0*/  FFMA.FTZ R115, R4, UR5, R115 ;  /* 0x0000000504737c23 */ /* 0x000fe20008010073 */
[----:B------:R-:W-:Y:S01]  /*161b0*/  I2FP.F32.S32 R21, R21 ;  /* 0x0000001500157245 */ /* 0x000fe20000201400 */
[----:B------:R-:W-:Y:S01]  /*161c0*/  IMAD.U32 R19, RZ, RZ, UR6 ;  /* 0x00000006ff137e24 */ /* 0x000fe2000f8e00ff */
[----:B------:R-:W-:Y:S01]  /*161d0*/  ISETP.GE.AND P5, PT, R28, R0, PT ;  /* 0x000000001c00720c */ /* 0x000fe20003fa6270 */
[----:B------:R-:W-:Y:S01]  /*161e0*/  IMAD.U32 R5, RZ, RZ, UR6 ;  /* 0x00000006ff057e24 */ /* 0x000fe2000f8e00ff */
[----:B------:R-:W-:Y:S01]  /*161f0*/  FSEL R14, R14, -INF , !P4 ;  /* 0xff8000000e0e7808 */ /* 0x000fe20006000000 */
[----:B------:R-:W-:Y:S01]  /*16200*/  IMAD.U32 R4, RZ, RZ, UR6 ;  /* 0x00000006ff047e24 */ /* 0x000fe2000f8e00ff */
[----:B------:R-:W-:Y:S01]  /*16210*/  I2FP.F32.S32 R28, R28 ;  /* 0x0000001c001c7245 */ /* 0x000fe20000201400 */
[----:B------:R-:W-:Y:S01]  /*16220*/  FFMA.FTZ R110, R21, UR5, R110 ;  /* 0x00000005156e7c23 */ /* 0x000fe2000801006e */
[----:B------:R-:W-:Y:S01]  /*16230*/  ISETP.GE.AND P4, PT, R32, R0, PT ;  /* 0x000000002000720c */ /* 0x000fe20003f86270 */
[----:B------:R-:W-:Y:S01]  /*16240*/  IMAD.U32 R21, RZ, RZ, UR6 ;  /* 0x00000006ff157e24 */ /* 0x000fe2000f8e00ff */
[----:B------:R-:W-:Y:S01]  /*16250*/  I2FP.F32.S32 R32, R32 ;  /* 0x0000002000207245 */ /* 0x000fe20000201400 */
[----:B------:R-:W-:Y:S01]  /*16260*/  FFMA.FTZ R28, R28, UR5, R123 ;  /* 0x000000051c1c7c23 */ /* 0x000fe2000801007b */
[----:B------:R-:W-:-:S02]  /*16270*/  LOP3.LUT R20, R20, 0x59, R143, 0xfe, !PT ;  /* 0x0000005914147812 */ /* 0x000fc400078efe8f */
[--C-:B------:R-:W-:Y:S01]  /*16280*/  LOP3.LUT R19, R19, 0x60, R143.reuse, 0xfe, !PT ;  /* 0x0000006013137812 */ /* 0x100fe200078efe8f */
[----:B------:R-:W-:Y:S01]  /*16290*/  FFMA.FTZ R32, R32, UR5, R118 ;  /* 0x0000000520207c23 */ /* 0x000fe20008010076 */
[--C-:B------:R-:W-:Y:S02]  /*162a0*/  LOP3.LUT R5, R5, 0x61, R143.reuse, 0xfe, !PT ;  /* 0x0000006105057812 */ /* 0x100fe400078efe8f */
[--C-:B------:R-:W-:Y:S02]  /*162b0*/  LOP3.LUT R4, R4, 0x68, R143.reuse, 0xfe, !PT ;  /* 0x0000006804047812 */ /* 0x100fe400078efe8f */
[----:B------:R-:W-:Y:S02]  /*162c0*/  LOP3.LUT R21, R21, 0x69, R143, 0xfe, !PT ;  /* 0x0000006915157812 */ /* 0x000fe400078efe8f */
[----:B------:R-:W-:Y:S02]  /*162d0*/  FSEL R28, R28, -INF , !P5 ;  /* 0xff8000001c1c7808 */ /* 0x000fe40006800000 */
[----:B------:R-:W-:-:S02]  /*162e0*/  ISETP.GE.AND P5, PT, R20, R0, PT ;  /* 0x000000001400720c */ /* 0x000fc40003fa6270 */
[----:B------:R-:W-:Y:S02]  /*162f0*/  FSEL R32, R32, -INF , !P4 ;  /* 0xff80000020207808 */ /* 0x000fe40006000000 */
[----:B------:R-:W-:Y:S02]  /*16300*/  FSEL R128, R119, -INF , !P3 ;  /* 0xff80000077807808 */ /* 0x000fe40005800000 */
[----:B------:R-:W-:Y:S02]  /*16310*/  FSEL R129, R114, -INF , !P2 ;  /* 0xff80000072817808 */ /* 0x000fe40005000000 */
[----:B------:R-:W-:Y:S02]  /*16320*/  I2FP.F32.S32 R20, R20 ;  /* 0x0000001400147245 */ /* 0x000fe40000201400 */
[-C--:B------:R-:W-:Y:S02]  /*16330*/  ISETP.GE.AND P4, PT, R19, R0.reuse, PT ;  /* 0x000000001300720c */ /* 0x080fe40003f86270 */
[-C--:B------:R-:W-:Y:S01]  /*16340*/  ISETP.GE.AND P3, PT, R5, R0.reuse, PT ;  /* 0x000000000500720c */ /* 0x080fe20003f66270 */
[----:B------:R-:W-:Y:S01]  /*16350*/  FFMA.FTZ R111, R20, UR5, R111 ;  /* 0x00000005146f7c23 */ /* 0x000fe2000801006f */
[----:B------:R-:W-:Y:S01]  /*16360*/  ISETP.GE.AND P2, PT, R4, R0, PT ;  /* 0x000000000400720c */ /* 0x000fe20003f46270 */
[----:B------:R-:W-:Y:S01]  /*16370*/  IMAD.U32 R20, RZ, RZ, UR6 ;  /* 0x00000006ff147e24 */ /* 0x000fe2000f8e00ff */
[----:B------:R-:W-:-:S02]  /*16380*/  FSEL R169, R115, -INF , !P1 ;  /* 0xff80000073a97808 */ /* 0x000fc40004800000 */
[----:B------:R-:W-:Y:S02]  /*16390*/  I2FP.F32.S32 R19, R19 ;  /* 0x0000001300137245 */ /* 0x000fe40000201400 */
        /* <DEDUP_REMOVED lines=14> */
[----:B------:R-:W-:Y:S02]  /*16480*/  LOP3.LUT R4, R4, 0x10, R143, 0xfe, !PT ;  /* 0x0000001004047812 */ /* 0x000fe400078efe8f */
[----:B------:R-:W-:Y:S02]  /*16490*/  FSEL R161, R21, -INF , !P1 ;  /* 0xff80000015a17808 */ /* 0x000fe40004800000 */
[----:B------:R-:W-:-:S02]  /*164a0*/  LOP3.LUT R143, R143, UR6, RZ, 0xfc, !PT ;  /* 0x000000068f8f7c12 */ /* 0x000fc4000f8efcff */
[----:B------:R-:W-:Y:S02]  /*164b0*/  PLOP3.LUT P1, PT, PT, PT, UP0, 0x80, 0x0 ;  /* 0x000000000000781c */ /* 0x000fe40003f2f008 */
[----:B------:R-:W-:Y:S02]  /*164c0*/  FSEL R150, R111, -INF , !P5 ;  /* 0xff8000006f967808 */ /* 0x000fe40006800000 */
[-C--:B------:R-:W-:Y:S02]  /*164d0*/  ISETP.GE.AND P5, PT, R20, R0.reuse, PT ;  /* 0x000000001400720c */ /* 0x080fe40003fa6270 */
[----:B------:R-:W-:Y:S02]  /*164e0*/  FSEL R153, R106, -INF , !P4 ;  /* 0xff8000006a997808 */ /* 0x000fe40006000000 */
[----:B------:R-:W-:Y:S02]  /*164f0*/  FSEL R168, R110, -INF , !P6 ;  /* 0xff8000006ea87808 */ /* 0x000fe40007000000 */
[----:B------:R-:W-:-:S02]  /*16500*/  ISETP.GE.AND P4, PT, R19, R0, PT ;  /* 0x000000001300720c */ /* 0x000fc40003f86270 */
[----:B------:R-:W-:Y:S02]  /*16510*/  FSEL R157, R107, -INF , !P3 ;  /* 0xff8000006b9d7808 */ /* 0x000fe40005800000 */
[----:B------:R-:W-:Y:S02]  /*16520*/  FSEL R160, R102, -INF , !P2 ;  /* 0xff80000066a07808 */ /* 0x000fe40005000000 */
[----:B------:R-:W-:Y:S02]  /*16530*/  I2FP.F32.S32 R20, R20 ;  /* 0x0000001400147245 */ /* 0x000fe40000201400 */
[-C--:B------:R-:W-:Y:S02]  /*16540*/  ISETP.GE.AND P6, PT, R143, R0.reuse, PT ;  /* 0x000000008f00720c */ /* 0x080fe40003fc6270 */
[-C--:B------:R-:W-:Y:S01]  /*16550*/  ISETP.GE.AND P3, PT, R5, R0.reuse, PT ;  /* 0x000000000500720c */ /* 0x080fe20003f66270 */
[----:B------:R-:W-:Y:S01]  /*16560*/  FFMA.FTZ R20, R20, UR5, R27 ;  /* 0x0000000514147c23 */ /* 0x000fe2000801001b */
[----:B------:R-:W-:-:S02]  /*16570*/  ISETP.GE.AND P2, PT, R4, R0, PT ;  /* 0x000000000400720c */ /* 0x000fc40003f46270 */
[----:B------:R-:W-:Y:S02]  /*16580*/  I2FP.F32.S32 R19, R19 ;  /* 0x0000001300137245 */ /* 0x000fe40000201400 */
[----:B------:R-:W-:Y:S02]  /*16590*/  I2FP.F32.S32 R143, R143 ;  /* 0x0000008f008f7245 */ /* 0x000fe40000201400 */
[----:B------:R-:W-:Y:S01]  /*165a0*/  I2FP.F32.S32 R5, R5 ;  /* 0x0000000500057245 */ /* 0x000fe20000201400 */
[----:B------:R-:W-:Y:S01]  /*165b0*/  FFMA.FTZ R19, R19, UR5, R22 ;  /* 0x0000000513137c23 */ /* 0x000fe20008010016 */
[----:B------:R-:W-:Y:S01]  /*165c0*/  I2FP.F32.S32 R4, R4 ;  /* 0x0000000400047245 */ /* 0x000fe20000201400 */
[----:B------:R-:W-:Y:S01]  /*165d0*/  FFMA.FTZ R26, R143, UR5, R26 ;  /* 0x000000058f1a7c23 */ /* 0x000fe2000801001a */
[----:B------:R-:W-:Y:S01]  /*165e0*/  FSEL R21, R20, -INF , !P5 ;  /* 0xff80000014157808 */ /* 0x000fe20006800000 */
[----:B------:R-:W-:Y:S01]  /*165f0*/  FFMA.FTZ R5, R5, UR5, R23 ;  /* 0x0000000505057c23 */ /* 0x000fe20008010017 */
[----:B------:R-:W-:Y:S01]  /*16600*/  FSEL R20, R19, -INF , !P4 ;  /* 0xff80000013147808 */ /* 0x000fe20006000000 */
[----:B------:R-:W-:Y:S01]  /*16610*/  FFMA.FTZ R18, R4, UR5, R18 ;  /* 0x0000000504127c23 */ /* 0x000fe20008010012 */
[----:B------:R-:W-:-:S02]  /*16620*/  FSEL R22, R26, -INF , !P6 ;  /* 0xff8000001a167808 */ /* 0x000fc40007000000 */
[----:B------:R-:W-:Y:S02]  /*16630*/  FSEL R19, R5, -INF , !P3 ;  /* 0xff80000005137808 */ /* 0x000fe40005800000 */
[----:B------:R-:W-:Y:S01]  /*16640*/  FSEL R18, R18, -INF , !P2 ;  /* 0xff80000012127808 */ /* 0x000fe20005000000 */
[----:B------:R-:W-:Y:S06]  /*16650*/  @!P1 BRA `(.L_x_2764) ;  /* 0x0000000800949947 */ /* 0x000fec0003800000 */
[----:B------:R-:W-:-:S13]  /*16660*/  PLOP3.LUT P2, PT, PT, PT, UP1, 0x40, 0x0 ;  /* 0x000000000000781c */ /* 0x000fda0003f4e818 */
        /* <DEDUP_REMOVED lines=36> */
[----:B------:R-:W-:Y:S01]  /*168b0*/  @P6 VIADD R100, R100, 0x1 ;  /* 0x0000000164646836 */ /* 0x000fe20000000000 */
[----:B------:R-:W-:-:S03]  /*168c0*/  LOP3.LUT R4, RZ, R0, RZ, 0x33, !PT ;  /* 0x00000000ff047212 */ /* 0x000fc600078e33ff */
[----:B------:R-:W-:Y:S02]  /*168d0*/  IMAD.MOV.U32 R5, RZ, RZ, R98 ;  /* 0x000000ffff057224 */ /* 0x000fe400078e0062 */
[----:B------:R-:W-:Y:S02]  /*168e0*/  @!P4 IADD3 R100, -R100, RZ, RZ ;  /* 0x000000ff6464c210 */ /* 0x000fe40007ffe1ff */
[----:B------:R-:W-:Y:S02]  /*168f0*/  @!P2 IMAD.MOV R5, RZ, RZ, -R5 ;  /* 0x000000ffff05a224 */ /* 0x000fe400078e0a05 */
[----:B------:R-:W-:-:S03]  /*16900*/  SEL R98, R4, R100, !P3 ;  /* 0x0000006404627207 */ /* 0x000fc60005800000 */
[----:B------:R-:W-:Y:S02]  /*16910*/  SEL R4, R4, R5, !P3 ;  /* 0x0000000504047207 */ /* 0x000fe40005800000 */
[----:B------:R-:W-:-:S04]  /*16920*/  IMAD.WIDE R26, R98, 0x4, R240 ;  /* 0x00000004621a7825 */ /* 0x000fc800078e02f0 */
[----:B------:R-:W-:Y:S02]  /*16930*/  IMAD.WIDE R100, R4, 0x4, R240 ;  /* 0x0000000404647825 */ /* 0x000fe400078e02f0 */
[----:B------:R1:W2:Y:S04]  /*16940*/  LDG.E R26, desc[UR10][R26.64] ;  /* 0x0000000a1a1a7981 */ /* 0x0002a8000c1e1900 */
[----:B------:R3:W2:Y:S01]  /*16950*/  LDG.E R23, desc[UR10][R100.64] ;  /* 0x0000000a64177981 */ /* 0x0006a2000c1e1900 */
[----:B------:R-:W-:Y:S02]  /*16960*/  IADD3 R98, R98, -R4, RZ ;  /* 0x8000000462627210 */ /* 0x000fe40007ffe0ff */
[----:B------:R-:W4:Y:S03]  /*16970*/  LDC.64 R4, c[0x0][0x230] ;  /* 0x00008c00ff047b82 */ /* 0x000f260000000a00 */
[----:B------:R-:W-:-:S02]  /*16980*/  IMAD R98, R98, R0, -0x100 ;  /* 0xffffff0062627424 */ /* 0x000fc400078e0200 */
[----:B------:R-:W-:-:S03]  /*16990*/  IMAD.U32 R0, RZ, RZ, UR6 ;  /* 0x00000006ff007e24 */ /* 0x000fc6000f8e00ff */
[----:B-1----:R-:W-:Y:S01]  /*169a0*/  SHF.R.S32.HI R27, RZ, 0x1f, R98 ;  /* 0x0000001fff1b7819 */ /* 0x002fe20000011462 */
[----:B---3--:R-:W-:Y:S01]  /*169b0*/  IMAD.WIDE.U32 R100, R98, R0, RZ ;  /* 0x0000000062647225 */ /* 0x008fe200078e00ff */
[----:B--2---:R-:W-:-:S03]  /*169c0*/  IADD3 R23, -R26, R23, RZ ;  /* 0x000000171a177210 */ /* 0x004fc60007ffe1ff */
[----:B------:R-:W-:Y:S01]  /*169d0*/  IMAD R26, R27, R0, RZ ;  /* 0x000000001b1a7224 */ /* 0x000fe200078e02ff */
[----:B------:R-:W-:-:S03]  /*169e0*/  SHF.R.S32.HI R27, RZ, 0x1f, R23 ;  /* 0x0000001fff1b7819 */ /* 0x000fc60000011417 */
[----:B------:R-:W-:Y:S02]  /*169f0*/  IMAD R26, R98, UR7, R26 ;  /* 0x00000007621a7c24 */ /* 0x000fe4000f8e021a */
[-C--:B----4-:R-:W-:Y:S02]  /*16a00*/  IMAD R27, R27, R4.reuse, RZ ;  /* 0x000000041b1b7224 */ /* 0x090fe400078e02ff */
[----:B------:R-:W-:Y:S02]  /*16a10*/  IMAD.IADD R101, R101, 0x1, R26 ;  /* 0x0000000165657824 */ /* 0x000fe400078e021a */
[C---:B------:R-:W-:Y:S02]  /*16a20*/  IMAD R5, R23.reuse, R5, R27 ;  /* 0x0000000517057224 */ /* 0x040fe400078e021b */
[----:B------:R-:W-:-:S04]  /*16a30*/  IMAD.WIDE.U32 R100, R23, R4, R100 ;  /* 0x0000000417647225 */ /* 0x000fc800078e0064 */
[----:B------:R-:W-:Y:S01]  /*16a40*/  IMAD.MOV.U32 R27, RZ, RZ, R100 ;  /* 0x000000ffff1b7224 */ /* 0x000fe200078e0064 */
[----:B------:R-:W-:Y:S01]  /*16a50*/  IADD3 R26, R101, R5, RZ ;  /* 0x00000005651a7210 */ /* 0x000fe20007ffe0ff */
[----:B------:R-:W-:Y:S06]  /*16a60*/  BRA `(.L_x_2766) ;  /* 0x0000000000107947 */ /* 0x000fec0003800000 */
.L_x_2765:
[----:B------:R-:W1:Y:S02]  /*16a70*/  LDC R0, c[0x0][0x248] ;  /* 0x00009200ff007b82 */ /* 0x000e640000000800 */
[----:B-1----:R-:W-:-:S05]  /*16a80*/  IMAD.SHL.U32 R27, R0, 0x100, RZ ;  /* 0x00000100001b7824 */ /* 0x002fca00078e00ff */
[----:B------:R-:W-:-:S04]  /*16a90*/  IADD3 R27, -R27, RZ, RZ ;  /* 0x000000ff1b1b7210 */ /* 0x000fc80007ffe1ff */
[----:B------:R-:W-:-:S07]  /*16aa0*/  SHF.R.S32.HI R26, RZ, 0x1f, R27 ;  /* 0x0000001fff1a7819 */ /* 0x000fce000001141b */
.L_x_2766:
[----:B------:R-:W1:Y:S01]  /*16ab0*/  @!P0 LDC R98, c[0x0][0x24c] ;  /* 0x00009300ff628b82 */ /* 0x000e620000000800 */
[----:B------:R-:W-:Y:S01]  /*16ac0*/  @!P0 IADD3 R5, P2, R27, UR20, RZ ;  /* 0x000000141b058c10 */ /* 0x000fe2000ff5e0ff */
[----:B------:R-:W-:Y:S01]  /*16ad0*/  @!P0 IMAD.MOV.U32 R102, RZ, RZ, R27 ;  /* 0x000000ffff668224 */ /* 0x000fe200078e001b */
[----:B------:R2:W-:Y:S01]  /*16ae0*/  @P0 STS [R223+0x1004], RZ ;  /* 0x001004ffdf000388 */ /* 0x0005e20000000800 */
[----:B------:R-:W-:Y:S01]  /*16af0*/  @!P0 IMAD.MOV.U32 R103, RZ, RZ, R26 ;  /* 0x000000ffff678224 */ /* 0x000fe200078e001a */
[----:B------:R-:W-:Y:S01]  /*16b00*/  @!P0 IADD3.X R4, R26, UR19, RZ, P2, !PT ;  /* 0x000000131a048c10 */ /* 0x000fe200097fe4ff */
[----:B------:R-:W-:Y:S01]  /*16b10*/  BSSY B0, `(.L_x_2767) ;  /* 0x0000056000007945 */ /* 0x000fe20003800000 */
[C---:B------:R-:W-:Y:S01]  /*16b20*/  @!P0 LEA R106, P2, R5.reuse, R243, 0x1 ;  /* 0x000000f3056a8211 */ /* 0x040fe200078408ff */
        /* <DEDUP_REMOVED lines=13> */
[C---:B------:R-:W-:Y:S01]  /*16c00*/  @!P0 LEA R110, P3, R101.reuse, R243, 0x1 ;  /* 0x000000f3656e8211 */ /* 0x040fe200078608ff */
        /* <DEDUP_REMOVED lines=11> */
[----:B------:R3:W-:Y:S03]  /*16cc0*/  @P0 STS.128 [R223+0x2000], RZ ;  /* 0x002000ffdf000388 */ /* 0x0007e60000000c00 */
[----:B------:R-:W-:Y:S01]  /*16cd0*/  @!P0 LEA.HI.X R111, R101, R242, R100, 0x1, P3 ;  /* 0x000000f2656f8211 */ /* 0x000fe200018f0c64 */
[----:B------:R-:W-:-:S02]  /*16ce0*/  @!P0 IMAD.MOV.U32 R100, RZ, RZ, R27 ;  /* 0x000000ffff648224 */ /* 0x000fc400078e001b */
[----:B------:R-:W-:Y:S02]  /*16cf0*/  @!P0 IMAD.MOV.U32 R101, RZ, RZ, R26 ;  /* 0x000000ffff658224 */ /* 0x000fe400078e001a */
        /* <DEDUP_REMOVED lines=8> */
[----:B-----5:R-:W-:-:S03]  /*16d80*/  @!P0 LEA R108, P2, R102, R243, 0x1 ;  /* 0x000000f3666c8211 */ /* 0x020fc600078408ff */
[----:B------:R-:W-:Y:S01]  /*16d90*/  @!P0 IMAD.IADD R4, R4, 0x1, R101 ;  /* 0x0000000104048824 */ /* 0x000fe200078e0265 */
[----:B------:R-:W-:Y:S01]  /*16da0*/  @!P0 LEA.HI.X R109, R102, R242, R98, 0x1, P2 ;  /* 0x000000f2666d8211 */ /* 0x000fe200010f0c62 */
[----:B------:R-:W-:Y:S01]  /*16db0*/  @!P0 IMAD.MOV.U32 R102, RZ, RZ, R27 ;  /* 0x000000ffff668224 */ /* 0x000fe200078e001b */
[----:B------:R-:W-:-:S03]  /*16dc0*/  @!P0 LEA R98, P2, R0, R27, 0x7 ;  /* 0x0000001b00628211 */ /* 0x000fc600078438ff */
[----:B------:R-:W-:Y:S01]  /*16dd0*/  @!P0 IMAD.WIDE.U32 R102, R0, 0xa0, R102 ;  /* 0x000000a000668825 */ /* 0x000fe200078e0066 */
[-C--:B-1----:R-:W-:Y:S01]  /*16de0*/  @!P0 LEA R106, P4, R98, R243.reuse, 0x1 ;  /* 0x000000f3626a8211 */ /* 0x082fe200078808ff */
[----:B------:R-:W-:Y:S01]  /*16df0*/  @!PT LDS RZ, [RZ] ;  /* 0x00000000fffff984 */ /* 0x000fe20000000800 */
[----:B------:R-:W-:Y:S01]  /*16e00*/  @!PT LDS RZ, [RZ] ;  /* 0x00000000fffff984 */ /* 0x000fe20000000800 */
[----:B------:R-:W-:Y:S01]  /*16e10*/  @!PT LDS RZ, [RZ] ;  /* 0x00000000fffff984 */ /* 0x000fe20000000800 */
[----:B------:R3:W-:Y:S01]  /*16e20*/  @!P0 LDGSTS.E.BYPASS.LTC128B.128 [R223+0x2800], desc[UR10][R108.64] ;  /* 0x028000006cdf8fae */ /* 0x0007e2000b901d4a */
[----:B------:R-:W-:Y:S01]  /*16e30*/  @!P0 LEA.HI.X R23, R0, R26, R23, 0x7, P2 ;  /* 0x0000001a00178211 */ /* 0x000fe200010f3c17 */
[----:B------:R-:W-:Y:S01]  /*16e40*/  @!P0 IMAD.IADD R5, R5, 0x1, R103 ;  /* 0x0000000105058824 */ /* 0x000fe200078e0267 */
[-C--:B------:R-:W-:Y:S01]  /*16e50*/  @!P0 LEA R118, P3, R102, R243.reuse, 0x1 ;  /* 0x000000f366768211 */ /* 0x080fe200078608ff */
        /* <DEDUP_REMOVED lines=33> */
.L_x_2768:
[----:B------:R-:W-:Y:S05]  /*17070*/  BSYNC B0 ;  /* 0x0000000000007941 */ /* 0x000fea0003800000 */
.L_x_2767:
[----:B------:R-:W0:Y:S01]  /*17080*/  LDGDEPBAR ;  /* 0x00000000000079af */ /* 0x000e220000000000 */
[----:B------:R-:W-:-:S04]  /*17090*/  LEA R243, P0, R27, R243, 0x1 ;  /* 0x000000f31bf37211 */ /* 0x000fc800078008ff */
[----:B------:R-:W-:-:S09]  /*170a0*/  LEA.HI.X R242, R27, R242, R26, 0x1, P0 ;  /* 0x000000f21bf27211 */ /* 0x000fd200000f0c1a */
.L_x_2764:
[----:B-1----:R-:W-:-:S04]  /*170b0*/  FMNMX.FTZ R4, R134, R95, !PT ;  /* 0x0000005f86047209 */ /* 0x002fc80007810000 */
        /* <DEDUP_REMOVED lines=70> */
[----:B------:R-:W-:Y:S02]  /*17520*/  FMNMX.FTZ R0, R21, R0, !PT ;  /* 0x0000000015007209 */ /* 0x000fe40007810000 */
[----:B------:R-:W-:-:S02]  /*17530*/  FSEL R4, R105, RZ, P2 ;  /* 0x000000ff69047208 */ /* 0x000fc40001000000 */
[----:B------:R-:W-:Y:S02]  /*17540*/  FMNMX.FTZ R0, R20, R0, !PT ;  /* 0x0000000014007209 */ /* 0x000fe40007810000 */
[----:B------:R-:W-:Y:S01]  /*17550*/  FSEL R103, R103, RZ, P2 ;  /* 0x000000ff67677208 */ /* 0x000fe20001000000 */
[----:B------:R-:W-:Y:S01]  /*17560*/  FADD.FTZ R4, R134, -R4 ;  /* 0x8000000486047221 */ /* 0x000fe20000010000 */
        /* <DEDUP_REMOVED lines=11> */
[--C-:B---3--:R-:W-:Y:S01]  /*17620*/  FFMA.FTZ R111, R90, UR4, -R103.reuse ;  /* 0x000000045a6f7c23 */ /* 0x108fe20008010867 */
        /* <DEDUP_REMOVED lines=82> */
[----:B------:R-:W-:Y:S01]  /*17b50*/  FMNMX.FTZ R0, R149, R0, !PT ;  /* 0x0000000095007209 */ /* 0x000fe20007810000 */
[-C--:B-1----:R-:W-:Y:S01]  /*17b60*/  FMUL.FTZ R232, R232, R167.reuse ;  /* 0x000000a7e8e87220 */ /* 0x082fe20000410000 */
[-C--:B------:R-:W-:Y:S01]  /*17b70*/  FMUL.FTZ R233, R233, R167.reuse ;  /* 0x000000a7e9e97220 */ /* 0x080fe20000410000 */
[-C--:B------:R-:W-:Y:S01]  /*17b80*/  FMUL.FTZ R228, R228, R167.reuse ;  /* 0x000000a7e4e47220 */ /* 0x080fe20000410000 */
[----:B------:R-:W-:Y:S01]  /*17b90*/  FMNMX.FTZ R104, R148, R0, !PT ;  /* 0x0000000094687209 */ /* 0x000fe20007810000 */
[-C--:B------:R-:W-:Y:S01]  /*17ba0*/  FMUL.FTZ R229, R229, R167.reuse ;  /* 0x000000a7e5e57220 */ /* 0x080fe20000410000 */
[-C--:B------:R-:W-:Y:S01]  /*17bb0*/  FMUL.FTZ R224, R224, R167.reuse ;  /* 0x000000a7e0e07220 */ /* 0x080fe20000410000 */
[----:B------:R-:W-:Y:S01]  /*17bc0*/  MUFU.EX2 R145, R145 ;  /* 0x0000009100917308 */ /* 0x000fe20000000800 */
[----:B------:R-:W-:Y:S01]  /*17bd0*/  FMNMX.FTZ R104, R142, R104, !PT ;  /* 0x000000688e687209 */ /* 0x000fe20007810000 */
[----:B------:R-:W-:-:S03]  /*17be0*/  FMUL.FTZ R225, R225, R167 ;  /* 0x000000a7e1e17220 */ /* 0x000fc60000410000 */
[----:B------:R-:W-:-:S03]  /*17bf0*/  FMNMX.FTZ R104, R141, R104, !PT ;  /* 0x000000688d687209 */ /* 0x000fc60007810000 */
[----:B------:R-:W1:Y:S01]  /*17c00*/  MUFU.EX2 R144, R144 ;  /* 0x0000009000907308 */ /* 0x000e620000000800 */
[----:B------:R-:W-:-:S04]  /*17c10*/  FMNMX.FTZ R104, R140, R104, !PT ;  /* 0x000000688c687209 */ /* 0x000fc80007810000 */
        /* <DEDUP_REMOVED lines=69> */
[--C-:B------:R-:W-:Y:S01]  /*18070*/  FFMA.FTZ R162, R22, UR4, -R55.reuse ;  /* 0x0000000416a27c23 */ /* 0x100fe20008010837 */
[----:B------:R-:W1:Y:S01]  /*18080*/  LDSM.16.MT88.4 R16, [R246+0x5000] ;  /* 0x00500000f610783b */ /* 0x000e620000004200 */
[--C-:B------:R-:W-:Y:S01]  /*18090*/  FFMA.FTZ R158, R21, UR4, -R55.reuse ;  /* 0x00000004159e7c23 */ /* 0x100fe20008010837 */
[--C-:B------:R-:W-:Y:S01]  /*180a0*/  FFMA.FTZ R155, R20, UR4, -R55.reuse ;  /* 0x00000004149b7c23 */ /* 0x100fe20008010837 */
[----:B------:R-:W-:Y:S01]  /*180b0*/  FMUL.FTZ R5, R5, UR4 ;  /* 0x0000000405057c20 */ /* 0x000fe20008410000 */
[----:B------:R-:W-:Y:S01]  /*180c0*/  MUFU.EX2 R154, R154 ;  /* 0x0000009a009a7308 */ /* 0x000fe20000000800 */
[--C-:B------:R-:W-:Y:S01]  /*180d0*/  FFMA.FTZ R127, R11, UR4, -R55.reuse ;  /* 0x000000040b7f7c23 */ /* 0x100fe20008010837 */
[--C-:B------:R-:W-:Y:S01]  /*180e0*/  FFMA.FTZ R123, R10, UR4, -R55.reuse ;  /* 0x000000040a7b7c23 */ /* 0x100fe20008010837 */
[--C-:B------:R-:W-:Y:S01]  /*180f0*/  FFMA.FTZ R122, R9, UR4, -R55.reuse ;  /* 0x00000004097a7c23 */ /* 0x100fe20008010837 */
[--C-:B------:R-:W-:Y:S01]  /*18100*/  FFMA.FTZ R117, R8, UR4, -R55.reuse ;  /* 0x0000000408757c23 */ /* 0x100fe20008010837 */
[--C-:B------:R-:W-:Y:S01]  /*18110*/  FFMA.FTZ R113, R7, UR4, -R55.reuse ;  /* 0x0000000407717c23 */ /* 0x100fe20008010837 */
[----:B------:R-:W2:Y:S01]  /*18120*/  LDSM.16.MT88.4 R8, [R245+0x5000] ;  /* 0x00500000f508783b */ /* 0x000ea20000004200 */
[--C-:B------:R-:W-:Y:S01]  /*18130*/  FFMA.FTZ R110, R6, UR4, -R55.reuse ;  /* 0x00000004066e7c23 */ /* 0x100fe20008010837 */
[----:B------:R-:W-:Y:S01]  /*18140*/  MUFU.EX2 R162, R162 ;  /* 0x000000a200a27308 */ /* 0x000fe20000000800 */
[--C-:B------:R-:W-:Y:S01]  /*18150*/  FFMA.FTZ R146, R13, UR4, -R55.reuse ;  /* 0x000000040d927c23 */ /* 0x100fe20008010837 */
[--C-:B------:R-:W-:Y:S01]  /*18160*/  FFMA.FTZ R130, R15, UR4, -R55.reuse ;  /* 0x000000040f827c23 */ /* 0x100fe20008010837 */
[--C-:B------:R-:W-:Y:S01]  /*18170*/  FFMA.FTZ R114, R14, UR4, -R55.reuse ;  /* 0x000000040e727c23 */ /* 0x100fe20008010837 */
[--C-:B------:R-:W-:Y:S01]  /*18180*/  FFMA.FTZ R112, R12, UR4, -R55.reuse ;  /* 0x000000040c707c23 */ /* 0x100fe20008010837 */
[----:B------:R-:W-:Y:S01]  /*18190*/  F2FP.F16.F32.PACK_AB R12, R163, R166 ;  /* 0x000000a6a30c723e */ /* 0x000fe200000000ff */
[----:B------:R-:W-:Y:S01]  /*181a0*/  FMUL.FTZ R20, R236, R167 ;  /* 0x000000a7ec147220 */ /* 0x000fe20000410000 */
[----:B------:R-:W-:Y:S01]  /*181b0*/  F2FP.F16.F32.PACK_AB R14, R156, R159 ;  /* 0x0000009f9c0e723e */ /* 0x000fe200000000ff */
[----:B------:R-:W3:Y:S01]  /*181c0*/  MUFU.EX2 R158, R158 ;  /* 0x0000009e009e7308 */ /* 0x000ee20000000800 */
[-C--:B------:R-:W-:Y:S01]  /*181d0*/  FMUL.FTZ R21, R237, R167.reuse ;  /* 0x000000a7ed157220 */ /* 0x080fe20000410000 */
[--C-:B------:R-:W-:Y:S01]  /*181e0*/  FFMA.FTZ R121, R28, UR4, -R55.reuse ;  /* 0x000000041c797c23 */ /* 0x100fe20008010837 */
[--C-:B------:R-:W-:Y:S01]  /*181f0*/  FFMA.FTZ R126, R32, UR4, -R55.reuse ;  /* 0x00000004207e7c23 */ /* 0x100fe20008010837 */
[----:B------:R-:W-:Y:S01]  /*18200*/  LDSM.16.MT88.4 R28, [R246+0x5800] ;  /* 0x00580000f61c783b */ /* 0x000fe20000004200 */
        /* <DEDUP_REMOVED lines=12> */
[----:B---3--:R-:W-:Y:S01]  /*182d0*/  F2FP.F16.F32.PACK_AB R13, R158, R162 ;  /* 0x000000a29e0d723e */ /* 0x008fe200000000ff */
[--C-:B------:R-:W-:Y:S01]  /*182e0*/  FFMA.FTZ R164, R164, UR4, -R55.reuse ;  /* 0x00000004a4a47c23 */ /* 0x100fe20008010837 */
[--C-:B------:R-:W-:Y:S01]  /*182f0*/  FFMA.FTZ R149, R149, UR4, -R55.reuse ;  /* 0x0000000495957c23 */ /* 0x100fe20008010837 */
[--C-:B------:R-:W-:Y:S01]  /*18300*/  FFMA.FTZ R148, R148, UR4, -R55.reuse ;  /* 0x0000000494947c23 */ /* 0x100fe20008010837 */
[--C-:B------:R-:W-:Y:S01]  /*18310*/  FFMA.FTZ R142, R142, UR4, -R55.reuse ;  /* 0x000000048e8e7c23 */ /* 0x100fe20008010837 */
[----:B------:R-:W-:Y:S01]  /*18320*/  FFMA.FTZ R166, R216, R167, R166 ;  /* 0x000000a7d8a67223 */ /* 0x000fe200000100a6 */
[--C-:B------:R-:W-:Y:S01]  /*18330*/  FFMA.FTZ R141, R141, UR4, -R55.reuse ;  /* 0x000000048d8d7c23 */ /* 0x100fe20008010837 */
[----:B------:R-:W-:Y:S01]  /*18340*/  MUFU.EX2 R151, R151 ;  /* 0x0000009700977308 */ /* 0x000fe20000000800 */
[----:B----4-:R-:W-:Y:S01]  /*18350*/  F2FP.F16.F32.PACK_AB R15, R154, R155 ;  /* 0x0000009b9a0f723e */ /* 0x010fe200000000ff */
[----:B------:R-:W-:Y:S01]  /*18360*/  FADD.FTZ R163, R163, R166 ;  /* 0x000000a6a3a37221 */ /* 0x000fe20000010000 */
[--C-:B------:R-:W-:Y:S01]  /*18370*/  FFMA.FTZ R140, R140, UR4, -R55.reuse ;  /* 0x000000048c8c7c23 */ /* 0x100fe20008010837 */
[--C-:B------:R-:W-:Y:S01]  /*18380*/  FFMA.FTZ R139, R139, UR4, -R55.reuse ;  /* 0x000000048b8b7c23 */ /* 0x100fe20008010837 */
[----:B------:R-:W-:Y:S01]  /*18390*/  FFMA.FTZ R138, R138, UR4, -R55 ;  /* 0x000000048a8a7c23 */ /* 0x000fe20008010837 */
[----:B------:R-:W-:Y:S01]  /*183a0*/  FADD.FTZ R163, R159, R163 ;  /* 0x000000a39fa37221 */ /* 0x000fe20000010000 */
[----:B------:R-:W-:Y:S01]  /*183b0*/  FFMA.FTZ R137, R137, UR4, -R55 ;  /* 0x0000000489897c23 */ /* 0x000fe20008010837 */
[----:B------:R-:W3:Y:S01]  /*183c0*/  MUFU.EX2 R146, R146 ;  /* 0x0000009200927308 */ /* 0x000ee20000000800 */
[----:B-----5:R-:W4:Y:S01]  /*183d0*/  LDSM.16.MT88.4 R4, [R246+0x5400] ;  /* 0x00540000f604783b */ /* 0x020f220000004200 */
[-C--:B-1----:R-:W-:Y:S01]  /*183e0*/  FMUL.FTZ R22, R238, R165.reuse ;  /* 0x000000a5ee167220 */ /* 0x082fe20000410000 */
        /* <DEDUP_REMOVED lines=9> */
[----:B------:R-:W-:Y:S01]  /*18480*/  FFMA.FTZ R162, R217, R165, R162 ;  /* 0x000000a5d9a27223 */ /* 0x000fe200000100a2 */
[----:B------:R-:W-:Y:S01]  /*18490*/  FADD.FTZ R163, R156, R163 ;  /* 0x000000a39ca37221 */ /* 0x000fe20000010000 */
[--C-:B------:R-:W-:Y:S01]  /*184a0*/  FFMA.FTZ R136, R136, UR4, -R55.reuse ;  /* 0x0000000488887c23 */ /* 0x100fe20008010837 */
[----:B------:R-:W-:Y:S01]  /*184b0*/  FFMA.FTZ R135, R135, UR4, -R55 ;  /* 0x0000000487877c23 */ /* 0x000fe20008010837 */
[----:B------:R-:W1:Y:S01]  /*184c0*/  MUFU.EX2 R130, R130 ;  /* 0x0000008200827308 */ /* 0x000e620000000800 */
[C---:B------:R-:W-:Y:S01]  /*184d0*/  HMMA.16816.F32 R16, R12.reuse, R18, R232 ;  /* 0x000000120c10723c */ /* 0x040fe200000018e8 */
[----:B---3--:R-:W-:Y:S01]  /*184e0*/  F2FP.F16.F32.PACK_AB R33, R146, R151 ;  /* 0x000000979221723e */ /* 0x008fe200000000ff */
[----:B------:R-:W-:Y:S01]  /*184f0*/  FADD.FTZ R162, R158, R162 ;  /* 0x000000a29ea27221 */ /* 0x000fe20000010000 */
[----:B------:R-:W-:Y:S01]  /*18500*/  FADD.FTZ R152, R152, R163 ;  /* 0x000000a398987221 */ /* 0x000fe20000010000 */
[--C-:B------:R-:W-:Y:S01]  /*18510*/  FFMA.FTZ R132, R132, UR4, -R55.reuse ;  /* 0x0000000484847c23 */ /* 0x100fe20008010837 */
[--C-:B------:R-:W-:Y:S01]  /*18520*/  FFMA.FTZ R70, R70, UR4, -R55.reuse ;  /* 0x0000000446467c23 */ /* 0x100fe20008010837 */
[C---:B--2---:R-:W-:Y:S01]  /*18530*/  HMMA.16816.F32 R228, R12.reuse, R8, R228 ;  /* 0x000000080ce4723c */ /* 0x044fe200000018e4 */
[----:B------:R-:W-:Y:S01]  /*18540*/  MUFU.EX2 R127, R127 ;  /* 0x0000007f007f7308 */ /* 0x000fe20000000800 */
[----:B------:R-:W-:Y:S01]  /*18550*/  FADD.FTZ R162, R155, R162 ;  /* 0x000000a29ba27221 */ /* 0x000fe20000010000 */
[----:B------:R-:W-:Y:S01]  /*18560*/  FADD.FTZ R152, R147, R152 ;  /* 0x0000009893987221 */ /* 0x000fe20000010000 */
[--C-:B------:R-:W-:Y:S01]  /*18570*/  FFMA.FTZ R68, R68, UR4, -R55.reuse ;  /* 0x0000000444447c23 */ /* 0x100fe20008010837 */
[--C-:B------:R-:W-:Y:S01]  /*18580*/  FFMA.FTZ R66, R66, UR4, -R55.reuse ;  /* 0x0000000442427c23 */ /* 0x100fe20008010837 */
[----:B------:R-:W-:Y:S01]  /*18590*/  HMMA.16816.F32 R224, R12, R10, R224 ;  /* 0x0000000a0ce0723c */ /* 0x000fe200000018e0 */
[----:B------:R-:W2:Y:S01]  /*185a0*/  LDSM.16.MT88.4 R8, [R245+0x5800] ;  /* 0x00580000f508783b */ /* 0x000ea20000004200 */
[----:B------:R-:W-:Y:S01]  /*185b0*/  FADD.FTZ R154, R154, R162 ;  /* 0x000000a29a9a7221 */ /* 0x000fe20000010000 */
[----:B------:R-:W3:Y:S01]  /*185c0*/  MUFU.EX2 R123, R123 ;  /* 0x0000007b007b7308 */ /* 0x000ee20000000800 */
[----:B-1----:R-:W-:Y:S01]  /*185d0*/  F2FP.F16.F32.PACK_AB R35, R130, R143 ;  /* 0x0000008f8223723e */ /* 0x002fe200000000ff */
[----:B------:R-:W-:Y:S01]  /*185e0*/  FADD.FTZ R152, R145, R152 ;  /* 0x0000009891987221 */ /* 0x000fe20000010000 */
[----:B------:R-:W-:Y:S01]  /*185f0*/  FADD.FTZ R151, R151, R154 ;  /* 0x0000009a97977221 */ /* 0x000fe20000010000 */
        /* <DEDUP_REMOVED lines=8> */
[--C-:B------:R-:W-:Y:S01]  /*18680*/  FFMA.FTZ R62, R62, UR4, -R55.reuse ;  /* 0x000000043e3e7c23 */ /* 0x100fe20008010837 */
        /* <DEDUP_REMOVED lines=8> */
[C---:B------:R-:W-:Y:S01]  /*18710*/  HMMA.16816.F32 R228, R32.reuse, R24, R228 ;  /* 0x0000001820e4723c */ /* 0x040fe200000018e4 */
[----:B------:R-:W-:Y:S01]  /*18720*/  FFMA.FTZ R42, R42, UR4, -R55 ;  /* 0x000000042a2a7c23 */ /* 0x000fe20008010837 */
[----:B------:R-:W-:Y:S01]  /*18730*/  FADD.FTZ R130, R127, R130 ;  /* 0x000000827f827221 */ /* 0x000fe20000010000 */
[----:B------:R-:W3:Y:S01]  /*18740*/  MUFU.EX2 R114, R114 ;  /* 0x0000007200727308 */ /* 0x000ee20000000800 */
[----:B------:R-:W-:Y:S01]  /*18750*/  FADD.FTZ R131, R124, R131 ;  /* 0x000000837c837221 */ /* 0x000fe20000010000 */
[----:B------:R-:W-:Y:S01]  /*18760*/  FFMA.FTZ R41, R41, UR4, -R55 ;  /* 0x0000000429297c23 */ /* 0x000fe20008010837 */
[----:B------:R-:W-:Y:S01]  /*18770*/  HMMA.16816.F32 R224, R32, R26, R224 ;  /* 0x0000001a20e0723c */ /* 0x000fe200000018e0 */
[----:B------:R-:W5:Y:S01]  /*18780*/  LDSM.16.MT88.4 R24, [R245+0x5c00] ;  /* 0x005c0000f518783b */ /* 0x000f620000004200 */
[----:B------:R-:W-:Y:S01]  /*18790*/  FADD.FTZ R130, R123, R130 ;  /* 0x000000827b827221 */ /* 0x000fe20000010000 */
[----:B------:R-:W-:Y:S01]  /*187a0*/  FADD.FTZ R131, R120, R131 ;  /* 0x0000008378837221 */ /* 0x000fe20000010000 */
[----:B------:R-:W-:Y:S01]  /*187b0*/  FFMA.FTZ R38, R38, UR4, -R55 ;  /* 0x0000000426267c23 */ /* 0x000fe20008010837 */
[----:B------:R-:W2:Y:S01]  /*187c0*/  MUFU.EX2 R117, R117 ;  /* 0x0000007500757308 */ /* 0x000ea20000000800 */
[----:B-1----:R-:W-:Y:S01]  /*187d0*/  F2FP.F16.F32.PACK_AB R15, R118, R122 ;  /* 0x0000007a760f723e */ /* 0x002fe200000000ff */
[----:B------:R-:W-:Y:S01]  /*187e0*/  FADD.FTZ R122, R122, R130 ;  /* 0x000000827a7a7221 */ /* 0x000fe20000010000 */
[----:B------:R-:W-:Y:S01]  /*187f0*/  F2FP.F16.F32.PACK_AB R32, R116, R119 ;  /* 0x000000777420723e */ /* 0x000fe200000000ff */
[----:B------:R-:W-:Y:S01]  /*18800*/  FADD.FTZ R119, R119, R131 ;  /* 0x0000008377777221 */ /* 0x000fe20000010000 */
[----:B------:R-:W-:Y:S01]  /*18810*/  F2FP.F16.F32.PACK_AB R34, R111, R115 ;  /* 0x000000736f22723e */ /* 0x000fe200000000ff */
[----:B------:R-:W-:Y:S01]  /*18820*/  FADD.FTZ R122, R118, R122 ;  /* 0x0000007a767a7221 */ /* 0x000fe20000010000 */
[----:B------:R-:W-:Y:S01]  /*18830*/  FFMA.FTZ R36, R36, UR4, -R55 ;  /* 0x0000000424247c23 */ /* 0x000fe20008010837 */
[C---:B------:R-:W-:Y:S01]  /*18840*/  HMMA.16816.F32 R20, R12.reuse, R28, R20 ;  /* 0x0000001c0c14723c */ /* 0x040fe20000001814 */
[----:B------:R-:W1:Y:S01]  /*18850*/  MUFU.EX2 R113, R113 ;  /* 0x0000007100717308 */ /* 0x000e620000000800 */
[----:B---3--:R-:W-:Y:S01]  /*18860*/  FADD.FTZ R122, R114, R122 ;  /* 0x0000007a727a7221 */ /* 0x008fe20000010000 */
[----:B------:R-:W-:Y:S01]  /*18870*/  FADD.FTZ R119, R116, R119 ;  /* 0x0000007774777221 */ /* 0x000fe20000010000 */
[----:B------:R-:W-:Y:S01]  /*18880*/  FFMA.FTZ R43, R43, UR4, -R55 ;  /* 0x000000042b2b7c23 */ /* 0x000fe20008010837 */
[----:B------:R-:W-:Y:S01]  /*18890*/  LDSM.16.MT88.4 R232, [R246+0x8c00] ;  /* 0x008c0000f6e8783b */ /* 0x000fe20000004200 */
[C---:B------:R-:W-:Y:S01]  /*188a0*/  HMMA.16816.F32 R28, R12.reuse, R30, R16 ;  /* 0x0000001e0c1c723c */ /* 0x040fe20000001810 */
[----:B------:R-:W-:Y:S01]  /*188b0*/  FADD.FTZ R115, R115, R119 ;  /* 0x0000007773737221 */ /* 0x000fe20000010000 */
[----:B------:R-:W-:Y:S01]  /*188c0*/  FFMA.FTZ R216, R94, UR4, -R103 ;  /* 0x000000045ed87c23 */ /* 0x000fe20008010867 */
[----:B------:R-:W3:Y:S01]  /*188d0*/  MUFU.EX2 R110, R110 ;  /* 0x0000006e006e7308 */ /* 0x000ee20000000800 */
[----:B------:R-:W5:Y:S01]  /*188e0*/  LDSM.16.MT88.4 R16, [R246+0x6000] ;  /* 0x00600000f610783b */ /* 0x000f620000004200 */
[C---:B--2---:R-:W-:Y:S01]  /*188f0*/  F2FP.F16.F32.PACK_AB R33, R117.reuse, R114 ;  /* 0x000000727521723e */ /* 0x044fe200000000ff */
[----:B------:R-:W-:Y:S01]  /*18900*/  HMMA.16816.F32 R228, R12, R8, R228 ;  /* 0x000000080ce4723c */ /* 0x000fe200000018e4 */
[----:B------:R-:W-:Y:S01]  /*18910*/  FADD.FTZ R117, R117, R122 ;  /* 0x0000007a75757221 */ /* 0x000fe20000010000 */
[----:B------:R-:W-:Y:S01]  /*18920*/  FADD.FTZ R115, R111, R115 ;  /* 0x000000736f737221 */ /* 0x000fe20000010000 */
[----:B------:R-:W-:-:S02]  /*18930*/  FFMA.FTZ R217, R92, UR4, -R55 ;  /* 0x000000045cd97c23 */ /* 0x000fc40008010837 */
[----:B------:R-:W-:Y:S01]  /*18940*/  MUFU.EX2 R112, R112 ;  /* 0x0000007000707308 */ /* 0x000fe20000000800 */
[----:B------:R-:W-:Y:S01]  /*18950*/  HMMA.16816.F32 R224, R12, R10, R224 ;  /* 0x0000000a0ce0723c */ /* 0x000fe200000018e0 */
[----:B------:R-:W2:Y:S01]  /*18960*/  LDSM.16.MT88.4 R8, [R245+0x6000] ;  /* 0x00600000f508783b */ /* 0x000ea20000004200 */
[----:B-1----:R-:W-:Y:S01]  /*18970*/  FADD.FTZ R117, R113, R117 ;  /* 0x0000007571757221 */ /* 0x002fe20000010000 */
[----:B------:R-:W-:-:S04]  /*18980*/  FADD.FTZ R115, R109, R115 ;  /* 0x000000736d737221 */ /* 0x000fc80000010000 */
[----:B------:R-:W1:Y:S01]  /*18990*/  MUFU.EX2 R121, R121 ;  /* 0x0000007900797308 */ /* 0x000e620000000800 */
[C---:B---3--:R-:W-:Y:S01]  /*189a0*/  F2FP.F16.F32.PACK_AB R35, R110.reuse, R113 ;  /* 0x000000716e23723e */ /* 0x048fe200000000ff */
[----:B------:R-:W-:Y:S01]  /*189b0*/  FADD.FTZ R117, R110, R117 ;  /* 0x000000756e757221 */ /* 0x000fe20000010000 */
[C---:B------:R-:W-:Y:S01]  /*189c0*/  F2FP.F16.F32.PACK_AB R12, R108.reuse, R109 ;  /* 0x0000006d6c0c723e */ /* 0x040fe200000000ff */
        /* <DEDUP_REMOVED lines=9> */
[C---:B-1----:R-:W-:Y:S01]  /*18a60*/  F2FP.F16.F32.PACK_AB R13, R121.reuse, R112 ;  /* 0x00000070790d723e */ /* 0x042fe200000000ff */
[----:B------:R-:W-:Y:S01]  /*18a70*/  FADD.FTZ R112, R112, R117 ;  /* 0x0000007570707221 */ /* 0x000fe20000010000 */
[----:B------:R-:W-:Y:S01]  /*18a80*/  FADD.FTZ R106, R102, R106 ;  /* 0x0000006a666a7221 */ /* 0x000fe20000010000 */
[C---:B-----5:R-:W-:Y:S02]  /*18a90*/  HMMA.16816.F32 R228, R32.reuse, R24, R228 ;  /* 0x0000001820e4723c */ /* 0x060fe400000018e4 */
[----:B------:R-:W-:Y:S01]  /*18aa0*/  FADD.FTZ R112, R121, R112 ;  /* 0x0000007079707221 */ /* 0x000fe20000010000 */
[----:B------:R-:W-:Y:S03]  /*18ab0*/  MUFU.EX2 R129, R129 ;  /* 0x0000008100817308 */ /* 0x000fe60000000800 */
[----:B------:R-:W-:Y:S01]  /*18ac0*/  HMMA.16816.F32 R224, R32, R26, R224 ;  /* 0x0000001a20e0723c */ /* 0x000fe200000018e0 */
[----:B------:R-:W1:Y:S04]  /*18ad0*/  LDSM.16.MT88.4 R24, [R245+0x6400] ;  /* 0x00640000f518783b */ /* 0x000e680000004200 */
[----:B------:R-:W5:Y:S01]  /*18ae0*/  MUFU.EX2 R133, R133 ;  /* 0x0000008500857308 */ /* 0x000f620000000800 */
[----:B---3--:R-:W-:Y:S01]  /*18af0*/  F2FP.F16.F32.PACK_AB R15, R128, R126 ;  /* 0x0000007e800f723e */ /* 0x008fe200000000ff */
[----:B------:R-:W-:Y:S01]  /*18b00*/  FADD.FTZ R126, R126, R112 ;  /* 0x000000707e7e7221 */ /* 0x000fe20000010000 */
[C---:B------:R-:W-:Y:S01]  /*18b10*/  F2FP.F16.F32.PACK_AB R32, R101.reuse, R102 ;  /* 0x000000666520723e */ /* 0x040fe200000000ff */
[----:B------:R-:W-:Y:S01]  /*18b20*/  FADD.FTZ R101, R101, R106 ;  /* 0x0000006a65657221 */ /* 0x000fe20000010000 */
[----:B------:R-:W-:Y:S01]  /*18b30*/  F2FP.F16.F32.PACK_AB R34, R99, R100 ;  /* 0x000000646322723e */ /* 0x000fe200000000ff */
[----:B------:R-:W-:-:S02]  /*18b40*/  FADD.FTZ R126, R128, R126 ;  /* 0x0000007e807e7221 */ /* 0x000fc40000010000 */
[----:B------:R-:W3:Y:S01]  /*18b50*/  MUFU.EX2 R134, R134 ;  /* 0x0000008600867308 */ /* 0x000ee20000000800 */
[----:B------:R-:W-:Y:S01]  /*18b60*/  HMMA.16816.F32 R20, R12, R16, R20 ;  /* 0x000000100c14723c */ /* 0x000fe20000001814 */
[----:B------:R-:W-:-:S04]  /*18b70*/  FADD.FTZ R101, R100, R101 ;  /* 0x0000006564657221 */ /* 0x000fc80000010000 */
[----:B------:R-:W-:Y:S01]  /*18b80*/  FADD.FTZ R101, R99, R101 ;  /* 0x0000006563657221 */ /* 0x000fe20000010000 */
[C---:B------:R-:W-:Y:S01]  /*18b90*/  HMMA.16816.F32 R28, R12.reuse, R18, R28 ;  /* 0x000000120c1c723c */ /* 0x040fe2000000181c */
[----:B------:R-:W4:Y:S01]  /*18ba0*/  MUFU.EX2 R150, R150 ;  /* 0x0000009600967308 */ /* 0x000f220000000800 */
        /* <DEDUP_REMOVED lines=23> */
[----:B------:R-:W4:Y:S01]  /*18d20*/  LDSM.16.MT88.4 R4, [R246+0x6c00] ;  /* 0x006c0000f604783b */ /* 0x000f220000004200 */
[C---:B---3--:R-:W-:Y:S01]  /*18d30*/  F2FP.F16.F32.PACK_AB R13, R157.reuse, R153 ;  /* 0x000000999d0d723e */ /* 0x048fe200000000ff */
[----:B------:R-:W-:Y:S01]  /*18d40*/  FADD.FTZ R150, R157, R150 ;  /* 0x000000969d967221 */ /* 0x000fe20000010000 */
[----:B------:R-:W-:Y:S01]  /*18d50*/  FADD.FTZ R96, R96, R98 ;  /* 0x0000006260607221 */ /* 0x000fe20000010000 */
[----:B-1----:R-:W-:Y:S03]  /*18d60*/  HMMA.16816.F32 R228, R32, R24, R228 ;  /* 0x0000001820e4723c */ /* 0x002fe600000018e4 */
[----:B------:R-:W-:Y:S01]  /*18d70*/  MUFU.EX2 R164, R164 ;  /* 0x000000a400a47308 */ /* 0x000fe20000000800 */
[----:B------:R-:W-:-:S02]  /*18d80*/  FADD.FTZ R96, R95, R96 ;  /* 0x000000605f607221 */ /* 0x000fc40000010000 */
[----:B------:R-:W-:Y:S01]  /*18d90*/  HMMA.16816.F32 R224, R32, R26, R224 ;  /* 0x0000001a20e0723c */ /* 0x000fe200000018e0 */
[----:B------:R-:W1:Y:S04]  /*18da0*/  LDSM.16.MT88.4 R24, [R245+0x6c00] ;  /* 0x006c0000f518783b */ /* 0x000e680000004200 */
[----:B------:R-:W3:Y:S01]  /*18db0*/  MUFU.EX2 R149, R149 ;  /* 0x0000009500957308 */ /* 0x000ee20000000800 */
        /* <DEDUP_REMOVED lines=22> */
[----:B--2---:R-:W-:Y:S01]  /*18f20*/  F2FP.F16.F32.PACK_AB R35, R142, R148 ;  /* 0x000000948e23723e */ /* 0x004fe200000000ff */
[----:B------:R-:W-:-:S04]  /*18f30*/  FADD.FTZ R148, R148, R164 ;  /* 0x000000a494947221 */ /* 0x000fc80000010000 */
[----:B------:R-:W-:Y:S02]  /*18f40*/  FADD.FTZ R148, R142, R148 ;  /* 0x000000948e947221 */ /* 0x000fe40000010000 */
[----:B------:R-:W2:Y:S01]  /*18f50*/  MUFU.EX2 R86, R86 ;  /* 0x0000005600567308 */ /* 0x000ea20000000800 */
[C---:B----4-:R-:W-:Y:S06]  /*18f60*/  HMMA.16816.F32 R20, R32.reuse, R4, R20 ;  /* 0x000000042014723c */ /* 0x050fec0000001814 */
[----:B------:R-:W-:Y:S01]  /*18f70*/  HMMA.16816.F32 R28, R32, R6, R28 ;  /* 0x00000006201c723c */ /* 0x000fe2000000181c */
[----:B------:R-:W4:Y:S01]  /*18f80*/  MUFU.EX2 R85, R85 ;  /* 0x0000005500557308 */ /* 0x000f220000000800 */
[----:B------:R-:W3:Y:S01]  /*18f90*/  LDSM.16.MT88.4 R4, [R246+0x7400] ;  /* 0x00740000f604783b */ /* 0x000ee20000004200 */
[----:B-----5:R-:W-:Y:S01]  /*18fa0*/  F2FP.F16.F32.PACK_AB R12, R87, R88 ;  /* 0x00000058570c723e */ /* 0x020fe200000000ff */
[----:B------:R-:W-:-:S02]  /*18fb0*/  FADD.FTZ R88, R88, R90 ;  /* 0x0000005a58587221 */ /* 0x000fc40000010000 */
[C---:B-1----:R-:W-:Y:S02]  /*18fc0*/  HMMA.16816.F32 R228, R32.reuse, R24, R228 ;  /* 0x0000001820e4723c */ /* 0x042fe400000018e4 */
[----:B------:R-:W-:Y:S01]  /*18fd0*/  FADD.FTZ R88, R87, R88 ;  /* 0x0000005857587221 */ /* 0x000fe20000010000 */
[----:B------:R-:W-:Y:S03]  /*18fe0*/  MUFU.EX2 R141, R141 ;  /* 0x0000008d008d7308 */ /* 0x000fe60000000800 */
[----:B------:R-:W-:Y:S01]  /*18ff0*/  HMMA.16816.F32 R224, R32, R26, R224 ;  /* 0x0000001a20e0723c */ /* 0x000fe200000018e0 */
[----:B------:R-:W1:Y:S01]  /*19000*/  LDSM.16.MT88.4 R24, [R245+0x7400] ;  /* 0x00740000f518783b */ /* 0x000e620000004200 */
[----:B--2---:R-:W-:-:S03]  /*19010*/  FADD.FTZ R88, R86, R88 ;  /* 0x0000005856587221 */ /* 0x004fc60000010000 */
[----:B------:R-:W2:Y:S01]  /*19020*/  MUFU.EX2 R140, R140 ;  /* 0x0000008c008c7308 */ /* 0x000ea20000000800 */
[C---:B----4-:R-:W-:Y:S01]  /*19030*/  F2FP.F16.F32.PACK_AB R14, R85.reuse, R86 ;  /* 0x00000056550e723e */ /* 0x050fe200000000ff */
[----:B------:R-:W-:-:S06]  /*19040*/  FADD.FTZ R85, R85, R88 ;  /* 0x0000005855557221 */ /* 0x000fcc0000010000 */
[----:B------:R-:W4:Y:S08]  /*19050*/  MUFU.EX2 R139, R139 ;  /* 0x0000008b008b7308 */ /* 0x000f300000000800 */
[----:B------:R-:W5:Y:S01]  /*19060*/  MUFU.EX2 R138, R138 ;  /* 0x0000008a008a7308 */ /* 0x000f620000000800 */
[----:B--2---:R-:W-:Y:S01]  /*19070*/  F2FP.F16.F32.PACK_AB R13, R140, R141 ;  /* 0x0000008d8c0d723e */ /* 0x004fe200000000ff */
[----:B------:R-:W-:-:S04]  /*19080*/  FADD.FTZ R141, R141, R148 ;  /* 0x000000948d8d7221 */ /* 0x000fc80000010000 */
[----:B------:R-:W-:Y:S02]  /*19090*/  FADD.FTZ R141, R140, R141 ;  /* 0x0000008d8c8d7221 */ /* 0x000fe40000010000 */
[----:B------:R-:W2:Y:S02]  /*190a0*/  MUFU.EX2 R84, R84 ;  /* 0x0000005400547308 */ /* 0x000ea40000000800 */
[----:B----4-:R-:W-:-:S06]  /*190b0*/  FADD.FTZ R141, R139, R141 ;  /* 0x0000008d8b8d7221 */ /* 0x010fcc0000010000 */
        /* <DEDUP_REMOVED lines=8> */
[----:B------:R-:W5:Y:S01]  /*19140*/  LDSM.16.MT88.4 R16, [R246+0x7800] ;  /* 0x00780000f610783b */ /* 0x000f620000004200 */
[C---:B----4-:R-:W-:Y:S01]  /*19150*/  F2FP.F16.F32.PACK_AB R32, R83.reuse, R84 ;  /* 0x000000545320723e */ /* 0x050fe200000000ff */
[----:B------:R-:W-:Y:S02]  /*19160*/  FADD.FTZ R85, R83, R85 ;  /* 0x0000005553557221 */ /* 0x000fe40000010000 */
[C---:B---3--:R-:W-:Y:S03]  /*19170*/  HMMA.16816.F32 R228, R12.reuse, R8, R228 ;  /* 0x000000080ce4723c */ /* 0x048fe600000018e4 */
[----:B------:R-:W3:Y:S03]  /*19180*/  MUFU.EX2 R137, R137 ;  /* 0x0000008900897308 */ /* 0x000ee60000000800 */
[----:B------:R-:W-:Y:S01]  /*19190*/  HMMA.16816.F32 R224, R12, R10, R224 ;  /* 0x0000000a0ce0723c */ /* 0x000fe200000018e0 */
[----:B------:R-:W4:Y:S04]  /*191a0*/  LDSM.16.MT88.4 R8, [R245+0x7800] ;  /* 0x00780000f508783b */ /* 0x000f280000004200 */
[----:B------:R-:W1:Y:S01]  /*191b0*/  MUFU.EX2 R136, R136 ;  /* 0x0000008800887308 */ /* 0x000e620000000800 */
[----:B--2---:R-:W-:Y:S01]  /*191c0*/  F2FP.F16.F32.PACK_AB R34, R81, R82 ;  /* 0x000000525122723e */ /* 0x004fe200000000ff */
[----:B------:R-:W2:Y:S01]  /*191d0*/  LDSM.16.MT88.4 R12, [R246+0x7c00] ;  /* 0x007c0000f60c783b */ /* 0x000ea20000004200 */
[----:B------:R-:W-:-:S04]  /*191e0*/  FADD.FTZ R82, R82, R85 ;  /* 0x0000005552527221 */ /* 0x000fc80000010000 */
[----:B------:R-:W-:Y:S01]  /*191f0*/  FADD.FTZ R82, R81, R82 ;  /* 0x0000005251527221 */ /* 0x000fe20000010000 */
        /* <DEDUP_REMOVED lines=10> */
[----:B------:R-:W-:Y:S01]  /*192a0*/  MUFU.EX2 R78, R78 ;  /* 0x0000004e004e7308 */ /* 0x000fe20000000800 */
[C---:B------:R-:W-:Y:S06]  /*192b0*/  HMMA.16816.F32 R20, R32.reuse, R4, R20 ;  /* 0x000000042014723c */ /* 0x040fec0000001814 */
[----:B------:R-:W-:Y:S01]  /*192c0*/  HMMA.16816.F32 R28, R32, R6, R28 ;  /* 0x00000006201c723c */ /* 0x000fe2000000181c */
[----:B------:R-:W3:Y:S01]  /*192d0*/  MUFU.EX2 R77, R77 ;  /* 0x0000004d004d7308 */ /* 0x000ee20000000800 */
[----:B-1----:R-:W-:Y:S01]  /*192e0*/  F2FP.F16.F32.PACK_AB R4, R79, R80 ;  /* 0x000000504f04723e */ /* 0x002fe200000000ff */
[----:B------:R-:W-:-:S03]  /*192f0*/  FADD.FTZ R80, R80, R82 ;  /* 0x0000005250507221 */ /* 0x000fc60000010000 */
[C---:B------:R-:W-:Y:S01]  /*19300*/  HMMA.16816.F32 R228, R32.reuse, R24, R228 ;  /* 0x0000001820e4723c */ /* 0x040fe200000018e4 */
[----:B------:R-:W-:Y:S02]  /*19310*/  FADD.FTZ R80, R79, R80 ;  /* 0x000000504f507221 */ /* 0x000fe40000010000 */
[----:B------:R-:W-:Y:S03]  /*19320*/  MUFU.EX2 R70, R70 ;  /* 0x0000004600467308 */ /* 0x000fe60000000800 */
[----:B------:R-:W-:Y:S01]  /*19330*/  HMMA.16816.F32 R224, R32, R26, R224 ;  /* 0x0000001a20e0723c */ /* 0x000fe200000018e0 */
[----:B------:R-:W-:Y:S01]  /*19340*/  FFMA.FTZ R25, R60, UR4, -R55 ;  /* 0x000000043c197c23 */ /* 0x000fe20008010837 */
[----:B------:R-:W-:Y:S01]  /*19350*/  FFMA.FTZ R24, R47, UR4, -R103 ;  /* 0x000000042f187c23 */ /* 0x000fe20008010867 */
[--C-:B------:R-:W-:Y:S02]  /*19360*/  FFMA.FTZ R47, R48, UR4, -R55.reuse ;  /* 0x00000004302f7c23 */ /* 0x100fe40008010837 */
[----:B------:R-:W1:Y:S01]  /*19370*/  MUFU.EX2 R68, R68 ;  /* 0x0000004400447308 */ /* 0x000e620000000800 */
[----:B---3--:R-:W-:Y:S01]  /*19380*/  F2FP.F16.F32.PACK_AB R6, R77, R78 ;  /* 0x0000004e4d06723e */ /* 0x008fe200000000ff */
[--C-:B------:R-:W-:Y:S01]  /*19390*/  FFMA.FTZ R26, R58, UR4, -R55.reuse ;  /* 0x000000043a1a7c23 */ /* 0x100fe20008010837 */
[--C-:B------:R-:W-:Y:S01]  /*193a0*/  FFMA.FTZ R27, R56, UR4, -R55.reuse ;  /* 0x00000004381b7c23 */ /* 0x100fe20008010837 */
[--C-:B------:R-:W-:Y:S01]  /*193b0*/  FFMA.FTZ R32, R54, UR4, -R55.reuse ;  /* 0x0000000436207c23 */ /* 0x100fe20008010837 */
[--C-:B------:R-:W-:Y:S01]  /*193c0*/  FFMA.FTZ R33, R52, UR4, -R55.reuse ;  /* 0x0000000434217c23 */ /* 0x100fe20008010837 */
[----:B------:R-:W-:Y:S01]  /*193d0*/  FFMA.FTZ R35, R50, UR4, -R55 ;  /* 0x0000000432237c23 */ /* 0x000fe20008010837 */
[----:B------:R-:W-:Y:S01]  /*193e0*/  FFMA.FTZ R34, R45, UR4, -R103 ;  /* 0x000000042d227c23 */ /* 0x000fe20008010867 */
[----:B------:R-:W-:Y:S01]  /*193f0*/  MUFU.EX2 R66, R66 ;  /* 0x0000004200427308 */ /* 0x000fe20000000800 */
[----:B------:R-:W-:Y:S01]  /*19400*/  FFMA.FTZ R45, R44, UR4, -R55 ;  /* 0x000000042c2d7c23 */ /* 0x000fe20008010837 */
[----:B------:R-:W-:-:S04]  /*19410*/  FADD.FTZ R78, R78, R80 ;  /* 0x000000504e4e7221 */ /* 0x000fc80000010000 */
[----:B------:R-:W-:Y:S02]  /*19420*/  FADD.FTZ R78, R77, R78 ;  /* 0x0000004e4d4e7221 */ /* 0x000fe40000010000 */
        /* <DEDUP_REMOVED lines=9> */
[C---:B-----5:R-:W-:Y:S01]  /*194c0*/  HMMA.16816.F32 R20, R4.reuse, R16, R20 ;  /* 0x000000100414723c */ /* 0x060fe20000001814 */
[----:B------:R-:W-:Y:S05]  /*194d0*/  MUFU.EX2 R74, R74 ;  /* 0x0000004a004a7308 */ /* 0x000fea0000000800 */
[C---:B------:R-:W-:Y:S01]  /*194e0*/  HMMA.16816.F32 R28, R4.reuse, R18, R28 ;  /* 0x00000012041c723c */ /* 0x040fe2000000181c */
[----:B------:R-:W3:Y:S02]  /*194f0*/  LDSM.16.MT88.4 R16, [R245+0x7c00] ;  /* 0x007c0000f510783b */ /* 0x000ee40000004200 */
[----:B------:R-:W5:Y:S03]  /*19500*/  MUFU.EX2 R73, R73 ;  /* 0x0000004900497308 */ /* 0x000f660000000800 */
[C---:B----4-:R-:W-:Y:S05]  /*19510*/  HMMA.16816.F32 R228, R4.reuse, R8, R228 ;  /* 0x0000000804e4723c */ /* 0x050fea00000018e4 */
[----:B------:R-:W-:Y:S01]  /*19520*/  MUFU.EX2 R62, R62 ;  /* 0x0000003e003e7308 */ /* 0x000fe20000000800 */
[----:B------:R-:W-:Y:S01]  /*19530*/  HMMA.16816.F32 R224, R4, R10, R224 ;  /* 0x0000000a04e0723c */ /* 0x000fe200000018e0 */
[----:B------:R-:W4:Y:S06]  /*19540*/  LDSM.16.MT88.4 R8, [R246+0x8000] ;  /* 0x00800000f608783b */ /* 0x000f2c0000004200 */
[----:B------:R-:W2:Y:S01]  /*19550*/  MUFU.EX2 R25, R25 ;  /* 0x0000001900197308 */ /* 0x000ea20000000800 */
[----:B-1----:R-:W-:Y:S01]  /*19560*/  F2FP.F16.F32.PACK_AB R4, R75, R76 ;  /* 0x0000004c4b04723e */ /* 0x002fe200000000ff */
[----:B------:R-:W-:Y:S01]  /*19570*/  FADD.FTZ R76, R76, R78 ;  /* 0x0000004e4c4c7221 */ /* 0x000fe20000010000 */
[----:B-----5:R-:W-:-:S03]  /*19580*/  F2FP.F16.F32.PACK_AB R6, R73, R74 ;  /* 0x0000004a4906723e */ /* 0x020fc600000000ff */
        /* <DEDUP_REMOVED lines=8> */
[----:B------:R-:W2:Y:S02]  /*19610*/  MUFU.EX2 R72, R72 ;  /* 0x0000004800487308 */ /* 0x000ea40000000800 */
[----:B-1----:R-:W-:-:S06]  /*19620*/  FADD.FTZ R25, R26, R25 ;  /* 0x000000191a197221 */ /* 0x002fcc0000010000 */
[----:B------:R-:W1:Y:S01]  /*19630*/  MUFU.EX2 R71, R71 ;  /* 0x0000004700477308 */ /* 0x000e620000000800 */
[C---:B-----5:R-:W-:Y:S01]  /*19640*/  F2FP.F16.F32.PACK_AB R7, R27.reuse, R26 ;  /* 0x0000001a1b07723e */ /* 0x060fe200000000ff */
[----:B------:R-:W-:-:S06]  /*19650*/  FADD.FTZ R27, R27, R25 ;  /* 0x000000191b1b7221 */ /* 0x000fcc0000010000 */
[----:B------:R-:W-:Y:S01]  /*19660*/  HMMA.16816.F32 R20, R4, R12, R20 ;  /* 0x0000000c0414723c */ /* 0x000fe20000001814 */
[----:B------:R-:W-:Y:S01]  /*19670*/  MUFU.EX2 R69, R69 ;  /* 0x0000004500457308 */ /* 0x000fe20000000800 */
[----:B--2---:R-:W-:-:S04]  /*19680*/  FADD.FTZ R73, R72, R73 ;  /* 0x0000004948497221 */ /* 0x004fc80000010000 */
[C---:B------:R-:W-:Y:S01]  /*19690*/  HMMA.16816.F32 R28, R4.reuse, R14, R28 ;  /* 0x0000000e041c723c */ /* 0x040fe2000000181c */
[----:B------:R-:W2:Y:S02]  /*196a0*/  LDSM.16.MT88.4 R12, [R245+0x8000] ;  /* 0x00800000f50c783b */ /* 0x000ea40000004200 */
[----:B------:R-:W5:Y:S03]  /*196b0*/  MUFU.EX2 R67, R67 ;  /* 0x0000004300437308 */ /* 0x000f660000000800 */
[C---:B---3--:R-:W-:Y:S05]  /*196c0*/  HMMA.16816.F32 R228, R4.reuse, R16, R228 ;  /* 0x0000001004e4723c */ /* 0x048fea00000018e4 */
[----:B------:R-:W3:Y:S01]  /*196d0*/  MUFU.EX2 R32, R32 ;  /* 0x0000002000207308 */ /* 0x000ee20000000800 */
[----:B------:R-:W-:Y:S01]  /*196e0*/  HMMA.16816.F32 R224, R4, R18, R224 ;  /* 0x0000001204e0723c */ /* 0x000fe200000018e0 */
[----:B------:R-:W2:Y:S06]  /*196f0*/  LDSM.16.MT88.4 R16, [R246+0x8400] ;  /* 0x00840000f610783b */ /* 0x000eac0000004200 */
[----:B------:R-:W4:Y:S01]  /*19700*/  MUFU.EX2 R33, R33 ;  /* 0x0000002100217308 */ /* 0x000f220000000800 */
[C---:B-1----:R-:W-:Y:S01]  /*19710*/  F2FP.F16.F32.PACK_AB R4, R71.reuse, R72 ;  /* 0x000000484704723e */ /* 0x042fe200000000ff */
[----:B------:R-:W-:Y:S01]  /*19720*/  FADD.FTZ R71, R71, R73 ;  /* 0x0000004947477221 */ /* 0x000fe20000010000 */
[----:B-----5:R-:W-:-:S03]  /*19730*/  F2FP.F16.F32.PACK_AB R6, R67, R69 ;  /* 0x000000454306723e */ /* 0x020fc600000000ff */
[----:B------:R-:W-:Y:S02]  /*19740*/  FADD.FTZ R71, R69, R71 ;  /* 0x0000004745477221 */ /* 0x000fe40000010000 */
[----:B------:R-:W-:Y:S01]  /*19750*/  MUFU.EX2 R35, R35 ;  /* 0x0000002300237308 */ /* 0x000fe20000000800 */
[----:B---3--:R-:W-:Y:S01]  /*19760*/  FADD.FTZ R27, R32, R27 ;  /* 0x0000001b201b7221 */ /* 0x008fe20000010000 */
[----:B------:R-:W-:-:S06]  /*19770*/  FADD.FTZ R67, R67, R71 ;  /* 0x0000004743437221 */ /* 0x000fcc0000010000 */
[----:B------:R-:W1:Y:S01]  /*19780*/  MUFU.EX2 R47, R47 ;  /* 0x0000002f002f7308 */ /* 0x000e620000000800 */
[C---:B----4-:R-:W-:Y:S01]  /*19790*/  F2FP.F16.F32.PACK_AB R5, R33.reuse, R32 ;  /* 0x000000202105723e */ /* 0x050fe200000000ff */
[----:B------:R-:W-:-:S06]  /*197a0*/  FADD.FTZ R27, R33, R27 ;  /* 0x0000001b211b7221 */ /* 0x000fcc0000010000 */
[----:B------:R3:W4:Y:S08]  /*197b0*/  MUFU.EX2 R44, R46 ;  /* 0x0000002e002c7308 */ /* 0x0007300000000800 */
[----:B------:R-:W5:Y:S01]  /*197c0*/  MUFU.EX2 R65, R65 ;  /* 0x0000004100417308 */ /* 0x000f620000000800 */
[----:B-1----:R-:W-:Y:S01]  /*197d0*/  F2FP.F16.F32.PACK_AB R7, R47, R35 ;  /* 0x000000232f07723e */ /* 0x002fe200000000ff */
[----:B------:R-:W-:-:S04]  /*197e0*/  FADD.FTZ R35, R35, R27 ;  /* 0x0000001b23237221 */ /* 0x000fc80000010000 */
[----:B------:R-:W-:Y:S02]  /*197f0*/  FADD.FTZ R35, R47, R35 ;  /* 0x000000232f237221 */ /* 0x000fe40000010000 */
[----:B------:R-:W1:Y:S01]  /*19800*/  MUFU.EX2 R63, R63 ;  /* 0x0000003f003f7308 */ /* 0x000e620000000800 */
[----:B---3--:R-:W-:Y:S01]  /*19810*/  FFMA.FTZ R46, R40, UR4, -R55 ;  /* 0x00000004282e7c23 */ /* 0x008fe20008010837 */
[----:B------:R-:W-:Y:S01]  /*19820*/  HMMA.16816.F32 R20, R4, R8, R20 ;  /* 0x000000080414723c */ /* 0x000fe20000001814 */
[----:B------:R-:W-:Y:S01]  /*19830*/  FFMA.FTZ R40, R53, UR4, -R103 ;  /* 0x0000000435287c23 */ /* 0x000fe20008010867 */
[----:B----4-:R-:W-:-:S04]  /*19840*/  FADD.FTZ R35, R44, R35 ;  /* 0x000000232c237221 */ /* 0x010fc80000010000 */
[----:B------:R-:W-:Y:S01]  /*19850*/  MUFU.EX2 R61, R61 ;  /* 0x0000003d003d7308 */ /* 0x000fe20000000800 */
[----:B------:R-:W-:Y:S01]  /*19860*/  HMMA.16816.F32 R28, R4, R10, R28 ;  /* 0x0000000a041c723c */ /* 0x000fe2000000181c */
[----:B------:R-:W3:Y:S01]  /*19870*/  LDSM.16.MT88.4 R8, [R245+0x8400] ;  /* 0x00840000f508783b */ /* 0x000ee20000004200 */
[----:B-----5:R-:W-:-:S04]  /*19880*/  FADD.FTZ R67, R65, R67 ;  /* 0x0000004341437221 */ /* 0x020fc80000010000 */
[C---:B--2---:R-:W-:Y:S01]  /*19890*/  HMMA.16816.F32 R228, R4.reuse, R12, R228 ;  /* 0x0000000c04e4723c */ /* 0x044fe200000018e4 */
[----:B------:R-:W2:Y:S05]  /*198a0*/  MUFU.EX2 R59, R59 ;  /* 0x0000003b003b7308 */ /* 0x000eaa0000000800 */
[----:B------:R-:W-:Y:S01]  /*198b0*/  HMMA.16816.F32 R224, R4, R14, R224 ;  /* 0x0000000e04e0723c */ /* 0x000fe200000018e0 */
[----:B------:R-:W4:Y:S02]  /*198c0*/  LDSM.16.MT88.4 R12, [R246+0x8800] ;  /* 0x00880000f60c783b */ /* 0x000f240000004200 */
[----:B------:R-:W5:Y:S04]  /*198d0*/  MUFU.EX2 R45, R45 ;  /* 0x0000002d002d7308 */ /* 0x000f680000000800 */
[C---:B-1----:R-:W-:Y:S01]  /*198e0*/  F2FP.F16.F32.PACK_AB R4, R63.reuse, R65 ;  /* 0x000000413f04723e */ /* 0x042fe200000000ff */
[----:B------:R-:W-:-:S03]  /*198f0*/  FADD.FTZ R63, R63, R67 ;  /* 0x000000433f3f7221 */ /* 0x000fc60000010000 */
[----:B------:R-:W1:Y:S01]  /*19900*/  MUFU.EX2 R42, R42 ;  /* 0x0000002a002a7308 */ /* 0x000e620000000800 */
[----:B--2---:R-:W-:Y:S01]  /*19910*/  F2FP.F16.F32.PACK_AB R6, R59, R61 ;  /* 0x0000003d3b06723e */ /* 0x004fe200000000ff */
[----:B------:R-:W-:-:S04]  /*19920*/  FADD.FTZ R63, R61, R63 ;  /* 0x0000003f3d3f7221 */ /* 0x000fc80000010000 */
[----:B------:R-:W-:Y:S02]  /*19930*/  FADD.FTZ R59, R59, R63 ;  /* 0x0000003f3b3b7221 */ /* 0x000fe40000010000 */
[----:B------:R-:W2:Y:S01]  /*19940*/  MUFU.EX2 R46, R46 ;  /* 0x0000002e002e7308 */ /* 0x000ea20000000800 */
[C---:B-----5:R-:W-:Y:S01]  /*19950*/  F2FP.F16.F32.PACK_AB R5, R45.reuse, R44 ;  /* 0x0000002c2d05723e */ /* 0x060fe200000000ff */
[----:B------:R-:W-:-:S06]  /*19960*/  FADD.FTZ R45, R45, R35 ;  /* 0x000000232d2d7221 */ /* 0x000fcc0000010000 */
[----:B------:R-:W5:Y:S01]  /*19970*/  MUFU.EX2 R57, R57 ;  /* 0x0000003900397308 */ /* 0x000f620000000800 */
[----:B-1----:R-:W-:-:S07]  /*19980*/  FADD.FTZ R45, R42, R45 ;  /* 0x0000002d2a2d7221 */ /* 0x002fce0000010000 */
[----:B------:R-:W-:Y:S01]  /*19990*/  MUFU.EX2 R2, R2 ;  /* 0x0000000200027308 */ /* 0x000fe20000000800 */
[C---:B--2---:R-:W-:Y:S01]  /*199a0*/  F2FP.F16.F32.PACK_AB R7, R46.reuse, R42 ;  /* 0x0000002a2e07723e */ /* 0x044fe200000000ff */
[----:B------:R-:W-:-:S06]  /*199b0*/  FADD.FTZ R46, R46, R45 ;  /* 0x0000002d2e2e7221 */ /* 0x000fcc0000010000 */
[----:B------:R-:W-:Y:S01]  /*199c0*/  HMMA.16816.F32 R20, R4, R16, R20 ;  /* 0x000000100414723c */ /* 0x000fe20000001814 */
[----:B------:R-:W-:Y:S01]  /*199d0*/  MUFU.EX2 R0, R0 ;  /* 0x0000000000007308 */ /* 0x000fe20000000800 */
[----:B-----5:R-:W-:-:S04]  /*199e0*/  FADD.FTZ R59, R57, R59 ;  /* 0x0000003b393b7221 */ /* 0x020fc80000010000 */
[C---:B------:R-:W-:Y:S01]  /*199f0*/  HMMA.16816.F32 R28, R4.reuse, R18, R28 ;  /* 0x00000012041c723c */ /* 0x040fe2000000181c */
[----:B------:R-:W1:Y:S02]  /*19a00*/  LDSM.16.MT88.4 R16, [R245+0x8800] ;  /* 0x00880000f510783b */ /* 0x000e640000004200 */
[----:B------:R-:W2:Y:S03]  /*19a10*/  MUFU.EX2 R49, R49 ;  /* 0x0000003100317308 */ /* 0x000ea60000000800 */
[C---:B---3--:R-:W-:Y:S05]  /*19a20*/  HMMA.16816.F32 R228, R4.reuse, R8, R228 ;  /* 0x0000000804e4723c */ /* 0x048fea00000018e4 */
[----:B------:R-:W3:Y:S01]  /*19a30*/  MUFU.EX2 R41, R41 ;  /* 0x0000002900297308 */ /* 0x000ee20000000800 */
[----:B------:R-:W-:Y:S01]  /*19a40*/  HMMA.16816.F32 R224, R4, R10, R224 ;  /* 0x0000000a04e0723c */ /* 0x000fe200000018e0 */
[----:B------:R-:W5:Y:S06]  /*19a50*/  LDSM.16.MT88.4 R8, [R245+0x8c00] ;  /* 0x008c0000f508783b */ /* 0x000f6c0000004200 */
[----:B------:R-:W4:Y:S01]  /*19a60*/  MUFU.EX2 R38, R38 ;  /* 0x0000002600267308 */ /* 0x000f220000000800 */
[--C-:B------:R-:W-:Y:S01]  /*19a70*/  FFMA.FTZ R4, R39, UR4, -R55.reuse ;  /* 0x0000000427047c23 */ /* 0x100fe20008010837 */
[----:B------:R-:W-:Y:S01]  /*19a80*/  FFMA.FTZ R39, R37, UR4, -R55 ;  /* 0x0000000425277c23 */ /* 0x000fe20008010837 */
[----:B--2---:R-:W-:-:S05]  /*19a90*/  F2FP.F16.F32.PACK_AB R6, R49, R0 ;  /* 0x000000003106723e */ /* 0x004fca00000000ff */
[----:B------:R-:W2:Y:S01]  /*19aa0*/  MUFU.EX2 R36, R36 ;  /* 0x0000002400247308 */ /* 0x000ea20000000800 */
[----:B---3--:R-:W-:-:S07]  /*19ab0*/  FADD.FTZ R46, R41, R46 ;  /* 0x0000002e292e7221 */ /* 0x008fce0000010000 */
[----:B------:R-:W3:Y:S01]  /*19ac0*/  MUFU.EX2 R43, R43 ;  /* 0x0000002b002b7308 */ /* 0x000ee20000000800 */
[C---:B----4-:R-:W-:Y:S01]  /*19ad0*/  F2FP.F16.F32.PACK_AB R5, R38.reuse, R41 ;  /* 0x000000292605723e */ /* 0x050fe200000000ff */
[----:B------:R-:W-:-:S06]  /*19ae0*/  FADD.FTZ R38, R38, R46 ;  /* 0x0000002e26267221 */ /* 0x000fcc0000010000 */
[----:B------:R4:W1:Y:S01]  /*19af0*/  MUFU.EX2 R37, R4 ;  /* 0x0000000400257308 */ /* 0x0008620000000800 */
[----:B--2---:R-:W-:-:S07]  /*19b00*/  FADD.FTZ R38, R36, R38 ;  /* 0x0000002624267221 */ /* 0x004fce0000010000 */
[----:B------:R-:W2:Y:S01]  /*19b10*/  MUFU.EX2 R24, R24 ;  /* 0x0000001800187308 */ /* 0x000ea20000000800 */
[C---:B---3--:R-:W-:Y:S01]  /*19b20*/  F2FP.F16.F32.PACK_AB R7, R43.reuse, R36 ;  /* 0x000000242b07723e */ /* 0x048fe200000000ff */
[----:B------:R-:W-:-:S06]  /*19b30*/  FADD.FTZ R43, R43, R38 ;  /* 0x000000262b2b7221 */ /* 0x000fcc0000010000 */
[----:B------:R-:W3:Y:S01]  /*19b40*/  MUFU.EX2 R34, R34 ;  /* 0x0000002200227308 */ /* 0x000ee20000000800 */
[C---:B----4-:R-:W-:Y:S01]  /*19b50*/  F2FP.F16.F32.PACK_AB R4, R2.reuse, R57 ;  /* 0x000000390204723e */ /* 0x050fe200000000ff */
        /* <DEDUP_REMOVED lines=18> */
[----:B------:R-:W-:-:S04]  /*19c80*/  FADD.FTZ R216, R216, R49 ;  /* 0x00000031d8d87221 */ /* 0x000fc80000010000 */
        /* <DEDUP_REMOVED lines=11> */
.L_x_2761:
[----:B------:R-:W-:Y:S05]  /*19d40*/  @!P1 BRA `(.L_x_2769) ;  /* 0x0000005800189947 */ /* 0x000fea0003800000 */
[----:B------:R-:W-:Y:S01]  /*19d50*/  ULDC UR6, c[0x0][0x250] ;  /* 0x0000940000067ab9 */ /* 0x000fe20000000800 */
[----:B------:R-:W-:Y:S01]  /*19d60*/  IMAD.SHL.U32 R0, R244, 0x2, RZ ;  /* 0x00000002f4007824 */ /* 0x000fe200078e00ff */
[----:B------:R-:W-:Y:S01]  /*19d70*/  ULEA UR6, -UR6, URZ, 0x8 ;  /* 0x0000003f06067291 */ /* 0x000fe2000f8e413f */
[----:B------:R-:W-:Y:S01]  /*19d80*/  MOV R219, R133 ;  /* 0x0000008500db7202 */ /* 0x000fe20000000f00 */
[----:B------:R-:W-:Y:S01]  /*19d90*/  IMAD.MOV.U32 R220, RZ, RZ, R134 ;  /* 0x000000ffffdc7224 */ /* 0x000fe200078e0086 */
[----:B------:R-:W-:Y:S01]  /*19da0*/  ULDC UR7, c[0x0][0x2d0] ;  /* 0x0000b40000077ab9 */ /* 0x000fe20000000800 */
[----:B------:R-:W-:Y:S01]  /*19db0*/  USHF.R.S32.HI UR4, URZ, 0x1f, UR6 ;  /* 0x0000001f3f047899 */ /* 0x000fe20008011406 */
[----:B------:R-:W-:Y:S02]  /*19dc0*/  LOP3.LUT R218, R0, 0x6, RZ, 0xc0, !PT ;  /* 0x0000000600da7812 */ /* 0x000fe400078ec0ff */
[----:B------:R-:W-:-:S03]  /*19dd0*/  MOV R248, UR6 ;  /* 0x0000000600f87c02 */ /* 0x000fc60008000f00 */
[----:B------:R-:W-:Y:S01]  /*19de0*/  IMAD.U32 R247, RZ, RZ, UR4 ;  /* 0x00000004fff77e24 */ /* 0x000fe2000f8e00ff */
[----:B------:R-:W-:-:S06]  /*19df0*/  ULDC UR4, c[0x0][0x2ec] ;  /* 0x0000bb0000047ab9 */ /* 0x000fcc0000000800 */
.L_x_2773:
[----:B------:R-:W-:Y:S01]  /*19e00*/  ISETP.GE.AND P1, PT, R196, UR7, PT ;  /* 0x00000007c4007c0c */ /* 0x000fe2000bf26270 */
[----:B------:R-:W-:Y:S04]  /*19e10*/  DEPBAR.LE SB0, 0x0 ;  /* 0x000080000000791a */ /* 0x000fe80000000000 */
[----:B------:R-:W-:Y:S01]  /*19e20*/  BAR.SYNC.DEFER_BLOCKING 0x0 ;  /* 0x0000000000007b1d */ /* 0x000fe20000010000 */
[----:B------:R-:W-:Y:S01]  /*19e30*/  PLOP3.LUT P0, PT, PT, PT, UP1, 0x40, 0x0 ;  /* 0x000000000000781c */ /* 0x000fe20003f0e818 */
[----:B------:R-:W-:Y:S01]  /*19e40*/  UIADD3 UR8, UR8, -0x1, URZ ;  /* 0xffffffff08087890 */ /* 0x000fe2000fffe03f */
[----:B------:R-:W-:Y:S02]  /*19e50*/  IMAD.MOV.U32 R2, RZ, RZ, R248 ;  /* 0x000000ffff027224 */ /* 0x000fe400078e00f8 */
[----:B------:R-:W-:Y:S03]  /*19e60*/  IMAD.MOV.U32 R0, RZ, RZ, R247 ;  /* 0x000000ffff007224 */ /* 0x000fe600078e00f7 */
[----:B------:R-:W1:Y:S08]  /*19e70*/  @!P1 LDC.64 R10, c[0x0][0x250] ;  /* 0x00009400ff0a9b82 */ /* 0x000e700000000a00 */
[----:B------:R-:W2:Y:S08]  /*19e80*/  @!P1 LDC.64 R8, c[0x0][0x250] ;  /* 0x00009400ff089b82 */ /* 0x000eb00000000a00 */
[----:B------:R-:W3:Y:S01]  /*19e90*/  @!P1 LDC.64 R6, c[0x0][0x250] ;  /* 0x00009400ff069b82 */ /* 0x000ee20000000a00 */
[----:B------:R-:W-:Y:S05]  /*19ea0*/  @P0 BRA `(.L_x_2770) ;  /* 0x0000000400000947 */ /* 0x000fea0003800000 */
[----:B------:R-:W4:Y:S01]  /*19eb0*/  LDC R2, c[0x0][0x380] ;  /* 0x0000e000ff027b82 */ /* 0x000f220000000800 */
[----:B------:R-:W-:Y:S04]  /*19ec0*/  USHF.L.U32 UR6, UR8, 0x8, URZ ;  /* 0x0000000808067899 */ /* 0x000fe8000800063f */
[----:B------:R-:W-:Y:S02]  /*19ed0*/  UIADD3 UR9, UR6, 0x100, URZ ;  /* 0x0000010006097890 */ /* 0x000fe4000fffe03f */
[----:B------:R-:W-:Y:S04]  /*19ee0*/  MOV R13, UR6 ;  /* 0x00000006000d7c02 */ /* 0x000fe80008000f00 */
[----:B------:R-:W-:Y:S01]  /*19ef0*/  IMAD.U32 R15, RZ, RZ, UR9 ;  /* 0x00000009ff0f7e24 */ /* 0x000fe2000f8e00ff */
[----:B------:R-:W-:Y:S04]  /*19f00*/  IABS R13, R13 ;  /* 0x0000000d000d7213 */ /* 0x000fe80000000000 */
        /* <DEDUP_REMOVED lines=58> */
.L_x_2770:
        /* <DEDUP_REMOVED lines=8> */
[----:B------:R-:W-:Y:S01]  /*1a330*/  UISETP.GT.AND UP0, UPT, UR8, UR18, UPT ;  /* 0x000000120800728c */ /* 0x000fe2000bf04270 */
        /* <DEDUP_REMOVED lines=152> */
[C---:B------:R-:W-:Y:S05]  /*1acc0*/  HMMA.16816.F32 R16, R132.reuse, R194, R16 ;  /* 0x000000c28410723c */ /* 0x040fea0000001810 */
[----:B------:R-:W-:Y:S01]  /*1acd0*/  IMAD.MOV.U32 R193, RZ, RZ, R250 ;  /* 0x000000ffffc17224 */ /* 0x000fe200078e00fa */
[C---:B-----5:R-:W-:Y:S05]  /*1ace0*/  HMMA.16816.F32 R20, R132.reuse, R188, R20 ;  /* 0x000000bc8414723c */ /* 0x060fea0000001814 */
        /* <DEDUP_REMOVED lines=41> */
[----:B------:R-:W-:Y:S04]  /*1af80*/  IMAD.U32 R139, RZ, RZ, UR6 ;  /* 0x00000006ff8b7e24 */ /* 0x000fe8000f8e00ff */
[----:B------:R-:W-:Y:S02]  /*1af90*/  MOV R137, UR9 ;  /* 0x0000000900897c02 */ /* 0x000fe40008000f00 */
[----:B------:R-:W-:Y:S02]  /*1afa0*/  IABS R139, R139 ;  /* 0x0000008b008b7213 */ /* 0x000fe40000000000 */
        /* <DEDUP_REMOVED lines=57> */
.L_x_2772:
        /* <DEDUP_REMOVED lines=91> */
.L_x_2771:
[----:B------:R-:W-:Y:S01]  /*1b8f0*/  MOV R0, UR8 ;  /* 0x0000000800007c02 */ /* 0x000fe20008000f00 */
[----:B------:R-:W-:Y:S03]  /*1b900*/  UISETP.GT.AND UP0, UPT, UR8, UR18, UPT ;  /* 0x000000120800728c */ /* 0x000fe6000bf04270 */
        /* <DEDUP_REMOVED lines=456> */
[--C-:B------:R-:W-:Y:S01]  /*1d590*/  FFMA.FTZ R31, R31, UR4, -R4.reuse ;  /* 0x000000041f1f7c23 */ /* 0x100fe20008010804 */
[--C-:B------:R-:W-:Y:S01]  /*1d5a0*/  FFMA.FTZ R160, R71, UR4, -R4.reuse ;  /* 0x0000000447a07c23 */ /* 0x100fe20008010804 */
[----:B------:R-:W-:Y:S01]  /*1d5b0*/  FFMA.FTZ R71, R74, UR4, -R4 ;  /* 0x000000044a477c23 */ /* 0x000fe20008010804 */
[--C-:B------:R-:W-:Y:S01]  /*1d5c0*/  FFMA.FTZ R69, R69, UR4, -R132.reuse ;  /* 0x0000000445457c23 */ /* 0x100fe20008010884 */
[----:B------:R-:W1:Y:S03]  /*1d5d0*/  LDSM.16.MT88.4 R12, [R246+0x5400] ;  /* 0x00540000f60c783b */ /* 0x000e660000004200 */
[----:B------:R-:W5:Y:S01]  /*1d5e0*/  MUFU.EX2 R157, R157 ;  /* 0x0000009d009d7308 */ /* 0x000f620000000800 */
[----:B---3--:R-:W-:Y:S01]  /*1d5f0*/  F2FP.F16.F32.PACK_AB R20, R148, R0 ;  /* 0x000000009414723e */ /* 0x008fe200000000ff */
[--C-:B------:R-:W-:Y:S01]  /*1d600*/  FFMA.FTZ R72, R72, UR4, -R132.reuse ;  /* 0x0000000448487c23 */ /* 0x100fe20008010884 */
[----:B------:R-:W-:Y:S01]  /*1d610*/  FFMA.FTZ R73, R73, UR4, -R132 ;  /* 0x0000000449497c23 */ /* 0x000fe20008010884 */
[--C-:B------:R-:W-:Y:S01]  /*1d620*/  FFMA.FTZ R70, R70, UR4, -R4.reuse ;  /* 0x0000000446467c23 */ /* 0x100fe20008010804 */
[----:B------:R-:W-:Y:S01]  /*1d630*/  FFMA.FTZ R74, R75, UR4, -R4 ;  /* 0x000000044b4a7c23 */ /* 0x000fe20008010804 */
[--C-:B------:R-:W-:Y:S01]  /*1d640*/  FFMA.FTZ R84, R84, UR4, -R132.reuse ;  /* 0x0000000454547c23 */ /* 0x100fe20008010884 */
        /* <DEDUP_REMOVED lines=8> */
[----:B------:R-:W-:Y:S03]  /*1d6d0*/  FFMA.FTZ R97, R97, UR4, -R132 ;  /* 0x0000000461617c23 */ /* 0x000fe60008010884 */
[----:B------:R-:W-:Y:S01]  /*1d6e0*/  MUFU.EX2 R5, R5 ;  /* 0x0000000500057308 */ /* 0x000fe20000000800 */
        /* <DEDUP_REMOVED lines=8> */
[----:B--2---:R-:W-:Y:S01]  /*1d770*/  F2FP.F16.F32.PACK_AB R28, R144, R146 ;  /* 0x00000092901c723e */ /* 0x004fe200000000ff */
[--C-:B------:R-:W-:Y:S01]  /*1d780*/  FFMA.FTZ R159, R7, UR4, -R4.reuse ;  /* 0x00000004079f7c23 */ /* 0x100fe20008010804 */
[--C-:B------:R-:W-:Y:S01]  /*1d790*/  FFMA.FTZ R7, R30, UR4, -R4.reuse ;  /* 0x000000041e077c23 */ /* 0x100fe20008010804 */
[----:B------:R-:W-:Y:S01]  /*1d7a0*/  FFMA.FTZ R6, R34, UR4, -R4 ;  /* 0x0000000422067c23 */ /* 0x000fe20008010804 */
[--C-:B------:R-:W-:Y:S01]  /*1d7b0*/  FFMA.FTZ R32, R32, UR4, -R132.reuse ;  /* 0x0000000420207c23 */ /* 0x100fe20008010884 */
[----:B------:R-:W-:Y:S01]  /*1d7c0*/  FFMA.FTZ R33, R33, UR4, -R132 ;  /* 0x0000000421217c23 */ /* 0x000fe20008010884 */
        /* <DEDUP_REMOVED lines=17> */
[----:B------:R-:W-:Y:S01]  /*1d8e0*/  MUFU.EX2 R155, R155 ;  /* 0x0000009b009b7308 */ /* 0x000fe20000000800 */
[--C-:B------:R-:W-:Y:S01]  /*1d8f0*/  FFMA.FTZ R47, R47, UR4, -R4.reuse ;  /* 0x000000042f2f7c23 */ /* 0x100fe20008010804 */
[--C-:B------:R-:W-:Y:S01]  /*1d900*/  FFMA.FTZ R50, R50, UR4, -R4.reuse ;  /* 0x0000000432327c23 */ /* 0x100fe20008010804 */
        /* <DEDUP_REMOVED lines=23> */
[----:B------:R-:W-:Y:S01]  /*1da80*/  FFMA.FTZ R65, R65, UR4, -R132 ;  /* 0x0000000441417c23 */ /* 0x000fe20008010884 */
[----:B------:R-:W-:Y:S01]  /*1da90*/  HMMA.16816.F32 R224, R20, R18, R224 ;  /* 0x0000001214e0723c */ /* 0x000fe200000018e0 */
[----:B------:R-:W4:Y:S07]  /*1daa0*/  LDSM.16.MT88.4 R16, [R245+0x5800] ;  /* 0x00580000f510783b */ /* 0x000f2e0000004200 */
[----:B------:R-:W-:Y:S03]  /*1dab0*/  MUFU.EX2 R138, R138 ;  /* 0x0000008a008a7308 */ /* 0x000fe60000000800 */
[--C-:B------:R-:W-:Y:S01]  /*1dac0*/  FFMA.FTZ R62, R62, UR4, -R4.reuse ;  /* 0x000000043e3e7c23 */ /* 0x100fe20008010804 */
[--C-:B------:R-:W-:Y:S01]  /*1dad0*/  FFMA.FTZ R63, R63, UR4, -R4.reuse ;  /* 0x000000043f3f7c23 */ /* 0x100fe20008010804 */
[--C-:B------:R-:W-:Y:S01]  /*1dae0*/  FFMA.FTZ R66, R66, UR4, -R4.reuse ;  /* 0x0000000442427c23 */ /* 0x100fe20008010804 */
[----:B------:R-:W-:Y:S01]  /*1daf0*/  FFMA.FTZ R67, R67, UR4, -R4 ;  /* 0x0000000443437c23 */ /* 0x000fe20008010804 */
[----:B------:R-:W-:Y:S03]  /*1db00*/  FFMA.FTZ R0, R216, R135, R0 ;  /* 0x00000087d8007223 */ /* 0x000fe60000010000 */
[----:B------:R-:W5:Y:S01]  /*1db10*/  MUFU.EX2 R139, R139 ;  /* 0x0000008b008b7308 */ /* 0x000f620000000800 */
[----:B--2---:R-:W-:Y:S01]  /*1db20*/  F2FP.F16.F32.PACK_AB R31, R153, R154 ;  /* 0x0000009a991f723e */ /* 0x004fe200000000ff */
[----:B------:R-:W-:Y:S01]  /*1db30*/  FFMA.FTZ R75, R78, UR4, -R4 ;  /* 0x000000044e4b7c23 */ /* 0x000fe20008010804 */
[----:B------:R-:W-:Y:S01]  /*1db40*/  FADD.FTZ R148, R148, R0 ;  /* 0x0000000094947221 */ /* 0x000fe20000010000 */
        /* <DEDUP_REMOVED lines=18> */
[----:B------:R-:W-:Y:S01]  /*1dc70*/  FFMA.FTZ R87, R91, UR4, -R4 ;  /* 0x000000045b577c23 */ /* 0x000fe20008010804 */
        /* <DEDUP_REMOVED lines=57> */
[--C-:B------:R-:W-:Y:S01]  /*1e010*/  FFMA.FTZ R127, R127, UR4, -R4.reuse ;  /* 0x000000047f7f7c23 */ /* 0x100fe20008010804 */
[----:B------:R-:W-:Y:S01]  /*1e020*/  FFMA.FTZ R130, R130, UR4, -R4 ;  /* 0x0000000482827c23 */ /* 0x000fe20008010804 */
[----:B------:R-:W-:Y:S01]  /*1e030*/  FADD.FTZ R7, R7, R150 ;  /* 0x0000009607077221 */ /* 0x000fe20000010000 */
[----:B------:R-:W-:Y:S03]  /*1e040*/  FADD.FTZ R138, R142, R138 ;  /* 0x0000008a8e8a7221 */ /* 0x000fe60000010000 */
[----:B------:R-:W-:Y:S01]  /*1e050*/  MUFU.EX2 R36, R36 ;  /* 0x0000002400247308 */ /* 0x000fe20000000800 */
[----:B------:R-:W-:Y:S01]  /*1e060*/  FADD.FTZ R34, R34, R7 ;  /* 0x0000000722227221 */ /* 0x000fe20000010000 */
[----:B------:R-:W-:Y:S03]  /*1e070*/  FADD.FTZ R143, R143, R138 ;  /* 0x0000008a8f8f7221 */ /* 0x000fe60000010000 */
[----:B--2---:R-:W-:Y:S01]  /*1e080*/  FADD.FTZ R34, R6, R34 ;  /* 0x0000002206227221 */ /* 0x004fe20000010000 */
[----:B------:R-:W-:Y:S04]  /*1e090*/  FADD.FTZ R143, R32, R143 ;  /* 0x0000008f208f7221 */ /* 0x000fe80000010000 */
[----:B------:R-:W2:Y:S01]  /*1e0a0*/  MUFU.EX2 R37, R37 ;  /* 0x0000002500257308 */ /* 0x000ea20000000800 */
[----:B-1----:R-:W-:Y:S01]  /*1e0b0*/  F2FP.F16.F32.PACK_AB R31, R35, R6 ;  /* 0x00000006231f723e */ /* 0x002fe200000000ff */
[--C-:B------:R-:W-:Y:S01]  /*1e0c0*/  FFMA.FTZ R6, R98, UR4, -R4.reuse ;  /* 0x0000000462067c23 */ /* 0x100fe20008010804 */
[--C-:B------:R-:W-:Y:S01]  /*1e0d0*/  FFMA.FTZ R32, R111, UR4, -R4.reuse ;  /* 0x000000046f207c23 */ /* 0x100fe20008010804 */
[----:B------:R-:W-:Y:S01]  /*1e0e0*/  FADD.FTZ R143, R33, R143 ;  /* 0x0000008f218f7221 */ /* 0x000fe20000010000 */
[----:B------:R-:W-:Y:S01]  /*1e0f0*/  FFMA.FTZ R33, R110, UR4, -R4 ;  /* 0x000000046e217c23 */ /* 0x000fe20008010804 */
[----:B------:R-:W-:Y:S01]  /*1e100*/  FADD.FTZ R35, R35, R34 ;  /* 0x0000002223237221 */ /* 0x000fe20000010000 */
[----:B------:R-:W-:Y:S03]  /*1e110*/  FFMA.FTZ R34, R114, UR4, -R4 ;  /* 0x0000000472227c23 */ /* 0x000fe60008010804 */
        /* <DEDUP_REMOVED lines=329> */
.L_x_2769:
[----:B------:R-:W1:Y:S01]  /*1f5b0*/  SHFL.BFLY PT, R4, R216, 0x2, 0x1f ;  /* 0x0c401f00d8047f89 */ /* 0x000e6200000e0000 */
[----:B------:R-:W2:Y:S01]  /*1f5c0*/  S2UR UR5, SR_CgaCtaId ;  /* 0x00000000000579c3 */ /* 0x000ea20000008800 */
[----:B------:R-:W-:Y:S01]  /*1f5d0*/  IMAD.MOV.U32 R5, RZ, RZ, 0x3f800000 ;  /* 0x3f800000ff057424 */ /* 0x000fe200078e00ff */
[----:B------:R-:W-:Y:S01]  /*1f5e0*/  UMOV UR4, 0x400 ;  /* 0x0000040000047882 */ /* 0x000fe20000000000 */
[----:B------:R-:W3:Y:S01]  /*1f5f0*/  S2R R2, SR_TID.X ;  /* 0x0000000000027919 */ /* 0x000ee20000002100 */
[----:B------:R-:W-:Y:S01]  /*1f600*/  IMAD.MOV.U32 R6, RZ, RZ, 0x3f800000 ;  /* 0x3f800000ff067424 */ /* 0x000fe200078e00ff */
[----:B------:R-:W-:Y:S01]  /*1f610*/  SHF.R.S32.HI R25, RZ, 0x1f, R244 ;  /* 0x0000001fff197819 */ /* 0x000fe200000114f4 */
[----:B------:R-:W-:Y:S01]  /*1f620*/  BSSY B0, `(.L_x_2774) ;  /* 0x0000094000007945 */ /* 0x000fe20003800000 */
[----:B------:R-:W4:Y:S01]  /*1f630*/  SHFL.BFLY PT, R0, R217, 0x2, 0x1f ;  /* 0x0c401f00d9007f89 */ /* 0x000f2200000e0000 */
[----:B------:R-:W5:Y:S01]  /*1f640*/  S2UR UR6, SR_CTAID.X ;  /* 0x00000000000679c3 */ /* 0x000f620000002500 */
[----:B------:R-:W-:-:S07]  /*1f650*/  LEA.HI R25, R25, R244, RZ, 0x5 ;  /* 0x000000f419197211 */ /* 0x000fce00078f28ff */
[----:B------:R-:W-:Y:S01]  /*1f660*/  BAR.SYNC.DEFER_BLOCKING 0x0 ;  /* 0x0000000000007b1d */ /* 0x000fe20000010000 */
[----:B------:R-:W-:-:S05]  /*1f670*/  LOP3.LUT R25, R25, 0xffffffe0, RZ, 0xc0, !PT ;  /* 0xffffffe019197812 */ /* 0x000fca00078ec0ff */
[----:B------:R-:W-:Y:S02]  /*1f680*/  IMAD.IADD R244, R244, 0x1, -R25 ;  /* 0x00000001f4f47824 */ /* 0x000fe400078e0a19 */
[----:B-1----:R-:W-:Y:S01]  /*1f690*/  FADD.FTZ R4, R4, R216 ;  /* 0x000000d804047221 */ /* 0x002fe20000010000 */
[----:B--2---:R-:W-:Y:S01]  /*1f6a0*/  ULEA UR5, UR5, UR4, 0x18 ;  /* 0x0000000405057291 */ /* 0x004fe2000f8ec03f */
[----:B------:R-:W1:Y:S01]  /*1f6b0*/  S2UR UR4, SR_CTAID.Z ;  /* 0x00000000000479c3 */ /* 0x000e620000002700 */
[----:B----4-:R-:W-:Y:S02]  /*1f6c0*/  FADD.FTZ R217, R0, R217 ;  /* 0x000000d900d97221 */ /* 0x010fe40000010000 */
[----:B------:R-:W2:Y:S01]  /*1f6d0*/  SHFL.BFLY PT, R0, R4, 0x1, 0x1f ;  /* 0x0c201f0004007f89 */ /* 0x000ea200000e0000 */
[----:B---3--:R-:W-:-:S03]  /*1f6e0*/  SHF.R.S32.HI R9, RZ, 0x1f, R2 ;  /* 0x0000001fff097819 */ /* 0x008fc60000011402 */
[----:B------:R-:W3:Y:S01]  /*1f6f0*/  SHFL.BFLY PT, R3, R217, 0x1, 0x1f ;  /* 0x0c201f00d9037f89 */ /* 0x000ee200000e0000 */
[CC--:B------:R-:W-:Y:S02]  /*1f700*/  LEA.HI R7, R9.reuse, R2.reuse, RZ, 0x2 ;  /* 0x0000000209077211 */ /* 0x0c0fe400078f10ff */
[CC--:B------:R-:W-:Y:S02]  /*1f710*/  LEA.HI R8, R9.reuse, R2.reuse, RZ, 0x3 ;  /* 0x0000000209087211 */ /* 0x0c0fe400078f18ff */
[----:B------:R-:W-:Y:S02]  /*1f720*/  SHF.R.S32.HI R10, RZ, 0x2, R7 ;  /* 0x00000002ff0a7819 */ /* 0x000fe40000011407 */
[----:B------:R-:W-:Y:S02]  /*1f730*/  LEA.HI R12, R9, R2, RZ, 0x6 ;  /* 0x00000002090c7211 */ /* 0x000fe400078f30ff */
[----:B------:R-:W-:-:S03]  /*1f740*/  SHF.R.S32.HI R13, RZ, 0x1f, R10 ;  /* 0x0000001fff0d7819 */ /* 0x000fc6000001140a */
[----:B------:R-:W-:Y:S01]  /*1f750*/  IMAD.SHL.U32 R12, R12, 0x4, RZ ;  /* 0x000000040c0c7824 */ /* 0x000fe200078e00ff */
[----:B------:R-:W-:-:S04]  /*1f760*/  LEA.HI R13, R13, R10, RZ, 0x3 ;  /* 0x0000000a0d0d7211 */ /* 0x000fc800078f18ff */
[----:B------:R-:W-:Y:S01]  /*1f770*/  LOP3.LUT R13, R13, 0xfffffff8, RZ, 0xc0, !PT ;  /* 0xfffffff80d0d7812 */ /* 0x000fe200078ec0ff */
[----:B--2---:R-:W-:Y:S01]  /*1f780*/  FADD.FTZ R4, R4, R0 ;  /* 0x0000000004047221 */ /* 0x004fe20000010000 */
[----:B------:R-:W-:-:S03]  /*1f790*/  SHF.R.S32.HI R0, RZ, 0x3, R8 ;  /* 0x00000003ff007819 */ /* 0x000fc60000011408 */
[----:B------:R-:W-:Y:S02]  /*1f7a0*/  IMAD.IADD R10, R10, 0x1, -R13 ;  /* 0x000000010a0a7824 */ /* 0x000fe400078e0a0d */
[----:B---3--:R-:W-:Y:S01]  /*1f7b0*/  FADD.FTZ R3, R217, R3 ;  /* 0x00000003d9037221 */ /* 0x008fe20000010000 */
[----:B------:R-:W-:Y:S02]  /*1f7c0*/  LEA.HI R11, R8, R0, RZ, 0x1 ;  /* 0x00000000080b7211 */ /* 0x000fe400078f08ff */
[----:B------:R-:W-:Y:S02]  /*1f7d0*/  LOP3.LUT R12, R12, 0x3fffff00, RZ, 0xc0, !PT ;  /* 0x3fffff000c0c7812 */ /* 0x000fe400078ec0ff */
[----:B------:R-:W-:Y:S02]  /*1f7e0*/  LOP3.LUT R11, R11, 0xfffffffe, RZ, 0xc0, !PT ;  /* 0xfffffffe0b0b7812 */ /* 0x000fe400078ec0ff */
[----:B------:R-:W-:Y:S02]  /*1f7f0*/  LEA.HI R15, R10, R10, RZ, 0x1 ;  /* 0x0000000a0a0f7211 */ /* 0x000fe400078f08ff */
[----:B------:R-:W-:Y:S01]  /*1f800*/  LEA.HI R13, R9, R2, RZ, 0x4 ;  /* 0x00000002090d7211 */ /* 0x000fe200078f20ff */
[----:B------:R-:W-:Y:S01]  /*1f810*/  IMAD.IADD R11, R0, 0x1, -R11 ;  /* 0x00000001000b7824 */ /* 0x000fe200078e0a0b */
[----:B------:R-:W-:-:S02]  /*1f820*/  LOP3.LUT R14, R15, 0x1fffffe, RZ, 0xc0, !PT ;  /* 0x01fffffe0f0e7812 */ /* 0x000fc400078ec0ff */
[----:B------:R-:W-:Y:S02]  /*1f830*/  FSETP.NE.FTZ.AND P2, PT, R3, RZ, PT ;  /* 0x000000ff0300720b */ /* 0x000fe40003f55000 */
[----:B------:R-:W-:Y:S01]  /*1f840*/  LEA R11, R11, R12, 0x5 ;  /* 0x0000000c0b0b7211 */ /* 0x000fe200078e28ff */
[----:B------:R-:W-:Y:S01]  /*1f850*/  IMAD.IADD R12, R10, 0x1, -R14 ;  /* 0x000000010a0c7824 */ /* 0x000fe200078e0a0e */
[----:B------:R-:W-:Y:S02]  /*1f860*/  SHF.R.S32.HI R10, RZ, 0x4, R13 ;  /* 0x00000004ff0a7819 */ /* 0x000fe4000001140d */
[----:B------:R-:W-:Y:S02]  /*1f870*/  LEA.HI R9, R9, R2, RZ, 0x5 ;  /* 0x0000000209097211 */ /* 0x000fe400078f28ff */
[----:B------:R-:W-:Y:S01]  /*1f880*/  LOP3.LUT R13, R7, 0xfffffffc, RZ, 0xc0, !PT ;  /* 0xfffffffc070d7812 */ /* 0x000fe200078ec0ff */
[----:B------:R-:W-:Y:S01]  /*1f890*/  IMAD.SHL.U32 R10, R10, 0x40, RZ ;  /* 0x000000400a0a7824 */ /* 0x000fe200078e00ff */
[----:B------:R-:W-:-:S02]  /*1f8a0*/  SHF.R.S32.HI R15, RZ, 0x1, R15 ;  /* 0x00000001ff0f7819 */ /* 0x000fc4000001140f */
[----:B------:R-:W-:Y:S01]  /*1f8b0*/  FSETP.NE.FTZ.AND P3, PT, R4, RZ, PT ;  /* 0x000000ff0400720b */ /* 0x000fe20003f75000 */
[----:B------:R-:W2:Y:S01]  /*1f8c0*/  @P2 MUFU.RCP R5, R3 ;  /* 0x0000000300052308 */ /* 0x000ea20000001000 */
[----:B------:R-:W-:Y:S01]  /*1f8d0*/  SHF.R.S32.HI R7, RZ, 0x5, R9 ;  /* 0x00000005ff077819 */ /* 0x000fe20000011409 */
[----:B------:R-:W-:Y:S01]  /*1f8e0*/  IMAD.SHL.U32 R14, R15, 0x40, RZ ;  /* 0x000000400f0e7824 */ /* 0x000fe200078e00ff */
[----:B------:R-:W-:Y:S01]  /*1f8f0*/  IADD3 R13, -R13, R2, RZ ;  /* 0x000000020d0d7210 */ /* 0x000fe20007ffe1ff */
[----:B------:R-:W3:Y:S01]  /*1f900*/  @P2 LDC R25, c[0x0][0x2e8] ;  /* 0x0000ba00ff192b82 */ /* 0x000ee20000000800 */
[----:B------:R-:W-:Y:S02]  /*1f910*/  LOP3.LUT P0, RZ, R15, 0x2, RZ, 0xc0, !PT ;  /* 0x000000020fff7812 */ /* 0x000fe4000780c0ff */
[----:B------:R-:W-:Y:S01]  /*1f920*/  LOP3.LUT R14, R14, 0xc0, RZ, 0xc0, !PT ;  /* 0x000000c00e0e7812 */ /* 0x000fe200078ec0ff */
[----:B------:R-:W-:Y:S01]  /*1f930*/  IMAD R13, R7, 0x100, R13 ;  /* 0x00000100070d7824 */ /* 0x000fe200078e020d */
[----:B------:R-:W-:Y:S01]  /*1f940*/  LOP3.LUT R8, R8, 0xfffffff8, RZ, 0xc0, !PT ;  /* 0xfffffff808087812 */ /* 0x000fe200078ec0ff */
[----:B------:R-:W-:Y:S01]  /*1f950*/  @P2 MUFU.LG2 R3, R3 ;  /* 0x0000000300032308 */ /* 0x000fe20000000c00 */
[----:B------:R-:W-:Y:S01]  /*1f960*/  LEA.HI R14, R14, R14, RZ, 0x1d ;  /* 0x0000000e0e0e7211 */ /* 0x000fe200078fe8ff */
[----:B------:R-:W4:Y:S01]  /*1f970*/  @P3 LDC R26, c[0x0][0x2e8] ;  /* 0x0000ba00ff1a3b82 */ /* 0x000f220000000800 */
[----:B------:R-:W-:Y:S01]  /*1f980*/  LEA R13, R12, R13, 0x4 ;  /* 0x0000000d0c0d7211 */ /* 0x000fe200078e20ff */
[----:B------:R-:W-:Y:S01]  /*1f990*/  IMAD.IADD R8, R2, 0x1, -R8 ;  /* 0x0000000102087824 */ /* 0x000fe200078e0a08 */
[----:B------:R-:W-:Y:S01]  /*1f9a0*/  LOP3.LUT R12, R15, 0x1, RZ, 0xc0, !PT ;  /* 0x000000010f0c7812 */ /* 0x000fe200078ec0ff */
[----:B--2---:R-:W-:-:S02]  /*1f9b0*/  FMUL.FTZ R239, R5, R239 ;  /* 0x000000ef05ef7220 */ /* 0x004fc40000410000 */
[----:B------:R-:W2:Y:S01]  /*1f9c0*/  @P3 MUFU.RCP R6, R4 ;  /* 0x0000000400063308 */ /* 0x000ea20000001000 */
[----:B------:R-:W-:Y:S01]  /*1f9d0*/  IMAD.U32 R13, R13, 0x2, R14 ;  /* 0x000000020d0d7824 */ /* 0x000fe200078e000e */
[----:B------:R-:W-:Y:S01]  /*1f9e0*/  ISETP.NE.U32.AND P1, PT, R12, 0x1, PT ;  /* 0x000000010c00780c */ /* 0x000fe20003f25070 */
[----:B------:R-:W-:Y:S02]  /*1f9f0*/  IMAD.MOV.U32 R12, RZ, RZ, -0x20 ;  /* 0xffffffe0ff0c7424 */ /* 0x000fe400078e00ff */
[C---:B------:R-:W-:Y:S01]  /*1fa00*/  FMUL.FTZ R238, R5.reuse, R238 ;  /* 0x000000ee05ee7220 */ /* 0x040fe20000410000 */
[----:B------:R-:W-:Y:S01]  /*1fa10*/  FMUL.FTZ R235, R5, R235 ;  /* 0x000000eb05eb7220 */ /* 0x000fe20000410000 */
[----:B------:R-:W-:Y:S01]  /*1fa20*/  LEA R13, R13, UR5, 0x2 ;  /* 0x000000050d0d7c11 */ /* 0x000fe2000f8e10ff */
[C---:B------:R-:W-:Y:S01]  /*1fa30*/  FMUL.FTZ R234, R5.reuse, R234 ;  /* 0x000000ea05ea7220 */ /* 0x040fe20000410000 */
[C---:B------:R-:W-:Y:S01]  /*1fa40*/  FMUL.FTZ R231, R5.reuse, R231 ;  /* 0x000000e705e77220 */ /* 0x040fe20000410000 */
[C---:B------:R-:W-:Y:S01]  /*1fa50*/  FMUL.FTZ R230, R5.reuse, R230 ;  /* 0x000000e605e67220 */ /* 0x040fe20000410000 */
[C---:B------:R-:W-:Y:S01]  /*1fa60*/  FMUL.FTZ R227, R5.reuse, R227 ;  /* 0x000000e305e37220 */ /* 0x040fe20000410000 */
[----:B------:R-:W-:Y:S01]  /*1fa70*/  SEL R12, R12, 0x20, !P1 ;  /* 0x000000200c0c7807 */ /* 0x000fe20004800000 */
[----:B------:R-:W-:Y:S01]  /*1fa80*/  FMUL.FTZ R226, R5, R226 ;  /* 0x000000e205e27220 */ /* 0x000fe20000410000 */
[C---:B------:R-:W-:Y:S01]  /*1fa90*/  VIADD R5, R13.reuse, 0x40 ;  /* 0x000000400d057836 */ /* 0x040fe20000000000 */
[----:B------:R-:W-:Y:S01]  /*1faa0*/  LEA.HI R17, R8, R8, RZ, 0x1 ;  /* 0x0000000808117211 */ /* 0x000fe200078f08ff */
[C---:B------:R-:W-:Y:S01]  /*1fab0*/  @P0 VIADD R5, R13.reuse, 0xffffffc0 ;  /* 0xffffffc00d050836 */ /* 0x040fe20000000000 */
[----:B------:R-:W-:Y:S01]  /*1fac0*/  STS.64 [R13+0x400], R238 ;  /* 0x000400ee0d007388 */ /* 0x000fe20000000a00 */
        /* <DEDUP_REMOVED lines=10> */
[----:B------:R-:W-:Y:S01]  /*1fb70*/  SHF.R.S32.HI R16, RZ, 0x1, R17 ;  /* 0x00000001ff107819 */ /* 0x000fe20000011411 */
[----:B------:R-:W-:Y:S01]  /*1fb80*/  STS.64 [R13], R236 ;  /* 0x000000ec0d007388 */ /* 0x000fe20000000a00 */
[----:B------:R-:W-:Y:S01]  /*1fb90*/  LOP3.LUT R10, R10, 0xc0, RZ, 0xc0, !PT ;  /* 0x000000c00a0a7812 */ /* 0x000fe200078ec0ff */
[----:B------:R-:W2:Y:S01]  /*1fba0*/  @P3 MUFU.LG2 R4, R4 ;  /* 0x0000000400043308 */ /* 0x000ea20000000c00 */
[----:B------:R-:W-:Y:S01]  /*1fbb0*/  LOP3.LUT R17, R17, 0xfffffffe, RZ, 0xc0, !PT ;  /* 0xfffffffe11117812 */ /* 0x000fe200078ec0ff */
[----:B------:R-:W-:Y:S01]  /*1fbc0*/  STS.64 [R6], R232 ;  /* 0x000000e806007388 */ /* 0x000fe20000000a00 */
[----:B------:R-:W-:Y:S01]  /*1fbd0*/  IMAD.SHL.U32 R16, R16, 0x8, RZ ;  /* 0x0000000810107824 */ /* 0x000fe200078e00ff */
[----:B------:R-:W-:Y:S01]  /*1fbe0*/  LOP3.LUT R9, R9, 0xffffffe0, RZ, 0xc0, !PT ;  /* 0xffffffe009097812 */ /* 0x000fe200078ec0ff */
[----:B------:R-:W-:Y:S01]  /*1fbf0*/  @P2 FMUL.FTZ R3, R3, 0.69314718246459960938 ;  /* 0x3f31721803032820 */ /* 0x000fe20000410000 */
[----:B------:R1:W-:Y:S01]  /*1fc00*/  STS.64 [R6+0x400], R234 ;  /* 0x000400ea06007388 */ /* 0x0003e20000000a00 */
[----:B------:R-:W-:Y:S01]  /*1fc10*/  IMAD.IADD R17, R8, 0x1, -R17 ;  /* 0x0000000108117824 */ /* 0x000fe200078e0a11 */
[----:B------:R-:W-:Y:S01]  /*1fc20*/  LOP3.LUT R16, R10, 0x18, R16, 0xf8, !PT ;  /* 0x000000180a107812 */ /* 0x000fe200078ef810 */
[----:B------:R-:W-:Y:S01]  /*1fc30*/  IMAD.SHL.U32 R8, R8, 0x4, RZ ;  /* 0x0000000408087824 */ /* 0x000fe200078e00ff */
[----:B------:R-:W-:Y:S01]  /*1fc40*/  STS.64 [R5], R228 ;  /* 0x000000e405007388 */ /* 0x000fe20000000a00 */
[----:B------:R-:W-:Y:S01]  /*1fc50*/  SHF.R.U32.HI R10, RZ, 0x3, R10 ;  /* 0x00000003ff0a7819 */ /* 0x000fe2000001160a */
[----:B------:R-:W-:Y:S01]  /*1fc60*/  IMAD R11, R17, 0x4, R11 ;  /* 0x00000004110b7824 */ /* 0x000fe200078e020b */
[----:B------:R-:W-:Y:S01]  /*1fc70*/  IADD3 R9, R2, -R9, RZ ;  /* 0x8000000902097210 */ /* 0x000fe20007ffe0ff */
[----:B------:R1:W-:Y:S01]  /*1fc80*/  STS.64 [R5+0x400], R230 ;  /* 0x000400e605007388 */ /* 0x0003e20000000a00 */
[----:B------:R-:W-:Y:S01]  /*1fc90*/  LOP3.LUT R10, R16, R10, RZ, 0x3c, !PT ;  /* 0x0000000a100a7212 */ /* 0x000fe200078e3cff */
[----:B------:R-:W-:Y:S01]  /*1fca0*/  IMAD R2, RZ, RZ, -UR23 ;  /* 0x80000017ff027e24 */ /* 0x000fe2000f8e02ff */
[----:B------:R-:W-:Y:S01]  /*1fcb0*/  SHF.R.S32.HI R27, RZ, 0x1f, R7 ;  /* 0x0000001fff1b7819 */ /* 0x000fe20000011407 */
[----:B------:R1:W-:Y:S01]  /*1fcc0*/  STS.64 [R12], R224 ;  /* 0x000000e00c007388 */ /* 0x0003e20000000a00 */
[----:B------:R-:W-:Y:S01]  /*1fcd0*/  LOP3.LUT P0, RZ, R9, 0x3, RZ, 0xc0, !PT ;  /* 0x0000000309ff7812 */ /* 0x000fe2000780c0ff */
[----:B------:R-:W-:Y:S01]  /*1fce0*/  IMAD.IADD R10, R11, 0x1, R10 ;  /* 0x000000010b0a7824 */ /* 0x000fe200078e020a */
[----:B------:R-:W-:Y:S01]  /*1fcf0*/  LEA.HI R28, R27, R7, RZ, 0x2 ;  /* 0x000000071b1c7211 */ /* 0x000fe200078f10ff */
[----:B------:R1:W-:Y:S01]  /*1fd00*/  STS.64 [R12+0x400], R226 ;  /* 0x000400e20c007388 */ /* 0x0003e20000000a00 */
[----:B------:R-:W-:Y:S01]  /*1fd10*/  SHF.R.S32.HI R27, RZ, 0x1f, R244 ;  /* 0x0000001fff1b7819 */ /* 0x000fe200000114f4 */
[----:B--2---:R-:W-:Y:S01]  /*1fd20*/  @P3 FMUL.FTZ R4, R4, 0.69314718246459960938 ;  /* 0x3f31721804043820 */ /* 0x004fe20000410000 */
[----:B------:R-:W-:Y:S01]  /*1fd30*/  LEA R24, R10, UR5, 0x2 ;  /* 0x000000050a187c11 */ /* 0x000fe2000f8e10ff */
[----:B------:R-:W-:Y:S01]  /*1fd40*/  BAR.SYNC.DEFER_BLOCKING 0x0 ;  /* 0x0000000000007b1d */ /* 0x000fe20000010000 */
[----:B------:R-:W-:Y:S01]  /*1fd50*/  LOP3.LUT R28, R28, 0xffffffc, RZ, 0xc0, !PT ;  /* 0x0ffffffc1c1c7812 */ /* 0x000fe200078ec0ff */
[----:B-----5:R-:W-:Y:S01]  /*1fd60*/  USHF.L.U32 UR5, UR6, 0x6, URZ ;  /* 0x0000000606057899 */ /* 0x020fe2000800063f */
[----:B------:R-:W-:-:S02]  /*1fd70*/  LEA.HI R27, R27, R244, RZ, 0x2 ;  /* 0x000000f41b1b7211 */ /* 0x000fc400078f10ff */
[----:B------:R-:W-:-:S03]  /*1fd80*/  MOV R9, 0xff800000 ;  /* 0xff80000000097802 */ /* 0x000fc60000000f00 */
[----:B------:R-:W2:Y:S01]  /*1fd90*/  LDC.64 R10, c[0x0][0x2c0] ;  /* 0x0000b000ff0a7b82 */ /* 0x000ea20000000a00 */
[----:B------:R-:W-:Y:S01]  /*1fda0*/  SHF.R.S32.HI R27, RZ, 0x2, R27 ;  /* 0x00000002ff1b7819 */ /* 0x000fe2000001141b */
[----:B------:R-:W-:Y:S02]  /*1fdb0*/  IMAD.IADD R28, R7, 0x1, -R28 ;  /* 0x00000001071c7824 */ /* 0x000fe400078e0a1c */
[----:B---3--:R-:W-:Y:S01]  /*1fdc0*/  @P2 FFMA.FTZ R9, R133, R25, R3 ;  /* 0x0000001985092223 */ /* 0x008fe20000010003 */
[----:B------:R-:W-:Y:S02]  /*1fdd0*/  IMAD.MOV.U32 R7, RZ, RZ, -0x800000 ;  /* 0xff800000ff077424 */ /* 0x000fe400078e00ff */
[----:B----4-:R-:W-:Y:S01]  /*1fde0*/  @P3 FFMA.FTZ R7, R134, R26, R4 ;  /* 0x0000001a86073223 */ /* 0x010fe20000010004 */
[----:B------:R-:W-:Y:S01]  /*1fdf0*/  IMAD R27, R28, 0x10, R27 ;  /* 0x000000101c1b7824 */ /* 0x000fe200078e021b */
[----:B-1----:R-:W1:Y:S01]  /*1fe00*/  LDC R6, c[0x0][0x270] ;  /* 0x00009c00ff067b82 */ /* 0x002e620000000800 */
[----:B------:R-:W2:Y:S01]  /*1fe10*/  S2R R5, SR_CTAID.Y ;  /* 0x0000000000057919 */ /* 0x000ea20000002600 */
[----:B------:R3:W4:Y:S04]  /*1fe20*/  LDS.128 R20, [R24] ;  /* 0x0000000018147984 */ /* 0x0007280000000c00 */
[----:B------:R3:W1:Y:S04]  /*1fe30*/  LDS.128 R16, [R24+0x800] ;  /* 0x0008000018107984 */ /* 0x0006680000000c00 */
[----:B------:R3:W2:Y:S01]  /*1fe40*/  LDS.128 R12, [R24+0x1000] ;  /* 0x00100000180c7984 */ /* 0x0006a20000000c00 */
[----:B-1----:R-:W-:-:S02]  /*1fe50*/  IMAD R2, R6, R2, UR4 ;  /* 0x0000000406027e24 */ /* 0x002fc4000f8e0202 */
[----:B--2---:R-:W-:-:S04]  /*1fe60*/  IMAD R5, R5, R10, UR23 ;  /* 0x0000001705057e24 */ /* 0x004fc8000f8e020a */
[----:B------:R-:W-:-:S04]  /*1fe70*/  IMAD R2, R5, R6, R2 ;  /* 0x0000000605027224 */ /* 0x000fc800078e0202 */
[----:B------:R-:W-:Y:S01]  /*1fe80*/  IMAD R2, R2, R11, UR5 ;  /* 0x0000000502027e24 */ /* 0x000fe2000f8e020b */
[----:B---34-:R-:W-:Y:S06]  /*1fe90*/  @P0 BRA `(.L_x_2775) ;  /* 0x0000000000300947 */ /* 0x018fec0003800000 */
[----:B------:R-:W-:Y:S01]  /*1fea0*/  UIMAD UR4, UR6, -0x40, UR21 ;  /* 0xffffffc0060478a4 */ /* 0x000fe2000f8e0215 */
[C---:B------:R-:W-:Y:S01]  /*1feb0*/  VIADD R5, R27.reuse, 0x8 ;  /* 0x000000081b057836 */ /* 0x040fe20000000000 */
[----:B------:R-:W-:Y:S02]  /*1fec0*/  SHF.R.S32.HI R4, RZ, 0x1f, R27 ;  /* 0x0000001fff047819 */ /* 0x000fe4000001141b */
[C---:B------:R-:W-:Y:S02]  /*1fed0*/  IADD3 R3, P0, R2.reuse, R27, RZ ;  /* 0x0000001b02037210 */ /* 0x040fe40007f1e0ff */
[----:B------:R-:W-:Y:S02]  /*1fee0*/  ISETP.GE.AND P2, PT, R27, UR4, PT ;  /* 0x000000041b007c0c */ /* 0x000fe4000bf46270 */
[----:B------:R-:W-:Y:S01]  /*1fef0*/  ISETP.GE.AND P1, PT, R5, UR4, PT ;  /* 0x0000000405007c0c */ /* 0x000fe2000bf26270 */
[----:B------:R-:W-:Y:S01]  /*1ff00*/  ULDC.64 UR4, c[0x0][0x2b8] ;  /* 0x0000ae0000047ab9 */ /* 0x000fe20000000a00 */
[----:B------:R-:W-:-:S02]  /*1ff10*/  LEA.HI.X.SX32 R4, R2, R4, 0x1, P0 ;  /* 0x0000000402047211 */ /* 0x000fc400000f0eff */
[----:B------:R-:W-:-:S04]  /*1ff20*/  LEA R10, P0, R3, UR4, 0x2 ;  /* 0x00000004030a7c11 */ /* 0x000fc8000f8010ff */
[----:B------:R-:W-:-:S05]  /*1ff30*/  LEA.HI.X R11, R3, UR5, R4, 0x2, P0 ;  /* 0x00000005030b7c11 */ /* 0x000fca00080f1404 */
[----:B------:R1:W-:Y:S04]  /*1ff40*/  @!P2 STG.E desc[UR10][R10.64], R7 ;  /* 0x000000070a00a986 */ /* 0x0003e8000c10190a */
[----:B------:R1:W-:Y:S02]  /*1ff50*/  @!P1 STG.E desc[UR10][R10.64+0x20], R9 ;  /* 0x000020090a009986 */ /* 0x0003e4000c10190a */
.L_x_2775:
[----:B------:R-:W-:Y:S05]  /*1ff60*/  BSYNC B0 ;  /* 0x0000000000007941 */ /* 0x000fea0003800000 */
.L_x_2774:
[----:B------:R-:W2:Y:S01]  /*1ff70*/  LDS.128 R24, [R24+0x1800] ;  /* 0x0018000018187984 */ /* 0x000ea20000000c00 */
[----:B------:R-:W-:Y:S01]  /*1ff80*/  ULDC UR4, c[0x0][0x2d0] ;  /* 0x0000b40000047ab9 */ /* 0x000fe20000000800 */
[----:B------:R-:W-:Y:S01]  /*1ff90*/  UIMAD UR7, UR6, -0x40, UR21 ;  /* 0xffffffc0060778a4 */ /* 0x000fe2000f8e0215 */
[--C-:B-1----:R-:W-:Y:S01]  /*1ffa0*/  SHF.R.S32.HI R9, RZ, 0x1f, R8.reuse ;  /* 0x0000001fff097819 */ /* 0x102fe20000011408 */
[----:B------:R-:W-:Y:S01]  /*1ffb0*/  VIADD R3, R0, 0x10 ;  /* 0x0000001000037836 */ /* 0x000fe20000000000 */
[----:B------:R-:W-:Y:S01]  /*1ffc0*/  ISETP.GE.AND P1, PT, R8, UR4, PT ;  /* 0x0000000408007c0c */ /* 0x000fe2000bf26270 */
[----:B------:R-:W-:Y:S01]  /*1ffd0*/  ULDC UR4, c[0x0][0x2dc] ;  /* 0x0000b70000047ab9 */ /* 0x000fe20000000800 */
[C---:B------:R-:W-:Y:S02]  /*1ffe0*/  IMAD.WIDE R8, R0.reuse, 0x20, R8 ;  /* 0x0000002000087825 */ /* 0x040fe400078e0208 */
[----:B------:R-:W-:Y:S02]  /*1fff0*/  ISETP.GE.OR P3, PT, R3, UR7, P1 ;  /* 0x0000000703007c0c */ /* 0x000fe40008f66670 */
[----:B------:R-:W-:Y:S01]  /*20000*/  ISETP.GE.OR P4, PT, R0, UR7, P1 ;  /* 0x0000000700007c0c */ /* 0x000fe20008f86670 */
[----:B------:R-:W-:Y:S01]  /*20010*/  IMAD R2, R2, UR4, RZ ;  /* 0x0000000402027c24 */ /* 0x000fe2000f8e02ff */
[----:B------:R-:W-:Y:S01]  /*20020*/  ULDC.64 UR4, c[0x0][0x288] ;  /* 0x0000a20000047ab9 */ /* 0x000fe20000000a00 */
[----:B------:R-:W-:-:S02]  /*20030*/  VIADD R3, R0, 0x20 ;  /* 0x0000002000037836 */ /* 0x000fc40000000000 */
[----:B------:R-:W-:Y:S01]  /*20040*/  VIADD R0, R0, 0x30 ;  /* 0x0000003000007836 */ /* 0x000fe20000000000 */
[----:B------:R-:W-:Y:S02]  /*20050*/  IADD3 R4, P0, R2, R8, RZ ;  /* 0x0000000802047210 */ /* 0x000fe40007f1e0ff */
        /* <DEDUP_REMOVED lines=9> */
[----:B--2---:R-:W-:Y:S05]  /*200f0*/  @P1 EXIT ;  /* 0x000000000000194d */ /* 0x004fea0003800000 */
[----:B------:R-:W-:Y:S01]  /*20100*/  STG.E.128 desc[UR10][R6.64+0x1800], R24 ;  /* 0x0018001806007986 */ /* 0x000fe2000c101d0a */
[----:B------:R-:W-:Y:S05]  /*20110*/  EXIT ;  /* 0x000000000000794d */ /* 0x000fea0003800000 */
.L_x_2776:
        /* <DEDUP_REMOVED lines=14> */
.L_x_5344:


//--------------------- .text._ZN5flash24flash_fwd_splitkv_kernelI23Flash_fwd_kernel_traitsILi32ELi64ELi256ELi4ELb0ELb0EN7cutlass6half_tE19Flash_kernel_traitsILi32ELi64ELi256ELi4ES3_EELb1ELb0ELb1ELb0ELb0ELb1ELb1ELb1EEEvNS_16Flash_fwd_paramsE --------------------------
	.section	.text._ZN5flash24flash_fwd_splitkv_kernelI23Flash_fwd_kernel_traitsILi32ELi64ELi256ELi4ELb0ELb0EN7cutlass6half_tE19Flash_kernel_traitsILi32ELi64ELi256ELi4ES3_EELb1ELb0ELb1ELb0ELb0ELb1ELb1ELb1EEEvNS_16Flash_fwd_paramsE,"ax",@progbits
	.align	128
        .global         _ZN5flash24flash_fwd_splitkv_kernelI23Flash_fwd_kernel_traitsILi32ELi64ELi256ELi4ELb0ELb0EN7cutlass6half_tE19Flash_kernel_traitsILi32ELi64ELi256ELi4ES3_EELb1ELb0ELb1ELb0ELb0ELb1ELb1ELb1EEEvNS_16Flash_fwd_paramsE
        .type           _ZN5flash24flash_fwd_splitkv_kernelI23Flash_fwd_kernel_traitsILi32ELi64ELi256ELi4ELb0ELb0EN7cutlass6half_tE19Flash_kernel_traitsILi32ELi64ELi256ELi4ES3_EELb1ELb0ELb1ELb0ELb0ELb1ELb1ELb1EEEvNS_16Flash_fwd_paramsE,@function
        .size           _ZN5flash24flash_fwd_splitkv_kernelI23Flash_fwd_kernel_traitsILi32ELi64ELi256ELi4ELb0ELb0EN7cutlass6half_tE19Flash_kernel_traitsILi32ELi64ELi256ELi4ES3_EELb1ELb0ELb1ELb0ELb0ELb1ELb1ELb1EEEvNS_16Flash_fwd_paramsE,(.L_x_5345 - _ZN5flash24flash_fwd_splitkv_kernelI23Flash_fwd_kernel_traitsILi32ELi64ELi256ELi4ELb0ELb0EN7cutlass6half_tE19Flash_kernel_traitsILi32ELi64ELi256ELi4ES3_EELb1ELb0ELb1ELb0ELb0ELb1ELb1ELb1EEEvNS_16Flash_fwd_paramsE)
        .other          _ZN5flash24flash_fwd_splitkv_kernelI23Flash_fwd_kernel_traitsILi32ELi64ELi256ELi4ELb0ELb0EN7cutlass6half_tE19Flash_kernel_traitsILi32ELi64ELi256ELi4ES3_EELb1ELb0ELb1ELb0ELb0ELb1ELb1ELb1EEEvNS_16Flash_fwd_paramsE,@"STO_CUDA_ENTRY STV_DEFAULT"
_ZN5flash24flash_fwd_splitkv_kernelI23Flash_fwd_kernel_traitsILi32ELi64ELi256ELi4ELb0ELb0EN7cutlass6half_tE19Flash_kernel_traitsILi32ELi64ELi256ELi4ES3_EELb1ELb0ELb1ELb0ELb0ELb1ELb1ELb1EEEvNS_16Flash_fwd_paramsE:
.text._ZN5flash24flash_fwd_splitkv_kernelI23Flash_fwd_kernel_traitsILi32ELi64ELi256ELi4ELb0ELb0EN7cutlass6half_tE19Flash_kernel_traitsILi32ELi64ELi256ELi4ES3_EELb1ELb0ELb1ELb0ELb0ELb1ELb1ELb1EEEvNS_16Flash_fwd_paramsE:
        /* <DEDUP_REMOVED lines=56> */
[----:B------:R-:W1:Y:S08]  /*0380*/  S2UR UR27, SR_CTAID.X ;  /* 0x00000000001b79c3 */ /* 0x000e700000002500 */
[----:B------:R-:W1:Y:S01]  /*0390*/  S2UR UR11, SR_CTAID.Y ;  /* 0x00000000000b79c3 */ /* 0x000e620000002600 */
[----:B--2---:R-:W-:-:S02]  /*03a0*/  @P1 R2UR UR12, R4 ;  /* 0x00000000040c12ca */ /* 0x004fc400000e0000 */
[----:B---3--:R-:W-:Y:S02]  /*03b0*/  @P1 R2UR UR21, R0 ;  /* 0x00000000001512ca */ /* 0x008fe400000e0000 */
[----:B----4-:R-:W-:Y:S02]  /*03c0*/  @!P0 R2UR UR15, R3 ;  /* 0x00000000030f82ca */ /* 0x010fe400000e0000 */
[----:B------:R-:W-:-:S04]  /*03d0*/  ISETP.NE.U32.AND P0, PT, RZ, UR4, PT ;  /* 0x00000004ff007c0c */ /* 0x000fc8000bf05070 */
[----:B------:R-:W-:-:S05]  /*03e0*/  ISETP.NE.AND.EX P0, PT, RZ, UR5, PT, P0 ;  /* 0x00000005ff007c0c */ /* 0x000fca000bf05300 */
[----:B------:R-:W-:Y:S02]  /*03f0*/  @UP0 UIADD3 UR21, UR21, -UR12, URZ ;  /* 0x8000000c15150290 */ /* 0x000fe4000fffe03f */
[----:B------:R-:W-:Y:S01]  /*0400*/  UIADD3 UR4, -UR23, URZ, URZ ;  /* 0x0000003f17047290 */ /* 0x000fe2000fffe13f */
[----:B-----5:R-:W-:-:S03]  /*0410*/  @P4 R2UR UR14, R2 ;  /* 0x00000000020e42ca */ /* 0x020fc600000e0000 */
[----:B------:R-:W-:Y:S01]  /*0420*/  UIMAD UR28, UR10, UR4, UR28 ;  /* 0x000000040a1c72a4 */ /* 0x000fe2000f8e021c */
[----:B------:R-:W-:Y:S01]  /*0430*/  @!UP0 ULDC UR21, c[0x0][0x2c4] ;  /* 0x0000b10000158ab9 */ /* 0x000fe20000000800 */
[----:B-1----:R-:W-:Y:S10]  /*0440*/  @!P0 BRA `(.L_x_2777) ;  /* 0x00000000001c8947 */ /* 0x002ff40003800000 */
[----:B------:R-:W-:-:S13]  /*0450*/  PLOP3.LUT P0, PT, PT, PT, UP2, 0x80, 0x0 ;  /* 0x000000000000781c */ /* 0x000fda0003f0f028 */
[----:B------:R-:W2:Y:S04]  /*0460*/  @P0 LDG.E R0, desc[UR6][R6.64+0x4] ;  /* 0x0000040606000981 */ /* 0x000ea8000c1e1900 */
[----:B------:R-:W3:Y:S01]  /*0470*/  @!P0 LDG.E R2, desc[UR6][R6.64] ;  /* 0x0000000606028981 */ /* 0x000ee2000c1e1900 */
[----:B--2---:R-:W-:-:S13]  /*0480*/  @P0 R2UR UR29, R0 ;  /* 0x00000000001d02ca */ /* 0x004fda00000e0000 */
[----:B------:R-:W-:-:S07]  /*0490*/  @UP2 UIADD3 UR29, UR29, -UR15, URZ ;  /* 0x8000000f1d1d2290 */ /* 0x000fce000fffe03f */
[----:B---3--:R-:W-:Y:S01]  /*04a0*/  @!P0 R2UR UR29, R2 ;  /* 0x00000000021d82ca */ /* 0x008fe200000e0000 */
[----:B------:R-:W-:-:S14]  /*04b0*/  BRA `(.L_x_2778) ;  /* 0x0000000000047947 */ /* 0x000fdc0003800000 */
.L_x_2777:
[----:B------:R-:W-:-:S05]  /*04c0*/  ULDC UR29, c[0x0][0x2c8] ;  /* 0x0000b200001d7ab9 */ /* 0x000fca0000000800 */
.L_x_2778:
        /* <DEDUP_REMOVED lines=100> */
[----:B------:R-:W-:Y:S02]  /*0b10*/  ISETP.GE.OR P5, PT, R2, UR10, P6 ;  /* 0x0000000a02007c0c */ /* 0x000fe4000b7a6670 */
[----:B------:R-:W-:Y:S01]  /*0b20*/  IADD3 R3, P0, R4, UR5, RZ ;  /* 0x0000000504037c10 */ /* 0x000fe2000ff1e0ff */
[----:B------:R-:W-:Y:S01]  /*0b30*/  ULDC.64 UR4, c[0x0][0x288] ;  /* 0x0000a20000047ab9 */ /* 0x000fe20000000a00 */
[----:B------:R-:W-:-:S02]  /*0b40*/  VIADD R4, R2, 0x10 ;  /* 0x0000001002047836 */ /* 0x000fc40000000000 */
[----:B------:R-:W-:Y:S02]  /*0b50*/  LEA.HI.X.SX32 R0, R0, R5, 0x1, P0 ;  /* 0x0000000500007211 */ /* 0x000fe400000f0eff */
[C---:B------:R-:W-:Y:S02]  /*0b60*/  LEA R8, P0, R3.reuse, UR4, 0x2 ;  /* 0x0000000403087c11 */ /* 0x040fe4000f8010ff */
[----:B------:R-:W-:Y:S02]  /*0b70*/  ISETP.GE.AND P1, PT, R4, UR10, PT ;  /* 0x0000000a04007c0c */ /* 0x000fe4000bf26270 */
[----:B------:R-:W-:Y:S01]  /*0b80*/  LEA.HI.X R9, R3, UR5, R0, 0x2, P0 ;  /* 0x0000000503097c11 */ /* 0x000fe200080f1400 */
[----:B------:R-:W-:Y:S01]  /*0b90*/  VIADD R0, R2, 0x20 ;  /* 0x0000002002007836 */ /* 0x000fe20000000000 */
        /* <DEDUP_REMOVED lines=11> */
[C---:B------:R-:W-:Y:S02]  /*0c50*/  LEA R6, P2, R3.reuse, UR4, 0x2 ;  /* 0x0000000403067c11 */ /* 0x040fe4000f8410ff */
[----:B------:R-:W-:Y:S02]  /*0c60*/  ISETP.NE.OR P1, PT, R52, RZ, P1 ;  /* 0x000000ff3400720c */ /* 0x000fe40000f25670 */
[----:B------:R-:W-:Y:S01]  /*0c70*/  LEA.HI.X R7, R3, UR5, R0, 0x2, P2 ;  /* 0x0000000503077c11 */ /* 0x000fe200090f1400 */
[----:B------:R1:W-:Y:S01]  /*0c80*/  @!P5 STG.E.128 desc[UR6][R8.64+0x1000], RZ ;  /* 0x001000ff0800d986 */ /* 0x0003e2000c101d06 */
[----:B------:R-:W-:-:S02]  /*0c90*/  @!P3 IMAD.MOV.U32 R3, RZ, RZ, -0x800000 ;  /* 0xff800000ff03b424 */ /* 0x000fc400078e00ff */
[----:B------:R-:W-:Y:S01]  /*0ca0*/  @!P0 IMAD.MOV.U32 R0, RZ, RZ, -0x800000 ;  /* 0xff800000ff008424 */ /* 0x000fe200078e00ff */
        /* <DEDUP_REMOVED lines=11> */
.L_x_2779:
        /* <DEDUP_REMOVED lines=30> */
.L_x_2780:
[----:B------:R-:W-:-:S13]  /*0f40*/  PLOP3.LUT P0, PT, PT, PT, UP1, 0x40, 0x0 ;  /* 0x000000000000781c */ /* 0x000fda0003f0e818 */
[----:B------:R-:W-:Y:S05]  /*0f50*/  @P0 BRA `(.L_x_2781) ;  /* 0x00000004005c0947 */ /* 0x000fea0003800000 */
[----:B------:R-:W1:Y:S01]  /*0f60*/  LDC R6, c[0x0][0x380] ;  /* 0x0000e000ff067b82 */ /* 0x000e620000000800 */
[----:B------:R-:W-:Y:S01]  /*0f70*/  ULEA UR4, UR22, 0xffffff00, 0x8 ;  /* 0xffffff0016047891 */ /* 0x000fe2000f8e403f */
[----:B------:R-:W-:Y:S01]  /*0f80*/  MOV R8, RZ ;  /* 0x000000ff00087202 */ /* 0x000fe20000000f00 */
[----:B------:R-:W-:-:S04]  /*0f90*/  ULDC.64 UR32, c[0x0][0x248] ;  /* 0x0000920000207ab9 */ /* 0x000fc80000000a00 */
        /* <DEDUP_REMOVED lines=29> */
[----:B------:R-:W-:Y:S01]  /*1170*/  IMAD.U32 R2, RZ, RZ, UR28 ;  /* 0x0000001cff027e24 */ /* 0x000fe2000f8e00ff */
[----:B------:R-:W-:Y:S02]  /*1180*/  IADD3 R7, -R7, RZ, RZ ;  /* 0x000000ff07077210 */ /* 0x000fe40007ffe1ff */
        /* <DEDUP_REMOVED lines=9> */
[----:B------:R-:W-:-:S04]  /*1220*/  IMAD.HI.U32 R2, R9, R8, RZ ;  /* 0x0000000809027227 */ /* 0x000fc800078e00ff */
[----:B------:R-:W-:Y:S01]  /*1230*/  IMAD R9, R6, R7, R11 ;  /* 0x0000000706097224 */ /* 0x000fe200078e020b */
[----:B------:R-:W-:-:S04]  /*1240*/  IADD3 R4, -R2, RZ, RZ ;  /* 0x000000ff02047210 */ /* 0x000fc80007ffe1ff */
[----:B------:R-:W-:Y:S01]  /*1250*/  SHF.R.S32.HI R7, RZ, 0x1f, R9 ;  /* 0x0000001fff077819 */ /* 0x000fe20000011409 */
        /* <DEDUP_REMOVED lines=9> */
[----:B--2---:R-:W-:Y:S02]  /*12f0*/  R2UR UR14, R3 ;  /* 0x00000000030e72ca */ /* 0x004fe400000e0000 */
[----:B------:R-:W-:-:S04]  /*1300*/  LOP3.LUT R3, R0, UR28, RZ, 0x3c, !PT ;  /* 0x0000001c00037c12 */ /* 0x000fc8000f8e3cff */
[----:B------:R-:W-:-:S07]  /*1310*/  ISETP.GE.AND P0, PT, R3, RZ, PT ;  /* 0x000000ff0300720c */ /* 0x000fce0003f06270 */
[----:B------:R-:W-:Y:S02]  /*1320*/  USHF.R.S32.HI UR13, URZ, 0x1f, UR14 ;  /* 0x0000001f3f0d7899 */ /* 0x000fe4000801140e */
[----:B------:R-:W-:Y:S02]  /*1330*/  UIMAD.WIDE.U32 UR16, UR14, UR4, URZ ;  /* 0x000000040e1072a5 */ /* 0x000fe4000f8e003f */
[----:B------:R-:W-:Y:S02]  /*1340*/  UIMAD UR10, UR13, UR4, URZ ;  /* 0x000000040d0a72a4 */ /* 0x000fe4000f8e023f */
[----:B------:R-:W-:Y:S02]  /*1350*/  @!P0 IADD3 R4, -R4, RZ, RZ ;  /* 0x000000ff04048210 */ /* 0x000fe40007ffe1ff */
[----:B------:R-:W-:Y:S01]  /*1360*/  UIMAD UR4, UR14, UR5, UR10 ;  /* 0x000000050e0472a4 */ /* 0x000fe2000f8e020a */
[----:B------:R-:W-:Y:S01]  /*1370*/  MOV R13, UR17 ;  /* 0x00000011000d7c02 */ /* 0x000fe20008000f00 */
[----:B------:R-:W-:Y:S01]  /*1380*/  IMAD.U32 R12, RZ, RZ, UR16 ;  /* 0x00000010ff0c7e24 */ /* 0x000fe2000f8e00ff */
[----:B------:R-:W-:Y:S01]  /*1390*/  @!P1 LOP3.LUT R4, RZ, R0, RZ, 0x33, !PT ;  /* 0x00000000ff049212 */ /* 0x000fe200078e33ff */
[----:B------:R-:W-:Y:S01]  /*13a0*/  UIADD3 UR4, UR17, UR4, URZ ;  /* 0x0000000411047290 */ /* 0x000fe2000fffe03f */
[----:B------:R-:W-:Y:S01]  /*13b0*/  IMAD R0, R9, UR33, R2 ;  /* 0x0000002109007c24 */ /* 0x000fe2000f8e0202 */
[----:B------:R-:W-:Y:S01]  /*13c0*/  ULDC.64 UR10, c[0x0][0x260] ;  /* 0x00009800000a7ab9 */ /* 0x000fe20000000a00 */
[----:B------:R-:W-:-:S03]  /*13d0*/  SHF.R.S32.HI R101, RZ, 0x1f, R4 ;  /* 0x0000001fff657819 */ /* 0x000fc60000011404 */
[----:B------:R-:W-:Y:S01]  /*13e0*/  IMAD.U32 R13, RZ, RZ, UR4 ;  /* 0x00000004ff0d7e24 */ /* 0x000fe2000f8e00ff */
[----:B------:R-:W-:Y:S02]  /*13f0*/  ULDC.64 UR4, c[0x0][0x238] ;  /* 0x00008e0000047ab9 */ /* 0x000fe40000000a00 */
[----:B------:R-:W-:Y:S01]  /*1400*/  UIMAD UR13, UR13, UR4, URZ ;  /* 0x000000040d0d72a4 */ /* 0x000fe2000f8e023f */
[----:B------:R-:W-:Y:S01]  /*1410*/  IMAD.WIDE.U32 R2, R9, UR32, R12 ;  /* 0x0000002009027c25 */ /* 0x000fe2000f8e000c */
[----:B------:R-:W-:Y:S02]  /*1420*/  UIMAD.WIDE.U32 UR16, UR14, UR4, URZ ;  /* 0x000000040e1072a5 */ /* 0x000fe4000f8e003f */
[----:B------:R-:W-:Y:S01]  /*1430*/  UIMAD UR5, UR14, UR5, UR13 ;  /* 0x000000050e0572a4 */ /* 0x000fe2000f8e020d */
[----:B------:R-:W-:Y:S01]  /*1440*/  IMAD.MOV.U32 R12, RZ, RZ, R2 ;  /* 0x000000ffff0c7224 */ /* 0x000fe200078e0002 */
[----:B------:R-:W-:Y:S01]  /*1450*/  IADD3 R13, R3, R0, RZ ;  /* 0x00000000030d7210 */ /* 0x000fe20007ffe0ff */
[----:B------:R-:W-:Y:S01]  /*1460*/  IMAD R3, R101, UR10, RZ ;  /* 0x0000000a65037c24 */ /* 0x000fe2000f8e02ff */
[----:B------:R-:W-:-:S03]  /*1470*/  UIADD3 UR15, UR17, UR5, URZ ;  /* 0x00000005110f7290 */ /* 0x000fc6000fffe03f */
[C---:B------:R-:W-:Y:S02]  /*1480*/  IMAD R3, R4.reuse, UR11, R3 ;  /* 0x0000000b04037c24 */ /* 0x040fe4000f8e0203 */
[----:B------:R-:W-:-:S04]  /*1490*/  IMAD.WIDE.U32 R12, R4, UR10, R12 ;  /* 0x0000000a040c7c25 */ /* 0x000fc8000f8e000c */
[----:B------:R-:W-:Y:S01]  /*14a0*/  IMAD.MOV.U32 R2, RZ, RZ, R12 ;  /* 0x000000ffff027224 */ /* 0x000fe200078e000c */
[----:B------:R-:W-:Y:S01]  /*14b0*/  IADD3 R5, R13, R3, RZ ;  /* 0x000000030d057210 */ /* 0x000fe20007ffe0ff */
[----:B------:R-:W-:Y:S06]  /*14c0*/  BRA `(.L_x_2782) ;  /* 0x0000000400447947 */ /* 0x000fec0003800000 */
.L_x_2781:
[----:B------:R-:W1:Y:S01]  /*14d0*/  LDC R0, c[0x0][0x278] ;  /* 0x00009e00ff007b82 */ /* 0x000e620000000800 */
[----:B------:R-:W-:Y:S01]  /*14e0*/  MOV R4, RZ ;  /* 0x000000ff00047202 */ /* 0x000fe20000000f00 */
[----:B------:R-:W-:Y:S01]  /*14f0*/  IMAD.U32 R2, RZ, RZ, UR28 ;  /* 0x0000001cff027e24 */ /* 0x000fe2000f8e00ff */
[----:B------:R-:W-:Y:S02]  /*1500*/  UISETP.NE.AND UP0, UPT, UR15, -0x1, UPT ;  /* 0xffffffff0f00788c */ /* 0x000fe4000bf05270 */
[----:B------:R-:W-:Y:S02]  /*1510*/  ULEA UR5, UR22, 0xffffff00, 0x8 ;  /* 0xffffff0016057891 */ /* 0x000fe4000f8e403f */
[----:B------:R-:W-:Y:S02]  /*1520*/  IABS R2, R2 ;  /* 0x0000000200027213 */ /* 0x000fe40000000000 */
[----:B------:R-:W-:Y:S02]  /*1530*/  PLOP3.LUT P0, PT, PT, PT, UP0, 0x80, 0x0 ;  /* 0x000000000000781c */ /* 0x000fe40003f0f008 */
[----:B------:R-:W-:-:S03]  /*1540*/  MOV R11, UR5 ;  /* 0x00000005000b7c02 */ /* 0x000fc60008000f00 */
[----:B------:R-:W-:Y:S01]  /*1550*/  @UP0 UIADD3 UR4, UR14, UR15, URZ ;  /* 0x0000000f0e040290 */ /* 0x000fe2000fffe03f */
[----:B------:R-:W-:-:S03]  /*1560*/  @UP0 ULDC.64 UR32, c[0x0][0x248] ;  /* 0x0000920000200ab9 */ /* 0x000fc60000000a00 */
[----:B------:R-:W-:Y:S02]  /*1570*/  @UP0 UIMAD.WIDE.U32 UR10, UR4, UR32, URZ ;  /* 0x00000020040a02a5 */ /* 0x000fe4000f8e003f */
[----:B------:R-:W-:Y:S01]  /*1580*/  @UP0 UIMAD UR4, UR4, UR33, URZ ;  /* 0x00000021040402a4 */ /* 0x000fe2000f8e023f */
[----:B-1----:R-:W-:-:S03]  /*1590*/  IABS R6, R0 ;  /* 0x0000000000067213 */ /* 0x002fc60000000000 */
[----:B------:R-:W-:Y:S01]  /*15a0*/  @UP0 UIADD3 UR4, UR11, UR4, URZ ;  /* 0x000000040b040290 */ /* 0x000fe2000fffe03f */
[----:B------:R-:W1:Y:S08]  /*15b0*/  I2F.RP R8, R6 ;  /* 0x0000000600087306 */ /* 0x000e700000209400 */
[----:B-1----:R-:W1:Y:S02]  /*15c0*/  MUFU.RCP R7, R8 ;  /* 0x0000000800077308 */ /* 0x002e640000001000 */
[----:B-1----:R-:W-:-:S06]  /*15d0*/  VIADD R7, R7, 0xffffffe ;  /* 0x0ffffffe07077836 */ /* 0x002fcc0000000000 */
[----:B------:R-:W1:Y:S02]  /*15e0*/  F2I.FTZ.U32.TRUNC.NTZ R5, R7 ;  /* 0x0000000700057305 */ /* 0x000e64000021f000 */
[----:B-1----:R-:W-:Y:S01]  /*15f0*/  IMAD.MOV R3, RZ, RZ, -R5 ;  /* 0x000000ffff037224 */ /* 0x002fe200078e0a05 */
[----:B------:R-:W-:-:S03]  /*1600*/  SHF.R.S32.HI R7, RZ, 0x1f, R11 ;  /* 0x0000001fff077819 */ /* 0x000fc6000001140b */
[----:B------:R-:W-:-:S04]  /*1610*/  IMAD R3, R3, R6, RZ ;  /* 0x0000000603037224 */ /* 0x000fc800078e02ff */
[----:B------:R-:W-:-:S06]  /*1620*/  IMAD.HI.U32 R3, R5, R3, R4 ;  /* 0x0000000305037227 */ /* 0x000fcc00078e0004 */
[----:B------:R-:W-:-:S04]  /*1630*/  IMAD.HI.U32 R4, R3, R2, RZ ;  /* 0x0000000203047227 */ /* 0x000fc800078e00ff */
[----:B------:R-:W-:-:S04]  /*1640*/  IMAD.MOV R5, RZ, RZ, -R4 ;  /* 0x000000ffff057224 */ /* 0x000fc800078e0a04 */
[C---:B------:R-:W-:Y:S02]  /*1650*/  IMAD R5, R6.reuse, R5, R2 ;  /* 0x0000000506057224 */ /* 0x040fe400078e0202 */
[----:B------:R-:W1:Y:S03]  /*1660*/  LDC.64 R2, c[0x0][0x260] ;  /* 0x00009800ff027b82 */ /* 0x000e660000000a00 */
[----:B------:R-:W-:-:S13]  /*1670*/  ISETP.GT.U32.AND P1, PT, R6, R5, PT ;  /* 0x000000050600720c */ /* 0x000fda0003f24070 */
[----:B------:R-:W-:Y:S02]  /*1680*/  @!P1 IMAD.IADD R5, R5, 0x1, -R6 ;  /* 0x0000000105059824 */ /* 0x000fe400078e0a06 */
[----:B------:R-:W-:Y:S01]  /*1690*/  @!P1 VIADD R4, R4, 0x1 ;  /* 0x0000000104049836 */ /* 0x000fe20000000000 */
[C---:B------:R-:W-:Y:S02]  /*16a0*/  ISETP.NE.AND P1, PT, R0.reuse, RZ, PT ;  /* 0x000000ff0000720c */ /* 0x040fe40003f25270 */
        /* <DEDUP_REMOVED lines=18> */
.L_x_2783:
        /* <DEDUP_REMOVED lines=33> */
.L_x_2782:
        /* <DEDUP_REMOVED lines=19> */
[----:B------:R-:W-:Y:S01]  /*1b10*/  LEA.HI R13, R13, R52, RZ, 0x4 ;  /* 0x000000340d0d7211 */ /* 0x000fe200078f20ff */
[----:B------:R-:W-:Y:S01]  /*1b20*/  IMAD.IADD R3, R52, 0x1, -R3 ;  /* 0x0000000134037824 */ /* 0x000fe200078e0a03 */
[----:B------:R-:W-:Y:S01]  /*1b30*/  LOP3.LUT R15, R15, 0x7fffffe, RZ, 0xc0, !PT ;  /* 0x07fffffe0f0f7812 */ /* 0x000fe200078ec0ff */
[----:B------:R-:W-:Y:S01]  /*1b40*/  IMAD.SHL.U32 R17, R54, 0x40, RZ ;  /* 0x0000004036117824 */ /* 0x000fe200078e00ff */
[----:B------:R-:W-:Y:S01]  /*1b50*/  LOP3.LUT R55, R55, 0xfffffff8, RZ, 0xc0, !PT ;  /* 0xfffffff837377812 */ /* 0x000fe200078ec0ff */
[----:B------:R-:W-:Y:S01]  /*1b60*/  IMAD.SHL.U32 R148, R3, 0x8, RZ ;  /* 0x0000000803947824 */ /* 0x000fe200078e00ff */
[----:B------:R-:W-:Y:S01]  /*1b70*/  @!UP0 UMOV UR30, UR34 ;  /* 0x00000022001e8c82 */ /* 0x000fe20008000000 */
[----:B------:R-:W-:Y:S01]  /*1b80*/  @!UP0 UIMAD UR13, UR26, UR4, URZ ;  /* 0x000000041a0d82a4 */ /* 0x000fe2000f8e023f */
[----:B------:R-:W-:Y:S01]  /*1b90*/  LOP3.LUT R13, R13, 0xfffffff0, RZ, 0xc0, !PT ;  /* 0xfffffff00d0d7812 */ /* 0x000fe200078ec0ff */
[----:B------:R-:W-:Y:S01]  /*1ba0*/  IMAD.IADD R6, R124, 0x1, -R15 ;  /* 0x000000017c067824 */ /* 0x000fe200078e0a0f */
[----:B------:R-:W-:Y:S01]  /*1bb0*/  IADD3 R18, P1, R148, UR30, RZ ;  /* 0x0000001e94127c10 */ /* 0x000fe2000ff3e0ff */
[----:B------:R-:W-:Y:S01]  /*1bc0*/  USHF.R.S32.HI UR30, URZ, 0x1f, UR29 ;  /* 0x0000001f3f1e7899 */ /* 0x000fe2000801141d */
[----:B------:R-:W-:Y:S01]  /*1bd0*/  SHF.R.S32.HI R115, RZ, 0x5, R115 ;  /* 0x00000005ff737819 */ /* 0x000fe20000011473 */
[C---:B------:R-:W-:Y:S01]  /*1be0*/  IMAD.IADD R55, R52.reuse, 0x1, -R55 ;  /* 0x0000000134377824 */ /* 0x040fe200078e0a37 */
[----:B------:R-:W-:Y:S01]  /*1bf0*/  @!UP0 UIMAD UR13, UR23, UR5, UR13 ;  /* 0x00000005170d82a4 */ /* 0x000fe2000f8e020d */
[----:B------:R-:W-:Y:S01]  /*1c00*/  LOP3.LUT R17, R17, 0xc0, RZ, 0xc0, !PT ;  /* 0x000000c011117812 */ /* 0x000fe200078ec0ff */
[----:B------:R-:W-:Y:S01]  /*1c10*/  ULEA.HI UR30, UR30, UR29, URZ, 0x8 ;  /* 0x0000001d1e1e7291 */ /* 0x000fe2000f8f403f */
[----:B------:R-:W-:Y:S01]  /*1c20*/  SHF.R.S32.HI R149, RZ, 0x1f, R148 ;  /* 0x0000001fff957819 */ /* 0x000fe20000011494 */
[----:B------:R-:W-:Y:S01]  /*1c30*/  IMAD.IADD R58, R52, 0x1, -R13 ;  /* 0x00000001343a7824 */ /* 0x000fe200078e0a0d */
[----:B------:R-:W-:Y:S01]  /*1c40*/  IADD3 R16, P0, R148, UR16, RZ ;  /* 0x0000001094107c10 */ /* 0x000fe2000ff1e0ff */
[----:B------:R-:W-:Y:S01]  /*1c50*/  USHF.R.S32.HI UR30, URZ, 0x8, UR30 ;  /* 0x000000083f1e7899 */ /* 0x000fe2000801141e */
[----:B------:R-:W-:Y:S01]  /*1c60*/  IMAD R115, R115, 0x8, R6 ;  /* 0x0000000873737824 */ /* 0x000fe200078e0206 */
[----:B------:R-:W-:Y:S01]  /*1c70*/  @UP0 UIMAD UR12, UR12, UR11, UR31 ;  /* 0x0000000b0c0c02a4 */ /* 0x000fe2000f8e021f */
[----:B------:R-:W-:Y:S01]  /*1c80*/  LOP3.LUT R15, R17, 0x18, R148, 0xf8, !PT ;  /* 0x00000018110f7812 */ /* 0x000fe200078ef894 */
[----:B------:R-:W-:Y:S01]  /*1c90*/  @!UP0 UIADD3 UR12, UR35, UR13, URZ ;  /* 0x0000000d230c8290 */ /* 0x000fe2000fffe03f */
[----:B------:R-:W-:Y:S01]  /*1ca0*/  SHF.R.U32.HI R6, RZ, 0x3, R17 ;  /* 0x00000003ff067819 */ /* 0x000fe20000011611 */
[----:B------:R-:W-:Y:S01]  /*1cb0*/  UISETP.LT.AND UP0, UPT, UR18, UR30, UPT ;  /* 0x0000001e1200728c */ /* 0x000fe2000bf01270 */
[----:B------:R-:W-:Y:S01]  /*1cc0*/  LEA.HI R53, R55, R55, RZ, 0x1 ;  /* 0x0000003737357211 */ /* 0x000fe200078f08ff */
[----:B------:R-:W-:Y:S01]  /*1cd0*/  ULDC.64 UR4, c[0x0][0x268] ;  /* 0x00009a0000047ab9 */ /* 0x000fe20000000a00 */
[--C-:B------:R-:W-:Y:S01]  /*1ce0*/  SHF.R.S32.HI R125, RZ, 0x1f, R124.reuse ;  /* 0x0000001fff7d7819 */ /* 0x100fe2000001147c */
[----:B------:R-:W-:Y:S01]  /*1cf0*/  USEL UR30, UR18, UR30, !UP0 ;  /* 0x0000001e121e7287 */ /* 0x000fe2000c000000 */
[----:B------:R-:W-:Y:S01]  /*1d00*/  IADD3.X R17, R149, UR15, RZ, P0, !PT ;  /* 0x0000000f95117c10 */ /* 0x000fe200087fe4ff */
[----:B------:R-:W-:Y:S01]  /*1d10*/  IMAD R13, R101, UR4, RZ ;  /* 0x00000004650d7c24 */ /* 0x000fe2000f8e02ff */
[----:B------:R-:W-:Y:S01]  /*1d20*/  IADD3 R116, P0, R124, R9, RZ ;  /* 0x000000097c747210 */ /* 0x000fe20007f1e0ff */
[----:B---3--:R-:W-:Y:S01]  /*1d30*/  IMAD.WIDE R20, R21, 0x40, R124 ;  /* 0x0000004015147825 */ /* 0x008fe200078e027c */
[----:B------:R-:W-:Y:S01]  /*1d40*/  LEA.HI R57, R58, R58, RZ, 0x1 ;  /* 0x0000003a3a397211 */ /* 0x000fe200078f08ff */
[----:B------:R-:W-:Y:S01]  /*1d50*/  UISETP.GT.AND UP0, UPT, UR22, UR30, UPT ;  /* 0x0000001e1600728c */ /* 0x000fe2000bf04270 */
[----:B------:R-:W-:Y:S01]  /*1d60*/  LOP3.LUT R8, R53, 0xfffffffe, RZ, 0xc0, !PT ;  /* 0xfffffffe35087812 */ /* 0x000fe200078ec0ff */
[----:B------:R-:W-:Y:S01]  /*1d70*/  IMAD.X R119, R125, 0x1, R7, P0 ;  /* 0x000000017d777824 */ /* 0x000fe200000e0607 */
[----:B------:R-:W-:Y:S01]  /*1d80*/  LOP3.LUT R6, R15, R6, RZ, 0x3c, !PT ;  /* 0x000000060f067212 */ /* 0x000fe200078e3cff */
[----:B------:R-:W-:Y:S01]  /*1d90*/  IMAD.WIDE.U32 R16, R4, UR4, R16 ;  /* 0x0000000404107c25 */ /* 0x000fe2000f8e0010 */
[--C-:B------:R-:W-:Y:S01]  /*1da0*/  SHF.R.S32.HI R15, RZ, 0x1, R57.reuse ;  /* 0x00000001ff0f7819 */ /* 0x100fe20000011439 */
[----:B------:R-:W-:Y:S01]  /*1db0*/  USHF.L.U32 UR20, UR32, 0x5, URZ ;  /* 0x0000000520147899 */ /* 0x000fe2000800063f */
[----:B------:R-:W-:Y:S01]  /*1dc0*/  SHF.R.S32.HI R56, RZ, 0x1f, R57 ;  /* 0x0000001fff387819 */ /* 0x000fe20000011439 */
[----:B------:R-:W-:Y:S01]  /*1dd0*/  IMAD.IADD R55, R55, 0x1, -R8 ;  /* 0x0000000137377824 */ /* 0x000fe200078e0a08 */
[----:B------:R-:W-:Y:S01]  /*1de0*/  IADD3 R120, P0, R148, R2, RZ ;  /* 0x0000000294787210 */ /* 0x000fe20007f1e0ff */
[----:B------:R-:W-:Y:S01]  /*1df0*/  IMAD R8, R21, UR10, RZ ;  /* 0x0000000a15087c24 */ /* 0x000fe2000f8e02ff */
[----:B------:R-:W-:Y:S01]  /*1e00*/  IADD3.X R19, R149, UR12, RZ, P1, !PT ;  /* 0x0000000c95137c10 */ /* 0x000fe20008ffe4ff */
[----:B------:R-:W-:Y:S01]  /*1e10*/  IMAD.U32 R115, R115, 0x20, R6 ;  /* 0x0000002073737824 */ /* 0x000fe200078e0006 */
[----:B------:R-:W-:Y:S01]  /*1e20*/  LEA.HI R56, R56, R15, RZ, 0x2 ;  /* 0x0000000f38387211 */ /* 0x000fe200078f10ff */
[----:B------:R-:W-:Y:S01]  /*1e30*/  IMAD R6, R4, UR5, R13 ;  /* 0x0000000504067c24 */ /* 0x000fe2000f8e020d */
[----:B--2---:R-:W-:Y:S01]  /*1e40*/  LEA.HI R65, R65, R65, RZ, 0x1 ;  /* 0x0000004141417211 */ /* 0x004fe200078f08ff */
[----:B------:R-:W-:Y:S01]  /*1e50*/  IMAD.X R121, R149, 0x1, R5, P0 ;  /* 0x0000000195797824 */ /* 0x000fe200000e0605 */
[----:B------:R-:W-:Y:S01]  /*1e60*/  ULDC.64 UR4, c[0x0][0x258] ;  /* 0x0000960000047ab9 */ /* 0x000fe20000000a00 */
[C---:B------:R-:W-:Y:S01]  /*1e70*/  IMAD R8, R20.reuse, UR11, R8 ;  /* 0x0000000b14087c24 */ /* 0x040fe2000f8e0208 */
[----:B------:R-:W-:Y:S01]  /*1e80*/  PLOP3.LUT P0, PT, PT, PT, UP0, 0x80, 0x0 ;  /* 0x000000000000781c */ /* 0x000fe20003f0f008 */
[----:B------:R-:W-:Y:S01]  /*1e90*/  IMAD.WIDE.U32 R18, R20, UR10, R18 ;  /* 0x0000000a14127c25 */ /* 0x000fe2000f8e0012 */
[----:B------:R-:W-:Y:S01]  /*1ea0*/  LOP3.LUT R56, R56, 0xfffffffc, RZ, 0xc0, !PT ;  /* 0xfffffffc38387812 */ /* 0x000fe200078ec0ff */
[----:B------:R-:W-:Y:S01]  /*1eb0*/  UIMAD UR10, UR25, UR4, URZ ;  /* 0x00000004190a72a4 */ /* 0x000fe2000f8e023f */
[----:B------:R-:W-:Y:S01]  /*1ec0*/  SHF.R.S32.HI R63, RZ, 0x1, R65 ;  /* 0x00000001ff3f7819 */ /* 0x000fe20000011441 */
[----:B------:R-:W-:Y:S01]  /*1ed0*/  IMAD.SHL.U32 R3, R3, 0x4, RZ ;  /* 0x0000000403037824 */ /* 0x000fe200078e00ff */
[----:B----4-:R-:W-:Y:S01]  /*1ee0*/  SHF.L.U64.HI R174, R130, 0x5, R131 ;  /* 0x0000000582ae7819 */ /* 0x010fe20000010283 */
[----:B------:R-:W-:Y:S01]  /*1ef0*/  IMAD.IADD R19, R19, 0x1, R8 ;  /* 0x0000000113137824 */ /* 0x000fe200078e0208 */
[----:B------:R-:W-:Y:S01]  /*1f00*/  UIMAD UR5, UR28, UR5, UR10 ;  /* 0x000000051c0572a4 */ /* 0x000fe2000f8e020a */
[----:B------:R-:W-:Y:S01]  /*1f10*/  IMAD.U32 R128, RZ, RZ, UR4 ;  /* 0x00000004ff807e24 */ /* 0x000fe2000f8e00ff */
[----:B------:R-:W-:Y:S01]  /*1f20*/  SHF.R.S32.HI R53, RZ, 0x1, R53 ;  /* 0x00000001ff357819 */ /* 0x000fe20000011435 */
[----:B------:R-:W-:-:S02]  /*1f30*/  IMAD.IADD R56, R15, 0x1, -R56 ;  /* 0x000000010f387824 */ /* 0x000fc400078e0a38 */
[----:B------:R-:W-:Y:S02]  /*1f40*/  IMAD R119, R119, R130, RZ ;  /* 0x0000008277777224 */ /* 0x000fe400078e02ff */
[----:B------:R-:W-:Y:S01]  /*1f50*/  IMAD R64, R124, R63, R3 ;  /* 0x0000003f7c407224 */ /* 0x000fe200078e0203 */
[----:B------:R-:W-:Y:S01]  /*1f60*/  LOP3.LUT P1, RZ, R56, 0x2, RZ, 0xc0, !PT ;  /* 0x0000000238ff7812 */ /* 0x000fe2000782c0ff */
[----:B------:R-:W-:Y:S02]  /*1f70*/  IMAD.IADD R17, R17, 0x1, R6 ;  /* 0x0000000111117824 */ /* 0x000fe400078e0206 */
[----:B------:R-:W-:Y:S01]  /*1f80*/  IMAD R123, R125, UR32, RZ ;  /* 0x000000207d7b7c24 */ /* 0x000fe2000f8e02ff */
[----:B------:R-:W-:Y:S01]  /*1f90*/  SHF.R.S32.HI R61, RZ, 0x1f, R64 ;  /* 0x0000001fff3d7819 */ /* 0x000fe20000011440 */
[----:B------:R-:W-:-:S04]  /*1fa0*/  IMAD.WIDE.U32 R128, R128, UR28, R18 ;  /* 0x0000001c80807c25 */ /* 0x000fc8000f8e0012 */
[C---:B------:R-:W-:Y:S02]  /*1fb0*/  IMAD R119, R116.reuse, R131, R119 ;  /* 0x0000008374777224 */ /* 0x040fe400078e0277 */
        /* <DEDUP_REMOVED lines=25> */
[--C-:B------:R-:W-:Y:S01]  /*2150*/  SHF.R.S32.HI R5, RZ, 0x1f, R11.reuse ;  /* 0x0000001fff057819 */ /* 0x100fe2000001140b */
[----:B------:R-:W-:Y:S01]  /*2160*/  UIMAD UR5, UR23, UR5, UR12 ;  /* 0x00000005170572a4 */ /* 0x000fe2000f8e020c */
[----:B------:R-:W-:Y:S01]  /*2170*/  SHF.L.U32 R88, R131, 0x7, RZ ;  /* 0x0000000783587819 */ /* 0x000fe200000006ff */
[----:B-----5:R-:W-:Y:S01]  /*2180*/  IMAD.IADD R0, R0, 0x1, R11 ;  /* 0x0000000100007824 */ /* 0x020fe200078e020b */
[----:B------:R-:W-:Y:S01]  /*2190*/  IADD3.X R5, R5, ~UR4, R125, P1, P0 ;  /* 0x8000000405057c10 */ /* 0x000fe20008fe047d */
[----:B------:R-:W-:Y:S01]  /*21a0*/  IMAD.WIDE.U32 R10, R130, 0x80, RZ ;  /* 0x00000080820a7825 */ /* 0x000fe200078e00ff */
[----:B------:R-:W-:Y:S01]  /*21b0*/  ULDC.64 UR14, c[0x0][0x340] ;  /* 0x0000d000000e7ab9 */ /* 0x000fe20000000a00 */
[----:B------:R-:W-:Y:S01]  /*21c0*/  IADD3 R15, R15, UR11, RZ ;  /* 0x0000000b0f0f7c10 */ /* 0x000fe2000fffe0ff */
[----:B------:R-:W-:Y:S01]  /*21d0*/  ULDC.64 UR10, c[0x0][0x348] ;  /* 0x0000d200000a7ab9 */ /* 0x000fe20000000a00 */
[----:B------:R-:W-:Y:S01]  /*21e0*/  IMAD R6, R5, UR14, RZ ;  /* 0x0000000e05067c24 */ /* 0x000fe2000f8e02ff */
[----:B------:R-:W2:Y:S01]  /*21f0*/  LDC R80, c[0x0][0x340] ;  /* 0x0000d000ff507b82 */ /* 0x000ea20000000800 */
[----:B------:R-:W-:Y:S01]  /*2200*/  IMAD.IADD R88, R11, 0x1, R88 ;  /* 0x000000010b587824 */ /* 0x000fe200078e0258 */
[----:B------:R-:W-:Y:S01]  /*2210*/  ULDC.64 UR12, c[0x0][0x320] ;  /* 0x0000c800000c7ab9 */ /* 0x000fe20000000a00 */
[----:B------:R-:W-:Y:S01]  /*2220*/  VIADD R13, R13, UR5 ;  /* 0x000000050d0d7c36 */ /* 0x000fe20008000000 */
[----:B------:R-:W-:Y:S01]  /*2230*/  ULDC.64 UR4, c[0x0][0x350] ;  /* 0x0000d40000047ab9 */ /* 0x000fe20000000a00 */
[----:B-1----:R-:W-:Y:S01]  /*2240*/  IMAD R8, R5, R2, RZ ;  /* 0x0000000205087224 */ /* 0x002fe200078e02ff */
[C---:B------:R-:W-:Y:S01]  /*2250*/  SHF.L.U64.HI R88, R10.reuse, 0x1, R88 ;  /* 0x000000010a587819 */ /* 0x040fe20000010258 */
[C---:B------:R-:W-:Y:S01]  /*2260*/  IMAD R6, R7.reuse, UR15, R6 ;  /* 0x0000000f07067c24 */ /* 0x040fe2000f8e0206 */
[----:B------:R-:W-:Y:S01]  /*2270*/  USHF.L.U64.HI UR37, UR14, 0x5, UR15 ;  /* 0x000000050e257899 */ /* 0x000fe2000801020f */
[----:B------:R-:W-:Y:S01]  /*2280*/  IMAD.WIDE.U32 R14, R7, UR14, R14 ;  /* 0x0000000e070e7c25 */ /* 0x000fe2000f8e000e */
[----:B------:R-:W-:Y:S01]  /*2290*/  UIMAD UR43, UR15, 0xc0, URZ ;  /* 0x000000c00f2b78a4 */ /* 0x000fe2000f8e023f */
[----:B------:R-:W-:Y:S01]  /*22a0*/  SHF.L.U32 R79, R63, 0x5, RZ ;  /* 0x000000053f4f7819 */ /* 0x000fe200000006ff */
[----:B------:R-:W-:Y:S01]  /*22b0*/  USHF.L.U64.HI UR44, UR14, 0x7, UR15 ;  /* 0x000000070e2c7899 */ /* 0x000fe2000801020f */
[----:B------:R-:W-:Y:S01]  /*22c0*/  IMAD.SHL.U32 R89, R10, 0x2, RZ ;  /* 0x000000020a597824 */ /* 0x000fe200078e00ff */
[----:B------:R-:W-:Y:S01]  /*22d0*/  IADD3 R15, R15, R6, RZ ;  /* 0x000000060f0f7210 */ /* 0x000fe20007ffe0ff */
[----:B------:R-:W-:Y:S01]  /*22e0*/  IMAD.WIDE.U32 R10, R130, 0x40, RZ ;  /* 0x00000040820a7825 */ /* 0x000fe200078e00ff */
[----:B------:R-:W-:Y:S01]  /*22f0*/  UIMAD UR42, UR15, 0x140, URZ ;  /* 0x000001400f2a78a4 */ /* 0x000fe2000f8e023f */
[----:B------:R-:W-:Y:S01]  /*2300*/  SHF.L.U32 R73, R63, 0x7, RZ ;  /* 0x000000073f497819 */ /* 0x000fe200000006ff */
[----:B------:R-:W-:Y:S01]  /*2310*/  UIMAD UR39, UR15, 0x180, URZ ;  /* 0x000001800f2778a4 */ /* 0x000fe2000f8e023f */
[----:B------:R-:W-:Y:S01]  /*2320*/  IMAD.SHL.U32 R85, R131, 0x40, RZ ;  /* 0x0000004083557824 */ /* 0x000fe200078e00ff */
[----:B------:R-:W-:Y:S01]  /*2330*/  UIMAD.WIDE.U32 UR34, UR32, 0x80, URZ ;  /* 0x00000080202278a5 */ /* 0x000fe2000f8e003f */
[C---:B------:R-:W-:Y:S01]  /*2340*/  IMAD R5, R7.reuse, R3, R8 ;  /* 0x0000000307057224 */ /* 0x040fe200078e0208 */
[----:B------:R-:W-:Y:S01]  /*2350*/  USHF.L.U32 UR36, UR33, 0x7, URZ ;  /* 0x0000000721247899 */ /* 0x000fe2000800063f */
[----:B------:R-:W-:Y:S01]  /*2360*/  IMAD.WIDE.U32 R12, R7, R2, R12 ;  /* 0x00000002070c7225 */ /* 0x000fe200078e000c */
[----:B------:R-:W-:Y:S01]  /*2370*/  IADD3 R85, R11, R85, RZ ;  /* 0x000000550b557210 */ /* 0x000fe20007ffe0ff */
[----:B------:R-:W-:Y:S01]  /*2380*/  USHF.L.U32 UR31, UR33, 0x6, URZ ;  /* 0x00000006211f7899 */ /* 0x000fe2000800063f */
[----:B------:R-:W-:Y:S01]  /*2390*/  SHF.L.U64.HI R81, R2, 0x6, R3 ;  /* 0x0000000602517819 */ /* 0x000fe20000010203 */
[C---:B------:R-:W-:Y:S01]  /*23a0*/  IMAD R99, R101.reuse, UR4, RZ ;  /* 0x0000000465637c24 */ /* 0x040fe2000f8e02ff */
[----:B------:R-:W-:Y:S01]  /*23b0*/  SHF.L.U64.HI R85, R10, 0x1, R85 ;  /* 0x000000010a557819 */ /* 0x000fe20000010255 */
[----:B------:R-:W-:Y:S01]  /*23c0*/  IMAD R101, R101, UR10, RZ ;  /* 0x0000000a65657c24 */ /* 0x000fe2000f8e02ff */
[----:B------:R-:W-:Y:S01]  /*23d0*/  USHF.L.U32 UR38, UR14, 0x5, URZ ;  /* 0x000000050e267899 */ /* 0x000fe2000800063f */
[----:B------:R-:W-:Y:S01]  /*23e0*/  IMAD.IADD R13, R13, 0x1, R5 ;  /* 0x000000010d0d7824 */ /* 0x000fe200078e0205 */
[----:B------:R-:W-:Y:S01]  /*23f0*/  USHF.L.U32 UR45, UR14, 0x7, URZ ;  /* 0x000000070e2d7899 */ /* 0x000fe2000800063f */
[----:B------:R-:W-:Y:S01]  /*2400*/  IMAD R11, R63, R0, RZ ;  /* 0x000000003f0b7224 */ /* 0x000fe200078e02ff */
[----:B------:R-:W-:Y:S01]  /*2410*/  UIMAD.WIDE.U32 UR50, UR14, 0x1c0, URZ ;  /* 0x000001c00e3278a5 */ /* 0x000fe2000f8e003f */
[C---:B------:R-:W-:Y:S01]  /*2420*/  IMAD R99, R4.reuse, UR5, R99 ;  /* 0x0000000504637c24 */ /* 0x040fe2000f8e0263 */
[----:B------:R-:W-:Y:S01]  /*2430*/  UIMAD.WIDE.U32 UR32, UR32, 0x40, URZ ;  /* 0x00000040202078a5 */ /* 0x000fe2000f8e003f */
[----:B------:R-:W-:Y:S01]  /*2440*/  IMAD.WIDE.U32 R6, R4, UR4, R14 ;  /* 0x0000000404067c25 */ /* 0x000fe2000f8e000e */
[----:B------:R-:W-:Y:S01]  /*2450*/  SHF.R.S32.HI R43, RZ, 0x1f, R11 ;  /* 0x0000001fff2b7819 */ /* 0x000fe2000001140b */
[----:B------:R-:W-:Y:S01]  /*2460*/  ULDC.64 UR4, c[0x0][0x318] ;  /* 0x0000c60000047ab9 */ /* 0x000fe20000000a00 */
[-C--:B------:R-:W-:Y:S01]  /*2470*/  IADD3 R104, P2, R62, R11.reuse, RZ ;  /* 0x0000000b3e687210 */ /* 0x080fe20007f5e0ff */
[----:B------:R-:W-:Y:S01]  /*2480*/  IMAD R101, R4, UR11, R101 ;  /* 0x0000000b04657c24 */ /* 0x000fe2000f8e0265 */
[----:B------:R-:W-:Y:S01]  /*2490*/  IADD3 R44, P3, R64, R11, RZ ;  /* 0x0000000b402c7210 */ /* 0x000fe20007f7e0ff */
[----:B------:R-:W-:Y:S01]  /*24a0*/  IMAD.WIDE.U32 R4, R4, UR10, R12 ;  /* 0x0000000a04047c25 */ /* 0x000fe2000f8e000c */
[----:B------:R-:W-:Y:S01]  /*24b0*/  IADD3 R99, R7, R99, RZ ;  /* 0x0000006307637210 */ /* 0x000fe20007ffe0ff */
[----:B------:R-:W-:Y:S01]  /*24c0*/  ULDC.64 UR10, c[0x0][0x218] ;  /* 0x00008600000a7ab9 */ /* 0x000fe20000000a00 */
[----:B------:R-:W-:Y:S01]  /*24d0*/  LEA R98, P1, R6, UR12, 0x1 ;  /* 0x0000000c06627c11 */ /* 0x000fe2000f8208ff */
[----:B------:R-:W-:Y:S01]  /*24e0*/  IMAD.IADD R101, R5, 0x1, R101 ;  /* 0x0000000105657824 */ /* 0x000fe200078e0265 */
[----:B------:R-:W-:Y:S01]  /*24f0*/  LEA R100, P0, R4, UR4, 0x1 ;  /* 0x0000000404647c11 */ /* 0x000fe2000f8008ff */
[----:B------:R-:W-:Y:S01]  /*2500*/  USHF.L.U64.HI UR12, UR14, 0x6, UR15 ;  /* 0x000000060e0c7899 */ /* 0x000fe2000801020f */
[----:B------:R-:W-:Y:S01]  /*2510*/  IADD3.X R105, R60, R43, RZ, P2, !PT ;  /* 0x0000002b3c697210 */ /* 0x000fe200017fe4ff */
[----:B------:R-:W-:Y:S01]  /*2520*/  IMAD.X R43, R61, 0x1, R43, P3 ;  /* 0x000000013d2b7824 */ /* 0x000fe200018e062b */
[----:B------:R-:W-:Y:S01]  /*2530*/  LEA.HI.X R101, R4, UR5, R101, 0x1, P0 ;  /* 0x0000000504657c11 */ /* 0x000fe200080f0c65 */
[----:B------:R-:W-:Y:S01]  /*2540*/  ULDC.64 UR4, c[0x0][0x220] ;  /* 0x0000880000047ab9 */ /* 0x000fe20000000a00 */
[----:B------:R-:W-:Y:S01]  /*2550*/  LEA.HI.X R99, R6, UR13, R99, 0x1, P1 ;  /* 0x0000000d06637c11 */ /* 0x000fe200088f0c63 */
[C---:B------:R-:W-:Y:S01]  /*2560*/  IMAD R87, R131.reuse, 0xc0, RZ ;  /* 0x000000c083577824 */ /* 0x040fe200078e02ff */
[----:B------:R-:W-:Y:S01]  /*2570*/  LEA R94, P1, R120, UR10, 0x1 ;  /* 0x0000000a785e7c11 */ /* 0x000fe2000f8208ff */
[C---:B------:R-:W-:Y:S01]  /*2580*/  IMAD R7, R131.reuse, 0x140, RZ ;  /* 0x0000014083077824 */ /* 0x040fe200078e02ff */
[----:B------:R-:W-:Y:S01]  /*2590*/  LEA R96, P0, R116, UR4, 0x1 ;  /* 0x0000000474607c11 */ /* 0x000fe2000f8008ff */
[C---:B------:R-:W-:Y:S01]  /*25a0*/  IMAD R91, R131.reuse, 0x180, RZ ;  /* 0x00000180835b7824 */ /* 0x040fe200078e02ff */
[C---:B------:R-:W-:Y:S01]  /*25b0*/  SHF.L.U64.HI R43, R44.reuse, 0x1, R43 ;  /* 0x000000012c2b7819 */ /* 0x040fe2000001022b */
[----:B------:R-:W-:Y:S01]  /*25c0*/  IMAD.SHL.U32 R44, R44, 0x2, RZ ;  /* 0x000000022c2c7824 */ /* 0x000fe200078e00ff */
[C---:B------:R-:W-:Y:S01]  /*25d0*/  SHF.L.U64.HI R105, R104.reuse, 0x1, R105 ;  /* 0x0000000168697819 */ /* 0x040fe20000010269 */
[----:B------:R-:W-:Y:S01]  /*25e0*/  IMAD R5, R131, 0x1c0, RZ ;  /* 0x000001c083057824 */ /* 0x000fe200078e02ff */
[----:B------:R-:W-:Y:S01]  /*25f0*/  SHF.L.U32 R104, R104, 0x1, RZ ;  /* 0x0000000168687819 */ /* 0x000fe200000006ff */
[----:B------:R-:W-:Y:S01]  /*2600*/  IMAD.WIDE.U32 R136, R130, 0xc0, RZ ;  /* 0x000000c082887825 */ /* 0x000fe200078e00ff */
[----:B------:R-:W-:Y:S01]  /*2610*/  LEA.HI.X R93, R120, UR11, R123, 0x1, P1 ;  /* 0x0000000b785d7c11 */ /* 0x000fe200088f0c7b */
[----:B------:R-:W-:Y:S01]  /*2620*/  ULDC.64 UR10, c[0x0][0x360] ;  /* 0x0000d800000a7ab9 */ /* 0x000fe20000000a00 */
[----:B------:R-:W-:Y:S01]  /*2630*/  LEA.HI.X R97, R116, UR5, R119, 0x1, P0 ;  /* 0x0000000574617c11 */ /* 0x000fe200080f0c77 */
[----:B------:R-:W-:Y:S01]  /*2640*/  IMAD.WIDE.U32 R134, R130, 0x140, RZ ;  /* 0x0000014082867825 */ /* 0x000fe200078e00ff */
[----:B------:R-:W-:Y:S01]  /*2650*/  USHF.L.U32 UR13, UR14, 0x6, URZ ;  /* 0x000000060e0d7899 */ /* 0x000fe2000800063f */
[----:B------:R-:W-:Y:S01]  /*2660*/  IADD3 R102, P3, R104, UR10, RZ ;  /* 0x0000000a68667c10 */ /* 0x000fe2000ff7e0ff */
[----:B------:R-:W-:Y:S01]  /*2670*/  UIMAD UR15, UR15, 0x1c0, URZ ;  /* 0x000001c00f0f78a4 */ /* 0x000fe2000f8e023f */
[----:B------:R-:W-:Y:S01]  /*2680*/  IMAD.WIDE.U32 R132, R130, 0x180, RZ ;  /* 0x0000018082847825 */ /* 0x000fe200078e00ff */
[----:B------:R-:W-:Y:S01]  /*2690*/  ULDC.64 UR4, c[0x0][0x358] ;  /* 0x0000d60000047ab9 */ /* 0x000fe20000000a00 */
[----:B------:R-:W-:Y:S01]  /*26a0*/  UIMAD.WIDE.U32 UR48, UR14, 0xc0, URZ ;  /* 0x000000c00e3078a5 */ /* 0x000fe2000f8e003f */
[----:B------:R-:W-:Y:S01]  /*26b0*/  IADD3 R104, P2, R104, UR4, RZ ;  /* 0x0000000468687c10 */ /* 0x000fe2000ff5e0ff */
[C---:B------:R-:W-:Y:S01]  /*26c0*/  IMAD.SHL.U32 R77, R63.reuse, 0x40, RZ ;  /* 0x000000403f4d7824 */ /* 0x040fe200078e00ff */
[----:B------:R-:W-:Y:S01]  /*26d0*/  UIMAD.WIDE.U32 UR46, UR14, 0x140, URZ ;  /* 0x000001400e2e78a5 */ /* 0x000fe2000f8e003f */
[C---:B------:R-:W-:Y:S01]  /*26e0*/  IMAD R75, R63.reuse, 0x60, RZ ;  /* 0x000000603f4b7824 */ /* 0x040fe200078e02ff */
[----:B------:R-:W-:Y:S01]  /*26f0*/  UIMAD.WIDE.U32 UR40, UR14, 0x180, URZ ;  /* 0x000001800e2878a5 */ /* 0x000fe2000f8e003f */
[C---:B------:R-:W-:Y:S01]  /*2700*/  IMAD R71, R63.reuse, 0xa0, RZ ;  /* 0x000000a03f477824 */ /* 0x040fe200078e02ff */
[C-C-:B------:R-:W-:Y:S01]  /*2710*/  SHF.L.U64.HI R83, R2.reuse, 0x7, R3.reuse ;  /* 0x0000000702537819 */ /* 0x140fe20000010203 */
[C---:B------:R-:W-:Y:S01]  /*2720*/  IMAD R69, R63.reuse, 0xc0, RZ ;  /* 0x000000c03f457824 */ /* 0x040fe200078e02ff */
[C---:B------:R-:W-:Y:S01]  /*2730*/  SHF.L.U64.HI R106, R2.reuse, 0x5, R3 ;  /* 0x00000005026a7819 */ /* 0x040fe20000010203 */
[----:B------:R-:W-:Y:S01]  /*2740*/  IMAD R67, R63, 0xe0, RZ ;  /* 0x000000e03f437824 */ /* 0x000fe200078e02ff */
[----:B------:R-:W-:Y:S01]  /*2750*/  SHF.L.U32 R82, R2, 0x6, RZ ;  /* 0x0000000602527819 */ /* 0x000fe200000006ff */
[----:B------:R-:W-:Y:S01]  /*2760*/  IMAD.SHL.U32 R86, R10, 0x2, RZ ;  /* 0x000000020a567824 */ /* 0x000fe200078e00ff */
[----:B------:R-:W-:Y:S01]  /*2770*/  IADD3 R10, P1, R44, UR10, RZ ;  /* 0x0000000a2c0a7c10 */ /* 0x000fe2000ff3e0ff */
[----:B------:R-:W-:Y:S01]  /*2780*/  IMAD.WIDE.U32 R130, R130, 0x1c0, RZ ;  /* 0x000001c082827825 */ /* 0x000fe200078e00ff */
[----:B------:R-:W-:Y:S01]  /*2790*/  IADD3 R44, P0, R44, UR4, RZ ;  /* 0x000000042c2c7c10 */ /* 0x000fe2000ff1e0ff */
[----:B------:R-:W-:Y:S01]  /*27a0*/  USHF.L.U64.HI UR37, UR38, 0x1, UR37 ;  /* 0x0000000126257899 */ /* 0x000fe20008010225 */
        /* <DEDUP_REMOVED lines=46> */
.L_x_2838:
[----:B------:R-:W-:Y:S01]  /*2a90*/  ISETP.GE.AND P1, PT, R148, UR53, PT ;  /* 0x0000003594007c0c */ /* 0x000fe2000bf26270 */
[----:B------:R-:W-:Y:S02]  /*2aa0*/  IMAD.SHL.U32 R14, R12, 0x100, RZ ;  /* 0x000001000c0e7824 */ /* 0x000fe400078e00ff */
[----:B--234-:R-:W-:Y:S02]  /*2ab0*/  IMAD.MOV.U32 R16, RZ, RZ, R98 ;  /* 0x000000ffff107224 */ /* 0x01cfe400078e0062 */
[----:B------:R-:W-:Y:S02]  /*2ac0*/  VIADD R13, R14, 0xffffff00 ;  /* 0xffffff000e0d7836 */ /* 0x000fe40000000000 */
[----:B------:R-:W-:Y:S03]  /*2ad0*/  IMAD.MOV.U32 R17, RZ, RZ, R99 ;  /* 0x000000ffff117224 */ /* 0x000fe600078e0063 */
[C---:B------:R-:W-:Y:S02]  /*2ae0*/  IADD3 R5, -R13.reuse, UR24, RZ ;  /* 0x000000180d057c10 */ /* 0x040fe4000fffe1ff */
[----:B------:R-:W-:Y:S02]  /*2af0*/  IADD3 R3, -R13, UR29, RZ ;  /* 0x0000001d0d037c10 */ /* 0x000fe4000fffe1ff */
[CC--:B------:R-:W-:Y:S02]  /*2b00*/  ISETP.GE.OR P0, PT, R114.reuse, R5.reuse, P1 ;  /* 0x000000057200720c */ /* 0x0c0fe40000f06670 */
[C---:B------:R-:W-:Y:S02]  /*2b10*/  ISETP.GE.OR P6, PT, R113.reuse, R5, P1 ;  /* 0x000000057100720c */ /* 0x040fe40000fc6670 */
[-C--:B------:R-:W-:Y:S02]  /*2b20*/  ISETP.LT.OR P2, PT, R114, R3.reuse, P0 ;  /* 0x000000037200720c */ /* 0x080fe40000741670 */
[----:B------:R-:W-:Y:S02]  /*2b30*/  ISETP.LT.OR P6, PT, R113, R3, P6 ;  /* 0x000000037100720c */ /* 0x000fe400037c1670 */
        /* <DEDUP_REMOVED lines=16> */
[----:B------:R-:W-:Y:S02]  /*2c40*/  ISETP.GE.OR P3, PT, R110, R5, P6 ;  /* 0x000000056e00720c */ /* 0x000fe40003766670 */
[----:B------:R-:W-:Y:S02]  /*2c50*/  @!P5 IADD3 R140, P0, R96, R136, RZ ;  /* 0x00000088608cd210 */ /* 0x000fe40007f1e0ff */
[----:B------:R-:W-:Y:S02]  /*2c60*/  ISETP.LT.OR P3, PT, R110, R3, P3 ;  /* 0x000000036e00720c */ /* 0x000fe40001f61670 */
[----:B------:R-:W-:Y:S01]  /*2c70*/  P2R R46, PR, RZ, 0x4 ;  /* 0x00000004ff2e7803 */ /* 0x000fe20000000000 */
[----:B------:R-:W-:Y:S01]  /*2c80*/  @!P5 IMAD.X R141, R97, 0x1, R87, P0 ;  /* 0x00000001618dd824 */ /* 0x000fe200000e0657 */
[----:B------:R-:W-:Y:S02]  /*2c90*/  @!P4 IADD3 R24, P0, R98, UR45, RZ ;  /* 0x0000002d6218cc10 */ /* 0x000fe4000ff1e0ff */
[----:B------:R-:W-:Y:S02]  /*2ca0*/  ISETP.GE.OR P2, PT, R109, R5, P6 ;  /* 0x000000056d00720c */ /* 0x000fe40003746670 */
[----:B------:R-:W-:Y:S02]  /*2cb0*/  @!P4 IADD3.X R25, R99, UR44, RZ, P0, !PT ;  /* 0x0000002c6319cc10 */ /* 0x000fe400087fe4ff */
[----:B------:R-:W-:Y:S02]  /*2cc0*/  @!P4 IADD3 R138, P0, R96, R89, RZ ;  /* 0x00000059608ac210 */ /* 0x000fe40007f1e0ff */
[----:B------:R-:W-:Y:S02]  /*2cd0*/  ISETP.LT.OR P2, PT, R109, R3, P2 ;  /* 0x000000036d00720c */ /* 0x000fe40001741670 */
        /* <DEDUP_REMOVED lines=50> */
[----:B------:R-:W2:Y:S01]  /*3000*/  LDG.E.128 R16, desc[UR6][R100.64] ;  /* 0x0000000664107981 */ /* 0x000ea2000c1e1d00 */
[----:B------:R-:W-:Y:S11]  /*3010*/  MOV R95, R93 ;  /* 0x0000005d005f7202 */ /* 0x000ff60000000f00 */
        /* <DEDUP_REMOVED lines=48> */
.L_x_2788:
[----:B------:R-:W-:Y:S05]  /*3320*/  BSYNC B0 ;  /* 0x0000000000007941 */ /* 0x000fea0003800000 */
.L_x_2787:
        /* <DEDUP_REMOVED lines=69> */
.L_x_2790:
[----:B------:R-:W-:Y:S05]  /*3780*/  BSYNC B0 ;  /* 0x0000000000007941 */ /* 0x000fea0003800000 */
.L_x_2789:
        /* <DEDUP_REMOVED lines=64> */
.L_x_2792:
[----:B------:R-:W-:Y:S05]  /*3b90*/  BSYNC B0 ;  /* 0x0000000000007941 */ /* 0x000fea0003800000 */
.L_x_2791:
[----:B------:R-:W-:Y:S04]  /*3ba0*/  BSSY B0, `(.L_x_2793) ;  /* 0x0000042000007945 */ /* 0x000fe80003800000 */
[----:B------:R-:W-:Y:S05]  /*3bb0*/  @P5 BRA `(.L_x_2794) ;  /* 0x0000000400005947 */ /* 0x000fea0003800000 */
[----:B--2---:R-:W2:Y:S01]  /*3bc0*/  LDC.64 R32, c[0x0][0x338] ;  /* 0x0000ce00ff207b82 */ /* 0x004ea20000000a00 */
[----:B------:R-:W-:Y:S02]  /*3bd0*/  ISETP.GE.AND P0, PT, R148, UR4, PT ;  /* 0x0000000494007c0c */ /* 0x000fe4000bf06270 */
[----:B-1----:R-:W-:Y:S11]  /*3be0*/  MOV R95, R93 ;  /* 0x0000005d005f7202 */ /* 0x002ff60000000f00 */
        /* <DEDUP_REMOVED lines=11> */
[----:B------:R-:W1:Y:S05]  /*3ca0*/  LDC.64 R32, c[0x0][0x248] ;  /* 0x00009200ff207b82 */ /* 0x000e6a0000000a00 */
[----:B---3--:R-:W3:Y:S01]  /*3cb0*/  LDG.E.128 R16, desc[UR6][R38.64] ;  /* 0x0000000626107981 */ /* 0x008ee2000c1e1d00 */
[----:B-1----:R-:W-:Y:S04]  /*3cc0*/  IMAD.WIDE.U32 R46, R32, 0xc0, R94 ;  /* 0x000000c0202e7825 */ /* 0x002fe800078e005e */
        /* <DEDUP_REMOVED lines=47> */
.L_x_2794:
[----:B------:R-:W-:Y:S05]  /*3fc0*/  BSYNC B0 ;  /* 0x0000000000007941 */ /* 0x000fea0003800000 */
.L_x_2793:
        /* <DEDUP_REMOVED lines=64> */
.L_x_2796:
[----:B------:R-:W-:Y:S05]  /*43d0*/  BSYNC B0 ;  /* 0x0000000000007941 */ /* 0x000fea0003800000 */
.L_x_2795:
        /* <DEDUP_REMOVED lines=17> */
[----:B---34-:R-:W3:Y:S01]  /*44f0*/  LDG.E.128 R16, desc[UR6][R38.64] ;  /* 0x0000000626107981 */ /* 0x018ee2000c1e1d00 */
[----:B-1----:R-:W-:Y:S04]  /*4500*/  IMAD.WIDE.U32 R46, R32, 0x140, R94 ;  /* 0x00000140202e7825 */ /* 0x002fe800078e005e */
        /* <DEDUP_REMOVED lines=47> */
.L_x_2798:
[----:B------:R-:W-:Y:S05]  /*4800*/  BSYNC B0 ;  /* 0x0000000000007941 */ /* 0x000fea0003800000 */
.L_x_2797:
        /* <DEDUP_REMOVED lines=66> */
.L_x_2800:
[----:B------:R-:W-:Y:S05]  /*4c30*/  BSYNC B0 ;  /* 0x0000000000007941 */ /* 0x000fea0003800000 */
.L_x_2799:
        /* <DEDUP_REMOVED lines=66> */
.L_x_2802:
[----:B------:R-:W-:Y:S05]  /*5060*/  BSYNC B0 ;  /* 0x0000000000007941 */ /* 0x000fea0003800000 */
.L_x_2801:
[C---:B------:R-:W-:Y:S01]  /*5070*/  LEA R44, P1, R35.reuse, R42, 0x1 ;  /* 0x0000002a232c7211 */ /* 0x040fe200078208ff */
[----:B------:R-:W-:Y:S01]  /*5080*/  UMOV UR4, UR52 ;  /* 0x0000003400047c82 */ /* 0x000fe20008000000 */
[C---:B------:R-:W-:Y:S02]  /*5090*/  LEA R10, P0, R35.reuse, R10, 0x1 ;  /* 0x0000000a230a7211 */ /* 0x040fe400078008ff */
[C---:B------:R-:W-:Y:S02]  /*50a0*/  LEA.HI.X.SX32 R43, R35.reuse, R43, 0x1, P1 ;  /* 0x0000002b232b7211 */ /* 0x040fe400008f0eff */
[----:B------:R-:W-:Y:S01]  /*50b0*/  LEA.HI.X.SX32 R11, R35, R11, 0x1, P0 ;  /* 0x0000000b230b7211 */ /* 0x000fe200000f0eff */
[----:B------:R-:W-:Y:S08]  /*50c0*/  BRA `(.L_x_2803) ;  /* 0x00000038003c7947 */ /* 0x000ff00003800000 */
.L_x_2786:
[----:B------:R-:W-:Y:S01]  /*50d0*/  ULEA.HI UR57, UR4, UR4, URZ, 0x1 ;  /* 0x0000000404397291 */ /* 0x000fe2000f8f083f */
[----:B------:R-:W-:Y:S01]  /*50e0*/  ISETP.NE.AND P0, PT, R0, RZ, PT ;  /* 0x000000ff0000720c */ /* 0x000fe20003f05270 */
[----:B------:R-:W-:Y:S02]  /*50f0*/  BSSY B1, `(.L_x_2804) ;  /* 0x000005d000017945 */ /* 0x000fe40003800000 */
[----:B------:R-:W-:Y:S06]  /*5100*/  USHF.R.S32.HI UR57, URZ, 0x1, UR57 ;  /* 0x000000013f397899 */ /* 0x000fec0008011439 */
[----:B---3--:R-:W-:Y:S04]  /*5110*/  MOV R139, UR57 ;  /* 0x00000039008b7c02 */ /* 0x008fe80008000f00 */
[----:B------:R-:W-:Y:S05]  /*5120*/  @P0 BRA `(.L_x_2805) ;  /* 0x0000000400640947 */ /* 0x000fea0003800000 */
[----:B------:R-:W-:Y:S01]  /*5130*/  ISETP.GE.AND P0, PT, R148, UR4, PT ;  /* 0x0000000494007c0c */ /* 0x000fe2000bf06270 */
[----:B------:R1:W5:Y:S01]  /*5140*/  LDG.E.128 R32, desc[UR6][R100.64] ;  /* 0x0000000664207981 */ /* 0x000362000c1e1d00 */
[----:B------:R-:W-:Y:S01]  /*5150*/  MOV R95, R93 ;  /* 0x0000005d005f7202 */ /* 0x000fe20000000f00 */
[----:B------:R-:W-:Y:S10]  /*5160*/  BSSY B0, `(.L_x_2806) ;  /* 0x0000054000007945 */ /* 0x000ff40003800000 */
        /* <DEDUP_REMOVED lines=83> */
.L_x_2807:
[----:B------:R-:W-:Y:S05]  /*56a0*/  BSYNC B0 ;  /* 0x0000000000007941 */ /* 0x000fea0003800000 */
.L_x_2806:
[----:B-----5:R2:W-:Y:S02]  /*56b0*/  STG.E.128 desc[UR6][R94.64], R32 ;  /* 0x000000205e007986 */ /* 0x0205e4000c101d06 */
.L_x_2805:
[----:B------:R-:W-:Y:S05]  /*56c0*/  BSYNC B1 ;  /* 0x0000000000017941 */ /* 0x000fea0003800000 */
.L_x_2804:
        /* <DEDUP_REMOVED lines=16> */
[CC--:B------:R-:W-:Y:S02]  /*57d0*/  ISETP.GE.AND P0, PT, R148.reuse, R139.reuse, PT ;  /* 0x0000008b9400720c */ /* 0x0c0fe40003f06270 */
[----:B------:R-:W-:Y:S02]  /*57e0*/  MOV R95, R139 ;  /* 0x0000008b005f7202 */ /* 0x000fe40000000f00 */
[----:B------:R-:W-:Y:S02]  /*57f0*/  MOV R138, RZ ;  /* 0x000000ff008a7202 */ /* 0x000fe40000000f00 */
[----:B-----5:R-:W-:Y:S01]  /*5800*/  MOV R47, R33 ;  /* 0x00000021002f7202 */ /* 0x020fe20000000f00 */
[--C-:B------:R-:W-:Y:S01]  /*5810*/  HADD2.F32 R33, -RZ, R32.reuse.H0_H0 ;  /* 0x20000020ff217230 */ /* 0x100fe20000004100 */
[----:B------:R-:W-:Y:S01]  /*5820*/  MOV R45, R35 ;  /* 0x00000023002d7202 */ /* 0x000fe20000000f00 */
[----:B------:R-:W-:Y:S01]  /*5830*/  HADD2.F32 R35, -RZ, R32.H1_H1 ;  /* 0x30000020ff237230 */ /* 0x000fe20000004100 */
[----:B------:R-:W-:Y:S03]  /*5840*/  MOV R46, R34 ;  /* 0x00000022002e7202 */ /* 0x000fe60000000f00 */
[----:B------:R-:W-:Y:S04]  /*5850*/  @P0 IADD3 R95, RZ, -UR57, RZ ;  /* 0x80000039ff5f0c10 */ /* 0x000fe8000fffe0ff */
[C---:B------:R-:W-:Y:S02]  /*5860*/  LEA R16, P0, R95.reuse, R140, 0x1 ;  /* 0x0000008c5f107211 */ /* 0x040fe400078008ff */
[----:B--2---:R-:W-:Y:S02]  /*5870*/  MOV R140, RZ ;  /* 0x000000ff008c7202 */ /* 0x004fe40000000f00 */
[----:B------:R-:W-:Y:S02]  /*5880*/  LEA.HI.X.SX32 R17, R95, R141, 0x1, P0 ;  /* 0x0000008d5f117211 */ /* 0x000fe400000f0eff */
[-C--:B------:R-:W-:Y:S03]  /*5890*/  ISETP.GE.AND P0, PT, R148, R139.reuse, PT ;  /* 0x0000008b9400720c */ /* 0x080fe60003f06270 */
        /* <DEDUP_REMOVED lines=77> */
.L_x_2811:
[----:B------:R-:W-:Y:S05]  /*5d70*/  BSYNC B0 ;  /* 0x0000000000007941 */ /* 0x000fea0003800000 */
.L_x_2810:
[----:B-----5:R3:W-:Y:S02]  /*5d80*/  STG.E.128 desc[UR6][R144.64], R32 ;  /* 0x0000002090007986 */ /* 0x0207e4000c101d06 */
.L_x_2809:
[----:B------:R-:W-:Y:S05]  /*5d90*/  BSYNC B1 ;  /* 0x0000000000017941 */ /* 0x000fea0003800000 */
.L_x_2808:
[----:B------:R-:W-:Y:S04]  /*5da0*/  BSSY B1, `(.L_x_2812) ;  /* 0x0000065000017945 */ /* 0x000fe80003800000 */
[----:B------:R-:W-:Y:S05]  /*5db0*/  @P6 BRA `(.L_x_2813) ;  /* 0x00000004008c6947 */ /* 0x000fea0003800000 */
[----:B--2---:R-:W-:Y:S01]  /*5dc0*/  LEA R140, P0, R82, R100, 0x1 ;  /* 0x00000064528c7211 */ /* 0x004fe200078008ff */
[----:B------:R-:W-:Y:S01]  /*5dd0*/  IMAD.U32 R2, RZ, RZ, UR32 ;  /* 0x00000020ff027e24 */ /* 0x000fe2000f8e00ff */
[----:B------:R-:W-:Y:S01]  /*5de0*/  ISETP.GE.AND P6, PT, R148, UR4, PT ;  /* 0x0000000494007c0c */ /* 0x000fe2000bfc6270 */
[----:B------:R-:W-:Y:S01]  /*5df0*/  IMAD.U32 R0, RZ, RZ, UR31 ;  /* 0x0000001fff007e24 */ /* 0x000fe2000f8e00ff */
[----:B------:R-:W-:Y:S01]  /*5e00*/  LEA.HI.X R141, R82, R101, R81, 0x1, P0 ;  /* 0x00000065528d7211 */ /* 0x000fe200000f0c51 */
[----:B------:R-:W-:Y:S01]  /*5e10*/  IMAD.U32 R3, RZ, RZ, UR33 ;  /* 0x00000021ff037e24 */ /* 0x000fe2000f8e00ff */
[C---:B---3--:R-:W-:Y:S01]  /*5e20*/  LEA R144, P0, R2.reuse, R94, 0x1 ;  /* 0x0000005e02907211 */ /* 0x048fe200078008ff */
        /* <DEDUP_REMOVED lines=90> */
.L_x_2815:
[----:B------:R-:W-:Y:S05]  /*63d0*/  BSYNC B0 ;  /* 0x0000000000007941 */ /* 0x000fea0003800000 */
.L_x_2814:
[----:B-----5:R4:W-:Y:S02]  /*63e0*/  STG.E.128 desc[UR6][R144.64], R32 ;  /* 0x0000002090007986 */ /* 0x0209e4000c101d06 */
.L_x_2813:
[----:B------:R-:W-:Y:S05]  /*63f0*/  BSYNC B1 ;  /* 0x0000000000017941 */ /* 0x000fea0003800000 */
.L_x_2812:
[----:B------:R-:W-:Y:S04]  /*6400*/  BSSY B1, `(.L_x_2816) ;  /* 0x0000067000017945 */ /* 0x000fe80003800000 */
[----:B------:R-:W-:Y:S05]  /*6410*/  @P5 BRA `(.L_x_2817) ;  /* 0x0000000400945947 */ /* 0x000fea0003800000 */
[----:B------:R-:W1:Y:S01]  /*6420*/  LDC.64 R2, c[0x0][0x338] ;  /* 0x0000ce00ff027b82 */ /* 0x000e620000000a00 */
[----:B------:R-:W-:Y:S01]  /*6430*/  ISETP.GE.AND P0, PT, R148, UR4, PT ;  /* 0x0000000494007c0c */ /* 0x000fe2000bf06270 */
[----:B------:R-:W-:Y:S01]  /*6440*/  BSSY B0, `(.L_x_2818) ;  /* 0x0000061000007945 */ /* 0x000fe20003800000 */
[----:B--2---:R-:W-:Y:S01]  /*6450*/  MOV R95, R93 ;  /* 0x0000005d005f7202 */ /* 0x004fe20000000f00 */
[----:B-1----:R-:W-:Y:S04]  /*6460*/  IMAD.WIDE.U32 R142, R2, 0xc0, R100 ;  /* 0x000000c0028e7825 */ /* 0x002fe800078e0064 */
[----:B------:R-:W-:Y:S05]  /*6470*/  IMAD R3, R3, 0xc0, RZ ;  /* 0x000000c003037824 */ /* 0x000fea00078e02ff */
[----:B------:R-:W-:Y:S02]  /*6480*/  IADD3 R143, R143, R3, RZ ;  /* 0x000000038f8f7210 */ /* 0x000fe40007ffe0ff */
[----:B------:R-:W1:Y:S03]  /*6490*/  LDC.64 R2, c[0x0][0x248] ;  /* 0x00009200ff027b82 */ /* 0x000e660000000a00 */
[----:B---34-:R2:W5:Y:S01]  /*64a0*/  LDG.E.128 R32, desc[UR6][R142.64] ;  /* 0x000000068e207981 */ /* 0x018562000c1e1d00 */
[----:B-1----:R-:W-:Y:S04]  /*64b0*/  IMAD.WIDE.U32 R144, R2, 0xc0, R94 ;  /* 0x000000c002907825 */ /* 0x002fe800078e005e */
[----:B------:R-:W-:Y:S05]  /*64c0*/  IMAD R3, R3, 0xc0, RZ ;  /* 0x000000c003037824 */ /* 0x000fea00078e02ff */
[----:B------:R-:W-:Y:S01]  /*64d0*/  IADD3 R145, R145, R3, RZ ;  /* 0x0000000391917210 */ /* 0x000fe20007ffe0ff */
[----:B--2---:R-:W-:Y:S06]  /*64e0*/  @P0 BRA `(.L_x_2819) ;  /* 0x0000000400580947 */ /* 0x004fec0003800000 */
        /* <DEDUP_REMOVED lines=10> */
[C---:B------:R-:W-:Y:S02]  /*6590*/  LEA R16, P0, R140.reuse, R142, 0x1 ;  /* 0x0000008e8c107211 */ /* 0x040fe400078008ff */
[----:B------:R-:W-:Y:S02]  /*65a0*/  IADD3 R95, P6, R75, R138, RZ ;  /* 0x0000008a4b5f7210 */ /* 0x000fe40007fde0ff */
[----:B------:R-:W-:Y:S02]  /*65b0*/  LEA.HI.X.SX32 R17, R140, R143, 0x1, P0 ;  /* 0x0000008f8c117211 */ /* 0x000fe400000f0eff */
[C---:B------:R-:W-:Y:S02]  /*65c0*/  LEA R142, P0, R95.reuse, R102, 0x1 ;  /* 0x000000665f8e7211 */ /* 0x040fe400078008ff */
[----:B------:R-:W-:Y:S01]  /*65d0*/  LEA.HI.X.SX32 R138, R138, R74, 0x1, P6 ;  /* 0x0000004a8a8a7211 */ /* 0x000fe200030f0eff */
        /* <DEDUP_REMOVED lines=9> */
[----:B------:R1:W4:Y:S02]  /*6670*/  LDG.E.128 R48, desc[UR6][R36.64] ;  /* 0x0000000624307981 */ /* 0x000324000c1e1d00 */
[----:B-1----:R-:W-:Y:S02]  /*6680*/  HADD2.F32 R36, -RZ, R47.H0_H0 ;  /* 0x2000002fff247230 */ /* 0x002fe40000004100 */
        /* <DEDUP_REMOVED lines=20> */
[--C-:B----4-:R-:W-:Y:S02]  /*67d0*/  HADD2.F32 R32, -RZ, R48.reuse.H0_H0 ;  /* 0x20000030ff207230 */ /* 0x110fe40000004100 */
        /* <DEDUP_REMOVED lines=39> */
.L_x_2819:
[----:B------:R-:W-:Y:S05]  /*6a50*/  BSYNC B0 ;  /* 0x0000000000007941 */ /* 0x000fea0003800000 */
.L_x_2818:
[----:B-----5:R1:W-:Y:S02]  /*6a60*/  STG.E.128 desc[UR6][R144.64], R32 ;  /* 0x0000002090007986 */ /* 0x0203e4000c101d06 */
.L_x_2817:
[----:B------:R-:W-:Y:S05]  /*6a70*/  BSYNC B1 ;  /* 0x0000000000017941 */ /* 0x000fea0003800000 */
.L_x_2816:
[----:B------:R-:W-:Y:S04]  /*6a80*/  BSSY B1, `(.L_x_2820) ;  /* 0x0000065000017945 */ /* 0x000fe80003800000 */
[----:B------:R-:W-:Y:S05]  /*6a90*/  @P4 BRA `(.L_x_2821) ;  /* 0x00000004008c4947 */ /* 0x000fea0003800000 */
[----:B------:R-:W-:Y:S01]  /*6aa0*/  LEA R142, P0, R84, R100, 0x1 ;  /* 0x00000064548e7211 */ /* 0x000fe200078008ff */
[----:B------:R-:W-:Y:S01]  /*6ab0*/  IMAD.U32 R2, RZ, RZ, UR34 ;  /* 0x00000022ff027e24 */ /* 0x000fe2000f8e00ff */
[----:B------:R-:W-:Y:S01]  /*6ac0*/  ISETP.GE.AND P4, PT, R148, UR4, PT ;  /* 0x0000000494007c0c */ /* 0x000fe2000bf86270 */
[----:B------:R-:W-:Y:S01]  /*6ad0*/  IMAD.U32 R0, RZ, RZ, UR36 ;  /* 0x00000024ff007e24 */ /* 0x000fe2000f8e00ff */
[----:B------:R-:W-:Y:S01]  /*6ae0*/  LEA.HI.X R143, R84, R101, R83, 0x1, P0 ;  /* 0x00000065548f7211 */ /* 0x000fe200000f0c53 */
[----:B------:R-:W-:Y:S01]  /*6af0*/  IMAD.U32 R3, RZ, RZ, UR35 ;  /* 0x00000023ff037e24 */ /* 0x000fe2000f8e00ff */
[C---:B-1-34-:R-:W-:Y:S01]  /*6b00*/  LEA R144, P0, R2.reuse, R94, 0x1 ;  /* 0x0000005e02907211 */ /* 0x05afe200078008ff */
        /* <DEDUP_REMOVED lines=17> */
[C---:B-1----:R-:W-:Y:S02]  /*6c20*/  LEA R142, P0, R95.reuse, R102, 0x1 ;  /* 0x000000665f8e7211 */ /* 0x042fe400078008ff */
        /* <DEDUP_REMOVED lines=72> */
.L_x_2823:
[----:B------:R-:W-:Y:S05]  /*70b0*/  BSYNC B0 ;  /* 0x0000000000007941 */ /* 0x000fea0003800000 */
.L_x_2822:
[----:B-----5:R2:W-:Y:S02]  /*70c0*/  STG.E.128 desc[UR6][R144.64], R32 ;  /* 0x0000002090007986 */ /* 0x0205e4000c101d06 */
.L_x_2821:
[----:B------:R-:W-:Y:S05]  /*70d0*/  BSYNC B1 ;  /* 0x0000000000017941 */ /* 0x000fea0003800000 */
.L_x_2820:
        /* <DEDUP_REMOVED lines=101> */
.L_x_2827:
[----:B------:R-:W-:Y:S05]  /*7730*/  BSYNC B0 ;  /* 0x0000000000007941 */ /* 0x000fea0003800000 */
.L_x_2826:
[----:B-----5:R1:W-:Y:S02]  /*7740*/  STG.E.128 desc[UR6][R144.64], R32 ;  /* 0x0000002090007986 */ /* 0x0203e4000c101d06 */
.L_x_2825:
[----:B------:R-:W-:Y:S05]  /*7750*/  BSYNC B1 ;  /* 0x0000000000017941 */ /* 0x000fea0003800000 */
.L_x_2824:
        /* <DEDUP_REMOVED lines=101> */
.L_x_2831:
[----:B------:R-:W-:Y:S05]  /*7db0*/  BSYNC B0 ;  /* 0x0000000000007941 */ /* 0x000fea0003800000 */
.L_x_2830:
[----:B-----5:R1:W-:Y:S02]  /*7dc0*/  STG.E.128 desc[UR6][R144.64], R32 ;  /* 0x0000002090007986 */ /* 0x0203e4000c101d06 */
.L_x_2829:
[----:B------:R-:W-:Y:S05]  /*7dd0*/  BSYNC B1 ;  /* 0x0000000000017941 */ /* 0x000fea0003800000 */
.L_x_2828:
[----:B------:R-:W-:Y:S04]  /*7de0*/  BSSY B1, `(.L_x_2832) ;  /* 0x0000066000017945 */ /* 0x000fe80003800000 */
[----:B------:R-:W-:Y:S05]  /*7df0*/  @P1 BRA `(.L_x_2833) ;  /* 0x0000000400901947 */ /* 0x000fea0003800000 */
[----:B------:R-:W3:Y:S01]  /*7e00*/  LDC.64 R2, c[0x0][0x338] ;  /* 0x0000ce00ff027b82 */ /* 0x000ee20000000a00 */
[----:B------:R-:W-:Y:S01]  /*7e10*/  ISETP.GE.AND P0, PT, R148, UR4, PT ;  /* 0x0000000494007c0c */ /* 0x000fe2000bf06270 */
[----:B------:R-:W-:Y:S01]  /*7e20*/  BSSY B0, `(.L_x_2834) ;  /* 0x0000060000007945 */ /* 0x000fe20003800000 */
[----:B--2---:R-:W-:Y:S01]  /*7e30*/  MOV R95, R93 ;  /* 0x0000005d005f7202 */ /* 0x004fe20000000f00 */
[----:B---3--:R-:W-:Y:S04]  /*7e40*/  IMAD.WIDE.U32 R140, R2, 0x1c0, R100 ;  /* 0x000001c0028c7825 */ /* 0x008fe800078e0064 */
[----:B------:R-:W-:Y:S05]  /*7e50*/  IMAD R3, R3, 0x1c0, RZ ;  /* 0x000001c003037824 */ /* 0x000fea00078e02ff */
[----:B------:R-:W-:Y:S02]  /*7e60*/  IADD3 R141, R141, R3, RZ ;  /* 0x000000038d8d7210 */ /* 0x000fe40007ffe0ff */
[----:B------:R-:W2:Y:S03]  /*7e70*/  LDC.64 R2, c[0x0][0x248] ;  /* 0x00009200ff027b82 */ /* 0x000ea60000000a00 */
[----:B-1--4-:R1:W5:Y:S01]  /*7e80*/  LDG.E.128 R32, desc[UR6][R140.64] ;  /* 0x000000068c207981 */ /* 0x012362000c1e1d00 */
[----:B--2---:R-:W-:Y:S04]  /*7e90*/  IMAD.WIDE.U32 R144, R2, 0x1c0, R94 ;  /* 0x000001c002907825 */ /* 0x004fe800078e005e */
[----:B------:R-:W-:Y:S05]  /*7ea0*/  IMAD R3, R3, 0x1c0, RZ ;  /* 0x000001c003037824 */ /* 0x000fea00078e02ff */
[----:B------:R-:W-:Y:S01]  /*7eb0*/  IADD3 R145, R145, R3, RZ ;  /* 0x0000000391917210 */ /* 0x000fe20007ffe0ff */
[----:B-1----:R-:W-:Y:S06]  /*7ec0*/  @P0 BRA `(.L_x_2835) ;  /* 0x0000000400540947 */ /* 0x002fec0003800000 */
        /* <DEDUP_REMOVED lines=85> */
.L_x_2835:
[----:B------:R-:W-:Y:S05]  /*8420*/  BSYNC B0 ;  /* 0x0000000000007941 */ /* 0x000fea0003800000 */
.L_x_2834:
[----:B-----5:R1:W-:Y:S02]  /*8430*/  STG.E.128 desc[UR6][R144.64], R32 ;  /* 0x0000002090007986 */ /* 0x0203e4000c101d06 */
.L_x_2833:
[----:B------:R-:W-:Y:S05]  /*8440*/  BSYNC B1 ;  /* 0x0000000000017941 */ /* 0x000fea0003800000 */
.L_x_2832:
        /* <DEDUP_REMOVED lines=8> */
.L_x_2785:
[----:B---3--:R-:W-:Y:S01]  /*84d0*/  IMAD.U32 R5, RZ, RZ, UR20 ;  /* 0x00000014ff057e24 */ /* 0x008fe2000f8e00ff */
[----:B------:R-:W-:Y:S01]  /*84e0*/  P2R R2, PR, RZ, 0x2 ;  /* 0x00000002ff027803 */ /* 0x000fe20000000000 */
[----:B------:R-:W-:Y:S01]  /*84f0*/  IMAD.U32 R3, RZ, RZ, UR20 ;  /* 0x00000014ff037e24 */ /* 0x000fe2000f8e00ff */
[----:B------:R-:W-:Y:S01]  /*8500*/  ISETP.NE.AND P1, PT, R46, RZ, PT ;  /* 0x000000ff2e00720c */ /* 0x000fe20003f25270 */
[----:B------:R-:W-:Y:S01]  /*8510*/  IMAD.U32 R27, RZ, RZ, UR33 ;  /* 0x00000021ff1b7e24 */ /* 0x000fe2000f8e00ff */
[----:B------:R-:W-:Y:S01]  /*8520*/  MOV R8, UR19 ;  /* 0x0000001300087c02 */ /* 0x000fe20008000f00 */
[----:B------:R-:W-:Y:S01]  /*8530*/  UMOV UR4, URZ ;  /* 0x0000003f00047c82 */ /* 0x000fe20008000000 */
[----:B------:R-:W-:Y:S09]  /*8540*/  MOV R26, UR32 ;  /* 0x00000020001a7c02 */ /* 0x000ff20008000f00 */
[C---:B------:R-:W-:Y:S04]  /*8550*/  @!P1 LEA R6, P0, R107.reuse, R100, 0x1 ;  /* 0x000000646b069211 */ /* 0x040fe800078008ff */
[----:B------:R-:W-:Y:S02]  /*8560*/  @!P1 LEA.HI.X R7, R107, R101, R106, 0x1, P0 ;  /* 0x000000656b079211 */ /* 0x000fe400000f0c6a */
[----:B------:R-:W-:Y:S04]  /*8570*/  @!P1 LEA R24, P0, R5, R94, 0x1 ;  /* 0x0000005e05189211 */ /* 0x000fe800078008ff */
[----:B------:R-:W-:Y:S02]  /*8580*/  @!P1 LEA.HI.X R25, R3, R93, R8, 0x1, P0 ;  /* 0x0000005d03199211 */ /* 0x000fe400000f0c08 */
[----:B------:R-:W-:Y:S02]  /*8590*/  ISETP.NE.AND P0, PT, R0, RZ, PT ;  /* 0x000000ff0000720c */ /* 0x000fe40003f05270 */
[----:B------:R-:W-:Y:S11]  /*85a0*/  MOV R0, UR31 ;  /* 0x0000001f00007c02 */ /* 0x000ff60008000f00 */
[----:B------:R-:W2:Y:S01]  /*85b0*/  @!P0 LDG.E.128 R20, desc[UR6][R100.64] ;  /* 0x0000000664148981 */ /* 0x000ea2000c1e1d00 */
[----:B------:R-:W-:Y:S05]  /*85c0*/  @!P0 IMAD.MOV.U32 R95, RZ, RZ, R93 ;  /* 0x000000ffff5f8224 */ /* 0x000fea00078e005d */
[----:B--2---:R1:W-:Y:S01]  /*85d0*/  @!P0 STG.E.128 desc[UR6][R94.64], R20 ;  /* 0x000000145e008986 */ /* 0x0043e2000c101d06 */
[C---:B------:R-:W-:Y:S04]  /*85e0*/  @!P6 LEA R16, P0, R82.reuse, R100, 0x1 ;  /* 0x000000645210e211 */ /* 0x040fe800078008ff */
[----:B------:R-:W2:Y:S01]  /*85f0*/  @!P1 LDG.E.128 R4, desc[UR6][R6.64] ;  /* 0x0000000606049981 */ /* 0x000ea2000c1e1d00 */
[----:B------:R-:W-:Y:S02]  /*8600*/  @!P6 LEA.HI.X R17, R82, R101, R81, 0x1, P0 ;  /* 0x000000655211e211 */ /* 0x000fe400000f0c51 */
[C---:B-1----:R-:W-:Y:S02]  /*8610*/  @!P6 LEA R20, P0, R26.reuse, R94, 0x1 ;  /* 0x0000005e1a14e211 */ /* 0x042fe400078008ff */
[-C--:B------:R-:W-:Y:S02]  /*8620*/  @!P5 MOV R95, R93.reuse ;  /* 0x0000005d005fd202 */ /* 0x080fe40000000f00 */
[----:B------:R-:W-:Y:S02]  /*8630*/  @!P6 LEA.HI.X R21, R26, R93, R0, 0x1, P0 ;  /* 0x0000005d1a15e211 */ /* 0x000fe400000f0c00 */
[----:B------:R-:W-:Y:S01]  /*8640*/  MOV R0, UR36 ;  /* 0x0000002400007c02 */ /* 0x000fe20008000f00 */
[----:B--2---:R1:W-:Y:S01]  /*8650*/  @!P1 STG.E.128 desc[UR6][R24.64], R4 ;  /* 0x0000000418009986 */ /* 0x0043e2000c101d06 */
[----:B------:R-:W-:Y:S02]  /*8660*/  ISETP.NE.AND P1, PT, R2, RZ, PT ;  /* 0x000000ff0200720c */ /* 0x000fe40003f25270 */
[----:B------:R-:W2:Y:S02]  /*8670*/  @!P5 LDC.64 R2, c[0x0][0x338] ;  /* 0x0000ce00ff02db82 */ /* 0x000ea40000000a00 */
[----:B------:R-:W3:Y:S01]  /*8680*/  @!P6 LDG.E.128 R16, desc[UR6][R16.64] ;  /* 0x000000061010e981 */ /* 0x000ee2000c1e1d00 */
[----:B--2---:R-:W-:Y:S04]  /*8690*/  @!P5 IMAD.WIDE.U32 R28, R2, 0xc0, R100 ;  /* 0x000000c0021cd825 */ /* 0x004fe800078e0064 */
[----:B------:R-:W-:Y:S01]  /*86a0*/  @!P5 IMAD R3, R3, 0xc0, RZ ;  /* 0x000000c00303d824 */ /* 0x000fe200078e02ff */
[C---:B-1----:R-:W-:Y:S03]  /*86b0*/  @!P4 LEA R24, P0, R84.reuse, R100, 0x1 ;  /* 0x000000645418c211 */ /* 0x042fe600078008ff */
[----:B------:R-:W-:Y:S02]  /*86c0*/  @!P5 IMAD.IADD R29, R29, 0x1, R3 ;  /* 0x000000011d1dd824 */ /* 0x000fe400078e0203 */
[----:B------:R-:W1:Y:S01]  /*86d0*/  @!P5 LDC.64 R2, c[0x0][0x248] ;  /* 0x00009200ff02db82 */ /* 0x000e620000000a00 */
[----:B------:R-:W-:Y:S01]  /*86e0*/  @!P4 LEA.HI.X R25, R84, R101, R83, 0x1, P0 ;  /* 0x000000655419c211 */ /* 0x000fe200000f0c53 */
[----:B-1----:R-:W-:Y:S01]  /*86f0*/  @!P5 IMAD.WIDE.U32 R22, R2, 0xc0, R94 ;  /* 0x000000c00216d825 */ /* 0x002fe200078e005e */
[-C--:B------:R-:W-:Y:S03]  /*8700*/  @!P3 MOV R95, R93.reuse ;  /* 0x0000005d005fb202 */ /* 0x080fe60000000f00 */
[----:B------:R-:W-:Y:S04]  /*8710*/  @!P5 IMAD R3, R3, 0xc0, RZ ;  /* 0x000000c00303d824 */ /* 0x000fe800078e02ff */
[----:B------:R-:W-:Y:S02]  /*8720*/  @!P5 IMAD.IADD R23, R23, 0x1, R3 ;  /* 0x000000011717d824 */ /* 0x000fe400078e0203 */
        /* <DEDUP_REMOVED lines=10> */
[----:B-1----:R-:W-:Y:S01]  /*87d0*/  @!P3 IMAD.WIDE.U32 R22, R2, 0x140, R100 ;  /* 0x000001400216b825 */ /* 0x002fe200078e0064 */
[----:B------:R-:W1:Y:S03]  /*87e0*/  @!P3 LDC.64 R4, c[0x0][0x248] ;  /* 0x00009200ff04bb82 */ /* 0x000e660000000a00 */
[----:B------:R-:W-:Y:S05]  /*87f0*/  @!P3 IMAD.IADD R23, R23, 0x1, R3 ;  /* 0x000000011717b824 */ /* 0x000fea00078e0203 */
[----:B------:R-:W2:Y:S01]  /*8800*/  @!P2 LDC.64 R2, c[0x0][0x338] ;  /* 0x0000ce00ff02ab82 */ /* 0x000ea20000000a00 */
[----:B-1----:R-:W-:Y:S04]  /*8810*/  @!P3 IMAD.WIDE.U32 R6, R4, 0x140, R94 ;  /* 0x000001400406b825 */ /* 0x002fe800078e005e */
[----:B------:R-:W-:Y:S02]  /*8820*/  @!P3 IMAD R5, R5, 0x140, RZ ;  /* 0x000001400505b824 */ /* 0x000fe400078e02ff */
[----:B------:R-:W-:Y:S02]  /*8830*/  @!P2 IMAD.MOV.U32 R95, RZ, RZ, R93 ;  /* 0x000000ffff5fa224 */ /* 0x000fe400078e005d */
        /* <DEDUP_REMOVED lines=14> */
[----:B------:R-:W-:Y:S03]  /*8920*/  @!P1 MOV R95, R93 ;  /* 0x0000005d005f9202 */ /* 0x000fe60000000f00 */
[----:B------:R-:W-:Y:S01]  /*8930*/  @!P1 IMAD.IADD R25, R25, 0x1, R3 ;  /* 0x0000000119199824 */ /* 0x000fe200078e0203 */
[----:B------:R-:W-:Y:S01]  /*8940*/  @!P2 IADD3 R7, R7, R5, RZ ;  /* 0x000000050707a210 */ /* 0x000fe20007ffe0ff */
[----:B------:R-:W1:Y:S02]  /*8950*/  @!P1 LDC.64 R2, c[0x0][0x248] ;  /* 0x00009200ff029b82 */ /* 0x000e640000000a00 */
[----:B-1----:R-:W-:Y:S04]  /*8960*/  @!P1 IMAD.WIDE.U32 R20, R2, 0x1c0, R94 ;  /* 0x000001c002149825 */ /* 0x002fe800078e005e */
[----:B------:R-:W-:Y:S05]  /*8970*/  @!P1 IMAD R3, R3, 0x1c0, RZ ;  /* 0x000001c003039824 */ /* 0x000fea00078e02ff */
[----:B------:R-:W-:Y:S01]  /*8980*/  @!P1 IADD3 R21, R21, R3, RZ ;  /* 0x0000000315159210 */ /* 0x000fe20007ffe0ff */
[----:B---3--:R1:W-:Y:S05]  /*8990*/  @!P2 STG.E.128 desc[UR6][R6.64], R16 ;  /* 0x000000100600a986 */ /* 0x0083ea000c101d06 */
[----:B-1----:R-:W2:Y:S05]  /*89a0*/  @!P1 LDG.E.128 R4, desc[UR6][R24.64] ;  /* 0x0000000618049981 */ /* 0x002eaa000c1e1d00 */
[----:B--2---:R1:W-:Y:S02]  /*89b0*/  @!P1 STG.E.128 desc[UR6][R20.64], R4 ;  /* 0x0000000414009986 */ /* 0x0043e4000c101d06 */
.L_x_2803:
[----:B------:R-:W-:Y:S01]  /*89c0*/  PLOP3.LUT P0, PT, PT, PT, UP1, 0x40, 0x0 ;  /* 0x000000000000781c */ /* 0x000fe20003f0e818 */
[----:B------:R-:W5:Y:S02]  /*89d0*/  LDC R0, c[0x0][0x338] ;  /* 0x0000ce00ff007b82 */ /* 0x000f640000000800 */
[----:B-----5:R-:W-:Y:S05]  /*89e0*/  IMAD.U32 R3, R0, -0x100, RZ ;  /* 0xffffff0000037824 */ /* 0x020fea00078e00ff */
[C---:B-1----:R-:W-:Y:S04]  /*89f0*/  LEA R100, P1, R3.reuse, R100, 0x1 ;  /* 0x0000006403647211 */ /* 0x042fe800078208ff */
[----:B------:R-:W-:Y:S01]  /*8a00*/  LEA.HI.X.SX32 R101, R3, R101, 0x1, P1 ;  /* 0x0000006503657211 */ /* 0x000fe200008f0eff */
[----:B------:R-:W-:Y:S08]  /*8a10*/  @P0 BRA `(.L_x_2836) ;  /* 0x0000000400300947 */ /* 0x000ff00003800000 */
[----:B------:R-:W-:Y:S04]  /*8a20*/  IADD3 R0, R12, -0x1, RZ ;  /* 0xffffffff0c007810 */ /* 0x000fe80007ffe0ff */
[----:B------:R-:W-:Y:S11]  /*8a30*/  ISETP.GT.AND P0, PT, R0, UR30, PT ;  /* 0x0000001e00007c0c */ /* 0x000ff6000bf04270 */
        /* <DEDUP_REMOVED lines=74> */
.L_x_2836:
        /* <DEDUP_REMOVED lines=9> */
.L_x_2837:
[----:B------:R-:W-:Y:S04]  /*8f70*/  IADD3 R12, R12, -0x1, RZ ;  /* 0xffffffff0c0c7810 */ /* 0x000fe80007ffe0ff */
[----:B------:R-:W-:Y:S11]  /*8f80*/  ISETP.GT.AND P0, PT, R12, UR30, PT ;  /* 0x0000001e0c007c0c */ /* 0x000ff6000bf04270 */
[----:B------:R-:W-:Y:S02]  /*8f90*/  @!UPT UIADD3 URZ, URZ, URZ, URZ ;  /* 0x0000003f3f3ff290 */ /* 0x000fe4000fffe03f */
[----:B------:R-:W-:Y:S05]  /*8fa0*/  @P0 BRA `(.L_x_2838) ;  /* 0xffffff9800b80947 */ /* 0x000fea000383ffff */
.L_x_2784:
        /* <DEDUP_REMOVED lines=19> */
[----:B-----5:R-:W-:Y:S02]  /*90e0*/  IADD3.X R0, R59, UR11, RZ, P1, !PT ;  /* 0x0000000b3b007c10 */ /* 0x020fe40008ffe4ff */
        /* <DEDUP_REMOVED lines=40> */
[--C-:B---345:R-:W-:Y:S02]  /*9370*/  HADD2.F32 R17, -RZ, R15.reuse.H0_H0 ;  /* 0x2000000fff117230 */ /* 0x138fe40000004100 */
[----:B------:R-:W-:Y:S02]  /*9380*/  HADD2.F32 R15, -RZ, R15.H1_H1 ;  /* 0x3000000fff0f7230 */ /* 0x000fe40000004100 */
[--C-:B------:R-:W-:Y:S02]  /*9390*/  HADD2.F32 R19, -RZ, R13.reuse.H0_H0 ;  /* 0x2000000dff137230 */ /* 0x100fe40000004100 */
[----:B------:R-:W-:-:S02]  /*93a0*/  HADD2.F32 R16, -RZ, R13.H1_H1 ;  /* 0x3000000dff107230 */ /* 0x000fc40000004100 */
[----:B--2---:R-:W-:Y:S02]  /*93b0*/  HADD2.F32 R0, -RZ, R3.H1_H1 ;  /* 0x30000003ff007230 */ /* 0x004fe40000004100 */
[----:B------:R-:W-:Y:S02]  /*93c0*/  HADD2.F32 R7, -RZ, R2.H1_H1 ;  /* 0x30000002ff077230 */ /* 0x000fe40000004100 */
[----:B------:R-:W-:Y:S02]  /*93d0*/  HADD2.F32 R13, -RZ, R5.H1_H1 ;  /* 0x30000005ff0d7230 */ /* 0x000fe40000004100 */
[-C--:B------:R-:W-:Y:S01]  /*93e0*/  FMUL.FTZ R6, R15, R0.reuse ;  /* 0x000000000f067220 */ /* 0x080fe20000410000 */
[C---:B------:R-:W-:Y:S01]  /*93f0*/  FMUL.FTZ R0, R17.reuse, R0 ;  /* 0x0000000011007220 */ /* 0x040fe20000410000 */
[----:B------:R-:W-:Y:S02]  /*9400*/  HADD2.F32 R10, -RZ, R4.H1_H1 ;  /* 0x30000004ff0a7230 */ /* 0x000fe40000004100 */
[----:B------:R-:W-:Y:S01]  /*9410*/  FMUL.FTZ R8, R16, R7 ;  /* 0x0000000710087220 */ /* 0x000fe20000410000 */
[-C--:B------:R-:W-:Y:S01]  /*9420*/  FFMA.FTZ R6, R17, R13.reuse, -R6 ;  /* 0x0000000d11067223 */ /* 0x080fe20000010806 */
[----:B------:R-:W-:Y:S01]  /*9430*/  FFMA.FTZ R13, R15, R13, R0 ;  /* 0x0000000d0f0d7223 */ /* 0x000fe20000010000 */
[----:B------:R-:W-:-:S02]  /*9440*/  HADD2.F32 R0, -RZ, R14.H0_H0 ;  /* 0x2000000eff007230 */ /* 0x000fc40000004100 */
[C---:B------:R-:W-:Y:S01]  /*9450*/  FMUL.FTZ R7, R19.reuse, R7 ;  /* 0x0000000713077220 */ /* 0x040fe20000410000 */
[----:B------:R-:W-:Y:S02]  /*9460*/  HADD2.F32 R2, -RZ, R2.H0_H0 ;  /* 0x20000002ff027230 */ /* 0x000fe40000004100 */
[-C--:B------:R-:W-:Y:S01]  /*9470*/  FFMA.FTZ R8, R19, R10.reuse, -R8 ;  /* 0x0000000a13087223 */ /* 0x080fe20000010808 */
[----:B------:R-:W-:Y:S02]  /*9480*/  HADD2.F32 R3, -RZ, R3.H0_H0 ;  /* 0x20000003ff037230 */ /* 0x000fe40000004100 */
[----:B------:R-:W-:Y:S01]  /*9490*/  FFMA.FTZ R7, R16, R10, R7 ;  /* 0x0000000a10077223 */ /* 0x000fe20000010007 */
        /* <DEDUP_REMOVED lines=17> */
[----:B------:R-:W-:Y:S02]  /*95b0*/  MOV R13, R7 ;  /* 0x00000007000d7202 */ /* 0x000fe40000000f00 */
.L_x_2845:
[----:B------:R-:W-:Y:S05]  /*95c0*/  BSYNC B0 ;  /* 0x0000000000007941 */ /* 0x000fea0003800000 */
.L_x_2844:
[----:B-----5:R2:W-:Y:S04]  /*95d0*/  STS.64 [R196], R12 ;  /* 0x0000000cc4007388 */ /* 0x0205e80000000a00 */
[----:B------:R2:W-:Y:S02]  /*95e0*/  STS.64 [R196+0x8], R14 ;  /* 0x0000080ec4007388 */ /* 0x0005e40000000a00 */
.L_x_2843:
[----:B------:R-:W-:Y:S05]  /*95f0*/  BSYNC B1 ;  /* 0x0000000000017941 */ /* 0x000fea0003800000 */
.L_x_2842:
        /* <DEDUP_REMOVED lines=60> */
.L_x_2848:
[----:B------:R-:W-:Y:S05]  /*99c0*/  BSYNC B0 ;  /* 0x0000000000007941 */ /* 0x000fea0003800000 */
.L_x_2847:
[----:B-----5:R1:W-:Y:S01]  /*99d0*/  STS.128 [R196+0x800], R24 ;  /* 0x00080018c4007388 */ /* 0x0203e20000000c00 */
[----:B------:R-:W-:Y:S05]  /*99e0*/  BRA `(.L_x_2846) ;  /* 0x0000000c00a87947 */ /* 0x000fea0003800000 */
.L_x_2841:
        /* <DEDUP_REMOVED lines=36> */
[----:B---3--:R-:W-:Y:S02]  /*9c30*/  HADD2.F32 R27, -RZ, R16.H0_H0 ;  /* 0x20000010ff1b7230 */ /* 0x008fe40000004100 */
[----:B------:R-:W-:Y:S02]  /*9c40*/  HADD2.F32 R29, -RZ, R17.H0_H0 ;  /* 0x20000011ff1d7230 */ /* 0x000fe40000004100 */
[----:B----4-:R-:W-:Y:S02]  /*9c50*/  HADD2.F32 R0, -RZ, R4.H0_H0 ;  /* 0x20000004ff007230 */ /* 0x010fe40000004100 */
[--C-:B------:R-:W-:Y:S02]  /*9c60*/  HADD2.F32 R2, -RZ, R5.reuse.H0_H0 ;  /* 0x20000005ff027230 */ /* 0x100fe40000004100 */
[----:B------:R-:W-:Y:S02]  /*9c70*/  HADD2.F32 R5, -RZ, R5.H1_H1 ;  /* 0x30000005ff057230 */ /* 0x000fe40000004100 */
[----:B------:R-:W-:Y:S01]  /*9c80*/  @!P0 FADD.FTZ R0, -R0, -RZ ;  /* 0x800000ff00008221 */ /* 0x000fe20000010100 */
[----:B------:R-:W-:-:S02]  /*9c90*/  HADD2.F32 R3, -RZ, R6.H0_H0 ;  /* 0x20000006ff037230 */ /* 0x000fc40000004100 */
[----:B------:R-:W-:Y:S01]  /*9ca0*/  @!P0 FADD.FTZ R2, -R2, -RZ ;  /* 0x800000ff02028221 */ /* 0x000fe20000010100 */
[----:B------:R-:W-:Y:S02]  /*9cb0*/  HADD2.F32 R8, -RZ, R6.H1_H1 ;  /* 0x30000006ff087230 */ /* 0x000fe40000004100 */
[----:B------:R-:W-:Y:S01]  /*9cc0*/  @!P0 FADD.FTZ R5, -R5, -RZ ;  /* 0x800000ff05058221 */ /* 0x000fe20000010100 */
[----:B------:R-:W-:Y:S02]  /*9cd0*/  HADD2.F32 R6, -RZ, R7.H0_H0 ;  /* 0x20000007ff067230 */ /* 0x000fe40000004100 */
[----:B------:R-:W-:Y:S02]  /*9ce0*/  HADD2.F32 R10, -RZ, R17.H1_H1 ;  /* 0x30000011ff0a7230 */ /* 0x000fe40000004100 */
[----:B------:R-:W-:Y:S02]  /*9cf0*/  HADD2.F32 R7, -RZ, R7.H1_H1 ;  /* 0x30000007ff077230 */ /* 0x000fe40000004100 */
[----:B------:R-:W-:-:S02]  /*9d00*/  HADD2.F32 R4, -RZ, R4.H1_H1 ;  /* 0x30000004ff047230 */ /* 0x000fc40000004100 */
[----:B------:R-:W-:Y:S01]  /*9d10*/  FMUL.FTZ R27, R27, R0 ;  /* 0x000000001b1b7220 */ /* 0x000fe20000410000 */
[----:B------:R-:W-:Y:S01]  /*9d20*/  FMUL.FTZ R29, R29, R2 ;  /* 0x000000021d1d7220 */ /* 0x000fe20000410000 */
[----:B------:R-:W-:Y:S01]  /*9d30*/  FMUL.FTZ R10, R10, R5 ;  /* 0x000000050a0a7220 */ /* 0x000fe20000410000 */
[----:B------:R-:W-:Y:S02]  /*9d40*/  HADD2.F32 R2, -RZ, R18.H0_H0 ;  /* 0x20000012ff027230 */ /* 0x000fe40000004100 */
[----:B------:R-:W-:Y:S01]  /*9d50*/  @!P0 FADD.FTZ R3, -R3, -RZ ;  /* 0x800000ff03038221 */ /* 0x000fe20000010100 */
[--C-:B------:R-:W-:Y:S02]  /*9d60*/  HADD2.F32 R0, -RZ, R19.reuse.H1_H1 ;  /* 0x30000013ff007230 */ /* 0x100fe40000004100 */
[----:B------:R-:W-:Y:S01]  /*9d70*/  @!P0 FADD.FTZ R7, -R7, -RZ ;  /* 0x800000ff07078221 */ /* 0x000fe20000010100 */
[----:B------:R-:W-:Y:S02]  /*9d80*/  HADD2.F32 R31, -RZ, R16.H1_H1 ;  /* 0x30000010ff1f7230 */ /* 0x000fe40000004100 */
[----:B------:R-:W-:Y:S01]  /*9d90*/  @!P0 FADD.FTZ R4, -R4, -RZ ;  /* 0x800000ff04048221 */ /* 0x000fe20000010100 */
[----:B------:R-:W-:-:S02]  /*9da0*/  HADD2.F32 R5, -RZ, R19.H0_H0 ;  /* 0x20000013ff057230 */ /* 0x000fc40000004100 */
        /* <DEDUP_REMOVED lines=8> */
[----:B--2---:R-:W-:-:S02]  /*9e30*/  HADD2.F32 R2, -RZ, R12.H0_H0 ;  /* 0x2000000cff027230 */ /* 0x004fc40000004100 */
[----:B------:R-:W-:Y:S02]  /*9e40*/  HADD2.F32 R20, -RZ, R20.H1_H1 ;  /* 0x30000014ff147230 */ /* 0x000fe40000004100 */
[----:B------:R-:W-:Y:S02]  /*9e50*/  HADD2.F32 R4, -RZ, R21.H0_H0 ;  /* 0x20000015ff047230 */ /* 0x000fe40000004100 */
[----:B------:R-:W-:Y:S02]  /*9e60*/  HADD2.F32 R12, -RZ, R12.H1_H1 ;  /* 0x3000000cff0c7230 */ /* 0x000fe40000004100 */
        /* <DEDUP_REMOVED lines=24> */
.L_x_2852:
[----:B------:R-:W-:Y:S05]  /*9ff0*/  BSYNC B0 ;  /* 0x0000000000007941 */ /* 0x000fea0003800000 */
.L_x_2851:
[----:B-----5:R1:W-:Y:S04]  /*a000*/  STS.64 [R196], R20 ;  /* 0x00000014c4007388 */ /* 0x0203e80000000a00 */
[----:B------:R1:W-:Y:S02]  /*a010*/  STS.64 [R196+0x8], R22 ;  /* 0x00000816c4007388 */ /* 0x0003e40000000a00 */
.L_x_2850:
[----:B------:R-:W-:Y:S05]  /*a020*/  BSYNC B1 ;  /* 0x0000000000017941 */ /* 0x000fea0003800000 */
.L_x_2849:
        /* <DEDUP_REMOVED lines=97> */
.L_x_2854:
[----:B------:R-:W-:Y:S05]  /*a640*/  BSYNC B0 ;  /* 0x0000000000007941 */ /* 0x000fea0003800000 */
.L_x_2853:
[----:B-----5:R4:W-:Y:S01]  /*a650*/  STS.128 [R196+0x800], R16 ;  /* 0x00080010c4007388 */ /* 0x0209e20000000c00 */
[----:B------:R-:W-:Y:S05]  /*a660*/  BRA `(.L_x_2846) ;  /* 0x0000000000887947 */ /* 0x000fea0003800000 */
.L_x_2840:
[----:B------:R-:W-:Y:S01]  /*a670*/  UIADD3 UR5, -UR27, UR21, URZ ;  /* 0x000000151b057290 */ /* 0x000fe2000fffe13f */
[C---:B-----5:R-:W-:Y:S01]  /*a680*/  VIADD R0, R124.reuse, 0x20 ;  /* 0x000000207c007836 */ /* 0x060fe20000000000 */
        /* <DEDUP_REMOVED lines=17> */
.L_x_2856:
[----:B------:R-:W-:Y:S05]  /*a7a0*/  BSYNC B0 ;  /* 0x0000000000007941 */ /* 0x000fea0003800000 */
.L_x_2855:
        /* <DEDUP_REMOVED lines=14> */
.L_x_2846:
[----:B------:R-:W-:Y:S05]  /*a890*/  BSYNC B2 ;  /* 0x0000000000027941 */ /* 0x000fea0003800000 */
.L_x_2839:
[----:B------:R-:W-:Y:S01]  /*a8a0*/  UIADD3 UR8, UR22, -0x1, URZ ;  /* 0xffffffff16087890 */ /* 0x000fe2000fffe03f */
[----:B-1----:R-:W-:Y:S01]  /*a8b0*/  VIADD R2, R124, 0x40 ;  /* 0x000000407c027836 */ /* 0x002fe20000000000 */
[----:B------:R-:W-:Y:S01]  /*a8c0*/  ULDC.64 UR10, c[0x0][0x218] ;  /* 0x00008600000a7ab9 */ /* 0x000fe20000000a00 */
[----:B------:R-:W-:Y:S01]  /*a8d0*/  BSSY B0, `(.L_x_2857) ;  /* 0x0000019000007945 */ /* 0x000fe20003800000 */
[----:B------:R-:W-:Y:S01]  /*a8e0*/  USHF.L.U32 UR5, UR8, 0x8, URZ ;  /* 0x0000000808057899 */ /* 0x000fe2000800063f */
[----:B------:R-:W-:Y:S01]  /*a8f0*/  LEA R194, P2, R120, UR10, 0x1 ;  /* 0x0000000a78c27c11 */ /* 0x000fe2000f8408ff */
[----:B------:R-:W-:Y:S02]  /*a900*/  VIADD R4, R124, 0x80 ;  /* 0x000000807c047836 */ /* 0x000fe40000000000 */
[----:B------:R-:W-:Y:S01]  /*a910*/  UIADD3 UR9, -UR5, UR24, URZ ;  /* 0x0000001805097290 */ /* 0x000fe2000fffe13f */
[----:B------:R-:W-:-:S05]  /*a920*/  LEA.HI.X R195, R120, UR11, R123, 0x1, P2 ;  /* 0x0000000b78c37c11 */ /* 0x000fca00090f0c7b */
        /* <DEDUP_REMOVED lines=19> */
.L_x_2858:
[----:B------:R-:W-:Y:S05]  /*aa60*/  BSYNC B0 ;  /* 0x0000000000007941 */ /* 0x000fea0003800000 */
.L_x_2857:
        /* <DEDUP_REMOVED lines=16> */
.L_x_2860:
[----:B------:R-:W-:Y:S05]  /*ab70*/  BSYNC B0 ;  /* 0x0000000000007941 */ /* 0x000fea0003800000 */
.L_x_2859:
        /* <DEDUP_REMOVED lines=8> */
[----:B------:R-:W5:Y:S02]  /*ac00*/  LDC.64 R2, c[0x0][0x248] ;  /* 0x00009200ff027b82 */ /* 0x000f640000000a00 */
[----:B-----5:R-:W-:-:S04]  /*ac10*/  LEA R4, P1, R2, R194, 0x7 ;  /* 0x000000c202047211 */ /* 0x020fc800078238ff */
[----:B------:R-:W-:-:S05]  /*ac20*/  LEA.HI.X R5, R2, R195, R3, 0x7, P1 ;  /* 0x000000c302057211 */ /* 0x000fca00008f3c03 */
[----:B------:R-:W-:Y:S01]  /*ac30*/  @!PT LDS RZ, [RZ] ;  /* 0x00000000fffff984 */ /* 0x000fe20000000800 */
[----:B------:R-:W-:Y:S01]  /*ac40*/  @!PT LDS RZ, [RZ] ;  /* 0x00000000fffff984 */ /* 0x000fe20000000800 */
[----:B------:R-:W-:Y:S01]  /*ac50*/  @!PT LDS RZ, [RZ] ;  /* 0x00000000fffff984 */ /* 0x000fe20000000800 */
[----:B------:R1:W-:Y:S04]  /*ac60*/  LDGSTS.E.BYPASS.LTC128B.128 [R196+0x2000], desc[UR6][R4.64] ;  /* 0x0200000004c47fae */ /* 0x0003e8000b901d46 */
.L_x_2862:
[----:B------:R-:W-:Y:S05]  /*ac70*/  BSYNC B0 ;  /* 0x0000000000007941 */ /* 0x000fea0003800000 */
.L_x_2861:
[----:B------:R-:W-:Y:S01]  /*ac80*/  BSSY B0, `(.L_x_2863) ;  /* 0x000000f000007945 */ /* 0x000fe20003800000 */
[----:B------:R-:W-:-:S03]  /*ac90*/  ISETP.GE.AND P1, PT, R0, UR9, PT ;  /* 0x0000000900007c0c */ /* 0x000fc6000bf26270 */
[----:B------:R-:W-:Y:S10]  /*aca0*/  @P3 BRA `(.L_x_2864) ;  /* 0x0000000000303947 */ /* 0x000ff40003800000 */
        /* <DEDUP_REMOVED lines=12> */
.L_x_2864:
[----:B------:R-:W-:Y:S05]  /*ad70*/  BSYNC B0 ;  /* 0x0000000000007941 */ /* 0x000fea0003800000 */
.L_x_2863:
        /* <DEDUP_REMOVED lines=15> */
.L_x_2866:
[----:B------:R-:W-:Y:S05]  /*ae70*/  BSYNC B0 ;  /* 0x0000000000007941 */ /* 0x000fea0003800000 */
.L_x_2865:
        /* <DEDUP_REMOVED lines=15> */
.L_x_2868:
[----:B------:R-:W-:Y:S05]  /*af70*/  BSYNC B0 ;  /* 0x0000000000007941 */ /* 0x000fea0003800000 */
.L_x_2867:
[----:B------:R-:W-:Y:S01]  /*af80*/  BSSY B0, `(.L_x_2869) ;  /* 0x0000011000007945 */ /* 0x000fe20003800000 */
[C---:B------:R-:W-:Y:S01]  /*af90*/  ISETP.GE.AND P1, PT, R124.reuse, UR9, PT ;  /* 0x000000097c007c0c */ /* 0x040fe2000bf26270 */
[----:B------:R-:W-:Y:S01]  /*afa0*/  VIADD R124, R124, 0xe0 ;  /* 0x000000e07c7c7836 */ /* 0x000fe20000000000 */
[----:B------:R-:W-:Y:S01]  /*afb0*/  LOP3.LUT R57, R57, 0x7fffffe, RZ, 0xc0, !PT ;  /* 0x07fffffe39397812 */ /* 0x000fe200078ec0ff */
        /* <DEDUP_REMOVED lines=13> */
.L_x_2870:
[----:B------:R-:W-:Y:S05]  /*b090*/  BSYNC B0 ;  /* 0x0000000000007941 */ /* 0x000fea0003800000 */
.L_x_2869:
[----:B------:R-:W-:Y:S01]  /*b0a0*/  ISETP.GE.AND P2, PT, R124, UR9, PT ;  /* 0x000000097c007c0c */ /* 0x000fe2000bf46270 */
[----:B------:R-:W-:Y:S01]  /*b0b0*/  BSSY B0, `(.L_x_2871) ;  /* 0x0000014000007945 */ /* 0x000fe20003800000 */
[----:B------:R-:W-:Y:S01]  /*b0c0*/  SHF.R.S32.HI R3, RZ, 0x1f, R58 ;  /* 0x0000001fff037819 */ /* 0x000fe2000001143a */
[----:B-1----:R-:W-:Y:S01]  /*b0d0*/  IMAD.IADD R4, R58, 0x1, -R57 ;  /* 0x000000013a047824 */ /* 0x002fe200078e0a39 */
[----:B--234-:R-:W-:Y:S02]  /*b0e0*/  SHF.R.S32.HI R145, RZ, 0x1f, R52 ;  /* 0x0000001fff917819 */ /* 0x01cfe40000011434 */
[----:B------:R-:W-:Y:S02]  /*b0f0*/  LEA.HI R58, R3, R58, RZ, 0x3 ;  /* 0x0000003a033a7211 */ /* 0x000fe400078f18ff */
[CC--:B------:R-:W-:Y:S02]  /*b100*/  LEA.HI R5, R145.reuse, R52.reuse, RZ, 0x3 ;  /* 0x0000003491057211 */ /* 0x0c0fe400078f18ff */
[----:B------:R-:W-:-:S03]  /*b110*/  LEA.HI R6, R145, R52, RZ, 0x4 ;  /* 0x0000003491067211 */ /* 0x000fc600078f20ff */
        /* <DEDUP_REMOVED lines=13> */
.L_x_2872:
[----:B------:R-:W-:Y:S05]  /*b1f0*/  BSYNC B0 ;  /* 0x0000000000007941 */ /* 0x000fea0003800000 */
.L_x_2871:
[----:B------:R-:W-:Y:S01]  /*b200*/  ULDC.64 UR12, c[0x0][0x3d0] ;  /* 0x0000f400000c7ab9 */ /* 0x000fe20000000a00 */
[----:B------:R-:W-:Y:S01]  /*b210*/  ULDC.64 UR10, c[0x0][0x220] ;  /* 0x00008800000a7ab9 */ /* 0x000fe20000000a00 */
[----:B------:R-:W0:Y:S01]  /*b220*/  LDGDEPBAR ;  /* 0x00000000000079af */ /* 0x000e220000000000 */
[----:B------:R-:W-:Y:S01]  /*b230*/  UIMAD UR26, UR26, UR12, URZ ;  /* 0x0000000c1a1a72a4 */ /* 0x000fe2000f8e023f */
[C---:B------:R-:W-:Y:S01]  /*b240*/  LEA R220, P2, R116.reuse, UR10, 0x1 ;  /* 0x0000000a74dc7c11 */ /* 0x040fe2000f8408ff */
[----:B------:R-:W-:Y:S01]  /*b250*/  UMOV UR29, UR25 ;  /* 0x00000019001d7c82 */ /* 0x000fe20008000000 */
[----:B------:R-:W-:Y:S01]  /*b260*/  SHF.R.S32.HI R2, RZ, 0x4, R6 ;  /* 0x00000004ff027819 */ /* 0x000fe20000011406 */
[----:B------:R-:W-:Y:S01]  /*b270*/  UIMAD.WIDE.U32 UR14, UR23, UR12, UR28 ;  /* 0x0000000c170e72a5 */ /* 0x000fe2000f8e001c */
[----:B------:R-:W-:Y:S01]  /*b280*/  LEA.HI.X R221, R116, UR11, R119, 0x1, P2 ;  /* 0x0000000b74dd7c11 */ /* 0x000fe200090f0c77 */
[----:B------:R-:W-:Y:S01]  /*b290*/  UIMAD UR13, UR23, UR13, UR26 ;  /* 0x0000000d170d72a4 */ /* 0x000fe2000f8e021a */
[----:B------:R-:W-:Y:S01]  /*b2a0*/  LEA.HI R5, R5, R54, RZ, 0x1 ;  /* 0x0000003605057211 */ /* 0x000fe200078f08ff */
[----:B------:R-:W-:Y:S01]  /*b2b0*/  ULDC.64 UR10, c[0x0][0x3c8] ;  /* 0x0000f200000a7ab9 */ /* 0x000fe20000000a00 */
[----:B------:R-:W-:Y:S01]  /*b2c0*/  LEA.HI R3, R2, R2, RZ, 0x1 ;  /* 0x0000000202037211 */ /* 0x000fe200078f08ff */
[----:B------:R-:W-:Y:S01]  /*b2d0*/  ULEA UR10, UP0, UR14, UR10, 0x2 ;  /* 0x0000000a0e0a7291 */ /* 0x000fe2000f80103f */
[----:B------:R-:W-:Y:S01]  /*b2e0*/  LOP3.LUT R5, R5, 0xfffffffe, RZ, 0xc0, !PT ;  /* 0xfffffffe05057812 */ /* 0x000fe200078ec0ff */
[----:B------:R-:W-:Y:S01]  /*b2f0*/  UIADD3 UR13, UR15, UR13, URZ ;  /* 0x0000000d0f0d7290 */ /* 0x000fe2000fffe03f */
[----:B------:R-:W-:-:S02]  /*b300*/  LOP3.LUT R3, R3, 0xfffffffe, RZ, 0xc0, !PT ;  /* 0xfffffffe03037812 */ /* 0x000fc400078ec0ff */
[----:B------:R-:W-:Y:S01]  /*b310*/  ISETP.GE.AND P2, PT, R0, UR9, PT ;  /* 0x0000000900007c0c */ /* 0x000fe2000bf46270 */
[----:B------:R-:W-:Y:S01]  /*b320*/  ULEA.HI.X UR11, UR14, UR11, UR13, 0x2, UP0 ;  /* 0x0000000b0e0b7291 */ /* 0x000fe200080f140d */
[----:B------:R-:W-:Y:S01]  /*b330*/  IMAD.U32 R12, RZ, RZ, UR10 ;  /* 0x0000000aff0c7e24 */ /* 0x000fe2000f8e00ff */
[----:B------:R-:W-:Y:S01]  /*b340*/  LEA.HI R145, R145, R52, RZ, 0x5 ;  /* 0x0000003491917211 */ /* 0x000fe200078f28ff */
[----:B------:R-:W-:Y:S01]  /*b350*/  IMAD.IADD R54, R54, 0x1, -R5 ;  /* 0x0000000136367824 */ /* 0x000fe200078e0a05 */
[----:B------:R-:W-:Y:S01]  /*b360*/  ULDC UR10, c[0x0][0x2e8] ;  /* 0x0000ba00000a7ab9 */ /* 0x000fe20000000800 */
[----:B------:R-:W-:Y:S01]  /*b370*/  IMAD.IADD R0, R2, 0x1, -R3 ;  /* 0x0000000102007824 */ /* 0x000fe200078e0a03 */
[----:B------:R-:W-:Y:S01]  /*b380*/  SHF.R.S32.HI R142, RZ, 0x5, R145 ;  /* 0x00000005ff8e7819 */ /* 0x000fe20000011491 */
[----:B------:R-:W-:Y:S01]  /*b390*/  IMAD.U32 R13, RZ, RZ, UR11 ;  /* 0x0000000bff0d7e24 */ /* 0x000fe2000f8e00ff */
[----:B------:R-:W-:-:S04]  /*b3a0*/  DEPBAR.LE SB0, 0x0 ;  /* 0x000080000000791a */ /* 0x000fc80000000000 */
[----:B------:R3:W5:Y:S01]  /*b3b0*/  LDG.E R143, desc[UR6][R12.64] ;  /* 0x000000060c8f7981 */ /* 0x000762000c1e1900 */
[----:B------:R-:W-:Y:S02]  /*b3c0*/  IMAD.SHL.U32 R2, R56, 0x40, RZ ;  /* 0x0000004038027824 */ /* 0x000fe400078e00ff */
[----:B------:R-:W-:Y:S01]  /*b3d0*/  IMAD.SHL.U32 R5, R58, 0x20, RZ ;  /* 0x000000203a057824 */ /* 0x000fe200078e00ff */
[----:B------:R-:W-:Y:S01]  /*b3e0*/  BAR.SYNC.DEFER_BLOCKING 0x0 ;  /* 0x0000000000007b1d */ /* 0x000fe20000010000 */
[----:B------:R-:W-:Y:S01]  /*b3f0*/  IMAD.SHL.U32 R3, R53, 0x40, RZ ;  /* 0x0000004035037824 */ /* 0x000fe200078e00ff */
[----:B------:R-:W-:Y:S01]  /*b400*/  LOP3.LUT R2, R2, 0xc0, RZ, 0xc0, !PT ;  /* 0x000000c002027812 */ /* 0x000fe200078ec0ff */
[----:B------:R-:W-:Y:S01]  /*b410*/  IMAD.SHL.U32 R7, R0, 0x8, RZ ;  /* 0x0000000800077824 */ /* 0x000fe200078e00ff */
[----:B------:R-:W-:Y:S01]  /*b420*/  LOP3.LUT R5, R5, 0xffffff00, RZ, 0xc0, !PT ;  /* 0xffffff0005057812 */ /* 0x000fe200078ec0ff */
[----:B------:R-:W-:Y:S01]  /*b430*/  IMAD.SHL.U32 R54, R54, 0x8, RZ ;  /* 0x0000000836367824 */ /* 0x000fe200078e00ff */
[----:B------:R-:W-:Y:S01]  /*b440*/  LOP3.LUT R3, R3, 0xc0, RZ, 0xc0, !PT ;  /* 0x000000c003037812 */ /* 0x000fe200078ec0ff */
[----:B------:R-:W-:Y:S01]  /*b450*/  IMAD R55, R0, 0x8, R55 ;  /* 0x0000000800377824 */ /* 0x000fe200078e0237 */
[----:B------:R-:W-:Y:S01]  /*b460*/  LOP3.LUT R140, R2, 0x8, R7, 0xf8, !PT ;  /* 0x00000008028c7812 */ /* 0x000fe200078ef807 */
[----:B------:R-:W-:Y:S01]  /*b470*/  IMAD R5, R142, 0x200, R5 ;  /* 0x000002008e057824 */ /* 0x000fe200078e0205 */
[----:B------:R-:W-:Y:S01]  /*b480*/  SHF.R.U32.HI R7, RZ, 0x3, R2 ;  /* 0x00000003ff077819 */ /* 0x000fe20000011602 */
[----:B------:R3:W-:Y:S01]  /*b490*/  @P1 STS [R196+0x5000], RZ ;  /* 0x005000ffc4001388 */ /* 0x0007e20000000800 */
[----:B------:R-:W-:-:S03]  /*b4a0*/  LOP3.LUT R54, R3, 0x8, R54, 0xf8, !PT ;  /* 0x0000000803367812 */ /* 0x000fc600078ef836 */
[----:B------:R3:W-:Y:S01]  /*b4b0*/  @P1 STS [R196+0x5004], RZ ;  /* 0x005004ffc4001388 */ /* 0x0007e20000000800 */
[----:B--2---:R-:W-:-:S03]  /*b4c0*/  SHF.R.U32.HI R11, RZ, 0x3, R3 ;  /* 0x00000003ff0b7819 */ /* 0x004fc60000011603 */
[----:B------:R3:W-:Y:S01]  /*b4d0*/  @P1 STS.64 [R196+0x5008], RZ ;  /* 0x005008ffc4001388 */ /* 0x0007e20000000a00 */
[----:B------:R-:W2:Y:S01]  /*b4e0*/  MUFU.RCP R0, UR10 ;  /* 0x0000000a00007d08 */ /* 0x000ea20008001000 */
[----:B------:R-:W-:Y:S01]  /*b4f0*/  BSSY B0, `(.L_x_2873) ;  /* 0x000000f000007945 */ /* 0x000fe20003800000 */
[----:B------:R-:W-:Y:S01]  /*b500*/  IMAD R3, R4, 0x20, R5 ;  /* 0x0000002004037824 */ /* 0x000fe200078e0205 */
[----:B------:R-:W-:Y:S02]  /*b510*/  LOP3.LUT R54, R54, R11, RZ, 0x3c, !PT ;  /* 0x0000000b36367212 */ /* 0x000fe400078e3cff */
        /* <DEDUP_REMOVED lines=12> */
.L_x_2874:
[----:B------:R-:W-:Y:S05]  /*b5e0*/  BSYNC B0 ;  /* 0x0000000000007941 */ /* 0x000fea0003800000 */
.L_x_2873:
        /* <DEDUP_REMOVED lines=18> */
.L_x_2876:
[----:B------:R-:W-:Y:S05]  /*b710*/  BSYNC B0 ;  /* 0x0000000000007941 */ /* 0x000fea0003800000 */
.L_x_2875:
        /* <DEDUP_REMOVED lines=14> */
.L_x_2878:
[----:B------:R-:W-:Y:S05]  /*b800*/  BSYNC B0 ;  /* 0x0000000000007941 */ /* 0x000fea0003800000 */
.L_x_2877:
        /* <DEDUP_REMOVED lines=15> */
.L_x_2880:
[----:B------:R-:W-:Y:S05]  /*b900*/  BSYNC B0 ;  /* 0x0000000000007941 */ /* 0x000fea0003800000 */
.L_x_2879:
        /* <DEDUP_REMOVED lines=14> */
.L_x_2882:
[----:B------:R-:W-:Y:S05]  /*b9f0*/  BSYNC B0 ;  /* 0x0000000000007941 */ /* 0x000fea0003800000 */
.L_x_2881:
        /* <DEDUP_REMOVED lines=15> */
.L_x_2884:
[----:B------:R-:W-:Y:S05]  /*baf0*/  BSYNC B0 ;  /* 0x0000000000007941 */ /* 0x000fea0003800000 */
.L_x_2883:
        /* <DEDUP_REMOVED lines=15> */
.L_x_2886:
[----:B------:R-:W-:Y:S05]  /*bbf0*/  BSYNC B0 ;  /* 0x0000000000007941 */ /* 0x000fea0003800000 */
.L_x_2885:
        /* <DEDUP_REMOVED lines=15> */
.L_x_2888:
[----:B------:R-:W-:Y:S05]  /*bcf0*/  BSYNC B0 ;  /* 0x0000000000007941 */ /* 0x000fea0003800000 */
.L_x_2887:
[----:B---3--:R-:W-:Y:S01]  /*bd00*/  LDSM.16.M88.4 R12, [R168] ;  /* 0x00000000a80c783b */ /* 0x008fe20000000200 */
[----:B------:R-:W-:Y:S01]  /*bd10*/  LOP3.LUT P0, RZ, R53, 0x2, RZ, 0xc0, !PT ;  /* 0x0000000235ff7812 */ /* 0x000fe2000780c0ff */
[C---:B-1----:R-:W-:Y:S01]  /*bd20*/  VIADD R2, R166.reuse, 0x1000 ;  /* 0x00001000a6027836 */ /* 0x042fe20000000000 */
[----:B------:R-:W-:Y:S01]  /*bd30*/  ULDC.64 UR10, c[0x0][0x398] ;  /* 0x0000e600000a7ab9 */ /* 0x000fe20000000a00 */
[----:B------:R-:W1:Y:S01]  /*bd40*/  LDSM.16.M88.4 R32, [R166+0x1000] ;  /* 0x00100000a620783b */ /* 0x000e620000000200 */
[----:B------:R-:W-:Y:S01]  /*bd50*/  VIADD R165, R166, 0x1020 ;  /* 0x00001020a6a57836 */ /* 0x000fe20000000000 */
[----:B------:R-:W-:Y:S01]  /*bd60*/  LOP3.LUT R145, R145, 0xffffffe0, RZ, 0xc0, !PT ;  /* 0xffffffe091917812 */ /* 0x000fe200078ec0ff */
[----:B------:R-:W-:Y:S01]  /*bd70*/  IMAD R167, R9, 0x2, R168 ;  /* 0x0000000209a77824 */ /* 0x000fe200078e02a8 */
[----:B------:R-:W3:Y:S01]  /*bd80*/  LDSM.16.M88.4 R24, [R166+0x1800] ;  /* 0x00180000a618783b */ /* 0x000ee20000000200 */
[----:B------:R-:W-:Y:S01]  /*bd90*/  LEA R142, R142, UR27, 0x4 ;  /* 0x0000001b8e8e7c11 */ /* 0x000fe2000f8e20ff */
[----:B--2--5:R-:W-:Y:S01]  /*bda0*/  FMUL.FTZ R0, R143, R0 ;  /* 0x000000008f007220 */ /* 0x024fe20000410000 */
[----:B------:R-:W-:Y:S01]  /*bdb0*/  UIADD3 UR4, UR22, -0x1, URZ ;  /* 0xffffffff16047890 */ /* 0x000fe2000fffe03f */
[----:B------:R-:W-:Y:S01]  /*bdc0*/  LDSM.16.M88.4 R8, [R167] ;  /* 0x00000000a708783b */ /* 0x000fe20000000200 */
[----:B------:R-:W-:Y:S01]  /*bdd0*/  UISETP.GT.AND UP0, UPT, UR8, UR18, UPT ;  /* 0x000000120800728c */ /* 0x000fe2000bf04270 */
[----:B------:R-:W-:Y:S01]  /*bde0*/  @P0 VIADD R165, R2, 0xffffffe0 ;  /* 0xffffffe002a50836 */ /* 0x000fe20000000000 */
[----:B------:R-:W-:Y:S01]  /*bdf0*/  R2UR UR6, R0 ;  /* 0x00000000000672ca */ /* 0x000fe200000e0000 */
[----:B------:R-:W-:Y:S01]  /*be00*/  LDSM.16.M88.4 R20, [R166+0x1c00] ;  /* 0x001c0000a614783b */ /* 0x000fe20000000200 */
[----:B------:R-:W-:-:S03]  /*be10*/  USHF.L.U32 UR4, UR4, 0x8, URZ ;  /* 0x0000000804047899 */ /* 0x000fc6000800063f */
[----:B------:R-:W2:Y:S04]  /*be20*/  LDSM.16.M88.4 R4, [R165] ;  /* 0x00000000a504783b */ /* 0x000ea80000000200 */
[----:B------:R-:W-:Y:S04]  /*be30*/  LDSM.16.M88.4 R40, [R165+0xc00] ;  /* 0x000c0000a528783b */ /* 0x000fe80000000200 */
[----:B------:R-:W4:Y:S04]  /*be40*/  LDSM.16.M88.4 R36, [R166+0x1400] ;  /* 0x00140000a624783b */ /* 0x000f280000000200 */
[----:B------:R-:W-:Y:S04]  /*be50*/  LDSM.16.M88.4 R112, [R166+0x2000] ;  /* 0x00200000a670783b */ /* 0x000fe80000000200 */
[----:B------:R-:W-:Y:S04]  /*be60*/  LDSM.16.M88.4 R48, [R165+0x400] ;  /* 0x00040000a530783b */ /* 0x000fe80000000200 */
[----:B------:R-:W4:Y:S01]  /*be70*/  LDSM.16.M88.4 R96, [R166+0x2400] ;  /* 0x00240000a660783b */ /* 0x000f220000000200 */
[C---:B-1----:R-:W-:Y:S03]  /*be80*/  HMMA.16816.F32 R16, R12.reuse, R32, RZ ;  /* 0x000000200c10723c */ /* 0x042fe600000018ff */
[----:B------:R-:W1:Y:S04]  /*be90*/  LDSM.16.M88.4 R88, [R166+0x2800] ;  /* 0x00280000a658783b */ /* 0x000e680000000200 */
[----:B------:R-:W-:Y:S01]  /*bea0*/  LDSM.16.M88.4 R80, [R166+0x2c00] ;  /* 0x002c0000a650783b */ /* 0x000fe20000000200 */
[C---:B------:R-:W-:Y:S03]  /*beb0*/  HMMA.16816.F32 R32, R12.reuse, R34, RZ ;  /* 0x000000220c20723c */ /* 0x040fe600000018ff */
[----:B------:R-:W-:Y:S03]  /*bec0*/  LDSM.16.M88.4 R128, [R165+0x1400] ;  /* 0x00140000a580783b */ /* 0x000fe60000000200 */
[C---:B---3--:R-:W-:Y:S01]  /*bed0*/  HMMA.16816.F32 R28, R12.reuse, R24, RZ ;  /* 0x000000180c1c723c */ /* 0x048fe200000018ff */
        /* <DEDUP_REMOVED lines=9> */
[C---:B----4-:R-:W-:Y:S01]  /*bf70*/  HMMA.16816.F32 R44, R12.reuse, R36, RZ ;  /* 0x000000240c2c723c */ /* 0x050fe200000018ff */
[----:B------:R-:W-:Y:S01]  /*bf80*/  LDSM.16.M88.4 R100, [R165+0x2000] ;  /* 0x00200000a564783b */ /* 0x000fe20000000200 */
[----:B------:R-:W3:Y:S04]  /*bf90*/  S2R R197, SR_TID.X ;  /* 0x0000000000c57919 */ /* 0x000ee80000002100 */
[C---:B------:R-:W-:Y:S01]  /*bfa0*/  HMMA.16816.F32 R36, R12.reuse, R38, RZ ;  /* 0x000000260c24723c */ /* 0x040fe200000018ff */
[----:B------:R-:W0:Y:S05]  /*bfb0*/  LDGDEPBAR ;  /* 0x00000000000079af */ /* 0x000e2a0000000000 */
[----:B------:R-:W-:Y:S01]  /*bfc0*/  FMUL.FTZ R16, R16, UR11 ;  /* 0x0000000b10107c20 */ /* 0x000fe20008410000 */
[----:B------:R-:W-:Y:S01]  /*bfd0*/  FMUL.FTZ R17, R17, UR11 ;  /* 0x0000000b11117c20 */ /* 0x000fe20008410000 */
[----:B------:R-:W-:Y:S01]  /*bfe0*/  FMUL.FTZ R2, R18, UR11 ;  /* 0x0000000b12027c20 */ /* 0x000fe20008410000 */
[----:B------:R-:W-:Y:S01]  /*bff0*/  FMUL.FTZ R136, R19, UR11 ;  /* 0x0000000b13887c20 */ /* 0x000fe20008410000 */
[----:B------:R-:W-:Y:S01]  /*c000*/  MUFU.TANH R138, R16 ;  /* 0x00000010008a7308 */ /* 0x000fe20000002400 */
[----:B------:R-:W-:Y:S01]  /*c010*/  HMMA.16816.F32 R60, R12, R96, RZ ;  /* 0x000000600c3c723c */ /* 0x000fe200000018ff */
[----:B------:R-:W-:Y:S01]  /*c020*/  FMUL.FTZ R32, R32, UR11 ;  /* 0x0000000b20207c20 */ /* 0x000fe20008410000 */
[----:B------:R-:W-:Y:S01]  /*c030*/  FMUL.FTZ R33, R33, UR11 ;  /* 0x0000000b21217c20 */ /* 0x000fe20008410000 */
[----:B------:R-:W-:Y:S01]  /*c040*/  FMUL.FTZ R133, R34, UR11 ;  /* 0x0000000b22857c20 */ /* 0x000fe20008410000 */
[----:B------:R-:W-:-:S02]  /*c050*/  FMUL.FTZ R132, R35, UR11 ;  /* 0x0000000b23847c20 */ /* 0x000fc40008410000 */
[----:B-1----:R-:W-:Y:S01]  /*c060*/  HMMA.16816.F32 R92, R12, R88, RZ ;  /* 0x000000580c5c723c */ /* 0x002fe200000018ff */
[----:B------:R1:W4:Y:S05]  /*c070*/  MUFU.TANH R137, R17 ;  /* 0x0000001100897308 */ /* 0x00032a0000002400 */
[C---:B------:R-:W-:Y:S03]  /*c080*/  HMMA.16816.F32 R44, R8.reuse, R48, R44 ;  /* 0x00000030082c723c */ /* 0x040fe6000000182c */
[----:B------:R-:W-:Y:S03]  /*c090*/  MUFU.TANH R135, R32 ;  /* 0x0000002000877308 */ /* 0x000fe60000002400 */
[----:B------:R-:W-:Y:S01]  /*c0a0*/  HMMA.16816.F32 R36, R8, R50, R36 ;  /* 0x000000320824723c */ /* 0x000fe20000001824 */
[----:B------:R-:W-:Y:S04]  /*c0b0*/  LDSM.16.M88.4 R48, [R166+0x3800] ;  /* 0x00380000a630783b */ /* 0x000fe80000000200 */
[----:B------:R3:W-:Y:S01]  /*c0c0*/  MUFU.TANH R134, R33 ;  /* 0x0000002100867308 */ /* 0x0007e20000002400 */
[----:B-1----:R-:W-:Y:S06]  /*c0d0*/  HMMA.16816.F32 R16, R12, R20, RZ ;  /* 0x000000140c10723c */ /* 0x002fec00000018ff */
[C---:B--2---:R-:W-:Y:S01]  /*c0e0*/  HMMA.16816.F32 R24, R8.reuse, R6, R24 ;  /* 0x000000060818723c */ /* 0x044fe20000001818 */
[----:B------:R-:W1:Y:S05]  /*c0f0*/  MUFU.TANH R136, R136 ;  /* 0x0000008800887308 */ /* 0x000e6a0000002400 */
[----:B------:R-:W-:Y:S01]  /*c100*/  HMMA.16816.F32 R28, R8, R4, R28 ;  /* 0x00000004081c723c */ /* 0x000fe2000000181c */
[----:B------:R-:W-:Y:S01]  /*c110*/  FMUL.FTZ R44, R44, UR11 ;  /* 0x0000000b2c2c7c20 */ /* 0x000fe20008410000 */
[----:B------:R-:W-:Y:S01]  /*c120*/  FMUL.FTZ R45, R45, UR11 ;  /* 0x0000000b2d2d7c20 */ /* 0x000fe20008410000 */
[----:B------:R-:W-:Y:S01]  /*c130*/  FMUL.FTZ R46, R46, UR11 ;  /* 0x0000000b2e2e7c20 */ /* 0x000fe20008410000 */
[----:B---3--:R-:W2:Y:S01]  /*c140*/  LDSM.16.M88.4 R32, [R165+0x1000] ;  /* 0x00100000a520783b */ /* 0x008ea20000000200 */
[----:B------:R-:W-:Y:S01]  /*c150*/  MUFU.TANH R55, R44 ;  /* 0x0000002c00377308 */ /* 0x000fe20000002400 */
[----:B------:R-:W-:Y:S01]  /*c160*/  HMMA.16816.F32 R4, R12, R112, RZ ;  /* 0x000000700c04723c */ /* 0x000fe200000018ff */
[----:B------:R-:W-:Y:S01]  /*c170*/  FMUL.FTZ R36, R36, UR11 ;  /* 0x0000000b24247c20 */ /* 0x000fe20008410000 */
[----:B------:R-:W-:Y:S01]  /*c180*/  FMUL.FTZ R37, R37, UR11 ;  /* 0x0000000b25257c20 */ /* 0x000fe20008410000 */
[----:B------:R-:W-:Y:S01]  /*c190*/  FMUL.FTZ R38, R38, UR11 ;  /* 0x0000000b26267c20 */ /* 0x000fe20008410000 */
[----:B------:R-:W-:Y:S01]  /*c1a0*/  FMUL.FTZ R39, R39, UR11 ;  /* 0x0000000b27277c20 */ /* 0x000fe20008410000 */
[----:B------:R-:W-:Y:S01]  /*c1b0*/  FMUL.FTZ R3, R47, UR11 ;  /* 0x0000000b2f037c20 */ /* 0x000fe20008410000 */
[----:B------:R-:W-:Y:S01]  /*c1c0*/  HMMA.16816.F32 R16, R8, R40, R16 ;  /* 0x000000280810723c */ /* 0x000fe20000001810 */
[----:B------:R-:W-:Y:S05]  /*c1d0*/  MUFU.TANH R54, R45 ;  /* 0x0000002d00367308 */ /* 0x000fea0000002400 */
[C---:B------:R-:W-:Y:S01]  /*c1e0*/  HMMA.16816.F32 R20, R12.reuse, R22, RZ ;  /* 0x000000160c14723c */ /* 0x040fe200000018ff */
        /* <DEDUP_REMOVED lines=10> */
[C---:B------:R-:W-:Y:S01]  /*c290*/  HMMA.16816.F32 R88, R12.reuse, R90, RZ ;  /* 0x0000005a0c58723c */ /* 0x040fe200000018ff */
[----:B------:R-:W-:Y:S05]  /*c2a0*/  MUFU.TANH R153, R25 ;  /* 0x0000001900997308 */ /* 0x000fea0000002400 */
[----:B------:R-:W-:Y:S01]  /*c2b0*/  FMUL.FTZ R16, R16, UR11 ;  /* 0x0000000b10107c20 */ /* 0x000fe20008410000 */
[----:B------:R-:W-:Y:S01]  /*c2c0*/  FMUL.FTZ R17, R17, UR11 ;  /* 0x0000000b11117c20 */ /* 0x000fe20008410000 */
[----:B------:R-:W-:Y:S01]  /*c2d0*/  FMUL.FTZ R158, R18, UR11 ;  /* 0x0000000b129e7c20 */ /* 0x000fe20008410000 */
[----:B------:R-:W-:Y:S01]  /*c2e0*/  MUFU.TANH R154, R26 ;  /* 0x0000001a009a7308 */ /* 0x000fe20000002400 */
[----:B------:R-:W-:Y:S01]  /*c2f0*/  FMUL.FTZ R159, R19, UR11 ;  /* 0x0000000b139f7c20 */ /* 0x000fe20008410000 */
[----:B------:R-:W-:Y:S06]  /*c300*/  HMMA.16816.F32 R84, R12, R80, RZ ;  /* 0x000000500c54723c */ /* 0x000fec00000018ff */
[C---:B------:R-:W-:Y:S01]  /*c310*/  HMMA.16816.F32 R20, R8.reuse, R42, R20 ;  /* 0x0000002a0814723c */ /* 0x040fe20000001814 */
[----:B------:R3:W-:Y:S01]  /*c320*/  MUFU.TANH R155, R27 ;  /* 0x0000001b009b7308 */ /* 0x0007e20000002400 */
[----:B------:R-:W4:Y:S04]  /*c330*/  LDSM.16.M88.4 R40, [R166+0x3c00] ;  /* 0x003c0000a628783b */ /* 0x000f280000000200 */
[C---:B--2---:R-:W-:Y:S03]  /*c340*/  HMMA.16816.F32 R4, R8.reuse, R32, R4 ;  /* 0x000000200804723c */ /* 0x044fe60000001804 */
[----:B------:R-:W-:Y:S03]  /*c350*/  MUFU.TANH R156, R16 ;  /* 0x00000010009c7308 */ /* 0x000fe60000002400 */
[----:B------:R-:W-:Y:S01]  /*c360*/  HMMA.16816.F32 R112, R8, R34, R112 ;  /* 0x000000220870723c */ /* 0x000fe20000001870 */
[----:B------:R-:W2:Y:S04]  /*c370*/  LDSM.16.M88.4 R32, [R166+0x4000] ;  /* 0x00400000a620783b */ /* 0x000ea80000000200 */
[----:B------:R1:W-:Y:S01]  /*c380*/  MUFU.TANH R157, R17 ;  /* 0x00000011009d7308 */ /* 0x0003e20000002400 */
[----:B---3--:R-:W3:Y:S01]  /*c390*/  LDSM.16.M88.4 R24, [R166+0x4400] ;  /* 0x00440000a618783b */ /* 0x008ee20000000200 */
[C---:B------:R-:W-:Y:S05]  /*c3a0*/  HMMA.16816.F32 R80, R12.reuse, R82, RZ ;  /* 0x000000520c50723c */ /* 0x040fea00000018ff */
[----:B------:R-:W-:Y:S01]  /*c3b0*/  FMUL.FTZ R20, R20, UR11 ;  /* 0x0000000b14147c20 */ /* 0x000fe20008410000 */
[----:B------:R-:W-:Y:S01]  /*c3c0*/  HMMA.16816.F32 R96, R12, R98, RZ ;  /* 0x000000620c60723c */ /* 0x000fe200000018ff */
[----:B------:R-:W-:Y:S01]  /*c3d0*/  FMUL.FTZ R21, R21, UR11 ;  /* 0x0000000b15157c20 */ /* 0x000fe20008410000 */
[----:B------:R-:W-:Y:S01]  /*c3e0*/  FMUL.FTZ R22, R22, UR11 ;  /* 0x0000000b16167c20 */ /* 0x000fe20008410000 */
[----:B------:R-:W-:Y:S01]  /*c3f0*/  FMUL.FTZ R23, R23, UR11 ;  /* 0x0000000b17177c20 */ /* 0x000fe20008410000 */
[----:B------:R4:W-:Y:S01]  /*c400*/  MUFU.TANH R53, R46 ;  /* 0x0000002e00357308 */ /* 0x0009e20000002400 */
[----:B------:R-:W-:Y:S01]  /*c410*/  FMUL.FTZ R4, R4, UR11 ;  /* 0x0000000b04047c20 */ /* 0x000fe20008410000 */
[----:B------:R-:W-:Y:S01]  /*c420*/  FMUL.FTZ R5, R5, UR11 ;  /* 0x0000000b05057c20 */ /* 0x000fe20008410000 */
[----:B------:R-:W-:Y:S01]  /*c430*/  HMMA.16816.F32 R60, R8, R128, R60 ;  /* 0x00000080083c723c */ /* 0x000fe2000000183c */
[----:B------:R-:W-:Y:S01]  /*c440*/  FMUL.FTZ R170, R6, UR11 ;  /* 0x0000000b06aa7c20 */ /* 0x000fe20008410000 */
[----:B-1----:R-:W1:Y:S01]  /*c450*/  LDSM.16.M88.4 R16, [R166+0x4800] ;  /* 0x00480000a610783b */ /* 0x002e620000000200 */
[----:B------:R-:W-:Y:S01]  /*c460*/  FMUL.FTZ R171, R7, UR11 ;  /* 0x0000000b07ab7c20 */ /* 0x000fe20008410000 */
[----:B------:R-:W-:Y:S01]  /*c470*/  FMUL.FTZ R114, R114, UR11 ;  /* 0x0000000b72727c20 */ /* 0x000fe20008410000 */
        /* <DEDUP_REMOVED lines=9> */
[C---:B----4-:R-:W-:Y:S01]  /*c510*/  HMMA.16816.F32 R44, R12.reuse, R40, RZ ;  /* 0x000000280c2c723c */ /* 0x050fe200000018ff */
[----:B------:R-:W-:Y:S01]  /*c520*/  FMUL.FTZ R60, R60, UR11 ;  /* 0x0000000b3c3c7c20 */ /* 0x000fe20008410000 */
[----:B------:R-:W-:Y:S01]  /*c530*/  FMUL.FTZ R172, R61, UR11 ;  /* 0x0000000b3dac7c20 */ /* 0x000fe20008410000 */
[----:B------:R-:W-:Y:S01]  /*c540*/  FMUL.FTZ R173, R62, UR11 ;  /* 0x0000000b3ead7c20 */ /* 0x000fe20008410000 */
[----:B------:R-:W-:Y:S01]  /*c550*/  FMUL.FTZ R176, R63, UR11 ;  /* 0x0000000b3fb07c20 */ /* 0x000fe20008410000 */
[----:B------:R2:W-:Y:S01]  /*c560*/  MUFU.TANH R146, R39 ;  /* 0x0000002700927308 */ /* 0x0005e20000002400 */
[C---:B------:R-:W-:Y:S06]  /*c570*/  HMMA.16816.F32 R72, R12.reuse, R74, RZ ;  /* 0x0000004a0c48723c */ /* 0x040fec00000018ff */
[C---:B------:R-:W-:Y:S01]  /*c580*/  HMMA.16816.F32 R64, R12.reuse, R66, RZ ;  /* 0x000000420c40723c */ /* 0x040fe200000018ff */
[----:B------:R-:W-:Y:S05]  /*c590*/  MUFU.TANH R147, R28 ;  /* 0x0000001c00937308 */ /* 0x000fea0000002400 */
[C---:B------:R-:W-:Y:S03]  /*c5a0*/  HMMA.16816.F32 R48, R12.reuse, R50, RZ ;  /* 0x000000320c30723c */ /* 0x040fe600000018ff */
[----:B------:R-:W-:Y:S03]  /*c5b0*/  MUFU.TANH R129, R29 ;  /* 0x0000001d00817308 */ /* 0x000fe60000002400 */
[C---:B--2---:R-:W-:Y:S05]  /*c5c0*/  HMMA.16816.F32 R36, R12.reuse, R32, RZ ;  /* 0x000000200c24723c */ /* 0x044fea00000018ff */
[----:B------:R-:W-:Y:S01]  /*c5d0*/  MUFU.TANH R150, R30 ;  /* 0x0000001e00967308 */ /* 0x000fe20000002400 */
[C---:B------:R-:W-:Y:S06]  /*c5e0*/  HMMA.16816.F32 R40, R12.reuse, R42, RZ ;  /* 0x0000002a0c28723c */ /* 0x040fec00000018ff */
[----:B------:R-:W-:Y:S01]  /*c5f0*/  HMMA.16816.F32 R32, R12, R34, RZ ;  /* 0x000000220c20723c */ /* 0x000fe200000018ff */
[----:B------:R3:W-:Y:S05]  /*c600*/  MUFU.TANH R151, R31 ;  /* 0x0000001f00977308 */ /* 0x0007ea0000002400 */
[C---:B------:R-:W-:Y:S03]  /*c610*/  HMMA.16816.F32 R92, R8.reuse, R108, R92 ;  /* 0x0000006c085c723c */ /* 0x040fe6000000185c */
[----:B------:R-:W-:Y:S03]  /*c620*/  MUFU.TANH R160, R20 ;  /* 0x0000001400a07308 */ /* 0x000fe60000002400 */
[----:B------:R-:W-:Y:S01]  /*c630*/  HMMA.16816.F32 R88, R8, R110, R88 ;  /* 0x0000006e0858723c */ /* 0x000fe20000001858 */
[----:B------:R-:W2:Y:S04]  /*c640*/  LDSM.16.M88.4 R108, [R165+0x2800] ;  /* 0x00280000a56c783b */ /* 0x000ea80000000200 */
[----:B------:R-:W-:Y:S01]  /*c650*/  MUFU.TANH R161, R21 ;  /* 0x0000001500a17308 */ /* 0x000fe20000002400 */
[C---:B---3--:R-:W-:Y:S06]  /*c660*/  HMMA.16816.F32 R28, R12.reuse, R24, RZ ;  /* 0x000000180c1c723c */ /* 0x048fec00000018ff */
[----:B------:R-:W-:Y:S01]  /*c670*/  HMMA.16816.F32 R24, R12, R26, RZ ;  /* 0x0000001a0c18723c */ /* 0x000fe200000018ff */
[----:B------:R-:W-:Y:S05]  /*c680*/  MUFU.TANH R162, R22 ;  /* 0x0000001600a27308 */ /* 0x000fea0000002400 */
[C---:B------:R-:W-:Y:S01]  /*c690*/  HMMA.16816.F32 R84, R8.reuse, R104, R84 ;  /* 0x000000680854723c */ /* 0x040fe20000001854 */
[----:B------:R-:W-:Y:S01]  /*c6a0*/  FMUL.FTZ R92, R92, UR11 ;  /* 0x0000000b5c5c7c20 */ /* 0x000fe20008410000 */
[----:B------:R-:W-:Y:S01]  /*c6b0*/  FMUL.FTZ R93, R93, UR11 ;  /* 0x0000000b5d5d7c20 */ /* 0x000fe20008410000 */
[----:B------:R1:W-:Y:S03]  /*c6c0*/  MUFU.TANH R163, R23 ;  /* 0x0000001700a37308 */ /* 0x0003e60000002400 */
[----:B------:R-:W-:Y:S01]  /*c6d0*/  HMMA.16816.F32 R80, R8, R106, R80 ;  /* 0x0000006a0850723c */ /* 0x000fe20000001850 */
[----:B------:R-:W3:Y:S01]  /*c6e0*/  LDSM.16.M88.4 R104, [R165+0x2c00] ;  /* 0x002c0000a568783b */ /* 0x000ee20000000200 */
[----:B------:R-:W-:-:S03]  /*c6f0*/  FMUL.FTZ R91, R91, UR11 ;  /* 0x0000000b5b5b7c20 */ /* 0x000fc60008410000 */
[----:B------:R-:W-:Y:S01]  /*c700*/  MUFU.TANH R164, R4 ;  /* 0x0000000400a47308 */ /* 0x000fe20000002400 */
[C---:B------:R-:W-:Y:S06]  /*c710*/  HMMA.16816.F32 R96, R8.reuse, R130, R96 ;  /* 0x000000820860723c */ /* 0x040fec0000001860 */
[----:B------:R-:W-:Y:S01]  /*c720*/  HMMA.16816.F32 R76, R8, R100, R76 ;  /* 0x00000064084c723c */ /* 0x000fe2000000184c */
[----:B------:R4:W-:Y:S05]  /*c730*/  MUFU.TANH R169, R5 ;  /* 0x0000000500a97308 */ /* 0x0009ea0000002400 */
[C---:B-1----:R-:W-:Y:S01]  /*c740*/  HMMA.16816.F32 R20, R12.reuse, R16, RZ ;  /* 0x000000100c14723c */ /* 0x042fe200000018ff */
[----:B------:R-:W-:Y:S01]  /*c750*/  FMUL.FTZ R87, R87, UR11 ;  /* 0x0000000b57577c20 */ /* 0x000fe20008410000 */
[----:B------:R-:W-:Y:S01]  /*c760*/  FMUL.FTZ R84, R84, UR11 ;  /* 0x0000000b54547c20 */ /* 0x000fe20008410000 */
[----:B------:R1:W-:Y:S03]  /*c770*/  MUFU.TANH R131, R60 ;  /* 0x0000003c00837308 */ /* 0x0003e60000002400 */
[----:B------:R-:W-:Y:S01]  /*c780*/  HMMA.16816.F32 R16, R12, R18, RZ ;  /* 0x000000120c10723c */ /* 0x000fe200000018ff */
[----:B------:R-:W-:Y:S01]  /*c790*/  FMUL.FTZ R128, R83, UR11 ;  /* 0x0000000b53807c20 */ /* 0x000fe20008410000 */
[----:B------:R-:W-:-:S03]  /*c7a0*/  FMUL.FTZ R130, R82, UR11 ;  /* 0x0000000b52827c20 */ /* 0x000fc60008410000 */
[----:B------:R-:W3:Y:S01]  /*c7b0*/  MUFU.TANH R133, R133 ;  /* 0x0000008500857308 */ /* 0x000ee20000002400 */
[----:B----4-:R-:W-:Y:S01]  /*c7c0*/  HMMA.16816.F32 R4, R12, R124, RZ ;  /* 0x0000007c0c04723c */ /* 0x010fe200000018ff */
[----:B------:R-:W-:Y:S01]  /*c7d0*/  FMUL.FTZ R96, R96, UR11 ;  /* 0x0000000b60607c20 */ /* 0x000fe20008410000 */
[----:B------:R-:W-:-:S04]  /*c7e0*/  FMUL.FTZ R97, R97, UR11 ;  /* 0x0000000b61617c20 */ /* 0x000fc80008410000 */
[----:B------:R-:W-:Y:S01]  /*c7f0*/  HMMA.16816.F32 R12, R12, R126, RZ ;  /* 0x0000007e0c0c723c */ /* 0x000fe200000018ff */
[----:B------:R-:W4:Y:S01]  /*c800*/  LDSM.16.M88.4 R124, [R165+0x2400] ;  /* 0x00240000a57c783b */ /* 0x000f220000000200 */
[----:B------:R-:W-:Y:S03]  /*c810*/  MUFU.TANH R177, R96 ;  /* 0x0000006000b17308 */ /* 0x000fe60000002400 */
[----:B-1----:R-:W1:Y:S01]  /*c820*/  LDSM.16.M88.4 R60, [R165+0x3000] ;  /* 0x00300000a53c783b */ /* 0x002e620000000200 */
[C---:B------:R-:W-:Y:S03]  /*c830*/  HMMA.16816.F32 R72, R8.reuse, R102, R72 ;  /* 0x000000660848723c */ /* 0x040fe60000001848 */
[----:B------:R-:W1:Y:S01]  /*c840*/  LDSM.16.M88.4 R100, [R165+0x3400] ;  /* 0x00340000a564783b */ /* 0x000e620000000200 */
[----:B------:R-:W1:Y:S02]  /*c850*/  MUFU.TANH R132, R132 ;  /* 0x0000008400847308 */ /* 0x000e640000002400 */
[C---:B--2---:R-:W-:Y:S06]  /*c860*/  HMMA.16816.F32 R56, R8.reuse, R108, R56 ;  /* 0x0000006c0838723c */ /* 0x044fec0000001838 */
[C---:B---3--:R-:W-:Y:S01]  /*c870*/  HMMA.16816.F32 R44, R8.reuse, R104, R44 ;  /* 0x00000068082c723c */ /* 0x048fe2000000182c */
[----:B------:R-:W-:Y:S01]  /*c880*/  FMUL.FTZ R108, R99, UR11 ;  /* 0x0000000b636c7c20 */ /* 0x000fe20008410000 */
[----:B------:R-:W-:Y:S01]  /*c890*/  FMUL.FTZ R109, R94, UR11 ;  /* 0x0000000b5e6d7c20 */ /* 0x000fe20008410000 */
[----:B------:R-:W-:Y:S01]  /*c8a0*/  SHF.R.S32.HI R94, RZ, 0x1f, R197 ;  /* 0x0000001fff5e7819 */ /* 0x000fe200000114c5 */
[----:B------:R-:W2:Y:S02]  /*c8b0*/  MUFU.TANH R3, R3 ;  /* 0x0000000300037308 */ /* 0x000ea40000002400 */
[----:B------:R-:W-:Y:S01]  /*c8c0*/  HMMA.16816.F32 R40, R8, R106, R40 ;  /* 0x0000006a0828723c */ /* 0x000fe20000001828 */
[----:B------:R-:W3:Y:S01]  /*c8d0*/  LDSM.16.M88.4 R104, [R165+0x3c00] ;  /* 0x003c0000a568783b */ /* 0x000ee20000000200 */
[----:B------:R-:W-:-:S04]  /*c8e0*/  LEA.HI R94, R94, R197, RZ, 0x4 ;  /* 0x000000c55e5e7211 */ /* 0x000fc800078f20ff */
[----:B------:R-:W-:Y:S01]  /*c8f0*/  LOP3.LUT R94, R94, 0xfffffff0, RZ, 0xc0, !PT ;  /* 0xfffffff05e5e7812 */ /* 0x000fe200078ec0ff */
[C---:B------:R-:W-:Y:S01]  /*c900*/  HMMA.16816.F32 R48, R8.reuse, R110, R48 ;  /* 0x0000006e0830723c */ /* 0x040fe20000001830 */
[----:B------:R-:W2:Y:S08]  /*c910*/  MUFU.TANH R158, R158 ;  /* 0x0000009e009e7308 */ /* 0x000eb00000002400 */
[----:B------:R-:W2:Y:S01]  /*c920*/  MUFU.TANH R159, R159 ;  /* 0x0000009f009f7308 */ /* 0x000ea20000002400 */
[C---:B----4-:R-:W-:Y:S06]  /*c930*/  HMMA.16816.F32 R68, R8.reuse, R124, R68 ;  /* 0x0000007c0844723c */ /* 0x050fec0000001844 */
[----:B-1----:R-:W-:Y:S01]  /*c940*/  HMMA.16816.F32 R32, R8, R62, R32 ;  /* 0x0000003e0820723c */ /* 0x002fe20000001820 */
[----:B------:R1:W-:Y:S01]  /*c950*/  MUFU.TANH R124, R97 ;  /* 0x00000061007c7308 */ /* 0x0003e20000002400 */
[----:B------:R-:W-:-:S04]  /*c960*/  FMUL.FTZ R125, R98, UR11 ;  /* 0x0000000b627d7c20 */ /* 0x000fc80008410000 */
[C---:B------:R-:W-:Y:S01]  /*c970*/  HMMA.16816.F32 R24, R8.reuse, R102, R24 ;  /* 0x000000660818723c */ /* 0x040fe20000001818 */
[----:B------:R-:W-:Y:S01]  /*c980*/  FMUL.FTZ R62, R88, UR11 ;  /* 0x0000000b583e7c20 */ /* 0x000fe20008410000 */
[----:B------:R-:W-:Y:S02]  /*c990*/  IMAD.IADD R88, R197, 0x1, -R94 ;  /* 0x00000001c5587824 */ /* 0x000fe400078e0a5e */
[----:B------:R-:W-:Y:S01]  /*c9a0*/  FMUL.FTZ R63, R89, UR11 ;  /* 0x0000000b593f7c20 */ /* 0x000fe20008410000 */
[----:B------:R-:W-:Y:S02]  /*c9b0*/  IMAD.IADD R94, R52, 0x1, -R145 ;  /* 0x00000001345e7824 */ /* 0x000fe400078e0a91 */
[----:B------:R-:W-:Y:S01]  /*c9c0*/  FMUL.FTZ R82, R51, UR11 ;  /* 0x0000000b33527c20 */ /* 0x000fe20008410000 */
[C---:B------:R-:W-:Y:S01]  /*c9d0*/  HMMA.16816.F32 R28, R8.reuse, R100, R28 ;  /* 0x00000064081c723c */ /* 0x040fe2000000181c */
[----:B------:R-:W-:Y:S01]  /*c9e0*/  FMUL.FTZ R102, R78, UR11 ;  /* 0x0000000b4e667c20 */ /* 0x000fe20008410000 */
[----:B------:R-:W-:Y:S01]  /*c9f0*/  FMUL.FTZ R78, R56, UR11 ;  /* 0x0000000b384e7c20 */ /* 0x000fe20008410000 */
[----:B------:R-:W-:Y:S01]  /*ca00*/  MUFU.TANH R0, R84 ;  /* 0x0000005400007308 */ /* 0x000fe20000002400 */
[----:B-1----:R-:W1:Y:S02]  /*ca10*/  LDSM.16.M88.4 R96, [R165+0x3800] ;  /* 0x00380000a560783b */ /* 0x002e640000000200 */
[----:B------:R-:W-:Y:S01]  /*ca20*/  HMMA.16816.F32 R36, R8, R60, R36 ;  /* 0x0000003c0824723c */ /* 0x000fe20000001824 */
[----:B------:R-:W-:Y:S01]  /*ca30*/  LEA.HI R100, R88, R88, RZ, 0x1 ;  /* 0x0000005858647211 */ /* 0x000fe200078f08ff */
[----:B------:R-:W-:Y:S01]  /*ca40*/  FMUL.FTZ R110, R69, UR11 ;  /* 0x0000000b456e7c20 */ /* 0x000fe20008410000 */
[----:B------:R-:W-:-:S02]  /*ca50*/  SHF.R.S32.HI R101, RZ, 0x1f, R94 ;  /* 0x0000001fff657819 */ /* 0x000fc4000001145e */
[----:B------:R4:W-:Y:S01]  /*ca60*/  MUFU.TANH R60, R109 ;  /* 0x0000006d003c7308 */ /* 0x0009e20000002400 */
[----:B------:R-:W-:Y:S01]  /*ca70*/  LOP3.LUT R89, R100, 0x7fffffe, RZ, 0xc0, !PT ;  /* 0x07fffffe64597812 */ /* 0x000fe200078ec0ff */
[C---:B---3--:R-:W-:Y:S01]  /*ca80*/  HMMA.16816.F32 R4, R8.reuse, R104, R4 ;  /* 0x000000680804723c */ /* 0x048fe20000001804 */
[----:B------:R-:W-:Y:S01]  /*ca90*/  FMUL.FTZ R61, R95, UR11 ;  /* 0x0000000b5f3d7c20 */ /* 0x000fe20008410000 */
[----:B------:R-:W-:Y:S01]  /*caa0*/  SHF.R.S32.HI R95, RZ, 0x1f, R88 ;  /* 0x0000001fff5f7819 */ /* 0x000fe20000011458 */
[----:B------:R-:W-:Y:S01]  /*cab0*/  FMUL.FTZ R111, R68, UR11 ;  /* 0x0000000b446f7c20 */ /* 0x000fe20008410000 */
[----:B------:R-:W-:Y:S01]  /*cac0*/  IMAD.IADD R89, R88, 0x1, -R89 ;  /* 0x0000000158597824 */ /* 0x000fe200078e0a59 */
[----:B------:R-:W-:Y:S01]  /*cad0*/  LEA.HI R94, R101, R94, RZ, 0x2 ;  /* 0x0000005e655e7211 */ /* 0x000fe200078f10ff */
[----:B------:R-:W-:Y:S01]  /*cae0*/  FMUL.FTZ R56, R24, UR11 ;  /* 0x0000000b18387c20 */ /* 0x000fe20008410000 */
[----:B------:R-:W-:Y:S01]  /*caf0*/  LEA.HI R95, R95, R88, RZ, 0x3 ;  /* 0x000000585f5f7211 */ /* 0x000fe200078f18ff */
[----:B------:R-:W-:Y:S01]  /*cb00*/  FMUL.FTZ R88, R90, UR11 ;  /* 0x0000000b5a587c20 */ /* 0x000fe20008410000 */
[----:B------:R-:W-:Y:S01]  /*cb10*/  HMMA.16816.F32 R12, R8, R106, R12 ;  /* 0x0000006a080c723c */ /* 0x000fe2000000180c */
[----:B------:R-:W-:-:S02]  /*cb20*/  IMAD.SHL.U32 R24, R52, 0x2, RZ ;  /* 0x0000000234187824 */ /* 0x000fc400078e00ff */
[----:B------:R-:W-:Y:S01]  /*cb30*/  FMUL.FTZ R104, R74, UR11 ;  /* 0x0000000b4a687c20 */ /* 0x000fe20008410000 */
[----:B------:R-:W-:Y:S01]  /*cb40*/  IMAD.SHL.U32 R90, R95, 0x20, RZ ;  /* 0x000000205f5a7824 */ /* 0x000fe200078e00ff */
[----:B------:R-:W-:Y:S01]  /*cb50*/  SHF.R.S32.HI R95, RZ, 0x2, R94 ;  /* 0x00000002ff5f7819 */ /* 0x000fe2000001145e */
[----:B------:R-:W-:Y:S01]  /*cb60*/  FMUL.FTZ R74, R57, UR11 ;  /* 0x0000000b394a7c20 */ /* 0x000fe20008410000 */
[----:B------:R-:W-:Y:S01]  /*cb70*/  HMMA.16816.F32 R64, R8, R126, R64 ;  /* 0x0000007e0840723c */ /* 0x000fe20000001840 */
[----:B------:R3:W-:Y:S01]  /*cb80*/  MUFU.TANH R57, R128 ;  /* 0x0000008000397308 */ /* 0x0007e20000002400 */
[----:B------:R-:W-:Y:S01]  /*cb90*/  LOP3.LUT R90, R90, 0xffffff00, RZ, 0xc0, !PT ;  /* 0xffffff005a5a7812 */ /* 0x000fe200078ec0ff */
[----:B------:R-:W-:Y:S01]  /*cba0*/  FMUL.FTZ R83, R38, UR11 ;  /* 0x0000000b26537c20 */ /* 0x000fe20008410000 */
[----:B------:R-:W-:Y:S01]  /*cbb0*/  IADD3 R95, R142, 0x1, R95 ;  /* 0x000000018e5f7810 */ /* 0x000fe20007ffe05f */
[----:B------:R-:W-:Y:S01]  /*cbc0*/  FMUL.FTZ R94, R41, UR11 ;  /* 0x0000000b295e7c20 */ /* 0x000fe20008410000 */
[----:B------:R-:W-:Y:S01]  /*cbd0*/  FMUL.FTZ R51, R27, UR11 ;  /* 0x0000000b1b337c20 */ /* 0x000fe20008410000 */
[----:B------:R-:W-:-:S02]  /*cbe0*/  IMAD R199, R89, 0x20, R90 ;  /* 0x0000002059c77824 */ /* 0x000fc400078e025a */
[----:B----4-:R-:W-:Y:S01]  /*cbf0*/  FMUL.FTZ R109, R70, UR11 ;  /* 0x0000000b466d7c20 */ /* 0x010fe20008410000 */
[----:B------:R-:W-:Y:S02]  /*cc00*/  IMAD.U32 R90, RZ, RZ, UR24 ;  /* 0x00000018ff5a7e24 */ /* 0x000fe4000f8e00ff */
[----:B------:R-:W-:Y:S01]  /*cc10*/  FMUL.FTZ R41, R5, UR11 ;  /* 0x0000000b05297c20 */ /* 0x000fe20008410000 */
[----:B------:R-:W-:Y:S02]  /*cc20*/  IMAD.IADD R199, R140, 0x1, R199 ;  /* 0x000000018cc77824 */ /* 0x000fe400078e02c7 */
[----:B------:R-:W-:Y:S01]  /*cc30*/  FMUL.FTZ R140, R81, UR11 ;  /* 0x0000000b518c7c20 */ /* 0x000fe20008410000 */
[----:B------:R-:W-:Y:S01]  /*cc40*/  FMUL.FTZ R70, R35, UR11 ;  /* 0x0000000b23467c20 */ /* 0x000fe20008410000 */
[----:B------:R-:W-:Y:S01]  /*cc50*/  IADD3 R90, R90, -UR21, R95 ;  /* 0x800000155a5a7c10 */ /* 0x000fe2000fffe05f */
[----:B------:R-:W-:Y:S01]  /*cc60*/  FMUL.FTZ R81, R37, UR11 ;  /* 0x0000000b25517c20 */ /* 0x000fe20008410000 */
[----:B------:R-:W-:Y:S01]  /*cc70*/  FMUL.FTZ R95, R77, UR11 ;  /* 0x0000000b4d5f7c20 */ /* 0x000fe20008410000 */
[----:B------:R-:W-:Y:S01]  /*cc80*/  FMUL.FTZ R105, R73, UR11 ;  /* 0x0000000b49697c20 */ /* 0x000fe20008410000 */
[----:B-1----:R-:W-:Y:S01]  /*cc90*/  HMMA.16816.F32 R20, R8, R96, R20 ;  /* 0x000000600814723c */ /* 0x002fe20000001814 */
[----:B---3--:R-:W-:-:S02]  /*cca0*/  IMAD.MOV.U32 R128, RZ, RZ, 0x8 ;  /* 0x00000008ff807424 */ /* 0x008fc400078e00ff */
[----:B------:R-:W-:Y:S01]  /*ccb0*/  FMUL.FTZ R35, R15, UR11 ;  /* 0x0000000b0f237c20 */ /* 0x000fe20008410000 */
[----:B------:R-:W-:Y:S01]  /*ccc0*/  FMUL.FTZ R37, R14, UR11 ;  /* 0x0000000b0e257c20 */ /* 0x000fe20008410000 */
[----:B------:R-:W-:Y:S01]  /*ccd0*/  FMUL.FTZ R107, R71, UR11 ;  /* 0x0000000b476b7c20 */ /* 0x000fe20008410000 */
[----:B------:R-:W-:Y:S01]  /*cce0*/  FMUL.FTZ R77, R32, UR11 ;  /* 0x0000000b204d7c20 */ /* 0x000fe20008410000 */
[----:B------:R-:W-:Y:S01]  /*ccf0*/  HMMA.16816.F32 R16, R8, R98, R16 ;  /* 0x000000620810723c */ /* 0x000fe20000001810 */
[----:B------:R-:W-:Y:S01]  /*cd00*/  FMUL.FTZ R73, R34, UR11 ;  /* 0x0000000b22497c20 */ /* 0x000fe20008410000 */
[----:B------:R-:W-:Y:S01]  /*cd10*/  FMUL.FTZ R71, R28, UR11 ;  /* 0x0000000b1c477c20 */ /* 0x000fe20008410000 */
        /* <DEDUP_REMOVED lines=16> */
[----:B------:R-:W-:Y:S01]  /*ce20*/  LOP3.LUT R20, R24, 0x6, RZ, 0xc0, !PT ;  /* 0x0000000618147812 */ /* 0x000fe200078ec0ff */
[----:B------:R-:W-:Y:S01]  /*ce30*/  FMUL.FTZ R85, R80, UR11 ;  /* 0x0000000b50557c20 */ /* 0x000fe20008410000 */
[----:B------:R-:W-:Y:S01]  /*ce40*/  FMUL.FTZ R76, R59, UR11 ;  /* 0x0000000b3b4c7c20 */ /* 0x000fe20008410000 */
[----:B------:R3:W-:Y:S01]  /*ce50*/  MUFU.TANH R50, R130 ;  /* 0x0000008200327308 */ /* 0x0007e20000002400 */
[----:B------:R-:W-:Y:S01]  /*ce60*/  FMUL.FTZ R59, R25, UR11 ;  /* 0x0000000b193b7c20 */ /* 0x000fe20008410000 */
[----:B------:R-:W-:Y:S01]  /*ce70*/  FMUL.FTZ R38, R17, UR11 ;  /* 0x0000000b11267c20 */ /* 0x000fe20008410000 */
[----:B------:R-:W-:-:S02]  /*ce80*/  VIADD R17, R90, UR10 ;  /* 0x0000000a5a117c36 */ /* 0x000fc40008000000 */
[----:B------:R-:W-:Y:S01]  /*ce90*/  FMUL.FTZ R26, R18, UR11 ;  /* 0x0000000b121a7c20 */ /* 0x000fe20008410000 */
[----:B------:R-:W-:Y:S01]  /*cea0*/  FMUL.FTZ R18, R6, UR11 ;  /* 0x0000000b06127c20 */ /* 0x000fe20008410000 */
[----:B------:R-:W-:Y:S01]  /*ceb0*/  FMUL.FTZ R34, R16, UR11 ;  /* 0x0000000b10227c20 */ /* 0x000fe20008410000 */
[----:B------:R-:W-:Y:S01]  /*cec0*/  FMUL.FTZ R6, R13, UR11 ;  /* 0x0000000b0d067c20 */ /* 0x000fe20008410000 */
[----:B------:R-:W-:Y:S01]  /*ced0*/  VIADDMNMX R128, R17, R128, UR24, PT ;  /* 0x0000001811807e46 */ /* 0x000fe2000b800180 */
[----:B-1----:R-:W-:Y:S01]  /*cee0*/  VIADD R99, R20, UR5 ;  /* 0x0000000514637c36 */ /* 0x002fe20008000000 */
[----:B------:R1:W-:Y:S01]  /*cef0*/  MUFU.TANH R48, R85 ;  /* 0x0000005500307308 */ /* 0x0003e20000002400 */
[----:B------:R-:W-:Y:S01]  /*cf00*/  FMUL.FTZ R80, R44, UR11 ;  /* 0x0000000b2c507c20 */ /* 0x000fe20008410000 */
[----:B------:R-:W-:Y:S01]  /*cf10*/  FMUL.FTZ R96, R40, UR11 ;  /* 0x0000000b28607c20 */ /* 0x000fe20008410000 */
[----:B------:R-:W-:Y:S02]  /*cf20*/  VIADD R7, R99, 0x1 ;  /* 0x0000000163077836 */ /* 0x000fe40000000000 */
[----:B------:R-:W-:Y:S01]  /*cf30*/  FMUL.FTZ R91, R43, UR11 ;  /* 0x0000000b2b5b7c20 */ /* 0x000fe20008410000 */
[----:B------:R-:W-:-:S02]  /*cf40*/  VIADD R5, R99, 0x8 ;  /* 0x0000000863057836 */ /* 0x000fc40000000000 */
[----:B------:R-:W-:Y:S01]  /*cf50*/  FMUL.FTZ R106, R65, UR11 ;  /* 0x0000000b416a7c20 */ /* 0x000fe20008410000 */
[----:B---3--:R-:W-:Y:S01]  /*cf60*/  VIMNMX R130, R17, UR24, PT ;  /* 0x0000001811827c48 */ /* 0x008fe2000bfe0100 */
[C---:B------:R-:W-:Y:S01]  /*cf70*/  VIADD R27, R99.reuse, 0x9 ;  /* 0x00000009631b7836 */ /* 0x040fe20000000000 */
[-C--:B------:R-:W-:Y:S01]  /*cf80*/  I2FP.F32.S32 R24, R7.reuse ;  /* 0x0000000700187245 */ /* 0x080fe20000201400 */
[----:B------:R-:W-:Y:S01]  /*cf90*/  VIADD R17, R99, 0x11 ;  /* 0x0000001163117836 */ /* 0x000fe20000000000 */
[----:B------:R-:W-:Y:S01]  /*cfa0*/  ISETP.GE.AND P5, PT, R7, R130, PT ;  /* 0x000000820700720c */ /* 0x000fe20003fa6270 */
[----:B------:R-:W-:Y:S01]  /*cfb0*/  FMUL.FTZ R43, R23, UR11 ;  /* 0x0000000b172b7c20 */ /* 0x000fe20008410000 */
[----:B------:R-:W-:Y:S01]  /*cfc0*/  ISETP.GE.AND P0, PT, R7, R128, PT ;  /* 0x000000800700720c */ /* 0x000fe20003f06270 */
[----:B------:R-:W-:Y:S01]  /*cfd0*/  FFMA.FTZ R24, R24, UR6, R137 ;  /* 0x0000000618187c23 */ /* 0x000fe20008010089 */
[----:B------:R-:W-:Y:S01]  /*cfe0*/  I2FP.F32.S32 R7, R7 ;  /* 0x0000000700077245 */ /* 0x000fe20000201400 */
[----:B------:R3:W-:Y:S01]  /*cff0*/  MUFU.TANH R65, R87 ;  /* 0x0000005700417308 */ /* 0x0007e20000002400 */
[-C--:B------:R-:W-:Y:S01]  /*d000*/  I2FP.F32.S32 R20, R5.reuse ;  /* 0x0000000500147245 */ /* 0x080fe20000201400 */
[----:B-1----:R-:W-:Y:S01]  /*d010*/  FMUL.FTZ R85, R36, UR11 ;  /* 0x0000000b24557c20 */ /* 0x002fe20008410000 */
[----:B------:R-:W-:Y:S01]  /*d020*/  ISETP.GE.AND P4, PT, R5, R130, PT ;  /* 0x000000820500720c */ /* 0x000fe20003f86270 */
[----:B------:R-:W-:Y:S01]  /*d030*/  FFMA.FTZ R15, R7, UR6, R136 ;  /* 0x00000006070f7c23 */ /* 0x000fe20008010088 */
[----:B------:R-:W-:Y:S01]  /*d040*/  VIADD R7, R99, 0x10 ;  /* 0x0000001063077836 */ /* 0x000fe20000000000 */
[----:B------:R-:W-:Y:S01]  /*d050*/  ISETP.GE.AND P1, PT, R5, R128, PT ;  /* 0x000000800500720c */ /* 0x000fe20003f26270 */
[----:B------:R-:W-:Y:S01]  /*d060*/  FFMA.FTZ R20, R20, UR6, R135 ;  /* 0x0000000614147c23 */ /* 0x000fe20008010087 */
[----:B------:R-:W-:Y:S01]  /*d070*/  I2FP.F32.S32 R14, R5 ;  /* 0x00000005000e7245 */ /* 0x000fe20000201400 */
[----:B------:R-:W-:Y:S01]  /*d080*/  FMUL.FTZ R103, R64, UR11 ;  /* 0x0000000b40677c20 */ /* 0x000fe20008410000 */
[-C--:B------:R-:W-:Y:S01]  /*d090*/  I2FP.F32.S32 R5, R27.reuse ;  /* 0x0000001b00057245 */ /* 0x080fe20000201400 */
[----:B------:R-:W-:Y:S01]  /*d0a0*/  FMUL.FTZ R64, R67, UR11 ;  /* 0x0000000b43407c20 */ /* 0x000fe20008410000 */
[C---:B------:R-:W-:Y:S01]  /*d0b0*/  ISETP.GE.AND P3, PT, R27.reuse, R130, PT ;  /* 0x000000821b00720c */ /* 0x040fe20003f66270 */
[----:B------:R-:W-:Y:S01]  /*d0c0*/  FFMA.FTZ R13, R14, UR6, R133 ;  /* 0x000000060e0d7c23 */ /* 0x000fe20008010085 */
[----:B------:R-:W-:Y:S01]  /*d0d0*/  ISETP.GE.AND P6, PT, R27, R128, PT ;  /* 0x000000801b00720c */ /* 0x000fe20003fc6270 */
[----:B------:R-:W-:Y:S01]  /*d0e0*/  FFMA.FTZ R16, R5, UR6, R134 ;  /* 0x0000000605107c23 */ /* 0x000fe20008010086 */
[----:B------:R-:W-:Y:S01]  /*d0f0*/  FSEL R24, R24, -INF , !P5 ;  /* 0xff80000018187808 */ /* 0x000fe20006800000 */
[----:B------:R-:W-:Y:S01]  /*d100*/  VIADD R5, R99, 0x18 ;  /* 0x0000001863057836 */ /* 0x000fe20000000000 */
[----:B------:R-:W-:Y:S01]  /*d110*/  I2FP.F32.S32 R27, R27 ;  /* 0x0000001b001b7245 */ /* 0x000fe20000201400 */
[----:B---3--:R-:W-:Y:S01]  /*d120*/  FMUL.FTZ R87, R42, UR11 ;  /* 0x0000000b2a577c20 */ /* 0x008fe20008410000 */
        /* <DEDUP_REMOVED lines=10> */
[----:B------:R-:W-:Y:S01]  /*d1d0*/  FSEL R15, R15, -INF , !P0 ;  /* 0xff8000000f0f7808 */ /* 0x000fe20004000000 */
[----:B------:R-:W-:Y:S01]  /*d1e0*/  FFMA.FTZ R25, R28, UR6, R53 ;  /* 0x000000061c197c23 */ /* 0x000fe20008010035 */
[----:B------:R-:W-:Y:S01]  /*d1f0*/  FSEL R20, R20, -INF , !P4 ;  /* 0xff80000014147808 */ /* 0x000fe20006000000 */
[----:B------:R-:W-:Y:S01]  /*d200*/  FFMA.FTZ R28, R7, UR6, R54 ;  /* 0x00000006071c7c23 */ /* 0x000fe20008010036 */
[----:B------:R-:W-:Y:S01]  /*d210*/  ISETP.GE.AND P0, PT, R17, R130, PT ;  /* 0x000000821100720c */ /* 0x000fe20003f06270 */
[----:B------:R-:W-:Y:S01]  /*d220*/  VIADD R7, R99, 0x20 ;  /* 0x0000002063077836 */ /* 0x000fe20000000000 */
[----:B------:R-:W-:Y:S01]  /*d230*/  ISETP.GE.AND P4, PT, R17, R128, PT ;  /* 0x000000801100720c */ /* 0x000fe20003f86270 */
[----:B------:R-:W-:Y:S01]  /*d240*/  FMUL.FTZ R22, R4, UR11 ;  /* 0x0000000b04167c20 */ /* 0x000fe20008410000 */
[----:B------:R-:W-:Y:S01]  /*d250*/  I2FP.F32.S32 R36, R17 ;  /* 0x0000001100247245 */ /* 0x000fe20000201400 */
[----:B------:R-:W-:Y:S01]  /*d260*/  VIADD R17, R99, 0x19 ;  /* 0x0000001963117836 */ /* 0x000fe20000000000 */
[----:B------:R-:W-:Y:S01]  /*d270*/  FSEL R13, R13, -INF , !P1 ;  /* 0xff8000000d0d7808 */ /* 0x000fe20004800000 */
[----:B------:R-:W-:Y:S01]  /*d280*/  FMUL.FTZ R66, R31, UR11 ;  /* 0x0000000b1f427c20 */ /* 0x000fe20008410000 */
[----:B------:R-:W-:Y:S01]  /*d290*/  FSEL R16, R16, -INF , !P3 ;  /* 0xff80000010107808 */ /* 0x000fe20005800000 */
[----:B--2---:R-:W-:Y:S01]  /*d2a0*/  FFMA.FTZ R3, R36, UR6, R3 ;  /* 0x0000000624037c23 */ /* 0x004fe20008010003 */
[-C--:B------:R-:W-:Y:S01]  /*d2b0*/  I2FP.F32.S32 R44, R5.reuse ;  /* 0x00000005002c7245 */ /* 0x080fe20000201400 */
[----:B------:R-:W-:Y:S01]  /*d2c0*/  FMUL.FTZ R30, R19, UR11 ;  /* 0x0000000b131e7c20 */ /* 0x000fe20008410000 */
[C---:B------:R-:W-:Y:S01]  /*d2d0*/  ISETP.GE.AND P1, PT, R5.reuse, R130, PT ;  /* 0x000000820500720c */ /* 0x040fe20003f26270 */
[----:B------:R-:W-:Y:S01]  /*d2e0*/  FMUL.FTZ R4, R12, UR11 ;  /* 0x0000000b0c047c20 */ /* 0x000fe20008410000 */
[----:B------:R-:W-:Y:S01]  /*d2f0*/  ISETP.GE.AND P3, PT, R5, R128, PT ;  /* 0x000000800500720c */ /* 0x000fe20003f66270 */
[----:B------:R1:W-:Y:S01]  /*d300*/  MUFU.TANH R12, R127 ;  /* 0x0000007f000c7308 */ /* 0x0003e20000002400 */
[----:B------:R-:W-:Y:S01]  /*d310*/  I2FP.F32.S32 R29, R5 ;  /* 0x00000005001d7245 */ /* 0x000fe20000201400 */
[----:B------:R-:W-:Y:S01]  /*d320*/  VIADD R5, R99, 0x21 ;  /* 0x0000002163057836 */ /* 0x000fe20000000000 */
[----:B------:R-:W-:Y:S01]  /*d330*/  FSEL R27, R27, -INF , !P6 ;  /* 0xff8000001b1b7808 */ /* 0x000fe20007000000 */
[----:B------:R-:W-:Y:S01]  /*d340*/  VIADD R19, R99, 0x28 ;  /* 0x0000002863137836 */ /* 0x000fe20000000000 */
[----:B------:R-:W-:Y:S01]  /*d350*/  FSEL R32, R32, -INF , !P2 ;  /* 0xff80000020207808 */ /* 0x000fe20005000000 */
        /* <DEDUP_REMOVED lines=8> */
[----:B------:R2:W-:Y:S01]  /*d3e0*/  MUFU.TANH R53, R64 ;  /* 0x0000004000357308 */ /* 0x0005e20000002400 */
[-C--:B------:R-:W-:Y:S01]  /*d3f0*/  I2FP.F32.S32 R36, R7.reuse ;  /* 0x0000000700247245 */ /* 0x080fe20000201400 */
[----:B------:R-:W-:Y:S01]  /*d400*/  FMUL.FTZ R75, R33, UR11 ;  /* 0x0000000b214b7c20 */ /* 0x000fe20008410000 */
[----:B------:R-:W-:Y:S01]  /*d410*/  I2FP.F32.S32 R23, R7 ;  /* 0x0000000700177245 */ /* 0x000fe20000201400 */
[----:B-1----:R-:W-:Y:S01]  /*d420*/  VIADD R127, R99, 0x30 ;  /* 0x00000030637f7836 */ /* 0x002fe20000000000 */
        /* <DEDUP_REMOVED lines=10> */
[----:B------:R-:W-:Y:S01]  /*d4d0*/  VIADD R17, R99, 0x29 ;  /* 0x0000002963117836 */ /* 0x000fe20000000000 */
[----:B------:R-:W-:Y:S01]  /*d4e0*/  FSEL R31, R3, -INF , !P4 ;  /* 0xff800000031f7808 */ /* 0x000fe20006000000 */
[----:B------:R-:W-:Y:S01]  /*d4f0*/  FFMA.FTZ R40, R40, UR6, R141 ;  /* 0x0000000628287c23 */ /* 0x000fe2000801008d */
[-C--:B------:R-:W-:Y:S01]  /*d500*/  ISETP.GE.AND P4, PT, R5, R130.reuse, PT ;  /* 0x000000820500720c */ /* 0x080fe20003f86270 */
[----:B------:R-:W-:Y:S01]  /*d510*/  FFMA.FTZ R44, R44, UR6, R139 ;  /* 0x000000062c2c7c23 */ /* 0x000fe2000801008b */
[----:B------:R-:W-:Y:S01]  /*d520*/  FSEL R7, R7, -INF , !P2 ;  /* 0xff80000007077808 */ /* 0x000fe20005000000 */
[C---:B------:R-:W-:Y:S01]  /*d530*/  VIADD R33, R99.reuse, 0x38 ;  /* 0x0000003863217836 */ /* 0x040fe20000000000 */
[----:B------:R-:W-:Y:S01]  /*d540*/  FSEL R36, R36, -INF , !P5 ;  /* 0xff80000024247808 */ /* 0x000fe20006800000 */
[C---:B------:R-:W-:Y:S01]  /*d550*/  VIADD R55, R99.reuse, 0x31 ;  /* 0x0000003163377836 */ /* 0x040fe20000000000 */
[----:B------:R-:W-:Y:S01]  /*d560*/  I2FP.F32.S32 R21, R19 ;  /* 0x0000001300157245 */ /* 0x000fe20000201400 */
[----:B------:R-:W1:Y:S01]  /*d570*/  MUFU.TANH R114, R114 ;  /* 0x0000007200727308 */ /* 0x000e620000002400 */
[-C--:B------:R-:W-:Y:S01]  /*d580*/  I2FP.F32.S32 R58, R17.reuse ;  /* 0x00000011003a7245 */ /* 0x080fe20000201400 */
[----:B------:R-:W-:Y:S01]  /*d590*/  VIADD R133, R99, 0x40 ;  /* 0x0000004063857836 */ /* 0x000fe20000000000 */
[----:B------:R-:W-:Y:S01]  /*d5a0*/  ISETP.GE.AND P2, PT, R17, R130, PT ;  /* 0x000000821100720c */ /* 0x000fe20003f46270 */
[----:B------:R-:W-:Y:S01]  /*d5b0*/  FFMA.FTZ R21, R21, UR6, R154 ;  /* 0x0000000615157c23 */ /* 0x000fe2000801009a */
[----:B------:R-:W-:Y:S01]  /*d5c0*/  ISETP.GE.AND P5, PT, R17, R128, PT ;  /* 0x000000801100720c */ /* 0x000fe20003fa6270 */
[----:B------:R-:W-:Y:S01]  /*d5d0*/  FFMA.FTZ R153, R58, UR6, R153 ;  /* 0x000000063a997c23 */ /* 0x000fe20008010099 */
[----:B------:R-:W-:Y:S01]  /*d5e0*/  I2FP.F32.S32 R90, R17 ;  /* 0x00000011005a7245 */ /* 0x000fe20000201400 */
[----:B------:R-:W3:Y:S01]  /*d5f0*/  MUFU.TANH R170, R170 ;  /* 0x000000aa00aa7308 */ /* 0x000ee20000002400 */
[----:B------:R-:W-:Y:S01]  /*d600*/  FSEL R23, R23, -INF , !P0 ;  /* 0xff80000017177808 */ /* 0x000fe20004000000 */
[----:B------:R-:W-:Y:S01]  /*d610*/  VIADD R137, R99, 0x48 ;  /* 0x0000004863897836 */ /* 0x000fe20000000000 */
[----:B--2---:R-:W-:Y:S01]  /*d620*/  FSEL R64, R129, -INF , !P4 ;  /* 0xff80000081407808 */ /* 0x004fe20006000000 */
[C---:B------:R-:W-:Y:S01]  /*d630*/  VIADD R141, R99.reuse, 0x41 ;  /* 0x00000041638d7836 */ /* 0x040fe20000000000 */
[-C--:B------:R-:W-:Y:S01]  /*d640*/  I2FP.F32.S32 R17, R127.reuse ;  /* 0x0000007f00117245 */ /* 0x080fe20000201400 */
[----:B------:R-:W-:Y:S01]  /*d650*/  VIADD R145, R99, 0x49 ;  /* 0x0000004963917836 */ /* 0x000fe20000000000 */
[C---:B------:R-:W-:Y:S01]  /*d660*/  ISETP.GE.AND P0, PT, R127.reuse, R130, PT ;  /* 0x000000827f00720c */ /* 0x040fe20003f06270 */
[----:B------:R2:W-:Y:S01]  /*d670*/  MUFU.TANH R14, R110 ;  /* 0x0000006e000e7308 */ /* 0x0005e20000002400 */
[----:B------:R-:W-:Y:S01]  /*d680*/  ISETP.GE.AND P4, PT, R127, R128, PT ;  /* 0x000000807f00720c */ /* 0x000fe20003f86270 */
[----:B------:R-:W-:Y:S01]  /*d690*/  FFMA.FTZ R156, R17, UR6, R156 ;  /* 0x00000006119c7c23 */ /* 0x000fe2000801009c */
[----:B------:R-:W-:Y:S01]  /*d6a0*/  I2FP.F32.S32 R127, R127 ;  /* 0x0000007f007f7245 */ /* 0x000fe20000201400 */
[----:B------:R-:W-:Y:S01]  /*d6b0*/  VIADD R147, R99, 0x61 ;  /* 0x0000006163937836 */ /* 0x000fe20000000000 */
[----:B------:R-:W-:Y:S01]  /*d6c0*/  I2FP.F32.S32 R3, R19 ;  /* 0x0000001300037245 */ /* 0x000fe20000201400 */
[----:B------:R-:W-:Y:S01]  /*d6d0*/  FMUL.FTZ R97, R45, UR11 ;  /* 0x0000000b2d617c20 */ /* 0x000fe20008410000 */
[----:B------:R-:W-:Y:S01]  /*d6e0*/  FSEL R29, R29, -INF , !P3 ;  /* 0xff8000001d1d7808 */ /* 0x000fe20005800000 */
[----:B------:R-:W-:Y:S01]  /*d6f0*/  FFMA.FTZ R17, R127, UR6, R158 ;  /* 0x000000067f117c23 */ /* 0x000fe2000801009e */
[----:B------:R-:W-:Y:S01]  /*d700*/  FSEL R40, R40, -INF , !P6 ;  /* 0xff80000028287808 */ /* 0x000fe20007000000 */
[----:B------:R-:W-:Y:S01]  /*d710*/  FFMA.FTZ R152, R3, UR6, R152 ;  /* 0x0000000603987c23 */ /* 0x000fe20008010098 */
[----:B------:R-:W-:Y:S01]  /*d720*/  FSEL R44, R44, -INF , !P1 ;  /* 0xff8000002c2c7808 */ /* 0x000fe20004800000 */
[----:B------:R-:W-:Y:S01]  /*d730*/  VIADD R127, R99, 0x39 ;  /* 0x00000039637f7836 */ /* 0x000fe20000000000 */
[C---:B------:R-:W-:Y:S01]  /*d740*/  ISETP.GE.AND P3, PT, R19.reuse, R130, PT ;  /* 0x000000821300720c */ /* 0x040fe20003f66270 */
[----:B------:R-:W-:Y:S01]  /*d750*/  MUFU.TANH R112, R112 ;  /* 0x0000007000707308 */ /* 0x000fe20000002400 */
[----:B------:R-:W-:Y:S01]  /*d760*/  ISETP.GE.AND P6, PT, R19, R128, PT ;  /* 0x000000801300720c */ /* 0x000fe20003fc6270 */
[----:B------:R-:W-:Y:S01]  /*d770*/  FFMA.FTZ R19, R90, UR6, R155 ;  /* 0x000000065a137c23 */ /* 0x000fe2000801009b */
[----:B------:R-:W-:Y:S01]  /*d780*/  I2FP.F32.S32 R129, R33 ;  /* 0x0000002100817245 */ /* 0x000fe20000201400 */
[----:B------:R-:W-:-:S04]  /*d790*/  DEPBAR.LE SB0, 0x0 ;  /* 0x000080000000791a */ /* 0x000fc80000000000 */
[----:B------:R-:W-:Y:S01]  /*d7a0*/  ISETP.GE.AND P1, PT, R5, R128, PT ;  /* 0x000000800500720c */ /* 0x000fe20003f26270 */
[----:B------:R-:W-:Y:S01]  /*d7b0*/  FFMA.FTZ R5, R54, UR6, R151 ;  /* 0x0000000636057c23 */ /* 0x000fe20008010097 */
[-C--:B------:R-:W-:Y:S01]  /*d7c0*/  I2FP.F32.S32 R90, R55.reuse ;  /* 0x00000037005a7245 */ /* 0x080fe20000201400 */
[----:B------:R4:W-:Y:S01]  /*d7d0*/  MUFU.TANH R54, R74 ;  /* 0x0000004a00367308 */ /* 0x0009e20000002400 */
[----:B--2---:R-:W-:Y:S01]  /*d7e0*/  I2FP.F32.S32 R110, R55 ;  /* 0x00000037006e7245 */ /* 0x004fe20000201400 */
[----:B------:R-:W-:Y:S01]  /*d7f0*/  FFMA.FTZ R160, R129, UR6, R160 ;  /* 0x0000000681a07c23 */ /* 0x000fe200080100a0 */
[----:B------:R-:W-:Y:S01]  /*d800*/  FSEL R21, R21, -INF , !P6 ;  /* 0xff80000015157808 */ /* 0x000fe20007000000 */
[----:B------:R-:W-:Y:S01]  /*d810*/  ULDC.64 UR10, c[0x0][0x208] ;  /* 0x00008200000a7ab9 */ /* 0x000fe20000000a00 */
[-C--:B------:R-:W-:Y:S01]  /*d820*/  ISETP.GE.AND P6, PT, R33, R130.reuse, PT ;  /* 0x000000822100720c */ /* 0x080fe20003fc6270 */
[----:B------:R-:W-:Y:S01]  /*d830*/  FFMA.FTZ R159, R110, UR6, R159 ;  /* 0x000000066e9f7c23 */ /* 0x000fe2000801009f */
[----:B------:R-:W-:Y:S01]  /*d840*/  FSEL R5, R5, -INF , !P1 ;  /* 0xff80000005057808 */ /* 0x000fe20004800000 */
[----:B------:R2:W-:Y:S01]  /*d850*/  MUFU.TANH R3, R78 ;  /* 0x0000004e00037308 */ /* 0x0005e20000002400 */
[----:B------:R-:W-:Y:S01]  /*d860*/  FSEL R58, R152, -INF , !P3 ;  /* 0xff800000983a7808 */ /* 0x000fe20005800000 */
[----:B------:R-:W-:Y:S01]  /*d870*/  VIADD R158, R165, 0x1c00 ;  /* 0x00001c00a59e7836 */ /* 0x000fe20000000000 */
[----:B------:R-:W-:Y:S01]  /*d880*/  ISETP.GE.AND P1, PT, R55, R130, PT ;  /* 0x000000823700720c */ /* 0x000fe20003f26270 */
[----:B------:R-:W-:Y:S01]  /*d890*/  VIADD R155, R165, 0x2800 ;  /* 0x00002800a59b7836 */ /* 0x000fe20000000000 */
[-C--:B------:R-:W-:Y:S01]  /*d8a0*/  ISETP.GE.AND P3, PT, R55, R128.reuse, PT ;  /* 0x000000803700720c */ /* 0x080fe20003f66270 */
[----:B------:R-:W-:Y:S01]  /*d8b0*/  VIADD R154, R165, 0x2c00 ;  /* 0x00002c00a59a7836 */ /* 0x000fe20000000000 */
[----:B------:R-:W-:Y:S01]  /*d8c0*/  FSEL R19, R19, -INF , !P5 ;  /* 0xff80000013137808 */ /* 0x000fe20006800000 */
[----:B------:R1:W-:Y:S01]  /*d8d0*/  MUFU.TANH R129, R76 ;  /* 0x0000004c00817308 */ /* 0x0003e20000002400 */
[----:B----4-:R-:W-:Y:S01]  /*d8e0*/  FSEL R74, R153, -INF , !P2 ;  /* 0xff800000994a7808 */ /* 0x010fe20005000000 */
[----:B------:R-:W-:Y:S01]  /*d8f0*/  VIADD R153, R165, 0x3000 ;  /* 0x00003000a5997836 */ /* 0x000fe20000000000 */
[----:B------:R-:W-:Y:S01]  /*d900*/  ISETP.GE.AND P2, PT, R33, R128, PT ;  /* 0x000000802100720c */ /* 0x000fe20003f46270 */
[C---:B------:R-:W-:Y:S01]  /*d910*/  VIADD R152, R165.reuse, 0x3400 ;  /* 0x00003400a5987836 */ /* 0x040fe20000000000 */
[----:B------:R-:W-:Y:S01]  /*d920*/  I2FP.F32.S32 R33, R33 ;  /* 0x0000002100217245 */ /* 0x000fe20000201400 */
[----:B------:R-:W-:Y:S01]  /*d930*/  VIADD R151, R165, 0x3800 ;  /* 0x00003800a5977836 */ /* 0x000fe20000000000 */
[----:B------:R-:W-:Y:S01]  /*d940*/  ISETP.GE.AND P5, PT, R127, R130, PT ;  /* 0x000000827f00720c */ /* 0x000fe20003fa6270 */
[----:B------:R-:W4:Y:S01]  /*d950*/  MUFU.TANH R171, R171 ;  /* 0x000000ab00ab7308 */ /* 0x000f220000002400 */
[----:B--2---:R-:W-:Y:S01]  /*d960*/  FFMA.FTZ R78, R90, UR6, R157 ;  /* 0x000000065a4e7c23 */ /* 0x004fe2000801009d */
[-C--:B------:R-:W-:Y:S01]  /*d970*/  I2FP.F32.S32 R90, R127.reuse ;  /* 0x0000007f005a7245 */ /* 0x080fe20000201400 */
[----:B------:R-:W-:Y:S01]  /*d980*/  FFMA.FTZ R162, R33, UR6, R162 ;  /* 0x0000000621a27c23 */ /* 0x000fe200080100a2 */
[----:B------:R-:W-:Y:S01]  /*d990*/  FSEL R17, R17, -INF , !P4 ;  /* 0xff80000011117808 */ /* 0x000fe20006000000 */
[C---:B------:R-:W-:Y:S01]  /*d9a0*/  VIADD R157, R165.reuse, 0x2000 ;  /* 0x00002000a59d7836 */ /* 0x040fe20000000000 */
[----:B------:R-:W-:Y:S01]  /*d9b0*/  FSEL R78, R78, -INF , !P1 ;  /* 0xff8000004e4e7808 */ /* 0x000fe20004800000 */
[----:B------:R-:W-:Y:S01]  /*d9c0*/  FFMA.FTZ R161, R90, UR6, R161 ;  /* 0x000000065aa17c23 */ /* 0x000fe200080100a1 */
[----:B------:R2:W-:Y:S01]  /*d9d0*/  MUFU.TANH R55, R68 ;  /* 0x0000004400377308 */ /* 0x0005e20000002400 */
[----:B-1----:R-:W-:Y:S01]  /*d9e0*/  I2FP.F32.S32 R76, R127 ;  /* 0x0000007f004c7245 */ /* 0x002fe20000201400 */
[----:B------:R-:W-:Y:S01]  /*d9f0*/  VIADD R150, R165, 0x3c00 ;  /* 0x00003c00a5967836 */ /* 0x000fe20000000000 */
[----:B------:R-:W-:-:S02]  /*da00*/  I2FP.F32.S32 R135, R133 ;  /* 0x0000008500877245 */ /* 0x000fc40000201400 */
[C---:B------:R-:W-:Y:S01]  /*da10*/  ISETP.GE.AND P4, PT, R133.reuse, R130, PT ;  /* 0x000000828500720c */ /* 0x040fe20003f86270 */
[----:B------:R-:W-:Y:S01]  /*da20*/  FFMA.FTZ R33, R76, UR6, R163 ;  /* 0x000000064c217c23 */ /* 0x000fe200080100a3 */
[-C--:B------:R-:W-:Y:S01]  /*da30*/  ISETP.GE.AND P1, PT, R133, R128.reuse, PT ;  /* 0x000000808500720c */ /* 0x080fe20003f26270 */
[----:B------:R-:W1:Y:S01]  /*da40*/  MUFU.TANH R113, R113 ;  /* 0x0000007100717308 */ /* 0x000e620000002400 */
[----:B------:R-:W-:Y:S01]  /*da50*/  FSEL R76, R160, -INF , !P6 ;  /* 0xff800000a04c7808 */ /* 0x000fe20007000000 */
[----:B------:R-:W-:Y:S01]  /*da60*/  FFMA.FTZ R164, R135, UR6, R164 ;  /* 0x0000000687a47c23 */ /* 0x000fe200080100a4 */
[----:B------:R-:W-:Y:S01]  /*da70*/  I2FP.F32.S32 R143, R137 ;  /* 0x00000089008f7245 */ /* 0x000fe20000201400 */
[C---:B------:R-:W-:Y:S01]  /*da80*/  VIADD R163, R165.reuse, 0x800 ;  /* 0x00000800a5a37836 */ /* 0x040fe20000000000 */
[----:B------:R-:W-:Y:S01]  /*da90*/  I2FP.F32.S32 R133, R133 ;  /* 0x0000008500857245 */ /* 0x000fe20000201400 */
[----:B------:R-:W-:Y:S01]  /*daa0*/  VIADD R160, R165, 0x1400 ;  /* 0x00001400a5a07836 */ /* 0x000fe20000000000 */
[-C--:B------:R-:W-:Y:S01]  /*dab0*/  I2FP.F32.S32 R90, R141.reuse ;  /* 0x0000008d005a7245 */ /* 0x080fe20000201400 */
[----:B------:R-:W-:Y:S01]  /*dac0*/  MUFU.TANH R172, R172 ;  /* 0x000000ac00ac7308 */ /* 0x000fe20000002400 */
[----:B--2---:R-:W-:Y:S01]  /*dad0*/  FSEL R68, R156, -INF , !P0 ;  /* 0xff8000009c447808 */ /* 0x004fe20004000000 */
[----:B------:R-:W-:Y:S01]  /*dae0*/  FFMA.FTZ R114, R143, UR6, R114 ;  /* 0x000000068f727c23 */ /* 0x000fe20008010072 */
[-C--:B------:R-:W-:Y:S01]  /*daf0*/  ISETP.GE.AND P0, PT, R127, R128.reuse, PT ;  /* 0x000000807f00720c */ /* 0x080fe20003f06270 */
[----:B---3--:R-:W-:Y:S01]  /*db00*/  FFMA.FTZ R170, R133, UR6, R170 ;  /* 0x0000000685aa7c23 */ /* 0x008fe200080100aa */
[----:B------:R-:W-:Y:S01]  /*db10*/  ISETP.GE.AND P6, PT, R141, R128, PT ;  /* 0x000000808d00720c */ /* 0x000fe20003fc6270 */
[----:B------:R-:W-:Y:S01]  /*db20*/  FFMA.FTZ R169, R90, UR6, R169 ;  /* 0x000000065aa97c23 */ /* 0x000fe200080100a9 */
[----:B------:R-:W-:Y:S01]  /*db30*/  I2FP.F32.S32 R110, R141 ;  /* 0x0000008d006e7245 */ /* 0x000fe20000201400 */
[----:B------:R2:W-:Y:S01]  /*db40*/  MUFU.TANH R127, R11 ;  /* 0x0000000b007f7308 */ /* 0x0005e20000002400 */
[----:B------:R-:W-:Y:S01]  /*db50*/  VIADD R143, R99, 0x50 ;  /* 0x00000050638f7836 */ /* 0x000fe20000000000 */
[----:B------:R-:W-:Y:S01]  /*db60*/  FSEL R249, R170, -INF , !P1 ;  /* 0xff800000aaf97808 */ /* 0x000fe20004800000 */
[----:B------:R-:W-:-:S02]  /*db70*/  VIADD R156, R165, 0x2400 ;  /* 0x00002400a59c7836 */ /* 0x000fc40000000000 */
[----:B----4-:R-:W-:Y:S01]  /*db80*/  FFMA.FTZ R133, R110, UR6, R171 ;  /* 0x000000066e857c23 */ /* 0x010fe200080100ab */
[----:B------:R-:W-:Y:S02]  /*db90*/  I2FP.F32.S32 R110, R145 ;  /* 0x00000091006e7245 */ /* 0x000fe40000201400 */
[-C--:B------:R-:W-:Y:S01]  /*dba0*/  I2FP.F32.S32 R136, R143.reuse ;  /* 0x0000008f00887245 */ /* 0x080fe20000201400 */
[----:B------:R-:W-:Y:S01]  /*dbb0*/  MUFU.TANH R61, R61 ;  /* 0x0000003d003d7308 */ /* 0x000fe20000002400 */
[-C--:B------:R-:W-:Y:S01]  /*dbc0*/  ISETP.GE.AND P1, PT, R143, R130.reuse, PT ;  /* 0x000000828f00720c */ /* 0x080fe20003f26270 */
[----:B-1----:R-:W-:Y:S01]  /*dbd0*/  FFMA.FTZ R110, R110, UR6, R113 ;  /* 0x000000066e6e7c23 */ /* 0x002fe20008010071 */
[----:B------:R-:W-:Y:S01]  /*dbe0*/  I2FP.F32.S32 R142, R143 ;  /* 0x0000008f008e7245 */ /* 0x000fe20000201400 */
[----:B------:R-:W-:Y:S01]  /*dbf0*/  FFMA.FTZ R131, R136, UR6, R131 ;  /* 0x0000000688837c23 */ /* 0x000fe20008010083 */
[----:B------:R-:W-:Y:S01]  /*dc00*/  I2FP.F32.S32 R134, R145 ;  /* 0x0000009100867245 */ /* 0x000fe20000201400 */
[----:B------:R-:W-:Y:S01]  /*dc10*/  VIADD R113, R99, 0x59 ;  /* 0x0000005963717836 */ /* 0x000fe20000000000 */
[----:B------:R-:W-:Y:S01]  /*dc20*/  FSEL R33, R33, -INF , !P0 ;  /* 0xff80000021217808 */ /* 0x000fe20004000000 */
[----:B------:R-:W1:Y:S01]  /*dc30*/  MUFU.TANH R115, R115 ;  /* 0x0000007300737308 */ /* 0x000e620000002400 */
[----:B--2---:R-:W-:Y:S01]  /*dc40*/  FSEL R11, R159, -INF , !P3 ;  /* 0xff8000009f0b7808 */ /* 0x004fe20005800000 */
[----:B------:R-:W-:Y:S01]  /*dc50*/  VIADD R159, R165, 0x1800 ;  /* 0x00001800a59f7836 */ /* 0x000fe20000000000 */
[----:B------:R-:W-:-:S02]  /*dc60*/  ISETP.GE.AND P3, PT, R141, R130, PT ;  /* 0x000000828d00720c */ /* 0x000fc40003f66270 */
[----:B------:R-:W-:Y:S02]  /*dc70*/  I2FP.F32.S32 R141, R137 ;  /* 0x00000089008d7245 */ /* 0x000fe40000201400 */
[----:B------:R-:W-:Y:S01]  /*dc80*/  ISETP.GE.AND P0, PT, R145, R130, PT ;  /* 0x000000829100720c */ /* 0x000fe20003f06270 */
[----:B------:R2:W-:Y:S01]  /*dc90*/  MUFU.TANH R132, R72 ;  /* 0x0000004800847308 */ /* 0x0005e20000002400 */
[----:B------:R-:W-:Y:S01]  /*dca0*/  FSEL R133, R133, -INF , !P6 ;  /* 0xff80000085857808 */ /* 0x000fe20007000000 */
[----:B------:R-:W-:Y:S01]  /*dcb0*/  FFMA.FTZ R90, R141, UR6, R112 ;  /* 0x000000068d5a7c23 */ /* 0x000fe20008010070 */
[----:B------:R-:W-:-:S05]  /*dcc0*/  VIADD R141, R99, 0x51 ;  /* 0x00000051638d7836 */ /* 0x000fca0000000000 */
[----:B------:R3:W-:Y:S01]  /*dcd0*/  MUFU.TANH R139, R9 ;  /* 0x00000009008b7308 */ /* 0x0007e20000002400 */
[----:B-1----:R-:W-:Y:S01]  /*dce0*/  FFMA.FTZ R115, R134, UR6, R115 ;  /* 0x0000000686737c23 */ /* 0x002fe20008010073 */
[----:B------:R-:W-:-:S06]  /*dcf0*/  ISETP.GE.AND P6, PT, R141, R130, PT ;  /* 0x000000828d00720c */ /* 0x000fcc0003fc6270 */
[----:B------:R-:W1:Y:S01]  /*dd00*/  MUFU.TANH R173, R173 ;  /* 0x000000ad00ad7308 */ /* 0x000e620000002400 */
[----:B--2---:R-:W-:Y:S01]  /*dd10*/  FSEL R72, R161, -INF , !P5 ;  /* 0xff800000a1487808 */ /* 0x004fe20006800000 */
[----:B------:R-:W-:Y:S01]  /*dd20*/  VIADD R161, R165, 0x1000 ;  /* 0x00001000a5a17836 */ /* 0x000fe20000000000 */
[----:B------:R-:W-:-:S04]  /*dd30*/  ISETP.GE.AND P5, PT, R137, R128, PT ;  /* 0x000000808900720c */ /* 0x000fc80003fa6270 */
[----:B------:R-:W-:Y:S01]  /*dd40*/  FSEL R247, R114, -INF , !P5 ;  /* 0xff80000072f77808 */ /* 0x000fe20006800000 */
[----:B------:R-:W2:Y:S01]  /*dd50*/  MUFU.TANH R10, R10 ;  /* 0x0000000a000a7308 */ /* 0x000ea20000002400 */
[----:B---3--:R-:W-:Y:S01]  /*dd60*/  FSEL R9, R162, -INF , !P2 ;  /* 0xff800000a2097808 */ /* 0x008fe20005000000 */
[----:B------:R-:W-:Y:S01]  /*dd70*/  VIADD R162, R165, 0xc00 ;  /* 0x00000c00a5a27836 */ /* 0x000fe20000000000 */
[----:B------:R-:W-:Y:S02]  /*dd80*/  ISETP.GE.AND P2, PT, R137, R130, PT ;  /* 0x000000828900720c */ /* 0x000fe40003f46270 */
[----:B------:R-:W-:Y:S02]  /*dd90*/  I2FP.F32.S32 R114, R147 ;  /* 0x0000009300727245 */ /* 0x000fe40000201400 */
[----:B------:R-:W-:Y:S01]  /*dda0*/  FSEL R90, R90, -INF , !P2 ;  /* 0xff8000005a5a7808 */ /* 0x000fe20005000000 */
[----:B------:R3:W-:Y:S01]  /*ddb0*/  MUFU.TANH R137, R80 ;  /* 0x0000005000897308 */ /* 0x0007e20000002400 */
[----:B-1----:R-:W-:Y:S01]  /*ddc0*/  FFMA.FTZ R173, R142, UR6, R173 ;  /* 0x000000068ead7c23 */ /* 0x002fe200080100ad */
[----:B------:R-:W-:Y:S01]  /*ddd0*/  FFMA.FTZ R185, R114, UR6, R61 ;  /* 0x0000000672b97c23 */ /* 0x000fe2000801003d */
[----:B------:R-:W-:Y:S01]  /*dde0*/  VIADD R61, R99, 0x70 ;  /* 0x00000070633d7836 */ /* 0x000fe20000000000 */
[----:B------:R-:W-:-:S04]  /*ddf0*/  ISETP.GE.AND P2, PT, R141, R128, PT ;  /* 0x000000808d00720c */ /* 0x000fc80003f46270 */
[----:B------:R-:W-:Y:S01]  /*de00*/  MUFU.TANH R125, R125 ;  /* 0x0000007d007d7308 */ /* 0x000fe20000002400 */
[----:B------:R-:W-:-:S05]  /*de10*/  I2FP.F32.S32 R237, R61 ;  /* 0x0000003d00ed7245 */ /* 0x000fca0000201400 */
[----:B--2---:R-:W-:Y:S02]  /*de20*/  FFMA.FTZ R237, R237, UR6, R10 ;  /* 0x00000006eded7c23 */ /* 0x004fe4000801000a */
[----:B------:R-:W1:Y:S01]  /*de30*/  MUFU.TANH R176, R176 ;  /* 0x000000b000b07308 */ /* 0x000e620000002400 */
[----:B---3--:R-:W-:Y:S01]  /*de40*/  FSEL R80, R169, -INF , !P3 ;  /* 0xff800000a9507808 */ /* 0x008fe20005800000 */
[----:B------:R-:W2:Y:S01]  /*de50*/  S2R R10, SR_TID.X ;  /* 0x00000000000a7919 */ /* 0x000ea20000002100 */
[----:B------:R-:W-:Y:S02]  /*de60*/  ISETP.GE.AND P3, PT, R143, R128, PT ;  /* 0x000000808f00720c */ /* 0x000fe40003f66270 */
[-C--:B------:R-:W-:Y:S02]  /*de70*/  I2FP.F32.S32 R143, R141.reuse ;  /* 0x0000008d008f7245 */ /* 0x080fe40000201400 */
[----:B------:R-:W-:Y:S01]  /*de80*/  I2FP.F32.S32 R141, R141 ;  /* 0x0000008d008d7245 */ /* 0x000fe20000201400 */
[----:B------:R-:W3:Y:S01]  /*de90*/  MUFU.TANH R108, R108 ;  /* 0x0000006c006c7308 */ /* 0x000ee20000002400 */
[----:B------:R-:W-:Y:S01]  /*dea0*/  FSEL R245, R173, -INF , !P3 ;  /* 0xff800000adf57808 */ /* 0x000fe20005800000 */
[----:B------:R-:W-:Y:S01]  /*deb0*/  FFMA.FTZ R144, R143, UR6, R172 ;  /* 0x000000068f907c23 */ /* 0x000fe200080100ac */
[----:B------:R-:W-:-:S04]  /*dec0*/  VIADD R143, R99, 0x58 ;  /* 0x00000058638f7836 */ /* 0x000fc80000000000 */
[----:B------:R-:W-:Y:S01]  /*ded0*/  FSEL R144, R144, -INF , !P6 ;  /* 0xff80000090907808 */ /* 0x000fe20007000000 */
[----:B------:R-:W4:Y:S01]  /*dee0*/  MUFU.TANH R92, R92 ;  /* 0x0000005c005c7308 */ /* 0x000f220000002400 */
[----:B------:R-:W-:Y:S01]  /*def0*/  I2FP.F32.S32 R134, R143 ;  /* 0x0000008f00867245 */ /* 0x000fe20000201400 */
[----:B-1----:R-:W-:Y:S01]  /*df00*/  FFMA.FTZ R141, R141, UR6, R176 ;  /* 0x000000068d8d7c23 */ /* 0x002fe200080100b0 */
[----:B------:R-:W-:-:S03]  /*df10*/  ISETP.GE.AND P5, PT, R143, R130, PT ;  /* 0x000000828f00720c */ /* 0x000fc60003fa6270 */
[----:B------:R-:W-:Y:S02]  /*df20*/  FFMA.FTZ R134, R134, UR6, R177 ;  /* 0x0000000686867c23 */ /* 0x000fe400080100b1 */
[----:B------:R-:W-:Y:S03]  /*df30*/  MUFU.TANH R45, R140 ;  /* 0x0000008c002d7308 */ /* 0x000fe60000002400 */
[----:B------:R-:W-:Y:S02]  /*df40*/  FSEL R142, R134, -INF , !P5 ;  /* 0xff800000868e7808 */ /* 0x000fe40006800000 */
[----:B------:R-:W-:-:S03]  /*df50*/  ISETP.GE.AND P5, PT, R147, R128, PT ;  /* 0x000000809300720c */ /* 0x000fc60003fa6270 */
[----:B------:R1:W-:Y:S01]  /*df60*/  MUFU.TANH R135, R82 ;  /* 0x0000005200877308 */ /* 0x0003e20000002400 */
[----:B------:R-:W-:Y:S01]  /*df70*/  FSEL R185, R185, -INF , !P5 ;  /* 0xff800000b9b97808 */ /* 0x000fe20006800000 */
[----:B--2---:R-:W-:-:S06]  /*df80*/  IMAD.SHL.U32 R10, R10, 0x2, RZ ;  /* 0x000000020a0a7824 */ /* 0x004fcc00078e00ff */
[----:B------:R-:W2:Y:S08]  /*df90*/  MUFU.TANH R93, R93 ;  /* 0x0000005d005d7308 */ /* 0x000eb00000002400 */
[----:B------:R3:W-:Y:S01]  /*dfa0*/  MUFU.TANH R140, R84 ;  /* 0x00000054008c7308 */ /* 0x0007e20000002400 */
[----:B-1----:R-:W-:Y:S01]  /*dfb0*/  FSEL R82, R164, -INF , !P4 ;  /* 0xff800000a4527808 */ /* 0x002fe20006000000 */
[----:B------:R-:W-:Y:S01]  /*dfc0*/  VIADD R164, R165, 0x400 ;  /* 0x00000400a5a47836 */ /* 0x000fe20000000000 */
[----:B------:R-:W-:-:S02]  /*dfd0*/  ISETP.GE.AND P4, PT, R145, R128, PT ;  /* 0x000000809100720c */ /* 0x000fc40003f86270 */
[----:B------:R-:W-:-:S03]  /*dfe0*/  I2FP.F32.S32 R145, R113 ;  /* 0x0000007100917245 */ /* 0x000fc60000201400 */
[----:B------:R1:W-:Y:S02]  /*dff0*/  MUFU.TANH R112, R86 ;  /* 0x0000005600707308 */ /* 0x0003e40000002400 */
[----:B------:R-:W-:Y:S01]  /*e000*/  FFMA.FTZ R124, R145, UR6, R124 ;  /* 0x00000006917c7c23 */ /* 0x000fe2000801007c */
[----:B------:R-:W-:Y:S02]  /*e010*/  FSEL R145, R141, -INF , !P2 ;  /* 0xff8000008d917808 */ /* 0x000fe40005000000 */
[----:B------:R-:W-:-:S03]  /*e020*/  ISETP.GE.AND P2, PT, R147, R130, PT ;  /* 0x000000829300720c */ /* 0x000fc60003f46270 */
[----:B------:R-:W-:Y:S01]  /*e030*/  MUFU.TANH R88, R88 ;  /* 0x0000005800587308 */ /* 0x000fe20000002400 */
[----:B---3--:R-:W-:Y:S01]  /*e040*/  FSEL R84, R131, -INF , !P1 ;  /* 0xff80000083547808 */ /* 0x008fe20004800000 */
[----:B------:R-:W-:Y:S01]  /*e050*/  VIADD R131, R99, 0x60 ;  /* 0x0000006063837836 */ /* 0x000fe20000000000 */
[----:B------:R-:W-:-:S04]  /*e060*/  ISETP.GE.AND P1, PT, R113, R128, PT ;  /* 0x000000807100720c */ /* 0x000fc80003f26270 */
[----:B------:R-:W-:Y:S01]  /*e070*/  ISETP.GE.AND P3, PT, R131, R130, PT ;  /* 0x000000828300720c */ /* 0x000fe20003f66270 */
[----:B------:R-:W-:Y:S01]  /*e080*/  MUFU.TANH R62, R62 ;  /* 0x0000003e003e7308 */ /* 0x000fe20000002400 */
[----:B-1----:R-:W-:Y:S02]  /*e090*/  FSEL R86, R110, -INF , !P0 ;  /* 0xff8000006e567808 */ /* 0x002fe40004000000 */
[----:B------:R-:W-:Y:S02]  /*e0a0*/  ISETP.GE.AND P0, PT, R143, R128, PT ;  /* 0x000000808f00720c */ /* 0x000fe40003f06270 */
[----:B------:R-:W-:Y:S02]  /*e0b0*/  I2FP.F32.S32 R110, R143 ;  /* 0x0000008f006e7245 */ /* 0x000fe40000201400 */
[----:B------:R-:W-:Y:S01]  /*e0c0*/  FSEL R143, R115, -INF , !P4 ;  /* 0xff800000738f7808 */ /* 0x000fe20006000000 */
[----:B------:R-:W1:Y:S01]  /*e0d0*/  MUFU.TANH R63, R63 ;  /* 0x0000003f003f7308 */ /* 0x000e620000002400 */
[----:B------:R-:W-:Y:S01]  /*e0e0*/  ISETP.GE.AND P4, PT, R113, R130, PT ;  /* 0x000000827100720c */ /* 0x000fe20003f86270 */
[----:B------:R-:W-:Y:S01]  /*e0f0*/  FFMA.FTZ R125, R110, UR6, R125 ;  /* 0x000000066e7d7c23 */ /* 0x000fe2000801007d */
[----:B------:R-:W-:-:S02]  /*e100*/  I2FP.F32.S32 R113, R113 ;  /* 0x0000007100717245 */ /* 0x000fc40000201400 */
[-C--:B------:R-:W-:Y:S02]  /*e110*/  I2FP.F32.S32 R115, R131.reuse ;  /* 0x0000008300737245 */ /* 0x080fe40000201400 */
[----:B------:R-:W-:Y:S01]  /*e120*/  ISETP.GE.AND P6, PT, R131, R128, PT ;  /* 0x000000808300720c */ /* 0x000fe20003fc6270 */
[----:B------:R-:W-:Y:S01]  /*e130*/  FFMA.FTZ R108, R113, UR6, R108 ;  /* 0x00000006716c7c23 */ /* 0x000fe2000801006c */
[----:B------:R-:W-:Y:S01]  /*e140*/  I2FP.F32.S32 R131, R131 ;  /* 0x0000008300837245 */ /* 0x000fe20000201400 */
[----:B----4-:R-:W-:Y:S01]  /*e150*/  FFMA.FTZ R92, R115, UR6, R92 ;  /* 0x00000006735c7c23 */ /* 0x010fe2000801005c */
[----:B------:R-:W-:Y:S01]  /*e160*/  I2FP.F32.S32 R110, R147 ;  /* 0x00000093006e7245 */ /* 0x000fe20000201400 */
[----:B------:R-:W-:Y:S01]  /*e170*/  VIADD R115, R99, 0x69 ;  /* 0x0000006963737836 */ /* 0x000fe20000000000 */
[----:B------:R-:W-:Y:S01]  /*e180*/  FSEL R243, R108, -INF , !P1 ;  /* 0xff8000006cf37808 */ /* 0x000fe20004800000 */
[----:B------:R-:W-:Y:S01]  /*e190*/  FFMA.FTZ R60, R131, UR6, R60 ;  /* 0x00000006833c7c23 */ /* 0x000fe2000801003c */
[----:B------:R-:W-:Y:S01]  /*e1a0*/  FSEL R182, R92, -INF , !P3 ;  /* 0xff8000005cb67808 */ /* 0x000fe20005800000 */
[----:B--2---:R-:W-:Y:S01]  /*e1b0*/  FFMA.FTZ R93, R110, UR6, R93 ;  /* 0x000000066e5d7c23 */ /* 0x004fe2000801005d */
[----:B------:R-:W2:Y:S01]  /*e1c0*/  MUFU.TANH R8, R8 ;  /* 0x0000000800087308 */ /* 0x000ea20000002400 */
[----:B------:R-:W-:Y:S01]  /*e1d0*/  VIADD R113, R99, 0x68 ;  /* 0x0000006863717836 */ /* 0x000fe20000000000 */
[----:B------:R-:W-:-:S02]  /*e1e0*/  I2FP.F32.S32 R110, R115 ;  /* 0x00000073006e7245 */ /* 0x000fc40000201400 */
[C---:B------:R-:W-:Y:S02]  /*e1f0*/  ISETP.GE.AND P1, PT, R115.reuse, R130, PT ;  /* 0x000000827300720c */ /* 0x040fe40003f26270 */
[----:B------:R-:W-:Y:S01]  /*e200*/  ISETP.GE.AND P3, PT, R115, R128, PT ;  /* 0x000000807300720c */ /* 0x000fe20003f66270 */
[----:B-1----:R-:W-:Y:S01]  /*e210*/  FFMA.FTZ R63, R110, UR6, R63 ;  /* 0x000000066e3f7c23 */ /* 0x002fe2000801003f */
[----:B------:R-:W-:Y:S01]  /*e220*/  I2FP.F32.S32 R92, R115 ;  /* 0x00000073005c7245 */ /* 0x000fe20000201400 */
[----:B------:R-:W1:Y:S01]  /*e230*/  MUFU.TANH R102, R102 ;  /* 0x0000006600667308 */ /* 0x000e620000002400 */
[----:B------:R-:W-:Y:S02]  /*e240*/  I2FP.F32.S32 R115, R61 ;  /* 0x0000003d00737245 */ /* 0x000fe40000201400 */
[----:B------:R-:W-:Y:S01]  /*e250*/  FSEL R181, R125, -INF , !P0 ;  /* 0xff8000007db57808 */ /* 0x000fe20004000000 */
[----:B------:R-:W-:Y:S01]  /*e260*/  FFMA.FTZ R89, R92, UR6, R89 ;  /* 0x000000065c597c23 */ /* 0x000fe20008010059 */
[----:B------:R-:W-:Y:S01]  /*e270*/  FSEL R188, R124, -INF , !P4 ;  /* 0xff8000007cbc7808 */ /* 0x000fe20006000000 */
[----:B------:R-:W-:Y:S01]  /*e280*/  FFMA.FTZ R184, R115, UR6, R0 ;  /* 0x0000000673b87c23 */ /* 0x000fe20008010000 */
[----:B------:R-:W-:Y:S01]  /*e290*/  FSEL R241, R60, -INF , !P6 ;  /* 0xff8000003cf17808 */ /* 0x000fe20007000000 */
[----:B------:R-:W-:Y:S01]  /*e2a0*/  VIADD R115, R99, 0x71 ;  /* 0x0000007163737836 */ /* 0x000fe20000000000 */
[----:B------:R-:W-:Y:S01]  /*e2b0*/  FSEL R178, R93, -INF , !P2 ;  /* 0xff8000005db27808 */ /* 0x000fe20005000000 */
[----:B------:R-:W-:Y:S01]  /*e2c0*/  VIADD R93, R99, 0x78 ;  /* 0x00000078635d7836 */ /* 0x000fe20000000000 */
[----:B------:R-:W-:Y:S01]  /*e2d0*/  I2FP.F32.S32 R141, R113 ;  /* 0x00000071008d7245 */ /* 0x000fe20000201400 */
[----:B------:R-:W-:Y:S01]  /*e2e0*/  MUFU.TANH R98, R98 ;  /* 0x0000006200627308 */ /* 0x000fe20000002400 */
[----:B------:R-:W-:-:S02]  /*e2f0*/  ISETP.GE.AND P0, PT, R113, R130, PT ;  /* 0x000000827100720c */ /* 0x000fc40003f06270 */
[----:B------:R-:W-:Y:S01]  /*e300*/  ISETP.GE.AND P4, PT, R113, R128, PT ;  /* 0x000000807100720c */ /* 0x000fe20003f86270 */
[----:B------:R-:W-:Y:S01]  /*e310*/  FFMA.FTZ R62, R141, UR6, R62 ;  /* 0x000000068d3e7c23 */ /* 0x000fe2000801003e */
[C---:B------:R-:W-:Y:S02]  /*e320*/  ISETP.GE.AND P6, PT, R61.reuse, R130, PT ;  /* 0x000000823d00720c */ /* 0x040fe40003fc6270 */
[----:B------:R-:W-:Y:S01]  /*e330*/  ISETP.GE.AND P2, PT, R61, R128, PT ;  /* 0x000000803d00720c */ /* 0x000fe20003f46270 */
[----:B------:R-:W-:Y:S01]  /*e340*/  VIADD R61, R99, 0x79 ;  /* 0x00000079633d7836 */ /* 0x000fe20000000000 */
[----:B------:R-:W-:Y:S01]  /*e350*/  I2FP.F32.S32 R113, R113 ;  /* 0x0000007100717245 */ /* 0x000fe20000201400 */
[----:B------:R-:W3:Y:S01]  /*e360*/  MUFU.TANH R95, R95 ;  /* 0x0000005f005f7308 */ /* 0x000ee20000002400 */
[----:B------:R-:W-:Y:S02]  /*e370*/  I2FP.F32.S32 R60, R115 ;  /* 0x00000073003c7245 */ /* 0x000fe40000201400 */
[----:B------:R-:W-:Y:S01]  /*e380*/  I2FP.F32.S32 R146, R61 ;  /* 0x0000003d00927245 */ /* 0x000fe20000201400 */
[----:B------:R-:W-:Y:S01]  /*e390*/  FFMA.FTZ R88, R113, UR6, R88 ;  /* 0x0000000671587c23 */ /* 0x000fe20008010058 */
[----:B------:R-:W-:Y:S01]  /*e3a0*/  I2FP.F32.S32 R113, R115 ;  /* 0x0000007300717245 */ /* 0x000fe20000201400 */
[----:B------:R-:W-:Y:S01]  /*e3b0*/  FFMA.FTZ R65, R60, UR6, R65 ;  /* 0x000000063c417c23 */ /* 0x000fe20008010041 */
[----:B------:R-:W-:Y:S01]  /*e3c0*/  ISETP.GE.AND P5, PT, R115, R130, PT ;  /* 0x000000827300720c */ /* 0x000fe20003fa6270 */
[----:B------:R-:W-:Y:S01]  /*e3d0*/  FFMA.FTZ R146, R146, UR6, R45 ;  /* 0x0000000692927c23 */ /* 0x000fe2000801002d */
[----:B------:R-:W-:-:S02]  /*e3e0*/  VIADD R45, R99, 0x80 ;  /* 0x00000080632d7836 */ /* 0x000fc40000000000 */
[----:B--2---:R-:W-:Y:S01]  /*e3f0*/  FFMA.FTZ R8, R113, UR6, R8 ;  /* 0x0000000671087c23 */ /* 0x004fe20008010008 */
[----:B------:R-:W-:Y:S01]  /*e400*/  FSEL R190, R62, -INF , !P0 ;  /* 0xff8000003ebe7808 */ /* 0x000fe20004000000 */
[----:B------:R-:W2:Y:S01]  /*e410*/  MUFU.TANH R104, R104 ;  /* 0x0000006800687308 */ /* 0x000ea20000002400 */
[----:B------:R-:W-:Y:S02]  /*e420*/  ISETP.GE.AND P0, PT, R115, R128, PT ;  /* 0x000000807300720c */ /* 0x000fe40003f06270 */
[----:B------:R-:W-:Y:S02]  /*e430*/  FSEL R239, R88, -INF , !P4 ;  /* 0xff80000058ef7808 */ /* 0x000fe40006000000 */
[----:B------:R-:W-:Y:S02]  /*e440*/  FSEL R186, R63, -INF , !P1 ;  /* 0xff8000003fba7808 */ /* 0x000fe40004800000 */
[----:B------:R-:W-:Y:S01]  /*e450*/  FSEL R191, R89, -INF , !P3 ;  /* 0xff80000059bf7808 */ /* 0x000fe20005800000 */
[----:B------:R-:W4:Y:S01]  /*e460*/  MUFU.TANH R126, R126 ;  /* 0x0000007e007e7308 */ /* 0x000f220000002400 */
[----:B------:R-:W-:-:S02]  /*e470*/  FSEL R184, R184, -INF , !P6 ;  /* 0xff800000b8b87808 */ /* 0x000fc40007000000 */
[----:B------:R-:W-:Y:S02]  /*e480*/  I2FP.F32.S32 R115, R93 ;  /* 0x0000005d00737245 */ /* 0x000fe40000201400 */
[C---:B------:R-:W-:Y:S02]  /*e490*/  ISETP.GE.AND P4, PT, R93.reuse, R130, PT ;  /* 0x000000825d00720c */ /* 0x040fe40003f86270 */
[----:B------:R-:W-:Y:S01]  /*e4a0*/  ISETP.GE.AND P1, PT, R93, R128, PT ;  /* 0x000000805d00720c */ /* 0x000fe20003f26270 */
[----:B------:R-:W-:Y:S01]  /*e4b0*/  FFMA.FTZ R48, R115, UR6, R48 ;  /* 0x0000000673307c23 */ /* 0x000fe20008010030 */
[C---:B------:R-:W-:Y:S01]  /*e4c0*/  ISETP.GE.AND P3, PT, R61.reuse, R130, PT ;  /* 0x000000823d00720c */ /* 0x040fe20003f66270 */
[----:B------:R-:W4:Y:S01]  /*e4d0*/  MUFU.TANH R111, R111 ;  /* 0x0000006f006f7308 */ /* 0x000f220000002400 */
[----:B------:R-:W-:Y:S02]  /*e4e0*/  ISETP.GE.AND P6, PT, R61, R128, PT ;  /* 0x000000803d00720c */ /* 0x000fe40003fc6270 */
[----:B------:R-:W-:-:S02]  /*e4f0*/  I2FP.F32.S32 R60, R61 ;  /* 0x0000003d003c7245 */ /* 0x000fc40000201400 */
[----:B------:R-:W-:Y:S02]  /*e500*/  I2FP.F32.S32 R93, R93 ;  /* 0x0000005d005d7245 */ /* 0x000fe40000201400 */
[-C--:B------:R-:W-:Y:S01]  /*e510*/  I2FP.F32.S32 R61, R45.reuse ;  /* 0x0000002d003d7245 */ /* 0x080fe20000201400 */
        /* <DEDUP_REMOVED lines=8> */
[----:B------:R-:W4:Y:S01]  /*e5a0*/  MUFU.TANH R105, R105 ;  /* 0x0000006900697308 */ /* 0x000f220000002400 */
[----:B------:R-:W-:-:S02]  /*e5b0*/  I2FP.F32.S32 R45, R45 ;  /* 0x0000002d002d7245 */ /* 0x000fc40000201400 */
[----:B------:R-:W-:Y:S02]  /*e5c0*/  FSEL R172, R48, -INF , !P4 ;  /* 0xff80000030ac7808 */ /* 0x000fe40006000000 */
[----:B------:R-:W-:Y:S01]  /*e5d0*/  FSEL R235, R50, -INF , !P1 ;  /* 0xff80000032eb7808 */ /* 0x000fe20004800000 */
[----:B-1----:R-:W-:Y:S01]  /*e5e0*/  FFMA.FTZ R102, R45, UR6, R102 ;  /* 0x000000062d667c23 */ /* 0x002fe20008010066 */
[----:B------:R-:W-:Y:S01]  /*e5f0*/  LOP3.LUT R45, R10, 0x6, RZ, 0xc0, !PT ;  /* 0x000000060a2d7812 */ /* 0x000fe200078ec0ff */
[----:B------:R-:W-:Y:S01]  /*e600*/  MUFU.TANH R107, R107 ;  /* 0x0000006b006b7308 */ /* 0x000fe20000002400 */
[-C--:B------:R-:W-:Y:S02]  /*e610*/  I2FP.F32.S32 R60, R61.reuse ;  /* 0x0000003d003c7245 */ /* 0x080fe40000201400 */
[----:B------:R-:W-:Y:S01]  /*e620*/  ISETP.GE.AND P4, PT, R61, R130, PT ;  /* 0x000000823d00720c */ /* 0x000fe20003f86270 */
[----:B------:R-:W-:Y:S01]  /*e630*/  VIADD R45, R45, UR4 ;  /* 0x000000042d2d7c36 */ /* 0x000fe20008000000 */
[----:B------:R-:W-:Y:S01]  /*e640*/  ISETP.GE.AND P1, PT, R61, R128, PT ;  /* 0x000000803d00720c */ /* 0x000fe20003f26270 */
[----:B---3--:R-:W-:Y:S01]  /*e650*/  FFMA.FTZ R95, R60, UR6, R95 ;  /* 0x000000063c5f7c23 */ /* 0x008fe2000801005f */
[----:B------:R-:W-:Y:S01]  /*e660*/  I2FP.F32.S32 R61, R61 ;  /* 0x0000003d003d7245 */ /* 0x000fe20000201400 */
[----:B------:R-:W-:Y:S01]  /*e670*/  VIADD R63, R45, 0x89 ;  /* 0x000000892d3f7836 */ /* 0x000fe20000000000 */
[----:B------:R-:W-:Y:S01]  /*e680*/  FSEL R207, R65, -INF , !P0 ;  /* 0xff80000041cf7808 */ /* 0x000fe20004000000 */
[----:B------:R-:W-:Y:S01]  /*e690*/  VIADD R65, R45, 0x88 ;  /* 0x000000882d417836 */ /* 0x000fe20000000000 */
[----:B------:R-:W-:Y:S01]  /*e6a0*/  ISETP.GE.AND P0, PT, R99, R130, PT ;  /* 0x000000826300720c */ /* 0x000fe20003f06270 */
[----:B------:R-:W-:Y:S01]  /*e6b0*/  FFMA.FTZ R98, R61, UR6, R98 ;  /* 0x000000063d627c23 */ /* 0x000fe20008010062 */
[----:B------:R-:W-:Y:S01]  /*e6c0*/  I2FP.F32.S32 R99, R99 ;  /* 0x0000006300637245 */ /* 0x000fe20000201400 */
[----:B------:R-:W-:Y:S01]  /*e6d0*/  VIADD R61, R45, 0x90 ;  /* 0x000000902d3d7836 */ /* 0x000fe20000000000 */
[----:B------:R-:W-:Y:S01]  /*e6e0*/  FSEL R213, R57, -INF , !P6 ;  /* 0xff80000039d57808 */ /* 0x000fe20007000000 */
[----:B------:R-:W-:Y:S01]  /*e6f0*/  MUFU.TANH R103, R103 ;  /* 0x0000006700677308 */ /* 0x000fe20000002400 */
[----:B------:R-:W-:Y:S01]  /*e700*/  I2FP.F32.S32 R57, R65 ;  /* 0x0000004100397245 */ /* 0x000fe20000201400 */
[----:B------:R-:W-:Y:S01]  /*e710*/  FFMA.FTZ R92, R99, UR6, R138 ;  /* 0x00000006635c7c23 */ /* 0x000fe2000801008a */
[----:B------:R-:W-:-:S02]  /*e720*/  I2FP.F32.S32 R48, R63 ;  /* 0x0000003f00307245 */ /* 0x000fc40000201400 */
[----:B------:R-:W-:Y:S01]  /*e730*/  I2FP.F32.S32 R50, R61 ;  /* 0x0000003d00327245 */ /* 0x000fe20000201400 */
[----:B------:R-:W-:Y:S01]  /*e740*/  FFMA.FTZ R12, R57, UR6, R12 ;  /* 0x00000006390c7c23 */ /* 0x000fe2000801000c */
[----:B------:R-:W-:Y:S01]  /*e750*/  FSEL R92, R92, -INF , !P0 ;  /* 0xff8000005c5c7808 */ /* 0x000fe20004000000 */
[----:B------:R-:W1:Y:S01]  /*e760*/  MUFU.TANH R109, R109 ;  /* 0x0000006d006d7308 */ /* 0x000e620000002400 */
[----:B------:R-:W-:Y:S01]  /*e770*/  FSEL R136, R95, -INF , !P4 ;  /* 0xff8000005f887808 */ /* 0x000fe20006000000 */
[----:B--2---:R-:W-:Y:S01]  /*e780*/  FFMA.FTZ R104, R57, UR6, R104 ;  /* 0x0000000639687c23 */ /* 0x004fe20008010068 */
[----:B------:R-:W-:Y:S01]  /*e790*/  FSEL R146, R146, -INF , !P3 ;  /* 0xff80000092927808 */ /* 0x000fe20005800000 */
[----:B----4-:R-:W-:Y:S01]  /*e7a0*/  FFMA.FTZ R227, R48, UR6, R126 ;  /* 0x0000000630e37c23 */ /* 0x010fe2000801007e */
[----:B------:R-:W-:Y:S01]  /*e7b0*/  FSEL R138, R52, -INF , !P2 ;  /* 0xff800000348a7808 */ /* 0x000fe20005000000 */
[----:B------:R-:W-:Y:S01]  /*e7c0*/  FFMA.FTZ R111, R50, UR6, R111 ;  /* 0x00000006326f7c23 */ /* 0x000fe2000801006f */
[----:B------:R-:W-:Y:S01]  /*e7d0*/  FSEL R233, R102, -INF , !P5 ;  /* 0xff80000066e97808 */ /* 0x000fe20006800000 */
[----:B------:R-:W-:Y:S01]  /*e7e0*/  MUFU.TANH R106, R106 ;  /* 0x0000006a006a7308 */ /* 0x000fe20000002400 */
[----:B------:R-:W-:Y:S01]  /*e7f0*/  ISETP.GE.AND P0, PT, R61, R130, PT ;  /* 0x000000823d00720c */ /* 0x000fe20003f06270 */
[----:B------:R-:W-:Y:S01]  /*e800*/  VIADD R57, R45, 0x99 ;  /* 0x000000992d397836 */ /* 0x000fe20000000000 */
[----:B------:R-:W-:Y:S01]  /*e810*/  ISETP.GE.AND P4, PT, R61, R128, PT ;  /* 0x000000803d00720c */ /* 0x000fe20003f86270 */
[----:B------:R-:W-:Y:S01]  /*e820*/  VIADD R61, R45, 0x91 ;  /* 0x000000912d3d7836 */ /* 0x000fe20000000000 */
[-C--:B------:R-:W-:Y:S01]  /*e830*/  ISETP.GE.AND P3, PT, R65, R130.reuse, PT ;  /* 0x000000824100720c */ /* 0x080fe20003f66270 */
[----:B------:R-:W-:Y:S01]  /*e840*/  FFMA.FTZ R105, R48, UR6, R105 ;  /* 0x0000000630697c23 */ /* 0x000fe20008010069 */
[C---:B------:R-:W-:Y:S01]  /*e850*/  ISETP.GE.AND P2, PT, R63.reuse, R130, PT ;  /* 0x000000823f00720c */ /* 0x040fe20003f46270 */
[----:B------:R-:W2:Y:S01]  /*e860*/  MUFU.TANH R101, R101 ;  /* 0x0000006500657308 */ /* 0x000ea20000002400 */
[----:B------:R-:W-:Y:S01]  /*e870*/  ISETP.GE.AND P5, PT, R63, R128, PT ;  /* 0x000000803f00720c */ /* 0x000fe20003fa6270 */
[----:B------:R-:W-:Y:S01]  /*e880*/  VIADD R63, R45, 0x98 ;  /* 0x000000982d3f7836 */ /* 0x000fe20000000000 */
[----:B------:R-:W-:Y:S01]  /*e890*/  FSEL R223, R98, -INF , !P1 ;  /* 0xff80000062df7808 */ /* 0x000fe20004800000 */
[----:B-1----:R-:W-:Y:S01]  /*e8a0*/  FFMA.FTZ R109, R50, UR6, R109 ;  /* 0x00000006326d7c23 */ /* 0x002fe2000801006d */
[----:B------:R-:W-:-:S02]  /*e8b0*/  FSEL R134, R12, -INF , !P3 ;  /* 0xff8000000c867808 */ /* 0x000fc40005800000 */
[C---:B------:R-:W-:Y:S01]  /*e8c0*/  ISETP.GE.AND P1, PT, R61.reuse, R130, PT ;  /* 0x000000823d00720c */ /* 0x040fe20003f26270 */
[----:B------:R-:W-:Y:S01]  /*e8d0*/  MUFU.TANH R97, R97 ;  /* 0x0000006100617308 */ /* 0x000fe20000002400 */
[----:B------:R-:W-:Y:S02]  /*e8e0*/  ISETP.GE.AND P3, PT, R61, R128, PT ;  /* 0x000000803d00720c */ /* 0x000fe40003f66270 */
[----:B------:R-:W-:Y:S02]  /*e8f0*/  FSEL R227, R227, -INF , !P5 ;  /* 0xff800000e3e37808 */ /* 0x000fe40006800000 */
[----:B------:R-:W-:Y:S02]  /*e900*/  FSEL R124, R111, -INF , !P0 ;  /* 0xff8000006f7c7808 */ /* 0x000fe40004000000 */
[----:B------:R-:W-:Y:S01]  /*e910*/  I2FP.F32.S32 R61, R61 ;  /* 0x0000003d003d7245 */ /* 0x000fe20000201400 */
[----:B------:R1:W-:Y:S01]  /*e920*/  MUFU.TANH R8, R66 ;  /* 0x0000004200087308 */ /* 0x0003e20000002400 */
[----:B------:R-:W-:-:S02]  /*e930*/  I2FP.F32.S32 R12, R63 ;  /* 0x0000003f000c7245 */ /* 0x000fc40000201400 */
[----:B------:R-:W-:Y:S01]  /*e940*/  ISETP.GE.AND P5, PT, R57, R130, PT ;  /* 0x000000823900720c */ /* 0x000fe20003fa6270 */
[----:B------:R-:W-:Y:S01]  /*e950*/  FFMA.FTZ R14, R61, UR6, R14 ;  /* 0x000000063d0e7c23 */ /* 0x000fe2000801000e */
[-C--:B------:R-:W-:Y:S01]  /*e960*/  ISETP.GE.AND P0, PT, R57, R128.reuse, PT ;  /* 0x000000803900720c */ /* 0x080fe20003f06270 */
[----:B------:R-:W-:Y:S01]  /*e970*/  FFMA.FTZ R107, R61, UR6, R107 ;  /* 0x000000063d6b7c23 */ /* 0x000fe2000801006b */
[----:B------:R-:W-:Y:S01]  /*e980*/  ISETP.GE.AND P6, PT, R65, R128, PT ;  /* 0x000000804100720c */ /* 0x000fe20003fc6270 */
[C---:B------:R-:W-:Y:S01]  /*e990*/  FFMA.FTZ R103, R12.reuse, UR6, R103 ;  /* 0x000000060c677c23 */ /* 0x040fe20008010067 */
[----:B------:R-:W-:Y:S01]  /*e9a0*/  I2FP.F32.S32 R57, R57 ;  /* 0x0000003900397245 */ /* 0x000fe20000201400 */
[----:B--2---:R-:W-:Y:S01]  /*e9b0*/  FFMA.FTZ R101, R12, UR6, R101 ;  /* 0x000000060c657c23 */ /* 0x004fe20008010065 */
[----:B------:R-:W-:Y:S01]  /*e9c0*/  FSEL R231, R104, -INF , !P6 ;  /* 0xff80000068e77808 */ /* 0x000fe20007000000 */
[----:B------:R-:W-:Y:S01]  /*e9d0*/  VIADD R61, R45, 0xa1 ;  /* 0x000000a12d3d7836 */ /* 0x000fe20000000000 */
[----:B------:R-:W-:Y:S01]  /*e9e0*/  FSEL R126, R105, -INF , !P2 ;  /* 0xff800000697e7808 */ /* 0x000fe20005000000 */
[----:B------:R-:W-:Y:S01]  /*e9f0*/  FFMA.FTZ R106, R57, UR6, R106 ;  /* 0x00000006396a7c23 */ /* 0x000fe2000801006a */
[----:B------:R-:W-:Y:S01]  /*ea00*/  ISETP.GE.AND P6, PT, R63, R130, PT ;  /* 0x000000823f00720c */ /* 0x000fe20003fc6270 */
[----:B------:R-:W-:Y:S01]  /*ea10*/  FFMA.FTZ R53, R57, UR6, R53 ;  /* 0x0000000639357c23 */ /* 0x000fe20008010035 */
[----:B------:R-:W-:Y:S01]  /*ea20*/  ISETP.GE.AND P2, PT, R63, R128, PT ;  /* 0x000000803f00720c */ /* 0x000fe20003f46270 */
[----:B------:R-:W-:Y:S01]  /*ea30*/  VIADD R63, R45, 0xa0 ;  /* 0x000000a02d3f7836 */ /* 0x000fe20000000000 */
[----:B------:R-:W-:Y:S01]  /*ea40*/  FSEL R225, R107, -INF , !P3 ;  /* 0xff8000006be17808 */ /* 0x000fe20005800000 */
[----:B------:R-:W-:Y:S01]  /*ea50*/  VIADD R57, R45, 0xa8 ;  /* 0x000000a82d397836 */ /* 0x000fe20000000000 */
[----:B------:R-:W-:Y:S01]  /*ea60*/  FSEL R110, R103, -INF , !P6 ;  /* 0xff800000676e7808 */ /* 0x000fe20007000000 */
[----:B------:R-:W-:Y:S01]  /*ea70*/  MUFU.TANH R96, R96 ;  /* 0x0000006000607308 */ /* 0x000fe20000002400 */
[----:B------:R-:W-:-:S02]  /*ea80*/  FSEL R229, R109, -INF , !P4 ;  /* 0xff8000006de57808 */ /* 0x000fc40006000000 */
[----:B------:R-:W-:Y:S02]  /*ea90*/  FSEL R114, R14, -INF , !P1 ;  /* 0xff8000000e727808 */ /* 0x000fe40004800000 */
[C---:B------:R-:W-:Y:S02]  /*eaa0*/  ISETP.GE.AND P3, PT, R61.reuse, R130, PT ;  /* 0x000000823d00720c */ /* 0x040fe40003f66270 */
[----:B------:R-:W-:Y:S01]  /*eab0*/  ISETP.GE.AND P6, PT, R61, R128, PT ;  /* 0x000000803d00720c */ /* 0x000fe20003fc6270 */
[----:B------:R-:W2:Y:S01]  /*eac0*/  MUFU.TANH R87, R87 ;  /* 0x0000005700577308 */ /* 0x000ea20000002400 */
[----:B------:R-:W-:Y:S02]  /*ead0*/  FSEL R219, R101, -INF , !P2 ;  /* 0xff80000065db7808 */ /* 0x000fe40005000000 */
[----:B------:R-:W-:Y:S02]  /*eae0*/  FSEL R108, R106, -INF , !P5 ;  /* 0xff8000006a6c7808 */ /* 0x000fe40006800000 */
[----:B------:R-:W-:-:S02]  /*eaf0*/  ISETP.GE.AND P4, PT, R63, R130, PT ;  /* 0x000000823f00720c */ /* 0x000fc40003f86270 */
[----:B------:R-:W-:Y:S01]  /*eb00*/  ISETP.GE.AND P1, PT, R63, R128, PT ;  /* 0x000000803f00720c */ /* 0x000fe20003f26270 */
[----:B------:R-:W-:Y:S01]  /*eb10*/  MUFU.TANH R94, R94 ;  /* 0x0000005e005e7308 */ /* 0x000fe20000002400 */
[----:B------:R-:W-:Y:S01]  /*eb20*/  I2FP.F32.S32 R12, R63 ;  /* 0x0000003f000c7245 */ /* 0x000fe20000201400 */
[----:B------:R-:W-:Y:S01]  /*eb30*/  VIADD R63, R45, 0xa9 ;  /* 0x000000a92d3f7836 */ /* 0x000fe20000000000 */
[----:B------:R-:W-:Y:S02]  /*eb40*/  I2FP.F32.S32 R61, R61 ;  /* 0x0000003d003d7245 */ /* 0x000fe40000201400 */
[C---:B------:R-:W-:Y:S01]  /*eb50*/  ISETP.GE.AND P2, PT, R57.reuse, R130, PT ;  /* 0x000000823900720c */ /* 0x040fe20003f46270 */
[C---:B------:R-:W-:Y:S01]  /*eb60*/  FFMA.FTZ R102, R12.reuse, UR6, R3 ;  /* 0x000000060c667c23 */ /* 0x040fe20008010003 */
[----:B------:R-:W-:Y:S01]  /*eb70*/  ISETP.GE.AND P5, PT, R57, R128, PT ;  /* 0x000000803900720c */ /* 0x000fe20003fa6270 */
[----:B------:R-:W-:Y:S01]  /*eb80*/  FFMA.FTZ R55, R12, UR6, R55 ;  /* 0x000000060c377c23 */ /* 0x000fe20008010037 */
[----:B------:R-:W-:Y:S01]  /*eb90*/  I2FP.F32.S32 R57, R57 ;  /* 0x0000003900397245 */ /* 0x000fe20000201400 */
[C---:B------:R-:W-:Y:S01]  /*eba0*/  FFMA.FTZ R54, R61.reuse, UR6, R54 ;  /* 0x000000063d367c23 */ /* 0x040fe20008010036 */
[----:B------:R-:W-:Y:S01]  /*ebb0*/  FFMA.FTZ R129, R61, UR6, R129 ;  /* 0x000000063d817c23 */ /* 0x000fe20008010081 */
[----:B------:R-:W-:Y:S01]  /*ebc0*/  VIADD R61, R45, 0xb0 ;  /* 0x000000b02d3d7836 */ /* 0x000fe20000000000 */
[----:B------:R-:W-:Y:S01]  /*ebd0*/  I2FP.F32.S32 R12, R63 ;  /* 0x0000003f000c7245 */ /* 0x000fe20000201400 */
[C---:B-1----:R-:W-:Y:S01]  /*ebe0*/  FFMA.FTZ R66, R57.reuse, UR6, R132 ;  /* 0x0000000639427c23 */ /* 0x042fe20008010084 */
[----:B------:R-:W-:Y:S01]  /*ebf0*/  FFMA.FTZ R139, R57, UR6, R139 ;  /* 0x00000006398b7c23 */ /* 0x000fe2000801008b */
[----:B------:R-:W-:Y:S01]  /*ec00*/  VIADD R57, R45, 0xb1 ;  /* 0x000000b12d397836 */ /* 0x000fe20000000000 */
[----:B------:R-:W1:Y:S01]  /*ec10*/  MUFU.TANH R91, R91 ;  /* 0x0000005b005b7308 */ /* 0x000e620000002400 */
[----:B------:R-:W-:Y:S01]  /*ec20*/  FSEL R217, R53, -INF , !P0 ;  /* 0xff80000035d97808 */ /* 0x000fe20004000000 */
[C---:B------:R-:W-:Y:S01]  /*ec30*/  FFMA.FTZ R62, R12.reuse, UR6, R127 ;  /* 0x000000060c3e7c23 */ /* 0x040fe2000801007f */
[----:B------:R-:W-:Y:S01]  /*ec40*/  FSEL R215, R55, -INF , !P1 ;  /* 0xff80000037d77808 */ /* 0x000fe20004800000 */
[----:B------:R-:W-:Y:S01]  /*ec50*/  VIADD R55, R45, 0xb8 ;  /* 0x000000b82d377836 */ /* 0x000fe20000000000 */
[----:B------:R-:W-:Y:S01]  /*ec60*/  I2FP.F32.S32 R14, R61 ;  /* 0x0000003d000e7245 */ /* 0x000fe20000201400 */
[----:B------:R-:W-:Y:S01]  /*ec70*/  FFMA.FTZ R135, R12, UR6, R135 ;  /* 0x000000060c877c23 */ /* 0x000fe20008010087 */
[-C--:B------:R-:W-:Y:S01]  /*ec80*/  ISETP.GE.AND P0, PT, R63, R130.reuse, PT ;  /* 0x000000823f00720c */ /* 0x080fe20003f06270 */
[----:B------:R-:W-:Y:S01]  /*ec90*/  MUFU.TANH R85, R85 ;  /* 0x0000005500557308 */ /* 0x000fe20000002400 */
[----:B------:R-:W-:Y:S01]  /*eca0*/  FSEL R201, R129, -INF , !P6 ;  /* 0xff80000081c97808 */ /* 0x000fe20007000000 */
[----:B------:R-:W-:Y:S01]  /*ecb0*/  FFMA.FTZ R60, R14, UR6, R137 ;  /* 0x000000060e3c7c23 */ /* 0x000fe20008010089 */
[----:B------:R-:W-:Y:S01]  /*ecc0*/  FSEL R66, R66, -INF , !P2 ;  /* 0xff80000042427808 */ /* 0x000fe20005000000 */
[----:B------:R-:W-:Y:S01]  /*ecd0*/  FFMA.FTZ R112, R14, UR6, R112 ;  /* 0x000000060e707c23 */ /* 0x000fe20008010070 */
[----:B------:R-:W-:Y:S01]  /*ece0*/  FSEL R102, R102, -INF , !P4 ;  /* 0xff80000066667808 */ /* 0x000fe20006000000 */
[----:B------:R-:W-:Y:S01]  /*ecf0*/  VIADD R53, R45, 0xc0 ;  /* 0x000000c02d357836 */ /* 0x000fe20000000000 */
[C---:B------:R-:W-:Y:S01]  /*ed00*/  ISETP.GE.AND P6, PT, R57.reuse, R130, PT ;  /* 0x000000823900720c */ /* 0x040fe20003fc6270 */
[----:B------:R3:W-:Y:S01]  /*ed10*/  MUFU.TANH R3, R42 ;  /* 0x0000002a00037308 */ /* 0x0007e20000002400 */
[----:B------:R-:W-:-:S02]  /*ed20*/  ISETP.GE.AND P2, PT, R57, R128, PT ;  /* 0x000000803900720c */ /* 0x000fc40003f46270 */
[----:B------:R-:W-:Y:S02]  /*ed30*/  FSEL R187, R139, -INF , !P5 ;  /* 0xff8000008bbb7808 */ /* 0x000fe40006800000 */
[----:B------:R-:W-:Y:S02]  /*ed40*/  FSEL R62, R62, -INF , !P0 ;  /* 0xff8000003e3e7808 */ /* 0x000fe40004000000 */
[----:B------:R-:W-:Y:S01]  /*ed50*/  ISETP.GE.AND P4, PT, R63, R128, PT ;  /* 0x000000803f00720c */ /* 0x000fe20003f86270 */
[----:B------:R-:W4:Y:S01]  /*ed60*/  MUFU.TANH R83, R83 ;  /* 0x0000005300537308 */ /* 0x000f220000002400 */
[-C--:B------:R-:W-:Y:S01]  /*ed70*/  ISETP.GE.AND P1, PT, R61, R130.reuse, PT ;  /* 0x000000823d00720c */ /* 0x080fe20003f26270 */
[----:B------:R-:W-:Y:S01]  /*ed80*/  VIADD R63, R45, 0xe8 ;  /* 0x000000e82d3f7836 */ /* 0x000fe20000000000 */
[C---:B------:R-:W-:Y:S02]  /*ed90*/  ISETP.GE.AND P5, PT, R55.reuse, R130, PT ;  /* 0x000000823700720c */ /* 0x040fe40003fa6270 */
[----:B------:R-:W-:-:S02]  /*eda0*/  ISETP.GE.AND P0, PT, R55, R128, PT ;  /* 0x000000803700720c */ /* 0x000fc40003f06270 */
[----:B------:R-:W-:Y:S01]  /*edb0*/  I2FP.F32.S32 R55, R55 ;  /* 0x0000003700377245 */ /* 0x000fe20000201400 */
[----:B------:R1:W-:Y:S01]  /*edc0*/  MUFU.TANH R0, R70 ;  /* 0x0000004600007308 */ /* 0x0003e20000002400 */
[----:B---3--:R-:W-:Y:S01]  /*edd0*/  I2FP.F32.S32 R42, R57 ;  /* 0x00000039002a7245 */ /* 0x008fe20000201400 */
[----:B------:R-:W-:Y:S01]  /*ede0*/  VIADD R57, R45, 0xb9 ;  /* 0x000000b92d397836 */ /* 0x000fe20000000000 */
[----:B------:R-:W-:Y:S01]  /*edf0*/  FSEL R179, R135, -INF , !P4 ;  /* 0xff80000087b37808 */ /* 0x000fe20006000000 */
[----:B--2---:R-:W-:Y:S01]  /*ee00*/  FFMA.FTZ R87, R55, UR6, R87 ;  /* 0x0000000637577c23 */ /* 0x004fe20008010057 */
[----:B------:R-:W-:Y:S01]  /*ee10*/  FSEL R60, R60, -INF , !P1 ;  /* 0xff8000003c3c7808 */ /* 0x000fe20004800000 */
[----:B------:R-:W-:Y:S01]  /*ee20*/  FFMA.FTZ R140, R42, UR6, R140 ;  /* 0x000000062a8c7c23 */ /* 0x000fe2000801008c */
[C---:B------:R-:W-:Y:S01]  /*ee30*/  ISETP.GE.AND P4, PT, R57.reuse, R130, PT ;  /* 0x000000823900720c */ /* 0x040fe20003f86270 */
[----:B------:R2:W-:Y:S01]  /*ee40*/  MUFU.TANH R10, R56 ;  /* 0x00000038000a7308 */ /* 0x0005e20000002400 */
[----:B------:R-:W-:-:S02]  /*ee50*/  ISETP.GE.AND P1, PT, R57, R128, PT ;  /* 0x000000803900720c */ /* 0x000fc40003f26270 */
[----:B------:R-:W-:Y:S02]  /*ee60*/  I2FP.F32.S32 R57, R57 ;  /* 0x0000003900397245 */ /* 0x000fe40000201400 */
[----:B------:R-:W-:Y:S02]  /*ee70*/  I2FP.F32.S32 R12, R53 ;  /* 0x00000035000c7245 */ /* 0x000fe40000201400 */
[----:B------:R-:W-:Y:S01]  /*ee80*/  FSEL R147, R140, -INF , !P2 ;  /* 0xff8000008c937808 */ /* 0x000fe20005000000 */
[----:B------:R-:W-:Y:S01]  /*ee90*/  MUFU.TANH R75, R75 ;  /* 0x0000004b004b7308 */ /* 0x000fe20000002400 */
[----:B-1----:R-:W-:Y:S01]  /*eea0*/  FSEL R70, R54, -INF , !P3 ;  /* 0xff80000036467808 */ /* 0x002fe20005800000 */
[----:B------:R-:W-:Y:S01]  /*eeb0*/  FFMA.FTZ R91, R57, UR6, R91 ;  /* 0x00000006395b7c23 */ /* 0x000fe2000801005b */
[----:B------:R-:W-:Y:S01]  /*eec0*/  ISETP.GE.AND P3, PT, R61, R128, PT ;  /* 0x000000803d00720c */ /* 0x000fe20003f66270 */
[----:B----4-:R-:W-:Y:S01]  /*eed0*/  FFMA.FTZ R83, R12, UR6, R83 ;  /* 0x000000060c537c23 */ /* 0x010fe20008010053 */
[----:B------:R-:W-:Y:S01]  /*eee0*/  VIADD R61, R45, 0xd0 ;  /* 0x000000d02d3d7836 */ /* 0x000fe20000000000 */
[----:B------:R-:W-:-:S02]  /*eef0*/  FSEL R135, R87, -INF , !P0 ;  /* 0xff80000057877808 */ /* 0x000fc40004000000 */
[----:B------:R-:W1:Y:S01]  /*ef00*/  MUFU.TANH R73, R73 ;  /* 0x0000004900497308 */ /* 0x000e620000002400 */
[----:B--2---:R-:W-:Y:S01]  /*ef10*/  FFMA.FTZ R56, R42, UR6, R97 ;  /* 0x000000062a387c23 */ /* 0x004fe20008010061 */
[----:B------:R-:W-:Y:S01]  /*ef20*/  FSEL R169, R112, -INF , !P3 ;  /* 0xff80000070a97808 */ /* 0x000fe20005800000 */
[----:B------:R-:W-:Y:S01]  /*ef30*/  FFMA.FTZ R42, R55, UR6, R96 ;  /* 0x00000006372a7c23 */ /* 0x000fe20008010060 */
[----:B------:R-:W-:Y:S01]  /*ef40*/  ISETP.GE.AND P3, PT, R53, R130, PT ;  /* 0x000000823500720c */ /* 0x000fe20003f66270 */
[----:B------:R-:W-:Y:S01]  /*ef50*/  VIADD R55, R45, 0xc8 ;  /* 0x000000c82d377836 */ /* 0x000fe20000000000 */
[----:B------:R-:W-:Y:S02]  /*ef60*/  FSEL R56, R56, -INF , !P6 ;  /* 0xff80000038387808 */ /* 0x000fe40007000000 */
[----:B------:R-:W-:Y:S01]  /*ef70*/  MUFU.TANH R81, R81 ;  /* 0x0000005100517308 */ /* 0x000fe20000002400 */
[----:B------:R-:W-:Y:S01]  /*ef80*/  ISETP.GE.AND P6, PT, R53, R128, PT ;  /* 0x000000803500720c */ /* 0x000fe20003fc6270 */
[----:B------:R-:W-:Y:S01]  /*ef90*/  VIADD R53, R45, 0xc9 ;  /* 0x000000c92d357836 */ /* 0x000fe20000000000 */
[----:B------:R-:W-:-:S02]  /*efa0*/  I2FP.F32.S32 R14, R55 ;  /* 0x00000037000e7245 */ /* 0x000fc40000201400 */
[----:B------:R-:W-:Y:S02]  /*efb0*/  FSEL R42, R42, -INF , !P5 ;  /* 0xff8000002a2a7808 */ /* 0x000fe40006800000 */
[----:B------:R-:W-:Y:S01]  /*efc0*/  FSEL R127, R91, -INF , !P1 ;  /* 0xff8000005b7f7808 */ /* 0x000fe20004800000 */
[----:B------:R-:W-:Y:S01]  /*efd0*/  MUFU.TANH R79, R79 ;  /* 0x0000004f004f7308 */ /* 0x000fe20000002400 */
[-C--:B------:R-:W-:Y:S01]  /*efe0*/  ISETP.GE.AND P1, PT, R53, R130.reuse, PT ;  /* 0x000000823500720c */ /* 0x080fe20003f26270 */
[C---:B-1----:R-:W-:Y:S01]  /*eff0*/  FFMA.FTZ R73, R14.reuse, UR6, R73 ;  /* 0x000000060e497c23 */ /* 0x042fe20008010049 */
[-C--:B------:R-:W-:Y:S02]  /*f000*/  ISETP.GE.AND P0, PT, R55, R130.reuse, PT ;  /* 0x000000823700720c */ /* 0x080fe40003f06270 */
[----:B------:R-:W-:Y:S02]  /*f010*/  FSEL R113, R83, -INF , !P6 ;  /* 0xff80000053717808 */ /* 0x000fe40007000000 */
[----:B------:R-:W-:Y:S01]  /*f020*/  ISETP.GE.AND P6, PT, R61, R130, PT ;  /* 0x000000823d00720c */ /* 0x000fe20003fc6270 */
[----:B------:R-:W1:Y:S08]  /*f030*/  MUFU.TANH R77, R77 ;  /* 0x0000004d004d7308 */ /* 0x000e700000002400 */
[----:B------:R-:W-:Y:S08]  /*f040*/  MUFU.TANH R48, R43 ;  /* 0x0000002b00307308 */ /* 0x000ff00000002400 */
[----:B------:R2:W-:Y:S01]  /*f050*/  MUFU.TANH R43, R34 ;  /* 0x00000022002b7308 */ /* 0x0005e20000002400 */
[----:B-1----:R-:W-:-:S07]  /*f060*/  FFMA.FTZ R77, R14, UR6, R77 ;  /* 0x000000060e4d7c23 */ /* 0x002fce000801004d */
[----:B------:R1:W-:Y:S08]  /*f070*/  MUFU.TANH R50, R38 ;  /* 0x0000002600327308 */ /* 0x0003f00000002400 */
[----:B------:R-:W-:Y:S01]  /*f080*/  MUFU.TANH R69, R69 ;  /* 0x0000004500457308 */ /* 0x000fe20000002400 */
[----:B--2---:R-:W-:-:S05]  /*f090*/  FFMA.FTZ R34, R12, UR6, R85 ;  /* 0x000000060c227c23 */ /* 0x004fca0008010055 */
[----:B------:R-:W-:Y:S02]  /*f0a0*/  FSEL R34, R34, -INF , !P3 ;  /* 0xff80000022227808 */ /* 0x000fe40005800000 */
[----:B------:R-:W2:Y:S01]  /*f0b0*/  MUFU.TANH R67, R67 ;  /* 0x0000004300437308 */ /* 0x000ea20000002400 */
[----:B-1----:R-:W-:Y:S01]  /*f0c0*/  FFMA.FTZ R38, R57, UR6, R94 ;  /* 0x0000000639267c23 */ /* 0x002fe2000801005e */
[----:B------:R-:W-:Y:S01]  /*f0d0*/  VIADD R57, R45, 0xc1 ;  /* 0x000000c12d397836 */ /* 0x000fe20000000000 */
[----:B------:R-:W-:-:S03]  /*f0e0*/  ISETP.GE.AND P3, PT, R53, R128, PT ;  /* 0x000000803500720c */ /* 0x000fc60003f66270 */
[----:B------:R-:W-:Y:S02]  /*f0f0*/  FSEL R38, R38, -INF , !P4 ;  /* 0xff80000026267808 */ /* 0x000fe40006000000 */
[----:B------:R1:W-:Y:S01]  /*f100*/  MUFU.TANH R52, R26 ;  /* 0x0000001a00347308 */ /* 0x0003e20000002400 */
[C---:B------:R-:W-:Y:S02]  /*f110*/  ISETP.GE.AND P2, PT, R57.reuse, R130, PT ;  /* 0x000000823900720c */ /* 0x040fe40003f46270 */
[-C--:B------:R-:W-:Y:S02]  /*f120*/  ISETP.GE.AND P5, PT, R57, R128.reuse, PT ;  /* 0x000000803900720c */ /* 0x080fe40003fa6270 */
[----:B------:R-:W-:Y:S01]  /*f130*/  I2FP.F32.S32 R12, R57 ;  /* 0x00000039000c7245 */ /* 0x000fe20000201400 */
[----:B------:R-:W-:Y:S01]  /*f140*/  VIADD R57, R45, 0xd1 ;  /* 0x000000d12d397836 */ /* 0x000fe20000000000 */
[----:B------:R-:W-:Y:S01]  /*f150*/  ISETP.GE.AND P4, PT, R55, R128, PT ;  /* 0x000000803700720c */ /* 0x000fe20003f86270 */
[----:B------:R-:W3:Y:S02]  /*f160*/  MUFU.TANH R49, R49 ;  /* 0x0000003100317308 */ /* 0x000ee40000002400 */
[----:B------:R-:W-:Y:S01]  /*f170*/  FFMA.FTZ R79, R12, UR6, R79 ;  /* 0x000000060c4f7c23 */ /* 0x000fe2000801004f */
[----:B------:R-:W-:-:S04]  /*f180*/  FSEL R103, R73, -INF , !P4 ;  /* 0xff80000049677808 */ /* 0x000fc80006000000 */
[----:B------:R-:W-:Y:S01]  /*f190*/  FSEL R109, R79, -INF , !P5 ;  /* 0xff8000004f6d7808 */ /* 0x000fe20006800000 */
[----:B------:R4:W-:Y:S01]  /*f1a0*/  MUFU.TANH R54, R30 ;  /* 0x0000001e00367308 */ /* 0x0009e20000002400 */
[----:B-1----:R-:W-:Y:S01]  /*f1b0*/  I2FP.F32.S32 R26, R53 ;  /* 0x00000035001a7245 */ /* 0x002fe20000201400 */
[----:B------:R-:W-:Y:S01]  /*f1c0*/  VIADD R53, R45, 0xd8 ;  /* 0x000000d82d357836 */ /* 0x000fe20000000000 */
[----:B------:R-:W-:-:S03]  /*f1d0*/  ISETP.GE.AND P5, PT, R57, R130, PT ;  /* 0x000000823900720c */ /* 0x000fc60003fa6270 */
[C---:B------:R-:W-:Y:S01]  /*f1e0*/  FFMA.FTZ R75, R26.reuse, UR6, R75 ;  /* 0x000000061a4b7c23 */ /* 0x040fe2000801004b */
[----:B------:R-:W-:Y:S01]  /*f1f0*/  FFMA.FTZ R101, R26, UR6, R0 ;  /* 0x000000061a657c23 */ /* 0x000fe20008010000 */
[----:B------:R1:W-:Y:S01]  /*f200*/  MUFU.TANH R55, R22 ;  /* 0x0000001600377308 */ /* 0x0003e20000002400 */
[----:B------:R-:W-:Y:S02]  /*f210*/  I2FP.F32.S32 R0, R61 ;  /* 0x0000003d00007245 */ /* 0x000fe40000201400 */
[----:B------:R-:W-:Y:S02]  /*f220*/  ISETP.GE.AND P4, PT, R53, R130, PT ;  /* 0x000000823500720c */ /* 0x000fe40003f86270 */
[----:B------:R-:W-:Y:S01]  /*f230*/  FSEL R26, R77, -INF , !P0 ;  /* 0xff8000004d1a7808 */ /* 0x000fe20004000000 */
[----:B--2---:R-:W-:Y:S01]  /*f240*/  FFMA.FTZ R67, R0, UR6, R67 ;  /* 0x0000000600437c23 */ /* 0x004fe20008010043 */
[----:B------:R-:W-:Y:S01]  /*f250*/  ISETP.GE.AND P0, PT, R57, R128, PT ;  /* 0x000000803900720c */ /* 0x000fe20003f06270 */
[----:B------:R-:W2:Y:S01]  /*f260*/  MUFU.TANH R71, R71 ;  /* 0x0000004700477308 */ /* 0x000ea20000002400 */
[----:B----4-:R-:W-:Y:S01]  /*f270*/  FFMA.FTZ R30, R12, UR6, R81 ;  /* 0x000000060c1e7c23 */ /* 0x010fe20008010051 */
[----:B------:R-:W-:Y:S01]  /*f280*/  I2FP.F32.S32 R12, R57 ;  /* 0x00000039000c7245 */ /* 0x000fe20000201400 */
[----:B------:R-:W-:Y:S01]  /*f290*/  VIADD R57, R45, 0xd9 ;  /* 0x000000d92d397836 */ /* 0x000fe20000000000 */
[----:B------:R-:W-:-:S02]  /*f2a0*/  FSEL R101, R101, -INF , !P3 ;  /* 0xff80000065657808 */ /* 0x000fc40005800000 */
[----:B------:R-:W-:Y:S01]  /*f2b0*/  FSEL R30, R30, -INF , !P2 ;  /* 0xff8000001e1e7808 */ /* 0x000fe20005000000 */
[C---:B------:R-:W-:Y:S01]  /*f2c0*/  FFMA.FTZ R14, R12.reuse, UR6, R69 ;  /* 0x000000060c0e7c23 */ /* 0x040fe20008010045 */
[----:B------:R-:W4:Y:S01]  /*f2d0*/  MUFU.TANH R59, R59 ;  /* 0x0000003b003b7308 */ /* 0x000f220000002400 */
[----:B-1----:R-:W-:Y:S01]  /*f2e0*/  FSEL R22, R75, -INF , !P1 ;  /* 0xff8000004b167808 */ /* 0x002fe20004800000 */
[----:B------:R-:W-:Y:S01]  /*f2f0*/  FFMA.FTZ R8, R12, UR6, R8 ;  /* 0x000000060c087c23 */ /* 0x000fe20008010008 */
[-C--:B------:R-:W-:Y:S02]  /*f300*/  ISETP.GE.AND P1, PT, R53, R128.reuse, PT ;  /* 0x000000803500720c */ /* 0x080fe40003f26270 */
[----:B------:R-:W-:Y:S02]  /*f310*/  I2FP.F32.S32 R53, R53 ;  /* 0x0000003500357245 */ /* 0x000fe40000201400 */
[----:B------:R-:W-:Y:S01]  /*f320*/  ISETP.GE.AND P2, PT, R61, R128, PT ;  /* 0x000000803d00720c */ /* 0x000fe20003f46270 */
[----:B------:R-:W1:Y:S01]  /*f330*/  MUFU.TANH R47, R47 ;  /* 0x0000002f002f7308 */ /* 0x000e620000002400 */
[----:B------:R-:W-:-:S02]  /*f340*/  VIADD R61, R45, 0xe0 ;  /* 0x000000e02d3d7836 */ /* 0x000fc40000000000 */
[C---:B------:R-:W-:Y:S01]  /*f350*/  FFMA.FTZ R10, R53.reuse, UR6, R10 ;  /* 0x00000006350a7c23 */ /* 0x040fe2000801000a */
[----:B---3--:R-:W-:Y:S01]  /*f360*/  FFMA.FTZ R49, R53, UR6, R49 ;  /* 0x0000000635317c23 */ /* 0x008fe20008010031 */
[----:B------:R-:W-:Y:S01]  /*f370*/  VIADD R53, R45, 0xe1 ;  /* 0x000000e12d357836 */ /* 0x000fe20000000000 */
[----:B------:R-:W-:Y:S01]  /*f380*/  FSEL R95, R67, -INF , !P2 ;  /* 0xff800000435f7808 */ /* 0x000fe20005000000 */
[----:B--2---:R-:W-:Y:S01]  /*f390*/  FFMA.FTZ R71, R0, UR6, R71 ;  /* 0x0000000600477c23 */ /* 0x004fe20008010047 */
[----:B------:R-:W-:Y:S01]  /*f3a0*/  FSEL R14, R14, -INF , !P5 ;  /* 0xff8000000e0e7808 */ /* 0x000fe20006800000 */
[----:B------:R-:W2:Y:S01]  /*f3b0*/  MUFU.TANH R51, R51 ;  /* 0x0000003300337308 */ /* 0x000ea20000002400 */
[C---:B------:R-:W-:Y:S02]  /*f3c0*/  ISETP.GE.AND P2, PT, R61.reuse, R130, PT ;  /* 0x000000823d00720c */ /* 0x040fe40003f46270 */
[----:B------:R-:W-:Y:S02]  /*f3d0*/  ISETP.GE.AND P5, PT, R61, R128, PT ;  /* 0x000000803d00720c */ /* 0x000fe40003fa6270 */
[----:B------:R-:W-:-:S02]  /*f3e0*/  FSEL R93, R8, -INF , !P0 ;  /* 0xff800000085d7808 */ /* 0x000fc40004000000 */
[----:B------:R-:W-:Y:S01]  /*f3f0*/  I2FP.F32.S32 R88, R57 ;  /* 0x0000003900587245 */ /* 0x000fe20000201400 */
[----:B------:R-:W3:Y:S01]  /*f400*/  MUFU.TANH R46, R46 ;  /* 0x0000002e002e7308 */ /* 0x000ee20000002400 */
[----:B------:R-:W-:Y:S02]  /*f410*/  I2FP.F32.S32 R61, R61 ;  /* 0x0000003d003d7245 */ /* 0x000fe40000201400 */
[----:B------:R-:W-:Y:S02]  /*f420*/  I2FP.F32.S32 R8, R53 ;  /* 0x0000003500087245 */ /* 0x000fe40000201400 */
[----:B------:R-:W-:Y:S01]  /*f430*/  FSEL R12, R10, -INF , !P4 ;  /* 0xff8000000a0c7808 */ /* 0x000fe20006000000 */
[----:B----4-:R-:W-:Y:S01]  /*f440*/  FFMA.FTZ R10, R88, UR6, R59 ;  /* 0x00000006580a7c23 */ /* 0x010fe2000801003b */
[C---:B------:R-:W-:Y:S01]  /*f450*/  ISETP.GE.AND P0, PT, R53.reuse, R130, PT ;  /* 0x000000823500720c */ /* 0x040fe20003f06270 */
[----:B------:R-:W-:Y:S01]  /*f460*/  MUFU.TANH R41, R41 ;  /* 0x0000002900297308 */ /* 0x000fe20000002400 */
[----:B------:R-:W-:Y:S01]  /*f470*/  ISETP.GE.AND P4, PT, R53, R128, PT ;  /* 0x000000803500720c */ /* 0x000fe20003f86270 */
[----:B------:R-:W-:Y:S01]  /*f480*/  FFMA.FTZ R53, R61, UR6, R3 ;  /* 0x000000063d357c23 */ /* 0x000fe20008010003 */
[----:B-1----:R-:W-:Y:S01]  /*f490*/  FFMA.FTZ R47, R8, UR6, R47 ;  /* 0x00000006082f7c23 */ /* 0x002fe2000801002f */
[----:B------:R-:W-:-:S02]  /*f4a0*/  VIADD R59, R45, 0xf0 ;  /* 0x000000f02d3b7836 */ /* 0x000fc40000000000 */
[----:B--2---:R-:W-:Y:S01]  /*f4b0*/  FFMA.FTZ R51, R88, UR6, R51 ;  /* 0x0000000658337c23 */ /* 0x004fe20008010033 */
[----:B------:R-:W-:Y:S01]  /*f4c0*/  I2FP.F32.S32 R88, R63 ;  /* 0x0000003f00587245 */ /* 0x000fe20000201400 */
[----:B------:R-:W-:Y:S01]  /*f4d0*/  FFMA.FTZ R48, R8, UR6, R48 ;  /* 0x0000000608307c23 */ /* 0x000fe20008010030 */
[----:B------:R1:W2:Y:S01]  /*f4e0*/  MUFU.TANH R0, R18 ;  /* 0x0000001200007308 */ /* 0x0002a20000002400 */
[----:B------:R-:W-:Y:S01]  /*f4f0*/  FSEL R53, R53, -INF , !P5 ;  /* 0xff80000035357808 */ /* 0x000fe20006800000 */
[----:B---3--:R-:W-:Y:S01]  /*f500*/  FFMA.FTZ R46, R61, UR6, R46 ;  /* 0x000000063d2e7c23 */ /* 0x008fe2000801002e */
[-C--:B------:R-:W-:Y:S01]  /*f510*/  ISETP.GE.AND P5, PT, R59, R130.reuse, PT ;  /* 0x000000823b00720c */ /* 0x080fe20003fa6270 */
[----:B------:R-:W-:Y:S01]  /*f520*/  VIADD R61, R45, 0xe9 ;  /* 0x000000e92d3d7836 */ /* 0x000fe20000000000 */
[----:B------:R-:W-:Y:S02]  /*f530*/  I2FP.F32.S32 R94, R59 ;  /* 0x0000003b005e7245 */ /* 0x000fe40000201400 */
[-C--:B------:R-:W-:Y:S01]  /*f540*/  ISETP.GE.AND P3, PT, R57, R130.reuse, PT ;  /* 0x000000823900720c */ /* 0x080fe20003f66270 */
[----:B------:R3:W-:Y:S01]  /*f550*/  MUFU.TANH R3, R6 ;  /* 0x0000000600037308 */ /* 0x0007e20000002400 */
[----:B------:R-:W-:Y:S01]  /*f560*/  FSEL R87, R49, -INF , !P1 ;  /* 0xff80000031577808 */ /* 0x000fe20004800000 */
[----:B------:R-:W-:Y:S01]  /*f570*/  FFMA.FTZ R55, R94, UR6, R55 ;  /* 0x000000065e377c23 */ /* 0x000fe20008010037 */
[----:B------:R-:W-:-:S02]  /*f580*/  ISETP.GE.AND P1, PT, R63, R130, PT ;  /* 0x000000823f00720c */ /* 0x000fc40003f26270 */
[----:B------:R-:W-:Y:S02]  /*f590*/  I2FP.F32.S32 R49, R61 ;  /* 0x0000003d00317245 */ /* 0x000fe40000201400 */
[----:B------:R-:W-:Y:S01]  /*f5a0*/  FSEL R8, R46, -INF , !P2 ;  /* 0xff8000002e087808 */ /* 0x000fe20005000000 */
[----:B------:R-:W-:Y:S01]  /*f5b0*/  MUFU.TANH R37, R37 ;  /* 0x0000002500257308 */ /* 0x000fe20000002400 */
[----:B-1----:R-:W-:Y:S01]  /*f5c0*/  FSEL R18, R71, -INF , !P6 ;  /* 0xff80000047127808 */ /* 0x002fe20007000000 */
[----:B------:R-:W-:Y:S01]  /*f5d0*/  FFMA.FTZ R46, R49, UR6, R50 ;  /* 0x00000006312e7c23 */ /* 0x000fe20008010032 */
[-C--:B------:R-:W-:Y:S01]  /*f5e0*/  ISETP.GE.AND P6, PT, R57, R128.reuse, PT ;  /* 0x000000803900720c */ /* 0x080fe20003fc6270 */
[----:B------:R-:W-:Y:S01]  /*f5f0*/  FFMA.FTZ R50, R49, UR6, R54 ;  /* 0x0000000631327c23 */ /* 0x000fe20008010036 */
[-C--:B------:R-:W-:Y:S01]  /*f600*/  ISETP.GE.AND P2, PT, R61, R128.reuse, PT ;  /* 0x000000803d00720c */ /* 0x080fe20003f46270 */
[----:B--2---:R-:W-:Y:S01]  /*f610*/  FFMA.FTZ R49, R94, UR6, R0 ;  /* 0x000000065e317c23 */ /* 0x004fe20008010000 */
[----:B------:R-:W-:Y:S01]  /*f620*/  FSEL R83, R51, -INF , !P6 ;  /* 0xff80000033537808 */ /* 0x000fe20007000000 */
[----:B------:R-:W-:Y:S01]  /*f630*/  FFMA.FTZ R51, R88, UR6, R52 ;  /* 0x0000000658337c23 */ /* 0x000fe20008010034 */
[----:B---3--:R-:W-:Y:S01]  /*f640*/  FSEL R6, R47, -INF , !P0 ;  /* 0xff8000002f067808 */ /* 0x008fe20004000000 */
[----:B------:R1:W-:Y:S01]  /*f650*/  MUFU.TANH R57, R4 ;  /* 0x0000000400397308 */ /* 0x0003e20000002400 */
[-C--:B------:R-:W-:Y:S01]  /*f660*/  ISETP.GE.AND P0, PT, R59, R128.reuse, PT ;  /* 0x000000803b00720c */ /* 0x080fe20003f06270 */
[C---:B------:R-:W-:Y:S01]  /*f670*/  VIADD R59, R45.reuse, 0xf1 ;  /* 0x000000f12d3b7836 */ /* 0x040fe20000000000 */
[----:B------:R-:W-:Y:S01]  /*f680*/  FSEL R52, R48, -INF , !P4 ;  /* 0xff80000030347808 */ /* 0x000fe20006000000 */
[C---:B------:R-:W-:Y:S01]  /*f690*/  VIADD R47, R45.reuse, 0xf8 ;  /* 0x000000f82d2f7836 */ /* 0x040fe20000000000 */
[----:B------:R-:W-:-:S02]  /*f6a0*/  ISETP.GE.AND P4, PT, R45, R128, PT ;  /* 0x000000802d00720c */ /* 0x000fc40003f86270 */
[----:B------:R-:W-:Y:S01]  /*f6b0*/  I2FP.F32.S32 R48, R59 ;  /* 0x0000003b00307245 */ /* 0x000fe20000201400 */
[----:B------:R-:W2:Y:S01]  /*f6c0*/  MUFU.TANH R2, R2 ;  /* 0x0000000200027308 */ /* 0x000ea20000002400 */
[----:B------:R-:W-:Y:S02]  /*f6d0*/  ISETP.GE.AND P6, PT, R61, R130, PT ;  /* 0x000000823d00720c */ /* 0x000fe40003fc6270 */
[----:B------:R-:W-:Y:S01]  /*f6e0*/  I2FP.F32.S32 R54, R47 ;  /* 0x0000002f00367245 */ /* 0x000fe20000201400 */
[----:B------:R-:W-:Y:S01]  /*f6f0*/  FFMA.FTZ R41, R48, UR6, R41 ;  /* 0x0000000630297c23 */ /* 0x000fe20008010029 */
[----:B------:R-:W-:Y:S02]  /*f700*/  FSEL R0, R46, -INF , !P6 ;  /* 0xff8000002e007808 */ /* 0x000fe40007000000 */
[----:B------:R-:W-:Y:S01]  /*f710*/  FSEL R10, R10, -INF , !P3 ;  /* 0xff8000000a0a7808 */ /* 0x000fe20005800000 */
[----:B------:R-:W3:Y:S01]  /*f720*/  MUFU.TANH R39, R39 ;  /* 0x0000002700277308 */ /* 0x000ee20000002400 */
[----:B-1----:R-:W-:Y:S01]  /*f730*/  FFMA.FTZ R4, R88, UR6, R43 ;  /* 0x0000000658047c23 */ /* 0x002fe2000801002b */
[----:B------:R-:W-:Y:S01]  /*f740*/  I2FP.F32.S32 R43, R45 ;  /* 0x0000002d002b7245 */ /* 0x000fe20000201400 */
[----:B------:R-:W-:Y:S01]  /*f750*/  VIADD R45, R45, 0xf9 ;  /* 0x000000f92d2d7836 */ /* 0x000fe20000000000 */
[----:B------:R-:W-:-:S02]  /*f760*/  ISETP.GE.AND P3, PT, R63, R128, PT ;  /* 0x000000803f00720c */ /* 0x000fc40003f66270 */
[----:B------:R-:W-:Y:S02]  /*f770*/  FSEL R4, R4, -INF , !P1 ;  /* 0xff80000004047808 */ /* 0x000fe40004800000 */
[----:B------:R-:W1:Y:S01]  /*f780*/  MUFU.TANH R35, R35 ;  /* 0x0000002300237308 */ /* 0x000e620000002400 */
[-C--:B------:R-:W-:Y:S01]  /*f790*/  ISETP.GE.AND P1, PT, R59, R130.reuse, PT ;  /* 0x000000823b00720c */ /* 0x080fe20003f26270 */
[----:B--2---:R-:W-:Y:S01]  /*f7a0*/  FFMA.FTZ R2, R43, UR6, R2 ;  /* 0x000000062b027c23 */ /* 0x004fe20008010002 */
[----:B------:R-:W-:Y:S02]  /*f7b0*/  I2FP.F32.S32 R46, R45 ;  /* 0x0000002d002e7245 */ /* 0x000fe40000201400 */
[----:B------:R-:W-:Y:S01]  /*f7c0*/  FSEL R88, R41, -INF , !P1 ;  /* 0xff80000029587808 */ /* 0x000fe20004800000 */
[----:B------:R-:W-:Y:S01]  /*f7d0*/  BAR.SYNC.DEFER_BLOCKING 0x0 ;  /* 0x0000000000007b1d */ /* 0x000fe20000010000 */
[----:B------:R-:W-:Y:S02]  /*f7e0*/  PLOP3.LUT P1, PT, PT, PT, UP0, 0x80, 0x0 ;  /* 0x000000000000781c */ /* 0x000fe40003f2f008 */
[----:B------:R-:W-:Y:S01]  /*f7f0*/  FSEL R50, R50, -INF , !P2 ;  /* 0xff80000032327808 */ /* 0x000fe20005000000 */
[----:B---3--:R-:W-:Y:S01]  /*f800*/  FFMA.FTZ R48, R48, UR6, R39 ;  /* 0x0000000630307c23 */ /* 0x008fe20008010027 */
[----:B------:R-:W-:-:S02]  /*f810*/  ISETP.GE.AND P6, PT, R47, R130, PT ;  /* 0x000000822f00720c */ /* 0x000fc40003fc6270 */
[-C--:B------:R-:W-:Y:S01]  /*f820*/  ISETP.GE.AND P2, PT, R47, R128.reuse, PT ;  /* 0x000000802f00720c */ /* 0x080fe20003f46270 */
[C---:B------:R-:W-:Y:S01]  /*f830*/  FFMA.FTZ R47, R54.reuse, UR6, R37 ;  /* 0x00000006362f7c23 */ /* 0x040fe20008010025 */
[----:B------:R-:W-:Y:S01]  /*f840*/  FSEL R104, R55, -INF , !P5 ;  /* 0xff80000037687808 */ /* 0x000fe20006800000 */
[----:B------:R-:W-:Y:S01]  /*f850*/  FFMA.FTZ R55, R54, UR6, R57 ;  /* 0x0000000636377c23 */ /* 0x000fe20008010039 */
[C---:B------:R-:W-:Y:S01]  /*f860*/  FFMA.FTZ R54, R46.reuse, UR6, R3 ;  /* 0x000000062e367c23 */ /* 0x040fe20008010003 */
[----:B------:R-:W-:Y:S01]  /*f870*/  FSEL R51, R51, -INF , !P3 ;  /* 0xff80000033337808 */ /* 0x000fe20005800000 */
[----:B-1----:R-:W-:Y:S01]  /*f880*/  FFMA.FTZ R46, R46, UR6, R35 ;  /* 0x000000062e2e7c23 */ /* 0x002fe20008010023 */
[----:B------:R-:W-:Y:S02]  /*f890*/  FSEL R49, R49, -INF , !P0 ;  /* 0xff80000031317808 */ /* 0x000fe40004000000 */
        /* <DEDUP_REMOVED lines=51> */
[----:B------:R-:W-:-:S05]  /*fbd0*/  LOP3.LUT R41, RZ, R3, RZ, 0x33, !PT ;  /* 0x00000003ff297212 */ /* 0x000fca00078e33ff */
        /* <DEDUP_REMOVED lines=25> */
.L_x_2890:
[----:B------:R-:W1:Y:S02]  /*fd70*/  LDC R39, c[0x0][0x248] ;  /* 0x00009200ff277b82 */ /* 0x000e640000000800 */
[----:B-1----:R-:W-:-:S05]  /*fd80*/  IMAD.SHL.U32 R41, R39, 0x100, RZ ;  /* 0x0000010027297824 */ /* 0x002fca00078e00ff */
[----:B------:R-:W-:-:S04]  /*fd90*/  IADD3 R41, -R41, RZ, RZ ;  /* 0x000000ff29297210 */ /* 0x000fc80007ffe1ff */
[----:B------:R-:W-:-:S07]  /*fda0*/  SHF.R.S32.HI R94, RZ, 0x1f, R41 ;  /* 0x0000001fff5e7819 */ /* 0x000fce0000011429 */
.L_x_2891:
[----:B------:R-:W-:Y:S01]  /*fdb0*/  ULDC UR4, c[0x0][0x2d0] ;  /* 0x0000b40000047ab9 */ /* 0x000fe20000000800 */
[----:B------:R-:W-:Y:S01]  /*fdc0*/  BSSY B0, `(.L_x_2892) ;  /* 0x0000064000007945 */ /* 0x000fe20003800000 */
[----:B------:R-:W-:Y:S01]  /*fdd0*/  ISETP.GE.AND P0, PT, R148, UR4, PT ;  /* 0x0000000494007c0c */ /* 0x000fe2000bf06270 */
[----:B------:R-:W-:-:S12]  /*fde0*/  ULDC.64 UR4, c[0x0][0x218] ;  /* 0x0000860000047ab9 */ /* 0x000fd80000000a00 */
        /* <DEDUP_REMOVED lines=35> */
[----:B------:R1:W-:Y:S01]  /*10020*/  @P0 STS.128 [R196+0x2000], RZ ;  /* 0x002000ffc4000388 */ /* 0x0003e20000000c00 */
[----:B------:R-:W-:Y:S01]  /*10030*/  @!P0 LEA.HI.X R107, R98, UR5, R45, 0x1, P3 ;  /* 0x00000005626b8c11 */ /* 0x000fe200098f0c2d */
[----:B------:R-:W-:Y:S01]  /*10040*/  @!P0 IMAD.MOV.U32 R98, RZ, RZ, R120 ;  /* 0x000000ffff628224 */ /* 0x000fe200078e0078 */
[----:B------:R-:W-:Y:S01]  /*10050*/  @!P0 LEA.HI.X R141, R96, UR5, R43, 0x1, P2 ;  /* 0x00000005608d8c11 */ /* 0x000fe200090f0c2b */
[----:B----4-:R-:W-:Y:S01]  /*10060*/  @!P0 IMAD R43, R2, 0xc0, RZ ;  /* 0x000000c0022b8824 */ /* 0x010fe200078e02ff */
        /* <DEDUP_REMOVED lines=25> */
[C---:B---3--:R-:W-:Y:S02]  /*10200*/  @!P0 LEA R176, P3, R45.reuse, UR4, 0x1 ;  /* 0x000000042db08c11 */ /* 0x048fe4000f8608ff */
        /* <DEDUP_REMOVED lines=31> */
.L_x_2893:
[----:B------:R-:W-:Y:S05]  /*10400*/  BSYNC B0 ;  /* 0x0000000000007941 */ /* 0x000fea0003800000 */
.L_x_2892:
[----:B------:R-:W0:Y:S01]  /*10410*/  LDGDEPBAR ;  /* 0x00000000000079af */ /* 0x000e220000000000 */
[----:B------:R-:W-:-:S04]  /*10420*/  LEA R194, P0, R41, R194, 0x1 ;  /* 0x000000c229c27211 */ /* 0x000fc800078008ff */
[----:B------:R-:W-:-:S09]  /*10430*/  LEA.HI.X R195, R41, R195, R94, 0x1, P0 ;  /* 0x000000c329c37211 */ /* 0x000fd200000f0c5e */
.L_x_2889:
        /* <DEDUP_REMOVED lines=92> */
[--C-:B----4-:R-:W-:Y:S01]  /*10a00*/  FFMA.FTZ R176, R24, UR7, -R81.reuse ;  /* 0x0000000718b07c23 */ /* 0x110fe20008010851 */
        /* <DEDUP_REMOVED lines=81> */
[----:B------:R-:W-:Y:S01]  /*10f20*/  FADD.FTZ R176, R211, R176 ;  /* 0x000000b0d3b07221 */ /* 0x000fe20000010000 */
[--C-:B------:R-:W-:Y:S01]  /*10f30*/  FFMA.FTZ R70, R70, UR7, -R81.reuse ;  /* 0x0000000746467c23 */ /* 0x100fe20008010851 */
[--C-:B------:R-:W-:Y:S01]  /*10f40*/  FFMA.FTZ R0, R0, UR7, -R81.reuse ;  /* 0x0000000700007c23 */ /* 0x100fe20008010851 */
[----:B------:R-:W-:Y:S01]  /*10f50*/  FMNMX.FTZ R2, R207, R2, !PT ;  /* 0x00000002cf027209 */ /* 0x000fe20007810000 */
[----:B------:R-:W-:Y:S01]  /*10f60*/  MUFU.EX2 R139, R139 ;  /* 0x0000008b008b7308 */ /* 0x000fe20000000800 */
[----:B------:R-:W-:Y:S01]  /*10f70*/  FADD.FTZ R205, R205, R176 ;  /* 0x000000b0cdcd7221 */ /* 0x000fe20000010000 */
        /* <DEDUP_REMOVED lines=57> */
[----:B-1----:R-:W-:Y:S01]  /*11310*/  FMNMX.FTZ R2, R3, R2, !PT ;  /* 0x0000000203027209 */ /* 0x002fe20007810000 */
[----:B------:R-:W-:Y:S01]  /*11320*/  FFMA.FTZ R3, R4, UR7, -R81 ;  /* 0x0000000704037c23 */ /* 0x000fe20008010851 */
[----:B------:R-:W-:-:S05]  /*11330*/  SHF.R.S32.HI R4, RZ, 0x1, R100 ;  /* 0x00000001ff047819 */ /* 0x000fca0000011464 */
        /* <DEDUP_REMOVED lines=8> */
[----:B------:R-:W-:Y:S02]  /*113c0*/  FMUL.FTZ R58, R129, UR7 ;  /* 0x00000007813a7c20 */ /* 0x000fe40008410000 */
[----:B------:R-:W-:Y:S03]  /*113d0*/  MUFU.EX2 R76, R76 ;  /* 0x0000004c004c7308 */ /* 0x000fe60000000800 */
[----:B------:R-:W-:-:S05]  /*113e0*/  FSEL R58, R58, RZ, P0 ;  /* 0x000000ff3a3a7208 */ /* 0x000fca0000000000 */
[----:B------:R-:W-:Y:S01]  /*113f0*/  FFMA.FTZ R203, R13, UR7, -R58 ;  /* 0x000000070dcb7c23 */ /* 0x000fe2000801083a */
[----:B------:R-:W-:Y:S01]  /*11400*/  SHF.R.S32.HI R13, RZ, 0x1f, R100 ;  /* 0x0000001fff0d7819 */ /* 0x000fe20000011464 */
[--C-:B------:R-:W-:Y:S01]  /*11410*/  FFMA.FTZ R172, R15, UR7, -R58.reuse ;  /* 0x000000070fac7c23 */ /* 0x100fe2000801083a */
[--C-:B------:R-:W-:Y:S01]  /*11420*/  FFMA.FTZ R209, R35, UR7, -R58.reuse ;  /* 0x0000000723d17c23 */ /* 0x100fe2000801083a */
[--C-:B------:R-:W-:Y:S01]  /*11430*/  FFMA.FTZ R146, R27, UR7, -R58.reuse ;  /* 0x000000071b927c23 */ /* 0x100fe2000801083a */
[----:B------:R-:W-:Y:S01]  /*11440*/  LEA.HI R13, R13, R4, RZ, 0x2 ;  /* 0x000000040d0d7211 */ /* 0x000fe200078f10ff */
[--C-:B------:R-:W-:Y:S01]  /*11450*/  FFMA.FTZ R183, R25, UR7, -R58.reuse ;  /* 0x0000000719b77c23 */ /* 0x100fe2000801083a */
[----:B------:R-:W-:Y:S01]  /*11460*/  MUFU.EX2 R203, R203 ;  /* 0x000000cb00cb7308 */ /* 0x000fe20000000800 */
[--C-:B------:R-:W-:Y:S01]  /*11470*/  FFMA.FTZ R126, R7, UR7, -R58.reuse ;  /* 0x00000007077e7c23 */ /* 0x100fe2000801083a */
[----:B------:R-:W-:Y:S01]  /*11480*/  LOP3.LUT R13, R13, 0xfffffffc, RZ, 0xc0, !PT ;  /* 0xfffffffc0d0d7812 */ /* 0x000fe200078ec0ff */
[--C-:B------:R-:W-:Y:S01]  /*11490*/  FFMA.FTZ R120, R5, UR7, -R58.reuse ;  /* 0x0000000705787c23 */ /* 0x100fe2000801083a */
[--C-:B------:R-:W-:Y:S01]  /*114a0*/  FFMA.FTZ R136, R31, UR7, -R58.reuse ;  /* 0x000000071f887c23 */ /* 0x100fe2000801083a */
[--C-:B------:R-:W-:Y:S01]  /*114b0*/  FFMA.FTZ R173, R29, UR7, -R58.reuse ;  /* 0x000000071dad7c23 */ /* 0x100fe2000801083a */
[----:B------:R-:W-:Y:S01]  /*114c0*/  IADD3 R13, R4, -R13, RZ ;  /* 0x8000000d040d7210 */ /* 0x000fe20007ffe0ff */
[--C-:B------:R-:W-:Y:S01]  /*114d0*/  FFMA.FTZ R108, R19, UR7, -R58.reuse ;  /* 0x00000007136c7c23 */ /* 0x100fe2000801083a */
[----:B------:R-:W-:Y:S01]  /*114e0*/  MUFU.EX2 R209, R209 ;  /* 0x000000d100d17308 */ /* 0x000fe20000000800 */
[----:B------:R-:W-:Y:S01]  /*114f0*/  LDSM.16.MT88.4 R4, [R199+0x5400] ;  /* 0x00540000c704783b */ /* 0x000fe20000004200 */
[----:B------:R-:W-:Y:S01]  /*11500*/  LOP3.LUT P0, RZ, R13, 0x2, RZ, 0xc0, !PT ;  /* 0x000000020dff7812 */ /* 0x000fe2000780c0ff */
[--C-:B------:R-:W-:Y:S01]  /*11510*/  FFMA.FTZ R121, R17, UR7, -R58.reuse ;  /* 0x0000000711797c23 */ /* 0x100fe2000801083a */
[--C-:B------:R-:W-:Y:S01]  /*11520*/  FFMA.FTZ R141, R23, UR7, -R58.reuse ;  /* 0x00000007178d7c23 */ /* 0x100fe2000801083a */
[----:B------:R-:W1:Y:S01]  /*11530*/  LDSM.16.MT88.4 R12, [R199+0x5000] ;  /* 0x00500000c70c783b */ /* 0x000e620000004200 */
[----:B------:R-:W-:Y:S01]  /*11540*/  SEL R198, R198, 0xfffffff0, !P0 ;  /* 0xfffffff0c6c67807 */ /* 0x000fe20004000000 */
[--C-:B------:R-:W-:Y:S01]  /*11550*/  FFMA.FTZ R137, R21, UR7, -R58.reuse ;  /* 0x0000000715897c23 */ /* 0x100fe2000801083a */
[----:B------:R-:W2:Y:S01]  /*11560*/  MUFU.EX2 R172, R172 ;  /* 0x000000ac00ac7308 */ /* 0x000ea20000000800 */
[----:B------:R-:W-:Y:S01]  /*11570*/  LDSM.16.MT88.4 R20, [R199+0x5800] ;  /* 0x00580000c714783b */ /* 0x000fe20000004200 */
[----:B------:R-:W-:Y:S01]  /*11580*/  LEA R198, R198, R199, 0x1 ;  /* 0x000000c7c6c67211 */ /* 0x000fe200078e08ff */
[--C-:B------:R-:W-:Y:S01]  /*11590*/  FFMA.FTZ R102, R11, UR7, -R58.reuse ;  /* 0x000000070b667c23 */ /* 0x100fe2000801083a */
        /* <DEDUP_REMOVED lines=33> */
[C---:B-1----:R-:W-:Y:S01]  /*117b0*/  HMMA.16816.F32 R16, R28.reuse, R12, RZ ;  /* 0x0000000c1c10723c */ /* 0x042fe200000018ff */
[--C-:B------:R-:W-:Y:S01]  /*117c0*/  FFMA.FTZ R186, R219, UR7, -R58.reuse ;  /* 0x00000007dbba7c23 */ /* 0x100fe2000801083a */
[--C-:B------:R-:W-:Y:S01]  /*117d0*/  FFMA.FTZ R217, R217, UR7, -R58.reuse ;  /* 0x00000007d9d97c23 */ /* 0x100fe2000801083a */
[----:B------:R-:W1:Y:S01]  /*117e0*/  MUFU.EX2 R126, R126 ;  /* 0x0000007e007e7308 */ /* 0x000e620000000800 */
[----:B--2---:R-:W-:Y:S01]  /*117f0*/  F2FP.F16.F32.PACK_AB R37, R136, R183 ;  /* 0x000000b78825723e */ /* 0x004fe200000000ff */
[----:B------:R-:W-:Y:S01]  /*11800*/  FFMA.FTZ R188, R215, UR7, -R58 ;  /* 0x00000007d7bc7c23 */ /* 0x000fe2000801083a */
[C---:B------:R-:W-:Y:S01]  /*11810*/  HMMA.16816.F32 R12, R28.reuse, R14, RZ ;  /* 0x0000000e1c0c723c */ /* 0x040fe200000018ff */
[----:B------:R-:W-:Y:S01]  /*11820*/  FADD.FTZ R172, R209, R172 ;  /* 0x000000acd1ac7221 */ /* 0x000fe20000010000 */
[--C-:B------:R-:W-:Y:S01]  /*11830*/  FFMA.FTZ R201, R201, UR7, -R58.reuse ;  /* 0x00000007c9c97c23 */ /* 0x100fe2000801083a */
[--C-:B------:R-:W-:Y:S01]  /*11840*/  FFMA.FTZ R179, R179, UR7, -R58.reuse ;  /* 0x00000007b3b37c23 */ /* 0x100fe2000801083a */
[----:B------:R-:W-:Y:S01]  /*11850*/  FFMA.FTZ R147, R147, UR7, -R58 ;  /* 0x0000000793937c23 */ /* 0x000fe2000801083a */
[----:B------:R-:W-:Y:S01]  /*11860*/  MUFU.EX2 R141, R141 ;  /* 0x0000008d008d7308 */ /* 0x000fe20000000800 */
[C---:B---3--:R-:W-:Y:S01]  /*11870*/  HMMA.16816.F32 R8, R28.reuse, R24, RZ ;  /* 0x000000181c08723c */ /* 0x048fe200000018ff */
[----:B------:R-:W-:Y:S01]  /*11880*/  FADD.FTZ R203, R203, R172 ;  /* 0x000000accbcb7221 */ /* 0x000fe20000010000 */
[--C-:B------:R-:W-:Y:S01]  /*11890*/  FFMA.FTZ R101, R101, UR7, -R58.reuse ;  /* 0x0000000765657c23 */ /* 0x100fe2000801083a */
[--C-:B------:R-:W-:Y:S01]  /*118a0*/  FFMA.FTZ R87, R87, UR7, -R58.reuse ;  /* 0x0000000757577c23 */ /* 0x100fe2000801083a */
[--C-:B------:R-:W-:Y:S01]  /*118b0*/  FFMA.FTZ R95, R95, UR7, -R58.reuse ;  /* 0x000000075f5f7c23 */ /* 0x100fe2000801083a */
[--C-:B------:R-:W-:Y:S01]  /*118c0*/  FFMA.FTZ R83, R83, UR7, -R58.reuse ;  /* 0x0000000753537c23 */ /* 0x100fe2000801083a */
[----:B------:R-:W-:Y:S01]  /*118d0*/  HMMA.16816.F32 R28, R28, R26, RZ ;  /* 0x0000001a1c1c723c */ /* 0x000fe200000018ff */
[----:B------:R-:W2:Y:S01]  /*118e0*/  MUFU.EX2 R120, R120 ;  /* 0x0000007800787308 */ /* 0x000ea20000000800 */
[----:B-1----:R-:W-:Y:S01]  /*118f0*/  F2FP.F16.F32.PACK_AB R39, R126, R173 ;  /* 0x000000ad7e27723e */ /* 0x002fe200000000ff */
[--C-:B------:R-:W-:Y:S01]  /*11900*/  FFMA.FTZ R53, R53, UR7, -R58.reuse ;  /* 0x0000000735357c23 */ /* 0x100fe2000801083a */
[----:B------:R-:W-:Y:S01]  /*11910*/  F2FP.F16.F32.PACK_AB R24, R122, R171 ;  /* 0x000000ab7a18723e */ /* 0x000fe200000000ff */
[--C-:B------:R-:W-:Y:S01]  /*11920*/  FFMA.FTZ R52, R52, UR7, -R58.reuse ;  /* 0x0000000734347c23 */ /* 0x100fe2000801083a */
[--C-:B------:R-:W-:Y:S01]  /*11930*/  FFMA.FTZ R51, R51, UR7, -R58.reuse ;  /* 0x0000000733337c23 */ /* 0x100fe2000801083a */
[----:B------:R-:W-:Y:S01]  /*11940*/  F2FP.F16.F32.PACK_AB R26, R112, R139 ;  /* 0x0000008b701a723e */ /* 0x000fe200000000ff */
[----:B------:R-:W-:Y:S01]  /*11950*/  FFMA.FTZ R50, R50, UR7, -R58 ;  /* 0x0000000732327c23 */ /* 0x000fe2000801083a */
[----:B------:R-:W-:Y:S01]  /*11960*/  MUFU.EX2 R137, R137 ;  /* 0x0000008900897308 */ /* 0x000fe20000000800 */
[C---:B------:R-:W-:Y:S06]  /*11970*/  HMMA.16816.F32 R16, R36.reuse, R4, R16 ;  /* 0x000000042410723c */ /* 0x040fec0000001810 */
        /* <DEDUP_REMOVED lines=106> */
[----:B------:R-:W1:Y:S01]  /*12020*/  LDSM.16.MT88.4 R24, [R199+0x7800] ;  /* 0x00780000c718783b */ /* 0x000e620000004200 */
[----:B------:R-:W-:Y:S02]  /*12030*/  FADD.FTZ R132, R132, R177 ;  /* 0x000000b184847221 */ /* 0x000fe40000010000 */
[C---:B------:R-:W-:Y:S02]  /*12040*/  HMMA.16816.F32 R8, R20.reuse, R32, R8 ;  /* 0x000000201408723c */ /* 0x040fe40000001808 */
[----:B------:R-:W-:Y:S01]  /*12050*/  FADD.FTZ R171, R171, R132 ;  /* 0x00000084abab7221 */ /* 0x000fe20000010000 */
[----:B------:R-:W-:Y:S03]  /*12060*/  MUFU.EX2 R184, R184 ;  /* 0x000000b800b87308 */ /* 0x000fe60000000800 */
[----:B------:R-:W-:Y:S01]  /*12070*/  FADD.FTZ R122, R122, R171 ;  /* 0x000000ab7a7a7221 */ /* 0x000fe20000010000 */
[----:B------:R-:W-:Y:S01]  /*12080*/  HMMA.16816.F32 R28, R20, R34, R28 ;  /* 0x00000022141c723c */ /* 0x000fe2000000181c */
[----:B------:R-:W5:Y:S01]  /*12090*/  LDSM.16.MT88.4 R20, [R198+0x7800] ;  /* 0x00780000c614783b */ /* 0x000f620000004200 */
[----:B------:R-:W-:Y:S01]  /*120a0*/  FFMA.FTZ R171, R46, UR7, -R58 ;  /* 0x000000072eab7c23 */ /* 0x000fe2000801083a */
[----:B------:R-:W-:Y:S01]  /*120b0*/  FADD.FTZ R139, R139, R122 ;  /* 0x0000007a8b8b7221 */ /* 0x000fe20000010000 */
[----:B------:R-:W4:Y:S01]  /*120c0*/  MUFU.EX2 R225, R225 ;  /* 0x000000e100e17308 */ /* 0x000f220000000800 */
[----:B--2---:R-:W-:-:S02]  /*120d0*/  F2FP.F16.F32.PACK_AB R38, R72, R73 ;  /* 0x000000494826723e */ /* 0x004fc400000000ff */
[----:B------:R-:W-:-:S04]  /*120e0*/  FADD.FTZ R112, R112, R139 ;  /* 0x0000008b70707221 */ /* 0x000fc80000010000 */
[----:B------:R-:W-:Y:S01]  /*120f0*/  FADD.FTZ R123, R123, R112 ;  /* 0x000000707b7b7221 */ /* 0x000fe20000010000 */
[----:B------:R-:W-:Y:S03]  /*12100*/  MUFU.EX2 R186, R186 ;  /* 0x000000ba00ba7308 */ /* 0x000fe60000000800 */
[----:B------:R-:W-:-:S04]  /*12110*/  FADD.FTZ R106, R106, R123 ;  /* 0x0000007b6a6a7221 */ /* 0x000fc80000010000 */
[----:B------:R-:W-:Y:S01]  /*12120*/  FADD.FTZ R115, R115, R106 ;  /* 0x0000006a73737221 */ /* 0x000fe20000010000 */
[----:B------:R-:W2:Y:S01]  /*12130*/  MUFU.EX2 R215, R217 ;  /* 0x000000d900d77308 */ /* 0x000ea20000000800 */
[----:B----4-:R-:W-:Y:S02]  /*12140*/  F2FP.F16.F32.PACK_AB R37, R225, R184 ;  /* 0x000000b8e125723e */ /* 0x010fe400000000ff */
[----:B------:R-:W-:-:S04]  /*12150*/  FADD.FTZ R98, R98, R115 ;  /* 0x0000007362627221 */ /* 0x000fc80000010000 */
[----:B------:R-:W-:Y:S01]  /*12160*/  FADD.FTZ R111, R111, R98 ;  /* 0x000000626f6f7221 */ /* 0x000fe20000010000 */
[----:B------:R-:W-:Y:S03]  /*12170*/  MUFU.EX2 R71, R71 ;  /* 0x0000004700477308 */ /* 0x000fe60000000800 */
[----:B------:R-:W-:-:S04]  /*12180*/  FADD.FTZ R96, R96, R111 ;  /* 0x0000006f60607221 */ /* 0x000fc80000010000 */
[----:B------:R-:W-:Y:S01]  /*12190*/  FADD.FTZ R107, R107, R96 ;  /* 0x000000606b6b7221 */ /* 0x000fe20000010000 */
[----:B------:R-:W4:Y:S01]  /*121a0*/  MUFU.EX2 R70, R70 ;  /* 0x0000004600467308 */ /* 0x000f220000000800 */
[----:B--2---:R-:W-:Y:S02]  /*121b0*/  F2FP.F16.F32.PACK_AB R39, R215, R186 ;  /* 0x000000bad727723e */ /* 0x004fe400000000ff */
[----:B------:R-:W-:-:S04]  /*121c0*/  FADD.FTZ R94, R94, R107 ;  /* 0x0000006b5e5e7221 */ /* 0x000fc80000010000 */
[----:B------:R-:W-:Y:S01]  /*121d0*/  FADD.FTZ R105, R105, R94 ;  /* 0x0000005e69697221 */ /* 0x000fe20000010000 */
[----:B------:R-:W-:Y:S01]  /*121e0*/  HMMA.16816.F32 R16, R36, R4, R16 ;  /* 0x000000042410723c */ /* 0x000fe20000001810 */
[----:B------:R-:W-:Y:S02]  /*121f0*/  MUFU.EX2 R69, R69 ;  /* 0x0000004500457308 */ /* 0x000fe40000000800 */
[----:B------:R-:W-:-:S03]  /*12200*/  FADD.FTZ R92, R92, R105 ;  /* 0x000000695c5c7221 */ /* 0x000fc60000010000 */
[C---:B------:R-:W-:Y:S01]  /*12210*/  HMMA.16816.F32 R12, R36.reuse, R6, R12 ;  /* 0x00000006240c723c */ /* 0x040fe2000000180c */
[----:B------:R-:W-:Y:S01]  /*12220*/  FADD.FTZ R4, R136, R183 ;  /* 0x000000b788047221 */ /* 0x000fe20000010000 */
[----:B------:R-:W-:Y:S01]  /*12230*/  FFMA.FTZ R136, R169, UR7, -R58 ;  /* 0x00000007a9887c23 */ /* 0x000fe2000801083a */
[----:B------:R-:W2:Y:S01]  /*12240*/  MUFU.EX2 R68, R68 ;  /* 0x0000004400447308 */ /* 0x000ea20000000800 */
[----:B----4-:R-:W-:Y:S01]  /*12250*/  F2FP.F16.F32.PACK_AB R32, R70, R71 ;  /* 0x000000474620723e */ /* 0x010fe200000000ff */
        /* <DEDUP_REMOVED lines=13> */
[----:B--2---:R-:W-:Y:S01]  /*12330*/  F2FP.F16.F32.PACK_AB R34, R68, R69 ;  /* 0x000000454422723e */ /* 0x004fe200000000ff */
[----:B------:R-:W-:Y:S01]  /*12340*/  FADD.FTZ R137, R137, R120 ;  /* 0x0000007889897221 */ /* 0x000fe20000010000 */
[--C-:B------:R-:W-:Y:S01]  /*12350*/  FFMA.FTZ R37, R135, UR7, -R58.reuse ;  /* 0x0000000787257c23 */ /* 0x100fe2000801083a */
[--C-:B------:R-:W-:Y:S01]  /*12360*/  FFMA.FTZ R38, R127, UR7, -R58.reuse ;  /* 0x000000077f267c23 */ /* 0x100fe2000801083a */
[--C-:B------:R-:W-:Y:S01]  /*12370*/  FFMA.FTZ R39, R113, UR7, -R58.reuse ;  /* 0x0000000771277c23 */ /* 0x100fe2000801083a */
[----:B------:R-:W-:Y:S01]  /*12380*/  FADD.FTZ R108, R108, R137 ;  /* 0x000000896c6c7221 */ /* 0x000fe20000010000 */
[----:B------:R-:W-:Y:S01]  /*12390*/  FFMA.FTZ R42, R103, UR7, -R58 ;  /* 0x00000007672a7c23 */ /* 0x000fe2000801083a */
[----:B------:R-:W-:Y:S01]  /*123a0*/  MUFU.EX2 R146, R146 ;  /* 0x0000009200927308 */ /* 0x000fe20000000800 */
[----:B------:R-:W-:Y:S01]  /*123b0*/  FFMA.FTZ R43, R88, UR7, -R81 ;  /* 0x00000007582b7c23 */ /* 0x000fe20008010851 */
[----:B------:R-:W-:Y:S01]  /*123c0*/  FADD.FTZ R121, R121, R108 ;  /* 0x0000006c79797221 */ /* 0x000fe20000010000 */
[----:B------:R-:W-:Y:S01]  /*123d0*/  FADD.FTZ R88, R86, R97 ;  /* 0x0000006156587221 */ /* 0x000fe20000010000 */
[----:B------:R-:W-:Y:S01]  /*123e0*/  FFMA.FTZ R90, R93, UR7, -R58 ;  /* 0x000000075d5a7c23 */ /* 0x000fe2000801083a */
[----:B------:R-:W-:Y:S01]  /*123f0*/  FFMA.FTZ R36, R104, UR7, -R81 ;  /* 0x0000000768247c23 */ /* 0x000fe20008010851 */
        /* <DEDUP_REMOVED lines=28> */
[----:B-----5:R-:W-:Y:S01]  /*125c0*/  HMMA.16816.F32 R8, R32, R20, R8 ;  /* 0x000000142008723c */ /* 0x020fe20000001808 */
[----:B------:R-:W-:Y:S01]  /*125d0*/  FADD.FTZ R181, R181, R124 ;  /* 0x0000007cb5b57221 */ /* 0x000fe20000010000 */
[----:B------:R-:W-:-:S03]  /*125e0*/  FADD.FTZ R76, R76, R77 ;  /* 0x0000004d4c4c7221 */ /* 0x000fc60000010000 */
[----:B------:R-:W-:Y:S01]  /*125f0*/  MUFU.EX2 R136, R136 ;  /* 0x0000008800887308 */ /* 0x000fe20000000800 */
[----:B------:R-:W-:Y:S01]  /*12600*/  HMMA.16816.F32 R28, R32, R22, R28 ;  /* 0x00000016201c723c */ /* 0x000fe2000000181c */
[----:B------:R-:W5:Y:S01]  /*12610*/  LDSM.16.MT88.4 R32, [R199+0x8000] ;  /* 0x00800000c720783b */ /* 0x000f620000004200 */
[----:B------:R-:W-:Y:S01]  /*12620*/  FADD.FTZ R181, R134, R181 ;  /* 0x000000b586b57221 */ /* 0x000fe20000010000 */
[----:B----4-:R-:W-:Y:S01]  /*12630*/  F2FP.F16.F32.PACK_AB R20, R66, R67 ;  /* 0x000000434214723e */ /* 0x010fe200000000ff */
[----:B------:R-:W-:Y:S02]  /*12640*/  FADD.FTZ R75, R75, R76 ;  /* 0x0000004c4b4b7221 */ /* 0x000fe40000010000 */
        /* <DEDUP_REMOVED lines=29> */
[----:B---3--:R-:W-:Y:S01]  /*12820*/  HMMA.16816.F32 R16, R20, R4, R16 ;  /* 0x000000041410723c */ /* 0x008fe20000001810 */
[----:B------:R-:W-:Y:S01]  /*12830*/  MUFU.EX2 R61, R61 ;  /* 0x0000003d003d7308 */ /* 0x000fe20000000800 */
[----:B------:R-:W-:Y:S01]  /*12840*/  FADD.FTZ R64, R64, R65 ;  /* 0x0000004140407221 */ /* 0x000fe20000010000 */
[----:B------:R-:W-:-:S03]  /*12850*/  FADD.FTZ R227, R227, R182 ;  /* 0x000000b6e3e37221 */ /* 0x000fc60000010000 */
        /* <DEDUP_REMOVED lines=15> */
[----:B------:R-:W-:Y:S01]  /*12950*/  FADD.FTZ R62, R62, R63 ;  /* 0x0000003f3e3e7221 */ /* 0x000fe20000010000 */
[----:B------:R-:W-:Y:S02]  /*12960*/  LDSM.16.MT88.4 R184, [R199+0x8c00] ;  /* 0x008c0000c7b8783b */ /* 0x000fe40000004200 */
        /* <DEDUP_REMOVED lines=15> */
[----:B---3--:R-:W-:Y:S01]  /*12a60*/  F2FP.F16.F32.PACK_AB R27, R101, R42 ;  /* 0x0000002a651b723e */ /* 0x008fe200000000ff */
[----:B------:R-:W-:-:S06]  /*12a70*/  FADD.FTZ R38, R38, R37 ;  /* 0x0000002526267221 */ /* 0x000fcc0000010000 */
        /* <DEDUP_REMOVED lines=8> */
[----:B----4-:R-:W-:Y:S01]  /*12b00*/  F2FP.F16.F32.PACK_AB R4, R56, R59 ;  /* 0x0000003b3804723e */ /* 0x010fe200000000ff */
[----:B------:R-:W-:Y:S01]  /*12b10*/  LDSM.16.MT88.4 R24, [R199+0x8800] ;  /* 0x00880000c718783b */ /* 0x000fe20000004200 */
[----:B------:R-:W-:-:S02]  /*12b20*/  FADD.FTZ R59, R59, R60 ;  /* 0x0000003c3b3b7221 */ /* 0x000fc40000010000 */
[----:B------:R-:W2:Y:S02]  /*12b30*/  MUFU.EX2 R86, R90 ;  /* 0x0000005a00567308 */ /* 0x000ea40000000800 */
[----:B---3--:R-:W-:Y:S01]  /*12b40*/  F2FP.F16.F32.PACK_AB R6, R44, R57 ;  /* 0x000000392c06723e */ /* 0x008fe200000000ff */
[----:B------:R-:W-:-:S04]  /*12b50*/  FADD.FTZ R56, R56, R59 ;  /* 0x0000003b38387221 */ /* 0x000fc80000010000 */
[----:B------:R-:W-:Y:S01]  /*12b60*/  FADD.FTZ R57, R57, R56 ;  /* 0x0000003839397221 */ /* 0x000fe20000010000 */
[----:B------:R-:W-:Y:S03]  /*12b70*/  MUFU.EX2 R87, R87 ;  /* 0x0000005700577308 */ /* 0x000fe60000000800 */
[----:B------:R-:W-:-:S05]  /*12b80*/  FADD.FTZ R44, R44, R57 ;  /* 0x000000392c2c7221 */ /* 0x000fca0000010000 */
[----:B------:R-:W3:Y:S01]  /*12b90*/  MUFU.EX2 R84, R83 ;  /* 0x0000005300547308 */ /* 0x000ee20000000800 */
[----:B--2---:R-:W-:-:S07]  /*12ba0*/  F2FP.F16.F32.PACK_AB R5, R86, R93 ;  /* 0x0000005d5605723e */ /* 0x004fce00000000ff */
[----:B------:R-:W-:Y:S08]  /*12bb0*/  MUFU.EX2 R45, R45 ;  /* 0x0000002d002d7308 */ /* 0x000ff00000000800 */
[----:B------:R-:W2:Y:S01]  /*12bc0*/  MUFU.EX2 R2, R2 ;  /* 0x0000000200027308 */ /* 0x000ea20000000800 */
[----:B---3--:R-:W-:-:S07]  /*12bd0*/  F2FP.F16.F32.PACK_AB R7, R84, R87 ;  /* 0x000000575407723e */ /* 0x008fce00000000ff */
        /* <DEDUP_REMOVED lines=8> */
[----:B------:R-:W-:-:S06]  /*12c60*/  FFMA.FTZ R33, R49, UR7, -R58 ;  /* 0x0000000731217c23 */ /* 0x000fcc000801083a */
        /* <DEDUP_REMOVED lines=21> */
[----:B------:R-:W-:-:S02]  /*12dc0*/  FFMA.FTZ R24, R47, UR7, -R58 ;  /* 0x000000072f187c23 */ /* 0x000fc4000801083a */
        /* <DEDUP_REMOVED lines=76> */
[----:B------:R-:W-:-:S06]  /*13290*/  @P4 VIADD R7, R7, 0x1 ;  /* 0x0000000107074836 */ /* 0x000fcc0000000000 */
[----:B------:R-:W-:Y:S02]  /*132a0*/  @!P0 IMAD.MOV R7, RZ, RZ, -R7 ;  /* 0x000000ffff078224 */ /* 0x000fe400078e0a07 */
[----:B------:R-:W-:-:S04]  /*132b0*/  @!P2 IADD3 R8, -R8, RZ, RZ ;  /* 0x000000ff0808a210 */ /* 0x000fc80007ffe1ff */
[C---:B------:R-:W-:Y:S02]  /*132c0*/  SEL R5, R4.reuse, R8, !P1 ;  /* 0x0000000804057207 */ /* 0x040fe40004800000 */
[----:B------:R-:W-:-:S03]  /*132d0*/  SEL R4, R4, R7, !P1 ;  /* 0x0000000704047207 */ /* 0x000fc60004800000 */
        /* <DEDUP_REMOVED lines=8> */
[----:B------:R-:W-:Y:S02]  /*13360*/  SHF.R.S32.HI R2, RZ, 0x1f, R4 ;  /* 0x0000001fff027819 */ /* 0x000fe40000011404 */
[----:B--2---:R-:W-:-:S03]  /*13370*/  IADD3 R0, -R3, R0, RZ ;  /* 0x0000000003007210 */ /* 0x004fc60007ffe1ff */
[----:B------:R-:W-:Y:S01]  /*13380*/  IMAD R3, R2, R7, RZ ;  /* 0x0000000702037224 */ /* 0x000fe200078e02ff */
[----:B------:R-:W-:-:S03]  /*13390*/  SHF.R.S32.HI R2, RZ, 0x1f, R0 ;  /* 0x0000001fff027819 */ /* 0x000fc60000011400 */
[----:B------:R-:W-:Y:S01]  /*133a0*/  IMAD R3, R4, UR5, R3 ;  /* 0x0000000504037c24 */ /* 0x000fe2000f8e0203 */
[----:B------:R-:W-:Y:S02]  /*133b0*/  ULDC.64 UR4, c[0x0][0x238] ;  /* 0x00008e0000047ab9 */ /* 0x000fe40000000a00 */
[----:B------:R-:W-:Y:S02]  /*133c0*/  IMAD R5, R2, UR4, RZ ;  /* 0x0000000402057c24 */ /* 0x000fe4000f8e02ff */
[----:B------:R-:W-:Y:S02]  /*133d0*/  IMAD.IADD R9, R9, 0x1, R3 ;  /* 0x0000000109097824 */ /* 0x000fe400078e0203 */
[C---:B------:R-:W-:Y:S02]  /*133e0*/  IMAD R5, R0.reuse, UR5, R5 ;  /* 0x0000000500057c24 */ /* 0x040fe4000f8e0205 */
[----:B------:R-:W-:-:S04]  /*133f0*/  IMAD.WIDE.U32 R8, R0, UR4, R8 ;  /* 0x0000000400087c25 */ /* 0x000fc8000f8e0008 */
[----:B------:R-:W-:Y:S01]  /*13400*/  IMAD.MOV.U32 R4, RZ, RZ, R8 ;  /* 0x000000ffff047224 */ /* 0x000fe200078e0008 */
[----:B------:R-:W-:Y:S01]  /*13410*/  IADD3 R9, R9, R5, RZ ;  /* 0x0000000509097210 */ /* 0x000fe20007ffe0ff */
[----:B------:R-:W-:Y:S06]  /*13420*/  BRA `(.L_x_2896) ;  /* 0x0000000000107947 */ /* 0x000fec0003800000 */
.L_x_2895:
[----:B------:R-:W1:Y:S02]  /*13430*/  LDC R7, c[0x0][0x250] ;  /* 0x00009400ff077b82 */ /* 0x000e640000000800 */
[----:B-1----:R-:W-:-:S05]  /*13440*/  IMAD.SHL.U32 R4, R7, 0x100, RZ ;  /* 0x0000010007047824 */ /* 0x002fca00078e00ff */
[----:B------:R-:W-:-:S04]  /*13450*/  IADD3 R4, -R4, RZ, RZ ;  /* 0x000000ff04047210 */ /* 0x000fc80007ffe1ff */
[----:B------:R-:W-:-:S07]  /*13460*/  SHF.R.S32.HI R9, RZ, 0x1f, R4 ;  /* 0x0000001fff097819 */ /* 0x000fce0000011404 */
.L_x_2896:
[----:B------:R-:W-:Y:S01]  /*13470*/  ULDC UR4, c[0x0][0x2d0] ;  /* 0x0000b40000047ab9 */ /* 0x000fe20000000800 */
[----:B------:R-:W-:Y:S01]  /*13480*/  LEA R220, P1, R4, R220, 0x1 ;  /* 0x000000dc04dc7211 */ /* 0x000fe200078208ff */
[----:B------:R-:W-:Y:S01]  /*13490*/  UISETP.GT.AND UP0, UPT, UR8, UR18, UPT ;  /* 0x000000120800728c */ /* 0x000fe2000bf04270 */
[----:B------:R-:W-:Y:S01]  /*134a0*/  ISETP.GE.AND P0, PT, R148, UR4, PT ;  /* 0x0000000494007c0c */ /* 0x000fe2000bf06270 */
[----:B------:R-:W-:Y:S01]  /*134b0*/  ULDC.64 UR4, c[0x0][0x220] ;  /* 0x0000880000047ab9 */ /* 0x000fe20000000a00 */
[----:B------:R-:W-:-:S11]  /*134c0*/  LEA.HI.X R221, R4, R221, R9, 0x1, P1 ;  /* 0x000000dd04dd7211 */ /* 0x000fd600008f0c09 */
[----:B------:R-:W1:Y:S01]  /*134d0*/  @!P0 LDC R118, c[0x0][0x254] ;  /* 0x00009500ff768b82 */ /* 0x000e620000000800 */
[CC--:B------:R-:W-:Y:S01]  /*134e0*/  @!P0 IADD3 R3, P2, P1, R4.reuse, R116.reuse, R175 ;  /* 0x0000007404038210 */ /* 0x0c0fe2000795e0af */
[----:B------:R-:W-:Y:S01]  /*134f0*/  @P0 STS [R196+0x5000], RZ ;  /* 0x005000ffc4000388 */ /* 0x000fe20000000800 */
[----:B------:R-:W-:Y:S02]  /*13500*/  @!P0 IMAD.MOV.U32 R18, RZ, RZ, R116 ;  /* 0x000000ffff128224 */ /* 0x000fe400078e0074 */
[----:B------:R-:W-:Y:S01]  /*13510*/  @!P0 IADD3.X R0, R9, R119, R174, P2, P1 ;  /* 0x0000007709008210 */ /* 0x000fe200017e24ae */
[----:B------:R-:W-:Y:S01]  /*13520*/  @P0 STS [R196+0x5004], RZ ;  /* 0x005004ffc4000388 */ /* 0x000fe20000000800 */
[----:B------:R-:W-:Y:S01]  /*13530*/  @!P0 LEA R14, P2, R3, UR4, 0x1 ;  /* 0x00000004030e8c11 */ /* 0x000fe2000f8408ff */
[----:B------:R-:W2:Y:S01]  /*13540*/  @!P0 LDC R6, c[0x0][0x254] ;  /* 0x00009500ff068b82 */ /* 0x000ea20000000800 */
[----:B------:R-:W-:Y:S01]  /*13550*/  @!P0 LEA R11, P1, R7, R116, 0x6 ;  /* 0x00000074070b8211 */ /* 0x000fe200078230ff */
[----:B------:R-:W-:Y:S01]  /*13560*/  @P0 STS.64 [R196+0x5008], RZ ;  /* 0x005008ffc4000388 */ /* 0x000fe20000000a00 */
[----:B------:R-:W-:Y:S01]  /*13570*/  @!P0 LEA.HI.X R15, R3, UR5, R0, 0x1, P2 ;  /* 0x00000005030f8c11 */ /* 0x000fe200090f0c00 */
[--C-:B------:R-:W-:Y:S01]  /*13580*/  @!P0 IMAD.MOV.U32 R19, RZ, RZ, R119.reuse ;  /* 0x000000ffff138224 */ /* 0x100fe200078e0077 */
[----:B------:R-:W-:Y:S01]  /*13590*/  @!P0 IADD3 R11, P2, R4, R11, RZ ;  /* 0x0000000b040b8210 */ /* 0x000fe20007f5e0ff */
[----:B------:R-:W-:Y:S01]  /*135a0*/  @!PT LDS RZ, [RZ] ;  /* 0x00000000fffff984 */ /* 0x000fe20000000800 */
[----:B------:R-:W-:Y:S01]  /*135b0*/  @!PT LDS RZ, [RZ] ;  /* 0x00000000fffff984 */ /* 0x000fe20000000800 */
[----:B------:R-:W-:Y:S01]  /*135c0*/  @!PT LDS RZ, [RZ] ;  /* 0x00000000fffff984 */ /* 0x000fe20000000800 */
[----:B------:R-:W-:Y:S01]  /*135d0*/  @!P0 LDGSTS.E.BYPASS.LTC128B.128 [R196+0x5000], desc[UR10][R220.64] ;  /* 0x05000000dcc48fae */ /* 0x000fe2000b901d4a */
[----:B------:R-:W-:Y:S01]  /*135e0*/  @!P0 IMAD.MOV.U32 R16, RZ, RZ, R116 ;  /* 0x000000ffff108224 */ /* 0x000fe200078e0074 */
[----:B------:R-:W3:Y:S01]  /*135f0*/  @!P0 LDC R5, c[0x0][0x254] ;  /* 0x00009500ff058b82 */ /* 0x000ee20000000800 */
[----:B------:R-:W-:Y:S01]  /*13600*/  @!P0 IMAD.MOV.U32 R17, RZ, RZ, R119 ;  /* 0x000000ffff118224 */ /* 0x000fe200078e0077 */
[----:B------:R-:W-:Y:S01]  /*13610*/  @P0 STS.128 [R196+0x5800], RZ ;  /* 0x005800ffc4000388 */ /* 0x000fe20000000c00 */
[----:B------:R-:W-:-:S03]  /*13620*/  @!P0 IMAD.WIDE.U32 R18, R7, 0xa0, R18 ;  /* 0x000000a007128825 */ /* 0x000fc600078e0012 */
[----:B------:R-:W-:Y:S01]  /*13630*/  @!PT LDS RZ, [RZ] ;  /* 0x00000000fffff984 */ /* 0x000fe20000000800 */
[----:B------:R-:W-:Y:S01]  /*13640*/  @!PT LDS RZ, [RZ] ;  /* 0x00000000fffff984 */ /* 0x000fe20000000800 */
[----:B------:R-:W-:Y:S01]  /*13650*/  @!PT LDS RZ, [RZ] ;  /* 0x00000000fffff984 */ /* 0x000fe20000000800 */
[----:B------:R4:W-:Y:S01]  /*13660*/  @!P0 LDGSTS.E.BYPASS.LTC128B.128 [R196+0x5800], desc[UR10][R14.64] ;  /* 0x058000000ec48fae */ /* 0x0009e2000b901d4a */
[C---:B------:R-:W-:Y:S01]  /*13670*/  @!P0 IMAD.WIDE.U32 R16, R7.reuse, 0xc0, R16 ;  /* 0x000000c007108825 */ /* 0x040fe200078e0010 */
[----:B-1----:R-:W-:Y:S01]  /*13680*/  @!P0 LEA.HI.X R8, R7, R119, R118, 0x6, P1 ;  /* 0x0000007707088211 */ /* 0x002fe200008f3476 */
[----:B------:R-:W1:Y:S01]  /*13690*/  @!P0 LDC R3, c[0x0][0x254] ;  /* 0x00009500ff038b82 */ /* 0x000e620000000800 */
[----:B------:R-:W-:Y:S01]  /*136a0*/  @!P0 LEA R20, P1, R11, UR4, 0x1 ;  /* 0x000000040b148c11 */ /* 0x000fe2000f8208ff */
[----:B------:R-:W-:Y:S01]  /*136b0*/  @!P0 IMAD.MOV.U32 R118, RZ, RZ, R116 ;  /* 0x000000ffff768224 */ /* 0x000fe200078e0074 */
[----:B------:R-:W-:Y:S01]  /*136c0*/  @P0 STS.128 [R196+0x6000], RZ ;  /* 0x006000ffc4000388 */ /* 0x000fe20000000c00 */
[----:B------:R-:W-:Y:S02]  /*136d0*/  @!P0 IMAD.X R8, R9, 0x1, R8, P2 ;  /* 0x0000000109088824 */ /* 0x000fe400010e0608 */
[----:B------:R-:W-:Y:S02]  /*136e0*/  @!P0 IMAD.WIDE.U32 R12, R7, 0x60, R118 ;  /* 0x00000060070c8825 */ /* 0x000fe400078e0076 */
[----:B------:R-:W5:Y:S01]  /*136f0*/  @!P0 LDC R2, c[0x0][0x254] ;  /* 0x00009500ff028b82 */ /* 0x000f620000000800 */
[----:B------:R-:W-:Y:S01]  /*13700*/  @!P0 LEA.HI.X R21, R11, UR5, R8, 0x1, P1 ;  /* 0x000000050b158c11 */ /* 0x000fe200088f0c08 */
[----:B--2---:R-:W-:Y:S01]  /*13710*/  @!P0 IMAD R6, R6, 0x60, RZ ;  /* 0x0000006006068824 */ /* 0x004fe200078e02ff */
[----:B------:R-:W-:-:S03]  /*13720*/  @!P0 IADD3 R11, P1, R4, R12, RZ ;  /* 0x0000000c040b8210 */ /* 0x000fc60007f3e0ff */
[----:B------:R-:W-:Y:S01]  /*13730*/  @!PT LDS RZ, [RZ] ;  /* 0x00000000fffff984 */ /* 0x000fe20000000800 */
[----:B------:R-:W-:Y:S01]  /*13740*/  @!PT LDS RZ, [RZ] ;  /* 0x00000000fffff984 */ /* 0x000fe20000000800 */
[----:B------:R-:W-:Y:S01]  /*13750*/  @!PT LDS RZ, [RZ] ;  /* 0x00000000fffff984 */ /* 0x000fe20000000800 */
[----:B------:R-:W-:Y:S01]  /*13760*/  @!P0 LDGSTS.E.BYPASS.LTC128B.128 [R196+0x6000], desc[UR10][R20.64] ;  /* 0x0600000014c48fae */ /* 0x000fe2000b901d4a */
[----:B------:R-:W-:Y:S01]  /*13770*/  @!P0 IADD3.X R6, R9, R13, R6, P1, !PT ;  /* 0x0000000d09068210 */ /* 0x000fe20000ffe406 */
[----:B------:R-:W2:Y:S01]  /*13780*/  @!P0 LDC R0, c[0x0][0x254] ;  /* 0x00009500ff008b82 */ /* 0x000ea20000000800 */
[C---:B------:R-:W-:Y:S01]  /*13790*/  @!P0 LEA R12, P1, R11.reuse, UR4, 0x1 ;  /* 0x000000040b0c8c11 */ /* 0x040fe2000f8208ff */
[----:B------:R-:W-:Y:S03]  /*137a0*/  @P0 STS.128 [R196+0x6800], RZ ;  /* 0x006800ffc4000388 */ /* 0x000fe60000000c00 */
[----:B------:R-:W-:Y:S02]  /*137b0*/  @!P0 LEA.HI.X R13, R11, UR5, R6, 0x1, P1 ;  /* 0x000000050b0d8c11 */ /* 0x000fe400088f0c06 */
[----:B------:R-:W-:Y:S01]  /*137c0*/  @!P0 LEA R11, P1, R7, R116, 0x7 ;  /* 0x00000074070b8211 */ /* 0x000fe200078238ff */
[----:B----4-:R-:W-:-:S02]  /*137d0*/  @!P0 IMAD.MOV.U32 R14, RZ, RZ, R116 ;  /* 0x000000ffff0e8224 */ /* 0x010fc400078e0074 */
[----:B------:R-:W-:Y:S01]  /*137e0*/  @!P0 IMAD.MOV.U32 R15, RZ, RZ, R119 ;  /* 0x000000ffff0f8224 */ /* 0x000fe200078e0077 */
[----:B---3--:R-:W-:Y:S01]  /*137f0*/  @!P0 LEA.HI.X R118, R7, R119, R5, 0x7, P1 ;  /* 0x0000007707768211 */ /* 0x008fe200008f3c05 */
[----:B-1----:R-:W-:Y:S01]  /*13800*/  @!P0 IMAD R6, R3, 0xa0, RZ ;  /* 0x000000a003068824 */ /* 0x002fe200078e02ff */
[C---:B------:R-:W-:Y:S01]  /*13810*/  @!P0 IADD3 R11, P1, R4.reuse, R11, RZ ;  /* 0x0000000b040b8210 */ /* 0x040fe20007f3e0ff */
[----:B------:R-:W-:Y:S01]  /*13820*/  @!P0 IMAD.WIDE.U32 R14, R7, 0xe0, R14 ;  /* 0x000000e0070e8825 */ /* 0x000fe200078e000e */
[C---:B------:R-:W-:Y:S01]  /*13830*/  @!P0 IADD3 R3, P3, R4.reuse, R18, RZ ;  /* 0x0000001204038210 */ /* 0x040fe20007f7e0ff */
[----:B------:R-:W-:Y:S01]  /*13840*/  @!PT LDS RZ, [RZ] ;  /* 0x00000000fffff984 */ /* 0x000fe20000000800 */
[----:B------:R-:W-:Y:S01]  /*13850*/  @!PT LDS RZ, [RZ] ;  /* 0x00000000fffff984 */ /* 0x000fe20000000800 */
[----:B------:R-:W-:Y:S01]  /*13860*/  @!PT LDS RZ, [RZ] ;  /* 0x00000000fffff984 */ /* 0x000fe20000000800 */
[----:B------:R-:W-:Y:S01]  /*13870*/  @!P0 LDGSTS.E.BYPASS.LTC128B.128 [R196+0x6800], desc[UR10][R12.64] ;  /* 0x068000000cc48fae */ /* 0x000fe2000b901d4a */
[----:B------:R-:W-:Y:S01]  /*13880*/  @!P0 IADD3 R5, P2, R4, R16, RZ ;  /* 0x0000001004058210 */ /* 0x000fe20007f5e0ff */
[----:B-----5:R-:W-:Y:S01]  /*13890*/  @!P0 IMAD R2, R2, 0xc0, RZ ;  /* 0x000000c002028824 */ /* 0x020fe200078e02ff */
[----:B------:R-:W-:Y:S01]  /*138a0*/  @!P0 LEA R10, P4, R11, UR4, 0x1 ;  /* 0x000000040b0a8c11 */ /* 0x000fe2000f8808ff */
[C---:B------:R-:W-:Y:S01]  /*138b0*/  @!P0 IMAD.X R118, R9.reuse, 0x1, R118, P1 ;  /* 0x0000000109768824 */ /* 0x040fe200008e0676 */
[----:B------:R-:W-:Y:S01]  /*138c0*/  @!P0 IADD3 R4, P1, R4, R14, RZ ;  /* 0x0000000e04048210 */ /* 0x000fe20007f3e0ff */
[----:B------:R-:W-:Y:S01]  /*138d0*/  @P0 STS.128 [R196+0x7000], RZ ;  /* 0x007000ffc4000388 */ /* 0x000fe20000000c00 */
[----:B------:R-:W-:Y:S01]  /*138e0*/  @!P0 IADD3.X R6, R9, R19, R6, P3, !PT ;  /* 0x0000001309068210 */ /* 0x000fe20001ffe406 */
[----:B--2---:R-:W-:Y:S01]  /*138f0*/  @!P0 IMAD R0, R0, 0xe0, RZ ;  /* 0x000000e000008824 */ /* 0x004fe200078e02ff */
        /* <DEDUP_REMOVED lines=9> */
[----:B------:R-:W-:Y:S01]  /*13990*/  @!P0 LEA R8, P1, R4, UR4, 0x1 ;  /* 0x0000000404088c11 */ /* 0x000fe2000f8208ff */
[----:B------:R-:W-:Y:S01]  /*139a0*/  ULDC UR4, c[0x0][0x39c] ;  /* 0x0000e70000047ab9 */ /* 0x000fe20000000800 */
[----:B------:R-:W-:Y:S01]  /*139b0*/  @!P0 LEA.HI.X R17, R3, UR5, R6, 0x1, P3 ;  /* 0x0000000503118c11 */ /* 0x000fe200098f0c06 */
[----:B------:R-:W-:Y:S01]  /*139c0*/  @P0 STS.128 [R196+0x7800], RZ ;  /* 0x007800ffc4000388 */ /* 0x000fe20000000c00 */
[----:B------:R-:W-:-:S02]  /*139d0*/  @!P0 LEA.HI.X R15, R5, UR5, R2, 0x1, P2 ;  /* 0x00000005050f8c11 */ /* 0x000fc400090f0c02 */
[----:B------:R-:W-:Y:S01]  /*139e0*/  @!P0 LEA.HI.X R9, R4, UR5, R9, 0x1, P1 ;  /* 0x0000000504098c11 */ /* 0x000fe200088f0c09 */
[----:B------:R-:W-:Y:S01]  /*139f0*/  @!PT LDS RZ, [RZ] ;  /* 0x00000000fffff984 */ /* 0x000fe20000000800 */
[----:B------:R-:W-:Y:S01]  /*13a00*/  @!PT LDS RZ, [RZ] ;  /* 0x00000000fffff984 */ /* 0x000fe20000000800 */
[----:B------:R-:W-:Y:S01]  /*13a10*/  @!PT LDS RZ, [RZ] ;  /* 0x00000000fffff984 */ /* 0x000fe20000000800 */
[----:B------:R1:W-:Y:S01]  /*13a20*/  @!P0 LDGSTS.E.BYPASS.LTC128B.128 [R196+0x7800], desc[UR10][R16.64] ;  /* 0x0780000010c48fae */ /* 0x0003e2000b901d4a */
[----:B------:R-:W-:-:S03]  /*13a30*/  USHF.L.U32 UR5, UR8, 0x8, URZ ;  /* 0x0000000808057899 */ /* 0x000fc6000800063f */
        /* <DEDUP_REMOVED lines=18> */
[----:B------:R-:W2:Y:S04]  /*13b60*/  LDSM.16.M88.4 R132, [R158] ;  /* 0x000000009e84783b */ /* 0x000ea80000000200 */
[----:B------:R-:W2:Y:S04]  /*13b70*/  LDSM.16.M88.4 R136, [R161] ;  /* 0x00000000a188783b */ /* 0x000ea80000000200 */
[----:B------:R-:W2:Y:S01]  /*13b80*/  LDSM.16.M88.4 R204, [R165] ;  /* 0x00000000a5cc783b */ /* 0x000ea20000000200 */
[C---:B---3--:R-:W-:Y:S03]  /*13b90*/  HMMA.16816.F32 R100, R212.reuse, R96, RZ ;  /* 0x00000060d464723c */ /* 0x048fe600000018ff */
[----:B------:R-:W3:Y:S04]  /*13ba0*/  LDSM.16.M88.4 R112, [R166+0x1400] ;  /* 0x00140000a670783b */ /* 0x000ee80000000200 */
[----:B------:R-:W3:Y:S01]  /*13bb0*/  LDSM.16.M88.4 R48, [R166+0x3400] ;  /* 0x00340000a630783b */ /* 0x000ee20000000200 */
[C---:B------:R-:W-:Y:S03]  /*13bc0*/  HMMA.16816.F32 R96, R212.reuse, R98, RZ ;  /* 0x00000062d460723c */ /* 0x040fe600000018ff */
[----:B------:R-:W3:Y:S03]  /*13bd0*/  LDSM.16.M88.4 R40, [R166+0x3800] ;  /* 0x00380000a628783b */ /* 0x000ee60000000200 */
[C---:B----4-:R-:W-:Y:S01]  /*13be0*/  HMMA.16816.F32 R68, R212.reuse, R64, RZ ;  /* 0x00000040d444723c */ /* 0x050fe200000018ff */
[----:B------:R-:W-:Y:S04]  /*13bf0*/  LDSM.16.M88.4 R200, [R164] ;  /* 0x00000000a4c8783b */ /* 0x000fe80000000200 */
[----:B------:R-:W-:Y:S01]  /*13c00*/  LDSM.16.M88.4 R32, [R166+0x3c00] ;  /* 0x003c0000a620783b */ /* 0x000fe20000000200 */
[C---:B------:R-:W-:Y:S03]  /*13c10*/  HMMA.16816.F32 R64, R212.reuse, R66, RZ ;  /* 0x00000042d440723c */ /* 0x040fe600000018ff */
[----:B------:R-:W-:Y:S03]  /*13c20*/  LDSM.16.M88.4 R24, [R166+0x4000] ;  /* 0x00400000a618783b */ /* 0x000fe60000000200 */
[----:B-----5:R-:W-:Y:S01]  /*13c30*/  HMMA.16816.F32 R92, R212, R88, RZ ;  /* 0x00000058d45c723c */ /* 0x020fe200000018ff */
[----:B-1----:R-:W-:Y:S04]  /*13c40*/  LDSM.16.M88.4 R16, [R166+0x4400] ;  /* 0x00440000a610783b */ /* 0x002fe80000000200 */
[----:B------:R-:W-:Y:S01]  /*13c50*/  LDSM.16.M88.4 R104, [R166+0x1800] ;  /* 0x00180000a668783b */ /* 0x000fe20000000200 */
[C---:B--2---:R-:W-:Y:S03]  /*13c60*/  HMMA.16816.F32 R100, R208.reuse, R140, R100 ;  /* 0x0000008cd064723c */ /* 0x044fe60000001864 */
[----:B------:R-:W-:Y:S03]  /*13c70*/  LDSM.16.M88.4 R80, [R166+0x2400] ;  /* 0x00240000a650783b */ /* 0x000fe60000000200 */
[----:B------:R-:W-:Y:S01]  /*13c80*/  HMMA.16816.F32 R96, R208, R142, R96 ;  /* 0x0000008ed060723c */ /* 0x000fe20000001860 */
[----:B------:R-:W1:Y:S04]  /*13c90*/  LDSM.16.M88.4 R140, [R157] ;  /* 0x000000009d8c783b */ /* 0x000e680000000200 */
[----:B------:R-:W-:Y:S01]  /*13ca0*/  LDSM.16.M88.4 R72, [R166+0x2800] ;  /* 0x00280000a648783b */ /* 0x000fe20000000200 */
[C---:B------:R-:W-:Y:S03]  /*13cb0*/  HMMA.16816.F32 R88, R212.reuse, R90, RZ ;  /* 0x0000005ad458723c */ /* 0x040fe600000018ff */
[----:B------:R-:W-:Y:S03]  /*13cc0*/  LDSM.16.M88.4 R8, [R166+0x4800] ;  /* 0x00480000a608783b */ /* 0x000fe60000000200 */
[C---:B------:R-:W-:Y:S01]  /*13cd0*/  HMMA.16816.F32 R124, R212.reuse, R120, RZ ;  /* 0x00000078d47c723c */ /* 0x040fe200000018ff */
[----:B------:R-:W-:Y:S04]  /*13ce0*/  LDSM.16.M88.4 R216, [R166+0x4c00] ;  /* 0x004c0000a6d8783b */ /* 0x000fe80000000200 */
[----:B------:R-:W-:Y:S01]  /*13cf0*/  LDSM.16.M88.4 R144, [R163] ;  /* 0x00000000a390783b */ /* 0x000fe20000000200 */
[C---:B------:R-:W-:Y:S01]  /*13d00*/  HMMA.16816.F32 R120, R212.reuse, R122, RZ ;  /* 0x0000007ad478723c */ /* 0x040fe200000018ff */
[----:B------:R-:W-:Y:S01]  /*13d10*/  FMUL.FTZ R100, R100, UR4 ;  /* 0x0000000464647c20 */ /* 0x000fe20008410000 */
[----:B------:R-:W-:Y:S01]  /*13d20*/  FMUL.FTZ R102, R102, UR4 ;  /* 0x0000000466667c20 */ /* 0x000fe20008410000 */
[----:B------:R-:W-:Y:S01]  /*13d30*/  FMUL.FTZ R103, R103, UR4 ;  /* 0x0000000467677c20 */ /* 0x000fe20008410000 */
[----:B------:R-:W0:Y:S02]  /*13d40*/  LDGDEPBAR ;  /* 0x00000000000079af */ /* 0x000e240000000000 */
[----:B------:R-:W-:Y:S01]  /*13d50*/  HMMA.16816.F32 R60, R212, R56, RZ ;  /* 0x00000038d43c723c */ /* 0x000fe200000018ff */
[----:B------:R-:W-:Y:S01]  /*13d60*/  FMUL.FTZ R96, R96, UR4 ;  /* 0x0000000460607c20 */ /* 0x000fe20008410000 */
[----:B------:R-:W-:Y:S01]  /*13d70*/  MUFU.TANH R100, R100 ;  /* 0x0000006400647308 */ /* 0x000fe20000002400 */
[----:B------:R-:W-:Y:S01]  /*13d80*/  FMUL.FTZ R98, R98, UR4 ;  /* 0x0000000462627c20 */ /* 0x000fe20008410000 */
[----:B------:R-:W-:-:S02]  /*13d90*/  FMUL.FTZ R99, R99, UR4 ;  /* 0x0000000463637c20 */ /* 0x000fc40008410000 */
[C---:B------:R-:W-:Y:S04]  /*13da0*/  HMMA.16816.F32 R68, R208.reuse, R132, R68 ;  /* 0x00000084d044723c */ /* 0x040fe80000001844 */
[----:B------:R-:W-:Y:S02]  /*13db0*/  MUFU.TANH R96, R96 ;  /* 0x0000006000607308 */ /* 0x000fe40000002400 */
[C---:B------:R-:W-:Y:S01]  /*13dc0*/  HMMA.16816.F32 R64, R208.reuse, R134, R64 ;  /* 0x00000086d040723c */ /* 0x040fe20000001840 */
[----:B------:R-:W2:Y:S05]  /*13dd0*/  LDSM.16.M88.4 R132, [R156] ;  /* 0x000000009c84783b */ /* 0x000eaa0000000200 */
[C---:B------:R-:W-:Y:S01]  /*13de0*/  HMMA.16816.F32 R92, R208.reuse, R136, R92 ;  /* 0x00000088d05c723c */ /* 0x040fe2000000185c */
[----:B------:R-:W-:Y:S05]  /*13df0*/  MUFU.TANH R98, R98 ;  /* 0x0000006200627308 */ /* 0x000fea0000002400 */
[C---:B------:R-:W-:Y:S01]  /*13e00*/  HMMA.16816.F32 R88, R208.reuse, R138, R88 ;  /* 0x0000008ad058723c */ /* 0x040fe20000001858 */
[----:B------:R-:W4:Y:S02]  /*13e10*/  LDSM.16.M88.4 R136, [R155] ;  /* 0x000000009b88783b */ /* 0x000f240000000200 */
[----:B------:R-:W-:Y:S03]  /*13e20*/  MUFU.TANH R102, R102 ;  /* 0x0000006600667308 */ /* 0x000fe60000002400 */
[----:B------:R-:W-:Y:S01]  /*13e30*/  HMMA.16816.F32 R120, R208, R206, R120 ;  /* 0x000000ced078723c */ /* 0x000fe20000001878 */
[----:B------:R-:W-:Y:S01]  /*13e40*/  FMUL.FTZ R0, R69, UR4 ;  /* 0x0000000445007c20 */ /* 0x000fe20008410000 */
[----:B------:R-:W-:-:S03]  /*13e50*/  FMUL.FTZ R2, R71, UR4 ;  /* 0x0000000447027c20 */ /* 0x000fc60008410000 */
[----:B------:R-:W-:Y:S01]  /*13e60*/  MUFU.TANH R103, R103 ;  /* 0x0000006700677308 */ /* 0x000fe20000002400 */
[----:B---3--:R-:W-:Y:S01]  /*13e70*/  HMMA.16816.F32 R116, R212, R112, RZ ;  /* 0x00000070d474723c */ /* 0x008fe200000018ff */
[----:B------:R-:W-:Y:S01]  /*13e80*/  FMUL.FTZ R3, R64, UR4 ;  /* 0x0000000440037c20 */ /* 0x000fe20008410000 */
[----:B------:R-:W-:Y:S01]  /*13e90*/  FMUL.FTZ R69, R65, UR4 ;  /* 0x0000000441457c20 */ /* 0x000fe20008410000 */
[----:B------:R-:W-:-:S03]  /*13ea0*/  FMUL.FTZ R71, R66, UR4 ;  /* 0x0000000442477c20 */ /* 0x000fc60008410000 */
[----:B------:R-:W-:Y:S01]  /*13eb0*/  HMMA.16816.F32 R112, R212, R114, RZ ;  /* 0x00000072d470723c */ /* 0x000fe200000018ff */
[----:B------:R-:W3:Y:S01]  /*13ec0*/  MUFU.TANH R0, R0 ;  /* 0x0000000000007308 */ /* 0x000ee20000002400 */
[----:B------:R-:W-:Y:S01]  /*13ed0*/  FMUL.FTZ R94, R94, UR4 ;  /* 0x000000045e5e7c20 */ /* 0x000fe20008410000 */
[----:B------:R-:W-:-:S03]  /*13ee0*/  FMUL.FTZ R95, R95, UR4 ;  /* 0x000000045f5f7c20 */ /* 0x000fc60008410000 */
[C---:B------:R-:W-:Y:S01]  /*13ef0*/  HMMA.16816.F32 R52, R212.reuse, R48, RZ ;  /* 0x00000030d434723c */ /* 0x040fe200000018ff */
[----:B------:R-:W-:Y:S01]  /*13f00*/  FMUL.FTZ R91, R91, UR4 ;  /* 0x000000045b5b7c20 */ /* 0x000fe20008410000 */
[----:B------:R-:W-:Y:S01]  /*13f10*/  FMUL.FTZ R90, R90, UR4 ;  /* 0x000000045a5a7c20 */ /* 0x000fe20008410000 */
[----:B------:R-:W5:Y:S03]  /*13f20*/  MUFU.TANH R2, R2 ;  /* 0x0000000200027308 */ /* 0x000f660000002400 */
[----:B------:R-:W-:Y:S01]  /*13f30*/  HMMA.16816.F32 R48, R212, R50, RZ ;  /* 0x00000032d430723c */ /* 0x000fe200000018ff */
[----:B------:R-:W-:Y:S01]  /*13f40*/  FMUL.FTZ R120, R120, UR4 ;  /* 0x0000000478787c20 */ /* 0x000fe20008410000 */
[----:B------:R-:W-:-:S03]  /*13f50*/  FMUL.FTZ R123, R123, UR4 ;  /* 0x000000047b7b7c20 */ /* 0x000fc60008410000 */
[----:B------:R1:W-:Y:S01]  /*13f60*/  MUFU.TANH R173, R120 ;  /* 0x0000007800ad7308 */ /* 0x0003e20000002400 */
[----:B------:R-:W-:Y:S01]  /*13f70*/  HMMA.16816.F32 R124, R208, R204, R124 ;  /* 0x000000ccd07c723c */ /* 0x000fe2000000187c */
[----:B------:R-:W-:Y:S05]  /*13f80*/  LDSM.16.M88.4 R204, [R160] ;  /* 0x00000000a0cc783b */ /* 0x000fea0000000200 */
[C---:B------:R-:W-:Y:S01]  /*13f90*/  HMMA.16816.F32 R56, R212.reuse, R58, RZ ;  /* 0x0000003ad438723c */ /* 0x040fe200000018ff */
[----:B------:R-:W-:Y:S05]  /*13fa0*/  MUFU.TANH R3, R3 ;  /* 0x0000000300037308 */ /* 0x000fea0000002400 */
[----:B------:R-:W-:Y:S03]  /*13fb0*/  HMMA.16816.F32 R44, R212, R40, RZ ;  /* 0x00000028d42c723c */ /* 0x000fe600000018ff */
[----:B------:R-:W-:Y:S01]  /*13fc0*/  MUFU.TANH R71, R71 ;  /* 0x0000004700477308 */ /* 0x000fe20000002400 */
[----:B-1----:R-:W-:-:S02]  /*13fd0*/  FMUL.FTZ R120, R67, UR4 ;  /* 0x0000000443787c20 */ /* 0x002fc40008410000 */
[----:B------:R-:W-:Y:S01]  /*13fe0*/  HMMA.16816.F32 R60, R208, R140, R60 ;  /* 0x0000008cd03c723c */ /* 0x000fe2000000183c */
[----:B------:R-:W-:Y:S04]  /*13ff0*/  LDSM.16.M88.4 R64, [R153] ;  /* 0x000000009940783b */ /* 0x000fe80000000200 */
[----:B------:R-:W-:Y:S01]  /*14000*/  MUFU.TANH R69, R69 ;  /* 0x0000004500457308 */ /* 0x000fe20000002400 */
[----:B------:R-:W-:Y:S01]  /*14010*/  HMMA.16816.F32 R40, R212, R42, RZ ;  /* 0x0000002ad428723c */ /* 0x000fe200000018ff */
[----:B------:R-:W-:Y:S01]  /*14020*/  FMUL.FTZ R124, R124, UR4 ;  /* 0x000000047c7c7c20 */ /* 0x000fe20008410000 */
[----:B------:R-:W-:Y:S01]  /*14030*/  FMUL.FTZ R125, R125, UR4 ;  /* 0x000000047d7d7c20 */ /* 0x000fe20008410000 */
[----:B------:R-:W-:Y:S01]  /*14040*/  FMUL.FTZ R126, R126, UR4 ;  /* 0x000000047e7e7c20 */ /* 0x000fe20008410000 */
[----:B------:R-:W-:-:S02]  /*14050*/  FMUL.FTZ R127, R127, UR4 ;  /* 0x000000047f7f7c20 */ /* 0x000fc40008410000 */
[C---:B------:R-:W-:Y:S01]  /*14060*/  HMMA.16816.F32 R116, R208.reuse, R200, R116 ;  /* 0x000000c8d074723c */ /* 0x040fe20000001874 */
[----:B------:R1:W-:Y:S05]  /*14070*/  MUFU.TANH R172, R124 ;  /* 0x0000007c00ac7308 */ /* 0x0003ea0000002400 */
[C---:B------:R-:W-:Y:S01]  /*14080*/  HMMA.16816.F32 R112, R208.reuse, R202, R112 ;  /* 0x000000cad070723c */ /* 0x040fe20000001870 */
[----:B------:R-:W3:Y:S02]  /*14090*/  LDSM.16.M88.4 R200, [R154] ;  /* 0x000000009ac8783b */ /* 0x000ee40000000200 */
[----:B------:R-:W-:Y:S03]  /*140a0*/  MUFU.TANH R120, R120 ;  /* 0x0000007800787308 */ /* 0x000fe60000002400 */
[----:B--2---:R-:W-:Y:S01]  /*140b0*/  HMMA.16816.F32 R52, R208, R132, R52 ;  /* 0x00000084d034723c */ /* 0x004fe20000001834 */
[----:B------:R-:W-:Y:S01]  /*140c0*/  FMUL.FTZ R140, R61, UR4 ;  /* 0x000000043d8c7c20 */ /* 0x000fe20008410000 */
[----:B------:R-:W-:-:S03]  /*140d0*/  FMUL.FTZ R141, R62, UR4 ;  /* 0x000000043e8d7c20 */ /* 0x000fc60008410000 */
[----:B------:R-:W-:Y:S01]  /*140e0*/  MUFU.TANH R125, R125 ;  /* 0x0000007d007d7308 */ /* 0x000fe20000002400 */
[----:B------:R-:W-:Y:S01]  /*140f0*/  HMMA.16816.F32 R48, R208, R134, R48 ;  /* 0x00000086d030723c */ /* 0x000fe20000001830 */
[----:B------:R-:W2:Y:S01]  /*14100*/  LDSM.16.M88.4 R132, [R152] ;  /* 0x000000009884783b */ /* 0x000ea20000000200 */
[----:B-1----:R-:W-:-:S04]  /*14110*/  FMUL.FTZ R124, R60, UR4 ;  /* 0x000000043c7c7c20 */ /* 0x002fc80008410000 */
[C---:B------:R-:W-:Y:S01]  /*14120*/  HMMA.16816.F32 R56, R208.reuse, R142, R56 ;  /* 0x0000008ed038723c */ /* 0x040fe20000001838 */
[----:B------:R-:W-:Y:S01]  /*14130*/  MUFU.TANH R141, R141 ;  /* 0x0000008d008d7308 */ /* 0x000fe20000002400 */
[----:B------:R-:W-:Y:S01]  /*14140*/  FMUL.FTZ R117, R117, UR4 ;  /* 0x0000000475757c20 */ /* 0x000fe20008410000 */
[----:B------:R-:W-:Y:S01]  /*14150*/  FMUL.FTZ R118, R118, UR4 ;  /* 0x0000000476767c20 */ /* 0x000fe20008410000 */
[----:B------:R-:W-:Y:S02]  /*14160*/  FMUL.FTZ R119, R119, UR4 ;  /* 0x0000000477777c20 */ /* 0x000fe40008410000 */
[C---:B----4-:R-:W-:Y:S01]  /*14170*/  HMMA.16816.F32 R44, R208.reuse, R136, R44 ;  /* 0x00000088d02c723c */ /* 0x050fe2000000182c */
[----:B------:R-:W-:Y:S01]  /*14180*/  FMUL.FTZ R142, R63, UR4 ;  /* 0x000000043f8e7c20 */ /* 0x000fe20008410000 */
[----:B------:R-:W-:Y:S01]  /*14190*/  FMUL.FTZ R113, R113, UR4 ;  /* 0x0000000471717c20 */ /* 0x000fe20008410000 */
[----:B------:R-:W1:Y:S01]  /*141a0*/  LDSM.16.M88.4 R60, [R151] ;  /* 0x00000000973c783b */ /* 0x000e620000000200 */
[----:B------:R-:W-:Y:S01]  /*141b0*/  MUFU.TANH R124, R124 ;  /* 0x0000007c007c7308 */ /* 0x000fe20000002400 */
[----:B------:R-:W-:Y:S01]  /*141c0*/  FMUL.FTZ R114, R114, UR4 ;  /* 0x0000000472727c20 */ /* 0x000fe20008410000 */
[----:B------:R-:W-:Y:S01]  /*141d0*/  HMMA.16816.F32 R40, R208, R138, R40 ;  /* 0x0000008ad028723c */ /* 0x000fe20000001828 */
[----:B------:R-:W4:Y:S01]  /*141e0*/  LDSM.16.M88.4 R136, [R150] ;  /* 0x000000009688783b */ /* 0x000f220000000200 */
[----:B------:R-:W-:Y:S01]  /*141f0*/  FMUL.FTZ R53, R53, UR4 ;  /* 0x0000000435357c20 */ /* 0x000fe20008410000 */
[----:B------:R-:W-:Y:S01]  /*14200*/  FMUL.FTZ R55, R55, UR4 ;  /* 0x0000000437377c20 */ /* 0x000fe20008410000 */
[----:B------:R-:W-:Y:S01]  /*14210*/  FMUL.FTZ R52, R52, UR4 ;  /* 0x0000000434347c20 */ /* 0x000fe20008410000 */
[----:B------:R-:W-:Y:S01]  /*14220*/  FMUL.FTZ R54, R54, UR4 ;  /* 0x0000000436367c20 */ /* 0x000fe20008410000 */
        /* <DEDUP_REMOVED lines=35> */
[----:B------:R-:W-:Y:S06]  /*14460*/  HMMA.16816.F32 R212, R212, R218, RZ ;  /* 0x000000dad4d4723c */ /* 0x000fec00000018ff */
[C---:B---3--:R-:W-:Y:S01]  /*14470*/  HMMA.16816.F32 R32, R208.reuse, R202, R32 ;  /* 0x000000cad020723c */ /* 0x048fe20000001820 */
[----:B------:R-:W-:Y:S01]  /*14480*/  IMAD.U32 R218, RZ, RZ, UR5 ;  /* 0x00000005ffda7e24 */ /* 0x000fe2000f8e00ff */
[----:B------:R-:W-:Y:S04]  /*14490*/  MUFU.TANH R91, R91 ;  /* 0x0000005b005b7308 */ /* 0x000fe80000002400 */
[C---:B------:R-:W-:Y:S04]  /*144a0*/  HMMA.16816.F32 R24, R208.reuse, R66, R24 ;  /* 0x00000042d018723c */ /* 0x040fe80000001818 */
[----:B------:R-:W-:Y:S02]  /*144b0*/  MUFU.TANH R90, R90 ;  /* 0x0000005a005a7308 */ /* 0x000fe40000002400 */
[----:B------:R-:W-:Y:S01]  /*144c0*/  HMMA.16816.F32 R36, R208, R200, R36 ;  /* 0x000000c8d024723c */ /* 0x000fe20000001824 */
[----:B------:R-:W-:Y:S01]  /*144d0*/  FMUL.FTZ R67, R47, UR4 ;  /* 0x000000042f437c20 */ /* 0x000fe20008410000 */
[----:B------:R-:W-:-:S04]  /*144e0*/  FMUL.FTZ R66, R42, UR4 ;  /* 0x000000042a427c20 */ /* 0x000fc80008410000 */
[C---:B--2---:R-:W-:Y:S01]  /*144f0*/  HMMA.16816.F32 R16, R208.reuse, R134, R16 ;  /* 0x00000086d010723c */ /* 0x044fe20000001810 */
[----:B------:R-:W-:Y:S05]  /*14500*/  MUFU.TANH R67, R67 ;  /* 0x0000004300437308 */ /* 0x000fea0000002400 */
[C---:B------:R-:W-:Y:S01]  /*14510*/  HMMA.16816.F32 R28, R208.reuse, R64, R28 ;  /* 0x00000040d01c723c */ /* 0x040fe2000000181c */
[----:B------:R-:W-:Y:S02]  /*14520*/  IMAD.U32 R134, RZ, RZ, UR5 ;  /* 0x00000005ff867e24 */ /* 0x000fe4000f8e00ff */
[----:B------:R-:W-:Y:S01]  /*14530*/  FMUL.FTZ R42, R33, UR4 ;  /* 0x00000004212a7c20 */ /* 0x000fe20008410000 */
[----:B------:R2:W-:Y:S02]  /*14540*/  MUFU.TANH R64, R53 ;  /* 0x0000003500407308 */ /* 0x0005e40000002400 */
[----:B------:R-:W-:Y:S01]  /*14550*/  HMMA.16816.F32 R108, R208, R144, R108 ;  /* 0x00000090d06c723c */ /* 0x000fe2000000186c */
[----:B------:R-:W-:Y:S01]  /*14560*/  FMUL.FTZ R65, R43, UR4 ;  /* 0x000000042b417c20 */ /* 0x000fe20008410000 */
[----:B------:R-:W-:Y:S01]  /*14570*/  FMUL.FTZ R43, R34, UR4 ;  /* 0x00000004222b7c20 */ /* 0x000fe20008410000 */
[----:B------:R-:W-:-:S03]  /*14580*/  FMUL.FTZ R33, R25, UR4 ;  /* 0x0000000419217c20 */ /* 0x000fc60008410000 */
[----:B------:R-:W-:Y:S01]  /*14590*/  MUFU.TANH R66, R66 ;  /* 0x0000004200427308 */ /* 0x000fe20000002400 */
[----:B------:R-:W-:Y:S01]  /*145a0*/  HMMA.16816.F32 R20, R208, R132, R20 ;  /* 0x00000084d014723c */ /* 0x000fe20000001814 */
[----:B------:R-:W-:-:S05]  /*145b0*/  FMUL.FTZ R47, R39, UR4 ;  /* 0x00000004272f7c20 */ /* 0x000fca0008410000 */
[C---:B-1----:R-:W-:Y:S01]  /*145c0*/  HMMA.16816.F32 R12, R208.reuse, R60, R12 ;  /* 0x0000003cd00c723c */ /* 0x042fe2000000180c */
[----:B------:R1:W-:Y:S01]  /*145d0*/  MUFU.TANH R61, R55 ;  /* 0x00000037003d7308 */ /* 0x0003e20000002400 */
[----:B--2---:R-:W-:Y:S01]  /*145e0*/  FMUL.FTZ R53, R112, UR4 ;  /* 0x0000000470357c20 */ /* 0x004fe20008410000 */
[----:B------:R-:W-:Y:S01]  /*145f0*/  FMUL.FTZ R132, R51, UR4 ;  /* 0x0000000433847c20 */ /* 0x000fe20008410000 */
[----:B------:R-:W-:Y:S01]  /*14600*/  FMUL.FTZ R112, R44, UR4 ;  /* 0x000000042c707c20 */ /* 0x000fe20008410000 */
[----:B------:R-:W-:Y:S01]  /*14610*/  FMUL.FTZ R51, R36, UR4 ;  /* 0x0000000424337c20 */ /* 0x000fe20008410000 */
[----:B----4-:R-:W-:Y:S01]  /*14620*/  HMMA.16816.F32 R212, R208, R138, R212 ;  /* 0x0000008ad0d4723c */ /* 0x010fe200000018d4 */
[----:B------:R-:W-:Y:S01]  /*14630*/  FMUL.FTZ R39, R28, UR4 ;  /* 0x000000041c277c20 */ /* 0x000fe20008410000 */
[----:B------:R-:W-:Y:S01]  /*14640*/  FMUL.FTZ R36, R30, UR4 ;  /* 0x000000041e247c20 */ /* 0x000fe20008410000 */
[----:B------:R-:W-:Y:S01]  /*14650*/  MUFU.TANH R44, R50 ;  /* 0x00000032002c7308 */ /* 0x000fe20000002400 */
[----:B------:R-:W-:-:S02]  /*14660*/  FMUL.FTZ R25, R17, UR4 ;  /* 0x0000000411197c20 */ /* 0x000fc40008410000 */
[C---:B------:R-:W-:Y:S01]  /*14670*/  HMMA.16816.F32 R8, R208.reuse, R62, R8 ;  /* 0x0000003ed008723c */ /* 0x040fe20000001808 */
[----:B------:R-:W-:Y:S01]  /*14680*/  FMUL.FTZ R60, R110, UR4 ;  /* 0x000000046e3c7c20 */ /* 0x000fe20008410000 */
[----:B------:R-:W-:Y:S01]  /*14690*/  FMUL.FTZ R110, R45, UR4 ;  /* 0x000000042d6e7c20 */ /* 0x000fe20008410000 */
[----:B------:R-:W-:Y:S01]  /*146a0*/  FMUL.FTZ R45, R32, UR4 ;  /* 0x00000004202d7c20 */ /* 0x000fe20008410000 */
[----:B------:R-:W-:Y:S01]  /*146b0*/  FMUL.FTZ R109, R109, UR4 ;  /* 0x000000046d6d7c20 */ /* 0x000fe20008410000 */
[----:B------:R2:W-:Y:S01]  /*146c0*/  MUFU.TANH R32, R112 ;  /* 0x0000007000207308 */ /* 0x0005e20000002400 */
[----:B------:R-:W-:Y:S01]  /*146d0*/  HMMA.16816.F32 R4, R208, R136, R4 ;  /* 0x00000088d004723c */ /* 0x000fe20000001804 */
[----:B------:R-:W-:Y:S01]  /*146e0*/  FMUL.FTZ R63, R41, UR4 ;  /* 0x00000004293f7c20 */ /* 0x000fe20008410000 */
[----:B------:R-:W-:Y:S01]  /*146f0*/  FMUL.FTZ R41, R35, UR4 ;  /* 0x0000000423297c20 */ /* 0x000fe20008410000 */
[----:B------:R-:W-:Y:S01]  /*14700*/  FMUL.FTZ R35, R24, UR4 ;  /* 0x0000000418237c20 */ /* 0x000fe20008410000 */
[----:B------:R-:W-:Y:S01]  /*14710*/  FMUL.FTZ R62, R37, UR4 ;  /* 0x00000004253e7c20 */ /* 0x000fe20008410000 */
[----:B------:R-:W-:Y:S01]  /*14720*/  FMUL.FTZ R24, R16, UR4 ;  /* 0x0000000410187c20 */ /* 0x000fe20008410000 */
[----:B------:R-:W-:Y:S01]  /*14730*/  FMUL.FTZ R37, R31, UR4 ;  /* 0x000000041f257c20 */ /* 0x000fe20008410000 */
[----:B------:R-:W-:-:S02]  /*14740*/  IMAD.SHL.U32 R16, R197, 0x2, RZ ;  /* 0x00000002c5107824 */ /* 0x000fc400078e00ff */
[----:B-1----:R-:W-:Y:S01]  /*14750*/  FMUL.FTZ R55, R108, UR4 ;  /* 0x000000046c377c20 */ /* 0x002fe20008410000 */
[----:B------:R-:W-:Y:S01]  /*14760*/  FMUL.FTZ R31, R26, UR4 ;  /* 0x000000041a1f7c20 */ /* 0x000fe20008410000 */
[----:B------:R-:W-:Y:S01]  /*14770*/  FMUL.FTZ R108, R46, UR4 ;  /* 0x000000042e6c7c20 */ /* 0x000fe20008410000 */
[----:B------:R-:W-:Y:S01]  /*14780*/  FMUL.FTZ R26, R23, UR4 ;  /* 0x00000004171a7c20 */ /* 0x000fe20008410000 */
[----:B------:R-:W-:Y:S01]  /*14790*/  FMUL.FTZ R46, R40, UR4 ;  /* 0x00000004282e7c20 */ /* 0x000fe20008410000 */
[----:B------:R-:W-:Y:S01]  /*147a0*/  FMUL.FTZ R23, R18, UR4 ;  /* 0x0000000412177c20 */ /* 0x000fe20008410000 */
[----:B------:R1:W-:Y:S01]  /*147b0*/  MUFU.TANH R40, R132 ;  /* 0x0000008400287308 */ /* 0x0003e20000002400 */
[----:B------:R-:W-:Y:S01]  /*147c0*/  FMUL.FTZ R18, R15, UR4 ;  /* 0x000000040f127c20 */ /* 0x000fe20008410000 */
[----:B--2---:R-:W-:Y:S01]  /*147d0*/  FMUL.FTZ R112, R213, UR4 ;  /* 0x00000004d5707c20 */ /* 0x004fe20008410000 */
[----:B------:R-:W-:Y:S01]  /*147e0*/  LOP3.LUT R15, R16, 0x6, RZ, 0xc0, !PT ;  /* 0x00000006100f7812 */ /* 0x000fe200078ec0ff */
[----:B------:R-:W-:Y:S01]  /*147f0*/  FMUL.FTZ R16, R8, UR4 ;  /* 0x0000000408107c20 */ /* 0x000fe20008410000 */
[----:B------:R-:W-:Y:S01]  /*14800*/  FMUL.FTZ R28, R21, UR4 ;  /* 0x00000004151c7c20 */ /* 0x000fe20008410000 */
[----:B------:R-:W-:Y:S01]  /*14810*/  FMUL.FTZ R21, R14, UR4 ;  /* 0x000000040e157c20 */ /* 0x000fe20008410000 */
[----:B------:R-:W-:Y:S01]  /*14820*/  FMUL.FTZ R14, R9, UR4 ;  /* 0x00000004090e7c20 */ /* 0x000fe20008410000 */
[----:B------:R-:W2:Y:S01]  /*14830*/  MUFU.TANH R112, R112 ;  /* 0x0000007000707308 */ /* 0x000ea20000002400 */
[----:B------:R-:W-:-:S02]  /*14840*/  IMAD.U32 R136, RZ, RZ, UR5 ;  /* 0x00000005ff887e24 */ /* 0x000fc4000f8e00ff */
[----:B------:R-:W-:Y:S01]  /*14850*/  FMUL.FTZ R8, R4, UR4 ;  /* 0x0000000404087c20 */ /* 0x000fe20008410000 */
[----:B------:R-:W-:Y:S01]  /*14860*/  FMUL.FTZ R4, R5, UR4 ;  /* 0x0000000405047c20 */ /* 0x000fe20008410000 */
[--C-:B------:R-:W-:Y:S01]  /*14870*/  LOP3.LUT R5, R134, 0x71, R15.reuse, 0xfe, !PT ;  /* 0x0000007186057812 */ /* 0x100fe200078efe0f */
[----:B------:R-:W-:Y:S01]  /*14880*/  FMUL.FTZ R30, R20, UR4 ;  /* 0x00000004141e7c20 */ /* 0x000fe20008410000 */
[----:B------:R-:W-:Y:S01]  /*14890*/  FMUL.FTZ R20, R19, UR4 ;  /* 0x0000000413147c20 */ /* 0x000fe20008410000 */
[----:B------:R-:W-:Y:S01]  /*148a0*/  FMUL.FTZ R19, R13, UR4 ;  /* 0x000000040d137c20 */ /* 0x000fe20008410000 */
[----:B------:R3:W-:Y:S01]  /*148b0*/  MUFU.TANH R34, R110 ;  /* 0x0000006e00227308 */ /* 0x0007e20000002400 */
[----:B-1----:R-:W-:Y:S01]  /*148c0*/  FMUL.FTZ R132, R215, UR4 ;  /* 0x00000004d7847c20 */ /* 0x002fe20008410000 */
[----:B------:R-:W-:Y:S01]  /*148d0*/  ISETP.GE.AND P1, PT, R5, R130, PT ;  /* 0x000000820500720c */ /* 0x000fe20003f26270 */
[----:B------:R-:W-:Y:S01]  /*148e0*/  FMUL.FTZ R13, R7, UR4 ;  /* 0x00000004070d7c20 */ /* 0x000fe20008410000 */
[----:B------:R-:W-:Y:S01]  /*148f0*/  ISETP.GE.AND P6, PT, R5, R128, PT ;  /* 0x000000800500720c */ /* 0x000fe20003fc6270 */
[----:B------:R-:W-:Y:S01]  /*14900*/  HMMA.16816.F32 R104, R208, R146, R104 ;  /* 0x00000092d068723c */ /* 0x000fe20000001868 */
[----:B------:R-:W-:Y:S01]  /*14910*/  I2FP.F32.S32 R5, R5 ;  /* 0x0000000500057245 */ /* 0x000fe20000201400 */
[----:B------:R-:W1:Y:S01]  /*14920*/  LDSM.16.M88.4 R144, [R159] ;  /* 0x000000009f90783b */ /* 0x000e620000000200 */
[----:B------:R-:W4:Y:S01]  /*14930*/  MUFU.TANH R132, R132 ;  /* 0x0000008400847308 */ /* 0x000f220000002400 */
[----:B------:R-:W-:Y:S01]  /*14940*/  LOP3.LUT R7, R136, 0x78, R15, 0xfe, !PT ;  /* 0x0000007888077812 */ /* 0x000fe200078efe0f */
[----:B------:R-:W-:Y:S01]  /*14950*/  FMUL.FTZ R50, R38, UR4 ;  /* 0x0000000426327c20 */ /* 0x000fe20008410000 */
[----:B------:R-:W-:Y:S01]  /*14960*/  FFMA.FTZ R200, R5, UR6, R0 ;  /* 0x0000000605c87c23 */ /* 0x000fe20008010000 */
[----:B------:R-:W-:-:S02]  /*14970*/  IMAD.U32 R0, RZ, RZ, UR5 ;  /* 0x00000005ff007e24 */ /* 0x000fc4000f8e00ff */
[----:B-----5:R-:W-:Y:S01]  /*14980*/  FFMA.FTZ R2, R5, UR6, R2 ;  /* 0x0000000605027c23 */ /* 0x020fe20008010002 */
[----:B------:R-:W-:Y:S01]  /*14990*/  ISETP.GE.AND P5, PT, R7, R130, PT ;  /* 0x000000820700720c */ /* 0x000fe20003fa6270 */
[----:B------:R-:W-:Y:S01]  /*149a0*/  FMUL.FTZ R38, R29, UR4 ;  /* 0x000000041d267c20 */ /* 0x000fe20008410000 */
[----:B------:R-:W-:Y:S01]  /*149b0*/  FSEL R200, R200, -INF , !P1 ;  /* 0xff800000c8c87808 */ /* 0x000fe20004800000 */
[----:B---3--:R-:W-:Y:S01]  /*149c0*/  IMAD.U32 R110, RZ, RZ, UR5 ;  /* 0x00000005ff6e7e24 */ /* 0x008fe2000f8e00ff */
[--C-:B------:R-:W-:Y:S01]  /*149d0*/  LOP3.LUT R5, R0, 0x80, R15.reuse, 0xfe, !PT ;  /* 0x0000008000057812 */ /* 0x100fe200078efe0f */
[----:B------:R-:W-:Y:S01]  /*149e0*/  FMUL.FTZ R29, R27, UR4 ;  /* 0x000000041b1d7c20 */ /* 0x000fe20008410000 */
[----:B------:R-:W-:Y:S01]  /*149f0*/  FSEL R228, R2, -INF , !P6 ;  /* 0xff80000002e47808 */ /* 0x000fe20007000000 */
[----:B------:R-:W-:Y:S01]  /*14a00*/  IMAD.U32 R2, RZ, RZ, UR5 ;  /* 0x00000005ff027e24 */ /* 0x000fe2000f8e00ff */
[--C-:B------:R-:W-:Y:S01]  /*14a10*/  LOP3.LUT R9, R110, 0xf9, R15.reuse, 0xfe, !PT ;  /* 0x000000f96e097812 */ /* 0x100fe200078efe0f */
[----:B------:R-:W-:Y:S01]  /*14a20*/  FMUL.FTZ R27, R22, UR4 ;  /* 0x00000004161b7c20 */ /* 0x000fe20008410000 */
[----:B------:R3:W-:Y:S01]  /*14a30*/  MUFU.TANH R110, R46 ;  /* 0x0000002e006e7308 */ /* 0x0007e20000002400 */
[----:B------:R-:W-:Y:S01]  /*14a40*/  ISETP.GE.AND P3, PT, R7, R128, PT ;  /* 0x000000800700720c */ /* 0x000fe20003f66270 */
[----:B------:R-:W-:Y:S01]  /*14a50*/  FMUL.FTZ R22, R12, UR4 ;  /* 0x000000040c167c20 */ /* 0x000fe20008410000 */
[C---:B------:R-:W-:Y:S01]  /*14a60*/  ISETP.GE.AND P2, PT, R9.reuse, R130, PT ;  /* 0x000000820900720c */ /* 0x040fe20003f46270 */
[----:B------:R-:W-:Y:S01]  /*14a70*/  FMUL.FTZ R12, R10, UR4 ;  /* 0x000000040a0c7c20 */ /* 0x000fe20008410000 */
[----:B------:R-:W-:Y:S01]  /*14a80*/  ISETP.GE.AND P4, PT, R9, R128, PT ;  /* 0x000000800900720c */ /* 0x000fe20003f86270 */
[----:B------:R-:W-:Y:S01]  /*14a90*/  FMUL.FTZ R10, R212, UR4 ;  /* 0x00000004d40a7c20 */ /* 0x000fe20008410000 */
[----:B------:R-:W-:Y:S01]  /*14aa0*/  I2FP.F32.S32 R9, R9 ;  /* 0x0000000900097245 */ /* 0x000fe20000201400 */
[C---:B------:R-:W-:Y:S01]  /*14ab0*/  HMMA.16816.F32 R84, R208.reuse, R204, R84 ;  /* 0x000000ccd054723c */ /* 0x040fe20000001854 */
[C---:B------:R-:W-:Y:S01]  /*14ac0*/  ISETP.GE.AND P1, PT, R5.reuse, R130, PT ;  /* 0x000000820500720c */ /* 0x040fe20003f26270 */
[----:B------:R-:W5:Y:S01]  /*14ad0*/  MUFU.TANH R108, R108 ;  /* 0x0000006c006c7308 */ /* 0x000f620000002400 */
[----:B------:R-:W-:Y:S01]  /*14ae0*/  ISETP.GE.AND P6, PT, R5, R128, PT ;  /* 0x000000800500720c */ /* 0x000fe20003fc6270 */
[C---:B--2---:R-:W-:Y:S01]  /*14af0*/  FFMA.FTZ R112, R9.reuse, UR6, R112 ;  /* 0x0000000609707c23 */ /* 0x044fe20008010070 */
[----:B----4-:R-:W-:Y:S01]  /*14b00*/  FFMA.FTZ R132, R9, UR6, R132 ;  /* 0x0000000609847c23 */ /* 0x010fe20008010084 */
[----:B------:R-:W-:Y:S01]  /*14b10*/  I2FP.F32.S32 R5, R5 ;  /* 0x0000000500057245 */ /* 0x000fe20000201400 */
[C---:B------:R-:W-:Y:S01]  /*14b20*/  HMMA.16816.F32 R80, R208.reuse, R206, R80 ;  /* 0x000000ced050723c */ /* 0x040fe20000001850 */
[----:B------:R-:W-:Y:S01]  /*14b30*/  LOP3.LUT R9, R2, 0x81, R15, 0xfe, !PT ;  /* 0x0000008102097812 */ /* 0x000fe200078efe0f */
[----:B------:R-:W-:Y:S01]  /*14b40*/  FMUL.FTZ R17, R11, UR4 ;  /* 0x000000040b117c20 */ /* 0x000fe20008410000 */
[----:B---3--:R-:W-:Y:S01]  /*14b50*/  I2FP.F32.S32 R46, R7 ;  /* 0x00000007002e7245 */ /* 0x008fe20000201400 */
[----:B------:R-:W-:Y:S01]  /*14b60*/  FFMA.FTZ R141, R5, UR6, R141 ;  /* 0x00000006058d7c23 */ /* 0x000fe2000801008d */
[----:B------:R-:W-:Y:S01]  /*14b70*/  LOP3.LUT R7, R134, 0x79, R15, 0xfe, !PT ;  /* 0x0000007986077812 */ /* 0x000fe200078efe0f */
[----:B------:R2:W-:Y:S01]  /*14b80*/  MUFU.TANH R2, R62 ;  /* 0x0000003e00027308 */ /* 0x0005e20000002400 */
[----:B------:R-:W-:Y:S01]  /*14b90*/  FSEL R0, R132, -INF , !P4 ;  /* 0xff80000084007808 */ /* 0x000fe20006000000 */
[C---:B------:R-:W-:Y:S01]  /*14ba0*/  FFMA.FTZ R3, R46.reuse, UR6, R3 ;  /* 0x000000062e037c23 */ /* 0x040fe20008010003 */
[----:B------:R-:W-:Y:S01]  /*14bb0*/  FFMA.FTZ R71, R46, UR6, R71 ;  /* 0x000000062e477c23 */ /* 0x000fe20008010047 */
[----:B------:R-:W-:Y:S01]  /*14bc0*/  FSEL R46, R112, -INF , !P2 ;  /* 0xff800000702e7808 */ /* 0x000fe20005000000 */
[C---:B-1----:R-:W-:Y:S01]  /*14bd0*/  HMMA.16816.F32 R76, R208.reuse, R144, R76 ;  /* 0x00000090d04c723c */ /* 0x042fe2000000184c */
[C---:B------:R-:W-:Y:S01]  /*14be0*/  ISETP.GE.AND P2, PT, R7.reuse, R130, PT ;  /* 0x000000820700720c */ /* 0x040fe20003f46270 */
[----:B------:R-:W-:Y:S01]  /*14bf0*/  FMUL.FTZ R11, R214, UR4 ;  /* 0x00000004d60b7c20 */ /* 0x000fe20008410000 */
[----:B------:R-:W-:Y:S01]  /*14c00*/  ISETP.GE.AND P4, PT, R7, R128, PT ;  /* 0x000000800700720c */ /* 0x000fe20003f86270 */
[----:B------:R-:W1:Y:S01]  /*14c10*/  MUFU.TANH R63, R63 ;  /* 0x0000003f003f7308 */ /* 0x000e620000002400 */
[----:B------:R-:W-:Y:S01]  /*14c20*/  I2FP.F32.S32 R112, R7 ;  /* 0x0000000700707245 */ /* 0x000fe20000201400 */
[----:B------:R-:W-:Y:S01]  /*14c30*/  FFMA.FTZ R7, R5, UR6, R124 ;  /* 0x0000000605077c23 */ /* 0x000fe2000801007c */
[----:B------:R-:W-:Y:S01]  /*14c40*/  IMAD.U32 R124, RZ, RZ, UR5 ;  /* 0x00000005ff7c7e24 */ /* 0x000fe2000f8e00ff */
[----:B------:R-:W-:Y:S01]  /*14c50*/  FSEL R248, R3, -INF , !P5 ;  /* 0xff80000003f87808 */ /* 0x000fe20006800000 */
[----:B------:R-:W-:Y:S01]  /*14c60*/  HMMA.16816.F32 R72, R208, R146, R72 ;  /* 0x00000092d048723c */ /* 0x000fe20000001848 */
[C---:B------:R-:W-:Y:S01]  /*14c70*/  FFMA.FTZ R69, R112.reuse, UR6, R69 ;  /* 0x0000000670457c23 */ /* 0x040fe20008010045 */
[----:B------:R-:W-:Y:S01]  /*14c80*/  FFMA.FTZ R120, R112, UR6, R120 ;  /* 0x0000000670787c23 */ /* 0x000fe20008010078 */
[--C-:B------:R-:W-:Y:S01]  /*14c90*/  LOP3.LUT R5, R124, 0x88, R15.reuse, 0xfe, !PT ;  /* 0x000000887c057812 */ /* 0x100fe200078efe0f */
[----:B------:R-:W-:Y:S01]  /*14ca0*/  IMAD.U32 R112, RZ, RZ, UR5 ;  /* 0x00000005ff707e24 */ /* 0x000fe2000f8e00ff */
[----:B------:R-:W-:Y:S01]  /*14cb0*/  I2FP.F32.S32 R3, R9 ;  /* 0x0000000900037245 */ /* 0x000fe20000201400 */
[----:B--2---:R-:W-:Y:S01]  /*14cc0*/  IMAD.U32 R62, RZ, RZ, UR5 ;  /* 0x00000005ff3e7e24 */ /* 0x004fe2000f8e00ff */
[----:B------:R-:W-:Y:S01]  /*14cd0*/  FSEL R244, R69, -INF , !P2 ;  /* 0xff80000045f47808 */ /* 0x000fe20005000000 */
[----:B------:R-:W2:Y:S01]  /*14ce0*/  MUFU.TANH R65, R65 ;  /* 0x0000004100417308 */ /* 0x000ea20000002400 */
[----:B------:R-:W-:Y:S01]  /*14cf0*/  FSEL R224, R120, -INF , !P4 ;  /* 0xff80000078e07808 */ /* 0x000fe20006000000 */
[----:B------:R-:W-:Y:S01]  /*14d00*/  FFMA.FTZ R140, R3, UR6, R140 ;  /* 0x00000006038c7c23 */ /* 0x000fe2000801008c */
[----:B------:R-:W-:Y:S01]  /*14d10*/  ISETP.GE.AND P2, PT, R5, R130, PT ;  /* 0x000000820500720c */ /* 0x000fe20003f46270 */
[----:B------:R-:W-:Y:S01]  /*14d20*/  FFMA.FTZ R142, R3, UR6, R142 ;  /* 0x00000006038e7c23 */ /* 0x000fe2000801008e */
[----:B------:R-:W-:Y:S01]  /*14d30*/  ISETP.GE.AND P4, PT, R5, R128, PT ;  /* 0x000000800500720c */ /* 0x000fe20003f86270 */
[----:B------:R-:W-:Y:S01]  /*14d40*/  FMUL.FTZ R6, R6, UR4 ;  /* 0x0000000406067c20 */ /* 0x000fe20008410000 */
[----:B------:R-:W-:Y:S01]  /*14d50*/  I2FP.F32.S32 R5, R5 ;  /* 0x0000000500057245 */ /* 0x000fe20000201400 */
[----:B------:R-:W3:Y:S01]  /*14d60*/  MUFU.TANH R51, R51 ;  /* 0x0000003300337308 */ /* 0x000ee20000002400 */
[--C-:B------:R-:W-:Y:S01]  /*14d70*/  LOP3.LUT R3, R112, 0x89, R15.reuse, 0xfe, !PT ;  /* 0x0000008970037812 */ /* 0x100fe200078efe0f */
[----:B------:R-:W-:Y:S01]  /*14d80*/  FMUL.FTZ R69, R93, UR4 ;  /* 0x000000045d457c20 */ /* 0x000fe20008410000 */
[----:B------:R-:W-:Y:S01]  /*14d90*/  FSEL R226, R71, -INF , !P3 ;  /* 0xff80000047e27808 */ /* 0x000fe20005800000 */
[----:B------:R-:W-:Y:S01]  /*14da0*/  FFMA.FTZ R58, R5, UR6, R58 ;  /* 0x00000006053a7c23 */ /* 0x000fe2000801003a */
[----:B------:R-:W-:Y:S01]  /*14db0*/  ISETP.GE.AND P5, PT, R9, R130, PT ;  /* 0x000000820900720c */ /* 0x000fe20003fa6270 */
[----:B------:R-:W-:Y:S01]  /*14dc0*/  FMUL.FTZ R85, R85, UR4 ;  /* 0x0000000455557c20 */ /* 0x000fe20008410000 */
[----:B------:R-:W-:Y:S01]  /*14dd0*/  ISETP.GE.AND P3, PT, R9, R128, PT ;  /* 0x000000800900720c */ /* 0x000fe20003f66270 */
[----:B------:R-:W-:Y:S01]  /*14de0*/  FFMA.FTZ R9, R5, UR6, R56 ;  /* 0x0000000605097c23 */ /* 0x000fe20008010038 */
[----:B------:R-:W-:Y:S01]  /*14df0*/  LOP3.LUT R5, R62, 0x90, R15, 0xfe, !PT ;  /* 0x000000903e057812 */ /* 0x000fe200078efe0f */
[----:B------:R-:W4:Y:S01]  /*14e00*/  MUFU.TANH R50, R50 ;  /* 0x0000003200327308 */ /* 0x000f220000002400 */
[----:B------:R-:W-:Y:S01]  /*14e10*/  I2FP.F32.S32 R56, R3 ;  /* 0x0000000300387245 */ /* 0x000fe20000201400 */
[----:B------:R-:W-:Y:S01]  /*14e20*/  FMUL.FTZ R84, R84, UR4 ;  /* 0x0000000454547c20 */ /* 0x000fe20008410000 */
[----:B------:R-:W-:Y:S01]  /*14e30*/  FSEL R7, R7, -INF , !P1 ;  /* 0xff80000007077808 */ /* 0x000fe20004800000 */
[----:B------:R-:W-:Y:S01]  /*14e40*/  FMUL.FTZ R80, R80, UR4 ;  /* 0x0000000450507c20 */ /* 0x000fe20008410000 */
[----:B------:R-:W-:Y:S01]  /*14e50*/  FSEL R222, R141, -INF , !P6 ;  /* 0xff8000008dde7808 */ /* 0x000fe20007000000 */
[----:B------:R-:W-:Y:S01]  /*14e60*/  FFMA.FTZ R59, R56, UR6, R59 ;  /* 0x00000006383b7c23 */ /* 0x000fe2000801003b */
[C---:B------:R-:W-:Y:S01]  /*14e70*/  ISETP.GE.AND P1, PT, R3.reuse, R130, PT ;  /* 0x000000820300720c */ /* 0x040fe20003f26270 */
[----:B------:R-:W-:Y:S01]  /*14e80*/  MUFU.TANH R45, R45 ;  /* 0x0000002d002d7308 */ /* 0x000fe20000002400 */
[----:B------:R-:W-:Y:S01]  /*14e90*/  ISETP.GE.AND P6, PT, R3, R128, PT ;  /* 0x000000800300720c */ /* 0x000fe20003fc6270 */
[----:B------:R-:W-:Y:S01]  /*14ea0*/  IMAD.U32 R144, RZ, RZ, UR5 ;  /* 0x00000005ff907e24 */ /* 0x000fe2000f8e00ff */
[----:B------:R-:W-:Y:S01]  /*14eb0*/  FSEL R252, R140, -INF , !P5 ;  /* 0xff8000008cfc7808 */ /* 0x000fe20006800000 */
[----:B------:R-:W-:Y:S01]  /*14ec0*/  FMUL.FTZ R111, R111, UR4 ;  /* 0x000000046f6f7c20 */ /* 0x000fe20008410000 */
[----:B------:R-:W-:Y:S01]  /*14ed0*/  FSEL R216, R142, -INF , !P3 ;  /* 0xff8000008ed87808 */ /* 0x000fe20005800000 */
[----:B------:R-:W-:Y:S01]  /*14ee0*/  FMUL.FTZ R106, R106, UR4 ;  /* 0x000000046a6a7c20 */ /* 0x000fe20008410000 */
[C---:B------:R-:W-:Y:S01]  /*14ef0*/  ISETP.GE.AND P5, PT, R5.reuse, R130, PT ;  /* 0x000000820500720c */ /* 0x040fe20003fa6270 */
[----:B------:R-:W-:Y:S01]  /*14f00*/  MUFU.TANH R43, R43 ;  /* 0x0000002b002b7308 */ /* 0x000fe20000002400 */
[----:B------:R-:W-:Y:S01]  /*14f10*/  ISETP.GE.AND P3, PT, R5, R128, PT ;  /* 0x000000800500720c */ /* 0x000fe20003f66270 */
[----:B------:R-:W-:Y:S01]  /*14f20*/  FMUL.FTZ R107, R107, UR4 ;  /* 0x000000046b6b7c20 */ /* 0x000fe20008410000 */
[----:B------:R-:W-:Y:S01]  /*14f30*/  I2FP.F32.S32 R3, R5 ;  /* 0x0000000500037245 */ /* 0x000fe20000201400 */
[----:B------:R-:W-:Y:S01]  /*14f40*/  FFMA.FTZ R5, R56, UR6, R57 ;  /* 0x0000000638057c23 */ /* 0x000fe20008010039 */
[----:B------:R-:W-:Y:S01]  /*14f50*/  IMAD.U32 R56, RZ, RZ, UR5 ;  /* 0x00000005ff387e24 */ /* 0x000fe2000f8e00ff */
[----:B------:R-:W-:Y:S01]  /*14f60*/  FSEL R9, R9, -INF , !P2 ;  /* 0xff80000009097808 */ /* 0x000fe20005000000 */
[----:B------:R-:W-:Y:S01]  /*14f70*/  FMUL.FTZ R87, R87, UR4 ;  /* 0x0000000457577c20 */ /* 0x000fe20008410000 */
[----:B------:R-:W-:Y:S01]  /*14f80*/  FSEL R212, R58, -INF , !P4 ;  /* 0xff8000003ad47808 */ /* 0x000fe20006000000 */
[C---:B------:R-:W-:Y:S01]  /*14f90*/  FFMA.FTZ R52, R3.reuse, UR6, R52 ;  /* 0x0000000603347c23 */ /* 0x040fe20008010034 */
[--C-:B------:R-:W-:Y:S01]  /*14fa0*/  LOP3.LUT R57, R56, 0x91, R15.reuse, 0xfe, !PT ;  /* 0x0000009138397812 */ /* 0x100fe200078efe0f */
[----:B------:R-:W-:Y:S01]  /*14fb0*/  FFMA.FTZ R54, R3, UR6, R54 ;  /* 0x0000000603367c23 */ /* 0x000fe20008010036 */
[----:B------:R-:W-:Y:S01]  /*14fc0*/  LOP3.LUT R3, R62, 0x98, R15, 0xfe, !PT ;  /* 0x000000983e037812 */ /* 0x000fe200078efe0f */
[----:B------:R-:W-:Y:S01]  /*14fd0*/  IMAD.U32 R58, RZ, RZ, UR5 ;  /* 0x00000005ff3a7e24 */ /* 0x000fe2000f8e00ff */
[C---:B------:R-:W-:Y:S01]  /*14fe0*/  ISETP.GE.AND P2, PT, R57.reuse, R130, PT ;  /* 0x000000823900720c */ /* 0x040fe20003f46270 */
[----:B------:R-:W-:Y:S01]  /*14ff0*/  MUFU.TANH R42, R42 ;  /* 0x0000002a002a7308 */ /* 0x000fe20000002400 */
[----:B------:R-:W-:Y:S01]  /*15000*/  ISETP.GE.AND P4, PT, R57, R128, PT ;  /* 0x000000803900720c */ /* 0x000fe20003f86270 */
[----:B------:R-:W-:Y:S01]  /*15010*/  FMUL.FTZ R86, R86, UR4 ;  /* 0x0000000456567c20 */ /* 0x000fe20008410000 */
[----:B------:R-:W-:Y:S01]  /*15020*/  I2FP.F32.S32 R57, R57 ;  /* 0x0000003900397245 */ /* 0x000fe20000201400 */
[----:B------:R-:W-:Y:S01]  /*15030*/  FMUL.FTZ R83, R83, UR4 ;  /* 0x0000000453537c20 */ /* 0x000fe20008410000 */
[----:B------:R-:W-:Y:S01]  /*15040*/  FSEL R5, R5, -INF , !P1 ;  /* 0xff80000005057808 */ /* 0x000fe20004800000 */
[----:B------:R-:W-:Y:S01]  /*15050*/  FMUL.FTZ R75, R75, UR4 ;  /* 0x000000044b4b7c20 */ /* 0x000fe20008410000 */
[----:B------:R-:W-:Y:S01]  /*15060*/  FSEL R210, R59, -INF , !P6 ;  /* 0xff8000003bd27808 */ /* 0x000fe20007000000 */
[----:B------:R-:W-:Y:S01]  /*15070*/  FFMA.FTZ R64, R57, UR6, R64 ;  /* 0x0000000639407c23 */ /* 0x000fe20008010040 */
[----:B------:R-:W-:Y:S01]  /*15080*/  ISETP.GE.AND P1, PT, R3, R130, PT ;  /* 0x000000820300720c */ /* 0x000fe20003f26270 */
[----:B------:R-:W-:Y:S01]  /*15090*/  FFMA.FTZ R61, R57, UR6, R61 ;  /* 0x00000006393d7c23 */ /* 0x000fe2000801003d */
[----:B------:R-:W-:Y:S01]  /*150a0*/  ISETP.GE.AND P6, PT, R3, R128, PT ;  /* 0x000000800300720c */ /* 0x000fe20003fc6270 */
[----:B------:R-:W4:Y:S01]  /*150b0*/  MUFU.TANH R47, R47 ;  /* 0x0000002f002f7308 */ /* 0x000f220000002400 */
[----:B------:R-:W-:Y:S01]  /*150c0*/  I2FP.F32.S32 R3, R3 ;  /* 0x0000000300037245 */ /* 0x000fe20000201400 */
[----:B------:R-:W-:Y:S01]  /*150d0*/  FMUL.FTZ R59, R105, UR4 ;  /* 0x00000004693b7c20 */ /* 0x000fe20008410000 */
[--C-:B------:R-:W-:Y:S01]  /*150e0*/  LOP3.LUT R57, R56, 0x99, R15.reuse, 0xfe, !PT ;  /* 0x0000009938397812 */ /* 0x100fe200078efe0f */
[----:B------:R-:W-:Y:S01]  /*150f0*/  FMUL.FTZ R79, R79, UR4 ;  /* 0x000000044f4f7c20 */ /* 0x000fe20008410000 */
[----:B------:R-:W-:Y:S01]  /*15100*/  FSEL R246, R64, -INF , !P2 ;  /* 0xff80000040f67808 */ /* 0x000fe20005000000 */
[C---:B------:R-:W-:Y:S01]  /*15110*/  FFMA.FTZ R48, R3.reuse, UR6, R48 ;  /* 0x0000000603307c23 */ /* 0x040fe20008010030 */
[----:B------:R-:W-:Y:S01]  /*15120*/  I2FP.F32.S32 R142, R57 ;  /* 0x00000039008e7245 */ /* 0x000fe20000201400 */
[----:B------:R-:W-:Y:S01]  /*15130*/  FFMA.FTZ R44, R3, UR6, R44 ;  /* 0x00000006032c7c23 */ /* 0x000fe2000801002c */
[----:B------:R-:W-:Y:S01]  /*15140*/  LOP3.LUT R3, R58, 0xa0, R15, 0xfe, !PT ;  /* 0x000000a03a037812 */ /* 0x000fe200078efe0f */
[----:B------:R-:W4:Y:S01]  /*15150*/  MUFU.TANH R41, R41 ;  /* 0x0000002900297308 */ /* 0x000f220000002400 */
[----:B------:R-:W-:Y:S01]  /*15160*/  FSEL R170, R61, -INF , !P4 ;  /* 0xff8000003daa7808 */ /* 0x000fe20006000000 */
[C---:B------:R-:W-:Y:S01]  /*15170*/  FFMA.FTZ R49, R142.reuse, UR6, R49 ;  /* 0x000000068e317c23 */ /* 0x040fe20008010031 */
[C---:B------:R-:W-:Y:S01]  /*15180*/  ISETP.GE.AND P2, PT, R3.reuse, R130, PT ;  /* 0x000000820300720c */ /* 0x040fe20003f46270 */
[----:B------:R-:W-:Y:S01]  /*15190*/  FFMA.FTZ R142, R142, UR6, R40 ;  /* 0x000000068e8e7c23 */ /* 0x000fe20008010028 */
[----:B------:R-:W-:Y:S01]  /*151a0*/  ISETP.GE.AND P4, PT, R3, R128, PT ;  /* 0x000000800300720c */ /* 0x000fe20003f86270 */
[----:B------:R-:W-:Y:S01]  /*151b0*/  IMAD.U32 R40, RZ, RZ, UR5 ;  /* 0x00000005ff287e24 */ /* 0x000fe2000f8e00ff */
[----:B------:R-:W-:Y:S01]  /*151c0*/  FSEL R250, R52, -INF , !P5 ;  /* 0xff80000034fa7808 */ /* 0x000fe20006800000 */
[----:B------:R-:W-:Y:S01]  /*151d0*/  IMAD.U32 R52, RZ, RZ, UR5 ;  /* 0x00000005ff347e24 */ /* 0x000fe2000f8e00ff */
[----:B------:R-:W-:Y:S01]  /*151e0*/  I2FP.F32.S32 R3, R3 ;  /* 0x0000000300037245 */ /* 0x000fe20000201400 */
[----:B------:R-:W-:Y:S01]  /*151f0*/  MUFU.TANH R39, R39 ;  /* 0x0000002700277308 */ /* 0x000fe20000002400 */
[----:B------:R-:W-:Y:S01]  /*15200*/  FSEL R204, R54, -INF , !P3 ;  /* 0xff80000036cc7808 */ /* 0x000fe20005800000 */
[----:B------:R-:W-:Y:S01]  /*15210*/  FMUL.FTZ R61, R104, UR4 ;  /* 0x00000004683d7c20 */ /* 0x000fe20008410000 */
[----:B------:R-:W-:Y:S01]  /*15220*/  ISETP.GE.AND P5, PT, R57, R130, PT ;  /* 0x000000823900720c */ /* 0x000fe20003fa6270 */
[----:B------:R-:W-:Y:S01]  /*15230*/  FFMA.FTZ R32, R3, UR6, R32 ;  /* 0x0000000603207c23 */ /* 0x000fe20008010020 */
[----:B------:R-:W-:Y:S01]  /*15240*/  ISETP.GE.AND P3, PT, R57, R128, PT ;  /* 0x000000803900720c */ /* 0x000fe20003f66270 */
[----:B-----5:R-:W-:Y:S01]  /*15250*/  FFMA.FTZ R108, R3, UR6, R108 ;  /* 0x00000006036c7c23 */ /* 0x020fe2000801006c */
[--C-:B------:R-:W-:Y:S01]  /*15260*/  LOP3.LUT R57, R40, 0xa1, R15.reuse, 0xfe, !PT ;  /* 0x000000a128397812 */ /* 0x100fe200078efe0f */
[----:B------:R-:W-:Y:S01]  /*15270*/  MUFU.TANH R36, R36 ;  /* 0x0000002400247308 */ /* 0x000fe20000002400 */
[----:B------:R-:W-:Y:S01]  /*15280*/  LOP3.LUT R3, R52, 0xa8, R15, 0xfe, !PT ;  /* 0x000000a834037812 */ /* 0x000fe200078efe0f */
[----:B------:R-:W-:-:S04]  /*15290*/  DEPBAR.LE SB0, 0x0 ;  /* 0x000080000000791a */ /* 0x000fc80000000000 */
[----:B------:R-:W-:Y:S02]  /*152a0*/  FSEL R214, R48, -INF , !P1 ;  /* 0xff80000030d67808 */ /* 0x000fe40004800000 */
[----:B------:R-:W-:Y:S01]  /*152b0*/  FSEL R146, R44, -INF , !P6 ;  /* 0xff8000002c927808 */ /* 0x000fe20007000000 */
[----:B------:R-:W-:Y:S01]  /*152c0*/  IMAD.U32 R44, RZ, RZ, UR5 ;  /* 0x00000005ff2c7e24 */ /* 0x000fe2000f8e00ff */
[C---:B------:R-:W-:Y:S01]  /*152d0*/  ISETP.GE.AND P1, PT, R57.reuse, R130, PT ;  /* 0x000000823900720c */ /* 0x040fe20003f26270 */
[----:B------:R-:W5:Y:S01]  /*152e0*/  MUFU.TANH R38, R38 ;  /* 0x0000002600267308 */ /* 0x000f620000002400 */
[----:B------:R-:W-:Y:S02]  /*152f0*/  ISETP.GE.AND P6, PT, R57, R128, PT ;  /* 0x000000803900720c */ /* 0x000fe40003fc6270 */
[----:B------:R-:W-:Y:S02]  /*15300*/  FSEL R206, R49, -INF , !P5 ;  /* 0xff80000031ce7808 */ /* 0x000fe40006800000 */
[----:B------:R-:W-:-:S02]  /*15310*/  FSEL R142, R142, -INF , !P3 ;  /* 0xff8000008e8e7808 */ /* 0x000fc40005800000 */
[----:B------:R-:W-:Y:S01]  /*15320*/  I2FP.F32.S32 R57, R57 ;  /* 0x0000003900397245 */ /* 0x000fe20000201400 */
[----:B------:R-:W-:Y:S01]  /*15330*/  MUFU.TANH R33, R33 ;  /* 0x0000002100217308 */ /* 0x000fe20000002400 */
[C---:B------:R-:W-:Y:S02]  /*15340*/  ISETP.GE.AND P5, PT, R3.reuse, R130, PT ;  /* 0x000000820300720c */ /* 0x040fe40003fa6270 */
[----:B------:R-:W-:Y:S01]  /*15350*/  ISETP.GE.AND P3, PT, R3, R128, PT ;  /* 0x000000800300720c */ /* 0x000fe20003f66270 */
[C---:B------:R-:W-:Y:S01]  /*15360*/  FFMA.FTZ R34, R57.reuse, UR6, R34 ;  /* 0x0000000639227c23 */ /* 0x040fe20008010022 */
[----:B------:R-:W-:Y:S01]  /*15370*/  I2FP.F32.S32 R3, R3 ;  /* 0x0000000300037245 */ /* 0x000fe20000201400 */
[----:B------:R-:W-:Y:S01]  /*15380*/  FFMA.FTZ R67, R57, UR6, R67 ;  /* 0x0000000639437c23 */ /* 0x000fe20008010043 */
[----:B------:R-:W-:Y:S01]  /*15390*/  LOP3.LUT R49, R40, 0xa9, R15, 0xfe, !PT ;  /* 0x000000a928317812 */ /* 0x000fe200078efe0f */
[----:B------:R-:W-:Y:S01]  /*153a0*/  MUFU.TANH R29, R29 ;  /* 0x0000001d001d7308 */ /* 0x000fe20000002400 */
[----:B------:R-:W-:Y:S01]  /*153b0*/  FSEL R138, R32, -INF , !P2 ;  /* 0xff800000208a7808 */ /* 0x000fe20005000000 */
[C---:B------:R-:W-:Y:S01]  /*153c0*/  FFMA.FTZ R64, R3.reuse, UR6, R110 ;  /* 0x0000000603407c23 */ /* 0x040fe2000801006e */
[----:B------:R-:W-:Y:S01]  /*153d0*/  FFMA.FTZ R124, R3, UR6, R66 ;  /* 0x00000006037c7c23 */ /* 0x000fe20008010042 */
[----:B------:R-:W-:-:S02]  /*153e0*/  I2FP.F32.S32 R32, R49 ;  /* 0x0000003100207245 */ /* 0x000fc40000201400 */
[----:B------:R-:W-:Y:S02]  /*153f0*/  LOP3.LUT R3, R44, 0xb0, R15, 0xfe, !PT ;  /* 0x000000b02c037812 */ /* 0x000fe400078efe0f */
[----:B------:R-:W-:Y:S01]  /*15400*/  FSEL R66, R34, -INF , !P1 ;  /* 0xff80000022427808 */ /* 0x000fe20004800000 */
[C---:B-1----:R-:W-:Y:S01]  /*15410*/  FFMA.FTZ R62, R32.reuse, UR6, R63 ;  /* 0x00000006203e7c23 */ /* 0x042fe2000801003f */
[----:B------:R-:W-:Y:S01]  /*15420*/  I2FP.F32.S32 R34, R3 ;  /* 0x0000000300227245 */ /* 0x000fe20000201400 */
[----:B--2---:R-:W-:Y:S01]  /*15430*/  FFMA.FTZ R65, R32, UR6, R65 ;  /* 0x0000000620417c23 */ /* 0x004fe20008010041 */
[----:B------:R-:W-:Y:S01]  /*15440*/  IMAD.U32 R32, RZ, RZ, UR5 ;  /* 0x00000005ff207e24 */ /* 0x000fe2000f8e00ff */
[----:B------:R-:W-:Y:S01]  /*15450*/  LOP3.LUT R57, R40, 0xb1, R15, 0xfe, !PT ;  /* 0x000000b128397812 */ /* 0x000fe200078efe0f */
[----:B------:R-:W-:Y:S01]  /*15460*/  MUFU.TANH R31, R31 ;  /* 0x0000001f001f7308 */ /* 0x000fe20000002400 */
[----:B------:R-:W-:Y:S01]  /*15470*/  FSEL R134, R108, -INF , !P4 ;  /* 0xff8000006c867808 */ /* 0x000fe20006000000 */
[C---:B---3--:R-:W-:Y:S01]  /*15480*/  FFMA.FTZ R51, R34.reuse, UR6, R51 ;  /* 0x0000000622337c23 */ /* 0x048fe20008010033 */
[C---:B------:R-:W-:Y:S01]  /*15490*/  ISETP.GE.AND P2, PT, R49.reuse, R130, PT ;  /* 0x000000823100720c */ /* 0x040fe20003f46270 */
[----:B----4-:R-:W-:Y:S01]  /*154a0*/  FFMA.FTZ R50, R34, UR6, R50 ;  /* 0x0000000622327c23 */ /* 0x010fe20008010032 */
[----:B------:R-:W-:Y:S01]  /*154b0*/  ISETP.GE.AND P4, PT, R49, R128, PT ;  /* 0x000000803100720c */ /* 0x000fe20003f86270 */
[----:B------:R-:W-:Y:S01]  /*154c0*/  IMAD.U32 R34, RZ, RZ, UR5 ;  /* 0x00000005ff227e24 */ /* 0x000fe2000f8e00ff */
[----:B------:R-:W-:Y:S01]  /*154d0*/  FSEL R64, R64, -INF , !P5 ;  /* 0xff80000040407808 */ /* 0x000fe20006800000 */
[----:B------:R-:W1:Y:S01]  /*154e0*/  MUFU.TANH R37, R37 ;  /* 0x0000002500257308 */ /* 0x000e620000002400 */
[----:B------:R-:W-:-:S02]  /*154f0*/  FSEL R124, R124, -INF , !P3 ;  /* 0xff8000007c7c7808 */ /* 0x000fc40005800000 */
[----:B------:R-:W-:Y:S02]  /*15500*/  LOP3.LUT R49, R32, 0xb8, R15, 0xfe, !PT ;  /* 0x000000b820317812 */ /* 0x000fe400078efe0f */
[C---:B------:R-:W-:Y:S02]  /*15510*/  ISETP.GE.AND P5, PT, R57.reuse, R130, PT ;  /* 0x000000823900720c */ /* 0x040fe40003fa6270 */
[----:B------:R-:W-:Y:S01]  /*15520*/  ISETP.GE.AND P3, PT, R57, R128, PT ;  /* 0x000000803900720c */ /* 0x000fe20003f66270 */
[----:B------:R-:W-:Y:S01]  /*15530*/  MUFU.TANH R32, R27 ;  /* 0x0000001b00207308 */ /* 0x000fe20000002400 */
[----:B------:R-:W-:Y:S02]  /*15540*/  FSEL R132, R67, -INF , !P6 ;  /* 0xff80000043847808 */ /* 0x000fe40007000000 */
[----:B------:R-:W-:Y:S02]  /*15550*/  I2FP.F32.S32 R57, R57 ;  /* 0x0000003900397245 */ /* 0x000fe40000201400 */
[----:B------:R-:W-:-:S02]  /*15560*/  ISETP.GE.AND P1, PT, R3, R130, PT ;  /* 0x000000820300720c */ /* 0x000fc40003f26270 */
[----:B------:R-:W-:Y:S01]  /*15570*/  ISETP.GE.AND P6, PT, R3, R128, PT ;  /* 0x000000800300720c */ /* 0x000fe20003fc6270 */
[----:B------:R-:W-:Y:S01]  /*15580*/  FFMA.FTZ R56, R57, UR6, R2 ;  /* 0x0000000639387c23 */ /* 0x000fe20008010002 */
[----:B------:R2:W-:Y:S01]  /*15590*/  MUFU.TANH R3, R30 ;  /* 0x0000001e00037308 */ /* 0x0005e20000002400 */
[----:B------:R-:W-:Y:S01]  /*155a0*/  FSEL R62, R62, -INF , !P2 ;  /* 0xff8000003e3e7808 */ /* 0x000fe20005000000 */
[----:B------:R-:W-:Y:S01]  /*155b0*/  IMAD.U32 R2, RZ, RZ, UR5 ;  /* 0x00000005ff027e24 */ /* 0x000fe2000f8e00ff */
[----:B------:R-:W-:Y:S01]  /*155c0*/  FSEL R120, R65, -INF , !P4 ;  /* 0xff80000041787808 */ /* 0x000fe20006000000 */
[----:B------:R-:W-:Y:S01]  /*155d0*/  FFMA.FTZ R47, R57, UR6, R47 ;  /* 0x00000006392f7c23 */ /* 0x000fe2000801002f */
[----:B------:R-:W-:Y:S01]  /*155e0*/  ISETP.GE.AND P2, PT, R49, R130, PT ;  /* 0x000000823100720c */ /* 0x000fe20003f46270 */
[----:B------:R-:W-:Y:S01]  /*155f0*/  FMUL.FTZ R57, R101, UR4 ;  /* 0x0000000465397c20 */ /* 0x000fe20008410000 */
[----:B------:R-:W-:Y:S01]  /*15600*/  ISETP.GE.AND P4, PT, R49, R128, PT ;  /* 0x000000803100720c */ /* 0x000fe20003f86270 */
[----:B------:R-:W3:Y:S01]  /*15610*/  MUFU.TANH R35, R35 ;  /* 0x0000002300237308 */ /* 0x000ee20000002400 */
[----:B------:R-:W-:-:S02]  /*15620*/  FSEL R58, R51, -INF , !P1 ;  /* 0xff800000333a7808 */ /* 0x000fc40004800000 */
[----:B------:R-:W-:Y:S01]  /*15630*/  FSEL R110, R50, -INF , !P6 ;  /* 0xff800000326e7808 */ /* 0x000fe20007000000 */
[----:B------:R-:W-:Y:S01]  /*15640*/  IMAD.U32 R50, RZ, RZ, UR5 ;  /* 0x00000005ff327e24 */ /* 0x000fe2000f8e00ff */
[----:B------:R-:W-:Y:S02]  /*15650*/  FSEL R56, R56, -INF , !P5 ;  /* 0xff80000038387808 */ /* 0x000fe40006800000 */
[----:B------:R-:W-:Y:S01]  /*15660*/  FSEL R108, R47, -INF , !P3 ;  /* 0xff8000002f6c7808 */ /* 0x000fe20005800000 */
[----:B------:R5:W-:Y:S01]  /*15670*/  MUFU.TANH R27, R24 ;  /* 0x00000018001b7308 */ /* 0x000be20000002400 */
[----:B--2---:R-:W-:Y:S02]  /*15680*/  I2FP.F32.S32 R30, R49 ;  /* 0x00000031001e7245 */ /* 0x004fe40000201400 */
[----:B------:R-:W-:-:S03]  /*15690*/  LOP3.LUT R49, R34, 0xb9, R15, 0xfe, !PT ;  /* 0x000000b922317812 */ /* 0x000fc600078efe0f */
[C---:B------:R-:W-:Y:S01]  /*156a0*/  FFMA.FTZ R34, R30.reuse, UR6, R45 ;  /* 0x000000061e227c23 */ /* 0x040fe2000801002d */
[C---:B------:R-:W-:Y:S01]  /*156b0*/  ISETP.GE.AND P1, PT, R49.reuse, R130, PT ;  /* 0x000000823100720c */ /* 0x040fe20003f26270 */
[----:B------:R-:W-:Y:S01]  /*156c0*/  FFMA.FTZ R43, R30, UR6, R43 ;  /* 0x000000061e2b7c23 */ /* 0x000fe2000801002b */
[----:B------:R-:W-:Y:S01]  /*156d0*/  ISETP.GE.AND P6, PT, R49, R128, PT ;  /* 0x000000803100720c */ /* 0x000fe20003fc6270 */
[----:B------:R-:W2:Y:S01]  /*156e0*/  MUFU.TANH R28, R28 ;  /* 0x0000001c001c7308 */ /* 0x000ea20000002400 */
[----:B------:R-:W-:Y:S02]  /*156f0*/  I2FP.F32.S32 R49, R49 ;  /* 0x0000003100317245 */ /* 0x000fe40000201400 */
[----:B------:R-:W-:Y:S02]  /*15700*/  LOP3.LUT R45, R2, 0xc0, R15, 0xfe, !PT ;  /* 0x000000c0022d7812 */ /* 0x000fe400078efe0f */
[----:B------:R-:W-:Y:S01]  /*15710*/  FSEL R34, R34, -INF , !P2 ;  /* 0xff80000022227808 */ /* 0x000fe20005000000 */
[C---:B------:R-:W-:Y:S01]  /*15720*/  FFMA.FTZ R30, R49.reuse, UR6, R42 ;  /* 0x00000006311e7c23 */ /* 0x040fe2000801002a */
[----:B------:R-:W-:Y:S01]  /*15730*/  I2FP.F32.S32 R40, R45 ;  /* 0x0000002d00287245 */ /* 0x000fe20000201400 */
[----:B------:R-:W-:Y:S01]  /*15740*/  IMAD.U32 R42, RZ, RZ, UR5 ;  /* 0x00000005ff2a7e24 */ /* 0x000fe2000f8e00ff */
[----:B------:R4:W2:Y:S01]  /*15750*/  MUFU.TANH R2, R26 ;  /* 0x0000001a00027308 */ /* 0x0008a20000002400 */
[----:B------:R-:W-:Y:S01]  /*15760*/  FFMA.FTZ R41, R49, UR6, R41 ;  /* 0x0000000631297c23 */ /* 0x000fe20008010029 */
[----:B------:R-:W-:-:S02]  /*15770*/  ISETP.GE.AND P5, PT, R45, R130, PT ;  /* 0x000000822d00720c */ /* 0x000fc40003fa6270 */
[----:B------:R-:W-:Y:S02]  /*15780*/  LOP3.LUT R49, R42, 0xc1, R15, 0xfe, !PT ;  /* 0x000000c12a317812 */ /* 0x000fe400078efe0f */
[----:B------:R-:W-:Y:S02]  /*15790*/  ISETP.GE.AND P3, PT, R45, R128, PT ;  /* 0x000000802d00720c */ /* 0x000fe40003f66270 */
[----:B------:R-:W-:Y:S01]  /*157a0*/  FSEL R45, R43, -INF , !P4 ;  /* 0xff8000002b2d7808 */ /* 0x000fe20006000000 */
[----:B------:R-:W2:Y:S01]  /*157b0*/  MUFU.TANH R23, R23 ;  /* 0x0000001700177308 */ /* 0x000ea20000002400 */
[----:B------:R-:W-:Y:S02]  /*157c0*/  I2FP.F32.S32 R43, R49 ;  /* 0x00000031002b7245 */ /* 0x000fe40000201400 */
[----:B------:R-:W-:Y:S02]  /*157d0*/  FSEL R30, R30, -INF , !P1 ;  /* 0xff8000001e1e7808 */ /* 0x000fe40004800000 */
[----:B------:R-:W-:Y:S01]  /*157e0*/  FSEL R44, R41, -INF , !P6 ;  /* 0xff800000292c7808 */ /* 0x000fe20007000000 */
[----:B-----5:R-:W-:Y:S01]  /*157f0*/  FFMA.FTZ R24, R43, UR6, R38 ;  /* 0x000000062b187c23 */ /* 0x020fe20008010026 */
[----:B------:R-:W-:-:S02]  /*15800*/  IMAD.U32 R38, RZ, RZ, UR5 ;  /* 0x00000005ff267e24 */ /* 0x000fc4000f8e00ff */
[C---:B----4-:R-:W-:Y:S01]  /*15810*/  FFMA.FTZ R26, R40.reuse, UR6, R39 ;  /* 0x00000006281a7c23 */ /* 0x050fe20008010027 */
[----:B------:R-:W-:Y:S01]  /*15820*/  FFMA.FTZ R39, R40, UR6, R36 ;  /* 0x0000000628277c23 */ /* 0x000fe20008010024 */
[----:B------:R-:W-:Y:S01]  /*15830*/  IMAD.U32 R36, RZ, RZ, UR5 ;  /* 0x00000005ff247e24 */ /* 0x000fe2000f8e00ff */
[C---:B------:R-:W-:Y:S01]  /*15840*/  ISETP.GE.AND P2, PT, R49.reuse, R130, PT ;  /* 0x000000823100720c */ /* 0x040fe20003f46270 */
[----:B------:R-:W-:Y:S01]  /*15850*/  IMAD.U32 R40, RZ, RZ, UR5 ;  /* 0x00000005ff287e24 */ /* 0x000fe2000f8e00ff */
[----:B------:R-:W-:Y:S01]  /*15860*/  ISETP.GE.AND P4, PT, R49, R128, PT ;  /* 0x000000803100720c */ /* 0x000fe20003f86270 */
[----:B-1----:R-:W-:Y:S01]  /*15870*/  FFMA.FTZ R37, R43, UR6, R37 ;  /* 0x000000062b257c23 */ /* 0x002fe20008010025 */
[--C-:B------:R-:W-:Y:S01]  /*15880*/  LOP3.LUT R47, R36, 0xc8, R15.reuse, 0xfe, !PT ;  /* 0x000000c8242f7812 */ /* 0x100fe200078efe0f */
[----:B------:R-:W1:Y:S01]  /*15890*/  MUFU.TANH R25, R25 ;  /* 0x0000001900197308 */ /* 0x000e620000002400 */
[----:B------:R-:W-:Y:S02]  /*158a0*/  LOP3.LUT R49, R38, 0xd0, R15, 0xfe, !PT ;  /* 0x000000d026317812 */ /* 0x000fe400078efe0f */
[----:B------:R-:W-:-:S02]  /*158b0*/  ISETP.GE.AND P1, PT, R47, R130, PT ;  /* 0x000000822f00720c */ /* 0x000fc40003f26270 */
[-C--:B------:R-:W-:Y:S02]  /*158c0*/  ISETP.GE.AND P6, PT, R47, R128.reuse, PT ;  /* 0x000000802f00720c */ /* 0x080fe40003fc6270 */
[----:B------:R-:W-:Y:S01]  /*158d0*/  I2FP.F32.S32 R42, R47 ;  /* 0x0000002f002a7245 */ /* 0x000fe20000201400 */
[----:B------:R4:W5:Y:S01]  /*158e0*/  MUFU.TANH R36, R20 ;  /* 0x0000001400247308 */ /* 0x0009620000002400 */
[----:B------:R-:W-:Y:S02]  /*158f0*/  LOP3.LUT R47, R40, 0xc9, R15, 0xfe, !PT ;  /* 0x000000c9282f7812 */ /* 0x000fe400078efe0f */
[----:B------:R-:W-:Y:S01]  /*15900*/  I2FP.F32.S32 R40, R49 ;  /* 0x0000003100287245 */ /* 0x000fe20000201400 */
[C---:B------:R-:W-:Y:S01]  /*15910*/  FFMA.FTZ R41, R42.reuse, UR6, R31 ;  /* 0x000000062a297c23 */ /* 0x040fe2000801001f */
[----:B------:R-:W-:Y:S01]  /*15920*/  I2FP.F32.S32 R38, R47 ;  /* 0x0000002f00267245 */ /* 0x000fe20000201400 */
[----:B---3--:R-:W-:Y:S01]  /*15930*/  FFMA.FTZ R35, R42, UR6, R35 ;  /* 0x000000062a237c23 */ /* 0x008fe20008010023 */
[----:B------:R-:W-:Y:S01]  /*15940*/  FSEL R42, R37, -INF , !P4 ;  /* 0xff800000252a7808 */ /* 0x000fe20006000000 */
[----:B------:R3:W5:Y:S01]  /*15950*/  MUFU.TANH R31, R22 ;  /* 0x00000016001f7308 */ /* 0x0007620000002400 */
[----:B------:R-:W-:Y:S01]  /*15960*/  FSEL R43, R39, -INF , !P3 ;  /* 0xff800000272b7808 */ /* 0x000fe20005800000 */
[----:B------:R-:W-:Y:S01]  /*15970*/  FFMA.FTZ R29, R38, UR6, R29 ;  /* 0x00000006261d7c23 */ /* 0x000fe2000801001d */
[-C--:B------:R-:W-:Y:S01]  /*15980*/  ISETP.GE.AND P3, PT, R47, R128.reuse, PT ;  /* 0x000000802f00720c */ /* 0x080fe20003f66270 */
[----:B------:R-:W-:Y:S01]  /*15990*/  FFMA.FTZ R32, R40, UR6, R32 ;  /* 0x0000000628207c23 */ /* 0x000fe20008010020 */
[----:B------:R-:W-:-:S02]  /*159a0*/  ISETP.GE.AND P4, PT, R49, R128, PT ;  /* 0x000000803100720c */ /* 0x000fc40003f86270 */
[----:B------:R-:W-:Y:S01]  /*159b0*/  FSEL R26, R26, -INF , !P5 ;  /* 0xff8000001a1a7808 */ /* 0x000fe20006800000 */
[----:B------:R-:W5:Y:S01]  /*159c0*/  MUFU.TANH R21, R21 ;  /* 0x0000001500157308 */ /* 0x000f620000002400 */
[----:B----4-:R-:W-:Y:S01]  /*159d0*/  FFMA.FTZ R20, R38, UR6, R33 ;  /* 0x0000000626147c23 */ /* 0x010fe20008010021 */
[----:B------:R-:W-:Y:S02]  /*159e0*/  IMAD.U32 R38, RZ, RZ, UR5 ;  /* 0x00000005ff267e24 */ /* 0x000fe4000f8e00ff */
[----:B------:R-:W-:Y:S01]  /*159f0*/  FFMA.FTZ R33, R40, UR6, R3 ;  /* 0x0000000628217c23 */ /* 0x000fe20008010003 */
[----:B------:R-:W-:Y:S02]  /*15a00*/  FSEL R40, R29, -INF , !P3 ;  /* 0xff8000001d287808 */ /* 0x000fe40005800000 */
[----:B------:R-:W-:Y:S02]  /*15a10*/  ISETP.GE.AND P5, PT, R47, R130, PT ;  /* 0x000000822f00720c */ /* 0x000fe40003fa6270 */
[----:B------:R-:W-:Y:S01]  /*15a20*/  LOP3.LUT R3, R38, 0xd1, R15, 0xfe, !PT ;  /* 0x000000d126037812 */ /* 0x000fe200078efe0f */
[----:B---3--:R-:W-:Y:S01]  /*15a30*/  IMAD.U32 R22, RZ, RZ, UR5 ;  /* 0x00000005ff167e24 */ /* 0x008fe2000f8e00ff */
[----:B------:R-:W-:Y:S01]  /*15a40*/  FSEL R39, R32, -INF , !P4 ;  /* 0xff80000020277808 */ /* 0x000fe20006000000 */
[----:B------:R-:W3:Y:S01]  /*15a50*/  MUFU.TANH R19, R19 ;  /* 0x0000001300137308 */ /* 0x000ee20000002400 */
[----:B------:R-:W-:-:S02]  /*15a60*/  FSEL R41, R41, -INF , !P6 ;  /* 0xff80000029297808 */ /* 0x000fc40007000000 */
[--C-:B------:R-:W-:Y:S02]  /*15a70*/  LOP3.LUT R37, R22, 0xd8, R15.reuse, 0xfe, !PT ;  /* 0x000000d816257812 */ /* 0x100fe400078efe0f */
[----:B------:R-:W-:Y:S02]  /*15a80*/  FSEL R22, R35, -INF , !P1 ;  /* 0xff80000023167808 */ /* 0x000fe40004800000 */
[----:B------:R-:W-:Y:S01]  /*15a90*/  I2FP.F32.S32 R35, R3 ;  /* 0x0000000300237245 */ /* 0x000fe20000201400 */
[----:B------:R-:W-:Y:S01]  /*15aa0*/  MUFU.TANH R17, R17 ;  /* 0x0000001100117308 */ /* 0x000fe20000002400 */
[----:B------:R-:W-:Y:S02]  /*15ab0*/  I2FP.F32.S32 R48, R37 ;  /* 0x0000002500307245 */ /* 0x000fe40000201400 */
[----:B------:R-:W-:Y:S01]  /*15ac0*/  ISETP.GE.AND P6, PT, R3, R128, PT ;  /* 0x000000800300720c */ /* 0x000fe20003fc6270 */
[C---:B--2---:R-:W-:Y:S01]  /*15ad0*/  FFMA.FTZ R29, R35.reuse, UR6, R28 ;  /* 0x00000006231d7c23 */ /* 0x044fe2000801001c */
[----:B------:R-:W-:Y:S01]  /*15ae0*/  FFMA.FTZ R28, R35, UR6, R2 ;  /* 0x00000006231c7c23 */ /* 0x000fe20008010002 */
[----:B------:R-:W-:Y:S01]  /*15af0*/  LOP3.LUT R35, R38, 0xd9, R15, 0xfe, !PT ;  /* 0x000000d926237812 */ /* 0x000fe200078efe0f */
[----:B------:R-:W-:Y:S01]  /*15b00*/  FFMA.FTZ R27, R48, UR6, R27 ;  /* 0x00000006301b7c23 */ /* 0x000fe2000801001b */
[----:B------:R-:W-:Y:S01]  /*15b10*/  FSEL R20, R20, -INF , !P5 ;  /* 0xff80000014147808 */ /* 0x000fe20006800000 */
[----:B------:R2:W-:Y:S01]  /*15b20*/  MUFU.TANH R2, R16 ;  /* 0x0000001000027308 */ /* 0x0005e20000002400 */
[----:B------:R-:W-:-:S02]  /*15b30*/  I2FP.F32.S32 R32, R35 ;  /* 0x0000002300207245 */ /* 0x000fc40000201400 */
[C---:B------:R-:W-:Y:S02]  /*15b40*/  ISETP.GE.AND P5, PT, R37.reuse, R130, PT ;  /* 0x000000822500720c */ /* 0x040fe40003fa6270 */
[----:B------:R-:W-:Y:S01]  /*15b50*/  ISETP.GE.AND P3, PT, R37, R128, PT ;  /* 0x000000802500720c */ /* 0x000fe20003f66270 */
[----:B------:R-:W-:Y:S01]  /*15b60*/  FFMA.FTZ R37, R48, UR6, R23 ;  /* 0x0000000630257c23 */ /* 0x000fe20008010017 */
[-C--:B------:R-:W-:Y:S01]  /*15b70*/  ISETP.GE.AND P1, PT, R3, R130.reuse, PT ;  /* 0x000000820300720c */ /* 0x080fe20003f26270 */
[----:B------:R4:W-:Y:S01]  /*15b80*/  MUFU.TANH R23, R14 ;  /* 0x0000000e00177308 */ /* 0x0009e20000002400 */
[----:B------:R-:W-:Y:S01]  /*15b90*/  FSEL R24, R24, -INF , !P2 ;  /* 0xff80000018187808 */ /* 0x000fe20005000000 */
[C---:B-1----:R-:W-:Y:S01]  /*15ba0*/  FFMA.FTZ R25, R32.reuse, UR6, R25 ;  /* 0x0000000620197c23 */ /* 0x042fe20008010019 */
[----:B-----5:R-:W-:Y:S01]  /*15bb0*/  FFMA.FTZ R36, R32, UR6, R36 ;  /* 0x0000000620247c23 */ /* 0x020fe20008010024 */
[----:B------:R-:W-:Y:S01]  /*15bc0*/  ISETP.GE.AND P2, PT, R49, R130, PT ;  /* 0x000000823100720c */ /* 0x000fe20003f46270 */
[----:B------:R-:W-:Y:S01]  /*15bd0*/  IMAD.U32 R32, RZ, RZ, UR5 ;  /* 0x00000005ff207e24 */ /* 0x000fe2000f8e00ff */
[----:B------:R-:W-:-:S02]  /*15be0*/  FSEL R38, R28, -INF , !P6 ;  /* 0xff8000001c267808 */ /* 0x000fc40007000000 */
[----:B------:R1:W5:Y:S01]  /*15bf0*/  MUFU.TANH R3, R18 ;  /* 0x0000001200037308 */ /* 0x0003620000002400 */
[----:B------:R-:W-:Y:S02]  /*15c00*/  LOP3.LUT R47, R50, 0xe0, R15, 0xfe, !PT ;  /* 0x000000e0322f7812 */ /* 0x000fe400078efe0f */
[----:B--2---:R-:W-:Y:S02]  /*15c10*/  FSEL R16, R29, -INF , !P1 ;  /* 0xff8000001d107808 */ /* 0x004fe40004800000 */
[----:B------:R-:W-:Y:S02]  /*15c20*/  ISETP.GE.AND P4, PT, R35, R128, PT ;  /* 0x000000802300720c */ /* 0x000fe40003f86270 */
[----:B------:R-:W-:Y:S01]  /*15c30*/  I2FP.F32.S32 R48, R47 ;  /* 0x0000002f00307245 */ /* 0x000fe20000201400 */
[----:B------:R2:W5:Y:S01]  /*15c40*/  MUFU.TANH R28, R12 ;  /* 0x0000000c001c7308 */ /* 0x0005620000002400 */
[----:B----4-:R-:W-:Y:S01]  /*15c50*/  IMAD.U32 R14, RZ, RZ, UR5 ;  /* 0x00000005ff0e7e24 */ /* 0x010fe2000f8e00ff */
[----:B------:R-:W-:-:S02]  /*15c60*/  FSEL R37, R37, -INF , !P3 ;  /* 0xff80000025257808 */ /* 0x000fc40005800000 */
[----:B------:R-:W-:Y:S01]  /*15c70*/  FSEL R36, R36, -INF , !P4 ;  /* 0xff80000024247808 */ /* 0x000fe20006000000 */
[----:B------:R-:W-:Y:S01]  /*15c80*/  FFMA.FTZ R31, R48, UR6, R31 ;  /* 0x00000006301f7c23 */ /* 0x000fe2000801001f */
[----:B------:R-:W-:Y:S01]  /*15c90*/  LOP3.LUT R29, R14, 0xe8, R15, 0xfe, !PT ;  /* 0x000000e80e1d7812 */ /* 0x000fe200078efe0f */
[----:B------:R-:W-:Y:S01]  /*15ca0*/  FFMA.FTZ R21, R48, UR6, R21 ;  /* 0x0000000630157c23 */ /* 0x000fe20008010015 */
[----:B------:R-:W-:Y:S01]  /*15cb0*/  FSEL R14, R27, -INF , !P5 ;  /* 0xff8000001b0e7808 */ /* 0x000fe20006800000 */
[----:B------:R-:W-:Y:S01]  /*15cc0*/  IMAD.U32 R48, RZ, RZ, UR5 ;  /* 0x00000005ff307e24 */ /* 0x000fe2000f8e00ff */
[----:B-1----:R-:W-:Y:S01]  /*15cd0*/  FSEL R18, R33, -INF , !P2 ;  /* 0xff80000021127808 */ /* 0x002fe20005000000 */
[----:B------:R-:W-:Y:S01]  /*15ce0*/  MUFU.TANH R13, R13 ;  /* 0x0000000d000d7308 */ /* 0x000fe20000002400 */
[----:B------:R-:W-:Y:S02]  /*15cf0*/  ISETP.GE.AND P2, PT, R35, R130, PT ;  /* 0x000000822300720c */ /* 0x000fe40003f46270 */
[----:B------:R-:W-:-:S02]  /*15d00*/  LOP3.LUT R33, R32, 0xe1, R15, 0xfe, !PT ;  /* 0x000000e120217812 */ /* 0x000fc400078efe0f */
[----:B------:R-:W-:Y:S02]  /*15d10*/  ISETP.GE.AND P4, PT, R29, R128, PT ;  /* 0x000000801d00720c */ /* 0x000fe40003f86270 */
[C---:B------:R-:W-:Y:S01]  /*15d20*/  ISETP.GE.AND P5, PT, R33.reuse, R130, PT ;  /* 0x000000822100720c */ /* 0x040fe20003fa6270 */
[----:B------:R-:W-:Y:S01]  /*15d30*/  MUFU.TANH R10, R10 ;  /* 0x0000000a000a7308 */ /* 0x000fe20000002400 */
[----:B------:R-:W-:Y:S02]  /*15d40*/  ISETP.GE.AND P3, PT, R33, R128, PT ;  /* 0x000000802100720c */ /* 0x000fe40003f66270 */
[----:B------:R-:W-:Y:S02]  /*15d50*/  I2FP.F32.S32 R32, R33 ;  /* 0x0000002100207245 */ /* 0x000fe40000201400 */
[----:B--2---:R-:W-:Y:S02]  /*15d60*/  FSEL R12, R25, -INF , !P2 ;  /* 0xff800000190c7808 */ /* 0x004fe40005000000 */
[-C--:B------:R-:W-:Y:S01]  /*15d70*/  ISETP.GE.AND P2, PT, R29, R130.reuse, PT ;  /* 0x000000821d00720c */ /* 0x080fe20003f46270 */
[----:B------:R1:W2:Y:S01]  /*15d80*/  MUFU.TANH R25, R8 ;  /* 0x0000000800197308 */ /* 0x0002a20000002400 */
[----:B------:R-:W-:Y:S01]  /*15d90*/  I2FP.F32.S32 R33, R29 ;  /* 0x0000001d00217245 */ /* 0x000fe20000201400 */
[C---:B---3--:R-:W-:Y:S01]  /*15da0*/  FFMA.FTZ R27, R32.reuse, UR6, R19 ;  /* 0x00000006201b7c23 */ /* 0x048fe20008010013 */
[----:B------:R-:W-:Y:S01]  /*15db0*/  ISETP.GE.AND P1, PT, R47, R130, PT ;  /* 0x000000822f00720c */ /* 0x000fe20003f26270 */
[----:B-----5:R-:W-:Y:S01]  /*15dc0*/  FFMA.FTZ R19, R32, UR6, R3 ;  /* 0x0000000620137c23 */ /* 0x020fe20008010003 */
[--C-:B------:R-:W-:Y:S01]  /*15dd0*/  LOP3.LUT R35, R48, 0xe9, R15.reuse, 0xfe, !PT ;  /* 0x000000e930237812 */ /* 0x100fe200078efe0f */
[C---:B------:R-:W-:Y:S01]  /*15de0*/  FFMA.FTZ R32, R33.reuse, UR6, R2 ;  /* 0x0000000621207c23 */ /* 0x040fe20008010002 */
[----:B------:R-:W-:Y:S01]  /*15df0*/  FFMA.FTZ R28, R33, UR6, R28 ;  /* 0x00000006211c7c23 */ /* 0x000fe2000801001c */
[----:B------:R-:W3:Y:S01]  /*15e00*/  MUFU.TANH R29, R6 ;  /* 0x00000006001d7308 */ /* 0x000ee20000002400 */
[----:B------:R-:W-:-:S02]  /*15e10*/  LOP3.LUT R33, R50, 0xf0, R15, 0xfe, !PT ;  /* 0x000000f032217812 */ /* 0x000fc400078efe0f */
[----:B------:R-:W-:Y:S02]  /*15e20*/  I2FP.F32.S32 R50, R35 ;  /* 0x0000002300327245 */ /* 0x000fe40000201400 */
[----:B------:R-:W-:Y:S02]  /*15e30*/  ISETP.GE.AND P6, PT, R47, R128, PT ;  /* 0x000000802f00720c */ /* 0x000fe40003fc6270 */
[----:B------:R-:W-:Y:S01]  /*15e40*/  FSEL R2, R19, -INF , !P3 ;  /* 0xff80000013027808 */ /* 0x000fe20005800000 */
[C---:B------:R-:W-:Y:S01]  /*15e50*/  FFMA.FTZ R23, R50.reuse, UR6, R23 ;  /* 0x0000000632177c23 */ /* 0x040fe20008010017 */
[----:B-1----:R-:W-:Y:S01]  /*15e60*/  FSEL R8, R31, -INF , !P1 ;  /* 0xff8000001f087808 */ /* 0x002fe20004800000 */
[----:B------:R-:W-:Y:S01]  /*15e70*/  FFMA.FTZ R47, R50, UR6, R17 ;  /* 0x00000006322f7c23 */ /* 0x000fe20008010011 */
[----:B------:R1:W4:Y:S01]  /*15e80*/  MUFU.TANH R31, R4 ;  /* 0x00000004001f7308 */ /* 0x0003220000002400 */
[----:B------:R-:W-:Y:S01]  /*15e90*/  I2FP.F32.S32 R52, R33 ;  /* 0x0000002100347245 */ /* 0x000fe20000201400 */
[----:B------:R-:W-:Y:S01]  /*15ea0*/  FMUL.FTZ R17, R121, UR4 ;  /* 0x0000000479117c20 */ /* 0x000fe20008410000 */
[----:B------:R-:W-:Y:S01]  /*15eb0*/  LOP3.LUT R19, R48, 0xf1, R15, 0xfe, !PT ;  /* 0x000000f130137812 */ /* 0x000fe200078efe0f */
[----:B------:R-:W-:Y:S01]  /*15ec0*/  IMAD.U32 R50, RZ, RZ, UR5 ;  /* 0x00000005ff327e24 */ /* 0x000fe2000f8e00ff */
[----:B------:R-:W-:Y:S01]  /*15ed0*/  FSEL R48, R28, -INF , !P4 ;  /* 0xff8000001c307808 */ /* 0x000fe20006000000 */
[----:B------:R-:W-:Y:S01]  /*15ee0*/  IMAD.U32 R28, RZ, RZ, UR5 ;  /* 0x00000005ff1c7e24 */ /* 0x000fe2000f8e00ff */
[----:B------:R-:W-:Y:S01]  /*15ef0*/  ISETP.GE.AND P1, PT, R35, R130, PT ;  /* 0x000000822300720c */ /* 0x000fe20003f26270 */
[C---:B--2---:R-:W-:Y:S01]  /*15f00*/  FFMA.FTZ R25, R52.reuse, UR6, R25 ;  /* 0x0000000634197c23 */ /* 0x044fe20008010019 */
[----:B------:R-:W-:Y:S01]  /*15f10*/  FSEL R3, R21, -INF , !P6 ;  /* 0xff80000015037808 */ /* 0x000fe20007000000 */
[----:B---3--:R-:W-:Y:S01]  /*15f20*/  FFMA.FTZ R29, R52, UR6, R29 ;  /* 0x00000006341d7c23 */ /* 0x008fe2000801001d */
[----:B------:R-:W-:Y:S01]  /*15f30*/  I2FP.F32.S32 R52, R19 ;  /* 0x0000001300347245 */ /* 0x000fe20000201400 */
[----:B------:R-:W-:Y:S01]  /*15f40*/  MUFU.TANH R17, R17 ;  /* 0x0000001100117308 */ /* 0x000fe20000002400 */
[----:B------:R-:W-:-:S02]  /*15f50*/  ISETP.GE.AND P4, PT, R19, R128, PT ;  /* 0x000000801300720c */ /* 0x000fc40003f86270 */
[----:B------:R-:W-:Y:S01]  /*15f60*/  FSEL R112, R23, -INF , !P1 ;  /* 0xff80000017707808 */ /* 0x000fe20004800000 */
[----:B------:R-:W-:Y:S01]  /*15f70*/  FMUL.FTZ R23, R116, UR4 ;  /* 0x0000000474177c20 */ /* 0x000fe20008410000 */
[----:B-1----:R-:W-:Y:S01]  /*15f80*/  FSEL R4, R32, -INF , !P2 ;  /* 0xff80000020047808 */ /* 0x002fe20005000000 */
[----:B------:R-:W-:Y:S01]  /*15f90*/  IMAD.U32 R32, RZ, RZ, UR5 ;  /* 0x00000005ff207e24 */ /* 0x000fe2000f8e00ff */
[----:B------:R-:W-:Y:S01]  /*15fa0*/  ISETP.GE.AND P2, PT, R19, R130, PT ;  /* 0x000000821300720c */ /* 0x000fe20003f46270 */
[----:B------:R-:W1:Y:S01]  /*15fb0*/  MUFU.TANH R11, R11 ;  /* 0x0000000b000b7308 */ /* 0x000e620000002400 */
[----:B------:R-:W-:Y:S01]  /*15fc0*/  FSEL R6, R27, -INF , !P5 ;  /* 0xff8000001b067808 */ /* 0x000fe20006800000 */
[----:B----4-:R-:W-:Y:S01]  /*15fd0*/  FFMA.FTZ R31, R52, UR6, R31 ;  /* 0x00000006341f7c23 */ /* 0x010fe2000801001f */
[--C-:B------:R-:W-:Y:S01]  /*15fe0*/  LOP3.LUT R21, R32, 0x1, R15.reuse, 0xfe, !PT ;  /* 0x0000000120157812 */ /* 0x100fe200078efe0f */
[----:B------:R-:W-:Y:S01]  /*15ff0*/  IMAD.U32 R116, RZ, RZ, UR5 ;  /* 0x00000005ff747e24 */ /* 0x000fe2000f8e00ff */
[----:B------:R-:W-:Y:S01]  /*16000*/  LOP3.LUT R19, R28, 0x8, R15, 0xfe, !PT ;  /* 0x000000081c137812 */ /* 0x000fe200078efe0f */
[----:B------:R-:W-:Y:S01]  /*16010*/  FFMA.FTZ R13, R52, UR6, R13 ;  /* 0x00000006340d7c23 */ /* 0x000fe2000801000d */
[----:B------:R-:W-:Y:S01]  /*16020*/  ISETP.GE.AND P6, PT, R35, R128, PT ;  /* 0x000000802300720c */ /* 0x000fe20003fc6270 */
[----:B------:R2:W3:Y:S01]  /*16030*/  MUFU.TANH R65, R53 ;  /* 0x0000003500417308 */ /* 0x0004e20000002400 */
[C---:B------:R-:W-:Y:S01]  /*16040*/  ISETP.GE.AND P5, PT, R33.reuse, R130, PT ;  /* 0x000000822100720c */ /* 0x040fe20003fa6270 */
[----:B------:R-:W-:Y:S01]  /*16050*/  IMAD.U32 R52, RZ, RZ, UR5 ;  /* 0x00000005ff347e24 */ /* 0x000fe2000f8e00ff */
[----:B------:R-:W-:Y:S01]  /*16060*/  ISETP.GE.AND P3, PT, R33, R128, PT ;  /* 0x000000802100720c */ /* 0x000fe20003f66270 */
[----:B------:R-:W-:Y:S01]  /*16070*/  FMUL.FTZ R35, R72, UR4 ;  /* 0x0000000448237c20 */ /* 0x000fe20008410000 */
[----:B------:R-:W-:Y:S01]  /*16080*/  I2FP.F32.S32 R28, R21 ;  /* 0x00000015001c7245 */ /* 0x000fe20000201400 */
[----:B------:R-:W-:Y:S01]  /*16090*/  FMUL.FTZ R72, R73, UR4 ;  /* 0x0000000449487c20 */ /* 0x000fe20008410000 */
[----:B------:R-:W-:Y:S01]  /*160a0*/  LOP3.LUT R33, R50, 0xf8, R15, 0xfe, !PT ;  /* 0x000000f832217812 */ /* 0x000fe200078efe0f */
[----:B------:R-:W4:Y:S01]  /*160b0*/  MUFU.TANH R23, R23 ;  /* 0x0000001700177308 */ /* 0x000f220000002400 */
[----:B------:R-:W-:Y:S01]  /*160c0*/  I2FP.F32.S32 R32, R19 ;  /* 0x0000001300207245 */ /* 0x000fe20000201400 */
[----:B------:R-:W-:Y:S01]  /*160d0*/  FFMA.FTZ R125, R28, UR6, R125 ;  /* 0x000000061c7d7c23 */ /* 0x000fe2000801007d */
[----:B------:R-:W-:Y:S01]  /*160e0*/  FSEL R47, R47, -INF , !P6 ;  /* 0xff8000002f2f7808 */ /* 0x000fe20007000000 */
[----:B------:R-:W-:Y:S01]  /*160f0*/  IMAD.U32 R28, RZ, RZ, UR5 ;  /* 0x00000005ff1c7e24 */ /* 0x000fe2000f8e00ff */
[----:B------:R-:W-:Y:S01]  /*16100*/  FSEL R49, R29, -INF , !P3 ;  /* 0xff8000001d317808 */ /* 0x000fe20005800000 */
[----:B------:R-:W-:Y:S01]  /*16110*/  FFMA.FTZ R173, R32, UR6, R173 ;  /* 0x0000000620ad7c23 */ /* 0x000fe200080100ad */
[C---:B------:R-:W-:Y:S01]  /*16120*/  ISETP.GE.AND P1, PT, R33.reuse, R130, PT ;  /* 0x000000822100720c */ /* 0x040fe20003f26270 */
[----:B------:R-:W-:Y:S01]  /*16130*/  IMAD.U32 R32, RZ, RZ, UR5 ;  /* 0x00000005ff207e24 */ /* 0x000fe2000f8e00ff */
[----:B------:R-:W-:Y:S01]  /*16140*/  ISETP.GE.AND P6, PT, R33, R128, PT ;  /* 0x000000802100720c */ /* 0x000fe20003fc6270 */
[----:B------:R-:W-:Y:S01]  /*16150*/  MUFU.TANH R61, R61 ;  /* 0x0000003d003d7308 */ /* 0x000fe20000002400 */
[----:B------:R-:W-:Y:S01]  /*16160*/  ISETP.GE.AND P3, PT, R21, R130, PT ;  /* 0x000000821500720c */ /* 0x000fe20003f66270 */
[----:B------:R-:W-:Y:S01]  /*16170*/  FMUL.FTZ R73, R78, UR4 ;  /* 0x000000044e497c20 */ /* 0x000fe20008410000 */
[----:B------:R-:W-:Y:S01]  /*16180*/  I2FP.F32.S32 R33, R33 ;  /* 0x0000002100217245 */ /* 0x000fe20000201400 */
[----:B------:R-:W-:Y:S01]  /*16190*/  IMAD.U32 R78, RZ, RZ, UR5 ;  /* 0x00000005ff4e7e24 */ /* 0x000fe2000f8e00ff */
[----:B------:R-:W-:-:S02]  /*161a0*/  FSEL R54, R31, -INF , !P2 ;  /* 0xff8000001f367808 */ /* 0x000fc40005000000 */
[--C-:B------:R-:W-:Y:S01]  /*161b0*/  LOP3.LUT R31, R116, 0x9, R15.reuse, 0xfe, !PT ;  /* 0x00000009741f7812 */ /* 0x100fe200078efe0f */
[----:B------:R-:W5:Y:S01]  /*161c0*/  MUFU.TANH R21, R117 ;  /* 0x0000007500157308 */ /* 0x000f620000002400 */
[----:B------:R-:W-:Y:S01]  /*161d0*/  ISETP.GE.AND P2, PT, R19, R130, PT ;  /* 0x000000821300720c */ /* 0x000fe20003f46270 */
[C---:B------:R-:W-:Y:S01]  /*161e0*/  FFMA.FTZ R10, R33.reuse, UR6, R10 ;  /* 0x00000006210a7c23 */ /* 0x040fe2000801000a */
[----:B------:R-:W-:Y:S01]  /*161f0*/  LOP3.LUT R19, R28, 0x18, R15, 0xfe, !PT ;  /* 0x000000181c137812 */ /* 0x000fe200078efe0f */
[----:B-1----:R-:W-:Y:S01]  /*16200*/  FFMA.FTZ R11, R33, UR6, R11 ;  /* 0x00000006210b7c23 */ /* 0x002fe2000801000b */
[----:B------:R-:W-:Y:S01]  /*16210*/  LOP3.LUT R27, R15, UR5, RZ, 0xfc, !PT ;  /* 0x000000050f1b7c12 */ /* 0x000fe2000f8efcff */
[----:B------:R-:W-:Y:S01]  /*16220*/  FMUL.FTZ R33, R74, UR4 ;  /* 0x000000044a217c20 */ /* 0x000fe20008410000 */
[----:B------:R-:W-:Y:S01]  /*16230*/  I2FP.F32.S32 R28, R31 ;  /* 0x0000001f001c7245 */ /* 0x000fe20000201400 */
[----:B------:R-:W1:Y:S01]  /*16240*/  MUFU.TANH R63, R113 ;  /* 0x00000071003f7308 */ /* 0x000e620000002400 */
[----:B------:R-:W-:-:S02]  /*16250*/  FSEL R50, R25, -INF , !P5 ;  /* 0xff80000019327808 */ /* 0x000fc40006800000 */
[----:B------:R-:W-:Y:S01]  /*16260*/  LOP3.LUT R29, R52, 0x10, R15, 0xfe, !PT ;  /* 0x00000010341d7812 */ /* 0x000fe200078efe0f */
[----:B------:R-:W-:Y:S01]  /*16270*/  FFMA.FTZ R17, R28, UR6, R17 ;  /* 0x000000061c117c23 */ /* 0x000fe20008010011 */
[----:B------:R-:W-:Y:S01]  /*16280*/  LOP3.LUT R25, R32, 0x11, R15, 0xfe, !PT ;  /* 0x0000001120197812 */ /* 0x000fe200078efe0f */
[----:B------:R-:W-:Y:S01]  /*16290*/  IMAD.U32 R28, RZ, RZ, UR5 ;  /* 0x00000005ff1c7e24 */ /* 0x000fe2000f8e00ff */
[----:B------:R-:W-:Y:S01]  /*162a0*/  I2FP.F32.S32 R32, R19 ;  /* 0x0000001300207245 */ /* 0x000fe20000201400 */
[----:B------:R-:W1:Y:S01]  /*162b0*/  MUFU.TANH R55, R55 ;  /* 0x0000003700377308 */ /* 0x000e620000002400 */
[----:B------:R-:W-:Y:S02]  /*162c0*/  ISETP.GE.AND P5, PT, R27, R130, PT ;  /* 0x000000821b00720c */ /* 0x000fe40003fa6270 */
[----:B--2---:R-:W-:Y:S01]  /*162d0*/  FSEL R53, R10, -INF , !P1 ;  /* 0xff8000000a357808 */ /* 0x004fe20004800000 */
[----:B---3--:R-:W-:Y:S01]  /*162e0*/  FFMA.FTZ R65, R32, UR6, R65 ;  /* 0x0000000620417c23 */ /* 0x008fe20008010041 */
[----:B------:R-:W-:Y:S01]  /*162f0*/  I2FP.F32.S32 R27, R27 ;  /* 0x0000001b001b7245 */ /* 0x000fe20000201400 */
[----:B------:R-:W-:Y:S01]  /*16300*/  IMAD.U32 R32, RZ, RZ, UR5 ;  /* 0x00000005ff207e24 */ /* 0x000fe2000f8e00ff */
[----:B------:R-:W-:Y:S01]  /*16310*/  I2FP.F32.S32 R10, R29 ;  /* 0x0000001d000a7245 */ /* 0x000fe20000201400 */
[----:B------:R-:W2:Y:S01]  /*16320*/  MUFU.TANH R71, R109 ;  /* 0x0000006d00477308 */ /* 0x000ea20000002400 */
[----:B------:R-:W-:Y:S01]  /*16330*/  I2FP.F32.S32 R116, R25 ;  /* 0x0000001900747245 */ /* 0x000fe20000201400 */
[----:B------:R-:W-:Y:S01]  /*16340*/  FFMA.FTZ R27, R27, UR6, R172 ;  /* 0x000000061b1b7c23 */ /* 0x000fe200080100ac */
[----:B------:R-:W-:Y:S01]  /*16350*/  FSEL R51, R11, -INF , !P6 ;  /* 0xff8000000b337808 */ /* 0x000fe20007000000 */
[----:B----4-:R-:W-:Y:S01]  /*16360*/  FFMA.FTZ R23, R10, UR6, R23 ;  /* 0x000000060a177c23 */ /* 0x010fe20008010017 */
[----:B------:R-:W-:Y:S01]  /*16370*/  LOP3.LUT R11, R28, 0x28, R15, 0xfe, !PT ;  /* 0x000000281c0b7812 */ /* 0x000fe200078efe0f */
[----:B-----5:R-:W-:Y:S01]  /*16380*/  FFMA.FTZ R10, R116, UR6, R21 ;  /* 0x00000006740a7c23 */ /* 0x020fe20008010015 */
[----:B------:R-:W-:Y:S01]  /*16390*/  IMAD.U32 R116, RZ, RZ, UR5 ;  /* 0x00000005ff747e24 */ /* 0x000fe2000f8e00ff */
[----:B------:R-:W-:Y:S01]  /*163a0*/  FSEL R52, R13, -INF , !P4 ;  /* 0xff8000000d347808 */ /* 0x000fe20006000000 */
[----:B------:R-:W3:Y:S01]  /*163b0*/  MUFU.TANH R57, R57 ;  /* 0x0000003900397308 */ /* 0x000ee20000002400 */
[--C-:B------:R-:W-:Y:S01]  /*163c0*/  LOP3.LUT R21, R136, 0x19, R15.reuse, 0xfe, !PT ;  /* 0x0000001988157812 */ /* 0x100fe200078efe0f */
[----:B------:R-:W-:Y:S01]  /*163d0*/  IMAD.U32 R172, RZ, RZ, UR5 ;  /* 0x00000005ffac7e24 */ /* 0x000fe2000f8e00ff */
[----:B------:R-:W-:-:S02]  /*163e0*/  LOP3.LUT R13, R32, 0x21, R15, 0xfe, !PT ;  /* 0x00000021200d7812 */ /* 0x000fc400078efe0f */
[----:B------:R-:W-:Y:S01]  /*163f0*/  FSEL R202, R27, -INF , !P5 ;  /* 0xff8000001bca7808 */ /* 0x000fe20006800000 */
[----:B------:R-:W-:Y:S01]  /*16400*/  FMUL.FTZ R27, R81, UR4 ;  /* 0x00000004511b7c20 */ /* 0x000fe20008410000 */
[----:B------:R-:W-:Y:S01]  /*16410*/  I2FP.F32.S32 R32, R11 ;  /* 0x0000000b00207245 */ /* 0x000fe20000201400 */
[----:B------:R-:W4:Y:S01]  /*16420*/  MUFU.TANH R59, R59 ;  /* 0x0000003b003b7308 */ /* 0x000f220000002400 */
[-C--:B------:R-:W-:Y:S02]  /*16430*/  ISETP.GE.AND P5, PT, R19, R130.reuse, PT ;  /* 0x000000821300720c */ /* 0x080fe40003fa6270 */
[----:B------:R-:W-:Y:S01]  /*16440*/  LOP3.LUT R19, R116, 0x20, R15, 0xfe, !PT ;  /* 0x0000002074137812 */ /* 0x000fe200078efe0f */
[----:B------:R-:W-:Y:S01]  /*16450*/  FFMA.FTZ R61, R32, UR6, R61 ;  /* 0x00000006203d7c23 */ /* 0x000fe2000801003d */
[----:B------:R-:W-:Y:S01]  /*16460*/  I2FP.F32.S32 R28, R21 ;  /* 0x00000015001c7245 */ /* 0x000fe20000201400 */
[----:B------:R-:W-:Y:S01]  /*16470*/  IMAD.U32 R32, RZ, RZ, UR5 ;  /* 0x00000005ff207e24 */ /* 0x000fe2000f8e00ff */
[-C--:B------:R-:W-:Y:S01]  /*16480*/  ISETP.GE.AND P4, PT, R31, R130.reuse, PT ;  /* 0x000000821f00720c */ /* 0x080fe20003f86270 */
[----:B------:R-:W-:Y:S01]  /*16490*/  MUFU.TANH R69, R69 ;  /* 0x0000004500457308 */ /* 0x000fe20000002400 */
[----:B------:R-:W-:Y:S01]  /*164a0*/  I2FP.F32.S32 R136, R19 ;  /* 0x0000001300887245 */ /* 0x000fe20000201400 */
[----:B-1----:R-:W-:Y:S01]  /*164b0*/  FFMA.FTZ R63, R28, UR6, R63 ;  /* 0x000000061c3f7c23 */ /* 0x002fe2000801003f */
[----:B------:R-:W-:Y:S01]  /*164c0*/  I2FP.F32.S32 R104, R13 ;  /* 0x0000000d00687245 */ /* 0x000fe20000201400 */
[----:B------:R-:W-:Y:S01]  /*164d0*/  IMAD.U32 R28, RZ, RZ, UR5 ;  /* 0x00000005ff1c7e24 */ /* 0x000fe2000f8e00ff */
[-C--:B------:R-:W-:Y:S01]  /*164e0*/  ISETP.GE.AND P1, PT, R29, R130.reuse, PT ;  /* 0x000000821d00720c */ /* 0x080fe20003f26270 */
[----:B------:R-:W-:Y:S01]  /*164f0*/  FFMA.FTZ R136, R136, UR6, R55 ;  /* 0x0000000688887c23 */ /* 0x000fe20008010037 */
[----:B------:R-:W-:Y:S01]  /*16500*/  FSEL R105, R125, -INF , !P3 ;  /* 0xff8000007d697808 */ /* 0x000fe20005800000 */
[----:B--2---:R-:W-:Y:S01]  /*16510*/  FFMA.FTZ R71, R104, UR6, R71 ;  /* 0x0000000668477c23 */ /* 0x004fe20008010047 */
[-C--:B------:R-:W-:Y:S01]  /*16520*/  ISETP.GE.AND P3, PT, R21, R130.reuse, PT ;  /* 0x000000821500720c */ /* 0x080fe20003f66270 */
[----:B------:R-:W-:Y:S01]  /*16530*/  FMUL.FTZ R21, R92, UR4 ;  /* 0x000000045c157c20 */ /* 0x000fe20008410000 */
[----:B------:R-:W-:Y:S01]  /*16540*/  FSEL R67, R17, -INF , !P4 ;  /* 0xff80000011437808 */ /* 0x000fe20006000000 */
[----:B------:R-:W-:Y:S01]  /*16550*/  IMAD.U32 R104, RZ, RZ, UR5 ;  /* 0x00000005ff687e24 */ /* 0x000fe2000f8e00ff */
[--C-:B------:R-:W-:Y:S01]  /*16560*/  LOP3.LUT R17, R32, 0x31, R15.reuse, 0xfe, !PT ;  /* 0x0000003120117812 */ /* 0x100fe200078efe0f */
[----:B------:R-:W-:Y:S01]  /*16570*/  FMUL.FTZ R55, R88, UR4 ;  /* 0x0000000458377c20 */ /* 0x000fe20008410000 */
[----:B------:R-:W-:Y:S01]  /*16580*/  FSEL R140, R23, -INF , !P1 ;  /* 0xff800000178c7808 */ /* 0x000fe20004800000 */
[----:B------:R-:W1:Y:S01]  /*16590*/  MUFU.TANH R21, R21 ;  /* 0x0000001500157308 */ /* 0x000e620000002400 */
[----:B------:R-:W-:Y:S01]  /*165a0*/  FSEL R208, R173, -INF , !P2 ;  /* 0xff800000add07808 */ /* 0x000fe20005000000 */
[----:B------:R-:W-:Y:S01]  /*165b0*/  FMUL.FTZ R23, R97, UR4 ;  /* 0x0000000461177c20 */ /* 0x000fe20008410000 */
[-C--:B------:R-:W-:Y:S01]  /*165c0*/  ISETP.GE.AND P1, PT, R11, R130.reuse, PT ;  /* 0x000000820b00720c */ /* 0x080fe20003f26270 */
[----:B------:R-:W-:Y:S01]  /*165d0*/  IMAD.U32 R92, RZ, RZ, UR5 ;  /* 0x00000005ff5c7e24 */ /* 0x000fe2000f8e00ff */
[-C--:B------:R-:W-:Y:S01]  /*165e0*/  ISETP.GE.AND P2, PT, R19, R130.reuse, PT ;  /* 0x000000821300720c */ /* 0x080fe20003f46270 */
[----:B------:R-:W-:Y:S01]  /*165f0*/  FMUL.FTZ R88, R89, UR4 ;  /* 0x0000000459587c20 */ /* 0x000fe20008410000 */
[----:B------:R-:W-:Y:S01]  /*16600*/  LOP3.LUT R11, R28, 0x38, R15, 0xfe, !PT ;  /* 0x000000381c0b7812 */ /* 0x000fe200078efe0f */
[----:B------:R-:W2:Y:S01]  /*16610*/  MUFU.TANH R55, R55 ;  /* 0x0000003700377308 */ /* 0x000ea20000002400 */
[----:B------:R-:W-:Y:S01]  /*16620*/  I2FP.F32.S32 R28, R17 ;  /* 0x00000011001c7245 */ /* 0x000fe20000201400 */
[----:B------:R-:W-:Y:S01]  /*16630*/  FMUL.FTZ R29, R77, UR4 ;  /* 0x000000044d1d7c20 */ /* 0x000fe20008410000 */
[-C--:B------:R-:W-:Y:S01]  /*16640*/  ISETP.GE.AND P6, PT, R25, R130.reuse, PT ;  /* 0x000000821900720c */ /* 0x080fe20003fc6270 */
[----:B------:R-:W-:Y:S01]  /*16650*/  FMUL.FTZ R77, R68, UR4 ;  /* 0x00000004444d7c20 */ /* 0x000fe20008410000 */
[-C--:B------:R-:W-:Y:S01]  /*16660*/  ISETP.GE.AND P4, PT, R13, R130.reuse, PT ;  /* 0x000000820d00720c */ /* 0x080fe20003f86270 */
[----:B---3--:R-:W-:Y:S01]  /*16670*/  FFMA.FTZ R57, R28, UR6, R57 ;  /* 0x000000061c397c23 */ /* 0x008fe20008010039 */
[--C-:B------:R-:W-:Y:S01]  /*16680*/  LOP3.LUT R13, R104, 0x30, R15.reuse, 0xfe, !PT ;  /* 0x00000030680d7812 */ /* 0x100fe200078efe0f */
[----:B------:R-:W-:Y:S01]  /*16690*/  IMAD.U32 R28, RZ, RZ, UR5 ;  /* 0x00000005ff1c7e24 */ /* 0x000fe2000f8e00ff */
[----:B------:R-:W-:Y:S01]  /*166a0*/  FSEL R136, R136, -INF , !P2 ;  /* 0xff80000088887808 */ /* 0x000fe20005000000 */
[----:B------:R-:W-:Y:S01]  /*166b0*/  MUFU.TANH R84, R84 ;  /* 0x0000005400547308 */ /* 0x000fe20000002400 */
[----:B------:R-:W-:Y:S01]  /*166c0*/  LOP3.LUT R19, R116, 0x29, R15, 0xfe, !PT ;  /* 0x0000002974137812 */ /* 0x000fe200078efe0f */
[----:B------:R-:W-:Y:S01]  /*166d0*/  FMUL.FTZ R31, R76, UR4 ;  /* 0x000000044c1f7c20 */ /* 0x000fe20008410000 */
[----:B------:R-:W-:-:S02]  /*166e0*/  ISETP.GE.AND P2, PT, R11, R130, PT ;  /* 0x000000820b00720c */ /* 0x000fc40003f46270 */
[----:B------:R-:W-:Y:S02]  /*166f0*/  FSEL R97, R10, -INF , !P6 ;  /* 0xff8000000a617808 */ /* 0x000fe40007000000 */
[----:B------:R-:W-:Y:S01]  /*16700*/  FSEL R65, R65, -INF , !P5 ;  /* 0xff80000041417808 */ /* 0x000fe20006800000 */
[----:B------:R-:W3:Y:S01]  /*16710*/  MUFU.TANH R10, R23 ;  /* 0x00000017000a7308 */ /* 0x000ee20000002400 */
[----:B------:R-:W-:Y:S02]  /*16720*/  I2FP.F32.S32 R11, R11 ;  /* 0x0000000b000b7245 */ /* 0x000fe40000201400 */
[-C--:B------:R-:W-:Y:S02]  /*16730*/  ISETP.GE.AND P5, PT, R13, R130.reuse, PT ;  /* 0x000000820d00720c */ /* 0x080fe40003fa6270 */
[----:B------:R-:W-:Y:S01]  /*16740*/  I2FP.F32.S32 R13, R13 ;  /* 0x0000000d000d7245 */ /* 0x000fe20000201400 */
[----:B------:R-:W-:Y:S01]  /*16750*/  FFMA.FTZ R96, R11, UR6, R96 ;  /* 0x000000060b607c23 */ /* 0x000fe20008010060 */
[----:B------:R-:W-:Y:S01]  /*16760*/  ISETP.GE.AND P6, PT, R19, R130, PT ;  /* 0x000000821300720c */ /* 0x000fe20003fc6270 */
[----:B------:R-:W-:Y:S01]  /*16770*/  MUFU.TANH R88, R88 ;  /* 0x0000005800587308 */ /* 0x000fe20000002400 */
[----:B------:R-:W-:Y:S01]  /*16780*/  I2FP.F32.S32 R32, R19 ;  /* 0x0000001300207245 */ /* 0x000fe20000201400 */
[----:B------:R-:W-:Y:S01]  /*16790*/  FFMA.FTZ R100, R13, UR6, R100 ;  /* 0x000000060d647c23 */ /* 0x000fe20008010064 */
[----:B------:R-:W-:-:S02]  /*167a0*/  LOP3.LUT R19, R92, 0x40, R15, 0xfe, !PT ;  /* 0x000000405c137812 */ /* 0x000fc400078efe0f */
[----:B------:R-:W-:Y:S01]  /*167b0*/  LOP3.LUT R11, R28, 0x48, R15, 0xfe, !PT ;  /* 0x000000481c0b7812 */ /* 0x000fe200078efe0f */
[----:B----4-:R-:W-:Y:S01]  /*167c0*/  FFMA.FTZ R59, R32, UR6, R59 ;  /* 0x00000006203b7c23 */ /* 0x010fe2000801003b */
[----:B------:R-:W-:Y:S01]  /*167d0*/  LOP3.LUT R13, R104, 0x39, R15, 0xfe, !PT ;  /* 0x00000039680d7812 */ /* 0x000fe200078efe0f */
[----:B------:R-:W-:Y:S01]  /*167e0*/  IMAD.U32 R32, RZ, RZ, UR5 ;  /* 0x00000005ff207e24 */ /* 0x000fe2000f8e00ff */
[----:B------:R-:W-:Y:S01]  /*167f0*/  I2FP.F32.S32 R28, R19 ;  /* 0x00000013001c7245 */ /* 0x000fe20000201400 */
[----:B------:R-:W-:Y:S01]  /*16800*/  MUFU.TANH R27, R27 ;  /* 0x0000001b001b7308 */ /* 0x000fe20000002400 */
[----:B------:R-:W-:Y:S02]  /*16810*/  I2FP.F32.S32 R104, R11 ;  /* 0x0000000b00687245 */ /* 0x000fe40000201400 */
[----:B------:R-:W-:Y:S01]  /*16820*/  FSEL R71, R71, -INF , !P4 ;  /* 0xff80000047477808 */ /* 0x000fe20006000000 */
[----:B-1----:R-:W-:Y:S01]  /*16830*/  FFMA.FTZ R21, R28, UR6, R21 ;  /* 0x000000061c157c23 */ /* 0x002fe20008010015 */
[-C--:B------:R-:W-:Y:S01]  /*16840*/  ISETP.GE.AND P4, PT, R13, R130.reuse, PT ;  /* 0x000000820d00720c */ /* 0x080fe20003f86270 */
[----:B--2---:R-:W-:Y:S01]  /*16850*/  FFMA.FTZ R55, R104, UR6, R55 ;  /* 0x0000000668377c23 */ /* 0x004fe20008010037 */
[----:B------:R-:W-:Y:S01]  /*16860*/  I2FP.F32.S32 R13, R13 ;  /* 0x0000000d000d7245 */ /* 0x000fe20000201400 */
[----:B------:R-:W1:Y:S01]  /*16870*/  MUFU.TANH R28, R85 ;  /* 0x00000055001c7308 */ /* 0x000e620000002400 */
[----:B------:R-:W-:Y:S01]  /*16880*/  FSEL R63, R63, -INF , !P3 ;  /* 0xff8000003f3f7808 */ /* 0x000fe20005800000 */
[----:B------:R-:W-:Y:S01]  /*16890*/  IMAD.U32 R104, RZ, RZ, UR5 ;  /* 0x00000005ff687e24 */ /* 0x000fe2000f8e00ff */
[----:B------:R-:W-:Y:S01]  /*168a0*/  ISETP.GE.AND P3, PT, R17, R130, PT ;  /* 0x000000821100720c */ /* 0x000fe20003f66270 */
[----:B---3--:R-:W-:Y:S01]  /*168b0*/  FFMA.FTZ R92, R13, UR6, R10 ;  /* 0x000000060d5c7c23 */ /* 0x008fe2000801000a */
[----:B------:R-:W-:Y:S01]  /*168c0*/  LOP3.LUT R17, R32, 0x41, R15, 0xfe, !PT ;  /* 0x0000004120117812 */ /* 0x000fe200078efe0f */
[----:B------:R-:W-:Y:S01]  /*168d0*/  IMAD.U32 R10, RZ, RZ, UR5 ;  /* 0x00000005ff0a7e24 */ /* 0x000fe2000f8e00ff */
[----:B------:R-:W-:Y:S01]  /*168e0*/  FSEL R61, R61, -INF , !P1 ;  /* 0xff8000003d3d7808 */ /* 0x000fe20004800000 */
[----:B------:R-:W-:Y:S01]  /*168f0*/  MUFU.TANH R35, R35 ;  /* 0x0000002300237308 */ /* 0x000fe20000002400 */
[----:B------:R-:W-:-:S02]  /*16900*/  I2FP.F32.S32 R32, R17 ;  /* 0x0000001100207245 */ /* 0x000fc40000201400 */
[----:B------:R-:W-:Y:S02]  /*16910*/  LOP3.LUT R13, R104, 0x51, R15, 0xfe, !PT ;  /* 0x00000051680d7812 */ /* 0x000fe400078efe0f */
[-C--:B------:R-:W-:Y:S01]  /*16920*/  ISETP.GE.AND P1, PT, R19, R130.reuse, PT ;  /* 0x000000821300720c */ /* 0x080fe20003f26270 */
[----:B------:R-:W-:Y:S01]  /*16930*/  FFMA.FTZ R69, R32, UR6, R69 ;  /* 0x0000000620457c23 */ /* 0x000fe20008010045 */
[----:B------:R-:W-:Y:S01]  /*16940*/  FSEL R59, R59, -INF , !P6 ;  /* 0xff8000003b3b7808 */ /* 0x000fe20007000000 */
[----:B------:R-:W-:Y:S01]  /*16950*/  IMAD.U32 R32, RZ, RZ, UR5 ;  /* 0x00000005ff207e24 */ /* 0x000fe2000f8e00ff */
[----:B------:R-:W-:Y:S01]  /*16960*/  ISETP.GE.AND P6, PT, R17, R130, PT ;  /* 0x000000821100720c */ /* 0x000fe20003fc6270 */
[----:B------:R-:W-:Y:S01]  /*16970*/  MUFU.TANH R72, R72 ;  /* 0x0000004800487308 */ /* 0x000fe20000002400 */
[----:B------:R-:W-:Y:S02]  /*16980*/  LOP3.LUT R17, R10, 0x50, R15, 0xfe, !PT ;  /* 0x000000500a117812 */ /* 0x000fe400078efe0f */
[----:B------:R-:W-:-:S02]  /*16990*/  FSEL R92, R92, -INF , !P4 ;  /* 0xff8000005c5c7808 */ /* 0x000fc40006000000 */
[-C--:B------:R-:W-:Y:S02]  /*169a0*/  ISETP.GE.AND P4, PT, R13, R130.reuse, PT ;  /* 0x000000820d00720c */ /* 0x080fe40003f86270 */
[----:B------:R-:W-:Y:S01]  /*169b0*/  I2FP.F32.S32 R13, R13 ;  /* 0x0000000d000d7245 */ /* 0x000fe20000201400 */
[----:B------:R2:W3:Y:S01]  /*169c0*/  MUFU.TANH R10, R80 ;  /* 0x00000050000a7308 */ /* 0x0004e20000002400 */
[----:B------:R-:W-:Y:S02]  /*169d0*/  FSEL R69, R69, -INF , !P6 ;  /* 0xff80000045457808 */ /* 0x000fe40007000000 */
[----:B------:R-:W-:Y:S01]  /*169e0*/  LOP3.LUT R19, R116, 0x49, R15, 0xfe, !PT ;  /* 0x0000004974137812 */ /* 0x000fe200078efe0f */
[----:B-1----:R-:W-:Y:S01]  /*169f0*/  FFMA.FTZ R28, R13, UR6, R28 ;  /* 0x000000060d1c7c23 */ /* 0x002fe2000801001c */
[----:B------:R-:W-:Y:S02]  /*16a00*/  FSEL R100, R100, -INF , !P5 ;  /* 0xff80000064647808 */ /* 0x000fe40006800000 */
[----:B------:R-:W-:Y:S01]  /*16a10*/  FSEL R96, R96, -INF , !P2 ;  /* 0xff80000060607808 */ /* 0x000fe20005000000 */
[----:B------:R-:W-:Y:S01]  /*16a20*/  MUFU.TANH R29, R29 ;  /* 0x0000001d001d7308 */ /* 0x000fe20000002400 */
[----:B------:R-:W-:-:S02]  /*16a30*/  ISETP.GE.AND P5, PT, R11, R130, PT ;  /* 0x000000820b00720c */ /* 0x000fc40003fa6270 */
[----:B------:R-:W-:Y:S02]  /*16a40*/  FSEL R57, R57, -INF , !P3 ;  /* 0xff80000039397808 */ /* 0x000fe40005800000 */
[----:B------:R-:W-:Y:S02]  /*16a50*/  ISETP.GE.AND P2, PT, R17, R130, PT ;  /* 0x000000821100720c */ /* 0x000fe40003f46270 */
[----:B------:R-:W-:Y:S01]  /*16a60*/  FSEL R76, R28, -INF , !P4 ;  /* 0xff8000001c4c7808 */ /* 0x000fe20006000000 */
[----:B------:R-:W-:Y:S01]  /*16a70*/  MUFU.TANH R111, R111 ;  /* 0x0000006f006f7308 */ /* 0x000fe20000002400 */
[----:B--2---:R-:W-:Y:S02]  /*16a80*/  FSEL R80, R21, -INF , !P1 ;  /* 0xff80000015507808 */ /* 0x004fe40004800000 */
[--C-:B------:R-:W-:Y:S02]  /*16a90*/  LOP3.LUT R21, R218, 0x59, R15.reuse, 0xfe, !PT ;  /* 0x00000059da157812 */ /* 0x100fe400078efe0f */
[----:B------:R-:W-:-:S02]  /*16aa0*/  LOP3.LUT R11, R32, 0x58, R15, 0xfe, !PT ;  /* 0x00000058200b7812 */ /* 0x000fc400078efe0f */
[-C--:B------:R-:W-:Y:S01]  /*16ab0*/  ISETP.GE.AND P6, PT, R21, R130.reuse, PT ;  /* 0x000000821500720c */ /* 0x080fe20003fc6270 */
[----:B------:R1:W-:Y:S01]  /*16ac0*/  MUFU.TANH R28, R31 ;  /* 0x0000001f001c7308 */ /* 0x0003e20000002400 */
[----:B------:R-:W-:Y:S02]  /*16ad0*/  I2FP.F32.S32 R68, R21 ;  /* 0x0000001500447245 */ /* 0x000fe40000201400 */
[-C--:B------:R-:W-:Y:S02]  /*16ae0*/  ISETP.GE.AND P3, PT, R19, R130.reuse, PT ;  /* 0x000000821300720c */ /* 0x080fe40003f66270 */
[----:B------:R-:W-:Y:S01]  /*16af0*/  I2FP.F32.S32 R17, R17 ;  /* 0x0000001100117245 */ /* 0x000fe20000201400 */
[----:B------:R-:W-:Y:S01]  /*16b00*/  FFMA.FTZ R27, R68, UR6, R27 ;  /* 0x00000006441b7c23 */ /* 0x000fe2000801001b */
[----:B------:R-:W-:Y:S01]  /*16b10*/  I2FP.F32.S32 R19, R19 ;  /* 0x0000001300137245 */ /* 0x000fe20000201400 */
[----:B------:R-:W2:Y:S01]  /*16b20*/  MUFU.TANH R21, R77 ;  /* 0x0000004d00157308 */ /* 0x000ea20000002400 */
[--C-:B------:R-:W-:Y:S01]  /*16b30*/  LOP3.LUT R13, R116, 0x68, R15.reuse, 0xfe, !PT ;  /* 0x00000068740d7812 */ /* 0x100fe200078efe0f */
[----:B------:R-:W-:Y:S01]  /*16b40*/  FFMA.FTZ R84, R17, UR6, R84 ;  /* 0x0000000611547c23 */ /* 0x000fe20008010054 */
[----:B------:R-:W-:Y:S01]  /*16b50*/  LOP3.LUT R25, R104, 0x69, R15, 0xfe, !PT ;  /* 0x0000006968197812 */ /* 0x000fe200078efe0f */
[----:B------:R-:W-:Y:S01]  /*16b60*/  FFMA.FTZ R88, R19, UR6, R88 ;  /* 0x0000000613587c23 */ /* 0x000fe20008010058 */
[----:B------:R-:W-:-:S02]  /*16b70*/  ISETP.GE.AND P1, PT, R11, R130, PT ;  /* 0x000000820b00720c */ /* 0x000fc40003f26270 */
[--C-:B------:R-:W-:Y:S01]  /*16b80*/  LOP3.LUT R23, R32, 0x70, R15.reuse, 0xfe, !PT ;  /* 0x0000007020177812 */ /* 0x100fe200078efe0f */
[----:B------:R-:W-:Y:S01]  /*16b90*/  FMUL.FTZ R32, R82, UR4 ;  /* 0x0000000452207c20 */ /* 0x000fe20008410000 */
[----:B------:R-:W-:Y:S01]  /*16ba0*/  I2FP.F32.S32 R11, R11 ;  /* 0x0000000b000b7245 */ /* 0x000fe20000201400 */
[----:B-1----:R-:W-:Y:S01]  /*16bb0*/  FMUL.FTZ R31, R70, UR4 ;  /* 0x00000004461f7c20 */ /* 0x002fe20008410000 */
[--C-:B------:R-:W-:Y:S01]  /*16bc0*/  LOP3.LUT R17, R144, 0x61, R15.reuse, 0xfe, !PT ;  /* 0x0000006190117812 */ /* 0x100fe200078efe0f */
[----:B------:R-:W-:Y:S01]  /*16bd0*/  MUFU.TANH R106, R106 ;  /* 0x0000006a006a7308 */ /* 0x000fe20000002400 */
[----:B------:R-:W-:Y:S01]  /*16be0*/  LOP3.LUT R19, R172, 0x60, R15, 0xfe, !PT ;  /* 0x00000060ac137812 */ /* 0x000fe200078efe0f */
[----:B---3--:R-:W-:Y:S01]  /*16bf0*/  FFMA.FTZ R10, R11, UR6, R10 ;  /* 0x000000060b0a7c23 */ /* 0x008fe2000801000a */
[----:B------:R-:W-:Y:S02]  /*16c00*/  ISETP.GE.AND P4, PT, R25, R130, PT ;  /* 0x000000821900720c */ /* 0x000fe40003f86270 */
[----:B------:R-:W-:-:S02]  /*16c10*/  I2FP.F32.S32 R70, R13 ;  /* 0x0000000d00467245 */ /* 0x000fc40000201400 */
[----:B------:R-:W-:Y:S01]  /*16c20*/  I2FP.F32.S32 R25, R25 ;  /* 0x0000001900197245 */ /* 0x000fe20000201400 */
[----:B------:R1:W3:Y:S01]  /*16c30*/  MUFU.TANH R11, R60 ;  /* 0x0000003c000b7308 */ /* 0x0002e20000002400 */
[----:B------:R-:W-:Y:S01]  /*16c40*/  I2FP.F32.S32 R74, R23 ;  /* 0x00000017004a7245 */ /* 0x000fe20000201400 */
[----:B------:R-:W-:Y:S01]  /*16c50*/  FFMA.FTZ R35, R70, UR6, R35 ;  /* 0x0000000646237c23 */ /* 0x000fe20008010023 */
[----:B------:R-:W-:Y:S01]  /*16c60*/  FSEL R55, R55, -INF , !P5 ;  /* 0xff80000037377808 */ /* 0x000fe20006800000 */
[----:B------:R-:W-:Y:S01]  /*16c70*/  FFMA.FTZ R70, R25, UR6, R72 ;  /* 0x0000000619467c23 */ /* 0x000fe20008010048 */
[----:B------:R-:W-:Y:S01]  /*16c80*/  I2FP.F32.S32 R68, R17 ;  /* 0x0000001100447245 */ /* 0x000fe20000201400 */
[----:B--2---:R-:W-:Y:S01]  /*16c90*/  FFMA.FTZ R21, R74, UR6, R21 ;  /* 0x000000064a157c23 */ /* 0x004fe20008010015 */
[----:B------:R-:W-:Y:S01]  /*16ca0*/  ISETP.GE.AND P5, PT, R19, R130, PT ;  /* 0x000000821300720c */ /* 0x000fe20003fa6270 */
[----:B------:R-:W-:Y:S01]  /*16cb0*/  IMAD.U32 R74, RZ, RZ, UR5 ;  /* 0x00000005ff4a7e24 */ /* 0x000fe2000f8e00ff */
[----:B------:R-:W-:Y:S01]  /*16cc0*/  I2FP.F32.S32 R19, R19 ;  /* 0x0000001300137245 */ /* 0x000fe20000201400 */
[----:B------:R-:W-:-:S02]  /*16cd0*/  IMAD.U32 R72, RZ, RZ, UR5 ;  /* 0x00000005ff487e24 */ /* 0x000fc4000f8e00ff */
[----:B------:R-:W-:Y:S01]  /*16ce0*/  FFMA.FTZ R29, R68, UR6, R29 ;  /* 0x00000006441d7c23 */ /* 0x000fe2000801001d */
[----:B------:R-:W-:Y:S01]  /*16cf0*/  IMAD.U32 R68, RZ, RZ, UR5 ;  /* 0x00000005ff447e24 */ /* 0x000fe2000f8e00ff */
[----:B------:R-:W-:Y:S01]  /*16d00*/  FSEL R88, R88, -INF , !P3 ;  /* 0xff80000058587808 */ /* 0x000fe20005800000 */
[----:B------:R-:W-:Y:S01]  /*16d10*/  FFMA.FTZ R28, R19, UR6, R28 ;  /* 0x00000006131c7c23 */ /* 0x000fe2000801001c */
[-C--:B------:R-:W-:Y:S01]  /*16d20*/  ISETP.GE.AND P3, PT, R17, R130.reuse, PT ;  /* 0x000000821100720c */ /* 0x080fe20003f66270 */
[----:B------:R-:W2:Y:S01]  /*16d30*/  MUFU.TANH R107, R107 ;  /* 0x0000006b006b7308 */ /* 0x000ea20000002400 */
[----:B-1----:R-:W-:Y:S01]  /*16d40*/  FSEL R60, R10, -INF , !P1 ;  /* 0xff8000000a3c7808 */ /* 0x002fe20004800000 */
[----:B------:R-:W-:Y:S01]  /*16d50*/  FMUL.FTZ R10, R122, UR4 ;  /* 0x000000047a0a7c20 */ /* 0x000fe20008410000 */
[----:B------:R-:W-:Y:S02]  /*16d60*/  ISETP.GE.AND P1, PT, R23, R130, PT ;  /* 0x000000821700720c */ /* 0x000fe40003f26270 */
[----:B------:R-:W-:-:S02]  /*16d70*/  LOP3.LUT R23, R78, 0x18, R15, 0xfe, !PT ;  /* 0x000000184e177812 */ /* 0x000fc400078efe0f */
[----:B------:R-:W-:Y:S01]  /*16d80*/  FSEL R84, R84, -INF , !P2 ;  /* 0xff80000054547808 */ /* 0x000fe20005000000 */
[----:B------:R-:W1:Y:S01]  /*16d90*/  MUFU.TANH R94, R94 ;  /* 0x0000005e005e7308 */ /* 0x000e620000002400 */
[--C-:B------:R-:W-:Y:S02]  /*16da0*/  LOP3.LUT R19, R74, 0x19, R15.reuse, 0xfe, !PT ;  /* 0x000000194a137812 */ /* 0x100fe400078efe0f */
[--C-:B------:R-:W-:Y:S02]  /*16db0*/  LOP3.LUT R17, R72, 0x20, R15.reuse, 0xfe, !PT ;  /* 0x0000002048117812 */ /* 0x100fe400078efe0f */
[----:B------:R-:W-:Y:S02]  /*16dc0*/  ISETP.GE.AND P2, PT, R13, R130, PT ;  /* 0x000000820d00720c */ /* 0x000fe40003f46270 */
[----:B------:R-:W-:Y:S01]  /*16dd0*/  FSEL R82, R27, -INF , !P6 ;  /* 0xff8000001b527808 */ /* 0x000fe20007000000 */
[----:B------:R-:W4:Y:S01]  /*16de0*/  MUFU.TANH R99, R99 ;  /* 0x0000006300637308 */ /* 0x000f220000002400 */
[----:B------:R-:W-:-:S02]  /*16df0*/  LOP3.LUT R13, R68, 0x21, R15, 0xfe, !PT ;  /* 0x00000021440d7812 */ /* 0x000fc400078efe0f */
[----:B------:R-:W-:Y:S02]  /*16e00*/  I2FP.F32.S32 R27, R23 ;  /* 0x00000017001b7245 */ /* 0x000fe40000201400 */
[----:B------:R-:W-:Y:S02]  /*16e10*/  FSEL R78, R28, -INF , !P5 ;  /* 0xff8000001c4e7808 */ /* 0x000fe40006800000 */
[----:B------:R-:W-:Y:S01]  /*16e20*/  I2FP.F32.S32 R68, R19 ;  /* 0x0000001300447245 */ /* 0x000fe20000201400 */
[----:B------:R-:W-:Y:S01]  /*16e30*/  FFMA.FTZ R27, R27, UR6, R114 ;  /* 0x000000061b1b7c23 */ /* 0x000fe20008010072 */
[----:B------:R-:W-:Y:S01]  /*16e40*/  I2FP.F32.S32 R28, R17 ;  /* 0x00000011001c7245 */ /* 0x000fe20000201400 */
[----:B------:R-:W-:Y:S01]  /*16e50*/  IMAD.U32 R114, RZ, RZ, UR5 ;  /* 0x00000005ff727e24 */ /* 0x000fe2000f8e00ff */
[----:B------:R-:W-:Y:S01]  /*16e60*/  I2FP.F32.S32 R104, R13 ;  /* 0x0000000d00687245 */ /* 0x000fe20000201400 */
[----:B------:R-:W-:Y:S01]  /*16e70*/  FFMA.FTZ R25, R68, UR6, R115 ;  /* 0x0000000644197c23 */ /* 0x000fe20008010073 */
[----:B------:R-:W-:-:S02]  /*16e80*/  IMAD.U32 R68, RZ, RZ, UR5 ;  /* 0x00000005ff447e24 */ /* 0x000fc4000f8e00ff */
[----:B---3--:R-:W-:Y:S01]  /*16e90*/  FFMA.FTZ R11, R28, UR6, R11 ;  /* 0x000000061c0b7c23 */ /* 0x008fe2000801000b */
[----:B------:R-:W-:Y:S02]  /*16ea0*/  IMAD.U32 R28, RZ, RZ, UR5 ;  /* 0x00000005ff1c7e24 */ /* 0x000fe4000f8e00ff */
[----:B------:R-:W-:Y:S01]  /*16eb0*/  FFMA.FTZ R111, R104, UR6, R111 ;  /* 0x00000006686f7c23 */ /* 0x000fe2000801006f */
[----:B------:R-:W-:Y:S01]  /*16ec0*/  ISETP.GE.AND P6, PT, R23, R128, PT ;  /* 0x000000801700720c */ /* 0x000fe20003fc6270 */
[----:B------:R-:W-:Y:S01]  /*16ed0*/  IMAD.U32 R104, RZ, RZ, UR5 ;  /* 0x00000005ff687e24 */ /* 0x000fe2000f8e00ff */
[----:B------:R-:W-:Y:S01]  /*16ee0*/  FSEL R74, R29, -INF , !P3 ;  /* 0xff8000001d4a7808 */ /* 0x000fe20005800000 */
[----:B------:R-:W-:Y:S01]  /*16ef0*/  MUFU.TANH R87, R87 ;  /* 0x0000005700577308 */ /* 0x000fe20000002400 */
[----:B------:R-:W-:Y:S02]  /*16f00*/  FSEL R72, R35, -INF , !P2 ;  /* 0xff80000023487808 */ /* 0x000fe40005000000 */
[----:B------:R-:W-:-:S02]  /*16f10*/  LOP3.LUT R23, R114, 0x29, R15, 0xfe, !PT ;  /* 0x0000002972177812 */ /* 0x000fc400078efe0f */
[-C--:B------:R-:W-:Y:S02]  /*16f20*/  ISETP.GE.AND P3, PT, R17, R128.reuse, PT ;  /* 0x000000801100720c */ /* 0x080fe40003f66270 */
[-C--:B------:R-:W-:Y:S01]  /*16f30*/  ISETP.GE.AND P2, PT, R13, R128.reuse, PT ;  /* 0x000000800d00720c */ /* 0x080fe20003f46270 */
[----:B------:R-:W3:Y:S01]  /*16f40*/  MUFU.TANH R95, R95 ;  /* 0x0000005f005f7308 */ /* 0x000ee20000002400 */
[--C-:B------:R-:W-:Y:S02]  /*16f50*/  LOP3.LUT R17, R68, 0x31, R15.reuse, 0xfe, !PT ;  /* 0x0000003144117812 */ /* 0x100fe400078efe0f */
[--C-:B------:R-:W-:Y:S02]  /*16f60*/  LOP3.LUT R13, R28, 0x38, R15.reuse, 0xfe, !PT ;  /* 0x000000381c0d7812 */ /* 0x100fe400078efe0f */
[----:B------:R-:W-:Y:S02]  /*16f70*/  ISETP.GE.AND P5, PT, R19, R128, PT ;  /* 0x000000801300720c */ /* 0x000fe40003fa6270 */
[----:B------:R-:W-:Y:S01]  /*16f80*/  FSEL R68, R21, -INF , !P1 ;  /* 0xff80000015447808 */ /* 0x000fe20004800000 */
[----:B------:R-:W5:Y:S01]  /*16f90*/  MUFU.TANH R86, R86 ;  /* 0x0000005600567308 */ /* 0x000f620000002400 */
[----:B------:R-:W-:-:S02]  /*16fa0*/  LOP3.LUT R19, R104, 0x30, R15, 0xfe, !PT ;  /* 0x0000003068137812 */ /* 0x000fc400078efe0f */
[-C--:B------:R-:W-:Y:S02]  /*16fb0*/  ISETP.GE.AND P1, PT, R23, R128.reuse, PT ;  /* 0x000000801700720c */ /* 0x080fe40003f26270 */
[----:B------:R-:W-:Y:S02]  /*16fc0*/  I2FP.F32.S32 R28, R23 ;  /* 0x00000017001c7245 */ /* 0x000fe40000201400 */
[----:B------:R-:W-:Y:S01]  /*16fd0*/  FSEL R23, R11, -INF , !P3 ;  /* 0xff8000000b177808 */ /* 0x000fe20005800000 */
[----:B------:R-:W5:Y:S01]  /*16fe0*/  MUFU.TANH R32, R32 ;  /* 0x0000002000207308 */ /* 0x000f620000002400 */
[----:B------:R-:W-:Y:S01]  /*16ff0*/  LOP3.LUT R29, R116, 0x28, R15, 0xfe, !PT ;  /* 0x00000028741d7812 */ /* 0x000fe200078efe0f */
[----:B--2---:R-:W-:Y:S01]  /*17000*/  FFMA.FTZ R28, R28, UR6, R107 ;  /* 0x000000061c1c7c23 */ /* 0x004fe2000801006b */
[----:B------:R-:W-:Y:S02]  /*17010*/  ISETP.GE.AND P3, PT, R13, R128, PT ;  /* 0x000000800d00720c */ /* 0x000fe40003f66270 */
[----:B------:R-:W-:-:S02]  /*17020*/  FSEL R27, R27, -INF , !P6 ;  /* 0xff8000001b1b7808 */ /* 0x000fc40007000000 */
[----:B------:R-:W-:Y:S01]  /*17030*/  I2FP.F32.S32 R13, R13 ;  /* 0x0000000d000d7245 */ /* 0x000fe20000201400 */
[----:B------:R-:W2:Y:S01]  /*17040*/  MUFU.TANH R83, R83 ;  /* 0x0000005300537308 */ /* 0x000ea20000002400 */
[-C--:B------:R-:W-:Y:S02]  /*17050*/  ISETP.GE.AND P6, PT, R19, R128.reuse, PT ;  /* 0x000000801300720c */ /* 0x080fe40003fc6270 */
[----:B------:R-:W-:Y:S01]  /*17060*/  FSEL R70, R70, -INF , !P4 ;  /* 0xff80000046467808 */ /* 0x000fe20006000000 */
[----:B------:R-:W-:Y:S01]  /*17070*/  FFMA.FTZ R13, R13, UR6, R98 ;  /* 0x000000060d0d7c23 */ /* 0x000fe20008010062 */
[----:B------:R-:W-:Y:S01]  /*17080*/  I2FP.F32.S32 R19, R19 ;  /* 0x0000001300137245 */ /* 0x000fe20000201400 */
[----:B------:R-:W-:Y:S01]  /*17090*/  IMAD.U32 R98, RZ, RZ, UR5 ;  /* 0x00000005ff627e24 */ /* 0x000fe2000f8e00ff */
[----:B------:R-:W-:Y:S01]  /*170a0*/  ISETP.GE.AND P4, PT, R29, R128, PT ;  /* 0x000000801d00720c */ /* 0x000fe20003f86270 */
[----:B------:R-:W2:Y:S01]  /*170b0*/  MUFU.TANH R73, R73 ;  /* 0x0000004900497308 */ /* 0x000ea20000002400 */
[----:B------:R-:W-:-:S02]  /*170c0*/  I2FP.F32.S32 R29, R29 ;  /* 0x0000001d001d7245 */ /* 0x000fc40000201400 */
[----:B------:R-:W-:Y:S02]  /*170d0*/  FSEL R25, R25, -INF , !P5 ;  /* 0xff80000019197808 */ /* 0x000fe40006800000 */
[----:B------:R-:W-:Y:S01]  /*170e0*/  ISETP.GE.AND P5, PT, R17, R128, PT ;  /* 0x000000801100720c */ /* 0x000fe20003fa6270 */
[----:B------:R-:W-:Y:S01]  /*170f0*/  FFMA.FTZ R29, R29, UR6, R106 ;  /* 0x000000061d1d7c23 */ /* 0x000fe2000801006a */
[----:B------:R-:W-:Y:S01]  /*17100*/  I2FP.F32.S32 R104, R17 ;  /* 0x0000001100687245 */ /* 0x000fe20000201400 */
[----:B------:R-:W-:Y:S01]  /*17110*/  FFMA.FTZ R17, R19, UR6, R102 ;  /* 0x0000000613117c23 */ /* 0x000fe20008010066 */
[----:B------:R-:W-:Y:S01]  /*17120*/  IMAD.U32 R102, RZ, RZ, UR5 ;  /* 0x00000005ff667e24 */ /* 0x000fe2000f8e00ff */
[----:B------:R-:W-:Y:S01]  /*17130*/  LOP3.LUT R11, R98, 0x49, R15, 0xfe, !PT ;  /* 0x00000049620b7812 */ /* 0x000fe200078efe0f */
[----:B------:R-:W-:Y:S01]  /*17140*/  IMAD.U32 R106, RZ, RZ, UR5 ;  /* 0x00000005ff6a7e24 */ /* 0x000fe2000f8e00ff */
[----:B------:R-:W-:Y:S01]  /*17150*/  FSEL R122, R29, -INF , !P4 ;  /* 0xff8000001d7a7808 */ /* 0x000fe20006000000 */
[----:B------:R-:W-:Y:S01]  /*17160*/  FFMA.FTZ R103, R104, UR6, R103 ;  /* 0x0000000668677c23 */ /* 0x000fe20008010067 */
[--C-:B------:R-:W-:Y:S01]  /*17170*/  LOP3.LUT R35, R102, 0x48, R15.reuse, 0xfe, !PT ;  /* 0x0000004866237812 */ /* 0x100fe200078efe0f */
[----:B------:R-:W-:Y:S01]  /*17180*/  IMAD.U32 R104, RZ, RZ, UR5 ;  /* 0x00000005ff687e24 */ /* 0x000fe2000f8e00ff */
[----:B------:R-:W-:Y:S01]  /*17190*/  LOP3.LUT R19, R106, 0x40, R15, 0xfe, !PT ;  /* 0x000000406a137812 */ /* 0x000fe200078efe0f */
[----:B------:R-:W2:Y:S01]  /*171a0*/  MUFU.TANH R33, R33 ;  /* 0x0000002100217308 */ /* 0x000ea20000002400 */
[----:B------:R-:W-:-:S02]  /*171b0*/  I2FP.F32.S32 R102, R11 ;  /* 0x0000000b00667245 */ /* 0x000fc40000201400 */
[----:B------:R-:W-:Y:S02]  /*171c0*/  FSEL R17, R17, -INF , !P6 ;  /* 0xff80000011117808 */ /* 0x000fe40007000000 */
[----:B------:R-:W-:Y:S01]  /*171d0*/  ISETP.GE.AND P6, PT, R35, R128, PT ;  /* 0x000000802300720c */ /* 0x000fe20003fc6270 */
[----:B------:R-:W-:Y:S01]  /*171e0*/  FFMA.FTZ R91, R102, UR6, R91 ;  /* 0x00000006665b7c23 */ /* 0x000fe2000801005b */
[----:B------:R-:W-:Y:S01]  /*171f0*/  I2FP.F32.S32 R35, R35 ;  /* 0x0000002300237245 */ /* 0x000fe20000201400 */
[----:B------:R-:W-:Y:S01]  /*17200*/  IMAD.U32 R102, RZ, RZ, UR5 ;  /* 0x00000005ff667e24 */ /* 0x000fe2000f8e00ff */
[----:B------:R-:W-:Y:S01]  /*17210*/  I2FP.F32.S32 R29, R19 ;  /* 0x00000013001d7245 */ /* 0x000fe20000201400 */
[----:B------:R-:W2:Y:S01]  /*17220*/  MUFU.TANH R75, R75 ;  /* 0x0000004b004b7308 */ /* 0x000ea20000002400 */
[----:B------:R-:W-:Y:S01]  /*17230*/  LOP3.LUT R81, R114, 0x39, R15, 0xfe, !PT ;  /* 0x0000003972517812 */ /* 0x000fe200078efe0f */
[----:B------:R-:W-:Y:S01]  /*17240*/  FFMA.FTZ R35, R35, UR6, R90 ;  /* 0x0000000623237c23 */ /* 0x000fe2000801005a */
[----:B------:R-:W-:-:S02]  /*17250*/  IMAD.U32 R90, RZ, RZ, UR5 ;  /* 0x00000005ff5a7e24 */ /* 0x000fc4000f8e00ff */
[----:B-1----:R-:W-:Y:S01]  /*17260*/  FFMA.FTZ R29, R29, UR6, R94 ;  /* 0x000000061d1d7c23 */ /* 0x002fe2000801005e */
[--C-:B------:R-:W-:Y:S01]  /*17270*/  LOP3.LUT R77, R104, 0x41, R15.reuse, 0xfe, !PT ;  /* 0x00000041684d7812 */ /* 0x100fe200078efe0f */
[----:B------:R-:W-:Y:S01]  /*17280*/  IMAD.U32 R94, RZ, RZ, UR5 ;  /* 0x00000005ff5e7e24 */ /* 0x000fe2000f8e00ff */
[----:B------:R-:W-:Y:S01]  /*17290*/  I2FP.F32.S32 R98, R81 ;  /* 0x0000005100627245 */ /* 0x000fe20000201400 */
[----:B------:R-:W1:Y:S01]  /*172a0*/  MUFU.TANH R126, R126 ;  /* 0x0000007e007e7308 */ /* 0x000e620000002400 */
[----:B------:R-:W-:Y:S02]  /*172b0*/  LOP3.LUT R85, R102, 0x51, R15, 0xfe, !PT ;  /* 0x0000005166557812 */ /* 0x000fe400078efe0f */
[----:B------:R-:W-:Y:S01]  /*172c0*/  ISETP.GE.AND P4, PT, R19, R128, PT ;  /* 0x000000801300720c */ /* 0x000fe20003f86270 */
[----:B----4-:R-:W-:Y:S01]  /*172d0*/  FFMA.FTZ R98, R98, UR6, R99 ;  /* 0x0000000662627c23 */ /* 0x010fe20008010063 */
[----:B------:R-:W-:Y:S02]  /*172e0*/  FSEL R116, R103, -INF , !P5 ;  /* 0xff80000067747808 */ /* 0x000fe40006800000 */
[----:B------:R-:W-:Y:S01]  /*172f0*/  FSEL R21, R111, -INF , !P2 ;  /* 0xff8000006f157808 */ /* 0x000fe20005000000 */
[----:B------:R-:W4:Y:S01]  /*17300*/  MUFU.TANH R79, R79 ;  /* 0x0000004f004f7308 */ /* 0x000f220000002400 */
[----:B------:R-:W-:-:S02]  /*17310*/  FSEL R19, R28, -INF , !P1 ;  /* 0xff8000001c137808 */ /* 0x000fc40004800000 */
[-C--:B------:R-:W-:Y:S02]  /*17320*/  ISETP.GE.AND P5, PT, R11, R128.reuse, PT ;  /* 0x000000800b00720c */ /* 0x080fe40003fa6270 */
[-C--:B------:R-:W-:Y:S02]  /*17330*/  ISETP.GE.AND P2, PT, R81, R128.reuse, PT ;  /* 0x000000805100720c */ /* 0x080fe40003f46270 */
[----:B------:R-:W-:Y:S01]  /*17340*/  ISETP.GE.AND P1, PT, R77, R128, PT ;  /* 0x000000804d00720c */ /* 0x000fe20003f26270 */
[----:B------:R1:W-:Y:S01]  /*17350*/  MUFU.TANH R230, R31 ;  /* 0x0000001f00e67308 */ /* 0x0003e20000002400 */
[----:B------:R-:W-:Y:S02]  /*17360*/  I2FP.F32.S32 R28, R77 ;  /* 0x0000004d001c7245 */ /* 0x000fe40000201400 */
[--C-:B------:R-:W-:Y:S02]  /*17370*/  LOP3.LUT R11, R90, 0x59, R15.reuse, 0xfe, !PT ;  /* 0x000000595a0b7812 */ /* 0x100fe400078efe0f */
[----:B------:R-:W-:Y:S01]  /*17380*/  LOP3.LUT R81, R104, 0x50, R15, 0xfe, !PT ;  /* 0x0000005068517812 */ /* 0x000fe200078efe0f */
[----:B---3--:R-:W-:Y:S01]  /*17390*/  FFMA.FTZ R28, R28, UR6, R95 ;  /* 0x000000061c1c7c23 */ /* 0x008fe2000801005f */
[----:B------:R-:W-:Y:S01]  /*173a0*/  LOP3.LUT R77, R94, 0x58, R15, 0xfe, !PT ;  /* 0x000000585e4d7812 */ /* 0x000fe200078efe0f */
[----:B------:R-:W-:Y:S01]  /*173b0*/  MUFU.TANH R10, R10 ;  /* 0x0000000a000a7308 */ /* 0x000fe20000002400 */
[----:B------:R-:W-:-:S02]  /*173c0*/  I2FP.F32.S32 R90, R85 ;  /* 0x00000055005a7245 */ /* 0x000fc40000201400 */
[----:B------:R-:W-:Y:S02]  /*173d0*/  FSEL R106, R13, -INF , !P3 ;  /* 0xff8000000d6a7808 */ /* 0x000fe40005800000 */
[----:B------:R-:W-:Y:S01]  /*173e0*/  FSEL R104, R29, -INF , !P4 ;  /* 0xff8000001d687808 */ /* 0x000fe20006000000 */
[----:B------:R-:W-:Y:S01]  /*173f0*/  FFMA.FTZ R87, R90, UR6, R87 ;  /* 0x000000065a577c23 */ /* 0x000fe20008010057 */
[-C--:B------:R-:W-:Y:S01]  /*17400*/  ISETP.GE.AND P3, PT, R81, R128.reuse, PT ;  /* 0x000000805100720c */ /* 0x080fe20003f66270 */
[----:B------:R-:W-:Y:S01]  /*17410*/  IMAD.U32 R90, RZ, RZ, UR5 ;  /* 0x00000005ff5a7e24 */ /* 0x000fe2000f8e00ff */
[----:B------:R-:W-:Y:S01]  /*17420*/  ISETP.GE.AND P4, PT, R77, R128, PT ;  /* 0x000000804d00720c */ /* 0x000fe20003f86270 */
[----:B------:R-:W-:Y:S01]  /*17430*/  MUFU.TANH R127, R127 ;  /* 0x0000007f007f7308 */ /* 0x000fe20000002400 */
[----:B------:R-:W-:Y:S02]  /*17440*/  I2FP.F32.S32 R81, R81 ;  /* 0x0000005100517245 */ /* 0x000fe40000201400 */
[----:B------:R-:W-:Y:S01]  /*17450*/  FSEL R13, R98, -INF , !P2 ;  /* 0xff800000620d7808 */ /* 0x000fe20005000000 */
[----:B------:R-:W-:Y:S01]  /*17460*/  IMAD.U32 R98, RZ, RZ, UR5 ;  /* 0x00000005ff627e24 */ /* 0x000fe2000f8e00ff */
[----:B------:R-:W-:Y:S01]  /*17470*/  I2FP.F32.S32 R77, R77 ;  /* 0x0000004d004d7245 */ /* 0x000fe20000201400 */
[----:B-----5:R-:W-:Y:S01]  /*17480*/  FFMA.FTZ R86, R81, UR6, R86 ;  /* 0x0000000651567c23 */ /* 0x020fe20008010056 */
[--C-:B------:R-:W-:Y:S01]  /*17490*/  LOP3.LUT R29, R90, 0x68, R15.reuse, 0xfe, !PT ;  /* 0x000000685a1d7812 */ /* 0x100fe200078efe0f */
[----:B------:R-:W-:Y:S01]  /*174a0*/  MUFU.TANH R118, R118 ;  /* 0x0000007600767308 */ /* 0x000fe20000002400 */
[----:B------:R-:W-:Y:S01]  /*174b0*/  LOP3.LUT R81, R98, 0x60, R15, 0xfe, !PT ;  /* 0x0000006062517812 */ /* 0x000fe200078efe0f */
[----:B------:R-:W-:Y:S01]  /*174c0*/  FFMA.FTZ R240, R77, UR6, R32 ;  /* 0x000000064df07c23 */ /* 0x000fe20008010020 */
[----:B------:R-:W-:Y:S01]  /*174d0*/  IMAD.U32 R32, RZ, RZ, UR5 ;  /* 0x00000005ff207e24 */ /* 0x000fe2000f8e00ff */
[----:B------:R-:W-:-:S02]  /*174e0*/  FSEL R28, R28, -INF , !P1 ;  /* 0xff8000001c1c7808 */ /* 0x000fc40004800000 */
[-C--:B------:R-:W-:Y:S02]  /*174f0*/  ISETP.GE.AND P2, PT, R85, R128.reuse, PT ;  /* 0x000000805500720c */ /* 0x080fe40003f46270 */
[-C--:B------:R-:W-:Y:S01]  /*17500*/  ISETP.GE.AND P1, PT, R11, R128.reuse, PT ;  /* 0x000000800b00720c */ /* 0x080fe20003f26270 */
[----:B------:R-:W3:Y:S01]  /*17510*/  MUFU.TANH R119, R119 ;  /* 0x0000007700777308 */ /* 0x000ee20000002400 */
[----:B------:R-:W-:Y:S02]  /*17520*/  I2FP.F32.S32 R172, R11 ;  /* 0x0000000b00ac7245 */ /* 0x000fe40000201400 */
[----:B------:R-:W-:Y:S02]  /*17530*/  I2FP.F32.S32 R238, R81 ;  /* 0x0000005100ee7245 */ /* 0x000fe40000201400 */
[----:B------:R-:W-:Y:S01]  /*17540*/  FSEL R242, R86, -INF , !P3 ;  /* 0xff80000056f27808 */ /* 0x000fe20005800000 */
[----:B------:R-:W-:Y:S01]  /*17550*/  IMAD.U32 R86, RZ, RZ, UR5 ;  /* 0x00000005ff567e24 */ /* 0x000fe2000f8e00ff */
[----:B------:R-:W-:Y:S01]  /*17560*/  I2FP.F32.S32 R234, R29 ;  /* 0x0000001d00ea7245 */ /* 0x000fe20000201400 */
[----:B--2---:R-:W-:Y:S01]  /*17570*/  FFMA.FTZ R172, R172, UR6, R83 ;  /* 0x00000006acac7c23 */ /* 0x004fe20008010053 */
[----:B------:R-:W-:Y:S01]  /*17580*/  LOP3.LUT R11, R32, 0x69, R15, 0xfe, !PT ;  /* 0x00000069200b7812 */ /* 0x000fe200078efe0f */
[----:B------:R-:W-:Y:S01]  /*17590*/  FFMA.FTZ R238, R238, UR6, R73 ;  /* 0x00000006eeee7c23 */ /* 0x000fe20008010049 */
[----:B------:R-:W-:Y:S01]  /*175a0*/  FSEL R144, R87, -INF , !P2 ;  /* 0xff80000057907808 */ /* 0x000fe20005000000 */
[----:B------:R-:W-:Y:S01]  /*175b0*/  FFMA.FTZ R234, R234, UR6, R33 ;  /* 0x00000006eaea7c23 */ /* 0x000fe20008010021 */
[----:B------:R-:W-:Y:S01]  /*175c0*/  FSEL R32, R35, -INF , !P6 ;  /* 0xff80000023207808 */ /* 0x000fe20007000000 */
[----:B------:R-:W2:Y:S01]  /*175d0*/  MUFU.TANH R123, R123 ;  /* 0x0000007b007b7308 */ /* 0x000ea20000002400 */
[----:B------:R-:W-:-:S02]  /*175e0*/  ISETP.GE.AND P3, PT, R29, R128, PT ;  /* 0x000000801d00720c */ /* 0x000fc40003f66270 */
[----:B------:R-:W-:Y:S02]  /*175f0*/  ISETP.GE.AND P2, PT, R11, R128, PT ;  /* 0x000000800b00720c */ /* 0x000fe40003f46270 */
[----:B------:R-:W-:Y:S02]  /*17600*/  I2FP.F32.S32 R232, R11 ;  /* 0x0000000b00e87245 */ /* 0x000fe40000201400 */
[--C-:B------:R-:W-:Y:S02]  /*17610*/  LOP3.LUT R77, R94, 0x61, R15.reuse, 0xfe, !PT ;  /* 0x000000615e4d7812 */ /* 0x100fe400078efe0f */
[----:B------:R-:W-:Y:S01]  /*17620*/  LOP3.LUT R73, R114, 0x70, R15, 0xfe, !PT ;  /* 0x0000007072497812 */ /* 0x000fe200078efe0f */
[----:B------:R-:W-:Y:S01]  /*17630*/  FFMA.FTZ R232, R232, UR6, R75 ;  /* 0x00000006e8e87c23 */ /* 0x000fe2000801004b */
[--C-:B-1----:R-:W-:Y:S02]  /*17640*/  LOP3.LUT R31, R102, 0x1, R15.reuse, 0xfe, !PT ;  /* 0x00000001661f7812 */ /* 0x102fe400078efe0f */
[----:B------:R-:W-:-:S02]  /*17650*/  LOP3.LUT R29, R98, 0x8, R15, 0xfe, !PT ;  /* 0x00000008621d7812 */ /* 0x000fc400078efe0f */
[--C-:B------:R-:W-:Y:S02]  /*17660*/  LOP3.LUT R11, R94, 0x10, R15.reuse, 0xfe, !PT ;  /* 0x000000105e0b7812 */ /* 0x100fe400078efe0f */
[--C-:B------:R-:W-:Y:S02]  /*17670*/  LOP3.LUT R35, R90, 0x11, R15.reuse, 0xfe, !PT ;  /* 0x000000115a237812 */ /* 0x100fe400078efe0f */
[----:B------:R-:W-:Y:S02]  /*17680*/  LOP3.LUT R33, R86, 0x9, R15, 0xfe, !PT ;  /* 0x0000000956217812 */ /* 0x000fe400078efe0f */
[----:B------:R-:W-:Y:S02]  /*17690*/  LOP3.LUT R15, R15, UR5, RZ, 0xfc, !PT ;  /* 0x000000050f0f7c12 */ /* 0x000fe4000f8efcff */
[----:B------:R-:W-:Y:S02]  /*176a0*/  FSEL R172, R172, -INF , !P1 ;  /* 0xff800000acac7808 */ /* 0x000fe40004800000 */
[----:B------:R-:W-:-:S02]  /*176b0*/  ISETP.GE.AND P1, PT, R15, R128, PT ;  /* 0x000000800f00720c */ /* 0x000fc40003f26270 */
[----:B------:R-:W-:Y:S02]  /*176c0*/  I2FP.F32.S32 R15, R15 ;  /* 0x0000000f000f7245 */ /* 0x000fe40000201400 */
[----:B------:R-:W-:Y:S02]  /*176d0*/  I2FP.F32.S32 R236, R77 ;  /* 0x0000004d00ec7245 */ /* 0x000fe40000201400 */
[----:B------:R-:W-:Y:S01]  /*176e0*/  FSEL R130, R91, -INF , !P5 ;  /* 0xff8000005b827808 */ /* 0x000fe20006800000 */
[----:B------:R-:W-:Y:S01]  /*176f0*/  FFMA.FTZ R15, R15, UR6, R126 ;  /* 0x000000060f0f7c23 */ /* 0x000fe2000801007e */
[----:B------:R-:W-:Y:S01]  /*17700*/  FSEL R232, R232, -INF , !P2 ;  /* 0xff800000e8e87808 */ /* 0x000fe20005000000 */
[----:B----4-:R-:W-:Y:S01]  /*17710*/  FFMA.FTZ R236, R236, UR6, R79 ;  /* 0x00000006ecec7c23 */ /* 0x010fe2000801004f */
[----:B------:R-:W-:Y:S02]  /*17720*/  ISETP.GE.AND P5, PT, R77, R128, PT ;  /* 0x000000804d00720c */ /* 0x000fe40003fa6270 */
[----:B------:R-:W-:-:S02]  /*17730*/  FSEL R240, R240, -INF , !P4 ;  /* 0xff800000f0f07808 */ /* 0x000fc40006000000 */
[-C--:B------:R-:W-:Y:S02]  /*17740*/  ISETP.GE.AND P2, PT, R35, R128.reuse, PT ;  /* 0x000000802300720c */ /* 0x080fe40003f46270 */
[----:B------:R-:W-:Y:S02]  /*17750*/  I2FP.F32.S32 R90, R35 ;  /* 0x00000023005a7245 */ /* 0x000fe40000201400 */
[----:B------:R-:W-:Y:S02]  /*17760*/  ISETP.GE.AND P4, PT, R73, R128, PT ;  /* 0x000000804900720c */ /* 0x000fe40003f86270 */
[----:B------:R-:W-:Y:S01]  /*17770*/  FSEL R35, R15, -INF , !P1 ;  /* 0xff8000000f237808 */ /* 0x000fe20004800000 */
[----:B---3--:R-:W-:Y:S01]  /*17780*/  FFMA.FTZ R90, R90, UR6, R119 ;  /* 0x000000065a5a7c23 */ /* 0x008fe20008010077 */
[----:B------:R-:W-:Y:S01]  /*17790*/  I2FP.F32.S32 R73, R73 ;  /* 0x0000004900497245 */ /* 0x000fe20000201400 */
[----:B------:R-:W-:Y:S01]  /*177a0*/  BAR.SYNC.DEFER_BLOCKING 0x0 ;  /* 0x0000000000007b1d */ /* 0x000fe20000010000 */
[----:B------:R-:W-:-:S02]  /*177b0*/  PLOP3.LUT P1, PT, PT, PT, UP0, 0x80, 0x0 ;  /* 0x000000000000781c */ /* 0x000fc40003f2f008 */
[----:B------:R-:W-:Y:S01]  /*177c0*/  FSEL R236, R236, -INF , !P5 ;  /* 0xff800000ecec7808 */ /* 0x000fe20006800000 */
[----:B------:R-:W-:Y:S01]  /*177d0*/  FFMA.FTZ R230, R73, UR6, R230 ;  /* 0x0000000649e67c23 */ /* 0x000fe200080100e6 */
[-C--:B------:R-:W-:Y:S02]  /*177e0*/  ISETP.GE.AND P5, PT, R29, R128.reuse, PT ;  /* 0x000000801d00720c */ /* 0x080fe40003fa6270 */
[----:B------:R-:W-:Y:S02]  /*177f0*/  FSEL R234, R234, -INF , !P3 ;  /* 0xff800000eaea7808 */ /* 0x000fe40005800000 */
[----:B------:R-:W-:Y:S02]  /*17800*/  ISETP.GE.AND P3, PT, R11, R128, PT ;  /* 0x000000800b00720c */ /* 0x000fe40003f66270 */
[----:B------:R-:W-:Y:S02]  /*17810*/  I2FP.F32.S32 R29, R29 ;  /* 0x0000001d001d7245 */ /* 0x000fe40000201400 */
[----:B------:R-:W-:-:S02]  /*17820*/  I2FP.F32.S32 R86, R31 ;  /* 0x0000001f00567245 */ /* 0x000fc40000201400 */
[----:B------:R-:W-:Y:S01]  /*17830*/  I2FP.F32.S32 R11, R11 ;  /* 0x0000000b000b7245 */ /* 0x000fe20000201400 */
[----:B------:R-:W-:Y:S01]  /*17840*/  FFMA.FTZ R10, R29, UR6, R10 ;  /* 0x000000061d0a7c23 */ /* 0x000fe2000801000a */
[----:B------:R-:W-:Y:S01]  /*17850*/  I2FP.F32.S32 R94, R33 ;  /* 0x00000021005e7245 */ /* 0x000fe20000201400 */
[----:B------:R-:W-:Y:S01]  /*17860*/  FFMA.FTZ R86, R86, UR6, R127 ;  /* 0x0000000656567c23 */ /* 0x000fe2000801007f */
[-C--:B------:R-:W-:Y:S01]  /*17870*/  ISETP.GE.AND P6, PT, R81, R128.reuse, PT ;  /* 0x000000805100720c */ /* 0x080fe20003fc6270 */
[----:B------:R-:W-:Y:S01]  /*17880*/  FFMA.FTZ R11, R11, UR6, R118 ;  /* 0x000000060b0b7c23 */ /* 0x000fe20008010076 */
[----:B------:R-:W-:Y:S01]  /*17890*/  FSEL R230, R230, -INF , !P4 ;  /* 0xff800000e6e67808 */ /* 0x000fe20006000000 */
[----:B--2---:R-:W-:Y:S01]  /*178a0*/  FFMA.FTZ R29, R94, UR6, R123 ;  /* 0x000000065e1d7c23 */ /* 0x004fe2000801007b */
[----:B------:R-:W-:Y:S02]  /*178b0*/  FSEL R238, R238, -INF , !P6 ;  /* 0xff800000eeee7808 */ /* 0x000fe40007000000 */
[----:B------:R-:W-:-:S02]  /*178c0*/  ISETP.GE.AND P6, PT, R31, R128, PT ;  /* 0x000000801f00720c */ /* 0x000fc40003fc6270 */
[----:B------:R-:W-:Y:S02]  /*178d0*/  ISETP.GE.AND P4, PT, R33, R128, PT ;  /* 0x000000802100720c */ /* 0x000fe40003f86270 */
        /* <DEDUP_REMOVED lines=13> */
[-C--:B-1----:R-:W-:Y:S02]  /*179b0*/  IABS R10, R73.reuse ;  /* 0x00000049000a7213 */ /* 0x082fe40000000000 */
[----:B------:R-:W-:Y:S02]  /*179c0*/  LOP3.LUT R94, RZ, R73, RZ, 0x33, !PT ;  /* 0x00000049ff5e7212 */ /* 0x000fe400078e33ff */
        /* <DEDUP_REMOVED lines=38> */
[----:B------:R-:W-:Y:S02]  /*17c30*/  IMAD.IADD R94, R11, 0x1, -R94 ;  /* 0x000000010b5e7824 */ /* 0x000fe400078e0a5e */
[----:B------:R-:W1:Y:S02]  /*17c40*/  LDC.64 R10, c[0x0][0x230] ;  /* 0x00008c00ff0a7b82 */ /* 0x000e640000000a00 */
[----:B------:R-:W-:Y:S01]  /*17c50*/  IMAD R94, R94, R73, -0x100 ;  /* 0xffffff005e5e7424 */ /* 0x000fe200078e0249 */
[----:B------:R-:W-:-:S04]  /*17c60*/  MOV R73, UR4 ;  /* 0x0000000400497c02 */ /* 0x000fc80008000f00 */
[----:B------:R-:W-:-:S05]  /*17c70*/  SHF.R.S32.HI R90, RZ, 0x1f, R94 ;  /* 0x0000001fff5a7819 */ /* 0x000fca000001145e */
[----:B------:R-:W-:-:S04]  /*17c80*/  IMAD R77, R90, R73, RZ ;  /* 0x000000495a4d7224 */ /* 0x000fc800078e02ff */
[C---:B------:R-:W-:Y:S02]  /*17c90*/  IMAD R77, R94.reuse, UR5, R77 ;  /* 0x000000055e4d7c24 */ /* 0x040fe4000f8e024d */
[----:B------:R-:W-:-:S05]  /*17ca0*/  IMAD.WIDE.U32 R94, R94, R73, RZ ;  /* 0x000000495e5e7225 */ /* 0x000fca00078e00ff */
[----:B------:R-:W-:Y:S01]  /*17cb0*/  IADD3 R95, R95, R77, RZ ;  /* 0x0000004d5f5f7210 */ /* 0x000fe20007ffe0ff */
[----:B--2---:R-:W-:-:S04]  /*17cc0*/  IMAD.IADD R75, R75, 0x1, -R86 ;  /* 0x000000014b4b7824 */ /* 0x004fc800078e0a56 */
[----:B-1----:R-:W-:Y:S01]  /*17cd0*/  IMAD.WIDE.U32 R90, R75, R10, R94 ;  /* 0x0000000a4b5a7225 */ /* 0x002fe200078e005e */
[----:B------:R-:W-:-:S05]  /*17ce0*/  SHF.R.S32.HI R79, RZ, 0x1f, R75 ;  /* 0x0000001fff4f7819 */ /* 0x000fca000001144b */
[----:B------:R-:W-:-:S04]  /*17cf0*/  IMAD R86, R79, R10, RZ ;  /* 0x0000000a4f567224 */ /* 0x000fc800078e02ff */
[----:B------:R-:W-:-:S04]  /*17d00*/  IMAD R11, R75, R11, R86 ;  /* 0x0000000b4b0b7224 */ /* 0x000fc800078e0256 */
[----:B------:R-:W-:Y:S01]  /*17d10*/  IMAD.IADD R75, R91, 0x1, R11 ;  /* 0x000000015b4b7824 */ /* 0x000fe200078e020b */
[----:B------:R-:W-:Y:S06]  /*17d20*/  BRA `(.L_x_2899) ;  /* 0x0000000000107947 */ /* 0x000fec0003800000 */
.L_x_2898:
[----:B------:R-:W1:Y:S02]  /*17d30*/  LDC R73, c[0x0][0x248] ;  /* 0x00009200ff497b82 */ /* 0x000e640000000800 */
[----:B-1----:R-:W-:-:S05]  /*17d40*/  IMAD.SHL.U32 R90, R73, 0x100, RZ ;  /* 0x00000100495a7824 */ /* 0x002fca00078e00ff */
[----:B------:R-:W-:-:S04]  /*17d50*/  IADD3 R90, -R90, RZ, RZ ;  /* 0x000000ff5a5a7210 */ /* 0x000fc80007ffe1ff */
[----:B------:R-:W-:-:S07]  /*17d60*/  SHF.R.S32.HI R75, RZ, 0x1f, R90 ;  /* 0x0000001fff4b7819 */ /* 0x000fce000001145a */
.L_x_2899:
[----:B------:R-:W1:Y:S01]  /*17d70*/  @!P0 LDC R77, c[0x0][0x24c] ;  /* 0x00009300ff4d8b82 */ /* 0x000e620000000800 */
[----:B------:R-:W-:Y:S01]  /*17d80*/  @!P0 IADD3 R11, P2, R90, UR20, RZ ;  /* 0x000000145a0b8c10 */ /* 0x000fe2000ff5e0ff */
[--C-:B------:R-:W-:Y:S01]  /*17d90*/  @!P0 IMAD.MOV.U32 R91, RZ, RZ, R75.reuse ;  /* 0x000000ffff5b8224 */ /* 0x100fe200078e004b */
[----:B------:R2:W-:Y:S01]  /*17da0*/  @P0 STS [R196+0x1004], RZ ;  /* 0x001004ffc4000388 */ /* 0x0005e20000000800 */
[----:B------:R-:W-:Y:S01]  /*17db0*/  @!P0 IMAD.MOV.U32 R95, RZ, RZ, R75 ;  /* 0x000000ffff5f8224 */ /* 0x000fe200078e004b */
[----:B------:R-:W-:Y:S01]  /*17dc0*/  @!P0 IADD3.X R10, R75, UR19, RZ, P2, !PT ;  /* 0x000000134b0a8c10 */ /* 0x000fe200097fe4ff */
[----:B------:R-:W-:Y:S01]  /*17dd0*/  @!P0 IMAD.WIDE.U32 R102, R73, 0x60, R90 ;  /* 0x0000006049668825 */ /* 0x000fe200078e005a */
[C---:B------:R-:W-:Y:S01]  /*17de0*/  @!P0 LEA R126, P2, R11.reuse, R194, 0x1 ;  /* 0x000000c20b7e8211 */ /* 0x040fe200078408ff */
[----:B------:R-:W3:Y:S01]  /*17df0*/  @!P0 LDC R94, c[0x0][0x24c] ;  /* 0x00009300ff5e8b82 */ /* 0x000ee20000000800 */
[----:B------:R2:W-:Y:S01]  /*17e00*/  @P0 STS.64 [R196+0x1008], RZ ;  /* 0x001008ffc4000388 */ /* 0x0005e20000000a00 */
[----:B------:R-:W-:Y:S01]  /*17e10*/  BSSY B0, `(.L_x_2900) ;  /* 0x000004e000007945 */ /* 0x000fe20003800000 */
        /* <DEDUP_REMOVED lines=28> */
[----:B------:R-:W-:Y:S01]  /*17fe0*/  @!P0 IMAD.WIDE.U32 R98, R73, 0xa0, R94 ;  /* 0x000000a049628825 */ /* 0x000fe200078e005e */
[----:B------:R-:W-:Y:S01]  /*17ff0*/  @!PT LDS RZ, [RZ] ;  /* 0x00000000fffff984 */ /* 0x000fe20000000800 */
[----:B------:R-:W-:Y:S01]  /*18000*/  @!PT LDS RZ, [RZ] ;  /* 0x00000000fffff984 */ /* 0x000fe20000000800 */
[----:B------:R-:W-:Y:S01]  /*18010*/  @!PT LDS RZ, [RZ] ;  /* 0x00000000fffff984 */ /* 0x000fe20000000800 */
[----:B------:R3:W-:Y:S02]  /*18020*/  @!P0 LDGSTS.E.BYPASS.LTC128B.128 [R196+0x2000], desc[UR10][R118.64] ;  /* 0x0200000076c48fae */ /* 0x0007e4000b901d4a */
[-C--:B------:R-:W-:Y:S01]  /*18030*/  @!P0 LEA R102, P4, R77, R194.reuse, 0x1 ;  /* 0x000000c24d668211 */ /* 0x080fe200078808ff */
[----:B------:R-:W-:Y:S01]  /*18040*/  @!P0 IMAD.WIDE.U32 R94, R73, 0xc0, R90 ;  /* 0x000000c0495e8825 */ /* 0x000fe200078e005a */
[----:B------:R3:W-:Y:S01]  /*18050*/  @P0 STS.128 [R196+0x2800], RZ ;  /* 0x002800ffc4000388 */ /* 0x0007e20000000c00 */
[----:B-----5:R-:W-:-:S02]  /*18060*/  @!P0 LEA R218, P3, R98, R194, 0x1 ;  /* 0x000000c262da8211 */ /* 0x020fc400078608ff */
[----:B--2---:R-:W-:Y:S01]  /*18070*/  @!P0 IMAD R10, R10, 0xc0, RZ ;  /* 0x000000c00a0a8824 */ /* 0x004fe200078e02ff */
[----:B------:R-:W-:Y:S01]  /*18080*/  @!PT LDS RZ, [RZ] ;  /* 0x00000000fffff984 */ /* 0x000fe20000000800 */
[----:B------:R-:W-:Y:S01]  /*18090*/  @!PT LDS RZ, [RZ] ;  /* 0x00000000fffff984 */ /* 0x000fe20000000800 */
[----:B------:R-:W-:Y:S01]  /*180a0*/  @!PT LDS RZ, [RZ] ;  /* 0x00000000fffff984 */ /* 0x000fe20000000800 */
[----:B------:R3:W-:Y:S01]  /*180b0*/  @!P0 LDGSTS.E.BYPASS.LTC128B.128 [R196+0x2800], desc[UR10][R114.64] ;  /* 0x0280000072c48fae */ /* 0x0007e2000b901d4a */
[----:B------:R-:W-:Y:S02]  /*180c0*/  @!P0 IMAD.IADD R11, R11, 0x1, R99 ;  /* 0x000000010b0b8824 */ /* 0x000fe400078e0263 */
[----:B------:R-:W-:Y:S01]  /*180d0*/  @!P0 IMAD.IADD R10, R10, 0x1, R95 ;  /* 0x000000010a0a8824 */ /* 0x000fe200078e025f */
[----:B------:R3:W-:Y:S01]  /*180e0*/  @P0 STS.128 [R196+0x3000], RZ ;  /* 0x003000ffc4000388 */ /* 0x0007e20000000c00 */
[----:B-1----:R-:W-:Y:S02]  /*180f0*/  @!P0 LEA.HI.X R86, R73, R75, R86, 0x7, P2 ;  /* 0x0000004b49568211 */ /* 0x002fe400010f3c56 */
[----:B------:R-:W-:Y:S02]  /*18100*/  @!P0 LEA R126, P2, R94, R194, 0x1 ;  /* 0x000000c25e7e8211 */ /* 0x000fe400078408ff */
[----:B------:R-:W-:-:S02]  /*18110*/  @!P0 LEA.HI.X R103, R77, R195, R86, 0x1, P4 ;  /* 0x000000c34d678211 */ /* 0x000fc400020f0c56 */
[-C--:B------:R-:W-:Y:S02]  /*18120*/  @!P0 LEA.HI.X R219, R98, R195.reuse, R11, 0x1, P3 ;  /* 0x000000c362db8211 */ /* 0x080fe400018f0c0b */
        /* <DEDUP_REMOVED lines=28> */
.L_x_2901:
[----:B------:R-:W-:Y:S05]  /*182f0*/  BSYNC B0 ;  /* 0x0000000000007941 */ /* 0x000fea0003800000 */
.L_x_2900:
[----:B------:R-:W0:Y:S01]  /*18300*/  LDGDEPBAR ;  /* 0x00000000000079af */ /* 0x000e220000000000 */
[----:B------:R-:W-:-:S04]  /*18310*/  LEA R194, P0, R90, R194, 0x1 ;  /* 0x000000c25ac27211 */ /* 0x000fc800078008ff */
[----:B------:R-:W-:-:S09]  /*18320*/  LEA.HI.X R195, R90, R195, R75, 0x1, P0 ;  /* 0x000000c35ac37211 */ /* 0x000fd200000f0c4b */
.L_x_2897:
        /* <DEDUP_REMOVED lines=83> */
[--C-:B---3--:R-:W-:Y:S01]  /*18860*/  FFMA.FTZ R103, R92, UR7, -R93.reuse ;  /* 0x000000075c677c23 */ /* 0x108fe2000801085d */
        /* <DEDUP_REMOVED lines=29> */
[----:B------:R-:W-:Y:S01]  /*18a40*/  FMUL.FTZ R173, R4, UR7 ;  /* 0x0000000704ad7c20 */ /* 0x000fe20008410000 */
        /* <DEDUP_REMOVED lines=67> */
[--C-:B------:R-:W-:Y:S01]  /*18e80*/  FFMA.FTZ R81, R252, UR7, -R93.reuse ;  /* 0x00000007fc517c23 */ /* 0x100fe2000801085d */
[--C-:B------:R-:W-:Y:S01]  /*18e90*/  FFMA.FTZ R78, R250, UR7, -R93.reuse ;  /* 0x00000007fa4e7c23 */ /* 0x100fe2000801085d */
[--C-:B------:R-:W-:Y:S01]  /*18ea0*/  FFMA.FTZ R77, R246, UR7, -R93.reuse ;  /* 0x00000007f64d7c23 */ /* 0x100fe2000801085d */
[----:B------:R-:W-:Y:S01]  /*18eb0*/  FMNMX.FTZ R11, R212, R11, !PT ;  /* 0x0000000bd40b7209 */ /* 0x000fe20007810000 */
[----:B------:R-:W1:Y:S01]  /*18ec0*/  MUFU.EX2 R125, R125 ;  /* 0x0000007d007d7308 */ /* 0x000e620000000800 */
[----:B------:R-:W-:Y:S01]  /*18ed0*/  FFMA.FTZ R218, R169, R173, R218 ;  /* 0x000000ada9da7223 */ /* 0x000fe200000100da */
[----:B------:R-:W-:Y:S01]  /*18ee0*/  FFMA.FTZ R169, R46, UR7, -R93 ;  /* 0x000000072ea97c23 */ /* 0x000fe2000801085d */
[----:B------:R-:W-:-:S04]  /*18ef0*/  FMNMX.FTZ R11, R210, R11, !PT ;  /* 0x0000000bd20b7209 */ /* 0x000fc80007810000 */
        /* <DEDUP_REMOVED lines=49> */
[----:B------:R-:W-:Y:S04]  /*19210*/  LDSM.16.MT88.4 R8, [R198+0x5000] ;  /* 0x00500000c608783b */ /* 0x000fe80000004200 */
[----:B------:R-:W1:Y:S03]  /*19220*/  SHFL.BFLY PT, R92, R5, 0x1, 0x1f ;  /* 0x0c201f00055c7f89 */ /* 0x000e6600000e0000 */
[----:B------:R-:W-:Y:S08]  /*19230*/  MUFU.EX2 R88, R88 ;  /* 0x0000005800587308 */ /* 0x000ff00000000800 */
[----:B------:R-:W-:Y:S08]  /*19240*/  MUFU.EX2 R87, R87 ;  /* 0x0000005700577308 */ /* 0x000ff00000000800 */
[----:B------:R-:W-:Y:S01]  /*19250*/  MUFU.EX2 R86, R86 ;  /* 0x0000005600567308 */ /* 0x000fe20000000800 */
[----:B-1----:R-:W-:-:S07]  /*19260*/  FMNMX.FTZ R92, R5, R92, !PT ;  /* 0x0000005c055c7209 */ /* 0x002fce0007810000 */
[----:B------:R-:W-:Y:S01]  /*19270*/  MUFU.EX2 R85, R85 ;  /* 0x0000005500557308 */ /* 0x000fe20000000800 */
[C---:B------:R-:W-:Y:S01]  /*19280*/  FSETP.NEU.FTZ.AND P0, PT, R92.reuse, -INF , PT ;  /* 0xff8000005c00780b */ /* 0x040fe20003f1d000 */
[----:B------:R-:W-:-:S03]  /*19290*/  FMUL.FTZ R55, R92, UR7 ;  /* 0x000000075c377c20 */ /* 0x000fc60008410000 */
[----:B------:R-:W-:Y:S02]  /*192a0*/  FSEL R6, R92, RZ, P0 ;  /* 0x000000ff5c067208 */ /* 0x000fe40000000000 */
[----:B------:R-:W-:Y:S01]  /*192b0*/  FSEL R55, R55, RZ, P0 ;  /* 0x000000ff37377208 */ /* 0x000fe20000000000 */
[----:B------:R-:W-:Y:S02]  /*192c0*/  MUFU.EX2 R84, R84 ;  /* 0x0000005400547308 */ /* 0x000fe40000000800 */
[----:B------:R-:W-:Y:S02]  /*192d0*/  FADD.FTZ R6, R129, -R6 ;  /* 0x8000000681067221 */ /* 0x000fe40000010000 */
[--C-:B------:R-:W-:Y:S01]  /*192e0*/  FFMA.FTZ R214, R35, UR7, -R55.reuse ;  /* 0x0000000723d67c23 */ /* 0x100fe20008010837 */
[--C-:B------:R-:W-:Y:S01]  /*192f0*/  FFMA.FTZ R139, R33, UR7, -R55.reuse ;  /* 0x00000007218b7c23 */ /* 0x100fe20008010837 */
[--C-:B------:R-:W-:Y:S01]  /*19300*/  FFMA.FTZ R206, R31, UR7, -R55.reuse ;  /* 0x000000071fce7c23 */ /* 0x100fe20008010837 */
[--C-:B------:R-:W-:Y:S01]  /*19310*/  FFMA.FTZ R135, R29, UR7, -R55.reuse ;  /* 0x000000071d877c23 */ /* 0x100fe20008010837 */
[----:B------:R-:W-:Y:S01]  /*19320*/  FMUL.FTZ R147, R6, UR7 ;  /* 0x0000000706937c20 */ /* 0x000fe20008410000 */
[--C-:B------:R-:W-:Y:S01]  /*19330*/  FFMA.FTZ R109, R19, UR7, -R55.reuse ;  /* 0x00000007136d7c23 */ /* 0x100fe20008010837 */
[--C-:B------:R-:W-:Y:S01]  /*19340*/  FFMA.FTZ R105, R17, UR7, -R55.reuse ;  /* 0x0000000711697c23 */ /* 0x100fe20008010837 */
[----:B------:R-:W-:Y:S01]  /*19350*/  MUFU.EX2 R214, R214 ;  /* 0x000000d600d67308 */ /* 0x000fe20000000800 */
[----:B------:R-:W1:Y:S01]  /*19360*/  LDSM.16.MT88.4 R16, [R199+0x5000] ;  /* 0x00500000c710783b */ /* 0x000e620000004200 */
[--C-:B------:R-:W-:Y:S01]  /*19370*/  FFMA.FTZ R138, R27, UR7, -R55.reuse ;  /* 0x000000071b8a7c23 */ /* 0x100fe20008010837 */
[--C-:B------:R-:W-:Y:S01]  /*19380*/  FFMA.FTZ R123, R25, UR7, -R55.reuse ;  /* 0x00000007197b7c23 */ /* 0x100fe20008010837 */
[--C-:B------:R-:W-:Y:S01]  /*19390*/  FFMA.FTZ R200, R15, UR7, -R55.reuse ;  /* 0x000000070fc87c23 */ /* 0x100fe20008010837 */
[----:B------:R-:W2:Y:S01]  /*193a0*/  LDSM.16.MT88.4 R24, [R198+0x5400] ;  /* 0x00540000c618783b */ /* 0x000ea20000004200 */
[--C-:B------:R-:W-:Y:S01]  /*193b0*/  FFMA.FTZ R101, R13, UR7, -R55.reuse ;  /* 0x000000070d657c23 */ /* 0x100fe20008010837 */
[--C-:B------:R-:W-:Y:S01]  /*193c0*/  FFMA.FTZ R127, R128, UR7, -R55.reuse ;  /* 0x00000007807f7c23 */ /* 0x100fe20008010837 */
[----:B------:R-:W3:Y:S01]  /*193d0*/  MUFU.EX2 R139, R139 ;  /* 0x0000008b008b7308 */ /* 0x000ee20000000800 */
[----:B------:R-:W4:Y:S01]  /*193e0*/  LDSM.16.MT88.4 R4, [R199+0x5400] ;  /* 0x00540000c704783b */ /* 0x000f220000004200 */
[--C-:B------:R-:W-:Y:S01]  /*193f0*/  FFMA.FTZ R128, R23, UR7, -R55.reuse ;  /* 0x0000000717807c23 */ /* 0x100fe20008010837 */
[--C-:B------:R-:W-:Y:S01]  /*19400*/  FFMA.FTZ R115, R21, UR7, -R55.reuse ;  /* 0x0000000715737c23 */ /* 0x100fe20008010837 */
[----:B------:R-:W-:Y:S01]  /*19410*/  FMUL.FTZ R21, R189, R173 ;  /* 0x000000adbd157220 */ /* 0x000fe20000410000 */
[--C-:B------:R-:W-:Y:S01]  /*19420*/  FFMA.FTZ R119, R32, UR7, -R55.reuse ;  /* 0x0000000720777c23 */ /* 0x100fe20008010837 */
[----:B------:R-:W-:Y:S01]  /*19430*/  F2FP.F16.F32.PACK_AB R32, R133, R202 ;  /* 0x000000ca8520723e */ /* 0x000fe200000000ff */
[--C-:B------:R-:W-:Y:S01]  /*19440*/  FFMA.FTZ R122, R122, UR7, -R55.reuse ;  /* 0x000000077a7a7c23 */ /* 0x100fe20008010837 */
[----:B------:R-:W-:Y:S01]  /*19450*/  MUFU.EX2 R206, R206 ;  /* 0x000000ce00ce7308 */ /* 0x000fe20000000800 */
[--C-:B------:R-:W-:Y:S01]  /*19460*/  FFMA.FTZ R113, R28, UR7, -R55.reuse ;  /* 0x000000071c717c23 */ /* 0x100fe20008010837 */
[--C-:B------:R-:W-:Y:S01]  /*19470*/  FFMA.FTZ R116, R116, UR7, -R55.reuse ;  /* 0x0000000774747c23 */ /* 0x100fe20008010837 */
[----:B------:R-:W-:Y:S01]  /*19480*/  LDSM.16.MT88.4 R28, [R199+0x5800] ;  /* 0x00580000c71c783b */ /* 0x000fe20000004200 */
        /* <DEDUP_REMOVED lines=21> */
[----:B-----5:R-:W-:Y:S01]  /*195e0*/  F2FP.F16.F32.PACK_AB R15, R135, R206 ;  /* 0x000000ce870f723e */ /* 0x020fe200000000ff */
[--C-:B------:R-:W-:Y:S01]  /*195f0*/  FFMA.FTZ R134, R134, UR7, -R55.reuse ;  /* 0x0000000786867c23 */ /* 0x100fe20008010837 */
[--C-:B------:R-:W-:Y:S01]  /*19600*/  FFMA.FTZ R124, R124, UR7, -R55.reuse ;  /* 0x000000077c7c7c23 */ /* 0x100fe20008010837 */
[--C-:B------:R-:W-:Y:S01]  /*19610*/  FFMA.FTZ R132, R132, UR7, -R55.reuse ;  /* 0x0000000784847c23 */ /* 0x100fe20008010837 */
[--C-:B------:R-:W-:Y:S01]  /*19620*/  FFMA.FTZ R110, R110, UR7, -R55.reuse ;  /* 0x000000076e6e7c23 */ /* 0x100fe20008010837 */
[--C-:B------:R-:W-:Y:S01]  /*19630*/  FFMA.FTZ R37, R37, UR7, -R55.reuse ;  /* 0x0000000725257c23 */ /* 0x100fe20008010837 */
[--C-:B------:R-:W-:Y:S01]  /*19640*/  FFMA.FTZ R3, R3, UR7, -R55.reuse ;  /* 0x0000000703037c23 */ /* 0x100fe20008010837 */
[----:B------:R-:W5:Y:S01]  /*19650*/  MUFU.EX2 R127, R127 ;  /* 0x0000007f007f7308 */ /* 0x000f620000000800 */
[-C--:B---3--:R-:W-:Y:S01]  /*19660*/  FMUL.FTZ R182, R182, R147.reuse ;  /* 0x00000093b6b67220 */ /* 0x088fe20000410000 */
        /* <DEDUP_REMOVED lines=14> */
[----:B------:R-:W3:Y:S01]  /*19750*/  MUFU.EX2 R123, R123 ;  /* 0x0000007b007b7308 */ /* 0x000ee20000000800 */
[----:B------:R-:W4:Y:S01]  /*19760*/  LDSM.16.MT88.4 R8, [R198+0x5800] ;  /* 0x00580000c608783b */ /* 0x000f220000004200 */
[----:B-----5:R-:W-:Y:S01]  /*19770*/  F2FP.F16.F32.PACK_AB R33, R127, R200 ;  /* 0x000000c87f21723e */ /* 0x020fe200000000ff */
        /* <DEDUP_REMOVED lines=9> */
[----:B------:R-:W-:Y:S01]  /*19810*/  FADD.FTZ R135, R135, R206 ;  /* 0x000000ce87877221 */ /* 0x000fe20000010000 */
[----:B------:R-:W-:-:S03]  /*19820*/  FADD.FTZ R202, R202, R137 ;  /* 0x00000089caca7221 */ /* 0x000fc60000010000 */
[----:B------:R-:W1:Y:S01]  /*19830*/  MUFU.EX2 R115, R115 ;  /* 0x0000007300737308 */ /* 0x000e620000000800 */
        /* <DEDUP_REMOVED lines=8> */
[----:B--2---:R-:W-:Y:S01]  /*198c0*/  HMMA.16816.F32 R180, R32, R24, R180 ;  /* 0x0000001820b4723c */ /* 0x004fe200000018b4 */
[----:B------:R-:W-:Y:S01]  /*198d0*/  FADD.FTZ R200, R200, R135 ;  /* 0x00000087c8c87221 */ /* 0x000fe20000010000 */
[----:B------:R-:W-:Y:S01]  /*198e0*/  FFMA.FTZ R135, R120, UR7, -R55 ;  /* 0x0000000778877c23 */ /* 0x000fe20008010837 */
[----:B------:R-:W-:-:S03]  /*198f0*/  FADD.FTZ R133, R133, R202 ;  /* 0x000000ca85857221 */ /* 0x000fc60000010000 */
[C---:B------:R-:W-:Y:S01]  /*19900*/  HMMA.16816.F32 R176, R32.reuse, R26, R176 ;  /* 0x0000001a20b0723c */ /* 0x040fe200000018b0 */
[----:B------:R-:W2:Y:S01]  /*19910*/  MUFU.EX2 R109, R109 ;  /* 0x0000006d006d7308 */ /* 0x000ea20000000800 */
[----:B------:R-:W3:Y:S01]  /*19920*/  LDSM.16.MT88.4 R24, [R198+0x5c00] ;  /* 0x005c0000c618783b */ /* 0x000ee20000004200 */
[----:B-1----:R-:W-:Y:S01]  /*19930*/  F2FP.F16.F32.PACK_AB R13, R115, R128 ;  /* 0x00000080730d723e */ /* 0x002fe200000000ff */
[----:B------:R-:W-:Y:S02]  /*19940*/  FADD.FTZ R140, R140, R133 ;  /* 0x000000858c8c7221 */ /* 0x000fe40000010000 */
[C---:B----4-:R-:W-:Y:S02]  /*19950*/  HMMA.16816.F32 R20, R32.reuse, R4, R20 ;  /* 0x000000042014723c */ /* 0x050fe40000001814 */
        /* <DEDUP_REMOVED lines=77> */
[----:B------:R-:W1:Y:S03]  /*19e30*/  MUFU.EX2 R83, R83 ;  /* 0x0000005300537308 */ /* 0x000e660000000800 */
[----:B------:R-:W-:Y:S01]  /*19e40*/  HMMA.16816.F32 R28, R32, R6, R28 ;  /* 0x00000006201c723c */ /* 0x000fe2000000181c */
[----:B------:R-:W3:Y:S04]  /*19e50*/  LDSM.16.MT88.4 R4, [R199+0x6c00] ;  /* 0x006c0000c704783b */ /* 0x000ee80000004200 */
[----:B------:R-:W-:Y:S01]  /*19e60*/  MUFU.EX2 R145, R145 ;  /* 0x0000009100917308 */ /* 0x000fe20000000800 */
[----:B--2---:R-:W-:-:S02]  /*19e70*/  F2FP.F16.F32.PACK_AB R15, R186, R141 ;  /* 0x0000008dba0f723e */ /* 0x004fc400000000ff */
[----:B------:R-:W-:Y:S01]  /*19e80*/  F2FP.F16.F32.PACK_AB R32, R85, R86 ;  /* 0x000000565520723e */ /* 0x000fe200000000ff */
[----:B------:R-:W-:-:S04]  /*19e90*/  FADD.FTZ R86, R86, R87 ;  /* 0x0000005756567221 */ /* 0x000fc80000010000 */
[----:B------:R-:W2:Y:S01]  /*19ea0*/  MUFU.EX2 R188, R188 ;  /* 0x000000bc00bc7308 */ /* 0x000ea20000000800 */
[----:B-----5:R-:W-:Y:S01]  /*19eb0*/  HMMA.16816.F32 R180, R12, R8, R180 ;  /* 0x000000080cb4723c */ /* 0x020fe200000018b4 */
[----:B-1----:R-:W-:Y:S01]  /*19ec0*/  F2FP.F16.F32.PACK_AB R34, R83, R84 ;  /* 0x000000545322723e */ /* 0x002fe200000000ff */
[----:B------:R-:W-:-:S04]  /*19ed0*/  FADD.FTZ R85, R85, R86 ;  /* 0x0000005655557221 */ /* 0x000fc80000010000 */
[----:B------:R-:W-:Y:S01]  /*19ee0*/  HMMA.16816.F32 R176, R12, R10, R176 ;  /* 0x0000000a0cb0723c */ /* 0x000fe200000018b0 */
[----:B------:R-:W-:Y:S01]  /*19ef0*/  MUFU.EX2 R185, R185 ;  /* 0x000000b900b97308 */ /* 0x000fe20000000800 */
[----:B------:R-:W1:Y:S01]  /*19f00*/  LDSM.16.MT88.4 R8, [R198+0x7000] ;  /* 0x00700000c608783b */ /* 0x000e620000004200 */
[----:B------:R-:W-:-:S03]  /*19f10*/  FADD.FTZ R84, R84, R85 ;  /* 0x0000005554547221 */ /* 0x000fc60000010000 */
[C---:B----4-:R-:W-:Y:S01]  /*19f20*/  HMMA.16816.F32 R20, R12.reuse, R16, R20 ;  /* 0x000000100c14723c */ /* 0x050fe20000001814 */
[----:B------:R-:W-:Y:S02]  /*19f30*/  FADD.FTZ R83, R83, R84 ;  /* 0x0000005453537221 */ /* 0x000fe40000010000 */
[----:B------:R-:W4:Y:S01]  /*19f40*/  MUFU.EX2 R190, R190 ;  /* 0x000000be00be7308 */ /* 0x000f220000000800 */
[----:B--2---:R-:W-:Y:S02]  /*19f50*/  F2FP.F16.F32.PACK_AB R33, R188, R145 ;  /* 0x00000091bc21723e */ /* 0x004fe400000000ff */
[----:B------:R-:W-:Y:S01]  /*19f60*/  HMMA.16816.F32 R28, R12, R18, R28 ;  /* 0x000000120c1c723c */ /* 0x000fe2000000181c */
[----:B------:R-:W2:Y:S04]  /*19f70*/  LDSM.16.MT88.4 R16, [R199+0x7000] ;  /* 0x00700000c710783b */ /* 0x000ea80000004200 */
[----:B------:R-:W-:Y:S08]  /*19f80*/  MUFU.EX2 R82, R82 ;  /* 0x0000005200527308 */ /* 0x000ff00000000800 */
[----:B------:R-:W5:Y:S01]  /*19f90*/  MUFU.EX2 R81, R81 ;  /* 0x0000005100517308 */ /* 0x000f620000000800 */
[----:B----4-:R-:W-:-:S07]  /*19fa0*/  F2FP.F16.F32.PACK_AB R35, R190, R185 ;  /* 0x000000b9be23723e */ /* 0x010fce00000000ff */
[----:B------:R-:W-:Y:S01]  /*19fb0*/  MUFU.EX2 R80, R80 ;  /* 0x0000005000507308 */ /* 0x000fe20000000800 */
[C---:B---3--:R-:W-:Y:S06]  /*19fc0*/  HMMA.16816.F32 R180, R32.reuse, R24, R180 ;  /* 0x0000001820b4723c */ /* 0x048fec00000018b4 */
[----:B------:R-:W-:Y:S01]  /*19fd0*/  HMMA.16816.F32 R176, R32, R26, R176 ;  /* 0x0000001a20b0723c */ /* 0x000fe200000018b0 */
[----:B------:R-:W3:Y:S01]  /*19fe0*/  MUFU.EX2 R79, R79 ;  /* 0x0000004f004f7308 */ /* 0x000ee20000000800 */
[----:B------:R-:W4:Y:S01]  /*19ff0*/  LDSM.16.MT88.4 R24, [R198+0x7400] ;  /* 0x00740000c618783b */ /* 0x000f220000004200 */
[----:B-----5:R-:W-:Y:S01]  /*1a000*/  F2FP.F16.F32.PACK_AB R12, R81, R82 ;  /* 0x00000052510c723e */ /* 0x020fe200000000ff */
[----:B------:R-:W-:-:S02]  /*1a010*/  FADD.FTZ R82, R82, R83 ;  /* 0x0000005352527221 */ /* 0x000fc40000010000 */
[C---:B------:R-:W-:Y:S02]  /*1a020*/  HMMA.16816.F32 R20, R32.reuse, R4, R20 ;  /* 0x000000042014723c */ /* 0x040fe40000001814 */
[----:B------:R-:W-:Y:S01]  /*1a030*/  FADD.FTZ R81, R81, R82 ;  /* 0x0000005251517221 */ /* 0x000fe20000010000 */
[----:B------:R-:W-:Y:S03]  /*1a040*/  MUFU.EX2 R187, R187 ;  /* 0x000000bb00bb7308 */ /* 0x000fe60000000800 */
[----:B------:R-:W-:Y:S01]  /*1a050*/  HMMA.16816.F32 R28, R32, R6, R28 ;  /* 0x00000006201c723c */ /* 0x000fe2000000181c */
[----:B------:R-:W5:Y:S04]  /*1a060*/  LDSM.16.MT88.4 R4, [R199+0x7400] ;  /* 0x00740000c704783b */ /* 0x000f680000004200 */
        /* <DEDUP_REMOVED lines=10> */
[----:B------:R-:W-:Y:S01]  /*1a110*/  MUFU.EX2 R76, R76 ;  /* 0x0000004c004c7308 */ /* 0x000fe20000000800 */
[C---:B------:R-:W-:Y:S06]  /*1a120*/  HMMA.16816.F32 R180, R12.reuse, R8, R180 ;  /* 0x000000080cb4723c */ /* 0x040fec00000018b4 */
[----:B------:R-:W-:Y:S01]  /*1a130*/  HMMA.16816.F32 R176, R12, R10, R176 ;  /* 0x0000000a0cb0723c */ /* 0x000fe200000018b0 */
[----:B------:R-:W3:Y:S01]  /*1a140*/  MUFU.EX2 R75, R75 ;  /* 0x0000004b004b7308 */ /* 0x000ee20000000800 */
[----:B------:R-:W5:Y:S01]  /*1a150*/  LDSM.16.MT88.4 R8, [R198+0x7800] ;  /* 0x00780000c608783b */ /* 0x000f620000004200 */
[----:B-1----:R-:W-:Y:S01]  /*1a160*/  F2FP.F16.F32.PACK_AB R32, R77, R78 ;  /* 0x0000004e4d20723e */ /* 0x002fe200000000ff */
[----:B------:R-:W-:-:S02]  /*1a170*/  FADD.FTZ R78, R78, R79 ;  /* 0x0000004f4e4e7221 */ /* 0x000fc40000010000 */
[C---:B--2---:R-:W-:Y:S02]  /*1a180*/  HMMA.16816.F32 R20, R12.reuse, R16, R20 ;  /* 0x000000100c14723c */ /* 0x044fe40000001814 */
[----:B------:R-:W-:Y:S01]  /*1a190*/  FADD.FTZ R77, R77, R78 ;  /* 0x0000004e4d4d7221 */ /* 0x000fe20000010000 */
[----:B------:R-:W-:Y:S03]  /*1a1a0*/  MUFU.EX2 R191, R191 ;  /* 0x000000bf00bf7308 */ /* 0x000fe60000000800 */
[----:B------:R-:W-:Y:S01]  /*1a1b0*/  HMMA.16816.F32 R28, R12, R18, R28 ;  /* 0x000000120c1c723c */ /* 0x000fe2000000181c */
[----:B------:R-:W1:Y:S04]  /*1a1c0*/  LDSM.16.MT88.4 R16, [R199+0x7800] ;  /* 0x00780000c710783b */ /* 0x000e680000004200 */
[----:B------:R-:W2:Y:S01]  /*1a1d0*/  MUFU.EX2 R170, R170 ;  /* 0x000000aa00aa7308 */ /* 0x000ea20000000800 */
[----:B---3--:R-:W-:Y:S01]  /*1a1e0*/  F2FP.F16.F32.PACK_AB R34, R75, R76 ;  /* 0x0000004c4b22723e */ /* 0x008fe200000000ff */
[----:B------:R-:W-:Y:S01]  /*1a1f0*/  FADD.FTZ R13, R127, R200 ;  /* 0x000000c87f0d7221 */ /* 0x000fe20000010000 */
[----:B------:R-:W-:Y:S01]  /*1a200*/  FADD.FTZ R76, R76, R77 ;  /* 0x0000004d4c4c7221 */ /* 0x000fe20000010000 */
[----:B------:R-:W-:-:S02]  /*1a210*/  FFMA.FTZ R127, R112, UR7, -R93 ;  /* 0x00000007707f7c23 */ /* 0x000fc4000801085d */
[----:B------:R-:W-:Y:S01]  /*1a220*/  FADD.FTZ R138, R138, R13 ;  /* 0x0000000d8a8a7221 */ /* 0x000fe20000010000 */
[----:B------:R-:W-:Y:S01]  /*1a230*/  FADD.FTZ R75, R75, R76 ;  /* 0x0000004c4b4b7221 */ /* 0x000fe20000010000 */
[----:B------:R-:W-:Y:S01]  /*1a240*/  MUFU.EX2 R146, R146 ;  /* 0x0000009200927308 */ /* 0x000fe20000000800 */
[----:B------:R-:W3:Y:S01]  /*1a250*/  LDSM.16.MT88.4 R12, [R199+0x7c00] ;  /* 0x007c0000c70c783b */ /* 0x000ee20000004200 */
[----:B------:R-:W-:-:S04]  /*1a260*/  FADD.FTZ R123, R123, R138 ;  /* 0x0000008a7b7b7221 */ /* 0x000fc80000010000 */
[----:B------:R-:W-:Y:S02]  /*1a270*/  FADD.FTZ R128, R128, R123 ;  /* 0x0000007b80807221 */ /* 0x000fe40000010000 */
[----:B------:R-:W4:Y:S01]  /*1a280*/  MUFU.EX2 R143, R142 ;  /* 0x0000008e008f7308 */ /* 0x000f220000000800 */
[----:B--2---:R-:W-:Y:S01]  /*1a290*/  F2FP.F16.F32.PACK_AB R33, R170, R191 ;  /* 0x000000bfaa21723e */ /* 0x004fe200000000ff */
[----:B------:R-:W-:-:S04]  /*1a2a0*/  FADD.FTZ R115, R115, R128 ;  /* 0x0000008073737221 */ /* 0x000fc80000010000 */
[----:B------:R-:W-:Y:S02]  /*1a2b0*/  FADD.FTZ R122, R122, R115 ;  /* 0x000000737a7a7221 */ /* 0x000fe40000010000 */
[----:B------:R-:W-:Y:S02]  /*1a2c0*/  MUFU.EX2 R74, R74 ;  /* 0x0000004a004a7308 */ /* 0x000fe40000000800 */
[----:B------:R-:W-:-:S06]  /*1a2d0*/  FADD.FTZ R122, R109, R122 ;  /* 0x0000007a6d7a7221 */ /* 0x000fcc0000010000 */
[----:B------:R-:W2:Y:S01]  /*1a2e0*/  MUFU.EX2 R73, R73 ;  /* 0x0000004900497308 */ /* 0x000ea20000000800 */
[----:B----4-:R-:W-:-:S07]  /*1a2f0*/  F2FP.F16.F32.PACK_AB R35, R143, R146 ;  /* 0x000000928f23723e */ /* 0x010fce00000000ff */
[----:B------:R-:W-:Y:S01]  /*1a300*/  MUFU.EX2 R72, R72 ;  /* 0x0000004800487308 */ /* 0x000fe20000000800 */
[C---:B------:R-:W-:Y:S06]  /*1a310*/  HMMA.16816.F32 R180, R32.reuse, R24, R180 ;  /* 0x0000001820b4723c */ /* 0x040fec00000018b4 */
[----:B-----5:R-:W-:Y:S01]  /*1a320*/  HMMA.16816.F32 R20, R32, R4, R20 ;  /* 0x000000042014723c */ /* 0x020fe20000001814 */
[----:B------:R-:W4:Y:S01]  /*1a330*/  MUFU.EX2 R71, R71 ;  /* 0x0000004700477308 */ /* 0x000f220000000800 */
[----:B------:R-:W-:Y:S01]  /*1a340*/  FFMA.FTZ R25, R108, UR7, -R55 ;  /* 0x000000076c197c23 */ /* 0x000fe20008010837 */
[----:B------:R-:W-:-:S03]  /*1a350*/  FFMA.FTZ R24, R50, UR7, -R93 ;  /* 0x0000000732187c23 */ /* 0x000fc6000801085d */
[C---:B------:R-:W-:Y:S01]  /*1a360*/  HMMA.16816.F32 R28, R32.reuse, R6, R28 ;  /* 0x00000006201c723c */ /* 0x040fe2000000181c */
[C---:B--2---:R-:W-:Y:S01]  /*1a370*/  F2FP.F16.F32.PACK_AB R4, R73.reuse, R74 ;  /* 0x0000004a4904723e */ /* 0x044fe200000000ff */
[----:B------:R-:W-:Y:S01]  /*1a380*/  FADD.FTZ R74, R74, R75 ;  /* 0x0000004b4a4a7221 */ /* 0x000fe20000010000 */
[----:B------:R-:W-:Y:S03]  /*1a390*/  MUFU.EX2 R134, R134 ;  /* 0x0000008600867308 */ /* 0x000fe60000000800 */
[----:B------:R-:W-:Y:S01]  /*1a3a0*/  HMMA.16816.F32 R176, R32, R26, R176 ;  /* 0x0000001a20b0723c */ /* 0x000fe200000018b0 */
[----:B------:R-:W-:-:S04]  /*1a3b0*/  FADD.FTZ R73, R73, R74 ;  /* 0x0000004a49497221 */ /* 0x000fc80000010000 */
        /* <DEDUP_REMOVED lines=10> */
[----:B------:R-:W-:Y:S01]  /*1a460*/  FFMA.FTZ R39, R38, UR7, -R55 ;  /* 0x0000000726277c23 */ /* 0x000fe20008010837 */
[----:B------:R-:W-:Y:S01]  /*1a470*/  FADD.FTZ R72, R72, R73 ;  /* 0x0000004948487221 */ /* 0x000fe20000010000 */
[--C-:B------:R-:W-:Y:S01]  /*1a480*/  FFMA.FTZ R42, R48, UR7, -R55.reuse ;  /* 0x00000007302a7c23 */ /* 0x100fe20008010837 */
[----:B------:R-:W-:Y:S01]  /*1a490*/  FFMA.FTZ R43, R47, UR7, -R55 ;  /* 0x000000072f2b7c23 */ /* 0x000fe20008010837 */
[----:B------:R-:W-:Y:S01]  /*1a4a0*/  FFMA.FTZ R35, R54, UR7, -R93 ;  /* 0x0000000736237c23 */ /* 0x000fe2000801085d */
[----:B------:R-:W-:Y:S01]  /*1a4b0*/  FADD.FTZ R71, R71, R72 ;  /* 0x0000004847477221 */ /* 0x000fe20000010000 */
[----:B------:R-:W4:Y:S01]  /*1a4c0*/  MUFU.EX2 R135, R135 ;  /* 0x0000008700877308 */ /* 0x000f220000000800 */
[----:B--2---:R-:W-:Y:S01]  /*1a4d0*/  F2FP.F16.F32.PACK_AB R5, R139, R134 ;  /* 0x000000868b05723e */ /* 0x004fe200000000ff */
[--C-:B------:R-:W-:Y:S01]  /*1a4e0*/  FFMA.FTZ R44, R49, UR7, -R55.reuse ;  /* 0x00000007312c7c23 */ /* 0x100fe20008010837 */
[----:B------:R-:W-:-:S05]  /*1a4f0*/  FFMA.FTZ R45, R52, UR7, -R55 ;  /* 0x00000007342d7c23 */ /* 0x000fca0008010837 */
[----:B------:R-:W-:Y:S08]  /*1a500*/  MUFU.EX2 R70, R70 ;  /* 0x0000004600467308 */ /* 0x000ff00000000800 */
[----:B------:R-:W2:Y:S01]  /*1a510*/  MUFU.EX2 R69, R69 ;  /* 0x0000004500457308 */ /* 0x000ea20000000800 */
        /* <DEDUP_REMOVED lines=15> */
[----:B------:R-:W3:Y:S01]  /*1a610*/  MUFU.EX2 R25, R25 ;  /* 0x0000001900197308 */ /* 0x000ee20000000800 */
[----:B--2---:R-:W-:Y:S01]  /*1a620*/  F2FP.F16.F32.PACK_AB R4, R69, R70 ;  /* 0x000000464504723e */ /* 0x004fe200000000ff */
[----:B------:R-:W-:Y:S01]  /*1a630*/  FADD.FTZ R104, R113, R104 ;  /* 0x0000006871687221 */ /* 0x000fe20000010000 */
[----:B-1----:R-:W-:Y:S01]  /*1a640*/  F2FP.F16.F32.PACK_AB R6, R67, R68 ;  /* 0x000000444306723e */ /* 0x002fe200000000ff */
[----:B------:R-:W-:-:S02]  /*1a650*/  FADD.FTZ R70, R70, R71 ;  /* 0x0000004746467221 */ /* 0x000fc40000010000 */
        /* <DEDUP_REMOVED lines=10> */
[----:B------:R-:W-:Y:S02]  /*1a700*/  FADD.FTZ R129, R129, R144 ;  /* 0x0000009081817221 */ /* 0x000fe40000010000 */
[----:B------:R-:W-:Y:S02]  /*1a710*/  MUFU.EX2 R66, R66 ;  /* 0x0000004200427308 */ /* 0x000fe40000000800 */
[----:B------:R-:W-:Y:S01]  /*1a720*/  FADD.FTZ R172, R172, R129 ;  /* 0x00000081acac7221 */ /* 0x000fe20000010000 */
[----:B------:R-:W-:-:S03]  /*1a730*/  MOV R129, R92 ;  /* 0x0000005c00817202 */ /* 0x000fc60000000f00 */
[----:B------:R-:W-:Y:S02]  /*1a740*/  FADD.FTZ R131, R131, R172 ;  /* 0x000000ac83837221 */ /* 0x000fe40000010000 */
[----:B------:R-:W2:Y:S01]  /*1a750*/  MUFU.EX2 R65, R65 ;  /* 0x0000004100417308 */ /* 0x000ea20000000800 */
[----:B-1----:R-:W-:Y:S01]  /*1a760*/  F2FP.F16.F32.PACK_AB R7, R27, R26 ;  /* 0x0000001a1b07723e */ /* 0x002fe200000000ff */
        /* <DEDUP_REMOVED lines=8> */
[----:B------:R-:W1:Y:S01]  /*1a7f0*/  LDSM.16.MT88.4 R12, [R198+0x8000] ;  /* 0x00800000c60c783b */ /* 0x000e620000004200 */
        /* <DEDUP_REMOVED lines=11> */
[----:B--2---:R-:W-:Y:S01]  /*1a8b0*/  F2FP.F16.F32.PACK_AB R4, R65, R66 ;  /* 0x000000424104723e */ /* 0x004fe200000000ff */
[----:B------:R-:W-:Y:S01]  /*1a8c0*/  FADD.FTZ R66, R66, R67 ;  /* 0x0000004342427221 */ /* 0x000fe20000010000 */
[----:B---3--:R-:W-:Y:S01]  /*1a8d0*/  F2FP.F16.F32.PACK_AB R6, R63, R64 ;  /* 0x000000403f06723e */ /* 0x008fe200000000ff */
[----:B------:R-:W-:Y:S01]  /*1a8e0*/  FADD.FTZ R189, R189, R216 ;  /* 0x000000d8bdbd7221 */ /* 0x000fe20000010000 */
[----:B------:R-:W-:Y:S01]  /*1a8f0*/  LDSM.16.MT88.4 R184, [R199+0x8c00] ;  /* 0x008c0000c7b8783b */ /* 0x000fe20000004200 */
[----:B------:R-:W-:Y:S01]  /*1a900*/  FADD.FTZ R65, R65, R66 ;  /* 0x0000004241417221 */ /* 0x000fe20000010000 */
[----:B------:R-:W-:Y:S01]  /*1a910*/  MUFU.EX2 R34, R34 ;  /* 0x0000002200227308 */ /* 0x000fe20000000800 */
[----:B------:R-:W-:Y:S02]  /*1a920*/  FADD.FTZ R210, R210, R189 ;  /* 0x000000bdd2d27221 */ /* 0x000fe40000010000 */
[----:B------:R-:W-:-:S02]  /*1a930*/  FADD.FTZ R64, R64, R65 ;  /* 0x0000004140407221 */ /* 0x000fc40000010000 */
[----:B------:R-:W-:Y:S02]  /*1a940*/  FADD.FTZ R191, R191, R210 ;  /* 0x000000d2bfbf7221 */ /* 0x000fe40000010000 */
[----:B------:R-:W-:Y:S01]  /*1a950*/  FADD.FTZ R63, R63, R64 ;  /* 0x000000403f3f7221 */ /* 0x000fe20000010000 */
[----:B------:R-:W2:Y:S01]  /*1a960*/  MUFU.EX2 R41, R41 ;  /* 0x0000002900297308 */ /* 0x000ea20000000800 */
[----:B-----5:R-:W-:Y:S01]  /*1a970*/  F2FP.F16.F32.PACK_AB R5, R33, R32 ;  /* 0x000000202105723e */ /* 0x020fe200000000ff */
[----:B------:R-:W-:-:S04]  /*1a980*/  FADD.FTZ R191, R170, R191 ;  /* 0x000000bfaabf7221 */ /* 0x000fc80000010000 */
[----:B------:R-:W-:Y:S02]  /*1a990*/  FADD.FTZ R146, R146, R191 ;  /* 0x000000bf92927221 */ /* 0x000fe40000010000 */
[----:B------:R3:W-:Y:S02]  /*1a9a0*/  MUFU.EX2 R38, R40 ;  /* 0x0000002800267308 */ /* 0x0007e40000000800 */
[----:B------:R-:W-:-:S04]  /*1a9b0*/  FADD.FTZ R143, R143, R146 ;  /* 0x000000928f8f7221 */ /* 0x000fc80000010000 */
[----:B------:R-:W-:Y:S02]  /*1a9c0*/  FADD.FTZ R134, R134, R143 ;  /* 0x0000008f86867221 */ /* 0x000fe40000010000 */
[----:B------:R-:W-:Y:S01]  /*1a9d0*/  MUFU.EX2 R62, R62 ;  /* 0x0000003e003e7308 */ /* 0x000fe20000000800 */
[----:B--2---:R-:W-:Y:S01]  /*1a9e0*/  F2FP.F16.F32.PACK_AB R7, R41, R34 ;  /* 0x000000222907723e */ /* 0x004fe200000000ff */
[----:B------:R-:W-:-:S04]  /*1a9f0*/  FADD.FTZ R139, R139, R134 ;  /* 0x000000868b8b7221 */ /* 0x000fc80000010000 */
[----:B------:R-:W-:Y:S02]  /*1aa00*/  FADD.FTZ R124, R124, R139 ;  /* 0x0000008b7c7c7221 */ /* 0x000fe40000010000 */
[----:B------:R-:W2:Y:S01]  /*1aa10*/  MUFU.EX2 R61, R61 ;  /* 0x0000003d003d7308 */ /* 0x000ea20000000800 */
[----:B---3--:R-:W-:Y:S01]  /*1aa20*/  FFMA.FTZ R40, R36, UR7, -R55 ;  /* 0x0000000724287c23 */ /* 0x008fe20008010837 */
[----:B------:R-:W-:Y:S01]  /*1aa30*/  HMMA.16816.F32 R20, R4, R8, R20 ;  /* 0x000000080414723c */ /* 0x000fe20000001814 */
[----:B------:R-:W-:Y:S01]  /*1aa40*/  FADD.FTZ R135, R135, R124 ;  /* 0x0000007c87877221 */ /* 0x000fe20000010000 */
[----:B------:R-:W-:-:S03]  /*1aa50*/  FFMA.FTZ R36, R53, UR7, -R93 ;  /* 0x0000000735247c23 */ /* 0x000fc6000801085d */
[----:B------:R-:W-:Y:S01]  /*1aa60*/  FADD.FTZ R110, R110, R135 ;  /* 0x000000876e6e7221 */ /* 0x000fe20000010000 */
[----:B------:R-:W-:Y:S01]  /*1aa70*/  MUFU.EX2 R60, R60 ;  /* 0x0000003c003c7308 */ /* 0x000fe20000000800 */
[----:B------:R-:W-:Y:S01]  /*1aa80*/  HMMA.16816.F32 R28, R4, R10, R28 ;  /* 0x0000000a041c723c */ /* 0x000fe2000000181c */
[----:B------:R-:W3:Y:S01]  /*1aa90*/  LDSM.16.MT88.4 R8, [R198+0x8400] ;  /* 0x00840000c608783b */ /* 0x000ee20000004200 */
[----:B------:R-:W-:-:S04]  /*1aaa0*/  FADD.FTZ R25, R25, R110 ;  /* 0x0000006e19197221 */ /* 0x000fc80000010000 */
[----:B-1----:R-:W-:Y:S01]  /*1aab0*/  HMMA.16816.F32 R180, R4, R12, R180 ;  /* 0x0000000c04b4723c */ /* 0x002fe200000018b4 */
[----:B------:R-:W1:Y:S01]  /*1aac0*/  MUFU.EX2 R59, R59 ;  /* 0x0000003b003b7308 */ /* 0x000e620000000800 */
[----:B------:R-:W-:-:S04]  /*1aad0*/  FADD.FTZ R26, R26, R25 ;  /* 0x000000191a1a7221 */ /* 0x000fc80000010000 */
[----:B------:R-:W-:Y:S01]  /*1aae0*/  HMMA.16816.F32 R176, R4, R14, R176 ;  /* 0x0000000e04b0723c */ /* 0x000fe200000018b0 */
[----:B------:R-:W5:Y:S01]  /*1aaf0*/  LDSM.16.MT88.4 R12, [R199+0x8800] ;  /* 0x00880000c70c783b */ /* 0x000f620000004200 */
[----:B------:R-:W-:Y:S01]  /*1ab00*/  FADD.FTZ R27, R27, R26 ;  /* 0x0000001a1b1b7221 */ /* 0x000fe20000010000 */
[----:B------:R-:W4:Y:S03]  /*1ab10*/  MUFU.EX2 R39, R39 ;  /* 0x0000002700277308 */ /* 0x000f260000000800 */
[----:B------:R-:W-:Y:S01]  /*1ab20*/  FADD.FTZ R32, R32, R27 ;  /* 0x0000001b20207221 */ /* 0x000fe20000010000 */
[----:B--2---:R-:W-:Y:S01]  /*1ab30*/  F2FP.F16.F32.PACK_AB R4, R61, R62 ;  /* 0x0000003e3d04723e */ /* 0x004fe200000000ff */
[----:B------:R-:W-:Y:S02]  /*1ab40*/  FADD.FTZ R62, R62, R63 ;  /* 0x0000003f3e3e7221 */ /* 0x000fe40000010000 */
[----:B------:R-:W-:Y:S01]  /*1ab50*/  FADD.FTZ R33, R33, R32 ;  /* 0x0000002021217221 */ /* 0x000fe20000010000 */
[----:B------:R-:W-:Y:S01]  /*1ab60*/  MUFU.EX2 R37, R37 ;  /* 0x0000002500257308 */ /* 0x000fe20000000800 */
[----:B-1----:R-:W-:Y:S01]  /*1ab70*/  F2FP.F16.F32.PACK_AB R6, R59, R60 ;  /* 0x0000003c3b06723e */ /* 0x002fe200000000ff */
[----:B------:R-:W-:Y:S01]  /*1ab80*/  FADD.FTZ R61, R61, R62 ;  /* 0x0000003e3d3d7221 */ /* 0x000fe20000010000 */
[----:B------:R-:W-:-:S03]  /*1ab90*/  FADD.FTZ R34, R34, R33 ;  /* 0x0000002122227221 */ /* 0x000fc60000010000 */
[----:B------:R-:W-:Y:S01]  /*1aba0*/  FADD.FTZ R60, R60, R61 ;  /* 0x0000003d3c3c7221 */ /* 0x000fe20000010000 */
[----:B------:R-:W-:Y:S01]  /*1abb0*/  FADD.FTZ R41, R41, R34 ;  /* 0x0000002229297221 */ /* 0x000fe20000010000 */
[----:B------:R-:W1:Y:S01]  /*1abc0*/  MUFU.EX2 R40, R40 ;  /* 0x0000002800287308 */ /* 0x000e620000000800 */
[----:B----4-:R-:W-:Y:S01]  /*1abd0*/  F2FP.F16.F32.PACK_AB R5, R39, R38 ;  /* 0x000000262705723e */ /* 0x010fe200000000ff */
[----:B------:R-:W-:Y:S01]  /*1abe0*/  FADD.FTZ R59, R59, R60 ;  /* 0x0000003c3b3b7221 */ /* 0x000fe20000010000 */
[----:B------:R-:W-:-:S04]  /*1abf0*/  FADD.FTZ R0, R38, R41 ;  /* 0x0000002926007221 */ /* 0x000fc80000010000 */
[----:B------:R-:W-:Y:S01]  /*1ac00*/  FADD.FTZ R0, R39, R0 ;  /* 0x0000000027007221 */ /* 0x000fe20000010000 */
        /* <DEDUP_REMOVED lines=13> */
[----:B------:R-:W3:Y:S06]  /*1ace0*/  LDSM.16.MT88.4 R8, [R198+0x8c00] ;  /* 0x008c0000c608783b */ /* 0x000eec0000004200 */
[----:B------:R-:W5:Y:S01]  /*1acf0*/  MUFU.EX2 R2, R2 ;  /* 0x0000000200027308 */ /* 0x000f620000000800 */
[----:B--2---:R-:W-:Y:S01]  /*1ad00*/  F2FP.F16.F32.PACK_AB R4, R57, R58 ;  /* 0x0000003a3904723e */ /* 0x004fe200000000ff */
[----:B------:R-:W-:Y:S01]  /*1ad10*/  FADD.FTZ R58, R58, R59 ;  /* 0x0000003b3a3a7221 */ /* 0x000fe20000010000 */
[----:B----4-:R-:W-:-:S03]  /*1ad20*/  F2FP.F16.F32.PACK_AB R6, R127, R56 ;  /* 0x000000387f06723e */ /* 0x010fc600000000ff */
        /* <DEDUP_REMOVED lines=8> */
[----:B------:R-:W-:Y:S08]  /*1adb0*/  MUFU.EX2 R24, R24 ;  /* 0x0000001800187308 */ /* 0x000ff00000000800 */
[----:B------:R-:W4:Y:S01]  /*1adc0*/  MUFU.EX2 R35, R35 ;  /* 0x0000002300237308 */ /* 0x000f220000000800 */
[----:B--2---:R-:W-:Y:S01]  /*1add0*/  F2FP.F16.F32.PACK_AB R7, R43, R42 ;  /* 0x0000002a2b07723e */ /* 0x004fe200000000ff */
[----:B------:R-:W-:-:S04]  /*1ade0*/  FADD.FTZ R42, R42, R3 ;  /* 0x000000032a2a7221 */ /* 0x000fc80000010000 */
[----:B------:R-:W-:Y:S02]  /*1adf0*/  FADD.FTZ R43, R43, R42 ;  /* 0x0000002a2b2b7221 */ /* 0x000fe40000010000 */
[C---:B------:R-:W-:Y:S01]  /*1ae00*/  HMMA.16816.F32 R20, R4.reuse, R12, R20 ;  /* 0x0000000c0414723c */ /* 0x040fe20000001814 */
[----:B------:R-:W-:Y:S05]  /*1ae10*/  MUFU.EX2 R36, R36 ;  /* 0x0000002400247308 */ /* 0x000fea0000000800 */
[C---:B------:R-:W-:Y:S01]  /*1ae20*/  HMMA.16816.F32 R28, R4.reuse, R14, R28 ;  /* 0x0000000e041c723c */ /* 0x040fe2000000181c */
[----:B------:R-:W-:Y:S02]  /*1ae30*/  FFMA.FTZ R12, R51, UR7, -R55 ;  /* 0x00000007330c7c23 */ /* 0x000fe40008010837 */
[----:B------:R-:W2:Y:S03]  /*1ae40*/  MUFU.EX2 R169, R169 ;  /* 0x000000a900a97308 */ /* 0x000ea60000000800 */
[C---:B-1----:R-:W-:Y:S05]  /*1ae50*/  HMMA.16816.F32 R180, R4.reuse, R16, R180 ;  /* 0x0000001004b4723c */ /* 0x042fea00000018b4 */
[----:B------:R-:W-:Y:S01]  /*1ae60*/  MUFU.EX2 R44, R44 ;  /* 0x0000002c002c7308 */ /* 0x000fe20000000800 */
[----:B------:R-:W-:Y:S07]  /*1ae70*/  HMMA.16816.F32 R176, R4, R18, R176 ;  /* 0x0000001204b0723c */ /* 0x000fee00000018b0 */
[----:B------:R-:W1:Y:S01]  /*1ae80*/  MUFU.EX2 R45, R45 ;  /* 0x0000002d002d7308 */ /* 0x000e620000000800 */
[----:B----4-:R-:W-:Y:S01]  /*1ae90*/  F2FP.F16.F32.PACK_AB R4, R35, R24 ;  /* 0x000000182304723e */ /* 0x010fe200000000ff */
[----:B------:R-:W-:Y:S01]  /*1aea0*/  FADD.FTZ R24, R24, R127 ;  /* 0x0000007f18187221 */ /* 0x000fe20000010000 */
[----:B--2---:R-:W-:-:S03]  /*1aeb0*/  F2FP.F16.F32.PACK_AB R6, R169, R36 ;  /* 0x00000024a906723e */ /* 0x004fc600000000ff */
[----:B------:R-:W-:Y:S02]  /*1aec0*/  FADD.FTZ R35, R35, R24 ;  /* 0x0000001823237221 */ /* 0x000fe40000010000 */
[----:B------:R-:W-:Y:S02]  /*1aed0*/  MUFU.EX2 R12, R12 ;  /* 0x0000000c000c7308 */ /* 0x000fe40000000800 */
[----:B------:R-:W-:-:S04]  /*1aee0*/  FADD.FTZ R36, R36, R35 ;  /* 0x0000002324247221 */ /* 0x000fc80000010000 */
[----:B------:R-:W-:Y:S02]  /*1aef0*/  FADD.FTZ R169, R169, R36 ;  /* 0x00000024a9a97221 */ /* 0x000fe40000010000 */
        /* <DEDUP_REMOVED lines=9> */
[C---:B---3--:R-:W-:Y:S06]  /*1af90*/  HMMA.16816.F32 R180, R4.reuse, R8, R180 ;  /* 0x0000000804b4723c */ /* 0x048fec00000018b4 */
[----:B------:R-:W-:-:S15]  /*1afa0*/  HMMA.16816.F32 R176, R4, R10, R176 ;  /* 0x0000000a04b0723c */ /* 0x000fde00000018b0 */
[----:B------:R-:W-:-:S09]  /*1afb0*/  NOP ;  /* 0x0000000000007918 */ /* 0x000fd20000000000 */
.L_x_2894:
[----:B------:R-:W-:Y:S05]  /*1afc0*/  @!P1 BRA `(.L_x_2902) ;  /* 0x0000006400f09947 */ /* 0x000fea0003800000 */
[----:B------:R-:W-:Y:S01]  /*1afd0*/  ULDC UR5, c[0x0][0x250] ;  /* 0x0000940000057ab9 */ /* 0x000fe20000000800 */
[----:B------:R-:W-:Y:S01]  /*1afe0*/  SHF.L.U32 R0, R197, 0x1, RZ ;  /* 0x00000001c5007819 */ /* 0x000fe200000006ff */
[----:B------:R-:W-:Y:S01]  /*1aff0*/  ULEA UR5, -UR5, URZ, 0x8 ;  /* 0x0000003f05057291 */ /* 0x000fe2000f8e413f */
[----:B------:R-:W-:Y:S01]  /*1b000*/  IMAD.MOV.U32 R172, RZ, RZ, R129 ;  /* 0x000000ffffac7224 */ /* 0x000fe200078e0081 */
[----:B------:R-:W-:Y:S01]  /*1b010*/  ULDC UR9, c[0x0][0x2d0] ;  /* 0x0000b40000097ab9 */ /* 0x000fe20000000800 */
[----:B------:R-:W-:Y:S01]  /*1b020*/  IMAD.MOV.U32 R173, RZ, RZ, R131 ;  /* 0x000000ffffad7224 */ /* 0x000fe200078e0083 */
[----:B------:R-:W-:Y:S01]  /*1b030*/  USHF.R.S32.HI UR4, URZ, 0x1f, UR5 ;  /* 0x0000001f3f047899 */ /* 0x000fe20008011405 */
[----:B------:R-:W-:Y:S02]  /*1b040*/  LOP3.LUT R170, R0, 0x6, RZ, 0xc0, !PT ;  /* 0x0000000600aa7812 */ /* 0x000fe400078ec0ff */
[----:B------:R-:W-:Y:S01]  /*1b050*/  MOV R201, UR5 ;  /* 0x0000000500c97c02 */ /* 0x000fe20008000f00 */
[----:B------:R-:W-:-:S02]  /*1b060*/  ULDC UR5, c[0x0][0x39c] ;  /* 0x0000e70000057ab9 */ /* 0x000fc40000000800 */
[----:B------:R-:W-:Y:S01]  /*1b070*/  IMAD.U32 R200, RZ, RZ, UR4 ;  /* 0x00000004ffc87e24 */ /* 0x000fe2000f8e00ff */
[----:B------:R-:W-:-:S06]  /*1b080*/  ULDC UR4, c[0x0][0x2ec] ;  /* 0x0000bb0000047ab9 */ /* 0x000fcc0000000800 */
.L_x_2906:
        /* <DEDUP_REMOVED lines=13> */
[----:B------:R-:W-:Y:S06]  /*1b160*/  UIADD3 UR12, UR7, 0x100, URZ ;  /* 0x00000100070c7890 */ /* 0x000fec000fffe03f */
        /* <DEDUP_REMOVED lines=60> */
.L_x_2903:
[----:B------:R-:W4:Y:S01]  /*1b530*/  @!P1 LDC.64 R84, c[0x0][0x250] ;  /* 0x00009400ff549b82 */ /* 0x000f220000000a00 */
[----:B------:R-:W-:Y:S01]  /*1b540*/  @P1 STS.64 [R196+0x5008], RZ ;  /* 0x005008ffc4001388 */ /* 0x000fe20000000a00 */
[----:B------:R-:W-:Y:S01]  /*1b550*/  LEA R202, P2, R86, R220, 0x1 ;  /* 0x000000dc56ca7211 */ /* 0x000fe200078408ff */
[----:B--2---:R-:W-:Y:S01]  /*1b560*/  @!P1 IMAD.WIDE.U32 R92, R74, 0x60, R86 ;  /* 0x000000604a5c9825 */ /* 0x004fe200078e0056 */
[----:B------:R-:W-:Y:S01]  /*1b570*/  @!P1 IADD3 R83, P0, R175, R86, RZ ;  /* 0x00000056af539210 */ /* 0x000fe20007f1e0ff */
[----:B------:R-:W-:Y:S01]  /*1b580*/  UISETP.GT.AND UP0, UPT, UR8, UR18, UPT ;  /* 0x000000120800728c */ /* 0x000fe2000bf04270 */
        /* <DEDUP_REMOVED lines=505> */
.L_x_2905:
        /* <DEDUP_REMOVED lines=91> */
.L_x_2904:
[----:B--2---:R-:W-:Y:S01]  /*1dad0*/  MOV R133, UR8 ;  /* 0x0000000800857c02 */ /* 0x004fe20008000f00 */
[----:B------:R-:W-:Y:S03]  /*1dae0*/  UISETP.GT.AND UP0, UPT, UR8, UR18, UPT ;  /* 0x000000120800728c */ /* 0x000fe6000bf04270 */
        /* <DEDUP_REMOVED lines=109> */
[----:B------:R-:W-:Y:S02]  /*1e1c0*/  FMNMX.FTZ R129, R4, R129, !PT ;  /* 0x0000008104817209 */ /* 0x000fe40007810000 */
        /* <DEDUP_REMOVED lines=269> */
[----:B------:R-:W-:Y:S03]  /*1f2a0*/  FMNMX.FTZ R129, R120, R129, !PT ;  /* 0x0000008178817209 */ /* 0x000fe60007810000 */
[----:B------:R-:W-:Y:S01]  /*1f2b0*/  SHFL.BFLY PT, R130, R135, 0x2, 0x1f ;  /* 0x0c401f0087827f89 */ /* 0x000fe200000e0000 */
[----:B------:R-:W-:Y:S04]  /*1f2c0*/  FMNMX.FTZ R129, R122, R129, !PT ;  /* 0x000000817a817209 */ /* 0x000fe80007810000 */
[----:B------:R-:W-:Y:S04]  /*1f2d0*/  FMNMX.FTZ R129, R124, R129, !PT ;  /* 0x000000817c817209 */ /* 0x000fe80007810000 */
[----:B------:R-:W-:Y:S04]  /*1f2e0*/  FMNMX.FTZ R129, R126, R129, !PT ;  /* 0x000000817e817209 */ /* 0x000fe80007810000 */
[----:B------:R-:W-:Y:S05]  /*1f2f0*/  FMNMX.FTZ R134, R128, R129, !PT ;  /* 0x0000008180867209 */ /* 0x000fea0007810000 */
        /* <DEDUP_REMOVED lines=8> */
[C---:B------:R-:W-:Y:S03]  /*1f380*/  FSETP.NEU.FTZ.AND P0, PT, R131.reuse, -INF , PT ;  /* 0xff8000008300780b */ /* 0x040fe60003f1d000 */
[----:B------:R-:W-:Y:S01]  /*1f390*/  FMUL.FTZ R136, R134, UR4 ;  /* 0x0000000486887c20 */ /* 0x000fe20008410000 */
[C---:B------:R-:W-:Y:S01]  /*1f3a0*/  FMUL.FTZ R130, R131.reuse, UR4 ;  /* 0x0000000483827c20 */ /* 0x040fe20008410000 */
[----:B------:R-:W-:Y:S01]  /*1f3b0*/  FADD.FTZ R133, -R131, R173 ;  /* 0x000000ad83857221 */ /* 0x000fe20000010100 */
[----:B------:R-:W-:Y:S01]  /*1f3c0*/  MOV R173, R131 ;  /* 0x0000008300ad7202 */ /* 0x000fe20000000f00 */
[----:B------:R-:W1:Y:S02]  /*1f3d0*/  MUFU.EX2 R132, R136 ;  /* 0x0000008800847308 */ /* 0x000e640000000800 */
[----:B------:R-:W-:Y:S01]  /*1f3e0*/  FSEL R130, R130, RZ, P0 ;  /* 0x000000ff82827208 */ /* 0x000fe20000000000 */
[----:B------:R-:W-:Y:S01]  /*1f3f0*/  FMUL.FTZ R135, R133, UR4 ;  /* 0x0000000485877c20 */ /* 0x000fe20008410000 */
[----:B------:R-:W-:Y:S03]  /*1f400*/  FSETP.NEU.FTZ.AND P0, PT, R129, -INF , PT ;  /* 0xff8000008100780b */ /* 0x000fe60003f1d000 */
[--C-:B------:R-:W-:Y:S03]  /*1f410*/  FFMA.FTZ R244, R5, UR4, -R130.reuse ;  /* 0x0000000405f47c23 */ /* 0x100fe60008010882 */
[----:B------:R2:W3:Y:S01]  /*1f420*/  MUFU.EX2 R133, R135 ;  /* 0x0000008700857308 */ /* 0x0004e20000000800 */
        /* <DEDUP_REMOVED lines=16> */
[--C-:B--2---:R-:W-:Y:S01]  /*1f530*/  FFMA.FTZ R135, R15, UR4, -R130.reuse ;  /* 0x000000040f877c23 */ /* 0x104fe20008010882 */
[C---:B---3--:R-:W-:Y:S01]  /*1f540*/  FMUL.FTZ R188, R133.reuse, R188 ;  /* 0x000000bc85bc7220 */ /* 0x048fe20000410000 */
[C---:B------:R-:W-:Y:S01]  /*1f550*/  FMUL.FTZ R189, R133.reuse, R189 ;  /* 0x000000bd85bd7220 */ /* 0x040fe20000410000 */
[C---:B------:R-:W-:Y:S01]  /*1f560*/  FMUL.FTZ R184, R133.reuse, R184 ;  /* 0x000000b885b87220 */ /* 0x040fe20000410000 */
[C---:B------:R-:W-:Y:S01]  /*1f570*/  FMUL.FTZ R185, R133.reuse, R185 ;  /* 0x000000b985b97220 */ /* 0x040fe20000410000 */
[C---:B------:R-:W-:Y:S01]  /*1f580*/  FMUL.FTZ R180, R133.reuse, R180 ;  /* 0x000000b485b47220 */ /* 0x040fe20000410000 */
[C---:B------:R-:W-:Y:S03]  /*1f590*/  FMUL.FTZ R181, R133.reuse, R181 ;  /* 0x000000b585b57220 */ /* 0x040fe60000410000 */
[----:B------:R-:W-:Y:S01]  /*1f5a0*/  MUFU.EX2 R242, R242 ;  /* 0x000000f200f27308 */ /* 0x000fe20000000800 */
[C---:B------:R-:W-:Y:S01]  /*1f5b0*/  FMUL.FTZ R176, R133.reuse, R176 ;  /* 0x000000b085b07220 */ /* 0x040fe20000410000 */
[----:B------:R-:W-:Y:S01]  /*1f5c0*/  FMUL.FTZ R177, R133, R177 ;  /* 0x000000b185b17220 */ /* 0x000fe20000410000 */
        /* <DEDUP_REMOVED lines=21> */
[----:B------:R-:W2:Y:S01]  /*1f720*/  MUFU.EX2 R135, R135 ;  /* 0x0000008700877308 */ /* 0x000ea20000000800 */
        /* <DEDUP_REMOVED lines=25> */
[----:B-1----:R-:W-:Y:S01]  /*1f8c0*/  F2FP.F16.F32.PACK_AB R18, R145, R244 ;  /* 0x000000f49112723e */ /* 0x002fe200000000ff */
[--C-:B------:R-:W-:Y:S01]  /*1f8d0*/  FFMA.FTZ R111, R72, UR4, -R3.reuse ;  /* 0x00000004486f7c23 */ /* 0x100fe20008010803 */
[----:B------:R-:W1:Y:S01]  /*1f8e0*/  LDSM.16.MT88.4 R8, [R199+0x5400] ;  /* 0x00540000c708783b */ /* 0x000e620000004200 */
        /* <DEDUP_REMOVED lines=8> */
[----:B--2---:R-:W-:Y:S01]  /*1f970*/  F2FP.F16.F32.PACK_AB R26, R135, R134 ;  /* 0x00000086871a723e */ /* 0x004fe200000000ff */
[--C-:B------:R-:W-:Y:S01]  /*1f980*/  FFMA.FTZ R53, R77, UR4, -R130.reuse ;  /* 0x000000044d357c23 */ /* 0x100fe20008010882 */
[--C-:B------:R-:W-:Y:S03]  /*1f990*/  FFMA.FTZ R77, R24, UR4, -R3.reuse ;  /* 0x00000004184d7c23 */ /* 0x100fe60008010803 */
[----:B------:R-:W2:Y:S01]  /*1f9a0*/  MUFU.EX2 R0, R0 ;  /* 0x0000000000007308 */ /* 0x000ea20000000800 */
[----:B------:R-:W-:Y:S01]  /*1f9b0*/  F2FP.F16.F32.PACK_AB R24, R143, R242 ;  /* 0x000000f28f18723e */ /* 0x000fe200000000ff */
[--C-:B------:R-:W-:Y:S01]  /*1f9c0*/  FFMA.FTZ R218, R79, UR4, -R130.reuse ;  /* 0x000000044fda7c23 */ /* 0x100fe20008010882 */
[--C-:B------:R-:W-:Y:S01]  /*1f9d0*/  FFMA.FTZ R79, R32, UR4, -R3.reuse ;  /* 0x00000004204f7c23 */ /* 0x100fe20008010803 */
[--C-:B------:R-:W-:Y:S01]  /*1f9e0*/  FFMA.FTZ R172, R43, UR4, -R130.reuse ;  /* 0x000000042bac7c23 */ /* 0x100fe20008010882 */
[--C-:B------:R-:W-:Y:S01]  /*1f9f0*/  FFMA.FTZ R43, R57, UR4, -R130.reuse ;  /* 0x00000004392b7c23 */ /* 0x100fe20008010882 */
[--C-:B------:R-:W-:Y:S01]  /*1fa00*/  FFMA.FTZ R57, R85, UR4, -R130.reuse ;  /* 0x0000000455397c23 */ /* 0x100fe20008010882 */
[--C-:B------:R-:W-:Y:S03]  /*1fa10*/  FFMA.FTZ R32, R34, UR4, -R3.reuse ;  /* 0x0000000422207c23 */ /* 0x100fe60008010803 */
[----:B------:R-:W3:Y:S01]  /*1fa20*/  MUFU.EX2 R2, R2 ;  /* 0x0000000200027308 */ /* 0x000ee20000000800 */
[----:B-----5:R-:W5:Y:S01]  /*1fa30*/  LDSM.16.MT88.4 R20, [R198+0x5400] ;  /* 0x00540000c614783b */ /* 0x020f620000004200 */
[--C-:B------:R-:W-:Y:S01]  /*1fa40*/  FFMA.FTZ R146, R39, UR4, -R130.reuse ;  /* 0x0000000427927c23 */ /* 0x100fe20008010882 */
[--C-:B------:R-:W-:Y:S01]  /*1fa50*/  FFMA.FTZ R85, R36, UR4, -R3.reuse ;  /* 0x0000000424557c23 */ /* 0x100fe20008010803 */
[--C-:B------:R-:W-:Y:S01]  /*1fa60*/  FFMA.FTZ R34, R38, UR4, -R3.reuse ;  /* 0x0000000426227c23 */ /* 0x100fe20008010803 */
[--C-:B------:R-:W-:Y:S01]  /*1fa70*/  FFMA.FTZ R91, R40, UR4, -R3.reuse ;  /* 0x00000004285b7c23 */ /* 0x100fe20008010803 */
[--C-:B------:R-:W-:Y:S01]  /*1fa80*/  FFMA.FTZ R230, R99, UR4, -R130.reuse ;  /* 0x0000000463e67c23 */ /* 0x100fe20008010882 */
[--C-:B------:R-:W-:Y:S03]  /*1fa90*/  FFMA.FTZ R202, R47, UR4, -R130.reuse ;  /* 0x000000042fca7c23 */ /* 0x100fe60008010882 */
[----:B------:R-:W4:Y:S01]  /*1faa0*/  MUFU.EX2 R89, R89 ;  /* 0x0000005900597308 */ /* 0x000f220000000800 */
        /* <DEDUP_REMOVED lines=15> */
[----:B------:R-:W2:Y:S01]  /*1fba0*/  MUFU.EX2 R252, R252 ;  /* 0x000000fc00fc7308 */ /* 0x000ea20000000800 */
        /* <DEDUP_REMOVED lines=12> */
[----:B------:R-:W3:Y:S01]  /*1fc70*/  MUFU.EX2 R83, R83 ;  /* 0x0000005300537308 */ /* 0x000ee20000000800 */
        /* <DEDUP_REMOVED lines=8> */
[----:B---3--:R-:W-:Y:S01]  /*1fd00*/  F2FP.F16.F32.PACK_AB R27, R83, R250 ;  /* 0x000000fa531b723e */ /* 0x008fe200000000ff */
[--C-:B------:R-:W-:Y:S01]  /*1fd10*/  FFMA.FTZ R212, R67, UR4, -R130.reuse ;  /* 0x0000000443d47c23 */ /* 0x100fe20008010882 */
[----:B------:R-:W-:Y:S01]  /*1fd20*/  FFMA.FTZ R67, R105, UR4, -R130 ;  /* 0x0000000469437c23 */ /* 0x000fe20008010882 */
[--C-:B------:R-:W-:Y:S01]  /*1fd30*/  FFMA.FTZ R44, R58, UR4, -R3.reuse ;  /* 0x000000043a2c7c23 */ /* 0x100fe20008010803 */
[--C-:B------:R-:W-:Y:S03]  /*1fd40*/  FFMA.FTZ R105, R60, UR4, -R3.reuse ;  /* 0x000000043c697c23 */ /* 0x100fe60008010803 */
[----:B------:R-:W-:Y:S01]  /*1fd50*/  MUFU.EX2 R138, R138 ;  /* 0x0000008a008a7308 */ /* 0x000fe20000000800 */
[C---:B-1----:R-:W-:Y:S05]  /*1fd60*/  HMMA.16816.F32 R188, R24.reuse, R8, R188 ;  /* 0x0000000818bc723c */ /* 0x042fea00000018bc */
[--C-:B------:R-:W-:Y:S01]  /*1fd70*/  FFMA.FTZ R46, R62, UR4, -R3.reuse ;  /* 0x000000043e2e7c23 */ /* 0x100fe20008010803 */
[C---:B------:R-:W-:Y:S03]  /*1fd80*/  HMMA.16816.F32 R184, R24.reuse, R10, R184 ;  /* 0x0000000a18b8723c */ /* 0x040fe600000018b8 */
[----:B------:R-:W1:Y:S01]  /*1fd90*/  MUFU.EX2 R139, R139 ;  /* 0x0000008b008b7308 */ /* 0x000e620000000800 */
[----:B------:R-:W3:Y:S01]  /*1fda0*/  LDSM.16.MT88.4 R8, [R199+0x5c00] ;  /* 0x005c0000c708783b */ /* 0x000ee20000004200 */
[----:B-----5:R-:W-:Y:S01]  /*1fdb0*/  F2FP.F16.F32.PACK_AB R16, R137, R136 ;  /* 0x000000888910723e */ /* 0x020fe200000000ff */
[C---:B------:R-:W-:Y:S07]  /*1fdc0*/  HMMA.16816.F32 R180, R24.reuse, R20, R180 ;  /* 0x0000001418b4723c */ /* 0x040fee00000018b4 */
[----:B------:R-:W-:Y:S01]  /*1fdd0*/  MUFU.EX2 R248, R248 ;  /* 0x000000f800f87308 */ /* 0x000fe20000000800 */
[--C-:B------:R-:W-:Y:S01]  /*1fde0*/  FFMA.FTZ R107, R64, UR4, -R3.reuse ;  /* 0x00000004406b7c23 */ /* 0x100fe20008010803 */
[----:B------:R-:W-:Y:S01]  /*1fdf0*/  HMMA.16816.F32 R176, R24, R22, R176 ;  /* 0x0000001618b0723c */ /* 0x000fe200000018b0 */
[----:B------:R-:W5:Y:S07]  /*1fe00*/  LDSM.16.MT88.4 R20, [R198+0x5c00] ;  /* 0x005c0000c614783b */ /* 0x000f6e0000004200 */
[----:B------:R-:W4:Y:S03]  /*1fe10*/  MUFU.EX2 R81, R81 ;  /* 0x0000005100517308 */ /* 0x000f260000000800 */
[----:B-1----:R-:W-:Y:S01]  /*1fe20*/  F2FP.F16.F32.PACK_AB R18, R139, R138 ;  /* 0x0000008a8b12723e */ /* 0x002fe200000000ff */
[----:B------:R-:W-:Y:S01]  /*1fe30*/  FFMA.FTZ R0, R169, R133, R0 ;  /* 0x00000085a9007223 */ /* 0x000fe20000010000 */
[----:B------:R-:W-:Y:S03]  /*1fe40*/  FFMA.FTZ R51, R73, UR4, -R130 ;  /* 0x0000000449337c23 */ /* 0x000fe60008010882 */
[----:B------:R-:W-:Y:S01]  /*1fe50*/  FADD.FTZ R147, R147, R0 ;  /* 0x0000000093937221 */ /* 0x000fe20000010000 */
[--C-:B------:R-:W-:Y:S01]  /*1fe60*/  FFMA.FTZ R52, R74, UR4, -R3.reuse ;  /* 0x000000044a347c23 */ /* 0x100fe20008010803 */
[----:B------:R-:W-:Y:S01]  /*1fe70*/  MUFU.EX2 R246, R246 ;  /* 0x000000f600f67308 */ /* 0x000fe20000000800 */
[--C-:B------:R-:W-:Y:S01]  /*1fe80*/  FFMA.FTZ R78, R78, UR4, -R3.reuse ;  /* 0x000000044e4e7c23 */ /* 0x100fe20008010803 */
[--C-:B------:R-:W-:Y:S01]  /*1fe90*/  FFMA.FTZ R80, R80, UR4, -R3.reuse ;  /* 0x0000000450507c23 */ /* 0x100fe20008010803 */
[----:B------:R-:W-:Y:S01]  /*1fea0*/  FFMA.FTZ R71, R113, UR4, -R130 ;  /* 0x0000000471477c23 */ /* 0x000fe20008010882 */
[----:B------:R-:W-:Y:S01]  /*1feb0*/  FFMA.FTZ R113, R76, UR4, -R3 ;  /* 0x000000044c717c23 */ /* 0x000fe20008010803 */
[----:B------:R-:W-:Y:S01]  /*1fec0*/  FFMA.FTZ R2, R171, R132, R2 ;  /* 0x00000084ab027223 */ /* 0x000fe20000010002 */
[----:B------:R-:W-:Y:S01]  /*1fed0*/  FADD.FTZ R244, R244, R147 ;  /* 0x00000093f4f47221 */ /* 0x000fe20000010000 */
[----:B------:R-:W-:Y:S03]  /*1fee0*/  FFMA.FTZ R238, R115, UR4, -R130 ;  /* 0x0000000473ee7c23 */ /* 0x000fe60008010882 */
        /* <DEDUP_REMOVED lines=11> */
[----:B------:R-:W-:Y:S03]  /*1ffa0*/  FADD.FTZ R143, R143, R242 ;  /* 0x000000f28f8f7221 */ /* 0x000fe60000010000 */
[----:B------:R-:W-:Y:S01]  /*1ffb0*/  FADD.FTZ R89, R87, R2 ;  /* 0x0000000257597221 */ /* 0x000fe20000010000 */
[----:B------:R-:W-:Y:S03]  /*1ffc0*/  FFMA.FTZ R87, R84, UR4, -R3 ;  /* 0x0000000454577c23 */ /* 0x000fe60008010803 */
[----:B------:R-:W4:Y:S01]  /*1ffd0*/  MUFU.EX2 R141, R141 ;  /* 0x0000008d008d7308 */ /* 0x000f220000000800 */
[----:B-1----:R-:W-:Y:S01]  /*1ffe0*/  F2FP.F16.F32.PACK_AB R19, R77, R246 ;  /* 0x000000f64d13723e */ /* 0x002fe200000000ff */
[----:B------:R-:W-:Y:S01]  /*1fff0*/  FADD.FTZ R89, R252, R89 ;  /* 0x00000059fc597221 */ /* 0x000fe20000010000 */
[----:B------:R-:W-:Y:S01]  /*20000*/  FADD.FTZ R134, R134, R143 ;  /* 0x0000008f86867221 */ /* 0x000fe20000010000 */
[----:B------:R-:W-:Y:S02]  /*20010*/  FFMA.FTZ R2, R121, UR4, -R130 ;  /* 0x0000000479027c23 */ /* 0x000fe40008010882 */
[----:B------:R-:W-:Y:S01]  /*20020*/  FADD.FTZ R250, R250, R89 ;  /* 0x00000059fafa7221 */ /* 0x000fe20000010000 */
[----:B------:R-:W-:Y:S03]  /*20030*/  FFMA.FTZ R89, R88, UR4, -R3 ;  /* 0x0000000458597c23 */ /* 0x000fe60008010803 */
[----:B------:R-:W-:Y:S01]  /*20040*/  MUFU.EX2 R29, R29 ;  /* 0x0000001d001d7308 */ /* 0x000fe20000000800 */
[C---:B------:R-:W-:Y:S05]  /*20050*/  HMMA.16816.F32 R188, R16.reuse, R4, R188 ;  /* 0x0000000410bc723c */ /* 0x040fea00000018bc */
[----:B------:R-:W-:Y:S01]  /*20060*/  FADD.FTZ R135, R135, R134 ;  /* 0x0000008687877221 */ /* 0x000fe20000010000 */
[C---:B------:R-:W-:Y:S03]  /*20070*/  HMMA.16816.F32 R184, R16.reuse, R6, R184 ;  /* 0x0000000610b8723c */ /* 0x040fe600000018b8 */
[----:B------:R-:W1:Y:S01]  /*20080*/  MUFU.EX2 R142, R142 ;  /* 0x0000008e008e7308 */ /* 0x000e620000000800 */
[----:B------:R-:W5:Y:S01]  /*20090*/  LDSM.16.MT88.4 R4, [R199+0x6000] ;  /* 0x00600000c704783b */ /* 0x000f620000004200 */
[----:B----4-:R-:W-:Y:S01]  /*200a0*/  F2FP.F16.F32.PACK_AB R24, R141, R140 ;  /* 0x0000008c8d18723e */ /* 0x010fe200000000ff */
[C---:B--2---:R-:W-:Y:S07]  /*200b0*/  HMMA.16816.F32 R180, R16.reuse, R12, R180 ;  /* 0x0000000c10b4723c */ /* 0x044fee00000018b4 */
[----:B------:R-:W2:Y:S01]  /*200c0*/  MUFU.EX2 R75, R75 ;  /* 0x0000004b004b7308 */ /* 0x000ea20000000800 */
[----:B------:R-:W-:Y:S01]  /*200d0*/  FADD.FTZ R136, R136, R135 ;  /* 0x0000008788887221 */ /* 0x000fe20000010000 */
[----:B------:R-:W-:Y:S01]  /*200e0*/  HMMA.16816.F32 R176, R16, R14, R176 ;  /* 0x0000000e10b0723c */ /* 0x000fe200000018b0 */
[----:B------:R-:W4:Y:S07]  /*200f0*/  LDSM.16.MT88.4 R12, [R198+0x6000] ;  /* 0x00600000c60c783b */ /* 0x000f2e0000004200 */
[----:B------:R-:W-:Y:S03]  /*20100*/  MUFU.EX2 R28, R28 ;  /* 0x0000001c001c7308 */ /* 0x000fe60000000800 */
[----:B-1----:R-:W-:Y:S01]  /*20110*/  F2FP.F16.F32.PACK_AB R26, R142, R29 ;  /* 0x0000001d8e1a723e */ /* 0x002fe200000000ff */
[----:B------:R-:W-:Y:S01]  /*20120*/  FADD.FTZ R137, R137, R136 ;  /* 0x0000008889897221 */ /* 0x000fe20000010000 */
[----:B------:R-:W-:Y:S03]  /*20130*/  FADD.FTZ R83, R83, R250 ;  /* 0x000000fa53537221 */ /* 0x000fe60000010000 */
[----:B------:R-:W-:Y:S01]  /*20140*/  FADD.FTZ R138, R138, R137 ;  /* 0x000000898a8a7221 */ /* 0x000fe20000010000 */
[----:B------:R-:W-:Y:S01]  /*20150*/  FADD.FTZ R248, R248, R83 ;  /* 0x00000053f8f87221 */ /* 0x000fe20000010000 */
[----:B------:R-:W1:Y:S01]  /*20160*/  MUFU.EX2 R79, R79 ;  /* 0x0000004f004f7308 */ /* 0x000e620000000800 */
[----:B--2---:R-:W-:Y:S01]  /*20170*/  F2FP.F16.F32.PACK_AB R25, R30, R75 ;  /* 0x0000004b1e19723e */ /* 0x004fe200000000ff */
[----:B------:R-:W-:Y:S01]  /*20180*/  FADD.FTZ R139, R139, R138 ;  /* 0x0000008a8b8b7221 */ /* 0x000fe20000010000 */
[----:B------:R-:W-:Y:S04]  /*20190*/  FADD.FTZ R81, R81, R248 ;  /* 0x000000f851517221 */ /* 0x000fe80000010000 */
[----:B------:R-:W-:Y:S03]  /*201a0*/  FADD.FTZ R246, R246, R81 ;  /* 0x00000051f6f67221 */ /* 0x000fe60000010000 */
[----:B------:R-:W-:Y:S01]  /*201b0*/  MUFU.EX2 R31, R31 ;  /* 0x0000001f001f7308 */ /* 0x000fe20000000800 */
[----:B------:R-:W-:Y:S04]  /*201c0*/  FADD.FTZ R246, R77, R246 ;  /* 0x000000f64df67221 */ /* 0x000fe80000010000 */
[----:B------:R-:W-:Y:S05]  /*201d0*/  FADD.FTZ R75, R75, R246 ;  /* 0x000000f64b4b7221 */ /* 0x000fea0000010000 */
[----:B------:R-:W2:Y:S01]  /*201e0*/  MUFU.EX2 R144, R144 ;  /* 0x0000009000907308 */ /* 0x000ea20000000800 */
[C---:B-1----:R-:W-:Y:S01]  /*201f0*/  F2FP.F16.F32.PACK_AB R27, R79.reuse, R28 ;  /* 0x0000001c4f1b723e */ /* 0x042fe200000000ff */
[----:B------:R-:W-:Y:S01]  /*20200*/  FADD.FTZ R75, R30, R75 ;  /* 0x0000004b1e4b7221 */ /* 0x000fe20000010000 */
[----:B------:R-:W-:Y:S03]  /*20210*/  FFMA.FTZ R30, R108, UR4, -R3 ;  /* 0x000000046c1e7c23 */ /* 0x000fe60008010803 */
[----:B------:R-:W-:Y:S04]  /*20220*/  FADD.FTZ R28, R28, R75 ;  /* 0x0000004b1c1c7221 */ /* 0x000fe80000010000 */
[----:B------:R-:W-:Y:S01]  /*20230*/  MUFU.EX2 R33, R33 ;  /* 0x0000002100217308 */ /* 0x000fe20000000800 */
[C---:B---3--:R-:W-:Y:S05]  /*20240*/  HMMA.16816.F32 R188, R24.reuse, R8, R188 ;  /* 0x0000000818bc723c */ /* 0x048fea00000018bc */
[----:B------:R-:W-:Y:S01]  /*20250*/  FADD.FTZ R79, R79, R28 ;  /* 0x0000001c4f4f7221 */ /* 0x000fe20000010000 */
[C---:B------:R-:W-:Y:S03]  /*20260*/  HMMA.16816.F32 R184, R24.reuse, R10, R184 ;  /* 0x0000000a18b8723c */ /* 0x040fe600000018b8 */
[----:B------:R-:W1:Y:S01]  /*20270*/  MUFU.EX2 R146, R146 ;  /* 0x0000009200927308 */ /* 0x000e620000000800 */
[----:B------:R-:W3:Y:S01]  /*20280*/  LDSM.16.MT88.4 R8, [R199+0x6400] ;  /* 0x00640000c708783b */ /* 0x000ee20000004200 */
[----:B--2---:R-:W-:Y:S01]  /*20290*/  F2FP.F16.F32.PACK_AB R16, R144, R31 ;  /* 0x0000001f9010723e */ /* 0x004fe200000000ff */
[C---:B-----5:R-:W-:Y:S07]  /*202a0*/  HMMA.16816.F32 R180, R24.reuse, R20, R180 ;  /* 0x0000001418b4723c */ /* 0x060fee00000018b4 */
[----:B------:R-:W-:Y:S01]  /*202b0*/  MUFU.EX2 R32, R32 ;  /* 0x0000002000207308 */ /* 0x000fe20000000800 */
[----:B------:R-:W-:Y:S01]  /*202c0*/  FFMA.FTZ R28, R102, UR4, -R3 ;  /* 0x00000004661c7c23 */ /* 0x000fe20008010803 */
[----:B------:R-:W-:Y:S01]  /*202d0*/  HMMA.16816.F32 R176, R24, R22, R176 ;  /* 0x0000001618b0723c */ /* 0x000fe200000018b0 */
[----:B------:R-:W2:Y:S07]  /*202e0*/  LDSM.16.MT88.4 R20, [R198+0x6400] ;  /* 0x00640000c614783b */ /* 0x000eae0000004200 */
[----:B------:R-:W5:Y:S03]  /*202f0*/  MUFU.EX2 R85, R85 ;  /* 0x0000005500557308 */ /* 0x000f660000000800 */
[----:B-1----:R-:W-:Y:S07]  /*20300*/  F2FP.F16.F32.PACK_AB R18, R146, R33 ;  /* 0x000000219212723e */ /* 0x002fee00000000ff */
[----:B------:R-:W-:Y:S10]  /*20310*/  MUFU.EX2 R34, R34 ;  /* 0x0000002200227308 */ /* 0x000ff40000000800 */
        /* <DEDUP_REMOVED lines=15> */
[----:B------:R-:W2:Y:S01]  /*20410*/  LDSM.16.MT88.4 R4, [R199+0x6800] ;  /* 0x00680000c704783b */ /* 0x000ea20000004200 */
[----:B-----5:R-:W-:Y:S01]  /*20420*/  F2FP.F16.F32.PACK_AB R24, R172, R35 ;  /* 0x00000023ac18723e */ /* 0x020fe200000000ff */
[C---:B----4-:R-:W-:Y:S07]  /*20430*/  HMMA.16816.F32 R180, R16.reuse, R12, R180 ;  /* 0x0000000c10b4723c */ /* 0x050fee00000018b4 */
[----:B------:R-:W-:Y:S01]  /*20440*/  MUFU.EX2 R36, R36 ;  /* 0x0000002400247308 */ /* 0x000fe20000000800 */
[----:B------:R-:W-:Y:S01]  /*20450*/  HMMA.16816.F32 R176, R16, R14, R176 ;  /* 0x0000000e10b0723c */ /* 0x000fe200000018b0 */
[----:B------:R-:W4:Y:S08]  /*20460*/  LDSM.16.MT88.4 R12, [R198+0x6800] ;  /* 0x00680000c60c783b */ /* 0x000f300000004200 */
[----:B------:R-:W5:Y:S02]  /*20470*/  MUFU.EX2 R95, R95 ;  /* 0x0000005f005f7308 */ /* 0x000f640000000800 */
[----:B-1----:R-:W-:Y:S08]  /*20480*/  F2FP.F16.F32.PACK_AB R26, R202, R37 ;  /* 0x00000025ca1a723e */ /* 0x002ff000000000ff */
        /* <DEDUP_REMOVED lines=13> */
[C---:B---3--:R-:W-:Y:S06]  /*20560*/  HMMA.16816.F32 R188, R24.reuse, R8, R188 ;  /* 0x0000000818bc723c */ /* 0x048fec00000018bc */
        /* <DEDUP_REMOVED lines=72> */
[----:B------:R-:W-:Y:S09]  /*209f0*/  HMMA.16816.F32 R176, R16, R14, R176 ;  /* 0x0000000e10b0723c */ /* 0x000ff200000018b0 */
[----:B------:R-:W4:Y:S02]  /*20a00*/  MUFU.EX2 R113, R113 ;  /* 0x0000007100717308 */ /* 0x000f240000000800 */
[----:B-1----:R-:W-:Y:S01]  /*20a10*/  F2FP.F16.F32.PACK_AB R26, R218, R53 ;  /* 0x00000035da1a723e */ /* 0x002fe200000000ff */
[----:B------:R-:W-:Y:S04]  /*20a20*/  FADD.FTZ R16, R140, R139 ;  /* 0x0000008b8c107221 */ /* 0x000fe80000010000 */
[----:B------:R-:W-:Y:S03]  /*20a30*/  FADD.FTZ R16, R141, R16 ;  /* 0x000000108d107221 */ /* 0x000fe60000010000 */
[----:B------:R-:W-:Y:S01]  /*20a40*/  MUFU.EX2 R0, R78 ;  /* 0x0000004e00007308 */ /* 0x000fe20000000800 */
[----:B------:R-:W-:Y:S02]  /*20a50*/  FADD.FTZ R29, R29, R16 ;  /* 0x000000101d1d7221 */ /* 0x000fe40000010000 */
[----:B------:R-:W-:Y:S02]  /*20a60*/  LDSM.16.MT88.4 R16, [R199+0x7c00] ;  /* 0x007c0000c710783b */ /* 0x000fe40000004200 */
[----:B------:R-:W-:Y:S01]  /*20a70*/  FADD.FTZ R142, R142, R29 ;  /* 0x0000001d8e8e7221 */ /* 0x000fe20000010000 */
[----:B------:R-:W-:Y:S04]  /*20a80*/  FFMA.FTZ R29, R104, UR4, -R3 ;  /* 0x00000004681d7c23 */ /* 0x000fe80008010803 */
[----:B------:R-:W1:Y:S01]  /*20a90*/  MUFU.EX2 R93, R80 ;  /* 0x00000050005d7308 */ /* 0x000e620000000800 */
[----:B----4-:R-:W-:Y:S01]  /*20aa0*/  F2FP.F16.F32.PACK_AB R25, R113, R52 ;  /* 0x000000347119723e */ /* 0x010fe200000000ff */
        /* <DEDUP_REMOVED lines=9> */
[----:B------:R-:W4:Y:S01]  /*20b40*/  MUFU.EX2 R222, R222 ;  /* 0x000000de00de7308 */ /* 0x000f220000000800 */
[----:B-1----:R-:W-:Y:S01]  /*20b50*/  F2FP.F16.F32.PACK_AB R27, R93, R0 ;  /* 0x000000005d1b723e */ /* 0x002fe200000000ff */
        /* <DEDUP_REMOVED lines=8> */
[----:B------:R-:W1:Y:S01]  /*20be0*/  MUFU.EX2 R224, R224 ;  /* 0x000000e000e07308 */ /* 0x000e620000000800 */
[----:B------:R-:W3:Y:S01]  /*20bf0*/  LDSM.16.MT88.4 R8, [R198+0x7800] ;  /* 0x00780000c608783b */ /* 0x000ee20000004200 */
[----:B----4-:R-:W-:Y:S01]  /*20c00*/  F2FP.F16.F32.PACK_AB R12, R222, R55 ;  /* 0x00000037de0c723e */ /* 0x010fe200000000ff */
[C---:B--2---:R-:W-:Y:S07]  /*20c10*/  HMMA.16816.F32 R180, R24.reuse, R20, R180 ;  /* 0x0000001418b4723c */ /* 0x044fee00000018b4 */
[----:B------:R-:W-:Y:S01]  /*20c20*/  MUFU.EX2 R54, R54 ;  /* 0x0000003600367308 */ /* 0x000fe20000000800 */
[----:B------:R-:W-:Y:S01]  /*20c30*/  MOV R172, R129 ;  /* 0x0000008100ac7202 */ /* 0x000fe20000000f00 */
        /* <DEDUP_REMOVED lines=15> */
[----:B------:R-:W1:Y:S01]  /*20d30*/  MUFU.EX2 R89, R89 ;  /* 0x0000005900597308 */ /* 0x000e620000000800 */
        /* <DEDUP_REMOVED lines=12> */
[----:B------:R-:W2:Y:S01]  /*20e00*/  MUFU.EX2 R226, R226 ;  /* 0x000000e200e27308 */ /* 0x000ea20000000800 */
[C---:B-1----:R-:W-:Y:S01]  /*20e10*/  F2FP.F16.F32.PACK_AB R15, R89.reuse, R56 ;  /* 0x00000038590f723e */ /* 0x042fe200000000ff */
        /* <DEDUP_REMOVED lines=9> */
[----:B------:R-:W4:Y:S01]  /*20eb0*/  LDSM.16.MT88.4 R4, [R198+0x7c00] ;  /* 0x007c0000c604783b */ /* 0x000f220000004200 */
[----:B------:R-:W-:Y:S01]  /*20ec0*/  FADD.FTZ R47, R47, R210 ;  /* 0x000000d22f2f7221 */ /* 0x000fe20000010000 */
        /* <DEDUP_REMOVED lines=35> */
[C---:B----4-:R-:W-:Y:S07]  /*21100*/  HMMA.16816.F32 R180, R8.reuse, R4, R180 ;  /* 0x0000000408b4723c */ /* 0x050fee00000018b4 */
[----:B------:R-:W-:Y:S01]  /*21110*/  MUFU.EX2 R24, R24 ;  /* 0x0000001800187308 */ /* 0x000fe20000000800 */
[----:B------:R-:W-:Y:S01]  /*21120*/  FADD.FTZ R61, R61, R226 ;  /* 0x000000e23d3d7221 */ /* 0x000fe20000010000 */
[----:B------:R-:W-:Y:S01]  /*21130*/  HMMA.16816.F32 R176, R8, R6, R176 ;  /* 0x0000000608b0723c */ /* 0x000fe200000018b0 */
[----:B------:R-:W4:Y:S07]  /*21140*/  LDSM.16.MT88.4 R8, [R199+0x8400] ;  /* 0x00840000c708783b */ /* 0x000f2e0000004200 */
[----:B------:R-:W3:Y:S03]  /*21150*/  MUFU.EX2 R27, R27 ;  /* 0x0000001b001b7308 */ /* 0x000ee60000000800 */
        /* <DEDUP_REMOVED lines=8> */
[C---:B---3--:R-:W-:Y:S01]  /*211e0*/  F2FP.F16.F32.PACK_AB R5, R27.reuse, R24 ;  /* 0x000000181b05723e */ /* 0x048fe200000000ff */
        /* <DEDUP_REMOVED lines=27> */
[C---:B----4-:R-:W-:Y:S01]  /*213a0*/  F2FP.F16.F32.PACK_AB R5, R30.reuse, R31 ;  /* 0x0000001f1e05723e */ /* 0x050fe200000000ff */
        /* <DEDUP_REMOVED lines=12> */
[C---:B---3--:R-:W-:Y:S07]  /*21470*/  HMMA.16816.F32 R180, R4.reuse, R12, R180 ;  /* 0x0000000c04b4723c */ /* 0x048fee00000018b4 */
[----:B------:R-:W-:Y:S01]  /*21480*/  MUFU.EX2 R34, R34 ;  /* 0x0000002200227308 */ /* 0x000fe20000000800 */
[----:B------:R-:W-:Y:S01]  /*21490*/  HMMA.16816.F32 R176, R4, R14, R176 ;  /* 0x0000000e04b0723c */ /* 0x000fe200000018b0 */
[----:B------:R-:W3:Y:S08]  /*214a0*/  LDSM.16.MT88.4 R4, [R199+0x8c00] ;  /* 0x008c0000c704783b */ /* 0x000ef00000004200 */
        /* <DEDUP_REMOVED lines=22> */
[C---:B----4-:R-:W-:Y:S07]  /*21610*/  HMMA.16816.F32 R180, R12.reuse, R8, R180 ;  /* 0x000000080cb4723c */ /* 0x050fee00000018b4 */
        /* <DEDUP_REMOVED lines=16> */
[C---:B---3--:R-:W-:Y:S06]  /*21720*/  HMMA.16816.F32 R188, R16.reuse, R4, R188 ;  /* 0x0000000410bc723c */ /* 0x048fec00000018bc */
[C---:B------:R-:W-:Y:S06]  /*21730*/  HMMA.16816.F32 R184, R16.reuse, R6, R184 ;  /* 0x0000000610b8723c */ /* 0x040fec00000018b8 */
[C---:B------:R-:W-:Y:S06]  /*21740*/  HMMA.16816.F32 R180, R16.reuse, R20, R180 ;  /* 0x0000001410b4723c */ /* 0x040fec00000018b4 */
[----:B------:R-:W-:Y:S01]  /*21750*/  HMMA.16816.F32 R176, R16, R22, R176 ;  /* 0x0000001610b0723c */ /* 0x000fe200000018b0 */
[----:B------:R-:W-:Y:S11]  /*21760*/  @!UPT UIADD3 URZ, URZ, URZ, URZ ;  /* 0x0000003f3f3ff290 */ /* 0x000ff6000fffe03f */
[----:B------:R-:W-:Y:S01]  /*21770*/  @!UPT UIADD3 URZ, URZ, URZ, URZ ;  /* 0x0000003f3f3ff290 */ /* 0x000fe2000fffe03f */
[----:B------:R-:W-:Y:S11]  /*21780*/  @P0 BRA `(.L_x_2906) ;  /* 0xffffff9800400947 */ /* 0x000ff6000383ffff */
.L_x_2902:
[----:B------:R-:W1:Y:S01]  /*21790*/  SHFL.BFLY PT, R2, R169, 0x2, 0x1f ;  /* 0x0c401f00a9027f89 */ /* 0x000e6200000e0000 */
[----:B------:R-:W2:Y:S01]  /*217a0*/  S2UR UR5, SR_CgaCtaId ;  /* 0x00000000000579c3 */ /* 0x000ea20000008800 */
[----:B------:R-:W-:Y:S01]  /*217b0*/  IMAD.MOV.U32 R6, RZ, RZ, 0x3f800000 ;  /* 0x3f800000ff067424 */ /* 0x000fe200078e00ff */
[----:B------:R-:W-:Y:S01]  /*217c0*/  UMOV UR4, 0x400 ;  /* 0x0000040000047882 */ /* 0x000fe20000000000 */
[----:B------:R-:W3:Y:S01]  /*217d0*/  SHFL.BFLY PT, R0, R171, 0x2, 0x1f ;  /* 0x0c401f00ab007f89 */ /* 0x000ee200000e0000 */
[----:B------:R-:W-:Y:S01]  /*217e0*/  IMAD.MOV.U32 R5, RZ, RZ, 0x3f800000 ;  /* 0x3f800000ff057424 */ /* 0x000fe200078e00ff */
[----:B------:R-:W-:Y:S03]  /*217f0*/  BSSY B0, `(.L_x_2907) ;  /* 0x0000095000007945 */ /* 0x000fe60003800000 */
[----:B------:R-:W-:Y:S08]  /*21800*/  BAR.SYNC.DEFER_BLOCKING 0x0 ;  /* 0x0000000000007b1d */ /* 0x000ff00000010000 */
[----:B------:R-:W4:Y:S01]  /*21810*/  S2UR UR6, SR_CTAID.X ;  /* 0x00000000000679c3 */ /* 0x000f220000002500 */
[----:B-1----:R-:W-:Y:S01]  /*21820*/  FADD.FTZ R7, R2, R169 ;  /* 0x000000a902077221 */ /* 0x002fe20000010000 */
[----:B--2---:R-:W-:Y:S01]  /*21830*/  ULEA UR5, UR5, UR4, 0x18 ;  /* 0x0000000405057291 */ /* 0x004fe2000f8ec03f */
[----:B------:R-:W1:Y:S05]  /*21840*/  S2R R2, SR_TID.X ;  /* 0x0000000000027919 */ /* 0x000e6a0000002100 */
[----:B------:R-:W2:Y:S01]  /*21850*/  S2UR UR4, SR_CTAID.Z ;  /* 0x00000000000479c3 */ /* 0x000ea20000002700 */
[----:B---3--:R-:W-:Y:S01]  /*21860*/  FADD.FTZ R0, R0, R171 ;  /* 0x000000ab00007221 */ /* 0x008fe20000010000 */
[----:B------:R-:W3:Y:S04]  /*21870*/  SHFL.BFLY PT, R4, R7, 0x1, 0x1f ;  /* 0x0c201f0007047f89 */ /* 0x000ee800000e0000 */
[----:B------:R-:W5:Y:S01]  /*21880*/  SHFL.BFLY PT, R3, R0, 0x1, 0x1f ;  /* 0x0c201f0000037f89 */ /* 0x000f6200000e0000 */
[----:B---3--:R-:W-:Y:S01]  /*21890*/  FADD.FTZ R4, R7, R4 ;  /* 0x0000000407047221 */ /* 0x008fe20000010000 */
[----:B-1----:R-:W-:Y:S01]  /*218a0*/  SHF.R.S32.HI R11, RZ, 0x1f, R2 ;  /* 0x0000001fff0b7819 */ /* 0x002fe20000011402 */
[----:B-----5:R-:W-:-:S03]  /*218b0*/  FADD.FTZ R3, R0, R3 ;  /* 0x0000000300037221 */ /* 0x020fc60000010000 */
[----:B------:R-:W-:Y:S02]  /*218c0*/  FSETP.NE.FTZ.AND P3, PT, R4, RZ, PT ;  /* 0x000000ff0400720b */ /* 0x000fe40003f75000 */
[CC--:B------:R-:W-:Y:S02]  /*218d0*/  LEA.HI R7, R11.reuse, R2.reuse, RZ, 0x2 ;  /* 0x000000020b077211 */ /* 0x0c0fe400078f10ff */
[----:B------:R-:W-:Y:S02]  /*218e0*/  LEA.HI R9, R11, R2, RZ, 0x3 ;  /* 0x000000020b097211 */ /* 0x000fe400078f18ff */
[----:B------:R-:W-:Y:S02]  /*218f0*/  SHF.R.S32.HI R8, RZ, 0x2, R7 ;  /* 0x00000002ff087819 */ /* 0x000fe40000011407 */
[----:B------:R-:W-:Y:S02]  /*21900*/  SHF.R.S32.HI R0, RZ, 0x3, R9 ;  /* 0x00000003ff007819 */ /* 0x000fe40000011409 */
[----:B------:R-:W-:-:S02]  /*21910*/  SHF.R.S32.HI R15, RZ, 0x1f, R8 ;  /* 0x0000001fff0f7819 */ /* 0x000fc40000011408 */
[----:B------:R-:W-:Y:S01]  /*21920*/  LEA.HI R13, R9, R0, RZ, 0x1 ;  /* 0x00000000090d7211 */ /* 0x000fe200078f08ff */
[----:B------:R-:W1:Y:S01]  /*21930*/  @P3 MUFU.RCP R6, R4 ;  /* 0x0000000400063308 */ /* 0x000e620000001000 */
[----:B------:R-:W-:Y:S02]  /*21940*/  LEA.HI R15, R15, R8, RZ, 0x3 ;  /* 0x000000080f0f7211 */ /* 0x000fe400078f18ff */
[----:B------:R-:W-:Y:S02]  /*21950*/  LOP3.LUT R13, R13, 0xfffffffe, RZ, 0xc0, !PT ;  /* 0xfffffffe0d0d7812 */ /* 0x000fe400078ec0ff */
[----:B------:R-:W-:Y:S02]  /*21960*/  LOP3.LUT R15, R15, 0xfffffff8, RZ, 0xc0, !PT ;  /* 0xfffffff80f0f7812 */ /* 0x000fe400078ec0ff */
[----:B------:R-:W-:Y:S01]  /*21970*/  LOP3.LUT R19, R9, 0xfffffff8, RZ, 0xc0, !PT ;  /* 0xfffffff809137812 */ /* 0x000fe200078ec0ff */
[----:B------:R-:W-:Y:S01]  /*21980*/  IMAD.IADD R17, R0, 0x1, -R13 ;  /* 0x0000000100117824 */ /* 0x000fe200078e0a0d */
[CC--:B------:R-:W-:Y:S01]  /*21990*/  LEA.HI R10, R11.reuse, R2.reuse, RZ, 0x6 ;  /* 0x000000020b0a7211 */ /* 0x0c0fe200078f30ff */
[----:B------:R-:W-:Y:S01]  /*219a0*/  IMAD.IADD R12, R8, 0x1, -R15 ;  /* 0x00000001080c7824 */ /* 0x000fe200078e0a0f */
[CC--:B------:R-:W-:Y:S01]  /*219b0*/  LEA.HI R9, R11.reuse, R2.reuse, RZ, 0x4 ;  /* 0x000000020b097211 */ /* 0x0c0fe200078f20ff */
[----:B------:R-:W-:Y:S01]  /*219c0*/  @P3 MUFU.LG2 R4, R4 ;  /* 0x0000000400043308 */ /* 0x000fe20000000c00 */
[----:B------:R-:W-:Y:S01]  /*219d0*/  LEA.HI R11, R11, R2, RZ, 0x5 ;  /* 0x000000020b0b7211 */ /* 0x000fe200078f28ff */
[----:B------:R-:W-:Y:S01]  /*219e0*/  IMAD.SHL.U32 R8, R10, 0x4, RZ ;  /* 0x000000040a087824 */ /* 0x000fe200078e00ff */
[----:B------:R-:W-:-:S02]  /*219f0*/  LEA.HI R15, R12, R12, RZ, 0x1 ;  /* 0x0000000c0c0f7211 */ /* 0x000fc400078f08ff */
[----:B------:R-:W-:Y:S01]  /*21a00*/  FSETP.NE.FTZ.AND P2, PT, R3, RZ, PT ;  /* 0x000000ff0300720b */ /* 0x000fe20003f55000 */
[C---:B-1----:R-:W-:Y:S01]  /*21a10*/  FMUL.FTZ R188, R6.reuse, R188 ;  /* 0x000000bc06bc7220 */ /* 0x042fe20000410000 */
[----:B------:R-:W-:Y:S01]  /*21a20*/  LOP3.LUT R13, R15, 0x1fffffe, RZ, 0xc0, !PT ;  /* 0x01fffffe0f0d7812 */ /* 0x000fe200078ec0ff */
[C---:B------:R-:W-:Y:S01]  /*21a30*/  FMUL.FTZ R189, R6.reuse, R189 ;  /* 0x000000bd06bd7220 */ /* 0x040fe20000410000 */
[----:B------:R-:W-:Y:S01]  /*21a40*/  SHF.R.S32.HI R15, RZ, 0x1, R15 ;  /* 0x00000001ff0f7819 */ /* 0x000fe2000001140f */
[----:B------:R-:W-:Y:S01]  /*21a50*/  FMUL.FTZ R184, R6, R184 ;  /* 0x000000b806b87220 */ /* 0x000fe20000410000 */
[----:B------:R-:W-:Y:S01]  /*21a60*/  LOP3.LUT R8, R8, 0x3fffff00, RZ, 0xc0, !PT ;  /* 0x3fffff0008087812 */ /* 0x000fe200078ec0ff */
[----:B------:R-:W-:Y:S01]  /*21a70*/  IMAD.IADD R12, R12, 0x1, -R13 ;  /* 0x000000010c0c7824 */ /* 0x000fe200078e0a0d */
[----:B------:R-:W-:Y:S01]  /*21a80*/  LOP3.LUT R13, R7, 0xfffffffc, RZ, 0xc0, !PT ;  /* 0xfffffffc070d7812 */ /* 0x000fe200078ec0ff */
[----:B------:R-:W-:Y:S01]  /*21a90*/  IMAD.SHL.U32 R14, R15, 0x40, RZ ;  /* 0x000000400f0e7824 */ /* 0x000fe200078e00ff */
[----:B------:R-:W-:Y:S01]  /*21aa0*/  SHF.R.S32.HI R7, RZ, 0x5, R11 ;  /* 0x00000005ff077819 */ /* 0x000fe2000001140b */
[----:B------:R-:W-:Y:S01]  /*21ab0*/  FMUL.FTZ R185, R6, R185 ;  /* 0x000000b906b97220 */ /* 0x000fe20000410000 */
[----:B------:R-:W-:Y:S01]  /*21ac0*/  IADD3 R18, -R13, R2, RZ ;  /* 0x000000020d127210 */ /* 0x000fe20007ffe1ff */
[----:B------:R-:W1:Y:S01]  /*21ad0*/  @P2 MUFU.RCP R5, R3 ;  /* 0x0000000300052308 */ /* 0x000e620000001000 */
[----:B------:R-:W-:Y:S01]  /*21ae0*/  LOP3.LUT R14, R14, 0xc0, RZ, 0xc0, !PT ;  /* 0x000000c00e0e7812 */ /* 0x000fe200078ec0ff */
[----:B------:R-:W-:Y:S01]  /*21af0*/  FMUL.FTZ R180, R6, R180 ;  /* 0x000000b406b47220 */ /* 0x000fe20000410000 */
[----:B------:R-:W-:Y:S01]  /*21b00*/  LOP3.LUT P0, RZ, R15, 0x2, RZ, 0xc0, !PT ;  /* 0x000000020fff7812 */ /* 0x000fe2000780c0ff */
[----:B------:R-:W-:Y:S01]  /*21b10*/  IMAD R13, R7, 0x100, R18 ;  /* 0x00000100070d7824 */ /* 0x000fe200078e0212 */
[----:B------:R-:W-:Y:S01]  /*21b20*/  LEA.HI R14, R14, R14, RZ, 0x1d ;  /* 0x0000000e0e0e7211 */ /* 0x000fe200078fe8ff */
[----:B------:R-:W-:Y:S01]  /*21b30*/  FMUL.FTZ R181, R6, R181 ;  /* 0x000000b506b57220 */ /* 0x000fe20000410000 */
[----:B------:R-:W-:Y:S01]  /*21b40*/  LEA R10, R17, R8, 0x5 ;  /* 0x00000008110a7211 */ /* 0x000fe200078e28ff */
[----:B------:R-:W-:Y:S01]  /*21b50*/  IMAD.IADD R8, R2, 0x1, -R19 ;  /* 0x0000000102087824 */ /* 0x000fe200078e0a13 */
[----:B------:R-:W-:Y:S01]  /*21b60*/  LEA R13, R12, R13, 0x4 ;  /* 0x0000000d0c0d7211 */ /* 0x000fe200078e20ff */
[C---:B------:R-:W-:Y:S01]  /*21b70*/  FMUL.FTZ R176, R6.reuse, R176 ;  /* 0x000000b006b07220 */ /* 0x040fe20000410000 */
[----:B------:R-:W-:Y:S01]  /*21b80*/  LOP3.LUT R12, R15, 0x1, RZ, 0xc0, !PT ;  /* 0x000000010f0c7812 */ /* 0x000fe200078ec0ff */
[----:B------:R-:W-:Y:S01]  /*21b90*/  FMUL.FTZ R177, R6, R177 ;  /* 0x000000b106b17220 */ /* 0x000fe20000410000 */
[----:B------:R-:W-:Y:S01]  /*21ba0*/  SHF.R.S32.HI R9, RZ, 0x4, R9 ;  /* 0x00000004ff097819 */ /* 0x000fe20000011409 */
[----:B------:R-:W-:Y:S01]  /*21bb0*/  IMAD.U32 R13, R13, 0x2, R14 ;  /* 0x000000020d0d7824 */ /* 0x000fe200078e000e */
[----:B------:R-:W-:Y:S01]  /*21bc0*/  ISETP.NE.U32.AND P1, PT, R12, 0x1, PT ;  /* 0x000000010c00780c */ /* 0x000fe20003f25070 */
[----:B------:R-:W-:Y:S01]  /*21bd0*/  IMAD.MOV.U32 R12, RZ, RZ, -0x20 ;  /* 0xffffffe0ff0c7424 */ /* 0x000fe200078e00ff */
[----:B------:R-:W-:Y:S01]  /*21be0*/  LEA.HI R17, R8, R8, RZ, 0x1 ;  /* 0x0000000808117211 */ /* 0x000fe200078f08ff */
[----:B-1----:R-:W-:Y:S01]  /*21bf0*/  FMUL.FTZ R191, R5, R191 ;  /* 0x000000bf05bf7220 */ /* 0x002fe20000410000 */
[----:B------:R-:W-:Y:S01]  /*21c00*/  LEA R13, R13, UR5, 0x2 ;  /* 0x000000050d0d7c11 */ /* 0x000fe2000f8e10ff */
[C---:B------:R-:W-:Y:S01]  /*21c10*/  FMUL.FTZ R190, R5.reuse, R190 ;  /* 0x000000be05be7220 */ /* 0x040fe20000410000 */
[----:B------:R-:W-:Y:S01]  /*21c20*/  SEL R12, R12, 0x20, !P1 ;  /* 0x000000200c0c7807 */ /* 0x000fe20004800000 */
[C---:B------:R-:W-:Y:S01]  /*21c30*/  FMUL.FTZ R187, R5.reuse, R187 ;  /* 0x000000bb05bb7220 */ /* 0x040fe20000410000 */
[----:B------:R-:W-:Y:S01]  /*21c40*/  FMUL.FTZ R186, R5, R186 ;  /* 0x000000ba05ba7220 */ /* 0x000fe20000410000 */
[C---:B------:R-:W-:Y:S01]  /*21c50*/  VIADD R15, R13.reuse, 0x40 ;  /* 0x000000400d0f7836 */ /* 0x040fe20000000000 */
[C---:B------:R-:W-:Y:S01]  /*21c60*/  IADD3 R6, R13.reuse, R12, RZ ;  /* 0x0000000c0d067210 */ /* 0x040fe20007ffe0ff */
[----:B------:R-:W-:-:S02]  /*21c70*/  @P0 VIADD R15, R13, 0xffffffc0 ;  /* 0xffffffc00d0f0836 */ /* 0x000fc40000000000 */
[C---:B------:R-:W-:Y:S01]  /*21c80*/  FMUL.FTZ R183, R5.reuse, R183 ;  /* 0x000000b705b77220 */ /* 0x040fe20000410000 */
[C---:B------:R-:W-:Y:S01]  /*21c90*/  FMUL.FTZ R182, R5.reuse, R182 ;  /* 0x000000b605b67220 */ /* 0x040fe20000410000 */
[----:B------:R-:W-:Y:S01]  /*21ca0*/  SHF.R.S32.HI R16, RZ, 0x1, R17 ;  /* 0x00000001ff107819 */ /* 0x000fe20000011411 */
[C---:B------:R-:W-:Y:S01]  /*21cb0*/  FMUL.FTZ R179, R5.reuse, R179 ;  /* 0x000000b305b37220 */ /* 0x040fe20000410000 */
[----:B------:R-:W-:Y:S01]  /*21cc0*/  FMUL.FTZ R178, R5, R178 ;  /* 0x000000b205b27220 */ /* 0x000fe20000410000 */
[----:B------:R-:W-:Y:S01]  /*21cd0*/  IMAD.IADD R14, R12, 0x1, R15 ;  /* 0x000000010c0e7824 */ /* 0x000fe200078e020f */
[----:B------:R-:W-:Y:S01]  /*21ce0*/  STS.64 [R13], R188 ;  /* 0x000000bc0d007388 */ /* 0x000fe20000000a00 */
[----:B------:R-:W-:Y:S01]  /*21cf0*/  IMAD.SHL.U32 R9, R9, 0x40, RZ ;  /* 0x0000004009097824 */ /* 0x000fe200078e00ff */
[----:B------:R-:W-:Y:S01]  /*21d00*/  LOP3.LUT R17, R17, 0xfffffffe, RZ, 0xc0, !PT ;  /* 0xfffffffe11117812 */ /* 0x000fe200078ec0ff */
[----:B------:R-:W-:Y:S01]  /*21d10*/  IMAD.SHL.U32 R16, R16, 0x8, RZ ;  /* 0x0000000810107824 */ /* 0x000fe200078e00ff */
[----:B------:R1:W-:Y:S01]  /*21d20*/  STS.64 [R13+0x400], R190 ;  /* 0x000400be0d007388 */ /* 0x0003e20000000a00 */
[----:B------:R-:W-:Y:S01]  /*21d30*/  SHF.R.S32.HI R28, RZ, 0x1f, R7 ;  /* 0x0000001fff1c7819 */ /* 0x000fe20000011407 */
[----:B------:R-:W3:Y:S01]  /*21d40*/  @P2 MUFU.LG2 R3, R3 ;  /* 0x0000000300032308 */ /* 0x000ee20000000c00 */
[----:B------:R-:W-:Y:S01]  /*21d50*/  LOP3.LUT R9, R9, 0xc0, RZ, 0xc0, !PT ;  /* 0x000000c009097812 */ /* 0x000fe200078ec0ff */
[----:B------:R-:W-:Y:S01]  /*21d60*/  STS.64 [R6], R184 ;  /* 0x000000b806007388 */ /* 0x000fe20000000a00 */
[----:B------:R-:W-:Y:S01]  /*21d70*/  IMAD.IADD R17, R8, 0x1, -R17 ;  /* 0x0000000108117824 */ /* 0x000fe200078e0a11 */
[----:B------:R-:W-:Y:S01]  /*21d80*/  LOP3.LUT R11, R11, 0xffffffe0, RZ, 0xc0, !PT ;  /* 0xffffffe00b0b7812 */ /* 0x000fe200078ec0ff */
[----:B------:R-:W-:Y:S01]  /*21d90*/  @P3 FMUL.FTZ R4, R4, 0.69314718246459960938 ;  /* 0x3f31721804043820 */ /* 0x000fe20000410000 */
[----:B------:R5:W-:Y:S01]  /*21da0*/  STS.64 [R6+0x400], R186 ;  /* 0x000400ba06007388 */ /* 0x000be20000000a00 */
[----:B------:R-:W-:Y:S01]  /*21db0*/  LOP3.LUT R16, R9, 0x18, R16, 0xf8, !PT ;  /* 0x0000001809107812 */ /* 0x000fe200078ef810 */
[----:B------:R-:W-:Y:S01]  /*21dc0*/  IMAD R10, R17, 0x4, R10 ;  /* 0x00000004110a7824 */ /* 0x000fe200078e020a */
[----:B------:R-:W-:Y:S01]  /*21dd0*/  SHF.R.U32.HI R9, RZ, 0x3, R9 ;  /* 0x00000003ff097819 */ /* 0x000fe20000011609 */
[----:B------:R-:W-:Y:S01]  /*21de0*/  STS.64 [R15], R180 ;  /* 0x000000b40f007388 */ /* 0x000fe20000000a00 */
[----:B------:R-:W-:-:S02]  /*21df0*/  IADD3 R11, R2, -R11, RZ ;  /* 0x8000000b020b7210 */ /* 0x000fc40007ffe0ff */
[----:B------:R-:W-:Y:S01]  /*21e00*/  LOP3.LUT R9, R16, R9, RZ, 0x3c, !PT ;  /* 0x0000000910097212 */ /* 0x000fe200078e3cff */
[----:B------:R2:W-:Y:S01]  /*21e10*/  STS.64 [R15+0x400], R182 ;  /* 0x000400b60f007388 */ /* 0x0005e20000000a00 */
[----:B------:R-:W-:Y:S01]  /*21e20*/  LOP3.LUT P0, RZ, R11, 0x3, RZ, 0xc0, !PT ;  /* 0x000000030bff7812 */ /* 0x000fe2000780c0ff */
[----:B------:R-:W-:Y:S02]  /*21e30*/  IMAD.MOV.U32 R11, RZ, RZ, -0x800000 ;  /* 0xff800000ff0b7424 */ /* 0x000fe400078e00ff */
[----:B------:R-:W-:Y:S01]  /*21e40*/  STS.64 [R14], R176 ;  /* 0x000000b00e007388 */ /* 0x000fe20000000a00 */
[----:B------:R-:W-:Y:S01]  /*21e50*/  IMAD.IADD R9, R10, 0x1, R9 ;  /* 0x000000010a097824 */ /* 0x000fe200078e0209 */
[----:B------:R-:W-:Y:S02]  /*21e60*/  SHF.R.S32.HI R10, RZ, 0x1f, R197 ;  /* 0x0000001fff0a7819 */ /* 0x000fe400000114c5 */
[----:B------:R3:W-:Y:S02]  /*21e70*/  STS.64 [R14+0x400], R178 ;  /* 0x000400b20e007388 */ /* 0x0007e40000000a00 */
[----:B------:R-:W-:Y:S01]  /*21e80*/  LEA R9, R9, UR5, 0x2 ;  /* 0x0000000509097c11 */ /* 0x000fe2000f8e10ff */
[----:B-1----:R-:W1:Y:S08]  /*21e90*/  LDC.64 R12, c[0x0][0x2c0] ;  /* 0x0000b000ff0c7b82 */ /* 0x002e700000000a00 */
[----:B------:R-:W-:Y:S01]  /*21ea0*/  BAR.SYNC.DEFER_BLOCKING 0x0 ;  /* 0x0000000000007b1d */ /* 0x000fe20000010000 */
[----:B------:R-:W-:Y:S01]  /*21eb0*/  LEA.HI R10, R10, R197, RZ, 0x5 ;  /* 0x000000c50a0a7211 */ /* 0x000fe200078f28ff */
[----:B----4-:R-:W-:-:S03]  /*21ec0*/  USHF.L.U32 UR5, UR6, 0x6, URZ ;  /* 0x0000000606057899 */ /* 0x010fc6000800063f */
[----:B------:R-:W-:-:S03]  /*21ed0*/  LOP3.LUT R10, R10, 0xffffffe0, RZ, 0xc0, !PT ;  /* 0xffffffe00a0a7812 */ /* 0x000fc600078ec0ff */
[----:B-----5:R-:W4:Y:S01]  /*21ee0*/  LDC R6, c[0x0][0x270] ;  /* 0x00009c00ff067b82 */ /* 0x020f220000000800 */
[----:B------:R-:W1:Y:S01]  /*21ef0*/  S2R R5, SR_CTAID.Y ;  /* 0x0000000000057919 */ /* 0x000e620000002600 */
[----:B------:R-:W-:-:S06]  /*21f00*/  IMAD.IADD R197, R197, 0x1, -R10 ;  /* 0x00000001c5c57824 */ /* 0x000fcc00078e0a0a */
[----:B------:R-:W5:Y:S01]  /*21f10*/  @P2 LDC R10, c[0x0][0x2e8] ;  /* 0x0000ba00ff0a2b82 */ /* 0x000f620000000800 */
[----:B--2---:R-:W-:Y:S02]  /*21f20*/  LEA.HI R15, R28, R7, RZ, 0x2 ;  /* 0x000000071c0f7211 */ /* 0x004fe400078f10ff */
[----:B------:R-:W-:Y:S02]  /*21f30*/  SHF.R.S32.HI R28, RZ, 0x1f, R197 ;  /* 0x0000001fff1c7819 */ /* 0x000fe400000114c5 */
[----:B------:R-:W-:Y:S02]  /*21f40*/  LOP3.LUT R2, R15, 0xffffffc, RZ, 0xc0, !PT ;  /* 0x0ffffffc0f027812 */ /* 0x000fe400078ec0ff */
[----:B------:R-:W-:Y:S01]  /*21f50*/  LEA.HI R28, R28, R197, RZ, 0x2 ;  /* 0x000000c51c1c7211 */ /* 0x000fe200078f10ff */
[----:B---3--:R-:W2:Y:S01]  /*21f60*/  @P3 LDC R14, c[0x0][0x2e8] ;  /* 0x0000ba00ff0e3b82 */ /* 0x008ea20000000800 */
[----:B------:R3:W2:Y:S01]  /*21f70*/  LDS.128 R24, [R9] ;  /* 0x0000000009187984 */ /* 0x0006a20000000c00 */
[----:B------:R-:W-:Y:S01]  /*21f80*/  IMAD.IADD R2, R7, 0x1, -R2 ;  /* 0x0000000107027824 */ /* 0x000fe200078e0a02 */
[----:B------:R-:W-:Y:S01]  /*21f90*/  SHF.R.S32.HI R15, RZ, 0x2, R28 ;  /* 0x00000002ff0f7819 */ /* 0x000fe2000001141c */
[----:B------:R-:W-:Y:S01]  /*21fa0*/  IMAD R7, RZ, RZ, -UR23 ;  /* 0x80000017ff077e24 */ /* 0x000fe2000f8e02ff */
[----:B------:R3:W2:Y:S01]  /*21fb0*/  LDS.128 R20, [R9+0x800] ;  /* 0x0008000009147984 */ /* 0x0006a20000000c00 */
[----:B------:R-:W-:-:S02]  /*21fc0*/  @P2 FMUL.FTZ R28, R3, 0.69314718246459960938 ;  /* 0x3f317218031c2820 */ /* 0x000fc40000410000 */
[----:B----4-:R-:W-:Y:S01]  /*21fd0*/  IMAD R7, R6, R7, UR4 ;  /* 0x0000000406077e24 */ /* 0x010fe2000f8e0207 */
[----:B------:R3:W4:Y:S01]  /*21fe0*/  LDS.128 R16, [R9+0x1000] ;  /* 0x0010000009107984 */ /* 0x0007220000000c00 */
[----:B------:R-:W-:Y:S02]  /*21ff0*/  IMAD R2, R2, 0x10, R15 ;  /* 0x0000001002027824 */ /* 0x000fe400078e020f */
[----:B-1----:R-:W-:Y:S01]  /*22000*/  IMAD R5, R5, R12, UR23 ;  /* 0x0000001705057e24 */ /* 0x002fe2000f8e020c */
[----:B------:R-:W-:Y:S01]  /*22010*/  MOV R12, 0xff800000 ;  /* 0xff800000000c7802 */ /* 0x000fe20000000f00 */
[----:B-----5:R-:W-:Y:S01]  /*22020*/  @P2 FFMA.FTZ R12, R129, R10, R28 ;  /* 0x0000000a810c2223 */ /* 0x020fe2000001001c */
[----:B------:R-:W-:Y:S02]  /*22030*/  IMAD.SHL.U32 R10, R8, 0x4, RZ ;  /* 0x00000004080a7824 */ /* 0x000fe400078e00ff */
[----:B------:R-:W-:Y:S02]  /*22040*/  IMAD R6, R5, R6, R7 ;  /* 0x0000000605067224 */ /* 0x000fe400078e0207 */
[----:B--2---:R-:W-:-:S02]  /*22050*/  @P3 FFMA.FTZ R11, R131, R14, R4 ;  /* 0x0000000e830b3223 */ /* 0x004fc40000010004 */
[----:B------:R-:W-:Y:S01]  /*22060*/  IMAD R3, R6, R13, UR5 ;  /* 0x0000000506037e24 */ /* 0x000fe2000f8e020d */
[----:B------:R-:W-:Y:S06]  /*22070*/  @P0 BRA `(.L_x_2908) ;  /* 0x0000000000300947 */ /* 0x000fec0003800000 */
[----:B------:R-:W-:Y:S01]  /*22080*/  UIMAD UR4, UR6, -0x40, UR21 ;  /* 0xffffffc0060478a4 */ /* 0x000fe2000f8e0215 */
[C---:B------:R-:W-:Y:S01]  /*22090*/  VIADD R5, R2.reuse, 0x8 ;  /* 0x0000000802057836 */ /* 0x040fe20000000000 */
[----:B------:R-:W-:Y:S02]  /*220a0*/  SHF.R.S32.HI R6, RZ, 0x1f, R2 ;  /* 0x0000001fff067819 */ /* 0x000fe40000011402 */
[----:B------:R-:W-:Y:S02]  /*220b0*/  IADD3 R4, P0, R3, R2, RZ ;  /* 0x0000000203047210 */ /* 0x000fe40007f1e0ff */
        /* <DEDUP_REMOVED lines=8> */
.L_x_2908:
[----:B------:R-:W-:Y:S05]  /*22140*/  BSYNC B0 ;  /* 0x0000000000007941 */ /* 0x000fea0003800000 */
.L_x_2907:
[----:B-1----:R1:W2:Y:S01]  /*22150*/  LDS.128 R4, [R9+0x1800] ;  /* 0x0018000009047984 */ /* 0x0022a20000000c00 */
[----:B------:R-:W-:Y:S01]  /*22160*/  ULDC UR4, c[0x0][0x2d0] ;  /* 0x0000b40000047ab9 */ /* 0x000fe20000000800 */
[----:B------:R-:W-:Y:S01]  /*22170*/  UIMAD UR7, UR6, -0x40, UR21 ;  /* 0xffffffc0060778a4 */ /* 0x000fe2000f8e0215 */
[--C-:B------:R-:W-:Y:S01]  /*22180*/  SHF.R.S32.HI R11, RZ, 0x1f, R10.reuse ;  /* 0x0000001fff0b7819 */ /* 0x100fe2000001140a */
[----:B------:R-:W-:Y:S01]  /*22190*/  VIADD R2, R0, 0x10 ;  /* 0x0000001000027836 */ /* 0x000fe20000000000 */
[----:B------:R-:W-:Y:S01]  /*221a0*/  ISETP.GE.AND P1, PT, R10, UR4, PT ;  /* 0x000000040a007c0c */ /* 0x000fe2000bf26270 */
[----:B------:R-:W-:Y:S01]  /*221b0*/  ULDC UR4, c[0x0][0x2dc] ;  /* 0x0000b70000047ab9 */ /* 0x000fe20000000800 */
[----:B------:R-:W-:Y:S02]  /*221c0*/  IMAD.WIDE R10, R0, 0x20, R10 ;  /* 0x00000020000a7825 */ /* 0x000fe400078e020a */
[----:B------:R-:W-:Y:S02]  /*221d0*/  ISETP.GE.OR P3, PT, R2, UR7, P1 ;  /* 0x0000000702007c0c */ /* 0x000fe40008f66670 */
[C---:B------:R-:W-:Y:S01]  /*221e0*/  ISETP.GE.OR P4, PT, R0.reuse, UR7, P1 ;  /* 0x0000000700007c0c */ /* 0x040fe20008f86670 */
[----:B------:R-:W-:Y:S01]  /*221f0*/  IMAD R3, R3, UR4, RZ ;  /* 0x0000000403037c24 */ /* 0x000fe2000f8e02ff */
[----:B------:R-:W-:Y:S01]  /*22200*/  ULDC.64 UR4, c[0x0][0x288] ;  /* 0x0000a20000047ab9 */ /* 0x000fe20000000a00 */
[----:B------:R-:W-:-:S02]  /*22210*/  VIADD R2, R0, 0x20 ;  /* 0x0000002000027836 */ /* 0x000fc40000000000 */
[----:B------:R-:W-:Y:S01]  /*22220*/  VIADD R0, R0, 0x30 ;  /* 0x0000003000007836 */ /* 0x000fe20000000000 */
[C---:B------:R-:W-:Y:S02]  /*22230*/  IADD3 R8, P0, R3.reuse, R10, RZ ;  /* 0x0000000a03087210 */ /* 0x040fe40007f1e0ff */
        /* <DEDUP_REMOVED lines=8> */
[----:B----4-:R1:W-:Y:S01]  /*222c0*/  @!P2 STG.E.128 desc[UR10][R10.64+0x1000], R16 ;  /* 0x001000100a00a986 */ /* 0x0103e2000c101d0a */
[----:B--2---:R-:W-:Y:S05]  /*222d0*/  @P1 EXIT ;  /* 0x000000000000194d */ /* 0x004fea0003800000 */
[----:B------:R-:W-:Y:S01]  /*222e0*/  STG.E.128 desc[UR10][R10.64+0x1800], R4 ;  /* 0x001800040a007986 */ /* 0x000fe2000c101d0a */
[----:B------:R-:W-:Y:S05]  /*222f0*/  EXIT ;  /* 0x000000000000794d */ /* 0x000fea0003800000 */
.L_x_2909:
        /* <DEDUP_REMOVED lines=16> */
.L_x_5345:


//--------------------- .text._ZN5flash32flash_fwd_splitkv_combine_kernelI23Flash_fwd_kernel_traitsILi32ELi64ELi128ELi4ELb0ELb0EN7cutlass6half_tE19Flash_kernel_traitsILi32ELi64ELi128ELi4ES3_EELi16ELi7ELb0EEEvNS_16Flash_fwd_paramsE --------------------------
	.section	.text._ZN5flash32flash_fwd_splitkv_combine_kernelI23Flash_fwd_kernel_traitsILi32ELi64ELi128ELi4ELb0ELb0EN7cutlass6half_tE19Flash_kernel_traitsILi32ELi64ELi128ELi4ES3_EELi16ELi7ELb0EEEvNS_16Flash_fwd_paramsE,"ax",@progbits
	.align	128
        .global         _ZN5flash32flash_fwd_splitkv_combine_kernelI23Flash_fwd_kernel_traitsILi32ELi64ELi128ELi4ELb0ELb0EN7cutlass6half_tE19Flash_kernel_traitsILi32ELi64ELi128ELi4ES3_EELi16ELi7ELb0EEEvNS_16Flash_fwd_paramsE
        .type           _ZN5flash32flash_fwd_splitkv_combine_kernelI23Flash_fwd_kernel_traitsILi32ELi64ELi128ELi4ELb0ELb0EN7cutlass6half_tE19Flash_kernel_traitsILi32ELi64ELi128ELi4ES3_EELi16ELi7ELb0EEEvNS_16Flash_fwd_paramsE,@function
        .size           _ZN5flash32flash_fwd_splitkv_combine_kernelI23Flash_fwd_kernel_traitsILi32ELi64ELi128ELi4ELb0ELb0EN7cutlass6half_tE19Flash_kernel_traitsILi32ELi64ELi128ELi4ES3_EELi16ELi7ELb0EEEvNS_16Flash_fwd_paramsE,(.L_x_5290 - _ZN5flash32flash_fwd_splitkv_combine_kernelI23Flash_fwd_kernel_traitsILi32ELi64ELi128ELi4ELb0ELb0EN7cutlass6half_tE19Flash_kernel_traitsILi32ELi64ELi128ELi4ES3_EELi16ELi7ELb0EEEvNS_16Flash_fwd_paramsE)
        .other          _ZN5flash32flash_fwd_splitkv_combine_kernelI23Flash_fwd_kernel_traitsILi32ELi64ELi128ELi4ELb0ELb0EN7cutlass6half_tE19Flash_kernel_traitsILi32ELi64ELi128ELi4ES3_EELi16ELi7ELb0EEEvNS_16Flash_fwd_paramsE,@"STO_CUDA_ENTRY STV_DEFAULT"
_ZN5flash32flash_fwd_splitkv_combine_kernelI23Flash_fwd_kernel_traitsILi32ELi64ELi128ELi4ELb0ELb0EN7cutlass6half_tE19Flash_kernel_traitsILi32ELi64ELi128ELi4ES3_EELi16ELi7ELb0EEEvNS_16Flash_fwd_paramsE:
.text._ZN5flash32flash_fwd_splitkv_combine_kernelI23Flash_fwd_kernel_traitsILi32ELi64ELi128ELi4ELb0ELb0EN7cutlass6half_tE19Flash_kernel_traitsILi32ELi64ELi128ELi4ES3_EELi16ELi7ELb0EEEvNS_16Flash_fwd_paramsE:
        /* <DEDUP_REMOVED lines=23> */
[----:B------:R-:W-:Y:S05]  /*0170*/  CALL.REL.NOINC `($__internal_14_$__cuda_sm20_div_s64) ;  /* 0x0000005c00807944 */ /* 0x000fea0003c00000 */
[----:B------:R-:W-:Y:S02]  /*0180*/  MOV R8, R0 ;  /* 0x0000000000087202 */ /* 0x000fe40000000f00 */
[----:B------:R-:W-:Y:S01]  /*0190*/  MOV R9, R25 ;  /* 0x0000001900097202 */ /* 0x000fe20000000f00 */
[----:B------:R-:W-:Y:S06]  /*01a0*/  BRA `(.L_x_2911) ;  /* 0x00000000004c7947 */ /* 0x000fec0003800000 */
.L_x_2910:
        /* <DEDUP_REMOVED lines=19> */
.L_x_2911:
        /* <DEDUP_REMOVED lines=17> */
[----:B------:R-:W-:Y:S05]  /*03f0*/  BRA `(.L_x_2914) ;  /* 0x0000000000507947 */ /* 0x000fea0003800000 */
.L_x_2913:
        /* <DEDUP_REMOVED lines=20> */
.L_x_2914:
[----:B------:R-:W-:Y:S05]  /*0540*/  BSYNC B0 ;  /* 0x0000000000007941 */ /* 0x000fea0003800000 */
.L_x_2912:
        /* <DEDUP_REMOVED lines=57> */
.L_x_2916:
        /* <DEDUP_REMOVED lines=19> */
.L_x_2917:
[----:B------:R-:W-:Y:S05]  /*0a10*/  BSYNC B0 ;  /* 0x0000000000007941 */ /* 0x000fea0003800000 */
.L_x_2915:
        /* <DEDUP_REMOVED lines=105> */
.L_x_2919:
        /* <DEDUP_REMOVED lines=20> */
.L_x_2920:
[----:B------:R-:W-:Y:S05]  /*11f0*/  BSYNC B0 ;  /* 0x0000000000007941 */ /* 0x000fea0003800000 */
.L_x_2918:
        /* <DEDUP_REMOVED lines=309> */
.L_x_2922:
        /* <DEDUP_REMOVED lines=19> */
.L_x_2923:
[----:B------:R-:W-:Y:S05]  /*2680*/  BSYNC B0 ;  /* 0x0000000000007941 */ /* 0x000fea0003800000 */
.L_x_2921:
        /* <DEDUP_REMOVED lines=257> */
.L_x_2928:
        /* <DEDUP_REMOVED lines=22> */
.L_x_2929:
[----:B------:R-:W-:Y:S05]  /*3800*/  BSYNC B0 ;  /* 0x0000000000007941 */ /* 0x000fea0003800000 */
.L_x_2927:
        /* <DEDUP_REMOVED lines=8> */
[----:B------:R-:W-:Y:S05]  /*3890*/  CALL.REL.NOINC `($__internal_14_$__cuda_sm20_div_s64) ;  /* 0x0000002400b87944 */ /* 0x000fea0003c00000 */
        /* <DEDUP_REMOVED lines=11> */
.L_x_2931:
        /* <DEDUP_REMOVED lines=22> */
.L_x_2932:
[----:B------:R-:W-:Y:S05]  /*3ab0*/  BSYNC B0 ;  /* 0x0000000000007941 */ /* 0x000fea0003800000 */
.L_x_2930:
        /* <DEDUP_REMOVED lines=11> */
[----:B------:R-:W-:Y:S05]  /*3b70*/  CALL.REL.NOINC `($__internal_14_$__cuda_sm20_div_s64) ;  /* 0x0000002400007944 */ /* 0x000fea0003c00000 */
        /* <DEDUP_REMOVED lines=12> */
.L_x_2934:
        /* <DEDUP_REMOVED lines=22> */
.L_x_2935:
[----:B------:R-:W-:Y:S05]  /*3da0*/  BSYNC B0 ;  /* 0x0000000000007941 */ /* 0x000fea0003800000 */
.L_x_2933:
        /* <DEDUP_REMOVED lines=52> */
.L_x_2937:
        /* <DEDUP_REMOVED lines=23> */
.L_x_2938:
[----:B------:R-:W-:Y:S05]  /*4260*/  BSYNC B0 ;  /* 0x0000000000007941 */ /* 0x000fea0003800000 */
.L_x_2936:
        /* <DEDUP_REMOVED lines=20> */
.L_x_2940:
        /* <DEDUP_REMOVED lines=22> */
.L_x_2941:
[----:B------:R-:W-:Y:S05]  /*4510*/  BSYNC B0 ;  /* 0x0000000000007941 */ /* 0x000fea0003800000 */
.L_x_2939:
        /* <DEDUP_REMOVED lines=22> */
.L_x_2943:
        /* <DEDUP_REMOVED lines=23> */
.L_x_2944:
[----:B------:R-:W-:Y:S05]  /*47f0*/  BSYNC B0 ;  /* 0x0000000000007941 */ /* 0x000fea0003800000 */
.L_x_2942:
        /* <DEDUP_REMOVED lines=39> */
.L_x_2946:
        /* <DEDUP_REMOVED lines=23> */
.L_x_2947:
[----:B------:R-:W-:Y:S05]  /*4be0*/  BSYNC B0 ;  /* 0x0000000000007941 */ /* 0x000fea0003800000 */
.L_x_2945:
        /* <DEDUP_REMOVED lines=31> */
.L_x_2949:
        /* <DEDUP_REMOVED lines=23> */
.L_x_2950:
[----:B------:R-:W-:Y:S05]  /*4f50*/  BSYNC B0 ;  /* 0x0000000000007941 */ /* 0x000fea0003800000 */
.L_x_2948:
        /* <DEDUP_REMOVED lines=21> */
.L_x_2926:
[----:B------:R-:W-:Y:S02]  /*50b0*/  ULDC.64 UR4, c[0x0][0x2b0] ;  /* 0x0000ac0000047ab9 */ /* 0x000fe40000000a00 */
[----:B------:R-:W-:-:S04]  /*50c0*/  LEA R2, P0, R52, UR4, 0x2 ;  /* 0x0000000434027c11 */ /* 0x000fc8000f8010ff */
[----:B------:R-:W-:-:S05]  /*50d0*/  LEA.HI.X R3, R52, UR5, R53, 0x2, P0 ;  /* 0x0000000534037c11 */ /* 0x000fca00080f1435 */
[----:B------:R0:W-:Y:S04]  /*50e0*/  STG.E desc[UR8][R2.64], R29 ;  /* 0x0000001d02007986 */ /* 0x0001e8000c101908 */
.L_x_2925:
[----:B------:R-:W-:Y:S05]  /*50f0*/  BSYNC B1 ;  /* 0x0000000000017941 */ /* 0x000fea0003800000 */
.L_x_2924:
        /* <DEDUP_REMOVED lines=126> */
.L_x_2954:
        /* <DEDUP_REMOVED lines=12> */
.L_x_2953:
[----:B------:R-:W-:Y:S05]  /*59a0*/  BSYNC B0 ;  /* 0x0000000000007941 */ /* 0x000fea0003800000 */
.L_x_2952:
        /* <DEDUP_REMOVED lines=8> */
.L_x_2951:
        /* <DEDUP_REMOVED lines=85> */
        .weak           $__internal_14_$__cuda_sm20_div_s64
        .type           $__internal_14_$__cuda_sm20_div_s64,@function
        .size           $__internal_14_$__cuda_sm20_div_s64,(.L_x_5290 - $__internal_14_$__cuda_sm20_div_s64)
$__internal_14_$__cuda_sm20_div_s64:
        /* <DEDUP_REMOVED lines=83> */
[----:B------:R-:W-:Y:S06]  /*64b0*/  RET.REL.NODEC R22 `(_ZN5flash32flash_fwd_splitkv_combine_kernelI23Flash_fwd_kernel_traitsILi32ELi64ELi128ELi4ELb0ELb0EN7cutlass6half_tE19Flash_kernel_traitsILi32ELi64ELi128ELi4ES3_EELi16ELi7ELb0EEEvNS_16Flash_fwd_paramsE) ;  /* 0xffffff9816d07950 */ /* 0x000fec0003c3ffff */
.L_x_2955:
        /* <DEDUP_REMOVED lines=12> */
.L_x_5290:


//--------------------- .text._ZN5flash32flash_fwd_splitkv_combine_kernelI23Flash_fwd_kernel_traitsILi32ELi64ELi128ELi4ELb0ELb0EN7cutlass6half_tE19Flash_kernel_traitsILi32ELi64ELi128ELi4ES3_EELi16ELi6ELb0EEEvNS_16Flash_fwd_paramsE --------------------------
	.section	.text._ZN5flash32flash_fwd_splitkv_combine_kernelI23Flash_fwd_kernel_traitsILi32ELi64ELi128ELi4ELb0ELb0EN7cutlass6half_tE19Flash_kernel_traitsILi32ELi64ELi128ELi4ES3_EELi16ELi6ELb0EEEvNS_16Flash_fwd_paramsE,"ax",@progbits
	.align	128
        .global         _ZN5flash32flash_fwd_splitkv_combine_kernelI23Flash_fwd_kernel_traitsILi32ELi64ELi128ELi4ELb0ELb0EN7cutlass6half_tE19Flash_kernel_traitsILi32ELi64ELi128ELi4ES3_EELi16ELi6ELb0EEEvNS_16Flash_fwd_paramsE
        .type           _ZN5flash32flash_fwd_splitkv_combine_kernelI23Flash_fwd_kernel_traitsILi32ELi64ELi128ELi4ELb0ELb0EN7cutlass6half_tE19Flash_kernel_traitsILi32ELi64ELi128ELi4ES3_EELi16ELi6ELb0EEEvNS_16Flash_fwd_paramsE,@function
        .size           _ZN5flash32flash_fwd_splitkv_combine_kernelI23Flash_fwd_kernel_traitsILi32ELi64ELi128ELi4ELb0ELb0EN7cutlass6half_tE19Flash_kernel_traitsILi32ELi64ELi128ELi4ES3_EELi16ELi6ELb0EEEvNS_16Flash_fwd_paramsE,(.L_x_5291 - _ZN5flash32flash_fwd_splitkv_combine_kernelI23Flash_fwd_kernel_traitsILi32ELi64ELi128ELi4ELb0ELb0EN7cutlass6half_tE19Flash_kernel_traitsILi32ELi64ELi128ELi4ES3_EELi16ELi6ELb0EEEvNS_16Flash_fwd_paramsE)
        .other          _ZN5flash32flash_fwd_splitkv_combine_kernelI23Flash_fwd_kernel_traitsILi32ELi64ELi128ELi4ELb0ELb0EN7cutlass6half_tE19Flash_kernel_traitsILi32ELi64ELi128ELi4ES3_EELi16ELi6ELb0EEEvNS_16Flash_fwd_paramsE,@"STO_CUDA_ENTRY STV_DEFAULT"
_ZN5flash32flash_fwd_splitkv_combine_kernelI23Flash_fwd_kernel_traitsILi32ELi64ELi128ELi4ELb0ELb0EN7cutlass6half_tE19Flash_kernel_traitsILi32ELi64ELi128ELi4ES3_EELi16ELi6ELb0EEEvNS_16Flash_fwd_paramsE:
.text._ZN5flash32flash_fwd_splitkv_combine_kernelI23Flash_fwd_kernel_traitsILi32ELi64ELi128ELi4ELb0ELb0EN7cutlass6half_tE19Flash_kernel_traitsILi32ELi64ELi128ELi4ES3_EELi16ELi6ELb0EEEvNS_16Flash_fwd_paramsE:
        /* <DEDUP_REMOVED lines=23> */
[----:B------:R-:W-:Y:S05]  /*0170*/  CALL.REL.NOINC `($__internal_15_$__cuda_sm20_div_s64) ;  /* 0x0000004c00e07944 */ /* 0x000fea0003c00000 */
[----:B------:R-:W-:Y:S02]  /*0180*/  MOV R8, R0 ;  /* 0x0000000000087202 */ /* 0x000fe40000000f00 */
[----:B------:R-:W-:Y:S01]  /*0190*/  MOV R9, R25 ;  /* 0x0000001900097202 */ /* 0x000fe20000000f00 */
[----:B------:R-:W-:Y:S06]  /*01a0*/  BRA `(.L_x_2957) ;  /* 0x00000000004c7947 */ /* 0x000fec0003800000 */
.L_x_2956:
        /* <DEDUP_REMOVED lines=19> */
.L_x_2957:
        /* <DEDUP_REMOVED lines=17> */
[----:B------:R-:W-:Y:S05]  /*03f0*/  BRA `(.L_x_2960) ;  /* 0x0000000000507947 */ /* 0x000fea0003800000 */
.L_x_2959:
        /* <DEDUP_REMOVED lines=20> */
.L_x_2960:
[----:B------:R-:W-:Y:S05]  /*0540*/  BSYNC B0 ;  /* 0x0000000000007941 */ /* 0x000fea0003800000 */
.L_x_2958:
        /* <DEDUP_REMOVED lines=57> */
.L_x_2962:
        /* <DEDUP_REMOVED lines=19> */
.L_x_2963:
[----:B------:R-:W-:Y:S05]  /*0a10*/  BSYNC B0 ;  /* 0x0000000000007941 */ /* 0x000fea0003800000 */
.L_x_2961:
        /* <DEDUP_REMOVED lines=105> */
.L_x_2965:
        /* <DEDUP_REMOVED lines=20> */
.L_x_2966:
[----:B------:R-:W-:Y:S05]  /*11f0*/  BSYNC B0 ;  /* 0x0000000000007941 */ /* 0x000fea0003800000 */
.L_x_2964:
        /* <DEDUP_REMOVED lines=181> */
.L_x_2968:
        /* <DEDUP_REMOVED lines=19> */
.L_x_2969:
[----:B------:R-:W-:Y:S05]  /*1e80*/  BSYNC B0 ;  /* 0x0000000000007941 */ /* 0x000fea0003800000 */
.L_x_2967:
        /* <DEDUP_REMOVED lines=201> */
.L_x_2974:
        /* <DEDUP_REMOVED lines=22> */
.L_x_2975:
[----:B------:R-:W-:Y:S05]  /*2c80*/  BSYNC B0 ;  /* 0x0000000000007941 */ /* 0x000fea0003800000 */
.L_x_2973:
        /* <DEDUP_REMOVED lines=8> */
[----:B------:R-:W-:Y:S05]  /*2d10*/  CALL.REL.NOINC `($__internal_15_$__cuda_sm20_div_s64) ;  /* 0x0000002000f87944 */ /* 0x000fea0003c00000 */
        /* <DEDUP_REMOVED lines=11> */
.L_x_2977:
        /* <DEDUP_REMOVED lines=22> */
.L_x_2978:
[----:B------:R-:W-:Y:S05]  /*2f30*/  BSYNC B0 ;  /* 0x0000000000007941 */ /* 0x000fea0003800000 */
.L_x_2976:
        /* <DEDUP_REMOVED lines=11> */
[----:B------:R-:W-:Y:S05]  /*2ff0*/  CALL.REL.NOINC `($__internal_15_$__cuda_sm20_div_s64) ;  /* 0x0000002000407944 */ /* 0x000fea0003c00000 */
        /* <DEDUP_REMOVED lines=12> */
.L_x_2980:
        /* <DEDUP_REMOVED lines=22> */
.L_x_2981:
[----:B------:R-:W-:Y:S05]  /*3220*/  BSYNC B0 ;  /* 0x0000000000007941 */ /* 0x000fea0003800000 */
.L_x_2979:
        /* <DEDUP_REMOVED lines=52> */
.L_x_2983:
        /* <DEDUP_REMOVED lines=23> */
.L_x_2984:
[----:B------:R-:W-:Y:S05]  /*36e0*/  BSYNC B0 ;  /* 0x0000000000007941 */ /* 0x000fea0003800000 */
.L_x_2982:
        /* <DEDUP_REMOVED lines=20> */
.L_x_2986:
        /* <DEDUP_REMOVED lines=22> */
.L_x_2987:
[----:B------:R-:W-:Y:S05]  /*3990*/  BSYNC B0 ;  /* 0x0000000000007941 */ /* 0x000fea0003800000 */
.L_x_2985:
        /* <DEDUP_REMOVED lines=22> */
.L_x_2989:
        /* <DEDUP_REMOVED lines=23> */
.L_x_2990:
[----:B------:R-:W-:Y:S05]  /*3c70*/  BSYNC B0 ;  /* 0x0000000000007941 */ /* 0x000fea0003800000 */
.L_x_2988:
        /* <DEDUP_REMOVED lines=39> */
.L_x_2992:
        /* <DEDUP_REMOVED lines=23> */
.L_x_2993:
[----:B------:R-:W-:Y:S05]  /*4060*/  BSYNC B0 ;  /* 0x0000000000007941 */ /* 0x000fea0003800000 */
.L_x_2991:
        /* <DEDUP_REMOVED lines=31> */
.L_x_2995:
        /* <DEDUP_REMOVED lines=23> */
.L_x_2996:
[----:B------:R-:W-:Y:S05]  /*43d0*/  BSYNC B0 ;  /* 0x0000000000007941 */ /* 0x000fea0003800000 */
.L_x_2994:
        /* <DEDUP_REMOVED lines=21> */
.L_x_2972:
[----:B------:R-:W-:Y:S02]  /*4530*/  ULDC.64 UR4, c[0x0][0x2b0] ;  /* 0x0000ac0000047ab9 */ /* 0x000fe40000000a00 */
[----:B------:R-:W-:-:S04]  /*4540*/  LEA R2, P0, R44, UR4, 0x2 ;  /* 0x000000042c027c11 */ /* 0x000fc8000f8010ff */
[----:B------:R-:W-:-:S05]  /*4550*/  LEA.HI.X R3, R44, UR5, R45, 0x2, P0 ;  /* 0x000000052c037c11 */ /* 0x000fca00080f142d */
[----:B------:R0:W-:Y:S04]  /*4560*/  STG.E desc[UR8][R2.64], R29 ;  /* 0x0000001d02007986 */ /* 0x0001e8000c101908 */
.L_x_2971:
[----:B------:R-:W-:Y:S05]  /*4570*/  BSYNC B1 ;  /* 0x0000000000017941 */ /* 0x000fea0003800000 */
.L_x_2970:
        /* <DEDUP_REMOVED lines=78> */
.L_x_3000:
        /* <DEDUP_REMOVED lines=12> */
.L_x_2999:
[----:B------:R-:W-:Y:S05]  /*4b20*/  BSYNC B0 ;  /* 0x0000000000007941 */ /* 0x000fea0003800000 */
.L_x_2998:
        /* <DEDUP_REMOVED lines=8> */
.L_x_2997:
        /* <DEDUP_REMOVED lines=85> */
        .weak           $__internal_15_$__cuda_sm20_div_s64
        .type           $__internal_15_$__cuda_sm20_div_s64,@function
        .size           $__internal_15_$__cuda_sm20_div_s64,(.L_x_5291 - $__internal_15_$__cuda_sm20_div_s64)
$__internal_15_$__cuda_sm20_div_s64:
        /* <DEDUP_REMOVED lines=83> */
[----:B------:R-:W-:Y:S06]  /*5630*/  RET.REL.NODEC R22 `(_ZN5flash32flash_fwd_splitkv_combine_kernelI23Flash_fwd_kernel_traitsILi32ELi64ELi128ELi4ELb0ELb0EN7cutlass6half_tE19Flash_kernel_traitsILi32ELi64ELi128ELi4ES3_EELi16ELi6ELb0EEEvNS_16Flash_fwd_paramsE) ;  /* 0xffffffa816707950 */ /* 0x000fec0003c3ffff */
.L_x_3001:
        /* <DEDUP_REMOVED lines=12> */
.L_x_5291:


//--------------------- .text._ZN5flash32flash_fwd_splitkv_combine_kernelI23Flash_fwd_kernel_traitsILi32ELi64ELi128ELi4ELb0ELb0EN7cutlass6half_tE19Flash_kernel_traitsILi32ELi64ELi128ELi4ES3_EELi16ELi5ELb0EEEvNS_16Flash_fwd_paramsE --------------------------
	.section	.text._ZN5flash32flash_fwd_splitkv_combine_kernelI23Flash_fwd_kernel_traitsILi32ELi64ELi128ELi4ELb0ELb0EN7cutlass6half_tE19Flash_kernel_traitsILi32ELi64ELi128ELi4ES3_EELi16ELi5ELb0EEEvNS_16Flash_fwd_paramsE,"ax",@progbits
	.align	128
        .global         _ZN5flash32flash_fwd_splitkv_combine_kernelI23Flash_fwd_kernel_traitsILi32ELi64ELi128ELi4ELb0ELb0EN7cutlass6half_tE19Flash_kernel_traitsILi32ELi64ELi128ELi4ES3_EELi16ELi5ELb0EEEvNS_16Flash_fwd_paramsE
        .type           _ZN5flash32flash_fwd_splitkv_combine_kernelI23Flash_fwd_kernel_traitsILi32ELi64ELi128ELi4ELb0ELb0EN7cutlass6half_tE19Flash_kernel_traitsILi32ELi64ELi128ELi4ES3_EELi16ELi5ELb0EEEvNS_16Flash_fwd_paramsE,@function
        .size           _ZN5flash32flash_fwd_splitkv_combine_kernelI23Flash_fwd_kernel_traitsILi32ELi64ELi128ELi4ELb0ELb0EN7cutlass6half_tE19Flash_kernel_traitsILi32ELi64ELi128ELi4ES3_EELi16ELi5ELb0EEEvNS_16Flash_fwd_paramsE,(.L_x_5292 - _ZN5flash32flash_fwd_splitkv_combine_kernelI23Flash_fwd_kernel_traitsILi32ELi64ELi128ELi4ELb0ELb0EN7cutlass6half_tE19Flash_kernel_traitsILi32ELi64ELi128ELi4ES3_EELi16ELi5ELb0EEEvNS_16Flash_fwd_paramsE)
        .other          _ZN5flash32flash_fwd_splitkv_combine_kernelI23Flash_fwd_kernel_traitsILi32ELi64ELi128ELi4ELb0ELb0EN7cutlass6half_tE19Flash_kernel_traitsILi32ELi64ELi128ELi4ES3_EELi16ELi5ELb0EEEvNS_16Flash_fwd_paramsE,@"STO_CUDA_ENTRY STV_DEFAULT"
_ZN5flash32flash_fwd_splitkv_combine_kernelI23Flash_fwd_kernel_traitsILi32ELi64ELi128ELi4ELb0ELb0EN7cutlass6half_tE19Flash_kernel_traitsILi32ELi64ELi128ELi4ES3_EELi16ELi5ELb0EEEvNS_16Flash_fwd_paramsE:
.text._ZN5flash32flash_fwd_splitkv_combine_kernelI23Flash_fwd_kernel_traitsILi32ELi64ELi128ELi4ELb0ELb0EN7cutlass6half_tE19Flash_kernel_traitsILi32ELi64ELi128ELi4ES3_EELi16ELi5ELb0EEEvNS_16Flash_fwd_paramsE:
        /* <DEDUP_REMOVED lines=23> */
[----:B------:R-:W-:Y:S05]  /*0170*/  CALL.REL.NOINC `($__internal_16_$__cuda_sm20_div_s64) ;  /* 0x0000004400c47944 */ /* 0x000fea0003c00000 */
[----:B------:R-:W-:Y:S05]  /*0180*/  BRA `(.L_x_3003) ;  /* 0x00000000004c7947 */ /* 0x000fea0003800000 */
.L_x_3002:
        /* <DEDUP_REMOVED lines=19> */
.L_x_3003:
        /* <DEDUP_REMOVED lines=12> */
[----:B------:R-:W-:Y:S05]  /*0380*/  CALL.REL.NOINC `($__internal_16_$__cuda_sm20_div_s64) ;  /* 0x0000004400407944 */ /* 0x000fea0003c00000 */
[----:B------:R-:W-:Y:S02]  /*0390*/  MOV R6, R20 ;  /* 0x0000001400067202 */ /* 0x000fe40000000f00 */
[----:B------:R-:W-:Y:S01]  /*03a0*/  MOV R7, R21 ;  /* 0x0000001500077202 */ /* 0x000fe20000000f00 */
[----:B------:R-:W-:Y:S05]  /*03b0*/  BRA `(.L_x_3006) ;  /* 0x00000000004c7947 */ /* 0x000fea0003800000 */
.L_x_3005:
        /* <DEDUP_REMOVED lines=19> */
.L_x_3006:
[----:B------:R-:W-:Y:S05]  /*04f0*/  BSYNC B0 ;  /* 0x0000000000007941 */ /* 0x000fea0003800000 */
.L_x_3004:
        /* <DEDUP_REMOVED lines=53> */
[----:B------:R-:W-:Y:S02]  /*0850*/  MOV R32, R20 ;  /* 0x0000001400207202 */ /* 0x000fe40000000f00 */
[----:B------:R-:W-:Y:S01]  /*0860*/  MOV R33, R21 ;  /* 0x0000001500217202 */ /* 0x000fe20000000f00 */
[----:B------:R-:W-:Y:S05]  /*0870*/  BRA `(.L_x_3009) ;  /* 0x00000000004c7947 */ /* 0x000fea0003800000 */
.L_x_3008:
        /* <DEDUP_REMOVED lines=19> */
.L_x_3009:
[----:B------:R-:W-:Y:S05]  /*09b0*/  BSYNC B0 ;  /* 0x0000000000007941 */ /* 0x000fea0003800000 */
.L_x_3007:
        /* <DEDUP_REMOVED lines=105> */
.L_x_3011:
        /* <DEDUP_REMOVED lines=19> */
.L_x_3012:
[----:B------:R-:W-:Y:S05]  /*1180*/  BSYNC B0 ;  /* 0x0000000000007941 */ /* 0x000fea0003800000 */
.L_x_3010:
        /* <DEDUP_REMOVED lines=113> */
[----:B------:R-:W-:Y:S05]  /*18a0*/  CALL.REL.NOINC `($__internal_16_$__cuda_sm20_div_s64) ;  /* 0x0000002c00f87944 */ /* 0x000fea0003c00000 */
[----:B------:R-:W-:Y:S02]  /*18b0*/  MOV R40, R20 ;  /* 0x0000001400287202 */ /* 0x000fe40000000f00 */
[----:B------:R-:W-:Y:S01]  /*18c0*/  MOV R41, R21 ;  /* 0x0000001500297202 */ /* 0x000fe20000000f00 */
[----:B------:R-:W-:Y:S05]  /*18d0*/  BRA `(.L_x_3015) ;  /* 0x00000000004c7947 */ /* 0x000fea0003800000 */
.L_x_3014:
        /* <DEDUP_REMOVED lines=19> */
.L_x_3015:
[----:B------:R-:W-:Y:S05]  /*1a10*/  BSYNC B0 ;  /* 0x0000000000007941 */ /* 0x000fea0003800000 */
.L_x_3013:
        /* <DEDUP_REMOVED lines=163> */
[----:B------:R-:W-:Y:S05]  /*2450*/  CALL.REL.NOINC `($__internal_16_$__cuda_sm20_div_s64) ;  /* 0x00000024000c7944 */ /* 0x000fea0003c00000 */
        /* <DEDUP_REMOVED lines=9> */
.L_x_3020:
        /* <DEDUP_REMOVED lines=22> */
.L_x_3021:
[----:B------:R-:W-:Y:S05]  /*2650*/  BSYNC B0 ;  /* 0x0000000000007941 */ /* 0x000fea0003800000 */
.L_x_3019:
        /* <DEDUP_REMOVED lines=19> */
.L_x_3023:
        /* <DEDUP_REMOVED lines=22> */
.L_x_3024:
[----:B------:R-:W-:Y:S05]  /*28f0*/  BSYNC B0 ;  /* 0x0000000000007941 */ /* 0x000fea0003800000 */
.L_x_3022:
        /* <DEDUP_REMOVED lines=11> */
[----:B------:R-:W-:Y:S05]  /*29b0*/  CALL.REL.NOINC `($__internal_16_$__cuda_sm20_div_s64) ;  /* 0x0000001c00b47944 */ /* 0x000fea0003c00000 */
[----:B------:R-:W-:-:S04]  /*29c0*/  IADD3 R19, P0, RZ, -R20, RZ ;  /* 0x80000014ff137210 */ /* 0x000fc80007f1e0ff */
[----:B------:R-:W-:Y:S01]  /*29d0*/  IADD3.X R18, RZ, ~R21, RZ, P0, !PT ;  /* 0x80000015ff127210 */ /* 0x000fe200007fe4ff */
[----:B------:R-:W-:-:S04]  /*29e0*/  IMAD.WIDE.U32 R42, R5, R19, R42 ;  /* 0x00000013052a7225 */ /* 0x000fc800078e002a */
[----:B------:R-:W-:-:S04]  /*29f0*/  IMAD R18, R18, R5, RZ ;  /* 0x0000000512127224 */ /* 0x000fc800078e02ff */
[----:B------:R-:W-:-:S05]  /*2a00*/  IMAD R4, R4, R19, R18 ;  /* 0x0000001304047224 */ /* 0x000fca00078e0212 */
[----:B------:R-:W-:Y:S01]  /*2a10*/  IADD3 R4, R43, R4, RZ ;  /* 0x000000042b047210 */ /* 0x000fe20007ffe0ff */
[----:B------:R-:W-:Y:S05]  /*2a20*/  BRA `(.L_x_3027) ;  /* 0x0000000000587947 */ /* 0x000fea0003800000 */
.L_x_3026:
        /* <DEDUP_REMOVED lines=22> */
.L_x_3027:
[----:B------:R-:W-:Y:S05]  /*2b90*/  BSYNC B0 ;  /* 0x0000000000007941 */ /* 0x000fea0003800000 */
.L_x_3025:
        /* <DEDUP_REMOVED lines=38> */
[----:B------:R-:W-:Y:S05]  /*2e00*/  CALL.REL.NOINC `($__internal_16_$__cuda_sm20_div_s64) ;  /* 0x0000001800a07944 */ /* 0x000fea0003c00000 */
        /* <DEDUP_REMOVED lines=12> */
.L_x_3029:
        /* <DEDUP_REMOVED lines=23> */
.L_x_3030:
[----:B------:R-:W-:Y:S05]  /*3040*/  BSYNC B0 ;  /* 0x0000000000007941 */ /* 0x000fea0003800000 */
.L_x_3028:
        /* <DEDUP_REMOVED lines=18> */
.L_x_3032:
        /* <DEDUP_REMOVED lines=22> */
.L_x_3033:
[----:B------:R-:W-:Y:S05]  /*32d0*/  BSYNC B0 ;  /* 0x0000000000007941 */ /* 0x000fea0003800000 */
.L_x_3031:
        /* <DEDUP_REMOVED lines=22> */
.L_x_3035:
        /* <DEDUP_REMOVED lines=23> */
.L_x_3036:
[----:B------:R-:W-:Y:S05]  /*35b0*/  BSYNC B0 ;  /* 0x0000000000007941 */ /* 0x000fea0003800000 */
.L_x_3034:
        /* <DEDUP_REMOVED lines=39> */
.L_x_3038:
        /* <DEDUP_REMOVED lines=23> */
.L_x_3039:
[----:B------:R-:W-:Y:S05]  /*39a0*/  BSYNC B0 ;  /* 0x0000000000007941 */ /* 0x000fea0003800000 */
.L_x_3037:
        /* <DEDUP_REMOVED lines=29> */
.L_x_3041:
        /* <DEDUP_REMOVED lines=23> */
.L_x_3042:
[----:B------:R-:W-:Y:S05]  /*3cf0*/  BSYNC B0 ;  /* 0x0000000000007941 */ /* 0x000fea0003800000 */
.L_x_3040:
        /* <DEDUP_REMOVED lines=21> */
.L_x_3018:
[----:B------:R-:W-:Y:S02]  /*3e50*/  ULDC.64 UR4, c[0x0][0x2b0] ;  /* 0x0000ac0000047ab9 */ /* 0x000fe40000000a00 */
[----:B------:R-:W-:-:S04]  /*3e60*/  LEA R2, P0, R38, UR4, 0x2 ;  /* 0x0000000426027c11 */ /* 0x000fc8000f8010ff */
[----:B------:R-:W-:-:S05]  /*3e70*/  LEA.HI.X R3, R38, UR5, R39, 0x2, P0 ;  /* 0x0000000526037c11 */ /* 0x000fca00080f1427 */
[----:B------:R0:W-:Y:S04]  /*3e80*/  STG.E desc[UR8][R2.64], R29 ;  /* 0x0000001d02007986 */ /* 0x0001e8000c101908 */
.L_x_3017:
[----:B------:R-:W-:Y:S05]  /*3e90*/  BSYNC B1 ;  /* 0x0000000000017941 */ /* 0x000fea0003800000 */
.L_x_3016:
        /* <DEDUP_REMOVED lines=54> */
.L_x_3046:
        /* <DEDUP_REMOVED lines=10> */
.L_x_3045:
[----:B------:R-:W-:Y:S05]  /*42a0*/  BSYNC B0 ;  /* 0x0000000000007941 */ /* 0x000fea0003800000 */
.L_x_3044:
        /* <DEDUP_REMOVED lines=8> */
.L_x_3043:
        /* <DEDUP_REMOVED lines=86> */
        .weak           $__internal_16_$__cuda_sm20_div_s64
        .type           $__internal_16_$__cuda_sm20_div_s64,@function
        .size           $__internal_16_$__cuda_sm20_div_s64,(.L_x_5292 - $__internal_16_$__cuda_sm20_div_s64)
$__internal_16_$__cuda_sm20_div_s64:
        /* <DEDUP_REMOVED lines=83> */
[----:B------:R-:W-:Y:S05]  /*4dc0*/  RET.REL.NODEC R22 `(_ZN5flash32flash_fwd_splitkv_combine_kernelI23Flash_fwd_kernel_traitsILi32ELi64ELi128ELi4ELb0ELb0EN7cutlass6half_tE19Flash_kernel_traitsILi32ELi64ELi128ELi4ES3_EELi16ELi5ELb0EEEvNS_16Flash_fwd_paramsE) ;  /* 0xffffffb0168c7950 */ /* 0x000fea0003c3ffff */
.L_x_3047:
        /* <DEDUP_REMOVED lines=11> */
.L_x_5292:


//--------------------- .text._ZN5flash32flash_fwd_splitkv_combine_kernelI23Flash_fwd_kernel_traitsILi32ELi64ELi128ELi4ELb0ELb0EN7cutlass6half_tE19Flash_kernel_traitsILi32ELi64ELi128ELi4ES3_EELi16ELi4ELb0EEEvNS_16Flash_fwd_paramsE --------------------------
	.section	.text._ZN5flash32flash_fwd_splitkv_combine_kernelI23Flash_fwd_kernel_traitsILi32ELi64ELi128ELi4ELb0ELb0EN7cutlass6half_tE19Flash_kernel_traitsILi32ELi64ELi128ELi4ES3_EELi16ELi4ELb0EEEvNS_16Flash_fwd_paramsE,"ax",@progbits
	.align	128
        .global         _ZN5flash32flash_fwd_splitkv_combine_kernelI23Flash_fwd_kernel_traitsILi32ELi64ELi128ELi4ELb0ELb0EN7cutlass6half_tE19Flash_kernel_traitsILi32ELi64ELi128ELi4ES3_EELi16ELi4ELb0EEEvNS_16Flash_fwd_paramsE
        .type           _ZN5flash32flash_fwd_splitkv_combine_kernelI23Flash_fwd_kernel_traitsILi32ELi64ELi128ELi4ELb0ELb0EN7cutlass6half_tE19Flash_kernel_traitsILi32ELi64ELi128ELi4ES3_EELi16ELi4ELb0EEEvNS_16Flash_fwd_paramsE,@function
        .size           _ZN5flash32flash_fwd_splitkv_combine_kernelI23Flash_fwd_kernel_traitsILi32ELi64ELi128ELi4ELb0ELb0EN7cutlass6half_tE19Flash_kernel_traitsILi32ELi64ELi128ELi4ES3_EELi16ELi4ELb0EEEvNS_16Flash_fwd_paramsE,(.L_x_5293 - _ZN5flash32flash_fwd_splitkv_combine_kernelI23Flash_fwd_kernel_traitsILi32ELi64ELi128ELi4ELb0ELb0EN7cutlass6half_tE19Flash_kernel_traitsILi32ELi64ELi128ELi4ES3_EELi16ELi4ELb0EEEvNS_16Flash_fwd_paramsE)
        .other          _ZN5flash32flash_fwd_splitkv_combine_kernelI23Flash_fwd_kernel_traitsILi32ELi64ELi128ELi4ELb0ELb0EN7cutlass6half_tE19Flash_kernel_traitsILi32ELi64ELi128ELi4ES3_EELi16ELi4ELb0EEEvNS_16Flash_fwd_paramsE,@"STO_CUDA_ENTRY STV_DEFAULT"
_ZN5flash32flash_fwd_splitkv_combine_kernelI23Flash_fwd_kernel_traitsILi32ELi64ELi128ELi4ELb0ELb0EN7cutlass6half_tE19Flash_kernel_traitsILi32ELi64ELi128ELi4ES3_EELi16ELi4ELb0EEEvNS_16Flash_fwd_paramsE:
.text._ZN5flash32flash_fwd_splitkv_combine_kernelI23Flash_fwd_kernel_traitsILi32ELi64ELi128ELi4ELb0ELb0EN7cutlass6half_tE19Flash_kernel_traitsILi32ELi64ELi128ELi4ES3_EELi16ELi4ELb0EEEvNS_16Flash_fwd_paramsE:
        /* <DEDUP_REMOVED lines=23> */
[----:B------:R-:W-:Y:S05]  /*0170*/  CALL.REL.NOINC `($__internal_17_$__cuda_sm20_div_s64) ;  /* 0x0000004000d87944 */ /* 0x000fea0003c00000 */
[----:B------:R-:W-:Y:S05]  /*0180*/  BRA `(.L_x_3049) ;  /* 0x00000000004c7947 */ /* 0x000fea0003800000 */
.L_x_3048:
        /* <DEDUP_REMOVED lines=19> */
.L_x_3049:
        /* <DEDUP_REMOVED lines=12> */
[----:B------:R-:W-:Y:S05]  /*0380*/  CALL.REL.NOINC `($__internal_17_$__cuda_sm20_div_s64) ;  /* 0x0000004000547944 */ /* 0x000fea0003c00000 */
[----:B------:R-:W-:Y:S02]  /*0390*/  MOV R8, R22 ;  /* 0x0000001600087202 */ /* 0x000fe40000000f00 */
[----:B------:R-:W-:Y:S01]  /*03a0*/  MOV R9, R23 ;  /* 0x0000001700097202 */ /* 0x000fe20000000f00 */
[----:B------:R-:W-:Y:S05]  /*03b0*/  BRA `(.L_x_3052) ;  /* 0x00000000004c7947 */ /* 0x000fea0003800000 */
.L_x_3051:
        /* <DEDUP_REMOVED lines=19> */
.L_x_3052:
[----:B------:R-:W-:Y:S05]  /*04f0*/  BSYNC B0 ;  /* 0x0000000000007941 */ /* 0x000fea0003800000 */
.L_x_3050:
        /* <DEDUP_REMOVED lines=42> */
.L_x_3054:
        /* <DEDUP_REMOVED lines=19> */
.L_x_3055:
[----:B------:R-:W-:Y:S05]  /*08d0*/  BSYNC B0 ;  /* 0x0000000000007941 */ /* 0x000fea0003800000 */
.L_x_3053:
        /* <DEDUP_REMOVED lines=72> */
[----:B------:R-:W-:Y:S05]  /*0d60*/  CALL.REL.NOINC `($__internal_17_$__cuda_sm20_div_s64) ;  /* 0x0000003400dc7944 */ /* 0x000fea0003c00000 */
[----:B------:R-:W-:Y:S02]  /*0d70*/  MOV R38, R22 ;  /* 0x0000001600267202 */ /* 0x000fe40000000f00 */
[----:B------:R-:W-:Y:S01]  /*0d80*/  MOV R39, R23 ;  /* 0x0000001700277202 */ /* 0x000fe20000000f00 */
[----:B------:R-:W-:Y:S05]  /*0d90*/  BRA `(.L_x_3058) ;  /* 0x00000000004c7947 */ /* 0x000fea0003800000 */
.L_x_3057:
        /* <DEDUP_REMOVED lines=19> */
.L_x_3058:
[----:B------:R-:W-:Y:S05]  /*0ed0*/  BSYNC B0 ;  /* 0x0000000000007941 */ /* 0x000fea0003800000 */
.L_x_3056:
        /* <DEDUP_REMOVED lines=41> */
.L_x_3060:
        /* <DEDUP_REMOVED lines=19> */
.L_x_3061:
[----:B------:R-:W-:Y:S05]  /*12a0*/  BSYNC B0 ;  /* 0x0000000000007941 */ /* 0x000fea0003800000 */
.L_x_3059:
        /* <DEDUP_REMOVED lines=235> */
[----:B------:R-:W-:Y:S05]  /*2160*/  CALL.REL.NOINC `($__internal_17_$__cuda_sm20_div_s64) ;  /* 0x0000002000dc7944 */ /* 0x000fea0003c00000 */
        /* <DEDUP_REMOVED lines=9> */
.L_x_3066:
        /* <DEDUP_REMOVED lines=22> */
.L_x_3067:
[----:B------:R-:W-:Y:S05]  /*2360*/  BSYNC B0 ;  /* 0x0000000000007941 */ /* 0x000fea0003800000 */
.L_x_3065:
        /* <DEDUP_REMOVED lines=19> */
.L_x_3069:
        /* <DEDUP_REMOVED lines=22> */
.L_x_3070:
[----:B------:R-:W-:Y:S05]  /*2600*/  BSYNC B0 ;  /* 0x0000000000007941 */ /* 0x000fea0003800000 */
.L_x_3068:
        /* <DEDUP_REMOVED lines=11> */
[----:B------:R-:W-:Y:S05]  /*26c0*/  CALL.REL.NOINC `($__internal_17_$__cuda_sm20_div_s64) ;  /* 0x0000001c00847944 */ /* 0x000fea0003c00000 */
[----:B------:R-:W-:-:S04]  /*26d0*/  IADD3 R19, P0, RZ, -R22, RZ ;  /* 0x80000016ff137210 */ /* 0x000fc80007f1e0ff */
[----:B------:R-:W-:Y:S01]  /*26e0*/  IADD3.X R18, RZ, ~R23, RZ, P0, !PT ;  /* 0x80000017ff127210 */ /* 0x000fe200007fe4ff */
[----:B------:R-:W-:-:S04]  /*26f0*/  IMAD.WIDE.U32 R42, R5, R19, R42 ;  /* 0x00000013052a7225 */ /* 0x000fc800078e002a */
[----:B------:R-:W-:-:S04]  /*2700*/  IMAD R18, R18, R5, RZ ;  /* 0x0000000512127224 */ /* 0x000fc800078e02ff */
[----:B------:R-:W-:-:S05]  /*2710*/  IMAD R4, R4, R19, R18 ;  /* 0x0000001304047224 */ /* 0x000fca00078e0212 */
[----:B------:R-:W-:Y:S01]  /*2720*/  IADD3 R4, R43, R4, RZ ;  /* 0x000000042b047210 */ /* 0x000fe20007ffe0ff */
[----:B------:R-:W-:Y:S05]  /*2730*/  BRA `(.L_x_3073) ;  /* 0x0000000000587947 */ /* 0x000fea0003800000 */
.L_x_3072:
        /* <DEDUP_REMOVED lines=22> */
.L_x_3073:
[----:B------:R-:W-:Y:S05]  /*28a0*/  BSYNC B0 ;  /* 0x0000000000007941 */ /* 0x000fea0003800000 */
.L_x_3071:
        /* <DEDUP_REMOVED lines=38> */
[----:B------:R-:W-:Y:S05]  /*2b10*/  CALL.REL.NOINC `($__internal_17_$__cuda_sm20_div_s64) ;  /* 0x0000001800707944 */ /* 0x000fea0003c00000 */
        /* <DEDUP_REMOVED lines=12> */
.L_x_3075:
        /* <DEDUP_REMOVED lines=23> */
.L_x_3076:
[----:B------:R-:W-:Y:S05]  /*2d50*/  BSYNC B0 ;  /* 0x0000000000007941 */ /* 0x000fea0003800000 */
.L_x_3074:
        /* <DEDUP_REMOVED lines=18> */
.L_x_3078:
        /* <DEDUP_REMOVED lines=22> */
.L_x_3079:
[----:B------:R-:W-:Y:S05]  /*2fe0*/  BSYNC B0 ;  /* 0x0000000000007941 */ /* 0x000fea0003800000 */
.L_x_3077:
        /* <DEDUP_REMOVED lines=22> */
.L_x_3081:
        /* <DEDUP_REMOVED lines=23> */
.L_x_3082:
[----:B------:R-:W-:Y:S05]  /*32c0*/  BSYNC B0 ;  /* 0x0000000000007941 */ /* 0x000fea0003800000 */
.L_x_3080:
        /* <DEDUP_REMOVED lines=39> */
.L_x_3084:
        /* <DEDUP_REMOVED lines=23> */
.L_x_3085:
[----:B------:R-:W-:Y:S05]  /*36b0*/  BSYNC B0 ;  /* 0x0000000000007941 */ /* 0x000fea0003800000 */
.L_x_3083:
        /* <DEDUP_REMOVED lines=29> */
.L_x_3087:
        /* <DEDUP_REMOVED lines=23> */
.L_x_3088:
[----:B------:R-:W-:Y:S05]  /*3a00*/  BSYNC B0 ;  /* 0x0000000000007941 */ /* 0x000fea0003800000 */
.L_x_3086:
        /* <DEDUP_REMOVED lines=21> */
.L_x_3064:
[----:B------:R-:W-:Y:S02]  /*3b60*/  ULDC.64 UR4, c[0x0][0x2b0] ;  /* 0x0000ac0000047ab9 */ /* 0x000fe40000000a00 */
[----:B------:R-:W-:-:S04]  /*3b70*/  LEA R2, P0, R36, UR4, 0x2 ;  /* 0x0000000424027c11 */ /* 0x000fc8000f8010ff */
[----:B------:R-:W-:-:S05]  /*3b80*/  LEA.HI.X R3, R36, UR5, R37, 0x2, P0 ;  /* 0x0000000524037c11 */ /* 0x000fca00080f1425 */
[----:B------:R0:W-:Y:S04]  /*3b90*/  STG.E desc[UR8][R2.64], R30 ;  /* 0x0000001e02007986 */ /* 0x0001e8000c101908 */
.L_x_3063:
[----:B------:R-:W-:Y:S05]  /*3ba0*/  BSYNC B1 ;  /* 0x0000000000017941 */ /* 0x000fea0003800000 */
.L_x_3062:
        /* <DEDUP_REMOVED lines=42> */
.L_x_3092:
        /* <DEDUP_REMOVED lines=10> */
.L_x_3091:
[----:B------:R-:W-:Y:S05]  /*3ef0*/  BSYNC B0 ;  /* 0x0000000000007941 */ /* 0x000fea0003800000 */
.L_x_3090:
        /* <DEDUP_REMOVED lines=8> */
.L_x_3089:
        /* <DEDUP_REMOVED lines=86> */
        .weak           $__internal_17_$__cuda_sm20_div_s64
        .type           $__internal_17_$__cuda_sm20_div_s64,@function
        .size           $__internal_17_$__cuda_sm20_div_s64,(.L_x_5293 - $__internal_17_$__cuda_sm20_div_s64)
$__internal_17_$__cuda_sm20_div_s64:
        /* <DEDUP_REMOVED lines=83> */
[----:B------:R-:W-:Y:S05]  /*4a10*/  RET.REL.NODEC R20 `(_ZN5flash32flash_fwd_splitkv_combine_kernelI23Flash_fwd_kernel_traitsILi32ELi64ELi128ELi4ELb0ELb0EN7cutlass6half_tE19Flash_kernel_traitsILi32ELi64ELi128ELi4ES3_EELi16ELi4ELb0EEEvNS_16Flash_fwd_paramsE) ;  /* 0xffffffb414787950 */ /* 0x000fea0003c3ffff */
.L_x_3093:
        /* <DEDUP_REMOVED lines=14> */
.L_x_5293:


//--------------------- .text._ZN5flash32flash_fwd_splitkv_combine_kernelI23Flash_fwd_kernel_traitsILi32ELi64ELi128ELi4ELb0ELb0EN7cutlass6half_tE19Flash_kernel_traitsILi32ELi64ELi128ELi4ES3_EELi16ELi3ELb0EEEvNS_16Flash_fwd_paramsE --------------------------
	.section	.text._ZN5flash32flash_fwd_splitkv_combine_kernelI23Flash_fwd_kernel_traitsILi32ELi64ELi128ELi4ELb0ELb0EN7cutlass6half_tE19Flash_kernel_traitsILi32ELi64ELi128ELi4ES3_EELi16ELi3ELb0EEEvNS_16Flash_fwd_paramsE,"ax",@progbits
	.align	128
        .global         _ZN5flash32flash_fwd_splitkv_combine_kernelI23Flash_fwd_kernel_traitsILi32ELi64ELi128ELi4ELb0ELb0EN7cutlass6half_tE19Flash_kernel_traitsILi32ELi64ELi128ELi4ES3_EELi16ELi3ELb0EEEvNS_16Flash_fwd_paramsE
        .type           _ZN5flash32flash_fwd_splitkv_combine_kernelI23Flash_fwd_kernel_traitsILi32ELi64ELi128ELi4ELb0ELb0EN7cutlass6half_tE19Flash_kernel_traitsILi32ELi64ELi128ELi4ES3_EELi16ELi3ELb0EEEvNS_16Flash_fwd_paramsE,@function
        .size           _ZN5flash32flash_fwd_splitkv_combine_kernelI23Flash_fwd_kernel_traitsILi32ELi64ELi128ELi4ELb0ELb0EN7cutlass6half_tE19Flash_kernel_traitsILi32ELi64ELi128ELi4ES3_EELi16ELi3ELb0EEEvNS_16Flash_fwd_paramsE,(.L_x_5294 - _ZN5flash32flash_fwd_splitkv_combine_kernelI23Flash_fwd_kernel_traitsILi32ELi64ELi128ELi4ELb0ELb0EN7cutlass6half_tE19Flash_kernel_traitsILi32ELi64ELi128ELi4ES3_EELi16ELi3ELb0EEEvNS_16Flash_fwd_paramsE)
        .other          _ZN5flash32flash_fwd_splitkv_combine_kernelI23Flash_fwd_kernel_traitsILi32ELi64ELi128ELi4ELb0ELb0EN7cutlass6half_tE19Flash_kernel_traitsILi32ELi64ELi128ELi4ES3_EELi16ELi3ELb0EEEvNS_16Flash_fwd_paramsE,@"STO_CUDA_ENTRY STV_DEFAULT"
_ZN5flash32flash_fwd_splitkv_combine_kernelI23Flash_fwd_kernel_traitsILi32ELi64ELi128ELi4ELb0ELb0EN7cutlass6half_tE19Flash_kernel_traitsILi32ELi64ELi128ELi4ES3_EELi16ELi3ELb0EEEvNS_16Flash_fwd_paramsE:
.text._ZN5flash32flash_fwd_splitkv_combine_kernelI23Flash_fwd_kernel_traitsILi32ELi64ELi128ELi4ELb0ELb0EN7cutlass6half_tE19Flash_kernel_traitsILi32ELi64ELi128ELi4ES3_EELi16ELi3ELb0EEEvNS_16Flash_fwd_paramsE:
        /* <DEDUP_REMOVED lines=23> */
[----:B------:R-:W-:Y:S05]  /*0170*/  CALL.REL.NOINC `($__internal_18_$__cuda_sm20_div_s64) ;  /* 0x0000004000e47944 */ /* 0x000fea0003c00000 */
[----:B------:R-:W-:Y:S05]  /*0180*/  BRA `(.L_x_3095) ;  /* 0x00000000004c7947 */ /* 0x000fea0003800000 */
.L_x_3094:
        /* <DEDUP_REMOVED lines=19> */
.L_x_3095:
        /* <DEDUP_REMOVED lines=13> */
[----:B------:R-:W-:Y:S05]  /*0390*/  CALL.REL.NOINC `($__internal_18_$__cuda_sm20_div_s64) ;  /* 0x00000040005c7944 */ /* 0x000fea0003c00000 */
[----:B------:R-:W-:Y:S02]  /*03a0*/  MOV R8, R20 ;  /* 0x0000001400087202 */ /* 0x000fe40000000f00 */
[----:B------:R-:W-:Y:S01]  /*03b0*/  MOV R9, R21 ;  /* 0x0000001500097202 */ /* 0x000fe20000000f00 */
[----:B------:R-:W-:Y:S05]  /*03c0*/  BRA `(.L_x_3098) ;  /* 0x00000000004c7947 */ /* 0x000fea0003800000 */
.L_x_3097:
        /* <DEDUP_REMOVED lines=19> */
.L_x_3098:
[----:B------:R-:W-:Y:S05]  /*0500*/  BSYNC B0 ;  /* 0x0000000000007941 */ /* 0x000fea0003800000 */
.L_x_3096:
        /* <DEDUP_REMOVED lines=43> */
.L_x_3100:
        /* <DEDUP_REMOVED lines=19> */
.L_x_3101:
[----:B------:R-:W-:Y:S05]  /*08f0*/  BSYNC B0 ;  /* 0x0000000000007941 */ /* 0x000fea0003800000 */
.L_x_3099:
        /* <DEDUP_REMOVED lines=74> */
[----:B------:R-:W-:Y:S02]  /*0da0*/  MOV R32, R20 ;  /* 0x0000001400207202 */ /* 0x000fe40000000f00 */
[----:B------:R-:W-:Y:S01]  /*0db0*/  MOV R33, R21 ;  /* 0x0000001500217202 */ /* 0x000fe20000000f00 */
[----:B------:R-:W-:Y:S05]  /*0dc0*/  BRA `(.L_x_3104) ;  /* 0x00000000004c7947 */ /* 0x000fea0003800000 */
.L_x_3103:
        /* <DEDUP_REMOVED lines=19> */
.L_x_3104:
[----:B------:R-:W-:Y:S05]  /*0f00*/  BSYNC B0 ;  /* 0x0000000000007941 */ /* 0x000fea0003800000 */
.L_x_3102:
        /* <DEDUP_REMOVED lines=43> */
.L_x_3106:
        /* <DEDUP_REMOVED lines=19> */
.L_x_3107:
[----:B------:R-:W-:Y:S05]  /*12f0*/  BSYNC B0 ;  /* 0x0000000000007941 */ /* 0x000fea0003800000 */
.L_x_3105:
        /* <DEDUP_REMOVED lines=67> */
.L_x_3109:
[----:B------:R-:W-:Y:S05]  /*1730*/  BSYNC B0 ;  /* 0x0000000000007941 */ /* 0x000fea0003800000 */
.L_x_3108:
        /* <DEDUP_REMOVED lines=14> */
.L_x_3111:
[----:B------:R-:W-:Y:S05]  /*1820*/  BSYNC B0 ;  /* 0x0000000000007941 */ /* 0x000fea0003800000 */
.L_x_3110:
        /* <DEDUP_REMOVED lines=154> */
.L_x_3116:
        /* <DEDUP_REMOVED lines=22> */
.L_x_3117:
[----:B------:R-:W-:Y:S05]  /*2330*/  BSYNC B0 ;  /* 0x0000000000007941 */ /* 0x000fea0003800000 */
.L_x_3115:
[----:B------:R-:W-:Y:S01]  /*2340*/  LOP3.LUT R19, R17, R0, RZ, 0xfc, !PT ;  /* 0x0000000011137212 */ /* 0x000fe200078efcff */
[----:B------:R-:W-:Y:S03]  /*2350*/  BSSY B0, `(.L_x_3118) ;  /* 0x0000028000007945 */ /* 0x000fe60003800000 */
[----:B------:R-:W-:-:S13]  /*2360*/  ISETP.NE.U32.AND P0, PT, R19, RZ, PT ;  /* 0x000000ff1300720c */ /* 0x000fda0003f05070 */
[----:B------:R-:W-:Y:S05]  /*2370*/  @!P0 BRA `(.L_x_3119) ;  /* 0x00000000003c8947 */ /* 0x000fea0003800000 */
[----:B------:R-:W-:Y:S01]  /*2380*/  IMAD.MOV.U32 R24, RZ, RZ, R25 ;  /* 0x000000ffff187224 */ /* 0x000fe200078e0019 */
[----:B------:R-:W-:Y:S02]  /*2390*/  MOV R23, R0 ;  /* 0x0000000000177202 */ /* 0x000fe40000000f00 */
[----:B------:R-:W-:Y:S02]  /*23a0*/  MOV R22, 0x23c0 ;  /* 0x000023c000167802 */ /* 0x000fe40000000f00 */
[----:B------:R-:W-:Y:S05]  /*23b0*/  CALL.REL.NOINC `($__internal_18_$__cuda_sm20_div_s64) ;  /* 0x0000002000547944 */ /* 0x000fea0003c00000 */
        /* <DEDUP_REMOVED lines=11> */
.L_x_3119:
        /* <DEDUP_REMOVED lines=22> */
.L_x_3120:
[----:B------:R-:W-:Y:S05]  /*25d0*/  BSYNC B0 ;  /* 0x0000000000007941 */ /* 0x000fea0003800000 */
.L_x_3118:
        /* <DEDUP_REMOVED lines=11> */
[----:B------:R-:W-:Y:S05]  /*2690*/  CALL.REL.NOINC `($__internal_18_$__cuda_sm20_div_s64) ;  /* 0x0000001c009c7944 */ /* 0x000fea0003c00000 */
[----:B------:R-:W-:-:S04]  /*26a0*/  IADD3 R17, P0, RZ, -R20, RZ ;  /* 0x80000014ff117210 */ /* 0x000fc80007f1e0ff */
[----:B------:R-:W-:Y:S01]  /*26b0*/  IADD3.X R18, RZ, ~R21, RZ, P0, !PT ;  /* 0x80000015ff127210 */ /* 0x000fe200007fe4ff */
[----:B------:R-:W-:-:S04]  /*26c0*/  IMAD.WIDE.U32 R36, R5, R17, R36 ;  /* 0x0000001105247225 */ /* 0x000fc800078e0024 */
[----:B------:R-:W-:-:S04]  /*26d0*/  IMAD R18, R18, R5, RZ ;  /* 0x0000000512127224 */ /* 0x000fc800078e02ff */
[----:B------:R-:W-:-:S05]  /*26e0*/  IMAD R4, R4, R17, R18 ;  /* 0x0000001104047224 */ /* 0x000fca00078e0212 */
[----:B------:R-:W-:Y:S01]  /*26f0*/  IADD3 R4, R37, R4, RZ ;  /* 0x0000000425047210 */ /* 0x000fe20007ffe0ff */
[----:B------:R-:W-:Y:S05]  /*2700*/  BRA `(.L_x_3123) ;  /* 0x0000000000587947 */ /* 0x000fea0003800000 */
.L_x_3122:
        /* <DEDUP_REMOVED lines=22> */
.L_x_3123:
[----:B------:R-:W-:Y:S05]  /*2870*/  BSYNC B0 ;  /* 0x0000000000007941 */ /* 0x000fea0003800000 */
.L_x_3121:
        /* <DEDUP_REMOVED lines=38> */
[----:B------:R-:W-:Y:S05]  /*2ae0*/  CALL.REL.NOINC `($__internal_18_$__cuda_sm20_div_s64) ;  /* 0x0000001800887944 */ /* 0x000fea0003c00000 */
        /* <DEDUP_REMOVED lines=12> */
.L_x_3125:
        /* <DEDUP_REMOVED lines=23> */
.L_x_3126:
[----:B------:R-:W-:Y:S05]  /*2d20*/  BSYNC B0 ;  /* 0x0000000000007941 */ /* 0x000fea0003800000 */
.L_x_3124:
        /* <DEDUP_REMOVED lines=19> */
.L_x_3128:
        /* <DEDUP_REMOVED lines=22> */
.L_x_3129:
[----:B------:R-:W-:Y:S05]  /*2fc0*/  BSYNC B0 ;  /* 0x0000000000007941 */ /* 0x000fea0003800000 */
.L_x_3127:
        /* <DEDUP_REMOVED lines=20> */
.L_x_3131:
        /* <DEDUP_REMOVED lines=23> */
.L_x_3132:
[----:B------:R-:W-:Y:S05]  /*3280*/  BSYNC B0 ;  /* 0x0000000000007941 */ /* 0x000fea0003800000 */
.L_x_3130:
        /* <DEDUP_REMOVED lines=39> */
.L_x_3134:
        /* <DEDUP_REMOVED lines=23> */
.L_x_3135:
[----:B------:R-:W-:Y:S05]  /*3670*/  BSYNC B0 ;  /* 0x0000000000007941 */ /* 0x000fea0003800000 */
.L_x_3133:
        /* <DEDUP_REMOVED lines=26> */
.L_x_3137:
        /* <DEDUP_REMOVED lines=23> */
.L_x_3138:
[----:B------:R-:W-:Y:S05]  /*3990*/  BSYNC B0 ;  /* 0x0000000000007941 */ /* 0x000fea0003800000 */
.L_x_3136:
        /* <DEDUP_REMOVED lines=21> */
.L_x_3114:
[----:B------:R-:W-:Y:S02]  /*3af0*/  ULDC.64 UR4, c[0x0][0x2b0] ;  /* 0x0000ac0000047ab9 */ /* 0x000fe40000000a00 */
[----:B------:R-:W-:-:S04]  /*3b00*/  LEA R2, P0, R30, UR4, 0x2 ;  /* 0x000000041e027c11 */ /* 0x000fc8000f8010ff */
[----:B------:R-:W-:-:S05]  /*3b10*/  LEA.HI.X R3, R30, UR5, R31, 0x2, P0 ;  /* 0x000000051e037c11 */ /* 0x000fca00080f141f */
[----:B------:R0:W-:Y:S04]  /*3b20*/  STG.E desc[UR8][R2.64], R28 ;  /* 0x0000001c02007986 */ /* 0x0001e8000c101908 */
.L_x_3113:
[----:B------:R-:W-:Y:S05]  /*3b30*/  BSYNC B1 ;  /* 0x0000000000017941 */ /* 0x000fea0003800000 */
.L_x_3112:
        /* <DEDUP_REMOVED lines=20> */
.L_x_3140:
[----:B------:R-:W-:Y:S05]  /*3c80*/  BSYNC B0 ;  /* 0x0000000000007941 */ /* 0x000fea0003800000 */
.L_x_3139:
        /* <DEDUP_REMOVED lines=31> */
.L_x_3144:
        /* <DEDUP_REMOVED lines=10> */
.L_x_3143:
[----:B------:R-:W-:Y:S05]  /*3f20*/  BSYNC B0 ;  /* 0x0000000000007941 */ /* 0x000fea0003800000 */
.L_x_3142:
        /* <DEDUP_REMOVED lines=8> */
.L_x_3141:
        /* <DEDUP_REMOVED lines=86> */
        .weak           $__internal_18_$__cuda_sm20_div_s64
        .type           $__internal_18_$__cuda_sm20_div_s64,@function
        .size           $__internal_18_$__cuda_sm20_div_s64,(.L_x_5294 - $__internal_18_$__cuda_sm20_div_s64)
$__internal_18_$__cuda_sm20_div_s64:
        /* <DEDUP_REMOVED lines=83> */
[----:B------:R-:W-:Y:S06]  /*4a40*/  RET.REL.NODEC R26 `(_ZN5flash32flash_fwd_splitkv_combine_kernelI23Flash_fwd_kernel_traitsILi32ELi64ELi128ELi4ELb0ELb0EN7cutlass6half_tE19Flash_kernel_traitsILi32ELi64ELi128ELi4ES3_EELi16ELi3ELb0EEEvNS_16Flash_fwd_paramsE) ;  /* 0xffffffb41a6c7950 */ /* 0x000fec0003c3ffff */
.L_x_3145:
        /* <DEDUP_REMOVED lines=11> */
.L_x_5294:


//--------------------- .text._ZN5flash32flash_fwd_splitkv_combine_kernelI23Flash_fwd_kernel_traitsILi32ELi64ELi128ELi4ELb0ELb0EN7cutlass6half_tE19Flash_kernel_traitsILi32ELi64ELi128ELi4ES3_EELi16ELi2ELb0EEEvNS_16Flash_fwd_paramsE --------------------------
	.section	.text._ZN5flash32flash_fwd_splitkv_combine_kernelI23Flash_fwd_kernel_traitsILi32ELi64ELi128ELi4ELb0ELb0EN7cutlass6half_tE19Flash_kernel_traitsILi32ELi64ELi128ELi4ES3_EELi16ELi2ELb0EEEvNS_16Flash_fwd_paramsE,"ax",@progbits
	.align	128
        .global         _ZN5flash32flash_fwd_splitkv_combine_kernelI23Flash_fwd_kernel_traitsILi32ELi64ELi128ELi4ELb0ELb0EN7cutlass6half_tE19Flash_kernel_traitsILi32ELi64ELi128ELi4ES3_EELi16ELi2ELb0EEEvNS_16Flash_fwd_paramsE
        .type           _ZN5flash32flash_fwd_splitkv_combine_kernelI23Flash_fwd_kernel_traitsILi32ELi64ELi128ELi4ELb0ELb0EN7cutlass6half_tE19Flash_kernel_traitsILi32ELi64ELi128ELi4ES3_EELi16ELi2ELb0EEEvNS_16Flash_fwd_paramsE,@function
        .size           _ZN5flash32flash_fwd_splitkv_combine_kernelI23Flash_fwd_kernel_traitsILi32ELi64ELi128ELi4ELb0ELb0EN7cutlass6half_tE19Flash_kernel_traitsILi32ELi64ELi128ELi4ES3_EELi16ELi2ELb0EEEvNS_16Flash_fwd_paramsE,(.L_x_5295 - _ZN5flash32flash_fwd_splitkv_combine_kernelI23Flash_fwd_kernel_traitsILi32ELi64ELi128ELi4ELb0ELb0EN7cutlass6half_tE19Flash_kernel_traitsILi32ELi64ELi128ELi4ES3_EELi16ELi2ELb0EEEvNS_16Flash_fwd_paramsE)
        .other          _ZN5flash32flash_fwd_splitkv_combine_kernelI23Flash_fwd_kernel_traitsILi32ELi64ELi128ELi4ELb0ELb0EN7cutlass6half_tE19Flash_kernel_traitsILi32ELi64ELi128ELi4ES3_EELi16ELi2ELb0EEEvNS_16Flash_fwd_paramsE,@"STO_CUDA_ENTRY STV_DEFAULT"
_ZN5flash32flash_fwd_splitkv_combine_kernelI23Flash_fwd_kernel_traitsILi32ELi64ELi128ELi4ELb0ELb0EN7cutlass6half_tE19Flash_kernel_traitsILi32ELi64ELi128ELi4ES3_EELi16ELi2ELb0EEEvNS_16Flash_fwd_paramsE:
.text._ZN5flash32flash_fwd_splitkv_combine_kernelI23Flash_fwd_kernel_traitsILi32ELi64ELi128ELi4ELb0ELb0EN7cutlass6half_tE19Flash_kernel_traitsILi32ELi64ELi128ELi4ES3_EELi16ELi2ELb0EEEvNS_16Flash_fwd_paramsE:
        /* <DEDUP_REMOVED lines=23> */
[----:B------:R-:W-:Y:S05]  /*0170*/  CALL.REL.NOINC `($__internal_19_$__cuda_sm20_div_s64) ;  /* 0x0000004000d47944 */ /* 0x000fea0003c00000 */
[----:B------:R-:W-:Y:S02]  /*0180*/  MOV R20, R0 ;  /* 0x0000000000147202 */ /* 0x000fe40000000f00 */
[----:B------:R-:W-:Y:S01]  /*0190*/  MOV R21, R23 ;  /* 0x0000001700157202 */ /* 0x000fe20000000f00 */
[----:B------:R-:W-:Y:S06]  /*01a0*/  BRA `(.L_x_3147) ;  /* 0x00000000004c7947 */ /* 0x000fec0003800000 */
.L_x_3146:
        /* <DEDUP_REMOVED lines=19> */
.L_x_3147:
        /* <DEDUP_REMOVED lines=11> */
[----:B------:R-:W-:Y:S05]  /*0390*/  CALL.REL.NOINC `($__internal_19_$__cuda_sm20_div_s64) ;  /* 0x00000040004c7944 */ /* 0x000fea0003c00000 */
[----:B------:R-:W-:Y:S02]  /*03a0*/  MOV R30, R0 ;  /* 0x00000000001e7202 */ /* 0x000fe40000000f00 */
[----:B------:R-:W-:Y:S01]  /*03b0*/  MOV R31, R23 ;  /* 0x00000017001f7202 */ /* 0x000fe20000000f00 */
[----:B------:R-:W-:Y:S05]  /*03c0*/  BRA `(.L_x_3150) ;  /* 0x00000000004c7947 */ /* 0x000fea0003800000 */
.L_x_3149:
        /* <DEDUP_REMOVED lines=19> */
.L_x_3150:
[----:B------:R-:W-:Y:S05]  /*0500*/  BSYNC B0 ;  /* 0x0000000000007941 */ /* 0x000fea0003800000 */
.L_x_3148:
        /* <DEDUP_REMOVED lines=42> */
[----:B------:R-:W-:Y:S01]  /*07b0*/  MOV R22, R0 ;  /* 0x0000000000167202 */ /* 0x000fe20000000f00 */
[----:B------:R-:W-:Y:S05]  /*07c0*/  BRA `(.L_x_3153) ;  /* 0x00000000004c7947 */ /* 0x000fea0003800000 */
.L_x_3152:
        /* <DEDUP_REMOVED lines=19> */
.L_x_3153:
[----:B------:R-:W-:Y:S05]  /*0900*/  BSYNC B0 ;  /* 0x0000000000007941 */ /* 0x000fea0003800000 */
.L_x_3151:
        /* <DEDUP_REMOVED lines=75> */
[----:B------:R-:W-:Y:S05]  /*0dc0*/  BRA `(.L_x_3156) ;  /* 0x00000000004c7947 */ /* 0x000fea0003800000 */
.L_x_3155:
        /* <DEDUP_REMOVED lines=19> */
.L_x_3156:
[----:B------:R-:W-:Y:S05]  /*0f00*/  BSYNC B0 ;  /* 0x0000000000007941 */ /* 0x000fea0003800000 */
.L_x_3154:
        /* <DEDUP_REMOVED lines=42> */
.L_x_3158:
        /* <DEDUP_REMOVED lines=19> */
.L_x_3159:
[----:B------:R-:W-:Y:S05]  /*12e0*/  BSYNC B0 ;  /* 0x0000000000007941 */ /* 0x000fea0003800000 */
.L_x_3157:
        /* <DEDUP_REMOVED lines=68> */
.L_x_3161:
[----:B------:R-:W-:Y:S05]  /*1730*/  BSYNC B0 ;  /* 0x0000000000007941 */ /* 0x000fea0003800000 */
.L_x_3160:
        /* <DEDUP_REMOVED lines=13> */
.L_x_3163:
[----:B------:R-:W-:Y:S05]  /*1810*/  BSYNC B0 ;  /* 0x0000000000007941 */ /* 0x000fea0003800000 */
.L_x_3162:
        /* <DEDUP_REMOVED lines=138> */
[----:B------:R-:W-:Y:S05]  /*20c0*/  CALL.REL.NOINC `($__internal_19_$__cuda_sm20_div_s64) ;  /* 0x0000002400007944 */ /* 0x000fea0003c00000 */
        /* <DEDUP_REMOVED lines=10> */
.L_x_3168:
        /* <DEDUP_REMOVED lines=22> */
.L_x_3169:
[----:B------:R-:W-:Y:S05]  /*22d0*/  BSYNC B0 ;  /* 0x0000000000007941 */ /* 0x000fea0003800000 */
.L_x_3167:
[----:B------:R-:W-:Y:S01]  /*22e0*/  LOP3.LUT R0, R21, R5, RZ, 0xfc, !PT ;  /* 0x0000000515007212 */ /* 0x000fe200078efcff */
[----:B------:R-:W-:Y:S03]  /*22f0*/  BSSY B0, `(.L_x_3170) ;  /* 0x0000028000007945 */ /* 0x000fe60003800000 */
[----:B------:R-:W-:-:S13]  /*2300*/  ISETP.NE.U32.AND P0, PT, R0, RZ, PT ;  /* 0x000000ff0000720c */ /* 0x000fda0003f05070 */
[----:B------:R-:W-:Y:S05]  /*2310*/  @!P0 BRA `(.L_x_3171) ;  /* 0x00000000003c8947 */ /* 0x000fea0003800000 */
[----:B------:R-:W-:Y:S01]  /*2320*/  IMAD.MOV.U32 R24, RZ, RZ, R3 ;  /* 0x000000ffff187224 */ /* 0x000fe200078e0003 */
[----:B------:R-:W-:Y:S02]  /*2330*/  MOV R6, R5 ;  /* 0x0000000500067202 */ /* 0x000fe40000000f00 */
[----:B------:R-:W-:Y:S02]  /*2340*/  MOV R22, 0x2360 ;  /* 0x0000236000167802 */ /* 0x000fe40000000f00 */
[----:B------:R-:W-:Y:S05]  /*2350*/  CALL.REL.NOINC `($__internal_19_$__cuda_sm20_div_s64) ;  /* 0x00000020005c7944 */ /* 0x000fea0003c00000 */
        /* <DEDUP_REMOVED lines=11> */
.L_x_3171:
        /* <DEDUP_REMOVED lines=22> */
.L_x_3172:
[----:B------:R-:W-:Y:S05]  /*2570*/  BSYNC B0 ;  /* 0x0000000000007941 */ /* 0x000fea0003800000 */
.L_x_3170:
        /* <DEDUP_REMOVED lines=12> */
[----:B------:R-:W-:Y:S05]  /*2640*/  CALL.REL.NOINC `($__internal_19_$__cuda_sm20_div_s64) ;  /* 0x0000001c00a07944 */ /* 0x000fea0003c00000 */
        /* <DEDUP_REMOVED lines=8> */
.L_x_3174:
        /* <DEDUP_REMOVED lines=22> */
.L_x_3175:
[----:B------:R-:W-:Y:S05]  /*2830*/  BSYNC B0 ;  /* 0x0000000000007941 */ /* 0x000fea0003800000 */
.L_x_3173:
        /* <DEDUP_REMOVED lines=37> */
[----:B------:R-:W-:Y:S05]  /*2a90*/  CALL.REL.NOINC `($__internal_19_$__cuda_sm20_div_s64) ;  /* 0x00000018008c7944 */ /* 0x000fea0003c00000 */
        /* <DEDUP_REMOVED lines=12> */
.L_x_3177:
        /* <DEDUP_REMOVED lines=23> */
.L_x_3178:
[----:B------:R-:W-:Y:S05]  /*2cd0*/  BSYNC B0 ;  /* 0x0000000000007941 */ /* 0x000fea0003800000 */
.L_x_3176:
        /* <DEDUP_REMOVED lines=19> */
.L_x_3180:
        /* <DEDUP_REMOVED lines=22> */
.L_x_3181:
[----:B------:R-:W-:Y:S05]  /*2f70*/  BSYNC B0 ;  /* 0x0000000000007941 */ /* 0x000fea0003800000 */
.L_x_3179:
        /* <DEDUP_REMOVED lines=21> */
.L_x_3183:
        /* <DEDUP_REMOVED lines=23> */
.L_x_3184:
[----:B------:R-:W-:Y:S05]  /*3240*/  BSYNC B0 ;  /* 0x0000000000007941 */ /* 0x000fea0003800000 */
.L_x_3182:
        /* <DEDUP_REMOVED lines=39> */
.L_x_3186:
        /* <DEDUP_REMOVED lines=23> */
.L_x_3187:
[----:B------:R-:W-:Y:S05]  /*3630*/  BSYNC B0 ;  /* 0x0000000000007941 */ /* 0x000fea0003800000 */
.L_x_3185:
        /* <DEDUP_REMOVED lines=27> */
.L_x_3189:
        /* <DEDUP_REMOVED lines=23> */
.L_x_3190:
[----:B------:R-:W-:Y:S05]  /*3960*/  BSYNC B0 ;  /* 0x0000000000007941 */ /* 0x000fea0003800000 */
.L_x_3188:
        /* <DEDUP_REMOVED lines=21> */
.L_x_3166:
[----:B------:R-:W-:Y:S02]  /*3ac0*/  ULDC.64 UR4, c[0x0][0x2b0] ;  /* 0x0000ac0000047ab9 */ /* 0x000fe40000000a00 */
[----:B------:R-:W-:-:S04]  /*3ad0*/  LEA R2, P0, R32, UR4, 0x2 ;  /* 0x0000000420027c11 */ /* 0x000fc8000f8010ff */
[----:B------:R-:W-:-:S05]  /*3ae0*/  LEA.HI.X R3, R32, UR5, R33, 0x2, P0 ;  /* 0x0000000520037c11 */ /* 0x000fca00080f1421 */
[----:B------:R0:W-:Y:S04]  /*3af0*/  STG.E desc[UR8][R2.64], R27 ;  /* 0x0000001b02007986 */ /* 0x0001e8000c101908 */
.L_x_3165:
[----:B------:R-:W-:Y:S05]  /*3b00*/  BSYNC B1 ;  /* 0x0000000000017941 */ /* 0x000fea0003800000 */
.L_x_3164:
        /* <DEDUP_REMOVED lines=18> */
.L_x_3192:
[----:B------:R-:W-:Y:S05]  /*3c30*/  BSYNC B0 ;  /* 0x0000000000007941 */ /* 0x000fea0003800000 */
.L_x_3191:
        /* <DEDUP_REMOVED lines=34> */
.L_x_3196:
        /* <DEDUP_REMOVED lines=10> */
.L_x_3195:
[----:B------:R-:W-:Y:S05]  /*3f00*/  BSYNC B0 ;  /* 0x0000000000007941 */ /* 0x000fea0003800000 */
.L_x_3194:
        /* <DEDUP_REMOVED lines=8> */
.L_x_3193:
        /* <DEDUP_REMOVED lines=84> */
        .weak           $__internal_19_$__cuda_sm20_div_s64
        .type           $__internal_19_$__cuda_sm20_div_s64,@function
        .size           $__internal_19_$__cuda_sm20_div_s64,(.L_x_5295 - $__internal_19_$__cuda_sm20_div_s64)
$__internal_19_$__cuda_sm20_div_s64:
        /* <DEDUP_REMOVED lines=83> */
[----:B------:R-:W-:Y:S06]  /*4a00*/  RET.REL.NODEC R40 `(_ZN5flash32flash_fwd_splitkv_combine_kernelI23Flash_fwd_kernel_traitsILi32ELi64ELi128ELi4ELb0ELb0EN7cutlass6half_tE19Flash_kernel_traitsILi32ELi64ELi128ELi4ES3_EELi16ELi2ELb0EEEvNS_16Flash_fwd_paramsE) ;  /* 0xffffffb4287c7950 */ /* 0x000fec0003c3ffff */
.L_x_3197:
        /* <DEDUP_REMOVED lines=15> */
.L_x_5295:


//--------------------- .text._ZN5flash32flash_fwd_splitkv_combine_kernelI23Flash_fwd_kernel_traitsILi32ELi64ELi128ELi4ELb0ELb0EN7cutlass6half_tE19Flash_kernel_traitsILi32ELi64ELi128ELi4ES3_EELi16ELi1ELb0EEEvNS_16Flash_fwd_paramsE --------------------------
	.section	.text._ZN5flash32flash_fwd_splitkv_combine_kernelI23Flash_fwd_kernel_traitsILi32ELi64ELi128ELi4ELb0ELb0EN7cutlass6half_tE19Flash_kernel_traitsILi32ELi64ELi128ELi4ES3_EELi16ELi1ELb0EEEvNS_16Flash_fwd_paramsE,"ax",@progbits
	.align	128
        .global         _ZN5flash32flash_fwd_splitkv_combine_kernelI23Flash_fwd_kernel_traitsILi32ELi64ELi128ELi4ELb0ELb0EN7cutlass6half_tE19Flash_kernel_traitsILi32ELi64ELi128ELi4ES3_EELi16ELi1ELb0EEEvNS_16Flash_fwd_paramsE
        .type           _ZN5flash32flash_fwd_splitkv_combine_kernelI23Flash_fwd_kernel_traitsILi32ELi64ELi128ELi4ELb0ELb0EN7cutlass6half_tE19Flash_kernel_traitsILi32ELi64ELi128ELi4ES3_EELi16ELi1ELb0EEEvNS_16Flash_fwd_paramsE,@function
        .size           _ZN5flash32flash_fwd_splitkv_combine_kernelI23Flash_fwd_kernel_traitsILi32ELi64ELi128ELi4ELb0ELb0EN7cutlass6half_tE19Flash_kernel_traitsILi32ELi64ELi128ELi4ES3_EELi16ELi1ELb0EEEvNS_16Flash_fwd_paramsE,(.L_x_5296 - _ZN5flash32flash_fwd_splitkv_combine_kernelI23Flash_fwd_kernel_traitsILi32ELi64ELi128ELi4ELb0ELb0EN7cutlass6half_tE19Flash_kernel_traitsILi32ELi64ELi128ELi4ES3_EELi16ELi1ELb0EEEvNS_16Flash_fwd_paramsE)
        .other          _ZN5flash32flash_fwd_splitkv_combine_kernelI23Flash_fwd_kernel_traitsILi32ELi64ELi128ELi4ELb0ELb0EN7cutlass6half_tE19Flash_kernel_traitsILi32ELi64ELi128ELi4ES3_EELi16ELi1ELb0EEEvNS_16Flash_fwd_paramsE,@"STO_CUDA_ENTRY STV_DEFAULT"
_ZN5flash32flash_fwd_splitkv_combine_kernelI23Flash_fwd_kernel_traitsILi32ELi64ELi128ELi4ELb0ELb0EN7cutlass6half_tE19Flash_kernel_traitsILi32ELi64ELi128ELi4ES3_EELi16ELi1ELb0EEEvNS_16Flash_fwd_paramsE:
.text._ZN5flash32flash_fwd_splitkv_combine_kernelI23Flash_fwd_kernel_traitsILi32ELi64ELi128ELi4ELb0ELb0EN7cutlass6half_tE19Flash_kernel_traitsILi32ELi64ELi128ELi4ES3_EELi16ELi1ELb0EEEvNS_16Flash_fwd_paramsE:
        /* <DEDUP_REMOVED lines=23> */
[----:B------:R-:W-:Y:S05]  /*0170*/  CALL.REL.NOINC `($__internal_20_$__cuda_sm20_div_s64) ;  /* 0x0000004000f87944 */ /* 0x000fea0003c00000 */
[----:B------:R-:W-:Y:S02]  /*0180*/  MOV R8, R0 ;  /* 0x0000000000087202 */ /* 0x000fe40000000f00 */
[----:B------:R-:W-:Y:S01]  /*0190*/  MOV R9, R23 ;  /* 0x0000001700097202 */ /* 0x000fe20000000f00 */
[----:B------:R-:W-:Y:S06]  /*01a0*/  BRA `(.L_x_3199) ;  /* 0x00000000004c7947 */ /* 0x000fec0003800000 */
.L_x_3198:
        /* <DEDUP_REMOVED lines=19> */
.L_x_3199:
        /* <DEDUP_REMOVED lines=13> */
[----:B------:R-:W-:Y:S05]  /*03b0*/  CALL.REL.NOINC `($__internal_20_$__cuda_sm20_div_s64) ;  /* 0x0000004000687944 */ /* 0x000fea0003c00000 */
[----:B------:R-:W-:Y:S02]  /*03c0*/  MOV R10, R0 ;  /* 0x00000000000a7202 */ /* 0x000fe40000000f00 */
[----:B------:R-:W-:Y:S01]  /*03d0*/  MOV R11, R23 ;  /* 0x00000017000b7202 */ /* 0x000fe20000000f00 */
[----:B------:R-:W-:Y:S05]  /*03e0*/  BRA `(.L_x_3202) ;  /* 0x00000000004c7947 */ /* 0x000fea0003800000 */
.L_x_3201:
        /* <DEDUP_REMOVED lines=19> */
.L_x_3202:
[----:B------:R-:W-:Y:S05]  /*0520*/  BSYNC B0 ;  /* 0x0000000000007941 */ /* 0x000fea0003800000 */
.L_x_3200:
        /* <DEDUP_REMOVED lines=44> */
[----:B------:R-:W-:Y:S05]  /*07f0*/  BRA `(.L_x_3205) ;  /* 0x00000000004c7947 */ /* 0x000fea0003800000 */
.L_x_3204:
        /* <DEDUP_REMOVED lines=19> */
.L_x_3205:
[----:B------:R-:W-:Y:S05]  /*0930*/  BSYNC B0 ;  /* 0x0000000000007941 */ /* 0x000fea0003800000 */
.L_x_3203:
        /* <DEDUP_REMOVED lines=78> */
.L_x_3207:
        /* <DEDUP_REMOVED lines=19> */
.L_x_3208:
[----:B------:R-:W-:Y:S05]  /*0f50*/  BSYNC B0 ;  /* 0x0000000000007941 */ /* 0x000fea0003800000 */
.L_x_3206:
        /* <DEDUP_REMOVED lines=43> */
.L_x_3210:
        /* <DEDUP_REMOVED lines=20> */
.L_x_3211:
[----:B------:R-:W-:Y:S05]  /*1350*/  BSYNC B0 ;  /* 0x0000000000007941 */ /* 0x000fea0003800000 */
.L_x_3209:
        /* <DEDUP_REMOVED lines=72> */
.L_x_3213:
[----:B------:R-:W-:Y:S05]  /*17e0*/  BSYNC B0 ;  /* 0x0000000000007941 */ /* 0x000fea0003800000 */
.L_x_3212:
        /* <DEDUP_REMOVED lines=16> */
.L_x_3215:
[----:B------:R-:W-:Y:S05]  /*18f0*/  BSYNC B0 ;  /* 0x0000000000007941 */ /* 0x000fea0003800000 */
.L_x_3214:
        /* <DEDUP_REMOVED lines=141> */
.L_x_3220:
        /* <DEDUP_REMOVED lines=23> */
.L_x_3221:
[----:B------:R-:W-:Y:S05]  /*2340*/  BSYNC B0 ;  /* 0x0000000000007941 */ /* 0x000fea0003800000 */
.L_x_3219:
        /* <DEDUP_REMOVED lines=22> */
.L_x_3223:
        /* <DEDUP_REMOVED lines=22> */
.L_x_3224:
[----:B------:R-:W-:Y:S05]  /*2610*/  BSYNC B0 ;  /* 0x0000000000007941 */ /* 0x000fea0003800000 */
.L_x_3222:
        /* <DEDUP_REMOVED lines=22> */
.L_x_3226:
        /* <DEDUP_REMOVED lines=22> */
.L_x_3227:
[----:B------:R-:W-:Y:S05]  /*28e0*/  BSYNC B0 ;  /* 0x0000000000007941 */ /* 0x000fea0003800000 */
.L_x_3225:
        /* <DEDUP_REMOVED lines=33> */
[----:B------:R-:W-:Y:S05]  /*2b00*/  CALL.REL.NOINC `($__internal_20_$__cuda_sm20_div_s64) ;  /* 0x0000001800947944 */ /* 0x000fea0003c00000 */
        /* <DEDUP_REMOVED lines=11> */
.L_x_3229:
        /* <DEDUP_REMOVED lines=23> */
.L_x_3230:
[----:B------:R-:W-:Y:S05]  /*2d30*/  BSYNC B0 ;  /* 0x0000000000007941 */ /* 0x000fea0003800000 */
.L_x_3228:
        /* <DEDUP_REMOVED lines=20> */
.L_x_3232:
        /* <DEDUP_REMOVED lines=23> */
.L_x_3233:
[----:B------:R-:W-:Y:S05]  /*2ff0*/  BSYNC B0 ;  /* 0x0000000000007941 */ /* 0x000fea0003800000 */
.L_x_3231:
        /* <DEDUP_REMOVED lines=19> */
.L_x_3235:
        /* <DEDUP_REMOVED lines=23> */
.L_x_3236:
[----:B------:R-:W-:Y:S05]  /*32a0*/  BSYNC B0 ;  /* 0x0000000000007941 */ /* 0x000fea0003800000 */
.L_x_3234:
        /* <DEDUP_REMOVED lines=26> */
[----:B------:R-:W-:Y:S05]  /*3450*/  CALL.REL.NOINC `($__internal_20_$__cuda_sm20_div_s64) ;  /* 0x0000001000407944 */ /* 0x000fea0003c00000 */
        /* <DEDUP_REMOVED lines=12> */
.L_x_3238:
        /* <DEDUP_REMOVED lines=23> */
.L_x_3239:
[----:B------:R-:W-:Y:S05]  /*3690*/  BSYNC B0 ;  /* 0x0000000000007941 */ /* 0x000fea0003800000 */
.L_x_3237:
        /* <DEDUP_REMOVED lines=28> */
.L_x_3241:
        /* <DEDUP_REMOVED lines=23> */
.L_x_3242:
[----:B------:R-:W-:Y:S05]  /*39d0*/  BSYNC B0 ;  /* 0x0000000000007941 */ /* 0x000fea0003800000 */
.L_x_3240:
        /* <DEDUP_REMOVED lines=21> */
.L_x_3218:
[----:B------:R-:W-:Y:S02]  /*3b30*/  ULDC.64 UR4, c[0x0][0x2b0] ;  /* 0x0000ac0000047ab9 */ /* 0x000fe40000000a00 */
[----:B------:R-:W-:-:S04]  /*3b40*/  LEA R2, P0, R38, UR4, 0x2 ;  /* 0x0000000426027c11 */ /* 0x000fc8000f8010ff */
[----:B------:R-:W-:-:S05]  /*3b50*/  LEA.HI.X R3, R38, UR5, R39, 0x2, P0 ;  /* 0x0000000526037c11 */ /* 0x000fca00080f1427 */
[----:B------:R0:W-:Y:S04]  /*3b60*/  STG.E desc[UR8][R2.64], R29 ;  /* 0x0000001d02007986 */ /* 0x0001e8000c101908 */
.L_x_3217:
[----:B------:R-:W-:Y:S05]  /*3b70*/  BSYNC B1 ;  /* 0x0000000000017941 */ /* 0x000fea0003800000 */
.L_x_3216:
        /* <DEDUP_REMOVED lines=18> */
.L_x_3244:
[----:B------:R-:W-:Y:S05]  /*3ca0*/  BSYNC B0 ;  /* 0x0000000000007941 */ /* 0x000fea0003800000 */
.L_x_3243:
        /* <DEDUP_REMOVED lines=34> */
.L_x_3248:
        /* <DEDUP_REMOVED lines=12> */
.L_x_3247:
[----:B------:R-:W-:Y:S05]  /*3f90*/  BSYNC B0 ;  /* 0x0000000000007941 */ /* 0x000fea0003800000 */
.L_x_3246:
        /* <DEDUP_REMOVED lines=8> */
.L_x_3245:
        /* <DEDUP_REMOVED lines=84> */
        .weak           $__internal_20_$__cuda_sm20_div_s64
        .type           $__internal_20_$__cuda_sm20_div_s64,@function
        .size           $__internal_20_$__cuda_sm20_div_s64,(.L_x_5296 - $__internal_20_$__cuda_sm20_div_s64)
$__internal_20_$__cuda_sm20_div_s64:
        /* <DEDUP_REMOVED lines=83> */
[----:B------:R-:W-:Y:S06]  /*4a90*/  RET.REL.NODEC R20 `(_ZN5flash32flash_fwd_splitkv_combine_kernelI23Flash_fwd_kernel_traitsILi32ELi64ELi128ELi4ELb0ELb0EN7cutlass6half_tE19Flash_kernel_traitsILi32ELi64ELi128ELi4ES3_EELi16ELi1ELb0EEEvNS_16Flash_fwd_paramsE) ;  /* 0xffffffb414587950 */ /* 0x000fec0003c3ffff */
.L_x_3249:
        /* <DEDUP_REMOVED lines=14> */
.L_x_5296:


//--------------------- .text._ZN5flash32flash_fwd_splitkv_combine_kernelI23Flash_fwd_kernel_traitsILi32ELi64ELi128ELi4ELb0ELb0EN7cutlass6half_tE19Flash_kernel_traitsILi32ELi64ELi128ELi4ES3_EELi16ELi7ELb1EEEvNS_16Flash_fwd_paramsE --------------------------
	.section	.text._ZN5flash32flash_fwd_splitkv_combine_kernelI23Flash_fwd_kernel_traitsILi32ELi64ELi128ELi4ELb0ELb0EN7cutlass6half_tE19Flash_kernel_traitsILi32ELi64ELi128ELi4ES3_EELi16ELi7ELb1EEEvNS_16Flash_fwd_paramsE,"ax",@progbits
	.align	128
        .global         _ZN5flash32flash_fwd_splitkv_combine_kernelI23Flash_fwd_kernel_traitsILi32ELi64ELi128ELi4ELb0ELb0EN7cutlass6half_tE19Flash_kernel_traitsILi32ELi64ELi128ELi4ES3_EELi16ELi7ELb1EEEvNS_16Flash_fwd_paramsE
        .type           _ZN5flash32flash_fwd_splitkv_combine_kernelI23Flash_fwd_kernel_traitsILi32ELi64ELi128ELi4ELb0ELb0EN7cutlass6half_tE19Flash_kernel_traitsILi32ELi64ELi128ELi4ES3_EELi16ELi7ELb1EEEvNS_16Flash_fwd_paramsE,@function
        .size           _ZN5flash32flash_fwd_splitkv_combine_kernelI23Flash_fwd_kernel_traitsILi32ELi64ELi128ELi4ELb0ELb0EN7cutlass6half_tE19Flash_kernel_traitsILi32ELi64ELi128ELi4ES3_EELi16ELi7ELb1EEEvNS_16Flash_fwd_paramsE,(.L_x_5297 - _ZN5flash32flash_fwd_splitkv_combine_kernelI23Flash_fwd_kernel_traitsILi32ELi64ELi128ELi4ELb0ELb0EN7cutlass6half_tE19Flash_kernel_traitsILi32ELi64ELi128ELi4ES3_EELi16ELi7ELb1EEEvNS_16Flash_fwd_paramsE)
        .other          _ZN5flash32flash_fwd_splitkv_combine_kernelI23Flash_fwd_kernel_traitsILi32ELi64ELi128ELi4ELb0ELb0EN7cutlass6half_tE19Flash_kernel_traitsILi32ELi64ELi128ELi4ES3_EELi16ELi7ELb1EEEvNS_16Flash_fwd_paramsE,@"STO_CUDA_ENTRY STV_DEFAULT"
_ZN5flash32flash_fwd_splitkv_combine_kernelI23Flash_fwd_kernel_traitsILi32ELi64ELi128ELi4ELb0ELb0EN7cutlass6half_tE19Flash_kernel_traitsILi32ELi64ELi128ELi4ES3_EELi16ELi7ELb1EEEvNS_16Flash_fwd_paramsE:
.text._ZN5flash32flash_fwd_splitkv_combine_kernelI23Flash_fwd_kernel_traitsILi32ELi64ELi128ELi4ELb0ELb0EN7cutlass6half_tE19Flash_kernel_traitsILi32ELi64ELi128ELi4ES3_EELi16ELi7ELb1EEEvNS_16Flash_fwd_paramsE:
        /* <DEDUP_REMOVED lines=23> */
[----:B------:R-:W-:Y:S05]  /*0170*/  CALL.REL.NOINC `($__internal_21_$__cuda_sm20_div_s64) ;  /* 0x00000060005c7944 */ /* 0x000fea0003c00000 */
[----:B------:R-:W-:Y:S02]  /*0180*/  MOV R8, R0 ;  /* 0x0000000000087202 */ /* 0x000fe40000000f00 */
[----:B------:R-:W-:Y:S01]  /*0190*/  MOV R9, R25 ;  /* 0x0000001900097202 */ /* 0x000fe20000000f00 */
[----:B------:R-:W-:Y:S06]  /*01a0*/  BRA `(.L_x_3251) ;  /* 0x00000000004c7947 */ /* 0x000fec0003800000 */
.L_x_3250:
        /* <DEDUP_REMOVED lines=19> */
.L_x_3251:
        /* <DEDUP_REMOVED lines=17> */
[----:B------:R-:W-:Y:S05]  /*03f0*/  BRA `(.L_x_3254) ;  /* 0x0000000000507947 */ /* 0x000fea0003800000 */
.L_x_3253:
        /* <DEDUP_REMOVED lines=20> */
.L_x_3254:
[----:B------:R-:W-:Y:S05]  /*0540*/  BSYNC B0 ;  /* 0x0000000000007941 */ /* 0x000fea0003800000 */
.L_x_3252:
        /* <DEDUP_REMOVED lines=57> */
.L_x_3256:
        /* <DEDUP_REMOVED lines=19> */
.L_x_3257:
[----:B------:R-:W-:Y:S05]  /*0a10*/  BSYNC B0 ;  /* 0x0000000000007941 */ /* 0x000fea0003800000 */
.L_x_3255:
        /* <DEDUP_REMOVED lines=105> */
.L_x_3259:
        /* <DEDUP_REMOVED lines=20> */
.L_x_3260:
[----:B------:R-:W-:Y:S05]  /*11f0*/  BSYNC B0 ;  /* 0x0000000000007941 */ /* 0x000fea0003800000 */
.L_x_3258:
        /* <DEDUP_REMOVED lines=309> */
.L_x_3262:
        /* <DEDUP_REMOVED lines=19> */
.L_x_3263:
[----:B------:R-:W-:Y:S05]  /*2680*/  BSYNC B0 ;  /* 0x0000000000007941 */ /* 0x000fea0003800000 */
.L_x_3261:
        /* <DEDUP_REMOVED lines=257> */
.L_x_3268:
        /* <DEDUP_REMOVED lines=22> */
.L_x_3269:
[----:B------:R-:W-:Y:S05]  /*3800*/  BSYNC B0 ;  /* 0x0000000000007941 */ /* 0x000fea0003800000 */
.L_x_3267:
        /* <DEDUP_REMOVED lines=8> */
[----:B------:R-:W-:Y:S05]  /*3890*/  CALL.REL.NOINC `($__internal_21_$__cuda_sm20_div_s64) ;  /* 0x0000002800947944 */ /* 0x000fea0003c00000 */
        /* <DEDUP_REMOVED lines=11> */
.L_x_3271:
        /* <DEDUP_REMOVED lines=22> */
.L_x_3272:
[----:B------:R-:W-:Y:S05]  /*3ab0*/  BSYNC B0 ;  /* 0x0000000000007941 */ /* 0x000fea0003800000 */
.L_x_3270:
        /* <DEDUP_REMOVED lines=11> */
[----:B------:R-:W-:Y:S05]  /*3b70*/  CALL.REL.NOINC `($__internal_21_$__cuda_sm20_div_s64) ;  /* 0x0000002400dc7944 */ /* 0x000fea0003c00000 */
        /* <DEDUP_REMOVED lines=12> */
.L_x_3274:
        /* <DEDUP_REMOVED lines=22> */
.L_x_3275:
[----:B------:R-:W-:Y:S05]  /*3da0*/  BSYNC B0 ;  /* 0x0000000000007941 */ /* 0x000fea0003800000 */
.L_x_3273:
        /* <DEDUP_REMOVED lines=52> */
.L_x_3277:
        /* <DEDUP_REMOVED lines=23> */
.L_x_3278:
[----:B------:R-:W-:Y:S05]  /*4260*/  BSYNC B0 ;  /* 0x0000000000007941 */ /* 0x000fea0003800000 */
.L_x_3276:
        /* <DEDUP_REMOVED lines=20> */
.L_x_3280:
        /* <DEDUP_REMOVED lines=22> */
.L_x_3281:
[----:B------:R-:W-:Y:S05]  /*4510*/  BSYNC B0 ;  /* 0x0000000000007941 */ /* 0x000fea0003800000 */
.L_x_3279:
        /* <DEDUP_REMOVED lines=22> */
.L_x_3283:
        /* <DEDUP_REMOVED lines=23> */
.L_x_3284:
[----:B------:R-:W-:Y:S05]  /*47f0*/  BSYNC B0 ;  /* 0x0000000000007941 */ /* 0x000fea0003800000 */
.L_x_3282:
        /* <DEDUP_REMOVED lines=39> */
.L_x_3286:
        /* <DEDUP_REMOVED lines=23> */
.L_x_3287:
[----:B------:R-:W-:Y:S05]  /*4be0*/  BSYNC B0 ;  /* 0x0000000000007941 */ /* 0x000fea0003800000 */
.L_x_3285:
        /* <DEDUP_REMOVED lines=31> */
.L_x_3289:
        /* <DEDUP_REMOVED lines=23> */
.L_x_3290:
[----:B------:R-:W-:Y:S05]  /*4f50*/  BSYNC B0 ;  /* 0x0000000000007941 */ /* 0x000fea0003800000 */
.L_x_3288:
        /* <DEDUP_REMOVED lines=21> */
.L_x_3266:
[----:B------:R-:W-:Y:S02]  /*50b0*/  ULDC.64 UR4, c[0x0][0x2b0] ;  /* 0x0000ac0000047ab9 */ /* 0x000fe40000000a00 */
[----:B------:R-:W-:-:S04]  /*50c0*/  LEA R2, P0, R52, UR4, 0x2 ;  /* 0x0000000434027c11 */ /* 0x000fc8000f8010ff */
[----:B------:R-:W-:-:S05]  /*50d0*/  LEA.HI.X R3, R52, UR5, R53, 0x2, P0 ;  /* 0x0000000534037c11 */ /* 0x000fca00080f1435 */
[----:B------:R0:W-:Y:S04]  /*50e0*/  STG.E desc[UR8][R2.64], R29 ;  /* 0x0000001d02007986 */ /* 0x0001e8000c101908 */
.L_x_3265:
[----:B------:R-:W-:Y:S05]  /*50f0*/  BSYNC B1 ;  /* 0x0000000000017941 */ /* 0x000fea0003800000 */
.L_x_3264:
        /* <DEDUP_REMOVED lines=131> */
.L_x_3293:
        /* <DEDUP_REMOVED lines=37> */
.L_x_3292:
        /* <DEDUP_REMOVED lines=25> */
.L_x_3294:
[----:B------:R-:W-:-:S13]  /*5d10*/  ISETP.GT.OR P4, PT, R13, UR5, P4 ;  /* 0x000000050d007c0c */ /* 0x000fda000a784670 */
[----:B------:R-:W-:Y:S05]  /*5d20*/  @!P4 BRA `(.L_x_3291) ;  /* 0x000000000028c947 */ /* 0x000fea0003800000 */
[----:B------:R-:W0:Y:S01]  /*5d30*/  LDS R6, [R6] ;  /* 0x0000000006067984 */ /* 0x000e220000000800 */
[----:B------:R-:W-:Y:S01]  /*5d40*/  ISETP.GE.AND P0, PT, R7, R14, PT ;  /* 0x0000000e0700720c */ /* 0x000fe20003f06270 */
[----:B------:R-:W-:-:S12]  /*5d50*/  BSSY B0, `(.L_x_3295) ;  /* 0x0000003000007945 */ /* 0x000fd80003800000 */
[----:B------:R-:W-:Y:S05]  /*5d60*/  @P0 BRA `(.L_x_3296) ;  /* 0x0000000000040947 */ /* 0x000fea0003800000 */
[----:B------:R1:W5:Y:S02]  /*5d70*/  LDG.E.128 R8, desc[UR8][R20.64] ;  /* 0x0000000814087981 */ /* 0x000364000c1e1d00 */
.L_x_3296:
[----:B------:R-:W-:Y:S05]  /*5d80*/  BSYNC B0 ;  /* 0x0000000000007941 */ /* 0x000fea0003800000 */
.L_x_3295:
[C---:B0----5:R-:W-:Y:S01]  /*5d90*/  FFMA.FTZ R4, R6.reuse, R8, R4 ;  /* 0x0000000806047223 */ /* 0x061fe20000010004 */
[C---:B------:R-:W-:Y:S01]  /*5da0*/  FFMA.FTZ R3, R6.reuse, R9, R3 ;  /* 0x0000000906037223 */ /* 0x040fe20000010003 */
[C---:B------:R-:W-:Y:S01]  /*5db0*/  FFMA.FTZ R2, R6.reuse, R10, R2 ;  /* 0x0000000a06027223 */ /* 0x040fe20000010002 */
[----:B------:R-:W-:Y:S01]  /*5dc0*/  FFMA.FTZ R0, R6, R11, R0 ;  /* 0x0000000b06007223 */ /* 0x000fe20000010000 */
.L_x_3291:
        /* <DEDUP_REMOVED lines=82> */
        .weak           $__internal_21_$__cuda_sm20_div_s64
        .type           $__internal_21_$__cuda_sm20_div_s64,@function
        .size           $__internal_21_$__cuda_sm20_div_s64,(.L_x_5297 - $__internal_21_$__cuda_sm20_div_s64)
$__internal_21_$__cuda_sm20_div_s64:
        /* <DEDUP_REMOVED lines=83> */
[----:B------:R-:W-:Y:S06]  /*6820*/  RET.REL.NODEC R22 `(_ZN5flash32flash_fwd_splitkv_combine_kernelI23Flash_fwd_kernel_traitsILi32ELi64ELi128ELi4ELb0ELb0EN7cutlass6half_tE19Flash_kernel_traitsILi32ELi64ELi128ELi4ES3_EELi16ELi7ELb1EEEvNS_16Flash_fwd_paramsE) ;  /* 0xffffff9416f47950 */ /* 0x000fec0003c3ffff */
.L_x_3297:
        /* <DEDUP_REMOVED lines=13> */
.L_x_5297:


//--------------------- .text._ZN5flash32flash_fwd_splitkv_combine_kernelI23Flash_fwd_kernel_traitsILi32ELi64ELi128ELi4ELb0ELb0EN7cutlass6half_tE19Flash_kernel_traitsILi32ELi64ELi128ELi4ES3_EELi16ELi6ELb1EEEvNS_16Flash_fwd_paramsE --------------------------
	.section	.text._ZN5flash32flash_fwd_splitkv_combine_kernelI23Flash_fwd_kernel_traitsILi32ELi64ELi128ELi4ELb0ELb0EN7cutlass6half_tE19Flash_kernel_traitsILi32ELi64ELi128ELi4ES3_EELi16ELi6ELb1EEEvNS_16Flash_fwd_paramsE,"ax",@progbits
	.align	128
        .global         _ZN5flash32flash_fwd_splitkv_combine_kernelI23Flash_fwd_kernel_traitsILi32ELi64ELi128ELi4ELb0ELb0EN7cutlass6half_tE19Flash_kernel_traitsILi32ELi64ELi128ELi4ES3_EELi16ELi6ELb1EEEvNS_16Flash_fwd_paramsE
        .type           _ZN5flash32flash_fwd_splitkv_combine_kernelI23Flash_fwd_kernel_traitsILi32ELi64ELi128ELi4ELb0ELb0EN7cutlass6half_tE19Flash_kernel_traitsILi32ELi64ELi128ELi4ES3_EELi16ELi6ELb1EEEvNS_16Flash_fwd_paramsE,@function
        .size           _ZN5flash32flash_fwd_splitkv_combine_kernelI23Flash_fwd_kernel_traitsILi32ELi64ELi128ELi4ELb0ELb0EN7cutlass6half_tE19Flash_kernel_traitsILi32ELi64ELi128ELi4ES3_EELi16ELi6ELb1EEEvNS_16Flash_fwd_paramsE,(.L_x_5298 - _ZN5flash32flash_fwd_splitkv_combine_kernelI23Flash_fwd_kernel_traitsILi32ELi64ELi128ELi4ELb0ELb0EN7cutlass6half_tE19Flash_kernel_traitsILi32ELi64ELi128ELi4ES3_EELi16ELi6ELb1EEEvNS_16Flash_fwd_paramsE)
        .other          _ZN5flash32flash_fwd_splitkv_combine_kernelI23Flash_fwd_kernel_traitsILi32ELi64ELi128ELi4ELb0ELb0EN7cutlass6half_tE19Flash_kernel_traitsILi32ELi64ELi128ELi4ES3_EELi16ELi6ELb1EEEvNS_16Flash_fwd_paramsE,@"STO_CUDA_ENTRY STV_DEFAULT"
_ZN5flash32flash_fwd_splitkv_combine_kernelI23Flash_fwd_kernel_traitsILi32ELi64ELi128ELi4ELb0ELb0EN7cutlass6half_tE19Flash_kernel_traitsILi32ELi64ELi128ELi4ES3_EELi16ELi6ELb1EEEvNS_16Flash_fwd_paramsE:
.text._ZN5flash32flash_fwd_splitkv_combine_kernelI23Flash_fwd_kernel_traitsILi32ELi64ELi128ELi4ELb0ELb0EN7cutlass6half_tE19Flash_kernel_traitsILi32ELi64ELi128ELi4ES3_EELi16ELi6ELb1EEEvNS_16Flash_fwd_paramsE:
        /* <DEDUP_REMOVED lines=23> */
[----:B------:R-:W-:Y:S05]  /*0170*/  CALL.REL.NOINC `($__internal_22_$__cuda_sm20_div_s64) ;  /* 0x0000005000bc7944 */ /* 0x000fea0003c00000 */
[----:B------:R-:W-:Y:S02]  /*0180*/  MOV R8, R0 ;  /* 0x0000000000087202 */ /* 0x000fe40000000f00 */
[----:B------:R-:W-:Y:S01]  /*0190*/  MOV R9, R25 ;  /* 0x0000001900097202 */ /* 0x000fe20000000f00 */
[----:B------:R-:W-:Y:S06]  /*01a0*/  BRA `(.L_x_3299) ;  /* 0x00000000004c7947 */ /* 0x000fec0003800000 */
.L_x_3298:
        /* <DEDUP_REMOVED lines=19> */
.L_x_3299:
        /* <DEDUP_REMOVED lines=17> */
[----:B------:R-:W-:Y:S05]  /*03f0*/  BRA `(.L_x_3302) ;  /* 0x0000000000507947 */ /* 0x000fea0003800000 */
.L_x_3301:
        /* <DEDUP_REMOVED lines=20> */
.L_x_3302:
[----:B------:R-:W-:Y:S05]  /*0540*/  BSYNC B0 ;  /* 0x0000000000007941 */ /* 0x000fea0003800000 */
.L_x_3300:
        /* <DEDUP_REMOVED lines=57> */
.L_x_3304:
        /* <DEDUP_REMOVED lines=19> */
.L_x_3305:
[----:B------:R-:W-:Y:S05]  /*0a10*/  BSYNC B0 ;  /* 0x0000000000007941 */ /* 0x000fea0003800000 */
.L_x_3303:
        /* <DEDUP_REMOVED lines=105> */
.L_x_3307:
        /* <DEDUP_REMOVED lines=20> */
.L_x_3308:
[----:B------:R-:W-:Y:S05]  /*11f0*/  BSYNC B0 ;  /* 0x0000000000007941 */ /* 0x000fea0003800000 */
.L_x_3306:
        /* <DEDUP_REMOVED lines=181> */
.L_x_3310:
        /* <DEDUP_REMOVED lines=19> */
.L_x_3311:
[----:B------:R-:W-:Y:S05]  /*1e80*/  BSYNC B0 ;  /* 0x0000000000007941 */ /* 0x000fea0003800000 */
.L_x_3309:
        /* <DEDUP_REMOVED lines=201> */
.L_x_3316:
        /* <DEDUP_REMOVED lines=22> */
.L_x_3317:
[----:B------:R-:W-:Y:S05]  /*2c80*/  BSYNC B0 ;  /* 0x0000000000007941 */ /* 0x000fea0003800000 */
.L_x_3315:
        /* <DEDUP_REMOVED lines=8> */
[----:B------:R-:W-:Y:S05]  /*2d10*/  CALL.REL.NOINC `($__internal_22_$__cuda_sm20_div_s64) ;  /* 0x0000002400d47944 */ /* 0x000fea0003c00000 */
        /* <DEDUP_REMOVED lines=11> */
.L_x_3319:
        /* <DEDUP_REMOVED lines=22> */
.L_x_3320:
[----:B------:R-:W-:Y:S05]  /*2f30*/  BSYNC B0 ;  /* 0x0000000000007941 */ /* 0x000fea0003800000 */
.L_x_3318:
        /* <DEDUP_REMOVED lines=11> */
[----:B------:R-:W-:Y:S05]  /*2ff0*/  CALL.REL.NOINC `($__internal_22_$__cuda_sm20_div_s64) ;  /* 0x00000024001c7944 */ /* 0x000fea0003c00000 */
        /* <DEDUP_REMOVED lines=12> */
.L_x_3322:
        /* <DEDUP_REMOVED lines=22> */
.L_x_3323:
[----:B------:R-:W-:Y:S05]  /*3220*/  BSYNC B0 ;  /* 0x0000000000007941 */ /* 0x000fea0003800000 */
.L_x_3321:
        /* <DEDUP_REMOVED lines=52> */
.L_x_3325:
        /* <DEDUP_REMOVED lines=23> */
.L_x_3326:
[----:B------:R-:W-:Y:S05]  /*36e0*/  BSYNC B0 ;  /* 0x0000000000007941 */ /* 0x000fea0003800000 */
.L_x_3324:
        /* <DEDUP_REMOVED lines=20> */
.L_x_3328:
        /* <DEDUP_REMOVED lines=22> */
.L_x_3329:
[----:B------:R-:W-:Y:S05]  /*3990*/  BSYNC B0 ;  /* 0x0000000000007941 */ /* 0x000fea0003800000 */
.L_x_3327:
        /* <DEDUP_REMOVED lines=22> */
.L_x_3331:
        /* <DEDUP_REMOVED lines=23> */
.L_x_3332:
[----:B------:R-:W-:Y:S05]  /*3c70*/  BSYNC B0 ;  /* 0x0000000000007941 */ /* 0x000fea0003800000 */
.L_x_3330:
        /* <DEDUP_REMOVED lines=39> */
.L_x_3334:
        /* <DEDUP_REMOVED lines=23> */
.L_x_3335:
[----:B------:R-:W-:Y:S05]  /*4060*/  BSYNC B0 ;  /* 0x0000000000007941 */ /* 0x000fea0003800000 */
.L_x_3333:
        /* <DEDUP_REMOVED lines=31> */
.L_x_3337:
        /* <DEDUP_REMOVED lines=23> */
.L_x_3338:
[----:B------:R-:W-:Y:S05]  /*43d0*/  BSYNC B0 ;  /* 0x0000000000007941 */ /* 0x000fea0003800000 */
.L_x_3336:
        /* <DEDUP_REMOVED lines=21> */
.L_x_3314:
[----:B------:R-:W-:Y:S02]  /*4530*/  ULDC.64 UR4, c[0x0][0x2b0] ;  /* 0x0000ac0000047ab9 */ /* 0x000fe40000000a00 */
[----:B------:R-:W-:-:S04]  /*4540*/  LEA R2, P0, R44, UR4, 0x2 ;  /* 0x000000042c027c11 */ /* 0x000fc8000f8010ff */
[----:B------:R-:W-:-:S05]  /*4550*/  LEA.HI.X R3, R44, UR5, R45, 0x2, P0 ;  /* 0x000000052c037c11 */ /* 0x000fca00080f142d */
[----:B------:R0:W-:Y:S04]  /*4560*/  STG.E desc[UR8][R2.64], R29 ;  /* 0x0000001d02007986 */ /* 0x0001e8000c101908 */
.L_x_3313:
[----:B------:R-:W-:Y:S05]  /*4570*/  BSYNC B1 ;  /* 0x0000000000017941 */ /* 0x000fea0003800000 */
.L_x_3312:
        /* <DEDUP_REMOVED lines=83> */
.L_x_3341:
        /* <DEDUP_REMOVED lines=37> */
.L_x_3340:
        /* <DEDUP_REMOVED lines=25> */
.L_x_3342:
[----:B------:R-:W-:-:S13]  /*4e90*/  ISETP.GT.OR P4, PT, R13, UR5, P4 ;  /* 0x000000050d007c0c */ /* 0x000fda000a784670 */
[----:B------:R-:W-:Y:S05]  /*4ea0*/  @!P4 BRA `(.L_x_3339) ;  /* 0x000000000028c947 */ /* 0x000fea0003800000 */
[----:B------:R-:W0:Y:S01]  /*4eb0*/  LDS R6, [R6] ;  /* 0x0000000006067984 */ /* 0x000e220000000800 */
[----:B------:R-:W-:Y:S01]  /*4ec0*/  ISETP.GE.AND P0, PT, R7, R15, PT ;  /* 0x0000000f0700720c */ /* 0x000fe20003f06270 */
[----:B------:R-:W-:-:S12]  /*4ed0*/  BSSY B0, `(.L_x_3343) ;  /* 0x0000003000007945 */ /* 0x000fd80003800000 */
[----:B------:R-:W-:Y:S05]  /*4ee0*/  @P0 BRA `(.L_x_3344) ;  /* 0x0000000000040947 */ /* 0x000fea0003800000 */
[----:B------:R1:W5:Y:S02]  /*4ef0*/  LDG.E.128 R8, desc[UR8][R20.64] ;  /* 0x0000000814087981 */ /* 0x000364000c1e1d00 */
.L_x_3344:
[----:B------:R-:W-:Y:S05]  /*4f00*/  BSYNC B0 ;  /* 0x0000000000007941 */ /* 0x000fea0003800000 */
.L_x_3343:
[C---:B0----5:R-:W-:Y:S01]  /*4f10*/  FFMA.FTZ R4, R6.reuse, R8, R4 ;  /* 0x0000000806047223 */ /* 0x061fe20000010004 */
[C---:B------:R-:W-:Y:S01]  /*4f20*/  FFMA.FTZ R3, R6.reuse, R9, R3 ;  /* 0x0000000906037223 */ /* 0x040fe20000010003 */
[C---:B------:R-:W-:Y:S01]  /*4f30*/  FFMA.FTZ R2, R6.reuse, R10, R2 ;  /* 0x0000000a06027223 */ /* 0x040fe20000010002 */
[----:B------:R-:W-:Y:S01]  /*4f40*/  FFMA.FTZ R0, R6, R11, R0 ;  /* 0x0000000b06007223 */ /* 0x000fe20000010000 */
.L_x_3339:
        /* <DEDUP_REMOVED lines=82> */
        .weak           $__internal_22_$__cuda_sm20_div_s64
        .type           $__internal_22_$__cuda_sm20_div_s64,@function
        .size           $__internal_22_$__cuda_sm20_div_s64,(.L_x_5298 - $__internal_22_$__cuda_sm20_div_s64)
$__internal_22_$__cuda_sm20_div_s64:
        /* <DEDUP_REMOVED lines=83> */
[----:B------:R-:W-:Y:S06]  /*59a0*/  RET.REL.NODEC R22 `(_ZN5flash32flash_fwd_splitkv_combine_kernelI23Flash_fwd_kernel_traitsILi32ELi64ELi128ELi4ELb0ELb0EN7cutlass6half_tE19Flash_kernel_traitsILi32ELi64ELi128ELi4ES3_EELi16ELi6ELb1EEEvNS_16Flash_fwd_paramsE) ;  /* 0xffffffa416947950 */ /* 0x000fec0003c3ffff */
.L_x_3345:
        /* <DEDUP_REMOVED lines=13> */
.L_x_5298:


//--------------------- .text._ZN5flash32flash_fwd_splitkv_combine_kernelI23Flash_fwd_kernel_traitsILi32ELi64ELi128ELi4ELb0ELb0EN7cutlass6half_tE19Flash_kernel_traitsILi32ELi64ELi128ELi4ES3_EELi16ELi5ELb1EEEvNS_16Flash_fwd_paramsE --------------------------
	.section	.text._ZN5flash32flash_fwd_splitkv_combine_kernelI23Flash_fwd_kernel_traitsILi32ELi64ELi128ELi4ELb0ELb0EN7cutlass6half_tE19Flash_kernel_traitsILi32ELi64ELi128ELi4ES3_EELi16ELi5ELb1EEEvNS_16Flash_fwd_paramsE,"ax",@progbits
	.align	128
        .global         _ZN5flash32flash_fwd_splitkv_combine_kernelI23Flash_fwd_kernel_traitsILi32ELi64ELi128ELi4ELb0ELb0EN7cutlass6half_tE19Flash_kernel_traitsILi32ELi64ELi128ELi4ES3_EELi16ELi5ELb1EEEvNS_16Flash_fwd_paramsE
        .type           _ZN5flash32flash_fwd_splitkv_combine_kernelI23Flash_fwd_kernel_traitsILi32ELi64ELi128ELi4ELb0ELb0EN7cutlass6half_tE19Flash_kernel_traitsILi32ELi64ELi128ELi4ES3_EELi16ELi5ELb1EEEvNS_16Flash_fwd_paramsE,@function
        .size           _ZN5flash32flash_fwd_splitkv_combine_kernelI23Flash_fwd_kernel_traitsILi32ELi64ELi128ELi4ELb0ELb0EN7cutlass6half_tE19Flash_kernel_traitsILi32ELi64ELi128ELi4ES3_EELi16ELi5ELb1EEEvNS_16Flash_fwd_paramsE,(.L_x_5299 - _ZN5flash32flash_fwd_splitkv_combine_kernelI23Flash_fwd_kernel_traitsILi32ELi64ELi128ELi4ELb0ELb0EN7cutlass6half_tE19Flash_kernel_traitsILi32ELi64ELi128ELi4ES3_EELi16ELi5ELb1EEEvNS_16Flash_fwd_paramsE)
        .other          _ZN5flash32flash_fwd_splitkv_combine_kernelI23Flash_fwd_kernel_traitsILi32ELi64ELi128ELi4ELb0ELb0EN7cutlass6half_tE19Flash_kernel_traitsILi32ELi64ELi128ELi4ES3_EELi16ELi5ELb1EEEvNS_16Flash_fwd_paramsE,@"STO_CUDA_ENTRY STV_DEFAULT"
_ZN5flash32flash_fwd_splitkv_combine_kernelI23Flash_fwd_kernel_traitsILi32ELi64ELi128ELi4ELb0ELb0EN7cutlass6half_tE19Flash_kernel_traitsILi32ELi64ELi128ELi4ES3_EELi16ELi5ELb1EEEvNS_16Flash_fwd_paramsE:
.text._ZN5flash32flash_fwd_splitkv_combine_kernelI23Flash_fwd_kernel_traitsILi32ELi64ELi128ELi4ELb0ELb0EN7cutlass6half_tE19Flash_kernel_traitsILi32ELi64ELi128ELi4ES3_EELi16ELi5ELb1EEEvNS_16Flash_fwd_paramsE:
        /* <DEDUP_REMOVED lines=23> */
[----:B------:R-:W-:Y:S05]  /*0170*/  CALL.REL.NOINC `($__internal_23_$__cuda_sm20_div_s64) ;  /* 0x0000004800a87944 */ /* 0x000fea0003c00000 */
[----:B------:R-:W-:Y:S05]  /*0180*/  BRA `(.L_x_3347) ;  /* 0x00000000004c7947 */ /* 0x000fea0003800000 */
.L_x_3346:
        /* <DEDUP_REMOVED lines=19> */
.L_x_3347:
        /* <DEDUP_REMOVED lines=12> */
[----:B------:R-:W-:Y:S05]  /*0380*/  CALL.REL.NOINC `($__internal_23_$__cuda_sm20_div_s64) ;  /* 0x0000004800247944 */ /* 0x000fea0003c00000 */
[----:B------:R-:W-:Y:S02]  /*0390*/  MOV R6, R20 ;  /* 0x0000001400067202 */ /* 0x000fe40000000f00 */
[----:B------:R-:W-:Y:S01]  /*03a0*/  MOV R7, R21 ;  /* 0x0000001500077202 */ /* 0x000fe20000000f00 */
[----:B------:R-:W-:Y:S05]  /*03b0*/  BRA `(.L_x_3350) ;  /* 0x00000000004c7947 */ /* 0x000fea0003800000 */
.L_x_3349:
        /* <DEDUP_REMOVED lines=19> */
.L_x_3350:
[----:B------:R-:W-:Y:S05]  /*04f0*/  BSYNC B0 ;  /* 0x0000000000007941 */ /* 0x000fea0003800000 */
.L_x_3348:
        /* <DEDUP_REMOVED lines=53> */
[----:B------:R-:W-:Y:S02]  /*0850*/  MOV R32, R20 ;  /* 0x0000001400207202 */ /* 0x000fe40000000f00 */
[----:B------:R-:W-:Y:S01]  /*0860*/  MOV R33, R21 ;  /* 0x0000001500217202 */ /* 0x000fe20000000f00 */
[----:B------:R-:W-:Y:S05]  /*0870*/  BRA `(.L_x_3353) ;  /* 0x00000000004c7947 */ /* 0x000fea0003800000 */
.L_x_3352:
        /* <DEDUP_REMOVED lines=19> */
.L_x_3353:
[----:B------:R-:W-:Y:S05]  /*09b0*/  BSYNC B0 ;  /* 0x0000000000007941 */ /* 0x000fea0003800000 */
.L_x_3351:
        /* <DEDUP_REMOVED lines=105> */
.L_x_3355:
        /* <DEDUP_REMOVED lines=19> */
.L_x_3356:
[----:B------:R-:W-:Y:S05]  /*1180*/  BSYNC B0 ;  /* 0x0000000000007941 */ /* 0x000fea0003800000 */
.L_x_3354:
        /* <DEDUP_REMOVED lines=113> */
[----:B------:R-:W-:Y:S05]  /*18a0*/  CALL.REL.NOINC `($__internal_23_$__cuda_sm20_div_s64) ;  /* 0x0000003000dc7944 */ /* 0x000fea0003c00000 */
[----:B------:R-:W-:Y:S02]  /*18b0*/  MOV R40, R20 ;  /* 0x0000001400287202 */ /* 0x000fe40000000f00 */
[----:B------:R-:W-:Y:S01]  /*18c0*/  MOV R41, R21 ;  /* 0x0000001500297202 */ /* 0x000fe20000000f00 */
[----:B------:R-:W-:Y:S05]  /*18d0*/  BRA `(.L_x_3359) ;  /* 0x00000000004c7947 */ /* 0x000fea0003800000 */
.L_x_3358:
        /* <DEDUP_REMOVED lines=19> */
.L_x_3359:
[----:B------:R-:W-:Y:S05]  /*1a10*/  BSYNC B0 ;  /* 0x0000000000007941 */ /* 0x000fea0003800000 */
.L_x_3357:
        /* <DEDUP_REMOVED lines=163> */
[----:B------:R-:W-:Y:S05]  /*2450*/  CALL.REL.NOINC `($__internal_23_$__cuda_sm20_div_s64) ;  /* 0x0000002400f07944 */ /* 0x000fea0003c00000 */
        /* <DEDUP_REMOVED lines=9> */
.L_x_3364:
        /* <DEDUP_REMOVED lines=22> */
.L_x_3365:
[----:B------:R-:W-:Y:S05]  /*2650*/  BSYNC B0 ;  /* 0x0000000000007941 */ /* 0x000fea0003800000 */
.L_x_3363:
        /* <DEDUP_REMOVED lines=19> */
.L_x_3367:
        /* <DEDUP_REMOVED lines=22> */
.L_x_3368:
[----:B------:R-:W-:Y:S05]  /*28f0*/  BSYNC B0 ;  /* 0x0000000000007941 */ /* 0x000fea0003800000 */
.L_x_3366:
        /* <DEDUP_REMOVED lines=11> */
[----:B------:R-:W-:Y:S05]  /*29b0*/  CALL.REL.NOINC `($__internal_23_$__cuda_sm20_div_s64) ;  /* 0x0000002000987944 */ /* 0x000fea0003c00000 */
[----:B------:R-:W-:-:S04]  /*29c0*/  IADD3 R19, P0, RZ, -R20, RZ ;  /* 0x80000014ff137210 */ /* 0x000fc80007f1e0ff */
[----:B------:R-:W-:Y:S01]  /*29d0*/  IADD3.X R18, RZ, ~R21, RZ, P0, !PT ;  /* 0x80000015ff127210 */ /* 0x000fe200007fe4ff */
[----:B------:R-:W-:-:S04]  /*29e0*/  IMAD.WIDE.U32 R42, R5, R19, R42 ;  /* 0x00000013052a7225 */ /* 0x000fc800078e002a */
[----:B------:R-:W-:-:S04]  /*29f0*/  IMAD R18, R18, R5, RZ ;  /* 0x0000000512127224 */ /* 0x000fc800078e02ff */
[----:B------:R-:W-:-:S05]  /*2a00*/  IMAD R4, R4, R19, R18 ;  /* 0x0000001304047224 */ /* 0x000fca00078e0212 */
[----:B------:R-:W-:Y:S01]  /*2a10*/  IADD3 R4, R43, R4, RZ ;  /* 0x000000042b047210 */ /* 0x000fe20007ffe0ff */
[----:B------:R-:W-:Y:S05]  /*2a20*/  BRA `(.L_x_3371) ;  /* 0x0000000000587947 */ /* 0x000fea0003800000 */
.L_x_3370:
        /* <DEDUP_REMOVED lines=22> */
.L_x_3371:
[----:B------:R-:W-:Y:S05]  /*2b90*/  BSYNC B0 ;  /* 0x0000000000007941 */ /* 0x000fea0003800000 */
.L_x_3369:
        /* <DEDUP_REMOVED lines=38> */
[----:B------:R-:W-:Y:S05]  /*2e00*/  CALL.REL.NOINC `($__internal_23_$__cuda_sm20_div_s64) ;  /* 0x0000001c00847944 */ /* 0x000fea0003c00000 */
        /* <DEDUP_REMOVED lines=12> */
.L_x_3373:
        /* <DEDUP_REMOVED lines=23> */
.L_x_3374:
[----:B------:R-:W-:Y:S05]  /*3040*/  BSYNC B0 ;  /* 0x0000000000007941 */ /* 0x000fea0003800000 */
.L_x_3372:
        /* <DEDUP_REMOVED lines=18> */
.L_x_3376:
        /* <DEDUP_REMOVED lines=22> */
.L_x_3377:
[----:B------:R-:W-:Y:S05]  /*32d0*/  BSYNC B0 ;  /* 0x0000000000007941 */ /* 0x000fea0003800000 */
.L_x_3375:
        /* <DEDUP_REMOVED lines=22> */
.L_x_3379:
        /* <DEDUP_REMOVED lines=23> */
.L_x_3380:
[----:B------:R-:W-:Y:S05]  /*35b0*/  BSYNC B0 ;  /* 0x0000000000007941 */ /* 0x000fea0003800000 */
.L_x_3378:
        /* <DEDUP_REMOVED lines=39> */
.L_x_3382:
        /* <DEDUP_REMOVED lines=23> */
.L_x_3383:
[----:B------:R-:W-:Y:S05]  /*39a0*/  BSYNC B0 ;  /* 0x0000000000007941 */ /* 0x000fea0003800000 */
.L_x_3381:
        /* <DEDUP_REMOVED lines=29> */
.L_x_3385:
        /* <DEDUP_REMOVED lines=23> */
.L_x_3386:
[----:B------:R-:W-:Y:S05]  /*3cf0*/  BSYNC B0 ;  /* 0x0000000000007941 */ /* 0x000fea0003800000 */
.L_x_3384:
        /* <DEDUP_REMOVED lines=21> */
.L_x_3362:
[----:B------:R-:W-:Y:S02]  /*3e50*/  ULDC.64 UR4, c[0x0][0x2b0] ;  /* 0x0000ac0000047ab9 */ /* 0x000fe40000000a00 */
[----:B------:R-:W-:-:S04]  /*3e60*/  LEA R2, P0, R38, UR4, 0x2 ;  /* 0x0000000426027c11 */ /* 0x000fc8000f8010ff */
[----:B------:R-:W-:-:S05]  /*3e70*/  LEA.HI.X R3, R38, UR5, R39, 0x2, P0 ;  /* 0x0000000526037c11 */ /* 0x000fca00080f1427 */
[----:B------:R0:W-:Y:S04]  /*3e80*/  STG.E desc[UR8][R2.64], R29 ;  /* 0x0000001d02007986 */ /* 0x0001e8000c101908 */
.L_x_3361:
[----:B------:R-:W-:Y:S05]  /*3e90*/  BSYNC B1 ;  /* 0x0000000000017941 */ /* 0x000fea0003800000 */
.L_x_3360:
        /* <DEDUP_REMOVED lines=59> */
.L_x_3389:
        /* <DEDUP_REMOVED lines=37> */
.L_x_3388:
        /* <DEDUP_REMOVED lines=25> */
.L_x_3390:
[----:B------:R-:W-:-:S13]  /*4630*/  ISETP.GT.OR P4, PT, R13, UR5, P4 ;  /* 0x000000050d007c0c */ /* 0x000fda000a784670 */
[----:B------:R-:W-:Y:S05]  /*4640*/  @!P4 BRA `(.L_x_3387) ;  /* 0x000000000028c947 */ /* 0x000fea0003800000 */
[----:B------:R-:W0:Y:S01]  /*4650*/  LDS R6, [R6] ;  /* 0x0000000006067984 */ /* 0x000e220000000800 */
[----:B------:R-:W-:Y:S01]  /*4660*/  ISETP.GE.AND P0, PT, R7, R16, PT ;  /* 0x000000100700720c */ /* 0x000fe20003f06270 */
[----:B------:R-:W-:-:S12]  /*4670*/  BSSY B0, `(.L_x_3391) ;  /* 0x0000003000007945 */ /* 0x000fd80003800000 */
[----:B------:R-:W-:Y:S05]  /*4680*/  @P0 BRA `(.L_x_3392) ;  /* 0x0000000000040947 */ /* 0x000fea0003800000 */
[----:B------:R1:W5:Y:S02]  /*4690*/  LDG.E.128 R8, desc[UR8][R24.64] ;  /* 0x0000000818087981 */ /* 0x000364000c1e1d00 */
.L_x_3392:
[----:B------:R-:W-:Y:S05]  /*46a0*/  BSYNC B0 ;  /* 0x0000000000007941 */ /* 0x000fea0003800000 */
.L_x_3391:
[C---:B0----5:R-:W-:Y:S01]  /*46b0*/  FFMA.FTZ R5, R6.reuse, R8, R5 ;  /* 0x0000000806057223 */ /* 0x061fe20000010005 */
[C---:B------:R-:W-:Y:S01]  /*46c0*/  FFMA.FTZ R2, R6.reuse, R9, R2 ;  /* 0x0000000906027223 */ /* 0x040fe20000010002 */
[C---:B------:R-:W-:Y:S01]  /*46d0*/  FFMA.FTZ R3, R6.reuse, R10, R3 ;  /* 0x0000000a06037223 */ /* 0x040fe20000010003 */
[----:B------:R-:W-:Y:S01]  /*46e0*/  FFMA.FTZ R0, R6, R11, R0 ;  /* 0x0000000b06007223 */ /* 0x000fe20000010000 */
.L_x_3387:
        /* <DEDUP_REMOVED lines=83> */
        .weak           $__internal_23_$__cuda_sm20_div_s64
        .type           $__internal_23_$__cuda_sm20_div_s64,@function
        .size           $__internal_23_$__cuda_sm20_div_s64,(.L_x_5299 - $__internal_23_$__cuda_sm20_div_s64)
$__internal_23_$__cuda_sm20_div_s64:
        /* <DEDUP_REMOVED lines=83> */
[----:B------:R-:W-:Y:S05]  /*5150*/  RET.REL.NODEC R22 `(_ZN5flash32flash_fwd_splitkv_combine_kernelI23Flash_fwd_kernel_traitsILi32ELi64ELi128ELi4ELb0ELb0EN7cutlass6half_tE19Flash_kernel_traitsILi32ELi64ELi128ELi4ES3_EELi16ELi5ELb1EEEvNS_16Flash_fwd_paramsE) ;  /* 0xffffffac16a87950 */ /* 0x000fea0003c3ffff */
.L_x_3393:
        /* <DEDUP_REMOVED lines=10> */
.L_x_5299:


//--------------------- .text._ZN5flash32flash_fwd_splitkv_combine_kernelI23Flash_fwd_kernel_traitsILi32ELi64ELi128ELi4ELb0ELb0EN7cutlass6half_tE19Flash_kernel_traitsILi32ELi64ELi128ELi4ES3_EELi16ELi4ELb1EEEvNS_16Flash_fwd_paramsE --------------------------
	.section	.text._ZN5flash32flash_fwd_splitkv_combine_kernelI23Flash_fwd_kernel_traitsILi32ELi64ELi128ELi4ELb0ELb0EN7cutlass6half_tE19Flash_kernel_traitsILi32ELi64ELi128ELi4ES3_EELi16ELi4ELb1EEEvNS_16Flash_fwd_paramsE,"ax",@progbits
	.align	128
        .global         _ZN5flash32flash_fwd_splitkv_combine_kernelI23Flash_fwd_kernel_traitsILi32ELi64ELi128ELi4ELb0ELb0EN7cutlass6half_tE19Flash_kernel_traitsILi32ELi64ELi128ELi4ES3_EELi16ELi4ELb1EEEvNS_16Flash_fwd_paramsE
        .type           _ZN5flash32flash_fwd_splitkv_combine_kernelI23Flash_fwd_kernel_traitsILi32ELi64ELi128ELi4ELb0ELb0EN7cutlass6half_tE19Flash_kernel_traitsILi32ELi64ELi128ELi4ES3_EELi16ELi4ELb1EEEvNS_16Flash_fwd_paramsE,@function
        .size           _ZN5flash32flash_fwd_splitkv_combine_kernelI23Flash_fwd_kernel_traitsILi32ELi64ELi128ELi4ELb0ELb0EN7cutlass6half_tE19Flash_kernel_traitsILi32ELi64ELi128ELi4ES3_EELi16ELi4ELb1EEEvNS_16Flash_fwd_paramsE,(.L_x_5300 - _ZN5flash32flash_fwd_splitkv_combine_kernelI23Flash_fwd_kernel_traitsILi32ELi64ELi128ELi4ELb0ELb0EN7cutlass6half_tE19Flash_kernel_traitsILi32ELi64ELi128ELi4ES3_EELi16ELi4ELb1EEEvNS_16Flash_fwd_paramsE)
        .other          _ZN5flash32flash_fwd_splitkv_combine_kernelI23Flash_fwd_kernel_traitsILi32ELi64ELi128ELi4ELb0ELb0EN7cutlass6half_tE19Flash_kernel_traitsILi32ELi64ELi128ELi4ES3_EELi16ELi4ELb1EEEvNS_16Flash_fwd_paramsE,@"STO_CUDA_ENTRY STV_DEFAULT"
_ZN5flash32flash_fwd_splitkv_combine_kernelI23Flash_fwd_kernel_traitsILi32ELi64ELi128ELi4ELb0ELb0EN7cutlass6half_tE19Flash_kernel_traitsILi32ELi64ELi128ELi4ES3_EELi16ELi4ELb1EEEvNS_16Flash_fwd_paramsE:
.text._ZN5flash32flash_fwd_splitkv_combine_kernelI23Flash_fwd_kernel_traitsILi32ELi64ELi128ELi4ELb0ELb0EN7cutlass6half_tE19Flash_kernel_traitsILi32ELi64ELi128ELi4ES3_EELi16ELi4ELb1EEEvNS_16Flash_fwd_paramsE:
        /* <DEDUP_REMOVED lines=23> */
[----:B------:R-:W-:Y:S05]  /*0170*/  CALL.REL.NOINC `($__internal_24_$__cuda_sm20_div_s64) ;  /* 0x0000004400bc7944 */ /* 0x000fea0003c00000 */
[----:B------:R-:W-:Y:S05]  /*0180*/  BRA `(.L_x_3395) ;  /* 0x00000000004c7947 */ /* 0x000fea0003800000 */
.L_x_3394:
        /* <DEDUP_REMOVED lines=19> */
.L_x_3395:
        /* <DEDUP_REMOVED lines=12> */
[----:B------:R-:W-:Y:S05]  /*0380*/  CALL.REL.NOINC `($__internal_24_$__cuda_sm20_div_s64) ;  /* 0x0000004400387944 */ /* 0x000fea0003c00000 */
[----:B------:R-:W-:Y:S02]  /*0390*/  MOV R8, R22 ;  /* 0x0000001600087202 */ /* 0x000fe40000000f00 */
[----:B------:R-:W-:Y:S01]  /*03a0*/  MOV R9, R23 ;  /* 0x0000001700097202 */ /* 0x000fe20000000f00 */
[----:B------:R-:W-:Y:S05]  /*03b0*/  BRA `(.L_x_3398) ;  /* 0x00000000004c7947 */ /* 0x000fea0003800000 */
.L_x_3397:
        /* <DEDUP_REMOVED lines=19> */
.L_x_3398:
[----:B------:R-:W-:Y:S05]  /*04f0*/  BSYNC B0 ;  /* 0x0000000000007941 */ /* 0x000fea0003800000 */
.L_x_3396:
        /* <DEDUP_REMOVED lines=42> */
.L_x_3400:
        /* <DEDUP_REMOVED lines=19> */
.L_x_3401:
[----:B------:R-:W-:Y:S05]  /*08d0*/  BSYNC B0 ;  /* 0x0000000000007941 */ /* 0x000fea0003800000 */
.L_x_3399:
        /* <DEDUP_REMOVED lines=72> */
[----:B------:R-:W-:Y:S05]  /*0d60*/  CALL.REL.NOINC `($__internal_24_$__cuda_sm20_div_s64) ;  /* 0x0000003800c07944 */ /* 0x000fea0003c00000 */
[----:B------:R-:W-:Y:S02]  /*0d70*/  MOV R38, R22 ;  /* 0x0000001600267202 */ /* 0x000fe40000000f00 */
[----:B------:R-:W-:Y:S01]  /*0d80*/  MOV R39, R23 ;  /* 0x0000001700277202 */ /* 0x000fe20000000f00 */
[----:B------:R-:W-:Y:S05]  /*0d90*/  BRA `(.L_x_3404) ;  /* 0x00000000004c7947 */ /* 0x000fea0003800000 */
.L_x_3403:
        /* <DEDUP_REMOVED lines=19> */
.L_x_3404:
[----:B------:R-:W-:Y:S05]  /*0ed0*/  BSYNC B0 ;  /* 0x0000000000007941 */ /* 0x000fea0003800000 */
.L_x_3402:
        /* <DEDUP_REMOVED lines=41> */
.L_x_3406:
        /* <DEDUP_REMOVED lines=19> */
.L_x_3407:
[----:B------:R-:W-:Y:S05]  /*12a0*/  BSYNC B0 ;  /* 0x0000000000007941 */ /* 0x000fea0003800000 */
.L_x_3405:
        /* <DEDUP_REMOVED lines=235> */
[----:B------:R-:W-:Y:S05]  /*2160*/  CALL.REL.NOINC `($__internal_24_$__cuda_sm20_div_s64) ;  /* 0x0000002400c07944 */ /* 0x000fea0003c00000 */
        /* <DEDUP_REMOVED lines=9> */
.L_x_3412:
        /* <DEDUP_REMOVED lines=22> */
.L_x_3413:
[----:B------:R-:W-:Y:S05]  /*2360*/  BSYNC B0 ;  /* 0x0000000000007941 */ /* 0x000fea0003800000 */
.L_x_3411:
        /* <DEDUP_REMOVED lines=19> */
.L_x_3415:
        /* <DEDUP_REMOVED lines=22> */
.L_x_3416:
[----:B------:R-:W-:Y:S05]  /*2600*/  BSYNC B0 ;  /* 0x0000000000007941 */ /* 0x000fea0003800000 */
.L_x_3414:
        /* <DEDUP_REMOVED lines=11> */
[----:B------:R-:W-:Y:S05]  /*26c0*/  CALL.REL.NOINC `($__internal_24_$__cuda_sm20_div_s64) ;  /* 0x0000002000687944 */ /* 0x000fea0003c00000 */
[----:B------:R-:W-:-:S04]  /*26d0*/  IADD3 R19, P0, RZ, -R22, RZ ;  /* 0x80000016ff137210 */ /* 0x000fc80007f1e0ff */
[----:B------:R-:W-:Y:S01]  /*26e0*/  IADD3.X R18, RZ, ~R23, RZ, P0, !PT ;  /* 0x80000017ff127210 */ /* 0x000fe200007fe4ff */
[----:B------:R-:W-:-:S04]  /*26f0*/  IMAD.WIDE.U32 R42, R5, R19, R42 ;  /* 0x00000013052a7225 */ /* 0x000fc800078e002a */
[----:B------:R-:W-:-:S04]  /*2700*/  IMAD R18, R18, R5, RZ ;  /* 0x0000000512127224 */ /* 0x000fc800078e02ff */
[----:B------:R-:W-:-:S05]  /*2710*/  IMAD R4, R4, R19, R18 ;  /* 0x0000001304047224 */ /* 0x000fca00078e0212 */
[----:B------:R-:W-:Y:S01]  /*2720*/  IADD3 R4, R43, R4, RZ ;  /* 0x000000042b047210 */ /* 0x000fe20007ffe0ff */
[----:B------:R-:W-:Y:S05]  /*2730*/  BRA `(.L_x_3419) ;  /* 0x0000000000587947 */ /* 0x000fea0003800000 */
.L_x_3418:
        /* <DEDUP_REMOVED lines=22> */
.L_x_3419:
[----:B------:R-:W-:Y:S05]  /*28a0*/  BSYNC B0 ;  /* 0x0000000000007941 */ /* 0x000fea0003800000 */
.L_x_3417:
        /* <DEDUP_REMOVED lines=38> */
[----:B------:R-:W-:Y:S05]  /*2b10*/  CALL.REL.NOINC `($__internal_24_$__cuda_sm20_div_s64) ;  /* 0x0000001c00547944 */ /* 0x000fea0003c00000 */
        /* <DEDUP_REMOVED lines=12> */
.L_x_3421:
        /* <DEDUP_REMOVED lines=23> */
.L_x_3422:
[----:B------:R-:W-:Y:S05]  /*2d50*/  BSYNC B0 ;  /* 0x0000000000007941 */ /* 0x000fea0003800000 */
.L_x_3420:
        /* <DEDUP_REMOVED lines=18> */
.L_x_3424:
        /* <DEDUP_REMOVED lines=22> */
.L_x_3425:
[----:B------:R-:W-:Y:S05]  /*2fe0*/  BSYNC B0 ;  /* 0x0000000000007941 */ /* 0x000fea0003800000 */
.L_x_3423:
        /* <DEDUP_REMOVED lines=22> */
.L_x_3427:
        /* <DEDUP_REMOVED lines=23> */
.L_x_3428:
[----:B------:R-:W-:Y:S05]  /*32c0*/  BSYNC B0 ;  /* 0x0000000000007941 */ /* 0x000fea0003800000 */
.L_x_3426:
        /* <DEDUP_REMOVED lines=39> */
.L_x_3430:
        /* <DEDUP_REMOVED lines=23> */
.L_x_3431:
[----:B------:R-:W-:Y:S05]  /*36b0*/  BSYNC B0 ;  /* 0x0000000000007941 */ /* 0x000fea0003800000 */
.L_x_3429:
        /* <DEDUP_REMOVED lines=29> */
.L_x_3433:
        /* <DEDUP_REMOVED lines=23> */
.L_x_3434:
[----:B------:R-:W-:Y:S05]  /*3a00*/  BSYNC B0 ;  /* 0x0000000000007941 */ /* 0x000fea0003800000 */
.L_x_3432:
        /* <DEDUP_REMOVED lines=21> */
.L_x_3410:
[----:B------:R-:W-:Y:S02]  /*3b60*/  ULDC.64 UR4, c[0x0][0x2b0] ;  /* 0x0000ac0000047ab9 */ /* 0x000fe40000000a00 */
[----:B------:R-:W-:-:S04]  /*3b70*/  LEA R2, P0, R36, UR4, 0x2 ;  /* 0x0000000424027c11 */ /* 0x000fc8000f8010ff */
[----:B------:R-:W-:-:S05]  /*3b80*/  LEA.HI.X R3, R36, UR5, R37, 0x2, P0 ;  /* 0x0000000524037c11 */ /* 0x000fca00080f1425 */
[----:B------:R0:W-:Y:S04]  /*3b90*/  STG.E desc[UR8][R2.64], R30 ;  /* 0x0000001e02007986 */ /* 0x0001e8000c101908 */
.L_x_3409:
[----:B------:R-:W-:Y:S05]  /*3ba0*/  BSYNC B1 ;  /* 0x0000000000017941 */ /* 0x000fea0003800000 */
.L_x_3408:
        /* <DEDUP_REMOVED lines=47> */
.L_x_3437:
        /* <DEDUP_REMOVED lines=37> */
.L_x_3436:
        /* <DEDUP_REMOVED lines=25> */
.L_x_3438:
[----:B------:R-:W-:-:S13]  /*4280*/  ISETP.GT.OR P4, PT, R13, UR5, P4 ;  /* 0x000000050d007c0c */ /* 0x000fda000a784670 */
[----:B------:R-:W-:Y:S05]  /*4290*/  @!P4 BRA `(.L_x_3435) ;  /* 0x000000000028c947 */ /* 0x000fea0003800000 */
[----:B------:R-:W0:Y:S01]  /*42a0*/  LDS R6, [R6] ;  /* 0x0000000006067984 */ /* 0x000e220000000800 */
[----:B------:R-:W-:Y:S01]  /*42b0*/  ISETP.GE.AND P0, PT, R7, R16, PT ;  /* 0x000000100700720c */ /* 0x000fe20003f06270 */
[----:B------:R-:W-:-:S12]  /*42c0*/  BSSY B0, `(.L_x_3439) ;  /* 0x0000003000007945 */ /* 0x000fd80003800000 */
[----:B------:R-:W-:Y:S05]  /*42d0*/  @P0 BRA `(.L_x_3440) ;  /* 0x0000000000040947 */ /* 0x000fea0003800000 */
[----:B------:R1:W5:Y:S02]  /*42e0*/  LDG.E.128 R8, desc[UR8][R24.64] ;  /* 0x0000000818087981 */ /* 0x000364000c1e1d00 */
.L_x_3440:
[----:B------:R-:W-:Y:S05]  /*42f0*/  BSYNC B0 ;  /* 0x0000000000007941 */ /* 0x000fea0003800000 */
.L_x_3439:
[C---:B0----5:R-:W-:Y:S01]  /*4300*/  FFMA.FTZ R5, R6.reuse, R8, R5 ;  /* 0x0000000806057223 */ /* 0x061fe20000010005 */
[C---:B------:R-:W-:Y:S01]  /*4310*/  FFMA.FTZ R2, R6.reuse, R9, R2 ;  /* 0x0000000906027223 */ /* 0x040fe20000010002 */
[C---:B------:R-:W-:Y:S01]  /*4320*/  FFMA.FTZ R3, R6.reuse, R10, R3 ;  /* 0x0000000a06037223 */ /* 0x040fe20000010003 */
[----:B------:R-:W-:Y:S01]  /*4330*/  FFMA.FTZ R0, R6, R11, R0 ;  /* 0x0000000b06007223 */ /* 0x000fe20000010000 */
.L_x_3435:
        /* <DEDUP_REMOVED lines=83> */
        .weak           $__internal_24_$__cuda_sm20_div_s64
        .type           $__internal_24_$__cuda_sm20_div_s64,@function
        .size           $__internal_24_$__cuda_sm20_div_s64,(.L_x_5300 - $__internal_24_$__cuda_sm20_div_s64)
$__internal_24_$__cuda_sm20_div_s64:
        /* <DEDUP_REMOVED lines=83> */
[----:B------:R-:W-:Y:S05]  /*4da0*/  RET.REL.NODEC R20 `(_ZN5flash32flash_fwd_splitkv_combine_kernelI23Flash_fwd_kernel_traitsILi32ELi64ELi128ELi4ELb0ELb0EN7cutlass6half_tE19Flash_kernel_traitsILi32ELi64ELi128ELi4ES3_EELi16ELi4ELb1EEEvNS_16Flash_fwd_paramsE) ;  /* 0xffffffb014947950 */ /* 0x000fea0003c3ffff */
.L_x_3441:
        /* <DEDUP_REMOVED lines=13> */
.L_x_5300:


//--------------------- .text._ZN5flash32flash_fwd_splitkv_combine_kernelI23Flash_fwd_kernel_traitsILi32ELi64ELi128ELi4ELb0ELb0EN7cutlass6half_tE19Flash_kernel_traitsILi32ELi64ELi128ELi4ES3_EELi16ELi3ELb1EEEvNS_16Flash_fwd_paramsE --------------------------
	.section	.text._ZN5flash32flash_fwd_splitkv_combine_kernelI23Flash_fwd_kernel_traitsILi32ELi64ELi128ELi4ELb0ELb0EN7cutlass6half_tE19Flash_kernel_traitsILi32ELi64ELi128ELi4ES3_EELi16ELi3ELb1EEEvNS_16Flash_fwd_paramsE,"ax",@progbits
	.align	128
        .global         _ZN5flash32flash_fwd_splitkv_combine_kernelI23Flash_fwd_kernel_traitsILi32ELi64ELi128ELi4ELb0ELb0EN7cutlass6half_tE19Flash_kernel_traitsILi32ELi64ELi128ELi4ES3_EELi16ELi3ELb1EEEvNS_16Flash_fwd_paramsE
        .type           _ZN5flash32flash_fwd_splitkv_combine_kernelI23Flash_fwd_kernel_traitsILi32ELi64ELi128ELi4ELb0ELb0EN7cutlass6half_tE19Flash_kernel_traitsILi32ELi64ELi128ELi4ES3_EELi16ELi3ELb1EEEvNS_16Flash_fwd_paramsE,@function
        .size           _ZN5flash32flash_fwd_splitkv_combine_kernelI23Flash_fwd_kernel_traitsILi32ELi64ELi128ELi4ELb0ELb0EN7cutlass6half_tE19Flash_kernel_traitsILi32ELi64ELi128ELi4ES3_EELi16ELi3ELb1EEEvNS_16Flash_fwd_paramsE,(.L_x_5301 - _ZN5flash32flash_fwd_splitkv_combine_kernelI23Flash_fwd_kernel_traitsILi32ELi64ELi128ELi4ELb0ELb0EN7cutlass6half_tE19Flash_kernel_traitsILi32ELi64ELi128ELi4ES3_EELi16ELi3ELb1EEEvNS_16Flash_fwd_paramsE)
        .other          _ZN5flash32flash_fwd_splitkv_combine_kernelI23Flash_fwd_kernel_traitsILi32ELi64ELi128ELi4ELb0ELb0EN7cutlass6half_tE19Flash_kernel_traitsILi32ELi64ELi128ELi4ES3_EELi16ELi3ELb1EEEvNS_16Flash_fwd_paramsE,@"STO_CUDA_ENTRY STV_DEFAULT"
_ZN5flash32flash_fwd_splitkv_combine_kernelI23Flash_fwd_kernel_traitsILi32ELi64ELi128ELi4ELb0ELb0EN7cutlass6half_tE19Flash_kernel_traitsILi32ELi64ELi128ELi4ES3_EELi16ELi3ELb1EEEvNS_16Flash_fwd_paramsE:
.text._ZN5flash32flash_fwd_splitkv_combine_kernelI23Flash_fwd_kernel_traitsILi32ELi64ELi128ELi4ELb0ELb0EN7cutlass6half_tE19Flash_kernel_traitsILi32ELi64ELi128ELi4ES3_EELi16ELi3ELb1EEEvNS_16Flash_fwd_paramsE:
        /* <DEDUP_REMOVED lines=23> */
[----:B------:R-:W-:Y:S05]  /*0170*/  CALL.REL.NOINC `($__internal_25_$__cuda_sm20_div_s64) ;  /* 0x0000004400c87944 */ /* 0x000fea0003c00000 */
[----:B------:R-:W-:Y:S05]  /*0180*/  BRA `(.L_x_3443) ;  /* 0x00000000004c7947 */ /* 0x000fea0003800000 */
.L_x_3442:
        /* <DEDUP_REMOVED lines=19> */
.L_x_3443:
        /* <DEDUP_REMOVED lines=13> */
[----:B------:R-:W-:Y:S05]  /*0390*/  CALL.REL.NOINC `($__internal_25_$__cuda_sm20_div_s64) ;  /* 0x0000004400407944 */ /* 0x000fea0003c00000 */
[----:B------:R-:W-:Y:S02]  /*03a0*/  MOV R8, R20 ;  /* 0x0000001400087202 */ /* 0x000fe40000000f00 */
[----:B------:R-:W-:Y:S01]  /*03b0*/  MOV R9, R21 ;  /* 0x0000001500097202 */ /* 0x000fe20000000f00 */
[----:B------:R-:W-:Y:S05]  /*03c0*/  BRA `(.L_x_3446) ;  /* 0x00000000004c7947 */ /* 0x000fea0003800000 */
.L_x_3445:
        /* <DEDUP_REMOVED lines=19> */
.L_x_3446:
[----:B------:R-:W-:Y:S05]  /*0500*/  BSYNC B0 ;  /* 0x0000000000007941 */ /* 0x000fea0003800000 */
.L_x_3444:
        /* <DEDUP_REMOVED lines=43> */
.L_x_3448:
        /* <DEDUP_REMOVED lines=19> */
.L_x_3449:
[----:B------:R-:W-:Y:S05]  /*08f0*/  BSYNC B0 ;  /* 0x0000000000007941 */ /* 0x000fea0003800000 */
.L_x_3447:
        /* <DEDUP_REMOVED lines=74> */
[----:B------:R-:W-:Y:S02]  /*0da0*/  MOV R32, R20 ;  /* 0x0000001400207202 */ /* 0x000fe40000000f00 */
[----:B------:R-:W-:Y:S01]  /*0db0*/  MOV R33, R21 ;  /* 0x0000001500217202 */ /* 0x000fe20000000f00 */
[----:B------:R-:W-:Y:S05]  /*0dc0*/  BRA `(.L_x_3452) ;  /* 0x00000000004c7947 */ /* 0x000fea0003800000 */
.L_x_3451:
        /* <DEDUP_REMOVED lines=19> */
.L_x_3452:
[----:B------:R-:W-:Y:S05]  /*0f00*/  BSYNC B0 ;  /* 0x0000000000007941 */ /* 0x000fea0003800000 */
.L_x_3450:
        /* <DEDUP_REMOVED lines=43> */
.L_x_3454:
        /* <DEDUP_REMOVED lines=19> */
.L_x_3455:
[----:B------:R-:W-:Y:S05]  /*12f0*/  BSYNC B0 ;  /* 0x0000000000007941 */ /* 0x000fea0003800000 */
.L_x_3453:
        /* <DEDUP_REMOVED lines=67> */
.L_x_3457:
[----:B------:R-:W-:Y:S05]  /*1730*/  BSYNC B0 ;  /* 0x0000000000007941 */ /* 0x000fea0003800000 */
.L_x_3456:
        /* <DEDUP_REMOVED lines=14> */
.L_x_3459:
[----:B------:R-:W-:Y:S05]  /*1820*/  BSYNC B0 ;  /* 0x0000000000007941 */ /* 0x000fea0003800000 */
.L_x_3458:
        /* <DEDUP_REMOVED lines=154> */
.L_x_3464:
        /* <DEDUP_REMOVED lines=22> */
.L_x_3465:
[----:B------:R-:W-:Y:S05]  /*2330*/  BSYNC B0 ;  /* 0x0000000000007941 */ /* 0x000fea0003800000 */
.L_x_3463:
[----:B------:R-:W-:Y:S01]  /*2340*/  LOP3.LUT R19, R17, R0, RZ, 0xfc, !PT ;  /* 0x0000000011137212 */ /* 0x000fe200078efcff */
[----:B------:R-:W-:Y:S03]  /*2350*/  BSSY B0, `(.L_x_3466) ;  /* 0x0000028000007945 */ /* 0x000fe60003800000 */
[----:B------:R-:W-:-:S13]  /*2360*/  ISETP.NE.U32.AND P0, PT, R19, RZ, PT ;  /* 0x000000ff1300720c */ /* 0x000fda0003f05070 */
[----:B------:R-:W-:Y:S05]  /*2370*/  @!P0 BRA `(.L_x_3467) ;  /* 0x00000000003c8947 */ /* 0x000fea0003800000 */
[----:B------:R-:W-:Y:S01]  /*2380*/  IMAD.MOV.U32 R24, RZ, RZ, R25 ;  /* 0x000000ffff187224 */ /* 0x000fe200078e0019 */
[----:B------:R-:W-:Y:S02]  /*2390*/  MOV R23, R0 ;  /* 0x0000000000177202 */ /* 0x000fe40000000f00 */
[----:B------:R-:W-:Y:S02]  /*23a0*/  MOV R22, 0x23c0 ;  /* 0x000023c000167802 */ /* 0x000fe40000000f00 */
[----:B------:R-:W-:Y:S05]  /*23b0*/  CALL.REL.NOINC `($__internal_25_$__cuda_sm20_div_s64) ;  /* 0x0000002400387944 */ /* 0x000fea0003c00000 */
        /* <DEDUP_REMOVED lines=11> */
.L_x_3467:
        /* <DEDUP_REMOVED lines=22> */
.L_x_3468:
[----:B------:R-:W-:Y:S05]  /*25d0*/  BSYNC B0 ;  /* 0x0000000000007941 */ /* 0x000fea0003800000 */
.L_x_3466:
        /* <DEDUP_REMOVED lines=11> */
[----:B------:R-:W-:Y:S05]  /*2690*/  CALL.REL.NOINC `($__internal_25_$__cuda_sm20_div_s64) ;  /* 0x0000002000807944 */ /* 0x000fea0003c00000 */
[----:B------:R-:W-:-:S04]  /*26a0*/  IADD3 R17, P0, RZ, -R20, RZ ;  /* 0x80000014ff117210 */ /* 0x000fc80007f1e0ff */
[----:B------:R-:W-:Y:S01]  /*26b0*/  IADD3.X R18, RZ, ~R21, RZ, P0, !PT ;  /* 0x80000015ff127210 */ /* 0x000fe200007fe4ff */
[----:B------:R-:W-:-:S04]  /*26c0*/  IMAD.WIDE.U32 R36, R5, R17, R36 ;  /* 0x0000001105247225 */ /* 0x000fc800078e0024 */
[----:B------:R-:W-:-:S04]  /*26d0*/  IMAD R18, R18, R5, RZ ;  /* 0x0000000512127224 */ /* 0x000fc800078e02ff */
[----:B------:R-:W-:-:S05]  /*26e0*/  IMAD R4, R4, R17, R18 ;  /* 0x0000001104047224 */ /* 0x000fca00078e0212 */
[----:B------:R-:W-:Y:S01]  /*26f0*/  IADD3 R4, R37, R4, RZ ;  /* 0x0000000425047210 */ /* 0x000fe20007ffe0ff */
[----:B------:R-:W-:Y:S05]  /*2700*/  BRA `(.L_x_3471) ;  /* 0x0000000000587947 */ /* 0x000fea0003800000 */
.L_x_3470:
        /* <DEDUP_REMOVED lines=22> */
.L_x_3471:
[----:B------:R-:W-:Y:S05]  /*2870*/  BSYNC B0 ;  /* 0x0000000000007941 */ /* 0x000fea0003800000 */
.L_x_3469:
        /* <DEDUP_REMOVED lines=38> */
[----:B------:R-:W-:Y:S05]  /*2ae0*/  CALL.REL.NOINC `($__internal_25_$__cuda_sm20_div_s64) ;  /* 0x0000001c006c7944 */ /* 0x000fea0003c00000 */
        /* <DEDUP_REMOVED lines=12> */
.L_x_3473:
        /* <DEDUP_REMOVED lines=23> */
.L_x_3474:
[----:B------:R-:W-:Y:S05]  /*2d20*/  BSYNC B0 ;  /* 0x0000000000007941 */ /* 0x000fea0003800000 */
.L_x_3472:
        /* <DEDUP_REMOVED lines=19> */
.L_x_3476:
        /* <DEDUP_REMOVED lines=22> */
.L_x_3477:
[----:B------:R-:W-:Y:S05]  /*2fc0*/  BSYNC B0 ;  /* 0x0000000000007941 */ /* 0x000fea0003800000 */
.L_x_3475:
        /* <DEDUP_REMOVED lines=20> */
.L_x_3479:
        /* <DEDUP_REMOVED lines=23> */
.L_x_3480:
[----:B------:R-:W-:Y:S05]  /*3280*/  BSYNC B0 ;  /* 0x0000000000007941 */ /* 0x000fea0003800000 */
.L_x_3478:
        /* <DEDUP_REMOVED lines=39> */
.L_x_3482:
        /* <DEDUP_REMOVED lines=23> */
.L_x_3483:
[----:B------:R-:W-:Y:S05]  /*3670*/  BSYNC B0 ;  /* 0x0000000000007941 */ /* 0x000fea0003800000 */
.L_x_3481:
        /* <DEDUP_REMOVED lines=26> */
.L_x_3485:
        /* <DEDUP_REMOVED lines=23> */
.L_x_3486:
[----:B------:R-:W-:Y:S05]  /*3990*/  BSYNC B0 ;  /* 0x0000000000007941 */ /* 0x000fea0003800000 */
.L_x_3484:
        /* <DEDUP_REMOVED lines=21> */
.L_x_3462:
[----:B------:R-:W-:Y:S02]  /*3af0*/  ULDC.64 UR4, c[0x0][0x2b0] ;  /* 0x0000ac0000047ab9 */ /* 0x000fe40000000a00 */
[----:B------:R-:W-:-:S04]  /*3b00*/  LEA R2, P0, R30, UR4, 0x2 ;  /* 0x000000041e027c11 */ /* 0x000fc8000f8010ff */
[----:B------:R-:W-:-:S05]  /*3b10*/  LEA.HI.X R3, R30, UR5, R31, 0x2, P0 ;  /* 0x000000051e037c11 */ /* 0x000fca00080f141f */
[----:B------:R0:W-:Y:S04]  /*3b20*/  STG.E desc[UR8][R2.64], R28 ;  /* 0x0000001c02007986 */ /* 0x0001e8000c101908 */
.L_x_3461:
[----:B------:R-:W-:Y:S05]  /*3b30*/  BSYNC B1 ;  /* 0x0000000000017941 */ /* 0x000fea0003800000 */
.L_x_3460:
        /* <DEDUP_REMOVED lines=20> */
.L_x_3488:
[----:B------:R-:W-:Y:S05]  /*3c80*/  BSYNC B0 ;  /* 0x0000000000007941 */ /* 0x000fea0003800000 */
.L_x_3487:
        /* <DEDUP_REMOVED lines=36> */
.L_x_3491:
        /* <DEDUP_REMOVED lines=37> */
.L_x_3490:
        /* <DEDUP_REMOVED lines=25> */
.L_x_3492:
[----:B------:R-:W-:-:S13]  /*42b0*/  ISETP.GT.OR P4, PT, R7, UR5, P4 ;  /* 0x0000000507007c0c */ /* 0x000fda000a784670 */
[----:B------:R-:W-:Y:S05]  /*42c0*/  @!P4 BRA `(.L_x_3489) ;  /* 0x000000000028c947 */ /* 0x000fea0003800000 */
[----:B------:R-:W0:Y:S01]  /*42d0*/  LDS R6, [R6] ;  /* 0x0000000006067984 */ /* 0x000e220000000800 */
[----:B------:R-:W-:Y:S01]  /*42e0*/  ISETP.GE.AND P0, PT, R13, R16, PT ;  /* 0x000000100d00720c */ /* 0x000fe20003f06270 */
[----:B------:R-:W-:-:S12]  /*42f0*/  BSSY B0, `(.L_x_3493) ;  /* 0x0000003000007945 */ /* 0x000fd80003800000 */
[----:B------:R-:W-:Y:S05]  /*4300*/  @P0 BRA `(.L_x_3494) ;  /* 0x0000000000040947 */ /* 0x000fea0003800000 */
[----:B------:R1:W5:Y:S02]  /*4310*/  LDG.E.128 R8, desc[UR8][R24.64] ;  /* 0x0000000818087981 */ /* 0x000364000c1e1d00 */
.L_x_3494:
[----:B------:R-:W-:Y:S05]  /*4320*/  BSYNC B0 ;  /* 0x0000000000007941 */ /* 0x000fea0003800000 */
.L_x_3493:
[C---:B0----5:R-:W-:Y:S01]  /*4330*/  FFMA.FTZ R5, R6.reuse, R8, R5 ;  /* 0x0000000806057223 */ /* 0x061fe20000010005 */
[C---:B------:R-:W-:Y:S01]  /*4340*/  FFMA.FTZ R2, R6.reuse, R9, R2 ;  /* 0x0000000906027223 */ /* 0x040fe20000010002 */
[C---:B------:R-:W-:Y:S01]  /*4350*/  FFMA.FTZ R3, R6.reuse, R10, R3 ;  /* 0x0000000a06037223 */ /* 0x040fe20000010003 */
[----:B------:R-:W-:Y:S01]  /*4360*/  FFMA.FTZ R0, R6, R11, R0 ;  /* 0x0000000b06007223 */ /* 0x000fe20000010000 */
.L_x_3489:
        /* <DEDUP_REMOVED lines=83> */
        .weak           $__internal_25_$__cuda_sm20_div_s64
        .type           $__internal_25_$__cuda_sm20_div_s64,@function
        .size           $__internal_25_$__cuda_sm20_div_s64,(.L_x_5301 - $__internal_25_$__cuda_sm20_div_s64)
$__internal_25_$__cuda_sm20_div_s64:
        /* <DEDUP_REMOVED lines=83> */
[----:B------:R-:W-:Y:S06]  /*4dd0*/  RET.REL.NODEC R26 `(_ZN5flash32flash_fwd_splitkv_combine_kernelI23Flash_fwd_kernel_traitsILi32ELi64ELi128ELi4ELb0ELb0EN7cutlass6half_tE19Flash_kernel_traitsILi32ELi64ELi128ELi4ES3_EELi16ELi3ELb1EEEvNS_16Flash_fwd_paramsE) ;  /* 0xffffffb01a887950 */ /* 0x000fec0003c3ffff */
.L_x_3495:
        /* <DEDUP_REMOVED lines=10> */
.L_x_5301:


//--------------------- .text._ZN5flash32flash_fwd_splitkv_combine_kernelI23Flash_fwd_kernel_traitsILi32ELi64ELi128ELi4ELb0ELb0EN7cutlass6half_tE19Flash_kernel_traitsILi32ELi64ELi128ELi4ES3_EELi16ELi2ELb1EEEvNS_16Flash_fwd_paramsE --------------------------
	.section	.text._ZN5flash32flash_fwd_splitkv_combine_kernelI23Flash_fwd_kernel_traitsILi32ELi64ELi128ELi4ELb0ELb0EN7cutlass6half_tE19Flash_kernel_traitsILi32ELi64ELi128ELi4ES3_EELi16ELi2ELb1EEEvNS_16Flash_fwd_paramsE,"ax",@progbits
	.align	128
        .global         _ZN5flash32flash_fwd_splitkv_combine_kernelI23Flash_fwd_kernel_traitsILi32ELi64ELi128ELi4ELb0ELb0EN7cutlass6half_tE19Flash_kernel_traitsILi32ELi64ELi128ELi4ES3_EELi16ELi2ELb1EEEvNS_16Flash_fwd_paramsE
        .type           _ZN5flash32flash_fwd_splitkv_combine_kernelI23Flash_fwd_kernel_traitsILi32ELi64ELi128ELi4ELb0ELb0EN7cutlass6half_tE19Flash_kernel_traitsILi32ELi64ELi128ELi4ES3_EELi16ELi2ELb1EEEvNS_16Flash_fwd_paramsE,@function
        .size           _ZN5flash32flash_fwd_splitkv_combine_kernelI23Flash_fwd_kernel_traitsILi32ELi64ELi128ELi4ELb0ELb0EN7cutlass6half_tE19Flash_kernel_traitsILi32ELi64ELi128ELi4ES3_EELi16ELi2ELb1EEEvNS_16Flash_fwd_paramsE,(.L_x_5302 - _ZN5flash32flash_fwd_splitkv_combine_kernelI23Flash_fwd_kernel_traitsILi32ELi64ELi128ELi4ELb0ELb0EN7cutlass6half_tE19Flash_kernel_traitsILi32ELi64ELi128ELi4ES3_EELi16ELi2ELb1EEEvNS_16Flash_fwd_paramsE)
        .other          _ZN5flash32flash_fwd_splitkv_combine_kernelI23Flash_fwd_kernel_traitsILi32ELi64ELi128ELi4ELb0ELb0EN7cutlass6half_tE19Flash_kernel_traitsILi32ELi64ELi128ELi4ES3_EELi16ELi2ELb1EEEvNS_16Flash_fwd_paramsE,@"STO_CUDA_ENTRY STV_DEFAULT"
_ZN5flash32flash_fwd_splitkv_combine_kernelI23Flash_fwd_kernel_traitsILi32ELi64ELi128ELi4ELb0ELb0EN7cutlass6half_tE19Flash_kernel_traitsILi32ELi64ELi128ELi4ES3_EELi16ELi2ELb1EEEvNS_16Flash_fwd_paramsE:
.text._ZN5flash32flash_fwd_splitkv_combine_kernelI23Flash_fwd_kernel_traitsILi32ELi64ELi128ELi4ELb0ELb0EN7cutlass6half_tE19Flash_kernel_traitsILi32ELi64ELi128ELi4ES3_EELi16ELi2ELb1EEEvNS_16Flash_fwd_paramsE:
        /* <DEDUP_REMOVED lines=23> */
[----:B------:R-:W-:Y:S05]  /*0170*/  CALL.REL.NOINC `($__internal_26_$__cuda_sm20_div_s64) ;  /* 0x0000004400ac7944 */ /* 0x000fea0003c00000 */
[----:B------:R-:W-:Y:S01]  /*0180*/  MOV R20, R0 ;  /* 0x0000000000147202 */ /* 0x000fe20000000f00 */
[----:B------:R-:W-:Y:S06]  /*0190*/  BRA `(.L_x_3497) ;  /* 0x00000000004c7947 */ /* 0x000fec0003800000 */
.L_x_3496:
        /* <DEDUP_REMOVED lines=19> */
.L_x_3497:
        /* <DEDUP_REMOVED lines=11> */
[----:B------:R-:W-:Y:S05]  /*0380*/  CALL.REL.NOINC `($__internal_26_$__cuda_sm20_div_s64) ;  /* 0x0000004400287944 */ /* 0x000fea0003c00000 */
[----:B------:R-:W-:Y:S02]  /*0390*/  MOV R8, R0 ;  /* 0x0000000000087202 */ /* 0x000fe40000000f00 */
[----:B------:R-:W-:Y:S01]  /*03a0*/  MOV R9, R21 ;  /* 0x0000001500097202 */ /* 0x000fe20000000f00 */
[----:B------:R-:W-:Y:S05]  /*03b0*/  BRA `(.L_x_3500) ;  /* 0x00000000004c7947 */ /* 0x000fea0003800000 */
.L_x_3499:
        /* <DEDUP_REMOVED lines=19> */
.L_x_3500:
[----:B------:R-:W-:Y:S05]  /*04f0*/  BSYNC B0 ;  /* 0x0000000000007941 */ /* 0x000fea0003800000 */
.L_x_3498:
        /* <DEDUP_REMOVED lines=42> */
[----:B------:R-:W-:Y:S05]  /*07a0*/  BRA `(.L_x_3503) ;  /* 0x00000000004c7947 */ /* 0x000fea0003800000 */
.L_x_3502:
        /* <DEDUP_REMOVED lines=19> */
.L_x_3503:
[----:B------:R-:W-:Y:S05]  /*08e0*/  BSYNC B0 ;  /* 0x0000000000007941 */ /* 0x000fea0003800000 */
.L_x_3501:
        /* <DEDUP_REMOVED lines=71> */
[----:B------:R-:W-:Y:S05]  /*0d60*/  CALL.REL.NOINC `($__internal_26_$__cuda_sm20_div_s64) ;  /* 0x0000003800b07944 */ /* 0x000fea0003c00000 */
[----:B------:R-:W-:Y:S02]  /*0d70*/  MOV R38, R0 ;  /* 0x0000000000267202 */ /* 0x000fe40000000f00 */
[----:B------:R-:W-:Y:S01]  /*0d80*/  MOV R39, R21 ;  /* 0x0000001500277202 */ /* 0x000fe20000000f00 */
[----:B------:R-:W-:Y:S05]  /*0d90*/  BRA `(.L_x_3506) ;  /* 0x00000000004c7947 */ /* 0x000fea0003800000 */
.L_x_3505:
        /* <DEDUP_REMOVED lines=19> */
.L_x_3506:
[----:B------:R-:W-:Y:S05]  /*0ed0*/  BSYNC B0 ;  /* 0x0000000000007941 */ /* 0x000fea0003800000 */
.L_x_3504:
        /* <DEDUP_REMOVED lines=40> */
[----:B------:R-:W-:Y:S02]  /*1160*/  MOV R10, R0 ;  /* 0x00000000000a7202 */ /* 0x000fe40000000f00 */
[----:B------:R-:W-:Y:S01]  /*1170*/  MOV R11, R21 ;  /* 0x00000015000b7202 */ /* 0x000fe20000000f00 */
[----:B------:R-:W-:Y:S05]  /*1180*/  BRA `(.L_x_3509) ;  /* 0x00000000004c7947 */ /* 0x000fea0003800000 */
.L_x_3508:
        /* <DEDUP_REMOVED lines=19> */
.L_x_3509:
[----:B------:R-:W-:Y:S05]  /*12c0*/  BSYNC B0 ;  /* 0x0000000000007941 */ /* 0x000fea0003800000 */
.L_x_3507:
        /* <DEDUP_REMOVED lines=67> */
.L_x_3511:
[----:B------:R-:W-:Y:S05]  /*1700*/  BSYNC B0 ;  /* 0x0000000000007941 */ /* 0x000fea0003800000 */
.L_x_3510:
        /* <DEDUP_REMOVED lines=13> */
.L_x_3513:
[----:B------:R-:W-:Y:S05]  /*17e0*/  BSYNC B0 ;  /* 0x0000000000007941 */ /* 0x000fea0003800000 */
.L_x_3512:
        /* <DEDUP_REMOVED lines=149> */
.L_x_3518:
        /* <DEDUP_REMOVED lines=23> */
.L_x_3519:
[----:B------:R-:W-:Y:S05]  /*22b0*/  BSYNC B0 ;  /* 0x0000000000007941 */ /* 0x000fea0003800000 */
.L_x_3517:
        /* <DEDUP_REMOVED lines=8> */
[----:B------:R-:W-:Y:S05]  /*2340*/  CALL.REL.NOINC `($__internal_26_$__cuda_sm20_div_s64) ;  /* 0x0000002400387944 */ /* 0x000fea0003c00000 */
        /* <DEDUP_REMOVED lines=10> */
.L_x_3521:
        /* <DEDUP_REMOVED lines=22> */
.L_x_3522:
[----:B------:R-:W-:Y:S05]  /*2550*/  BSYNC B0 ;  /* 0x0000000000007941 */ /* 0x000fea0003800000 */
.L_x_3520:
        /* <DEDUP_REMOVED lines=12> */
[----:B------:R-:W-:Y:S05]  /*2620*/  CALL.REL.NOINC `($__internal_26_$__cuda_sm20_div_s64) ;  /* 0x0000002000807944 */ /* 0x000fea0003c00000 */
        /* <DEDUP_REMOVED lines=12> */
.L_x_3524:
        /* <DEDUP_REMOVED lines=22> */
.L_x_3525:
[----:B------:R-:W-:Y:S05]  /*2850*/  BSYNC B0 ;  /* 0x0000000000007941 */ /* 0x000fea0003800000 */
.L_x_3523:
        /* <DEDUP_REMOVED lines=33> */
[----:B------:R-:W-:Y:S05]  /*2a70*/  CALL.REL.NOINC `($__internal_26_$__cuda_sm20_div_s64) ;  /* 0x0000001c006c7944 */ /* 0x000fea0003c00000 */
        /* <DEDUP_REMOVED lines=11> */
.L_x_3527:
        /* <DEDUP_REMOVED lines=23> */
.L_x_3528:
[----:B------:R-:W-:Y:S05]  /*2ca0*/  BSYNC B0 ;  /* 0x0000000000007941 */ /* 0x000fea0003800000 */
.L_x_3526:
        /* <DEDUP_REMOVED lines=19> */
.L_x_3530:
        /* <DEDUP_REMOVED lines=22> */
.L_x_3531:
[----:B------:R-:W-:Y:S05]  /*2f40*/  BSYNC B0 ;  /* 0x0000000000007941 */ /* 0x000fea0003800000 */
.L_x_3529:
        /* <DEDUP_REMOVED lines=22> */
.L_x_3533:
        /* <DEDUP_REMOVED lines=23> */
.L_x_3534:
[----:B------:R-:W-:Y:S05]  /*3220*/  BSYNC B0 ;  /* 0x0000000000007941 */ /* 0x000fea0003800000 */
.L_x_3532:
        /* <DEDUP_REMOVED lines=39> */
.L_x_3536:
        /* <DEDUP_REMOVED lines=23> */
.L_x_3537:
[----:B------:R-:W-:Y:S05]  /*3610*/  BSYNC B0 ;  /* 0x0000000000007941 */ /* 0x000fea0003800000 */
.L_x_3535:
        /* <DEDUP_REMOVED lines=27> */
.L_x_3539:
        /* <DEDUP_REMOVED lines=23> */
.L_x_3540:
[----:B------:R-:W-:Y:S05]  /*3940*/  BSYNC B0 ;  /* 0x0000000000007941 */ /* 0x000fea0003800000 */
.L_x_3538:
        /* <DEDUP_REMOVED lines=21> */
.L_x_3516:
[----:B------:R-:W-:Y:S02]  /*3aa0*/  ULDC.64 UR4, c[0x0][0x2b0] ;  /* 0x0000ac0000047ab9 */ /* 0x000fe40000000a00 */
[----:B------:R-:W-:-:S04]  /*3ab0*/  LEA R2, P0, R32, UR4, 0x2 ;  /* 0x0000000420027c11 */ /* 0x000fc8000f8010ff */
[----:B------:R-:W-:-:S05]  /*3ac0*/  LEA.HI.X R3, R32, UR5, R33, 0x2, P0 ;  /* 0x0000000520037c11 */ /* 0x000fca00080f1421 */
[----:B------:R0:W-:Y:S04]  /*3ad0*/  STG.E desc[UR8][R2.64], R28 ;  /* 0x0000001c02007986 */ /* 0x0001e8000c101908 */
.L_x_3515:
[----:B------:R-:W-:Y:S05]  /*3ae0*/  BSYNC B1 ;  /* 0x0000000000017941 */ /* 0x000fea0003800000 */
.L_x_3514:
        /* <DEDUP_REMOVED lines=17> */
.L_x_3542:
[----:B------:R-:W-:Y:S05]  /*3c00*/  BSYNC B0 ;  /* 0x0000000000007941 */ /* 0x000fea0003800000 */
.L_x_3541:
        /* <DEDUP_REMOVED lines=39> */
.L_x_3545:
        /* <DEDUP_REMOVED lines=37> */
.L_x_3544:
        /* <DEDUP_REMOVED lines=25> */
.L_x_3546:
[----:B------:R-:W-:-:S13]  /*4260*/  ISETP.GT.OR P4, PT, R13, UR5, P4 ;  /* 0x000000050d007c0c */ /* 0x000fda000a784670 */
[----:B------:R-:W-:Y:S05]  /*4270*/  @!P4 BRA `(.L_x_3543) ;  /* 0x000000000028c947 */ /* 0x000fea0003800000 */
[----:B------:R-:W0:Y:S01]  /*4280*/  LDS R6, [R6] ;  /* 0x0000000006067984 */ /* 0x000e220000000800 */
[----:B------:R-:W-:Y:S01]  /*4290*/  ISETP.GE.AND P0, PT, R16, R15, PT ;  /* 0x0000000f1000720c */ /* 0x000fe20003f06270 */
[----:B------:R-:W-:-:S12]  /*42a0*/  BSSY B0, `(.L_x_3547) ;  /* 0x0000003000007945 */ /* 0x000fd80003800000 */
[----:B------:R-:W-:Y:S05]  /*42b0*/  @P0 BRA `(.L_x_3548) ;  /* 0x0000000000040947 */ /* 0x000fea0003800000 */
[----:B------:R1:W5:Y:S02]  /*42c0*/  LDG.E.128 R8, desc[UR8][R24.64] ;  /* 0x0000000818087981 */ /* 0x000364000c1e1d00 */
.L_x_3548:
[----:B------:R-:W-:Y:S05]  /*42d0*/  BSYNC B0 ;  /* 0x0000000000007941 */ /* 0x000fea0003800000 */
.L_x_3547:
[C---:B0----5:R-:W-:Y:S01]  /*42e0*/  FFMA.FTZ R5, R6.reuse, R8, R5 ;  /* 0x0000000806057223 */ /* 0x061fe20000010005 */
[C---:B------:R-:W-:Y:S01]  /*42f0*/  FFMA.FTZ R2, R6.reuse, R9, R2 ;  /* 0x0000000906027223 */ /* 0x040fe20000010002 */
[C---:B------:R-:W-:Y:S01]  /*4300*/  FFMA.FTZ R3, R6.reuse, R10, R3 ;  /* 0x0000000a06037223 */ /* 0x040fe20000010003 */
[----:B------:R-:W-:Y:S01]  /*4310*/  FFMA.FTZ R0, R6, R11, R0 ;  /* 0x0000000b06007223 */ /* 0x000fe20000010000 */
.L_x_3543:
        /* <DEDUP_REMOVED lines=81> */
        .weak           $__internal_26_$__cuda_sm20_div_s64
        .type           $__internal_26_$__cuda_sm20_div_s64,@function
        .size           $__internal_26_$__cuda_sm20_div_s64,(.L_x_5302 - $__internal_26_$__cuda_sm20_div_s64)
$__internal_26_$__cuda_sm20_div_s64:
        /* <DEDUP_REMOVED lines=83> */
[----:B------:R-:W-:Y:S06]  /*4d60*/  RET.REL.NODEC R40 `(_ZN5flash32flash_fwd_splitkv_combine_kernelI23Flash_fwd_kernel_traitsILi32ELi64ELi128ELi4ELb0ELb0EN7cutlass6half_tE19Flash_kernel_traitsILi32ELi64ELi128ELi4ES3_EELi16ELi2ELb1EEEvNS_16Flash_fwd_paramsE) ;  /* 0xffffffb028a47950 */ /* 0x000fec0003c3ffff */
.L_x_3549:
        /* <DEDUP_REMOVED lines=9> */
.L_x_5302:


//--------------------- .text._ZN5flash32flash_fwd_splitkv_combine_kernelI23Flash_fwd_kernel_traitsILi32ELi64ELi128ELi4ELb0ELb0EN7cutlass6half_tE19Flash_kernel_traitsILi32ELi64ELi128ELi4ES3_EELi16ELi1ELb1EEEvNS_16Flash_fwd_paramsE --------------------------
	.section	.text._ZN5flash32flash_fwd_splitkv_combine_kernelI23Flash_fwd_kernel_traitsILi32ELi64ELi128ELi4ELb0ELb0EN7cutlass6half_tE19Flash_kernel_traitsILi32ELi64ELi128ELi4ES3_EELi16ELi1ELb1EEEvNS_16Flash_fwd_paramsE,"ax",@progbits
	.align	128
        .global         _ZN5flash32flash_fwd_splitkv_combine_kernelI23Flash_fwd_kernel_traitsILi32ELi64ELi128ELi4ELb0ELb0EN7cutlass6half_tE19Flash_kernel_traitsILi32ELi64ELi128ELi4ES3_EELi16ELi1ELb1EEEvNS_16Flash_fwd_paramsE
        .type           _ZN5flash32flash_fwd_splitkv_combine_kernelI23Flash_fwd_kernel_traitsILi32ELi64ELi128ELi4ELb0ELb0EN7cutlass6half_tE19Flash_kernel_traitsILi32ELi64ELi128ELi4ES3_EELi16ELi1ELb1EEEvNS_16Flash_fwd_paramsE,@function
        .size           _ZN5flash32flash_fwd_splitkv_combine_kernelI23Flash_fwd_kernel_traitsILi32ELi64ELi128ELi4ELb0ELb0EN7cutlass6half_tE19Flash_kernel_traitsILi32ELi64ELi128ELi4ES3_EELi16ELi1ELb1EEEvNS_16Flash_fwd_paramsE,(.L_x_5303 - _ZN5flash32flash_fwd_splitkv_combine_kernelI23Flash_fwd_kernel_traitsILi32ELi64ELi128ELi4ELb0ELb0EN7cutlass6half_tE19Flash_kernel_traitsILi32ELi64ELi128ELi4ES3_EELi16ELi1ELb1EEEvNS_16Flash_fwd_paramsE)
        .other          _ZN5flash32flash_fwd_splitkv_combine_kernelI23Flash_fwd_kernel_traitsILi32ELi64ELi128ELi4ELb0ELb0EN7cutlass6half_tE19Flash_kernel_traitsILi32ELi64ELi128ELi4ES3_EELi16ELi1ELb1EEEvNS_16Flash_fwd_paramsE,@"STO_CUDA_ENTRY STV_DEFAULT"
_ZN5flash32flash_fwd_splitkv_combine_kernelI23Flash_fwd_kernel_traitsILi32ELi64ELi128ELi4ELb0ELb0EN7cutlass6half_tE19Flash_kernel_traitsILi32ELi64ELi128ELi4ES3_EELi16ELi1ELb1EEEvNS_16Flash_fwd_paramsE:
.text._ZN5flash32flash_fwd_splitkv_combine_kernelI23Flash_fwd_kernel_traitsILi32ELi64ELi128ELi4ELb0ELb0EN7cutlass6half_tE19Flash_kernel_traitsILi32ELi64ELi128ELi4ES3_EELi16ELi1ELb1EEEvNS_16Flash_fwd_paramsE:
        /* <DEDUP_REMOVED lines=23> */
[----:B------:R-:W-:Y:S05]  /*0170*/  CALL.REL.NOINC `($__internal_27_$__cuda_sm20_div_s64) ;  /* 0x0000004400ec7944 */ /* 0x000fea0003c00000 */
[----:B------:R-:W-:Y:S02]  /*0180*/  MOV R8, R0 ;  /* 0x0000000000087202 */ /* 0x000fe40000000f00 */
[----:B------:R-:W-:Y:S01]  /*0190*/  MOV R9, R23 ;  /* 0x0000001700097202 */ /* 0x000fe20000000f00 */
[----:B------:R-:W-:Y:S06]  /*01a0*/  BRA `(.L_x_3551) ;  /* 0x00000000004c7947 */ /* 0x000fec0003800000 */
.L_x_3550:
        /* <DEDUP_REMOVED lines=19> */
.L_x_3551:
        /* <DEDUP_REMOVED lines=13> */
[----:B------:R-:W-:Y:S05]  /*03b0*/  CALL.REL.NOINC `($__internal_27_$__cuda_sm20_div_s64) ;  /* 0x00000044005c7944 */ /* 0x000fea0003c00000 */
[----:B------:R-:W-:Y:S02]  /*03c0*/  MOV R10, R0 ;  /* 0x00000000000a7202 */ /* 0x000fe40000000f00 */
[----:B------:R-:W-:Y:S01]  /*03d0*/  MOV R11, R23 ;  /* 0x00000017000b7202 */ /* 0x000fe20000000f00 */
[----:B------:R-:W-:Y:S05]  /*03e0*/  BRA `(.L_x_3554) ;  /* 0x00000000004c7947 */ /* 0x000fea0003800000 */
.L_x_3553:
        /* <DEDUP_REMOVED lines=19> */
.L_x_3554:
[----:B------:R-:W-:Y:S05]  /*0520*/  BSYNC B0 ;  /* 0x0000000000007941 */ /* 0x000fea0003800000 */
.L_x_3552:
        /* <DEDUP_REMOVED lines=44> */
[----:B------:R-:W-:Y:S05]  /*07f0*/  BRA `(.L_x_3557) ;  /* 0x00000000004c7947 */ /* 0x000fea0003800000 */
.L_x_3556:
        /* <DEDUP_REMOVED lines=19> */
.L_x_3557:
[----:B------:R-:W-:Y:S05]  /*0930*/  BSYNC B0 ;  /* 0x0000000000007941 */ /* 0x000fea0003800000 */
.L_x_3555:
        /* <DEDUP_REMOVED lines=78> */
.L_x_3559:
        /* <DEDUP_REMOVED lines=19> */
.L_x_3560:
[----:B------:R-:W-:Y:S05]  /*0f50*/  BSYNC B0 ;  /* 0x0000000000007941 */ /* 0x000fea0003800000 */
.L_x_3558:
        /* <DEDUP_REMOVED lines=43> */
.L_x_3562:
        /* <DEDUP_REMOVED lines=20> */
.L_x_3563:
[----:B------:R-:W-:Y:S05]  /*1350*/  BSYNC B0 ;  /* 0x0000000000007941 */ /* 0x000fea0003800000 */
.L_x_3561:
        /* <DEDUP_REMOVED lines=72> */
.L_x_3565:
[----:B------:R-:W-:Y:S05]  /*17e0*/  BSYNC B0 ;  /* 0x0000000000007941 */ /* 0x000fea0003800000 */
.L_x_3564:
        /* <DEDUP_REMOVED lines=16> */
.L_x_3567:
[----:B------:R-:W-:Y:S05]  /*18f0*/  BSYNC B0 ;  /* 0x0000000000007941 */ /* 0x000fea0003800000 */
.L_x_3566:
        /* <DEDUP_REMOVED lines=141> */
.L_x_3572:
        /* <DEDUP_REMOVED lines=23> */
.L_x_3573:
[----:B------:R-:W-:Y:S05]  /*2340*/  BSYNC B0 ;  /* 0x0000000000007941 */ /* 0x000fea0003800000 */
.L_x_3571:
        /* <DEDUP_REMOVED lines=22> */
.L_x_3575:
        /* <DEDUP_REMOVED lines=22> */
.L_x_3576:
[----:B------:R-:W-:Y:S05]  /*2610*/  BSYNC B0 ;  /* 0x0000000000007941 */ /* 0x000fea0003800000 */
.L_x_3574:
        /* <DEDUP_REMOVED lines=22> */
.L_x_3578:
        /* <DEDUP_REMOVED lines=22> */
.L_x_3579:
[----:B------:R-:W-:Y:S05]  /*28e0*/  BSYNC B0 ;  /* 0x0000000000007941 */ /* 0x000fea0003800000 */
.L_x_3577:
        /* <DEDUP_REMOVED lines=33> */
[----:B------:R-:W-:Y:S05]  /*2b00*/  CALL.REL.NOINC `($__internal_27_$__cuda_sm20_div_s64) ;  /* 0x0000001c00887944 */ /* 0x000fea0003c00000 */
        /* <DEDUP_REMOVED lines=11> */
.L_x_3581:
        /* <DEDUP_REMOVED lines=23> */
.L_x_3582:
[----:B------:R-:W-:Y:S05]  /*2d30*/  BSYNC B0 ;  /* 0x0000000000007941 */ /* 0x000fea0003800000 */
.L_x_3580:
        /* <DEDUP_REMOVED lines=20> */
.L_x_3584:
        /* <DEDUP_REMOVED lines=23> */
.L_x_3585:
[----:B------:R-:W-:Y:S05]  /*2ff0*/  BSYNC B0 ;  /* 0x0000000000007941 */ /* 0x000fea0003800000 */
.L_x_3583:
        /* <DEDUP_REMOVED lines=19> */
.L_x_3587:
        /* <DEDUP_REMOVED lines=23> */
.L_x_3588:
[----:B------:R-:W-:Y:S05]  /*32a0*/  BSYNC B0 ;  /* 0x0000000000007941 */ /* 0x000fea0003800000 */
.L_x_3586:
        /* <DEDUP_REMOVED lines=26> */
[----:B------:R-:W-:Y:S05]  /*3450*/  CALL.REL.NOINC `($__internal_27_$__cuda_sm20_div_s64) ;  /* 0x0000001400347944 */ /* 0x000fea0003c00000 */
        /* <DEDUP_REMOVED lines=12> */
.L_x_3590:
        /* <DEDUP_REMOVED lines=23> */
.L_x_3591:
[----:B------:R-:W-:Y:S05]  /*3690*/  BSYNC B0 ;  /* 0x0000000000007941 */ /* 0x000fea0003800000 */
.L_x_3589:
        /* <DEDUP_REMOVED lines=28> */
.L_x_3593:
        /* <DEDUP_REMOVED lines=23> */
.L_x_3594:
[----:B------:R-:W-:Y:S05]  /*39d0*/  BSYNC B0 ;  /* 0x0000000000007941 */ /* 0x000fea0003800000 */
.L_x_3592:
        /* <DEDUP_REMOVED lines=21> */
.L_x_3570:
[----:B------:R-:W-:Y:S02]  /*3b30*/  ULDC.64 UR4, c[0x0][0x2b0] ;  /* 0x0000ac0000047ab9 */ /* 0x000fe40000000a00 */
[----:B------:R-:W-:-:S04]  /*3b40*/  LEA R2, P0, R38, UR4, 0x2 ;  /* 0x0000000426027c11 */ /* 0x000fc8000f8010ff */
[----:B------:R-:W-:-:S05]  /*3b50*/  LEA.HI.X R3, R38, UR5, R39, 0x2, P0 ;  /* 0x0000000526037c11 */ /* 0x000fca00080f1427 */
[----:B------:R0:W-:Y:S04]  /*3b60*/  STG.E desc[UR8][R2.64], R29 ;  /* 0x0000001d02007986 */ /* 0x0001e8000c101908 */
.L_x_3569:
[----:B------:R-:W-:Y:S05]  /*3b70*/  BSYNC B1 ;  /* 0x0000000000017941 */ /* 0x000fea0003800000 */
.L_x_3568:
        /* <DEDUP_REMOVED lines=18> */
.L_x_3596:
[----:B------:R-:W-:Y:S05]  /*3ca0*/  BSYNC B0 ;  /* 0x0000000000007941 */ /* 0x000fea0003800000 */
.L_x_3595:
        /* <DEDUP_REMOVED lines=39> */
.L_x_3599:
        /* <DEDUP_REMOVED lines=39> */
.L_x_3598:
        /* <DEDUP_REMOVED lines=27> */
.L_x_3600:
        /* <DEDUP_REMOVED lines=9> */
.L_x_3602:
[----:B------:R-:W-:Y:S05]  /*43d0*/  BSYNC B0 ;  /* 0x0000000000007941 */ /* 0x000fea0003800000 */
.L_x_3601:
[C---:B0----5:R-:W-:Y:S01]  /*43e0*/  FFMA.FTZ R4, R6.reuse, R8, R4 ;  /* 0x0000000806047223 */ /* 0x061fe20000010004 */
[C---:B------:R-:W-:Y:S01]  /*43f0*/  FFMA.FTZ R3, R6.reuse, R9, R3 ;  /* 0x0000000906037223 */ /* 0x040fe20000010003 */
[C---:B------:R-:W-:Y:S01]  /*4400*/  FFMA.FTZ R2, R6.reuse, R10, R2 ;  /* 0x0000000a06027223 */ /* 0x040fe20000010002 */
[----:B------:R-:W-:Y:S01]  /*4410*/  FFMA.FTZ R0, R6, R11, R0 ;  /* 0x0000000b06007223 */ /* 0x000fe20000010000 */
.L_x_3597:
        /* <DEDUP_REMOVED lines=81> */
        .weak           $__internal_27_$__cuda_sm20_div_s64
        .type           $__internal_27_$__cuda_sm20_div_s64,@function
        .size           $__internal_27_$__cuda_sm20_div_s64,(.L_x_5303 - $__internal_27_$__cuda_sm20_div_s64)
$__internal_27_$__cuda_sm20_div_s64:
        /* <DEDUP_REMOVED lines=83> */
[----:B------:R-:W-:Y:S06]  /*4e60*/  RET.REL.NODEC R20 `(_ZN5flash32flash_fwd_splitkv_combine_kernelI23Flash_fwd_kernel_traitsILi32ELi64ELi128ELi4ELb0ELb0EN7cutlass6half_tE19Flash_kernel_traitsILi32ELi64ELi128ELi4ES3_EELi16ELi1ELb1EEEvNS_16Flash_fwd_paramsE) ;  /* 0xffffffb014647950 */ /* 0x000fec0003c3ffff */
.L_x_3603:
        /* <DEDUP_REMOVED lines=9> */
.L_x_5303:


//--------------------- .text._ZN5flash24flash_fwd_splitkv_kernelI23Flash_fwd_kernel_traitsILi32ELi64ELi128ELi4ELb0ELb0EN7cutlass6half_tE19Flash_kernel_traitsILi32ELi64ELi128ELi4ES3_EELb1ELb0ELb0ELb0ELb0ELb0ELb0ELb0EEEvNS_16Flash_fwd_paramsE --------------------------
	.section	.text._ZN5flash24flash_fwd_splitkv_kernelI23Flash_fwd_kernel_traitsILi32ELi64ELi128ELi4ELb0ELb0EN7cutlass6half_tE19Flash_kernel_traitsILi32ELi64ELi128ELi4ES3_EELb1ELb0ELb0ELb0ELb0ELb0ELb0ELb0EEEvNS_16Flash_fwd_paramsE,"ax",@progbits
	.align	128
        .global         _ZN5flash24flash_fwd_splitkv_kernelI23Flash_fwd_kernel_traitsILi32ELi64ELi128ELi4ELb0ELb0EN7cutlass6half_tE19Flash_kernel_traitsILi32ELi64ELi128ELi4ES3_EELb1ELb0ELb0ELb0ELb0ELb0ELb0ELb0EEEvNS_16Flash_fwd_paramsE
        .type           _ZN5flash24flash_fwd_splitkv_kernelI23Flash_fwd_kernel_traitsILi32ELi64ELi128ELi4ELb0ELb0EN7cutlass6half_tE19Flash_kernel_traitsILi32ELi64ELi128ELi4ES3_EELb1ELb0ELb0ELb0ELb0ELb0ELb0ELb0EEEvNS_16Flash_fwd_paramsE,@function
        .size           _ZN5flash24flash_fwd_splitkv_kernelI23Flash_fwd_kernel_traitsILi32ELi64ELi128ELi4ELb0ELb0EN7cutlass6half_tE19Flash_kernel_traitsILi32ELi64ELi128ELi4ES3_EELb1ELb0ELb0ELb0ELb0ELb0ELb0ELb0EEEvNS_16Flash_fwd_paramsE,(.L_x_5360 - _ZN5flash24flash_fwd_splitkv_kernelI23Flash_fwd_kernel_traitsILi32ELi64ELi128ELi4ELb0ELb0EN7cutlass6half_tE19Flash_kernel_traitsILi32ELi64ELi128ELi4ES3_EELb1ELb0ELb0ELb0ELb0ELb0ELb0ELb0EEEvNS_16Flash_fwd_paramsE)
        .other          _ZN5flash24flash_fwd_splitkv_kernelI23Flash_fwd_kernel_traitsILi32ELi64ELi128ELi4ELb0ELb0EN7cutlass6half_tE19Flash_kernel_traitsILi32ELi64ELi128ELi4ES3_EELb1ELb0ELb0ELb0ELb0ELb0ELb0ELb0EEEvNS_16Flash_fwd_paramsE,@"STO_CUDA_ENTRY STV_DEFAULT"
_ZN5flash24flash_fwd_splitkv_kernelI23Flash_fwd_kernel_traitsILi32ELi64ELi128ELi4ELb0ELb0EN7cutlass6half_tE19Flash_kernel_traitsILi32ELi64ELi128ELi4ES3_EELb1ELb0ELb0ELb0ELb0ELb0ELb0ELb0EEEvNS_16Flash_fwd_paramsE:
.text._ZN5flash24flash_fwd_splitkv_kernelI23Flash_fwd_kernel_traitsILi32ELi64ELi128ELi4ELb0ELb0EN7cutlass6half_tE19Flash_kernel_traitsILi32ELi64ELi128ELi4ES3_EELb1ELb0ELb0ELb0ELb0ELb0ELb0ELb0EEEvNS_16Flash_fwd_paramsE:
        /* <DEDUP_REMOVED lines=17> */
[----:B------:R-:W2:Y:S06]  /*0110*/  @P2 LDG.E R137, desc[UR10][R8.64+0x4] ;  /* 0x0000040a08892981 */ /* 0x000eac000c1e1900 */
        /* <DEDUP_REMOVED lines=20> */
.L_x_3604:
[----:B------:R-:W1:Y:S02]  /*0260*/  LDC R4, c[0x0][0x2c8] ;  /* 0x0000b200ff047b82 */ /* 0x000e640000000800 */
.L_x_3605:
[----:B------:R-:W4:Y:S02]  /*0270*/  LDC.64 R2, c[0x0][0x308] ;  /* 0x0000c200ff027b82 */ /* 0x000f240000000a00 */
[----:B----4-:R-:W-:-:S04]  /*0280*/  ISETP.NE.U32.AND P1, PT, R2, RZ, PT ;  /* 0x000000ff0200720c */ /* 0x010fc80003f25070 */
[----:B------:R-:W-:-:S13]  /*0290*/  ISETP.NE.AND.EX P1, PT, R3, RZ, PT, P1 ;  /* 0x000000ff0300720c */ /* 0x000fda0003f25310 */
[----:B------:R-:W3:Y:S01]  /*02a0*/  @P1 LDC.64 R2, c[0x0][0x308] ;  /* 0x0000c200ff021b82 */ /* 0x000ee20000000a00 */
[----:B------:R-:W-:-:S07]  /*02b0*/  IMAD.SHL.U32 R104, R12, 0x40, RZ ;  /* 0x000000400c687824 */ /* 0x000fce00078e00ff */
[----:B------:R-:W4:Y:S01]  /*02c0*/  @!P1 LDC R5, c[0x0][0x2cc] ;  /* 0x0000b300ff059b82 */ /* 0x000f220000000800 */
[----:B---3--:R-:W-:-:S07]  /*02d0*/  @P1 IMAD.WIDE R6, R19, 0x4, R2 ;  /* 0x0000000413061825 */ /* 0x008fce00078e0202 */
[----:B------:R-:W3:Y:S01]  /*02e0*/  @!P1 LDC.64 R2, c[0x0][0x318] ;  /* 0x0000c600ff029b82 */ /* 0x000ee20000000a00 */
[----:B------:R1:W5:Y:S01]  /*02f0*/  @P1 LDG.E R6, desc[UR10][R6.64] ;  /* 0x0000000a06061981 */ /* 0x000362000c1e1900 */
[----:B--2---:R-:W-:-:S13]  /*0300*/  ISETP.GT.AND P0, PT, R137, R104, PT ;  /* 0x000000688900720c */ /* 0x004fda0003f04270 */
[----:B----4-:R-:W-:Y:S05]  /*0310*/  @!P0 EXIT ;  /* 0x000000000000894d */ /* 0x010fea0003800000 */
[----:B------:R-:W2:Y:S01]  /*0320*/  LDC R0, c[0x0][0x398] ;  /* 0x0000e600ff007b82 */ /* 0x000ea20000000800 */
[----:B---3--:R-:W-:Y:S01]  /*0330*/  @!P1 ISETP.NE.U32.AND P0, PT, R2, RZ, PT ;  /* 0x000000ff0200920c */ /* 0x008fe20003f05070 */
[----:B-----5:R-:W-:Y:S01]  /*0340*/  @P1 IMAD.IADD R99, R6, 0x1, -R15 ;  /* 0x0000000106631824 */ /* 0x020fe200078e0a0f */
[----:B------:R-:W-:Y:S02]  /*0350*/  ULDC UR5, c[0x0][0x2c8] ;  /* 0x0000b20000057ab9 */ /* 0x000fe40000000800 */
[----:B------:R-:W-:Y:S01]  /*0360*/  @!P1 ISETP.NE.AND.EX P0, PT, R3, RZ, PT, P0 ;  /* 0x000000ff0300920c */ /* 0x000fe20003f05300 */
[----:B------:R-:W-:Y:S01]  /*0370*/  UIADD3 UR5, UR5, 0x7f, URZ ;  /* 0x0000007f05057890 */ /* 0x000fe2000fffe03f */
[----:B------:R-:W-:Y:S02]  /*0380*/  IADD3 R3, -R137, 0xbf, R104 ;  /* 0x000000bf89037810 */ /* 0x000fe40007ffe168 */
[----:B------:R-:W-:Y:S01]  /*0390*/  @!P1 SEL R5, R5, RZ, P0 ;  /* 0x000000ff05059207 */ /* 0x000fe20000000000 */
[----:B------:R-:W-:-:S03]  /*03a0*/  USHF.R.S32.HI UR4, URZ, 0x1f, UR5 ;  /* 0x0000001f3f047899 */ /* 0x000fc60008011405 */
[----:B-1----:R-:W-:Y:S01]  /*03b0*/  @!P1 IADD3 R99, R5, R4, -R15 ;  /* 0x0000000405639210 */ /* 0x002fe20007ffe80f */
[----:B------:R-:W-:Y:S01]  /*03c0*/  ULEA.HI UR4, UR4, UR5, URZ, 0x7 ;  /* 0x0000000504047291 */ /* 0x000fe2000f8f383f */
[----:B------:R-:W1:Y:S03]  /*03d0*/  S2R R5, SR_TID.X ;  /* 0x0000000000057919 */ /* 0x000e660000002100 */
        /* <DEDUP_REMOVED lines=11> */
[----:B-1----:R-:W-:Y:S05]  /*0490*/  @P0 BRA `(.L_x_3606) ;  /* 0x00000004004c0947 */ /* 0x002fea0003800000 */
        /* <DEDUP_REMOVED lines=9> */
[----:B------:R-:W-:-:S02]  /*0530*/  LOP3.LUT R12, R0, 0xfffffffc, RZ, 0xc0, !PT ;  /* 0xfffffffc000c7812 */ /* 0x000fc400078ec0ff */
[----:B------:R-:W-:Y:S01]  /*0540*/  SHF.R.S32.HI R0, RZ, 0x2, R0 ;  /* 0x00000002ff007819 */ /* 0x000fe20000011400 */
[----:B------:R-:W2:Y:S01]  /*0550*/  @!P0 LDC.64 R2, c[0x0][0x290] ;  /* 0x0000a400ff028b82 */ /* 0x000ea20000000a00 */
[----:B------:R-:W-:Y:S01]  /*0560*/  @!P0 SHF.R.S32.HI R11, RZ, 0x1f, R19 ;  /* 0x0000001fff0b8819 */ /* 0x000fe20000011413 */
[----:B------:R-:W-:-:S05]  /*0570*/  IMAD.IADD R5, R5, 0x1, -R12 ;  /* 0x0000000105057824 */ /* 0x000fca00078e0a0c */
[----:B------:R-:W-:-:S04]  /*0580*/  ISETP.NE.AND P3, PT, R5, RZ, PT ;  /* 0x000000ff0500720c */ /* 0x000fc80003f65270 */
[----:B------:R-:W-:Y:S01]  /*0590*/  ISETP.GE.OR P3, PT, R0, R137, P3 ;  /* 0x000000890000720c */ /* 0x000fe20001f66670 */
[----:B-1----:R-:W-:-:S04]  /*05a0*/  @P0 IMAD.WIDE.U32 R8, R134, R6, RZ ;  /* 0x0000000686080225 */ /* 0x002fc800078e00ff */
[----:B------:R-:W-:Y:S01]  /*05b0*/  @P0 IMAD R134, R134, R7, R9 ;  /* 0x0000000786860224 */ /* 0x000fe200078e0209 */
[----:B------:R-:W-:Y:S01]  /*05c0*/  SHF.R.S32.HI R9, RZ, 0x1f, R104 ;  /* 0x0000001fff097819 */ /* 0x000fe20000011468 */
[-C--:B--2---:R-:W-:Y:S02]  /*05d0*/  @!P0 IMAD R4, R11, R2.reuse, RZ ;  /* 0x000000020b048224 */ /* 0x084fe400078e02ff */
[----:B------:R-:W-:-:S04]  /*05e0*/  @!P0 IMAD.WIDE.U32 R12, R19, R2, RZ ;  /* 0x00000002130c8225 */ /* 0x000fc800078e00ff */
        /* <DEDUP_REMOVED lines=9> */
[----:B------:R-:W-:Y:S01]  /*0680*/  SHF.R.S32.HI R3, RZ, 0x1f, R10 ;  /* 0x0000001fff037819 */ /* 0x000fe2000001140a */
[----:B------:R-:W-:Y:S01]  /*0690*/  IMAD.WIDE.U32 R8, R104, R6, R8 ;  /* 0x0000000668087225 */ /* 0x000fe200078e0008 */
[----:B------:R-:W-:-:S03]  /*06a0*/  IADD3 R2, R0, 0x20, RZ ;  /* 0x0000002000027810 */ /* 0x000fc60007ffe0ff */
[----:B------:R-:W-:Y:S01]  /*06b0*/  IMAD R19, R19, UR6, R10 ;  /* 0x0000000613137c24 */ /* 0x000fe2000f8e020a */
[----:B------:R-:W-:Y:S02]  /*06c0*/  IADD3 R8, P2, R4, R8, RZ ;  /* 0x0000000804087210 */ /* 0x000fe40007f5e0ff */
[----:B------:R-:W-:Y:S01]  /*06d0*/  ISETP.GE.AND P0, PT, R2, R137, PT ;  /* 0x000000890200720c */ /* 0x000fe20003f06270 */
[----:B------:R-:W-:Y:S01]  /*06e0*/  IMAD R19, R19, UR5, R104 ;  /* 0x0000000513137c24 */ /* 0x000fe2000f8e0268 */
[----:B------:R-:W-:Y:S01]  /*06f0*/  IADD3.X R9, R134, R9, R11, P2, !PT ;  /* 0x0000000986097210 */ /* 0x000fe200017fe40b */
[----:B------:R-:W-:Y:S01]  /*0700*/  ULDC.64 UR4, c[0x0][0x2a0] ;  /* 0x0000a80000047ab9 */ /* 0x000fe20000000a00 */
[-C--:B------:R-:W-:Y:S01]  /*0710*/  ISETP.GE.OR P2, PT, R0, R137.reuse, P1 ;  /* 0x000000890000720c */ /* 0x080fe20000f46670 */
[----:B------:R-:W-:Y:S01]  /*0720*/  IMAD R3, R3, UR4, RZ ;  /* 0x0000000403037c24 */ /* 0x000fe2000f8e02ff */
[----:B------:R-:W-:Y:S01]  /*0730*/  ISETP.GE.OR P4, PT, R2, R137, P1 ;  /* 0x000000890200720c */ /* 0x000fe20000f86670 */
[----:B------:R-:W-:Y:S01]  /*0740*/  IMAD.WIDE.U32 R8, R10, UR4, R8 ;  /* 0x000000040a087c25 */ /* 0x000fe2000f8e0008 */
[----:B------:R-:W-:-:S02]  /*0750*/  IADD3 R2, P1, R19, R0, RZ ;  /* 0x0000000013027210 */ /* 0x000fc40007f3e0ff */
[----:B------:R-:W-:Y:S01]  /*0760*/  SHF.R.S32.HI R4, RZ, 0x1f, R0 ;  /* 0x0000001fff047819 */ /* 0x000fe20000011400 */
[----:B------:R-:W-:-:S05]  /*0770*/  IMAD R3, R10, UR5, R3 ;  /* 0x000000050a037c24 */ /* 0x000fca000f8e0203 */
        /* <DEDUP_REMOVED lines=11> */
.L_x_3608:
[----:B------:R-:W-:Y:S05]  /*0830*/  BSYNC B0 ;  /* 0x0000000000007941 */ /* 0x000fea0003800000 */
.L_x_3607:
[----:B------:R-:W-:Y:S04]  /*0840*/  BSSY B0, `(.L_x_3609) ;  /* 0x000000d000007945 */ /* 0x000fe80003800000 */
[----:B------:R-:W-:Y:S05]  /*0850*/  @P4 BRA `(.L_x_3610) ;  /* 0x00000000002c4947 */ /* 0x000fea0003800000 */
[----:B------:R-:W-:Y:S01]  /*0860*/  IADD3 R3, P2, R0, 0x20, RZ ;  /* 0x0000002000037810 */ /* 0x000fe20007f5e0ff */
[----:B------:R-:W-:-:S03]  /*0870*/  ULDC.64 UR4, c[0x0][0x280] ;  /* 0x0000a00000047ab9 */ /* 0x000fc60000000a00 */
[----:B------:R-:W-:-:S05]  /*0880*/  IADD3.X R9, RZ, R4, RZ, P2, !PT ;  /* 0x00000004ff097210 */ /* 0x000fca00017fe4ff */
[----:B------:R-:W-:Y:S01]  /*0890*/  IMAD R0, R9, R6, RZ ;  /* 0x0000000609007224 */ /* 0x000fe200078e02ff */
[----:B------:R-:W-:-:S03]  /*08a0*/  MOV R9, R11 ;  /* 0x0000000b00097202 */ /* 0x000fc60000000f00 */
[----:B------:R-:W-:-:S04]  /*08b0*/  IMAD.WIDE.U32 R8, R3, R6, R8 ;  /* 0x0000000603087225 */ /* 0x000fc800078e0008 */
[----:B------:R-:W-:Y:S01]  /*08c0*/  IMAD R3, R3, R7, R0 ;  /* 0x0000000703037224 */ /* 0x000fe200078e0200 */
[----:B------:R-:W-:-:S04]  /*08d0*/  LEA R6, P2, R8, UR4, 0x1 ;  /* 0x0000000408067c11 */ /* 0x000fc8000f8408ff */
[----:B------:R-:W-:-:S04]  /*08e0*/  IADD3 R3, R9, R3, RZ ;  /* 0x0000000309037210 */ /* 0x000fc80007ffe0ff */
[----:B------:R-:W-:-:S05]  /*08f0*/  LEA.HI.X R7, R8, UR5, R3, 0x1, P2 ;  /* 0x0000000508077c11 */ /* 0x000fca00090f0c03 */
[----:B------:R2:W-:Y:S02]  /*0900*/  STG.E.128 desc[UR10][R6.64], RZ ;  /* 0x000000ff06007986 */ /* 0x0005e4000c101d0a */
.L_x_3610:
[----:B------:R-:W-:Y:S05]  /*0910*/  BSYNC B0 ;  /* 0x0000000000007941 */ /* 0x000fea0003800000 */
.L_x_3609:
[----:B------:R-:W-:Y:S01]  /*0920*/  ISETP.NE.OR P0, PT, R5, RZ, P0 ;  /* 0x000000ff0500720c */ /* 0x000fe20000705670 */
[----:B------:R-:W-:Y:S01]  /*0930*/  ULDC.64 UR4, c[0x0][0x2b0] ;  /* 0x0000ac0000047ab9 */ /* 0x000fe20000000a00 */
[----:B------:R-:W-:Y:S01]  /*0940*/  LEA.HI.X.SX32 R19, R19, R4, 0x1, P1 ;  /* 0x0000000413137211 */ /* 0x000fe200008f0eff */
[----:B------:R-:W-:Y:S01]  /*0950*/  @!P3 IMAD.MOV.U32 R3, RZ, RZ, 0x7f800000 ;  /* 0x7f800000ff03b424 */ /* 0x000fe200078e00ff */
[----:B------:R-:W-:-:S04]  /*0960*/  LEA R4, P1, R2, UR4, 0x2 ;  /* 0x0000000402047c11 */ /* 0x000fc8000f8210ff */
[----:B------:R-:W-:-:S05]  /*0970*/  LEA.HI.X R5, R2, UR5, R19, 0x2, P1 ;  /* 0x0000000502057c11 */ /* 0x000fca00088f1413 */
[----:B------:R3:W-:Y:S01]  /*0980*/  @!P3 STG.E desc[UR10][R4.64], R3 ;  /* 0x000000030400b986 */ /* 0x0007e2000c10190a */
[----:B------:R-:W-:Y:S05]  /*0990*/  @P0 EXIT ;  /* 0x000000000000094d */ /* 0x000fea0003800000 */
[----:B---3--:R-:W-:-:S05]  /*09a0*/  MOV R3, 0x7f800000 ;  /* 0x7f80000000037802 */ /* 0x008fca0000000f00 */
[----:B------:R-:W-:Y:S01]  /*09b0*/  STG.E desc[UR10][R4.64+0x80], R3 ;  /* 0x0000800304007986 */ /* 0x000fe2000c10190a */
[----:B------:R-:W-:Y:S05]  /*09c0*/  EXIT ;  /* 0x000000000000794d */ /* 0x000fea0003800000 */
.L_x_3606:
        /* <DEDUP_REMOVED lines=24> */
.L_x_3611:
        /* <DEDUP_REMOVED lines=32> */
[----:B--2---:R-:W-:Y:S01]  /*0d50*/  IABS R2, R9 ;  /* 0x0000000900027213 */ /* 0x004fe20000000000 */
[----:B------:R-:W-:-:S03]  /*0d60*/  IMAD.MOV R13, RZ, RZ, -R13 ;  /* 0x000000ffff0d7224 */ /* 0x000fc600078e0a0d */
[----:B------:R-:W2:Y:S01]  /*0d70*/  I2F.RP R8, R2 ;  /* 0x0000000200087306 */ /* 0x000ea20000209400 */
[----:B------:R-:W-:-:S07]  /*0d80*/  IMAD R4, R15, R13, R4 ;  /* 0x0000000d0f047224 */ /* 0x000fce00078e0204 */
[----:B--2---:R-:W2:Y:S02]  /*0d90*/  MUFU.RCP R17, R8 ;  /* 0x0000000800117308 */ /* 0x004ea40000001000 */
[----:B--2---:R-:W-:-:S06]  /*0da0*/  IADD3 R17, R17, 0xffffffe, RZ ;  /* 0x0ffffffe11117810 */ /* 0x004fcc0007ffe0ff */
[----:B------:R-:W2:Y:S02]  /*0db0*/  F2I.FTZ.U32.TRUNC.NTZ R17, R17 ;  /* 0x0000001100117305 */ /* 0x000ea4000021f000 */
        /* <DEDUP_REMOVED lines=21> */
[----:B-----5:R-:W-:-:S04]  /*0f10*/  IMAD.WIDE.U32 R14, R6, UR4, RZ ;  /* 0x00000004060e7c25 */ /* 0x020fc8000f8e00ff */
[C---:B------:R-:W-:Y:S02]  /*0f20*/  IMAD R11, R7.reuse, UR4, RZ ;  /* 0x00000004070b7c24 */ /* 0x040fe4000f8e02ff */
[----:B--2---:R-:W-:Y:S02]  /*0f30*/  IMAD R7, R7, R2, RZ ;  /* 0x0000000207077224 */ /* 0x004fe400078e02ff */
[C---:B------:R-:W-:Y:S01]  /*0f40*/  IMAD R8, R6.reuse, UR5, R11 ;  /* 0x0000000506087c24 */ /* 0x040fe2000f8e020b */
[----:B------:R-:W-:Y:S01]  /*0f50*/  SHF.R.S32.HI R11, RZ, 0x1f, R4 ;  /* 0x0000001fff0b7819 */ /* 0x000fe20000011404 */
[----:B------:R-:W-:Y:S01]  /*0f60*/  ULDC.64 UR4, c[0x0][0x260] ;  /* 0x0000980000047ab9 */ /* 0x000fe20000000a00 */
[----:B------:R-:W-:Y:S02]  /*0f70*/  IMAD R3, R6, R3, R7 ;  /* 0x0000000306037224 */ /* 0x000fe400078e0207 */
[----:B------:R-:W-:Y:S01]  /*0f80*/  IADD3 R15, R15, R8, RZ ;  /* 0x000000080f0f7210 */ /* 0x000fe20007ffe0ff */
[----:B-1----:R-:W-:-:S02]  /*0f90*/  IMAD R8, R11, R92, RZ ;  /* 0x0000005c0b087224 */ /* 0x002fc400078e02ff */
[----:B------:R-:W-:Y:S02]  /*0fa0*/  IMAD R9, R13, UR4, RZ ;  /* 0x000000040d097c24 */ /* 0x000fe4000f8e02ff */
[C---:B------:R-:W-:Y:S02]  /*0fb0*/  IMAD R8, R4.reuse, R93, R8 ;  /* 0x0000005d04087224 */ /* 0x040fe400078e0208 */
[----:B------:R-:W-:-:S04]  /*0fc0*/  IMAD.WIDE.U32 R14, R4, R92, R14 ;  /* 0x0000005c040e7225 */ /* 0x000fc800078e000e */
[----:B------:R-:W-:Y:S02]  /*0fd0*/  IMAD.IADD R15, R15, 0x1, R8 ;  /* 0x000000010f0f7824 */ /* 0x000fe400078e0208 */
[----:B------:R-:W-:-:S04]  /*0fe0*/  IMAD.WIDE.U32 R22, R6, R2, RZ ;  /* 0x0000000206167225 */ /* 0x000fc800078e00ff */
[C---:B------:R-:W-:Y:S01]  /*0ff0*/  IMAD R9, R16.reuse, UR5, R9 ;  /* 0x0000000510097c24 */ /* 0x040fe2000f8e0209 */
[----:B------:R-:W-:Y:S01]  /*1000*/  IADD3 R17, R23, R3, RZ ;  /* 0x0000000317117210 */ /* 0x000fe20007ffe0ff */
[----:B------:R-:W-:-:S05]  /*1010*/  IMAD.WIDE.U32 R20, R16, UR4, R14 ;  /* 0x0000000410147c25 */ /* 0x000fca000f8e000e */
[----:B------:R-:W-:Y:S01]  /*1020*/  IADD3 R9, R21, R9, RZ ;  /* 0x0000000915097210 */ /* 0x000fe20007ffe0ff */
[----:B------:R-:W-:Y:S06]  /*1030*/  BRA `(.L_x_3613) ;  /* 0x0000000400307947 */ /* 0x000fec0003800000 */
.L_x_3612:
[----:B------:R-:W1:Y:S01]  /*1040*/  LDC R13, c[0x0][0x278] ;  /* 0x00009e00ff0d7b82 */ /* 0x000e620000000800 */
[----:B------:R-:W-:-:S13]  /*1050*/  ISETP.NE.AND P3, PT, R18, -0x1, PT ;  /* 0xffffffff1200780c */ /* 0x000fda0003f65270 */
[----:B------:R-:W2:Y:S01]  /*1060*/  @P3 LDC.64 R92, c[0x0][0x248] ;  /* 0x00009200ff5c3b82 */ /* 0x000ea20000000a00 */
[----:B-1----:R-:W-:-:S04]  /*1070*/  IABS R3, R13 ;  /* 0x0000000d00037213 */ /* 0x002fc80000000000 */
[----:B------:R-:W1:Y:S08]  /*1080*/  I2F.RP R8, R3 ;  /* 0x0000000300087306 */ /* 0x000e700000209400 */
[----:B-1----:R-:W1:Y:S02]  /*1090*/  MUFU.RCP R6, R8 ;  /* 0x0000000800067308 */ /* 0x002e640000001000 */
[----:B-1----:R-:W-:Y:S01]  /*10a0*/  VIADD R6, R6, 0xffffffe ;  /* 0x0ffffffe06067836 */ /* 0x002fe20000000000 */
[----:B------:R-:W1:Y:S05]  /*10b0*/  @P3 LDC.64 R8, c[0x0][0x250] ;  /* 0x00009400ff083b82 */ /* 0x000e6a0000000a00 */
[----:B------:R-:W3:Y:S02]  /*10c0*/  F2I.FTZ.U32.TRUNC.NTZ R7, R6 ;  /* 0x0000000600077305 */ /* 0x000ee4000021f000 */
[----:B---3--:R-:W-:Y:S01]  /*10d0*/  IMAD.MOV R2, RZ, RZ, -R7 ;  /* 0x000000ffff027224 */ /* 0x008fe200078e0a07 */
[----:B------:R-:W-:-:S03]  /*10e0*/  MOV R6, RZ ;  /* 0x000000ff00067202 */ /* 0x000fc60000000f00 */
[----:B------:R-:W-:Y:S01]  /*10f0*/  IMAD R4, R2, R3, RZ ;  /* 0x0000000302047224 */ /* 0x000fe200078e02ff */
[----:B------:R-:W-:-:S03]  /*1100*/  IABS R2, R10 ;  /* 0x0000000a00027213 */ /* 0x000fc60000000000 */
[----:B------:R-:W-:Y:S01]  /*1110*/  IMAD.HI.U32 R7, R7, R4, R6 ;  /* 0x0000000407077227 */ /* 0x000fe200078e0006 */
[----:B------:R-:W-:-:S03]  /*1120*/  @P3 IADD3 R6, R15, R18, RZ ;  /* 0x000000120f063210 */ /* 0x000fc60007ffe0ff */
[----:B------:R-:W-:Y:S02]  /*1130*/  IMAD.MOV.U32 R4, RZ, RZ, R2 ;  /* 0x000000ffff047224 */ /* 0x000fe400078e0002 */
[----:B--2---:R-:W-:Y:S02]  /*1140*/  @P3 IMAD R17, R6, R93, RZ ;  /* 0x0000005d06113224 */ /* 0x004fe400078e02ff */
[----:B------:R-:W-:-:S04]  /*1150*/  IMAD.HI.U32 R16, R7, R4, RZ ;  /* 0x0000000407107227 */ /* 0x000fc800078e00ff */
[----:B------:R-:W-:Y:S01]  /*1160*/  @P3 IMAD.WIDE.U32 R6, R6, R92, RZ ;  /* 0x0000005c06063225 */ /* 0x000fe200078e00ff */
[----:B------:R-:W-:-:S03]  /*1170*/  IADD3 R2, -R16, RZ, RZ ;  /* 0x000000ff10027210 */ /* 0x000fc60007ffe1ff */
[----:B------:R-:W-:Y:S02]  /*1180*/  @P3 IMAD.IADD R17, R7, 0x1, R17 ;  /* 0x0000000107113824 */ /* 0x000fe400078e0211 */
[----:B------:R-:W-:Y:S01]  /*1190*/  IMAD R2, R3, R2, R4 ;  /* 0x0000000203027224 */ /* 0x000fe200078e0204 */
[----:B------:R-:W-:-:S04]  /*11a0*/  LOP3.LUT R4, R10, R13, RZ, 0x3c, !PT ;  /* 0x0000000d0a047212 */ /* 0x000fc800078e3cff */
[----:B------:R-:W-:Y:S02]  /*11b0*/  ISETP.GT.U32.AND P0, PT, R3, R2, PT ;  /* 0x000000020300720c */ /* 0x000fe40003f04070 */
[----:B------:R-:W-:Y:S02]  /*11c0*/  ISETP.GE.AND P1, PT, R4, RZ, PT ;  /* 0x000000ff0400720c */ /* 0x000fe40003f26270 */
[----:B------:R-:W-:-:S04]  /*11d0*/  LEA R4, R98, 0xffffff80, 0x7 ;  /* 0xffffff8062047811 */ /* 0x000fc800078e38ff */
[----:B------:R-:W-:-:S05]  /*11e0*/  SHF.R.S32.HI R11, RZ, 0x1f, R4 ;  /* 0x0000001fff0b7819 */ /* 0x000fca0000011404 */
        /* <DEDUP_REMOVED lines=21> */
.L_x_3614:
[----:B------:R-:W-:Y:S01]  /*1340*/  MOV R20, R6 ;  /* 0x0000000600147202 */ /* 0x000fe20000000f00 */
[----:B------:R-:W-:Y:S01]  /*1350*/  IMAD R7, R11, R92, RZ ;  /* 0x0000005c0b077224 */ /* 0x000fe200078e02ff */
[----:B------:R-:W-:Y:S02]  /*1360*/  MOV R21, R17 ;  /* 0x0000001100157202 */ /* 0x000fe40000000f00 */
[----:B------:R-:W-:Y:S01]  /*1370*/  @!P0 LOP3.LUT R16, RZ, R13, RZ, 0x33, !PT ;  /* 0x0000000dff108212 */ /* 0x000fe200078e33ff */
[----:B------:R-:W-:Y:S01]  /*1380*/  IMAD R7, R93, R4, R7 ;  /* 0x000000045d077224 */ /* 0x000fe200078e0207 */
[----:B------:R-:W-:Y:S01]  /*1390*/  @P3 IADD3 R17, R15, R18, RZ ;  /* 0x000000120f113210 */ /* 0x000fe20007ffe0ff */
[----:B------:R-:W-:Y:S01]  /*13a0*/  IMAD.WIDE.U32 R20, R92, R4, R20 ;  /* 0x000000045c147225 */ /* 0x000fe200078e0014 */
[----:B------:R-:W-:-:S03]  /*13b0*/  SHF.R.S32.HI R13, RZ, 0x1f, R16 ;  /* 0x0000001fff0d7819 */ /* 0x000fc60000011410 */
[----:B------:R-:W-:Y:S01]  /*13c0*/  @P3 IMAD.WIDE.U32 R22, R17, R8, RZ ;  /* 0x0000000811163225 */ /* 0x000fe200078e00ff */
[----:B------:R-:W-:-:S03]  /*13d0*/  IADD3 R21, R21, R7, RZ ;  /* 0x0000000715157210 */ /* 0x000fc60007ffe0ff */
[-C--:B--2---:R-:W-:Y:S02]  /*13e0*/  IMAD R6, R13, R2.reuse, RZ ;  /* 0x000000020d067224 */ /* 0x084fe400078e02ff */
        /* <DEDUP_REMOVED lines=17> */
.L_x_3613:
[----:B------:R-:W-:Y:S01]  /*1500*/  ISETP.NE.AND P0, PT, R134, -0x1, PT ;  /* 0xffffffff8600780c */ /* 0x000fe20003f05270 */
[----:B------:R-:W-:Y:S01]  /*1510*/  VIADD R135, R98, 0xffffffff ;  /* 0xffffffff62877836 */ /* 0x000fe20000000000 */
[----:B------:R-:W-:Y:S01]  /*1520*/  SHF.R.S32.HI R8, RZ, 0x1f, R5 ;  /* 0x0000001fff087819 */ /* 0x000fe20000011405 */
[----:B------:R-:W1:Y:S01]  /*1530*/  S2UR UR4, SR_CgaCtaId ;  /* 0x00000000000479c3 */ /* 0x000e620000008800 */
[----:B------:R-:W-:Y:S01]  /*1540*/  ULDC.64 UR6, c[0x0][0x258] ;  /* 0x0000960000067ab9 */ /* 0x000fe20000000a00 */
[----:B------:R-:W-:Y:S01]  /*1550*/  IMAD.SHL.U32 R102, R135, 0x80, RZ ;  /* 0x0000008087667824 */ /* 0x000fe200078e00ff */
[CC--:B------:R-:W-:Y:S01]  /*1560*/  LEA.HI R15, R8.reuse, R5.reuse, RZ, 0x2 ;  /* 0x00000005080f7211 */ /* 0x0c0fe200078f10ff */
[----:B------:R-:W-:Y:S01]  /*1570*/  ULDC.64 UR8, c[0x0][0x268] ;  /* 0x00009a0000087ab9 */ /* 0x000fe20000000a00 */
[----:B------:R-:W-:Y:S01]  /*1580*/  LEA.HI R106, R8, R5, RZ, 0x5 ;  /* 0x00000005086a7211 */ /* 0x000fe200078f28ff */
[----:B------:R-:W-:Y:S01]  /*1590*/  UMOV UR5, 0x400 ;  /* 0x0000040000057882 */ /* 0x000fe20000000000 */
[----:B------:R-:W-:Y:S01]  /*15a0*/  LOP3.LUT R138, R15, 0xfffffffc, RZ, 0xc0, !PT ;  /* 0xfffffffc0f8a7812 */ /* 0x000fe200078ec0ff */
[----:B------:R-:W-:Y:S01]  /*15b0*/  IMAD R13, R13, UR8, RZ ;  /* 0x000000080d0d7c24 */ /* 0x000fe2000f8e02ff */
[----:B------:R-:W-:Y:S01]  /*15c0*/  SHF.R.S32.HI R18, RZ, 0x2, R15 ;  /* 0x00000002ff127819 */ /* 0x000fe2000001140f */
[----:B------:R-:W2:Y:S01]  /*15d0*/  @!P0 LDC.64 R2, c[0x0][0x228] ;  /* 0x00008a00ff028b82 */ /* 0x000ea20000000a00 */
[----:B------:R-:W-:Y:S01]  /*15e0*/  @!P0 SHF.R.S32.HI R21, RZ, 0x1f, R19 ;  /* 0x0000001fff158819 */ /* 0x000fe20000011413 */
[----:B------:R-:W-:Y:S01]  /*15f0*/  IMAD.IADD R138, R5, 0x1, -R138 ;  /* 0x00000001058a7824 */ /* 0x000fe200078e0a8a */
[----:B------:R-:W-:Y:S01]  /*1600*/  SHF.R.S32.HI R105, RZ, 0x5, R106 ;  /* 0x00000005ff697819 */ /* 0x000fe2000001146a */
[----:B------:R-:W-:Y:S02]  /*1610*/  BSSY B0, `(.L_x_3615) ;  /* 0x0000047000007945 */ /* 0x000fe40003800000 */
[----:B------:R-:W-:-:S02]  /*1620*/  IMAD.SHL.U32 R138, R138, 0x8, RZ ;  /* 0x000000088a8a7824 */ /* 0x000fc400078e00ff */
[----:B------:R-:W3:Y:S03]  /*1630*/  @P0 LDC.64 R6, c[0x0][0x240] ;  /* 0x00009000ff060b82 */ /* 0x000ee60000000a00 */
[C---:B------:R-:W-:Y:S02]  /*1640*/  IADD3 R20, P2, R138.reuse, R20, RZ ;  /* 0x000000148a147210 */ /* 0x040fe40007f5e0ff */
[----:B------:R-:W-:Y:S01]  /*1650*/  IADD3 R22, P3, R138, R22, RZ ;  /* 0x000000168a167210 */ /* 0x000fe20007f7e0ff */
[----:B-1----:R-:W-:Y:S01]  /*1660*/  ULEA UR4, UR4, UR5, 0x18 ;  /* 0x0000000504047291 */ /* 0x002fe2000f8ec03f */
[-C--:B--2--5:R-:W-:Y:S02]  /*1670*/  @!P0 IMAD R14, R21, R2.reuse, RZ ;  /* 0x00000002150e8224 */ /* 0x0a4fe400078e02ff */
[----:B------:R-:W-:-:S04]  /*1680*/  @!P0 IMAD.WIDE.U32 R24, R19, R2, RZ ;  /* 0x0000000213188225 */ /* 0x000fc800078e00ff */
[----:B------:R-:W-:Y:S01]  /*1690*/  @!P0 IMAD R14, R19, R3, R14 ;  /* 0x00000003130e8224 */ /* 0x000fe200078e020e */
[----:B------:R-:W-:Y:S01]  /*16a0*/  SHF.R.S32.HI R19, RZ, 0x1f, R18 ;  /* 0x0000001fff137819 */ /* 0x000fe20000011412 */
[----:B---3--:R-:W-:-:S04]  /*16b0*/  @P0 IMAD.WIDE.U32 R26, R134, R6, RZ ;  /* 0x00000006861a0225 */ /* 0x008fc800078e00ff */
[----:B------:R-:W-:Y:S02]  /*16c0*/  @P0 IMAD.MOV.U32 R6, RZ, RZ, R26 ;  /* 0x000000ffff060224 */ /* 0x000fe400078e001a */
[----:B------:R-:W-:Y:S02]  /*16d0*/  IMAD.IADD R2, R137, 0x1, -R104 ;  /* 0x0000000189027824 */ /* 0x000fe400078e0a68 */
[----:B------:R-:W-:Y:S02]  /*16e0*/  VIADD R3, R18, 0x20 ;  /* 0x0000002012037836 */ /* 0x000fe40000000000 */
[----:B------:R-:W-:Y:S01]  /*16f0*/  @!P0 IMAD.MOV.U32 R6, RZ, RZ, R24 ;  /* 0x000000ffff068224 */ /* 0x000fe200078e0018 */
[----:B------:R-:W-:Y:S01]  /*1700*/  SHF.R.S32.HI R24, RZ, 0x1f, R138 ;  /* 0x0000001fff187819 */ /* 0x000fe2000001148a */
[----:B------:R-:W-:Y:S01]  /*1710*/  @P0 IMAD R7, R134, R7, R27 ;  /* 0x0000000786070224 */ /* 0x000fe200078e021b */
[-C--:B------:R-:W-:Y:S01]  /*1720*/  ISETP.GE.AND P5, PT, R18, R2.reuse, PT ;  /* 0x000000021200720c */ /* 0x080fe20003fa6270 */
[----:B------:R-:W-:Y:S01]  /*1730*/  @!P0 IMAD.IADD R7, R25, 0x1, R14 ;  /* 0x0000000119078824 */ /* 0x000fe200078e020e */
[----:B------:R-:W-:Y:S01]  /*1740*/  LEA.HI R14, R8, R5, RZ, 0x3 ;  /* 0x00000005080e7211 */ /* 0x000fe200078f18ff */
[C---:B------:R-:W-:Y:S01]  /*1750*/  IMAD.X R21, R24.reuse, 0x1, R9, P2 ;  /* 0x0000000118157824 */ /* 0x040fe200010e0609 */
[----:B------:R-:W-:Y:S01]  /*1760*/  ISETP.GE.AND P4, PT, R3, R2, PT ;  /* 0x000000020300720c */ /* 0x000fe20003f86270 */
[----:B------:R-:W-:Y:S01]  /*1770*/  IMAD.X R23, R24, 0x1, R17, P3 ;  /* 0x0000000118177824 */ /* 0x000fe200018e0611 */
[----:B------:R-:W-:Y:S01]  /*1780*/  IADD3 R2, -R102, R99, RZ ;  /* 0x0000006366027210 */ /* 0x000fe20007ffe1ff */
[----:B------:R-:W-:Y:S01]  /*1790*/  VIADD R17, R18, 0x40 ;  /* 0x0000004012117836 */ /* 0x000fe20000000000 */
[----:B------:R-:W-:-:S02]  /*17a0*/  SHF.R.S32.HI R9, RZ, 0x3, R14 ;  /* 0x00000003ff097819 */ /* 0x000fc4000001140e */
[CC--:B------:R-:W-:Y:S02]  /*17b0*/  ISETP.GE.AND P1, PT, R3.reuse, R2.reuse, PT ;  /* 0x000000020300720c */ /* 0x0c0fe40003f26270 */
[----:B------:R-:W-:Y:S02]  /*17c0*/  ISETP.GE.AND P3, PT, R3, R2, PT ;  /* 0x000000020300720c */ /* 0x000fe40003f66270 */
[----:B------:R-:W-:Y:S01]  /*17d0*/  LEA.HI R3, R15, R18, RZ, 0x1 ;  /* 0x000000120f037211 */ /* 0x000fe200078f08ff */
[----:B------:R-:W-:Y:S01]  /*17e0*/  IMAD.SHL.U32 R15, R9, 0x40, RZ ;  /* 0x00000040090f7824 */ /* 0x000fe200078e00ff */
[----:B------:R-:W-:Y:S02]  /*17f0*/  IADD3 R6, P0, R138, R6, RZ ;  /* 0x000000068a067210 */ /* 0x000fe40007f1e0ff */
[----:B------:R-:W-:Y:S02]  /*1800*/  LOP3.LUT R3, R3, 0x7fffffe, RZ, 0xc0, !PT ;  /* 0x07fffffe03037812 */ /* 0x000fe400078ec0ff */
[----:B------:R-:W-:Y:S01]  /*1810*/  LOP3.LUT R15, R15, 0xc0, RZ, 0xc0, !PT ;  /* 0x000000c00f0f7812 */ /* 0x000fe200078ec0ff */
[----:B------:R-:W-:Y:S01]  /*1820*/  IMAD.X R7, R24, 0x1, R7, P0 ;  /* 0x0000000118077824 */ /* 0x000fe200000e0607 */
[----:B------:R-:W-:Y:S01]  /*1830*/  IADD3 R136, R18, -R3, RZ ;  /* 0x8000000312887210 */ /* 0x000fe20007ffe0ff */
[----:B------:R-:W-:Y:S01]  /*1840*/  IMAD.WIDE R24, R12, 0x40, R18 ;  /* 0x000000400c187825 */ /* 0x000fe200078e0212 */
[----:B------:R-:W-:-:S02]  /*1850*/  LOP3.LUT R26, R15, 0x18, R138, 0xf8, !PT ;  /* 0x000000180f1a7812 */ /* 0x000fc400078ef88a */
[----:B------:R-:W-:Y:S01]  /*1860*/  SHF.R.U32.HI R15, RZ, 0x3, R15 ;  /* 0x00000003ff0f7819 */ /* 0x000fe2000001160f */
[----:B------:R-:W-:Y:S01]  /*1870*/  IMAD R136, R105, 0x8, R136 ;  /* 0x0000000869887824 */ /* 0x000fe200078e0288 */
[----:B------:R-:W-:Y:S02]  /*1880*/  SHF.R.S32.HI R3, RZ, 0x1f, R10 ;  /* 0x0000001fff037819 */ /* 0x000fe4000001140a */
[----:B------:R-:W-:Y:S01]  /*1890*/  LOP3.LUT R15, R26, R15, RZ, 0x3c, !PT ;  /* 0x0000000f1a0f7212 */ /* 0x000fe200078e3cff */
[----:B------:R-:W-:Y:S01]  /*18a0*/  IMAD.WIDE.U32 R26, R10, UR6, R6 ;  /* 0x000000060a1a7c25 */ /* 0x000fe2000f8e0006 */
[CC--:B------:R-:W-:Y:S02]  /*18b0*/  ISETP.GE.AND P0, PT, R17.reuse, R2.reuse, PT ;  /* 0x000000021100720c */ /* 0x0c0fe40003f06270 */
[----:B------:R-:W-:Y:S01]  /*18c0*/  ISETP.GE.AND P2, PT, R17, R2, PT ;  /* 0x000000021100720c */ /* 0x000fe20003f46270 */
[----:B------:R-:W-:Y:S02]  /*18d0*/  IMAD R3, R3, UR6, RZ ;  /* 0x0000000603037c24 */ /* 0x000fe4000f8e02ff */
[----:B------:R-:W-:-:S02]  /*18e0*/  IMAD.U32 R136, R136, 0x20, R15 ;  /* 0x0000002088887824 */ /* 0x000fc400078e000f */
        /* <DEDUP_REMOVED lines=25> */
.L_x_3616:
[----:B------:R-:W-:Y:S05]  /*1a80*/  BSYNC B0 ;  /* 0x0000000000007941 */ /* 0x000fea0003800000 */
.L_x_3615:
[----:B------:R-:W-:Y:S01]  /*1a90*/  BSSY B0, `(.L_x_3617) ;  /* 0x0000016000007945 */ /* 0x000fe20003800000 */
[----:B------:R-:W-:-:S03]  /*1aa0*/  IADD3 R6, P5, R18, R4, RZ ;  /* 0x0000000412067210 */ /* 0x000fc60007fbe0ff */
[----:B------:R-:W-:Y:S10]  /*1ab0*/  @P4 BRA `(.L_x_3618) ;  /* 0x00000000004c4947 */ /* 0x000ff40003800000 */
        /* <DEDUP_REMOVED lines=19> */
.L_x_3618:
[----:B------:R-:W-:Y:S05]  /*1bf0*/  BSYNC B0 ;  /* 0x0000000000007941 */ /* 0x000fea0003800000 */
.L_x_3617:
[C---:B------:R-:W-:Y:S01]  /*1c00*/  IMAD.X R3, R19.reuse, 0x1, R11, P5 ;  /* 0x0000000113037824 */ /* 0x040fe200028e060b */
[----:B------:R-:W-:Y:S01]  /*1c10*/  ISETP.GE.AND P5, PT, R18, R2, PT ;  /* 0x000000021200720c */ /* 0x000fe20003fa6270 */
[-C--:B------:R-:W-:Y:S01]  /*1c20*/  IMAD R97, R19, R92.reuse, RZ ;  /* 0x0000005c13617224 */ /* 0x080fe200078e02ff */
[----:B------:R-:W-:Y:S01]  /*1c30*/  LEA.HI R8, R8, R5, RZ, 0x4 ;  /* 0x0000000508087211 */ /* 0x000fe200078f20ff */
[C---:B------:R-:W-:Y:S01]  /*1c40*/  IMAD.WIDE.U32 R20, R18.reuse, R92, R20 ;  /* 0x0000005c12147225 */ /* 0x040fe200078e0014 */
[----:B------:R-:W-:Y:S01]  /*1c50*/  BSSY B0, `(.L_x_3619) ;  /* 0x0000016000007945 */ /* 0x000fe20003800000 */
[C---:B------:R-:W-:Y:S02]  /*1c60*/  ISETP.GE.AND P4, PT, R18.reuse, R2, PT ;  /* 0x000000021200720c */ /* 0x040fe40003f86270 */
[----:B------:R-:W-:Y:S01]  /*1c70*/  IMAD R97, R18, R93, R97 ;  /* 0x0000005d12617224 */ /* 0x000fe200078e0261 */
[----:B------:R-:W-:Y:S01]  /*1c80*/  LOP3.LUT R4, R8, 0xfffffff0, RZ, 0xc0, !PT ;  /* 0xfffffff008047812 */ /* 0x000fe200078ec0ff */
[----:B------:R-:W-:Y:S01]  /*1c90*/  VIADD R19, R18, 0x60 ;  /* 0x0000006012137836 */ /* 0x000fe20000000000 */
[----:B------:R-:W-:Y:S01]  /*1ca0*/  SHF.R.S32.HI R11, RZ, 0x4, R8 ;  /* 0x00000004ff0b7819 */ /* 0x000fe20000011408 */
[----:B------:R-:W-:Y:S01]  /*1cb0*/  IMAD.MOV.U32 R96, RZ, RZ, R20 ;  /* 0x000000ffff607224 */ /* 0x000fe200078e0014 */
[----:B------:R-:W-:Y:S01]  /*1cc0*/  IADD3 R97, R21, R97, RZ ;  /* 0x0000006115617210 */ /* 0x000fe20007ffe0ff */
[----:B------:R-:W-:Y:S06]  /*1cd0*/  @P5 BRA `(.L_x_3620) ;  /* 0x0000000000345947 */ /* 0x000fec0003800000 */
        /* <DEDUP_REMOVED lines=13> */
.L_x_3620:
[----:B------:R-:W-:Y:S05]  /*1db0*/  BSYNC B0 ;  /* 0x0000000000007941 */ /* 0x000fea0003800000 */
.L_x_3619:
[----:B------:R-:W-:Y:S01]  /*1dc0*/  LOP3.LUT R10, R14, 0xfffffff8, RZ, 0xc0, !PT ;  /* 0xfffffff80e0a7812 */ /* 0x000fe200078ec0ff */
[----:B------:R-:W-:Y:S01]  /*1dd0*/  BSSY B0, `(.L_x_3621) ;  /* 0x0000016000007945 */ /* 0x000fe20003800000 */
[----:B------:R-:W-:Y:S01]  /*1de0*/  LEA.HI R8, R8, R11, RZ, 0x1 ;  /* 0x0000000b08087211 */ /* 0x000fe200078f08ff */
[----:B------:R-:W-:Y:S01]  /*1df0*/  IMAD.IADD R14, R5, 0x1, -R4 ;  /* 0x00000001050e7824 */ /* 0x000fe200078e0a04 */
[----:B------:R-:W-:Y:S01]  /*1e00*/  ISETP.GE.AND P5, PT, R19, R2, PT ;  /* 0x000000021300720c */ /* 0x000fe20003fa6270 */
[----:B-1----:R-:W-:Y:S01]  /*1e10*/  IMAD.IADD R13, R5, 0x1, -R10 ;  /* 0x00000001050d7824 */ /* 0x002fe200078e0a0a */
[C---:B------:R-:W-:Y:S01]  /*1e20*/  SHF.L.U64.HI R130, R92.reuse, 0x5, R93 ;  /* 0x000000055c827819 */ /* 0x040fe2000001025d */
[----:B------:R-:W-:Y:S01]  /*1e30*/  IMAD.SHL.U32 R131, R92, 0x20, RZ ;  /* 0x000000205c837824 */ /* 0x000fe200078e00ff */
[----:B------:R-:W-:Y:S01]  /*1e40*/  LOP3.LUT R8, R8, 0xfffffffe, RZ, 0xc0, !PT ;  /* 0xfffffffe08087812 */ /* 0x000fe200078ec0ff */
[----:B------:R-:W-:Y:S05]  /*1e50*/  @P1 BRA `(.L_x_3622) ;  /* 0x0000000000341947 */ /* 0x000fea0003800000 */
[----:B------:R-:W-:Y:S02]  /*1e60*/  ULDC UR5, c[0x0][0x2d0] ;  /* 0x0000b40000057ab9 */ /* 0x000fe40000000800 */
[----:B------:R-:W-:-:S13]  /*1e70*/  ISETP.GE.AND P1, PT, R138, UR5, PT ;  /* 0x000000058a007c0c */ /* 0x000fda000bf26270 */
[----:B------:R1:W-:Y:S01]  /*1e80*/  @P1 STS.128 [R136+0x1800], RZ ;  /* 0x001800ff88001388 */ /* 0x0003e20000000c00 */
[----:B------:R-:W-:Y:S05]  /*1e90*/  @P1 BRA `(.L_x_3622) ;  /* 0x0000000000241947 */ /* 0x000fea0003800000 */
[----:B------:R-:W-:Y:S01]  /*1ea0*/  IADD3 R15, P1, R131, R96, RZ ;  /* 0x00000060830f7210 */ /* 0x000fe20007f3e0ff */
        /* <DEDUP_REMOVED lines=8> */
.L_x_3622:
[----:B------:R-:W-:Y:S05]  /*1f30*/  BSYNC B0 ;  /* 0x0000000000007941 */ /* 0x000fea0003800000 */
.L_x_3621:
[----:B------:R-:W-:Y:S01]  /*1f40*/  LEA.HI R4, R13, R13, RZ, 0x1 ;  /* 0x0000000d0d047211 */ /* 0x000fe200078f08ff */
[----:B------:R-:W1:Y:S01]  /*1f50*/  LDC.64 R94, c[0x0][0x250] ;  /* 0x00009400ff5e7b82 */ /* 0x000e620000000a00 */
[----:B------:R-:W-:Y:S01]  /*1f60*/  LEA.HI R101, R14, R14, RZ, 0x1 ;  /* 0x0000000e0e657211 */ /* 0x000fe200078f08ff */
[----:B------:R-:W-:Y:S01]  /*1f70*/  IMAD.IADD R11, R11, 0x1, -R8 ;  /* 0x000000010b0b7824 */ /* 0x000fe200078e0a08 */
[----:B------:R-:W-:Y:S01]  /*1f80*/  ISETP.GE.AND P1, PT, R19, R2, PT ;  /* 0x000000021300720c */ /* 0x000fe20003f26270 */
[----:B------:R-:W-:Y:S01]  /*1f90*/  IMAD.SHL.U32 R9, R9, 0x8, RZ ;  /* 0x0000000809097824 */ /* 0x000fe200078e00ff */
[----:B------:R-:W-:Y:S01]  /*1fa0*/  SHF.R.S32.HI R2, RZ, 0x1, R4 ;  /* 0x00000001ff027819 */ /* 0x000fe20000011404 */
[----:B------:R-:W-:Y:S01]  /*1fb0*/  BSSY B0, `(.L_x_3623) ;  /* 0x0000024000007945 */ /* 0x000fe20003800000 */
[----:B------:R-:W-:Y:S01]  /*1fc0*/  SHF.R.S32.HI R15, RZ, 0x1, R101 ;  /* 0x00000001ff0f7819 */ /* 0x000fe20000011465 */
[----:B------:R-:W-:Y:S01]  /*1fd0*/  IMAD.IADD R17, R17, 0x1, R7 ;  /* 0x0000000111117824 */ /* 0x000fe200078e0207 */
[----:B------:R-:W-:Y:S01]  /*1fe0*/  SHF.R.S32.HI R12, RZ, 0x1f, R101 ;  /* 0x0000001fff0c7819 */ /* 0x000fe20000011465 */
[----:B------:R-:W-:Y:S01]  /*1ff0*/  IMAD.SHL.U32 R8, R2, 0x40, RZ ;  /* 0x0000004002087824 */ /* 0x000fe200078e00ff */
[----:B------:R-:W-:-:S02]  /*2000*/  LOP3.LUT R101, R101, 0x7fffffe, RZ, 0xc0, !PT ;  /* 0x07fffffe65657812 */ /* 0x000fc400078ec0ff */
[----:B------:R-:W-:Y:S02]  /*2010*/  LEA.HI R12, R12, R15, RZ, 0x2 ;  /* 0x0000000f0c0c7211 */ /* 0x000fe400078f10ff */
[----:B------:R-:W-:Y:S01]  /*2020*/  SHF.R.S32.HI R19, RZ, 0x1f, R14 ;  /* 0x0000001fff137819 */ /* 0x000fe2000001140e */
[----:B------:R-:W-:Y:S01]  /*2030*/  IMAD.IADD R101, R14, 0x1, -R101 ;  /* 0x000000010e657824 */ /* 0x000fe200078e0a65 */
[----:B------:R-:W-:Y:S02]  /*2040*/  LOP3.LUT R4, R4, 0x7fffffe, RZ, 0xc0, !PT ;  /* 0x07fffffe04047812 */ /* 0x000fe400078ec0ff */
[----:B------:R-:W-:Y:S02]  /*2050*/  LOP3.LUT R8, R8, 0xc0, RZ, 0xc0, !PT ;  /* 0x000000c008087812 */ /* 0x000fe400078ec0ff */
[----:B------:R-:W-:Y:S02]  /*2060*/  LOP3.LUT R12, R12, 0xfffffffc, RZ, 0xc0, !PT ;  /* 0xfffffffc0c0c7812 */ /* 0x000fe400078ec0ff */
[----:B------:R-:W-:Y:S01]  /*2070*/  LEA.HI R10, R19, R14, RZ, 0x3 ;  /* 0x0000000e130a7211 */ /* 0x000fe200078f18ff */
[----:B------:R-:W-:Y:S01]  /*2080*/  IMAD.IADD R14, R13, 0x1, -R4 ;  /* 0x000000010d0e7824 */ /* 0x000fe200078e0a04 */
[----:B------:R-:W-:Y:S01]  /*2090*/  LOP3.LUT R9, R8, 0x8, R9, 0xf8, !PT ;  /* 0x0000000808097812 */ /* 0x000fe200078ef809 */
[----:B------:R-:W-:Y:S01]  /*20a0*/  IMAD.IADD R4, R15, 0x1, -R12 ;  /* 0x000000010f047824 */ /* 0x000fe200078e0a0c */
[----:B------:R-:W-:Y:S01]  /*20b0*/  SHF.R.U32.HI R8, RZ, 0x3, R8 ;  /* 0x00000003ff087819 */ /* 0x000fe20000011608 */
[----:B------:R-:W-:-:S02]  /*20c0*/  IMAD R127, R11, 0x8, R14 ;  /* 0x000000080b7f7824 */ /* 0x000fc400078e020e */
[----:B------:R-:W-:Y:S01]  /*20d0*/  IMAD.SHL.U32 R10, R10, 0x20, RZ ;  /* 0x000000200a0a7824 */ /* 0x000fe200078e00ff */
[----:B------:R-:W-:Y:S01]  /*20e0*/  LOP3.LUT R8, R9, R8, RZ, 0x3c, !PT ;  /* 0x0000000809087212 */ /* 0x000fe200078e3cff */
[----:B------:R-:W-:Y:S02]  /*20f0*/  IMAD.SHL.U32 R11, R11, 0x8, RZ ;  /* 0x000000080b0b7824 */ /* 0x000fe400078e00ff */
[----:B------:R-:W-:Y:S01]  /*2100*/  IMAD.SHL.U32 R12, R4, 0x40, RZ ;  /* 0x00000040040c7824 */ /* 0x000fe200078e00ff */
[----:B------:R-:W-:Y:S05]  /*2110*/  @P0 BRA `(.L_x_3624) ;  /* 0x0000000000340947 */ /* 0x000fea0003800000 */
[----:B------:R-:W-:Y:S02]  /*2120*/  ULDC UR5, c[0x0][0x2d0] ;  /* 0x0000b40000057ab9 */ /* 0x000fe40000000800 */
[----:B------:R-:W-:-:S13]  /*2130*/  ISETP.GE.AND P0, PT, R138, UR5, PT ;  /* 0x000000058a007c0c */ /* 0x000fda000bf06270 */
[----:B------:R1:W-:Y:S01]  /*2140*/  @P0 STS.128 [R136+0x2000], RZ ;  /* 0x002000ff88000388 */ /* 0x0003e20000000c00 */
[----:B------:R-:W-:Y:S05]  /*2150*/  @P0 BRA `(.L_x_3624) ;  /* 0x0000000000240947 */ /* 0x000fea0003800000 */
[----:B------:R-:W-:Y:S01]  /*2160*/  LEA R14, P0, R92, R96, 0x6 ;  /* 0x000000605c0e7211 */ /* 0x000fe200078030ff */
        /* <DEDUP_REMOVED lines=8> */
.L_x_3624:
[----:B------:R-:W-:Y:S05]  /*21f0*/  BSYNC B0 ;  /* 0x0000000000007941 */ /* 0x000fea0003800000 */
.L_x_3623:
[----:B------:R-:W-:Y:S04]  /*2200*/  BSSY B0, `(.L_x_3625) ;  /* 0x0000010000007945 */ /* 0x000fe80003800000 */
[----:B------:R-:W-:Y:S05]  /*2210*/  @P5 BRA `(.L_x_3626) ;  /* 0x0000000000385947 */ /* 0x000fea0003800000 */
[----:B------:R-:W-:Y:S02]  /*2220*/  ULDC UR5, c[0x0][0x2d0] ;  /* 0x0000b40000057ab9 */ /* 0x000fe40000000800 */
[----:B------:R-:W-:-:S13]  /*2230*/  ISETP.GE.AND P0, PT, R138, UR5, PT ;  /* 0x000000058a007c0c */ /* 0x000fda000bf06270 */
[----:B------:R1:W-:Y:S01]  /*2240*/  @P0 STS.128 [R136+0x2800], RZ ;  /* 0x002800ff88000388 */ /* 0x0003e20000000c00 */
[----:B------:R-:W-:Y:S05]  /*2250*/  @P0 BRA `(.L_x_3626) ;  /* 0x0000000000280947 */ /* 0x000fea0003800000 */
[----:B------:R-:W-:Y:S01]  /*2260*/  IMAD R7, R93, 0x60, RZ ;  /* 0x000000605d077824 */ /* 0x000fe200078e02ff */
[----:B------:R-:W-:Y:S01]  /*2270*/  ULDC.64 UR6, c[0x0][0x218] ;  /* 0x0000860000067ab9 */ /* 0x000fe20000000a00 */
[----:B------:R-:W-:-:S05]  /*2280*/  IMAD.WIDE.U32 R14, R92, 0x60, R96 ;  /* 0x000000605c0e7825 */ /* 0x000fca00078e0060 */
[----:B------:R-:W-:Y:S02]  /*2290*/  IADD3 R7, R15, R7, RZ ;  /* 0x000000070f077210 */ /* 0x000fe40007ffe0ff */
[----:B-1----:R-:W-:-:S04]  /*22a0*/  LEA R18, P0, R14, UR6, 0x1 ;  /* 0x000000060e127c11 */ /* 0x002fc8000f8008ff */
[----:B------:R-:W-:-:S05]  /*22b0*/  LEA.HI.X R19, R14, UR7, R7, 0x1, P0 ;  /* 0x000000070e137c11 */ /* 0x000fca00080f0c07 */
[----:B------:R-:W-:Y:S01]  /*22c0*/  @!PT LDS RZ, [RZ] ;  /* 0x00000000fffff984 */ /* 0x000fe20000000800 */
[----:B------:R-:W-:Y:S01]  /*22d0*/  @!PT LDS RZ, [RZ] ;  /* 0x00000000fffff984 */ /* 0x000fe20000000800 */
[----:B------:R-:W-:Y:S01]  /*22e0*/  @!PT LDS RZ, [RZ] ;  /* 0x00000000fffff984 */ /* 0x000fe20000000800 */
[----:B------:R1:W-:Y:S04]  /*22f0*/  LDGSTS.E.BYPASS.LTC128B.128 [R136+0x2800], desc[UR10][R18.64] ;  /* 0x0280000012887fae */ /* 0x0003e8000b901d4a */
.L_x_3626:
[----:B------:R-:W-:Y:S05]  /*2300*/  BSYNC B0 ;  /* 0x0000000000007941 */ /* 0x000fea0003800000 */
.L_x_3625:
[----:B------:R-:W0:Y:S01]  /*2310*/  LDGDEPBAR ;  /* 0x00000000000079af */ /* 0x000e220000000000 */
[----:B------:R-:W-:Y:S01]  /*2320*/  LOP3.LUT R12, R12, 0xc0, RZ, 0xc0, !PT ;  /* 0x000000c00c0c7812 */ /* 0x000fe200078ec0ff */
[-C--:B-1----:R-:W-:Y:S01]  /*2330*/  IMAD R103, R3, R94.reuse, RZ ;  /* 0x0000005e03677224 */ /* 0x082fe200078e02ff */
[----:B------:R-:W-:Y:S01]  /*2340*/  LOP3.LUT R100, R10, 0xffffff00, RZ, 0xc0, !PT ;  /* 0xffffff000a647812 */ /* 0x000fe200078ec0ff */
[----:B------:R-:W-:Y:S01]  /*2350*/  IMAD.U32 R127, R127, 0x20, R8 ;  /* 0x000000207f7f7824 */ /* 0x000fe200078e0008 */
[----:B------:R-:W-:Y:S01]  /*2360*/  LOP3.LUT R3, R12, 0x8, R11, 0xf8, !PT ;  /* 0x000000080c037812 */ /* 0x000fe200078ef80b */
[C---:B------:R-:W-:Y:S01]  /*2370*/  IMAD R103, R6.reuse, R95, R103 ;  /* 0x0000005f06677224 */ /* 0x040fe200078e0267 */
[----:B------:R-:W-:Y:S01]  /*2380*/  SHF.R.U32.HI R12, RZ, 0x3, R12 ;  /* 0x00000003ff0c7819 */ /* 0x000fe2000001160c */
[----:B------:R-:W-:Y:S01]  /*2390*/  IMAD R8, R105, 0x200, R100 ;  /* 0x0000020069087824 */ /* 0x000fe200078e0264 */
[----:B------:R-:W-:Y:S01]  /*23a0*/  ULDC.64 UR6, c[0x0][0x220] ;  /* 0x0000880000067ab9 */ /* 0x000fe20000000a00 */
[----:B------:R-:W-:Y:S01]  /*23b0*/  IMAD.WIDE.U32 R6, R6, R94, R16 ;  /* 0x0000005e06067225 */ /* 0x000fe200078e0010 */
[----:B------:R-:W-:Y:S01]  /*23c0*/  LOP3.LUT R3, R3, R12, RZ, 0x3c, !PT ;  /* 0x0000000c03037212 */ /* 0x000fe200078e3cff */
[----:B------:R-:W-:Y:S01]  /*23d0*/  BSSY B0, `(.L_x_3627) ;  /* 0x000001a000007945 */ /* 0x000fe20003800000 */
[----:B------:R-:W-:Y:S01]  /*23e0*/  SHF.L.U64.HI R132, R94, 0x5, R95 ;  /* 0x000000055e847819 */ /* 0x000fe2000001025f */
[----:B------:R-:W-:Y:S01]  /*23f0*/  IMAD R8, R101, 0x20, R8 ;  /* 0x0000002065087824 */ /* 0x000fe200078e0208 */
[----:B------:R-:W-:Y:S01]  /*2400*/  LEA R148, P0, R6, UR6, 0x1 ;  /* 0x0000000606947c11 */ /* 0x000fe2000f8008ff */
[----:B------:R-:W-:Y:S01]  /*2410*/  IMAD.IADD R103, R7, 0x1, R103 ;  /* 0x0000000107677824 */ /* 0x000fe200078e0267 */
[----:B------:R-:W-:Y:S01]  /*2420*/  LEA R127, R127, UR4, 0x1 ;  /* 0x000000047f7f7c11 */ /* 0x000fe2000f8e08ff */
[----:B------:R-:W-:-:S02]  /*2430*/  IMAD.IADD R129, R3, 0x1, R8 ;  /* 0x0000000103817824 */ /* 0x000fc400078e0208 */
[----:B------:R-:W-:Y:S01]  /*2440*/  IMAD.SHL.U32 R133, R94, 0x20, RZ ;  /* 0x000000205e857824 */ /* 0x000fe200078e00ff */
[----:B------:R-:W-:Y:S02]  /*2450*/  LEA.HI.X R149, R6, UR7, R103, 0x1, P0 ;  /* 0x0000000706957c11 */ /* 0x000fe400080f0c67 */
[----:B------:R-:W-:Y:S01]  /*2460*/  LEA R129, R129, UR4, 0x1 ;  /* 0x0000000481817c11 */ /* 0x000fe2000f8e08ff */
        /* <DEDUP_REMOVED lines=16> */
.L_x_3628:
[----:B------:R-:W-:Y:S05]  /*2570*/  BSYNC B0 ;  /* 0x0000000000007941 */ /* 0x000fea0003800000 */
.L_x_3627:
[----:B------:R1:W-:Y:S01]  /*2580*/  @P3 STS.128 [R136+0x3800], RZ ;  /* 0x003800ff88003388 */ /* 0x0003e20000000c00 */
[----:B------:R-:W-:Y:S04]  /*2590*/  BSSY B0, `(.L_x_3629) ;  /* 0x000000c000007945 */ /* 0x000fe80003800000 */
        /* <DEDUP_REMOVED lines=11> */
.L_x_3630:
[----:B------:R-:W-:Y:S05]  /*2650*/  BSYNC B0 ;  /* 0x0000000000007941 */ /* 0x000fea0003800000 */
.L_x_3629:
        /* <DEDUP_REMOVED lines=13> */
.L_x_3632:
[----:B------:R-:W-:Y:S05]  /*2730*/  BSYNC B0 ;  /* 0x0000000000007941 */ /* 0x000fea0003800000 */
.L_x_3631:
[----:B------:R1:W-:Y:S01]  /*2740*/  @P1 STS.128 [R136+0x4800], RZ ;  /* 0x004800ff88001388 */ /* 0x0003e20000000c00 */
[----:B------:R-:W-:Y:S04]  /*2750*/  BSSY B0, `(.L_x_3633) ;  /* 0x000000d000007945 */ /* 0x000fe80003800000 */
[----:B------:R-:W-:Y:S05]  /*2760*/  @P1 BRA `(.L_x_3634) ;  /* 0x00000000002c1947 */ /* 0x000fea0003800000 */
[----:B------:R-:W-:Y:S02]  /*2770*/  ULDC UR5, c[0x0][0x2d0] ;  /* 0x0000b40000057ab9 */ /* 0x000fe40000000800 */
[----:B------:R-:W-:-:S13]  /*2780*/  ISETP.GE.AND P0, PT, R138, UR5, PT ;  /* 0x000000058a007c0c */ /* 0x000fda000bf06270 */
[----:B------:R1:W-:Y:S01]  /*2790*/  @P0 STS.128 [R136+0x4800], RZ ;  /* 0x004800ff88000388 */ /* 0x0003e20000000c00 */
[----:B------:R-:W-:Y:S05]  /*27a0*/  @P0 BRA `(.L_x_3634) ;  /* 0x00000000001c0947 */ /* 0x000fea0003800000 */
[----:B-1----:R-:W-:Y:S02]  /*27b0*/  IMAD R8, R95, 0xc0, RZ ;  /* 0x000000c05f087824 */ /* 0x002fe400078e02ff */
[----:B------:R-:W-:-:S05]  /*27c0*/  IMAD.WIDE.U32 R10, R94, 0xc0, R148 ;  /* 0x000000c05e0a7825 */ /* 0x000fca00078e0094 */
[----:B------:R-:W-:-:S05]  /*27d0*/  IADD3 R11, R11, R8, RZ ;  /* 0x000000080b0b7210 */ /* 0x000fca0007ffe0ff */
[----:B------:R-:W-:Y:S01]  /*27e0*/  @!PT LDS RZ, [RZ] ;  /* 0x00000000fffff984 */ /* 0x000fe20000000800 */
[----:B------:R-:W-:Y:S01]  /*27f0*/  @!PT LDS RZ, [RZ] ;  /* 0x00000000fffff984 */ /* 0x000fe20000000800 */
[----:B------:R-:W-:Y:S01]  /*2800*/  @!PT LDS RZ, [RZ] ;  /* 0x00000000fffff984 */ /* 0x000fe20000000800 */
[----:B------:R1:W-:Y:S02]  /*2810*/  LDGSTS.E.BYPASS.LTC128B.128 [R136+0x4800], desc[UR10][R10.64] ;  /* 0x048000000a887fae */ /* 0x0003e4000b901d4a */
.L_x_3634:
[----:B------:R-:W-:Y:S05]  /*2820*/  BSYNC B0 ;  /* 0x0000000000007941 */ /* 0x000fea0003800000 */
.L_x_3633:
[----:B------:R-:W-:Y:S01]  /*2830*/  LDSM.16.M88.4 R52, [R129] ;  /* 0x000000008134783b */ /* 0x000fe20000000200 */
[----:B------:R-:W-:Y:S01]  /*2840*/  LOP3.LUT P0, RZ, R2, 0x2, RZ, 0xc0, !PT ;  /* 0x0000000202ff7812 */ /* 0x000fe2000780c0ff */
[----:B------:R-:W-:Y:S01]  /*2850*/  IMAD.MOV.U32 R2, RZ, RZ, 0x10 ;  /* 0x00000010ff027424 */ /* 0x000fe200078e00ff */
[----:B------:R-:W-:Y:S01]  /*2860*/  LOP3.LUT P1, RZ, R4, 0x2, RZ, 0xc0, !PT ;  /* 0x0000000204ff7812 */ /* 0x000fe2000782c0ff */
[----:B--2---:R-:W2:Y:S01]  /*2870*/  LDSM.16.M88.4 R28, [R127+0x1800] ;  /* 0x001800007f1c783b */ /* 0x004ea20000000200 */
[----:B------:R-:W-:Y:S01]  /*2880*/  LOP3.LUT R106, R106, 0xffffffe0, RZ, 0xc0, !PT ;  /* 0xffffffe06a6a7812 */ /* 0x000fe200078ec0ff */
[----:B------:R-:W-:Y:S01]  /*2890*/  IMAD R105, R105, 0x10, R104 ;  /* 0x0000001069697824 */ /* 0x000fe200078e0268 */
[C---:B------:R-:W-:Y:S01]  /*28a0*/  SEL R4, R2.reuse, 0xfffffff0, !P1 ;  /* 0xfffffff002047807 */ /* 0x040fe20004800000 */
[----:B----4-:R-:W4:Y:S01]  /*28b0*/  LDSM.16.M88.4 R20, [R127+0x1c00] ;  /* 0x001c00007f14783b */ /* 0x010f220000000200 */
[----:B------:R-:W-:Y:S02]  /*28c0*/  SEL R2, R2, 0xfffffff0, !P0 ;  /* 0xfffffff002027807 */ /* 0x000fe40004000000 */
[----:B------:R-:W-:Y:S01]  /*28d0*/  ISETP.GE.AND P2, PT, R98, 0x2, PT ;  /* 0x000000026200780c */ /* 0x000fe20003f46270 */
[----:B------:R-:W-:Y:S01]  /*28e0*/  IMAD R128, R4, 0x2, R129 ;  /* 0x0000000204807824 */ /* 0x000fe200078e0281 */
[----:B------:R-:W-:Y:S01]  /*28f0*/  LDSM.16.M88.4 R44, [R127+0x1000] ;  /* 0x001000007f2c783b */ /* 0x000fe20000000200 */
[----:B------:R-:W-:-:S03]  /*2900*/  IMAD R107, R2, 0x2, R127 ;  /* 0x00000002026b7824 */ /* 0x000fc600078e027f */
[----:B------:R-:W-:Y:S04]  /*2910*/  LDSM.16.M88.4 R80, [R128] ;  /* 0x000000008050783b */ /* 0x000fe80000000200 */
[----:B------:R-:W5:Y:S04]  /*2920*/  LDSM.16.M88.4 R76, [R107+0x1800] ;  /* 0x001800006b4c783b */ /* 0x000f680000000200 */
[----:B------:R-:W3:Y:S04]  /*2930*/  LDSM.16.M88.4 R36, [R127+0x1400] ;  /* 0x001400007f24783b */ /* 0x000ee80000000200 */
[----:B------:R-:W3:Y:S04]  /*2940*/  LDSM.16.M88.4 R60, [R127+0x2800] ;  /* 0x002800007f3c783b */ /* 0x000ee80000000200 */
[----:B------:R-:W3:Y:S04]  /*2950*/  LDSM.16.M88.4 R72, [R107+0x1c00] ;  /* 0x001c00006b48783b */ /* 0x000ee80000000200 */
[----:B------:R-:W3:Y:S04]  /*2960*/  LDSM.16.M88.4 R16, [R107+0x1000] ;  /* 0x001000006b10783b */ /* 0x000ee80000000200 */
[----:B-1----:R-:W1:Y:S01]  /*2970*/  LDSM.16.M88.4 R8, [R107+0x1400] ;  /* 0x001400006b08783b */ /* 0x002e620000000200 */
[C---:B--2---:R-:W-:Y:S03]  /*2980*/  HMMA.16816.F32 R32, R52.reuse, R28, RZ ;  /* 0x0000001c3420723c */ /* 0x044fe600000018ff */
[----:B------:R-:W2:Y:S04]  /*2990*/  LDSM.16.M88.4 R12, [R127+0x2000] ;  /* 0x002000007f0c783b */ /* 0x000ea80000000200 */
[----:B------:R-:W2:Y:S01]  /*29a0*/  LDSM.16.M88.4 R68, [R127+0x2400] ;  /* 0x002400007f44783b */ /* 0x000ea20000000200 */
[C---:B------:R-:W-:Y:S03]  /*29b0*/  HMMA.16816.F32 R28, R52.reuse, R30, RZ ;  /* 0x0000001e341c723c */ /* 0x040fe600000018ff */
[----:B------:R-:W2:Y:S03]  /*29c0*/  LDSM.16.M88.4 R84, [R127+0x2c00] ;  /* 0x002c00007f54783b */ /* 0x000ea60000000200 */
[C---:B----4-:R-:W-:Y:S01]  /*29d0*/  HMMA.16816.F32 R24, R52.reuse, R20, RZ ;  /* 0x000000143418723c */ /* 0x050fe200000018ff */
[----:B------:R-:W-:Y:S04]  /*29e0*/  LDSM.16.M88.4 R88, [R107+0x2000] ;  /* 0x002000006b58783b */ /* 0x000fe80000000200 */
[----:B------:R-:W0:Y:S01]  /*29f0*/  LDGDEPBAR ;  /* 0x00000000000079af */ /* 0x000e220000000000 */
[----:B------:R-:W-:Y:S06]  /*2a00*/  HMMA.16816.F32 R20, R52, R22, RZ ;  /* 0x000000163414723c */ /* 0x000fec00000018ff */
[C---:B-----5:R-:W-:Y:S06]  /*2a10*/  HMMA.16816.F32 R32, R80.reuse, R76, R32 ;  /* 0x0000004c5020723c */ /* 0x060fec0000001820 */
[----:B------:R-:W-:Y:S01]  /*2a20*/  HMMA.16816.F32 R28, R80, R78, R28 ;  /* 0x0000004e501c723c */ /* 0x000fe2000000181c */
[----:B------:R-:W4:Y:S05]  /*2a30*/  LDSM.16.M88.4 R76, [R107+0x2800] ;  /* 0x002800006b4c783b */ /* 0x000f2a0000000200 */
[C---:B------:R-:W-:Y:S06]  /*2a40*/  HMMA.16816.F32 R48, R52.reuse, R44, RZ ;  /* 0x0000002c3430723c */ /* 0x040fec00000018ff */
[C---:B---3--:R-:W-:Y:S06]  /*2a50*/  HMMA.16816.F32 R40, R52.reuse, R36, RZ ;  /* 0x000000243428723c */ /* 0x048fec00000018ff */
[C---:B------:R-:W-:Y:S06]  /*2a60*/  HMMA.16816.F32 R44, R52.reuse, R46, RZ ;  /* 0x0000002e342c723c */ /* 0x040fec00000018ff */
[C---:B------:R-:W-:Y:S06]  /*2a70*/  HMMA.16816.F32 R36, R52.reuse, R38, RZ ;  /* 0x000000263424723c */ /* 0x040fec00000018ff */
[----:B------:R-:W-:Y:S06]  /*2a80*/  HMMA.16816.F32 R64, R52, R60, RZ ;  /* 0x0000003c3440723c */ /* 0x000fec00000018ff */
[C---:B------:R-:W-:Y:S06]  /*2a90*/  HMMA.16816.F32 R24, R80.reuse, R72, R24 ;  /* 0x000000485018723c */ /* 0x040fec0000001818 */
[C---:B------:R-:W-:Y:S01]  /*2aa0*/  HMMA.16816.F32 R20, R80.reuse, R74, R20 ;  /* 0x0000004a5014723c */ /* 0x040fe20000001814 */
[----:B------:R-:W3:Y:S05]  /*2ab0*/  LDSM.16.M88.4 R72, [R107+0x2c00] ;  /* 0x002c00006b48783b */ /* 0x000eea0000000200 */
[C---:B------:R-:W-:Y:S06]  /*2ac0*/  HMMA.16816.F32 R48, R80.reuse, R16, R48 ;  /* 0x000000105030723c */ /* 0x040fec0000001830 */
[C---:B------:R-:W-:Y:S06]  /*2ad0*/  HMMA.16816.F32 R44, R80.reuse, R18, R44 ;  /* 0x00000012502c723c */ /* 0x040fec000000182c */
[C---:B-1----:R-:W-:Y:S06]  /*2ae0*/  HMMA.16816.F32 R40, R80.reuse, R8, R40 ;  /* 0x000000085028723c */ /* 0x042fec0000001828 */
[----:B------:R-:W-:Y:S06]  /*2af0*/  HMMA.16816.F32 R36, R80, R10, R36 ;  /* 0x0000000a5024723c */ /* 0x000fec0000001824 */
[C---:B--2---:R-:W-:Y:S06]  /*2b00*/  HMMA.16816.F32 R16, R52.reuse, R12, RZ ;  /* 0x0000000c3410723c */ /* 0x044fec00000018ff */
[C---:B------:R-:W-:Y:S06]  /*2b10*/  HMMA.16816.F32 R8, R52.reuse, R68, RZ ;  /* 0x000000443408723c */ /* 0x040fec00000018ff */
[C---:B------:R-:W-:Y:S06]  /*2b20*/  HMMA.16816.F32 R12, R52.reuse, R14, RZ ;  /* 0x0000000e340c723c */ /* 0x040fec00000018ff */
[C---:B------:R-:W-:Y:S06]  /*2b30*/  HMMA.16816.F32 R68, R52.reuse, R70, RZ ;  /* 0x000000463444723c */ /* 0x040fec00000018ff */
[C---:B------:R-:W-:Y:S06]  /*2b40*/  HMMA.16816.F32 R60, R52.reuse, R62, RZ ;  /* 0x0000003e343c723c */ /* 0x040fec00000018ff */
[C---:B------:R-:W-:Y:S06]  /*2b50*/  HMMA.16816.F32 R56, R52.reuse, R84, RZ ;  /* 0x000000543438723c */ /* 0x040fec00000018ff */
[----:B------:R-:W-:Y:S01]  /*2b60*/  HMMA.16816.F32 R52, R52, R86, RZ ;  /* 0x000000563434723c */ /* 0x000fe200000018ff */
[----:B------:R-:W1:Y:S01]  /*2b70*/  LDSM.16.M88.4 R84, [R107+0x2400] ;  /* 0x002400006b54783b */ /* 0x000e620000000200 */
[----:B------:R-:W-:-:S04]  /*2b80*/  DEPBAR.LE SB0, 0x0 ;  /* 0x000080000000791a */ /* 0x000fc80000000000 */
[C---:B----4-:R-:W-:Y:S06]  /*2b90*/  HMMA.16816.F32 R64, R80.reuse, R76, R64 ;  /* 0x0000004c5040723c */ /* 0x050fec0000001840 */
[----:B------:R-:W-:Y:S01]  /*2ba0*/  HMMA.16816.F32 R16, R80, R88, R16 ;  /* 0x000000585010723c */ /* 0x000fe20000001810 */
[----:B------:R-:W-:-:S05]  /*2bb0*/  IMAD.IADD R76, R5, 0x1, -R106 ;  /* 0x00000001054c7824 */ /* 0x000fca00078e0a6a */
[----:B------:R-:W-:Y:S01]  /*2bc0*/  SHF.R.S32.HI R77, RZ, 0x1f, R76 ;  /* 0x0000001fff4d7819 */ /* 0x000fe2000001144c */
[----:B---3--:R-:W-:Y:S03]  /*2bd0*/  HMMA.16816.F32 R56, R80, R72, R56 ;  /* 0x000000485038723c */ /* 0x008fe60000001838 */
[----:B------:R-:W-:-:S03]  /*2be0*/  LEA.HI R77, R77, R76, RZ, 0x2 ;  /* 0x0000004c4d4d7211 */ /* 0x000fc600078f10ff */
[----:B------:R-:W-:Y:S01]  /*2bf0*/  HMMA.16816.F32 R52, R80, R74, R52 ;  /* 0x0000004a5034723c */ /* 0x000fe20000001834 */
[----:B------:R-:W-:-:S04]  /*2c00*/  SHF.R.S32.HI R142, RZ, 0x2, R77 ;  /* 0x00000002ff8e7819 */ /* 0x000fc8000001144d */
[----:B------:R-:W-:Y:S01]  /*2c10*/  IADD3 R72, R105, 0x1, R142 ;  /* 0x0000000169487810 */ /* 0x000fe20007ffe08e */
[C---:B------:R-:W-:Y:S03]  /*2c20*/  HMMA.16816.F32 R12, R80.reuse, R90, R12 ;  /* 0x0000005a500c723c */ /* 0x040fe6000000180c */
[----:B------:R-:W-:Y:S01]  /*2c30*/  IADD3 R73, R99, R72, -R137 ;  /* 0x0000004863497210 */ /* 0x000fe20007ffe889 */
[----:B------:R-:W-:Y:S02]  /*2c40*/  IMAD R72, R101, 0x20, R100 ;  /* 0x0000002065487824 */ /* 0x000fe400078e0264 */
[----:B------:R-:W-:Y:S01]  /*2c50*/  IMAD.SHL.U32 R101, R5, 0x2, RZ ;  /* 0x0000000205657824 */ /* 0x000fe200078e00ff */
[C---:B------:R-:W-:Y:S01]  /*2c60*/  HMMA.16816.F32 R60, R80.reuse, R78, R60 ;  /* 0x0000004e503c723c */ /* 0x040fe2000000183c */
[----:B------:R-:W-:Y:S02]  /*2c70*/  IMAD.IADD R74, R73, 0x1, R0 ;  /* 0x00000001494a7824 */ /* 0x000fe400078e0200 */
[----:B------:R-:W-:Y:S01]  /*2c80*/  VIADD R0, R127, 0x1000 ;  /* 0x000010007f007836 */ /* 0x000fe20000000000 */
[----:B------:R-:W-:Y:S01]  /*2c90*/  LOP3.LUT R101, R101, 0x6, RZ, 0xc0, !PT ;  /* 0x0000000665657812 */ /* 0x000fe200078ec0ff */
[----:B------:R-:W-:Y:S01]  /*2ca0*/  IMAD.IADD R3, R3, 0x1, R72 ;  /* 0x0000000103037824 */ /* 0x000fe200078e0248 */
[----:B-1----:R-:W-:Y:S01]  /*2cb0*/  HMMA.16816.F32 R8, R80, R84, R8 ;  /* 0x000000545008723c */ /* 0x002fe20000001808 */
[----:B------:R-:W-:Y:S01]  /*2cc0*/  VIMNMX R100, R74, R99, PT ;  /* 0x000000634a647248 */ /* 0x000fe20003fe0100 */
[----:B------:R-:W-:Y:S01]  /*2cd0*/  IMAD R126, R2, 0x2, R0 ;  /* 0x00000002027e7824 */ /* 0x000fe200078e0200 */
[----:B------:R-:W-:-:S03]  /*2ce0*/  VIADDMNMX R99, R74, 0x8, R99, PT ;  /* 0x000000084a637846 */ /* 0x000fc60003800163 */
[----:B------:R-:W-:Y:S01]  /*2cf0*/  HMMA.16816.F32 R68, R80, R86, R68 ;  /* 0x000000565044723c */ /* 0x000fe20000001844 */
[----:B------:R-:W-:Y:S06]  /*2d00*/  BAR.SYNC.DEFER_BLOCKING 0x0 ;  /* 0x0000000000007b1d */ /* 0x000fec0000010000 */
[----:B------:R-:W-:-:S02]  /*2d10*/  NOP ;  /* 0x0000000000007918 */ /* 0x000fc40000000000 */
[----:B------:R-:W-:-:S15]  /*2d20*/  @!P2 BRA `(.L_x_3635) ;  /* 0x0000000400d0a947 */ /* 0x000fde0003800000 */
        /* <DEDUP_REMOVED lines=34> */
[----:B------:R-:W-:-:S03]  /*2f50*/  ISETP.NE.AND P1, PT, R5, RZ, PT ;  /* 0x000000ff0500720c */ /* 0x000fc60003f25270 */
[----:B------:R-:W-:Y:S02]  /*2f60*/  @P4 IADD3 R74, R74, 0x1, RZ ;  /* 0x000000014a4a4810 */ /* 0x000fe40007ffe0ff */
[----:B------:R-:W-:-:S04]  /*2f70*/  @P5 VIADD R77, R77, 0x1 ;  /* 0x000000014d4d5836 */ /* 0x000fc80000000000 */
[----:B------:R-:W-:Y:S02]  /*2f80*/  @!P0 IADD3 R74, -R74, RZ, RZ ;  /* 0x000000ff4a4a8210 */ /* 0x000fe40007ffe1ff */
        /* <DEDUP_REMOVED lines=22> */
.L_x_3636:
[----:B------:R-:W-:-:S04]  /*30f0*/  LEA R5, -R92, RZ, 0x7 ;  /* 0x000000ff5c057211 */ /* 0x000fc800078e39ff */
[----:B------:R-:W-:-:S07]  /*3100*/  SHF.R.S32.HI R2, RZ, 0x1f, R5 ;  /* 0x0000001fff027819 */ /* 0x000fce0000011405 */
.L_x_3637:
[----:B------:R-:W-:Y:S01]  /*3110*/  ULDC UR5, c[0x0][0x2d0] ;  /* 0x0000b40000057ab9 */ /* 0x000fe20000000800 */
[----:B------:R-:W-:Y:S01]  /*3120*/  BSSY B0, `(.L_x_3638) ;  /* 0x0000031000007945 */ /* 0x000fe20003800000 */
[----:B------:R-:W-:-:S13]  /*3130*/  ISETP.GE.AND P1, PT, R138, UR5, PT ;  /* 0x000000058a007c0c */ /* 0x000fda000bf26270 */
[----:B------:R-:W1:Y:S01]  /*3140*/  @!P1 LDC.64 R76, c[0x0][0x218] ;  /* 0x00008600ff4c9b82 */ /* 0x000e620000000a00 */
[CC--:B------:R-:W-:Y:S01]  /*3150*/  @!P1 IADD3 R79, P3, R5.reuse, R96.reuse, RZ ;  /* 0x00000060054f9210 */ /* 0x0c0fe20007f7e0ff */
[----:B------:R2:W-:Y:S01]  /*3160*/  @P1 STS [R136+0x1000], RZ ;  /* 0x001000ff88001388 */ /* 0x0005e20000000800 */
[-C--:B------:R-:W-:Y:S02]  /*3170*/  @!P1 LEA R82, P0, R92, R96.reuse, 0x6 ;  /* 0x000000605c529211 */ /* 0x080fe400078030ff */
[C---:B------:R-:W-:Y:S01]  /*3180*/  @!P1 IADD3 R81, P5, P4, R5.reuse, R96, R131 ;  /* 0x0000006005519210 */ /* 0x040fe20007cbe083 */
[----:B------:R-:W-:Y:S01]  /*3190*/  @!P1 IMAD.X R78, R2, 0x1, R97, P3 ;  /* 0x00000001024e9824 */ /* 0x000fe200018e0661 */
[----:B------:R-:W-:Y:S01]  /*31a0*/  @!P1 IADD3 R82, P3, R5, R82, RZ ;  /* 0x0000005205529210 */ /* 0x000fe20007f7e0ff */
[----:B------:R-:W3:Y:S01]  /*31b0*/  @!P1 LDC.64 R74, c[0x0][0x218] ;  /* 0x00008600ff4a9b82 */ /* 0x000ee20000000a00 */
[-C--:B------:R-:W-:Y:S01]  /*31c0*/  @!P1 LEA.HI.X R0, R92, R97.reuse, R93, 0x6, P0 ;  /* 0x000000615c009211 */ /* 0x080fe200000f345d */
[----:B------:R2:W-:Y:S01]  /*31d0*/  @P1 STS [R136+0x1004], RZ ;  /* 0x001004ff88001388 */ /* 0x0005e20000000800 */
[----:B------:R-:W-:-:S03]  /*31e0*/  @!P1 IADD3.X R80, R2, R97, R130, P5, P4 ;  /* 0x0000006102509210 */ /* 0x000fc60002fe8482 */
[----:B------:R-:W-:Y:S01]  /*31f0*/  @!P1 IMAD.X R0, R2, 0x1, R0, P3 ;  /* 0x0000000102009824 */ /* 0x000fe200018e0600 */
[----:B------:R2:W-:Y:S01]  /*3200*/  @P1 STS.64 [R136+0x1008], RZ ;  /* 0x001008ff88001388 */ /* 0x0005e20000000a00 */
[----:B------:R-:W4:Y:S01]  /*3210*/  @!P1 LDC.64 R72, c[0x0][0x218] ;  /* 0x00008600ff489b82 */ /* 0x000f220000000a00 */
[----:B-1----:R-:W-:-:S04]  /*3220*/  @!P1 LEA R76, P4, R79, R76, 0x1 ;  /* 0x0000004c4f4c9211 */ /* 0x002fc800078808ff */
[----:B------:R-:W-:Y:S02]  /*3230*/  @!P1 LEA.HI.X R77, R79, R77, R78, 0x1, P4 ;  /* 0x0000004d4f4d9211 */ /* 0x000fe400020f0c4e */
[----:B---3--:R-:W-:-:S03]  /*3240*/  @!P1 LEA R74, P0, R81, R74, 0x1 ;  /* 0x0000004a514a9211 */ /* 0x008fc600078008ff */
[----:B------:R-:W-:Y:S01]  /*3250*/  @!PT LDS RZ, [RZ] ;  /* 0x00000000fffff984 */ /* 0x000fe20000000800 */
[----:B------:R-:W-:Y:S01]  /*3260*/  @!PT LDS RZ, [RZ] ;  /* 0x00000000fffff984 */ /* 0x000fe20000000800 */
[----:B------:R-:W-:Y:S01]  /*3270*/  @!PT LDS RZ, [RZ] ;  /* 0x00000000fffff984 */ /* 0x000fe20000000800 */
[----:B------:R2:W-:Y:S01]  /*3280*/  @!P1 LDGSTS.E.BYPASS.LTC128B.128 [R136+0x1000], desc[UR10][R76.64] ;  /* 0x010000004c889fae */ /* 0x0005e2000b901d4a */
[----:B------:R-:W-:-:S03]  /*3290*/  @!P1 LEA.HI.X R75, R81, R75, R80, 0x1, P0 ;  /* 0x0000004b514b9211 */ /* 0x000fc600000f0c50 */
[----:B------:R2:W-:Y:S01]  /*32a0*/  @P1 STS.128 [R136+0x1800], RZ ;  /* 0x001800ff88001388 */ /* 0x0005e20000000c00 */
[----:B----4-:R-:W-:-:S03]  /*32b0*/  @!P1 LEA R72, P3, R82, R72, 0x1 ;  /* 0x0000004852489211 */ /* 0x010fc600078608ff */
        /* <DEDUP_REMOVED lines=10> */
[----:B------:R2:W-:Y:S01]  /*3360*/  @P1 STS.128 [R136+0x2800], RZ ;  /* 0x002800ff88001388 */ /* 0x0005e20000000c00 */
[----:B------:R-:W-:Y:S05]  /*3370*/  @P1 BRA `(.L_x_3639) ;  /* 0x00000000002c1947 */ /* 0x000fea0003800000 */
[----:B--2---:R-:W-:Y:S01]  /*3380*/  IMAD.WIDE.U32 R74, R92, 0x60, R96 ;  /* 0x000000605c4a7825 */ /* 0x004fe200078e0060 */
[----:B------:R-:W-:-:S03]  /*3390*/  ULDC.64 UR8, c[0x0][0x218] ;  /* 0x0000860000087ab9 */ /* 0x000fc60000000a00 */
        /* <DEDUP_REMOVED lines=9> */
.L_x_3639:
[----:B------:R-:W-:Y:S05]  /*3430*/  BSYNC B0 ;  /* 0x0000000000007941 */ /* 0x000fea0003800000 */
.L_x_3638:
[----:B------:R-:W0:Y:S01]  /*3440*/  LDGDEPBAR ;  /* 0x00000000000079af */ /* 0x000e220000000000 */
[----:B------:R-:W-:-:S04]  /*3450*/  IADD3 R96, P0, R5, R96, RZ ;  /* 0x0000006005607210 */ /* 0x000fc80007f1e0ff */
[----:B------:R-:W-:-:S09]  /*3460*/  IADD3.X R97, R2, R97, RZ, P0, !PT ;  /* 0x0000006102617210 */ /* 0x000fd200007fe4ff */
.L_x_3635:
[----:B------:R-:W-:Y:S01]  /*3470*/  IMAD.IADD R2, R102, 0x1, R101 ;  /* 0x0000000166027824 */ /* 0x000fe200078e0265 */
[----:B------:R-:W-:Y:S01]  /*3480*/  ULDC UR12, c[0x0][0x2ec] ;  /* 0x0000bb00000c7ab9 */ /* 0x000fe20000000800 */
[----:B------:R-:W-:Y:S01]  /*3490*/  LEA R125, R3, UR4, 0x1 ;  /* 0x00000004037d7c11 */ /* 0x000fe2000f8e08ff */
[----:B------:R-:W-:Y:S01]  /*34a0*/  ULDC.64 UR8, c[0x0][0x218] ;  /* 0x0000860000087ab9 */ /* 0x000fe20000000a00 */
[C---:B------:R-:W-:Y:S02]  /*34b0*/  VIADD R5, R2.reuse, 0x1 ;  /* 0x0000000102057836 */ /* 0x040fe40000000000 */
[C---:B------:R-:W-:Y:S02]  /*34c0*/  VIADD R0, R2.reuse, 0x8 ;  /* 0x0000000802007836 */ /* 0x040fe40000000000 */
[----:B-12---:R-:W-:Y:S01]  /*34d0*/  VIADD R73, R2, 0x10 ;  /* 0x0000001002497836 */ /* 0x006fe20000000000 */
[CC--:B------:R-:W-:Y:S01]  /*34e0*/  ISETP.GE.AND P0, PT, R5.reuse, R100.reuse, PT ;  /* 0x000000640500720c */ /* 0x0c0fe20003f06270 */
[----:B------:R-:W-:Y:S01]  /*34f0*/  IMAD R124, R4, 0x2, R125 ;  /* 0x00000002047c7824 */ /* 0x000fe200078e027d */
[----:B------:R-:W-:Y:S01]  /*3500*/  ISETP.GE.AND P1, PT, R5, R99, PT ;  /* 0x000000630500720c */ /* 0x000fe20003f26270 */
[----:B------:R-:W-:Y:S01]  /*3510*/  VIADD R5, R2, 0x9 ;  /* 0x0000000902057836 */ /* 0x000fe20000000000 */
[----:B------:R-:W-:-:S02]  /*3520*/  ISETP.GE.AND P4, PT, R0, R100, PT ;  /* 0x000000640000720c */ /* 0x000fc40003f86270 */
[-C--:B------:R-:W-:Y:S02]  /*3530*/  ISETP.GE.AND P5, PT, R0, R99.reuse, PT ;  /* 0x000000630000720c */ /* 0x080fe40003fa6270 */
[----:B------:R-:W-:Y:S01]  /*3540*/  FSEL R0, R44, -INF , !P4 ;  /* 0xff8000002c007808 */ /* 0x000fe20006000000 */
[C---:B------:R-:W-:Y:S01]  /*3550*/  VIADD R44, R2.reuse, 0x18 ;  /* 0x00000018022c7836 */ /* 0x040fe20000000000 */
[CC--:B------:R-:W-:Y:S02]  /*3560*/  ISETP.GE.AND P3, PT, R5.reuse, R100.reuse, PT ;  /* 0x000000640500720c */ /* 0x0c0fe40003f66270 */
[----:B------:R-:W-:Y:S01]  /*3570*/  ISETP.GE.AND P4, PT, R5, R99, PT ;  /* 0x000000630500720c */ /* 0x000fe20003f86270 */
[----:B------:R-:W-:Y:S01]  /*3580*/  VIADD R5, R2, 0x11 ;  /* 0x0000001102057836 */ /* 0x000fe20000000000 */
[----:B------:R-:W-:Y:S02]  /*3590*/  FSEL R81, R46, -INF , !P5 ;  /* 0xff8000002e517808 */ /* 0x000fe40006800000 */
[----:B------:R-:W-:-:S02]  /*35a0*/  ISETP.GE.AND P5, PT, R73, R100, PT ;  /* 0x000000644900720c */ /* 0x000fc40003fa6270 */
[----:B------:R-:W-:Y:S02]  /*35b0*/  FSEL R72, R45, -INF , !P3 ;  /* 0xff8000002d487808 */ /* 0x000fe40005800000 */
[-C--:B------:R-:W-:Y:S02]  /*35c0*/  ISETP.GE.AND P3, PT, R73, R99.reuse, PT ;  /* 0x000000634900720c */ /* 0x080fe40003f66270 */
[----:B------:R-:W-:Y:S02]  /*35d0*/  FSEL R45, R47, -INF , !P4 ;  /* 0xff8000002f2d7808 */ /* 0x000fe40006000000 */
[C---:B------:R-:W-:Y:S02]  /*35e0*/  ISETP.GE.AND P4, PT, R5.reuse, R100, PT ;  /* 0x000000640500720c */ /* 0x040fe40003f86270 */
[----:B------:R-:W-:Y:S01]  /*35f0*/  FSEL R76, R40, -INF , !P5 ;  /* 0xff800000284c7808 */ /* 0x000fe20006800000 */
[C---:B------:R-:W-:Y:S01]  /*3600*/  VIADD R40, R2.reuse, 0x20 ;  /* 0x0000002002287836 */ /* 0x040fe20000000000 */
[----:B------:R-:W-:Y:S01]  /*3610*/  ISETP.GE.AND P5, PT, R5, R99, PT ;  /* 0x000000630500720c */ /* 0x000fe20003fa6270 */
[----:B------:R-:W-:Y:S01]  /*3620*/  VIADD R5, R2, 0x19 ;  /* 0x0000001902057836 */ /* 0x000fe20000000000 */
[----:B------:R-:W-:-:S02]  /*3630*/  FSEL R83, R42, -INF , !P3 ;  /* 0xff8000002a537808 */ /* 0x000fc40005800000 */
[CC--:B------:R-:W-:Y:S02]  /*3640*/  ISETP.GE.AND P3, PT, R44.reuse, R100.reuse, PT ;  /* 0x000000642c00720c */ /* 0x0c0fe40003f66270 */
[----:B------:R-:W-:Y:S02]  /*3650*/  FSEL R74, R41, -INF , !P4 ;  /* 0xff800000294a7808 */ /* 0x000fe40006000000 */
[----:B------:R-:W-:Y:S02]  /*3660*/  ISETP.GE.AND P4, PT, R44, R99, PT ;  /* 0x000000632c00720c */ /* 0x000fe40003f86270 */
[----:B------:R-:W-:Y:S02]  /*3670*/  FSEL R89, R43, -INF , !P5 ;  /* 0xff8000002b597808 */ /* 0x000fe40006800000 */
[----:B------:R-:W-:Y:S02]  /*3680*/  ISETP.GE.AND P5, PT, R5, R100, PT ;  /* 0x000000640500720c */ /* 0x000fe40003fa6270 */
[----:B------:R-:W-:-:S02]  /*3690*/  FSEL R78, R36, -INF , !P3 ;  /* 0xff800000244e7808 */ /* 0x000fc40005800000 */
[-C--:B------:R-:W-:Y:S01]  /*36a0*/  ISETP.GE.AND P3, PT, R5, R99.reuse, PT ;  /* 0x000000630500720c */ /* 0x080fe20003f66270 */
[----:B------:R-:W-:Y:S01]  /*36b0*/  VIADD R5, R2, 0x21 ;  /* 0x0000002102057836 */ /* 0x000fe20000000000 */
[----:B------:R-:W-:Y:S02]  /*36c0*/  FSEL R79, R38, -INF , !P4 ;  /* 0xff800000264f7808 */ /* 0x000fe40006000000 */
[----:B------:R-:W-:Y:S02]  /*36d0*/  ISETP.GE.AND P4, PT, R40, R100, PT ;  /* 0x000000642800720c */ /* 0x000fe40003f86270 */
[----:B------:R-:W-:Y:S01]  /*36e0*/  FSEL R36, R37, -INF , !P5 ;  /* 0xff80000025247808 */ /* 0x000fe20006800000 */
[----:B------:R-:W-:Y:S01]  /*36f0*/  VIADD R37, R2, 0x28 ;  /* 0x0000002802257836 */ /* 0x000fe20000000000 */
[----:B------:R-:W-:Y:S02]  /*3700*/  ISETP.GE.AND P5, PT, R40, R99, PT ;  /* 0x000000632800720c */ /* 0x000fe40003fa6270 */
[----:B------:R-:W-:-:S02]  /*3710*/  FSEL R77, R39, -INF , !P3 ;  /* 0xff800000274d7808 */ /* 0x000fc40005800000 */
[----:B------:R-:W-:Y:S01]  /*3720*/  FSEL R46, R32, -INF , !P4 ;  /* 0xff800000202e7808 */ /* 0x000fe20006000000 */
[C---:B------:R-:W-:Y:S01]  /*3730*/  VIADD R32, R2.reuse, 0x30 ;  /* 0x0000003002207836 */ /* 0x040fe20000000000 */
[CC--:B------:R-:W-:Y:S02]  /*3740*/  ISETP.GE.AND P3, PT, R5.reuse, R100.reuse, PT ;  /* 0x000000640500720c */ /* 0x0c0fe40003f66270 */
[----:B------:R-:W-:Y:S01]  /*3750*/  ISETP.GE.AND P4, PT, R5, R99, PT ;  /* 0x000000630500720c */ /* 0x000fe20003f86270 */
[----:B------:R-:W-:Y:S01]  /*3760*/  VIADD R5, R2, 0x29 ;  /* 0x0000002902057836 */ /* 0x000fe20000000000 */
[----:B------:R-:W-:Y:S02]  /*3770*/  FSEL R119, R34, -INF , !P5 ;  /* 0xff80000022777808 */ /* 0x000fe40006800000 */
[----:B------:R-:W-:Y:S02]  /*3780*/  ISETP.GE.AND P5, PT, R37, R100, PT ;  /* 0x000000642500720c */ /* 0x000fe40003fa6270 */
[----:B------:R-:W-:-:S02]  /*3790*/  FSEL R121, R35, -INF , !P4 ;  /* 0xff80000023797808 */ /* 0x000fc40006000000 */
[----:B------:R-:W-:Y:S02]  /*37a0*/  ISETP.GE.AND P4, PT, R5, R100, PT ;  /* 0x000000640500720c */ /* 0x000fe40003f86270 */
[----:B------:R-:W-:Y:S02]  /*37b0*/  FSEL R104, R28, -INF , !P5 ;  /* 0xff8000001c687808 */ /* 0x000fe40006800000 */
[----:B------:R-:W-:Y:S02]  /*37c0*/  FSEL R90, R33, -INF , !P3 ;  /* 0xff800000215a7808 */ /* 0x000fe40005800000 */
[-C--:B------:R-:W-:Y:S01]  /*37d0*/  ISETP.GE.AND P5, PT, R5, R99.reuse, PT ;  /* 0x000000630500720c */ /* 0x080fe20003fa6270 */
[----:B------:R-:W-:Y:S01]  /*37e0*/  VIADD R5, R2, 0x31 ;  /* 0x0000003102057836 */ /* 0x000fe20000000000 */
[----:B------:R-:W-:Y:S02]  /*37f0*/  ISETP.GE.AND P3, PT, R37, R99, PT ;  /* 0x000000632500720c */ /* 0x000fe40003f66270 */
[----:B------:R-:W-:-:S02]  /*3800*/  FSEL R106, R29, -INF , !P4 ;  /* 0xff8000001d6a7808 */ /* 0x000fc40006000000 */
[----:B------:R-:W-:Y:S02]  /*3810*/  ISETP.GE.AND P4, PT, R32, R99, PT ;  /* 0x000000632000720c */ /* 0x000fe40003f86270 */
[----:B------:R-:W-:Y:S02]  /*3820*/  FSEL R123, R30, -INF , !P3 ;  /* 0xff8000001e7b7808 */ /* 0x000fe40005800000 */
[----:B------:R-:W-:Y:S02]  /*3830*/  FSEL R117, R31, -INF , !P5 ;  /* 0xff8000001f757808 */ /* 0x000fe40006800000 */
[-C--:B------:R-:W-:Y:S02]  /*3840*/  ISETP.GE.AND P3, PT, R32, R100.reuse, PT ;  /* 0x000000642000720c */ /* 0x080fe40003f66270 */
[----:B------:R-:W-:Y:S02]  /*3850*/  ISETP.GE.AND P5, PT, R5, R100, PT ;  /* 0x000000640500720c */ /* 0x000fe40003fa6270 */
[----:B------:R-:W-:-:S02]  /*3860*/  FSEL R85, R26, -INF , !P4 ;  /* 0xff8000001a557808 */ /* 0x000fc40006000000 */
[----:B------:R-:W-:Y:S02]  /*3870*/  ISETP.GE.AND P4, PT, R2, R100, PT ;  /* 0x000000640200720c */ /* 0x000fe40003f86270 */
[----:B------:R-:W-:Y:S02]  /*3880*/  FSEL R44, R24, -INF , !P3 ;  /* 0xff800000182c7808 */ /* 0x000fe40005800000 */
[----:B------:R-:W-:Y:S01]  /*3890*/  FSEL R84, R25, -INF , !P5 ;  /* 0xff80000019547808 */ /* 0x000fe20006800000 */
[C---:B------:R-:W-:Y:S01]  /*38a0*/  VIADD R25, R2.reuse, 0x39 ;  /* 0x0000003902197836 */ /* 0x040fe20000000000 */
[----:B------:R-:W-:Y:S01]  /*38b0*/  ISETP.GE.AND P3, PT, R5, R99, PT ;  /* 0x000000630500720c */ /* 0x000fe20003f66270 */
[----:B------:R-:W-:Y:S01]  /*38c0*/  VIADD R5, R2, 0x38 ;  /* 0x0000003802057836 */ /* 0x000fe20000000000 */
[----:B------:R-:W-:Y:S02]  /*38d0*/  FSEL R48, R48, -INF , !P4 ;  /* 0xff80000030307808 */ /* 0x000fe40006000000 */
[----:B------:R-:W-:-:S02]  /*38e0*/  FSEL R24, R49, -INF , !P0 ;  /* 0xff80000031187808 */ /* 0x000fc40004000000 */
[----:B------:R-:W-:Y:S02]  /*38f0*/  FSEL R87, R27, -INF , !P3 ;  /* 0xff8000001b577808 */ /* 0x000fe40005800000 */
[CC--:B------:R-:W-:Y:S02]  /*3900*/  ISETP.GE.AND P4, PT, R25.reuse, R100.reuse, PT ;  /* 0x000000641900720c */ /* 0x0c0fe40003f86270 */
[-C--:B------:R-:W-:Y:S02]  /*3910*/  ISETP.GE.AND P0, PT, R25, R99.reuse, PT ;  /* 0x000000631900720c */ /* 0x080fe40003f06270 */
[C---:B------:R-:W-:Y:S02]  /*3920*/  ISETP.GE.AND P5, PT, R5.reuse, R100, PT ;  /* 0x000000640500720c */ /* 0x040fe40003fa6270 */
[----:B------:R-:W-:Y:S01]  /*3930*/  ISETP.GE.AND P3, PT, R5, R99, PT ;  /* 0x000000630500720c */ /* 0x000fe20003f66270 */
[----:B------:R-:W-:Y:S01]  /*3940*/  VIADD R5, R2, 0x40 ;  /* 0x0000004002057836 */ /* 0x000fe20000000000 */
[----:B------:R-:W-:-:S02]  /*3950*/  FMNMX.FTZ R25, R48, R24, !PT ;  /* 0x0000001830197209 */ /* 0x000fc40007810000 */
[----:B------:R-:W-:Y:S01]  /*3960*/  FSEL R86, R20, -INF , !P5 ;  /* 0xff80000014567808 */ /* 0x000fe20006800000 */
[----:B------:R-:W-:Y:S01]  /*3970*/  VIADD R20, R2, 0x48 ;  /* 0x0000004802147836 */ /* 0x000fe20000000000 */
[----:B------:R-:W-:Y:S02]  /*3980*/  FMNMX.FTZ R25, R0, R25, !PT ;  /* 0x0000001900197209 */ /* 0x000fe40007810000 */
[----:B------:R-:W-:Y:S01]  /*3990*/  FSEL R105, R22, -INF , !P3 ;  /* 0xff80000016697808 */ /* 0x000fe20005800000 */
[C---:B------:R-:W-:Y:S01]  /*39a0*/  VIADD R22, R2.reuse, 0x59 ;  /* 0x0000005902167836 */ /* 0x040fe20000000000 */
[C---:B------:R-:W-:Y:S02]  /*39b0*/  ISETP.GE.AND P5, PT, R5.reuse, R100, PT ;  /* 0x000000640500720c */ /* 0x040fe40003fa6270 */
[----:B------:R-:W-:Y:S01]  /*39c0*/  ISETP.GE.AND P3, PT, R5, R99, PT ;  /* 0x000000630500720c */ /* 0x000fe20003f66270 */
[----:B------:R-:W-:Y:S01]  /*39d0*/  VIADD R5, R2, 0x41 ;  /* 0x0000004102057836 */ /* 0x000fe20000000000 */
[----:B------:R-:W-:-:S02]  /*39e0*/  FSEL R88, R21, -INF , !P4 ;  /* 0xff80000015587808 */ /* 0x000fc40006000000 */
[----:B------:R-:W-:Y:S02]  /*39f0*/  FMNMX.FTZ R21, R72, R25, !PT ;  /* 0x0000001948157209 */ /* 0x000fe40007810000 */
[----:B------:R-:W-:Y:S02]  /*3a00*/  FSEL R91, R23, -INF , !P0 ;  /* 0xff800000175b7808 */ /* 0x000fe40004000000 */
[----:B------:R-:W-:Y:S02]  /*3a10*/  FMNMX.FTZ R21, R76, R21, !PT ;  /* 0x000000154c157209 */ /* 0x000fe40007810000 */
[C---:B------:R-:W-:Y:S02]  /*3a20*/  ISETP.GE.AND P0, PT, R5.reuse, R99, PT ;  /* 0x000000630500720c */ /* 0x040fe40003f06270 */
[----:B------:R-:W-:Y:S02]  /*3a30*/  ISETP.GE.AND P4, PT, R5, R100, PT ;  /* 0x000000640500720c */ /* 0x000fe40003f86270 */
[----:B------:R-:W-:Y:S01]  /*3a40*/  FMNMX.FTZ R5, R74, R21, !PT ;  /* 0x000000154a057209 */ /* 0x000fe20007810000 */
[----:B------:R-:W-:Y:S01]  /*3a50*/  VIADD R21, R2, 0x60 ;  /* 0x0000006002157836 */ /* 0x000fe20000000000 */
[----:B------:R-:W-:-:S02]  /*3a60*/  FSEL R47, R19, -INF , !P0 ;  /* 0xff800000132f7808 */ /* 0x000fc40004000000 */
[----:B------:R-:W-:Y:S02]  /*3a70*/  ISETP.GE.AND P0, PT, R2, R99, PT ;  /* 0x000000630200720c */ /* 0x000fe40003f06270 */
[----:B------:R-:W-:Y:S02]  /*3a80*/  FSEL R38, R17, -INF , !P4 ;  /* 0xff80000011267808 */ /* 0x000fe40006000000 */
[----:B------:R-:W-:Y:S01]  /*3a90*/  FMNMX.FTZ R17, R78, R5, !PT ;  /* 0x000000054e117209 */ /* 0x000fe20007810000 */
[----:B------:R-:W-:Y:S01]  /*3aa0*/  VIADD R5, R2, 0x49 ;  /* 0x0000004902057836 */ /* 0x000fe20000000000 */
[----:B------:R-:W-:Y:S02]  /*3ab0*/  FSEL R73, R51, -INF , !P1 ;  /* 0xff80000033497808 */ /* 0x000fe40004800000 */
[----:B------:R-:W-:Y:S02]  /*3ac0*/  FSEL R75, R50, -INF , !P0 ;  /* 0xff800000324b7808 */ /* 0x000fe40004000000 */
[----:B------:R-:W-:Y:S01]  /*3ad0*/  FSEL R26, R16, -INF , !P5 ;  /* 0xff800000101a7808 */ /* 0x000fe20006800000 */
[----:B------:R-:W-:Y:S01]  /*3ae0*/  VIADD R16, R2, 0x50 ;  /* 0x0000005002107836 */ /* 0x000fe20000000000 */
[----:B------:R-:W-:-:S02]  /*3af0*/  FSEL R43, R18, -INF , !P3 ;  /* 0xff800000122b7808 */ /* 0x000fc40005800000 */
[C---:B------:R-:W-:Y:S02]  /*3b00*/  ISETP.GE.AND P5, PT, R20.reuse, R100, PT ;  /* 0x000000641400720c */ /* 0x040fe40003fa6270 */
[----:B------:R-:W-:Y:S02]  /*3b10*/  ISETP.GE.AND P3, PT, R20, R99, PT ;  /* 0x000000631400720c */ /* 0x000fe40003f66270 */
        /* <DEDUP_REMOVED lines=16> */
[----:B------:R-:W-:Y:S01]  /*3c20*/  FSEL R51, R14, -INF , !P3 ;  /* 0xff8000000e337808 */ /* 0x000fe20005800000 */
[----:B------:R-:W-:Y:S01]  /*3c30*/  VIADD R14, R2, 0x68 ;  /* 0x00000068020e7836 */ /* 0x000fe20000000000 */
[----:B------:R-:W-:Y:S02]  /*3c40*/  ISETP.GE.AND P3, PT, R16, R99, PT ;  /* 0x000000631000720c */ /* 0x000fe40003f66270 */
[----:B------:R-:W-:Y:S02]  /*3c50*/  FMNMX.FTZ R19, R88, R19, !PT ;  /* 0x0000001358137209 */ /* 0x000fe40007810000 */
[----:B------:R-:W-:Y:S02]  /*3c60*/  FMNMX.FTZ R20, R121, R20, !PT ;  /* 0x0000001479147209 */ /* 0x000fe40007810000 */
[----:B------:R-:W-:Y:S02]  /*3c70*/  FMNMX.FTZ R19, R26, R19, !PT ;  /* 0x000000131a137209 */ /* 0x000fe40007810000 */
[----:B------:R-:W-:-:S02]  /*3c80*/  FSEL R17, R10, -INF , !P3 ;  /* 0xff8000000a117808 */ /* 0x000fc40005800000 */
[----:B------:R-:W-:Y:S02]  /*3c90*/  FMNMX.FTZ R10, R123, R20, !PT ;  /* 0x000000147b0a7209 */ /* 0x000fe40007810000 */
[C---:B------:R-:W-:Y:S02]  /*3ca0*/  ISETP.GE.AND P1, PT, R5.reuse, R100, PT ;  /* 0x000000640500720c */ /* 0x040fe40003f26270 */
[----:B------:R-:W-:Y:S01]  /*3cb0*/  ISETP.GE.AND P4, PT, R5, R99, PT ;  /* 0x000000630500720c */ /* 0x000fe20003f86270 */
[----:B------:R-:W-:Y:S01]  /*3cc0*/  VIADD R5, R2, 0x51 ;  /* 0x0000005102057836 */ /* 0x000fe20000000000 */
[----:B------:R-:W-:Y:S01]  /*3cd0*/  FSEL R40, R12, -INF , !P5 ;  /* 0xff8000000c287808 */ /* 0x000fe20006800000 */
[----:B------:R-:W-:Y:S01]  /*3ce0*/  VIADD R12, R2, 0x70 ;  /* 0x00000070020c7836 */ /* 0x000fe20000000000 */
[----:B------:R-:W-:Y:S02]  /*3cf0*/  FMNMX.FTZ R19, R38, R19, !PT ;  /* 0x0000001326137209 */ /* 0x000fe40007810000 */
[----:B------:R-:W-:-:S02]  /*3d00*/  FMNMX.FTZ R10, R117, R10, !PT ;  /* 0x0000000a750a7209 */ /* 0x000fc40007810000 */
[----:B------:R-:W-:Y:S02]  /*3d10*/  ISETP.GE.AND P0, PT, R16, R100, PT ;  /* 0x000000641000720c */ /* 0x000fe40003f06270 */
[----:B------:R-:W-:Y:S01]  /*3d20*/  FSEL R42, R13, -INF , !P1 ;  /* 0xff8000000d2a7808 */ /* 0x000fe20004800000 */
[----:B------:R-:W-:Y:S01]  /*3d30*/  VIADD R13, R2, 0x69 ;  /* 0x00000069020d7836 */ /* 0x000fe20000000000 */
[----:B------:R-:W-:Y:S02]  /*3d40*/  FMNMX.FTZ R19, R40, R19, !PT ;  /* 0x0000001328137209 */ /* 0x000fe40007810000 */
[----:B------:R-:W-:Y:S02]  /*3d50*/  FMNMX.FTZ R10, R85, R10, !PT ;  /* 0x0000000a550a7209 */ /* 0x000fe40007810000 */
[C---:B------:R-:W-:Y:S02]  /*3d60*/  ISETP.GE.AND P5, PT, R5.reuse, R100, PT ;  /* 0x000000640500720c */ /* 0x040fe40003fa6270 */
[----:B------:R-:W-:Y:S01]  /*3d70*/  ISETP.GE.AND P1, PT, R5, R99, PT ;  /* 0x000000630500720c */ /* 0x000fe20003f26270 */
[----:B------:R-:W-:Y:S01]  /*3d80*/  VIADD R5, R2, 0x58 ;  /* 0x0000005802057836 */ /* 0x000fe20000000000 */
[----:B------:R-:W-:Y:S01]  /*3d90*/  FSEL R16, R8, -INF , !P0 ;  /* 0xff80000008107808 */ /* 0x000fe20004000000 */
[----:B------:R-:W-:Y:S01]  /*3da0*/  VIADD R8, R2, 0x71 ;  /* 0x0000007102087836 */ /* 0x000fe20000000000 */
[----:B------:R-:W-:-:S02]  /*3db0*/  FMNMX.FTZ R19, R42, R19, !PT ;  /* 0x000000132a137209 */ /* 0x000fc40007810000 */
[----:B------:R-:W-:Y:S02]  /*3dc0*/  FMNMX.FTZ R10, R87, R10, !PT ;  /* 0x0000000a570a7209 */ /* 0x000fe40007810000 */
[----:B------:R-:W-:Y:S01]  /*3dd0*/  FSEL R49, R15, -INF , !P4 ;  /* 0xff8000000f317808 */ /* 0x000fe20006000000 */
[----:B------:R-:W-:Y:S01]  /*3de0*/  VIADD R15, R2, 0x61 ;  /* 0x00000061020f7836 */ /* 0x000fe20000000000 */
[----:B------:R-:W-:Y:S02]  /*3df0*/  FSEL R18, R9, -INF , !P5 ;  /* 0xff80000009127808 */ /* 0x000fe40006800000 */
[----:B------:R-:W-:Y:S02]  /*3e00*/  ISETP.GE.AND P4, PT, R5, R100, PT ;  /* 0x000000640500720c */ /* 0x000fe40003f86270 */
[----:B------:R-:W-:Y:S02]  /*3e10*/  FMNMX.FTZ R9, R16, R19, !PT ;  /* 0x0000001310097209 */ /* 0x000fe40007810000 */
[----:B------:R-:W-:-:S02]  /*3e20*/  FMNMX.FTZ R10, R105, R10, !PT ;  /* 0x0000000a690a7209 */ /* 0x000fc40007810000 */
[----:B------:R-:W-:Y:S02]  /*3e30*/  ISETP.GE.AND P3, PT, R22, R100, PT ;  /* 0x000000641600720c */ /* 0x000fe40003f66270 */
[----:B------:R-:W-:Y:S02]  /*3e40*/  FSEL R19, R68, -INF , !P4 ;  /* 0xff80000044137808 */ /* 0x000fe40006000000 */
[----:B------:R-:W-:Y:S02]  /*3e50*/  FMNMX.FTZ R28, R18, R9, !PT ;  /* 0x00000009121c7209 */ /* 0x000fe40007810000 */
[----:B------:R-:W-:Y:S02]  /*3e60*/  FMNMX.FTZ R10, R91, R10, !PT ;  /* 0x0000000a5b0a7209 */ /* 0x000fe40007810000 */
[----:B------:R-:W-:Y:S02]  /*3e70*/  ISETP.GE.AND P4, PT, R21, R100, PT ;  /* 0x000000641500720c */ /* 0x000fe40003f86270 */
[----:B------:R-:W-:-:S02]  /*3e80*/  FSEL R20, R69, -INF , !P3 ;  /* 0xff80000045147808 */ /* 0x000fc40005800000 */
[----:B------:R-:W-:Y:S02]  /*3e90*/  FMNMX.FTZ R9, R19, R28, !PT ;  /* 0x0000001c13097209 */ /* 0x000fe40007810000 */
[----:B------:R-:W-:Y:S02]  /*3ea0*/  FMNMX.FTZ R10, R43, R10, !PT ;  /* 0x0000000a2b0a7209 */ /* 0x000fe40007810000 */
[----:B------:R-:W-:Y:S02]  /*3eb0*/  ISETP.GE.AND P3, PT, R15, R100, PT ;  /* 0x000000640f00720c */ /* 0x000fe40003f66270 */
[----:B------:R-:W-:Y:S02]  /*3ec0*/  FSEL R64, R64, -INF , !P4 ;  /* 0xff80000040407808 */ /* 0x000fe40006000000 */
        /* <DEDUP_REMOVED lines=13> */
[----:B------:R-:W-:Y:S01]  /*3fa0*/  ISETP.GE.AND P0, PT, R5, R99, PT ;  /* 0x000000630500720c */ /* 0x000fe20003f06270 */
[C---:B------:R-:W-:Y:S01]  /*3fb0*/  VIADD R5, R2.reuse, 0x78 ;  /* 0x0000007802057836 */ /* 0x040fe20000000000 */
        /* <DEDUP_REMOVED lines=21> */
[----:B------:R-:W-:Y:S02]  /*4110*/  FSEL R53, R53, -INF , !P3 ;  /* 0xff80000035357808 */ /* 0x000fe40005800000 */
[----:B------:R-:W-:Y:S02]  /*4120*/  FMNMX.FTZ R28, R52, R9, !PT ;  /* 0x00000009341c7209 */ /* 0x000fe40007810000 */
[----:B------:R-:W-:Y:S02]  /*4130*/  ISETP.GE.AND P0, PT, R14, R99, PT ;  /* 0x000000630e00720c */ /* 0x000fe40003f06270 */
[----:B------:R-:W-:Y:S02]  /*4140*/  FSEL R67, R67, -INF , !P1 ;  /* 0xff80000043437808 */ /* 0x000fe40004800000 */
[----:B------:R-:W-:Y:S02]  /*4150*/  FMNMX.FTZ R22, R27, R22, !PT ;  /* 0x000000161b167209 */ /* 0x000fe40007810000 */
[----:B------:R-:W-:-:S02]  /*4160*/  FMNMX.FTZ R9, R53, R28, !PT ;  /* 0x0000001c35097209 */ /* 0x000fc40007810000 */
[-C--:B------:R-:W-:Y:S02]  /*4170*/  ISETP.GE.AND P1, PT, R13, R99.reuse, PT ;  /* 0x000000630d00720c */ /* 0x080fe40003f26270 */
[----:B------:R-:W-:Y:S01]  /*4180*/  FSEL R25, R62, -INF , !P0 ;  /* 0xff8000003e197808 */ /* 0x000fe20004000000 */
[----:B------:R-:W1:Y:S01]  /*4190*/  SHFL.BFLY PT, R10, R9, 0x2, 0x1f ;  /* 0x0c401f00090a7f89 */ /* 0x000e6200000e0000 */
[----:B------:R-:W-:Y:S02]  /*41a0*/  FMNMX.FTZ R22, R67, R22, !PT ;  /* 0x0000001643167209 */ /* 0x000fe40007810000 */
[----:B------:R-:W-:Y:S02]  /*41b0*/  ISETP.GE.AND P0, PT, R12, R99, PT ;  /* 0x000000630c00720c */ /* 0x000fe40003f06270 */
[----:B------:R-:W-:Y:S01]  /*41c0*/  FSEL R63, R63, -INF , !P1 ;  /* 0xff8000003f3f7808 */ /* 0x000fe20004800000 */
[----:B------:R-:W-:Y:S01]  /*41d0*/  LDSM.16.MT88.4 R12, [R125+0x3400] ;  /* 0x003400007d0c783b */ /* 0x000fe20000004200 */
[----:B------:R-:W-:-:S02]  /*41e0*/  FMNMX.FTZ R22, R25, R22, !PT ;  /* 0x0000001619167209 */ /* 0x000fc40007810000 */
[-C--:B------:R-:W-:Y:S02]  /*41f0*/  ISETP.GE.AND P1, PT, R8, R99.reuse, PT ;  /* 0x000000630800720c */ /* 0x080fe40003f26270 */
        /* <DEDUP_REMOVED lines=10> */
[----:B-1----:R-:W-:-:S02]  /*42a0*/  FMNMX.FTZ R10, R9, R10, !PT ;  /* 0x0000000a090a7209 */ /* 0x002fc40007810000 */
[----:B------:R-:W-:-:S03]  /*42b0*/  FMNMX.FTZ R11, R29, R22, !PT ;  /* 0x000000161d0b7209 */ /* 0x000fc60007810000 */
[----:B------:R-:W1:Y:S04]  /*42c0*/  SHFL.BFLY PT, R9, R10, 0x1, 0x1f ;  /* 0x0c201f000a097f89 */ /* 0x000e6800000e0000 */
[----:B------:R-:W2:Y:S01]  /*42d0*/  SHFL.BFLY PT, R8, R11, 0x2, 0x1f ;  /* 0x0c401f000b087f89 */ /* 0x000ea200000e0000 */
[----:B-1----:R-:W-:Y:S02]  /*42e0*/  FMNMX.FTZ R2, R10, R9, !PT ;  /* 0x000000090a027209 */ /* 0x002fe40007810000 */
[----:B--2---:R-:W-:-:S03]  /*42f0*/  FMNMX.FTZ R8, R11, R8, !PT ;  /* 0x000000080b087209 */ /* 0x004fc60007810000 */
[C---:B------:R-:W-:Y:S01]  /*4300*/  FMUL.FTZ R41, R2.reuse, UR12 ;  /* 0x0000000c02297c20 */ /* 0x040fe20008410000 */
[----:B------:R-:W-:Y:S01]  /*4310*/  FSETP.NEU.FTZ.AND P0, PT, R2, -INF , PT ;  /* 0xff8000000200780b */ /* 0x000fe20003f1d000 */
[----:B------:R-:W1:Y:S03]  /*4320*/  SHFL.BFLY PT, R9, R8, 0x1, 0x1f ;  /* 0x0c201f0008097f89 */ /* 0x000e6600000e0000 */
        /* <DEDUP_REMOVED lines=19> */
[----:B-1----:R-:W-:-:S04]  /*4460*/  FMNMX.FTZ R0, R8, R9, !PT ;  /* 0x0000000908007209 */ /* 0x002fc80007810000 */
[C---:B------:R-:W-:Y:S01]  /*4470*/  FSETP.NEU.FTZ.AND P0, PT, R0.reuse, -INF , PT ;  /* 0xff8000000000780b */ /* 0x040fe20003f1d000 */
[----:B------:R-:W-:Y:S01]  /*4480*/  FMUL.FTZ R28, R0, UR12 ;  /* 0x0000000c001c7c20 */ /* 0x000fe20008410000 */
[----:B------:R-:W1:Y:S04]  /*4490*/  MUFU.EX2 R54, R54 ;  /* 0x0000003600367308 */ /* 0x000e680000000800 */
[----:B------:R-:W-:Y:S02]  /*44a0*/  FSEL R28, R28, RZ, P0 ;  /* 0x000000ff1c1c7208 */ /* 0x000fe40000000000 */
[----:B------:R-:W-:Y:S02]  /*44b0*/  LEA R146, P0, R96, UR8, 0x1 ;  /* 0x0000000860927c11 */ /* 0x000fe4000f8008ff */
[----:B------:R-:W2:Y:S01]  /*44c0*/  MUFU.EX2 R32, R32 ;  /* 0x0000002000207308 */ /* 0x000ea20000000800 */
[--C-:B------:R-:W-:Y:S01]  /*44d0*/  FFMA.FTZ R115, R75, UR12, -R28.reuse ;  /* 0x0000000c4b737c23 */ /* 0x100fe2000801081c */
[--C-:B------:R-:W-:Y:S01]  /*44e0*/  FFMA.FTZ R58, R73, UR12, -R28.reuse ;  /* 0x0000000c493a7c23 */ /* 0x100fe2000801081c */
[--C-:B------:R-:W-:Y:S01]  /*44f0*/  FFMA.FTZ R113, R81, UR12, -R28.reuse ;  /* 0x0000000c51717c23 */ /* 0x100fe2000801081c */
[----:B------:R-:W3:Y:S01]  /*4500*/  LDSM.16.MT88.4 R72, [R125+0x3000] ;  /* 0x003000007d48783b */ /* 0x000ee20000004200 */
        /* <DEDUP_REMOVED lines=28> */
[----:B-1----:R-:W-:Y:S01]  /*46d0*/  F2FP.F16.F32.PACK_AB R9, R58, R115 ;  /* 0x000000733a09723e */ /* 0x002fe200000000ff */
[--C-:B------:R-:W-:Y:S01]  /*46e0*/  FFMA.FTZ R40, R51, UR12, -R28.reuse ;  /* 0x0000000c33287c23 */ /* 0x100fe2000801081c */
[----:B------:R-:W-:Y:S01]  /*46f0*/  FFMA.FTZ R43, R49, UR12, -R28 ;  /* 0x0000000c312b7c23 */ /* 0x000fe2000801081c */
[----:B------:R-:W-:Y:S01]  /*4700*/  FADD.FTZ R54, R111, R54 ;  /* 0x000000366f367221 */ /* 0x000fe20000010000 */
        /* <DEDUP_REMOVED lines=8> */
[--C-:B------:R-:W-:Y:S01]  /*4790*/  FFMA.FTZ R33, R33, UR12, -R28.reuse ;  /* 0x0000000c21217c23 */ /* 0x100fe2000801081c */
[--C-:B------:R-:W-:Y:S01]  /*47a0*/  FFMA.FTZ R56, R35, UR12, -R28.reuse ;  /* 0x0000000c23387c23 */ /* 0x100fe2000801081c */
[----:B------:R-:W-:Y:S01]  /*47b0*/  FFMA.FTZ R31, R31, UR12, -R28 ;  /* 0x0000000c1f1f7c23 */ /* 0x000fe2000801081c */
[----:B------:R-:W1:Y:S01]  /*47c0*/  MUFU.EX2 R30, R30 ;  /* 0x0000001e001e7308 */ /* 0x000e620000000800 */
[----:B--2---:R-:W-:Y:S01]  /*47d0*/  F2FP.F16.F32.PACK_AB R11, R36, R113 ;  /* 0x00000071240b723e */ /* 0x004fe200000000ff */
[----:B------:R-:W-:Y:S01]  /*47e0*/  FADD.FTZ R113, R113, R58 ;  /* 0x0000003a71717221 */ /* 0x000fe20000010000 */
[----:B------:R-:W-:Y:S01]  /*47f0*/  FFMA.FTZ R58, R20, UR12, -R41 ;  /* 0x0000000c143a7c23 */ /* 0x000fe20008010829 */
[----:B------:R-:W-:Y:S01]  /*4800*/  FADD.FTZ R32, R32, R115 ;  /* 0x0000007320207221 */ /* 0x000fe20000010000 */
[----:B------:R-:W-:Y:S01]  /*4810*/  LDSM.16.MT88.4 R16, [R124+0x4400] ;  /* 0x004400007c10783b */ /* 0x000fe20000004200 */
[----:B------:R-:W-:Y:S01]  /*4820*/  FADD.FTZ R36, R36, R113 ;  /* 0x0000007124247221 */ /* 0x000fe20000010000 */
[--C-:B------:R-:W-:Y:S01]  /*4830*/  FFMA.FTZ R51, R65, UR12, -R41.reuse ;  /* 0x0000000c41337c23 */ /* 0x100fe20008010829 */
[C---:B---3--:R-:W-:Y:S01]  /*4840*/  HMMA.16816.F32 R68, R8.reuse, R72, RZ ;  /* 0x000000480844723c */ /* 0x048fe200000018ff */
[----:B------:R-:W-:Y:S01]  /*4850*/  MUFU.EX2 R37, R37 ;  /* 0x0000002500257308 */ /* 0x000fe20000000800 */
[----:B------:R-:W-:Y:S01]  /*4860*/  FFMA.FTZ R54, R61, UR12, -R41 ;  /* 0x0000000c3d367c23 */ /* 0x000fe20008010829 */
[--C-:B------:R-:W-:Y:S01]  /*4870*/  FFMA.FTZ R5, R5, UR12, -R28.reuse ;  /* 0x0000000c05057c23 */ /* 0x100fe2000801081c */
[----:B------:R-:W-:Y:S01]  /*4880*/  FFMA.FTZ R150, R29, UR12, -R28 ;  /* 0x0000000c1d967c23 */ /* 0x000fe2000801081c */
[----:B------:R-:W-:Y:S01]  /*4890*/  LEA.HI.X R145, R96, UR9, R97, 0x1, P0 ;  /* 0x0000000960917c11 */ /* 0x000fe200080f0c61 */
[----:B------:R-:W-:Y:S03]  /*48a0*/  HMMA.16816.F32 R72, R8, R74, RZ ;  /* 0x0000004a0848723c */ /* 0x000fe600000018ff */
[----:B------:R-:W2:Y:S01]  /*48b0*/  MUFU.EX2 R22, R22 ;  /* 0x0000001600167308 */ /* 0x000ea20000000800 */
[----:B-1----:R-:W-:Y:S01]  /*48c0*/  F2FP.F16.F32.PACK_AB R80, R30, R39 ;  /* 0x000000271e50723e */ /* 0x002fe200000000ff */
[----:B------:R-:W-:Y:S01]  /*48d0*/  FADD.FTZ R39, R39, R32 ;  /* 0x0000002027277221 */ /* 0x000fe20000010000 */
[----:B------:R-:W-:-:S05]  /*48e0*/  FFMA.FTZ R32, R57, UR12, -R41 ;  /* 0x0000000c39207c23 */ /* 0x000fca0008010829 */
[----:B------:R-:W1:Y:S08]  /*48f0*/  MUFU.EX2 R45, R45 ;  /* 0x0000002d002d7308 */ /* 0x000e700000000800 */
[----:B------:R-:W3:Y:S01]  /*4900*/  MUFU.EX2 R34, R34 ;  /* 0x0000002200227308 */ /* 0x000ee20000000800 */
[----:B--2---:R-:W-:-:S07]  /*4910*/  F2FP.F16.F32.PACK_AB R82, R22, R37 ;  /* 0x000000251652723e */ /* 0x004fce00000000ff */
[----:B------:R-:W-:Y:S01]  /*4920*/  MUFU.EX2 R24, R24 ;  /* 0x0000001800187308 */ /* 0x000fe20000000800 */
[----:B-1----:R-:W-:Y:S01]  /*4930*/  FADD.FTZ R35, R45, R36 ;  /* 0x000000242d237221 */ /* 0x002fe20000010000 */
[----:B------:R-:W-:-:S06]  /*4940*/  FFMA.FTZ R36, R63, UR12, -R28 ;  /* 0x0000000c3f247c23 */ /* 0x000fcc000801081c */
[----:B------:R-:W1:Y:S01]  /*4950*/  MUFU.EX2 R3, R3 ;  /* 0x0000000300037308 */ /* 0x000e620000000800 */
[C---:B---3--:R-:W-:Y:S01]  /*4960*/  F2FP.F16.F32.PACK_AB R81, R34.reuse, R45 ;  /* 0x0000002d2251723e */ /* 0x048fe200000000ff */
[----:B------:R-:W-:Y:S01]  /*4970*/  FADD.FTZ R35, R34, R35 ;  /* 0x0000002322237221 */ /* 0x000fe20000010000 */
[----:B------:R-:W-:-:S05]  /*4980*/  FFMA.FTZ R34, R27, UR12, -R28 ;  /* 0x0000000c1b227c23 */ /* 0x000fca000801081c */
[----:B------:R-:W-:Y:S08]  /*4990*/  MUFU.EX2 R107, R107 ;  /* 0x0000006b006b7308 */ /* 0x000ff00000000800 */
[----:B------:R-:W2:Y:S01]  /*49a0*/  MUFU.EX2 R50, R50 ;  /* 0x0000003200327308 */ /* 0x000ea20000000800 */
[----:B-1----:R-:W-:Y:S01]  /*49b0*/  F2FP.F16.F32.PACK_AB R83, R3, R24 ;  /* 0x000000180353723e */ /* 0x002fe200000000ff */
[----:B------:R-:W-:Y:S01]  /*49c0*/  FADD.FTZ R24, R24, R35 ;  /* 0x0000002318187221 */ /* 0x000fe20000010000 */
[----:B------:R-:W-:-:S03]  /*49d0*/  FFMA.FTZ R35, R67, UR12, -R28 ;  /* 0x0000000c43237c23 */ /* 0x000fc6000801081c */
[----:B------:R-:W-:Y:S01]  /*49e0*/  FADD.FTZ R24, R3, R24 ;  /* 0x0000001803187221 */ /* 0x000fe20000010000 */
[----:B------:R-:W-:Y:S01]  /*49f0*/  FFMA.FTZ R3, R25, UR12, -R28 ;  /* 0x0000000c19037c23 */ /* 0x000fe2000801081c */
[C---:B------:R-:W-:Y:S01]  /*4a00*/  HMMA.16816.F32 R68, R80.reuse, R12, R68 ;  /* 0x0000000c5044723c */ /* 0x040fe20000001844 */
[----:B------:R-:W-:Y:S05]  /*4a10*/  MUFU.EX2 R89, R89 ;  /* 0x0000005900597308 */ /* 0x000fea0000000800 */
[----:B------:R-:W-:Y:S01]  /*4a20*/  HMMA.16816.F32 R72, R80, R14, R72 ;  /* 0x0000000e5048723c */ /* 0x000fe20000001848 */
[----:B------:R-:W1:Y:S02]  /*4a30*/  LDSM.16.MT88.4 R12, [R124+0x3000] ;  /* 0x003000007c0c783b */ /* 0x000e640000004200 */
[----:B------:R-:W3:Y:S08]  /*4a40*/  MUFU.EX2 R46, R46 ;  /* 0x0000002e002e7308 */ /* 0x000ef00000000800 */
[----:B------:R-:W-:Y:S08]  /*4a50*/  MUFU.EX2 R59, R59 ;  /* 0x0000003b003b7308 */ /* 0x000ff00000000800 */
[----:B------:R-:W4:Y:S08]  /*4a60*/  MUFU.EX2 R48, R48 ;  /* 0x0000003000307308 */ /* 0x000f300000000800 */
[----:B------:R-:W-:Y:S08]  /*4a70*/  MUFU.EX2 R55, R55 ;  /* 0x0000003700377308 */ /* 0x000ff00000000800 */
[----:B------:R-:W5:Y:S01]  /*4a80*/  MUFU.EX2 R4, R4 ;  /* 0x0000000400047308 */ /* 0x000f620000000800 */
[C---:B-1----:R-:W-:Y:S07]  /*4a90*/  HMMA.16816.F32 R76, R8.reuse, R12, RZ ;  /* 0x0000000c084c723c */ /* 0x042fee00000018ff */
[----:B------:R-:W-:Y:S01]  /*4aa0*/  MUFU.EX2 R66, R66 ;  /* 0x0000004200427308 */ /* 0x000fe20000000800 */
[----:B------:R-:W-:Y:S01]  /*4ab0*/  HMMA.16816.F32 R8, R8, R14, RZ ;  /* 0x0000000e0808723c */ /* 0x000fe200000018ff */
[----:B------:R-:W1:Y:S06]  /*4ac0*/  LDSM.16.MT88.4 R12, [R124+0x3400] ;  /* 0x003400007c0c783b */ /* 0x000e6c0000004200 */
[----:B------:R-:W-:Y:S08]  /*4ad0*/  MUFU.EX2 R119, R119 ;  /* 0x0000007700777308 */ /* 0x000ff00000000800 */
[----:B------:R-:W-:Y:S08]  /*4ae0*/  MUFU.EX2 R117, R117 ;  /* 0x0000007500757308 */ /* 0x000ff00000000800 */
[----:B------:R-:W-:Y:S08]  /*4af0*/  MUFU.EX2 R44, R44 ;  /* 0x0000002c002c7308 */ /* 0x000ff00000000800 */
[----:B------:R-:W5:Y:S08]  /*4b00*/  MUFU.EX2 R84, R84 ;  /* 0x0000005400547308 */ /* 0x000f700000000800 */
[----:B------:R-:W5:Y:S01]  /*4b10*/  MUFU.EX2 R87, R87 ;  /* 0x0000005700577308 */ /* 0x000f620000000800 */
[C---:B-1----:R-:W-:Y:S07]  /*4b20*/  HMMA.16816.F32 R76, R80.reuse, R12, R76 ;  /* 0x0000000c504c723c */ /* 0x042fee000000184c */
[----:B------:R-:W-:Y:S01]  /*4b30*/  MUFU.EX2 R85, R85 ;  /* 0x0000005500557308 */ /* 0x000fe20000000800 */
[----:B------:R-:W-:Y:S01]  /*4b40*/  HMMA.16816.F32 R80, R80, R14, R8 ;  /* 0x0000000e5050723c */ /* 0x000fe20000001808 */
[----:B------:R-:W1:Y:S06]  /*4b50*/  LDSM.16.MT88.4 R12, [R125+0x3800] ;  /* 0x003800007d0c783b */ /* 0x000e6c0000004200 */
[----:B------:R-:W1:Y:S01]  /*4b60*/  MUFU.EX2 R62, R62 ;  /* 0x0000003e003e7308 */ /* 0x000e620000000800 */
[----:B--2---:R-:W-:-:S02]  /*4b70*/  F2FP.F16.F32.PACK_AB R8, R50, R107 ;  /* 0x0000006b3208723e */ /* 0x004fc400000000ff */
[----:B---3--:R-:W-:Y:S02]  /*4b80*/  F2FP.F16.F32.PACK_AB R10, R46, R89 ;  /* 0x000000592e0a723e */ /* 0x008fe400000000ff */
[----:B----4-:R-:W-:Y:S01]  /*4b90*/  F2FP.F16.F32.PACK_AB R9, R48, R59 ;  /* 0x0000003b3009723e */ /* 0x010fe200000000ff */
[----:B------:R-:W-:Y:S01]  /*4ba0*/  FADD.FTZ R59, R59, R24 ;  /* 0x000000183b3b7221 */ /* 0x000fe20000010000 */
[----:B-----5:R-:W-:Y:S01]  /*4bb0*/  F2FP.F16.F32.PACK_AB R11, R4, R55 ;  /* 0x00000037040b723e */ /* 0x020fe200000000ff */
[----:B------:R-:W-:Y:S01]  /*4bc0*/  MUFU.EX2 R121, R121 ;  /* 0x0000007900797308 */ /* 0x000fe20000000800 */
[----:B------:R-:W-:Y:S01]  /*4bd0*/  LDSM.16.MT88.4 R24, [R124+0x4800] ;  /* 0x004800007c18783b */ /* 0x000fe20000004200 */
[----:B------:R-:W-:-:S04]  /*4be0*/  FADD.FTZ R48, R48, R59 ;  /* 0x0000003b30307221 */ /* 0x000fc80000010000 */
[----:B------:R-:W-:Y:S02]  /*4bf0*/  FADD.FTZ R55, R55, R48 ;  /* 0x0000003037377221 */ /* 0x000fe40000010000 */
[----:B------:R-:W-:Y:S02]  /*4c00*/  MUFU.EX2 R86, R86 ;  /* 0x0000005600567308 */ /* 0x000fe40000000800 */
[----:B------:R-:W-:Y:S01]  /*4c10*/  FADD.FTZ R55, R4, R55 ;  /* 0x0000003704377221 */ /* 0x000fe20000010000 */
[----:B------:R-:W-:-:S03]  /*4c20*/  FFMA.FTZ R4, R23, UR12, -R28 ;  /* 0x0000000c17047c23 */ /* 0x000fc6000801081c */
[----:B------:R-:W-:Y:S02]  /*4c30*/  FADD.FTZ R20, R84, R55 ;  /* 0x0000003754147221 */ /* 0x000fe40000010000 */
[----:B------:R-:W-:Y:S02]  /*4c40*/  MUFU.EX2 R91, R91 ;  /* 0x0000005b005b7308 */ /* 0x000fe40000000800 */
[----:B------:R-:W-:-:S06]  /*4c50*/  FADD.FTZ R20, R87, R20 ;  /* 0x0000001457147221 */ /* 0x000fcc0000010000 */
[----:B------:R-:W-:Y:S01]  /*4c60*/  MUFU.EX2 R38, R38 ;  /* 0x0000002600267308 */ /* 0x000fe20000000800 */
[C---:B-1----:R-:W-:Y:S07]  /*4c70*/  HMMA.16816.F32 R68, R8.reuse, R12, R68 ;  /* 0x0000000c0844723c */ /* 0x042fee0000001844 */
[----:B------:R-:W-:Y:S01]  /*4c80*/  MUFU.EX2 R105, R105 ;  /* 0x0000006900697308 */ /* 0x000fe20000000800 */
[C---:B------:R-:W-:Y:S01]  /*4c90*/  HMMA.16816.F32 R72, R8.reuse, R14, R72 ;  /* 0x0000000e0848723c */ /* 0x040fe20000001848 */
[----:B------:R-:W1:Y:S06]  /*4ca0*/  LDSM.16.MT88.4 R12, [R124+0x3800] ;  /* 0x003800007c0c783b */ /* 0x000e6c0000004200 */
[----:B------:R-:W-:Y:S08]  /*4cb0*/  MUFU.EX2 R42, R42 ;  /* 0x0000002a002a7308 */ /* 0x000ff00000000800 */
[----:B------:R-:W-:Y:S08]  /*4cc0*/  MUFU.EX2 R40, R40 ;  /* 0x0000002800287308 */ /* 0x000ff00000000800 */
[----:B------:R-:W-:Y:S08]  /*4cd0*/  MUFU.EX2 R43, R43 ;  /* 0x0000002b002b7308 */ /* 0x000ff00000000800 */
[----:B------:R-:W-:Y:S08]  /*4ce0*/  MUFU.EX2 R111, R111 ;  /* 0x0000006f006f7308 */ /* 0x000ff00000000800 */
[----:B------:R-:W-:Y:S01]  /*4cf0*/  MUFU.EX2 R88, R88 ;  /* 0x0000005800587308 */ /* 0x000fe20000000800 */
[C---:B-1----:R-:W-:Y:S06]  /*4d00*/  HMMA.16816.F32 R76, R8.reuse, R12, R76 ;  /* 0x0000000c084c723c */ /* 0x042fec000000184c */
[----:B------:R-:W-:Y:S01]  /*4d10*/  HMMA.16816.F32 R80, R8, R14, R80 ;  /* 0x0000000e0850723c */ /* 0x000fe20000001850 */
[----:B------:R-:W1:Y:S01]  /*4d20*/  LDSM.16.MT88.4 R12, [R125+0x3c00] ;  /* 0x003c00007d0c783b */ /* 0x000e620000004200 */
[----:B------:R-:W-:Y:S05]  /*4d30*/  MUFU.EX2 R109, R109 ;  /* 0x0000006d006d7308 */ /* 0x000fea0000000800 */
[----:B------:R-:W-:-:S02]  /*4d40*/  F2FP.F16.F32.PACK_AB R8, R119, R66 ;  /* 0x000000427708723e */ /* 0x000fc400000000ff */
[----:B------:R-:W-:Y:S01]  /*4d50*/  F2FP.F16.F32.PACK_AB R10, R44, R117 ;  /* 0x000000752c0a723e */ /* 0x000fe200000000ff */
[----:B------:R-:W-:Y:S01]  /*4d60*/  MUFU.EX2 R58, R58 ;  /* 0x0000003a003a7308 */ /* 0x000fe20000000800 */
[----:B------:R-:W-:Y:S02]  /*4d70*/  F2FP.F16.F32.PACK_AB R9, R87, R84 ;  /* 0x000000545709723e */ /* 0x000fe400000000ff */
[----:B------:R-:W-:Y:S01]  /*4d80*/  F2FP.F16.F32.PACK_AB R11, R62, R85 ;  /* 0x000000553e0b723e */ /* 0x000fe200000000ff */
[----:B------:R-:W-:-:S04]  /*4d90*/  FADD.FTZ R85, R85, R20 ;  /* 0x0000001455557221 */ /* 0x000fc80000010000 */
[----:B------:R-:W-:Y:S01]  /*4da0*/  MUFU.EX2 R60, R60 ;  /* 0x0000003c003c7308 */ /* 0x000fe20000000800 */
[----:B------:R-:W-:-:S07]  /*4db0*/  FADD.FTZ R62, R62, R85 ;  /* 0x000000553e3e7221 */ /* 0x000fce0000010000 */
[----:B------:R-:W-:Y:S08]  /*4dc0*/  MUFU.EX2 R33, R33 ;  /* 0x0000002100217308 */ /* 0x000ff00000000800 */
[----:B------:R-:W-:Y:S01]  /*4dd0*/  MUFU.EX2 R56, R56 ;  /* 0x0000003800387308 */ /* 0x000fe20000000800 */
[C---:B-1----:R-:W-:Y:S07]  /*4de0*/  HMMA.16816.F32 R68, R8.reuse, R12, R68 ;  /* 0x0000000c0844723c */ /* 0x042fee0000001844 */
[----:B------:R-:W-:Y:S01]  /*4df0*/  MUFU.EX2 R31, R31 ;  /* 0x0000001f001f7308 */ /* 0x000fe20000000800 */
[----:B------:R-:W-:Y:S01]  /*4e00*/  HMMA.16816.F32 R72, R8, R14, R72 ;  /* 0x0000000e0848723c */ /* 0x000fe20000001848 */
[----:B------:R-:W1:Y:S06]  /*4e10*/  LDSM.16.MT88.4 R12, [R124+0x3c00] ;  /* 0x003c00007c0c783b */ /* 0x000e6c0000004200 */
[----:B------:R-:W-:Y:S08]  /*4e20*/  MUFU.EX2 R64, R64 ;  /* 0x0000004000407308 */ /* 0x000ff00000000800 */
[----:B------:R-:W2:Y:S08]  /*4e30*/  MUFU.EX2 R51, R51 ;  /* 0x0000003300337308 */ /* 0x000eb00000000800 */
[----:B------:R-:W-:Y:S08]  /*4e40*/  MUFU.EX2 R49, R49 ;  /* 0x0000003100317308 */ /* 0x000ff00000000800 */
[----:B------:R-:W-:Y:S01]  /*4e50*/  MUFU.EX2 R54, R54 ;  /* 0x0000003600367308 */ /* 0x000fe20000000800 */
[----:B--2---:R-:W-:-:S07]  /*4e60*/  F2FP.F16.F32.PACK_AB R20, R51, R64 ;  /* 0x000000403314723e */ /* 0x004fce00000000ff */
[----:B------:R-:W-:Y:S01]  /*4e70*/  MUFU.EX2 R34, R34 ;  /* 0x0000002200227308 */ /* 0x000fe20000000800 */
[C---:B-1----:R-:W-:Y:S07]  /*4e80*/  HMMA.16816.F32 R76, R8.reuse, R12, R76 ;  /* 0x0000000c084c723c */ /* 0x042fee000000184c */
[----:B------:R-:W-:Y:S01]  /*4e90*/  MUFU.EX2 R35, R35 ;  /* 0x0000002300237308 */ /* 0x000fe20000000800 */
[----:B------:R-:W-:Y:S01]  /*4ea0*/  HMMA.16816.F32 R80, R8, R14, R80 ;  /* 0x0000000e0850723c */ /* 0x000fe20000001850 */
[----:B------:R-:W1:Y:S06]  /*4eb0*/  LDSM.16.MT88.4 R12, [R125+0x4000] ;  /* 0x004000007d0c783b */ /* 0x000e6c0000004200 */
[----:B------:R-:W-:Y:S01]  /*4ec0*/  MUFU.EX2 R3, R3 ;  /* 0x0000000300037308 */ /* 0x000fe20000000800 */
[----:B------:R-:W-:-:S02]  /*4ed0*/  F2FP.F16.F32.PACK_AB R8, R86, R121 ;  /* 0x000000795608723e */ /* 0x000fc400000000ff */
[----:B------:R-:W-:Y:S02]  /*4ee0*/  F2FP.F16.F32.PACK_AB R10, R38, R91 ;  /* 0x0000005b260a723e */ /* 0x000fe400000000ff */
[----:B------:R-:W-:-:S03]  /*4ef0*/  F2FP.F16.F32.PACK_AB R9, R42, R105 ;  /* 0x000000692a09723e */ /* 0x000fc600000000ff */
[----:B------:R-:W2:Y:S01]  /*4f00*/  MUFU.EX2 R36, R36 ;  /* 0x0000002400247308 */ /* 0x000ea20000000800 */
[----:B------:R-:W-:-:S07]  /*4f10*/  F2FP.F16.F32.PACK_AB R11, R43, R40 ;  /* 0x000000282b0b723e */ /* 0x000fce00000000ff */
[----:B------:R-:W-:Y:S08]  /*4f20*/  MUFU.EX2 R47, R47 ;  /* 0x0000002f002f7308 */ /* 0x000ff00000000800 */
[----:B------:R-:W3:Y:S01]  /*4f30*/  MUFU.EX2 R32, R32 ;  /* 0x0000002000207308 */ /* 0x000ee20000000800 */
[----:B--2---:R-:W-:-:S07]  /*4f40*/  F2FP.F16.F32.PACK_AB R23, R36, R3 ;  /* 0x000000032417723e */ /* 0x004fce00000000ff */
[----:B------:R-:W-:Y:S01]  /*4f50*/  MUFU.EX2 R147, R147 ;  /* 0x0000009300937308 */ /* 0x000fe20000000800 */
[C---:B-1----:R-:W-:Y:S07]  /*4f60*/  HMMA.16816.F32 R68, R8.reuse, R12, R68 ;  /* 0x0000000c0844723c */ /* 0x042fee0000001844 */
[----:B------:R-:W-:Y:S01]  /*4f70*/  MUFU.EX2 R4, R4 ;  /* 0x0000000400047308 */ /* 0x000fe20000000800 */
[C---:B------:R-:W-:Y:S01]  /*4f80*/  HMMA.16816.F32 R72, R8.reuse, R14, R72 ;  /* 0x0000000e0848723c */ /* 0x040fe20000001848 */
[----:B------:R-:W1:Y:S06]  /*4f90*/  LDSM.16.MT88.4 R12, [R124+0x4000] ;  /* 0x004000007c0c783b */ /* 0x000e6c0000004200 */
[----:B------:R-:W-:Y:S08]  /*4fa0*/  MUFU.EX2 R5, R5 ;  /* 0x0000000500057308 */ /* 0x000ff00000000800 */
[----:B------:R-:W-:Y:S01]  /*4fb0*/  MUFU.EX2 R150, R150 ;  /* 0x0000009600967308 */ /* 0x000fe20000000800 */
[C---:B-1----:R-:W-:Y:S06]  /*4fc0*/  HMMA.16816.F32 R76, R8.reuse, R12, R76 ;  /* 0x0000000c084c723c */ /* 0x042fec000000184c */
[----:B------:R-:W-:Y:S01]  /*4fd0*/  HMMA.16816.F32 R80, R8, R14, R80 ;  /* 0x0000000e0850723c */ /* 0x000fe20000001850 */
[----:B------:R-:W1:Y:S01]  /*4fe0*/  LDSM.16.MT88.4 R8, [R125+0x4400] ;  /* 0x004400007d08783b */ /* 0x000e620000004200 */
[----:B------:R-:W-:Y:S01]  /*4ff0*/  FADD.FTZ R12, R30, R39 ;  /* 0x000000271e0c7221 */ /* 0x000fe20000010000 */
[----:B------:R-:W-:Y:S01]  /*5000*/  F2FP.F16.F32.PACK_AB R13, R33, R60 ;  /* 0x0000003c210d723e */ /* 0x000fe200000000ff */
[----:B------:R-:W-:-:S02]  /*5010*/  FFMA.FTZ R30, R52, UR12, -R41 ;  /* 0x0000000c341e7c23 */ /* 0x000fc40008010829 */
[----:B------:R-:W-:Y:S01]  /*5020*/  FADD.FTZ R37, R37, R12 ;  /* 0x0000000c25257221 */ /* 0x000fe20000010000 */
[----:B------:R-:W-:Y:S02]  /*5030*/  F2FP.F16.F32.PACK_AB R12, R88, R111 ;  /* 0x0000006f580c723e */ /* 0x000fe400000000ff */
[----:B------:R-:W-:Y:S01]  /*5040*/  F2FP.F16.F32.PACK_AB R14, R58, R109 ;  /* 0x0000006d3a0e723e */ /* 0x000fe200000000ff */
[----:B------:R-:W-:Y:S01]  /*5050*/  FADD.FTZ R22, R22, R37 ;  /* 0x0000002516167221 */ /* 0x000fe20000010000 */
[----:B------:R-:W-:Y:S01]  /*5060*/  F2FP.F16.F32.PACK_AB R15, R31, R56 ;  /* 0x000000381f0f723e */ /* 0x000fe200000000ff */
[----:B------:R-:W-:Y:S01]  /*5070*/  FFMA.FTZ R37, R21, UR12, -R28 ;  /* 0x0000000c15257c23 */ /* 0x000fe2000801081c */
[----:B------:R-:W-:Y:S01]  /*5080*/  F2FP.F16.F32.PACK_AB R21, R35, R34 ;  /* 0x000000222315723e */ /* 0x000fe200000000ff */
[----:B------:R-:W-:Y:S01]  /*5090*/  FADD.FTZ R107, R107, R22 ;  /* 0x000000166b6b7221 */ /* 0x000fe20000010000 */
[----:B------:R-:W-:Y:S01]  /*50a0*/  F2FP.F16.F32.PACK_AB R22, R54, R49 ;  /* 0x000000313616723e */ /* 0x000fe200000000ff */
[----:B------:R-:W2:Y:S02]  /*50b0*/  MUFU.EX2 R30, R30 ;  /* 0x0000001e001e7308 */ /* 0x000ea40000000800 */
[----:B------:R-:W-:Y:S01]  /*50c0*/  FADD.FTZ R50, R50, R107 ;  /* 0x0000006b32327221 */ /* 0x000fe20000010000 */
[----:B------:R-:W-:Y:S03]  /*50d0*/  HMMA.16816.F32 R76, R12, R16, R76 ;  /* 0x000000100c4c723c */ /* 0x000fe6000000184c */
[----:B------:R-:W-:-:S02]  /*50e0*/  FADD.FTZ R89, R89, R50 ;  /* 0x0000003259597221 */ /* 0x000fc40000010000 */
[----:B------:R-:W4:Y:S01]  /*50f0*/  MUFU.EX2 R37, R37 ;  /* 0x0000002500257308 */ /* 0x000f220000000800 */
[----:B------:R-:W-:Y:S01]  /*5100*/  HMMA.16816.F32 R80, R12, R18, R80 ;  /* 0x000000120c50723c */ /* 0x000fe20000001850 */
[----:B------:R-:W-:-:S04]  /*5110*/  FADD.FTZ R89, R46, R89 ;  /* 0x000000592e597221 */ /* 0x000fc80000010000 */
[----:B------:R-:W-:-:S04]  /*5120*/  FADD.FTZ R16, R66, R89 ;  /* 0x0000005942107221 */ /* 0x000fc80000010000 */
[----:B------:R-:W-:-:S04]  /*5130*/  FADD.FTZ R16, R119, R16 ;  /* 0x0000001077107221 */ /* 0x000fc80000010000 */
[----:B------:R-:W-:Y:S02]  /*5140*/  FADD.FTZ R117, R117, R16 ;  /* 0x0000001075757221 */ /* 0x000fe40000010000 */
[----:B------:R-:W-:Y:S01]  /*5150*/  LDSM.16.MT88.4 R16, [R125+0x4c00] ;  /* 0x004c00007d10783b */ /* 0x000fe20000004200 */
[----:B-1----:R-:W-:Y:S01]  /*5160*/  HMMA.16816.F32 R68, R12, R8, R68 ;  /* 0x000000080c44723c */ /* 0x002fe20000001844 */
[----:B------:R-:W-:-:S04]  /*5170*/  FADD.FTZ R44, R44, R117 ;  /* 0x000000752c2c7221 */ /* 0x000fc80000010000 */
[----:B------:R-:W-:Y:S01]  /*5180*/  FADD.FTZ R121, R121, R44 ;  /* 0x0000002c79797221 */ /* 0x000fe20000010000 */
[----:B------:R-:W-:Y:S01]  /*5190*/  HMMA.16816.F32 R72, R12, R10, R72 ;  /* 0x0000000a0c48723c */ /* 0x000fe20000001848 */
[----:B------:R-:W1:Y:S02]  /*51a0*/  LDSM.16.MT88.4 R8, [R125+0x4800] ;  /* 0x004800007d08783b */ /* 0x000e640000004200 */
[----:B------:R-:W-:Y:S02]  /*51b0*/  FADD.FTZ R86, R86, R121 ;  /* 0x0000007956567221 */ /* 0x000fe40000010000 */
[----:B------:R-:W5:Y:S01]  /*51c0*/  LDSM.16.MT88.4 R12, [R124+0x4c00] ;  /* 0x004c00007c0c783b */ /* 0x000f620000004200 */
[----:B------:R-:W-:Y:S01]  /*51d0*/  HMMA.16816.F32 R76, R20, R24, R76 ;  /* 0x00000018144c723c */ /* 0x000fe2000000184c */
[----:B------:R-:W-:-:S04]  /*51e0*/  FADD.FTZ R91, R91, R86 ;  /* 0x000000565b5b7221 */ /* 0x000fc80000010000 */
[----:B------:R-:W-:Y:S01]  /*51f0*/  FADD.FTZ R38, R38, R91 ;  /* 0x0000005b26267221 */ /* 0x000fe20000010000 */
[----:B------:R-:W-:Y:S03]  /*5200*/  HMMA.16816.F32 R80, R20, R26, R80 ;  /* 0x0000001a1450723c */ /* 0x000fe60000001850 */
[----:B------:R-:W-:-:S04]  /*5210*/  FADD.FTZ R111, R111, R38 ;  /* 0x000000266f6f7221 */ /* 0x000fc80000010000 */
[----:B------:R-:W-:-:S04]  /*5220*/  FADD.FTZ R88, R88, R111 ;  /* 0x0000006f58587221 */ /* 0x000fc80000010000 */
[----:B------:R-:W-:-:S04]  /*5230*/  FADD.FTZ R109, R109, R88 ;  /* 0x000000586d6d7221 */ /* 0x000fc80000010000 */
[----:B------:R-:W-:-:S04]  /*5240*/  FADD.FTZ R109, R58, R109 ;  /* 0x0000006d3a6d7221 */ /* 0x000fc80000010000 */
[----:B------:R-:W-:-:S04]  /*5250*/  FADD.FTZ R64, R64, R109 ;  /* 0x0000006d40407221 */ /* 0x000fc80000010000 */
[----:B------:R-:W-:-:S04]  /*5260*/  FADD.FTZ R64, R51, R64 ;  /* 0x0000004033407221 */ /* 0x000fc80000010000 */
[----:B------:R-:W-:Y:S01]  /*5270*/  FADD.FTZ R49, R49, R64 ;  /* 0x0000004031317221 */ /* 0x000fe20000010000 */
[----:B-1----:R-:W-:Y:S03]  /*5280*/  HMMA.16816.F32 R68, R20, R8, R68 ;  /* 0x000000081444723c */ /* 0x002fe60000001844 */
[----:B------:R-:W-:-:S03]  /*5290*/  FADD.FTZ R54, R54, R49 ;  /* 0x0000003136367221 */ /* 0x000fc60000010000 */
[----:B------:R-:W-:Y:S01]  /*52a0*/  HMMA.16816.F32 R72, R20, R10, R72 ;  /* 0x0000000a1448723c */ /* 0x000fe20000001848 */
[----:B------:R-:W-:Y:S01]  /*52b0*/  FADD.FTZ R9, R105, R62 ;  /* 0x0000003e69097221 */ /* 0x000fe20000010000 */
[----:B---3--:R-:W-:Y:S01]  /*52c0*/  F2FP.F16.F32.PACK_AB R8, R32, R47 ;  /* 0x0000002f2008723e */ /* 0x008fe200000000ff */
[----:B------:R-:W-:Y:S02]  /*52d0*/  FADD.FTZ R47, R47, R54 ;  /* 0x000000362f2f7221 */ /* 0x000fe40000010000 */
[----:B------:R-:W-:Y:S02]  /*52e0*/  FADD.FTZ R9, R42, R9 ;  /* 0x000000092a097221 */ /* 0x000fe40000010000 */
[----:B--2---:R-:W-:Y:S01]  /*52f0*/  F2FP.F16.F32.PACK_AB R10, R147, R30 ;  /* 0x0000001e930a723e */ /* 0x004fe200000000ff */
[----:B------:R-:W-:Y:S01]  /*5300*/  FADD.FTZ R47, R32, R47 ;  /* 0x0000002f202f7221 */ /* 0x000fe20000010000 */
[----:B------:R-:W-:Y:S01]  /*5310*/  FADD.FTZ R40, R40, R9 ;  /* 0x0000000928287221 */ /* 0x000fe20000010000 */
[----:B----4-:R-:W-:-:S02]  /*5320*/  F2FP.F16.F32.PACK_AB R9, R37, R4 ;  /* 0x000000042509723e */ /* 0x010fc400000000ff */
[----:B------:R-:W-:Y:S01]  /*5330*/  F2FP.F16.F32.PACK_AB R11, R150, R5 ;  /* 0x00000005960b723e */ /* 0x000fe200000000ff */
[----:B------:R-:W-:Y:S01]  /*5340*/  FADD.FTZ R43, R43, R40 ;  /* 0x000000282b2b7221 */ /* 0x000fe20000010000 */
[----:B------:R-:W-:-:S03]  /*5350*/  FADD.FTZ R30, R30, R47 ;  /* 0x0000002f1e1e7221 */ /* 0x000fc60000010000 */
[----:B------:R-:W-:Y:S01]  /*5360*/  FADD.FTZ R60, R60, R43 ;  /* 0x0000002b3c3c7221 */ /* 0x000fe20000010000 */
[----:B------:R-:W-:Y:S01]  /*5370*/  FADD.FTZ R147, R147, R30 ;  /* 0x0000001e93937221 */ /* 0x000fe20000010000 */
[----:B------:R-:W-:Y:S02]  /*5380*/  HMMA.16816.F32 R68, R8, R16, R68 ;  /* 0x000000100844723c */ /* 0x000fe40000001844 */
[----:B------:R-:W-:-:S04]  /*5390*/  FADD.FTZ R33, R33, R60 ;  /* 0x0000003c21217221 */ /* 0x000fc80000010000 */
[----:B------:R-:W-:Y:S01]  /*53a0*/  FADD.FTZ R56, R56, R33 ;  /* 0x0000002138387221 */ /* 0x000fe20000010000 */
[----:B------:R-:W-:Y:S03]  /*53b0*/  HMMA.16816.F32 R72, R8, R18, R72 ;  /* 0x000000120848723c */ /* 0x000fe60000001848 */
[----:B------:R-:W-:-:S03]  /*53c0*/  FADD.FTZ R31, R31, R56 ;  /* 0x000000381f1f7221 */ /* 0x000fc60000010000 */
[----:B-----5:R-:W-:Y:S01]  /*53d0*/  HMMA.16816.F32 R76, R8, R12, R76 ;  /* 0x0000000c084c723c */ /* 0x020fe2000000184c */
        /* <DEDUP_REMOVED lines=8> */
[----:B------:R-:W-:Y:S01]  /*5460*/  FADD.FTZ R150, R150, R5 ;  /* 0x0000000596967221 */ /* 0x000fe20000010000 */
[----:B------:R-:W-:Y:S06]  /*5470*/  @!P2 BRA `(.L_x_3640) ;  /* 0x0000003000aca947 */ /* 0x000fec0003800000 */
[----:B------:R-:W-:-:S04]  /*5480*/  DEPBAR.LE SB0, 0x0 ;  /* 0x000080000000791a */ /* 0x000fc80000000000 */
[----:B------:R-:W-:Y:S01]  /*5490*/  IADD3 R135, R98, -0x2, RZ ;  /* 0xfffffffe62877810 */ /* 0x000fe20007ffe0ff */
[----:B------:R-:W-:Y:S06]  /*54a0*/  BAR.SYNC.DEFER_BLOCKING 0x0 ;  /* 0x0000000000007b1d */ /* 0x000fec0000010000 */
[----:B------:R-:W-:Y:S05]  /*54b0*/  @!P6 BRA `(.L_x_3641) ;  /* 0x0000000000ece947 */ /* 0x000fea0003800000 */
        /* <DEDUP_REMOVED lines=47> */
[----:B------:R-:W-:Y:S01]  /*57b0*/  IMAD.WIDE.U32 R10, R4, R94, RZ ;  /* 0x0000005e040a7225 */ /* 0x000fe200078e00ff */
[----:B------:R-:W-:-:S05]  /*57c0*/  SHF.R.S32.HI R3, RZ, 0x1f, R4 ;  /* 0x0000001fff037819 */ /* 0x000fca0000011404 */
[----:B------:R-:W-:-:S04]  /*57d0*/  IMAD R3, R3, R94, RZ ;  /* 0x0000005e03037224 */ /* 0x000fc800078e02ff */
[----:B------:R-:W-:-:S05]  /*57e0*/  IMAD R3, R4, R95, R3 ;  /* 0x0000005f04037224 */ /* 0x000fca00078e0203 */
        /* <DEDUP_REMOVED lines=8> */
.L_x_3641:
[----:B------:R-:W-:-:S04]  /*5870*/  LEA R4, -R94, RZ, 0x7 ;  /* 0x000000ff5e047211 */ /* 0x000fc800078e39ff */
[----:B------:R-:W-:-:S07]  /*5880*/  SHF.R.S32.HI R3, RZ, 0x1f, R4 ;  /* 0x0000001fff037819 */ /* 0x000fce0000011404 */
.L_x_3642:
[----:B------:R-:W-:Y:S01]  /*5890*/  ULDC UR4, c[0x0][0x2d0] ;  /* 0x0000b40000047ab9 */ /* 0x000fe20000000800 */
[----:B------:R-:W-:Y:S01]  /*58a0*/  LEA R148, P4, R4, R148, 0x1 ;  /* 0x0000009404947211 */ /* 0x000fe200078808ff */
[----:B------:R-:W-:Y:S01]  /*58b0*/  IMAD.SHL.U32 R118, R135, 0x80, RZ ;  /* 0x0000008087767824 */ /* 0x000fe200078e00ff */
[----:B------:R-:W-:Y:S02]  /*58c0*/  ISETP.GE.AND P0, PT, R138, UR4, PT ;  /* 0x000000048a007c0c */ /* 0x000fe4000bf06270 */
[----:B------:R-:W-:-:S11]  /*58d0*/  LEA.HI.X R149, R4, R149, R3, 0x1, P4 ;  /* 0x0000009504957211 */ /* 0x000fd600020f0c03 */
[----:B------:R-:W-:Y:S01]  /*58e0*/  @!P0 IMAD.MOV.U32 R102, RZ, RZ, R6 ;  /* 0x000000ffff668224 */ /* 0x000fe200078e0006 */
[-C--:B------:R-:W-:Y:S01]  /*58f0*/  @!P0 IADD3 R5, P3, P2, R4, R6.reuse, R133 ;  /* 0x0000000604058210 */ /* 0x080fe20007a7e085 */
[----:B------:R-:W-:Y:S01]  /*5900*/  @P0 STS [R136+0x3000], RZ ;  /* 0x003000ff88000388 */ /* 0x000fe20000000800 */
[C---:B------:R-:W-:Y:S01]  /*5910*/  @!P0 LEA R7, P1, R94.reuse, R6, 0x6 ;  /* 0x000000065e078211 */ /* 0x040fe200078230ff */
[C---:B------:R-:W-:Y:S01]  /*5920*/  @!P0 IMAD.WIDE.U32 R10, R94.reuse, 0x60, R102 ;  /* 0x000000605e0a8825 */ /* 0x040fe200078e0066 */
[-C--:B------:R-:W-:Y:S01]  /*5930*/  @!P0 IADD3.X R102, R3, R103.reuse, R132, P3, P2 ;  /* 0x0000006703668210 */ /* 0x080fe20001fe4484 */
[----:B------:R-:W-:Y:S01]  /*5940*/  @P0 STS [R136+0x3004], RZ ;  /* 0x003004ff88000388 */ /* 0x000fe20000000800 */
[----:B------:R-:W-:Y:S01]  /*5950*/  @!P0 LEA.HI.X R8, R94, R103, R95, 0x6, P1 ;  /* 0x000000675e088211 */ /* 0x000fe200008f345f */
[----:B------:R-:W-:Y:S01]  /*5960*/  @!P0 IMAD R6, R95, 0x60, RZ ;  /* 0x000000605f068824 */ /* 0x000fe200078e02ff */
[C---:B------:R-:W-:Y:S01]  /*5970*/  @!P0 IADD3 R7, P2, R4.reuse, R7, RZ ;  /* 0x0000000704078210 */ /* 0x040fe20007f5e0ff */
[----:B------:R-:W-:Y:S01]  /*5980*/  @P0 STS.64 [R136+0x3008], RZ ;  /* 0x003008ff88000388 */ /* 0x000fe20000000a00 */
[----:B------:R-:W-:-:S02]  /*5990*/  @!P0 IADD3 R9, P1, R4, R10, RZ ;  /* 0x0000000a04098210 */ /* 0x000fc40007f3e0ff */
[----:B------:R-:W-:Y:S01]  /*59a0*/  @!P0 LEA R12, P3, R5, UR6, 0x1 ;  /* 0x00000006050c8c11 */ /* 0x000fe2000f8608ff */
[----:B------:R-:W-:Y:S01]  /*59b0*/  @!P0 IMAD.X R8, R3, 0x1, R8, P2 ;  /* 0x0000000103088824 */ /* 0x000fe200010e0608 */
        /* <DEDUP_REMOVED lines=8> */
[----:B------:R-:W-:Y:S02]  /*5a40*/  @!P0 LEA R4, P1, R9, UR6, 0x1 ;  /* 0x0000000609048c11 */ /* 0x000fe4000f8208ff */
[----:B------:R-:W-:Y:S01]  /*5a50*/  @!P0 LEA.HI.X R11, R7, UR7, R8, 0x1, P2 ;  /* 0x00000007070b8c11 */ /* 0x000fe200090f0c08 */
[----:B------:R-:W-:Y:S01]  /*5a60*/  @!PT LDS RZ, [RZ] ;  /* 0x00000000fffff984 */ /* 0x000fe20000000800 */
[----:B------:R-:W-:Y:S01]  /*5a70*/  @!PT LDS RZ, [RZ] ;  /* 0x00000000fffff984 */ /* 0x000fe20000000800 */
[----:B------:R-:W-:Y:S01]  /*5a80*/  @!PT LDS RZ, [RZ] ;  /* 0x00000000fffff984 */ /* 0x000fe20000000800 */
[----:B------:R1:W-:Y:S01]  /*5a90*/  @!P0 LDGSTS.E.BYPASS.LTC128B.128 [R136+0x3800], desc[UR10][R12.64] ;  /* 0x038000000c888fae */ /* 0x0003e2000b901d4a */
[----:B------:R-:W-:-:S02]  /*5aa0*/  @!P0 LEA.HI.X R5, R9, UR7, R6, 0x1, P1 ;  /* 0x0000000709058c11 */ /* 0x000fc400088f0c06 */
[--C-:B------:R-:W-:Y:S01]  /*5ab0*/  LOP3.LUT R3, R118, 0x8, R101.reuse, 0xfe, !PT ;  /* 0x0000000876037812 */ /* 0x100fe200078efe65 */
[----:B------:R-:W-:Y:S01]  /*5ac0*/  @P0 STS.128 [R136+0x4000], RZ ;  /* 0x004000ff88000388 */ /* 0x000fe20000000c00 */
[----:B------:R-:W-:Y:S02]  /*5ad0*/  ISETP.GE.AND P1, PT, R98, 0x3, PT ;  /* 0x000000036200780c */ /* 0x000fe40003f26270 */
[CC--:B------:R-:W-:Y:S01]  /*5ae0*/  ISETP.GE.AND P5, PT, R3.reuse, R100.reuse, PT ;  /* 0x000000640300720c */ /* 0x0c0fe20003fa6270 */
[----:B------:R-:W-:Y:S01]  /*5af0*/  @!PT LDS RZ, [RZ] ;  /* 0x00000000fffff984 */ /* 0x000fe20000000800 */
[----:B------:R-:W-:Y:S01]  /*5b00*/  @!PT LDS RZ, [RZ] ;  /* 0x00000000fffff984 */ /* 0x000fe20000000800 */
[----:B------:R-:W-:Y:S01]  /*5b10*/  @!PT LDS RZ, [RZ] ;  /* 0x00000000fffff984 */ /* 0x000fe20000000800 */
[----:B------:R2:W-:Y:S01]  /*5b20*/  @!P0 LDGSTS.E.BYPASS.LTC128B.128 [R136+0x4000], desc[UR10][R10.64] ;  /* 0x040000000a888fae */ /* 0x0005e2000b901d4a */
[-C--:B------:R-:W-:Y:S02]  /*5b30*/  ISETP.GE.AND P2, PT, R3, R99.reuse, PT ;  /* 0x000000630300720c */ /* 0x080fe40003f46270 */
[----:B------:R-:W-:Y:S01]  /*5b40*/  LOP3.LUT R3, R118, 0x10, R101, 0xfe, !PT ;  /* 0x0000001076037812 */ /* 0x000fe200078efe65 */
[----:B------:R-:W-:Y:S03]  /*5b50*/  @P0 STS.128 [R136+0x4800], RZ ;  /* 0x004800ff88000388 */ /* 0x000fe60000000c00 */
[C---:B------:R-:W-:Y:S01]  /*5b60*/  ISETP.GE.AND P4, PT, R3.reuse, R100, PT ;  /* 0x000000640300720c */ /* 0x040fe20003f86270 */
[----:B------:R-:W-:Y:S01]  /*5b70*/  @!PT LDS RZ, [RZ] ;  /* 0x00000000fffff984 */ /* 0x000fe20000000800 */
[----:B------:R-:W-:Y:S01]  /*5b80*/  @!PT LDS RZ, [RZ] ;  /* 0x00000000fffff984 */ /* 0x000fe20000000800 */
[----:B------:R-:W-:Y:S01]  /*5b90*/  @!PT LDS RZ, [RZ] ;  /* 0x00000000fffff984 */ /* 0x000fe20000000800 */
[----:B------:R3:W-:Y:S01]  /*5ba0*/  @!P0 LDGSTS.E.BYPASS.LTC128B.128 [R136+0x4800], desc[UR10][R4.64] ;  /* 0x0480000004888fae */ /* 0x0007e2000b901d4a */
[----:B------:R-:W-:-:S02]  /*5bb0*/  ISETP.GE.AND P3, PT, R3, R99, PT ;  /* 0x000000630300720c */ /* 0x000fc40003f66270 */
[----:B------:R-:W-:Y:S01]  /*5bc0*/  LOP3.LUT R3, R118, R101, RZ, 0xfc, !PT ;  /* 0x0000006576037212 */ /* 0x000fe200078efcff */
[----:B------:R-:W-:Y:S04]  /*5bd0*/  LDSM.16.M88.4 R84, [R129] ;  /* 0x000000008154783b */ /* 0x000fe80000000200 */
[----:B------:R-:W4:Y:S04]  /*5be0*/  LDSM.16.M88.4 R36, [R127+0x1000] ;  /* 0x001000007f24783b */ /* 0x000f280000000200 */
[----:B------:R-:W-:Y:S04]  /*5bf0*/  LDSM.16.M88.4 R64, [R128] ;  /* 0x000000008040783b */ /* 0x000fe80000000200 */
[----:B------:R-:W-:Y:S04]  /*5c00*/  LDSM.16.M88.4 R16, [R126] ;  /* 0x000000007e10783b */ /* 0x000fe80000000200 */
[----:B-1----:R-:W-:Y:S04]  /*5c10*/  LDSM.16.M88.4 R12, [R127+0x1c00] ;  /* 0x001c00007f0c783b */ /* 0x002fe80000000200 */
[----:B------:R-:W1:Y:S04]  /*5c20*/  LDSM.16.M88.4 R28, [R127+0x1400] ;  /* 0x001400007f1c783b */ /* 0x000e680000000200 */
[----:B------:R-:W5:Y:S04]  /*5c30*/  LDSM.16.M88.4 R20, [R127+0x1800] ;  /* 0x001800007f14783b */ /* 0x000f680000000200 */
[----:B------:R-:W5:Y:S04]  /*5c40*/  LDSM.16.M88.4 R52, [R126+0xc00] ;  /* 0x000c00007e34783b */ /* 0x000f680000000200 */
[----:B------:R-:W5:Y:S04]  /*5c50*/  LDSM.16.M88.4 R48, [R127+0x2400] ;  /* 0x002400007f30783b */ /* 0x000f680000000200 */
[----:B--2---:R-:W2:Y:S04]  /*5c60*/  LDSM.16.M88.4 R8, [R126+0x400] ;  /* 0x000400007e08783b */ /* 0x004ea80000000200 */
[----:B---3--:R-:W3:Y:S01]  /*5c70*/  LDSM.16.M88.4 R4, [R126+0x800] ;  /* 0x000800007e04783b */ /* 0x008ee20000000200 */
[C---:B----4-:R-:W-:Y:S03]  /*5c80*/  HMMA.16816.F32 R40, R84.reuse, R36, RZ ;  /* 0x000000245428723c */ /* 0x050fe600000018ff */
[----:B------:R-:W4:Y:S04]  /*5c90*/  LDSM.16.M88.4 R56, [R127+0x2000] ;  /* 0x002000007f38783b */ /* 0x000f280000000200 */
[----:B------:R-:W4:Y:S01]  /*5ca0*/  LDSM.16.M88.4 R60, [R126+0x1400] ;  /* 0x001400007e3c783b */ /* 0x000f220000000200 */
[C---:B------:R-:W-:Y:S03]  /*5cb0*/  HMMA.16816.F32 R36, R84.reuse, R38, RZ ;  /* 0x000000265424723c */ /* 0x040fe600000018ff */
[----:B------:R-:W4:Y:S04]  /*5cc0*/  LDSM.16.M88.4 R44, [R126+0x1000] ;  /* 0x001000007e2c783b */ /* 0x000f280000000200 */
[----:B------:R-:W4:Y:S01]  /*5cd0*/  LDSM.16.M88.4 R88, [R127+0x2800] ;  /* 0x002800007f58783b */ /* 0x000f220000000200 */
[C---:B-1----:R-:W-:Y:S03]  /*5ce0*/  HMMA.16816.F32 R32, R84.reuse, R28, RZ ;  /* 0x0000001c5420723c */ /* 0x042fe600000018ff */
[----:B------:R-:W0:Y:S03]  /*5cf0*/  LDGDEPBAR ;  /* 0x00000000000079af */ /* 0x000e260000000000 */
[----:B-----5:R-:W-:Y:S06]  /*5d00*/  HMMA.16816.F32 R24, R84, R20, RZ ;  /* 0x000000145418723c */ /* 0x020fec00000018ff */
[C---:B------:R-:W-:Y:S06]  /*5d10*/  HMMA.16816.F32 R40, R64.reuse, R16, R40 ;  /* 0x000000104028723c */ /* 0x040fec0000001828 */
[----:B------:R-:W-:Y:S06]  /*5d20*/  HMMA.16816.F32 R36, R64, R18, R36 ;  /* 0x000000124024723c */ /* 0x000fec0000001824 */
[C---:B------:R-:W-:Y:S06]  /*5d30*/  HMMA.16816.F32 R16, R84.reuse, R12, RZ ;  /* 0x0000000c5410723c */ /* 0x040fec00000018ff */
[C---:B------:R-:W-:Y:S06]  /*5d40*/  HMMA.16816.F32 R12, R84.reuse, R14, RZ ;  /* 0x0000000e540c723c */ /* 0x040fec00000018ff */
[C---:B------:R-:W-:Y:S06]  /*5d50*/  HMMA.16816.F32 R28, R84.reuse, R30, RZ ;  /* 0x0000001e541c723c */ /* 0x040fec00000018ff */
[----:B------:R-:W-:Y:S01]  /*5d60*/  HMMA.16816.F32 R20, R84, R22, RZ ;  /* 0x000000165414723c */ /* 0x000fe200000018ff */
[----:B------:R-:W-:-:S02]  /*5d70*/  FSEL R119, R36, -INF , !P5 ;  /* 0xff80000024777808 */ /* 0x000fc40006800000 */
[----:B------:R-:W-:Y:S02]  /*5d80*/  FSEL R152, R38, -INF , !P2 ;  /* 0xff80000026987808 */ /* 0x000fe40005000000 */
[----:B------:R-:W-:Y:S01]  /*5d90*/  LOP3.LUT R36, R118, 0x18, R101, 0xfe, !PT ;  /* 0x0000001876247812 */ /* 0x000fe200078efe65 */
[C---:B------:R-:W-:Y:S06]  /*5da0*/  HMMA.16816.F32 R16, R64.reuse, R52, R16 ;  /* 0x000000344010723c */ /* 0x040fec0000001810 */
[----:B------:R-:W-:Y:S06]  /*5db0*/  HMMA.16816.F32 R12, R64, R54, R12 ;  /* 0x00000036400c723c */ /* 0x000fec000000180c */
[C---:B------:R-:W-:Y:S06]  /*5dc0*/  HMMA.16816.F32 R52, R84.reuse, R48, RZ ;  /* 0x000000305434723c */ /* 0x040fec00000018ff */
[----:B------:R-:W-:Y:S06]  /*5dd0*/  HMMA.16816.F32 R48, R84, R50, RZ ;  /* 0x000000325430723c */ /* 0x000fec00000018ff */
[C---:B--2---:R-:W-:Y:S06]  /*5de0*/  HMMA.16816.F32 R32, R64.reuse, R8, R32 ;  /* 0x000000084020723c */ /* 0x044fec0000001820 */
[C---:B------:R-:W-:Y:S06]  /*5df0*/  HMMA.16816.F32 R28, R64.reuse, R10, R28 ;  /* 0x0000000a401c723c */ /* 0x040fec000000181c */
[C---:B---3--:R-:W-:Y:S06]  /*5e00*/  HMMA.16816.F32 R24, R64.reuse, R4, R24 ;  /* 0x000000044018723c */ /* 0x048fec0000001818 */
[----:B------:R-:W-:Y:S06]  /*5e10*/  HMMA.16816.F32 R20, R64, R6, R20 ;  /* 0x000000064014723c */ /* 0x000fec0000001814 */
[----:B----4-:R-:W-:Y:S01]  /*5e20*/  HMMA.16816.F32 R8, R84, R56, RZ ;  /* 0x000000385408723c */ /* 0x010fe200000018ff */
[----:B------:R-:W-:-:S02]  /*5e30*/  FSEL R121, R32, -INF , !P4 ;  /* 0xff80000020797808 */ /* 0x000fc40006000000 */
[----:B------:R-:W-:Y:S02]  /*5e40*/  FSEL R120, R34, -INF , !P3 ;  /* 0xff80000022787808 */ /* 0x000fe40005800000 */
[----:B------:R-:W-:Y:S01]  /*5e50*/  LOP3.LUT R32, R118, 0x20, R101, 0xfe, !PT ;  /* 0x0000002076207812 */ /* 0x000fe200078efe65 */
[----:B------:R-:W-:Y:S01]  /*5e60*/  HMMA.16816.F32 R4, R84, R58, RZ ;  /* 0x0000003a5404723c */ /* 0x000fe200000018ff */
[----:B------:R-:W1:Y:S05]  /*5e70*/  LDSM.16.M88.4 R56, [R126+0x1800] ;  /* 0x001800007e38783b */ /* 0x000e6a0000000200 */
[C---:B------:R-:W-:Y:S06]  /*5e80*/  HMMA.16816.F32 R52, R64.reuse, R60, R52 ;  /* 0x0000003c4034723c */ /* 0x040fec0000001834 */
[C---:B------:R-:W-:Y:S01]  /*5e90*/  HMMA.16816.F32 R48, R64.reuse, R62, R48 ;  /* 0x0000003e4030723c */ /* 0x040fe20000001830 */
[----:B------:R-:W2:Y:S05]  /*5ea0*/  LDSM.16.M88.4 R60, [R127+0x2c00] ;  /* 0x002c00007f3c783b */ /* 0x000eaa0000000200 */
[C---:B------:R-:W-:Y:S06]  /*5eb0*/  HMMA.16816.F32 R8, R64.reuse, R44, R8 ;  /* 0x0000002c4008723c */ /* 0x040fec0000001808 */
[----:B------:R-:W-:Y:S06]  /*5ec0*/  HMMA.16816.F32 R4, R64, R46, R4 ;  /* 0x0000002e4004723c */ /* 0x000fec0000001804 */
[C---:B------:R-:W-:Y:S06]  /*5ed0*/  HMMA.16816.F32 R44, R84.reuse, R88, RZ ;  /* 0x00000058542c723c */ /* 0x040fec00000018ff */
[----:B------:R-:W-:-:S15]  /*5ee0*/  HMMA.16816.F32 R88, R84, R90, RZ ;  /* 0x0000005a5458723c */ /* 0x000fde00000018ff */
[----:B------:R-:W-:-:S03]  /*5ef0*/  NOP ;  /* 0x0000000000007918 */ /* 0x000fc60000000000 */
[C---:B-1----:R-:W-:Y:S06]  /*5f00*/  HMMA.16816.F32 R44, R64.reuse, R56, R44 ;  /* 0x00000038402c723c */ /* 0x042fec000000182c */
[----:B------:R-:W-:Y:S06]  /*5f10*/  HMMA.16816.F32 R56, R64, R58, R88 ;  /* 0x0000003a4038723c */ /* 0x000fec0000001858 */
[C---:B--2---:R-:W-:Y:S06]  /*5f20*/  HMMA.16816.F32 R88, R84.reuse, R60, RZ ;  /* 0x0000003c5458723c */ /* 0x044fec00000018ff */
[----:B------:R-:W-:Y:S01]  /*5f30*/  HMMA.16816.F32 R60, R84, R62, RZ ;  /* 0x0000003e543c723c */ /* 0x000fe200000018ff */
[----:B------:R-:W1:Y:S01]  /*5f40*/  LDSM.16.M88.4 R84, [R126+0x1c00] ;  /* 0x001c00007e54783b */ /* 0x000e620000000200 */
[----:B------:R-:W-:-:S15]  /*5f50*/  DEPBAR.LE SB0, 0x0 ;  /* 0x000080000000791a */ /* 0x000fde0000000000 */
[----:B------:R-:W-:-:S01]  /*5f60*/  NOP ;  /* 0x0000000000007918 */ /* 0x000fc20000000000 */
[C---:B-1----:R-:W-:Y:S06]  /*5f70*/  HMMA.16816.F32 R88, R64.reuse, R84, R88 ;  /* 0x000000544058723c */ /* 0x042fec0000001858 */
[----:B------:R-:W-:Y:S07]  /*5f80*/  HMMA.16816.F32 R60, R64, R86, R60 ;  /* 0x00000056403c723c */ /* 0x000fee000000183c */
[----:B------:R-:W-:Y:S01]  /*5f90*/  VIADD R64, R3, 0x9 ;  /* 0x0000000903407836 */ /* 0x000fe20000000000 */
[----:B------:R-:W-:Y:S04]  /*5fa0*/  BAR.SYNC.DEFER_BLOCKING 0x0 ;  /* 0x0000000000007b1d */ /* 0x000fe80000010000 */
[----:B------:R-:W-:-:S02]  /*5fb0*/  ISETP.GE.AND P5, PT, R64, R100, PT ;  /* 0x000000644000720c */ /* 0x000fc40003fa6270 */
[-C--:B------:R-:W-:Y:S02]  /*5fc0*/  ISETP.GE.AND P2, PT, R64, R99.reuse, PT ;  /* 0x000000634000720c */ /* 0x080fe40003f46270 */
[----:B------:R-:W-:Y:S02]  /*5fd0*/  FSEL R37, R37, -INF , !P5 ;  /* 0xff80000025257808 */ /* 0x000fe40006800000 */
[----:B------:R-:W-:Y:S02]  /*5fe0*/  FSEL R154, R39, -INF , !P2 ;  /* 0xff800000279a7808 */ /* 0x000fe40005000000 */
[C---:B------:R-:W-:Y:S02]  /*5ff0*/  ISETP.GE.AND P5, PT, R36.reuse, R100, PT ;  /* 0x000000642400720c */ /* 0x040fe40003fa6270 */
[----:B------:R-:W-:Y:S01]  /*6000*/  ISETP.GE.AND P2, PT, R36, R99, PT ;  /* 0x000000632400720c */ /* 0x000fe20003f46270 */
[----:B------:R-:W-:Y:S01]  /*6010*/  VIADD R36, R3, 0x11 ;  /* 0x0000001103247836 */ /* 0x000fe20000000000 */
[----:B------:R-:W-:-:S02]  /*6020*/  FSEL R143, R28, -INF , !P5 ;  /* 0xff8000001c8f7808 */ /* 0x000fc40006800000 */
[----:B------:R-:W-:Y:S02]  /*6030*/  FSEL R30, R30, -INF , !P2 ;  /* 0xff8000001e1e7808 */ /* 0x000fe40005000000 */
[CC--:B------:R-:W-:Y:S02]  /*6040*/  ISETP.GE.AND P4, PT, R36.reuse, R100.reuse, PT ;  /* 0x000000642400720c */ /* 0x0c0fe40003f86270 */
[----:B------:R-:W-:Y:S02]  /*6050*/  ISETP.GE.AND P3, PT, R36, R99, PT ;  /* 0x000000632400720c */ /* 0x000fe40003f66270 */
[----:B------:R-:W-:Y:S02]  /*6060*/  FSEL R123, R33, -INF , !P4 ;  /* 0xff800000217b7808 */ /* 0x000fe40006000000 */
[----:B------:R-:W-:Y:S02]  /*6070*/  FSEL R122, R35, -INF , !P3 ;  /* 0xff800000237a7808 */ /* 0x000fe40005800000 */
[----:B------:R-:W-:-:S02]  /*6080*/  ISETP.GE.AND P4, PT, R32, R100, PT ;  /* 0x000000642000720c */ /* 0x000fc40003f86270 */
[-C--:B------:R-:W-:Y:S01]  /*6090*/  ISETP.GE.AND P3, PT, R32, R99.reuse, PT ;  /* 0x000000632000720c */ /* 0x080fe20003f66270 */
[----:B------:R-:W-:Y:S01]  /*60a0*/  VIADD R32, R3, 0x19 ;  /* 0x0000001903207836 */ /* 0x000fe20000000000 */
[----:B------:R-:W-:Y:S02]  /*60b0*/  FSEL R111, R24, -INF , !P4 ;  /* 0xff800000186f7808 */ /* 0x000fe40006000000 */
[----:B------:R-:W-:Y:S02]  /*60c0*/  FSEL R112, R26, -INF , !P3 ;  /* 0xff8000001a707808 */ /* 0x000fe40005800000 */
[C---:B------:R-:W-:Y:S02]  /*60d0*/  ISETP.GE.AND P2, PT, R32.reuse, R99, PT ;  /* 0x000000632000720c */ /* 0x040fe40003f46270 */
[----:B------:R-:W-:Y:S02]  /*60e0*/  ISETP.GE.AND P5, PT, R32, R100, PT ;  /* 0x000000642000720c */ /* 0x000fe40003fa6270 */
[----:B------:R-:W-:Y:S01]  /*60f0*/  FSEL R28, R31, -INF , !P2 ;  /* 0xff8000001f1c7808 */ /* 0x000fe20005000000 */
[----:B------:R-:W-:Y:S01]  /*6100*/  VIADD R31, R3, 0x21 ;  /* 0x00000021031f7836 */ /* 0x000fe20000000000 */
[----:B------:R-:W-:-:S02]  /*6110*/  LOP3.LUT R24, R118, 0x30, R101, 0xfe, !PT ;  /* 0x0000003076187812 */ /* 0x000fc400078efe65 */
[----:B------:R-:W-:Y:S02]  /*6120*/  LOP3.LUT R32, R118, 0x28, R101, 0xfe, !PT ;  /* 0x0000002876207812 */ /* 0x000fe400078efe65 */
[C---:B------:R-:W-:Y:S02]  /*6130*/  ISETP.GE.AND P4, PT, R31.reuse, R100, PT ;  /* 0x000000641f00720c */ /* 0x040fe40003f86270 */
[----:B------:R-:W-:Y:S02]  /*6140*/  ISETP.GE.AND P3, PT, R31, R99, PT ;  /* 0x000000631f00720c */ /* 0x000fe40003f66270 */
[----:B------:R-:W-:Y:S02]  /*6150*/  FSEL R113, R25, -INF , !P4 ;  /* 0xff80000019717808 */ /* 0x000fe40006000000 */
[----:B------:R-:W-:Y:S02]  /*6160*/  FSEL R114, R27, -INF , !P3 ;  /* 0xff8000001b727808 */ /* 0x000fe40005800000 */
        /* <DEDUP_REMOVED lines=8> */
[CC--:B------:R-:W-:Y:S02]  /*61f0*/  ISETP.GE.AND P5, PT, R24.reuse, R100.reuse, PT ;  /* 0x000000641800720c */ /* 0x0c0fe40003fa6270 */
[----:B------:R-:W-:Y:S02]  /*6200*/  ISETP.GE.AND P2, PT, R24, R99, PT ;  /* 0x000000631800720c */ /* 0x000fe40003f46270 */
[----:B------:R-:W-:Y:S02]  /*6210*/  LOP3.LUT R20, R118, 0x38, R101, 0xfe, !PT ;  /* 0x0000003876147812 */ /* 0x000fe400078efe65 */
        /* <DEDUP_REMOVED lines=9> */
[----:B------:R-:W-:-:S02]  /*62b0*/  LOP3.LUT R16, R118, 0x40, R101, 0xfe, !PT ;  /* 0x0000004076107812 */ /* 0x000fc400078efe65 */
[----:B------:R-:W-:Y:S02]  /*62c0*/  FSEL R67, R17, -INF , !P4 ;  /* 0xff80000011437808 */ /* 0x000fe40006000000 */
[----:B------:R-:W-:Y:S02]  /*62d0*/  FSEL R102, R19, -INF , !P3 ;  /* 0xff80000013667808 */ /* 0x000fe40005800000 */
[C---:B------:R-:W-:Y:S02]  /*62e0*/  ISETP.GE.AND P4, PT, R16.reuse, R100, PT ;  /* 0x000000641000720c */ /* 0x040fe40003f86270 */
[----:B------:R-:W-:Y:S01]  /*62f0*/  ISETP.GE.AND P3, PT, R16, R99, PT ;  /* 0x000000631000720c */ /* 0x000fe20003f66270 */
[----:B------:R-:W-:Y:S01]  /*6300*/  VIADD R16, R3, 0x39 ;  /* 0x0000003903107836 */ /* 0x000fe20000000000 */
        /* <DEDUP_REMOVED lines=17> */
[CC--:B------:R-:W-:Y:S02]  /*6420*/  ISETP.GE.AND P4, PT, R8.reuse, R100.reuse, PT ;  /* 0x000000640800720c */ /* 0x0c0fe40003f86270 */
[----:B------:R-:W-:Y:S01]  /*6430*/  ISETP.GE.AND P3, PT, R8, R99, PT ;  /* 0x000000630800720c */ /* 0x000fe20003f66270 */
[C---:B------:R-:W-:Y:S01]  /*6440*/  VIADD R8, R3.reuse, 0x49 ;  /* 0x0000004903087836 */ /* 0x040fe20000000000 */
[----:B------:R-:W-:Y:S02]  /*6450*/  FSEL R107, R4, -INF , !P5 ;  /* 0xff800000046b7808 */ /* 0x000fe40006800000 */
[----:B------:R-:W-:Y:S01]  /*6460*/  FSEL R84, R6, -INF , !P2 ;  /* 0xff80000006547808 */ /* 0x000fe20005000000 */
[----:B------:R-:W-:Y:S01]  /*6470*/  VIADD R6, R3, 0x71 ;  /* 0x0000007103067836 */ /* 0x000fe20000000000 */
[----:B------:R-:W-:-:S02]  /*6480*/  ISETP.GE.AND P5, PT, R8, R100, PT ;  /* 0x000000640800720c */ /* 0x000fc40003fa6270 */
[-C--:B------:R-:W-:Y:S02]  /*6490*/  ISETP.GE.AND P2, PT, R8, R99.reuse, PT ;  /* 0x000000630800720c */ /* 0x080fe40003f46270 */
[----:B------:R-:W-:Y:S02]  /*64a0*/  LOP3.LUT R4, R118, 0x58, R101, 0xfe, !PT ;  /* 0x0000005876047812 */ /* 0x000fe400078efe65 */
[----:B------:R-:W-:Y:S02]  /*64b0*/  FSEL R95, R5, -INF , !P5 ;  /* 0xff800000055f7808 */ /* 0x000fe40006800000 */
[----:B------:R-:W-:Y:S01]  /*64c0*/  FSEL R86, R7, -INF , !P2 ;  /* 0xff80000007567808 */ /* 0x000fe20005000000 */
[C---:B------:R-:W-:Y:S01]  /*64d0*/  VIADD R7, R3.reuse, 0x79 ;  /* 0x0000007903077836 */ /* 0x040fe20000000000 */
[C---:B------:R-:W-:Y:S02]  /*64e0*/  ISETP.GE.AND P5, PT, R4.reuse, R100, PT ;  /* 0x000000640400720c */ /* 0x040fe40003fa6270 */
[----:B------:R-:W-:Y:S01]  /*64f0*/  ISETP.GE.AND P2, PT, R4, R99, PT ;  /* 0x000000630400720c */ /* 0x000fe20003f46270 */
[----:B------:R-:W-:Y:S01]  /*6500*/  VIADD R4, R3, 0x51 ;  /* 0x0000005103047836 */ /* 0x000fe20000000000 */
[----:B------:R-:W-:-:S02]  /*6510*/  FSEL R85, R52, -INF , !P4 ;  /* 0xff80000034557808 */ /* 0x000fc40006000000 */
[----:B------:R-:W-:Y:S02]  /*6520*/  FSEL R64, R54, -INF , !P3 ;  /* 0xff80000036407808 */ /* 0x000fe40005800000 */
[C---:B------:R-:W-:Y:S02]  /*6530*/  ISETP.GE.AND P4, PT, R4.reuse, R100, PT ;  /* 0x000000640400720c */ /* 0x040fe40003f86270 */
[----:B------:R-:W-:Y:S02]  /*6540*/  ISETP.GE.AND P3, PT, R4, R99, PT ;  /* 0x000000630400720c */ /* 0x000fe40003f66270 */
[----:B------:R-:W-:Y:S02]  /*6550*/  LOP3.LUT R4, R118, 0x60, R101, 0xfe, !PT ;  /* 0x0000006076047812 */ /* 0x000fe400078efe65 */
[----:B------:R-:W-:Y:S02]  /*6560*/  FSEL R53, R53, -INF , !P4 ;  /* 0xff80000035357808 */ /* 0x000fe40006000000 */
[----:B------:R-:W-:-:S02]  /*6570*/  FSEL R54, R55, -INF , !P3 ;  /* 0xff80000037367808 */ /* 0x000fc40005800000 */
[CC--:B------:R-:W-:Y:S02]  /*6580*/  ISETP.GE.AND P4, PT, R4.reuse, R100.reuse, PT ;  /* 0x000000640400720c */ /* 0x0c0fe40003f86270 */
[-C--:B------:R-:W-:Y:S01]  /*6590*/  ISETP.GE.AND P3, PT, R4, R99.reuse, PT ;  /* 0x000000630400720c */ /* 0x080fe20003f66270 */
[----:B------:R-:W-:Y:S01]  /*65a0*/  VIADD R4, R3, 0x59 ;  /* 0x0000005903047836 */ /* 0x000fe20000000000 */
[----:B------:R-:W-:Y:S02]  /*65b0*/  FSEL R55, R48, -INF , !P5 ;  /* 0xff80000030377808 */ /* 0x000fe40006800000 */
[----:B------:R-:W-:Y:S02]  /*65c0*/  FSEL R50, R50, -INF , !P2 ;  /* 0xff80000032327808 */ /* 0x000fe40005000000 */
[C---:B------:R-:W-:Y:S02]  /*65d0*/  ISETP.GE.AND P5, PT, R4.reuse, R100, PT ;  /* 0x000000640400720c */ /* 0x040fe40003fa6270 */
[----:B------:R-:W-:-:S02]  /*65e0*/  ISETP.GE.AND P2, PT, R4, R99, PT ;  /* 0x000000630400720c */ /* 0x000fc40003f46270 */
[----:B------:R-:W-:Y:S02]  /*65f0*/  LOP3.LUT R4, R118, 0x68, R101, 0xfe, !PT ;  /* 0x0000006876047812 */ /* 0x000fe400078efe65 */
[----:B------:R-:W-:Y:S02]  /*6600*/  FSEL R49, R49, -INF , !P5 ;  /* 0xff80000031317808 */ /* 0x000fe40006800000 */
[----:B------:R-:W-:Y:S02]  /*6610*/  FSEL R52, R51, -INF , !P2 ;  /* 0xff80000033347808 */ /* 0x000fe40005000000 */
        /* <DEDUP_REMOVED lines=12> */
[C---:B------:R-:W-:Y:S01]  /*66e0*/  VIADD R4, R3.reuse, 0x69 ;  /* 0x0000006903047836 */ /* 0x040fe20000000000 */
[----:B------:R-:W-:Y:S02]  /*66f0*/  FSEL R44, R58, -INF , !P2 ;  /* 0xff8000003a2c7808 */ /* 0x000fe40005000000 */
[----:B------:R-:W-:Y:S02]  /*6700*/  FSEL R47, R56, -INF , !P5 ;  /* 0xff800000382f7808 */ /* 0x000fe40006800000 */
[C---:B------:R-:W-:Y:S02]  /*6710*/  ISETP.GE.AND P2, PT, R4.reuse, R99, PT ;  /* 0x000000630400720c */ /* 0x040fe40003f46270 */
[----:B------:R-:W-:Y:S01]  /*6720*/  ISETP.GE.AND P5, PT, R4, R100, PT ;  /* 0x000000640400720c */ /* 0x000fe20003fa6270 */
[----:B------:R-:W-:Y:S01]  /*6730*/  VIADD R4, R3, 0x1 ;  /* 0x0000000103047836 */ /* 0x000fe20000000000 */
[----:B------:R-:W-:-:S02]  /*6740*/  FSEL R38, R59, -INF , !P2 ;  /* 0xff8000003b267808 */ /* 0x000fc40005000000 */
[----:B------:R-:W-:Y:S02]  /*6750*/  FSEL R59, R88, -INF , !P3 ;  /* 0xff800000583b7808 */ /* 0x000fe40005800000 */
[----:B------:R-:W-:Y:S02]  /*6760*/  ISETP.GE.AND P3, PT, R6, R100, PT ;  /* 0x000000640600720c */ /* 0x000fe40003f66270 */
[----:B------:R-:W-:Y:S02]  /*6770*/  FSEL R35, R90, -INF , !P4 ;  /* 0xff8000005a237808 */ /* 0x000fe40006000000 */
[----:B------:R-:W-:Y:S02]  /*6780*/  FSEL R89, R89, -INF , !P3 ;  /* 0xff80000059597808 */ /* 0x000fe40005800000 */
[-C--:B------:R-:W-:Y:S02]  /*6790*/  ISETP.GE.AND P4, PT, R4, R99.reuse, PT ;  /* 0x000000630400720c */ /* 0x080fe40003f86270 */
[----:B------:R-:W-:-:S02]  /*67a0*/  ISETP.GE.AND P3, PT, R6, R99, PT ;  /* 0x000000630600720c */ /* 0x000fc40003f66270 */
[----:B------:R-:W-:Y:S02]  /*67b0*/  FSEL R57, R57, -INF , !P5 ;  /* 0xff80000039397808 */ /* 0x000fe40006800000 */
[-C--:B------:R-:W-:Y:S02]  /*67c0*/  ISETP.GE.AND P5, PT, R4, R100.reuse, PT ;  /* 0x000000640400720c */ /* 0x080fe40003fa6270 */
[----:B------:R-:W-:Y:S02]  /*67d0*/  FSEL R36, R91, -INF , !P3 ;  /* 0xff8000005b247808 */ /* 0x000fe40005800000 */
[----:B------:R-:W-:Y:S02]  /*67e0*/  FSEL R4, R43, -INF , !P4 ;  /* 0xff8000002b047808 */ /* 0x000fe40006000000 */
[C---:B------:R-:W-:Y:S02]  /*67f0*/  ISETP.GE.AND P4, PT, R3.reuse, R100, PT ;  /* 0x000000640300720c */ /* 0x040fe40003f86270 */
[----:B------:R-:W-:-:S02]  /*6800*/  ISETP.GE.AND P3, PT, R3, R99, PT ;  /* 0x000000630300720c */ /* 0x000fc40003f66270 */
[----:B------:R-:W-:Y:S02]  /*6810*/  LOP3.LUT R101, R118, 0x78, R101, 0xfe, !PT ;  /* 0x0000007876657812 */ /* 0x000fe400078efe65 */
        /* <DEDUP_REMOVED lines=14> */
[----:B------:R-:W-:Y:S01]  /*6900*/  MOV R10, RZ ;  /* 0x000000ff000a7202 */ /* 0x000fe20000000f00 */
[----:B------:R-:W-:Y:S01]  /*6910*/  VIADD R14, R118, 0xffffff80 ;  /* 0xffffff80760e7836 */ /* 0x000fe20000000000 */
[----:B------:R-:W-:Y:S01]  /*6920*/  ULDC.64 UR4, c[0x0][0x230] ;  /* 0x00008c0000047ab9 */ /* 0x000fe20000000a00 */
[----:B-1----:R-:W-:-:S04]  /*6930*/  IABS R7, R9 ;  /* 0x0000000900077213 */ /* 0x002fc80000000000 */
[----:B------:R-:W1:Y:S08]  /*6940*/  I2F.RP R15, R7 ;  /* 0x00000007000f7306 */ /* 0x000e700000209400 */
[----:B-1----:R-:W1:Y:S02]  /*6950*/  MUFU.RCP R12, R15 ;  /* 0x0000000f000c7308 */ /* 0x002e640000001000 */
[----:B-1----:R-:W-:-:S06]  /*6960*/  VIADD R12, R12, 0xffffffe ;  /* 0x0ffffffe0c0c7836 */ /* 0x002fcc0000000000 */
[----:B------:R-:W1:Y:S02]  /*6970*/  F2I.FTZ.U32.TRUNC.NTZ R11, R12 ;  /* 0x0000000c000b7305 */ /* 0x000e64000021f000 */
[----:B-1----:R-:W-:-:S04]  /*6980*/  IMAD.MOV R8, RZ, RZ, -R11 ;  /* 0x000000ffff087224 */ /* 0x002fc800078e0a0b */
[----:B------:R-:W-:-:S04]  /*6990*/  IMAD R8, R8, R7, RZ ;  /* 0x0000000708087224 */ /* 0x000fc800078e02ff */
[----:B------:R-:W-:Y:S01]  /*69a0*/  IMAD.HI.U32 R13, R11, R8, R10 ;  /* 0x000000080b0d7227 */ /* 0x000fe200078e000a */
[----:B------:R-:W-:Y:S02]  /*69b0*/  IABS R11, R118 ;  /* 0x00000076000b7213 */ /* 0x000fe40000000000 */
[----:B------:R-:W-:Y:S02]  /*69c0*/  IABS R10, R14 ;  /* 0x0000000e000a7213 */ /* 0x000fe40000000000 */
[----:B------:R-:W-:Y:S01]  /*69d0*/  LOP3.LUT R118, R118, R9, RZ, 0x3c, !PT ;  /* 0x0000000976767212 */ /* 0x000fe200078e3cff */
[C---:B------:R-:W-:Y:S01]  /*69e0*/  IMAD.HI.U32 R15, R13.reuse, R11, RZ ;  /* 0x0000000b0d0f7227 */ /* 0x040fe200078e00ff */
[----:B------:R-:W-:Y:S02]  /*69f0*/  LOP3.LUT R14, R14, R9, RZ, 0x3c, !PT ;  /* 0x000000090e0e7212 */ /* 0x000fe400078e3cff */
[----:B------:R-:W-:Y:S01]  /*6a00*/  ISETP.GE.AND P3, PT, R118, RZ, PT ;  /* 0x000000ff7600720c */ /* 0x000fe20003f66270 */
        /* <DEDUP_REMOVED lines=31> */
[----:B------:R-:W-:Y:S02]  /*6c00*/  IMAD R10, R9, R93, R10 ;  /* 0x0000005d090a7224 */ /* 0x000fe400078e020a */
[----:B--2---:R-:W-:-:S03]  /*6c10*/  IMAD.IADD R8, R8, 0x1, -R11 ;  /* 0x0000000108087824 */ /* 0x004fc600078e0a0b */
[----:B------:R-:W-:Y:S01]  /*6c20*/  IADD3 R11, R13, R10, RZ ;  /* 0x0000000a0d0b7210 */ /* 0x000fe20007ffe0ff */
[----:B------:R-:W-:Y:S01]  /*6c30*/  IMAD.MOV.U32 R10, RZ, RZ, R12 ;  /* 0x000000ffff0a7224 */ /* 0x000fe200078e000c */
[----:B------:R-:W-:-:S03]  /*6c40*/  SHF.R.S32.HI R7, RZ, 0x1f, R8 ;  /* 0x0000001fff077819 */ /* 0x000fc60000011408 */
[----:B------:R-:W-:-:S04]  /*6c50*/  IMAD.WIDE.U32 R10, R8, UR4, R10 ;  /* 0x00000004080a7c25 */ /* 0x000fc8000f8e000a */
[----:B------:R-:W-:-:S04]  /*6c60*/  IMAD R7, R7, UR4, RZ ;  /* 0x0000000407077c24 */ /* 0x000fc8000f8e02ff */
[----:B------:R-:W-:-:S05]  /*6c70*/  IMAD R7, R8, UR5, R7 ;  /* 0x0000000508077c24 */ /* 0x000fca000f8e0207 */
[----:B------:R-:W-:Y:S01]  /*6c80*/  IADD3 R8, R11, R7, RZ ;  /* 0x000000070b087210 */ /* 0x000fe20007ffe0ff */
[----:B------:R-:W-:Y:S01]  /*6c90*/  IMAD.MOV.U32 R7, RZ, RZ, R10 ;  /* 0x000000ffff077224 */ /* 0x000fe200078e000a */
[----:B------:R-:W-:Y:S06]  /*6ca0*/  BRA `(.L_x_3645) ;  /* 0x0000000000087947 */ /* 0x000fec0003800000 */
.L_x_3644:
[----:B------:R-:W-:-:S04]  /*6cb0*/  LEA R7, -R92, RZ, 0x7 ;  /* 0x000000ff5c077211 */ /* 0x000fc800078e39ff */
[----:B------:R-:W-:-:S07]  /*6cc0*/  SHF.R.S32.HI R8, RZ, 0x1f, R7 ;  /* 0x0000001fff087819 */ /* 0x000fce0000011407 */
.L_x_3645:
[C---:B------:R-:W-:Y:S01]  /*6cd0*/  @!P0 LEA R16, P1, R7.reuse, R146, 0x1 ;  /* 0x0000009207108211 */ /* 0x040fe200078208ff */
[----:B------:R1:W-:Y:S01]  /*6ce0*/  @P0 STS [R136+0x1000], RZ ;  /* 0x001000ff88000388 */ /* 0x0003e20000000800 */
[----:B------:R-:W-:Y:S02]  /*6cf0*/  BSSY B0, `(.L_x_3646) ;  /* 0x0000028000007945 */ /* 0x000fe40003800000 */
[C---:B------:R-:W-:Y:S01]  /*6d00*/  @!P0 LEA.HI.X R17, R7.reuse, R145, R8, 0x1, P1 ;  /* 0x0000009107118211 */ /* 0x040fe200008f0c08 */
[----:B------:R1:W-:Y:S01]  /*6d10*/  @P0 STS [R136+0x1004], RZ ;  /* 0x001004ff88000388 */ /* 0x0003e20000000800 */
[----:B------:R-:W-:-:S03]  /*6d20*/  @!P0 IADD3 R10, P2, P1, R7, R96, R131 ;  /* 0x00000060070a8210 */ /* 0x000fc6000795e083 */
[----:B------:R1:W-:Y:S01]  /*6d30*/  @P0 STS.64 [R136+0x1008], RZ ;  /* 0x001008ff88000388 */ /* 0x0003e20000000a00 */
[----:B------:R-:W-:Y:S02]  /*6d40*/  @!P0 IADD3.X R9, R8, R97, R130, P2, P1 ;  /* 0x0000006108098210 */ /* 0x000fe400017e2482 */
[C---:B------:R-:W-:Y:S01]  /*6d50*/  @!P0 LEA R12, P1, R10.reuse, UR8, 0x1 ;  /* 0x000000080a0c8c11 */ /* 0x040fe2000f8208ff */
[----:B------:R-:W-:Y:S01]  /*6d60*/  @!PT LDS RZ, [RZ] ;  /* 0x00000000fffff984 */ /* 0x000fe20000000800 */
[----:B------:R-:W-:Y:S01]  /*6d70*/  @!PT LDS RZ, [RZ] ;  /* 0x00000000fffff984 */ /* 0x000fe20000000800 */
[----:B------:R-:W-:Y:S01]  /*6d80*/  @!PT LDS RZ, [RZ] ;  /* 0x00000000fffff984 */ /* 0x000fe20000000800 */
[----:B------:R1:W-:Y:S03]  /*6d90*/  @!P0 LDGSTS.E.BYPASS.LTC128B.128 [R136+0x1000], desc[UR10][R16.64] ;  /* 0x0100000010888fae */ /* 0x0003e6000b901d4a */
[----:B------:R-:W-:Y:S01]  /*6da0*/  @!P0 LEA.HI.X R13, R10, UR9, R9, 0x1, P1 ;  /* 0x000000090a0d8c11 */ /* 0x000fe200088f0c09 */
[----:B------:R1:W-:Y:S01]  /*6db0*/  @P0 STS.128 [R136+0x1800], RZ ;  /* 0x001800ff88000388 */ /* 0x0003e20000000c00 */
[----:B------:R-:W-:-:S03]  /*6dc0*/  @!P0 LEA R10, P2, R92, R96, 0x6 ;  /* 0x000000605c0a8211 */ /* 0x000fc600078430ff */
[----:B------:R-:W-:Y:S01]  /*6dd0*/  @!PT LDS RZ, [RZ] ;  /* 0x00000000fffff984 */ /* 0x000fe20000000800 */
[----:B------:R-:W-:Y:S01]  /*6de0*/  @!PT LDS RZ, [RZ] ;  /* 0x00000000fffff984 */ /* 0x000fe20000000800 */
[----:B------:R-:W-:Y:S01]  /*6df0*/  @!PT LDS RZ, [RZ] ;  /* 0x00000000fffff984 */ /* 0x000fe20000000800 */
[----:B------:R1:W-:Y:S01]  /*6e00*/  @!P0 LDGSTS.E.BYPASS.LTC128B.128 [R136+0x1800], desc[UR10][R12.64] ;  /* 0x018000000c888fae */ /* 0x0003e2000b901d4a */
[----:B------:R-:W-:Y:S02]  /*6e10*/  @!P0 IADD3 R10, P1, R7, R10, RZ ;  /* 0x0000000a070a8210 */ /* 0x000fe40007f3e0ff */
[----:B------:R-:W-:Y:S01]  /*6e20*/  @!P0 LEA.HI.X R9, R92, R97, R93, 0x6, P2 ;  /* 0x000000615c098211 */ /* 0x000fe200010f345d */
[----:B------:R1:W-:Y:S04]  /*6e30*/  @P0 STS.128 [R136+0x2000], RZ ;  /* 0x002000ff88000388 */ /* 0x0003e80000000c00 */
[----:B------:R-:W-:Y:S01]  /*6e40*/  @!P0 IMAD.X R9, R8, 0x1, R9, P1 ;  /* 0x0000000108098824 */ /* 0x000fe200008e0609 */
[----:B------:R-:W-:-:S04]  /*6e50*/  @!P0 LEA R14, P1, R10, UR8, 0x1 ;  /* 0x000000080a0e8c11 */ /* 0x000fc8000f8208ff */
[----:B------:R-:W-:-:S05]  /*6e60*/  @!P0 LEA.HI.X R15, R10, UR9, R9, 0x1, P1 ;  /* 0x000000090a0f8c11 */ /* 0x000fca00088f0c09 */
[----:B------:R-:W-:Y:S01]  /*6e70*/  @!PT LDS RZ, [RZ] ;  /* 0x00000000fffff984 */ /* 0x000fe20000000800 */
[----:B------:R-:W-:Y:S01]  /*6e80*/  @!PT LDS RZ, [RZ] ;  /* 0x00000000fffff984 */ /* 0x000fe20000000800 */
[----:B------:R-:W-:Y:S01]  /*6e90*/  @!PT LDS RZ, [RZ] ;  /* 0x00000000fffff984 */ /* 0x000fe20000000800 */
[----:B------:R1:W-:Y:S04]  /*6ea0*/  @!P0 LDGSTS.E.BYPASS.LTC128B.128 [R136+0x2000], desc[UR10][R14.64] ;  /* 0x020000000e888fae */ /* 0x0003e8000b901d4a */
[----:B------:R1:W-:Y:S01]  /*6eb0*/  @P0 STS.128 [R136+0x2800], RZ ;  /* 0x002800ff88000388 */ /* 0x0003e20000000c00 */
[----:B------:R-:W-:Y:S05]  /*6ec0*/  @P0 BRA `(.L_x_3647) ;  /* 0x0000000000280947 */ /* 0x000fea0003800000 */
[----:B------:R-:W-:-:S04]  /*6ed0*/  IMAD.WIDE.U32 R10, R92, 0x60, R96 ;  /* 0x000000605c0a7825 */ /* 0x000fc800078e0060 */
[----:B------:R-:W-:Y:S01]  /*6ee0*/  IMAD R93, R93, 0x60, RZ ;  /* 0x000000605d5d7824 */ /* 0x000fe200078e02ff */
[----:B------:R-:W-:-:S04]  /*6ef0*/  IADD3 R9, P0, R7, R10, RZ ;  /* 0x0000000a07097210 */ /* 0x000fc80007f1e0ff */
[----:B------:R-:W-:Y:S02]  /*6f00*/  IADD3.X R10, R8, R93, R11, P0, !PT ;  /* 0x0000005d080a7210 */ /* 0x000fe400007fe40b */
[----:B-1----:R-:W-:-:S04]  /*6f10*/  LEA R12, P0, R9, UR8, 0x1 ;  /* 0x00000008090c7c11 */ /* 0x002fc8000f8008ff */
[----:B------:R-:W-:-:S05]  /*6f20*/  LEA.HI.X R13, R9, UR9, R10, 0x1, P0 ;  /* 0x00000009090d7c11 */ /* 0x000fca00080f0c0a */
[----:B------:R-:W-:Y:S01]  /*6f30*/  @!PT LDS RZ, [RZ] ;  /* 0x00000000fffff984 */ /* 0x000fe20000000800 */
[----:B------:R-:W-:Y:S01]  /*6f40*/  @!PT LDS RZ, [RZ] ;  /* 0x00000000fffff984 */ /* 0x000fe20000000800 */
[----:B------:R-:W-:Y:S01]  /*6f50*/  @!PT LDS RZ, [RZ] ;  /* 0x00000000fffff984 */ /* 0x000fe20000000800 */
[----:B------:R2:W-:Y:S04]  /*6f60*/  LDGSTS.E.BYPASS.LTC128B.128 [R136+0x2800], desc[UR10][R12.64] ;  /* 0x028000000c887fae */ /* 0x0005e8000b901d4a */
.L_x_3647:
[----:B------:R-:W-:Y:S05]  /*6f70*/  BSYNC B0 ;  /* 0x0000000000007941 */ /* 0x000fea0003800000 */
.L_x_3646:
[----:B------:R-:W0:Y:S01]  /*6f80*/  LDGDEPBAR ;  /* 0x00000000000079af */ /* 0x000e220000000000 */
[----:B------:R-:W-:-:S04]  /*6f90*/  LEA R146, P0, R7, R146, 0x1 ;  /* 0x0000009207927211 */ /* 0x000fc800078008ff */
[----:B------:R-:W-:-:S09]  /*6fa0*/  LEA.HI.X R145, R7, R145, R8, 0x1, P0 ;  /* 0x0000009107917211 */ /* 0x000fd200000f0c08 */
.L_x_3643:
[----:B------:R-:W-:Y:S01]  /*6fb0*/  FMNMX.FTZ R10, R2, R3, !PT ;  /* 0x00000003020a7209 */ /* 0x000fe20007810000 */
[----:B------:R-:W-:Y:S01]  /*6fc0*/  LDSM.16.MT88.4 R24, [R125+0x3400] ;  /* 0x003400007d18783b */ /* 0x000fe20000004200 */
        /* <DEDUP_REMOVED lines=62> */
[----:B------:R-:W-:-:S03]  /*73b0*/  FMNMX.FTZ R11, R34, R11, !PT ;  /* 0x0000000b220b7209 */ /* 0x000fc60007810000 */
[----:B------:R-:W3:Y:S04]  /*73c0*/  SHFL.BFLY PT, R9, R10, 0x2, 0x1f ;  /* 0x0c401f000a097f89 */ /* 0x000ee800000e0000 */
[----:B------:R-:W4:Y:S01]  /*73d0*/  SHFL.BFLY PT, R8, R11, 0x2, 0x1f ;  /* 0x0c401f000b087f89 */ /* 0x000f2200000e0000 */
[----:B---3--:R-:W-:Y:S02]  /*73e0*/  FMNMX.FTZ R9, R10, R9, !PT ;  /* 0x000000090a097209 */ /* 0x008fe40007810000 */
[----:B----4-:R-:W-:-:S03]  /*73f0*/  FMNMX.FTZ R8, R11, R8, !PT ;  /* 0x000000080b087209 */ /* 0x010fc60007810000 */
[----:B------:R-:W3:Y:S04]  /*7400*/  SHFL.BFLY PT, R32, R9, 0x1, 0x1f ;  /* 0x0c201f0009207f89 */ /* 0x000ee800000e0000 */
[----:B------:R-:W4:Y:S01]  /*7410*/  SHFL.BFLY PT, R7, R8, 0x1, 0x1f ;  /* 0x0c201f0008077f89 */ /* 0x000f2200000e0000 */
[----:B---3--:R-:W-:-:S04]  /*7420*/  FMNMX.FTZ R32, R9, R32, !PT ;  /* 0x0000002009207209 */ /* 0x008fc80007810000 */
[C---:B------:R-:W-:Y:S01]  /*7430*/  FSETP.NEU.FTZ.AND P1, PT, R32.reuse, -INF , PT ;  /* 0xff8000002000780b */ /* 0x040fe20003f3d000 */
[----:B------:R-:W-:-:S05]  /*7440*/  FMUL.FTZ R40, R32, UR12 ;  /* 0x0000000c20287c20 */ /* 0x000fca0008410000 */
[----:B------:R-:W-:-:S05]  /*7450*/  FSEL R40, R40, RZ, P1 ;  /* 0x000000ff28287208 */ /* 0x000fca0000800000 */
[--C-:B------:R-:W-:Y:S01]  /*7460*/  FFMA.FTZ R144, R3, UR12, -R40.reuse ;  /* 0x0000000c03907c23 */ /* 0x100fe20008010828 */
[----:B----4-:R-:W-:Y:S01]  /*7470*/  FMNMX.FTZ R3, R8, R7, !PT ;  /* 0x0000000708037209 */ /* 0x010fe20007810000 */
[--C-:B------:R-:W-:Y:S01]  /*7480*/  FFMA.FTZ R96, R5, UR12, -R40.reuse ;  /* 0x0000000c05607c23 */ /* 0x100fe20008010828 */
[--C-:B------:R-:W-:Y:S01]  /*7490*/  FFMA.FTZ R42, R37, UR12, -R40.reuse ;  /* 0x0000000c252a7c23 */ /* 0x100fe20008010828 */
[--C-:B------:R-:W-:Y:S01]  /*74a0*/  FFMA.FTZ R43, R119, UR12, -R40.reuse ;  /* 0x0000000c772b7c23 */ /* 0x100fe20008010828 */
[C---:B------:R-:W-:Y:S01]  /*74b0*/  FSETP.NEU.FTZ.AND P0, PT, R3.reuse, -INF , PT ;  /* 0xff8000000300780b */ /* 0x040fe20003f1d000 */
[C---:B------:R-:W-:Y:S01]  /*74c0*/  FMUL.FTZ R5, R3.reuse, UR12 ;  /* 0x0000000c03057c20 */ /* 0x040fe20008410000 */
[----:B------:R-:W-:Y:S01]  /*74d0*/  LDSM.16.MT88.4 R8, [R124+0x3000] ;  /* 0x003000007c08783b */ /* 0x000fe20000004200 */
[----:B------:R-:W-:Y:S01]  /*74e0*/  MUFU.EX2 R144, R144 ;  /* 0x0000009000907308 */ /* 0x000fe20000000800 */
[----:B------:R-:W-:Y:S01]  /*74f0*/  FSEL R7, R3, RZ, P0 ;  /* 0x000000ff03077208 */ /* 0x000fe20000000000 */
[--C-:B------:R-:W-:Y:S01]  /*7500*/  FFMA.FTZ R97, R121, UR12, -R40.reuse ;  /* 0x0000000c79617c23 */ /* 0x100fe20008010828 */
[----:B------:R-:W-:Y:S01]  /*7510*/  FSEL R37, R5, RZ, P0 ;  /* 0x000000ff05257208 */ /* 0x000fe20000000000 */
[--C-:B------:R-:W-:Y:S01]  /*7520*/  FFMA.FTZ R60, R123, UR12, -R40.reuse ;  /* 0x0000000c7b3c7c23 */ /* 0x100fe20008010828 */
[----:B------:R-:W-:Y:S01]  /*7530*/  FSEL R5, R32, RZ, P1 ;  /* 0x000000ff20057208 */ /* 0x000fe20000800000 */
[----:B------:R-:W-:Y:S01]  /*7540*/  FADD.FTZ R7, R0, -R7 ;  /* 0x8000000700077221 */ /* 0x000fe20000010000 */
[--C-:B------:R-:W-:Y:S01]  /*7550*/  FFMA.FTZ R91, R143, UR12, -R40.reuse ;  /* 0x0000000c8f5b7c23 */ /* 0x100fe20008010828 */
[--C-:B------:R-:W-:Y:S01]  /*7560*/  FFMA.FTZ R119, R6, UR12, -R37.reuse ;  /* 0x0000000c06777c23 */ /* 0x100fe20008010825 */
[----:B------:R-:W-:Y:S01]  /*7570*/  FFMA.FTZ R100, R4, UR12, -R37 ;  /* 0x0000000c04647c23 */ /* 0x000fe20008010825 */
[----:B------:R-:W-:Y:S01]  /*7580*/  FADD.FTZ R5, R2, -R5 ;  /* 0x8000000502057221 */ /* 0x000fe20000010000 */
[----:B------:R-:W-:Y:S01]  /*7590*/  FMUL.FTZ R118, R7, UR12 ;  /* 0x0000000c07767c20 */ /* 0x000fe20008410000 */
[--C-:B------:R-:W-:Y:S01]  /*75a0*/  FFMA.FTZ R61, R152, UR12, -R37.reuse ;  /* 0x0000000c983d7c23 */ /* 0x100fe20008010825 */
[--C-:B------:R-:W-:Y:S01]  /*75b0*/  FFMA.FTZ R2, R154, UR12, -R37.reuse ;  /* 0x0000000c9a027c23 */ /* 0x100fe20008010825 */
[----:B------:R-:W-:Y:S01]  /*75c0*/  FMUL.FTZ R151, R5, UR12 ;  /* 0x0000000c05977c20 */ /* 0x000fe20008410000 */
[----:B------:R-:W1:Y:S01]  /*75d0*/  MUFU.EX2 R96, R96 ;  /* 0x0000006000607308 */ /* 0x000e620000000800 */
        /* <DEDUP_REMOVED lines=16> */
[----:B-12---:R-:W-:Y:S01]  /*76e0*/  F2FP.F16.F32.PACK_AB R12, R96, R144 ;  /* 0x00000090600c723e */ /* 0x006fe200000000ff */
        /* <DEDUP_REMOVED lines=10> */
[--C-:B------:R-:W-:Y:S01]  /*7790*/  FFMA.FTZ R44, R44, UR12, -R37.reuse ;  /* 0x0000000c2c2c7c23 */ /* 0x100fe20008010825 */
[--C-:B------:R-:W-:Y:S01]  /*77a0*/  FFMA.FTZ R38, R38, UR12, -R37.reuse ;  /* 0x0000000c26267c23 */ /* 0x100fe20008010825 */
[--C-:B------:R-:W-:Y:S01]  /*77b0*/  FFMA.FTZ R33, R33, UR12, -R37.reuse ;  /* 0x0000000c21217c23 */ /* 0x100fe20008010825 */
[----:B------:R-:W-:Y:S01]  /*77c0*/  FFMA.FTZ R34, R34, UR12, -R37 ;  /* 0x0000000c22227c23 */ /* 0x000fe20008010825 */
[----:B------:R-:W1:Y:S01]  /*77d0*/  MUFU.EX2 R100, R100 ;  /* 0x0000006400647308 */ /* 0x000e620000000800 */
[----:B----4-:R-:W-:-:S07]  /*77e0*/  F2FP.F16.F32.PACK_AB R14, R42, R43 ;  /* 0x0000002b2a0e723e */ /* 0x010fce00000000ff */
[----:B------:R-:W2:Y:S08]  /*77f0*/  MUFU.EX2 R151, R151 ;  /* 0x0000009700977308 */ /* 0x000eb00000000800 */
[----:B------:R-:W4:Y:S01]  /*7800*/  MUFU.EX2 R118, R118 ;  /* 0x0000007600767308 */ /* 0x000f220000000800 */
[----:B-1----:R-:W-:-:S07]  /*7810*/  F2FP.F16.F32.PACK_AB R13, R100, R119 ;  /* 0x00000077640d723e */ /* 0x002fce00000000ff */
        /* <DEDUP_REMOVED lines=16> */
[-C--:B------:R-:W-:Y:S01]  /*7920*/  FMUL.FTZ R82, R82, R118.reuse ;  /* 0x0000007652527220 */ /* 0x080fe20000410000 */
[-C--:B------:R-:W-:Y:S01]  /*7930*/  FMUL.FTZ R83, R83, R118.reuse ;  /* 0x0000007653537220 */ /* 0x080fe20000410000 */
[----:B------:R-:W-:Y:S01]  /*7940*/  MUFU.EX2 R97, R97 ;  /* 0x0000006100617308 */ /* 0x000fe20000000800 */
[----:B------:R-:W-:Y:S01]  /*7950*/  FFMA.FTZ R147, R147, R151, R144 ;  /* 0x0000009793937223 */ /* 0x000fe20000010090 */
[----:B------:R-:W-:-:S03]  /*7960*/  FFMA.FTZ R119, R150, R118, R119 ;  /* 0x0000007696777223 */ /* 0x000fc60000010077 */
[----:B------:R-:W-:Y:S01]  /*7970*/  FADD.FTZ R68, R96, R147 ;  /* 0x0000009360447221 */ /* 0x000fe20000010000 */
[----:B------:R-:W-:Y:S01]  /*7980*/  FADD.FTZ R70, R100, R119 ;  /* 0x0000007764467221 */ /* 0x000fe20000010000 */
[----:B-1----:R-:W-:Y:S01]  /*7990*/  F2FP.F16.F32.PACK_AB R15, R2, R61 ;  /* 0x0000003d020f723e */ /* 0x002fe200000000ff */
[----:B------:R-:W1:Y:S01]  /*79a0*/  MUFU.EX2 R60, R60 ;  /* 0x0000003c003c7308 */ /* 0x000e620000000800 */
[----:B------:R-:W-:Y:S01]  /*79b0*/  FADD.FTZ R43, R43, R68 ;  /* 0x000000442b2b7221 */ /* 0x000fe20000010000 */
[----:B------:R-:W-:Y:S01]  /*79c0*/  FADD.FTZ R61, R61, R70 ;  /* 0x000000463d3d7221 */ /* 0x000fe20000010000 */
[--C-:B------:R-:W-:Y:S01]  /*79d0*/  FFMA.FTZ R100, R49, UR12, -R40.reuse ;  /* 0x0000000c31647c23 */ /* 0x100fe20008010828 */
[--C-:B------:R-:W-:Y:S01]  /*79e0*/  FFMA.FTZ R96, R45, UR12, -R40.reuse ;  /* 0x0000000c2d607c23 */ /* 0x100fe20008010828 */
[--C-:B------:R-:W-:Y:S01]  /*79f0*/  FFMA.FTZ R49, R51, UR12, -R40.reuse ;  /* 0x0000000c33317c23 */ /* 0x100fe20008010828 */
[----:B---3--:R-:W-:Y:S01]  /*7a00*/  HMMA.16816.F32 R16, R12, R4, R16 ;  /* 0x000000040c10723c */ /* 0x008fe20000001810 */
[--C-:B------:R-:W-:Y:S01]  /*7a10*/  FFMA.FTZ R45, R57, UR12, -R40.reuse ;  /* 0x0000000c392d7c23 */ /* 0x100fe20008010828 */
[----:B------:R-:W-:Y:S01]  /*7a20*/  MUFU.EX2 R91, R91 ;  /* 0x0000005b005b7308 */ /* 0x000fe20000000800 */
[----:B------:R-:W-:-:S03]  /*7a30*/  FFMA.FTZ R147, R39, UR12, -R40 ;  /* 0x0000000c27937c23 */ /* 0x000fc60008010828 */
[C---:B------:R-:W-:Y:S04]  /*7a40*/  HMMA.16816.F32 R20, R12.reuse, R8, R20 ;  /* 0x000000080c14723c */ /* 0x040fe80000001814 */
[----:B------:R-:W2:Y:S01]  /*7a50*/  MUFU.EX2 R56, R56 ;  /* 0x0000003800387308 */ /* 0x000ea20000000800 */
[----:B-1----:R-:W-:Y:S01]  /*7a60*/  F2FP.F16.F32.PACK_AB R28, R60, R97 ;  /* 0x000000613c1c723e */ /* 0x002fe200000000ff */
[C---:B------:R-:W-:Y:S01]  /*7a70*/  HMMA.16816.F32 R4, R12.reuse, R6, R72 ;  /* 0x000000060c04723c */ /* 0x040fe20000001848 */
[----:B------:R-:W-:Y:S05]  /*7a80*/  LDSM.16.MT88.4 R72, [R125+0x3c00] ;  /* 0x003c00007d48783b */ /* 0x000fea0000004200 */
[----:B------:R-:W-:Y:S01]  /*7a90*/  HMMA.16816.F32 R8, R12, R10, R80 ;  /* 0x0000000a0c08723c */ /* 0x000fe20000001850 */
[----:B------:R-:W1:Y:S01]  /*7aa0*/  LDSM.16.MT88.4 R12, [R124+0x3400] ;  /* 0x003400007c0c783b */ /* 0x000e620000004200 */
[----:B------:R-:W-:Y:S01]  /*7ab0*/  MUFU.EX2 R93, R93 ;  /* 0x0000005d005d7308 */ /* 0x000fe20000000800 */
[----:B--2---:R-:W-:-:S07]  /*7ac0*/  F2FP.F16.F32.PACK_AB R30, R56, R91 ;  /* 0x0000005b381e723e */ /* 0x004fce00000000ff */
[----:B------:R-:W2:Y:S08]  /*7ad0*/  MUFU.EX2 R58, R58 ;  /* 0x0000003a003a7308 */ /* 0x000eb00000000800 */
[----:B------:R-:W-:Y:S08]  /*7ae0*/  MUFU.EX2 R63, R63 ;  /* 0x0000003f003f7308 */ /* 0x000ff00000000800 */
[----:B------:R-:W3:Y:S01]  /*7af0*/  MUFU.EX2 R0, R0 ;  /* 0x0000000000007308 */ /* 0x000ee20000000800 */
[----:B--2---:R-:W-:-:S07]  /*7b00*/  F2FP.F16.F32.PACK_AB R29, R58, R93 ;  /* 0x0000005d3a1d723e */ /* 0x004fce00000000ff */
[----:B------:R-:W-:Y:S08]  /*7b10*/  MUFU.EX2 R111, R111 ;  /* 0x0000006f006f7308 */ /* 0x000ff00000000800 */
[----:B------:R-:W2:Y:S01]  /*7b20*/  MUFU.EX2 R88, R88 ;  /* 0x0000005800587308 */ /* 0x000ea20000000800 */
[----:B---3--:R-:W-:-:S07]  /*7b30*/  F2FP.F16.F32.PACK_AB R31, R0, R63 ;  /* 0x0000003f001f723e */ /* 0x008fce00000000ff */
[C---:B------:R-:W-:Y:S01]  /*7b40*/  HMMA.16816.F32 R16, R28.reuse, R24, R16 ;  /* 0x000000181c10723c */ /* 0x040fe20000001810 */
[----:B------:R-:W-:Y:S05]  /*7b50*/  MUFU.EX2 R99, R99 ;  /* 0x0000006300637308 */ /* 0x000fea0000000800 */
[C---:B------:R-:W-:Y:S01]  /*7b60*/  HMMA.16816.F32 R4, R28.reuse, R26, R4 ;  /* 0x0000001a1c04723c */ /* 0x040fe20000001804 */
[----:B------:R-:W3:Y:S02]  /*7b70*/  LDSM.16.MT88.4 R24, [R125+0x3800] ;  /* 0x003800007d18783b */ /* 0x000ee40000004200 */
[----:B------:R-:W4:Y:S03]  /*7b80*/  MUFU.EX2 R62, R62 ;  /* 0x0000003e003e7308 */ /* 0x000f260000000800 */
[C---:B-1----:R-:W-:Y:S05]  /*7b90*/  HMMA.16816.F32 R20, R28.reuse, R12, R20 ;  /* 0x0000000c1c14723c */ /* 0x042fea0000001814 */
[----:B------:R-:W-:Y:S01]  /*7ba0*/  MUFU.EX2 R113, R113 ;  /* 0x0000007100717308 */ /* 0x000fe20000000800 */
[----:B------:R-:W-:Y:S01]  /*7bb0*/  HMMA.16816.F32 R8, R28, R14, R8 ;  /* 0x0000000e1c08723c */ /* 0x000fe20000001808 */
[----:B------:R-:W1:Y:S06]  /*7bc0*/  LDSM.16.MT88.4 R12, [R124+0x3800] ;  /* 0x003800007c0c783b */ /* 0x000e6c0000004200 */
[----:B------:R-:W5:Y:S01]  /*7bd0*/  MUFU.EX2 R92, R92 ;  /* 0x0000005c005c7308 */ /* 0x000f620000000800 */
[----:B--2---:R-:W-:-:S02]  /*7be0*/  F2FP.F16.F32.PACK_AB R28, R88, R111 ;  /* 0x0000006f581c723e */ /* 0x004fc400000000ff */
[----:B----4-:R-:W-:-:S05]  /*7bf0*/  F2FP.F16.F32.PACK_AB R30, R62, R99 ;  /* 0x000000633e1e723e */ /* 0x010fca00000000ff */
[----:B------:R-:W-:Y:S08]  /*7c00*/  MUFU.EX2 R101, R101 ;  /* 0x0000006500657308 */ /* 0x000ff00000000800 */
[----:B------:R-:W2:Y:S01]  /*7c10*/  MUFU.EX2 R90, R90 ;  /* 0x0000005a005a7308 */ /* 0x000ea20000000800 */
[----:B-----5:R-:W-:-:S07]  /*7c20*/  F2FP.F16.F32.PACK_AB R29, R92, R113 ;  /* 0x000000715c1d723e */ /* 0x020fce00000000ff */
[----:B------:R-:W-:Y:S08]  /*7c30*/  MUFU.EX2 R110, R110 ;  /* 0x0000006e006e7308 */ /* 0x000ff00000000800 */
[----:B------:R-:W4:Y:S01]  /*7c40*/  MUFU.EX2 R65, R65 ;  /* 0x0000004100417308 */ /* 0x000f220000000800 */
[----:B--2---:R-:W-:-:S07]  /*7c50*/  F2FP.F16.F32.PACK_AB R31, R90, R101 ;  /* 0x000000655a1f723e */ /* 0x004fce00000000ff */
[C---:B---3--:R-:W-:Y:S01]  /*7c60*/  HMMA.16816.F32 R4, R28.reuse, R26, R4 ;  /* 0x0000001a1c04723c */ /* 0x048fe20000001804 */
[----:B------:R-:W-:Y:S05]  /*7c70*/  MUFU.EX2 R106, R106 ;  /* 0x0000006a006a7308 */ /* 0x000fea0000000800 */
[C---:B------:R-:W-:Y:S01]  /*7c80*/  HMMA.16816.F32 R16, R28.reuse, R24, R16 ;  /* 0x000000181c10723c */ /* 0x040fe20000001810 */
[--C-:B------:R-:W-:Y:S01]  /*7c90*/  FFMA.FTZ R26, R87, UR12, -R40.reuse ;  /* 0x0000000c571a7c23 */ /* 0x100fe20008010828 */
[--C-:B------:R-:W-:Y:S01]  /*7ca0*/  FFMA.FTZ R87, R102, UR12, -R37.reuse ;  /* 0x0000000c66577c23 */ /* 0x100fe20008010825 */
[----:B------:R-:W-:Y:S01]  /*7cb0*/  FFMA.FTZ R102, R108, UR12, -R37 ;  /* 0x0000000c6c667c23 */ /* 0x000fe20008010825 */
[----:B------:R-:W-:Y:S01]  /*7cc0*/  MUFU.EX2 R67, R67 ;  /* 0x0000004300437308 */ /* 0x000fe20000000800 */
[----:B----4-:R-:W-:Y:S01]  /*7cd0*/  F2FP.F16.F32.PACK_AB R80, R65, R110 ;  /* 0x0000006e4150723e */ /* 0x010fe200000000ff */
[----:B-1----:R-:W-:Y:S01]  /*7ce0*/  HMMA.16816.F32 R20, R28, R12, R20 ;  /* 0x0000000c1c14723c */ /* 0x002fe20000001814 */
[--C-:B------:R-:W-:Y:S01]  /*7cf0*/  FFMA.FTZ R24, R109, UR12, -R40.reuse ;  /* 0x0000000c6d187c23 */ /* 0x100fe20008010828 */
[--C-:B------:R-:W-:Y:S01]  /*7d00*/  FFMA.FTZ R27, R103, UR12, -R40.reuse ;  /* 0x0000000c671b7c23 */ /* 0x100fe20008010828 */
[----:B------:R-:W-:-:S03]  /*7d10*/  FFMA.FTZ R25, R59, UR12, -R40 ;  /* 0x0000000c3b197c23 */ /* 0x000fc60008010828 */
[----:B------:R-:W-:Y:S01]  /*7d20*/  HMMA.16816.F32 R8, R28, R14, R8 ;  /* 0x0000000e1c08723c */ /* 0x000fe20000001808 */
[----:B------:R-:W-:Y:S01]  /*7d30*/  MUFU.EX2 R26, R26 ;  /* 0x0000001a001a7308 */ /* 0x000fe20000000800 */
[----:B------:R-:W-:Y:S05]  /*7d40*/  LDSM.16.MT88.4 R12, [R125+0x4000] ;  /* 0x004000007d0c783b */ /* 0x000fea0000004200 */
[--C-:B------:R-:W-:Y:S01]  /*7d50*/  FFMA.FTZ R31, R105, UR12, -R40.reuse ;  /* 0x0000000c691f7c23 */ /* 0x100fe20008010828 */
[--C-:B------:R-:W-:Y:S01]  /*7d60*/  FFMA.FTZ R28, R47, UR12, -R40.reuse ;  /* 0x0000000c2f1c7c23 */ /* 0x100fe20008010828 */
[----:B------:R-:W1:Y:S01]  /*7d70*/  MUFU.EX2 R87, R87 ;  /* 0x0000005700577308 */ /* 0x000e620000000800 */
[--C-:B------:R-:W-:Y:S01]  /*7d80*/  FFMA.FTZ R29, R107, UR12, -R40.reuse ;  /* 0x0000000c6b1d7c23 */ /* 0x100fe20008010828 */
[----:B------:R-:W-:Y:S01]  /*7d90*/  FFMA.FTZ R30, R95, UR12, -R40 ;  /* 0x0000000c5f1e7c23 */ /* 0x000fe20008010828 */
[----:B------:R-:W-:Y:S01]  /*7da0*/  FFMA.FTZ R47, R84, UR12, -R37 ;  /* 0x0000000c542f7c23 */ /* 0x000fe20008010825 */
[----:B------:R-:W-:-:S04]  /*7db0*/  FADD.FTZ R84, R2, R61 ;  /* 0x0000003d02547221 */ /* 0x000fc80000010000 */
[----:B------:R-:W2:Y:S01]  /*7dc0*/  MUFU.EX2 R31, R31 ;  /* 0x0000001f001f7308 */ /* 0x000ea20000000800 */
[----:B------:R-:W-:-:S04]  /*7dd0*/  FADD.FTZ R93, R93, R84 ;  /* 0x000000545d5d7221 */ /* 0x000fc80000010000 */
[----:B------:R-:W-:-:S03]  /*7de0*/  FADD.FTZ R58, R58, R93 ;  /* 0x0000005d3a3a7221 */ /* 0x000fc60000010000 */
[----:B------:R-:W3:Y:S01]  /*7df0*/  MUFU.EX2 R102, R102 ;  /* 0x0000006600667308 */ /* 0x000ee20000000800 */
[----:B-1----:R-:W-:Y:S01]  /*7e00*/  F2FP.F16.F32.PACK_AB R81, R87, R106 ;  /* 0x0000006a5751723e */ /* 0x002fe200000000ff */
[----:B------:R-:W-:-:S04]  /*7e10*/  FADD.FTZ R63, R63, R58 ;  /* 0x0000003a3f3f7221 */ /* 0x000fc80000010000 */
[----:B------:R-:W-:Y:S02]  /*7e20*/  FADD.FTZ R0, R0, R63 ;  /* 0x0000003f00007221 */ /* 0x000fe40000010000 */
[----:B------:R-:W-:Y:S01]  /*7e30*/  MUFU.EX2 R24, R24 ;  /* 0x0000001800187308 */ /* 0x000fe20000000800 */
[----:B--2---:R-:W-:Y:S01]  /*7e40*/  F2FP.F16.F32.PACK_AB R82, R31, R26 ;  /* 0x0000001a1f52723e */ /* 0x004fe200000000ff */
[----:B------:R-:W-:Y:S01]  /*7e50*/  FADD.FTZ R113, R113, R0 ;  /* 0x0000000071717221 */ /* 0x000fe20000010000 */
[--C-:B------:R-:W-:Y:S01]  /*7e60*/  FFMA.FTZ R0, R35, UR12, -R37.reuse ;  /* 0x0000000c23007c23 */ /* 0x100fe20008010825 */
[----:B------:R-:W-:Y:S02]  /*7e70*/  FFMA.FTZ R35, R36, UR12, -R37 ;  /* 0x0000000c24237c23 */ /* 0x000fe40008010825 */
[----:B------:R-:W-:Y:S02]  /*7e80*/  FADD.FTZ R92, R92, R113 ;  /* 0x000000715c5c7221 */ /* 0x000fe40000010000 */
[----:B------:R-:W1:Y:S01]  /*7e90*/  MUFU.EX2 R27, R27 ;  /* 0x0000001b001b7308 */ /* 0x000e620000000800 */
[----:B---3--:R-:W-:Y:S01]  /*7ea0*/  F2FP.F16.F32.PACK_AB R83, R102, R67 ;  /* 0x000000436653723e */ /* 0x008fe200000000ff */
[----:B------:R-:W-:-:S04]  /*7eb0*/  FADD.FTZ R101, R101, R92 ;  /* 0x0000005c65657221 */ /* 0x000fc80000010000 */
[----:B------:R-:W-:Y:S02]  /*7ec0*/  FADD.FTZ R101, R90, R101 ;  /* 0x000000655a657221 */ /* 0x000fe40000010000 */
[----:B------:R-:W-:Y:S01]  /*7ed0*/  HMMA.16816.F32 R16, R80, R72, R16 ;  /* 0x000000485010723c */ /* 0x000fe20000001810 */
[----:B------:R-:W-:Y:S01]  /*7ee0*/  MUFU.EX2 R29, R29 ;  /* 0x0000001d001d7308 */ /* 0x000fe20000000800 */
[----:B------:R-:W-:-:S04]  /*7ef0*/  FADD.FTZ R36, R106, R101 ;  /* 0x000000656a247221 */ /* 0x000fc80000010000 */
[----:B------:R-:W-:Y:S01]  /*7f00*/  HMMA.16816.F32 R72, R80, R74, R4 ;  /* 0x0000004a5048723c */ /* 0x000fe20000001804 */
[----:B------:R-:W2:Y:S01]  /*7f10*/  LDSM.16.MT88.4 R4, [R124+0x3c00] ;  /* 0x003c00007c04783b */ /* 0x000ea20000004200 */
[----:B------:R-:W-:Y:S01]  /*7f20*/  FADD.FTZ R36, R87, R36 ;  /* 0x0000002457247221 */ /* 0x000fe20000010000 */
[----:B------:R-:W3:Y:S03]  /*7f30*/  MUFU.EX2 R30, R30 ;  /* 0x0000001e001e7308 */ /* 0x000ee60000000800 */
[----:B------:R-:W-:-:S04]  /*7f40*/  FADD.FTZ R67, R67, R36 ;  /* 0x0000002443437221 */ /* 0x000fc80000010000 */
[----:B------:R-:W-:Y:S01]  /*7f50*/  FADD.FTZ R102, R102, R67 ;  /* 0x0000004366667221 */ /* 0x000fe20000010000 */
[----:B------:R-:W-:Y:S08]  /*7f60*/  MUFU.EX2 R66, R66 ;  /* 0x0000004200427308 */ /* 0x000ff00000000800 */
[----:B------:R-:W-:Y:S08]  /*7f70*/  MUFU.EX2 R47, R47 ;  /* 0x0000002f002f7308 */ /* 0x000ff00000000800 */
[----:B------:R4:W-:Y:S08]  /*7f80*/  MUFU.EX2 R2, R41 ;  /* 0x0000002900027308 */ /* 0x0009f00000000800 */
[----:B------:R-:W-:Y:S01]  /*7f90*/  MUFU.EX2 R85, R85 ;  /* 0x0000005500557308 */ /* 0x000fe20000000800 */
[C---:B--2---:R-:W-:Y:S07]  /*7fa0*/  HMMA.16816.F32 R76, R80.reuse, R4, R20 ;  /* 0x00000004504c723c */ /* 0x044fee0000001814 */
[----:B------:R-:W-:Y:S01]  /*7fb0*/  MUFU.EX2 R104, R104 ;  /* 0x0000006800687308 */ /* 0x000fe20000000800 */
[--C-:B----4-:R-:W-:Y:S01]  /*7fc0*/  FFMA.FTZ R41, R50, UR12, -R37.reuse ;  /* 0x0000000c32297c23 */ /* 0x110fe20008010825 */
[--C-:B------:R-:W-:Y:S01]  /*7fd0*/  FFMA.FTZ R50, R52, UR12, -R37.reuse ;  /* 0x0000000c34327c23 */ /* 0x100fe20008010825 */
[----:B------:R-:W-:Y:S01]  /*7fe0*/  HMMA.16816.F32 R80, R80, R6, R8 ;  /* 0x000000065050723c */ /* 0x000fe20000001808 */
[--C-:B------:R-:W-:Y:S01]  /*7ff0*/  FFMA.FTZ R21, R98, UR12, -R37.reuse ;  /* 0x0000000c62157c23 */ /* 0x100fe20008010825 */
[----:B------:R-:W-:Y:S01]  /*8000*/  FFMA.FTZ R22, R86, UR12, -R37 ;  /* 0x0000000c56167c23 */ /* 0x000fe20008010825 */
[----:B------:R-:W2:Y:S01]  /*8010*/  LDSM.16.MT88.4 R8, [R124+0x4000] ;  /* 0x004000007c08783b */ /* 0x000ea20000004200 */
[----:B-1----:R-:W-:Y:S01]  /*8020*/  F2FP.F16.F32.PACK_AB R4, R27, R24 ;  /* 0x000000181b04723e */ /* 0x002fe200000000ff */
[----:B------:R-:W-:Y:S01]  /*8030*/  FADD.FTZ R86, R42, R43 ;  /* 0x0000002b2a567221 */ /* 0x000fe20000010000 */
[--C-:B------:R-:W-:Y:S01]  /*8040*/  FFMA.FTZ R23, R64, UR12, -R37.reuse ;  /* 0x0000000c40177c23 */ /* 0x100fe20008010825 */
[----:B------:R-:W1:Y:S01]  /*8050*/  MUFU.EX2 R21, R21 ;  /* 0x0000001500157308 */ /* 0x000e620000000800 */
[----:B---3--:R-:W-:Y:S01]  /*8060*/  F2FP.F16.F32.PACK_AB R6, R30, R29 ;  /* 0x0000001d1e06723e */ /* 0x008fe200000000ff */
[--C-:B------:R-:W-:Y:S01]  /*8070*/  FFMA.FTZ R42, R54, UR12, -R37.reuse ;  /* 0x0000000c362a7c23 */ /* 0x100fe20008010825 */
[----:B------:R-:W-:Y:S01]  /*8080*/  FADD.FTZ R97, R97, R86 ;  /* 0x0000005661617221 */ /* 0x000fe20000010000 */
[--C-:B------:R-:W-:Y:S01]  /*8090*/  FFMA.FTZ R43, R46, UR12, -R37.reuse ;  /* 0x0000000c2e2b7c23 */ /* 0x100fe20008010825 */
[----:B------:R-:W-:Y:S01]  /*80a0*/  FFMA.FTZ R46, R48, UR12, -R37 ;  /* 0x0000000c302e7c23 */ /* 0x000fe20008010825 */
[----:B------:R-:W-:Y:S01]  /*80b0*/  FFMA.FTZ R20, R89, UR12, -R40 ;  /* 0x0000000c59147c23 */ /* 0x000fe20008010828 */
[----:B------:R-:W-:Y:S01]  /*80c0*/  FADD.FTZ R60, R60, R97 ;  /* 0x000000613c3c7221 */ /* 0x000fe20000010000 */
[----:B------:R-:W3:Y:S03]  /*80d0*/  MUFU.EX2 R22, R22 ;  /* 0x0000001600167308 */ /* 0x000ee60000000800 */
[----:B------:R-:W-:-:S04]  /*80e0*/  FADD.FTZ R91, R91, R60 ;  /* 0x0000003c5b5b7221 */ /* 0x000fc80000010000 */
[----:B------:R-:W-:Y:S01]  /*80f0*/  FADD.FTZ R56, R56, R91 ;  /* 0x0000005b38387221 */ /* 0x000fe20000010000 */
[----:B------:R-:W-:Y:S01]  /*8100*/  MUFU.EX2 R53, R53 ;  /* 0x0000003500357308 */ /* 0x000fe20000000800 */
[----:B-1----:R-:W-:Y:S02]  /*8110*/  F2FP.F16.F32.PACK_AB R5, R66, R21 ;  /* 0x000000154205723e */ /* 0x002fe400000000ff */
[----:B------:R-:W-:-:S04]  /*8120*/  FADD.FTZ R111, R111, R56 ;  /* 0x000000386f6f7221 */ /* 0x000fc80000010000 */
[----:B------:R-:W-:Y:S01]  /*8130*/  FADD.FTZ R88, R88, R111 ;  /* 0x0000006f58587221 */ /* 0x000fe20000010000 */
[----:B------:R-:W-:Y:S01]  /*8140*/  MUFU.EX2 R100, R100 ;  /* 0x0000006400647308 */ /* 0x000fe20000000800 */
[----:B---3--:R-:W-:Y:S02]  /*8150*/  F2FP.F16.F32.PACK_AB R7, R22, R47 ;  /* 0x0000002f1607723e */ /* 0x008fe400000000ff */
[----:B------:R-:W-:-:S04]  /*8160*/  FADD.FTZ R99, R99, R88 ;  /* 0x0000005863637221 */ /* 0x000fc80000010000 */
[----:B------:R-:W-:Y:S01]  /*8170*/  FADD.FTZ R99, R62, R99 ;  /* 0x000000633e637221 */ /* 0x000fe20000010000 */
[----:B------:R-:W-:Y:S01]  /*8180*/  HMMA.16816.F32 R68, R4, R12, R16 ;  /* 0x0000000c0444723c */ /* 0x000fe20000001810 */
[----:B------:R-:W1:Y:S01]  /*8190*/  LDSM.16.MT88.4 R16, [R125+0x4400] ;  /* 0x004400007d10783b */ /* 0x000e620000004200 */
[----:B------:R-:W-:Y:S01]  /*81a0*/  MUFU.EX2 R23, R23 ;  /* 0x0000001700177308 */ /* 0x000fe20000000800 */
[----:B------:R-:W-:-:S03]  /*81b0*/  FADD.FTZ R110, R110, R99 ;  /* 0x000000636e6e7221 */ /* 0x000fc60000010000 */
[C---:B------:R-:W-:Y:S01]  /*81c0*/  HMMA.16816.F32 R72, R4.reuse, R14, R72 ;  /* 0x0000000e0448723c */ /* 0x040fe20000001848 */
[----:B------:R-:W3:Y:S01]  /*81d0*/  LDSM.16.MT88.4 R12, [R124+0x4400] ;  /* 0x004400007c0c783b */ /* 0x000ee20000004200 */
[----:B------:R-:W-:Y:S02]  /*81e0*/  FADD.FTZ R65, R65, R110 ;  /* 0x0000006e41417221 */ /* 0x000fe40000010000 */
[----:B------:R-:W4:Y:S02]  /*81f0*/  MUFU.EX2 R42, R42 ;  /* 0x0000002a002a7308 */ /* 0x000f240000000800 */
[C---:B--2---:R-:W-:Y:S06]  /*8200*/  HMMA.16816.F32 R76, R4.reuse, R8, R76 ;  /* 0x00000008044c723c */ /* 0x044fec000000184c */
[----:B------:R-:W-:Y:S01]  /*8210*/  MUFU.EX2 R41, R41 ;  /* 0x0000002900297308 */ /* 0x000fe20000000800 */
[----:B------:R-:W-:Y:S01]  /*8220*/  HMMA.16816.F32 R80, R4, R10, R80 ;  /* 0x0000000a0450723c */ /* 0x000fe20000001850 */
[----:B------:R-:W2:Y:S06]  /*8230*/  LDSM.16.MT88.4 R8, [R125+0x4800] ;  /* 0x004800007d08783b */ /* 0x000eac0000004200 */
[----:B------:R-:W5:Y:S01]  /*8240*/  MUFU.EX2 R50, R50 ;  /* 0x0000003200327308 */ /* 0x000f620000000800 */
[----:B------:R-:W-:-:S02]  /*8250*/  F2FP.F16.F32.PACK_AB R4, R104, R85 ;  /* 0x000000556804723e */ /* 0x000fc400000000ff */
[----:B----4-:R-:W-:Y:S02]  /*8260*/  F2FP.F16.F32.PACK_AB R5, R42, R23 ;  /* 0x000000172a05723e */ /* 0x010fe400000000ff */
[----:B------:R-:W-:-:S03]  /*8270*/  F2FP.F16.F32.PACK_AB R6, R100, R53 ;  /* 0x000000356406723e */ /* 0x000fc600000000ff */
[----:B------:R-:W-:Y:S08]  /*8280*/  MUFU.EX2 R49, R49 ;  /* 0x0000003100317308 */ /* 0x000ff00000000800 */
[----:B------:R-:W4:Y:S01]  /*8290*/  MUFU.EX2 R96, R96 ;  /* 0x0000006000607308 */ /* 0x000f220000000800 */
[----:B-----5:R-:W-:-:S07]  /*82a0*/  F2FP.F16.F32.PACK_AB R7, R50, R41 ;  /* 0x000000293207723e */ /* 0x020fce00000000ff */
[----:B------:R-:W-:Y:S01]  /*82b0*/  MUFU.EX2 R28, R28 ;  /* 0x0000001c001c7308 */ /* 0x000fe20000000800 */
[C---:B-1----:R-:W-:Y:S06]  /*82c0*/  HMMA.16816.F32 R68, R4.reuse, R16, R68 ;  /* 0x000000100444723c */ /* 0x042fec0000001844 */
        /* <DEDUP_REMOVED lines=8> */
[----:B----4-:R-:W-:-:S02]  /*8350*/  F2FP.F16.F32.PACK_AB R4, R96, R49 ;  /* 0x000000316004723e */ /* 0x010fc400000000ff */
[----:B-1----:R-:W-:-:S04]  /*8360*/  F2FP.F16.F32.PACK_AB R6, R45, R28 ;  /* 0x0000001c2d06723e */ /* 0x002fc800000000ff */
[----:B------:R-:W-:Y:S08]  /*8370*/  MUFU.EX2 R44, R44 ;  /* 0x0000002c002c7308 */ /* 0x000ff00000000800 */
[----:B------:R-:W1:Y:S01]  /*8380*/  MUFU.EX2 R39, R38 ;  /* 0x0000002600277308 */ /* 0x000e620000000800 */
[----:B--2---:R-:W-:-:S07]  /*8390*/  F2FP.F16.F32.PACK_AB R5, R46, R43 ;  /* 0x0000002b2e05723e */ /* 0x004fce00000000ff */
[----:B------:R-:W-:Y:S08]  /*83a0*/  MUFU.EX2 R25, R25 ;  /* 0x0000001900197308 */ /* 0x000ff00000000800 */
[----:B------:R-:W2:Y:S01]  /*83b0*/  MUFU.EX2 R20, R20 ;  /* 0x0000001400147308 */ /* 0x000ea20000000800 */
[----:B-1----:R-:W-:-:S07]  /*83c0*/  F2FP.F16.F32.PACK_AB R7, R39, R44 ;  /* 0x0000002c2707723e */ /* 0x002fce00000000ff */
[C---:B------:R-:W-:Y:S01]  /*83d0*/  HMMA.16816.F32 R68, R4.reuse, R8, R68 ;  /* 0x000000080444723c */ /* 0x040fe20000001844 */
[----:B------:R-:W1:Y:S05]  /*83e0*/  MUFU.EX2 R147, R147 ;  /* 0x0000009300937308 */ /* 0x000e6a0000000800 */
[C---:B------:R-:W-:Y:S01]  /*83f0*/  HMMA.16816.F32 R72, R4.reuse, R10, R72 ;  /* 0x0000000a0448723c */ /* 0x040fe20000001848 */
[----:B------:R-:W-:Y:S02]  /*8400*/  FADD.FTZ R8, R26, R65 ;  /* 0x000000411a087221 */ /* 0x000fe40000010000 */
[----:B------:R-:W-:Y:S02]  /*8410*/  MUFU.EX2 R0, R0 ;  /* 0x0000000000007308 */ /* 0x000fe40000000800 */
[----:B------:R-:W-:Y:S01]  /*8420*/  FADD.FTZ R31, R31, R8 ;  /* 0x000000081f1f7221 */ /* 0x000fe20000010000 */
[C---:B-----5:R-:W-:Y:S01]  /*8430*/  HMMA.16816.F32 R76, R4.reuse, R16, R76 ;  /* 0x00000010044c723c */ /* 0x060fe2000000184c */
[----:B------:R-:W4:Y:S02]  /*8440*/  LDSM.16.MT88.4 R8, [R124+0x4c00] ;  /* 0x004c00007c08783b */ /* 0x000f240000004200 */
[----:B------:R-:W-:Y:S01]  /*8450*/  FADD.FTZ R24, R24, R31 ;  /* 0x0000001f18187221 */ /* 0x000fe20000010000 */
[----:B------:R-:W-:Y:S01]  /*8460*/  FADD.FTZ R31, R21, R102 ;  /* 0x00000066151f7221 */ /* 0x000fe20000010000 */
[----:B------:R-:W5:Y:S01]  /*8470*/  MUFU.EX2 R35, R35 ;  /* 0x0000002300237308 */ /* 0x000f620000000800 */
[----:B------:R-:W-:Y:S01]  /*8480*/  HMMA.16816.F32 R80, R4, R18, R80 ;  /* 0x000000120450723c */ /* 0x000fe20000001850 */
[----:B------:R-:W-:Y:S01]  /*8490*/  FADD.FTZ R24, R27, R24 ;  /* 0x000000181b187221 */ /* 0x000fe20000010000 */
[----:B------:R-:W-:-:S03]  /*84a0*/  FADD.FTZ R66, R66, R31 ;  /* 0x0000001f42427221 */ /* 0x000fc60000010000 */
[----:B------:R-:W-:Y:S01]  /*84b0*/  FADD.FTZ R29, R29, R24 ;  /* 0x000000181d1d7221 */ /* 0x000fe20000010000 */
[----:B------:R-:W-:Y:S01]  /*84c0*/  FADD.FTZ R47, R47, R66 ;  /* 0x000000422f2f7221 */ /* 0x000fe20000010000 */
[----:B------:R-:W-:Y:S01]  /*84d0*/  MUFU.EX2 R26, R33 ;  /* 0x00000021001a7308 */ /* 0x000fe20000000800 */
[----:B--2---:R-:W-:Y:S01]  /*84e0*/  F2FP.F16.F32.PACK_AB R4, R20, R25 ;  /* 0x000000191404723e */ /* 0x004fe200000000ff */
[----:B------:R-:W-:Y:S01]  /*84f0*/  FADD.FTZ R30, R30, R29 ;  /* 0x0000001d1e1e7221 */ /* 0x000fe20000010000 */
[----:B------:R-:W-:Y:S01]  /*8500*/  FADD.FTZ R22, R22, R47 ;  /* 0x0000002f16167221 */ /* 0x000fe20000010000 */
[----:B-1----:R-:W-:Y:S02]  /*8510*/  F2FP.F16.F32.PACK_AB R6, R147, R2 ;  /* 0x000000029306723e */ /* 0x002fe400000000ff */
[----:B------:R-:W-:Y:S01]  /*8520*/  FADD.FTZ R85, R85, R30 ;  /* 0x0000001e55557221 */ /* 0x000fe20000010000 */
[----:B------:R-:W-:Y:S01]  /*8530*/  FADD.FTZ R23, R23, R22 ;  /* 0x0000001617177221 */ /* 0x000fe20000010000 */
[----:B------:R-:W1:Y:S01]  /*8540*/  MUFU.EX2 R21, R34 ;  /* 0x0000002200157308 */ /* 0x000e620000000800 */
[----:B-----5:R-:W-:Y:S01]  /*8550*/  F2FP.F16.F32.PACK_AB R5, R35, R0 ;  /* 0x000000002305723e */ /* 0x020fe200000000ff */
[----:B------:R-:W-:Y:S01]  /*8560*/  FADD.FTZ R104, R104, R85 ;  /* 0x0000005568687221 */ /* 0x000fe20000010000 */
[----:B------:R-:W-:-:S03]  /*8570*/  FADD.FTZ R42, R42, R23 ;  /* 0x000000172a2a7221 */ /* 0x000fc60000010000 */
[----:B------:R-:W-:Y:S01]  /*8580*/  FADD.FTZ R53, R53, R104 ;  /* 0x0000006835357221 */ /* 0x000fe20000010000 */
[----:B------:R-:W-:-:S03]  /*8590*/  FADD.FTZ R41, R41, R42 ;  /* 0x0000002a29297221 */ /* 0x000fc60000010000 */
[----:B------:R-:W-:Y:S01]  /*85a0*/  FADD.FTZ R100, R100, R53 ;  /* 0x0000003564647221 */ /* 0x000fe20000010000 */
[----:B------:R-:W-:Y:S01]  /*85b0*/  FADD.FTZ R50, R50, R41 ;  /* 0x0000002932327221 */ /* 0x000fe20000010000 */
[----:B-1----:R-:W-:-:S07]  /*85c0*/  F2FP.F16.F32.PACK_AB R7, R21, R26 ;  /* 0x0000001a1507723e */ /* 0x002fce00000000ff */
[C---:B---3--:R-:W-:Y:S06]  /*85d0*/  HMMA.16816.F32 R68, R4.reuse, R12, R68 ;  /* 0x0000000c0444723c */ /* 0x048fec0000001844 */
[----:B------:R-:W-:Y:S01]  /*85e0*/  HMMA.16816.F32 R72, R4, R14, R72 ;  /* 0x0000000e0448723c */ /* 0x000fe20000001848 */
[----:B------:R-:W-:-:S04]  /*85f0*/  FADD.FTZ R13, R49, R100 ;  /* 0x00000064310d7221 */ /* 0x000fc80000010000 */
[----:B------:R-:W-:Y:S01]  /*8600*/  FADD.FTZ R13, R96, R13 ;  /* 0x0000000d600d7221 */ /* 0x000fe20000010000 */
[----:B----4-:R-:W-:Y:S01]  /*8610*/  HMMA.16816.F32 R76, R4, R8, R76 ;  /* 0x00000008044c723c */ /* 0x010fe2000000184c */
[----:B------:R-:W-:-:S04]  /*8620*/  FADD.FTZ R15, R43, R50 ;  /* 0x000000322b0f7221 */ /* 0x000fc80000010000 */
[----:B------:R-:W-:Y:S01]  /*8630*/  FADD.FTZ R15, R46, R15 ;  /* 0x0000000f2e0f7221 */ /* 0x000fe20000010000 */
[----:B------:R-:W-:Y:S01]  /*8640*/  HMMA.16816.F32 R80, R4, R10, R80 ;  /* 0x0000000a0450723c */ /* 0x000fe20000001850 */
[----:B------:R-:W-:Y:S02]  /*8650*/  FADD.FTZ R8, R28, R13 ;  /* 0x0000000d1c087221 */ /* 0x000fe40000010000 */
[----:B------:R-:W-:Y:S02]  /*8660*/  FADD.FTZ R44, R44, R15 ;  /* 0x0000000f2c2c7221 */ /* 0x000fe40000010000 */
[----:B------:R-:W-:Y:S02]  /*8670*/  FADD.FTZ R8, R45, R8 ;  /* 0x000000082d087221 */ /* 0x000fe40000010000 */
[----:B------:R-:W-:Y:S02]  /*8680*/  FADD.FTZ R39, R39, R44 ;  /* 0x0000002c27277221 */ /* 0x000fe40000010000 */
[----:B------:R-:W-:-:S02]  /*8690*/  FADD.FTZ R25, R25, R8 ;  /* 0x0000000819197221 */ /* 0x000fc40000010000 */
[----:B------:R-:W-:Y:S02]  /*86a0*/  FADD.FTZ R0, R0, R39 ;  /* 0x0000002700007221 */ /* 0x000fe40000010000 */
[----:B------:R-:W-:Y:S02]  /*86b0*/  FADD.FTZ R25, R20, R25 ;  /* 0x0000001914197221 */ /* 0x000fe40000010000 */
[----:B------:R-:W-:Y:S01]  /*86c0*/  FADD.FTZ R35, R35, R0 ;  /* 0x0000000023237221 */ /* 0x000fe20000010000 */
[----:B------:R-:W-:Y:S01]  /*86d0*/  MOV R0, R3 ;  /* 0x0000000300007202 */ /* 0x000fe20000000f00 */
[----:B------:R-:W-:Y:S02]  /*86e0*/  FADD.FTZ R2, R2, R25 ;  /* 0x0000001902027221 */ /* 0x000fe40000010000 */
[----:B------:R-:W-:Y:S02]  /*86f0*/  FADD.FTZ R26, R26, R35 ;  /* 0x000000231a1a7221 */ /* 0x000fe40000010000 */
[----:B------:R-:W-:Y:S01]  /*8700*/  FADD.FTZ R147, R147, R2 ;  /* 0x0000000293937221 */ /* 0x000fe20000010000 */
[----:B------:R-:W-:Y:S01]  /*8710*/  MOV R2, R32 ;  /* 0x0000002000027202 */ /* 0x000fe20000000f00 */
[----:B------:R-:W-:-:S07]  /*8720*/  FADD.FTZ R150, R21, R26 ;  /* 0x0000001a15967221 */ /* 0x000fce0000010000 */
.L_x_3640:
[----:B------:R-:W-:-:S13]  /*8730*/  ISETP.GE.AND P0, PT, R135, 0x1, PT ;  /* 0x000000018700780c */ /* 0x000fda0003f06270 */
[----:B------:R-:W-:Y:S05]  /*8740*/  @!P0 BRA `(.L_x_3648) ;  /* 0x00000028004c8947 */ /* 0x000fea0003800000 */
[----:B------:R-:W-:Y:S01]  /*8750*/  IMAD.U32 R144, R94, -0x80, RZ ;  /* 0xffffff805e907824 */ /* 0x000fe200078e00ff */
[----:B------:R-:W-:Y:S01]  /*8760*/  MOV R3, R0 ;  /* 0x0000000000037202 */ /* 0x000fe20000000f00 */
[----:B------:R-:W-:Y:S01]  /*8770*/  IMAD.MOV.U32 R85, RZ, RZ, R2 ;  /* 0x000000ffff557224 */ /* 0x000fe200078e0002 */
[----:B------:R-:W-:Y:S01]  /*8780*/  ULDC UR5, c[0x0][0x2d0] ;  /* 0x0000b40000057ab9 */ /* 0x000fe20000000800 */
[----:B------:R-:W-:Y:S01]  /*8790*/  ULDC UR4, c[0x0][0x2ec] ;  /* 0x0000bb0000047ab9 */ /* 0x000fe20000000800 */
[----:B------:R-:W-:-:S07]  /*87a0*/  SHF.R.S32.HI R143, RZ, 0x1f, R144 ;  /* 0x0000001fff8f7819 */ /* 0x000fce0000011490 */
.L_x_3652:
[----:B------:R-:W-:Y:S01]  /*87b0*/  ISETP.GE.AND P0, PT, R138, UR5, PT ;  /* 0x000000058a007c0c */ /* 0x000fe2000bf06270 */
[----:B------:R-:W-:Y:S04]  /*87c0*/  DEPBAR.LE SB0, 0x0 ;  /* 0x000080000000791a */ /* 0x000fe80000000000 */
[----:B------:R-:W-:Y:S01]  /*87d0*/  BAR.SYNC.DEFER_BLOCKING 0x0 ;  /* 0x0000000000007b1d */ /* 0x000fe20000010000 */
[----:B------:R-:W-:Y:S01]  /*87e0*/  IMAD.MOV.U32 R8, RZ, RZ, R144 ;  /* 0x000000ffff087224 */ /* 0x000fe200078e0090 */
[----:B------:R-:W-:Y:S06]  /*87f0*/  MOV R9, R143 ;  /* 0x0000008f00097202 */ /* 0x000fec0000000f00 */
[----:B------:R-:W1:Y:S08]  /*8800*/  @!P0 LDC.64 R152, c[0x0][0x250] ;  /* 0x00009400ff988b82 */ /* 0x000e700000000a00 */
[----:B------:R-:W2:Y:S01]  /*8810*/  @!P0 LDC.64 R86, c[0x0][0x250] ;  /* 0x00009400ff568b82 */ /* 0x000ea20000000a00 */
[----:B------:R-:W-:Y:S05]  /*8820*/  @!P6 BRA `(.L_x_3649) ;  /* 0x0000000000f4e947 */ /* 0x000fea0003800000 */
[----:B------:R-:W3:Y:S01]  /*8830*/  LDC R0, c[0x0][0x380] ;  /* 0x0000e000ff007b82 */ /* 0x000ee20000000800 */
[----:B------:R-:W-:Y:S04]  /*8840*/  SHF.L.U32 R11, R135, 0x7, RZ ;  /* 0x00000007870b7819 */ /* 0x000fe800000006ff */
[----:B------:R-:W-:Y:S01]  /*8850*/  IABS R6, R11 ;  /* 0x0000000b00067213 */ /* 0x000fe20000000000 */
[C---:B------:R-:W-:Y:S01]  /*8860*/  VIADD R5, R11.reuse, 0xffffff80 ;  /* 0xffffff800b057836 */ /* 0x040fe20000000000 */
[-C--:B---3--:R-:W-:Y:S02]  /*8870*/  IABS R2, R0.reuse ;  /* 0x0000000000027213 */ /* 0x088fe40000000000 */
[-C--:B------:R-:W-:Y:S02]  /*8880*/  LOP3.LUT R11, R11, R0.reuse, RZ, 0x3c, !PT ;  /* 0x000000000b0b7212 */ /* 0x080fe400078e3cff */
[----:B------:R-:W3:Y:S10]  /*8890*/  I2F.RP R10, R2 ;  /* 0x00000002000a7306 */ /* 0x000ef40000209400 */
[----:B---3--:R-:W3:Y:S02]  /*88a0*/  MUFU.RCP R4, R10 ;  /* 0x0000000a00047308 */ /* 0x008ee40000001000 */
[----:B---3--:R-:W-:Y:S01]  /*88b0*/  VIADD R8, R4, 0xffffffe ;  /* 0x0ffffffe04087836 */ /* 0x008fe20000000000 */
[----:B------:R-:W-:Y:S02]  /*88c0*/  IABS R4, R5 ;  /* 0x0000000500047213 */ /* 0x000fe40000000000 */
[----:B------:R-:W-:Y:S05]  /*88d0*/  LOP3.LUT R5, R5, R0, RZ, 0x3c, !PT ;  /* 0x0000000005057212 */ /* 0x000fea00078e3cff */
[----:B------:R-:W3:Y:S01]  /*88e0*/  F2I.FTZ.U32.TRUNC.NTZ R9, R8 ;  /* 0x0000000800097305 */ /* 0x000ee2000021f000 */
[----:B------:R-:W-:Y:S01]  /*88f0*/  ISETP.GE.AND P1, PT, R5, RZ, PT ;  /* 0x000000ff0500720c */ /* 0x000fe20003f26270 */
[--C-:B---3--:R-:W-:Y:S02]  /*8900*/  IMAD.MOV R7, RZ, RZ, -R9.reuse ;  /* 0x000000ffff077224 */ /* 0x108fe400078e0a09 */
        /* <DEDUP_REMOVED lines=18> */
[----:B------:R-:W-:Y:S01]  /*8a30*/  ISETP.NE.AND P3, PT, R0, RZ, PT ;  /* 0x000000ff0000720c */ /* 0x000fe20003f65270 */
[----:B------:R-:W3:Y:S01]  /*8a40*/  LDC.64 R6, c[0x0][0x250] ;  /* 0x00009400ff067b82 */ /* 0x000ee20000000a00 */
        /* <DEDUP_REMOVED lines=14> */
[----:B------:R-:W-:Y:S02]  /*8b30*/  IMAD R11, R11, R0, -0x80 ;  /* 0xffffff800b0b7424 */ /* 0x000fe400078e0200 */
[----:B------:R-:W4:Y:S03]  /*8b40*/  LDG.E R9, desc[UR10][R14.64] ;  /* 0x0000000a0e097981 */ /* 0x000f26000c1e1900 */
[----:B------:R-:W-:Y:S05]  /*8b50*/  SHF.R.S32.HI R13, RZ, 0x1f, R11 ;  /* 0x0000001fff0d7819 */ /* 0x000fea000001140b */
[----:B---3--:R-:W-:Y:S04]  /*8b60*/  IMAD R0, R13, R6, RZ ;  /* 0x000000060d007224 */ /* 0x008fe800078e02ff */
[----:B------:R-:W-:Y:S01]  /*8b70*/  IMAD R0, R11, R7, R0 ;  /* 0x000000070b007224 */ /* 0x000fe200078e0200 */
[----:B----4-:R-:W-:Y:S01]  /*8b80*/  IADD3 R2, -R9, R2, RZ ;  /* 0x0000000209027210 */ /* 0x010fe20007ffe1ff */
[----:B------:R-:W-:Y:S03]  /*8b90*/  IMAD.WIDE.U32 R8, R11, R6, RZ ;  /* 0x000000060b087225 */ /* 0x000fe600078e00ff */
[----:B------:R-:W-:Y:S01]  /*8ba0*/  SHF.R.S32.HI R7, RZ, 0x1f, R2 ;  /* 0x0000001fff077819 */ /* 0x000fe20000011402 */
[----:B------:R-:W-:Y:S04]  /*8bb0*/  IMAD.IADD R9, R9, 0x1, R0 ;  /* 0x0000000109097824 */ /* 0x000fe800078e0200 */
[-C--:B-----5:R-:W-:Y:S02]  /*8bc0*/  IMAD R7, R7, R4.reuse, RZ ;  /* 0x0000000407077224 */ /* 0x0a0fe400078e02ff */
[C---:B------:R-:W-:Y:S04]  /*8bd0*/  IMAD.WIDE.U32 R8, R2.reuse, R4, R8 ;  /* 0x0000000402087225 */ /* 0x040fe800078e0008 */
[----:B------:R-:W-:Y:S05]  /*8be0*/  IMAD R7, R2, R5, R7 ;  /* 0x0000000502077224 */ /* 0x000fea00078e0207 */
[----:B------:R-:W-:Y:S07]  /*8bf0*/  IADD3 R9, R9, R7, RZ ;  /* 0x0000000709097210 */ /* 0x000fee0007ffe0ff */
.L_x_3649:
[-C--:B-1----:R-:W-:Y:S01]  /*8c00*/  @!P0 LEA R0, P2, R152, R8.reuse, 0x6 ;  /* 0x0000000898008211 */ /* 0x082fe200078430ff */
[----:B--2---:R-:W-:Y:S01]  /*8c10*/  @!P0 IMAD R87, R87, 0x60, RZ ;  /* 0x0000006057578824 */ /* 0x004fe200078e02ff */
[----:B------:R-:W-:Y:S01]  /*8c20*/  @!P0 IADD3 R2, P1, R133, R8, RZ ;  /* 0x0000000885028210 */ /* 0x000fe20007f3e0ff */
[----:B------:R-:W-:Y:S01]  /*8c30*/  @!P0 IMAD.WIDE.U32 R154, R86, 0x60, R8 ;  /* 0x00000060569a8825 */ /* 0x000fe200078e0008 */
[-C--:B------:R-:W-:Y:S01]  /*8c40*/  LEA R86, P4, R8, R148.reuse, 0x1 ;  /* 0x0000009408567211 */ /* 0x080fe200078808ff */
[----:B------:R-:W-:Y:S01]  /*8c50*/  @P0 STS [R136+0x3000], RZ ;  /* 0x003000ff88000388 */ /* 0x000fe20000000800 */
[----:B------:R-:W-:Y:S01]  /*8c60*/  @!P0 LEA.HI.X R153, R152, R9, R153, 0x6, P2 ;  /* 0x0000000998998211 */ /* 0x000fe200010f3499 */
[----:B------:R-:W-:Y:S01]  /*8c70*/  @!P0 IMAD.IADD R152, R87, 0x1, R155 ;  /* 0x0000000157988824 */ /* 0x000fe200078e029b */
[-CC-:B------:R-:W-:Y:S01]  /*8c80*/  LEA.HI.X R87, R8, R149.reuse, R9.reuse, 0x1, P4 ;  /* 0x0000009508577211 */ /* 0x180fe200020f0c09 */
[----:B------:R-:W-:Y:S01]  /*8c90*/  @P0 STS [R136+0x3004], RZ ;  /* 0x003004ff88000388 */ /* 0x000fe20000000800 */
[----:B------:R-:W-:Y:S01]  /*8ca0*/  @!P0 IMAD.X R84, R132, 0x1, R9, P1 ;  /* 0x0000000184548824 */ /* 0x000fe200008e0609 */
[-C--:B------:R-:W-:Y:S02]  /*8cb0*/  @!P0 LEA R158, P3, R2, R148.reuse, 0x1 ;  /* 0x00000094029e8211 */ /* 0x080fe400078608ff */
[----:B------:R-:W-:Y:S01]  /*8cc0*/  @P0 STS.64 [R136+0x3008], RZ ;  /* 0x003008ff88000388 */ /* 0x000fe20000000a00 */
[-C--:B------:R-:W-:Y:S02]  /*8cd0*/  @!P0 LEA R156, P2, R0, R148.reuse, 0x1 ;  /* 0x00000094009c8211 */ /* 0x080fe400078408ff */
[-C--:B------:R-:W-:Y:S01]  /*8ce0*/  @!P0 LEA.HI.X R159, R2, R149.reuse, R84, 0x1, P3 ;  /* 0x00000095029f8211 */ /* 0x080fe200018f0c54 */
[----:B------:R-:W-:Y:S01]  /*8cf0*/  @!PT LDS RZ, [RZ] ;  /* 0x00000000fffff984 */ /* 0x000fe20000000800 */
[----:B------:R-:W-:Y:S01]  /*8d00*/  @!PT LDS RZ, [RZ] ;  /* 0x00000000fffff984 */ /* 0x000fe20000000800 */
[----:B------:R-:W-:Y:S01]  /*8d10*/  @!PT LDS RZ, [RZ] ;  /* 0x00000000fffff984 */ /* 0x000fe20000000800 */
[----:B------:R-:W-:Y:S01]  /*8d20*/  @!P0 LDGSTS.E.BYPASS.LTC128B.128 [R136+0x3000], desc[UR10][R86.64] ;  /* 0x0300000056888fae */ /* 0x000fe2000b901d4a */
[-C--:B------:R-:W-:Y:S02]  /*8d30*/  @!P0 LEA.HI.X R157, R0, R149.reuse, R153, 0x1, P2 ;  /* 0x00000095009d8211 */ /* 0x080fe400010f0c99 */
[C---:B------:R-:W-:Y:S01]  /*8d40*/  @!P0 LEA R148, P1, R154.reuse, R148, 0x1 ;  /* 0x000000949a948211 */ /* 0x040fe200078208ff */
[----:B------:R-:W-:Y:S03]  /*8d50*/  @P0 STS.128 [R136+0x3800], RZ ;  /* 0x003800ff88000388 */ /* 0x000fe60000000c00 */
[----:B------:R-:W-:Y:S01]  /*8d60*/  @!P0 LEA.HI.X R149, R154, R149, R152, 0x1, P1 ;  /* 0x000000959a958211 */ /* 0x000fe200008f0c98 */
[----:B------:R-:W-:Y:S01]  /*8d70*/  @!PT LDS RZ, [RZ] ;  /* 0x00000000fffff984 */ /* 0x000fe20000000800 */
[----:B------:R-:W-:Y:S01]  /*8d80*/  @!PT LDS RZ, [RZ] ;  /* 0x00000000fffff984 */ /* 0x000fe20000000800 */
[----:B------:R-:W-:Y:S01]  /*8d90*/  @!PT LDS RZ, [RZ] ;  /* 0x00000000fffff984 */ /* 0x000fe20000000800 */
[----:B------:R-:W-:Y:S01]  /*8da0*/  @!P0 LDGSTS.E.BYPASS.LTC128B.128 [R136+0x3800], desc[UR10][R158.64] ;  /* 0x038000009e888fae */ /* 0x000fe2000b901d4a */
[----:B------:R-:W-:Y:S03]  /*8db0*/  ISETP.GE.AND P1, PT, R135, 0x2, PT ;  /* 0x000000028700780c */ /* 0x000fe60003f26270 */
        /* <DEDUP_REMOVED lines=11> */
[----:B------:R-:W2:Y:S04]  /*8e70*/  LDSM.16.M88.4 R92, [R127+0x1000] ;  /* 0x001000007f5c783b */ /* 0x000ea80000000200 */
[----:B------:R-:W3:Y:S04]  /*8e80*/  LDSM.16.M88.4 R96, [R127+0x1400] ;  /* 0x001400007f60783b */ /* 0x000ee80000000200 */
[----:B------:R-:W4:Y:S04]  /*8e90*/  LDSM.16.M88.4 R100, [R127+0x1800] ;  /* 0x001800007f64783b */ /* 0x000f280000000200 */
[----:B------:R-:W5:Y:S04]  /*8ea0*/  LDSM.16.M88.4 R104, [R127+0x1c00] ;  /* 0x001c00007f68783b */ /* 0x000f680000000200 */
[----:B------:R-:W0:Y:S01]  /*8eb0*/  LDGDEPBAR ;  /* 0x00000000000079af */ /* 0x000e220000000000 */
[----:B-1----:R-:W-:Y:S03]  /*8ec0*/  IMAD.MOV.U32 R148, RZ, RZ, R86 ;  /* 0x000000ffff947224 */ /* 0x002fe600078e0056 */
[----:B------:R-:W1:Y:S01]  /*8ed0*/  LDSM.16.M88.4 R108, [R127+0x2000] ;  /* 0x002000007f6c783b */ /* 0x000e620000000200 */
[----:B------:R-:W-:Y:S03]  /*8ee0*/  IMAD.MOV.U32 R149, RZ, RZ, R87 ;  /* 0x000000ffff957224 */ /* 0x000fe600078e0057 */
[----:B------:R-:W1:Y:S04]  /*8ef0*/  LDSM.16.M88.4 R112, [R127+0x2400] ;  /* 0x002400007f70783b */ /* 0x000e680000000200 */
[----:B------:R-:W1:Y:S04]  /*8f00*/  LDSM.16.M88.4 R116, [R127+0x2800] ;  /* 0x002800007f74783b */ /* 0x000e680000000200 */
[----:B------:R-:W1:Y:S01]  /*8f10*/  LDSM.16.M88.4 R120, [R127+0x2c00] ;  /* 0x002c00007f78783b */ /* 0x000e620000000200 */
[C---:B--2---:R-:W-:Y:S06]  /*8f20*/  HMMA.16816.F32 R4, R88.reuse, R92, RZ ;  /* 0x0000005c5804723c */ /* 0x044fec00000018ff */
[C---:B------:R-:W-:Y:S01]  /*8f30*/  HMMA.16816.F32 R8, R88.reuse, R94, RZ ;  /* 0x0000005e5808723c */ /* 0x040fe200000018ff */
[----:B------:R-:W-:Y:S05]  /*8f40*/  LDSM.16.M88.4 R92, [R128] ;  /* 0x00000000805c783b */ /* 0x000fea0000000200 */
[C---:B---3--:R-:W-:Y:S06]  /*8f50*/  HMMA.16816.F32 R12, R88.reuse, R96, RZ ;  /* 0x00000060580c723c */ /* 0x048fec00000018ff */
[C---:B------:R-:W-:Y:S01]  /*8f60*/  HMMA.16816.F32 R16, R88.reuse, R98, RZ ;  /* 0x000000625810723c */ /* 0x040fe200000018ff */
[----:B------:R-:W2:Y:S05]  /*8f70*/  LDSM.16.M88.4 R96, [R126] ;  /* 0x000000007e60783b */ /* 0x000eaa0000000200 */
[C---:B----4-:R-:W-:Y:S06]  /*8f80*/  HMMA.16816.F32 R20, R88.reuse, R100, RZ ;  /* 0x000000645814723c */ /* 0x050fec00000018ff */
[C---:B------:R-:W-:Y:S06]  /*8f90*/  HMMA.16816.F32 R24, R88.reuse, R102, RZ ;  /* 0x000000665818723c */ /* 0x040fec00000018ff */
[C---:B-----5:R-:W-:Y:S06]  /*8fa0*/  HMMA.16816.F32 R28, R88.reuse, R104, RZ ;  /* 0x00000068581c723c */ /* 0x060fec00000018ff */
        /* <DEDUP_REMOVED lines=10> */
[C---:B--2---:R-:W-:Y:S06]  /*9050*/  HMMA.16816.F32 R4, R92.reuse, R96, R4 ;  /* 0x000000605c04723c */ /* 0x044fec0000001804 */
[C---:B------:R-:W-:Y:S01]  /*9060*/  HMMA.16816.F32 R8, R92.reuse, R98, R8 ;  /* 0x000000625c08723c */ /* 0x040fe20000001808 */
[----:B------:R-:W2:Y:S05]  /*9070*/  LDSM.16.M88.4 R96, [R126+0x800] ;  /* 0x000800007e60783b */ /* 0x000eaa0000000200 */
[C---:B-1----:R-:W-:Y:S06]  /*9080*/  HMMA.16816.F32 R12, R92.reuse, R88, R12 ;  /* 0x000000585c0c723c */ /* 0x042fec000000180c */
[C---:B------:R-:W-:Y:S01]  /*9090*/  HMMA.16816.F32 R16, R92.reuse, R90, R16 ;  /* 0x0000005a5c10723c */ /* 0x040fe20000001810 */
        /* <DEDUP_REMOVED lines=12> */
[----:B------:R-:W1:Y:S01]  /*9160*/  LDSM.16.M88.4 R88, [R126+0x1c00] ;  /* 0x001c00007e58783b */ /* 0x000e620000000200 */
[----:B------:R-:W-:Y:S04]  /*9170*/  DEPBAR.LE SB0, 0x0 ;  /* 0x000080000000791a */ /* 0x000fe80000000000 */
[C---:B--2---:R-:W-:Y:S01]  /*9180*/  HMMA.16816.F32 R52, R92.reuse, R96, R52 ;  /* 0x000000605c34723c */ /* 0x044fe20000001834 */
[----:B------:R-:W-:Y:S05]  /*9190*/  BAR.SYNC.DEFER_BLOCKING 0x0 ;  /* 0x0000000000007b1d */ /* 0x000fea0000010000 */
        /* <DEDUP_REMOVED lines=18> */
[----:B------:R-:W1:Y:S10]  /*92c0*/  I2F.RP R92, R84 ;  /* 0x00000054005c7306 */ /* 0x000e740000209400 */
        /* <DEDUP_REMOVED lines=26> */
[----:B------:R-:W1:Y:S01]  /*9470*/  LDC R84, c[0x0][0x24c] ;  /* 0x00009300ff547b82 */ /* 0x000e620000000800 */
[----:B------:R-:W-:Y:S08]  /*9480*/  ISETP.NE.AND P3, PT, R2, RZ, PT ;  /* 0x000000ff0200720c */ /* 0x000ff00003f65270 */
        /* <DEDUP_REMOVED lines=11> */
[----:B------:R-:W3:Y:S01]  /*9540*/  LDG.E R88, desc[UR10][R98.64] ;  /* 0x0000000a62587981 */ /* 0x000ee2000c1e1900 */
[----:B------:R-:W4:Y:S03]  /*9550*/  LDC.64 R86, c[0x0][0x230] ;  /* 0x00008c00ff567b82 */ /* 0x000f260000000a00 */
[----:B------:R-:W-:Y:S01]  /*9560*/  IMAD R2, R93, R2, -0x80 ;  /* 0xffffff805d027424 */ /* 0x000fe200078e0202 */
[----:B------:R-:W3:Y:S03]  /*9570*/  LDG.E R91, desc[UR10][R96.64] ;  /* 0x0000000a605b7981 */ /* 0x000ee6000c1e1900 */
[-C--:B------:R-:W-:Y:S01]  /*9580*/  IMAD.WIDE.U32 R94, R2, R89.reuse, RZ ;  /* 0x00000059025e7225 */ /* 0x080fe200078e00ff */
[----:B------:R-:W-:Y:S05]  /*9590*/  SHF.R.S32.HI R90, RZ, 0x1f, R2 ;  /* 0x0000001fff5a7819 */ /* 0x000fea0000011402 */
[----:B------:R-:W-:Y:S04]  /*95a0*/  IMAD R93, R90, R89, RZ ;  /* 0x000000595a5d7224 */ /* 0x000fe800078e02ff */
[----:B-1----:R-:W-:Y:S05]  /*95b0*/  IMAD R93, R2, R84, R93 ;  /* 0x00000054025d7224 */ /* 0x002fea00078e025d */
[----:B------:R-:W-:Y:S01]  /*95c0*/  IADD3 R95, R95, R93, RZ ;  /* 0x0000005d5f5f7210 */ /* 0x000fe20007ffe0ff */
[----:B---3--:R-:W-:Y:S04]  /*95d0*/  IMAD.IADD R88, R88, 0x1, -R91 ;  /* 0x0000000158587824 */ /* 0x008fe800078e0a5b */
[CC--:B----4-:R-:W-:Y:S01]  /*95e0*/  IMAD.WIDE.U32 R94, R88.reuse, R86.reuse, R94 ;  /* 0x00000056585e7225 */ /* 0x0d0fe200078e005e */
[----:B------:R-:W-:Y:S05]  /*95f0*/  SHF.R.S32.HI R91, RZ, 0x1f, R88 ;  /* 0x0000001fff5b7819 */ /* 0x000fea0000011458 */
[----:B------:R-:W-:Y:S01]  /*9600*/  IMAD R91, R91, R86, RZ ;  /* 0x000000565b5b7224 */ /* 0x000fe200078e02ff */
[----:B------:R-:W-:Y:S03]  /*9610*/  MOV R86, R94 ;  /* 0x0000005e00567202 */ /* 0x000fe60000000f00 */
[----:B------:R-:W-:Y:S04]  /*9620*/  IMAD R91, R88, R87, R91 ;  /* 0x00000057585b7224 */ /* 0x000fe800078e025b */
[----:B------:R-:W-:Y:S07]  /*9630*/  IMAD.IADD R87, R95, 0x1, R91 ;  /* 0x000000015f577824 */ /* 0x000fee00078e025b */
.L_x_3651:
[----:B------:R1:W-:Y:S01]  /*9640*/  @P0 STS [R136+0x1000], RZ ;  /* 0x001000ff88000388 */ /* 0x0003e20000000800 */
[----:B------:R-:W3:Y:S01]  /*9650*/  @!P0 LDC R2, c[0x0][0x24c] ;  /* 0x00009300ff028b82 */ /* 0x000ee20000000800 */
[C---:B------:R-:W-:Y:S01]  /*9660*/  LEA R96, P4, R86.reuse, R146, 0x1 ;  /* 0x0000009256607211 */ /* 0x040fe200078808ff */
[C---:B------:R-:W-:Y:S01]  /*9670*/  @!P0 IMAD.WIDE.U32 R90, R89.reuse, 0x60, R86 ;  /* 0x00000060595a8825 */ /* 0x040fe200078e0056 */
[----:B------:R1:W-:Y:S02]  /*9680*/  @P0 STS [R136+0x1004], RZ ;  /* 0x001004ff88000388 */ /* 0x0003e40000000800 */
[-C--:B------:R-:W-:Y:S02]  /*9690*/  @!P0 LEA R88, P2, R89, R86.reuse, 0x6 ;  /* 0x0000005659588211 */ /* 0x080fe400078430ff */
[----:B------:R1:W-:Y:S01]  /*96a0*/  @P0 STS.64 [R136+0x1008], RZ ;  /* 0x001008ff88000388 */ /* 0x0003e20000000a00 */
[----:B------:R-:W-:Y:S02]  /*96b0*/  @!P0 IADD3 R84, P1, R131, R86, RZ ;  /* 0x0000005683548210 */ /* 0x000fe40007f3e0ff */
[--C-:B------:R-:W-:Y:S02]  /*96c0*/  LEA.HI.X R97, R86, R145, R87.reuse, 0x1, P4 ;  /* 0x0000009156617211 */ /* 0x100fe400020f0c57 */
[----:B--2---:R-:W-:Y:S01]  /*96d0*/  @!P0 LEA.HI.X R0, R89, R87, R0, 0x6, P2 ;  /* 0x0000005759008211 */ /* 0x004fe200010f3400 */
[----:B------:R-:W-:Y:S01]  /*96e0*/  @!P0 IMAD.X R89, R130, 0x1, R87, P1 ;  /* 0x0000000182598824 */ /* 0x000fe200008e0657 */
[-C--:B------:R-:W-:Y:S01]  /*96f0*/  @!P0 LEA R94, P3, R84, R146.reuse, 0x1 ;  /* 0x00000092545e8211 */ /* 0x080fe200078608ff */
[----:B------:R-:W-:Y:S01]  /*9700*/  @!PT LDS RZ, [RZ] ;  /* 0x00000000fffff984 */ /* 0x000fe20000000800 */
[----:B------:R-:W-:Y:S01]  /*9710*/  @!PT LDS RZ, [RZ] ;  /* 0x00000000fffff984 */ /* 0x000fe20000000800 */
[----:B------:R-:W-:Y:S01]  /*9720*/  @!PT LDS RZ, [RZ] ;  /* 0x00000000fffff984 */ /* 0x000fe20000000800 */
[----:B------:R1:W-:Y:S01]  /*9730*/  @!P0 LDGSTS.E.BYPASS.LTC128B.128 [R136+0x1000], desc[UR10][R96.64] ;  /* 0x0100000060888fae */ /* 0x0003e2000b901d4a */
[-C--:B------:R-:W-:Y:S02]  /*9740*/  @!P0 LEA R92, P2, R88, R146.reuse, 0x1 ;  /* 0x00000092585c8211 */ /* 0x080fe400078408ff */
[-C--:B------:R-:W-:Y:S01]  /*9750*/  @!P0 LEA.HI.X R95, R84, R145.reuse, R89, 0x1, P3 ;  /* 0x00000091545f8211 */ /* 0x080fe200018f0c59 */
[----:B------:R1:W-:Y:S01]  /*9760*/  @P0 STS.128 [R136+0x1800], RZ ;  /* 0x001800ff88000388 */ /* 0x0003e20000000c00 */
[-C--:B------:R-:W-:Y:S02]  /*9770*/  @!P0 LEA.HI.X R93, R88, R145.reuse, R0, 0x1, P2 ;  /* 0x00000091585d8211 */ /* 0x080fe400010f0c00 */
[----:B------:R-:W-:Y:S01]  /*9780*/  @!P0 LEA R98, P1, R90, R146, 0x1 ;  /* 0x000000925a628211 */ /* 0x000fe200078208ff */
[----:B------:R-:W-:Y:S01]  /*9790*/  @!PT LDS RZ, [RZ] ;  /* 0x00000000fffff984 */ /* 0x000fe20000000800 */
[----:B------:R-:W-:Y:S01]  /*97a0*/  @!PT LDS RZ, [RZ] ;  /* 0x00000000fffff984 */ /* 0x000fe20000000800 */
[----:B------:R-:W-:Y:S01]  /*97b0*/  @!PT LDS RZ, [RZ] ;  /* 0x00000000fffff984 */ /* 0x000fe20000000800 */
[----:B------:R1:W-:Y:S01]  /*97c0*/  @!P0 LDGSTS.E.BYPASS.LTC128B.128 [R136+0x1800], desc[UR10][R94.64] ;  /* 0x018000005e888fae */ /* 0x0003e2000b901d4a */
[----:B---3--:R-:W-:Y:S02]  /*97d0*/  @!P0 IMAD R2, R2, 0x60, RZ ;  /* 0x0000006002028824 */ /* 0x008fe400078e02ff */
[----:B------:R-:W-:Y:S01]  /*97e0*/  IMAD.MOV.U32 R146, RZ, RZ, R96 ;  /* 0x000000ffff927224 */ /* 0x000fe200078e0060 */
[----:B------:R1:W-:Y:S01]  /*97f0*/  @P0 STS.128 [R136+0x2000], RZ ;  /* 0x002000ff88000388 */ /* 0x0003e20000000c00 */
[----:B------:R-:W-:Y:S03]  /*9800*/  @!P0 IMAD.IADD R2, R2, 0x1, R91 ;  /* 0x0000000102028824 */ /* 0x000fe600078e025b */
[----:B------:R-:W-:Y:S01]  /*9810*/  @!PT LDS RZ, [RZ] ;  /* 0x00000000fffff984 */ /* 0x000fe20000000800 */
[----:B------:R-:W-:Y:S01]  /*9820*/  @!PT LDS RZ, [RZ] ;  /* 0x00000000fffff984 */ /* 0x000fe20000000800 */
[----:B------:R-:W-:Y:S01]  /*9830*/  @!PT LDS RZ, [RZ] ;  /* 0x00000000fffff984 */ /* 0x000fe20000000800 */
[----:B------:R1:W-:Y:S02]  /*9840*/  @!P0 LDGSTS.E.BYPASS.LTC128B.128 [R136+0x2000], desc[UR10][R92.64] ;  /* 0x020000005c888fae */ /* 0x0003e4000b901d4a */
[----:B------:R-:W-:Y:S01]  /*9850*/  @!P0 LEA.HI.X R99, R90, R145, R2, 0x1, P1 ;  /* 0x000000915a638211 */ /* 0x000fe200008f0c02 */
[----:B------:R-:W-:Y:S01]  /*9860*/  IMAD.MOV.U32 R145, RZ, RZ, R97 ;  /* 0x000000ffff917224 */ /* 0x000fe200078e0061 */
[----:B------:R1:W-:Y:S04]  /*9870*/  @P0 STS.128 [R136+0x2800], RZ ;  /* 0x002800ff88000388 */ /* 0x0003e80000000c00 */
[----:B------:R-:W-:Y:S01]  /*9880*/  @!PT LDS RZ, [RZ] ;  /* 0x00000000fffff984 */ /* 0x000fe20000000800 */
[----:B------:R-:W-:Y:S01]  /*9890*/  @!PT LDS RZ, [RZ] ;  /* 0x00000000fffff984 */ /* 0x000fe20000000800 */
[----:B------:R-:W-:Y:S01]  /*98a0*/  @!PT LDS RZ, [RZ] ;  /* 0x00000000fffff984 */ /* 0x000fe20000000800 */
[----:B------:R1:W-:Y:S04]  /*98b0*/  @!P0 LDGSTS.E.BYPASS.LTC128B.128 [R136+0x2800], desc[UR10][R98.64] ;  /* 0x0280000062888fae */ /* 0x0003e8000b901d4a */
[----:B------:R-:W0:Y:S02]  /*98c0*/  LDGDEPBAR ;  /* 0x00000000000079af */ /* 0x000e240000000000 */
.L_x_3650:
[----:B------:R-:W-:Y:S01]  /*98d0*/  FMNMX.FTZ R0, R4, R85, !PT ;  /* 0x0000005504007209 */ /* 0x000fe20007810000 */
[----:B-1----:R-:W-:Y:S01]  /*98e0*/  LDSM.16.MT88.4 R96, [R124+0x3400] ;  /* 0x003400007c60783b */ /* 0x002fe20000004200 */
        /* <DEDUP_REMOVED lines=72> */
[----:B------:R-:W-:Y:S01]  /*9d70*/  FMUL.FTZ R87, R0, UR4 ;  /* 0x0000000400577c20 */ /* 0x000fe20008410000 */
[C---:B------:R-:W-:Y:S01]  /*9d80*/  FSETP.NEU.FTZ.AND P0, PT, R2.reuse, -INF , PT ;  /* 0xff8000000200780b */ /* 0x040fe20003f1d000 */
[C---:B------:R-:W-:Y:S01]  /*9d90*/  FMUL.FTZ R112, R2.reuse, UR4 ;  /* 0x0000000402707c20 */ /* 0x040fe20008410000 */
[----:B------:R-:W-:Y:S01]  /*9da0*/  FADD.FTZ R84, -R2, R85 ;  /* 0x0000005502547221 */ /* 0x000fe20000010100 */
[----:B------:R-:W-:Y:S03]  /*9db0*/  FMUL.FTZ R86, R3, UR4 ;  /* 0x0000000403567c20 */ /* 0x000fe60008410000 */
[----:B------:R-:W-:Y:S01]  /*9dc0*/  FSEL R112, R112, RZ, P0 ;  /* 0x000000ff70707208 */ /* 0x000fe20000000000 */
[----:B------:R-:W1:Y:S01]  /*9dd0*/  MUFU.EX2 R3, R86 ;  /* 0x0000005600037308 */ /* 0x000e620000000800 */
[----:B------:R-:W-:Y:S01]  /*9de0*/  FMUL.FTZ R85, R84, UR4 ;  /* 0x0000000454557c20 */ /* 0x000fe20008410000 */
[----:B------:R-:W-:Y:S02]  /*9df0*/  FSETP.NEU.FTZ.AND P0, PT, R0, -INF , PT ;  /* 0xff8000000000780b */ /* 0x000fe40003f1d000 */
[--C-:B------:R-:W-:Y:S01]  /*9e00*/  FFMA.FTZ R92, R16, UR4, -R112.reuse ;  /* 0x00000004105c7c23 */ /* 0x100fe20008010870 */
[--C-:B------:R-:W-:Y:S01]  /*9e10*/  FFMA.FTZ R100, R5, UR4, -R112.reuse ;  /* 0x0000000405647c23 */ /* 0x100fe20008010870 */
[--C-:B------:R-:W-:Y:S01]  /*9e20*/  FFMA.FTZ R104, R9, UR4, -R112.reuse ;  /* 0x0000000409687c23 */ /* 0x100fe20008010870 */
        /* <DEDUP_REMOVED lines=15> */
[C---:B-1----:R-:W-:Y:S01]  /*9f20*/  FMUL.FTZ R70, R3.reuse, R70 ;  /* 0x0000004603467220 */ /* 0x042fe20000410000 */
[C---:B------:R-:W-:Y:S03]  /*9f30*/  FMUL.FTZ R71, R3.reuse, R71 ;  /* 0x0000004703477220 */ /* 0x040fe60000410000 */
[----:B------:R1:W-:Y:S01]  /*9f40*/  MUFU.EX2 R14, R92 ;  /* 0x0000005c000e7308 */ /* 0x0003e20000000800 */
[C---:B--2---:R-:W-:Y:S01]  /*9f50*/  FMUL.FTZ R68, R84.reuse, R68 ;  /* 0x0000004454447220 */ /* 0x044fe20000410000 */
[C---:B------:R-:W-:Y:S01]  /*9f60*/  FMUL.FTZ R69, R84.reuse, R69 ;  /* 0x0000004554457220 */ /* 0x040fe20000410000 */
[C---:B------:R-:W-:Y:S01]  /*9f70*/  FMUL.FTZ R72, R84.reuse, R72 ;  /* 0x0000004854487220 */ /* 0x040fe20000410000 */
[C---:B------:R-:W-:Y:S01]  /*9f80*/  FMUL.FTZ R73, R84.reuse, R73 ;  /* 0x0000004954497220 */ /* 0x040fe20000410000 */
[C---:B------:R-:W-:Y:S01]  /*9f90*/  FMUL.FTZ R74, R3.reuse, R74 ;  /* 0x0000004a034a7220 */ /* 0x040fe20000410000 */
[----:B------:R-:W-:Y:S01]  /*9fa0*/  FMUL.FTZ R75, R3, R75 ;  /* 0x0000004b034b7220 */ /* 0x000fe20000410000 */
[C---:B------:R-:W-:Y:S03]  /*9fb0*/  FMUL.FTZ R76, R84.reuse, R76 ;  /* 0x0000004c544c7220 */ /* 0x040fe60000410000 */
[----:B------:R-:W-:Y:S01]  /*9fc0*/  MUFU.EX2 R101, R101 ;  /* 0x0000006500657308 */ /* 0x000fe20000000800 */
[--C-:B---3--:R-:W-:Y:S01]  /*9fd0*/  FFMA.FTZ R88, R19, UR4, -R87.reuse ;  /* 0x0000000413587c23 */ /* 0x108fe20008010857 */
[C---:B------:R-:W-:Y:S01]  /*9fe0*/  FMUL.FTZ R77, R84.reuse, R77 ;  /* 0x0000004d544d7220 */ /* 0x040fe20000410000 */
[C---:B------:R-:W-:Y:S01]  /*9ff0*/  FMUL.FTZ R78, R3.reuse, R78 ;  /* 0x0000004e034e7220 */ /* 0x040fe20000410000 */
[C---:B------:R-:W-:Y:S01]  /*a000*/  FMUL.FTZ R79, R3.reuse, R79 ;  /* 0x0000004f034f7220 */ /* 0x040fe20000410000 */
[C---:B------:R-:W-:Y:S01]  /*a010*/  FMUL.FTZ R80, R84.reuse, R80 ;  /* 0x0000005054507220 */ /* 0x040fe20000410000 */
[----:B------:R-:W-:Y:S01]  /*a020*/  FMUL.FTZ R81, R84, R81 ;  /* 0x0000005154517220 */ /* 0x000fe20000410000 */
[C---:B------:R-:W-:Y:S03]  /*a030*/  FMUL.FTZ R82, R3.reuse, R82 ;  /* 0x0000005203527220 */ /* 0x040fe60000410000 */
[----:B------:R-:W-:Y:S01]  /*a040*/  MUFU.EX2 R100, R100 ;  /* 0x0000006400647308 */ /* 0x000fe20000000800 */
[----:B-1----:R-:W1:Y:S01]  /*a050*/  LDSM.16.MT88.4 R92, [R125+0x3000] ;  /* 0x003000007d5c783b */ /* 0x002e620000004200 */
        /* <DEDUP_REMOVED lines=23> */
[----:B--2---:R-:W-:Y:S01]  /*a1d0*/  FFMA.FTZ R111, R3, R150, R102 ;  /* 0x00000096036f7223 */ /* 0x004fe20000010066 */
[--C-:B------:R-:W-:Y:S01]  /*a1e0*/  FFMA.FTZ R116, R41, UR4, -R112.reuse ;  /* 0x0000000429747c23 */ /* 0x100fe20008010870 */
[--C-:B------:R-:W-:Y:S01]  /*a1f0*/  FFMA.FTZ R162, R42, UR4, -R87.reuse ;  /* 0x000000042aa27c23 */ /* 0x100fe20008010857 */
[--C-:B------:R-:W-:Y:S01]  /*a200*/  FFMA.FTZ R157, R43, UR4, -R87.reuse ;  /* 0x000000042b9d7c23 */ /* 0x100fe20008010857 */
[--C-:B------:R-:W-:Y:S01]  /*a210*/  FFMA.FTZ R161, R44, UR4, -R112.reuse ;  /* 0x000000042ca17c23 */ /* 0x100fe20008010870 */
[--C-:B------:R-:W-:Y:S01]  /*a220*/  FFMA.FTZ R154, R45, UR4, -R112.reuse ;  /* 0x000000042d9a7c23 */ /* 0x100fe20008010870 */
[----:B------:R-:W-:Y:S03]  /*a230*/  FFMA.FTZ R156, R46, UR4, -R87 ;  /* 0x000000042e9c7c23 */ /* 0x000fe60008010857 */
[----:B------:R-:W-:Y:S01]  /*a240*/  MUFU.EX2 R104, R104 ;  /* 0x0000006800687308 */ /* 0x000fe20000000800 */
[----:B---3--:R-:W-:Y:S01]  /*a250*/  FADD.FTZ R111, R105, R111 ;  /* 0x0000006f696f7221 */ /* 0x008fe20000010000 */
[--C-:B------:R-:W-:Y:S01]  /*a260*/  FFMA.FTZ R163, R47, UR4, -R87.reuse ;  /* 0x000000042fa37c23 */ /* 0x100fe20008010857 */
[--C-:B------:R-:W-:Y:S01]  /*a270*/  FFMA.FTZ R150, R50, UR4, -R87.reuse ;  /* 0x0000000432967c23 */ /* 0x100fe20008010857 */
[--C-:B------:R-:W-:Y:S01]  /*a280*/  FFMA.FTZ R165, R51, UR4, -R87.reuse ;  /* 0x0000000433a57c23 */ /* 0x100fe20008010857 */
[--C-:B------:R-:W-:Y:S01]  /*a290*/  FFMA.FTZ R5, R52, UR4, -R112.reuse ;  /* 0x0000000434057c23 */ /* 0x100fe20008010870 */
[----:B------:R-:W-:Y:S01]  /*a2a0*/  ISETP.GT.AND P0, PT, R135, 0x1, PT ;  /* 0x000000018700780c */ /* 0x000fe20003f04270 */
[--C-:B------:R-:W-:Y:S03]  /*a2b0*/  FFMA.FTZ R6, R53, UR4, -R112.reuse ;  /* 0x0000000435067c23 */ /* 0x100fe60008010870 */
[----:B------:R-:W2:Y:S01]  /*a2c0*/  MUFU.EX2 R106, R106 ;  /* 0x0000006a006a7308 */ /* 0x000ea20000000800 */
[--C-:B------:R-:W-:Y:S01]  /*a2d0*/  FFMA.FTZ R13, R55, UR4, -R87.reuse ;  /* 0x00000004370d7c23 */ /* 0x100fe20008010857 */
[----:B------:R-:W-:Y:S01]  /*a2e0*/  FFMA.FTZ R17, R56, UR4, -R112 ;  /* 0x0000000438117c23 */ /* 0x000fe20008010870 */
[--C-:B------:R-:W-:Y:S01]  /*a2f0*/  FFMA.FTZ R54, R54, UR4, -R87.reuse ;  /* 0x0000000436367c23 */ /* 0x100fe20008010857 */
[----:B------:R-:W-:Y:S01]  /*a300*/  FFMA.FTZ R58, R58, UR4, -R87 ;  /* 0x000000043a3a7c23 */ /* 0x000fe20008010857 */
[----:B------:R-:W-:Y:S05]  /*a310*/  MOV R3, R0 ;  /* 0x0000000000037202 */ /* 0x000fea0000000f00 */
[----:B------:R-:W3:Y:S10]  /*a320*/  MUFU.EX2 R109, R109 ;  /* 0x0000006d006d7308 */ /* 0x000ef40000000800 */
[----:B------:R3:W-:Y:S01]  /*a330*/  MUFU.EX2 R9, R91 ;  /* 0x0000005b00097308 */ /* 0x0007e20000000800 */
[----:B--2---:R-:W-:Y:S09]  /*a340*/  FADD.FTZ R26, R106, R111 ;  /* 0x0000006f6a1a7221 */ /* 0x004ff20000010000 */
[----:B------:R2:W-:Y:S10]  /*a350*/  MUFU.EX2 R18, R89 ;  /* 0x0000005900127308 */ /* 0x0005f40000000800 */
[----:B------:R4:W-:Y:S01]  /*a360*/  MUFU.EX2 R11, R88 ;  /* 0x00000058000b7308 */ /* 0x0009e20000000800 */
[C---:B---3--:R-:W-:Y:S01]  /*a370*/  F2FP.F16.F32.PACK_AB R91, R109.reuse, R106 ;  /* 0x0000006a6d5b723e */ /* 0x048fe200000000ff */
[----:B------:R-:W-:Y:S01]  /*a380*/  FADD.FTZ R109, R109, R26 ;  /* 0x0000001a6d6d7221 */ /* 0x000fe20000010000 */
[--C-:B------:R-:W-:Y:S07]  /*a390*/  FFMA.FTZ R26, R57, UR4, -R112.reuse ;  /* 0x00000004391a7c23 */ /* 0x100fee0008010870 */
[----:B------:R3:W-:Y:S01]  /*a3a0*/  MUFU.EX2 R7, R90 ;  /* 0x0000005a00077308 */ /* 0x0007e20000000800 */
[----:B--2---:R-:W-:Y:S09]  /*a3b0*/  F2FP.F16.F32.PACK_AB R89, R105, R102 ;  /* 0x000000666959723e */ /* 0x004ff200000000ff */
[----:B------:R-:W-:Y:S01]  /*a3c0*/  MUFU.EX2 R108, R108 ;  /* 0x0000006c006c7308 */ /* 0x000fe20000000800 */
[----:B----4-:R-:W-:Y:S01]  /*a3d0*/  F2FP.F16.F32.PACK_AB R88, R100, R101 ;  /* 0x000000656458723e */ /* 0x010fe200000000ff */
[----:B------:R-:W-:Y:S01]  /*a3e0*/  FFMA.FTZ R101, R84, R147, R101 ;  /* 0x0000009354657223 */ /* 0x000fe20000010065 */
[--C-:B------:R-:W-:Y:S01]  /*a3f0*/  FFMA.FTZ R147, R48, UR4, -R112.reuse ;  /* 0x0000000430937c23 */ /* 0x100fe20008010870 */
[----:B------:R-:W-:Y:S06]  /*a400*/  FFMA.FTZ R84, R49, UR4, -R112 ;  /* 0x0000000431547c23 */ /* 0x000fec0008010870 */
[----:B------:R-:W2:Y:S01]  /*a410*/  MUFU.EX2 R110, R110 ;  /* 0x0000006e006e7308 */ /* 0x000ea20000000800 */
[----:B---3--:R-:W-:Y:S09]  /*a420*/  F2FP.F16.F32.PACK_AB R90, R104, R107 ;  /* 0x0000006b685a723e */ /* 0x008ff200000000ff */
[----:B------:R3:W4:Y:S01]  /*a430*/  MUFU.EX2 R15, R86 ;  /* 0x00000056000f7308 */ /* 0x0007220000000800 */
[C---:B-1----:R-:W-:Y:S06]  /*a440*/  HMMA.16816.F32 R68, R88.reuse, R92, R68 ;  /* 0x0000005c5844723c */ /* 0x042fec0000001844 */
[C---:B------:R-:W-:Y:S03]  /*a450*/  HMMA.16816.F32 R72, R88.reuse, R94, R72 ;  /* 0x0000005e5848723c */ /* 0x040fe60000001848 */
[----:B------:R-:W1:Y:S01]  /*a460*/  MUFU.EX2 R164, R164 ;  /* 0x000000a400a47308 */ /* 0x000e620000000800 */
[----:B------:R-:W5:Y:S01]  /*a470*/  LDSM.16.MT88.4 R92, [R124+0x3000] ;  /* 0x003000007c5c783b */ /* 0x000f620000004200 */
[----:B--2---:R-:W-:Y:S08]  /*a480*/  FADD.FTZ R30, R110, R109 ;  /* 0x0000006d6e1e7221 */ /* 0x004ff00000010000 */
[----:B------:R-:W-:Y:S01]  /*a490*/  MUFU.EX2 R159, R159 ;  /* 0x0000009f009f7308 */ /* 0x000fe20000000800 */
[----:B---3--:R-:W-:Y:S01]  /*a4a0*/  FFMA.FTZ R86, R22, UR4, -R87 ;  /* 0x0000000416567c23 */ /* 0x008fe20008010857 */
[----:B------:R-:W-:Y:S02]  /*a4b0*/  FADD.FTZ R22, R100, R101 ;  /* 0x0000006564167221 */ /* 0x000fe40000010000 */
[----:B------:R-:W-:Y:S02]  /*a4c0*/  LDSM.16.MT88.4 R100, [R124+0x3800] ;  /* 0x003800007c64783b */ /* 0x000fe40000004200 */
[----:B------:R-:W-:Y:S04]  /*a4d0*/  FADD.FTZ R107, R107, R22 ;  /* 0x000000166b6b7221 */ /* 0x000fe80000010000 */
[----:B------:R2:W3:Y:S01]  /*a4e0*/  MUFU.EX2 R10, R86 ;  /* 0x00000056000a7308 */ /* 0x0004e20000000800 */
[----:B------:R-:W-:Y:S02]  /*a4f0*/  FADD.FTZ R111, R104, R107 ;  /* 0x0000006b686f7221 */ /* 0x000fe40000010000 */
[----:B------:R-:W-:Y:S07]  /*a500*/  LDSM.16.MT88.4 R104, [R124+0x3c00] ;  /* 0x003c00007c68783b */ /* 0x000fee0000004200 */
[----:B------:R-:W-:Y:S10]  /*a510*/  MUFU.EX2 R160, R160 ;  /* 0x000000a000a07308 */ /* 0x000ff40000000800 */
[----:B------:R-:W3:Y:S01]  /*a520*/  MUFU.EX2 R151, R151 ;  /* 0x0000009700977308 */ /* 0x000ee20000000800 */
[----:B--2---:R-:W-:Y:S09]  /*a530*/  FFMA.FTZ R86, R39, UR4, -R87 ;  /* 0x0000000427567c23 */ /* 0x004ff20008010857 */
[----:B------:R-:W-:Y:S01]  /*a540*/  MUFU.EX2 R152, R152 ;  /* 0x0000009800987308 */ /* 0x000fe20000000800 */
[C---:B-----5:R-:W-:Y:S06]  /*a550*/  HMMA.16816.F32 R76, R88.reuse, R92, R76 ;  /* 0x0000005c584c723c */ /* 0x060fec000000184c */
[----:B------:R-:W-:Y:S03]  /*a560*/  HMMA.16816.F32 R80, R88, R94, R80 ;  /* 0x0000005e5850723c */ /* 0x000fe60000001850 */
[----:B------:R-:W2:Y:S01]  /*a570*/  MUFU.EX2 R155, R155 ;  /* 0x0000009b009b7308 */ /* 0x000ea20000000800 */
[----:B------:R-:W5:Y:S03]  /*a580*/  LDSM.16.MT88.4 R92, [R125+0x3400] ;  /* 0x003400007d5c783b */ /* 0x000f660000004200 */
[----:B------:R-:W-:Y:S06]  /*a590*/  F2FP.F16.F32.PACK_AB R88, R85, R108 ;  /* 0x0000006c5558723e */ /* 0x000fec00000000ff */
[----:B------:R-:W-:Y:S01]  /*a5a0*/  MUFU.EX2 R122, R122 ;  /* 0x0000007a007a7308 */ /* 0x000fe20000000800 */
[----:B----4-:R-:W-:Y:S02]  /*a5b0*/  F2FP.F16.F32.PACK_AB R89, R15, R110 ;  /* 0x0000006e0f59723e */ /* 0x010fe400000000ff */
[----:B------:R-:W-:Y:S02]  /*a5c0*/  F2FP.F16.F32.PACK_AB R90, R9, R14 ;  /* 0x0000000e095a723e */ /* 0x000fe400000000ff */
[----:B------:R-:W-:Y:S05]  /*a5d0*/  F2FP.F16.F32.PACK_AB R91, R11, R18 ;  /* 0x000000120b5b723e */ /* 0x000fea00000000ff */
[----:B------:R-:W-:Y:S10]  /*a5e0*/  MUFU.EX2 R119, R119 ;  /* 0x0000007700777308 */ /* 0x000ff40000000800 */
[----:B------:R-:W-:Y:S10]  /*a5f0*/  MUFU.EX2 R120, R120 ;  /* 0x0000007800787308 */ /* 0x000ff40000000800 */
[----:B------:R-:W4:Y:S10]  /*a600*/  MUFU.EX2 R115, R115 ;  /* 0x0000007300737308 */ /* 0x000f340000000800 */
[----:B------:R-:W-:Y:S01]  /*a610*/  MUFU.EX2 R114, R114 ;  /* 0x0000007200727308 */ /* 0x000fe20000000800 */
[C---:B-----5:R-:W-:Y:S06]  /*a620*/  HMMA.16816.F32 R68, R88.reuse, R92, R68 ;  /* 0x0000005c5844723c */ /* 0x060fec0000001844 */
[C---:B------:R-:W-:Y:S03]  /*a630*/  HMMA.16816.F32 R72, R88.reuse, R94, R72 ;  /* 0x0000005e5848723c */ /* 0x040fe60000001848 */
[----:B------:R-:W5:Y:S01]  /*a640*/  MUFU.EX2 R117, R117 ;  /* 0x0000007500757308 */ /* 0x000f620000000800 */
[----:B------:R-:W4:Y:S02]  /*a650*/  LDSM.16.MT88.4 R92, [R125+0x3800] ;  /* 0x003800007d5c783b */ /* 0x000f240000004200 */
[C---:B------:R-:W-:Y:S07]  /*a660*/  HMMA.16816.F32 R76, R88.reuse, R96, R76 ;  /* 0x00000060584c723c */ /* 0x040fee000000184c */
[----:B------:R-:W-:Y:S01]  /*a670*/  MUFU.EX2 R158, R158 ;  /* 0x0000009e009e7308 */ /* 0x000fe20000000800 */
[----:B------:R-:W-:Y:S01]  /*a680*/  HMMA.16816.F32 R80, R88, R98, R80 ;  /* 0x000000625850723c */ /* 0x000fe20000001850 */
[----:B------:R-:W5:Y:S08]  /*a690*/  LDSM.16.MT88.4 R96, [R125+0x3c00] ;  /* 0x003c00007d60783b */ /* 0x000f700000004200 */
[----:B------:R-:W5:Y:S02]  /*a6a0*/  MUFU.EX2 R153, R153 ;  /* 0x0000009900997308 */ /* 0x000f640000000800 */
[----:B-1----:R-:W-:Y:S02]  /*a6b0*/  F2FP.F16.F32.PACK_AB R88, R164, R7 ;  /* 0x00000007a458723e */ /* 0x002fe400000000ff */
[----:B---3--:R-:W-:Y:S06]  /*a6c0*/  F2FP.F16.F32.PACK_AB R89, R159, R10 ;  /* 0x0000000a9f59723e */ /* 0x008fec00000000ff */
[----:B------:R-:W-:Y:S01]  /*a6d0*/  MUFU.EX2 R123, R123 ;  /* 0x0000007b007b7308 */ /* 0x000fe20000000800 */
[----:B------:R-:W-:Y:S02]  /*a6e0*/  F2FP.F16.F32.PACK_AB R90, R151, R160 ;  /* 0x000000a0975a723e */ /* 0x000fe400000000ff */
[----:B--2---:R-:W-:Y:S07]  /*a6f0*/  F2FP.F16.F32.PACK_AB R91, R155, R152 ;  /* 0x000000989b5b723e */ /* 0x004fee00000000ff */
[----:B------:R-:W-:Y:S10]  /*a700*/  MUFU.EX2 R118, R118 ;  /* 0x0000007600767308 */ /* 0x000ff40000000800 */
[----:B------:R-:W-:Y:S01]  /*a710*/  MUFU.EX2 R121, R121 ;  /* 0x0000007900797308 */ /* 0x000fe20000000800 */
[C---:B----4-:R-:W-:Y:S06]  /*a720*/  HMMA.16816.F32 R68, R88.reuse, R92, R68 ;  /* 0x0000005c5844723c */ /* 0x050fec0000001844 */
[C---:B------:R-:W-:Y:S03]  /*a730*/  HMMA.16816.F32 R72, R88.reuse, R94, R72 ;  /* 0x0000005e5848723c */ /* 0x040fe60000001848 */
[----:B------:R-:W-:Y:S02]  /*a740*/  MUFU.EX2 R86, R86 ;  /* 0x0000005600567308 */ /* 0x000fe40000000800 */
[----:B------:R-:W-:Y:S01]  /*a750*/  FADD.FTZ R92, R108, R111 ;  /* 0x0000006f6c5c7221 */ /* 0x000fe20000010000 */
[C---:B------:R-:W-:Y:S01]  /*a760*/  HMMA.16816.F32 R76, R88.reuse, R100, R76 ;  /* 0x00000064584c723c */ /* 0x040fe2000000184c */
[----:B------:R-:W1:Y:S06]  /*a770*/  LDSM.16.MT88.4 R108, [R125+0x4000] ;  /* 0x004000007d6c783b */ /* 0x000e6c0000004200 */
[----:B------:R-:W-:Y:S01]  /*a780*/  MUFU.EX2 R113, R113 ;  /* 0x0000007100717308 */ /* 0x000fe20000000800 */
[----:B------:R-:W-:Y:S01]  /*a790*/  F2FP.F16.F32.PACK_AB R93, R115, R120 ;  /* 0x00000078735d723e */ /* 0x000fe200000000ff */
[----:B------:R-:W-:Y:S01]  /*a7a0*/  HMMA.16816.F32 R80, R88, R102, R80 ;  /* 0x000000665850723c */ /* 0x000fe20000001850 */
[----:B------:R-:W2:Y:S07]  /*a7b0*/  LDSM.16.MT88.4 R100, [R124+0x4000] ;  /* 0x004000007c64783b */ /* 0x000eae0000004200 */
[----:B------:R-:W3:Y:S03]  /*a7c0*/  MUFU.EX2 R116, R116 ;  /* 0x0000007400747308 */ /* 0x000ee60000000800 */
[----:B-----5:R-:W-:Y:S01]  /*a7d0*/  F2FP.F16.F32.PACK_AB R94, R117, R114 ;  /* 0x00000072755e723e */ /* 0x020fe200000000ff */
[----:B------:R-:W-:Y:S01]  /*a7e0*/  FADD.FTZ R19, R85, R92 ;  /* 0x0000005c55137221 */ /* 0x000fe20000010000 */
[----:B------:R-:W-:Y:S02]  /*a7f0*/  F2FP.F16.F32.PACK_AB R92, R119, R122 ;  /* 0x0000007a775c723e */ /* 0x000fe400000000ff */
[----:B------:R-:W-:Y:S01]  /*a800*/  F2FP.F16.F32.PACK_AB R95, R153, R158 ;  /* 0x0000009e995f723e */ /* 0x000fe200000000ff */
[----:B------:R-:W-:Y:S02]  /*a810*/  FFMA.FTZ R91, R59, UR4, -R87 ;  /* 0x000000043b5b7c23 */ /* 0x000fe40008010857 */
[----:B------:R-:W-:Y:S01]  /*a820*/  MUFU.EX2 R162, R162 ;  /* 0x000000a200a27308 */ /* 0x000fe20000000800 */
[----:B------:R-:W-:Y:S01]  /*a830*/  FADD.FTZ R88, R14, R19 ;  /* 0x000000130e587221 */ /* 0x000fe20000010000 */
[----:B------:R-:W-:Y:S01]  /*a840*/  FADD.FTZ R89, R15, R30 ;  /* 0x0000001e0f597221 */ /* 0x000fe20000010000 */
[----:B------:R-:W-:Y:S01]  /*a850*/  MOV R85, R2 ;  /* 0x0000000200557202 */ /* 0x000fe20000000f00 */
[C---:B------:R-:W-:Y:S06]  /*a860*/  HMMA.16816.F32 R68, R92.reuse, R96, R68 ;  /* 0x000000605c44723c */ /* 0x040fec0000001844 */
[----:B------:R-:W4:Y:S01]  /*a870*/  MUFU.EX2 R157, R157 ;  /* 0x0000009d009d7308 */ /* 0x000f220000000800 */
[----:B------:R-:W-:Y:S01]  /*a880*/  FADD.FTZ R90, R18, R89 ;  /* 0x00000059125a7221 */ /* 0x000fe20000010000 */
[C---:B------:R-:W-:Y:S01]  /*a890*/  HMMA.16816.F32 R72, R92.reuse, R98, R72 ;  /* 0x000000625c48723c */ /* 0x040fe20000001848 */
[----:B------:R-:W5:Y:S07]  /*a8a0*/  LDSM.16.MT88.4 R96, [R125+0x4400] ;  /* 0x004400007d60783b */ /* 0x000f6e0000004200 */
[----:B------:R4:W-:Y:S01]  /*a8b0*/  MUFU.EX2 R14, R91 ;  /* 0x0000005b000e7308 */ /* 0x0009e20000000800 */
[C---:B------:R-:W-:Y:S03]  /*a8c0*/  HMMA.16816.F32 R76, R92.reuse, R104, R76 ;  /* 0x000000685c4c723c */ /* 0x040fe6000000184c */
[----:B------:R-:W-:Y:S03]  /*a8d0*/  FADD.FTZ R89, R11, R90 ;  /* 0x0000005a0b597221 */ /* 0x000fe60000010000 */
[----:B------:R-:W-:Y:S03]  /*a8e0*/  HMMA.16816.F32 R80, R92, R106, R80 ;  /* 0x0000006a5c50723c */ /* 0x000fe60000001850 */
[----:B------:R-:W-:Y:S01]  /*a8f0*/  MUFU.EX2 R161, R161 ;  /* 0x000000a100a17308 */ /* 0x000fe20000000800 */
[----:B------:R-:W5:Y:S01]  /*a900*/  LDSM.16.MT88.4 R104, [R124+0x4400] ;  /* 0x004400007c68783b */ /* 0x000f620000004200 */
[----:B---3--:R-:W-:Y:S01]  /*a910*/  F2FP.F16.F32.PACK_AB R90, R116, R113 ;  /* 0x00000071745a723e */ /* 0x008fe200000000ff */
[----:B------:R-:W-:Y:S01]  /*a920*/  FADD.FTZ R10, R10, R89 ;  /* 0x000000590a0a7221 */ /* 0x000fe20000010000 */
[----:B------:R-:W-:Y:S01]  /*a930*/  F2FP.F16.F32.PACK_AB R89, R86, R121 ;  /* 0x000000795659723e */ /* 0x000fe200000000ff */
[----:B------:R-:W-:Y:S05]  /*a940*/  FFMA.FTZ R92, R61, UR4, -R112 ;  /* 0x000000043d5c7c23 */ /* 0x000fea0008010870 */
[----:B------:R-:W-:Y:S01]  /*a950*/  MUFU.EX2 R154, R154 ;  /* 0x0000009a009a7308 */ /* 0x000fe20000000800 */
[----:B----4-:R-:W-:Y:S01]  /*a960*/  F2FP.F16.F32.PACK_AB R91, R157, R162 ;  /* 0x000000a29d5b723e */ /* 0x010fe200000000ff */
[----:B------:R-:W-:Y:S01]  /*a970*/  FFMA.FTZ R94, R62, UR4, -R87 ;  /* 0x000000043e5e7c23 */ /* 0x000fe20008010857 */
[----:B------:R-:W-:Y:S01]  /*a980*/  FADD.FTZ R88, R9, R88 ;  /* 0x0000005809587221 */ /* 0x000fe20000010000 */
[----:B------:R-:W-:Y:S01]  /*a990*/  FADD.FTZ R93, R159, R10 ;  /* 0x0000000a9f5d7221 */ /* 0x000fe20000010000 */
[----:B------:R-:W-:Y:S05]  /*a9a0*/  FFMA.FTZ R9, R60, UR4, -R112 ;  /* 0x000000043c097c23 */ /* 0x000fea0008010870 */
[----:B------:R-:W-:Y:S01]  /*a9b0*/  MUFU.EX2 R156, R156 ;  /* 0x0000009c009c7308 */ /* 0x000fe20000000800 */
[----:B------:R-:W-:Y:S01]  /*a9c0*/  FADD.FTZ R88, R7, R88 ;  /* 0x0000005807587221 */ /* 0x000fe20000010000 */
[----:B------:R-:W-:Y:S03]  /*a9d0*/  FADD.FTZ R152, R152, R93 ;  /* 0x0000005d98987221 */ /* 0x000fe60000010000 */
[----:B------:R-:W-:Y:S01]  /*a9e0*/  FADD.FTZ R7, R164, R88 ;  /* 0x00000058a4077221 */ /* 0x000fe20000010000 */
[----:B------:R-:W-:Y:S01]  /*a9f0*/  F2FP.F16.F32.PACK_AB R88, R118, R123 ;  /* 0x0000007b7658723e */ /* 0x000fe200000000ff */
[----:B------:R-:W-:Y:S03]  /*aa00*/  FADD.FTZ R155, R155, R152 ;  /* 0x000000989b9b7221 */ /* 0x000fe60000010000 */
[----:B------:R-:W3:Y:S01]  /*aa10*/  MUFU.EX2 R163, R163 ;  /* 0x000000a300a37308 */ /* 0x000ee20000000800 */
[----:B------:R-:W-:Y:S01]  /*aa20*/  FADD.FTZ R160, R160, R7 ;  /* 0x00000007a0a07221 */ /* 0x000fe20000010000 */
[----:B------:R-:W-:Y:S01]  /*aa30*/  FFMA.FTZ R152, R63, UR4, -R87 ;  /* 0x000000043f987c23 */ /* 0x000fe20008010857 */
[--C-:B------:R-:W-:Y:S01]  /*aa40*/  FFMA.FTZ R63, R64, UR4, -R112.reuse ;  /* 0x00000004403f7c23 */ /* 0x100fe20008010870 */
[----:B------:R-:W-:Y:S01]  /*aa50*/  FFMA.FTZ R112, R65, UR4, -R112 ;  /* 0x0000000441707c23 */ /* 0x000fe20008010870 */
[C---:B-1----:R-:W-:Y:S05]  /*aa60*/  HMMA.16816.F32 R68, R88.reuse, R108, R68 ;  /* 0x0000006c5844723c */ /* 0x042fea0000001844 */
[----:B------:R-:W-:Y:S01]  /*aa70*/  MUFU.EX2 R147, R147 ;  /* 0x0000009300937308 */ /* 0x000fe20000000800 */
[----:B------:R-:W-:Y:S01]  /*aa80*/  FADD.FTZ R93, R151, R160 ;  /* 0x000000a0975d7221 */ /* 0x000fe20000010000 */
[C---:B------:R-:W-:Y:S01]  /*aa90*/  HMMA.16816.F32 R72, R88.reuse, R110, R72 ;  /* 0x0000006e5848723c */ /* 0x040fe20000001848 */
[----:B------:R-:W1:Y:S07]  /*aaa0*/  LDSM.16.MT88.4 R108, [R125+0x4800] ;  /* 0x004800007d6c783b */ /* 0x000e6e0000004200 */
[----:B------:R-:W-:Y:S01]  /*aab0*/  MUFU.EX2 R84, R84 ;  /* 0x0000005400547308 */ /* 0x000fe20000000800 */
[C---:B--2---:R-:W-:Y:S03]  /*aac0*/  HMMA.16816.F32 R76, R88.reuse, R100, R76 ;  /* 0x00000064584c723c */ /* 0x044fe6000000184c */
[----:B------:R-:W-:Y:S03]  /*aad0*/  FADD.FTZ R160, R122, R93 ;  /* 0x0000005d7aa07221 */ /* 0x000fe60000010000 */
[----:B------:R-:W-:Y:S03]  /*aae0*/  HMMA.16816.F32 R80, R88, R102, R80 ;  /* 0x000000665850723c */ /* 0x000fe60000001850 */
[----:B------:R-:W-:Y:S01]  /*aaf0*/  MUFU.EX2 R150, R150 ;  /* 0x0000009600967308 */ /* 0x000fe20000000800 */
[----:B------:R-:W2:Y:S01]  /*ab00*/  LDSM.16.MT88.4 R100, [R124+0x4800] ;  /* 0x004800007c64783b */ /* 0x000ea20000004200 */
[----:B---3--:R-:W-:Y:S01]  /*ab10*/  F2FP.F16.F32.PACK_AB R93, R163, R156 ;  /* 0x0000009ca35d723e */ /* 0x008fe200000000ff */
[----:B------:R-:W-:Y:S01]  /*ab20*/  FADD.FTZ R122, R120, R155 ;  /* 0x0000009b787a7221 */ /* 0x000fe20000010000 */
[----:B------:R-:W-:Y:S01]  /*ab30*/  FADD.FTZ R119, R119, R160 ;  /* 0x000000a077777221 */ /* 0x000fe20000010000 */
[----:B------:R-:W-:Y:S05]  /*ab40*/  FFMA.FTZ R65, R66, UR4, -R87 ;  /* 0x0000000442417c23 */ /* 0x000fea0008010857 */
[----:B------:R-:W3:Y:S01]  /*ab50*/  MUFU.EX2 R165, R165 ;  /* 0x000000a500a57308 */ /* 0x000ee20000000800 */
[----:B------:R-:W-:Y:S01]  /*ab60*/  FADD.FTZ R115, R115, R122 ;  /* 0x0000007a73737221 */ /* 0x000fe20000010000 */
[----:B------:R-:W-:Y:S01]  /*ab70*/  FADD.FTZ R114, R114, R119 ;  /* 0x0000007772727221 */ /* 0x000fe20000010000 */
[----:B------:R-:W-:Y:S02]  /*ab80*/  FFMA.FTZ R87, R67, UR4, -R87 ;  /* 0x0000000443577c23 */ /* 0x000fe40008010857 */
[----:B------:R-:W-:Y:S01]  /*ab90*/  FADD.FTZ R158, R158, R115 ;  /* 0x000000739e9e7221 */ /* 0x000fe20000010000 */
[----:B------:R-:W-:Y:S04]  /*aba0*/  FADD.FTZ R114, R117, R114 ;  /* 0x0000007275727221 */ /* 0x000fe80000010000 */
[----:B------:R4:W-:Y:S01]  /*abb0*/  MUFU.EX2 R159, R92 ;  /* 0x0000005c009f7308 */ /* 0x0009e20000000800 */
[----:B------:R-:W-:Y:S01]  /*abc0*/  FADD.FTZ R158, R153, R158 ;  /* 0x0000009e999e7221 */ /* 0x000fe20000010000 */
[----:B------:R-:W-:Y:S03]  /*abd0*/  FADD.FTZ R123, R123, R114 ;  /* 0x000000727b7b7221 */ /* 0x000fe60000010000 */
[----:B------:R-:W-:Y:S01]  /*abe0*/  FADD.FTZ R121, R121, R158 ;  /* 0x0000009e79797221 */ /* 0x000fe20000010000 */
[----:B------:R-:W-:Y:S04]  /*abf0*/  FADD.FTZ R118, R118, R123 ;  /* 0x0000007b76767221 */ /* 0x000fe80000010000 */
[----:B------:R5:W-:Y:S01]  /*ac00*/  MUFU.EX2 R151, R94 ;  /* 0x0000005e00977308 */ /* 0x000be20000000800 */
[----:B---3--:R-:W-:Y:S01]  /*ac10*/  F2FP.F16.F32.PACK_AB R95, R165, R150 ;  /* 0x00000096a55f723e */ /* 0x008fe200000000ff */
[----:B------:R-:W-:Y:S01]  /*ac20*/  FADD.FTZ R121, R86, R121 ;  /* 0x0000007956797221 */ /* 0x000fe20000010000 */
[----:B------:R-:W-:Y:S03]  /*ac30*/  FADD.FTZ R113, R113, R118 ;  /* 0x0000007671717221 */ /* 0x000fe60000010000 */
[----:B------:R-:W-:Y:S01]  /*ac40*/  FADD.FTZ R162, R162, R121 ;  /* 0x00000079a2a27221 */ /* 0x000fe20000010000 */
[----:B------:R-:W-:Y:S03]  /*ac50*/  FADD.FTZ R116, R116, R113 ;  /* 0x0000007174747221 */ /* 0x000fe60000010000 */
[----:B------:R-:W-:Y:S01]  /*ac60*/  MUFU.EX2 R5, R5 ;  /* 0x0000000500057308 */ /* 0x000fe20000000800 */
[----:B----4-:R-:W-:Y:S01]  /*ac70*/  F2FP.F16.F32.PACK_AB R92, R154, R161 ;  /* 0x000000a19a5c723e */ /* 0x010fe200000000ff */
[----:B------:R-:W-:Y:S01]  /*ac80*/  FADD.FTZ R157, R157, R162 ;  /* 0x000000a29d9d7221 */ /* 0x000fe20000010000 */
[----:B------:R-:W-:Y:S03]  /*ac90*/  FADD.FTZ R161, R161, R116 ;  /* 0x00000074a1a17221 */ /* 0x000fe60000010000 */
[----:B------:R-:W-:Y:S01]  /*aca0*/  FADD.FTZ R156, R156, R157 ;  /* 0x0000009d9c9c7221 */ /* 0x000fe20000010000 */
[----:B------:R-:W-:Y:S03]  /*acb0*/  FADD.FTZ R154, R154, R161 ;  /* 0x000000a19a9a7221 */ /* 0x000fe60000010000 */
[----:B------:R-:W3:Y:S01]  /*acc0*/  MUFU.EX2 R6, R6 ;  /* 0x0000000600067308 */ /* 0x000ee20000000800 */
[----:B-----5:R-:W-:Y:S01]  /*acd0*/  F2FP.F16.F32.PACK_AB R94, R84, R147 ;  /* 0x00000093545e723e */ /* 0x020fe200000000ff */
        /* <DEDUP_REMOVED lines=10> */
[----:B---3--:R-:W-:Y:S01]  /*ad80*/  F2FP.F16.F32.PACK_AB R88, R6, R5 ;  /* 0x000000050658723e */ /* 0x008fe200000000ff */
[C---:B------:R-:W-:Y:S07]  /*ad90*/  HMMA.16816.F32 R76, R92.reuse, R104, R76 ;  /* 0x000000685c4c723c */ /* 0x040fee000000184c */
[----:B------:R-:W3:Y:S01]  /*ada0*/  MUFU.EX2 R17, R17 ;  /* 0x0000001100117308 */ /* 0x000ee20000000800 */
[----:B------:R-:W-:Y:S01]  /*adb0*/  FADD.FTZ R67, R5, R84 ;  /* 0x0000005405437221 */ /* 0x000fe20000010000 */
[----:B------:R-:W-:Y:S01]  /*adc0*/  HMMA.16816.F32 R80, R92, R106, R80 ;  /* 0x0000006a5c50723c */ /* 0x000fe20000001850 */
[----:B------:R-:W5:Y:S07]  /*add0*/  LDSM.16.MT88.4 R104, [R124+0x4c00] ;  /* 0x004c00007c68783b */ /* 0x000f6e0000004200 */
[----:B------:R-:W1:Y:S03]  /*ade0*/  MUFU.EX2 R26, R26 ;  /* 0x0000001a001a7308 */ /* 0x000e660000000800 */
[C---:B----4-:R-:W-:Y:S01]  /*adf0*/  F2FP.F16.F32.PACK_AB R89, R13.reuse, R22 ;  /* 0x000000160d59723e */ /* 0x050fe200000000ff */
[----:B------:R-:W-:Y:S01]  /*ae00*/  FADD.FTZ R84, R22, R165 ;  /* 0x000000a516547221 */ /* 0x000fe20000010000 */
[----:B------:R-:W-:Y:S03]  /*ae10*/  FADD.FTZ R86, R6, R67 ;  /* 0x0000004306567221 */ /* 0x000fe60000010000 */
[----:B------:R-:W-:Y:S02]  /*ae20*/  FADD.FTZ R84, R13, R84 ;  /* 0x000000540d547221 */ /* 0x000fe40000010000 */
[----:B------:R-:W4:Y:S01]  /*ae30*/  MUFU.EX2 R15, R58 ;  /* 0x0000003a000f7308 */ /* 0x000f220000000800 */
[----:B---3--:R-:W-:Y:S09]  /*ae40*/  FADD.FTZ R67, R17, R86 ;  /* 0x0000005611437221 */ /* 0x008ff20000010000 */
[----:B------:R-:W3:Y:S01]  /*ae50*/  MUFU.EX2 R164, R9 ;  /* 0x0000000900a47308 */ /* 0x000ee20000000800 */
[C---:B-1----:R-:W-:Y:S01]  /*ae60*/  F2FP.F16.F32.PACK_AB R90, R26.reuse, R17 ;  /* 0x000000111a5a723e */ /* 0x042fe200000000ff */
[----:B------:R-:W-:Y:S08]  /*ae70*/  FADD.FTZ R67, R26, R67 ;  /* 0x000000431a437221 */ /* 0x000ff00000010000 */
[----:B------:R-:W1:Y:S01]  /*ae80*/  MUFU.EX2 R120, R152 ;  /* 0x0000009800787308 */ /* 0x000e620000000800 */
[----:B----4-:R-:W-:Y:S07]  /*ae90*/  F2FP.F16.F32.PACK_AB R91, R14, R15 ;  /* 0x0000000f0e5b723e */ /* 0x010fee00000000ff */
[C---:B------:R-:W-:Y:S02]  /*aea0*/  HMMA.16816.F32 R68, R88.reuse, R108, R68 ;  /* 0x0000006c5844723c */ /* 0x040fe40000001844 */
[----:B------:R-:W-:Y:S03]  /*aeb0*/  MUFU.EX2 R63, R63 ;  /* 0x0000003f003f7308 */ /* 0x000fe60000000800 */
[C---:B---3--:R-:W-:Y:S01]  /*aec0*/  F2FP.F16.F32.PACK_AB R92, R159.reuse, R164 ;  /* 0x000000a49f5c723e */ /* 0x048fe200000000ff */
[C---:B------:R-:W-:Y:S06]  /*aed0*/  HMMA.16816.F32 R72, R88.reuse, R110, R72 ;  /* 0x0000006e5848723c */ /* 0x040fec0000001848 */
[----:B------:R-:W3:Y:S01]  /*aee0*/  MUFU.EX2 R112, R112 ;  /* 0x0000007000707308 */ /* 0x000ee20000000800 */
[----:B-1----:R-:W-:Y:S01]  /*aef0*/  F2FP.F16.F32.PACK_AB R93, R120, R151 ;  /* 0x00000097785d723e */ /* 0x002fe200000000ff */
[C---:B--2---:R-:W-:Y:S08]  /*af00*/  HMMA.16816.F32 R76, R88.reuse, R100, R76 ;  /* 0x00000064584c723c */ /* 0x044ff0000000184c */
[----:B------:R-:W-:Y:S01]  /*af10*/  MUFU.EX2 R65, R65 ;  /* 0x0000004100417308 */ /* 0x000fe20000000800 */
[----:B------:R-:W-:Y:S03]  /*af20*/  HMMA.16816.F32 R80, R88, R102, R80 ;  /* 0x000000665850723c */ /* 0x000fe60000001850 */
[----:B------:R-:W-:Y:S06]  /*af30*/  FADD.FTZ R164, R164, R67 ;  /* 0x00000043a4a47221 */ /* 0x000fec0000010000 */
[----:B------:R-:W1:Y:S02]  /*af40*/  MUFU.EX2 R66, R87 ;  /* 0x0000005700427308 */ /* 0x000e640000000800 */
[C---:B---3--:R-:W-:Y:S01]  /*af50*/  F2FP.F16.F32.PACK_AB R94, R112.reuse, R63 ;  /* 0x0000003f705e723e */ /* 0x048fe200000000ff */
[----:B------:R-:W-:Y:S04]  /*af60*/  FADD.FTZ R164, R159, R164 ;  /* 0x000000a49fa47221 */ /* 0x000fe80000010000 */
[----:B------:R-:W-:Y:S01]  /*af70*/  FADD.FTZ R147, R63, R164 ;  /* 0x000000a43f937221 */ /* 0x000fe20000010000 */
[----:B------:R-:W-:Y:S03]  /*af80*/  IADD3 R63, R135, -0x1, RZ ;  /* 0xffffffff873f7810 */ /* 0x000fe60007ffe0ff */
[----:B------:R-:W-:Y:S01]  /*af90*/  FADD.FTZ R147, R112, R147 ;  /* 0x0000009370937221 */ /* 0x000fe20000010000 */
[----:B------:R-:W-:Y:S02]  /*afa0*/  MOV R135, R63 ;  /* 0x0000003f00877202 */ /* 0x000fe40000000f00 */
[----:B-1----:R-:W-:Y:S01]  /*afb0*/  F2FP.F16.F32.PACK_AB R95, R66, R65 ;  /* 0x00000041425f723e */ /* 0x002fe200000000ff */
[----:B------:R-:W-:Y:S04]  /*afc0*/  FADD.FTZ R87, R15, R84 ;  /* 0x000000540f577221 */ /* 0x000fe80000010000 */
[----:B------:R-:W-:Y:S02]  /*afd0*/  FADD.FTZ R84, R14, R87 ;  /* 0x000000570e547221 */ /* 0x000fe40000010000 */
[C---:B-----5:R-:W-:Y:S05]  /*afe0*/  HMMA.16816.F32 R68, R92.reuse, R96, R68 ;  /* 0x000000605c44723c */ /* 0x060fea0000001844 */
[----:B------:R-:W-:Y:S01]  /*aff0*/  FADD.FTZ R151, R151, R84 ;  /* 0x0000005497977221 */ /* 0x000fe20000010000 */
[C---:B------:R-:W-:Y:S05]  /*b000*/  HMMA.16816.F32 R72, R92.reuse, R98, R72 ;  /* 0x000000625c48723c */ /* 0x040fea0000001848 */
[----:B------:R-:W-:Y:S01]  /*b010*/  FADD.FTZ R120, R120, R151 ;  /* 0x0000009778787221 */ /* 0x000fe20000010000 */
[C---:B------:R-:W-:Y:S05]  /*b020*/  HMMA.16816.F32 R76, R92.reuse, R104, R76 ;  /* 0x000000685c4c723c */ /* 0x040fea000000184c */
[----:B------:R-:W-:Y:S01]  /*b030*/  FADD.FTZ R65, R65, R120 ;  /* 0x0000007841417221 */ /* 0x000fe20000010000 */
[----:B------:R-:W-:Y:S05]  /*b040*/  HMMA.16816.F32 R80, R92, R106, R80 ;  /* 0x0000006a5c50723c */ /* 0x000fea0000001850 */
[----:B------:R-:W-:Y:S01]  /*b050*/  FADD.FTZ R150, R66, R65 ;  /* 0x0000004142967221 */ /* 0x000fe20000010000 */
[----:B------:R-:W-:Y:S07]  /*b060*/  @!UPT UIADD3 URZ, URZ, URZ, URZ ;  /* 0x0000003f3f3ff290 */ /* 0x000fee000fffe03f */
[----:B------:R-:W-:Y:S11]  /*b070*/  @P0 BRA `(.L_x_3652) ;  /* 0xffffffd400cc0947 */ /* 0x000ff6000383ffff */
.L_x_3648:
[----:B------:R-:W1:Y:S01]  /*b080*/  SHFL.BFLY PT, R5, R150, 0x2, 0x1f ;  /* 0x0c401f0096057f89 */ /* 0x000e6200000e0000 */
[----:B------:R-:W-:Y:S01]  /*b090*/  IMAD.MOV.U32 R11, RZ, RZ, 0x3f800000 ;  /* 0x3f800000ff0b7424 */ /* 0x000fe200078e00ff */
[----:B------:R-:W2:Y:S01]  /*b0a0*/  S2UR UR4, SR_CgaCtaId ;  /* 0x00000000000479c3 */ /* 0x000ea20000008800 */
[----:B------:R-:W-:Y:S01]  /*b0b0*/  IMAD.MOV.U32 R9, RZ, RZ, 0x3f800000 ;  /* 0x3f800000ff097424 */ /* 0x000fe200078e00ff */
[----:B------:R-:W3:Y:S01]  /*b0c0*/  SHFL.BFLY PT, R4, R147, 0x2, 0x1f ;  /* 0x0c401f0093047f89 */ /* 0x000ee200000e0000 */
[----:B------:R-:W-:Y:S01]  /*b0d0*/  ISETP.NE.AND P0, PT, R134, -0x1, PT ;  /* 0xffffffff8600780c */ /* 0x000fe20003f05270 */
[----:B------:R-:W-:Y:S01]  /*b0e0*/  UMOV UR5, 0x400 ;  /* 0x0000040000057882 */ /* 0x000fe20000000000 */
        /* <DEDUP_REMOVED lines=8> */
[-C--:B------:R-:W-:Y:S02]  /*b170*/  LEA.HI R5, R5, R6.reuse, RZ, 0x5 ;  /* 0x0000000605057211 */ /* 0x080fe400078f28ff */
[----:B------:R-:W-:Y:S02]  /*b180*/  LOP3.LUT R13, R4, 0xfffffffc, RZ, 0xc0, !PT ;  /* 0xfffffffc040d7812 */ /* 0x000fe400078ec0ff */
[----:B------:R-:W-:Y:S02]  /*b190*/  SHF.R.S32.HI R12, RZ, 0x5, R5 ;  /* 0x00000005ff0c7819 */ /* 0x000fe40000011405 */
[----:B------:R-:W-:Y:S01]  /*b1a0*/  IADD3 R13, -R13, R6, RZ ;  /* 0x000000060d0d7210 */ /* 0x000fe20007ffe1ff */
[----:B-1----:R-:W-:Y:S01]  /*b1b0*/  FADD.FTZ R7, R10, R7 ;  /* 0x000000070a077221 */ /* 0x002fe20000010000 */
[----:B------:R-:W-:Y:S01]  /*b1c0*/  SHF.R.S32.HI R23, RZ, 0x1f, R12 ;  /* 0x0000001fff177819 */ /* 0x000fe2000001140c */
[----:B--2---:R-:W-:-:S03]  /*b1d0*/  FADD.FTZ R8, R3, R8 ;  /* 0x0000000803087221 */ /* 0x004fc60000010000 */
[----:B------:R-:W-:Y:S01]  /*b1e0*/  FSETP.NE.FTZ.AND P3, PT, R7, RZ, PT ;  /* 0x000000ff0700720b */ /* 0x000fe20003f75000 */
[----:B------:R-:W-:Y:S01]  /*b1f0*/  IMAD R14, R12, 0x100, R13 ;  /* 0x000001000c0e7824 */ /* 0x000fe200078e020d */
[----:B------:R-:W-:Y:S02]  /*b200*/  SHF.R.S32.HI R3, RZ, 0x2, R4 ;  /* 0x00000002ff037819 */ /* 0x000fe40000011404 */
[----:B------:R-:W-:Y:S02]  /*b210*/  FSETP.NE.FTZ.AND P4, PT, R8, RZ, PT ;  /* 0x000000ff0800720b */ /* 0x000fe40003f95000 */
[----:B------:R-:W-:-:S04]  /*b220*/  SHF.R.S32.HI R10, RZ, 0x1f, R3 ;  /* 0x0000001fff0a7819 */ /* 0x000fc80000011403 */
[----:B------:R-:W-:-:S03]  /*b230*/  LEA.HI R10, R10, R3, RZ, 0x3 ;  /* 0x000000030a0a7211 */ /* 0x000fc600078f18ff */
[----:B------:R-:W1:Y:S01]  /*b240*/  @P3 MUFU.RCP R11, R7 ;  /* 0x00000007000b3308 */ /* 0x000e620000001000 */
[----:B------:R-:W-:Y:S01]  /*b250*/  LOP3.LUT R10, R10, 0xfffffff8, RZ, 0xc0, !PT ;  /* 0xfffffff80a0a7812 */ /* 0x000fe200078ec0ff */
[----:B------:R-:W2:Y:S04]  /*b260*/  @P3 LDC R19, c[0x0][0x2e8] ;  /* 0x0000ba00ff133b82 */ /* 0x000ea80000000800 */
[----:B------:R-:W-:Y:S02]  /*b270*/  IMAD.IADD R10, R3, 0x1, -R10 ;  /* 0x00000001030a7824 */ /* 0x000fe400078e0a0a */
[----:B------:R-:W3:Y:S02]  /*b280*/  @P4 MUFU.RCP R9, R8 ;  /* 0x0000000800094308 */ /* 0x000ee40000001000 */
[----:B------:R-:W4:Y:S06]  /*b290*/  @P4 LDC R21, c[0x0][0x2e8] ;  /* 0x0000ba00ff154b82 */ /* 0x000f2c0000000800 */
[----:B------:R5:W2:Y:S01]  /*b2a0*/  @P3 MUFU.LG2 R16, R7 ;  /* 0x0000000700103308 */ /* 0x000aa20000000c00 */
        /* <DEDUP_REMOVED lines=8> */
[C---:B------:R-:W-:Y:S01]  /*b330*/  LEA.HI R11, R10.reuse, R10, RZ, 0x1 ;  /* 0x0000000a0a0b7211 */ /* 0x040fe200078f08ff */
[C---:B---3--:R-:W-:Y:S01]  /*b340*/  FMUL.FTZ R68, R9.reuse, R68 ;  /* 0x0000004409447220 */ /* 0x048fe20000410000 */
[----:B------:R-:W-:Y:S01]  /*b350*/  FMUL.FTZ R69, R9, R69 ;  /* 0x0000004509457220 */ /* 0x000fe20000410000 */
[----:B------:R-:W1:Y:S01]  /*b360*/  @P4 MUFU.LG2 R8, R8 ;  /* 0x0000000800084308 */ /* 0x000e620000000c00 */
[----:B------:R-:W-:Y:S01]  /*b370*/  LOP3.LUT R15, R11, 0x3fffffe, RZ, 0xc0, !PT ;  /* 0x03fffffe0b0f7812 */ /* 0x000fe200078ec0ff */
[C---:B------:R-:W-:Y:S01]  /*b380*/  FMUL.FTZ R72, R9.reuse, R72 ;  /* 0x0000004809487220 */ /* 0x040fe20000410000 */
[----:B------:R-:W-:Y:S01]  /*b390*/  SHF.R.S32.HI R11, RZ, 0x1, R11 ;  /* 0x00000001ff0b7819 */ /* 0x000fe2000001140b */
[----:B------:R-:W-:Y:S01]  /*b3a0*/  FMUL.FTZ R73, R9, R73 ;  /* 0x0000004909497220 */ /* 0x000fe20000410000 */
[----:B------:R-:W-:Y:S01]  /*b3b0*/  F2FP.F16.F32.PACK_AB R68, R69, R68 ;  /* 0x000000444544723e */ /* 0x000fe200000000ff */
[----:B------:R-:W-:Y:S01]  /*b3c0*/  IMAD.IADD R15, R10, 0x1, -R15 ;  /* 0x000000010a0f7824 */ /* 0x000fe200078e0a0f */
[C---:B------:R-:W-:Y:S01]  /*b3d0*/  LOP3.LUT P1, RZ, R11.reuse, 0x2, RZ, 0xc0, !PT ;  /* 0x000000020bff7812 */ /* 0x040fe2000782c0ff */
[----:B------:R-:W-:Y:S01]  /*b3e0*/  IMAD.SHL.U32 R10, R11, 0x40, RZ ;  /* 0x000000400b0a7824 */ /* 0x000fe200078e00ff */
[----:B------:R-:W-:Y:S01]  /*b3f0*/  F2FP.F16.F32.PACK_AB R70, R71, R70 ;  /* 0x000000464746723e */ /* 0x000fe200000000ff */
[----:B------:R-:W-:Y:S01]  /*b400*/  FMUL.FTZ R76, R9, R76 ;  /* 0x0000004c094c7220 */ /* 0x000fe20000410000 */
[----:B------:R-:W-:Y:S01]  /*b410*/  LEA R14, R15, R14, 0x4 ;  /* 0x0000000e0f0e7211 */ /* 0x000fe200078e20ff */
[C---:B------:R-:W-:Y:S01]  /*b420*/  FMUL.FTZ R77, R9.reuse, R77 ;  /* 0x0000004d094d7220 */ /* 0x040fe20000410000 */
[----:B------:R-:W-:Y:S01]  /*b430*/  LOP3.LUT R10, R10, 0xc0, RZ, 0xc0, !PT ;  /* 0x000000c00a0a7812 */ /* 0x000fe200078ec0ff */
[C---:B------:R-:W-:Y:S01]  /*b440*/  FMUL.FTZ R80, R9.reuse, R80 ;  /* 0x0000005009507220 */ /* 0x040fe20000410000 */
[----:B------:R-:W-:Y:S01]  /*b450*/  FMUL.FTZ R9, R9, R81 ;  /* 0x0000005109097220 */ /* 0x000fe20000410000 */
[----:B------:R-:W-:-:S02]  /*b460*/  F2FP.F16.F32.PACK_AB R72, R73, R72 ;  /* 0x000000484948723e */ /* 0x000fc400000000ff */
[----:B------:R-:W-:Y:S02]  /*b470*/  LEA.HI R13, R10, R10, RZ, 0x1d ;  /* 0x0000000a0a0d7211 */ /* 0x000fe400078fe8ff */
[----:B------:R-:W-:Y:S02]  /*b480*/  LOP3.LUT R10, R11, 0x1, RZ, 0xc0, !PT ;  /* 0x000000010b0a7812 */ /* 0x000fe400078ec0ff */
[----:B------:R-:W-:Y:S01]  /*b490*/  F2FP.F16.F32.PACK_AB R74, R75, R74 ;  /* 0x0000004a4b4a723e */ /* 0x000fe200000000ff */
[----:B------:R-:W-:Y:S01]  /*b4a0*/  IMAD.U32 R13, R14, 0x2, R13 ;  /* 0x000000020e0d7824 */ /* 0x000fe200078e000d */
[----:B------:R-:W-:Y:S01]  /*b4b0*/  ISETP.NE.U32.AND P2, PT, R10, 0x1, PT ;  /* 0x000000010a00780c */ /* 0x000fe20003f45070 */
[----:B------:R-:W-:Y:S01]  /*b4c0*/  IMAD.MOV.U32 R10, RZ, RZ, 0x10 ;  /* 0x00000010ff0a7424 */ /* 0x000fe200078e00ff */
[----:B------:R-:W-:Y:S02]  /*b4d0*/  F2FP.F16.F32.PACK_AB R76, R77, R76 ;  /* 0x0000004c4d4c723e */ /* 0x000fe400000000ff */
[----:B------:R-:W-:Y:S01]  /*b4e0*/  LEA R13, R13, UR4, 0x1 ;  /* 0x000000040d0d7c11 */ /* 0x000fe2000f8e08ff */
[----:B------:R-:W-:Y:S01]  /*b4f0*/  ULDC.U8 UR4, c[0x0][0x3d8] ;  /* 0x0000f60000047ab9 */ /* 0x000fe20000000000 */
[----:B------:R-:W-:-:S02]  /*b500*/  SEL R14, R10, 0xfffffff0, P2 ;  /* 0xfffffff00a0e7807 */ /* 0x000fc40001000000 */
[----:B------:R-:W3:Y:S01]  /*b510*/  @P0 LDC.64 R10, c[0x0][0x298] ;  /* 0x0000a600ff0a0b82 */ /* 0x000ee20000000a00 */
[C---:B------:R-:W-:Y:S01]  /*b520*/  IADD3 R15, R13.reuse, 0x20, RZ ;  /* 0x000000200d0f7810 */ /* 0x040fe20007ffe0ff */
[C---:B------:R-:W-:Y:S01]  /*b530*/  @P1 VIADD R15, R13.reuse, 0xffffffe0 ;  /* 0xffffffe00d0f1836 */ /* 0x040fe20000000000 */
[----:B------:R-:W-:Y:S01]  /*b540*/  STS [R13], R68 ;  /* 0x000000440d007388 */ /* 0x000fe20000000800 */
[----:B------:R-:W-:Y:S01]  /*b550*/  IMAD.IADD R17, R13, 0x1, R14 ;  /* 0x000000010d117824 */ /* 0x000fe200078e020e */
[----:B------:R-:W-:Y:S02]  /*b560*/  F2FP.F16.F32.PACK_AB R78, R79, R78 ;  /* 0x0000004e4f4e723e */ /* 0x000fe400000000ff */
[----:B------:R1:W-:Y:S01]  /*b570*/  STS [R13+0x200], R70 ;  /* 0x000200460d007388 */ /* 0x0003e20000000800 */
[----:B------:R-:W-:Y:S02]  /*b580*/  F2FP.F16.F32.PACK_AB R9, R9, R80 ;  /* 0x000000500909723e */ /* 0x000fe400000000ff */
[----:B------:R-:W-:Y:S01]  /*b590*/  F2FP.F16.F32.PACK_AB R82, R83, R82 ;  /* 0x000000525352723e */ /* 0x000fe200000000ff */
[----:B------:R-:W-:Y:S01]  /*b5a0*/  STS [R17], R72 ;  /* 0x0000004811007388 */ /* 0x000fe20000000800 */
[----:B------:R-:W-:-:S02]  /*b5b0*/  IADD3 R14, R14, R15, RZ ;  /* 0x0000000f0e0e7210 */ /* 0x000fc40007ffe0ff */
[----:B------:R-:W-:Y:S01]  /*b5c0*/  ISETP.NE.AND P1, PT, RZ, UR4, PT ;  /* 0x00000004ff007c0c */ /* 0x000fe2000bf25270 */
[----:B------:R-:W-:Y:S01]  /*b5d0*/  STS [R17+0x200], R74 ;  /* 0x0002004a11007388 */ /* 0x000fe20000000800 */
[----:B-----5:R-:W-:-:S03]  /*b5e0*/  MOV R7, 0x7f800000 ;  /* 0x7f80000000077802 */ /* 0x020fc60000000f00 */
[----:B------:R-:W-:Y:S04]  /*b5f0*/  STS [R15], R76 ;  /* 0x0000004c0f007388 */ /* 0x000fe80000000800 */
[----:B------:R2:W-:Y:S04]  /*b600*/  STS [R15+0x200], R78 ;  /* 0x0002004e0f007388 */ /* 0x0005e80000000800 */
[----:B------:R-:W-:Y:S04]  /*b610*/  STS [R14], R9 ;  /* 0x000000090e007388 */ /* 0x000fe80000000800 */
[----:B------:R5:W-:Y:S01]  /*b620*/  STS [R14+0x200], R82 ;  /* 0x000200520e007388 */ /* 0x000be20000000800 */
[----:B-1----:R-:W-:Y:S01]  /*b630*/  LEA.HI R13, R23, R12, RZ, 0x2 ;  /* 0x0000000c170d7211 */ /* 0x002fe200078f10ff */
[----:B---3--:R-:W-:-:S03]  /*b640*/  @P0 IMAD.WIDE.U32 R22, R134, R10, RZ ;  /* 0x0000000a86160225 */ /* 0x008fc600078e00ff */
[----:B------:R-:W-:-:S05]  /*b650*/  LOP3.LUT R13, R13, 0xfffffffc, RZ, 0xc0, !PT ;  /* 0xfffffffc0d0d7812 */ /* 0x000fca00078ec0ff */
[----:B------:R-:W-:Y:S02]  /*b660*/  IMAD.IADD R13, R12, 0x1, -R13 ;  /* 0x000000010c0d7824 */ /* 0x000fe400078e0a0d */
[----:B------:R-:W-:Y:S02]  /*b670*/  IMAD.MOV.U32 R12, RZ, RZ, 0x7f800000 ;  /* 0x7f800000ff0c7424 */ /* 0x000fe400078e00ff */
[----:B--2---:R-:W-:Y:S01]  /*b680*/  @P3 FMUL.FTZ R15, R16, 0.69314718246459960938 ;  /* 0x3f317218100f3820 */ /* 0x004fe20000410000 */
[----:B------:R-:W-:Y:S02]  /*b690*/  @P0 IMAD.MOV.U32 R16, RZ, RZ, R22 ;  /* 0x000000ffff100224 */ /* 0x000fe400078e0016 */
[----:B-----5:R-:W-:Y:S02]  /*b6a0*/  @P0 IMAD R14, R134, R11, R23 ;  /* 0x0000000b860e0224 */ /* 0x020fe400078e0217 */
[----:B------:R-:W-:Y:S01]  /*b6b0*/  @P4 FMUL.FTZ R11, R8, 0.69314718246459960938 ;  /* 0x3f317218080b4820 */ /* 0x000fe20000410000 */
[----:B----4-:R-:W-:Y:S06]  /*b6c0*/  @P0 BRA `(.L_x_3653) ;  /* 0x0000000000200947 */ /* 0x010fec0003800000 */
[----:B------:R-:W1:Y:S01]  /*b6d0*/  S2R R17, SR_CTAID.Y ;  /* 0x0000000000117919 */ /* 0x000e620000002600 */
[----:B------:R-:W2:Y:S01]  /*b6e0*/  LDC.64 R8, c[0x0][0x290] ;  /* 0x0000a400ff087b82 */ /* 0x000ea20000000a00 */
[----:B-1----:R-:W-:-:S05]  /*b6f0*/  SHF.R.S32.HI R23, RZ, 0x1f, R17 ;  /* 0x0000001fff177819 */ /* 0x002fca0000011411 */
[-C--:B--2---:R-:W-:Y:S02]  /*b700*/  IMAD R10, R23, R8.reuse, RZ ;  /* 0x00000008170a7224 */ /* 0x084fe400078e02ff */
[----:B------:R-:W-:-:S04]  /*b710*/  IMAD.WIDE.U32 R22, R17, R8, RZ ;  /* 0x0000000811167225 */ /* 0x000fc800078e00ff */
[----:B------:R-:W-:Y:S01]  /*b720*/  IMAD R9, R17, R9, R10 ;  /* 0x0000000911097224 */ /* 0x000fe200078e020a */
[----:B------:R-:W-:-:S04]  /*b730*/  MOV R16, R22 ;  /* 0x0000001600107202 */ /* 0x000fc80000000f00 */
[----:B------:R-:W-:Y:S02]  /*b740*/  IADD3 R14, R23, R9, RZ ;  /* 0x00000009170e7210 */ /* 0x000fe40007ffe0ff */
.L_x_3653:
[----:B------:R-:W-:Y:S01]  /*b750*/  @P4 FFMA.FTZ R12, R2, R21, R11 ;  /* 0x00000015020c4223 */ /* 0x000fe2000001000b */
[----:B------:R-:W-:Y:S01]  /*b760*/  @P3 FFMA.FTZ R7, R0, R19, R15 ;  /* 0x0000001300073223 */ /* 0x000fe2000001000f */
        /* <DEDUP_REMOVED lines=8> */
.L_x_3654:
[----:B------:R-:W1:Y:S01]  /*b7f0*/  S2R R15, SR_CTAID.Z ;  /* 0x00000000000f7919 */ /* 0x000e620000002700 */
[----:B------:R-:W1:Y:S01]  /*b800*/  LDC R0, c[0x0][0x270] ;  /* 0x00009c00ff007b82 */ /* 0x000e620000000800 */
[----:B------:R-:W1:Y:S07]  /*b810*/  S2R R2, SR_CTAID.Y ;  /* 0x0000000000027919 */ /* 0x000e6e0000002600 */
[----:B------:R-:W2:Y:S01]  /*b820*/  LDC R134, c[0x0][0x2c4] ;  /* 0x0000b100ff867b82 */ /* 0x000ea20000000800 */
[----:B-1----:R-:W-:-:S04]  /*b830*/  IMAD R9, R2, R0, R15 ;  /* 0x0000000002097224 */ /* 0x002fc800078e020f */
[----:B--2---:R-:W-:-:S07]  /*b840*/  IMAD R134, R9, R134, RZ ;  /* 0x0000008609867224 */ /* 0x004fce00078e02ff */
.L_x_3655:
        /* <DEDUP_REMOVED lines=8> */
[----:B------:R-:W2:Y:S01]  /*b8d0*/  S2R R0, SR_TID.X ;  /* 0x0000000000007919 */ /* 0x000ea20000002100 */
[----:B------:R3:W4:Y:S01]  /*b8e0*/  LDS.128 R8, [R136+0x800] ;  /* 0x0008000088087984 */ /* 0x0007220000000c00 */
[----:B-1----:R-:W-:-:S05]  /*b8f0*/  IMAD.SHL.U32 R6, R2, 0x40, RZ ;  /* 0x0000004002067824 */ /* 0x002fca00078e00ff */
[----:B------:R-:W-:-:S05]  /*b900*/  SHF.R.S32.HI R5, RZ, 0x1f, R6 ;  /* 0x0000001fff057819 */ /* 0x000fca0000011406 */
[----:B--23--:R-:W-:Y:S05]  /*b910*/  @P0 BRA `(.L_x_3657) ;  /* 0x0000000000380947 */ /* 0x00cfea0003800000 */
        /* <DEDUP_REMOVED lines=14> */
.L_x_3657:
[----:B------:R-:W-:Y:S05]  /*ba00*/  BSYNC B0 ;  /* 0x0000000000007941 */ /* 0x000fea0003800000 */
.L_x_3656:
[----:B------:R-:W-:Y:S01]  /*ba10*/  ULDC.64 UR6, c[0x0][0x298] ;  /* 0x0000a60000067ab9 */ /* 0x000fe20000000a00 */
[----:B------:R-:W-:Y:S01]  /*ba20*/  ULDC UR4, c[0x0][0x2d0] ;  /* 0x0000b40000047ab9 */ /* 0x000fe20000000800 */
[----:B------:R-:W-:Y:S01]  /*ba30*/  IMAD R2, R2, -0x40, R137 ;  /* 0xffffffc002027824 */ /* 0x000fe200078e0289 */
[----:B------:R-:W-:Y:S01]  /*ba40*/  ISETP.GE.AND P0, PT, R138, UR4, PT ;  /* 0x000000048a007c0c */ /* 0x000fe2000bf06270 */
[----:B------:R-:W-:Y:S01]  /*ba50*/  IMAD.WIDE.U32 R18, R6, UR6, R138 ;  /* 0x0000000606127c25 */ /* 0x000fe2000f8e008a */
[----:B------:R-:W-:Y:S01]  /*ba60*/  LEA.HI.SX32 R13, R4, 0x20, 0x1e ;  /* 0x00000020040d7811 */ /* 0x000fe200078ff2ff */
[----:B------:R-:W-:Y:S01]  /*ba70*/  ULDC.64 UR4, c[0x0][0x2a0] ;  /* 0x0000a80000047ab9 */ /* 0x000fe20000000a00 */
[----:B-1----:R-:W-:Y:S01]  /*ba80*/  SHF.R.S32.HI R7, RZ, 0x1f, R0 ;  /* 0x0000001fff077819 */ /* 0x002fe20000011400 */
[----:B------:R-:W-:Y:S01]  /*ba90*/  IMAD.IADD R12, R137, 0x1, -R6 ;  /* 0x00000001890c7824 */ /* 0x000fe200078e0a06 */
[----:B------:R-:W-:Y:S01]  /*baa0*/  IADD3 R16, P1, R16, R18, RZ ;  /* 0x0000001210107210 */ /* 0x000fe20007f3e0ff */
[----:B------:R-:W1:Y:S01]  /*bab0*/  LDS.128 R136, [R136] ;  /* 0x0000000088887984 */ /* 0x000e620000000c00 */
[----:B------:R-:W-:Y:S01]  /*bac0*/  IMAD R5, R5, UR6, RZ ;  /* 0x0000000605057c24 */ /* 0x000fe2000f8e02ff */
[----:B------:R-:W-:Y:S01]  /*bad0*/  SHF.R.S32.HI R4, RZ, 0x1f, R15 ;  /* 0x0000001fff047819 */ /* 0x000fe2000001140f */
[----:B------:R-:W-:Y:S01]  /*bae0*/  BSSY B0, `(.L_x_3658) ;  /* 0x0000016000007945 */ /* 0x000fe20003800000 */
[----:B------:R-:W-:Y:S01]  /*baf0*/  LEA.HI R7, R7, R0, RZ, 0x2 ;  /* 0x0000000007077211 */ /* 0x000fe200078f10ff */
[----:B------:R-:W-:-:S02]  /*bb00*/  IMAD R5, R6, UR7, R5 ;  /* 0x0000000706057c24 */ /* 0x000fc4000f8e0205 */
[----:B------:R-:W-:Y:S01]  /*bb10*/  IMAD R0, R4, UR4, RZ ;  /* 0x0000000404007c24 */ /* 0x000fe2000f8e02ff */
[----:B------:R-:W-:Y:S02]  /*bb20*/  SHF.R.S32.HI R7, RZ, 0x2, R7 ;  /* 0x00000002ff077819 */ /* 0x000fe40000011407 */
[----:B------:R-:W-:Y:S01]  /*bb30*/  IADD3.X R17, R14, R19, R5, P1, !PT ;  /* 0x000000130e117210 */ /* 0x000fe20000ffe405 */
[----:B------:R-:W-:Y:S01]  /*bb40*/  IMAD R0, R15, UR5, R0 ;  /* 0x000000050f007c24 */ /* 0x000fe2000f8e0200 */
[----:B------:R-:W-:Y:S02]  /*bb50*/  ISETP.GE.OR P1, PT, R13, R2, P0 ;  /* 0x000000020d00720c */ /* 0x000fe40000726670 */
[----:B------:R-:W-:Y:S01]  /*bb60*/  ISETP.GE.OR P0, PT, R3, R12, P0 ;  /* 0x0000000c0300720c */ /* 0x000fe20000706670 */
[----:B------:R-:W-:Y:S01]  /*bb70*/  IMAD.WIDE.U32 R16, R15, UR4, R16 ;  /* 0x000000040f107c25 */ /* 0x000fe2000f8e0010 */
[----:B------:R-:W-:-:S03]  /*bb80*/  SHF.R.S32.HI R7, RZ, 0x1f, R7 ;  /* 0x0000001fff077819 */ /* 0x000fc60000011407 */
[----:B------:R-:W-:-:S08]  /*bb90*/  IMAD.IADD R5, R0, 0x1, R17 ;  /* 0x0000000100057824 */ /* 0x000fd000078e0211 */
        /* <DEDUP_REMOVED lines=10> */
.L_x_3659:
[----:B------:R-:W-:Y:S05]  /*bc40*/  BSYNC B0 ;  /* 0x0000000000007941 */ /* 0x000fea0003800000 */
.L_x_3658:
        /* <DEDUP_REMOVED lines=11> */
[----:B----4-:R-:W-:Y:S01]  /*bd00*/  STG.E.128 desc[UR10][R2.64], R8 ;  /* 0x0000000802007986 */ /* 0x010fe2000c101d0a */
[----:B------:R-:W-:Y:S05]  /*bd10*/  EXIT ;  /* 0x000000000000794d */ /* 0x000fea0003800000 */
.L_x_3660:
        /* <DEDUP_REMOVED lines=14> */
.L_x_5360:


//--------------------- .text._ZN5flash24flash_fwd_splitkv_kernelI23Flash_fwd_kernel_traitsILi32ELi64ELi128ELi4ELb0ELb0EN7cutlass6half_tE19Flash_kernel_traitsILi32ELi64ELi128ELi4ES3_EELb1ELb0ELb0ELb0ELb0ELb1ELb0ELb0EEEvNS_16Flash_fwd_paramsE --------------------------
	.section	.text._ZN5flash24flash_fwd_splitkv_kernelI23Flash_fwd_kernel_traitsILi32ELi64ELi128ELi4ELb0ELb0EN7cutlass6half_tE19Flash_kernel_traitsILi32ELi64ELi128ELi4ES3_EELb1ELb0ELb0ELb0ELb0ELb1ELb0ELb0EEEvNS_16Flash_fwd_paramsE,"ax",@progbits
	.align	128
        .global         _ZN5flash24flash_fwd_splitkv_kernelI23Flash_fwd_kernel_traitsILi32ELi64ELi128ELi4ELb0ELb0EN7cutlass6half_tE19Flash_kernel_traitsILi32ELi64ELi128ELi4ES3_EELb1ELb0ELb0ELb0ELb0ELb1ELb0ELb0EEEvNS_16Flash_fwd_paramsE
        .type           _ZN5flash24flash_fwd_splitkv_kernelI23Flash_fwd_kernel_traitsILi32ELi64ELi128ELi4ELb0ELb0EN7cutlass6half_tE19Flash_kernel_traitsILi32ELi64ELi128ELi4ES3_EELb1ELb0ELb0ELb0ELb0ELb1ELb0ELb0EEEvNS_16Flash_fwd_paramsE,@function
        .size           _ZN5flash24flash_fwd_splitkv_kernelI23Flash_fwd_kernel_traitsILi32ELi64ELi128ELi4ELb0ELb0EN7cutlass6half_tE19Flash_kernel_traitsILi32ELi64ELi128ELi4ES3_EELb1ELb0ELb0ELb0ELb0ELb1ELb0ELb0EEEvNS_16Flash_fwd_paramsE,(.L_x_5361 - _ZN5flash24flash_fwd_splitkv_kernelI23Flash_fwd_kernel_traitsILi32ELi64ELi128ELi4ELb0ELb0EN7cutlass6half_tE19Flash_kernel_traitsILi32ELi64ELi128ELi4ES3_EELb1ELb0ELb0ELb0ELb0ELb1ELb0ELb0EEEvNS_16Flash_fwd_paramsE)
        .other          _ZN5flash24flash_fwd_splitkv_kernelI23Flash_fwd_kernel_traitsILi32ELi64ELi128ELi4ELb0ELb0EN7cutlass6half_tE19Flash_kernel_traitsILi32ELi64ELi128ELi4ES3_EELb1ELb0ELb0ELb0ELb0ELb1ELb0ELb0EEEvNS_16Flash_fwd_paramsE,@"STO_CUDA_ENTRY STV_DEFAULT"
_ZN5flash24flash_fwd_splitkv_kernelI23Flash_fwd_kernel_traitsILi32ELi64ELi128ELi4ELb0ELb0EN7cutlass6half_tE19Flash_kernel_traitsILi32ELi64ELi128ELi4ES3_EELb1ELb0ELb0ELb0ELb0ELb1ELb0ELb0EEEvNS_16Flash_fwd_paramsE:
.text._ZN5flash24flash_fwd_splitkv_kernelI23Flash_fwd_kernel_traitsILi32ELi64ELi128ELi4ELb0ELb0EN7cutlass6half_tE19Flash_kernel_traitsILi32ELi64ELi128ELi4ES3_EELb1ELb0ELb0ELb0ELb0ELb1ELb0ELb0EEEvNS_16Flash_fwd_paramsE:
        /* <DEDUP_REMOVED lines=38> */
.L_x_3661:
[----:B------:R-:W1:Y:S02]  /*0260*/  LDC R4, c[0x0][0x2c8] ;  /* 0x0000b200ff047b82 */ /* 0x000e640000000800 */
.L_x_3662:
        /* <DEDUP_REMOVED lines=44> */
[----:B------:R-:W-:-:S03]  /*0530*/  LOP3.LUT R7, R6, 0xfffffffc, RZ, 0xc0, !PT ;  /* 0xfffffffc06077812 */ /* 0x000fc600078ec0ff */
[----:B------:R-:W2:Y:S01]  /*0540*/  @!P0 LDC.64 R2, c[0x0][0x290] ;  /* 0x0000a400ff028b82 */ /* 0x000ea20000000a00 */
[----:B------:R-:W-:Y:S01]  /*0550*/  @!P0 SHF.R.S32.HI R9, RZ, 0x1f, R17 ;  /* 0x0000001fff098819 */ /* 0x000fe20000011411 */
[----:B------:R-:W-:Y:S01]  /*0560*/  IMAD.IADD R46, R46, 0x1, -R7 ;  /* 0x000000012e2e7824 */ /* 0x000fe200078e0a07 */
[----:B------:R-:W-:-:S04]  /*0570*/  SHF.R.S32.HI R7, RZ, 0x1f, R51 ;  /* 0x0000001fff077819 */ /* 0x000fc80000011433 */
[----:B------:R-:W-:Y:S01]  /*0580*/  ISETP.NE.AND P3, PT, R46, RZ, PT ;  /* 0x000000ff2e00720c */ /* 0x000fe20003f65270 */
[----:B-1----:R-:W-:-:S04]  /*0590*/  @P0 IMAD.WIDE.U32 R10, R141, R4, RZ ;  /* 0x000000048d0a0225 */ /* 0x002fc800078e00ff */
[----:B------:R-:W-:Y:S02]  /*05a0*/  @P0 IMAD R141, R141, R5, R11 ;  /* 0x000000058d8d0224 */ /* 0x000fe400078e020b */
[----:B------:R-:W-:Y:S01]  /*05b0*/  IMAD R14, R7, R4, RZ ;  /* 0x00000004070e7224 */ /* 0x000fe200078e02ff */
[----:B------:R-:W-:-:S03]  /*05c0*/  SHF.R.S32.HI R7, RZ, 0x2, R6 ;  /* 0x00000002ff077819 */ /* 0x000fc60000011406 */
[----:B------:R-:W-:Y:S01]  /*05d0*/  IMAD R14, R51, R5, R14 ;  /* 0x00000005330e7224 */ /* 0x000fe200078e020e */
[----:B------:R-:W-:Y:S01]  /*05e0*/  ISETP.GE.OR P3, PT, R7, R144, P3 ;  /* 0x000000900700720c */ /* 0x000fe20001f66670 */
[-C--:B--2---:R-:W-:Y:S01]  /*05f0*/  @!P0 IMAD R8, R9, R2.reuse, RZ ;  /* 0x0000000209088224 */ /* 0x084fe200078e02ff */
[----:B------:R-:W-:Y:S01]  /*0600*/  IADD3 R9, R7, 0x20, RZ ;  /* 0x0000002007097810 */ /* 0x000fe20007ffe0ff */
[----:B------:R-:W-:-:S04]  /*0610*/  @!P0 IMAD.WIDE.U32 R12, R17, R2, RZ ;  /* 0x00000002110c8225 */ /* 0x000fc800078e00ff */
[----:B------:R-:W-:Y:S02]  /*0620*/  @!P0 IMAD R3, R17, R3, R8 ;  /* 0x0000000311038224 */ /* 0x000fe400078e0208 */
[----:B------:R-:W-:Y:S02]  /*0630*/  @P0 IMAD.MOV.U32 R8, RZ, RZ, R10 ;  /* 0x000000ffff080224 */ /* 0x000fe400078e000a */
[----:B------:R-:W-:Y:S02]  /*0640*/  IMAD.SHL.U32 R10, R46, 0x8, RZ ;  /* 0x000000082e0a7824 */ /* 0x000fe400078e00ff */
[----:B------:R-:W-:Y:S02]  /*0650*/  @!P0 IMAD.MOV.U32 R8, RZ, RZ, R12 ;  /* 0x000000ffff088224 */ /* 0x000fe400078e000c */
[----:B------:R-:W-:Y:S01]  /*0660*/  @!P0 IMAD.IADD R141, R13, 0x1, R3 ;  /* 0x000000010d8d8824 */ /* 0x000fe200078e0203 */
[----:B------:R-:W-:Y:S01]  /*0670*/  SHF.R.S32.HI R11, RZ, 0x1f, R10 ;  /* 0x0000001fff0b7819 */ /* 0x000fe2000001140a */
[----:B------:R-:W-:Y:S01]  /*0680*/  IMAD R2, R17, UR6, R0 ;  /* 0x0000000611027c24 */ /* 0x000fe2000f8e0200 */
[----:B------:R-:W-:-:S02]  /*0690*/  ISETP.GE.AND P1, PT, R10, UR4, PT ;  /* 0x000000040a007c0c */ /* 0x000fc4000bf26270 */
[----:B------:R-:W-:Y:S01]  /*06a0*/  ISETP.GE.AND P0, PT, R9, R144, PT ;  /* 0x000000900900720c */ /* 0x000fe20003f06270 */
[----:B------:R-:W-:Y:S01]  /*06b0*/  IMAD.WIDE.U32 R10, R51, R4, R10 ;  /* 0x00000004330a7225 */ /* 0x000fe200078e000a */
[----:B------:R-:W-:Y:S02]  /*06c0*/  ISETP.GE.OR P4, PT, R9, R144, P1 ;  /* 0x000000900900720c */ /* 0x000fe40000f86670 */
[----:B------:R-:W-:Y:S01]  /*06d0*/  SHF.R.S32.HI R3, RZ, 0x1f, R0 ;  /* 0x0000001fff037819 */ /* 0x000fe20000011400 */
[----:B------:R-:W-:Y:S01]  /*06e0*/  IMAD R2, R2, UR5, R51 ;  /* 0x0000000502027c24 */ /* 0x000fe2000f8e0233 */
[----:B------:R-:W-:Y:S01]  /*06f0*/  IADD3 R8, P2, R8, R10, RZ ;  /* 0x0000000a08087210 */ /* 0x000fe20007f5e0ff */
[----:B------:R-:W-:Y:S02]  /*0700*/  ULDC.64 UR4, c[0x0][0x2a0] ;  /* 0x0000a80000047ab9 */ /* 0x000fe40000000a00 */
[----:B------:R-:W-:Y:S01]  /*0710*/  IMAD R3, R3, UR4, RZ ;  /* 0x0000000403037c24 */ /* 0x000fe2000f8e02ff */
[----:B------:R-:W-:-:S02]  /*0720*/  IADD3.X R9, R141, R11, R14, P2, !PT ;  /* 0x0000000b8d097210 */ /* 0x000fc400017fe40e */
[----:B------:R-:W-:Y:S01]  /*0730*/  ISETP.GE.OR P2, PT, R7, R144, P1 ;  /* 0x000000900700720c */ /* 0x000fe20000f46670 */
[----:B------:R-:W-:Y:S01]  /*0740*/  IMAD R13, R0, UR5, R3 ;  /* 0x00000005000d7c24 */ /* 0x000fe2000f8e0203 */
[----:B------:R-:W-:Y:S01]  /*0750*/  IADD3 R3, P1, R2, R7, RZ ;  /* 0x0000000702037210 */ /* 0x000fe20007f3e0ff */
[----:B------:R-:W-:Y:S01]  /*0760*/  IMAD.WIDE.U32 R10, R0, UR4, R8 ;  /* 0x00000004000a7c25 */ /* 0x000fe2000f8e0008 */
[----:B------:R-:W-:-:S04]  /*0770*/  SHF.R.S32.HI R9, RZ, 0x1f, R7 ;  /* 0x0000001fff097819 */ /* 0x000fc80000011407 */
[----:B------:R-:W-:-:S05]  /*0780*/  IADD3 R13, R11, R13, RZ ;  /* 0x0000000d0b0d7210 */ /* 0x000fca0007ffe0ff */
[----:B------:R-:W-:Y:S05]  /*0790*/  @P2 BRA `(.L_x_3665) ;  /* 0x0000000000242947 */ /* 0x000fea0003800000 */
        /* <DEDUP_REMOVED lines=9> */
.L_x_3665:
[----:B------:R-:W-:Y:S05]  /*0830*/  BSYNC B0 ;  /* 0x0000000000007941 */ /* 0x000fea0003800000 */
.L_x_3664:
        /* <DEDUP_REMOVED lines=13> */
.L_x_3667:
[----:B------:R-:W-:Y:S05]  /*0910*/  BSYNC B0 ;  /* 0x0000000000007941 */ /* 0x000fea0003800000 */
.L_x_3666:
        /* <DEDUP_REMOVED lines=11> */
.L_x_3663:
        /* <DEDUP_REMOVED lines=24> */
.L_x_3668:
[----:B------:R-:W-:Y:S05]  /*0b50*/  @!P6 BRA `(.L_x_3669) ;  /* 0x00000004003ce947 */ /* 0x000fea0003800000 */
[----:B-----5:R-:W2:Y:S01]  /*0b60*/  LDC R13, c[0x0][0x380] ;  /* 0x0000e000ff0d7b82 */ /* 0x020ea20000000800 */
        /* <DEDUP_REMOVED lines=55> */
[----:B------:R-:W-:Y:S02]  /*0ee0*/  @!P1 LOP3.LUT R14, RZ, R7, RZ, 0x33, !PT ;  /* 0x00000007ff0e9212 */ /* 0x000fe400078e33ff */
[----:B---3--:R-:W-:Y:S01]  /*0ef0*/  SHF.R.S32.HI R5, RZ, 0x1f, R4 ;  /* 0x0000001fff057819 */ /* 0x008fe20000011404 */
[----:B------:R-:W-:-:S04]  /*0f00*/  IMAD.WIDE.U32 R10, R4, UR4, RZ ;  /* 0x00000004040a7c25 */ /* 0x000fc8000f8e00ff */
        /* <DEDUP_REMOVED lines=8> */
[----:B------:R-:W-:-:S04]  /*0f90*/  IMAD.WIDE.U32 R20, R4, R2, RZ ;  /* 0x0000000204147225 */ /* 0x000fc800078e00ff */
[C---:B------:R-:W-:Y:S02]  /*0fa0*/  IMAD R6, R24.reuse, R85, R6 ;  /* 0x0000005518067224 */ /* 0x040fe400078e0206 */
[----:B------:R-:W-:Y:S01]  /*0fb0*/  IMAD.WIDE.U32 R12, R24, R84, R10 ;  /* 0x00000054180c7225 */ /* 0x000fe200078e000a */
[----:B------:R-:W-:-:S04]  /*0fc0*/  SHF.R.S32.HI R11, RZ, 0x1f, R14 ;  /* 0x0000001fff0b7819 */ /* 0x000fc8000001140e */
[----:B------:R-:W-:Y:S01]  /*0fd0*/  IADD3 R13, R13, R6, RZ ;  /* 0x000000060d0d7210 */ /* 0x000fe20007ffe0ff */
[----:B------:R-:W-:-:S04]  /*0fe0*/  IMAD R7, R11, UR4, RZ ;  /* 0x000000040b077c24 */ /* 0x000fc8000f8e02ff */
[C---:B------:R-:W-:Y:S02]  /*0ff0*/  IMAD R7, R14.reuse, UR5, R7 ;  /* 0x000000050e077c24 */ /* 0x040fe4000f8e0207 */
[----:B------:R-:W-:-:S04]  /*1000*/  IMAD.WIDE.U32 R4, R14, UR4, R12 ;  /* 0x000000040e047c25 */ /* 0x000fc8000f8e000c */
[----:B------:R-:W-:Y:S01]  /*1010*/  IMAD.IADD R12, R21, 0x1, R3 ;  /* 0x00000001150c7824 */ /* 0x000fe200078e0203 */
[----:B------:R-:W-:Y:S02]  /*1020*/  IADD3 R7, R5, R7, RZ ;  /* 0x0000000705077210 */ /* 0x000fe40007ffe0ff */
[----:B------:R-:W-:Y:S01]  /*1030*/  MOV R10, R4 ;  /* 0x00000004000a7202 */ /* 0x000fe20000000f00 */
[----:B------:R-:W-:Y:S06]  /*1040*/  BRA `(.L_x_3670) ;  /* 0x00000004002c7947 */ /* 0x000fec0003800000 */
.L_x_3669:
[----:B------:R-:W1:Y:S01]  /*1050*/  LDC R11, c[0x0][0x278] ;  /* 0x00009e00ff0b7b82 */ /* 0x000e620000000800 */
[----:B------:R-:W-:Y:S02]  /*1060*/  ISETP.NE.AND P3, PT, R10, -0x1, PT ;  /* 0xffffffff0a00780c */ /* 0x000fe40003f65270 */
[----:B------:R-:W-:-:S04]  /*1070*/  LEA R24, R102, 0xffffff80, 0x7 ;  /* 0xffffff8066187811 */ /* 0x000fc800078e38ff */
[----:B------:R-:W-:-:S07]  /*1080*/  SHF.R.S32.HI R9, RZ, 0x1f, R24 ;  /* 0x0000001fff097819 */ /* 0x000fce0000011418 */
[----:B------:R-:W2:Y:S01]  /*1090*/  @P3 LDC.64 R84, c[0x0][0x248] ;  /* 0x00009200ff543b82 */ /* 0x000ea20000000a00 */
        /* <DEDUP_REMOVED lines=17> */
[----:B------:R-:W-:Y:S01]  /*11b0*/  ISETP.GE.AND P1, PT, R4, RZ, PT ;  /* 0x000000ff0400720c */ /* 0x000fe20003f26270 */
[----:B------:R-:W-:-:S04]  /*11c0*/  @P3 IMAD.IADD R4, R15, 0x1, R10 ;  /* 0x000000010f043824 */ /* 0x000fc800078e020a */
[C---:B--2---:R-:W-:Y:S02]  /*11d0*/  @P3 IMAD R19, R4.reuse, R85, RZ ;  /* 0x0000005504133224 */ /* 0x044fe400078e02ff */
[----:B------:R-:W-:-:S04]  /*11e0*/  @P3 IMAD.WIDE.U32 R4, R4, R84, RZ ;  /* 0x0000005404043225 */ /* 0x000fc800078e00ff */
[-C--:B------:R-:W-:Y:S02]  /*11f0*/  @!P0 IADD3 R2, R2, -R3.reuse, RZ ;  /* 0x8000000302028210 */ /* 0x080fe40007ffe0ff */
[----:B------:R-:W-:Y:S02]  /*1200*/  @!P0 IADD3 R14, R14, 0x1, RZ ;  /* 0x000000010e0e8810 */ /* 0x000fe40007ffe0ff */
[----:B------:R-:W-:Y:S02]  /*1210*/  ISETP.GE.U32.AND P2, PT, R2, R3, PT ;  /* 0x000000030200720c */ /* 0x000fe40003f46070 */
[----:B------:R-:W2:Y:S01]  /*1220*/  LDC.64 R2, c[0x0][0x260] ;  /* 0x00009800ff027b82 */ /* 0x000ea20000000a00 */
[----:B------:R-:W-:Y:S02]  /*1230*/  ISETP.NE.AND P0, PT, R11, RZ, PT ;  /* 0x000000ff0b00720c */ /* 0x000fe40003f05270 */
[----:B------:R-:W-:Y:S02]  /*1240*/  @P3 IADD3 R19, R5, R19, RZ ;  /* 0x0000001305133210 */ /* 0x000fe40007ffe0ff */
[----:B------:R-:W-:-:S06]  /*1250*/  @P3 MOV R18, R4 ;  /* 0x0000000400123202 */ /* 0x000fcc0000000f00 */
        /* <DEDUP_REMOVED lines=15> */
.L_x_3671:
        /* <DEDUP_REMOVED lines=11> */
[----:B------:R-:W-:Y:S01]  /*1400*/  IMAD R3, R14, R3, R4 ;  /* 0x000000030e037224 */ /* 0x000fe200078e0204 */
[----:B------:R-:W-:-:S04]  /*1410*/  MOV R10, R18 ;  /* 0x00000012000a7202 */ /* 0x000fc80000000f00 */
        /* <DEDUP_REMOVED lines=14> */
.L_x_3670:
[----:B------:R-:W-:Y:S01]  /*1500*/  ISETP.NE.AND P0, PT, R141, -0x1, PT ;  /* 0xffffffff8d00780c */ /* 0x000fe20003f05270 */
[----:B------:R-:W-:Y:S01]  /*1510*/  VIADD R142, R102, 0xffffffff ;  /* 0xffffffff668e7836 */ /* 0x000fe20000000000 */
[----:B-----5:R-:W-:Y:S01]  /*1520*/  SHF.R.S32.HI R13, RZ, 0x1f, R46 ;  /* 0x0000001fff0d7819 */ /* 0x020fe2000001142e */
[----:B------:R-:W1:Y:S01]  /*1530*/  S2UR UR4, SR_CgaCtaId ;  /* 0x00000000000479c3 */ /* 0x000e620000008800 */
[----:B------:R-:W-:Y:S01]  /*1540*/  ULDC.64 UR6, c[0x0][0x258] ;  /* 0x0000960000067ab9 */ /* 0x000fe20000000a00 */
[----:B------:R-:W-:Y:S01]  /*1550*/  ULDC.64 UR8, c[0x0][0x268] ;  /* 0x00009a0000087ab9 */ /* 0x000fe20000000a00 */
[CC--:B------:R-:W-:Y:S01]  /*1560*/  LEA.HI R15, R13.reuse, R46.reuse, RZ, 0x2 ;  /* 0x0000002e0d0f7211 */ /* 0x0c0fe200078f10ff */
[----:B------:R-:W-:Y:S01]  /*1570*/  UMOV UR5, 0x400 ;  /* 0x0000040000057882 */ /* 0x000fe20000000000 */
[----:B------:R-:W-:Y:S01]  /*1580*/  LEA.HI R49, R13, R46, RZ, 0x5 ;  /* 0x0000002e0d317211 */ /* 0x000fe200078f28ff */
[----:B------:R-:W-:Y:S01]  /*1590*/  IMAD R11, R11, UR8, RZ ;  /* 0x000000080b0b7c24 */ /* 0x000fe2000f8e02ff */
[----:B------:R-:W-:Y:S01]  /*15a0*/  SHF.R.S32.HI R16, RZ, 0x2, R15 ;  /* 0x00000002ff107819 */ /* 0x000fe2000001140f */
[----:B------:R-:W-:Y:S01]  /*15b0*/  BSSY B0, `(.L_x_3672) ;  /* 0x000004c000007945 */ /* 0x000fe20003800000 */
[----:B------:R-:W-:Y:S01]  /*15c0*/  SHF.R.S32.HI R50, RZ, 0x5, R49 ;  /* 0x00000005ff327819 */ /* 0x000fe20000011431 */
[----:B------:R-:W2:Y:S01]  /*15d0*/  @!P0 LDC.64 R2, c[0x0][0x228] ;  /* 0x00008a00ff028b82 */ /* 0x000ea20000000a00 */
[----:B------:R-:W-:-:S02]  /*15e0*/  @!P0 SHF.R.S32.HI R19, RZ, 0x1f, R17 ;  /* 0x0000001fff138819 */ /* 0x000fc40000011411 */
[----:B------:R-:W-:-:S04]  /*15f0*/  LEA.HI R143, R15, R16, RZ, 0x1 ;  /* 0x000000100f8f7211 */ /* 0x000fc800078f08ff */
[----:B------:R-:W-:Y:S01]  /*1600*/  LOP3.LUT R143, R143, 0x7fffffe, RZ, 0xc0, !PT ;  /* 0x07fffffe8f8f7812 */ /* 0x000fe200078ec0ff */
[----:B------:R-:W3:Y:S03]  /*1610*/  @P0 LDC.64 R4, c[0x0][0x240] ;  /* 0x00009000ff040b82 */ /* 0x000ee60000000a00 */
[----:B------:R-:W-:Y:S01]  /*1620*/  IADD3 R143, R16, -R143, RZ ;  /* 0x8000008f108f7210 */ /* 0x000fe20007ffe0ff */
[----:B-1----:R-:W-:-:S04]  /*1630*/  ULEA UR4, UR4, UR5, 0x18 ;  /* 0x0000000504047291 */ /* 0x002fc8000f8ec03f */
[----:B------:R-:W-:Y:S02]  /*1640*/  IMAD R143, R50, 0x8, R143 ;  /* 0x00000008328f7824 */ /* 0x000fe400078e028f */
[-C--:B--2---:R-:W-:Y:S02]  /*1650*/  @!P0 IMAD R6, R19, R2.reuse, RZ ;  /* 0x0000000213068224 */ /* 0x084fe400078e02ff */
[----:B------:R-:W-:-:S04]  /*1660*/  @!P0 IMAD.WIDE.U32 R18, R17, R2, RZ ;  /* 0x0000000211128225 */ /* 0x000fc800078e00ff */
[----:B------:R-:W-:Y:S01]  /*1670*/  @!P0 IMAD R3, R17, R3, R6 ;  /* 0x0000000311038224 */ /* 0x000fe200078e0206 */
[----:B------:R-:W-:Y:S01]  /*1680*/  LOP3.LUT R17, R15, 0xfffffffc, RZ, 0xc0, !PT ;  /* 0xfffffffc0f117812 */ /* 0x000fe200078ec0ff */
[----:B---3--:R-:W-:Y:S01]  /*1690*/  @P0 IMAD.WIDE.U32 R22, R141, R4, RZ ;  /* 0x000000048d160225 */ /* 0x008fe200078e00ff */
[----:B------:R-:W-:-:S03]  /*16a0*/  LEA.HI R6, R13, R46, RZ, 0x3 ;  /* 0x0000002e0d067211 */ /* 0x000fc600078f18ff */
[----:B------:R-:W-:Y:S01]  /*16b0*/  IMAD.IADD R146, R46, 0x1, -R17 ;  /* 0x000000012e927824 */ /* 0x000fe200078e0a11 */
[----:B------:R-:W-:Y:S01]  /*16c0*/  SHF.R.S32.HI R17, RZ, 0x1f, R16 ;  /* 0x0000001fff117819 */ /* 0x000fe20000011410 */
[----:B------:R-:W-:Y:S02]  /*16d0*/  @P0 IMAD R26, R141, R5, R23 ;  /* 0x000000058d1a0224 */ /* 0x000fe400078e0217 */
[----:B------:R-:W-:Y:S02]  /*16e0*/  IMAD.IADD R5, R144, 0x1, -R51 ;  /* 0x0000000190057824 */ /* 0x000fe400078e0a33 */
[----:B------:R-:W-:Y:S02]  /*16f0*/  VIADD R4, R16, 0x20 ;  /* 0x0000002010047836 */ /* 0x000fe40000000000 */
[----:B------:R-:W-:Y:S01]  /*1700*/  IMAD.SHL.U32 R146, R146, 0x8, RZ ;  /* 0x0000000892927824 */ /* 0x000fe200078e00ff */
[-C--:B------:R-:W-:Y:S01]  /*1710*/  ISETP.GE.AND P5, PT, R16, R5.reuse, PT ;  /* 0x000000051000720c */ /* 0x080fe20003fa6270 */
[----:B------:R-:W-:Y:S01]  /*1720*/  @!P0 IMAD.MOV.U32 R22, RZ, RZ, R18 ;  /* 0x000000ffff168224 */ /* 0x000fe200078e0012 */
[----:B------:R-:W-:Y:S01]  /*1730*/  ISETP.GE.AND P4, PT, R4, R5, PT ;  /* 0x000000050400720c */ /* 0x000fe20003f86270 */
[----:B------:R-:W-:Y:S01]  /*1740*/  IMAD.SHL.U32 R2, R142, 0x80, RZ ;  /* 0x000000808e027824 */ /* 0x000fe200078e00ff */
[----:B------:R-:W-:Y:S01]  /*1750*/  SHF.R.S32.HI R5, RZ, 0x1f, R146 ;  /* 0x0000001fff057819 */ /* 0x000fe20000011492 */
[----:B------:R-:W-:Y:S01]  /*1760*/  @!P0 IMAD.IADD R26, R19, 0x1, R3 ;  /* 0x00000001131a8824 */ /* 0x000fe200078e0203 */
[C---:B------:R-:W-:Y:S01]  /*1770*/  IADD3 R18, P2, R146.reuse, R10, RZ ;  /* 0x0000000a92127210 */ /* 0x040fe20007f5e0ff */
[----:B------:R-:W-:Y:S01]  /*1780*/  IMAD.IADD R3, R45, 0x1, -R2 ;  /* 0x000000012d037824 */ /* 0x000fe200078e0a02 */
[----:B------:R-:W-:-:S02]  /*1790*/  IADD3 R20, P3, R146, R20, RZ ;  /* 0x0000001492147210 */ /* 0x000fc40007f7e0ff */
[----:B------:R-:W-:Y:S01]  /*17a0*/  IADD3 R22, P0, R146, R22, RZ ;  /* 0x0000001692167210 */ /* 0x000fe20007f1e0ff */
[C---:B------:R-:W-:Y:S01]  /*17b0*/  IMAD.X R19, R5.reuse, 0x1, R7, P2 ;  /* 0x0000000105137824 */ /* 0x040fe200010e0607 */
[----:B------:R-:W-:Y:S02]  /*17c0*/  SHF.R.S32.HI R7, RZ, 0x3, R6 ;  /* 0x00000003ff077819 */ /* 0x000fe40000011406 */
[C---:B------:R-:W-:Y:S01]  /*17d0*/  IADD3.X R21, R5.reuse, R12, RZ, P3, !PT ;  /* 0x0000000c05157210 */ /* 0x040fe20001ffe4ff */
[----:B------:R-:W-:Y:S01]  /*17e0*/  IMAD.X R23, R5, 0x1, R26, P0 ;  /* 0x0000000105177824 */ /* 0x000fe200000e061a */
[CC--:B------:R-:W-:Y:S01]  /*17f0*/  ISETP.GE.AND P1, PT, R4.reuse, R3.reuse, PT ;  /* 0x000000030400720c */ /* 0x0c0fe20003f26270 */
[----:B------:R-:W-:Y:S01]  /*1800*/  IMAD.SHL.U32 R15, R7, 0x40, RZ ;  /* 0x00000040070f7824 */ /* 0x000fe200078e00ff */
[----:B------:R-:W-:Y:S01]  /*1810*/  ISETP.GE.AND P3, PT, R4, R3, PT ;  /* 0x000000030400720c */ /* 0x000fe20003f66270 */
[----:B------:R-:W-:Y:S02]  /*1820*/  VIADD R4, R16, 0x40 ;  /* 0x0000004010047836 */ /* 0x000fe40000000000 */
[----:B------:R-:W-:Y:S01]  /*1830*/  IMAD.WIDE.U32 R22, R0, UR6, R22 ;  /* 0x0000000600167c25 */ /* 0x000fe2000f8e0016 */
[----:B------:R-:W-:-:S02]  /*1840*/  LOP3.LUT R15, R15, 0xc0, RZ, 0xc0, !PT ;  /* 0x000000c00f0f7812 */ /* 0x000fc400078ec0ff */
[-C--:B------:R-:W-:Y:S01]  /*1850*/  ISETP.GE.AND P0, PT, R4, R3.reuse, PT ;  /* 0x000000030400720c */ /* 0x080fe20003f06270 */
[----:B------:R-:W-:Y:S01]  /*1860*/  IMAD.WIDE R26, R8, 0x40, R16 ;  /* 0x00000040081a7825 */ /* 0x000fe200078e0210 */
[----:B------:R-:W-:Y:S02]  /*1870*/  ISETP.GE.AND P2, PT, R4, R3, PT ;  /* 0x000000030400720c */ /* 0x000fe40003f46270 */
[----:B------:R-:W-:Y:S02]  /*1880*/  LOP3.LUT R5, R15, 0x18, R146, 0xf8, !PT ;  /* 0x000000180f057812 */ /* 0x000fe400078ef892 */
[----:B------:R-:W-:-:S04]  /*1890*/  SHF.R.U32.HI R4, RZ, 0x3, R15 ;  /* 0x00000003ff047819 */ /* 0x000fc8000001160f */
[----:B------:R-:W-:Y:S02]  /*18a0*/  LOP3.LUT R4, R5, R4, RZ, 0x3c, !PT ;  /* 0x0000000405047212 */ /* 0x000fe400078e3cff */
[----:B------:R-:W-:-:S03]  /*18b0*/  SHF.R.S32.HI R5, RZ, 0x1f, R0 ;  /* 0x0000001fff057819 */ /* 0x000fc60000011400 */
[----:B------:R-:W-:Y:S02]  /*18c0*/  IMAD.U32 R143, R143, 0x20, R4 ;  /* 0x000000208f8f7824 */ /* 0x000fe400078e0004 */
[----:B------:R-:W-:Y:S02]  /*18d0*/  IMAD R5, R5, UR6, RZ ;  /* 0x0000000605057c24 */ /* 0x000fe4000f8e02ff */
[----:B------:R-:W-:Y:S01]  /*18e0*/  IMAD R4, R14, UR9, R11 ;  /* 0x000000090e047c24 */ /* 0x000fe2000f8e020b */
[----:B------:R-:W-:Y:S01]  /*18f0*/  LEA R143, R143, UR4, 0x1 ;  /* 0x000000048f8f7c11 */ /* 0x000fe2000f8e08ff */
[----:B------:R-:W-:Y:S02]  /*1900*/  IMAD R5, R0, UR7, R5 ;  /* 0x0000000700057c24 */ /* 0x000fe4000f8e0205 */
        /* <DEDUP_REMOVED lines=22> */
.L_x_3673:
[----:B------:R-:W-:Y:S05]  /*1a70*/  BSYNC B0 ;  /* 0x0000000000007941 */ /* 0x000fea0003800000 */
.L_x_3672:
        /* <DEDUP_REMOVED lines=22> */
.L_x_3675:
[----:B------:R-:W-:Y:S05]  /*1be0*/  BSYNC B0 ;  /* 0x0000000000007941 */ /* 0x000fea0003800000 */
.L_x_3674:
[C---:B------:R-:W-:Y:S01]  /*1bf0*/  IMAD.X R5, R17.reuse, 0x1, R9, P5 ;  /* 0x0000000111057824 */ /* 0x040fe200028e0609 */
[CC--:B------:R-:W-:Y:S01]  /*1c00*/  ISETP.GE.AND P5, PT, R16.reuse, R3.reuse, PT ;  /* 0x000000031000720c */ /* 0x0c0fe20003fa6270 */
[----:B------:R-:W-:Y:S01]  /*1c10*/  IMAD R87, R17, R84, RZ ;  /* 0x0000005411577224 */ /* 0x000fe200078e02ff */
[----:B------:R-:W-:Y:S01]  /*1c20*/  LEA.HI R0, R13, R46, RZ, 0x4 ;  /* 0x0000002e0d007211 */ /* 0x000fe200078f20ff */
[C---:B------:R-:W-:Y:S01]  /*1c30*/  IMAD.WIDE.U32 R98, R16.reuse, R84, R18 ;  /* 0x0000005410627225 */ /* 0x040fe200078e0012 */
[----:B------:R-:W-:Y:S01]  /*1c40*/  BSSY B0, `(.L_x_3676) ;  /* 0x0000015000007945 */ /* 0x000fe20003800000 */
[C---:B------:R-:W-:Y:S02]  /*1c50*/  ISETP.GE.AND P4, PT, R16.reuse, R3, PT ;  /* 0x000000031000720c */ /* 0x040fe40003f86270 */
[----:B------:R-:W-:Y:S01]  /*1c60*/  IMAD R87, R16, R85, R87 ;  /* 0x0000005510577224 */ /* 0x000fe200078e0257 */
[----:B------:R-:W-:Y:S02]  /*1c70*/  LOP3.LUT R13, R0, 0xfffffff0, RZ, 0xc0, !PT ;  /* 0xfffffff0000d7812 */ /* 0x000fe400078ec0ff */
[----:B------:R-:W-:Y:S01]  /*1c80*/  SHF.R.S32.HI R9, RZ, 0x4, R0 ;  /* 0x00000004ff097819 */ /* 0x000fe20000011400 */
[----:B------:R-:W-:Y:S01]  /*1c90*/  IMAD.IADD R87, R99, 0x1, R87 ;  /* 0x0000000163577824 */ /* 0x000fe200078e0257 */
[----:B------:R-:W-:Y:S01]  /*1ca0*/  IADD3 R16, R16, 0x60, RZ ;  /* 0x0000006010107810 */ /* 0x000fe20007ffe0ff */
        /* <DEDUP_REMOVED lines=14> */
.L_x_3677:
[----:B------:R-:W-:Y:S05]  /*1d90*/  BSYNC B0 ;  /* 0x0000000000007941 */ /* 0x000fea0003800000 */
.L_x_3676:
[----:B-1----:R-:W-:Y:S01]  /*1da0*/  LOP3.LUT R11, R6, 0xfffffff8, RZ, 0xc0, !PT ;  /* 0xfffffff8060b7812 */ /* 0x002fe200078ec0ff */
[----:B------:R-:W-:Y:S01]  /*1db0*/  BSSY B0, `(.L_x_3678) ;  /* 0x0000016000007945 */ /* 0x000fe20003800000 */
[----:B------:R-:W-:Y:S01]  /*1dc0*/  LEA.HI R0, R0, R9, RZ, 0x1 ;  /* 0x0000000900007211 */ /* 0x000fe200078f08ff */
[----:B------:R-:W-:Y:S01]  /*1dd0*/  IMAD.IADD R13, R46, 0x1, -R13 ;  /* 0x000000012e0d7824 */ /* 0x000fe200078e0a0d */
[----:B------:R-:W-:Y:S01]  /*1de0*/  ISETP.GE.AND P5, PT, R16, R3, PT ;  /* 0x000000031000720c */ /* 0x000fe20003fa6270 */
[----:B------:R-:W-:Y:S01]  /*1df0*/  IMAD.IADD R10, R46, 0x1, -R11 ;  /* 0x000000012e0a7824 */ /* 0x000fe200078e0a0b */
        /* <DEDUP_REMOVED lines=17> */
.L_x_3679:
[----:B------:R-:W-:Y:S05]  /*1f10*/  BSYNC B0 ;  /* 0x0000000000007941 */ /* 0x000fea0003800000 */
.L_x_3678:
[----:B------:R-:W-:Y:S01]  /*1f20*/  ISETP.GE.AND P1, PT, R16, R3, PT ;  /* 0x000000031000720c */ /* 0x000fe20003f26270 */
[----:B------:R-:W-:Y:S01]  /*1f30*/  IMAD.IADD R9, R9, 0x1, -R0 ;  /* 0x0000000109097824 */ /* 0x000fe200078e0a00 */
[----:B------:R-:W-:Y:S01]  /*1f40*/  LEA.HI R3, R10, R10, RZ, 0x1 ;  /* 0x0000000a0a037211 */ /* 0x000fe200078f08ff */
[----:B------:R-:W1:Y:S01]  /*1f50*/  LDC.64 R96, c[0x0][0x250] ;  /* 0x00009400ff607b82 */ /* 0x000e620000000a00 */
[----:B------:R-:W-:Y:S01]  /*1f60*/  LEA.HI R48, R13, R13, RZ, 0x1 ;  /* 0x0000000d0d307211 */ /* 0x000fe200078f08ff */
        /* <DEDUP_REMOVED lines=9> */
[----:B------:R-:W-:Y:S01]  /*2000*/  LOP3.LUT R6, R6, 0xc0, RZ, 0xc0, !PT ;  /* 0x000000c006067812 */ /* 0x000fe200078ec0ff */
[----:B------:R-:W-:Y:S01]  /*2010*/  IMAD.IADD R10, R10, 0x1, -R3 ;  /* 0x000000010a0a7824 */ /* 0x000fe200078e0a03 */
[----:B------:R-:W-:Y:S02]  /*2020*/  SHF.R.S32.HI R8, RZ, 0x1f, R13 ;  /* 0x0000001fff087819 */ /* 0x000fe4000001140d */
[----:B------:R-:W-:Y:S02]  /*2030*/  LOP3.LUT R11, R11, 0xfffffffc, RZ, 0xc0, !PT ;  /* 0xfffffffc0b0b7812 */ /* 0x000fe400078ec0ff */
[----:B------:R-:W-:Y:S02]  /*2040*/  LOP3.LUT R7, R6, 0x8, R7, 0xf8, !PT ;  /* 0x0000000806077812 */ /* 0x000fe400078ef807 */
[----:B------:R-:W-:Y:S01]  /*2050*/  SHF.R.U32.HI R6, RZ, 0x3, R6 ;  /* 0x00000003ff067819 */ /* 0x000fe20000011606 */
[----:B------:R-:W-:Y:S01]  /*2060*/  IMAD.IADD R3, R12, 0x1, -R11 ;  /* 0x000000010c037824 */ /* 0x000fe200078e0a0b */
[----:B------:R-:W-:-:S02]  /*2070*/  LOP3.LUT R48, R48, 0x7fffffe, RZ, 0xc0, !PT ;  /* 0x07fffffe30307812 */ /* 0x000fc400078ec0ff */
[----:B------:R-:W-:Y:S01]  /*2080*/  LEA.HI R8, R8, R13, RZ, 0x3 ;  /* 0x0000000d08087211 */ /* 0x000fe200078f18ff */
[----:B------:R-:W-:Y:S01]  /*2090*/  IMAD.SHL.U32 R4, R3, 0x40, RZ ;  /* 0x0000004003047824 */ /* 0x000fe200078e00ff */
[----:B------:R-:W-:Y:S01]  /*20a0*/  LOP3.LUT R6, R7, R6, RZ, 0x3c, !PT ;  /* 0x0000000607067212 */ /* 0x000fe200078e3cff */
[----:B------:R-:W-:Y:S02]  /*20b0*/  IMAD R7, R9, 0x8, R10 ;  /* 0x0000000809077824 */ /* 0x000fe400078e020a */
[----:B------:R-:W-:Y:S02]  /*20c0*/  IMAD.IADD R48, R13, 0x1, -R48 ;  /* 0x000000010d307824 */ /* 0x000fe400078e0a30 */
        /* <DEDUP_REMOVED lines=16> */
.L_x_3681:
[----:B------:R-:W-:Y:S05]  /*21d0*/  BSYNC B0 ;  /* 0x0000000000007941 */ /* 0x000fea0003800000 */
.L_x_3680:
[----:B------:R-:W-:Y:S04]  /*21e0*/  BSSY B0, `(.L_x_3682) ;  /* 0x0000011000007945 */ /* 0x000fe80003800000 */
[----:B------:R-:W-:Y:S05]  /*21f0*/  @P5 BRA `(.L_x_3683) ;  /* 0x00000000003c5947 */ /* 0x000fea0003800000 */
[----:B------:R-:W-:Y:S02]  /*2200*/  ULDC UR5, c[0x0][0x2d0] ;  /* 0x0000b40000057ab9 */ /* 0x000fe40000000800 */
[----:B------:R-:W-:-:S13]  /*2210*/  ISETP.GE.AND P0, PT, R146, UR5, PT ;  /* 0x0000000592007c0c */ /* 0x000fda000bf06270 */
[----:B------:R1:W-:Y:S01]  /*2220*/  @P0 STS.128 [R143+0x2800], RZ ;  /* 0x002800ff8f000388 */ /* 0x0003e20000000c00 */
[----:B------:R-:W-:Y:S05]  /*2230*/  @P0 BRA `(.L_x_3683) ;  /* 0x00000000002c0947 */ /* 0x000fea0003800000 */
[----:B------:R-:W-:Y:S01]  /*2240*/  MOV R86, R98 ;  /* 0x0000006200567202 */ /* 0x000fe20000000f00 */
[----:B------:R-:W-:Y:S01]  /*2250*/  IMAD R10, R85, 0x60, RZ ;  /* 0x00000060550a7824 */ /* 0x000fe200078e02ff */
[----:B------:R-:W-:-:S03]  /*2260*/  ULDC.64 UR6, c[0x0][0x218] ;  /* 0x0000860000067ab9 */ /* 0x000fc60000000a00 */
[----:B-1----:R-:W-:-:S05]  /*2270*/  IMAD.WIDE.U32 R12, R84, 0x60, R86 ;  /* 0x00000060540c7825 */ /* 0x002fca00078e0056 */
[----:B------:R-:W-:Y:S02]  /*2280*/  IADD3 R10, R13, R10, RZ ;  /* 0x0000000a0d0a7210 */ /* 0x000fe40007ffe0ff */
[----:B------:R-:W-:-:S04]  /*2290*/  LEA R16, P0, R12, UR6, 0x1 ;  /* 0x000000060c107c11 */ /* 0x000fc8000f8008ff */
[----:B------:R-:W-:-:S05]  /*22a0*/  LEA.HI.X R17, R12, UR7, R10, 0x1, P0 ;  /* 0x000000070c117c11 */ /* 0x000fca00080f0c0a */
[----:B------:R-:W-:Y:S01]  /*22b0*/  @!PT LDS RZ, [RZ] ;  /* 0x00000000fffff984 */ /* 0x000fe20000000800 */
[----:B------:R-:W-:Y:S01]  /*22c0*/  @!PT LDS RZ, [RZ] ;  /* 0x00000000fffff984 */ /* 0x000fe20000000800 */
[----:B------:R-:W-:Y:S01]  /*22d0*/  @!PT LDS RZ, [RZ] ;  /* 0x00000000fffff984 */ /* 0x000fe20000000800 */
[----:B------:R1:W-:Y:S04]  /*22e0*/  LDGSTS.E.BYPASS.LTC128B.128 [R143+0x2800], desc[UR12][R16.64] ;  /* 0x02800000108f7fae */ /* 0x0003e8000b901d4c */
.L_x_3683:
[----:B------:R-:W-:Y:S05]  /*22f0*/  BSYNC B0 ;  /* 0x0000000000007941 */ /* 0x000fea0003800000 */
.L_x_3682:
[----:B------:R-:W0:Y:S01]  /*2300*/  LDGDEPBAR ;  /* 0x00000000000079af */ /* 0x000e220000000000 */
[----:B------:R-:W-:Y:S01]  /*2310*/  LOP3.LUT R4, R4, 0xc0, RZ, 0xc0, !PT ;  /* 0x000000c004047812 */ /* 0x000fe200078ec0ff */
[-C--:B-1----:R-:W-:Y:S01]  /*2320*/  IMAD R5, R5, R96.reuse, RZ ;  /* 0x0000006005057224 */ /* 0x082fe200078e02ff */
[----:B------:R-:W-:Y:S01]  /*2330*/  LOP3.LUT R47, R8, 0xffffff00, RZ, 0xc0, !PT ;  /* 0xffffff00082f7812 */ /* 0x000fe200078ec0ff */
[----:B------:R-:W-:Y:S01]  /*2340*/  ULDC.64 UR6, c[0x0][0x220] ;  /* 0x0000880000067ab9 */ /* 0x000fe20000000a00 */
[----:B------:R-:W-:Y:S01]  /*2350*/  LOP3.LUT R9, R4, 0x8, R9, 0xf8, !PT ;  /* 0x0000000804097812 */ /* 0x000fe200078ef809 */
[----:B------:R-:W-:Y:S01]  /*2360*/  IMAD R27, R24, R97, R5 ;  /* 0x00000061181b7224 */ /* 0x000fe200078e0205 */
[----:B------:R-:W-:Y:S01]  /*2370*/  SHF.R.U32.HI R26, RZ, 0x3, R4 ;  /* 0x00000003ff1a7819 */ /* 0x000fe20000011604 */
[----:B------:R-:W-:Y:S01]  /*2380*/  IMAD R5, R50, 0x200, R47 ;  /* 0x0000020032057824 */ /* 0x000fe200078e022f */
[----:B------:R-:W-:Y:S01]  /*2390*/  BSSY B0, `(.L_x_3684) ;  /* 0x000001d000007945 */ /* 0x000fe20003800000 */
[----:B------:R-:W-:Y:S01]  /*23a0*/  IMAD.WIDE.U32 R24, R24, R96, R14 ;  /* 0x0000006018187225 */ /* 0x000fe200078e000e */
[----:B------:R-:W-:-:S02]  /*23b0*/  LOP3.LUT R26, R9, R26, RZ, 0x3c, !PT ;  /* 0x0000001a091a7212 */ /* 0x000fc400078e3cff */
[----:B------:R-:W-:Y:S01]  /*23c0*/  SHF.L.U64.HI R139, R96, 0x5, R97 ;  /* 0x00000005608b7819 */ /* 0x000fe20000010261 */
[----:B------:R-:W-:Y:S01]  /*23d0*/  IMAD R5, R48, 0x20, R5 ;  /* 0x0000002030057824 */ /* 0x000fe200078e0205 */
[----:B------:R-:W-:Y:S01]  /*23e0*/  LEA R156, P0, R24, UR6, 0x1 ;  /* 0x00000006189c7c11 */ /* 0x000fe2000f8008ff */
[----:B------:R-:W-:Y:S02]  /*23f0*/  IMAD.U32 R134, R7, 0x20, R6 ;  /* 0x0000002007867824 */ /* 0x000fe400078e0006 */
[----:B------:R-:W-:Y:S02]  /*2400*/  IMAD.IADD R27, R25, 0x1, R27 ;  /* 0x00000001191b7824 */ /* 0x000fe400078e021b */
[----:B------:R-:W-:Y:S01]  /*2410*/  IMAD.IADD R136, R26, 0x1, R5 ;  /* 0x000000011a887824 */ /* 0x000fe200078e0205 */
[----:B------:R-:W-:Y:S01]  /*2420*/  LEA R134, R134, UR4, 0x1 ;  /* 0x0000000486867c11 */ /* 0x000fe2000f8e08ff */
[----:B------:R-:W-:Y:S01]  /*2430*/  IMAD.SHL.U32 R140, R96, 0x20, RZ ;  /* 0x00000020608c7824 */ /* 0x000fe200078e00ff */
[----:B------:R-:W-:Y:S01]  /*2440*/  LEA.HI.X R157, R24, UR7, R27, 0x1, P0 ;  /* 0x00000007189d7c11 */ /* 0x000fe200080f0c1b */
[----:B------:R-:W-:-:S04]  /*2450*/  DEPBAR.LE SB0, 0x0 ;  /* 0x000080000000791a */ /* 0x000fc80000000000 */
[----:B------:R-:W-:Y:S01]  /*2460*/  BAR.SYNC.DEFER_BLOCKING 0x0 ;  /* 0x0000000000007b1d */ /* 0x000fe20000010000 */
[----:B------:R-:W-:-:S05]  /*2470*/  LEA R136, R136, UR4, 0x1 ;  /* 0x0000000488887c11 */ /* 0x000fca000f8e08ff */
        /* <DEDUP_REMOVED lines=14> */
.L_x_3685:
[----:B------:R-:W-:Y:S05]  /*2560*/  BSYNC B0 ;  /* 0x0000000000007941 */ /* 0x000fea0003800000 */
.L_x_3684:
        /* <DEDUP_REMOVED lines=13> */
.L_x_3687:
[----:B------:R-:W-:Y:S05]  /*2640*/  BSYNC B0 ;  /* 0x0000000000007941 */ /* 0x000fea0003800000 */
.L_x_3686:
        /* <DEDUP_REMOVED lines=13> */
.L_x_3689:
[----:B------:R-:W-:Y:S05]  /*2720*/  BSYNC B0 ;  /* 0x0000000000007941 */ /* 0x000fea0003800000 */
.L_x_3688:
        /* <DEDUP_REMOVED lines=14> */
.L_x_3691:
[----:B------:R-:W-:Y:S05]  /*2810*/  BSYNC B0 ;  /* 0x0000000000007941 */ /* 0x000fea0003800000 */
.L_x_3690:
[----:B------:R-:W-:Y:S01]  /*2820*/  LDSM.16.M88.4 R32, [R136] ;  /* 0x000000008820783b */ /* 0x000fe20000000200 */
[----:B------:R-:W-:Y:S01]  /*2830*/  LOP3.LUT P1, RZ, R3, 0x2, RZ, 0xc0, !PT ;  /* 0x0000000203ff7812 */ /* 0x000fe2000782c0ff */
[----:B------:R-:W-:Y:S01]  /*2840*/  ULDC UR10, c[0x0][0x39c] ;  /* 0x0000e700000a7ab9 */ /* 0x000fe20000000800 */
[----:B------:R-:W-:Y:S01]  /*2850*/  MOV R8, 0x10 ;  /* 0x0000001000087802 */ /* 0x000fe20000000f00 */
[----:B-1----:R-:W1:Y:S01]  /*2860*/  LDSM.16.M88.4 R4, [R134+0x1000] ;  /* 0x001000008604783b */ /* 0x002e620000000200 */
[----:B------:R-:W-:Y:S02]  /*2870*/  LOP3.LUT P0, RZ, R0, 0x2, RZ, 0xc0, !PT ;  /* 0x0000000200ff7812 */ /* 0x000fe4000780c0ff */
[C---:B------:R-:W-:Y:S01]  /*2880*/  SEL R3, R8.reuse, 0xfffffff0, !P1 ;  /* 0xfffffff008037807 */ /* 0x040fe20004800000 */
[----:B------:R-:W5:Y:S01]  /*2890*/  LDSM.16.M88.4 R36, [R134+0x1400] ;  /* 0x001400008624783b */ /* 0x000f620000000200 */
[----:B------:R-:W-:Y:S02]  /*28a0*/  SEL R0, R8, 0xfffffff0, !P0 ;  /* 0xfffffff008007807 */ /* 0x000fe40004000000 */
[----:B------:R-:W-:Y:S01]  /*28b0*/  LEA R135, R3, R136, 0x1 ;  /* 0x0000008803877211 */ /* 0x000fe200078e08ff */
[----:B--2---:R-:W-:Y:S01]  /*28c0*/  LDSM.16.M88.4 R28, [R134+0x1800] ;  /* 0x00180000861c783b */ /* 0x004fe20000000200 */
[----:B------:R-:W-:-:S02]  /*28d0*/  LEA R55, R0, R134, 0x1 ;  /* 0x0000008600377211 */ /* 0x000fc400078e08ff */
[----:B------:R-:W-:Y:S01]  /*28e0*/  LEA R50, R50, R51, 0x4 ;  /* 0x0000003332327211 */ /* 0x000fe200078e20ff */
[----:B----4-:R-:W-:Y:S01]  /*28f0*/  LDSM.16.M88.4 R20, [R135] ;  /* 0x000000008714783b */ /* 0x010fe20000000200 */
[----:B------:R-:W-:Y:S02]  /*2900*/  ISETP.GE.AND P2, PT, R102, 0x2, PT ;  /* 0x000000026600780c */ /* 0x000fe40003f46270 */
[----:B------:R-:W-:Y:S01]  /*2910*/  LEA R47, R48, R47, 0x5 ;  /* 0x0000002f302f7211 */ /* 0x000fe200078e28ff */
[----:B------:R-:W2:Y:S01]  /*2920*/  LDSM.16.M88.4 R40, [R55+0x1000] ;  /* 0x001000003728783b */ /* 0x000ea20000000200 */
[----:B------:R-:W-:Y:S02]  /*2930*/  SHF.L.U32 R101, R46, 0x1, RZ ;  /* 0x000000012e657819 */ /* 0x000fe400000006ff */
[----:B------:R-:W-:Y:S01]  /*2940*/  IADD3 R133, R134, 0x1000, RZ ;  /* 0x0000100086857810 */ /* 0x000fe20007ffe0ff */
[----:B------:R-:W4:Y:S01]  /*2950*/  LDSM.16.M88.4 R16, [R55+0x1400] ;  /* 0x001400003710783b */ /* 0x000f220000000200 */
[----:B------:R-:W-:-:S02]  /*2960*/  IADD3 R132, R26, R47, RZ ;  /* 0x0000002f1a847210 */ /* 0x000fc40007ffe0ff */
[----:B------:R-:W-:Y:S01]  /*2970*/  LEA R133, R0, R133, 0x1 ;  /* 0x0000008500857211 */ /* 0x000fe200078e08ff */
[----:B------:R-:W0:Y:S01]  /*2980*/  LDGDEPBAR ;  /* 0x00000000000079af */ /* 0x000e220000000000 */
[----:B------:R-:W-:Y:S01]  /*2990*/  LOP3.LUT R101, R101, 0x6, RZ, 0xc0, !PT ;  /* 0x0000000665657812 */ /* 0x000fe200078ec0ff */
[C---:B-1----:R-:W-:Y:S06]  /*29a0*/  HMMA.16816.F32 R8, R32.reuse, R4, RZ ;  /* 0x000000042008723c */ /* 0x042fec00000018ff */
[C---:B------:R-:W-:Y:S06]  /*29b0*/  HMMA.16816.F32 R4, R32.reuse, R6, RZ ;  /* 0x000000062004723c */ /* 0x040fec00000018ff */
[C---:B-----5:R-:W-:Y:S06]  /*29c0*/  HMMA.16816.F32 R12, R32.reuse, R36, RZ ;  /* 0x00000024200c723c */ /* 0x060fec00000018ff */
[----:B------:R-:W-:Y:S06]  /*29d0*/  HMMA.16816.F32 R36, R32, R38, RZ ;  /* 0x000000262024723c */ /* 0x000fec00000018ff */
[C---:B--2---:R-:W-:Y:S06]  /*29e0*/  HMMA.16816.F32 R8, R20.reuse, R40, R8 ;  /* 0x000000281408723c */ /* 0x044fec0000001808 */
[C---:B------:R-:W-:Y:S06]  /*29f0*/  HMMA.16816.F32 R4, R20.reuse, R42, R4 ;  /* 0x0000002a1404723c */ /* 0x040fec0000001804 */
[----:B----4-:R-:W-:Y:S06]  /*2a00*/  HMMA.16816.F32 R12, R20, R16, R12 ;  /* 0x00000010140c723c */ /* 0x010fec000000180c */
[----:B------:R-:W-:Y:S06]  /*2a10*/  HMMA.16816.F32 R40, R32, R28, RZ ;  /* 0x0000001c2028723c */ /* 0x000fec00000018ff */
[----:B------:R-:W-:Y:S01]  /*2a20*/  FMUL.FTZ R52, R8, UR10 ;  /* 0x0000000a08347c20 */ /* 0x000fe20008410000 */
[----:B------:R-:W-:Y:S01]  /*2a30*/  FMUL.FTZ R53, R9, UR10 ;  /* 0x0000000a09357c20 */ /* 0x000fe20008410000 */
[----:B------:R-:W-:Y:S01]  /*2a40*/  FMUL.FTZ R54, R10, UR10 ;  /* 0x0000000a0a367c20 */ /* 0x000fe20008410000 */
[----:B------:R-:W-:Y:S01]  /*2a50*/  FMUL.FTZ R56, R11, UR10 ;  /* 0x0000000a0b387c20 */ /* 0x000fe20008410000 */
[----:B------:R-:W-:Y:S01]  /*2a60*/  HMMA.16816.F32 R36, R20, R18, R36 ;  /* 0x000000121424723c */ /* 0x000fe20000001824 */
[----:B------:R-:W1:Y:S01]  /*2a70*/  LDSM.16.M88.4 R8, [R55+0x1800] ;  /* 0x001800003708783b */ /* 0x000e620000000200 */
[----:B------:R-:W-:Y:S01]  /*2a80*/  FMUL.FTZ R57, R4, UR10 ;  /* 0x0000000a04397c20 */ /* 0x000fe20008410000 */
[----:B------:R-:W-:Y:S01]  /*2a90*/  FMUL.FTZ R58, R5, UR10 ;  /* 0x0000000a053a7c20 */ /* 0x000fe20008410000 */
[----:B------:R-:W-:Y:S01]  /*2aa0*/  FMUL.FTZ R59, R6, UR10 ;  /* 0x0000000a063b7c20 */ /* 0x000fe20008410000 */
[----:B------:R-:W-:Y:S01]  /*2ab0*/  FMUL.FTZ R60, R7, UR10 ;  /* 0x0000000a073c7c20 */ /* 0x000fe20008410000 */
[----:B------:R-:W-:Y:S01]  /*2ac0*/  HMMA.16816.F32 R28, R32, R30, RZ ;  /* 0x0000001e201c723c */ /* 0x000fe200000018ff */
[----:B------:R-:W2:Y:S01]  /*2ad0*/  LDSM.16.M88.4 R4, [R134+0x1c00] ;  /* 0x001c00008604783b */ /* 0x000ea20000000200 */
[----:B------:R-:W-:Y:S01]  /*2ae0*/  FMUL.FTZ R61, R12, UR10 ;  /* 0x0000000a0c3d7c20 */ /* 0x000fe20008410000 */
[----:B------:R-:W-:Y:S01]  /*2af0*/  FMUL.FTZ R62, R13, UR10 ;  /* 0x0000000a0d3e7c20 */ /* 0x000fe20008410000 */
[----:B------:R-:W-:Y:S01]  /*2b00*/  FMUL.FTZ R63, R14, UR10 ;  /* 0x0000000a0e3f7c20 */ /* 0x000fe20008410000 */
[----:B------:R-:W-:Y:S01]  /*2b10*/  FMUL.FTZ R64, R15, UR10 ;  /* 0x0000000a0f407c20 */ /* 0x000fe20008410000 */
[----:B------:R-:W4:Y:S01]  /*2b20*/  MUFU.TANH R52, R52 ;  /* 0x0000003400347308 */ /* 0x000f220000002400 */
[----:B------:R-:W5:Y:S07]  /*2b30*/  LDSM.16.M88.4 R12, [R55+0x1c00] ;  /* 0x001c0000370c783b */ /* 0x000f6e0000000200 */
[----:B------:R-:W1:Y:S04]  /*2b40*/  MUFU.TANH R53, R53 ;  /* 0x0000003500357308 */ /* 0x000e680000002400 */
[----:B------:R-:W-:Y:S01]  /*2b50*/  FMUL.FTZ R65, R36, UR10 ;  /* 0x0000000a24417c20 */ /* 0x000fe20008410000 */
[----:B------:R-:W-:Y:S01]  /*2b60*/  FMUL.FTZ R66, R37, UR10 ;  /* 0x0000000a25427c20 */ /* 0x000fe20008410000 */
[----:B------:R-:W-:Y:S01]  /*2b70*/  FMUL.FTZ R67, R38, UR10 ;  /* 0x0000000a26437c20 */ /* 0x000fe20008410000 */
[----:B------:R-:W-:Y:S01]  /*2b80*/  FMUL.FTZ R68, R39, UR10 ;  /* 0x0000000a27447c20 */ /* 0x000fe20008410000 */
[----:B------:R-:W2:Y:S01]  /*2b90*/  MUFU.TANH R54, R54 ;  /* 0x0000003600367308 */ /* 0x000ea20000002400 */
[----:B------:R-:W3:Y:S07]  /*2ba0*/  LDSM.16.M88.4 R36, [R134+0x2000] ;  /* 0x002000008624783b */ /* 0x000eee0000000200 */
[----:B------:R-:W3:Y:S01]  /*2bb0*/  MUFU.TANH R56, R56 ;  /* 0x0000003800387308 */ /* 0x000ee20000002400 */
[----:B-1----:R-:W-:Y:S07]  /*2bc0*/  HMMA.16816.F32 R28, R20, R10, R28 ;  /* 0x0000000a141c723c */ /* 0x002fee000000181c */
[----:B------:R-:W1:Y:S01]  /*2bd0*/  MUFU.TANH R57, R57 ;  /* 0x0000003900397308 */ /* 0x000e620000002400 */
[C---:B--2---:R-:W-:Y:S07]  /*2be0*/  HMMA.16816.F32 R16, R32.reuse, R4, RZ ;  /* 0x000000042010723c */ /* 0x044fee00000018ff */
[----:B------:R-:W2:Y:S01]  /*2bf0*/  MUFU.TANH R58, R58 ;  /* 0x0000003a003a7308 */ /* 0x000ea20000002400 */
[----:B------:R-:W-:Y:S06]  /*2c00*/  HMMA.16816.F32 R4, R32, R6, RZ ;  /* 0x000000062004723c */ /* 0x000fec00000018ff */
[----:B------:R-:W-:Y:S01]  /*2c10*/  HMMA.16816.F32 R40, R20, R8, R40 ;  /* 0x000000081428723c */ /* 0x000fe20000001828 */
[----:B------:R-:W4:Y:S01]  /*2c20*/  LDSM.16.M88.4 R8, [R55+0x2000] ;  /* 0x002000003708783b */ /* 0x000f220000000200 */
[----:B------:R-:W1:Y:S01]  /*2c30*/  MUFU.TANH R59, R59 ;  /* 0x0000003b003b7308 */ /* 0x000e620000002400 */
[----:B------:R-:W-:Y:S01]  /*2c40*/  FMUL.FTZ R73, R28, UR10 ;  /* 0x0000000a1c497c20 */ /* 0x000fe20008410000 */
[----:B------:R-:W-:Y:S01]  /*2c50*/  FMUL.FTZ R74, R29, UR10 ;  /* 0x0000000a1d4a7c20 */ /* 0x000fe20008410000 */
[----:B------:R-:W-:Y:S01]  /*2c60*/  FMUL.FTZ R75, R30, UR10 ;  /* 0x0000000a1e4b7c20 */ /* 0x000fe20008410000 */
[----:B------:R-:W-:-:S04]  /*2c70*/  FMUL.FTZ R76, R31, UR10 ;  /* 0x0000000a1f4c7c20 */ /* 0x000fc80008410000 */
[----:B------:R-:W1:Y:S01]  /*2c80*/  MUFU.TANH R60, R60 ;  /* 0x0000003c003c7308 */ /* 0x000e620000002400 */
[----:B------:R-:W2:Y:S01]  /*2c90*/  LDSM.16.M88.4 R28, [R134+0x2400] ;  /* 0x00240000861c783b */ /* 0x000ea20000000200 */
[C---:B-----5:R-:W-:Y:S06]  /*2ca0*/  HMMA.16816.F32 R16, R20.reuse, R12, R16 ;  /* 0x0000000c1410723c */ /* 0x060fec0000001810 */
[----:B------:R-:W-:Y:S01]  /*2cb0*/  HMMA.16816.F32 R4, R20, R14, R4 ;  /* 0x0000000e1404723c */ /* 0x000fe20000001804 */
[----:B------:R-:W5:Y:S01]  /*2cc0*/  LDSM.16.M88.4 R12, [R55+0x2400] ;  /* 0x00240000370c783b */ /* 0x000f620000000200 */
[----:B------:R-:W1:Y:S04]  /*2cd0*/  MUFU.TANH R61, R61 ;  /* 0x0000003d003d7308 */ /* 0x000e680000002400 */
[----:B------:R-:W-:Y:S01]  /*2ce0*/  FMUL.FTZ R40, R40, UR10 ;  /* 0x0000000a28287c20 */ /* 0x000fe20008410000 */
[----:B------:R-:W-:Y:S01]  /*2cf0*/  FMUL.FTZ R41, R41, UR10 ;  /* 0x0000000a29297c20 */ /* 0x000fe20008410000 */
[----:B------:R-:W-:Y:S01]  /*2d00*/  FMUL.FTZ R42, R42, UR10 ;  /* 0x0000000a2a2a7c20 */ /* 0x000fe20008410000 */
[----:B------:R-:W-:Y:S01]  /*2d10*/  FMUL.FTZ R72, R43, UR10 ;  /* 0x0000000a2b487c20 */ /* 0x000fe20008410000 */
[----:B------:R-:W1:Y:S08]  /*2d20*/  MUFU.TANH R69, R40 ;  /* 0x0000002800457308 */ /* 0x000e700000002400 */
[----:B------:R-:W1:Y:S01]  /*2d30*/  MUFU.TANH R70, R41 ;  /* 0x0000002900467308 */ /* 0x000e620000002400 */
[----:B------:R-:W-:Y:S01]  /*2d40*/  FMUL.FTZ R16, R16, UR10 ;  /* 0x0000000a10107c20 */ /* 0x000fe20008410000 */
[----:B------:R-:W-:Y:S01]  /*2d50*/  FMUL.FTZ R17, R17, UR10 ;  /* 0x0000000a11117c20 */ /* 0x000fe20008410000 */
[----:B------:R-:W-:Y:S01]  /*2d60*/  FMUL.FTZ R18, R18, UR10 ;  /* 0x0000000a12127c20 */ /* 0x000fe20008410000 */
[----:B------:R-:W-:-:S02]  /*2d70*/  FMUL.FTZ R159, R19, UR10 ;  /* 0x0000000a139f7c20 */ /* 0x000fc40008410000 */
[----:B------:R-:W-:Y:S01]  /*2d80*/  FMUL.FTZ R131, R4, UR10 ;  /* 0x0000000a04837c20 */ /* 0x000fe20008410000 */
[----:B------:R-:W-:Y:S01]  /*2d90*/  FMUL.FTZ R161, R5, UR10 ;  /* 0x0000000a05a17c20 */ /* 0x000fe20008410000 */
[----:B------:R3:W1:Y:S01]  /*2da0*/  MUFU.TANH R71, R42 ;  /* 0x0000002a00477308 */ /* 0x0006620000002400 */
[----:B------:R-:W-:Y:S01]  /*2db0*/  FMUL.FTZ R129, R6, UR10 ;  /* 0x0000000a06817c20 */ /* 0x000fe20008410000 */
[----:B------:R-:W-:Y:S02]  /*2dc0*/  FMUL.FTZ R155, R7, UR10 ;  /* 0x0000000a079b7c20 */ /* 0x000fe40008410000 */
[----:B------:R-:W1:Y:S04]  /*2dd0*/  LDSM.16.M88.4 R4, [R134+0x2800] ;  /* 0x002800008604783b */ /* 0x000e680000000200 */
[----:B------:R-:W1:Y:S08]  /*2de0*/  MUFU.TANH R153, R16 ;  /* 0x0000001000997308 */ /* 0x000e700000002400 */
[----:B------:R-:W1:Y:S01]  /*2df0*/  MUFU.TANH R163, R17 ;  /* 0x0000001100a37308 */ /* 0x000e620000002400 */
[C---:B---3--:R-:W-:Y:S06]  /*2e00*/  HMMA.16816.F32 R40, R32.reuse, R36, RZ ;  /* 0x000000242028723c */ /* 0x048fec00000018ff */
[----:B------:R-:W-:Y:S01]  /*2e10*/  HMMA.16816.F32 R36, R32, R38, RZ ;  /* 0x000000262024723c */ /* 0x000fe200000018ff */
[----:B------:R2:W3:Y:S08]  /*2e20*/  MUFU.TANH R151, R18 ;  /* 0x0000001200977308 */ /* 0x0004f00000002400 */
[----:B------:R-:W1:Y:S08]  /*2e30*/  MUFU.TANH R62, R62 ;  /* 0x0000003e003e7308 */ /* 0x000e700000002400 */
[----:B------:R-:W1:Y:S01]  /*2e40*/  MUFU.TANH R63, R63 ;  /* 0x0000003f003f7308 */ /* 0x000e620000002400 */
[----:B----4-:R-:W-:Y:S06]  /*2e50*/  HMMA.16816.F32 R40, R20, R8, R40 ;  /* 0x000000081428723c */ /* 0x010fec0000001828 */
[C---:B--2---:R-:W-:Y:S01]  /*2e60*/  HMMA.16816.F32 R16, R32.reuse, R28, RZ ;  /* 0x0000001c2010723c */ /* 0x044fe200000018ff */
[----:B------:R-:W2:Y:S05]  /*2e70*/  MUFU.TANH R64, R64 ;  /* 0x0000004000407308 */ /* 0x000eaa0000002400 */
[----:B------:R-:W-:Y:S03]  /*2e80*/  HMMA.16816.F32 R28, R32, R30, RZ ;  /* 0x0000001e201c723c */ /* 0x000fe600000018ff */
[----:B------:R-:W4:Y:S03]  /*2e90*/  MUFU.TANH R65, R65 ;  /* 0x0000004100417308 */ /* 0x000f260000002400 */
[----:B------:R-:W-:Y:S01]  /*2ea0*/  HMMA.16816.F32 R36, R20, R10, R36 ;  /* 0x0000000a1424723c */ /* 0x000fe20000001824 */
[----:B------:R-:W3:Y:S04]  /*2eb0*/  LDSM.16.M88.4 R8, [R55+0x2800] ;  /* 0x002800003708783b */ /* 0x000ee80000000200 */
[----:B------:R-:W1:Y:S01]  /*2ec0*/  MUFU.TANH R66, R66 ;  /* 0x0000004200427308 */ /* 0x000e620000002400 */
[----:B------:R-:W-:Y:S01]  /*2ed0*/  FMUL.FTZ R40, R40, UR10 ;  /* 0x0000000a28287c20 */ /* 0x000fe20008410000 */
[----:B------:R-:W-:Y:S01]  /*2ee0*/  FMUL.FTZ R41, R41, UR10 ;  /* 0x0000000a29297c20 */ /* 0x000fe20008410000 */
[----:B------:R-:W-:Y:S01]  /*2ef0*/  FMUL.FTZ R42, R42, UR10 ;  /* 0x0000000a2a2a7c20 */ /* 0x000fe20008410000 */
[----:B------:R-:W-:-:S03]  /*2f00*/  FMUL.FTZ R115, R43, UR10 ;  /* 0x0000000a2b737c20 */ /* 0x000fc60008410000 */
[C---:B-----5:R-:W-:Y:S01]  /*2f10*/  HMMA.16816.F32 R16, R20.reuse, R12, R16 ;  /* 0x0000000c1410723c */ /* 0x060fe20000001810 */
[----:B------:R-:W1:Y:S05]  /*2f20*/  MUFU.TANH R123, R40 ;  /* 0x00000028007b7308 */ /* 0x000e6a0000002400 */
[----:B------:R-:W-:Y:S01]  /*2f30*/  HMMA.16816.F32 R28, R20, R14, R28 ;  /* 0x0000000e141c723c */ /* 0x000fe2000000181c */
[----:B------:R-:W5:Y:S02]  /*2f40*/  LDSM.16.M88.4 R12, [R134+0x2c00] ;  /* 0x002c0000860c783b */ /* 0x000f640000000200 */
[----:B------:R-:W1:Y:S03]  /*2f50*/  MUFU.TANH R121, R41 ;  /* 0x0000002900797308 */ /* 0x000e660000002400 */
[----:B------:R-:W-:Y:S01]  /*2f60*/  FMUL.FTZ R36, R36, UR10 ;  /* 0x0000000a24247c20 */ /* 0x000fe20008410000 */
[----:B------:R-:W-:Y:S01]  /*2f70*/  FMUL.FTZ R37, R37, UR10 ;  /* 0x0000000a25257c20 */ /* 0x000fe20008410000 */
[----:B------:R-:W-:Y:S01]  /*2f80*/  FMUL.FTZ R38, R38, UR10 ;  /* 0x0000000a26267c20 */ /* 0x000fe20008410000 */
[----:B------:R-:W-:-:S02]  /*2f90*/  FMUL.FTZ R39, R39, UR10 ;  /* 0x0000000a27277c20 */ /* 0x000fc40008410000 */
[----:B------:R1:W1:Y:S07]  /*2fa0*/  MUFU.TANH R117, R42 ;  /* 0x0000002a00757308 */ /* 0x00026e0000002400 */
[----:B------:R-:W-:Y:S01]  /*2fb0*/  FMUL.FTZ R16, R16, UR10 ;  /* 0x0000000a10107c20 */ /* 0x000fe20008410000 */
[----:B------:R-:W-:Y:S01]  /*2fc0*/  FMUL.FTZ R89, R17, UR10 ;  /* 0x0000000a11597c20 */ /* 0x000fe20008410000 */
[----:B------:R-:W-:Y:S01]  /*2fd0*/  FMUL.FTZ R77, R18, UR10 ;  /* 0x0000000a124d7c20 */ /* 0x000fe20008410000 */
[----:B------:R-:W2:Y:S03]  /*2fe0*/  MUFU.TANH R119, R36 ;  /* 0x0000002400777308 */ /* 0x000ea60000002400 */
[----:B------:R-:W-:Y:S01]  /*2ff0*/  FMUL.FTZ R78, R28, UR10 ;  /* 0x0000000a1c4e7c20 */ /* 0x000fe20008410000 */
[----:B------:R-:W-:Y:S01]  /*3000*/  FMUL.FTZ R28, R31, UR10 ;  /* 0x0000000a1f1c7c20 */ /* 0x000fe20008410000 */
[----:B------:R-:W-:Y:S01]  /*3010*/  FMUL.FTZ R29, R29, UR10 ;  /* 0x0000000a1d1d7c20 */ /* 0x000fe20008410000 */
[C---:B-1----:R-:W-:Y:S02]  /*3020*/  HMMA.16816.F32 R40, R32.reuse, R4, RZ ;  /* 0x000000042028723c */ /* 0x042fe400000018ff */
[----:B------:R1:W1:Y:S04]  /*3030*/  MUFU.TANH R91, R16 ;  /* 0x00000010005b7308 */ /* 0x0002680000002400 */
[----:B------:R-:W-:Y:S04]  /*3040*/  HMMA.16816.F32 R4, R32, R6, RZ ;  /* 0x000000062004723c */ /* 0x000fe800000018ff */
[----:B------:R-:W1:Y:S08]  /*3050*/  MUFU.TANH R127, R37 ;  /* 0x00000025007f7308 */ /* 0x000e700000002400 */
[----:B------:R-:W2:Y:S06]  /*3060*/  MUFU.TANH R125, R38 ;  /* 0x00000026007d7308 */ /* 0x000eac0000002400 */
[C---:B---3--:R-:W-:Y:S02]  /*3070*/  HMMA.16816.F32 R40, R20.reuse, R8, R40 ;  /* 0x000000081428723c */ /* 0x048fe40000001828 */
[----:B------:R5:W3:Y:S04]  /*3080*/  MUFU.TANH R109, R39 ;  /* 0x00000027006d7308 */ /* 0x000ae80000002400 */
[----:B------:R-:W-:Y:S01]  /*3090*/  HMMA.16816.F32 R4, R20, R10, R4 ;  /* 0x0000000a1404723c */ /* 0x000fe20000001804 */
[----:B------:R-:W-:Y:S01]  /*30a0*/  FMUL.FTZ R8, R19, UR10 ;  /* 0x0000000a13087c20 */ /* 0x000fe20008410000 */
[----:B------:R-:W-:Y:S01]  /*30b0*/  FMUL.FTZ R9, R30, UR10 ;  /* 0x0000000a1e097c20 */ /* 0x000fe20008410000 */
[----:B-1----:R-:W1:Y:S01]  /*30c0*/  LDSM.16.M88.4 R16, [R55+0x2c00] ;  /* 0x002c00003710783b */ /* 0x002e620000000200 */
[----:B------:R-:W1:Y:S01]  /*30d0*/  MUFU.TANH R67, R67 ;  /* 0x0000004300437308 */ /* 0x000e620000002400 */
[----:B------:R-:W-:-:S04]  /*30e0*/  DEPBAR.LE SB0, 0x0 ;  /* 0x000080000000791a */ /* 0x000fc80000000000 */
[C---:B-----5:R-:W-:Y:S03]  /*30f0*/  HMMA.16816.F32 R36, R32.reuse, R12, RZ ;  /* 0x0000000c2024723c */ /* 0x060fe600000018ff */
[----:B------:R-:W1:Y:S03]  /*3100*/  MUFU.TANH R68, R68 ;  /* 0x0000004400447308 */ /* 0x000e660000002400 */
[----:B------:R-:W-:Y:S03]  /*3110*/  HMMA.16816.F32 R12, R32, R14, RZ ;  /* 0x0000000e200c723c */ /* 0x000fe600000018ff */
[----:B------:R-:W-:Y:S01]  /*3120*/  FMUL.FTZ R31, R41, UR10 ;  /* 0x0000000a291f7c20 */ /* 0x000fe20008410000 */
[----:B------:R-:W-:Y:S01]  /*3130*/  FMUL.FTZ R40, R40, UR10 ;  /* 0x0000000a28287c20 */ /* 0x000fe20008410000 */
[----:B------:R-:W-:Y:S01]  /*3140*/  FMUL.FTZ R30, R42, UR10 ;  /* 0x0000000a2a1e7c20 */ /* 0x000fe20008410000 */
[----:B------:R-:W1:Y:S03]  /*3150*/  MUFU.TANH R72, R72 ;  /* 0x0000004800487308 */ /* 0x000e660000002400 */
[----:B------:R-:W-:Y:S01]  /*3160*/  FMUL.FTZ R5, R5, UR10 ;  /* 0x0000000a05057c20 */ /* 0x000fe20008410000 */
[----:B------:R-:W-:Y:S01]  /*3170*/  FMUL.FTZ R4, R4, UR10 ;  /* 0x0000000a04047c20 */ /* 0x000fe20008410000 */
[----:B------:R-:W-:Y:S01]  /*3180*/  FMUL.FTZ R33, R43, UR10 ;  /* 0x0000000a2b217c20 */ /* 0x000fe20008410000 */
[----:B------:R-:W-:Y:S01]  /*3190*/  FMUL.FTZ R6, R6, UR10 ;  /* 0x0000000a06067c20 */ /* 0x000fe20008410000 */
[----:B------:R-:W-:Y:S01]  /*31a0*/  FMUL.FTZ R7, R7, UR10 ;  /* 0x0000000a07077c20 */ /* 0x000fe20008410000 */
[----:B------:R5:W2:Y:S08]  /*31b0*/  MUFU.TANH R35, R5 ;  /* 0x0000000500237308 */ /* 0x000ab00000002400 */
[----:B------:R4:W2:Y:S02]  /*31c0*/  MUFU.TANH R41, R4 ;  /* 0x0000000400297308 */ /* 0x0008a40000002400 */
[C---:B-1----:R-:W-:Y:S06]  /*31d0*/  HMMA.16816.F32 R12, R20.reuse, R18, R12 ;  /* 0x00000012140c723c */ /* 0x042fec000000180c */
[----:B------:R-:W1:Y:S01]  /*31e0*/  MUFU.TANH R73, R73 ;  /* 0x0000004900497308 */ /* 0x000e620000002400 */
[----:B-----5:R-:W-:Y:S01]  /*31f0*/  LOP3.LUT R5, R49, 0xffffffe0, RZ, 0xc0, !PT ;  /* 0xffffffe031057812 */ /* 0x020fe200078ec0ff */
[----:B------:R-:W-:Y:S03]  /*3200*/  HMMA.16816.F32 R36, R20, R16, R36 ;  /* 0x000000101424723c */ /* 0x000fe60000001824 */
[----:B------:R-:W-:-:S03]  /*3210*/  IADD3 R5, -R5, R46, RZ ;  /* 0x0000002e05057210 */ /* 0x000fc60007ffe1ff */
[----:B------:R-:W1:Y:S01]  /*3220*/  MUFU.TANH R74, R74 ;  /* 0x0000004a004a7308 */ /* 0x000e620000002400 */
[----:B----4-:R-:W-:-:S04]  /*3230*/  SHF.R.S32.HI R4, RZ, 0x1f, R5 ;  /* 0x0000001fff047819 */ /* 0x010fc80000011405 */
[----:B------:R-:W-:-:S03]  /*3240*/  LEA.HI R4, R4, R5, RZ, 0x2 ;  /* 0x0000000504047211 */ /* 0x000fc600078f10ff */
[----:B------:R-:W4:Y:S01]  /*3250*/  MUFU.TANH R75, R75 ;  /* 0x0000004b004b7308 */ /* 0x000f220000002400 */
[----:B------:R-:W-:Y:S01]  /*3260*/  SHF.R.S32.HI R145, RZ, 0x2, R4 ;  /* 0x00000002ff917819 */ /* 0x000fe20000011404 */
[----:B------:R-:W-:Y:S01]  /*3270*/  FMUL.FTZ R12, R12, UR10 ;  /* 0x0000000a0c0c7c20 */ /* 0x000fe20008410000 */
[----:B------:R-:W-:Y:S01]  /*3280*/  FMUL.FTZ R21, R13, UR10 ;  /* 0x0000000a0d157c20 */ /* 0x000fe20008410000 */
[----:B------:R-:W-:-:S04]  /*3290*/  FMUL.FTZ R13, R14, UR10 ;  /* 0x0000000a0e0d7c20 */ /* 0x000fc80008410000 */
[----:B------:R-:W1:Y:S01]  /*32a0*/  MUFU.TANH R76, R76 ;  /* 0x0000004c004c7308 */ /* 0x000e620000002400 */
[----:B------:R-:W-:Y:S01]  /*32b0*/  IADD3 R5, R50, 0x1, R145 ;  /* 0x0000000132057810 */ /* 0x000fe20007ffe091 */
[----:B------:R-:W-:Y:S01]  /*32c0*/  FMUL.FTZ R20, R37, UR10 ;  /* 0x0000000a25147c20 */ /* 0x000fe20008410000 */
[----:B------:R-:W-:Y:S01]  /*32d0*/  FMUL.FTZ R19, R38, UR10 ;  /* 0x0000000a26137c20 */ /* 0x000fe20008410000 */
[----:B------:R-:W-:Y:S01]  /*32e0*/  FMUL.FTZ R18, R39, UR10 ;  /* 0x0000000a27127c20 */ /* 0x000fe20008410000 */
[----:B------:R-:W-:Y:S01]  /*32f0*/  FMUL.FTZ R36, R36, UR10 ;  /* 0x0000000a24247c20 */ /* 0x000fe20008410000 */
[----:B------:R-:W-:Y:S02]  /*3300*/  IADD3 R5, R45, R5, -R144 ;  /* 0x000000052d057210 */ /* 0x000fe40007ffe890 */
[----:B------:R5:W1:Y:S02]  /*3310*/  MUFU.TANH R43, R12 ;  /* 0x0000000c002b7308 */ /* 0x000a640000002400 */
[----:B------:R-:W-:-:S04]  /*3320*/  IADD3 R44, R5, R44, RZ ;  /* 0x0000002c052c7210 */ /* 0x000fc80007ffe0ff */
[C---:B------:R-:W-:Y:S02]  /*3330*/  VIMNMX R100, R44.reuse, R45, PT ;  /* 0x0000002d2c647248 */ /* 0x040fe40003fe0100 */
[----:B------:R-:W1:Y:S01]  /*3340*/  MUFU.TANH R159, R159 ;  /* 0x0000009f009f7308 */ /* 0x000e620000002400 */
[----:B------:R-:W-:-:S07]  /*3350*/  VIADDMNMX R99, R44, 0x8, R45, PT ;  /* 0x000000082c637846 */ /* 0x000fce000380012d */
[----:B------:R-:W1:Y:S01]  /*3360*/  MUFU.TANH R131, R131 ;  /* 0x0000008300837308 */ /* 0x000e620000002400 */
[----:B-----5:R-:W-:-:S07]  /*3370*/  FMUL.FTZ R12, R15, UR10 ;  /* 0x0000000a0f0c7c20 */ /* 0x020fce0008410000 */
        /* <DEDUP_REMOVED lines=16> */
[----:B------:R1:W1:Y:S08]  /*3480*/  MUFU.TANH R16, R7 ;  /* 0x0000000700107308 */ /* 0x0002700000002400 */
[----:B------:R1:W1:Y:S08]  /*3490*/  MUFU.TANH R55, R36 ;  /* 0x0000002400377308 */ /* 0x0002700000002400 */
[----:B------:R-:W1:Y:S08]  /*34a0*/  MUFU.TANH R20, R20 ;  /* 0x0000001400147308 */ /* 0x000e700000002400 */
[----:B------:R-:W1:Y:S08]  /*34b0*/  MUFU.TANH R19, R19 ;  /* 0x0000001300137308 */ /* 0x000e700000002400 */
[----:B------:R-:W1:Y:S08]  /*34c0*/  MUFU.TANH R18, R18 ;  /* 0x0000001200127308 */ /* 0x000e700000002400 */
[----:B------:R-:W1:Y:S08]  /*34d0*/  MUFU.TANH R21, R21 ;  /* 0x0000001500157308 */ /* 0x000e700000002400 */
[----:B------:R-:W1:Y:S08]  /*34e0*/  MUFU.TANH R13, R13 ;  /* 0x0000000d000d7308 */ /* 0x000e700000002400 */
[----:B------:R-:W1:Y:S01]  /*34f0*/  MUFU.TANH R12, R12 ;  /* 0x0000000c000c7308 */ /* 0x000e620000002400 */
        /* <DEDUP_REMOVED lines=62> */
.L_x_3693:
[----:B------:R-:W-:-:S04]  /*38e0*/  LEA R15, -R84, RZ, 0x7 ;  /* 0x000000ff540f7211 */ /* 0x000fc800078e39ff */
[----:B------:R-:W-:-:S07]  /*38f0*/  SHF.R.S32.HI R14, RZ, 0x1f, R15 ;  /* 0x0000001fff0e7819 */ /* 0x000fce000001140f */
.L_x_3694:
[----:B------:R-:W-:Y:S01]  /*3900*/  ULDC UR5, c[0x0][0x2d0] ;  /* 0x0000b40000057ab9 */ /* 0x000fe20000000800 */
[----:B------:R-:W-:Y:S01]  /*3910*/  BSSY B0, `(.L_x_3695) ;  /* 0x0000032000007945 */ /* 0x000fe20003800000 */
[----:B------:R-:W-:-:S13]  /*3920*/  ISETP.GE.AND P1, PT, R146, UR5, PT ;  /* 0x0000000592007c0c */ /* 0x000fda000bf26270 */
[----:B------:R-:W2:Y:S01]  /*3930*/  @!P1 LDC.64 R10, c[0x0][0x218] ;  /* 0x00008600ff0a9b82 */ /* 0x000ea20000000a00 */
[CC--:B------:R-:W-:Y:S01]  /*3940*/  @!P1 IADD3 R23, P3, R15.reuse, R98.reuse, RZ ;  /* 0x000000620f179210 */ /* 0x0c0fe20007f7e0ff */
[----:B------:R3:W-:Y:S01]  /*3950*/  @P1 STS [R143+0x1000], RZ ;  /* 0x001000ff8f001388 */ /* 0x0007e20000000800 */
[-C--:B------:R-:W-:Y:S02]  /*3960*/  @!P1 LEA R34, P0, R84, R98.reuse, 0x6 ;  /* 0x0000006254229211 */ /* 0x080fe400078030ff */
[C---:B------:R-:W-:Y:S01]  /*3970*/  @!P1 IADD3 R37, P5, P4, R15.reuse, R98, R138 ;  /* 0x000000620f259210 */ /* 0x040fe20007cbe08a */
[----:B------:R-:W-:Y:S01]  /*3980*/  @!P1 IMAD.X R22, R14, 0x1, R87, P3 ;  /* 0x000000010e169824 */ /* 0x000fe200018e0657 */
[----:B------:R-:W-:Y:S01]  /*3990*/  @!P1 IADD3 R34, P3, R15, R34, RZ ;  /* 0x000000220f229210 */ /* 0x000fe20007f7e0ff */
[----:B-1----:R-:W1:Y:S01]  /*39a0*/  @!P1 LDC.64 R6, c[0x0][0x218] ;  /* 0x00008600ff069b82 */ /* 0x002e620000000a00 */
[-C--:B------:R-:W-:Y:S01]  /*39b0*/  @!P1 LEA.HI.X R0, R84, R87.reuse, R85, 0x6, P0 ;  /* 0x0000005754009211 */ /* 0x080fe200000f3455 */
[----:B------:R3:W-:Y:S01]  /*39c0*/  @P1 STS [R143+0x1004], RZ ;  /* 0x001004ff8f001388 */ /* 0x0007e20000000800 */
[----:B------:R-:W-:-:S03]  /*39d0*/  @!P1 IADD3.X R32, R14, R87, R137, P5, P4 ;  /* 0x000000570e209210 */ /* 0x000fc60002fe8489 */
[----:B------:R-:W-:Y:S01]  /*39e0*/  @!P1 IMAD.X R0, R14, 0x1, R0, P3 ;  /* 0x000000010e009824 */ /* 0x000fe200018e0600 */
[----:B------:R3:W-:Y:S01]  /*39f0*/  @P1 STS.64 [R143+0x1008], RZ ;  /* 0x001008ff8f001388 */ /* 0x0007e20000000a00 */
[----:B------:R-:W4:Y:S01]  /*3a00*/  @!P1 LDC.64 R4, c[0x0][0x218] ;  /* 0x00008600ff049b82 */ /* 0x000f220000000a00 */
[----:B--2---:R-:W-:-:S04]  /*3a10*/  @!P1 LEA R10, P4, R23, R10, 0x1 ;  /* 0x0000000a170a9211 */ /* 0x004fc800078808ff */
[----:B------:R-:W-:Y:S02]  /*3a20*/  @!P1 LEA.HI.X R11, R23, R11, R22, 0x1, P4 ;  /* 0x0000000b170b9211 */ /* 0x000fe400020f0c16 */
[----:B-1----:R-:W-:-:S03]  /*3a30*/  @!P1 LEA R6, P0, R37, R6, 0x1 ;  /* 0x0000000625069211 */ /* 0x002fc600078008ff */
        /* <DEDUP_REMOVED lines=20> */
[----:B------:R-:W-:Y:S01]  /*3b80*/  ULDC.64 UR8, c[0x0][0x218] ;  /* 0x0000860000087ab9 */ /* 0x000fe20000000a00 */
[----:B---3--:R-:W-:Y:S02]  /*3b90*/  IMAD R5, R85, 0x60, RZ ;  /* 0x0000006055057824 */ /* 0x008fe400078e02ff */
        /* <DEDUP_REMOVED lines=9> */
.L_x_3696:
[----:B------:R-:W-:Y:S05]  /*3c30*/  BSYNC B0 ;  /* 0x0000000000007941 */ /* 0x000fea0003800000 */
.L_x_3695:
[----:B------:R-:W0:Y:S01]  /*3c40*/  LDGDEPBAR ;  /* 0x00000000000079af */ /* 0x000e220000000000 */
[----:B------:R-:W-:-:S04]  /*3c50*/  IADD3 R98, P0, R15, R98, RZ ;  /* 0x000000620f627210 */ /* 0x000fc80007f1e0ff */
[----:B------:R-:W-:-:S09]  /*3c60*/  IADD3.X R87, R14, R87, RZ, P0, !PT ;  /* 0x000000570e577210 */ /* 0x000fd200007fe4ff */
.L_x_3692:
[----:B------:R-:W-:Y:S01]  /*3c70*/  IMAD.IADD R2, R2, 0x1, R101 ;  /* 0x0000000102027824 */ /* 0x000fe200078e0265 */
[----:B------:R-:W-:Y:S01]  /*3c80*/  ULDC UR11, c[0x0][0x2ec] ;  /* 0x0000bb00000b7ab9 */ /* 0x000fe20000000800 */
[----:B------:R-:W-:Y:S01]  /*3c90*/  LEA R132, R132, UR4, 0x1 ;  /* 0x0000000484847c11 */ /* 0x000fe2000f8e08ff */
[----:B------:R-:W-:Y:S01]  /*3ca0*/  ULDC.64 UR8, c[0x0][0x218] ;  /* 0x0000860000087ab9 */ /* 0x000fe20000000a00 */
[C---:B------:R-:W-:Y:S02]  /*3cb0*/  VIADD R0, R2.reuse, 0x1 ;  /* 0x0000000102007836 */ /* 0x040fe40000000000 */
[C---:B-1-3--:R-:W-:Y:S02]  /*3cc0*/  VIADD R4, R2.reuse, 0x8 ;  /* 0x0000000802047836 */ /* 0x04afe40000000000 */
[----:B------:R-:W-:Y:S01]  /*3cd0*/  VIADD R5, R2, 0x20 ;  /* 0x0000002002057836 */ /* 0x000fe20000000000 */
[-C--:B------:R-:W-:Y:S01]  /*3ce0*/  ISETP.GE.AND P3, PT, R0, R100.reuse, PT ;  /* 0x000000640000720c */ /* 0x080fe20003f66270 */
[----:B------:R-:W-:Y:S01]  /*3cf0*/  VIADD R6, R2, 0x28 ;  /* 0x0000002802067836 */ /* 0x000fe20000000000 */
[-C--:B------:R-:W-:Y:S01]  /*3d00*/  ISETP.GE.AND P5, PT, R0, R99.reuse, PT ;  /* 0x000000630000720c */ /* 0x080fe20003fa6270 */
[----:B------:R-:W-:Y:S01]  /*3d10*/  VIADD R0, R2, 0x9 ;  /* 0x0000000902007836 */ /* 0x000fe20000000000 */
[-C--:B------:R-:W-:Y:S01]  /*3d20*/  ISETP.GE.AND P1, PT, R4, R100.reuse, PT ;  /* 0x000000640400720c */ /* 0x080fe20003f26270 */
[----:B------:R-:W-:Y:S01]  /*3d30*/  VIADD R10, R2, 0x40 ;  /* 0x00000040020a7836 */ /* 0x000fe20000000000 */
[-C--:B------:R-:W-:Y:S01]  /*3d40*/  ISETP.GE.AND P4, PT, R4, R99.reuse, PT ;  /* 0x000000630400720c */ /* 0x080fe20003f86270 */
[C---:B------:R-:W-:Y:S01]  /*3d50*/  VIADD R4, R2.reuse, 0x10 ;  /* 0x0000001002047836 */ /* 0x040fe20000000000 */
[----:B------:R-:W-:Y:S01]  /*3d60*/  FSEL R15, R53, -INF , !P3 ;  /* 0xff800000350f7808 */ /* 0x000fe20005800000 */
[----:B------:R-:W-:Y:S01]  /*3d70*/  VIADD R39, R2, 0x59 ;  /* 0x0000005902277836 */ /* 0x000fe20000000000 */
[-C--:B------:R-:W-:Y:S01]  /*3d80*/  ISETP.GE.AND P0, PT, R0, R100.reuse, PT ;  /* 0x000000640000720c */ /* 0x080fe20003f06270 */
[----:B------:R-:W-:Y:S01]  /*3d90*/  VIADD R38, R2, 0x60 ;  /* 0x0000006002267836 */ /* 0x000fe20000000000 */
[-C--:B------:R-:W-:Y:S01]  /*3da0*/  ISETP.GE.AND P3, PT, R0, R99.reuse, PT ;  /* 0x000000630000720c */ /* 0x080fe20003f66270 */
[----:B------:R-:W-:Y:S01]  /*3db0*/  VIADD R0, R2, 0x11 ;  /* 0x0000001102007836 */ /* 0x000fe20000000000 */
[----:B------:R-:W-:Y:S01]  /*3dc0*/  FSEL R47, R56, -INF , !P5 ;  /* 0xff800000382f7808 */ /* 0x000fe20006800000 */
[C---:B------:R-:W-:Y:S01]  /*3dd0*/  VIADD R14, R2.reuse, 0x69 ;  /* 0x00000069020e7836 */ /* 0x040fe20000000000 */
[----:B------:R-:W-:Y:S01]  /*3de0*/  FSEL R79, R57, -INF , !P1 ;  /* 0xff800000394f7808 */ /* 0x000fe20004800000 */
[----:B------:R-:W-:Y:S01]  /*3df0*/  VIADD R22, R2, 0x68 ;  /* 0x0000006802167836 */ /* 0x000fe20000000000 */
[C---:B------:R-:W-:Y:S01]  /*3e00*/  ISETP.GE.AND P5, PT, R4.reuse, R100, PT ;  /* 0x000000640400720c */ /* 0x040fe20003fa6270 */
[----:B------:R-:W-:Y:S01]  /*3e10*/  IMAD R86, R3, 0x2, R132 ;  /* 0x0000000203567824 */ /* 0x000fe200078e0284 */
[----:B------:R-:W-:Y:S01]  /*3e20*/  ISETP.GE.AND P1, PT, R4, R99, PT ;  /* 0x000000630400720c */ /* 0x000fe20003f26270 */
[----:B------:R-:W-:Y:S01]  /*3e30*/  VIADD R4, R2, 0x18 ;  /* 0x0000001802047836 */ /* 0x000fe20000000000 */
[----:B------:R-:W-:-:S02]  /*3e40*/  FSEL R7, R59, -INF , !P4 ;  /* 0xff8000003b077808 */ /* 0x000fc40006000000 */
[----:B------:R-:W-:Y:S02]  /*3e50*/  FSEL R103, R58, -INF , !P0 ;  /* 0xff8000003a677808 */ /* 0x000fe40004000000 */
[CC--:B------:R-:W-:Y:S02]  /*3e60*/  ISETP.GE.AND P4, PT, R0.reuse, R100.reuse, PT ;  /* 0x000000640000720c */ /* 0x0c0fe40003f86270 */
[----:B------:R-:W-:Y:S01]  /*3e70*/  ISETP.GE.AND P0, PT, R0, R99, PT ;  /* 0x000000630000720c */ /* 0x000fe20003f06270 */
[----:B------:R-:W-:Y:S01]  /*3e80*/  VIADD R0, R2, 0x19 ;  /* 0x0000001902007836 */ /* 0x000fe20000000000 */
[----:B------:R-:W-:Y:S02]  /*3e90*/  FSEL R11, R60, -INF , !P3 ;  /* 0xff8000003c0b7808 */ /* 0x000fe40005800000 */
        /* <DEDUP_REMOVED lines=26> */
[----:B------:R-:W-:Y:S02]  /*4040*/  FSEL R44, R73, -INF , !P4 ;  /* 0xff800000492c7808 */ /* 0x000fe40006000000 */
[-C--:B------:R-:W-:Y:S02]  /*4050*/  ISETP.GE.AND P5, PT, R2, R100.reuse, PT ;  /* 0x000000640200720c */ /* 0x080fe40003fa6270 */
[C---:B------:R-:W-:Y:S02]  /*4060*/  ISETP.GE.AND P1, PT, R6.reuse, R100, PT ;  /* 0x000000640600720c */ /* 0x040fe40003f26270 */
[----:B------:R-:W-:Y:S01]  /*4070*/  ISETP.GE.AND P4, PT, R6, R99, PT ;  /* 0x000000630600720c */ /* 0x000fe20003f86270 */
[----:B------:R-:W-:Y:S01]  /*4080*/  VIADD R6, R2, 0x38 ;  /* 0x0000003802067836 */ /* 0x000fe20000000000 */
[----:B------:R-:W-:-:S02]  /*4090*/  FSEL R69, R52, -INF , !P5 ;  /* 0xff80000034457808 */ /* 0x000fc40006800000 */
[----:B------:R-:W-:Y:S02]  /*40a0*/  FSEL R153, R153, -INF , !P1 ;  /* 0xff80000099997808 */ /* 0x000fe40004800000 */
[----:B------:R-:W-:Y:S02]  /*40b0*/  FSEL R151, R151, -INF , !P4 ;  /* 0xff80000097977808 */ /* 0x000fe40006000000 */
[----:B------:R-:W-:Y:S02]  /*40c0*/  FSEL R93, R71, -INF , !P3 ;  /* 0xff800000475d7808 */ /* 0x000fe40005800000 */
[CC--:B------:R-:W-:Y:S02]  /*40d0*/  ISETP.GE.AND P1, PT, R6.reuse, R100.reuse, PT ;  /* 0x000000640600720c */ /* 0x0c0fe40003f26270 */
[----:B------:R-:W-:Y:S02]  /*40e0*/  ISETP.GE.AND P4, PT, R6, R99, PT ;  /* 0x000000630600720c */ /* 0x000fe40003f86270 */
[----:B------:R-:W-:Y:S01]  /*40f0*/  ISETP.GE.AND P3, PT, R0, R100, PT ;  /* 0x000000640000720c */ /* 0x000fe20003f66270 */
[----:B------:R-:W-:Y:S01]  /*4100*/  VIADD R0, R2, 0x31 ;  /* 0x0000003102007836 */ /* 0x000fe20000000000 */
[----:B------:R-:W-:-:S02]  /*4110*/  FMNMX.FTZ R6, R69, R15, !PT ;  /* 0x0000000f45067209 */ /* 0x000fc40007810000 */
[----:B------:R-:W-:Y:S02]  /*4120*/  FSEL R46, R74, -INF , !P3 ;  /* 0xff8000004a2e7808 */ /* 0x000fe40005800000 */
[----:B------:R-:W-:Y:S02]  /*4130*/  FMNMX.FTZ R6, R79, R6, !PT ;  /* 0x000000064f067209 */ /* 0x000fe40007810000 */
[----:B------:R-:W-:Y:S02]  /*4140*/  ISETP.GE.AND P3, PT, R0, R99, PT ;  /* 0x000000630000720c */ /* 0x000fe40003f66270 */
[----:B------:R-:W-:Y:S02]  /*4150*/  FMNMX.FTZ R6, R103, R6, !PT ;  /* 0x0000000667067209 */ /* 0x000fe40007810000 */
[----:B------:R-:W-:Y:S02]  /*4160*/  FSEL R159, R159, -INF , !P3 ;  /* 0xff8000009f9f7808 */ /* 0x000fe40005800000 */
[----:B------:R-:W-:-:S02]  /*4170*/  FSEL R131, R131, -INF , !P1 ;  /* 0xff80000083837808 */ /* 0x000fc40004800000 */
[----:B------:R-:W-:Y:S02]  /*4180*/  FSEL R36, R75, -INF , !P0 ;  /* 0xff8000004b247808 */ /* 0x000fe40004000000 */
[CC--:B------:R-:W-:Y:S02]  /*4190*/  ISETP.GE.AND P3, PT, R10.reuse, R100.reuse, PT ;  /* 0x000000640a00720c */ /* 0x0c0fe40003f66270 */
[----:B------:R-:W-:Y:S02]  /*41a0*/  ISETP.GE.AND P1, PT, R10, R99, PT ;  /* 0x000000630a00720c */ /* 0x000fe40003f26270 */
[----:B------:R-:W-:Y:S01]  /*41b0*/  ISETP.GE.AND P0, PT, R0, R100, PT ;  /* 0x000000640000720c */ /* 0x000fe20003f06270 */
[C---:B------:R-:W-:Y:S01]  /*41c0*/  VIADD R0, R2.reuse, 0x39 ;  /* 0x0000003902007836 */ /* 0x040fe20000000000 */
[----:B------:R-:W-:Y:S01]  /*41d0*/  FMNMX.FTZ R10, R113, R6, !PT ;  /* 0x00000006710a7209 */ /* 0x000fe20007810000 */
[----:B------:R-:W-:Y:S01]  /*41e0*/  VIADD R6, R2, 0x48 ;  /* 0x0000004802067836 */ /* 0x000fe20000000000 */
[----:B------:R-:W-:-:S02]  /*41f0*/  FSEL R163, R163, -INF , !P0 ;  /* 0xff800000a3a37808 */ /* 0x000fc40004000000 */
[----:B------:R-:W-:Y:S01]  /*4200*/  FMNMX.FTZ R23, R111, R10, !PT ;  /* 0x0000000a6f177209 */ /* 0x000fe20007810000 */
[----:B------:R-:W-:Y:S01]  /*4210*/  VIADD R10, R2, 0x70 ;  /* 0x00000070020a7836 */ /* 0x000fe20000000000 */
[C---:B------:R-:W-:Y:S02]  /*4220*/  ISETP.GE.AND P5, PT, R0.reuse, R100, PT ;  /* 0x000000640000720c */ /* 0x040fe40003fa6270 */
[----:B------:R-:W-:Y:S01]  /*4230*/  ISETP.GE.AND P0, PT, R0, R99, PT ;  /* 0x000000630000720c */ /* 0x000fe20003f06270 */
[----:B------:R-:W-:Y:S01]  /*4240*/  VIADD R0, R2, 0x41 ;  /* 0x0000004102007836 */ /* 0x000fe20000000000 */
[----:B------:R-:W-:Y:S02]  /*4250*/  FMNMX.FTZ R23, R4, R23, !PT ;  /* 0x0000001704177209 */ /* 0x000fe40007810000 */
[----:B------:R-:W-:Y:S02]  /*4260*/  FSEL R155, R155, -INF , !P0 ;  /* 0xff8000009b9b7808 */ /* 0x000fe40004000000 */
[----:B------:R-:W-:-:S02]  /*4270*/  FSEL R123, R123, -INF , !P3 ;  /* 0xff8000007b7b7808 */ /* 0x000fc40005800000 */
[----:B------:R-:W-:Y:S02]  /*4280*/  FSEL R161, R161, -INF , !P5 ;  /* 0xff800000a1a17808 */ /* 0x000fe40006800000 */
[C---:B------:R-:W-:Y:S02]  /*4290*/  ISETP.GE.AND P0, PT, R6.reuse, R100, PT ;  /* 0x000000640600720c */ /* 0x040fe40003f06270 */
[-C--:B------:R-:W-:Y:S02]  /*42a0*/  ISETP.GE.AND P3, PT, R6, R99.reuse, PT ;  /* 0x000000630600720c */ /* 0x080fe40003f66270 */
[----:B------:R-:W-:Y:S02]  /*42b0*/  ISETP.GE.AND P5, PT, R0, R99, PT ;  /* 0x000000630000720c */ /* 0x000fe40003fa6270 */
[----:B------:R-:W-:Y:S02]  /*42c0*/  FMNMX.FTZ R6, R66, R23, !PT ;  /* 0x0000001742067209 */ /* 0x000fe40007810000 */
[----:B------:R-:W-:-:S02]  /*42d0*/  FSEL R115, R115, -INF , !P5 ;  /* 0xff80000073737808 */ /* 0x000fc40006800000 */
[----:B------:R-:W-:Y:S01]  /*42e0*/  FMNMX.FTZ R23, R95, R6, !PT ;  /* 0x000000065f177209 */ /* 0x000fe20007810000 */
[C---:B------:R-:W-:Y:S01]  /*42f0*/  VIADD R6, R2.reuse, 0x50 ;  /* 0x0000005002067836 */ /* 0x040fe20000000000 */
[----:B------:R-:W-:Y:S02]  /*4300*/  ISETP.GE.AND P5, PT, R2, R99, PT ;  /* 0x000000630200720c */ /* 0x000fe40003fa6270 */
[----:B------:R-:W-:Y:S02]  /*4310*/  FMNMX.FTZ R23, R32, R23, !PT ;  /* 0x0000001720177209 */ /* 0x000fe40007810000 */
[----:B------:R-:W-:Y:S02]  /*4320*/  FSEL R129, R129, -INF , !P4 ;  /* 0xff80000081817808 */ /* 0x000fe40006000000 */
[----:B------:R-:W-:Y:S02]  /*4330*/  FSEL R71, R54, -INF , !P5 ;  /* 0xff80000036477808 */ /* 0x000fe40006800000 */
[----:B------:R-:W-:Y:S01]  /*4340*/  ISETP.GE.AND P4, PT, R0, R100, PT ;  /* 0x000000640000720c */ /* 0x000fe20003f86270 */
[----:B------:R-:W-:Y:S01]  /*4350*/  VIADD R0, R2, 0x49 ;  /* 0x0000004902007836 */ /* 0x000fe20000000000 */
[----:B------:R-:W-:-:S02]  /*4360*/  FSEL R119, R119, -INF , !P0 ;  /* 0xff80000077777808 */ /* 0x000fc40004000000 */
[----:B------:R-:W-:Y:S02]  /*4370*/  FSEL R125, R125, -INF , !P3 ;  /* 0xff8000007d7d7808 */ /* 0x000fe40005800000 */
[----:B------:R-:W-:Y:S02]  /*4380*/  ISETP.GE.AND P0, PT, R6, R100, PT ;  /* 0x000000640600720c */ /* 0x000fe40003f06270 */
[----:B------:R-:W-:Y:S02]  /*4390*/  FMNMX.FTZ R23, R44, R23, !PT ;  /* 0x000000172c177209 */ /* 0x000fe40007810000 */
[----:B------:R-:W-:Y:S02]  /*43a0*/  ISETP.GE.AND P3, PT, R6, R99, PT ;  /* 0x000000630600720c */ /* 0x000fe40003f66270 */
[----:B------:R-:W-:Y:S02]  /*43b0*/  FMNMX.FTZ R6, R71, R47, !PT ;  /* 0x0000002f47067209 */ /* 0x000fe40007810000 */
[----:B------:R-:W-:-:S02]  /*43c0*/  FSEL R117, R117, -INF , !P1 ;  /* 0xff80000075757808 */ /* 0x000fc40004800000 */
[----:B------:R-:W-:Y:S02]  /*43d0*/  FSEL R121, R121, -INF , !P4 ;  /* 0xff80000079797808 */ /* 0x000fe40006000000 */
[C---:B------:R-:W-:Y:S02]  /*43e0*/  ISETP.GE.AND P1, PT, R0.reuse, R100, PT ;  /* 0x000000640000720c */ /* 0x040fe40003f26270 */
[----:B------:R-:W-:Y:S01]  /*43f0*/  ISETP.GE.AND P4, PT, R0, R99, PT ;  /* 0x000000630000720c */ /* 0x000fe20003f86270 */
[----:B------:R-:W-:Y:S01]  /*4400*/  VIADD R0, R2, 0x51 ;  /* 0x0000005102007836 */ /* 0x000fe20000000000 */
[----:B------:R-:W-:Y:S01]  /*4410*/  FMNMX.FTZ R42, R46, R23, !PT ;  /* 0x000000172e2a7209 */ /* 0x000fe20007810000 */
[----:B------:R-:W-:Y:S01]  /*4420*/  VIADD R23, R2, 0x61 ;  /* 0x0000006102177836 */ /* 0x000fe20000000000 */
[----:B------:R-:W-:Y:S02]  /*4430*/  FMNMX.FTZ R6, R7, R6, !PT ;  /* 0x0000000607067209 */ /* 0x000fe40007810000 */
[----:B------:R-:W-:-:S02]  /*4440*/  FMNMX.FTZ R42, R153, R42, !PT ;  /* 0x0000002a992a7209 */ /* 0x000fc40007810000 */
[----:B------:R-:W-:Y:S02]  /*4450*/  FSEL R127, R127, -INF , !P1 ;  /* 0xff8000007f7f7808 */ /* 0x000fe40004800000 */
[----:B------:R-:W-:Y:S02]  /*4460*/  FMNMX.FTZ R6, R11, R6, !PT ;  /* 0x000000060b067209 */ /* 0x000fe40007810000 */
[C---:B------:R-:W-:Y:S02]  /*4470*/  ISETP.GE.AND P5, PT, R0.reuse, R100, PT ;  /* 0x000000640000720c */ /* 0x040fe40003fa6270 */
[----:B------:R-:W-:Y:S01]  /*4480*/  ISETP.GE.AND P1, PT, R0, R99, PT ;  /* 0x000000630000720c */ /* 0x000fe20003f26270 */
[----:B------:R-:W-:Y:S01]  /*4490*/  VIADD R0, R2, 0x58 ;  /* 0x0000005802007836 */ /* 0x000fe20000000000 */
[----:B------:R-:W-:Y:S02]  /*44a0*/  FMNMX.FTZ R42, R163, R42, !PT ;  /* 0x0000002aa32a7209 */ /* 0x000fe40007810000 */
[----:B------:R-:W-:-:S02]  /*44b0*/  FMNMX.FTZ R6, R37, R6, !PT ;  /* 0x0000000625067209 */ /* 0x000fc40007810000 */
[----:B------:R-:W-:Y:S02]  /*44c0*/  FSEL R109, R109, -INF , !P4 ;  /* 0xff8000006d6d7808 */ /* 0x000fe40006000000 */
[----:B------:R-:W-:Y:S02]  /*44d0*/  FSEL R91, R91, -INF , !P0 ;  /* 0xff8000005b5b7808 */ /* 0x000fe40004000000 */
[C---:B------:R-:W-:Y:S02]  /*44e0*/  ISETP.GE.AND P4, PT, R0.reuse, R100, PT ;  /* 0x000000640000720c */ /* 0x040fe40003f86270 */
[----:B------:R-:W-:Y:S02]  /*44f0*/  FMNMX.FTZ R42, R131, R42, !PT ;  /* 0x0000002a832a7209 */ /* 0x000fe40007810000 */
[----:B------:R-:W-:Y:S02]  /*4500*/  ISETP.GE.AND P0, PT, R0, R99, PT ;  /* 0x000000630000720c */ /* 0x000fe40003f06270 */
[----:B------:R-:W-:Y:S01]  /*4510*/  FMNMX.FTZ R0, R83, R6, !PT ;  /* 0x0000000653007209 */ /* 0x000fe20007810000 */
[----:B------:R-:W-:Y:S01]  /*4520*/  VIADD R6, R2, 0x71 ;  /* 0x0000007102067836 */ /* 0x000fe20000000000 */
[----:B------:R-:W-:-:S02]  /*4530*/  FMNMX.FTZ R42, R161, R42, !PT ;  /* 0x0000002aa12a7209 */ /* 0x000fc40007810000 */
[----:B------:R-:W-:Y:S02]  /*4540*/  FMNMX.FTZ R0, R5, R0, !PT ;  /* 0x0000000005007209 */ /* 0x000fe40007810000 */
[----:B------:R-:W-:Y:S02]  /*4550*/  FMNMX.FTZ R42, R123, R42, !PT ;  /* 0x0000002a7b2a7209 */ /* 0x000fe40007810000 */
[----:B------:R-:W-:Y:S02]  /*4560*/  FMNMX.FTZ R0, R81, R0, !PT ;  /* 0x0000000051007209 */ /* 0x000fe40007810000 */
[----:B------:R-:W-:Y:S02]  /*4570*/  FMNMX.FTZ R42, R121, R42, !PT ;  /* 0x0000002a792a7209 */ /* 0x000fe40007810000 */
[----:B------:R-:W-:Y:S01]  /*4580*/  FMNMX.FTZ R45, R93, R0, !PT ;  /* 0x000000005d2d7209 */ /* 0x000fe20007810000 */
[C---:B------:R-:W-:Y:S01]  /*4590*/  VIADD R0, R2.reuse, 0x78 ;  /* 0x0000007802007836 */ /* 0x040fe20000000000 */
[----:B------:R-:W-:Y:S01]  /*45a0*/  FMNMX.FTZ R42, R119, R42, !PT ;  /* 0x0000002a772a7209 */ /* 0x000fe20007810000 */
[----:B------:R-:W-:Y:S01]  /*45b0*/  VIADD R2, R2, 0x79 ;  /* 0x0000007902027836 */ /* 0x000fe20000000000 */
[----:B------:R-:W-:-:S02]  /*45c0*/  FMNMX.FTZ R45, R34, R45, !PT ;  /* 0x0000002d222d7209 */ /* 0x000fc40007810000 */
[----:B------:R-:W-:Y:S02]  /*45d0*/  FMNMX.FTZ R42, R127, R42, !PT ;  /* 0x0000002a7f2a7209 */ /* 0x000fe40007810000 */
[----:B------:R-:W-:Y:S02]  /*45e0*/  FMNMX.FTZ R48, R36, R45, !PT ;  /* 0x0000002d24307209 */ /* 0x000fe40007810000 */
[----:B------:R-:W-:Y:S02]  /*45f0*/  FMNMX.FTZ R50, R91, R42, !PT ;  /* 0x0000002a5b327209 */ /* 0x000fe40007810000 */
[----:B------:R-:W-:Y:S02]  /*4600*/  FMNMX.FTZ R42, R165, R48, !PT ;  /* 0x00000030a52a7209 */ /* 0x000fe40007810000 */
[----:B------:R-:W-:Y:S02]  /*4610*/  FSEL R53, R77, -INF , !P3 ;  /* 0xff8000004d357808 */ /* 0x000fe40005800000 */
[----:B------:R-:W-:-:S02]  /*4620*/  FMNMX.FTZ R42, R151, R42, !PT ;  /* 0x0000002a972a7209 */ /* 0x000fc40007810000 */
[----:B------:R-:W-:Y:S02]  /*4630*/  ISETP.GE.AND P3, PT, R39, R100, PT ;  /* 0x000000642700720c */ /* 0x000fe40003f66270 */
[----:B------:R-:W-:Y:S02]  /*4640*/  FMNMX.FTZ R42, R159, R42, !PT ;  /* 0x0000002a9f2a7209 */ /* 0x000fe40007810000 */
[----:B------:R-:W-:Y:S02]  /*4650*/  FSEL R89, R89, -INF , !P5 ;  /* 0xff80000059597808 */ /* 0x000fe40006800000 */
[----:B------:R-:W-:Y:S02]  /*4660*/  FSEL R65, R29, -INF , !P3 ;  /* 0xff8000001d417808 */ /* 0x000fe40005800000 */
[----:B------:R-:W-:Y:S02]  /*4670*/  FMNMX.FTZ R42, R129, R42, !PT ;  /* 0x0000002a812a7209 */ /* 0x000fe40007810000 */
[----:B------:R-:W-:-:S02]  /*4680*/  ISETP.GE.AND P3, PT, R23, R100, PT ;  /* 0x000000641700720c */ /* 0x000fc40003f66270 */
[----:B------:R-:W-:Y:S02]  /*4690*/  FSEL R67, R78, -INF , !P4 ;  /* 0xff8000004e437808 */ /* 0x000fe40006000000 */
[----:B------:R-:W-:Y:S02]  /*46a0*/  FMNMX.FTZ R48, R89, R50, !PT ;  /* 0x0000003259307209 */ /* 0x000fe40007810000 */
[----:B------:R-:W-:Y:S02]  /*46b0*/  FMNMX.FTZ R42, R155, R42, !PT ;  /* 0x0000002a9b2a7209 */ /* 0x000fe40007810000 */
[----:B------:R-:W-:Y:S02]  /*46c0*/  FSEL R61, R31, -INF , !P3 ;  /* 0xff8000001f3d7808 */ /* 0x000fe40005800000 */
[-C--:B------:R-:W-:Y:S02]  /*46d0*/  ISETP.GE.AND P4, PT, R38, R100.reuse, PT ;  /* 0x000000642600720c */ /* 0x080fe40003f86270 */
[----:B------:R-:W-:-:S02]  /*46e0*/  ISETP.GE.AND P3, PT, R14, R100, PT ;  /* 0x000000640e00720c */ /* 0x000fc40003f66270 */
[----:B------:R-:W-:Y:S02]  /*46f0*/  FMNMX.FTZ R48, R67, R48, !PT ;  /* 0x0000003043307209 */ /* 0x000fe40007810000 */
[----:B------:R-:W-:Y:S02]  /*4700*/  FMNMX.FTZ R42, R117, R42, !PT ;  /* 0x0000002a752a7209 */ /* 0x000fe40007810000 */
[----:B------:R-:W-:Y:S02]  /*4710*/  FSEL R63, R40, -INF , !P4 ;  /* 0xff800000283f7808 */ /* 0x000fe40006000000 */
[----:B------:R-:W-:Y:S02]  /*4720*/  FSEL R57, R35, -INF , !P3 ;  /* 0xff80000023397808 */ /* 0x000fe40005800000 */
[----:B------:R-:W-:Y:S02]  /*4730*/  FMNMX.FTZ R40, R65, R48, !PT ;  /* 0x0000003041287209 */ /* 0x000fe40007810000 */
[----:B------:R-:W-:-:S02]  /*4740*/  ISETP.GE.AND P3, PT, R6, R100, PT ;  /* 0x000000640600720c */ /* 0x000fc40003f66270 */
[----:B------:R-:W-:Y:S02]  /*4750*/  FMNMX.FTZ R42, R115, R42, !PT ;  /* 0x0000002a732a7209 */ /* 0x000fe40007810000 */
[----:B------:R-:W-:Y:S02]  /*4760*/  ISETP.GE.AND P4, PT, R22, R100, PT ;  /* 0x000000641600720c */ /* 0x000fe40003f86270 */
[----:B------:R-:W-:Y:S02]  /*4770*/  FMNMX.FTZ R40, R63, R40, !PT ;  /* 0x000000283f287209 */ /* 0x000fe40007810000 */
[----:B------:R-:W-:Y:S02]  /*4780*/  FSEL R45, R20, -INF , !P3 ;  /* 0xff800000142d7808 */ /* 0x000fe40005800000 */
[----:B------:R-:W-:Y:S02]  /*4790*/  FMNMX.FTZ R20, R125, R42, !PT ;  /* 0x0000002a7d147209 */ /* 0x000fe40007810000 */
[----:B------:R-:W-:-:S02]  /*47a0*/  FSEL R59, R41, -INF , !P4 ;  /* 0xff800000293b7808 */ /* 0x000fc40006000000 */
[----:B------:R-:W-:Y:S02]  /*47b0*/  FMNMX.FTZ R40, R61, R40, !PT ;  /* 0x000000283d287209 */ /* 0x000fe40007810000 */
[----:B------:R-:W-:Y:S02]  /*47c0*/  FMNMX.FTZ R20, R109, R20, !PT ;  /* 0x000000146d147209 */ /* 0x000fe40007810000 */
[----:B------:R-:W-:Y:S02]  /*47d0*/  ISETP.GE.AND P4, PT, R10, R100, PT ;  /* 0x000000640a00720c */ /* 0x000fe40003f86270 */
[----:B------:R-:W-:Y:S02]  /*47e0*/  FMNMX.FTZ R40, R59, R40, !PT ;  /* 0x000000283b287209 */ /* 0x000fe40007810000 */
[----:B------:R-:W-:Y:S02]  /*47f0*/  FSEL R51, R8, -INF , !P1 ;  /* 0xff80000008337808 */ /* 0x000fe40004800000 */
[----:B------:R-:W-:-:S02]  /*4800*/  FMNMX.FTZ R20, R53, R20, !PT ;  /* 0x0000001435147209 */ /* 0x000fc40007810000 */
[----:B------:R-:W-:Y:S02]  /*4810*/  FSEL R55, R55, -INF , !P4 ;  /* 0xff80000037377808 */ /* 0x000fe40006000000 */
[----:B------:R-:W-:Y:S02]  /*4820*/  FMNMX.FTZ R40, R57, R40, !PT ;  /* 0x0000002839287209 */ /* 0x000fe40007810000 */
[----:B------:R-:W-:Y:S02]  /*4830*/  ISETP.GE.AND P1, PT, R39, R99, PT ;  /* 0x000000632700720c */ /* 0x000fe40003f26270 */
[----:B------:R-:W-:Y:S02]  /*4840*/  FSEL R49, R9, -INF , !P0 ;  /* 0xff80000009317808 */ /* 0x000fe40004000000 */
[----:B------:R-:W-:Y:S02]  /*4850*/  FMNMX.FTZ R20, R51, R20, !PT ;  /* 0x0000001433147209 */ /* 0x000fe40007810000 */
[----:B------:R-:W-:-:S02]  /*4860*/  ISETP.GE.AND P4, PT, R0, R100, PT ;  /* 0x000000640000720c */ /* 0x000fc40003f86270 */
[----:B------:R-:W-:Y:S02]  /*4870*/  FMNMX.FTZ R40, R55, R40, !PT ;  /* 0x0000002837287209 */ /* 0x000fe40007810000 */
        /* <DEDUP_REMOVED lines=8> */
[----:B------:R-:W-:Y:S02]  /*4900*/  FMNMX.FTZ R20, R39, R20, !PT ;  /* 0x0000001427147209 */ /* 0x000fe40007810000 */
[----:B------:R-:W-:Y:S02]  /*4910*/  FSEL R41, R21, -INF , !P3 ;  /* 0xff80000015297808 */ /* 0x000fe40005800000 */
[----:B------:R-:W-:-:S02]  /*4920*/  FMNMX.FTZ R8, R43, R40, !PT ;  /* 0x000000282b087209 */ /* 0x000fc40007810000 */
[-C--:B------:R-:W-:Y:S02]  /*4930*/  ISETP.GE.AND P0, PT, R22, R99.reuse, PT ;  /* 0x000000631600720c */ /* 0x080fe40003f06270 */
[----:B------:R-:W-:Y:S02]  /*4940*/  FSEL R33, R33, -INF , !P1 ;  /* 0xff80000021217808 */ /* 0x000fe40004800000 */
[----:B------:R-:W-:Y:S02]  /*4950*/  FMNMX.FTZ R20, R35, R20, !PT ;  /* 0x0000001423147209 */ /* 0x000fe40007810000 */
[----:B------:R-:W-:Y:S02]  /*4960*/  FMNMX.FTZ R8, R41, R8, !PT ;  /* 0x0000000829087209 */ /* 0x000fe40007810000 */
[----:B------:R-:W-:Y:S02]  /*4970*/  ISETP.GE.AND P1, PT, R14, R99, PT ;  /* 0x000000630e00720c */ /* 0x000fe40003f26270 */
[----:B------:R-:W-:Y:S01]  /*4980*/  FSEL R23, R17, -INF , !P0 ;  /* 0xff80000011177808 */ /* 0x000fe20004000000 */
[----:B------:R-:W1:Y:S01]  /*4990*/  SHFL.BFLY PT, R9, R8, 0x2, 0x1f ;  /* 0x0c401f0008097f89 */ /* 0x000e6200000e0000 */
[----:B------:R-:W-:-:S02]  /*49a0*/  FMNMX.FTZ R20, R33, R20, !PT ;  /* 0x0000001421147209 */ /* 0x000fc40007810000 */
[-C--:B------:R-:W-:Y:S02]  /*49b0*/  ISETP.GE.AND P0, PT, R10, R99.reuse, PT ;  /* 0x000000630a00720c */ /* 0x080fe40003f06270 */
[----:B------:R-:W-:Y:S02]  /*49c0*/  FSEL R21, R16, -INF , !P1 ;  /* 0xff80000010157808 */ /* 0x000fe40004800000 */
[----:B------:R-:W-:Y:S02]  /*49d0*/  FMNMX.FTZ R20, R23, R20, !PT ;  /* 0x0000001417147209 */ /* 0x000fe40007810000 */
[----:B------:R-:W-:Y:S02]  /*49e0*/  ISETP.GE.AND P1, PT, R6, R99, PT ;  /* 0x000000630600720c */ /* 0x000fe40003f26270 */
[----:B------:R-:W-:Y:S02]  /*49f0*/  FSEL R19, R19, -INF , !P0 ;  /* 0xff80000013137808 */ /* 0x000fe40004000000 */
[----:B------:R-:W-:-:S02]  /*4a00*/  FMNMX.FTZ R20, R21, R20, !PT ;  /* 0x0000001415147209 */ /* 0x000fc40007810000 */
[-C--:B------:R-:W-:Y:S02]  /*4a10*/  ISETP.GE.AND P0, PT, R0, R99.reuse, PT ;  /* 0x000000630000720c */ /* 0x080fe40003f06270 */
[----:B------:R-:W-:Y:S02]  /*4a20*/  FSEL R17, R18, -INF , !P1 ;  /* 0xff80000012117808 */ /* 0x000fe40004800000 */
[----:B------:R-:W-:Y:S02]  /*4a30*/  FMNMX.FTZ R20, R19, R20, !PT ;  /* 0x0000001413147209 */ /* 0x000fe40007810000 */
[----:B------:R-:W-:Y:S02]  /*4a40*/  ISETP.GE.AND P1, PT, R2, R99, PT ;  /* 0x000000630200720c */ /* 0x000fe40003f26270 */
[----:B------:R-:W-:Y:S02]  /*4a50*/  FSEL R31, R13, -INF , !P0 ;  /* 0xff8000000d1f7808 */ /* 0x000fe40004000000 */
[----:B------:R-:W-:-:S02]  /*4a60*/  FMNMX.FTZ R20, R17, R20, !PT ;  /* 0x0000001411147209 */ /* 0x000fc40007810000 */
[----:B------:R-:W-:Y:S02]  /*4a70*/  FSEL R29, R12, -INF , !P1 ;  /* 0xff8000000c1d7808 */ /* 0x000fe40004800000 */
[----:B------:R-:W-:Y:S02]  /*4a80*/  FMNMX.FTZ R20, R31, R20, !PT ;  /* 0x000000141f147209 */ /* 0x000fe40007810000 */
[----:B-1----:R-:W-:Y:S02]  /*4a90*/  FMNMX.FTZ R9, R8, R9, !PT ;  /* 0x0000000908097209 */ /* 0x002fe40007810000 */
        /* <DEDUP_REMOVED lines=11> */
[----:B------:R-:W2:Y:S01]  /*4b50*/  LDSM.16.MT88.4 R76, [R132+0x3000] ;  /* 0x00300000844c783b */ /* 0x000ea20000004200 */
        /* <DEDUP_REMOVED lines=15> */
[----:B-1----:R-:W-:Y:S01]  /*4c50*/  FMNMX.FTZ R0, R6, R9, !PT ;  /* 0x0000000906007209 */ /* 0x002fe20007810000 */
[--C-:B------:R-:W-:Y:S01]  /*4c60*/  FFMA.FTZ R46, R161, UR11, -R20.reuse ;  /* 0x0000000ba12e7c23 */ /* 0x100fe20008010814 */
[--C-:B------:R-:W-:Y:S01]  /*4c70*/  FFMA.FTZ R123, R123, UR11, -R20.reuse ;  /* 0x0000000b7b7b7c23 */ /* 0x100fe20008010814 */
[--C-:B------:R-:W-:Y:S01]  /*4c80*/  FFMA.FTZ R54, R121, UR11, -R20.reuse ;  /* 0x0000000b79367c23 */ /* 0x100fe20008010814 */
[C---:B------:R-:W-:Y:S01]  /*4c90*/  FSETP.NEU.FTZ.AND P0, PT, R0.reuse, -INF , PT ;  /* 0xff8000000000780b */ /* 0x040fe20003f1d000 */
[----:B------:R-:W-:Y:S01]  /*4ca0*/  FMUL.FTZ R28, R0, UR11 ;  /* 0x0000000b001c7c20 */ /* 0x000fe20008410000 */
[----:B------:R-:W-:Y:S01]  /*4cb0*/  MUFU.EX2 R105, R105 ;  /* 0x0000006900697308 */ /* 0x000fe20000000800 */
[--C-:B------:R-:W-:Y:S01]  /*4cc0*/  FFMA.FTZ R119, R119, UR11, -R20.reuse ;  /* 0x0000000b77777c23 */ /* 0x100fe20008010814 */
[--C-:B------:R-:W-:Y:S01]  /*4cd0*/  FFMA.FTZ R52, R127, UR11, -R20.reuse ;  /* 0x0000000b7f347c23 */ /* 0x100fe20008010814 */
[--C-:B------:R-:W-:Y:S01]  /*4ce0*/  FFMA.FTZ R91, R91, UR11, -R20.reuse ;  /* 0x0000000b5b5b7c23 */ /* 0x100fe20008010814 */
[----:B------:R-:W-:Y:S01]  /*4cf0*/  FSEL R28, R28, RZ, P0 ;  /* 0x000000ff1c1c7208 */ /* 0x000fe20000000000 */
[--C-:B------:R-:W-:Y:S01]  /*4d00*/  FFMA.FTZ R64, R89, UR11, -R20.reuse ;  /* 0x0000000b59407c23 */ /* 0x100fe20008010814 */
[--C-:B------:R-:W-:Y:S01]  /*4d10*/  FFMA.FTZ R67, R67, UR11, -R20.reuse ;  /* 0x0000000b43437c23 */ /* 0x100fe20008010814 */
[----:B------:R-:W-:Y:S01]  /*4d20*/  FFMA.FTZ R62, R65, UR11, -R20 ;  /* 0x0000000b413e7c23 */ /* 0x000fe20008010814 */
[----:B------:R-:W1:Y:S01]  /*4d30*/  MUFU.EX2 R14, R14 ;  /* 0x0000000e000e7308 */ /* 0x000e620000000800 */
[--C-:B------:R-:W-:Y:S01]  /*4d40*/  FFMA.FTZ R113, R71, UR11, -R28.reuse ;  /* 0x0000000b47717c23 */ /* 0x100fe2000801081c */
[--C-:B------:R-:W-:Y:S01]  /*4d50*/  FFMA.FTZ R42, R47, UR11, -R28.reuse ;  /* 0x0000000b2f2a7c23 */ /* 0x100fe2000801081c */
[--C-:B------:R-:W-:Y:S01]  /*4d60*/  FFMA.FTZ R111, R7, UR11, -R28.reuse ;  /* 0x0000000b076f7c23 */ /* 0x100fe2000801081c */
[--C-:B------:R-:W-:Y:S01]  /*4d70*/  FFMA.FTZ R30, R11, UR11, -R28.reuse ;  /* 0x0000000b0b1e7c23 */ /* 0x100fe2000801081c */
[--C-:B------:R-:W-:Y:S01]  /*4d80*/  FFMA.FTZ R47, R37, UR11, -R28.reuse ;  /* 0x0000000b252f7c23 */ /* 0x100fe2000801081c */
[----:B------:R-:W4:Y:S01]  /*4d90*/  LDSM.16.MT88.4 R8, [R132+0x3400] ;  /* 0x003400008408783b */ /* 0x000f220000004200 */
        /* <DEDUP_REMOVED lines=22> */
[----:B------:R-:W-:Y:S01]  /*4f00*/  FFMA.FTZ R49, R39, UR11, -R28 ;  /* 0x0000000b27317c23 */ /* 0x000fe2000801081c */
[----:B------:R-:W-:Y:S01]  /*4f10*/  FADD.FTZ R40, R107, R40 ;  /* 0x000000286b287221 */ /* 0x000fe20000010000 */
[----:B------:R-:W-:Y:S01]  /*4f20*/  FFMA.FTZ R90, R33, UR11, -R28 ;  /* 0x0000000b215a7c23 */ /* 0x000fe2000801081c */
[----:B------:R-:W1:Y:S01]  /*4f30*/  MUFU.EX2 R30, R30 ;  /* 0x0000001e001e7308 */ /* 0x000e620000000800 */
[----:B---3--:R-:W-:Y:S01]  /*4f40*/  F2FP.F16.F32.PACK_AB R5, R42, R113 ;  /* 0x000000712a05723e */ /* 0x008fe200000000ff */
[----:B------:R-:W-:Y:S01]  /*4f50*/  FADD.FTZ R42, R113, R42 ;  /* 0x0000002a712a7221 */ /* 0x000fe20000010000 */
[----:B------:R-:W-:Y:S01]  /*4f60*/  FADD.FTZ R105, R105, R40 ;  /* 0x0000002869697221 */ /* 0x000fe20000010000 */
[--C-:B------:R-:W-:Y:S01]  /*4f70*/  FFMA.FTZ R63, R63, UR11, -R20.reuse ;  /* 0x0000000b3f3f7c23 */ /* 0x100fe20008010814 */
[--C-:B------:R-:W-:Y:S01]  /*4f80*/  FFMA.FTZ R60, R61, UR11, -R20.reuse ;  /* 0x0000000b3d3c7c23 */ /* 0x100fe20008010814 */
[----:B------:R-:W-:Y:S01]  /*4f90*/  FFMA.FTZ R57, R57, UR11, -R20 ;  /* 0x0000000b39397c23 */ /* 0x000fe20008010814 */
[----:B------:R-:W-:Y:S01]  /*4fa0*/  FADD.FTZ R14, R14, R105 ;  /* 0x000000690e0e7221 */ /* 0x000fe20000010000 */
[----:B------:R-:W-:Y:S01]  /*4fb0*/  MUFU.EX2 R15, R15 ;  /* 0x0000000f000f7308 */ /* 0x000fe20000000800 */
[--C-:B------:R-:W-:Y:S01]  /*4fc0*/  FFMA.FTZ R35, R35, UR11, -R28.reuse ;  /* 0x0000000b23237c23 */ /* 0x100fe2000801081c */
[----:B------:R-:W-:Y:S01]  /*4fd0*/  FFMA.FTZ R33, R23, UR11, -R28 ;  /* 0x0000000b17217c23 */ /* 0x000fe2000801081c */
[--C-:B------:R-:W-:Y:S01]  /*4fe0*/  FFMA.FTZ R40, R55, UR11, -R20.reuse ;  /* 0x0000000b37287c23 */ /* 0x100fe20008010814 */
[--C-:B------:R-:W-:Y:S01]  /*4ff0*/  FFMA.FTZ R39, R45, UR11, -R20.reuse ;  /* 0x0000000b2d277c23 */ /* 0x100fe20008010814 */
[----:B------:R-:W-:Y:S01]  /*5000*/  FFMA.FTZ R41, R41, UR11, -R20 ;  /* 0x0000000b29297c23 */ /* 0x000fe20008010814 */
[----:B------:R-:W-:Y:S01]  /*5010*/  FFMA.FTZ R31, R31, UR11, -R28 ;  /* 0x0000000b1f1f7c23 */ /* 0x000fe2000801081c */
[----:B------:R-:W-:Y:S01]  /*5020*/  LEA R152, P0, R98, UR8, 0x1 ;  /* 0x0000000862987c11 */ /* 0x000fe2000f8008ff */
[----:B------:R-:W3:Y:S01]  /*5030*/  MUFU.EX2 R12, R12 ;  /* 0x0000000c000c7308 */ /* 0x000ee20000000800 */
[----:B-1----:R-:W-:Y:S01]  /*5040*/  F2FP.F16.F32.PACK_AB R7, R30, R111 ;  /* 0x0000006f1e07723e */ /* 0x002fe200000000ff */
[----:B------:R-:W-:Y:S01]  /*5050*/  FADD.FTZ R111, R111, R42 ;  /* 0x0000002a6f6f7221 */ /* 0x000fe20000010000 */
[----:B------:R-:W-:-:S03]  /*5060*/  FFMA.FTZ R42, R59, UR11, -R20 ;  /* 0x0000000b3b2a7c23 */ /* 0x000fc60008010814 */
[----:B------:R-:W-:Y:S02]  /*5070*/  FADD.FTZ R30, R30, R111 ;  /* 0x0000006f1e1e7221 */ /* 0x000fe40000010000 */
[C---:B--2---:R-:W-:Y:S01]  /*5080*/  HMMA.16816.F32 R80, R4.reuse, R76, RZ ;  /* 0x0000004c0450723c */ /* 0x044fe200000018ff */
[----:B------:R-:W-:Y:S05]  /*5090*/  MUFU.EX2 R13, R13 ;  /* 0x0000000d000d7308 */ /* 0x000fea0000000800 */
[----:B------:R-:W-:Y:S03]  /*50a0*/  HMMA.16816.F32 R76, R4, R78, RZ ;  /* 0x0000004e044c723c */ /* 0x000fe600000018ff */
[----:B------:R-:W1:Y:S01]  /*50b0*/  MUFU.EX2 R18, R18 ;  /* 0x0000001200127308 */ /* 0x000e620000000800 */
[----:B---3--:R-:W-:Y:S01]  /*50c0*/  F2FP.F16.F32.PACK_AB R68, R12, R15 ;  /* 0x0000000f0c44723e */ /* 0x008fe200000000ff */
[----:B------:R-:W-:-:S04]  /*50d0*/  FADD.FTZ R15, R15, R14 ;  /* 0x0000000e0f0f7221 */ /* 0x000fc80000010000 */
[----:B------:R-:W-:Y:S02]  /*50e0*/  FADD.FTZ R12, R12, R15 ;  /* 0x0000000f0c0c7221 */ /* 0x000fe40000010000 */
[----:B------:R-:W-:Y:S08]  /*50f0*/  MUFU.EX2 R47, R47 ;  /* 0x0000002f002f7308 */ /* 0x000ff00000000800 */
[----:B------:R-:W2:Y:S01]  /*5100*/  MUFU.EX2 R22, R22 ;  /* 0x0000001600167308 */ /* 0x000ea20000000800 */
[----:B-1----:R-:W-:-:S07]  /*5110*/  F2FP.F16.F32.PACK_AB R70, R18, R13 ;  /* 0x0000000d1246723e */ /* 0x002fce00000000ff */
[----:B------:R-:W-:Y:S08]  /*5120*/  MUFU.EX2 R37, R37 ;  /* 0x0000002500257308 */ /* 0x000ff00000000800 */
[----:B------:R-:W1:Y:S01]  /*5130*/  MUFU.EX2 R16, R16 ;  /* 0x0000001000107308 */ /* 0x000e620000000800 */
[----:B--2---:R-:W-:Y:S01]  /*5140*/  F2FP.F16.F32.PACK_AB R69, R22, R47 ;  /* 0x0000002f1645723e */ /* 0x004fe200000000ff */
[----:B------:R-:W-:Y:S01]  /*5150*/  FADD.FTZ R47, R47, R30 ;  /* 0x0000001e2f2f7221 */ /* 0x000fe20000010000 */
[----:B------:R-:W-:Y:S01]  /*5160*/  FFMA.FTZ R30, R43, UR11, -R20 ;  /* 0x0000000b2b1e7c23 */ /* 0x000fe20008010814 */
[----:B------:R-:W-:-:S02]  /*5170*/  FADD.FTZ R43, R13, R12 ;  /* 0x0000000c0d2b7221 */ /* 0x000fc40000010000 */
[----:B------:R-:W-:Y:S01]  /*5180*/  FADD.FTZ R22, R22, R47 ;  /* 0x0000002f16167221 */ /* 0x000fe20000010000 */
[----:B------:R-:W-:Y:S01]  /*5190*/  LDSM.16.MT88.4 R12, [R86+0x4400] ;  /* 0x00440000560c783b */ /* 0x000fe20000004200 */
[----:B------:R-:W-:Y:S01]  /*51a0*/  MUFU.EX2 R103, R103 ;  /* 0x0000006700677308 */ /* 0x000fe20000000800 */
[----:B------:R-:W-:-:S07]  /*51b0*/  FADD.FTZ R18, R18, R43 ;  /* 0x0000002b12127221 */ /* 0x000fce0000010000 */
[----:B------:R-:W2:Y:S01]  /*51c0*/  MUFU.EX2 R38, R38 ;  /* 0x0000002600267308 */ /* 0x000ea20000000800 */
[----:B-1----:R-:W-:Y:S01]  /*51d0*/  F2FP.F16.F32.PACK_AB R71, R16, R37 ;  /* 0x000000251047723e */ /* 0x002fe200000000ff */
[----:B------:R-:W-:-:S04]  /*51e0*/  FADD.FTZ R37, R37, R22 ;  /* 0x0000001625257221 */ /* 0x000fc80000010000 */
[----:B------:R-:W-:Y:S02]  /*51f0*/  FADD.FTZ R16, R16, R37 ;  /* 0x0000002510107221 */ /* 0x000fe40000010000 */
[C---:B----4-:R-:W-:Y:S01]  /*5200*/  HMMA.16816.F32 R80, R68.reuse, R8, R80 ;  /* 0x000000084450723c */ /* 0x050fe20000001850 */
[----:B------:R-:W-:Y:S05]  /*5210*/  MUFU.EX2 R95, R95 ;  /* 0x0000005f005f7308 */ /* 0x000fea0000000800 */
[----:B------:R-:W-:Y:S01]  /*5220*/  HMMA.16816.F32 R76, R68, R10, R76 ;  /* 0x0000000a444c723c */ /* 0x000fe2000000184c */
[----:B------:R-:W1:Y:S02]  /*5230*/  LDSM.16.MT88.4 R8, [R86+0x3000] ;  /* 0x003000005608783b */ /* 0x000e640000004200 */
[----:B------:R-:W3:Y:S08]  /*5240*/  MUFU.EX2 R32, R32 ;  /* 0x0000002000207308 */ /* 0x000ef00000000800 */
[----:B------:R-:W-:Y:S08]  /*5250*/  MUFU.EX2 R93, R93 ;  /* 0x0000005d005d7308 */ /* 0x000ff00000000800 */
[----:B------:R4:W5:Y:S08]  /*5260*/  MUFU.EX2 R36, R44 ;  /* 0x0000002c00247308 */ /* 0x0009700000000800 */
[----:B------:R-:W-:Y:S08]  /*5270*/  MUFU.EX2 R34, R34 ;  /* 0x0000002200227308 */ /* 0x000ff00000000800 */
[----:B------:R-:W5:Y:S01]  /*5280*/  MUFU.EX2 R3, R3 ;  /* 0x0000000300037308 */ /* 0x000f620000000800 */
[--C-:B----4-:R-:W-:Y:S01]  /*5290*/  FFMA.FTZ R44, R155, UR11, -R28.reuse ;  /* 0x0000000b9b2c7c23 */ /* 0x110fe2000801081c */
[----:B------:R-:W-:Y:S01]  /*52a0*/  FFMA.FTZ R155, R29, UR11, -R28 ;  /* 0x0000000b1d9b7c23 */ /* 0x000fe2000801081c */
[C---:B-1----:R-:W-:Y:S05]  /*52b0*/  HMMA.16816.F32 R72, R4.reuse, R8, RZ ;  /* 0x000000080448723c */ /* 0x042fea00000018ff */
[----:B------:R-:W-:Y:S01]  /*52c0*/  MUFU.EX2 R153, R153 ;  /* 0x0000009900997308 */ /* 0x000fe20000000800 */
[----:B------:R-:W-:Y:S01]  /*52d0*/  HMMA.16816.F32 R4, R4, R10, RZ ;  /* 0x0000000a0404723c */ /* 0x000fe200000018ff */
[----:B------:R-:W1:Y:S06]  /*52e0*/  LDSM.16.MT88.4 R8, [R86+0x3400] ;  /* 0x003400005608783b */ /* 0x000e6c0000004200 */
[----:B------:R-:W4:Y:S08]  /*52f0*/  MUFU.EX2 R50, R50 ;  /* 0x0000003200327308 */ /* 0x000f300000000800 */
[----:B------:R-:W-:Y:S08]  /*5300*/  MUFU.EX2 R131, R131 ;  /* 0x0000008300837308 */ /* 0x000ff00000000800 */
[----:B------:R-:W4:Y:S08]  /*5310*/  MUFU.EX2 R46, R46 ;  /* 0x0000002e002e7308 */ /* 0x000f300000000800 */
[----:B------:R-:W-:Y:S08]  /*5320*/  MUFU.EX2 R151, R151 ;  /* 0x0000009700977308 */ /* 0x000ff00000000800 */
[----:B------:R-:W4:Y:S01]  /*5330*/  MUFU.EX2 R48, R48 ;  /* 0x0000003000307308 */ /* 0x000f220000000800 */
[C---:B-1----:R-:W-:Y:S07]  /*5340*/  HMMA.16816.F32 R72, R68.reuse, R8, R72 ;  /* 0x000000084448723c */ /* 0x042fee0000001848 */
[----:B------:R-:W-:Y:S01]  /*5350*/  MUFU.EX2 R129, R129 ;  /* 0x0000008100817308 */ /* 0x000fe20000000800 */
[----:B------:R-:W-:Y:S01]  /*5360*/  HMMA.16816.F32 R68, R68, R10, R4 ;  /* 0x0000000a4444723c */ /* 0x000fe20000001804 */
[----:B------:R-:W1:Y:S06]  /*5370*/  LDSM.16.MT88.4 R8, [R132+0x3800] ;  /* 0x003800008408783b */ /* 0x000e6c0000004200 */
[----:B------:R-:W4:Y:S01]  /*5380*/  MUFU.EX2 R44, R44 ;  /* 0x0000002c002c7308 */ /* 0x000f220000000800 */
[----:B--2---:R-:W-:Y:S01]  /*5390*/  F2FP.F16.F32.PACK_AB R4, R38, R103 ;  /* 0x000000672604723e */ /* 0x004fe200000000ff */
[----:B------:R-:W-:Y:S01]  /*53a0*/  FADD.FTZ R103, R103, R18 ;  /* 0x0000001267677221 */ /* 0x000fe20000010000 */
[----:B---3--:R-:W-:-:S02]  /*53b0*/  F2FP.F16.F32.PACK_AB R6, R32, R95 ;  /* 0x0000005f2006723e */ /* 0x008fc400000000ff */
[C---:B-----5:R-:W-:Y:S01]  /*53c0*/  F2FP.F16.F32.PACK_AB R5, R36.reuse, R93 ;  /* 0x0000005d2405723e */ /* 0x060fe200000000ff */
[----:B------:R-:W-:Y:S01]  /*53d0*/  FADD.FTZ R93, R93, R16 ;  /* 0x000000105d5d7221 */ /* 0x000fe20000010000 */
[----:B------:R-:W-:Y:S01]  /*53e0*/  F2FP.F16.F32.PACK_AB R7, R3, R34 ;  /* 0x000000220307723e */ /* 0x000fe200000000ff */
[----:B------:R-:W-:Y:S01]  /*53f0*/  MUFU.EX2 R123, R123 ;  /* 0x0000007b007b7308 */ /* 0x000fe20000000800 */
[----:B------:R-:W-:Y:S01]  /*5400*/  FFMA.FTZ R16, R21, UR11, -R28 ;  /* 0x0000000b15107c23 */ /* 0x000fe2000801081c */
[----:B------:R-:W-:Y:S01]  /*5410*/  FADD.FTZ R93, R36, R93 ;  /* 0x0000005d245d7221 */ /* 0x000fe20000010000 */
[----:B------:R-:W-:Y:S01]  /*5420*/  FADD.FTZ R38, R38, R103 ;  /* 0x0000006726267221 */ /* 0x000fe20000010000 */
[----:B------:R-:W-:Y:S02]  /*5430*/  LDSM.16.MT88.4 R20, [R86+0x4800] ;  /* 0x004800005614783b */ /* 0x000fe40000004200 */
[----:B------:R-:W-:Y:S01]  /*5440*/  FADD.FTZ R18, R34, R93 ;  /* 0x0000005d22127221 */ /* 0x000fe20000010000 */
[----:B------:R-:W-:Y:S01]  /*5450*/  FADD.FTZ R95, R95, R38 ;  /* 0x000000265f5f7221 */ /* 0x000fe20000010000 */
[----:B------:R-:W-:Y:S02]  /*5460*/  MUFU.EX2 R54, R54 ;  /* 0x0000003600367308 */ /* 0x000fe40000000800 */
[----:B------:R-:W-:Y:S01]  /*5470*/  FADD.FTZ R18, R3, R18 ;  /* 0x0000001203127221 */ /* 0x000fe20000010000 */
[----:B------:R-:W-:Y:S01]  /*5480*/  FADD.FTZ R32, R32, R95 ;  /* 0x0000005f20207221 */ /* 0x000fe20000010000 */
[----:B------:R-:W-:-:S04]  /*5490*/  FFMA.FTZ R3, R19, UR11, -R28 ;  /* 0x0000000b13037c23 */ /* 0x000fc8000801081c */
[----:B------:R-:W-:Y:S08]  /*54a0*/  MUFU.EX2 R119, R119 ;  /* 0x0000007700777308 */ /* 0x000ff00000000800 */
        /* <DEDUP_REMOVED lines=14> */
[----:B----4-:R-:W-:Y:S01]  /*5590*/  F2FP.F16.F32.PACK_AB R4, R50, R153 ;  /* 0x000000993204723e */ /* 0x010fe200000000ff */
[----:B------:R-:W-:Y:S01]  /*55a0*/  FADD.FTZ R153, R153, R32 ;  /* 0x0000002099997221 */ /* 0x000fe20000010000 */
[----:B------:R-:W-:Y:S01]  /*55b0*/  F2FP.F16.F32.PACK_AB R6, R46, R131 ;  /* 0x000000832e06723e */ /* 0x000fe200000000ff */
[----:B------:R-:W-:Y:S01]  /*55c0*/  MUFU.EX2 R62, R62 ;  /* 0x0000003e003e7308 */ /* 0x000fe20000000800 */
[----:B------:R-:W-:Y:S01]  /*55d0*/  F2FP.F16.F32.PACK_AB R5, R48, R151 ;  /* 0x000000973005723e */ /* 0x000fe200000000ff */
[----:B------:R-:W-:Y:S01]  /*55e0*/  FADD.FTZ R151, R151, R18 ;  /* 0x0000001297977221 */ /* 0x000fe20000010000 */
[----:B------:R-:W-:Y:S01]  /*55f0*/  F2FP.F16.F32.PACK_AB R7, R44, R129 ;  /* 0x000000812c07723e */ /* 0x000fe200000000ff */
[----:B------:R-:W-:Y:S01]  /*5600*/  FADD.FTZ R50, R50, R153 ;  /* 0x0000009932327221 */ /* 0x000fe20000010000 */
[----:B------:R-:W-:Y:S01]  /*5610*/  FFMA.FTZ R32, R17, UR11, -R28 ;  /* 0x0000000b11207c23 */ /* 0x000fe2000801081c */
[----:B------:R-:W-:Y:S01]  /*5620*/  FADD.FTZ R48, R48, R151 ;  /* 0x0000009730307221 */ /* 0x000fe20000010000 */
[----:B------:R-:W-:Y:S01]  /*5630*/  LEA.HI.X R153, R98, UR9, R87, 0x1, P0 ;  /* 0x0000000962997c11 */ /* 0x000fe200080f0c57 */
[----:B------:R-:W-:Y:S01]  /*5640*/  MUFU.EX2 R88, R88 ;  /* 0x0000005800587308 */ /* 0x000fe20000000800 */
[----:B------:R-:W-:Y:S01]  /*5650*/  FADD.FTZ R131, R131, R50 ;  /* 0x0000003283837221 */ /* 0x000fe20000010000 */
[----:B------:R-:W-:-:S03]  /*5660*/  FADD.FTZ R129, R129, R48 ;  /* 0x0000003081817221 */ /* 0x000fc60000010000 */
[----:B------:R-:W-:Y:S01]  /*5670*/  FADD.FTZ R46, R46, R131 ;  /* 0x000000832e2e7221 */ /* 0x000fe20000010000 */
[----:B------:R-:W-:Y:S02]  /*5680*/  FADD.FTZ R44, R44, R129 ;  /* 0x000000812c2c7221 */ /* 0x000fe40000010000 */
        /* <DEDUP_REMOVED lines=9> */
[----:B------:R-:W2:Y:S08]  /*5720*/  MUFU.EX2 R57, R57 ;  /* 0x0000003900397308 */ /* 0x000eb00000000800 */
[----:B------:R-:W-:Y:S01]  /*5730*/  MUFU.EX2 R35, R35 ;  /* 0x0000002300237308 */ /* 0x000fe20000000800 */
[C---:B-1----:R-:W-:Y:S07]  /*5740*/  HMMA.16816.F32 R72, R4.reuse, R8, R72 ;  /* 0x000000080448723c */ /* 0x042fee0000001848 */
[----:B------:R-:W1:Y:S01]  /*5750*/  MUFU.EX2 R90, R90 ;  /* 0x0000005a005a7308 */ /* 0x000e620000000800 */
[----:B--2---:R-:W-:Y:S01]  /*5760*/  F2FP.F16.F32.PACK_AB R18, R57, R42 ;  /* 0x0000002a3912723e */ /* 0x004fe200000000ff */
[----:B------:R-:W-:Y:S01]  /*5770*/  HMMA.16816.F32 R68, R4, R10, R68 ;  /* 0x0000000a0444723c */ /* 0x000fe20000001844 */
[----:B------:R-:W2:Y:S05]  /*5780*/  LDSM.16.MT88.4 R8, [R132+0x4000] ;  /* 0x004000008408783b */ /* 0x000eaa0000004200 */
[----:B------:R-:W-:Y:S01]  /*5790*/  MUFU.EX2 R33, R33 ;  /* 0x0000002100217308 */ /* 0x000fe20000000800 */
[----:B------:R-:W-:Y:S01]  /*57a0*/  F2FP.F16.F32.PACK_AB R4, R54, R123 ;  /* 0x0000007b3604723e */ /* 0x000fe200000000ff */
[----:B------:R-:W-:Y:S01]  /*57b0*/  FADD.FTZ R123, R123, R46 ;  /* 0x0000002e7b7b7221 */ /* 0x000fe20000010000 */
[----:B------:R-:W-:-:S02]  /*57c0*/  F2FP.F16.F32.PACK_AB R6, R52, R119 ;  /* 0x000000773406723e */ /* 0x000fc400000000ff */
[----:B------:R-:W-:-:S03]  /*57d0*/  F2FP.F16.F32.PACK_AB R5, R58, R117 ;  /* 0x000000753a05723e */ /* 0x000fc600000000ff */
[----:B------:R3:W4:Y:S01]  /*57e0*/  MUFU.EX2 R34, R16 ;  /* 0x0000001000227308 */ /* 0x0007220000000800 */
[----:B------:R-:W-:Y:S01]  /*57f0*/  F2FP.F16.F32.PACK_AB R7, R109, R56 ;  /* 0x000000386d07723e */ /* 0x000fe200000000ff */
[----:B------:R-:W-:Y:S01]  /*5800*/  FADD.FTZ R54, R54, R123 ;  /* 0x0000007b36367221 */ /* 0x000fe20000010000 */
[----:B-1----:R-:W-:-:S03]  /*5810*/  F2FP.F16.F32.PACK_AB R17, R90, R35 ;  /* 0x000000235a11723e */ /* 0x002fc600000000ff */
[----:B------:R-:W-:Y:S02]  /*5820*/  FADD.FTZ R119, R119, R54 ;  /* 0x0000003677777221 */ /* 0x000fe40000010000 */
[----:B------:R-:W-:Y:S02]  /*5830*/  MUFU.EX2 R40, R40 ;  /* 0x0000002800287308 */ /* 0x000fe40000000800 */
[----:B------:R-:W-:-:S06]  /*5840*/  FADD.FTZ R52, R52, R119 ;  /* 0x0000007734347221 */ /* 0x000fcc0000010000 */
[----:B------:R-:W1:Y:S01]  /*5850*/  MUFU.EX2 R39, R39 ;  /* 0x0000002700277308 */ /* 0x000e620000000800 */
[----:B---3--:R-:W-:Y:S02]  /*5860*/  F2FP.F16.F32.PACK_AB R16, R60, R63 ;  /* 0x0000003f3c10723e */ /* 0x008fe400000000ff */
[----:B----4-:R-:W-:-:S05]  /*5870*/  F2FP.F16.F32.PACK_AB R19, R34, R33 ;  /* 0x000000212213723e */ /* 0x010fca00000000ff */
[----:B------:R-:W-:Y:S01]  /*5880*/  MUFU.EX2 R3, R3 ;  /* 0x0000000300037308 */ /* 0x000fe20000000800 */
[C---:B--2---:R-:W-:Y:S07]  /*5890*/  HMMA.16816.F32 R80, R4.reuse, R8, R80 ;  /* 0x000000080450723c */ /* 0x044fee0000001850 */
[----:B------:R-:W-:Y:S01]  /*58a0*/  MUFU.EX2 R32, R32 ;  /* 0x0000002000207308 */ /* 0x000fe20000000800 */
[C---:B------:R-:W-:Y:S01]  /*58b0*/  HMMA.16816.F32 R76, R4.reuse, R10, R76 ;  /* 0x0000000a044c723c */ /* 0x040fe2000000184c */
[----:B------:R-:W2:Y:S06]  /*58c0*/  LDSM.16.MT88.4 R8, [R86+0x4000] ;  /* 0x004000005608783b */ /* 0x000eac0000004200 */
[----:B------:R-:W-:Y:S08]  /*58d0*/  MUFU.EX2 R30, R30 ;  /* 0x0000001e001e7308 */ /* 0x000ff00000000800 */
[----:B------:R-:W3:Y:S08]  /*58e0*/  MUFU.EX2 R41, R41 ;  /* 0x0000002900297308 */ /* 0x000ef00000000800 */
[----:B------:R-:W-:Y:S08]  /*58f0*/  MUFU.EX2 R28, R31 ;  /* 0x0000001f001c7308 */ /* 0x000ff00000000800 */
[----:B------:R-:W4:Y:S01]  /*5900*/  MUFU.EX2 R155, R155 ;  /* 0x0000009b009b7308 */ /* 0x000f220000000800 */
[C---:B--2---:R-:W-:Y:S06]  /*5910*/  HMMA.16816.F32 R72, R4.reuse, R8, R72 ;  /* 0x000000080448723c */ /* 0x044fec0000001848 */
[----:B------:R-:W-:Y:S01]  /*5920*/  HMMA.16816.F32 R68, R4, R10, R68 ;  /* 0x0000000a0444723c */ /* 0x000fe20000001844 */
[----:B------:R-:W2:Y:S01]  /*5930*/  LDSM.16.MT88.4 R4, [R132+0x4400] ;  /* 0x004400008404783b */ /* 0x000ea20000004200 */
[----:B------:R-:W-:Y:S01]  /*5940*/  F2FP.F16.F32.PACK_AB R8, R64, R91 ;  /* 0x0000005b4008723e */ /* 0x000fe200000000ff */
[----:B------:R-:W-:Y:S01]  /*5950*/  FADD.FTZ R91, R91, R52 ;  /* 0x000000345b5b7221 */ /* 0x000fe20000010000 */
[----:B------:R-:W-:-:S03]  /*5960*/  F2FP.F16.F32.PACK_AB R9, R51, R88 ;  /* 0x000000583309723e */ /* 0x000fc600000000ff */
[----:B------:R-:W-:Y:S01]  /*5970*/  F2FP.F16.F32.PACK_AB R10, R62, R67 ;  /* 0x000000433e0a723e */ /* 0x000fe200000000ff */
[----:B------:R-:W-:Y:S01]  /*5980*/  FADD.FTZ R64, R64, R91 ;  /* 0x0000005b40407221 */ /* 0x000fe20000010000 */
[----:B------:R-:W-:-:S03]  /*5990*/  F2FP.F16.F32.PACK_AB R11, R49, R66 ;  /* 0x00000042310b723e */ /* 0x000fc600000000ff */
[----:B------:R-:W-:-:S04]  /*59a0*/  FADD.FTZ R67, R67, R64 ;  /* 0x0000004043437221 */ /* 0x000fc80000010000 */
[----:B------:R-:W-:Y:S02]  /*59b0*/  FADD.FTZ R62, R62, R67 ;  /* 0x000000433e3e7221 */ /* 0x000fe40000010000 */
[----:B------:R-:W-:Y:S02]  /*59c0*/  HMMA.16816.F32 R72, R8, R12, R72 ;  /* 0x0000000c0848723c */ /* 0x000fe40000001848 */
[----:B------:R-:W-:-:S04]  /*59d0*/  FADD.FTZ R63, R63, R62 ;  /* 0x0000003e3f3f7221 */ /* 0x000fc80000010000 */
[----:B------:R-:W-:Y:S01]  /*59e0*/  HMMA.16816.F32 R68, R8, R14, R68 ;  /* 0x0000000e0844723c */ /* 0x000fe20000001844 */
[----:B------:R-:W-:Y:S01]  /*59f0*/  LDSM.16.MT88.4 R12, [R132+0x4c00] ;  /* 0x004c0000840c783b */ /* 0x000fe20000004200 */
[----:B------:R-:W-:-:S04]  /*5a00*/  FADD.FTZ R63, R60, R63 ;  /* 0x0000003f3c3f7221 */ /* 0x000fc80000010000 */
[----:B------:R-:W-:-:S04]  /*5a10*/  FADD.FTZ R42, R42, R63 ;  /* 0x0000003f2a2a7221 */ /* 0x000fc80000010000 */
[----:B------:R-:W-:Y:S01]  /*5a20*/  FADD.FTZ R57, R57, R42 ;  /* 0x0000002a39397221 */ /* 0x000fe20000010000 */
[C---:B--2---:R-:W-:Y:S06]  /*5a30*/  HMMA.16816.F32 R80, R8.reuse, R4, R80 ;  /* 0x000000040850723c */ /* 0x044fec0000001850 */
[----:B------:R-:W-:Y:S01]  /*5a40*/  HMMA.16816.F32 R76, R8, R6, R76 ;  /* 0x00000006084c723c */ /* 0x000fe2000000184c */
[----:B------:R-:W2:Y:S04]  /*5a50*/  LDSM.16.MT88.4 R4, [R132+0x4800] ;  /* 0x004800008404783b */ /* 0x000ea80000004200 */
[----:B------:R-:W5:Y:S01]  /*5a60*/  LDSM.16.MT88.4 R8, [R86+0x4c00] ;  /* 0x004c00005608783b */ /* 0x000f620000004200 */
[C---:B------:R-:W-:Y:S06]  /*5a70*/  HMMA.16816.F32 R72, R16.reuse, R20, R72 ;  /* 0x000000141048723c */ /* 0x040fec0000001848 */
[C---:B------:R-:W-:Y:S06]  /*5a80*/  HMMA.16816.F32 R68, R16.reuse, R22, R68 ;  /* 0x000000161044723c */ /* 0x040fec0000001844 */
[C---:B--2---:R-:W-:Y:S06]  /*5a90*/  HMMA.16816.F32 R80, R16.reuse, R4, R80 ;  /* 0x000000041050723c */ /* 0x044fec0000001850 */
[----:B------:R-:W-:Y:S01]  /*5aa0*/  HMMA.16816.F32 R76, R16, R6, R76 ;  /* 0x00000006104c723c */ /* 0x000fe2000000184c */
[----:B------:R-:W-:Y:S01]  /*5ab0*/  FADD.FTZ R5, R117, R44 ;  /* 0x0000002c75057221 */ /* 0x000fe20000010000 */
[----:B-1----:R-:W-:Y:S01]  /*5ac0*/  F2FP.F16.F32.PACK_AB R4, R39, R40 ;  /* 0x000000282704723e */ /* 0x002fe200000000ff */
[----:B------:R-:W-:-:S02]  /*5ad0*/  FADD.FTZ R40, R40, R57 ;  /* 0x0000003928287221 */ /* 0x000fc40000010000 */
[----:B------:R-:W-:Y:S02]  /*5ae0*/  FADD.FTZ R5, R58, R5 ;  /* 0x000000053a057221 */ /* 0x000fe40000010000 */
[----:B---3--:R-:W-:Y:S01]  /*5af0*/  F2FP.F16.F32.PACK_AB R6, R41, R30 ;  /* 0x0000001e2906723e */ /* 0x008fe200000000ff */
[----:B------:R-:W-:Y:S01]  /*5b00*/  FADD.FTZ R39, R39, R40 ;  /* 0x0000002827277221 */ /* 0x000fe20000010000 */
[----:B------:R-:W-:Y:S01]  /*5b10*/  FADD.FTZ R56, R56, R5 ;  /* 0x0000000538387221 */ /* 0x000fe20000010000 */
[----:B------:R-:W-:Y:S02]  /*5b20*/  F2FP.F16.F32.PACK_AB R5, R32, R3 ;  /* 0x000000032005723e */ /* 0x000fe400000000ff */
[----:B----4-:R-:W-:Y:S01]  /*5b30*/  F2FP.F16.F32.PACK_AB R7, R155, R28 ;  /* 0x0000001c9b07723e */ /* 0x010fe200000000ff */
        /* <DEDUP_REMOVED lines=84> */
.L_x_3698:
[----:B------:R-:W-:-:S04]  /*6080*/  LEA R3, -R96, RZ, 0x7 ;  /* 0x000000ff60037211 */ /* 0x000fc800078e39ff */
[----:B------:R-:W-:-:S07]  /*6090*/  SHF.R.S32.HI R4, RZ, 0x1f, R3 ;  /* 0x0000001fff047819 */ /* 0x000fce0000011403 */
.L_x_3699:
[----:B------:R-:W-:Y:S01]  /*60a0*/  ULDC UR4, c[0x0][0x2d0] ;  /* 0x0000b40000047ab9 */ /* 0x000fe20000000800 */
[C---:B------:R-:W-:Y:S02]  /*60b0*/  LEA R156, P4, R3.reuse, R156, 0x1 ;  /* 0x0000009c039c7211 */ /* 0x040fe400078808ff */
[----:B------:R-:W-:Y:S02]  /*60c0*/  ISETP.GE.AND P0, PT, R146, UR4, PT ;  /* 0x0000000492007c0c */ /* 0x000fe4000bf06270 */
[----:B------:R-:W-:-:S11]  /*60d0*/  LEA.HI.X R157, R3, R157, R4, 0x1, P4 ;  /* 0x0000009d039d7211 */ /* 0x000fd600020f0c04 */
[----:B------:R-:W-:Y:S01]  /*60e0*/  @!P0 IMAD.MOV.U32 R26, RZ, RZ, R24 ;  /* 0x000000ffff1a8224 */ /* 0x000fe200078e0018 */
[-C--:B------:R-:W-:Y:S01]  /*60f0*/  @!P0 IADD3 R5, P3, P2, R3, R24.reuse, R140 ;  /* 0x0000001803058210 */ /* 0x080fe20007a7e08c */
[----:B------:R-:W-:Y:S01]  /*6100*/  @!P0 IMAD R7, R97, 0x60, RZ ;  /* 0x0000006061078824 */ /* 0x000fe200078e02ff */
[C---:B------:R-:W-:Y:S01]  /*6110*/  @!P0 LEA R6, P1, R96.reuse, R24, 0x6 ;  /* 0x0000001860068211 */ /* 0x040fe200078230ff */
[----:B------:R-:W-:Y:S01]  /*6120*/  @!P0 IMAD.WIDE.U32 R8, R96, 0x60, R26 ;  /* 0x0000006060088825 */ /* 0x000fe200078e001a */
[-C--:B------:R-:W-:Y:S01]  /*6130*/  @!P0 IADD3.X R26, R4, R27.reuse, R139, P3, P2 ;  /* 0x0000001b041a8210 */ /* 0x080fe20001fe448b */
[----:B------:R-:W-:Y:S01]  /*6140*/  @P0 STS [R143+0x3000], RZ ;  /* 0x003000ff8f000388 */ /* 0x000fe20000000800 */
[----:B------:R-:W-:Y:S02]  /*6150*/  @!P0 LEA.HI.X R97, R96, R27, R97, 0x6, P1 ;  /* 0x0000001b60618211 */ /* 0x000fe400008f3461 */
[C---:B------:R-:W-:Y:S01]  /*6160*/  @!P0 IADD3 R6, P2, R3.reuse, R6, RZ ;  /* 0x0000000603068210 */ /* 0x040fe20007f5e0ff */
[----:B------:R-:W-:Y:S01]  /*6170*/  @P0 STS [R143+0x3004], RZ ;  /* 0x003004ff8f000388 */ /* 0x000fe20000000800 */
[----:B------:R-:W-:-:S02]  /*6180*/  @!P0 IADD3 R8, P1, R3, R8, RZ ;  /* 0x0000000803088210 */ /* 0x000fc40007f3e0ff */
[C---:B------:R-:W-:Y:S01]  /*6190*/  @!P0 LEA R10, P3, R5.reuse, UR6, 0x1 ;  /* 0x00000006050a8c11 */ /* 0x040fe2000f8608ff */
[----:B------:R-:W-:Y:S01]  /*61a0*/  @!P0 IMAD.X R97, R4, 0x1, R97, P2 ;  /* 0x0000000104618824 */ /* 0x000fe200010e0661 */
[----:B------:R-:W-:Y:S01]  /*61b0*/  @!P0 LEA R24, P2, R6, UR6, 0x1 ;  /* 0x0000000606188c11 */ /* 0x000fe2000f8408ff */
[----:B------:R-:W-:Y:S01]  /*61c0*/  @P0 STS.64 [R143+0x3008], RZ ;  /* 0x003008ff8f000388 */ /* 0x000fe20000000a00 */
[----:B------:R-:W-:Y:S02]  /*61d0*/  @!P0 IADD3.X R7, R4, R9, R7, P1, !PT ;  /* 0x0000000904078210 */ /* 0x000fe40000ffe407 */
[----:B------:R-:W-:Y:S01]  /*61e0*/  @!P0 LEA.HI.X R11, R5, UR7, R26, 0x1, P3 ;  /* 0x00000007050b8c11 */ /* 0x000fe200098f0c1a */
[----:B------:R-:W-:Y:S01]  /*61f0*/  @!PT LDS RZ, [RZ] ;  /* 0x00000000fffff984 */ /* 0x000fe20000000800 */
[----:B------:R-:W-:Y:S01]  /*6200*/  @!PT LDS RZ, [RZ] ;  /* 0x00000000fffff984 */ /* 0x000fe20000000800 */
[----:B------:R-:W-:Y:S01]  /*6210*/  @!PT LDS RZ, [RZ] ;  /* 0x00000000fffff984 */ /* 0x000fe20000000800 */
[----:B------:R-:W-:Y:S01]  /*6220*/  @!P0 LDGSTS.E.BYPASS.LTC128B.128 [R143+0x3000], desc[UR12][R156.64] ;  /* 0x030000009c8f8fae */ /* 0x000fe2000b901d4c */
[----:B------:R-:W-:Y:S02]  /*6230*/  @!P0 LEA R4, P1, R8, UR6, 0x1 ;  /* 0x0000000608048c11 */ /* 0x000fe4000f8208ff */
[----:B------:R-:W-:Y:S01]  /*6240*/  @!P0 LEA.HI.X R25, R6, UR7, R97, 0x1, P2 ;  /* 0x0000000706198c11 */ /* 0x000fe200090f0c61 */
[----:B------:R-:W-:Y:S01]  /*6250*/  @P0 STS.128 [R143+0x3800], RZ ;  /* 0x003800ff8f000388 */ /* 0x000fe20000000c00 */
[----:B------:R-:W-:-:S02]  /*6260*/  @!P0 LEA.HI.X R5, R8, UR7, R7, 0x1, P1 ;  /* 0x0000000708058c11 */ /* 0x000fc400088f0c07 */
[----:B------:R-:W-:Y:S01]  /*6270*/  ISETP.GE.AND P1, PT, R102, 0x3, PT ;  /* 0x000000036600780c */ /* 0x000fe20003f26270 */
        /* <DEDUP_REMOVED lines=18> */
[----:B------:R-:W-:Y:S04]  /*63a0*/  LDSM.16.M88.4 R12, [R134+0x1c00] ;  /* 0x001c0000860c783b */ /* 0x000fe80000000200 */
[----:B------:R-:W4:Y:S04]  /*63b0*/  LDSM.16.M88.4 R28, [R134+0x1400] ;  /* 0x00140000861c783b */ /* 0x000f280000000200 */
[----:B------:R-:W5:Y:S04]  /*63c0*/  LDSM.16.M88.4 R20, [R134+0x1800] ;  /* 0x001800008614783b */ /* 0x000f680000000200 */
[----:B------:R-:W5:Y:S04]  /*63d0*/  LDSM.16.M88.4 R52, [R133+0xc00] ;  /* 0x000c00008534783b */ /* 0x000f680000000200 */
[----:B------:R-:W5:Y:S04]  /*63e0*/  LDSM.16.M88.4 R48, [R134+0x2400] ;  /* 0x002400008630783b */ /* 0x000f680000000200 */
[----:B-1----:R-:W1:Y:S04]  /*63f0*/  LDSM.16.M88.4 R8, [R133+0x400] ;  /* 0x000400008508783b */ /* 0x002e680000000200 */
[----:B--2---:R-:W2:Y:S01]  /*6400*/  LDSM.16.M88.4 R4, [R133+0x800] ;  /* 0x000800008504783b */ /* 0x004ea20000000200 */
[C---:B---3--:R-:W-:Y:S03]  /*6410*/  HMMA.16816.F32 R40, R88.reuse, R36, RZ ;  /* 0x000000245828723c */ /* 0x048fe600000018ff */
[----:B------:R-:W3:Y:S04]  /*6420*/  LDSM.16.M88.4 R56, [R134+0x2000] ;  /* 0x002000008638783b */ /* 0x000ee80000000200 */
[----:B------:R-:W3:Y:S01]  /*6430*/  LDSM.16.M88.4 R60, [R133+0x1400] ;  /* 0x00140000853c783b */ /* 0x000ee20000000200 */
[C---:B------:R-:W-:Y:S03]  /*6440*/  HMMA.16816.F32 R36, R88.reuse, R38, RZ ;  /* 0x000000265824723c */ /* 0x040fe600000018ff */
[----:B------:R-:W3:Y:S04]  /*6450*/  LDSM.16.M88.4 R44, [R133+0x1000] ;  /* 0x00100000852c783b */ /* 0x000ee80000000200 */
[----:B------:R-:W3:Y:S01]  /*6460*/  LDSM.16.M88.4 R92, [R134+0x2800] ;  /* 0x00280000865c783b */ /* 0x000ee20000000200 */
[C---:B----4-:R-:W-:Y:S03]  /*6470*/  HMMA.16816.F32 R32, R88.reuse, R28, RZ ;  /* 0x0000001c5820723c */ /* 0x050fe600000018ff */
[----:B------:R-:W0:Y:S03]  /*6480*/  LDGDEPBAR ;  /* 0x00000000000079af */ /* 0x000e260000000000 */
[----:B-----5:R-:W-:Y:S06]  /*6490*/  HMMA.16816.F32 R24, R88, R20, RZ ;  /* 0x000000145818723c */ /* 0x020fec00000018ff */
[C---:B------:R-:W-:Y:S06]  /*64a0*/  HMMA.16816.F32 R40, R64.reuse, R16, R40 ;  /* 0x000000104028723c */ /* 0x040fec0000001828 */
[----:B------:R-:W-:Y:S06]  /*64b0*/  HMMA.16816.F32 R36, R64, R18, R36 ;  /* 0x000000124024723c */ /* 0x000fec0000001824 */
[C---:B------:R-:W-:Y:S06]  /*64c0*/  HMMA.16816.F32 R16, R88.reuse, R12, RZ ;  /* 0x0000000c5810723c */ /* 0x040fec00000018ff */
[C---:B------:R-:W-:Y:S06]  /*64d0*/  HMMA.16816.F32 R12, R88.reuse, R14, RZ ;  /* 0x0000000e580c723c */ /* 0x040fec00000018ff */
[----:B------:R-:W-:Y:S01]  /*64e0*/  HMMA.16816.F32 R28, R88, R30, RZ ;  /* 0x0000001e581c723c */ /* 0x000fe200000018ff */
[----:B------:R-:W-:Y:S01]  /*64f0*/  FMUL.FTZ R3, R40, UR10 ;  /* 0x0000000a28037c20 */ /* 0x000fe20008410000 */
[----:B------:R-:W-:Y:S01]  /*6500*/  FMUL.FTZ R40, R41, UR10 ;  /* 0x0000000a29287c20 */ /* 0x000fe20008410000 */
[----:B------:R-:W-:Y:S01]  /*6510*/  FMUL.FTZ R43, R43, UR10 ;  /* 0x0000000a2b2b7c20 */ /* 0x000fe20008410000 */
[----:B------:R-:W-:-:S02]  /*6520*/  FMUL.FTZ R41, R42, UR10 ;  /* 0x0000000a2a297c20 */ /* 0x000fc40008410000 */
[----:B------:R-:W-:Y:S01]  /*6530*/  HMMA.16816.F32 R20, R88, R22, RZ ;  /* 0x000000165814723c */ /* 0x000fe200000018ff */
[----:B------:R-:W-:Y:S01]  /*6540*/  FMUL.FTZ R42, R36, UR10 ;  /* 0x0000000a242a7c20 */ /* 0x000fe20008410000 */
[----:B------:R-:W-:Y:S01]  /*6550*/  MUFU.TANH R40, R40 ;  /* 0x0000002800287308 */ /* 0x000fe20000002400 */
[----:B------:R-:W-:-:S03]  /*6560*/  FMUL.FTZ R36, R37, UR10 ;  /* 0x0000000a25247c20 */ /* 0x000fc60008410000 */
[C---:B------:R-:W-:Y:S04]  /*6570*/  HMMA.16816.F32 R16, R64.reuse, R52, R16 ;  /* 0x000000344010723c */ /* 0x040fe80000001810 */
[----:B------:R-:W-:Y:S02]  /*6580*/  MUFU.TANH R43, R43 ;  /* 0x0000002b002b7308 */ /* 0x000fe40000002400 */
[----:B------:R-:W-:Y:S06]  /*6590*/  HMMA.16816.F32 R12, R64, R54, R12 ;  /* 0x00000036400c723c */ /* 0x000fec000000180c */
[C---:B------:R-:W-:Y:S01]  /*65a0*/  HMMA.16816.F32 R52, R88.reuse, R48, RZ ;  /* 0x000000305834723c */ /* 0x040fe200000018ff */
[----:B------:R-:W4:Y:S05]  /*65b0*/  MUFU.TANH R42, R42 ;  /* 0x0000002a002a7308 */ /* 0x000f2a0000002400 */
[----:B------:R-:W-:Y:S03]  /*65c0*/  HMMA.16816.F32 R48, R88, R50, RZ ;  /* 0x000000325830723c */ /* 0x000fe600000018ff */
[----:B------:R-:W-:Y:S03]  /*65d0*/  MUFU.TANH R36, R36 ;  /* 0x0000002400247308 */ /* 0x000fe60000002400 */
[C---:B-1----:R-:W-:Y:S01]  /*65e0*/  HMMA.16816.F32 R32, R64.reuse, R8, R32 ;  /* 0x000000084020723c */ /* 0x042fe20000001820 */
[----:B------:R-:W-:Y:S01]  /*65f0*/  FMUL.FTZ R16, R16, UR10 ;  /* 0x0000000a10107c20 */ /* 0x000fe20008410000 */
[----:B------:R-:W-:Y:S01]  /*6600*/  FMUL.FTZ R18, R18, UR10 ;  /* 0x0000000a12127c20 */ /* 0x000fe20008410000 */
[----:B------:R-:W-:Y:S01]  /*6610*/  FMUL.FTZ R17, R17, UR10 ;  /* 0x0000000a11117c20 */ /* 0x000fe20008410000 */
[----:B------:R-:W-:Y:S01]  /*6620*/  FMUL.FTZ R19, R19, UR10 ;  /* 0x0000000a13137c20 */ /* 0x000fe20008410000 */
[----:B------:R1:W-:Y:S01]  /*6630*/  MUFU.TANH R97, R16 ;  /* 0x0000001000617308 */ /* 0x0003e20000002400 */
[----:B------:R-:W-:Y:S01]  /*6640*/  HMMA.16816.F32 R28, R64, R10, R28 ;  /* 0x0000000a401c723c */ /* 0x000fe2000000181c */
[----:B------:R-:W-:Y:S01]  /*6650*/  FMUL.FTZ R104, R14, UR10 ;  /* 0x0000000a0e687c20 */ /* 0x000fe20008410000 */
[----:B------:R-:W-:-:S02]  /*6660*/  IMAD.SHL.U32 R14, R142, 0x80, RZ ;  /* 0x000000808e0e7824 */ /* 0x000fc400078e00ff */
[----:B------:R-:W-:Y:S01]  /*6670*/  FMUL.FTZ R106, R15, UR10 ;  /* 0x0000000a0f6a7c20 */ /* 0x000fe20008410000 */
[----:B------:R-:W-:Y:S01]  /*6680*/  FMUL.FTZ R109, R12, UR10 ;  /* 0x0000000a0c6d7c20 */ /* 0x000fe20008410000 */
[----:B------:R-:W-:Y:S01]  /*6690*/  FMUL.FTZ R13, R13, UR10 ;  /* 0x0000000a0d0d7c20 */ /* 0x000fe20008410000 */
[----:B--2---:R-:W-:Y:S01]  /*66a0*/  HMMA.16816.F32 R24, R64, R4, R24 ;  /* 0x000000044018723c */ /* 0x004fe20000001818 */
[C---:B------:R-:W-:Y:S01]  /*66b0*/  LOP3.LUT R15, R14.reuse, R101, RZ, 0xfc, !PT ;  /* 0x000000650e0f7212 */ /* 0x040fe200078efcff */
[----:B------:R-:W-:Y:S01]  /*66c0*/  MUFU.TANH R108, R18 ;  /* 0x00000012006c7308 */ /* 0x000fe20000002400 */
[----:B------:R-:W-:-:S03]  /*66d0*/  LOP3.LUT R12, R14, 0x8, R101, 0xfe, !PT ;  /* 0x000000080e0c7812 */ /* 0x000fc600078efe65 */
[----:B------:R-:W-:Y:S01]  /*66e0*/  HMMA.16816.F32 R20, R64, R6, R20 ;  /* 0x000000064014723c */ /* 0x000fe20000001814 */
[C---:B------:R-:W-:Y:S02]  /*66f0*/  ISETP.GE.AND P5, PT, R12.reuse, R100, PT ;  /* 0x000000640c00720c */ /* 0x040fe40003fa6270 */
[----:B------:R-:W-:Y:S01]  /*6700*/  ISETP.GE.AND P3, PT, R12, R99, PT ;  /* 0x000000630c00720c */ /* 0x000fe20003f66270 */
[----:B------:R2:W-:Y:S02]  /*6710*/  MUFU.TANH R111, R13 ;  /* 0x0000000d006f7308 */ /* 0x0005e40000002400 */
[----:B---3--:R-:W-:Y:S01]  /*6720*/  HMMA.16816.F32 R8, R88, R56, RZ ;  /* 0x000000385808723c */ /* 0x008fe200000018ff */
[----:B------:R-:W-:Y:S01]  /*6730*/  FMUL.FTZ R37, R32, UR10 ;  /* 0x0000000a20257c20 */ /* 0x000fe20008410000 */
[----:B------:R-:W-:Y:S01]  /*6740*/  FMUL.FTZ R32, R33, UR10 ;  /* 0x0000000a21207c20 */ /* 0x000fe20008410000 */
[----:B------:R-:W-:-:S03]  /*6750*/  FMUL.FTZ R35, R35, UR10 ;  /* 0x0000000a23237c20 */ /* 0x000fc60008410000 */
[----:B------:R-:W-:Y:S01]  /*6760*/  HMMA.16816.F32 R4, R88, R58, RZ ;  /* 0x0000003a5804723c */ /* 0x000fe200000018ff */
[----:B------:R-:W3:Y:S01]  /*6770*/  LDSM.16.M88.4 R56, [R133+0x1800] ;  /* 0x001800008538783b */ /* 0x000ee20000000200 */
[----:B------:R-:W5:Y:S01]  /*6780*/  MUFU.TANH R37, R37 ;  /* 0x0000002500257308 */ /* 0x000f620000002400 */
[----:B------:R-:W-:Y:S01]  /*6790*/  FMUL.FTZ R30, R30, UR10 ;  /* 0x0000000a1e1e7c20 */ /* 0x000fe20008410000 */
[----:B------:R-:W-:Y:S02]  /*67a0*/  FMUL.FTZ R31, R31, UR10 ;  /* 0x0000000a1f1f7c20 */ /* 0x000fe40008410000 */
[C---:B------:R-:W-:Y:S01]  /*67b0*/  HMMA.16816.F32 R52, R64.reuse, R60, R52 ;  /* 0x0000003c4034723c */ /* 0x040fe20000001834 */
[----:B------:R-:W-:Y:S01]  /*67c0*/  FMUL.FTZ R26, R26, UR10 ;  /* 0x0000000a1a1a7c20 */ /* 0x000fe20008410000 */
[----:B------:R-:W-:Y:S01]  /*67d0*/  FMUL.FTZ R24, R24, UR10 ;  /* 0x0000000a18187c20 */ /* 0x000fe20008410000 */
[----:B------:R-:W-:Y:S01]  /*67e0*/  FMUL.FTZ R27, R27, UR10 ;  /* 0x0000000a1b1b7c20 */ /* 0x000fe20008410000 */
[----:B------:R-:W-:Y:S01]  /*67f0*/  MUFU.TANH R32, R32 ;  /* 0x0000002000207308 */ /* 0x000fe20000002400 */
[----:B------:R-:W-:Y:S01]  /*6800*/  FMUL.FTZ R25, R25, UR10 ;  /* 0x0000000a19197c20 */ /* 0x000fe20008410000 */
[C---:B------:R-:W-:Y:S01]  /*6810*/  HMMA.16816.F32 R48, R64.reuse, R62, R48 ;  /* 0x0000003e4030723c */ /* 0x040fe20000001830 */
[----:B------:R-:W5:Y:S01]  /*6820*/  LDSM.16.M88.4 R60, [R134+0x2c00] ;  /* 0x002c0000863c783b */ /* 0x000f620000000200 */
[----:B------:R-:W-:Y:S01]  /*6830*/  FMUL.FTZ R20, R20, UR10 ;  /* 0x0000000a14147c20 */ /* 0x000fe20008410000 */
[----:B------:R-:W-:Y:S01]  /*6840*/  FMUL.FTZ R22, R22, UR10 ;  /* 0x0000000a16167c20 */ /* 0x000fe20008410000 */
[----:B------:R-:W-:Y:S01]  /*6850*/  FMUL.FTZ R21, R21, UR10 ;  /* 0x0000000a15157c20 */ /* 0x000fe20008410000 */
[----:B------:R-:W-:Y:S01]  /*6860*/  FMUL.FTZ R23, R23, UR10 ;  /* 0x0000000a17177c20 */ /* 0x000fe20008410000 */
[C---:B------:R-:W-:Y:S01]  /*6870*/  HMMA.16816.F32 R8, R64.reuse, R44, R8 ;  /* 0x0000002c4008723c */ /* 0x040fe20000001808 */
[----:B------:R-:W-:Y:S05]  /*6880*/  MUFU.TANH R35, R35 ;  /* 0x0000002300237308 */ /* 0x000fea0000002400 */
[----:B------:R-:W-:Y:S03]  /*6890*/  HMMA.16816.F32 R4, R64, R46, R4 ;  /* 0x0000002e4004723c */ /* 0x000fe60000001804 */
[----:B------:R5:W-:Y:S03]  /*68a0*/  MUFU.TANH R33, R31 ;  /* 0x0000001f00217308 */ /* 0x000be60000002400 */
[----:B------:R-:W-:Y:S01]  /*68b0*/  HMMA.16816.F32 R44, R88, R92, RZ ;  /* 0x0000005c582c723c */ /* 0x000fe200000018ff */
[----:B------:R-:W-:-:S04]  /*68c0*/  FMUL.FTZ R52, R52, UR10 ;  /* 0x0000000a34347c20 */ /* 0x000fc80008410000 */
[----:B------:R-:W-:Y:S01]  /*68d0*/  MUFU.TANH R120, R26 ;  /* 0x0000001a00787308 */ /* 0x000fe20000002400 */
[----:B------:R-:W-:Y:S01]  /*68e0*/  HMMA.16816.F32 R92, R88, R94, RZ ;  /* 0x0000005e585c723c */ /* 0x000fe200000018ff */
[----:B------:R-:W-:Y:S01]  /*68f0*/  FMUL.FTZ R50, R50, UR10 ;  /* 0x0000000a32327c20 */ /* 0x000fe20008410000 */
[----:B------:R-:W-:Y:S01]  /*6900*/  FMUL.FTZ R49, R49, UR10 ;  /* 0x0000000a31317c20 */ /* 0x000fe20008410000 */
[----:B------:R-:W-:-:S03]  /*6910*/  FMUL.FTZ R51, R51, UR10 ;  /* 0x0000000a33337c20 */ /* 0x000fc60008410000 */
[----:B------:R-:W-:Y:S01]  /*6920*/  FMUL.FTZ R113, R8, UR10 ;  /* 0x0000000a08717c20 */ /* 0x000fe20008410000 */
[----:B------:R-:W-:Y:S02]  /*6930*/  VIADD R8, R15, 0x1 ;  /* 0x000000010f087836 */ /* 0x000fe40000000000 */
[----:B-1----:R-:W-:Y:S01]  /*6940*/  FMUL.FTZ R16, R11, UR10 ;  /* 0x0000000a0b107c20 */ /* 0x002fe20008410000 */
[----:B------:R-:W-:Y:S01]  /*6950*/  FMUL.FTZ R9, R9, UR10 ;  /* 0x0000000a09097c20 */ /* 0x000fe20008410000 */
[----:B----4-:R-:W-:Y:S01]  /*6960*/  FSEL R11, R42, -INF , !P5 ;  /* 0xff8000002a0b7808 */ /* 0x010fe20006800000 */
[----:B------:R-:W-:Y:S01]  /*6970*/  MUFU.TANH R123, R24 ;  /* 0x00000018007b7308 */ /* 0x000fe20000002400 */
[-C--:B------:R-:W-:Y:S01]  /*6980*/  ISETP.GE.AND P4, PT, R8, R100.reuse, PT ;  /* 0x000000640800720c */ /* 0x080fe20003f86270 */
[----:B------:R-:W-:Y:S01]  /*6990*/  FMUL.FTZ R107, R4, UR10 ;  /* 0x0000000a046b7c20 */ /* 0x000fe20008410000 */
[-C--:B------:R-:W-:Y:S01]  /*69a0*/  ISETP.GE.AND P2, PT, R8, R99.reuse, PT ;  /* 0x000000630800720c */ /* 0x080fe20003f46270 */
[----:B------:R-:W-:Y:S01]  /*69b0*/  FMUL.FTZ R5, R5, UR10 ;  /* 0x0000000a05057c20 */ /* 0x000fe20008410000 */
[--C-:B------:R-:W-:Y:S01]  /*69c0*/  LOP3.LUT R8, R14, 0x10, R101.reuse, 0xfe, !PT ;  /* 0x000000100e087812 */ /* 0x100fe200078efe65 */
[----:B------:R-:W-:Y:S01]  /*69d0*/  FMUL.FTZ R6, R6, UR10 ;  /* 0x0000000a06067c20 */ /* 0x000fe20008410000 */
[C---:B---3--:R-:W-:Y:S01]  /*69e0*/  HMMA.16816.F32 R44, R64.reuse, R56, R44 ;  /* 0x00000038402c723c */ /* 0x048fe2000000182c */
[----:B--2---:R-:W-:Y:S01]  /*69f0*/  FSEL R13, R40, -INF , !P4 ;  /* 0xff800000280d7808 */ /* 0x004fe20006000000 */
[----:B------:R1:W-:Y:S01]  /*6a00*/  MUFU.TANH R103, R9 ;  /* 0x0000000900677308 */ /* 0x0003e20000002400 */
[----:B------:R-:W-:Y:S01]  /*6a10*/  FSEL R12, R43, -INF , !P2 ;  /* 0xff8000002b0c7808 */ /* 0x000fe20005000000 */
[----:B------:R-:W-:Y:S01]  /*6a20*/  FMUL.FTZ R7, R7, UR10 ;  /* 0x0000000a07077c20 */ /* 0x000fe20008410000 */
[CC--:B------:R-:W-:Y:S01]  /*6a30*/  ISETP.GE.AND P4, PT, R8.reuse, R100.reuse, PT ;  /* 0x000000640800720c */ /* 0x0c0fe20003f86270 */
[----:B------:R-:W-:Y:S01]  /*6a40*/  HMMA.16816.F32 R56, R64, R58, R92 ;  /* 0x0000003a4038723c */ /* 0x000fe2000000185c */
[----:B------:R-:W-:Y:S01]  /*6a50*/  ISETP.GE.AND P2, PT, R8, R99, PT ;  /* 0x000000630800720c */ /* 0x000fe20003f46270 */
[----:B------:R-:W-:Y:S01]  /*6a60*/  VIADD R8, R15, 0x9 ;  /* 0x000000090f087836 */ /* 0x000fe20000000000 */
[----:B------:R-:W-:Y:S01]  /*6a70*/  LOP3.LUT R4, R14, 0x18, R101, 0xfe, !PT ;  /* 0x000000180e047812 */ /* 0x000fe200078efe65 */
[----:B------:R-:W-:Y:S01]  /*6a80*/  MUFU.TANH R118, R27 ;  /* 0x0000001b00767308 */ /* 0x000fe20000002400 */
[----:B-----5:R-:W-:Y:S01]  /*6a90*/  FSEL R31, R37, -INF , !P4 ;  /* 0xff800000251f7808 */ /* 0x020fe20006000000 */
[----:B------:R-:W-:Y:S01]  /*6aa0*/  HMMA.16816.F32 R92, R88, R60, RZ ;  /* 0x0000003c585c723c */ /* 0x000fe200000018ff */
[----:B------:R-:W-:Y:S01]  /*6ab0*/  ISETP.GE.AND P5, PT, R8, R100, PT ;  /* 0x000000640800720c */ /* 0x000fe20003fa6270 */
[----:B------:R-:W-:-:S04]  /*6ac0*/  FMUL.FTZ R43, R53, UR10 ;  /* 0x0000000a352b7c20 */ /* 0x000fc80008410000 */
[----:B------:R-:W-:Y:S01]  /*6ad0*/  HMMA.16816.F32 R60, R88, R62, RZ ;  /* 0x0000003e583c723c */ /* 0x000fe200000018ff */
[----:B------:R-:W2:Y:S01]  /*6ae0*/  LDSM.16.M88.4 R88, [R133+0x1c00] ;  /* 0x001c00008558783b */ /* 0x000ea20000000200 */
[----:B-1----:R-:W-:Y:S01]  /*6af0*/  FSEL R9, R36, -INF , !P5 ;  /* 0xff80000024097808 */ /* 0x002fe20006800000 */
[----:B------:R-:W-:Y:S01]  /*6b00*/  MUFU.TANH R121, R25 ;  /* 0x0000001900797308 */ /* 0x000fe20000002400 */
[----:B------:R-:W-:Y:S01]  /*6b10*/  ISETP.GE.AND P5, PT, R4, R100, PT ;  /* 0x000000640400720c */ /* 0x000fe20003fa6270 */
[----:B------:R-:W-:-:S04]  /*6b20*/  DEPBAR.LE SB0, 0x0 ;  /* 0x000080000000791a */ /* 0x000fc80000000000 */
[----:B------:R-:W-:Y:S01]  /*6b30*/  FMUL.FTZ R46, R46, UR10 ;  /* 0x0000000a2e2e7c20 */ /* 0x000fe20008410000 */
[----:B------:R-:W-:Y:S01]  /*6b40*/  FMUL.FTZ R44, R44, UR10 ;  /* 0x0000000a2c2c7c20 */ /* 0x000fe20008410000 */
[----:B------:R-:W-:Y:S01]  /*6b50*/  MUFU.TANH R119, R20 ;  /* 0x0000001400777308 */ /* 0x000fe20000002400 */
[----:B------:R-:W-:Y:S01]  /*6b60*/  FMUL.FTZ R47, R47, UR10 ;  /* 0x0000000a2f2f7c20 */ /* 0x000fe20008410000 */
[----:B------:R-:W-:Y:S01]  /*6b70*/  FMUL.FTZ R42, R58, UR10 ;  /* 0x0000000a3a2a7c20 */ /* 0x000fe20008410000 */
[----:B------:R-:W-:Y:S01]  /*6b80*/  FMUL.FTZ R57, R57, UR10 ;  /* 0x0000000a39397c20 */ /* 0x000fe20008410000 */
[----:B------:R-:W-:-:S04]  /*6b90*/  FMUL.FTZ R40, R59, UR10 ;  /* 0x0000000a3b287c20 */ /* 0x000fc80008410000 */
[----:B------:R-:W-:Y:S08]  /*6ba0*/  MUFU.TANH R114, R22 ;  /* 0x0000001600727308 */ /* 0x000ff00000002400 */
[----:B------:R-:W-:Y:S08]  /*6bb0*/  MUFU.TANH R117, R21 ;  /* 0x0000001500757308 */ /* 0x000ff00000002400 */
[----:B------:R-:W-:Y:S01]  /*6bc0*/  MUFU.TANH R112, R23 ;  /* 0x0000001700707308 */ /* 0x000fe20000002400 */
[C---:B--2---:R-:W-:Y:S07]  /*6bd0*/  HMMA.16816.F32 R92, R64.reuse, R88, R92 ;  /* 0x00000058405c723c */ /* 0x044fee000000185c */
[----:B------:R-:W-:Y:S01]  /*6be0*/  MUFU.TANH R105, R17 ;  /* 0x0000001100697308 */ /* 0x000fe20000002400 */
[----:B------:R-:W-:Y:S07]  /*6bf0*/  HMMA.16816.F32 R60, R64, R90, R60 ;  /* 0x0000005a403c723c */ /* 0x000fee000000183c */
[----:B------:R1:W-:Y:S01]  /*6c00*/  MUFU.TANH R91, R5 ;  /* 0x00000005005b7308 */ /* 0x0003e20000002400 */
[----:B------:R-:W-:Y:S01]  /*6c10*/  FMUL.FTZ R65, R38, UR10 ;  /* 0x0000000a26417c20 */ /* 0x000fe20008410000 */
[----:B------:R-:W-:Y:S01]  /*6c20*/  FMUL.FTZ R38, R39, UR10 ;  /* 0x0000000a27267c20 */ /* 0x000fe20008410000 */
[----:B------:R-:W-:Y:S01]  /*6c30*/  FMUL.FTZ R64, R34, UR10 ;  /* 0x0000000a22407c20 */ /* 0x000fe20008410000 */
[----:B------:R-:W-:Y:S01]  /*6c40*/  FMUL.FTZ R34, R28, UR10 ;  /* 0x0000000a1c227c20 */ /* 0x000fe20008410000 */
[----:B------:R-:W-:Y:S01]  /*6c50*/  FMUL.FTZ R90, R10, UR10 ;  /* 0x0000000a0a5a7c20 */ /* 0x000fe20008410000 */
[----:B------:R-:W-:-:S02]  /*6c60*/  FMUL.FTZ R28, R29, UR10 ;  /* 0x0000000a1d1c7c20 */ /* 0x000fc40008410000 */
[----:B------:R-:W2:Y:S01]  /*6c70*/  MUFU.TANH R65, R65 ;  /* 0x0000004100417308 */ /* 0x000ea20000002400 */
[----:B------:R-:W-:Y:S01]  /*6c80*/  FMUL.FTZ R89, R92, UR10 ;  /* 0x0000000a5c597c20 */ /* 0x000fe20008410000 */
[----:B------:R-:W-:-:S06]  /*6c90*/  FMUL.FTZ R36, R94, UR10 ;  /* 0x0000000a5e247c20 */ /* 0x000fcc0008410000 */
[----:B------:R-:W3:Y:S01]  /*6ca0*/  MUFU.TANH R38, R38 ;  /* 0x0000002600267308 */ /* 0x000ee20000002400 */
[----:B-1----:R-:W-:Y:S01]  /*6cb0*/  LOP3.LUT R5, R14, 0x30, R101, 0xfe, !PT ;  /* 0x000000300e057812 */ /* 0x002fe200078efe65 */
[----:B------:R-:W-:-:S06]  /*6cc0*/  FMUL.FTZ R37, R61, UR10 ;  /* 0x0000000a3d257c20 */ /* 0x000fcc0008410000 */
[----:B------:R-:W-:Y:S01]  /*6cd0*/  MUFU.TANH R64, R64 ;  /* 0x0000004000407308 */ /* 0x000fe20000002400 */
[----:B--2---:R-:W-:Y:S02]  /*6ce0*/  FSEL R10, R65, -INF , !P3 ;  /* 0xff800000410a7808 */ /* 0x004fe40005800000 */
[----:B------:R-:W-:-:S05]  /*6cf0*/  ISETP.GE.AND P3, PT, R8, R99, PT ;  /* 0x000000630800720c */ /* 0x000fca0003f66270 */
[----:B------:R-:W1:Y:S01]  /*6d00*/  MUFU.TANH R34, R34 ;  /* 0x0000002200227308 */ /* 0x000e620000002400 */
[----:B---3--:R-:W-:Y:S01]  /*6d10*/  FSEL R8, R38, -INF , !P3 ;  /* 0xff80000026087808 */ /* 0x008fe20005800000 */
[----:B------:R-:W-:Y:S01]  /*6d20*/  FMUL.FTZ R38, R95, UR10 ;  /* 0x0000000a5f267c20 */ /* 0x000fe20008410000 */
[----:B------:R-:W-:Y:S01]  /*6d30*/  ISETP.GE.AND P3, PT, R4, R99, PT ;  /* 0x000000630400720c */ /* 0x000fe20003f66270 */
[----:B------:R-:W-:-:S04]  /*6d40*/  VIADD R4, R15, 0x11 ;  /* 0x000000110f047836 */ /* 0x000fc80000000000 */
[----:B------:R2:W3:Y:S01]  /*6d50*/  MUFU.TANH R39, R30 ;  /* 0x0000001e00277308 */ /* 0x0004e20000002400 */
[----:B------:R-:W-:-:S04]  /*6d60*/  ISETP.GE.AND P4, PT, R4, R100, PT ;  /* 0x000000640400720c */ /* 0x000fc80003f86270 */
[----:B------:R-:W-:-:S03]  /*6d70*/  FSEL R29, R32, -INF , !P4 ;  /* 0xff800000201d7808 */ /* 0x000fc60006000000 */
[----:B------:R-:W4:Y:S01]  /*6d80*/  MUFU.TANH R28, R28 ;  /* 0x0000001c001c7308 */ /* 0x000f220000002400 */
[----:B-1----:R-:W-:Y:S01]  /*6d90*/  FSEL R27, R34, -INF , !P5 ;  /* 0xff800000221b7808 */ /* 0x002fe20006800000 */
[----:B------:R-:W-:-:S06]  /*6da0*/  FMUL.FTZ R34, R62, UR10 ;  /* 0x0000000a3e227c20 */ /* 0x000fcc0008410000 */
[----:B------:R-:W1:Y:S01]  /*6db0*/  MUFU.TANH R102, R19 ;  /* 0x0000001300667308 */ /* 0x000e620000002400 */
[----:B--2---:R-:W-:Y:S02]  /*6dc0*/  FSEL R30, R64, -INF , !P2 ;  /* 0xff800000401e7808 */ /* 0x004fe40005000000 */
[-C--:B------:R-:W-:Y:S02]  /*6dd0*/  ISETP.GE.AND P2, PT, R4, R99.reuse, PT ;  /* 0x000000630400720c */ /* 0x080fe40003f46270 */
[----:B------:R-:W-:Y:S02]  /*6de0*/  LOP3.LUT R4, R14, 0x20, R101, 0xfe, !PT ;  /* 0x000000200e047812 */ /* 0x000fe400078efe65 */
[----:B------:R-:W-:Y:S01]  /*6df0*/  FSEL R26, R35, -INF , !P2 ;  /* 0xff800000231a7808 */ /* 0x000fe20005000000 */
[----:B------:R2:W-:Y:S01]  /*6e00*/  MUFU.TANH R66, R6 ;  /* 0x0000000600427308 */ /* 0x0005e20000002400 */
[CC--:B------:R-:W-:Y:S02]  /*6e10*/  ISETP.GE.AND P4, PT, R4.reuse, R100.reuse, PT ;  /* 0x000000640400720c */ /* 0x0c0fe40003f86270 */
[----:B------:R-:W-:Y:S01]  /*6e20*/  ISETP.GE.AND P2, PT, R4, R99, PT ;  /* 0x000000630400720c */ /* 0x000fe20003f46270 */
[----:B------:R-:W-:Y:S01]  /*6e30*/  VIADD R4, R15, 0x19 ;  /* 0x000000190f047836 */ /* 0x000fe20000000000 */
[----:B---3--:R-:W-:Y:S01]  /*6e40*/  FSEL R24, R39, -INF , !P3 ;  /* 0xff80000027187808 */ /* 0x008fe20005800000 */
[----:B------:R-:W-:Y:S01]  /*6e50*/  FMUL.FTZ R39, R93, UR10 ;  /* 0x0000000a5d277c20 */ /* 0x000fe20008410000 */
[----:B------:R-:W-:Y:S01]  /*6e60*/  FSEL R123, R123, -INF , !P4 ;  /* 0xff8000007b7b7808 */ /* 0x000fe20006000000 */
[----:B------:R-:W3:Y:S01]  /*6e70*/  MUFU.TANH R113, R113 ;  /* 0x0000007100717308 */ /* 0x000ee20000002400 */
[----:B------:R-:W-:-:S02]  /*6e80*/  ISETP.GE.AND P5, PT, R4, R100, PT ;  /* 0x000000640400720c */ /* 0x000fc40003fa6270 */
[-C--:B------:R-:W-:Y:S02]  /*6e90*/  ISETP.GE.AND P3, PT, R4, R99.reuse, PT ;  /* 0x000000630400720c */ /* 0x080fe40003f66270 */
[----:B------:R-:W-:Y:S02]  /*6ea0*/  LOP3.LUT R4, R14, 0x28, R101, 0xfe, !PT ;  /* 0x000000280e047812 */ /* 0x000fe400078efe65 */
[----:B----4-:R-:W-:Y:S01]  /*6eb0*/  FSEL R25, R28, -INF , !P5 ;  /* 0xff8000001c197808 */ /* 0x010fe20006800000 */
[----:B------:R-:W4:Y:S01]  /*6ec0*/  MUFU.TANH R90, R90 ;  /* 0x0000005a005a7308 */ /* 0x000f220000002400 */
[----:B------:R-:W-:Y:S01]  /*6ed0*/  FSEL R28, R33, -INF , !P3 ;  /* 0xff800000211c7808 */ /* 0x000fe20005800000 */
[----:B------:R-:W-:Y:S01]  /*6ee0*/  FMUL.FTZ R33, R63, UR10 ;  /* 0x0000000a3f217c20 */ /* 0x000fe20008410000 */
[C---:B------:R-:W-:Y:S02]  /*6ef0*/  ISETP.GE.AND P5, PT, R4.reuse, R100, PT ;  /* 0x000000640400720c */ /* 0x040fe40003fa6270 */
[----:B------:R-:W-:Y:S01]  /*6f00*/  ISETP.GE.AND P3, PT, R4, R99, PT ;  /* 0x000000630400720c */ /* 0x000fe20003f66270 */
[----:B------:R-:W-:Y:S01]  /*6f10*/  VIADD R4, R15, 0x21 ;  /* 0x000000210f047836 */ /* 0x000fe20000000000 */
[----:B------:R-:W-:Y:S01]  /*6f20*/  FSEL R120, R120, -INF , !P2 ;  /* 0xff80000078787808 */ /* 0x000fe20005000000 */
[----:B------:R-:W5:Y:S01]  /*6f30*/  MUFU.TANH R109, R109 ;  /* 0x0000006d006d7308 */ /* 0x000f620000002400 */
[----:B------:R-:W-:-:S02]  /*6f40*/  FSEL R119, R119, -INF , !P5 ;  /* 0xff80000077777808 */ /* 0x000fc40006800000 */
[CC--:B------:R-:W-:Y:S02]  /*6f50*/  ISETP.GE.AND P4, PT, R4.reuse, R100.reuse, PT ;  /* 0x000000640400720c */ /* 0x0c0fe40003f86270 */
[-C--:B------:R-:W-:Y:S01]  /*6f60*/  ISETP.GE.AND P2, PT, R4, R99.reuse, PT ;  /* 0x000000630400720c */ /* 0x080fe20003f46270 */
[----:B------:R-:W-:Y:S01]  /*6f70*/  FMUL.FTZ R4, R54, UR10 ;  /* 0x0000000a36047c20 */ /* 0x000fe20008410000 */
[----:B------:R-:W-:Y:S01]  /*6f80*/  FSEL R121, R121, -INF , !P4 ;  /* 0xff80000079797808 */ /* 0x000fe20006000000 */
[----:B------:R-:W5:Y:S01]  /*6f90*/  MUFU.TANH R104, R104 ;  /* 0x0000006800687308 */ /* 0x000f620000002400 */
[----:B------:R-:W-:Y:S01]  /*6fa0*/  FSEL R118, R118, -INF , !P2 ;  /* 0xff80000076767808 */ /* 0x000fe20005000000 */
[----:B------:R-:W-:Y:S01]  /*6fb0*/  FMUL.FTZ R54, R55, UR10 ;  /* 0x0000000a37367c20 */ /* 0x000fe20008410000 */
[C---:B------:R-:W-:Y:S02]  /*6fc0*/  ISETP.GE.AND P4, PT, R5.reuse, R100, PT ;  /* 0x000000640500720c */ /* 0x040fe40003f86270 */
[----:B------:R-:W-:Y:S01]  /*6fd0*/  ISETP.GE.AND P2, PT, R5, R99, PT ;  /* 0x000000630500720c */ /* 0x000fe20003f46270 */
[----:B------:R-:W-:Y:S01]  /*6fe0*/  VIADD R5, R15, 0x29 ;  /* 0x000000290f057836 */ /* 0x000fe20000000000 */
[----:B------:R-:W-:Y:S01]  /*6ff0*/  FSEL R114, R114, -INF , !P3 ;  /* 0xff80000072727808 */ /* 0x000fe20005800000 */
[----:B------:R-:W5:Y:S01]  /*7000*/  MUFU.TANH R16, R16 ;  /* 0x0000001000107308 */ /* 0x000f620000002400 */
[----:B--2---:R-:W-:-:S02]  /*7010*/  LOP3.LUT R6, R14, 0x38, R101, 0xfe, !PT ;  /* 0x000000380e067812 */ /* 0x004fc400078efe65 */
[CC--:B------:R-:W-:Y:S02]  /*7020*/  ISETP.GE.AND P5, PT, R5.reuse, R100.reuse, PT ;  /* 0x000000640500720c */ /* 0x0c0fe40003fa6270 */
[-C--:B------:R-:W-:Y:S01]  /*7030*/  ISETP.GE.AND P3, PT, R5, R99.reuse, PT ;  /* 0x000000630500720c */ /* 0x080fe20003f66270 */
[----:B------:R-:W-:Y:S01]  /*7040*/  FMUL.FTZ R5, R48, UR10 ;  /* 0x0000000a30057c20 */ /* 0x000fe20008410000 */
[----:B------:R-:W-:Y:S01]  /*7050*/  FSEL R117, R117, -INF , !P5 ;  /* 0xff80000075757808 */ /* 0x000fe20006800000 */
[----:B------:R-:W2:Y:S01]  /*7060*/  MUFU.TANH R106, R106 ;  /* 0x0000006a006a7308 */ /* 0x000ea20000002400 */
[----:B------:R-:W-:Y:S02]  /*7070*/  FSEL R112, R112, -INF , !P3 ;  /* 0xff80000070707808 */ /* 0x000fe40005800000 */
[C---:B------:R-:W-:Y:S02]  /*7080*/  ISETP.GE.AND P5, PT, R6.reuse, R100, PT ;  /* 0x000000640600720c */ /* 0x040fe40003fa6270 */
[----:B------:R-:W-:Y:S01]  /*7090*/  ISETP.GE.AND P3, PT, R6, R99, PT ;  /* 0x000000630600720c */ /* 0x000fe20003f66270 */
[----:B------:R-:W-:Y:S01]  /*70a0*/  VIADD R6, R15, 0x31 ;  /* 0x000000310f067836 */ /* 0x000fe20000000000 */
[----:B------:R-:W-:Y:S01]  /*70b0*/  FSEL R97, R97, -INF , !P4 ;  /* 0xff80000061617808 */ /* 0x000fe20006000000 */
[----:B------:R-:W2:Y:S01]  /*70c0*/  MUFU.TANH R107, R107 ;  /* 0x0000006b006b7308 */ /* 0x000ea20000002400 */
[----:B------:R-:W-:-:S02]  /*70d0*/  FSEL R108, R108, -INF , !P2 ;  /* 0xff8000006c6c7808 */ /* 0x000fc40005000000 */
[CC--:B------:R-:W-:Y:S02]  /*70e0*/  ISETP.GE.AND P4, PT, R6.reuse, R100.reuse, PT ;  /* 0x000000640600720c */ /* 0x0c0fe40003f86270 */
[----:B------:R-:W-:Y:S02]  /*70f0*/  ISETP.GE.AND P2, PT, R6, R99, PT ;  /* 0x000000630600720c */ /* 0x000fe40003f46270 */
[----:B------:R-:W-:Y:S01]  /*7100*/  LOP3.LUT R6, R14, 0x40, R101, 0xfe, !PT ;  /* 0x000000400e067812 */ /* 0x000fe200078efe65 */
[----:B------:R2:W2:Y:S01]  /*7110*/  MUFU.TANH R88, R7 ;  /* 0x0000000700587308 */ /* 0x0004a20000002400 */
[----:B------:R-:W-:Y:S02]  /*7120*/  FSEL R105, R105, -INF , !P4 ;  /* 0xff80000069697808 */ /* 0x000fe40006000000 */
[----:B-1----:R-:W-:Y:S02]  /*7130*/  FSEL R102, R102, -INF , !P2 ;  /* 0xff80000066667808 */ /* 0x002fe40005000000 */
[----:B------:R-:W-:-:S02]  /*7140*/  ISETP.GE.AND P4, PT, R6, R100, PT ;  /* 0x000000640600720c */ /* 0x000fc40003f86270 */
[-C--:B------:R-:W-:Y:S01]  /*7150*/  ISETP.GE.AND P2, PT, R6, R99.reuse, PT ;  /* 0x000000630600720c */ /* 0x080fe20003f46270 */
[----:B------:R-:W-:Y:S01]  /*7160*/  VIADD R6, R15, 0x39 ;  /* 0x000000390f067836 */ /* 0x000fe20000000000 */
[----:B---3--:R-:W-:Y:S01]  /*7170*/  FSEL R113, R113, -INF , !P4 ;  /* 0xff80000071717808 */ /* 0x008fe20006000000 */
[----:B------:R-:W1:Y:S01]  /*7180*/  MUFU.TANH R65, R52 ;  /* 0x0000003400417308 */ /* 0x000e620000002400 */
[----:B----4-:R-:W-:Y:S02]  /*7190*/  FSEL R90, R90, -INF , !P2 ;  /* 0xff8000005a5a7808 */ /* 0x010fe40005000000 */
[----:B-----5:R-:W-:Y:S02]  /*71a0*/  FSEL R109, R109, -INF , !P5 ;  /* 0xff8000006d6d7808 */ /* 0x020fe40006800000 */
[----:B------:R-:W-:Y:S01]  /*71b0*/  FSEL R104, R104, -INF , !P3 ;  /* 0xff80000068687808 */ /* 0x000fe20005800000 */
[----:B--2---:R-:W-:Y:S01]  /*71c0*/  VIADD R7, R15, 0x41 ;  /* 0x000000410f077836 */ /* 0x004fe20000000000 */
[C---:B------:R-:W-:Y:S01]  /*71d0*/  ISETP.GE.AND P5, PT, R6.reuse, R100, PT ;  /* 0x000000640600720c */ /* 0x040fe20003fa6270 */
[----:B------:R-:W2:Y:S01]  /*71e0*/  MUFU.TANH R4, R4 ;  /* 0x0000000400047308 */ /* 0x000ea20000002400 */
[----:B------:R-:W-:-:S02]  /*71f0*/  ISETP.GE.AND P3, PT, R6, R99, PT ;  /* 0x000000630600720c */ /* 0x000fc40003f66270 */
[C---:B------:R-:W-:Y:S02]  /*7200*/  ISETP.GE.AND P4, PT, R7.reuse, R100, PT ;  /* 0x000000640700720c */ /* 0x040fe40003f86270 */
[----:B------:R-:W-:Y:S02]  /*7210*/  ISETP.GE.AND P2, PT, R7, R99, PT ;  /* 0x000000630700720c */ /* 0x000fe40003f46270 */
[C-C-:B------:R-:W-:Y:S01]  /*7220*/  LOP3.LUT R7, R14.reuse, 0x50, R101.reuse, 0xfe, !PT ;  /* 0x000000500e077812 */ /* 0x140fe200078efe65 */
[----:B------:R-:W3:Y:S01]  /*7230*/  MUFU.TANH R43, R43 ;  /* 0x0000002b002b7308 */ /* 0x000ee20000002400 */
[----:B------:R-:W-:Y:S02]  /*7240*/  LOP3.LUT R6, R14, 0x48, R101, 0xfe, !PT ;  /* 0x000000480e067812 */ /* 0x000fe400078efe65 */
[----:B------:R-:W-:Y:S02]  /*7250*/  FSEL R103, R103, -INF , !P4 ;  /* 0xff80000067677808 */ /* 0x000fe40006000000 */
[----:B------:R-:W-:-:S02]  /*7260*/  FSEL R64, R16, -INF , !P2 ;  /* 0xff80000010407808 */ /* 0x000fc40005000000 */
[----:B------:R-:W-:Y:S01]  /*7270*/  FSEL R111, R111, -INF , !P5 ;  /* 0xff8000006f6f7808 */ /* 0x000fe20006800000 */
[----:B------:R-:W4:Y:S01]  /*7280*/  MUFU.TANH R54, R54 ;  /* 0x0000003600367308 */ /* 0x000f220000002400 */
[----:B------:R-:W-:Y:S02]  /*7290*/  FSEL R106, R106, -INF , !P3 ;  /* 0xff8000006a6a7808 */ /* 0x000fe40005800000 */
[CC--:B------:R-:W-:Y:S02]  /*72a0*/  ISETP.GE.AND P4, PT, R7.reuse, R100.reuse, PT ;  /* 0x000000640700720c */ /* 0x0c0fe40003f86270 */
[-C--:B------:R-:W-:Y:S01]  /*72b0*/  ISETP.GE.AND P2, PT, R7, R99.reuse, PT ;  /* 0x000000630700720c */ /* 0x080fe20003f46270 */
[----:B------:R-:W-:Y:S01]  /*72c0*/  VIADD R7, R15, 0x49 ;  /* 0x000000490f077836 */ /* 0x000fe20000000000 */
[C---:B------:R-:W-:Y:S01]  /*72d0*/  ISETP.GE.AND P5, PT, R6.reuse, R100, PT ;  /* 0x000000640600720c */ /* 0x040fe20003fa6270 */
[----:B------:R-:W-:Y:S01]  /*72e0*/  MUFU.TANH R5, R5 ;  /* 0x0000000500057308 */ /* 0x000fe20000002400 */
[----:B------:R-:W-:Y:S01]  /*72f0*/  ISETP.GE.AND P3, PT, R6, R99, PT ;  /* 0x000000630600720c */ /* 0x000fe20003f66270 */
[----:B------:R-:W-:Y:S01]  /*7300*/  FMUL.FTZ R6, R45, UR10 ;  /* 0x0000000a2d067c20 */ /* 0x000fe20008410000 */
[----:B------:R-:W-:-:S02]  /*7310*/  FSEL R107, R107, -INF , !P5 ;  /* 0xff8000006b6b7808 */ /* 0x000fc40006800000 */
[----:B------:R-:W-:Y:S02]  /*7320*/  FSEL R66, R66, -INF , !P3 ;  /* 0xff80000042427808 */ /* 0x000fe40005800000 */
[CC--:B------:R-:W-:Y:S01]  /*7330*/  ISETP.GE.AND P5, PT, R7.reuse, R100.reuse, PT ;  /* 0x000000640700720c */ /* 0x0c0fe20003fa6270 */
[----:B------:R-:W5:Y:S01]  /*7340*/  MUFU.TANH R50, R50 ;  /* 0x0000003200327308 */ /* 0x000f620000002400 */
[----:B------:R-:W-:Y:S01]  /*7350*/  ISETP.GE.AND P3, PT, R7, R99, PT ;  /* 0x000000630700720c */ /* 0x000fe20003f66270 */
[----:B------:R-:W-:Y:S01]  /*7360*/  FMUL.FTZ R7, R56, UR10 ;  /* 0x0000000a38077c20 */ /* 0x000fe20008410000 */
[----:B------:R-:W-:Y:S02]  /*7370*/  LOP3.LUT R16, R14, 0x58, R101, 0xfe, !PT ;  /* 0x000000580e107812 */ /* 0x000fe400078efe65 */
[----:B------:R-:W-:Y:S02]  /*7380*/  FSEL R91, R91, -INF , !P5 ;  /* 0xff8000005b5b7808 */ /* 0x000fe40006800000 */
[----:B------:R-:W-:Y:S01]  /*7390*/  FSEL R88, R88, -INF , !P3 ;  /* 0xff80000058587808 */ /* 0x000fe20005800000 */
[----:B------:R-:W-:Y:S01]  /*73a0*/  MUFU.TANH R49, R49 ;  /* 0x0000003100317308 */ /* 0x000fe20000002400 */
[----:B------:R-:W-:-:S02]  /*73b0*/  ISETP.GE.AND P5, PT, R16, R100, PT ;  /* 0x000000641000720c */ /* 0x000fc40003fa6270 */
[-C--:B------:R-:W-:Y:S01]  /*73c0*/  ISETP.GE.AND P3, PT, R16, R99.reuse, PT ;  /* 0x000000631000720c */ /* 0x080fe20003f66270 */
[----:B------:R-:W-:Y:S01]  /*73d0*/  VIADD R16, R15, 0x51 ;  /* 0x000000510f107836 */ /* 0x000fe20000000000 */
[----:B-1----:R-:W-:Y:S02]  /*73e0*/  FSEL R65, R65, -INF , !P4 ;  /* 0xff80000041417808 */ /* 0x002fe40006000000 */
[----:B--2---:R-:W-:Y:S01]  /*73f0*/  FSEL R56, R4, -INF , !P2 ;  /* 0xff80000004387808 */ /* 0x004fe20005000000 */
[----:B------:R-:W1:Y:S01]  /*7400*/  MUFU.TANH R52, R51 ;  /* 0x0000003300347308 */ /* 0x000e620000002400 */
[C---:B------:R-:W-:Y:S02]  /*7410*/  ISETP.GE.AND P4, PT, R16.reuse, R100, PT ;  /* 0x000000641000720c */ /* 0x040fe40003f86270 */
[----:B------:R-:W-:Y:S02]  /*7420*/  ISETP.GE.AND P2, PT, R16, R99, PT ;  /* 0x000000631000720c */ /* 0x000fe40003f46270 */
[----:B------:R-:W-:-:S02]  /*7430*/  LOP3.LUT R4, R14, 0x60, R101, 0xfe, !PT ;  /* 0x000000600e047812 */ /* 0x000fc400078efe65 */
[----:B---3--:R-:W-:Y:S01]  /*7440*/  FSEL R43, R43, -INF , !P4 ;  /* 0xff8000002b2b7808 */ /* 0x008fe20006000000 */
[----:B------:R-:W2:Y:S01]  /*7450*/  MUFU.TANH R55, R44 ;  /* 0x0000002c00377308 */ /* 0x000ea20000002400 */
[----:B----4-:R-:W-:Y:S02]  /*7460*/  FSEL R54, R54, -INF , !P2 ;  /* 0xff80000036367808 */ /* 0x010fe40005000000 */
[C---:B------:R-:W-:Y:S02]  /*7470*/  ISETP.GE.AND P4, PT, R4.reuse, R100, PT ;  /* 0x000000640400720c */ /* 0x040fe40003f86270 */
[-C--:B------:R-:W-:Y:S01]  /*7480*/  ISETP.GE.AND P2, PT, R4, R99.reuse, PT ;  /* 0x000000630400720c */ /* 0x080fe20003f46270 */
[----:B------:R-:W-:Y:S01]  /*7490*/  VIADD R4, R15, 0x59 ;  /* 0x000000590f047836 */ /* 0x000fe20000000000 */
[----:B-----5:R-:W-:Y:S01]  /*74a0*/  FSEL R50, R50, -INF , !P3 ;  /* 0xff80000032327808 */ /* 0x020fe20005800000 */
[----:B------:R-:W3:Y:S03]  /*74b0*/  MUFU.TANH R46, R46 ;  /* 0x0000002e002e7308 */ /* 0x000ee60000002400 */
[----:B------:R-:W-:-:S04]  /*74c0*/  ISETP.GE.AND P3, PT, R4, R99, PT ;  /* 0x000000630400720c */ /* 0x000fc80003f66270 */
[----:B-1----:R-:W-:Y:S01]  /*74d0*/  FSEL R52, R52, -INF , !P3 ;  /* 0xff80000034347808 */ /* 0x002fe20005800000 */
[----:B------:R-:W-:Y:S01]  /*74e0*/  MUFU.TANH R6, R6 ;  /* 0x0000000600067308 */ /* 0x000fe20000002400 */
[----:B--2---:R-:W-:-:S07]  /*74f0*/  FSEL R55, R55, -INF , !P4 ;  /* 0xff80000037377808 */ /* 0x004fce0006000000 */
[----:B------:R1:W-:Y:S01]  /*7500*/  MUFU.TANH R48, R47 ;  /* 0x0000002f00307308 */ /* 0x0003e20000002400 */
[----:B---3--:R-:W-:-:S07]  /*7510*/  FSEL R46, R46, -INF , !P2 ;  /* 0xff8000002e2e7808 */ /* 0x008fce0005000000 */
[----:B------:R-:W2:Y:S08]  /*7520*/  MUFU.TANH R7, R7 ;  /* 0x0000000700077308 */ /* 0x000eb00000002400 */
[----:B------:R-:W3:Y:S01]  /*7530*/  MUFU.TANH R42, R42 ;  /* 0x0000002a002a7308 */ /* 0x000ee20000002400 */
[----:B-1----:R-:W-:Y:S01]  /*7540*/  FSEL R47, R5, -INF , !P5 ;  /* 0xff800000052f7808 */ /* 0x002fe20006800000 */
[----:B------:R-:W-:Y:S01]  /*7550*/  VIADD R5, R15, 0x71 ;  /* 0x000000710f057836 */ /* 0x000fe20000000000 */
[----:B------:R-:W-:-:S02]  /*7560*/  ISETP.GE.AND P5, PT, R4, R100, PT ;  /* 0x000000640400720c */ /* 0x000fc40003fa6270 */
[----:B------:R-:W-:Y:S02]  /*7570*/  LOP3.LUT R4, R14, 0x68, R101, 0xfe, !PT ;  /* 0x000000680e047812 */ /* 0x000fe400078efe65 */
[----:B------:R-:W-:Y:S01]  /*7580*/  FSEL R49, R49, -INF , !P5 ;  /* 0xff80000031317808 */ /* 0x000fe20006800000 */
[----:B------:R-:W-:Y:S01]  /*7590*/  MUFU.TANH R89, R89 ;  /* 0x0000005900597308 */ /* 0x000fe20000002400 */
[C---:B------:R-:W-:Y:S02]  /*75a0*/  ISETP.GE.AND P5, PT, R4.reuse, R100, PT ;  /* 0x000000640400720c */ /* 0x040fe40003fa6270 */
[----:B------:R-:W-:Y:S01]  /*75b0*/  ISETP.GE.AND P3, PT, R4, R99, PT ;  /* 0x000000630400720c */ /* 0x000fe20003f66270 */
[----:B------:R-:W-:Y:S01]  /*75c0*/  VIADD R4, R15, 0x61 ;  /* 0x000000610f047836 */ /* 0x000fe20000000000 */
[----:B--2---:R-:W-:-:S03]  /*75d0*/  FSEL R59, R7, -INF , !P5 ;  /* 0xff800000073b7808 */ /* 0x004fc60006800000 */
[----:B------:R-:W1:Y:S01]  /*75e0*/  MUFU.TANH R36, R36 ;  /* 0x0000002400247308 */ /* 0x000e620000002400 */
[C---:B------:R-:W-:Y:S02]  /*75f0*/  ISETP.GE.AND P4, PT, R4.reuse, R100, PT ;  /* 0x000000640400720c */ /* 0x040fe40003f86270 */
[-C--:B------:R-:W-:Y:S02]  /*7600*/  ISETP.GE.AND P2, PT, R4, R99.reuse, PT ;  /* 0x000000630400720c */ /* 0x080fe40003f46270 */
[----:B------:R-:W-:Y:S02]  /*7610*/  LOP3.LUT R4, R14, 0x70, R101, 0xfe, !PT ;  /* 0x000000700e047812 */ /* 0x000fe400078efe65 */
[----:B------:R-:W-:Y:S01]  /*7620*/  FSEL R48, R48, -INF , !P2 ;  /* 0xff80000030307808 */ /* 0x000fe20005000000 */
[----:B------:R2:W4:Y:S01]  /*7630*/  MUFU.TANH R67, R57 ;  /* 0x0000003900437308 */ /* 0x0005220000002400 */
[----:B------:R-:W-:Y:S02]  /*7640*/  ISETP.GE.AND P2, PT, R4, R99, PT ;  /* 0x000000630400720c */ /* 0x000fe40003f46270 */
[----:B---3--:R-:W-:-:S02]  /*7650*/  FSEL R42, R42, -INF , !P3 ;  /* 0xff8000002a2a7808 */ /* 0x008fc40005800000 */
[----:B------:R-:W-:-:S03]  /*7660*/  LOP3.LUT R101, R14, 0x78, R101, 0xfe, !PT ;  /* 0x000000780e657812 */ /* 0x000fc600078efe65 */
[----:B------:R-:W3:Y:S01]  /*7670*/  MUFU.TANH R39, R39 ;  /* 0x0000002700277308 */ /* 0x000ee20000002400 */
[----:B-1----:R-:W-:Y:S02]  /*7680*/  FSEL R36, R36, -INF , !P2 ;  /* 0xff80000024247808 */ /* 0x002fe40005000000 */
[----:B------:R-:W-:-:S05]  /*7690*/  ISETP.GE.AND P2, PT, R5, R99, PT ;  /* 0x000000630500720c */ /* 0x000fca0003f46270 */
[----:B------:R-:W1:Y:S01]  /*76a0*/  MUFU.TANH R38, R38 ;  /* 0x0000002600267308 */ /* 0x000e620000002400 */
[----:B--2---:R-:W-:Y:S02]  /*76b0*/  FSEL R57, R6, -INF , !P4 ;  /* 0xff80000006397808 */ /* 0x004fe40006000000 */
[----:B------:R-:W-:Y:S01]  /*76c0*/  ISETP.GE.AND P4, PT, R4, R100, PT ;  /* 0x000000640400720c */ /* 0x000fe20003f86270 */
[----:B------:R-:W-:-:S03]  /*76d0*/  VIADD R4, R15, 0x69 ;  /* 0x000000690f047836 */ /* 0x000fc60000000000 */
[----:B------:R-:W-:Y:S01]  /*76e0*/  FSEL R89, R89, -INF , !P4 ;  /* 0xff80000059597808 */ /* 0x000fe20006000000 */
[----:B------:R-:W2:Y:S01]  /*76f0*/  MUFU.TANH R3, R3 ;  /* 0x0000000300037308 */ /* 0x000ea20000002400 */
[CC--:B------:R-:W-:Y:S02]  /*7700*/  ISETP.GE.AND P5, PT, R4.reuse, R100.reuse, PT ;  /* 0x000000640400720c */ /* 0x0c0fe40003fa6270 */
[----:B------:R-:W-:Y:S01]  /*7710*/  ISETP.GE.AND P3, PT, R4, R99, PT ;  /* 0x000000630400720c */ /* 0x000fe20003f66270 */
[----:B------:R-:W-:Y:S01]  /*7720*/  FMUL.FTZ R4, R60, UR10 ;  /* 0x0000000a3c047c20 */ /* 0x000fe20008410000 */
[----:B------:R-:W-:Y:S02]  /*7730*/  ISETP.GE.AND P4, PT, R5, R100, PT ;  /* 0x000000640500720c */ /* 0x000fe40003f86270 */
[----:B----4-:R-:W-:Y:S01]  /*7740*/  FSEL R67, R67, -INF , !P5 ;  /* 0xff80000043437808 */ /* 0x010fe20006800000 */
[----:B------:R-:W4:Y:S01]  /*7750*/  MUFU.TANH R41, R41 ;  /* 0x0000002900297308 */ /* 0x000f220000002400 */
[----:B---3--:R-:W-:-:S02]  /*7760*/  FSEL R39, R39, -INF , !P4 ;  /* 0xff80000027277808 */ /* 0x008fc40006000000 */
[----:B-1----:R-:W-:Y:S02]  /*7770*/  FSEL R38, R38, -INF , !P2 ;  /* 0xff80000026267808 */ /* 0x002fe40005000000 */
[CC--:B------:R-:W-:Y:S02]  /*7780*/  ISETP.GE.AND P4, PT, R15.reuse, R100.reuse, PT ;  /* 0x000000640f00720c */ /* 0x0c0fe40003f86270 */
[C---:B------:R-:W-:Y:S01]  /*7790*/  ISETP.GE.AND P2, PT, R15.reuse, R99, PT ;  /* 0x000000630f00720c */ /* 0x040fe20003f46270 */
[----:B------:R-:W1:Y:S01]  /*77a0*/  MUFU.TANH R40, R40 ;  /* 0x0000002800287308 */ /* 0x000e620000002400 */
[----:B------:R-:W-:Y:S01]  /*77b0*/  VIADD R15, R15, 0x79 ;  /* 0x000000790f0f7836 */ /* 0x000fe20000000000 */
[----:B--2---:R-:W-:Y:S02]  /*77c0*/  FSEL R3, R3, -INF , !P4 ;  /* 0xff80000003037808 */ /* 0x004fe40006000000 */
[-C--:B------:R-:W-:Y:S01]  /*77d0*/  ISETP.GE.AND P5, PT, R101, R100.reuse, PT ;  /* 0x000000646500720c */ /* 0x080fe20003fa6270 */
[----:B------:R-:W-:Y:S01]  /*77e0*/  BAR.SYNC.DEFER_BLOCKING 0x0 ;  /* 0x0000000000007b1d */ /* 0x000fe20000010000 */
[----:B------:R-:W-:-:S02]  /*77f0*/  ISETP.GE.AND P4, PT, R15, R100, PT ;  /* 0x000000640f00720c */ /* 0x000fc40003f86270 */
[----:B----4-:R-:W-:-:S03]  /*7800*/  FSEL R6, R41, -INF , !P2 ;  /* 0xff80000029067808 */ /* 0x010fc60005000000 */
[----:B------:R-:W2:Y:S01]  /*7810*/  MUFU.TANH R4, R4 ;  /* 0x0000000400047308 */ /* 0x000ea20000002400 */
[----:B------:R-:W-:Y:S02]  /*7820*/  ISETP.GE.AND P2, PT, R15, R99, PT ;  /* 0x000000630f00720c */ /* 0x000fe40003f46270 */
[----:B-1----:R-:W-:-:S05]  /*7830*/  FSEL R40, R40, -INF , !P3 ;  /* 0xff80000028287808 */ /* 0x002fca0005800000 */
[----:B------:R-:W1:Y:S01]  /*7840*/  MUFU.TANH R37, R37 ;  /* 0x0000002500257308 */ /* 0x000e620000002400 */
[----:B------:R-:W-:-:S07]  /*7850*/  ISETP.GE.AND P3, PT, R101, R99, PT ;  /* 0x000000636500720c */ /* 0x000fce0003f66270 */
[----:B------:R-:W3:Y:S01]  /*7860*/  MUFU.TANH R34, R34 ;  /* 0x0000002200227308 */ /* 0x000ee20000002400 */
[----:B--2---:R-:W-:-:S07]  /*7870*/  FSEL R41, R4, -INF , !P5 ;  /* 0xff80000004297808 */ /* 0x004fce0006800000 */
[----:B------:R-:W2:Y:S01]  /*7880*/  MUFU.TANH R33, R33 ;  /* 0x0000002100217308 */ /* 0x000ea20000002400 */
[----:B-1----:R-:W-:Y:S02]  /*7890*/  FSEL R37, R37, -INF , !P4 ;  /* 0xff80000025257808 */ /* 0x002fe40006000000 */
[----:B---3--:R-:W-:Y:S02]  /*78a0*/  FSEL R34, R34, -INF , !P3 ;  /* 0xff80000022227808 */ /* 0x008fe40005800000 */
[----:B--2---:R-:W-:Y:S01]  /*78b0*/  FSEL R33, R33, -INF , !P2 ;  /* 0xff80000021217808 */ /* 0x004fe20005000000 */
[----:B------:R-:W-:Y:S06]  /*78c0*/  @!P1 BRA `(.L_x_3700) ;  /* 0x0000000400b89947 */ /* 0x000fec0003800000 */
[----:B------:R-:W-:Y:S05]  /*78d0*/  @!P6 BRA `(.L_x_3701) ;  /* 0x0000000000f0e947 */ /* 0x000fea0003800000 */
[----:B------:R-:W1:Y:S01]  /*78e0*/  LDC R5, c[0x0][0x380] ;  /* 0x0000e000ff057b82 */ /* 0x000e620000000800 */
[----:B------:R-:W-:Y:S01]  /*78f0*/  MOV R18, RZ ;  /* 0x000000ff00127202 */ /* 0x000fe20000000f00 */
[----:B------:R-:W-:Y:S01]  /*7900*/  VIADD R20, R14, 0xffffff80 ;  /* 0xffffff800e147836 */ /* 0x000fe20000000000 */
[----:B------:R-:W-:Y:S01]  /*7910*/  IABS R16, R14 ;  /* 0x0000000e00107213 */ /* 0x000fe20000000000 */
[----:B------:R-:W-:-:S03]  /*7920*/  ULDC.64 UR4, c[0x0][0x230] ;  /* 0x00008c0000047ab9 */ /* 0x000fc60000000a00 */
[----:B------:R-:W-:Y:S02]  /*7930*/  IABS R15, R20 ;  /* 0x00000014000f7213 */ /* 0x000fe40000000000 */
[-C--:B-1----:R-:W-:Y:S02]  /*7940*/  IABS R4, R5.reuse ;  /* 0x0000000500047213 */ /* 0x082fe40000000000 */
[-C--:B------:R-:W-:Y:S02]  /*7950*/  LOP3.LUT R14, R14, R5.reuse, RZ, 0x3c, !PT ;  /* 0x000000050e0e7212 */ /* 0x080fe400078e3cff */
[----:B------:R-:W1:Y:S01]  /*7960*/  I2F.RP R17, R4 ;  /* 0x0000000400117306 */ /* 0x000e620000209400 */
[-C--:B------:R-:W-:Y:S02]  /*7970*/  LOP3.LUT R20, R20, R5.reuse, RZ, 0x3c, !PT ;  /* 0x0000000514147212 */ /* 0x080fe400078e3cff */
[----:B------:R-:W-:Y:S02]  /*7980*/  ISETP.GE.AND P3, PT, R14, RZ, PT ;  /* 0x000000ff0e00720c */ /* 0x000fe40003f66270 */
[----:B------:R-:W-:-:S03]  /*7990*/  LOP3.LUT R14, RZ, R5, RZ, 0x33, !PT ;  /* 0x00000005ff0e7212 */ /* 0x000fc600078e33ff */
[----:B-1----:R-:W1:Y:S02]  /*79a0*/  MUFU.RCP R19, R17 ;  /* 0x0000001100137308 */ /* 0x002e640000001000 */
[----:B-1----:R-:W-:-:S06]  /*79b0*/  VIADD R19, R19, 0xffffffe ;  /* 0x0ffffffe13137836 */ /* 0x002fcc0000000000 */
[----:B------:R-:W1:Y:S02]  /*79c0*/  F2I.FTZ.U32.TRUNC.NTZ R19, R19 ;  /* 0x0000001300137305 */ /* 0x000e64000021f000 */
[----:B-1----:R-:W-:-:S04]  /*79d0*/  IMAD.MOV R7, RZ, RZ, -R19 ;  /* 0x000000ffff077224 */ /* 0x002fc800078e0a13 */
        /* <DEDUP_REMOVED lines=44> */
.L_x_3701:
[----:B------:R-:W-:-:S04]  /*7ca0*/  LEA R5, -R84, RZ, 0x7 ;  /* 0x000000ff54057211 */ /* 0x000fc800078e39ff */
[----:B------:R-:W-:-:S07]  /*7cb0*/  SHF.R.S32.HI R4, RZ, 0x1f, R5 ;  /* 0x0000001fff047819 */ /* 0x000fce0000011405 */
.L_x_3702:
        /* <DEDUP_REMOVED lines=32> */
[----:B------:R-:W-:Y:S02]  /*7ec0*/  IMAD.MOV.U32 R99, RZ, RZ, R87 ;  /* 0x000000ffff637224 */ /* 0x000fe400078e0057 */
[----:B------:R-:W-:Y:S02]  /*7ed0*/  IMAD R85, R85, 0x60, RZ ;  /* 0x0000006055557824 */ /* 0x000fe400078e02ff */
[----:B------:R-:W-:-:S03]  /*7ee0*/  IMAD.WIDE.U32 R14, R84, 0x60, R98 ;  /* 0x00000060540e7825 */ /* 0x000fc600078e0062 */
        /* <DEDUP_REMOVED lines=8> */
.L_x_3704:
[----:B------:R-:W-:Y:S05]  /*7f70*/  BSYNC B0 ;  /* 0x0000000000007941 */ /* 0x000fea0003800000 */
.L_x_3703:
[----:B------:R-:W0:Y:S01]  /*7f80*/  LDGDEPBAR ;  /* 0x00000000000079af */ /* 0x000e220000000000 */
[----:B------:R-:W-:-:S04]  /*7f90*/  LEA R152, P0, R5, R152, 0x1 ;  /* 0x0000009805987211 */ /* 0x000fc800078008ff */
[----:B------:R-:W-:-:S09]  /*7fa0*/  LEA.HI.X R153, R5, R153, R4, 0x1, P0 ;  /* 0x0000009905997211 */ /* 0x000fd200000f0c04 */
.L_x_3700:
        /* <DEDUP_REMOVED lines=77> */
[----:B------:R-:W-:Y:S01]  /*8480*/  FSEL R5, R32, RZ, P1 ;  /* 0x000000ff20057208 */ /* 0x000fe20000800000 */
[--C-:B------:R-:W-:Y:S01]  /*8490*/  FFMA.FTZ R45, R9, UR11, -R44.reuse ;  /* 0x0000000b092d7c23 */ /* 0x100fe2000801082c */
[C---:B------:R-:W-:Y:S01]  /*84a0*/  FSETP.NEU.FTZ.AND P0, PT, R3.reuse, -INF , PT ;  /* 0xff8000000300780b */ /* 0x040fe20003f1d000 */
[----:B------:R-:W-:Y:S01]  /*84b0*/  FMUL.FTZ R35, R3, UR11 ;  /* 0x0000000b03237c20 */ /* 0x000fe20008410000 */
[--C-:B------:R-:W-:Y:S01]  /*84c0*/  FFMA.FTZ R101, R13, UR11, -R44.reuse ;  /* 0x0000000b0d657c23 */ /* 0x100fe2000801082c */
[----:B------:R-:W-:Y:S01]  /*84d0*/  FADD.FTZ R5, R2, -R5 ;  /* 0x8000000502057221 */ /* 0x000fe20000010000 */
[----:B------:R-:W-:Y:S01]  /*84e0*/  FSEL R7, R3, RZ, P0 ;  /* 0x000000ff03077208 */ /* 0x000fe20000000000 */
[----:B------:R-:W-:Y:S01]  /*84f0*/  MUFU.EX2 R125, R125 ;  /* 0x0000007d007d7308 */ /* 0x000fe20000000800 */
[----:B------:R-:W-:Y:S01]  /*8500*/  FSEL R35, R35, RZ, P0 ;  /* 0x000000ff23237208 */ /* 0x000fe20000000000 */
[----:B------:R-:W-:Y:S01]  /*8510*/  FMUL.FTZ R122, R5, UR11 ;  /* 0x0000000b057a7c20 */ /* 0x000fe20008410000 */
[--C-:B------:R-:W-:Y:S01]  /*8520*/  FFMA.FTZ R60, R27, UR11, -R44.reuse ;  /* 0x0000000b1b3c7c23 */ /* 0x100fe2000801082c */
[----:B------:R-:W-:Y:S01]  /*8530*/  FADD.FTZ R7, R0, -R7 ;  /* 0x8000000700077221 */ /* 0x000fe20000010000 */
[--C-:B------:R-:W-:Y:S01]  /*8540*/  FFMA.FTZ R53, R25, UR11, -R44.reuse ;  /* 0x0000000b19357c23 */ /* 0x100fe2000801082c */
[--C-:B------:R-:W-:Y:S01]  /*8550*/  FFMA.FTZ R110, R6, UR11, -R35.reuse ;  /* 0x0000000b066e7c23 */ /* 0x100fe20008010823 */
[--C-:B------:R-:W-:Y:S01]  /*8560*/  FFMA.FTZ R51, R10, UR11, -R35.reuse ;  /* 0x0000000b0a337c23 */ /* 0x100fe20008010823 */
[----:B------:R-:W-:Y:S01]  /*8570*/  FMUL.FTZ R116, R7, UR11 ;  /* 0x0000000b07747c20 */ /* 0x000fe20008410000 */
[--C-:B------:R-:W-:Y:S01]  /*8580*/  FFMA.FTZ R2, R8, UR11, -R35.reuse ;  /* 0x0000000b08027c23 */ /* 0x100fe20008010823 */
[----:B------:R-:W3:Y:S01]  /*8590*/  LDSM.16.MT88.4 R4, [R132+0x3000] ;  /* 0x003000008404783b */ /* 0x000ee20000004200 */
[--C-:B------:R-:W-:Y:S01]  /*85a0*/  FFMA.FTZ R115, R12, UR11, -R35.reuse ;  /* 0x0000000b0c737c23 */ /* 0x100fe20008010823 */
[----:B------:R-:W4:Y:S01]  /*85b0*/  MUFU.EX2 R101, R101 ;  /* 0x0000006500657308 */ /* 0x000f220000000800 */
[--C-:B------:R-:W-:Y:S01]  /*85c0*/  FFMA.FTZ R63, R26, UR11, -R35.reuse ;  /* 0x0000000b1a3f7c23 */ /* 0x100fe20008010823 */
[----:B------:R-:W5:Y:S01]  /*85d0*/  LDSM.16.MT88.4 R8, [R86+0x3000] ;  /* 0x003000005608783b */ /* 0x000f620000004200 */
        /* <DEDUP_REMOVED lines=28> */
[--C-:B------:R-:W-:Y:S01]  /*87a0*/  FFMA.FTZ R54, R54, UR11, -R35.reuse ;  /* 0x0000000b36367c23 */ /* 0x100fe20008010823 */
[----:B------:R-:W4:Y:S01]  /*87b0*/  MUFU.EX2 R115, R115 ;  /* 0x0000007300737308 */ /* 0x000f220000000800 */
[----:B-1----:R-:W-:Y:S01]  /*87c0*/  F2FP.F16.F32.PACK_AB R14, R45, R58 ;  /* 0x0000003a2d0e723e */ /* 0x002fe200000000ff */
[--C-:B------:R-:W-:Y:S01]  /*87d0*/  FFMA.FTZ R42, R42, UR11, -R35.reuse ;  /* 0x0000000b2a2a7c23 */ /* 0x100fe20008010823 */
[--C-:B------:R-:W-:Y:S01]  /*87e0*/  FFMA.FTZ R40, R40, UR11, -R35.reuse ;  /* 0x0000000b28287c23 */ /* 0x100fe20008010823 */
[--C-:B------:R-:W-:Y:S01]  /*87f0*/  FFMA.FTZ R34, R34, UR11, -R35.reuse ;  /* 0x0000000b22227c23 */ /* 0x100fe20008010823 */
[----:B------:R-:W-:-:S03]  /*8800*/  FFMA.FTZ R33, R33, UR11, -R35 ;  /* 0x0000000b21217c23 */ /* 0x000fc60008010823 */
[----:B------:R-:W2:Y:S08]  /*8810*/  MUFU.EX2 R122, R122 ;  /* 0x0000007a007a7308 */ /* 0x000eb00000000800 */
[----:B------:R-:W1:Y:S01]  /*8820*/  MUFU.EX2 R116, R116 ;  /* 0x0000007400747308 */ /* 0x000e620000000800 */
[----:B----4-:R-:W-:-:S07]  /*8830*/  F2FP.F16.F32.PACK_AB R13, R115, R110 ;  /* 0x0000006e730d723e */ /* 0x010fce00000000ff */
        /* <DEDUP_REMOVED lines=9> */
[-C--:B-1----:R-:W-:Y:S01]  /*88d0*/  FMUL.FTZ R18, R82, R116.reuse ;  /* 0x0000007452127220 */ /* 0x082fe20000410000 */
[-C--:B------:R-:W-:Y:S01]  /*88e0*/  FMUL.FTZ R19, R83, R116.reuse ;  /* 0x0000007453137220 */ /* 0x080fe20000410000 */
[-C--:B------:R-:W-:Y:S01]  /*88f0*/  FMUL.FTZ R22, R74, R116.reuse ;  /* 0x000000744a167220 */ /* 0x080fe20000410000 */
[-C--:B------:R-:W-:Y:S01]  /*8900*/  FMUL.FTZ R23, R75, R116.reuse ;  /* 0x000000744b177220 */ /* 0x080fe20000410000 */
[-C--:B------:R-:W-:Y:S01]  /*8910*/  FMUL.FTZ R78, R78, R116.reuse ;  /* 0x000000744e4e7220 */ /* 0x080fe20000410000 */
[----:B------:R-:W-:Y:S01]  /*8920*/  FMUL.FTZ R79, R79, R116 ;  /* 0x000000744f4f7220 */ /* 0x000fe20000410000 */
[----:B------:R-:W-:Y:S01]  /*8930*/  FMUL.FTZ R69, R69, R122 ;  /* 0x0000007a45457220 */ /* 0x000fe20000410000 */
[-C--:B------:R-:W-:Y:S01]  /*8940*/  FMUL.FTZ R70, R70, R116.reuse ;  /* 0x0000007446467220 */ /* 0x080fe20000410000 */
[-C--:B------:R-:W-:Y:S01]  /*8950*/  FMUL.FTZ R71, R71, R116.reuse ;  /* 0x0000007447477220 */ /* 0x080fe20000410000 */
[----:B------:R-:W-:Y:S01]  /*8960*/  MUFU.EX2 R98, R98 ;  /* 0x0000006200627308 */ /* 0x000fe20000000800 */
[----:B------:R-:W-:Y:S01]  /*8970*/  FFMA.FTZ R80, R155, R116, R110 ;  /* 0x000000749b507223 */ /* 0x000fe2000001006e */
[----:B------:R-:W-:Y:S01]  /*8980*/  FFMA.FTZ R122, R154, R122, R125 ;  /* 0x0000007a9a7a7223 */ /* 0x000fe2000001007d */
[--C-:B------:R-:W-:Y:S01]  /*8990*/  FFMA.FTZ R110, R43, UR11, -R44.reuse ;  /* 0x0000000b2b6e7c23 */ /* 0x100fe2000801082c */
[----:B------:R-:W-:Y:S01]  /*89a0*/  FFMA.FTZ R43, R55, UR11, -R44 ;  /* 0x0000000b372b7c23 */ /* 0x000fe2000801082c */
        /* <DEDUP_REMOVED lines=9> */
[----:B------:R-:W-:Y:S04]  /*8a40*/  MUFU.EX2 R60, R60 ;  /* 0x0000003c003c7308 */ /* 0x000fe80000000800 */
[C---:B-----5:R-:W-:Y:S04]  /*8a50*/  HMMA.16816.F32 R20, R12.reuse, R8, R20 ;  /* 0x000000080c14723c */ /* 0x060fe80000001814 */
[----:B------:R-:W2:Y:S01]  /*8a60*/  MUFU.EX2 R53, R53 ;  /* 0x0000003500357308 */ /* 0x000ea20000000800 */
[----:B-1----:R-:W-:Y:S01]  /*8a70*/  F2FP.F16.F32.PACK_AB R28, R85, R98 ;  /* 0x00000062551c723e */ /* 0x002fe200000000ff */
[----:B------:R-:W-:Y:S01]  /*8a80*/  HMMA.16816.F32 R4, R12, R6, R76 ;  /* 0x000000060c04723c */ /* 0x000fe2000000184c */
[----:B------:R-:W-:Y:S01]  /*8a90*/  LDSM.16.MT88.4 R76, [R132+0x3c00] ;  /* 0x003c0000844c783b */ /* 0x000fe20000004200 */
[----:B------:R-:W-:-:S04]  /*8aa0*/  FADD.FTZ R98, R98, R45 ;  /* 0x0000002d62627221 */ /* 0x000fc80000010000 */
[----:B------:R-:W-:Y:S01]  /*8ab0*/  HMMA.16816.F32 R8, R12, R10, R68 ;  /* 0x0000000a0c08723c */ /* 0x000fe20000001844 */
[----:B------:R-:W1:Y:S01]  /*8ac0*/  LDSM.16.MT88.4 R12, [R86+0x3400] ;  /* 0x00340000560c783b */ /* 0x000e620000004200 */
[----:B------:R-:W-:Y:S01]  /*8ad0*/  MUFU.EX2 R94, R94 ;  /* 0x0000005e005e7308 */ /* 0x000fe20000000800 */
[----:B------:R-:W-:Y:S01]  /*8ae0*/  FADD.FTZ R85, R85, R98 ;  /* 0x0000006255557221 */ /* 0x000fe20000010000 */
[----:B--2---:R-:W-:-:S06]  /*8af0*/  F2FP.F16.F32.PACK_AB R30, R53, R60 ;  /* 0x0000003c351e723e */ /* 0x004fcc00000000ff */
[----:B------:R-:W2:Y:S01]  /*8b00*/  MUFU.EX2 R63, R63 ;  /* 0x0000003f003f7308 */ /* 0x000ea20000000800 */
[----:B------:R-:W-:-:S04]  /*8b10*/  FADD.FTZ R60, R60, R85 ;  /* 0x000000553c3c7221 */ /* 0x000fc80000010000 */
[----:B------:R-:W-:-:S03]  /*8b20*/  FADD.FTZ R53, R53, R60 ;  /* 0x0000003c35357221 */ /* 0x000fc60000010000 */
[----:B------:R-:W-:Y:S08]  /*8b30*/  MUFU.EX2 R61, R61 ;  /* 0x0000003d003d7308 */ /* 0x000ff00000000800 */
[----:B------:R-:W3:Y:S01]  /*8b40*/  MUFU.EX2 R0, R0 ;  /* 0x0000000000007308 */ /* 0x000ee20000000800 */
[----:B--2---:R-:W-:Y:S01]  /*8b50*/  F2FP.F16.F32.PACK_AB R29, R63, R94 ;  /* 0x0000005e3f1d723e */ /* 0x004fe200000000ff */
[----:B------:R-:W-:Y:S01]  /*8b60*/  FADD.FTZ R94, R94, R51 ;  /* 0x000000335e5e7221 */ /* 0x000fe20000010000 */
[----:B------:R-:W-:-:S05]  /*8b70*/  FFMA.FTZ R51, R37, UR11, -R44 ;  /* 0x0000000b25337c23 */ /* 0x000fca000801082c */
        /* <DEDUP_REMOVED lines=13> */
[----:B--2---:R-:W-:Y:S01]  /*8c50*/  F2FP.F16.F32.PACK_AB R28, R95, R100 ;  /* 0x000000645f1c723e */ /* 0x004fe200000000ff */
[----:B------:R-:W-:Y:S01]  /*8c60*/  FADD.FTZ R100, R100, R53 ;  /* 0x0000003564647221 */ /* 0x000fe20000010000 */
[----:B----4-:R-:W-:Y:S01]  /*8c70*/  F2FP.F16.F32.PACK_AB R30, R84, R93 ;  /* 0x0000005d541e723e */ /* 0x010fe200000000ff */
[----:B------:R-:W-:-:S02]  /*8c80*/  FFMA.FTZ R53, R38, UR11, -R35 ;  /* 0x0000000b26357c23 */ /* 0x000fc40008010823 */
[----:B------:R-:W-:Y:S02]  /*8c90*/  FADD.FTZ R100, R95, R100 ;  /* 0x000000645f647221 */ /* 0x000fe40000010000 */
[----:B------:R-:W-:Y:S02]  /*8ca0*/  MUFU.EX2 R87, R87 ;  /* 0x0000005700577308 */ /* 0x000fe40000000800 */
[----:B------:R-:W-:-:S04]  /*8cb0*/  FADD.FTZ R93, R93, R100 ;  /* 0x000000645d5d7221 */ /* 0x000fc80000010000 */
[----:B------:R-:W-:Y:S02]  /*8cc0*/  FADD.FTZ R93, R84, R93 ;  /* 0x0000005d545d7221 */ /* 0x000fe40000010000 */
[----:B------:R-:W2:Y:S01]  /*8cd0*/  MUFU.EX2 R62, R62 ;  /* 0x0000003e003e7308 */ /* 0x000ea20000000800 */
[----:B-----5:R-:W-:-:S07]  /*8ce0*/  F2FP.F16.F32.PACK_AB R29, R92, R99 ;  /* 0x000000635c1d723e */ /* 0x020fce00000000ff */
[----:B------:R-:W-:Y:S08]  /*8cf0*/  MUFU.EX2 R114, R114 ;  /* 0x0000007200727308 */ /* 0x000ff00000000800 */
[----:B------:R-:W4:Y:S01]  /*8d00*/  MUFU.EX2 R97, R97 ;  /* 0x0000006100617308 */ /* 0x000f220000000800 */
[----:B--2---:R-:W-:-:S07]  /*8d10*/  F2FP.F16.F32.PACK_AB R31, R62, R87 ;  /* 0x000000573e1f723e */ /* 0x004fce00000000ff */
[C---:B---3--:R-:W-:Y:S01]  /*8d20*/  HMMA.16816.F32 R16, R28.reuse, R24, R16 ;  /* 0x000000181c10723c */ /* 0x048fe20000001810 */
[----:B------:R-:W-:Y:S05]  /*8d30*/  MUFU.EX2 R112, R112 ;  /* 0x0000007000707308 */ /* 0x000fea0000000800 */
[----:B------:R-:W-:Y:S01]  /*8d40*/  HMMA.16816.F32 R4, R28, R26, R4 ;  /* 0x0000001a1c04723c */ /* 0x000fe20000001804 */
[--C-:B------:R-:W-:Y:S01]  /*8d50*/  FFMA.FTZ R25, R113, UR11, -R44.reuse ;  /* 0x0000000b71197c23 */ /* 0x100fe2000801082c */
[----:B------:R-:W-:Y:S01]  /*8d60*/  FFMA.FTZ R24, R89, UR11, -R44 ;  /* 0x0000000b59187c23 */ /* 0x000fe2000801082c */
[----:B------:R-:W-:Y:S01]  /*8d70*/  MUFU.EX2 R104, R104 ;  /* 0x0000006800687308 */ /* 0x000fe20000000800 */
[----:B----4-:R-:W-:-:S02]  /*8d80*/  F2FP.F16.F32.PACK_AB R68, R97, R114 ;  /* 0x000000726144723e */ /* 0x010fc400000000ff */
[----:B-1----:R-:W-:Y:S01]  /*8d90*/  HMMA.16816.F32 R20, R28, R12, R20 ;  /* 0x0000000c1c14723c */ /* 0x002fe20000001814 */
[--C-:B------:R-:W-:Y:S01]  /*8da0*/  FFMA.FTZ R26, R103, UR11, -R44.reuse ;  /* 0x0000000b671a7c23 */ /* 0x100fe2000801082c */
[----:B------:R-:W-:-:S03]  /*8db0*/  FFMA.FTZ R27, R59, UR11, -R44 ;  /* 0x0000000b3b1b7c23 */ /* 0x000fc6000801082c */
[----:B------:R-:W1:Y:S01]  /*8dc0*/  MUFU.EX2 R105, R105 ;  /* 0x0000006900697308 */ /* 0x000e620000000800 */
[----:B------:R-:W-:Y:S01]  /*8dd0*/  HMMA.16816.F32 R8, R28, R14, R8 ;  /* 0x0000000e1c08723c */ /* 0x000fe20000001808 */
[----:B------:R-:W-:Y:S06]  /*8de0*/  LDSM.16.MT88.4 R12, [R132+0x4000] ;  /* 0x00400000840c783b */ /* 0x000fec0000004200 */
[--C-:B------:R-:W-:Y:S01]  /*8df0*/  FFMA.FTZ R29, R109, UR11, -R44.reuse ;  /* 0x0000000b6d1d7c23 */ /* 0x100fe2000801082c */
[--C-:B------:R-:W-:Y:S01]  /*8e00*/  FFMA.FTZ R109, R108, UR11, -R35.reuse ;  /* 0x0000000b6c6d7c23 */ /* 0x100fe20008010823 */
[----:B------:R-:W-:Y:S01]  /*8e10*/  FFMA.FTZ R108, R102, UR11, -R35 ;  /* 0x0000000b666c7c23 */ /* 0x000fe20008010823 */
[--C-:B------:R-:W-:Y:S01]  /*8e20*/  FFMA.FTZ R28, R107, UR11, -R44.reuse ;  /* 0x0000000b6b1c7c23 */ /* 0x100fe2000801082c */
[--C-:B------:R-:W-:Y:S01]  /*8e30*/  FFMA.FTZ R31, R91, UR11, -R44.reuse ;  /* 0x0000000b5b1f7c23 */ /* 0x100fe2000801082c */
[----:B------:R-:W-:Y:S01]  /*8e40*/  MUFU.EX2 R25, R25 ;  /* 0x0000001900197308 */ /* 0x000fe20000000800 */
[--C-:B------:R-:W-:Y:S01]  /*8e50*/  FFMA.FTZ R102, R57, UR11, -R44.reuse ;  /* 0x0000000b39667c23 */ /* 0x100fe2000801082c */
[----:B------:R-:W-:Y:S01]  /*8e60*/  FFMA.FTZ R30, R67, UR11, -R44 ;  /* 0x0000000b431e7c23 */ /* 0x000fe2000801082c */
[----:B-1----:R-:W-:-:S05]  /*8e70*/  F2FP.F16.F32.PACK_AB R71, R105, R104 ;  /* 0x000000686947723e */ /* 0x002fca00000000ff */
[----:B------:R-:W1:Y:S08]  /*8e80*/  MUFU.EX2 R29, R29 ;  /* 0x0000001d001d7308 */ /* 0x000e700000000800 */
[----:B------:R-:W-:Y:S08]  /*8e90*/  MUFU.EX2 R109, R109 ;  /* 0x0000006d006d7308 */ /* 0x000ff00000000800 */
[----:B------:R-:W2:Y:S01]  /*8ea0*/  MUFU.EX2 R108, R108 ;  /* 0x0000006c006c7308 */ /* 0x000ea20000000800 */
[----:B-1----:R-:W-:-:S07]  /*8eb0*/  F2FP.F16.F32.PACK_AB R70, R112, R29 ;  /* 0x0000001d7046723e */ /* 0x002fce00000000ff */
[----:B------:R-:W1:Y:S08]  /*8ec0*/  MUFU.EX2 R26, R26 ;  /* 0x0000001a001a7308 */ /* 0x000e700000000800 */
[----:B------:R-:W-:Y:S01]  /*8ed0*/  MUFU.EX2 R28, R28 ;  /* 0x0000001c001c7308 */ /* 0x000fe20000000800 */
[----:B--2---:R-:W-:-:S07]  /*8ee0*/  F2FP.F16.F32.PACK_AB R69, R108, R109 ;  /* 0x0000006d6c45723e */ /* 0x004fce00000000ff */
[C---:B------:R-:W-:Y:S01]  /*8ef0*/  HMMA.16816.F32 R16, R68.reuse, R76, R16 ;  /* 0x0000004c4410723c */ /* 0x040fe20000001810 */
[----:B------:R-:W2:Y:S05]  /*8f00*/  MUFU.EX2 R31, R31 ;  /* 0x0000001f001f7308 */ /* 0x000eaa0000000800 */
[----:B------:R-:W-:Y:S01]  /*8f10*/  HMMA.16816.F32 R76, R68, R78, R4 ;  /* 0x0000004e444c723c */ /* 0x000fe20000001804 */
[----:B------:R-:W3:Y:S02]  /*8f20*/  LDSM.16.MT88.4 R4, [R86+0x3c00] ;  /* 0x003c00005604783b */ /* 0x000ee40000004200 */
[----:B------:R-:W-:Y:S08]  /*8f30*/  MUFU.EX2 R49, R49 ;  /* 0x0000003100317308 */ /* 0x000ff00000000800 */
[----:B------:R4:W-:Y:S08]  /*8f40*/  MUFU.EX2 R2, R41 ;  /* 0x0000002900027308 */ /* 0x0009f00000000800 */
[----:B------:R-:W-:Y:S08]  /*8f50*/  MUFU.EX2 R65, R65 ;  /* 0x0000004100417308 */ /* 0x000ff00000000800 */
[----:B------:R-:W-:Y:S01]  /*8f60*/  MUFU.EX2 R110, R110 ;  /* 0x0000006e006e7308 */ /* 0x000fe20000000800 */
[--C-:B----4-:R-:W-:Y:S01]  /*8f70*/  FFMA.FTZ R41, R50, UR11, -R35.reuse ;  /* 0x0000000b32297c23 */ /* 0x110fe20008010823 */
[----:B------:R-:W-:-:S06]  /*8f80*/  FFMA.FTZ R50, R52, UR11, -R35 ;  /* 0x0000000b34327c23 */ /* 0x000fcc0008010823 */
[----:B------:R-:W-:Y:S01]  /*8f90*/  MUFU.EX2 R47, R47 ;  /* 0x0000002f002f7308 */ /* 0x000fe20000000800 */
[C---:B---3--:R-:W-:Y:S07]  /*8fa0*/  HMMA.16816.F32 R72, R68.reuse, R4, R20 ;  /* 0x000000044448723c */ /* 0x048fee0000001814 */
[----:B------:R-:W-:Y:S01]  /*8fb0*/  MUFU.EX2 R106, R106 ;  /* 0x0000006a006a7308 */ /* 0x000fe20000000800 */
[----:B------:R-:W-:Y:S01]  /*8fc0*/  HMMA.16816.F32 R68, R68, R6, R8 ;  /* 0x000000064444723c */ /* 0x000fe20000001808 */
[--C-:B------:R-:W-:Y:S01]  /*8fd0*/  FFMA.FTZ R20, R90, UR11, -R35.reuse ;  /* 0x0000000b5a147c23 */ /* 0x100fe20008010823 */
[--C-:B------:R-:W-:Y:S01]  /*8fe0*/  FFMA.FTZ R23, R64, UR11, -R35.reuse ;  /* 0x0000000b40177c23 */ /* 0x100fe20008010823 */
[--C-:B------:R-:W-:Y:S01]  /*8ff0*/  FFMA.FTZ R22, R88, UR11, -R35.reuse ;  /* 0x0000000b58167c23 */ /* 0x100fe20008010823 */
[----:B------:R-:W3:Y:S01]  /*9000*/  LDSM.16.MT88.4 R8, [R86+0x4000] ;  /* 0x004000005608783b */ /* 0x000ee20000004200 */
[----:B-1----:R-:W-:Y:S01]  /*9010*/  F2FP.F16.F32.PACK_AB R4, R26, R25 ;  /* 0x000000191a04723e */ /* 0x002fe200000000ff */
[----:B------:R-:W-:Y:S01]  /*9020*/  FFMA.FTZ R21, R39, UR11, -R44 ;  /* 0x0000000b27157c23 */ /* 0x000fe2000801082c */
[----:B------:R-:W-:Y:S01]  /*9030*/  MUFU.EX2 R20, R20 ;  /* 0x0000001400147308 */ /* 0x000fe20000000800 */
[----:B--2---:R-:W-:Y:S01]  /*9040*/  F2FP.F16.F32.PACK_AB R6, R31, R28 ;  /* 0x0000001c1f06723e */ /* 0x004fe200000000ff */
[----:B------:R-:W-:-:S06]  /*9050*/  FFMA.FTZ R39, R56, UR11, -R35 ;  /* 0x0000000b38277c23 */ /* 0x000fcc0008010823 */
[----:B------:R-:W1:Y:S08]  /*9060*/  MUFU.EX2 R23, R23 ;  /* 0x0000001700177308 */ /* 0x000e700000000800 */
[----:B------:R-:W2:Y:S08]  /*9070*/  MUFU.EX2 R22, R22 ;  /* 0x0000001600167308 */ /* 0x000eb00000000800 */
[----:B------:R-:W-:Y:S01]  /*9080*/  MUFU.EX2 R39, R39 ;  /* 0x0000002700277308 */ /* 0x000fe20000000800 */
[----:B-1----:R-:W-:-:S07]  /*9090*/  F2FP.F16.F32.PACK_AB R5, R23, R20 ;  /* 0x000000141705723e */ /* 0x002fce00000000ff */
[----:B------:R-:W1:Y:S01]  /*90a0*/  MUFU.EX2 R54, R54 ;  /* 0x0000003600367308 */ /* 0x000e620000000800 */
[----:B--2---:R-:W-:-:S07]  /*90b0*/  F2FP.F16.F32.PACK_AB R7, R22, R49 ;  /* 0x000000311607723e */ /* 0x004fce00000000ff */
[C---:B------:R-:W-:Y:S01]  /*90c0*/  HMMA.16816.F32 R80, R4.reuse, R12, R16 ;  /* 0x0000000c0450723c */ /* 0x040fe20000001810 */
[----:B------:R-:W2:Y:S01]  /*90d0*/  LDSM.16.MT88.4 R16, [R132+0x4400] ;  /* 0x004400008410783b */ /* 0x000ea20000004200 */
[----:B------:R-:W-:Y:S04]  /*90e0*/  MUFU.EX2 R41, R41 ;  /* 0x0000002900297308 */ /* 0x000fe80000000800 */
[C---:B------:R-:W-:Y:S01]  /*90f0*/  HMMA.16816.F32 R76, R4.reuse, R14, R76 ;  /* 0x0000000e044c723c */ /* 0x040fe2000000184c */
[----:B------:R-:W4:Y:S03]  /*9100*/  LDSM.16.MT88.4 R12, [R86+0x4400] ;  /* 0x00440000560c783b */ /* 0x000f260000004200 */
[----:B------:R-:W5:Y:S02]  /*9110*/  MUFU.EX2 R50, R50 ;  /* 0x0000003200327308 */ /* 0x000f640000000800 */
[C---:B---3--:R-:W-:Y:S06]  /*9120*/  HMMA.16816.F32 R72, R4.reuse, R8, R72 ;  /* 0x000000080448723c */ /* 0x048fec0000001848 */
[----:B------:R-:W-:Y:S01]  /*9130*/  HMMA.16816.F32 R68, R4, R10, R68 ;  /* 0x0000000a0444723c */ /* 0x000fe20000001844 */
[--C-:B------:R-:W-:Y:S01]  /*9140*/  FFMA.FTZ R8, R46, UR11, -R35.reuse ;  /* 0x0000000b2e087c23 */ /* 0x100fe20008010823 */
[----:B------:R-:W-:Y:S01]  /*9150*/  FFMA.FTZ R46, R48, UR11, -R35 ;  /* 0x0000000b302e7c23 */ /* 0x000fe20008010823 */
[----:B------:R-:W-:Y:S01]  /*9160*/  FADD.FTZ R48, R63, R94 ;  /* 0x0000005e3f307221 */ /* 0x000fe20000010000 */
[----:B------:R-:W-:Y:S03]  /*9170*/  MUFU.EX2 R43, R43 ;  /* 0x0000002b002b7308 */ /* 0x000fe60000000800 */
[----:B------:R-:W-:Y:S01]  /*9180*/  F2FP.F16.F32.PACK_AB R4, R110, R65 ;  /* 0x000000416e04723e */ /* 0x000fe200000000ff */
[----:B------:R-:W-:Y:S01]  /*9190*/  FADD.FTZ R61, R61, R48 ;  /* 0x000000303d3d7221 */ /* 0x000fe20000010000 */
[----:B-1----:R-:W-:-:S02]  /*91a0*/  F2FP.F16.F32.PACK_AB R5, R54, R39 ;  /* 0x000000273605723e */ /* 0x002fc400000000ff */
[----:B------:R-:W-:Y:S01]  /*91b0*/  F2FP.F16.F32.PACK_AB R6, R106, R47 ;  /* 0x0000002f6a06723e */ /* 0x000fe200000000ff */
[----:B------:R1:W-:Y:S01]  /*91c0*/  MUFU.EX2 R45, R8 ;  /* 0x00000008002d7308 */ /* 0x0003e20000000800 */
[----:B-----5:R-:W-:Y:S01]  /*91d0*/  F2FP.F16.F32.PACK_AB R7, R50, R41 ;  /* 0x000000293207723e */ /* 0x020fe200000000ff */
[----:B------:R-:W-:-:S04]  /*91e0*/  FADD.FTZ R0, R0, R61 ;  /* 0x0000003d00007221 */ /* 0x000fc80000010000 */
[----:B------:R-:W-:Y:S01]  /*91f0*/  FADD.FTZ R99, R99, R0 ;  /* 0x0000000063637221 */ /* 0x000fe20000010000 */
[----:B------:R-:W-:Y:S01]  /*9200*/  FFMA.FTZ R0, R36, UR11, -R35 ;  /* 0x0000000b24007c23 */ /* 0x000fe20008010823 */
[----:B------:R-:W3:Y:S01]  /*9210*/  MUFU.EX2 R102, R102 ;  /* 0x0000006600667308 */ /* 0x000ee20000000800 */
[----:B------:R-:W-:Y:S01]  /*9220*/  FADD.FTZ R36, R114, R93 ;  /* 0x0000005d72247221 */ /* 0x000fe20000010000 */
[----:B------:R-:W-:Y:S01]  /*9230*/  FADD.FTZ R92, R92, R99 ;  /* 0x000000635c5c7221 */ /* 0x000fe20000010000 */
[C---:B--2---:R-:W-:Y:S02]  /*9240*/  HMMA.16816.F32 R80, R4.reuse, R16, R80 ;  /* 0x000000100450723c */ /* 0x044fe40000001850 */
[----:B------:R-:W-:Y:S01]  /*9250*/  FADD.FTZ R36, R97, R36 ;  /* 0x0000002461247221 */ /* 0x000fe20000010000 */
[----:B------:R-:W-:Y:S02]  /*9260*/  FADD.FTZ R87, R87, R92 ;  /* 0x0000005c57577221 */ /* 0x000fe40000010000 */
[----:B------:R-:W-:Y:S01]  /*9270*/  MUFU.EX2 R27, R27 ;  /* 0x0000001b001b7308 */ /* 0x000fe20000000800 */
[----:B-1----:R-:W1:Y:S01]  /*9280*/  LDSM.16.MT88.4 R8, [R132+0x4800] ;  /* 0x004800008408783b */ /* 0x002e620000004200 */
[----:B------:R-:W-:Y:S01]  /*9290*/  HMMA.16816.F32 R76, R4, R18, R76 ;  /* 0x00000012044c723c */ /* 0x000fe2000000184c */
[----:B------:R-:W-:-:S02]  /*92a0*/  FADD.FTZ R62, R62, R87 ;  /* 0x000000573e3e7221 */ /* 0x000fc40000010000 */
[----:B------:R-:W2:Y:S02]  /*92b0*/  LDSM.16.MT88.4 R16, [R86+0x4800] ;  /* 0x004800005610783b */ /* 0x000ea40000004200 */
[----:B------:R-:W-:Y:S01]  /*92c0*/  FADD.FTZ R55, R109, R62 ;  /* 0x0000003e6d377221 */ /* 0x000fe20000010000 */
[----:B------:R-:W5:Y:S01]  /*92d0*/  MUFU.EX2 R30, R30 ;  /* 0x0000001e001e7308 */ /* 0x000f620000000800 */
[----:B----4-:R-:W-:Y:S02]  /*92e0*/  HMMA.16816.F32 R72, R4, R12, R72 ;  /* 0x0000000c0448723c */ /* 0x010fe40000001848 */
[----:B------:R-:W-:-:S04]  /*92f0*/  FADD.FTZ R55, R108, R55 ;  /* 0x000000376c377221 */ /* 0x000fc80000010000 */
[----:B------:R-:W-:Y:S01]  /*9300*/  HMMA.16816.F32 R68, R4, R14, R68 ;  /* 0x0000000e0444723c */ /* 0x000fe20000001844 */
[----:B------:R-:W4:Y:S01]  /*9310*/  MUFU.EX2 R46, R46 ;  /* 0x0000002e002e7308 */ /* 0x000f220000000800 */
[----:B------:R-:W2:Y:S01]  /*9320*/  LDSM.16.MT88.4 R12, [R132+0x4c00] ;  /* 0x004c0000840c783b */ /* 0x000ea20000004200 */
[----:B------:R-:W-:-:S04]  /*9330*/  FADD.FTZ R104, R104, R55 ;  /* 0x0000003768687221 */ /* 0x000fc80000010000 */
[----:B---3--:R-:W-:Y:S01]  /*9340*/  F2FP.F16.F32.PACK_AB R4, R102, R43 ;  /* 0x0000002b6604723e */ /* 0x008fe200000000ff */
[----:B------:R-:W-:Y:S01]  /*9350*/  FADD.FTZ R105, R105, R104 ;  /* 0x0000006869697221 */ /* 0x000fe20000010000 */
[----:B------:R-:W-:Y:S01]  /*9360*/  MUFU.EX2 R42, R42 ;  /* 0x0000002a002a7308 */ /* 0x000fe20000000800 */
[----:B-----5:R-:W-:-:S07]  /*9370*/  F2FP.F16.F32.PACK_AB R6, R30, R27 ;  /* 0x0000001b1e06723e */ /* 0x020fce00000000ff */
[----:B------:R-:W3:Y:S01]  /*9380*/  MUFU.EX2 R37, R40 ;  /* 0x0000002800257308 */ /* 0x000ee20000000800 */
[----:B----4-:R-:W-:-:S07]  /*9390*/  F2FP.F16.F32.PACK_AB R5, R46, R45 ;  /* 0x0000002d2e05723e */ /* 0x010fce00000000ff */
[----:B------:R-:W-:Y:S08]  /*93a0*/  MUFU.EX2 R24, R24 ;  /* 0x0000001800187308 */ /* 0x000ff00000000800 */
[----:B------:R-:W4:Y:S01]  /*93b0*/  MUFU.EX2 R21, R21 ;  /* 0x0000001500157308 */ /* 0x000f220000000800 */
[----:B---3--:R-:W-:-:S07]  /*93c0*/  F2FP.F16.F32.PACK_AB R7, R37, R42 ;  /* 0x0000002a2507723e */ /* 0x008fce00000000ff */
[C---:B-1----:R-:W-:Y:S01]  /*93d0*/  HMMA.16816.F32 R80, R4.reuse, R8, R80 ;  /* 0x000000080450723c */ /* 0x042fe20000001850 */
[----:B------:R-:W1:Y:S05]  /*93e0*/  MUFU.EX2 R51, R51 ;  /* 0x0000003300337308 */ /* 0x000e6a0000000800 */
[C---:B------:R-:W-:Y:S01]  /*93f0*/  HMMA.16816.F32 R76, R4.reuse, R10, R76 ;  /* 0x0000000a044c723c */ /* 0x040fe2000000184c */
[----:B------:R-:W-:Y:S01]  /*9400*/  FADD.FTZ R9, R29, R36 ;  /* 0x000000241d097221 */ /* 0x000fe20000010000 */
[----:B------:R-:W-:Y:S01]  /*9410*/  FADD.FTZ R36, R20, R105 ;  /* 0x0000006914247221 */ /* 0x000fe20000010000 */
[----:B------:R-:W-:Y:S02]  /*9420*/  MUFU.EX2 R0, R0 ;  /* 0x0000000000007308 */ /* 0x000fe40000000800 */
[----:B------:R-:W-:Y:S01]  /*9430*/  FADD.FTZ R112, R112, R9 ;  /* 0x0000000970707221 */ /* 0x000fe20000010000 */
[----:B------:R-:W-:Y:S01]  /*9440*/  FADD.FTZ R36, R23, R36 ;  /* 0x0000002417247221 */ /* 0x000fe20000010000 */
[----:B------:R-:W3:Y:S01]  /*9450*/  LDSM.16.MT88.4 R8, [R86+0x4c00] ;  /* 0x004c00005608783b */ /* 0x000ee20000004200 */
[C---:B--2---:R-:W-:Y:S01]  /*9460*/  HMMA.16816.F32 R72, R4.reuse, R16, R72 ;  /* 0x000000100448723c */ /* 0x044fe20000001848 */
[----:B------:R-:W-:Y:S01]  /*9470*/  FADD.FTZ R25, R25, R112 ;  /* 0x0000007019197221 */ /* 0x000fe20000010000 */
[----:B------:R-:W-:Y:S01]  /*9480*/  FADD.FTZ R49, R49, R36 ;  /* 0x0000002431317221 */ /* 0x000fe20000010000 */
[----:B------:R-:W2:Y:S02]  /*9490*/  MUFU.EX2 R53, R53 ;  /* 0x0000003500357308 */ /* 0x000ea40000000800 */
[----:B------:R-:W-:Y:S01]  /*94a0*/  FADD.FTZ R25, R26, R25 ;  /* 0x000000191a197221 */ /* 0x000fe20000010000 */
[----:B------:R-:W-:Y:S01]  /*94b0*/  FADD.FTZ R22, R22, R49 ;  /* 0x0000003116167221 */ /* 0x000fe20000010000 */
[----:B------:R-:W-:Y:S02]  /*94c0*/  HMMA.16816.F32 R68, R4, R18, R68 ;  /* 0x000000120444723c */ /* 0x000fe40000001844 */
[----:B------:R-:W-:Y:S01]  /*94d0*/  FADD.FTZ R16, R28, R25 ;  /* 0x000000191c107221 */ /* 0x000fe20000010000 */
[----:B------:R-:W-:Y:S01]  /*94e0*/  FADD.FTZ R39, R39, R22 ;  /* 0x0000001627277221 */ /* 0x000fe20000010000 */
[----:B------:R-:W-:Y:S02]  /*94f0*/  MUFU.EX2 R29, R34 ;  /* 0x00000022001d7308 */ /* 0x000fe40000000800 */
[----:B------:R-:W-:Y:S01]  /*9500*/  FADD.FTZ R16, R31, R16 ;  /* 0x000000101f107221 */ /* 0x000fe20000010000 */
[----:B------:R-:W-:Y:S01]  /*9510*/  FADD.FTZ R54, R54, R39 ;  /* 0x0000002736367221 */ /* 0x000fe20000010000 */
[----:B----4-:R-:W-:-:S02]  /*9520*/  F2FP.F16.F32.PACK_AB R4, R21, R24 ;  /* 0x000000181504723e */ /* 0x010fc400000000ff */
[----:B------:R-:W-:Y:S01]  /*9530*/  FADD.FTZ R65, R65, R16 ;  /* 0x0000001041417221 */ /* 0x000fe20000010000 */
[----:B-1----:R-:W-:Y:S01]  /*9540*/  F2FP.F16.F32.PACK_AB R6, R51, R2 ;  /* 0x000000023306723e */ /* 0x002fe200000000ff */
        /* <DEDUP_REMOVED lines=10> */
[C---:B------:R-:W-:Y:S06]  /*95f0*/  HMMA.16816.F32 R80, R4.reuse, R12, R80 ;  /* 0x0000000c0450723c */ /* 0x040fec0000001850 */
[----:B---3--:R-:W-:Y:S01]  /*9600*/  HMMA.16816.F32 R72, R4, R8, R72 ;  /* 0x000000080448723c */ /* 0x008fe20000001848 */
[----:B------:R-:W-:-:S04]  /*9610*/  FADD.FTZ R13, R45, R50 ;  /* 0x000000322d0d7221 */ /* 0x000fc80000010000 */
[----:B------:R-:W-:Y:S01]  /*9620*/  FADD.FTZ R13, R46, R13 ;  /* 0x0000000d2e0d7221 */ /* 0x000fe20000010000 */
[C---:B------:R-:W-:Y:S01]  /*9630*/  HMMA.16816.F32 R76, R4.reuse, R14, R76 ;  /* 0x0000000e044c723c */ /* 0x040fe2000000184c */
[----:B------:R-:W-:Y:S02]  /*9640*/  FADD.FTZ R9, R27, R102 ;  /* 0x000000661b097221 */ /* 0x000fe40000010000 */
[----:B------:R-:W-:Y:S02]  /*9650*/  FADD.FTZ R42, R42, R13 ;  /* 0x0000000d2a2a7221 */ /* 0x000fe40000010000 */
[----:B------:R-:W-:Y:S01]  /*9660*/  FADD.FTZ R9, R30, R9 ;  /* 0x000000091e097221 */ /* 0x000fe20000010000 */
[----:B------:R-:W-:Y:S01]  /*9670*/  HMMA.16816.F32 R68, R4, R10, R68 ;  /* 0x0000000a0444723c */ /* 0x000fe20000001844 */
[----:B------:R-:W-:Y:S02]  /*9680*/  FADD.FTZ R37, R37, R42 ;  /* 0x0000002a25257221 */ /* 0x000fe40000010000 */
[----:B------:R-:W-:-:S02]  /*9690*/  FADD.FTZ R24, R24, R9 ;  /* 0x0000000918187221 */ /* 0x000fc40000010000 */
[----:B------:R-:W-:Y:S02]  /*96a0*/  FADD.FTZ R0, R0, R37 ;  /* 0x0000002500007221 */ /* 0x000fe40000010000 */
[----:B------:R-:W-:Y:S02]  /*96b0*/  FADD.FTZ R21, R21, R24 ;  /* 0x0000001815157221 */ /* 0x000fe40000010000 */
[----:B------:R-:W-:Y:S02]  /*96c0*/  FADD.FTZ R0, R53, R0 ;  /* 0x0000000035007221 */ /* 0x000fe40000010000 */
[----:B------:R-:W-:Y:S02]  /*96d0*/  FADD.FTZ R2, R2, R21 ;  /* 0x0000001502027221 */ /* 0x000fe40000010000 */
[----:B------:R-:W-:Y:S01]  /*96e0*/  FADD.FTZ R29, R29, R0 ;  /* 0x000000001d1d7221 */ /* 0x000fe20000010000 */
[----:B------:R-:W-:Y:S01]  /*96f0*/  MOV R0, R3 ;  /* 0x0000000300007202 */ /* 0x000fe20000000f00 */
[----:B------:R-:W-:Y:S01]  /*9700*/  FADD.FTZ R154, R51, R2 ;  /* 0x00000002339a7221 */ /* 0x000fe20000010000 */
[----:B------:R-:W-:Y:S01]  /*9710*/  MOV R2, R32 ;  /* 0x0000002000027202 */ /* 0x000fe20000000f00 */
[----:B------:R-:W-:-:S07]  /*9720*/  FADD.FTZ R155, R20, R29 ;  /* 0x0000001d149b7221 */ /* 0x000fce0000010000 */
.L_x_3697:
[----:B------:R-:W-:-:S13]  /*9730*/  ISETP.GE.AND P0, PT, R142, 0x1, PT ;  /* 0x000000018e00780c */ /* 0x000fda0003f06270 */
[----:B------:R-:W-:Y:S05]  /*9740*/  @!P0 BRA `(.L_x_3705) ;  /* 0x0000003000508947 */ /* 0x000fea0003800000 */
[----:B------:R-:W-:Y:S01]  /*9750*/  IMAD.U32 R151, R96, -0x80, RZ ;  /* 0xffffff8060977824 */ /* 0x000fe200078e00ff */
[----:B------:R-:W-:Y:S01]  /*9760*/  MOV R85, R0 ;  /* 0x0000000000557202 */ /* 0x000fe20000000f00 */
[----:B------:R-:W-:Y:S01]  /*9770*/  IMAD.MOV.U32 R87, RZ, RZ, R2 ;  /* 0x000000ffff577224 */ /* 0x000fe200078e0002 */
[----:B------:R-:W-:Y:S01]  /*9780*/  ULDC UR6, c[0x0][0x2d0] ;  /* 0x0000b40000067ab9 */ /* 0x000fe20000000800 */
[----:B------:R-:W-:Y:S01]  /*9790*/  ULDC UR5, c[0x0][0x39c] ;  /* 0x0000e70000057ab9 */ /* 0x000fe20000000800 */
[----:B------:R-:W-:Y:S01]  /*97a0*/  SHF.R.S32.HI R150, RZ, 0x1f, R151 ;  /* 0x0000001fff967819 */ /* 0x000fe20000011497 */
[----:B------:R-:W-:-:S06]  /*97b0*/  ULDC UR4, c[0x0][0x2ec] ;  /* 0x0000bb0000047ab9 */ /* 0x000fcc0000000800 */
.L_x_3709:
        /* <DEDUP_REMOVED lines=10> */
[----:B------:R-:W-:Y:S02]  /*9860*/  IABS R6, R11 ;  /* 0x0000000b00067213 */ /* 0x000fe40000000000 */
[-C--:B---3--:R-:W-:Y:S04]  /*9870*/  IABS R2, R0.reuse ;  /* 0x0000000000027213 */ /* 0x088fe80000000000 */
[----:B------:R-:W3:Y:S10]  /*9880*/  I2F.RP R7, R2 ;  /* 0x0000000200077306 */ /* 0x000ef40000209400 */
[----:B---3--:R-:W3:Y:S02]  /*9890*/  MUFU.RCP R3, R7 ;  /* 0x0000000700037308 */ /* 0x008ee40000001000 */
[----:B---3--:R-:W-:Y:S02]  /*98a0*/  VIADD R8, R3, 0xffffffe ;  /* 0x0ffffffe03087836 */ /* 0x008fe40000000000 */
[C---:B------:R-:W-:Y:S01]  /*98b0*/  VIADD R3, R11.reuse, 0xffffff80 ;  /* 0xffffff800b037836 */ /* 0x040fe20000000000 */
[-C--:B------:R-:W-:Y:S05]  /*98c0*/  LOP3.LUT R11, R11, R0.reuse, RZ, 0x3c, !PT ;  /* 0x000000000b0b7212 */ /* 0x080fea00078e3cff */
[----:B------:R-:W3:Y:S01]  /*98d0*/  F2I.FTZ.U32.TRUNC.NTZ R9, R8 ;  /* 0x0000000800097305 */ /* 0x000ee2000021f000 */
[----:B------:R-:W-:Y:S02]  /*98e0*/  IABS R4, R3 ;  /* 0x0000000300047213 */ /* 0x000fe40000000000 */
[----:B------:R-:W-:Y:S04]  /*98f0*/  LOP3.LUT R3, R3, R0, RZ, 0x3c, !PT ;  /* 0x0000000003037212 */ /* 0x000fe800078e3cff */
        /* <DEDUP_REMOVED lines=20> */
[----:B------:R-:W3:Y:S01]  /*9a40*/  LDC.64 R4, c[0x0][0x250] ;  /* 0x00009400ff047b82 */ /* 0x000ee20000000a00 */
        /* <DEDUP_REMOVED lines=18> */
[-C--:B---3--:R-:W-:Y:S02]  /*9b70*/  IMAD R0, R11, R4.reuse, RZ ;  /* 0x000000040b007224 */ /* 0x088fe400078e02ff */
[C---:B------:R-:W-:Y:S04]  /*9b80*/  IMAD.WIDE.U32 R10, R9.reuse, R4, RZ ;  /* 0x00000004090a7225 */ /* 0x040fe800078e00ff */
[----:B------:R-:W-:Y:S04]  /*9b90*/  IMAD R0, R9, R5, R0 ;  /* 0x0000000509007224 */ /* 0x000fe800078e0200 */
[----:B------:R-:W-:Y:S01]  /*9ba0*/  IMAD.IADD R11, R11, 0x1, R0 ;  /* 0x000000010b0b7824 */ /* 0x000fe200078e0200 */
[----:B----4-:R-:W-:Y:S04]  /*9bb0*/  IADD3 R6, -R7, R6, RZ ;  /* 0x0000000607067210 */ /* 0x010fe80007ffe1ff */
[----:B------:R-:W-:Y:S01]  /*9bc0*/  SHF.R.S32.HI R5, RZ, 0x1f, R6 ;  /* 0x0000001fff057819 */ /* 0x000fe20000011406 */
[CC--:B-----5:R-:W-:Y:S04]  /*9bd0*/  IMAD.WIDE.U32 R10, R6.reuse, R2.reuse, R10 ;  /* 0x00000002060a7225 */ /* 0x0e0fe800078e000a */
[----:B------:R-:W-:Y:S04]  /*9be0*/  IMAD R5, R5, R2, RZ ;  /* 0x0000000205057224 */ /* 0x000fe800078e02ff */
[----:B------:R-:W-:Y:S05]  /*9bf0*/  IMAD R5, R6, R3, R5 ;  /* 0x0000000306057224 */ /* 0x000fea00078e0205 */
[----:B------:R-:W-:Y:S07]  /*9c00*/  IADD3 R11, R11, R5, RZ ;  /* 0x000000050b0b7210 */ /* 0x000fee0007ffe0ff */
.L_x_3706:
[----:B------:R-:W-:Y:S01]  /*9c10*/  @P0 STS.64 [R143+0x3008], RZ ;  /* 0x003008ff8f000388 */ /* 0x000fe20000000a00 */
[----:B--2---:R-:W-:Y:S01]  /*9c20*/  @!P0 IMAD R159, R159, 0x60, RZ ;  /* 0x000000609f9f8824 */ /* 0x004fe200078e02ff */
[----:B-1----:R-:W-:Y:S01]  /*9c30*/  @!P0 LEA R0, P2, R160, R10, 0x6 ;  /* 0x0000000aa0008211 */ /* 0x002fe200078430ff */
[----:B------:R-:W-:Y:S01]  /*9c40*/  @!P0 IMAD.WIDE.U32 R164, R158, 0x60, R10 ;  /* 0x000000609ea48825 */ /* 0x000fe200078e000a */
[----:B------:R-:W-:Y:S02]  /*9c50*/  LEA R158, P4, R10, R156, 0x1 ;  /* 0x0000009c0a9e7211 */ /* 0x000fe400078808ff */
[----:B------:R-:W-:Y:S01]  /*9c60*/  @P0 STS [R143+0x3000], RZ ;  /* 0x003000ff8f000388 */ /* 0x000fe20000000800 */
[----:B------:R-:W-:Y:S02]  /*9c70*/  @!P0 IADD3 R2, P1, R140, R10, RZ ;  /* 0x0000000a8c028210 */ /* 0x000fe40007f3e0ff */
[----:B------:R-:W-:Y:S01]  /*9c80*/  @!P0 IADD3 R162, R159, R165, RZ ;  /* 0x000000a59fa28210 */ /* 0x000fe20007ffe0ff */
[----:B------:R-:W-:Y:S01]  /*9c90*/  @P0 STS [R143+0x3004], RZ ;  /* 0x003004ff8f000388 */ /* 0x000fe20000000800 */
[----:B------:R-:W-:Y:S02]  /*9ca0*/  LEA.HI.X R159, R10, R157, R11, 0x1, P4 ;  /* 0x0000009d0a9f7211 */ /* 0x000fe400020f0c0b */
[-C--:B------:R-:W-:Y:S02]  /*9cb0*/  @!P0 LEA R114, P3, R2, R156.reuse, 0x1 ;  /* 0x0000009c02728211 */ /* 0x080fe400078608ff */
[-C--:B------:R-:W-:Y:S01]  /*9cc0*/  @!P0 LEA.HI.X R161, R160, R11.reuse, R161, 0x6, P2 ;  /* 0x0000000ba0a18211 */ /* 0x080fe200010f34a1 */
[----:B------:R-:W-:Y:S01]  /*9cd0*/  @!PT LDS RZ, [RZ] ;  /* 0x00000000fffff984 */ /* 0x000fe20000000800 */
[----:B------:R-:W-:Y:S01]  /*9ce0*/  @!PT LDS RZ, [RZ] ;  /* 0x00000000fffff984 */ /* 0x000fe20000000800 */
[----:B------:R-:W-:Y:S01]  /*9cf0*/  @!PT LDS RZ, [RZ] ;  /* 0x00000000fffff984 */ /* 0x000fe20000000800 */
[----:B------:R-:W-:Y:S01]  /*9d00*/  @!P0 LDGSTS.E.BYPASS.LTC128B.128 [R143+0x3000], desc[UR12][R158.64] ;  /* 0x030000009e8f8fae */ /* 0x000fe2000b901d4c */
[CC--:B------:R-:W-:Y:S02]  /*9d10*/  @!P0 LEA R122, P2, R0.reuse, R156.reuse, 0x1 ;  /* 0x0000009c007a8211 */ /* 0x0c0fe400078408ff */
[----:B------:R-:W-:Y:S02]  /*9d20*/  @!P0 IADD3.X R160, R139, R11, RZ, P1, !PT ;  /* 0x0000000b8ba08210 */ /* 0x000fe40000ffe4ff */
[-C--:B------:R-:W-:Y:S02]  /*9d30*/  @!P0 LEA.HI.X R123, R0, R157.reuse, R161, 0x1, P2 ;  /* 0x0000009d007b8211 */ /* 0x080fe400010f0ca1 */
[-C--:B------:R-:W-:Y:S01]  /*9d40*/  @!P0 LEA.HI.X R115, R2, R157.reuse, R160, 0x1, P3 ;  /* 0x0000009d02738211 */ /* 0x080fe200018f0ca0 */
[----:B------:R-:W-:Y:S01]  /*9d50*/  @P0 STS.128 [R143+0x3800], RZ ;  /* 0x003800ff8f000388 */ /* 0x000fe20000000c00 */
[C---:B------:R-:W-:Y:S04]  /*9d60*/  @!P0 LEA R156, P1, R164.reuse, R156, 0x1 ;  /* 0x0000009ca49c8211 */ /* 0x040fe800078208ff */
[----:B------:R-:W-:Y:S02]  /*9d70*/  @!P0 LEA.HI.X R157, R164, R157, R162, 0x1, P1 ;  /* 0x0000009da49d8211 */ /* 0x000fe400008f0ca2 */
[----:B------:R-:W-:Y:S01]  /*9d80*/  ISETP.GE.AND P1, PT, R142, 0x2, PT ;  /* 0x000000028e00780c */ /* 0x000fe20003f26270 */
        /* <DEDUP_REMOVED lines=16> */
[----:B------:R-:W4:Y:S08]  /*9e90*/  LDSM.16.M88.4 R92, [R134+0x1000] ;  /* 0x00100000865c783b */ /* 0x000f300000000200 */
[----:B------:R-:W5:Y:S08]  /*9ea0*/  LDSM.16.M88.4 R96, [R134+0x1400] ;  /* 0x001400008660783b */ /* 0x000f700000000200 */
[----:B------:R-:W3:Y:S08]  /*9eb0*/  LDSM.16.M88.4 R100, [R134+0x1800] ;  /* 0x001800008664783b */ /* 0x000ef00000000200 */
[----:B------:R-:W3:Y:S08]  /*9ec0*/  LDSM.16.M88.4 R104, [R134+0x1c00] ;  /* 0x001c00008668783b */ /* 0x000ef00000000200 */
[----:B------:R-:W3:Y:S08]  /*9ed0*/  LDSM.16.M88.4 R108, [R134+0x2000] ;  /* 0x00200000866c783b */ /* 0x000ef00000000200 */
[----:B-1----:R-:W1:Y:S08]  /*9ee0*/  LDSM.16.M88.4 R112, [R134+0x2400] ;  /* 0x002400008670783b */ /* 0x002e700000000200 */
[----:B------:R-:W1:Y:S08]  /*9ef0*/  LDSM.16.M88.4 R116, [R134+0x2800] ;  /* 0x002800008674783b */ /* 0x000e700000000200 */
[----:B--2---:R-:W2:Y:S08]  /*9f00*/  LDSM.16.M88.4 R120, [R134+0x2c00] ;  /* 0x002c00008678783b */ /* 0x004eb00000000200 */
[----:B------:R-:W-:Y:S08]  /*9f10*/  LDSM.16.M88.4 R124, [R135] ;  /* 0x00000000877c783b */ /* 0x000ff00000000200 */
[----:B------:R-:W2:Y:S01]  /*9f20*/  LDSM.16.M88.4 R128, [R133] ;  /* 0x000000008580783b */ /* 0x000ea20000000200 */
[C---:B----4-:R-:W-:Y:S06]  /*9f30*/  HMMA.16816.F32 R4, R88.reuse, R92, RZ ;  /* 0x0000005c5804723c */ /* 0x050fec00000018ff */
[C---:B------:R-:W-:Y:S01]  /*9f40*/  HMMA.16816.F32 R8, R88.reuse, R94, RZ ;  /* 0x0000005e5808723c */ /* 0x040fe200000018ff */
[----:B------:R-:W-:Y:S05]  /*9f50*/  LDSM.16.M88.4 R92, [R133+0x800] ;  /* 0x00080000855c783b */ /* 0x000fea0000000200 */
[C---:B-----5:R-:W-:Y:S06]  /*9f60*/  HMMA.16816.F32 R12, R88.reuse, R96, RZ ;  /* 0x00000060580c723c */ /* 0x060fec00000018ff */
[C---:B------:R-:W-:Y:S06]  /*9f70*/  HMMA.16816.F32 R16, R88.reuse, R98, RZ ;  /* 0x000000625810723c */ /* 0x040fec00000018ff */
[C---:B---3--:R-:W-:Y:S06]  /*9f80*/  HMMA.16816.F32 R20, R88.reuse, R100, RZ ;  /* 0x000000645814723c */ /* 0x048fec00000018ff */
        /* <DEDUP_REMOVED lines=9> */
[C---:B--2---:R-:W-:Y:S06]  /*a020*/  HMMA.16816.F32 R60, R88.reuse, R120, RZ ;  /* 0x00000078583c723c */ /* 0x044fec00000018ff */
        /* <DEDUP_REMOVED lines=12> */
[----:B------:R1:W4:Y:S01]  /*a0f0*/  MUFU.TANH R110, R156 ;  /* 0x0000009c006e7308 */ /* 0x0003220000002400 */
[C---:B------:R-:W-:Y:S01]  /*a100*/  HMMA.16816.F32 R16, R124.reuse, R90, R16 ;  /* 0x0000005a7c10723c */ /* 0x040fe20000001810 */
[----:B------:R-:W5:Y:S08]  /*a110*/  LDSM.16.M88.4 R88, [R133+0xc00] ;  /* 0x000c00008558783b */ /* 0x000f700000000200 */
[----:B------:R3:W3:Y:S02]  /*a120*/  MUFU.TANH R103, R2 ;  /* 0x0000000200677308 */ /* 0x0006e40000002400 */
[----:B--2---:R-:W-:Y:S01]  /*a130*/  FMUL.FTZ R0, R11, UR5 ;  /* 0x000000050b007c20 */ /* 0x004fe20008410000 */
[C---:B------:R-:W-:Y:S07]  /*a140*/  HMMA.16816.F32 R20, R124.reuse, R92, R20 ;  /* 0x0000005c7c14723c */ /* 0x040fee0000001814 */
[----:B------:R2:W2:Y:S01]  /*a150*/  MUFU.TANH R121, R0 ;  /* 0x0000000000797308 */ /* 0x0004a20000002400 */
[C---:B------:R-:W-:Y:S01]  /*a160*/  HMMA.16816.F32 R24, R124.reuse, R94, R24 ;  /* 0x0000005e7c18723c */ /* 0x040fe20000001818 */
[----:B------:R-:W4:Y:S02]  /*a170*/  LDSM.16.M88.4 R92, [R133+0x1000] ;  /* 0x00100000855c783b */ /* 0x000f240000000200 */
[----:B-1----:R-:W-:Y:S01]  /*a180*/  FMUL.FTZ R156, R10, UR5 ;  /* 0x000000050a9c7c20 */ /* 0x002fe20008410000 */
[----:B------:R-:W-:Y:S05]  /*a190*/  FMUL.FTZ R162, R13, UR5 ;  /* 0x000000050da27c20 */ /* 0x000fea0008410000 */
[----:B------:R1:W1:Y:S02]  /*a1a0*/  MUFU.TANH R130, R160 ;  /* 0x000000a000827308 */ /* 0x0002640000002400 */
[----:B------:R-:W-:Y:S01]  /*a1b0*/  FMUL.FTZ R161, R14, UR5 ;  /* 0x000000050ea17c20 */ /* 0x000fe20008410000 */
[----:B------:R-:W-:Y:S01]  /*a1c0*/  FMUL.FTZ R163, R12, UR5 ;  /* 0x000000050ca37c20 */ /* 0x000fe20008410000 */
[----:B---3--:R-:W-:Y:S06]  /*a1d0*/  FMUL.FTZ R2, R16, UR5 ;  /* 0x0000000510027c20 */ /* 0x008fec0008410000 */
[----:B------:R3:W3:Y:S01]  /*a1e0*/  MUFU.TANH R114, R157 ;  /* 0x0000009d00727308 */ /* 0x0006e20000002400 */
[----:B--2---:R-:W-:Y:S09]  /*a1f0*/  FMUL.FTZ R0, R19, UR5 ;  /* 0x0000000513007c20 */ /* 0x004ff20008410000 */
[----:B------:R2:W2:Y:S01]  /*a200*/  MUFU.TANH R109, R156 ;  /* 0x0000009c006d7308 */ /* 0x0004a20000002400 */
[----:B-1----:R-:W-:Y:S01]  /*a210*/  FMUL.FTZ R160, R15, UR5 ;  /* 0x000000050fa07c20 */ /* 0x002fe20008410000 */
[C---:B-----5:R-:W-:Y:S08]  /*a220*/  HMMA.16816.F32 R28, R124.reuse, R88, R28 ;  /* 0x000000587c1c723c */ /* 0x060ff0000000181c */
[----:B------:R1:W1:Y:S03]  /*a230*/  MUFU.TANH R96, R2 ;  /* 0x0000000200607308 */ /* 0x0002660000002400 */
[----:B---3--:R-:W-:Y:S01]  /*a240*/  FMUL.FTZ R157, R9, UR5 ;  /* 0x00000005099d7c20 */ /* 0x008fe20008410000 */
[C---:B------:R-:W-:Y:S01]  /*a250*/  HMMA.16816.F32 R32, R124.reuse, R90, R32 ;  /* 0x0000005a7c20723c */ /* 0x040fe20000001820 */
[----:B------:R-:W3:Y:S05]  /*a260*/  LDSM.16.M88.4 R88, [R133+0x1400] ;  /* 0x001400008558783b */ /* 0x000eea0000000200 */
[----:B------:R5:W3:Y:S01]  /*a270*/  MUFU.TANH R13, R0 ;  /* 0x00000000000d7308 */ /* 0x000ae20000002400 */
[----:B--2---:R-:W-:Y:S01]  /*a280*/  FMUL.FTZ R156, R18, UR5 ;  /* 0x00000005129c7c20 */ /* 0x004fe20008410000 */
[C---:B----4-:R-:W-:Y:S08]  /*a290*/  HMMA.16816.F32 R36, R124.reuse, R92, R36 ;  /* 0x0000005c7c24723c */ /* 0x050ff00000001824 */
[----:B------:R2:W4:Y:S01]  /*a2a0*/  MUFU.TANH R10, R162 ;  /* 0x000000a2000a7308 */ /* 0x0005220000002400 */
[C---:B------:R-:W-:Y:S01]  /*a2b0*/  HMMA.16816.F32 R40, R124.reuse, R94, R40 ;  /* 0x0000005e7c28723c */ /* 0x040fe20000001828 */
[----:B------:R-:W4:Y:S02]  /*a2c0*/  LDSM.16.M88.4 R92, [R133+0x1800] ;  /* 0x00180000855c783b */ /* 0x000f240000000200 */
[----:B-1----:R-:W-:Y:S06]  /*a2d0*/  FMUL.FTZ R2, R22, UR5 ;  /* 0x0000000516027c20 */ /* 0x002fec0008410000 */
[----:B------:R1:W1:Y:S02]  /*a2e0*/  MUFU.TANH R9, R161 ;  /* 0x000000a100097308 */ /* 0x0002640000002400 */
[----:B-----5:R-:W-:Y:S08]  /*a2f0*/  FMUL.FTZ R0, R25, UR5 ;  /* 0x0000000519007c20 */ /* 0x020ff00008410000 */
[----:B------:R5:W4:Y:S01]  /*a300*/  MUFU.TANH R11, R160 ;  /* 0x000000a0000b7308 */ /* 0x000b220000002400 */
[----:B--2---:R-:W-:Y:S09]  /*a310*/  FMUL.FTZ R162, R20, UR5 ;  /* 0x0000000514a27c20 */ /* 0x004ff20008410000 */
[----:B------:R2:W2:Y:S01]  /*a320*/  MUFU.TANH R107, R157 ;  /* 0x0000009d006b7308 */ /* 0x0004a20000002400 */
[----:B-1----:R-:W-:Y:S01]  /*a330*/  FMUL.FTZ R161, R21, UR5 ;  /* 0x0000000515a17c20 */ /* 0x002fe20008410000 */
[C---:B---3--:R-:W-:Y:S08]  /*a340*/  HMMA.16816.F32 R44, R124.reuse, R88, R44 ;  /* 0x000000587c2c723c */ /* 0x048ff0000000182c */
[----:B------:R1:W3:Y:S03]  /*a350*/  MUFU.TANH R15, R156 ;  /* 0x0000009c000f7308 */ /* 0x0002e60000002400 */
[----:B-----5:R-:W-:Y:S01]  /*a360*/  FMUL.FTZ R160, R23, UR5 ;  /* 0x0000000517a07c20 */ /* 0x020fe20008410000 */
[C---:B------:R-:W-:Y:S01]  /*a370*/  HMMA.16816.F32 R48, R124.reuse, R90, R48 ;  /* 0x0000005a7c30723c */ /* 0x040fe20000001830 */
[----:B------:R-:W5:Y:S01]  /*a380*/  LDSM.16.M88.4 R88, [R133+0x1c00] ;  /* 0x001c00008558783b */ /* 0x000f620000000200 */
[----:B------:R-:W-:Y:S04]  /*a390*/  DEPBAR.LE SB0, 0x0 ;  /* 0x000080000000791a */ /* 0x000fe80000000000 */
[----:B------:R3:W3:Y:S01]  /*a3a0*/  MUFU.TANH R128, R2 ;  /* 0x0000000200807308 */ /* 0x0006e20000002400 */
[C---:B----4-:R-:W-:Y:S05]  /*a3b0*/  HMMA.16816.F32 R52, R124.reuse, R92, R52 ;  /* 0x0000005c7c34723c */ /* 0x050fea0000001834 */
[----:B--2---:R-:W-:Y:S04]  /*a3c0*/  FMUL.FTZ R157, R17, UR5 ;  /* 0x00000005119d7c20 */ /* 0x004fe80008410000 */
[----:B------:R2:W4:Y:S01]  /*a3d0*/  MUFU.TANH R16, R0 ;  /* 0x0000000000107308 */ /* 0x0005220000002400 */
[----:B------:R-:W-:Y:S01]  /*a3e0*/  BAR.SYNC.DEFER_BLOCKING 0x0 ;  /* 0x0000000000007b1d */ /* 0x000fe20000010000 */
[C---:B------:R-:W-:Y:S03]  /*a3f0*/  HMMA.16816.F32 R56, R124.reuse, R94, R56 ;  /* 0x0000005e7c38723c */ /* 0x040fe60000001838 */
[----:B-1----:R-:W-:Y:S05]  /*a400*/  FMUL.FTZ R156, R26, UR5 ;  /* 0x000000051a9c7c20 */ /* 0x002fea0008410000 */
[----:B------:R1:W1:Y:S03]  /*a410*/  MUFU.TANH R12, R162 ;  /* 0x000000a2000c7308 */ /* 0x0002660000002400 */
[----:B---3--:R-:W-:Y:S07]  /*a420*/  FMUL.FTZ R2, R27, UR5 ;  /* 0x000000051b027c20 */ /* 0x008fee0008410000 */
[----:B------:R3:W3:Y:S01]  /*a430*/  MUFU.TANH R8, R161 ;  /* 0x000000a100087308 */ /* 0x0006e20000002400 */
[----:B--2---:R-:W-:Y:S09]  /*a440*/  FMUL.FTZ R0, R31, UR5 ;  /* 0x000000051f007c20 */ /* 0x004ff20008410000 */
[----:B------:R2:W2:Y:S01]  /*a450*/  MUFU.TANH R120, R160 ;  /* 0x000000a000787308 */ /* 0x0004a20000002400 */
[----:B-1----:R-:W-:Y:S01]  /*a460*/  FMUL.FTZ R162, R29, UR5 ;  /* 0x000000051da27c20 */ /* 0x002fe20008410000 */
[----:B------:R-:W-:Y:S01]  /*a470*/  FMUL.FTZ R164, R59, UR5 ;  /* 0x000000053ba47c20 */ /* 0x000fe20008410000 */
[C---:B-----5:R-:W-:Y:S07]  /*a480*/  HMMA.16816.F32 R60, R124.reuse, R88, R60 ;  /* 0x000000587c3c723c */ /* 0x060fee000000183c */
[----:B------:R1:W1:Y:S01]  /*a490*/  MUFU.TANH R14, R157 ;  /* 0x0000009d000e7308 */ /* 0x0002620000002400 */
[----:B---3--:R-:W-:Y:S01]  /*a4a0*/  FMUL.FTZ R161, R30, UR5 ;  /* 0x000000051ea17c20 */ /* 0x008fe20008410000 */
[----:B------:R-:W-:Y:S08]  /*a4b0*/  HMMA.16816.F32 R64, R124, R90, R64 ;  /* 0x0000005a7c40723c */ /* 0x000ff00000001840 */
[----:B------:R3:W3:Y:S03]  /*a4c0*/  MUFU.TANH R26, R156 ;  /* 0x0000009c001a7308 */ /* 0x0006e60000002400 */
[----:B--2---:R-:W-:Y:S07]  /*a4d0*/  FMUL.FTZ R160, R32, UR5 ;  /* 0x0000000520a07c20 */ /* 0x004fee0008410000 */
[----:B------:R2:W2:Y:S01]  /*a4e0*/  MUFU.TANH R25, R2 ;  /* 0x0000000200197308 */ /* 0x0004a20000002400 */
[----:B-1----:R-:W-:Y:S01]  /*a4f0*/  FMUL.FTZ R157, R24, UR5 ;  /* 0x00000005189d7c20 */ /* 0x002fe20008410000 */
[----:B------:R-:W-:Y:S08]  /*a500*/  FMUL.FTZ R165, R62, UR5 ;  /* 0x000000053ea57c20 */ /* 0x000ff00008410000 */
[----:B------:R1:W1:Y:S01]  /*a510*/  MUFU.TANH R31, R0 ;  /* 0x00000000001f7308 */ /* 0x0002620000002400 */
[----:B---3--:R-:W-:Y:S01]  /*a520*/  FMUL.FTZ R156, R33, UR5 ;  /* 0x00000005219c7c20 */ /* 0x008fe20008410000 */
[----:B------:R-:W-:Y:S08]  /*a530*/  FMUL.FTZ R3, R67, UR5 ;  /* 0x0000000543037c20 */ /* 0x000ff00008410000 */
[----:B------:R3:W3:Y:S01]  /*a540*/  MUFU.TANH R29, R162 ;  /* 0x000000a2001d7308 */ /* 0x0006e20000002400 */
[----:B--2---:R-:W-:Y:S09]  /*a550*/  FMUL.FTZ R2, R35, UR5 ;  /* 0x0000000523027c20 */ /* 0x004ff20008410000 */
[----:B------:R2:W2:Y:S01]  /*a560*/  MUFU.TANH R27, R161 ;  /* 0x000000a1001b7308 */ /* 0x0004a20000002400 */
[----:B-1----:R-:W-:Y:S09]  /*a570*/  FMUL.FTZ R0, R38, UR5 ;  /* 0x0000000526007c20 */ /* 0x002ff20008410000 */
[----:B------:R1:W1:Y:S01]  /*a580*/  MUFU.TANH R32, R160 ;  /* 0x000000a000207308 */ /* 0x0002620000002400 */
[----:B---3--:R-:W-:Y:S09]  /*a590*/  FMUL.FTZ R162, R36, UR5 ;  /* 0x0000000524a27c20 */ /* 0x008ff20008410000 */
        /* <DEDUP_REMOVED lines=58> */
[----:B------:R-:W1:Y:S01]  /*a940*/  MUFU.TANH R164, R164 ;  /* 0x000000a400a47308 */ /* 0x000e620000002400 */
[----:B---3--:R-:W-:Y:S09]  /*a950*/  MOV R157, R159 ;  /* 0x0000009f009d7202 */ /* 0x008ff20000000f00 */
[----:B------:R3:W1:Y:S01]  /*a960*/  MUFU.TANH R98, R2 ;  /* 0x0000000200627308 */ /* 0x0006620000002400 */
[----:B--2---:R-:W-:Y:S09]  /*a970*/  MOV R156, R158 ;  /* 0x0000009e009c7202 */ /* 0x004ff20000000f00 */
[----:B------:R-:W2:Y:S10]  /*a980*/  MUFU.TANH R162, R162 ;  /* 0x000000a200a27308 */ /* 0x000eb40000002400 */
[----:B------:R-:W1:Y:S10]  /*a990*/  MUFU.TANH R165, R165 ;  /* 0x000000a500a57308 */ /* 0x000e740000002400 */
[----:B------:R-:W1:Y:S10]  /*a9a0*/  MUFU.TANH R163, R163 ;  /* 0x000000a300a37308 */ /* 0x000e740000002400 */
[----:B------:R-:W1:Y:S10]  /*a9b0*/  MUFU.TANH R161, R161 ;  /* 0x000000a100a17308 */ /* 0x000e740000002400 */
[----:B------:R-:W1:Y:S10]  /*a9c0*/  MUFU.TANH R160, R160 ;  /* 0x000000a000a07308 */ /* 0x000e740000002400 */
[----:B------:R3:W1:Y:S10]  /*a9d0*/  MUFU.TANH R84, R0 ;  /* 0x0000000000547308 */ /* 0x0006740000002400 */
[----:B------:R-:W1:Y:S01]  /*a9e0*/  MUFU.TANH R3, R3 ;  /* 0x0000000300037308 */ /* 0x000e620000002400 */
[----:B--2-4-:R-:W-:Y:S05]  /*a9f0*/  @!P1 BRA `(.L_x_3707) ;  /* 0x0000000400bc9947 */ /* 0x014fea0003800000 */
[----:B------:R-:W2:Y:S08]  /*aa00*/  LDC R7, c[0x0][0x248] ;  /* 0x00009200ff077b82 */ /* 0x000eb00000000800 */
[----:B---3--:R-:W3:Y:S01]  /*aa10*/  @!P0 LDC R0, c[0x0][0x24c] ;  /* 0x00009300ff008b82 */ /* 0x008ee20000000800 */
        /* <DEDUP_REMOVED lines=12> */
[-C--:B------:R-:W-:Y:S02]  /*aae0*/  LOP3.LUT R41, R41, R2.reuse, RZ, 0x3c, !PT ;  /* 0x0000000229297212 */ /* 0x080fe400078e3cff */
[----:B------:R-:W-:Y:S02]  /*aaf0*/  ISETP.GE.AND P1, PT, R23, RZ, PT ;  /* 0x000000ff1700720c */ /* 0x000fe40003f26270 */
[----:B------:R-:W-:Y:S05]  /*ab00*/  LOP3.LUT R23, RZ, R2, RZ, 0x33, !PT ;  /* 0x00000002ff177212 */ /* 0x000fea00078e33ff */
[----:B--2---:R-:W2:Y:S02]  /*ab10*/  MUFU.RCP R5, R21 ;  /* 0x0000001500057308 */ /* 0x004ea40000001000 */
[----:B--2---:R-:W-:Y:S08]  /*ab20*/  VIADD R42, R5, 0xffffffe ;  /* 0x0ffffffe052a7836 */ /* 0x004ff00000000000 */
[----:B------:R-:W2:Y:S02]  /*ab30*/  F2I.FTZ.U32.TRUNC.NTZ R43, R42 ;  /* 0x0000002a002b7305 */ /* 0x000ea4000021f000 */
[--C-:B--2---:R-:W-:Y:S01]  /*ab40*/  IMAD.MOV R5, RZ, RZ, -R43.reuse ;  /* 0x000000ffff057224 */ /* 0x104fe200078e0a2b */
        /* <DEDUP_REMOVED lines=17> */
[----:B------:R-:W-:Y:S01]  /*ac60*/  ISETP.GE.U32.AND P5, PT, R20, R4, PT ;  /* 0x000000041400720c */ /* 0x000fe20003fa6070 */
[----:B------:R-:W2:Y:S01]  /*ac70*/  LDC R6, c[0x0][0x24c] ;  /* 0x00009300ff067b82 */ /* 0x000ea20000000800 */
[----:B------:R-:W-:Y:S09]  /*ac80*/  ISETP.NE.AND P3, PT, R2, RZ, PT ;  /* 0x000000ff0200720c */ /* 0x000ff20003f65270 */
        /* <DEDUP_REMOVED lines=11> */
[----:B------:R-:W4:Y:S01]  /*ad40*/  LDG.E R20, desc[UR12][R44.64] ;  /* 0x0000000c2c147981 */ /* 0x000f22000c1e1900 */
[----:B------:R-:W5:Y:S03]  /*ad50*/  LDC.64 R4, c[0x0][0x230] ;  /* 0x00008c00ff047b82 */ /* 0x000f660000000a00 */
[----:B------:R-:W-:Y:S01]  /*ad60*/  IMAD R2, R23, R2, -0x80 ;  /* 0xffffff8017027424 */ /* 0x000fe200078e0202 */
[----:B------:R-:W4:Y:S03]  /*ad70*/  LDG.E R21, desc[UR12][R42.64] ;  /* 0x0000000c2a157981 */ /* 0x000f26000c1e1900 */
[-C--:B------:R-:W-:Y:S01]  /*ad80*/  IMAD.WIDE.U32 R40, R2, R7.reuse, RZ ;  /* 0x0000000702287225 */ /* 0x080fe200078e00ff */
[----:B------:R-:W-:Y:S05]  /*ad90*/  SHF.R.S32.HI R22, RZ, 0x1f, R2 ;  /* 0x0000001fff167819 */ /* 0x000fea0000011402 */
[----:B------:R-:W-:Y:S04]  /*ada0*/  IMAD R23, R22, R7, RZ ;  /* 0x0000000716177224 */ /* 0x000fe800078e02ff */
[----:B--2---:R-:W-:Y:S05]  /*adb0*/  IMAD R23, R2, R6, R23 ;  /* 0x0000000602177224 */ /* 0x004fea00078e0217 */
[----:B------:R-:W-:Y:S01]  /*adc0*/  IADD3 R41, R41, R23, RZ ;  /* 0x0000001729297210 */ /* 0x000fe20007ffe0ff */
[----:B----4-:R-:W-:Y:S04]  /*add0*/  IMAD.IADD R20, R20, 0x1, -R21 ;  /* 0x0000000114147824 */ /* 0x010fe800078e0a15 */
[CC--:B-----5:R-:W-:Y:S01]  /*ade0*/  IMAD.WIDE.U32 R40, R20.reuse, R4.reuse, R40 ;  /* 0x0000000414287225 */ /* 0x0e0fe200078e0028 */
[----:B------:R-:W-:Y:S05]  /*adf0*/  SHF.R.S32.HI R21, RZ, 0x1f, R20 ;  /* 0x0000001fff157819 */ /* 0x000fea0000011414 */
[----:B------:R-:W-:Y:S04]  /*ae00*/  IMAD R21, R21, R4, RZ ;  /* 0x0000000415157224 */ /* 0x000fe800078e02ff */
[----:B------:R-:W-:Y:S01]  /*ae10*/  IMAD R21, R20, R5, R21 ;  /* 0x0000000514157224 */ /* 0x000fe200078e0215 */
[----:B------:R-:W-:Y:S03]  /*ae20*/  MOV R5, R40 ;  /* 0x0000002800057202 */ /* 0x000fe60000000f00 */
[----:B------:R-:W-:Y:S07]  /*ae30*/  IMAD.IADD R4, R41, 0x1, R21 ;  /* 0x0000000129047824 */ /* 0x000fee00078e0215 */
.L_x_3708:
[----:B------:R2:W-:Y:S01]  /*ae40*/  @P0 STS [R143+0x1000], RZ ;  /* 0x001000ff8f000388 */ /* 0x0005e20000000800 */
[----:B------:R-:W4:Y:S01]  /*ae50*/  @!P0 LDC R2, c[0x0][0x24c] ;  /* 0x00009300ff028b82 */ /* 0x000f220000000800 */
[----:B------:R-:W-:Y:S01]  /*ae60*/  LEA R44, P4, R5, R152, 0x1 ;  /* 0x00000098052c7211 */ /* 0x000fe200078808ff */
[----:B------:R-:W-:Y:S01]  /*ae70*/  @!P0 IMAD.MOV.U32 R22, RZ, RZ, R5 ;  /* 0x000000ffff168224 */ /* 0x000fe200078e0005 */
[----:B------:R2:W-:Y:S01]  /*ae80*/  @P0 STS [R143+0x1004], RZ ;  /* 0x001004ff8f000388 */ /* 0x0005e20000000800 */
[-C--:B------:R-:W-:Y:S01]  /*ae90*/  @!P0 LEA R20, P2, R7, R5.reuse, 0x6 ;  /* 0x0000000507148211 */ /* 0x080fe200078430ff */
[--C-:B------:R-:W-:Y:S01]  /*aea0*/  @!P0 IMAD.MOV.U32 R23, RZ, RZ, R4.reuse ;  /* 0x000000ffff178224 */ /* 0x100fe200078e0004 */
[----:B------:R-:W-:Y:S01]  /*aeb0*/  @!P0 IADD3 R6, P1, R138, R5, RZ ;  /* 0x000000058a068210 */ /* 0x000fe20007f3e0ff */
[----:B------:R2:W-:Y:S01]  /*aec0*/  @P0 STS.64 [R143+0x1008], RZ ;  /* 0x001008ff8f000388 */ /* 0x0005e20000000a00 */
[-C--:B------:R-:W-:Y:S01]  /*aed0*/  LEA.HI.X R45, R5, R153.reuse, R4, 0x1, P4 ;  /* 0x00000099052d7211 */ /* 0x080fe200020f0c04 */
[C---:B------:R-:W-:Y:S01]  /*aee0*/  @!P0 IMAD.WIDE.U32 R22, R7.reuse, 0x60, R22 ;  /* 0x0000006007168825 */ /* 0x040fe200078e0016 */
[----:B---3--:R-:W-:Y:S02]  /*aef0*/  @!P0 LEA.HI.X R0, R7, R4, R0, 0x6, P2 ;  /* 0x0000000407008211 */ /* 0x008fe400010f3400 */
[-C--:B------:R-:W-:Y:S01]  /*af00*/  @!P0 LEA R42, P3, R6, R152.reuse, 0x1 ;  /* 0x00000098062a8211 */ /* 0x080fe200078608ff */
[----:B------:R-:W-:Y:S01]  /*af10*/  @!PT LDS RZ, [RZ] ;  /* 0x00000000fffff984 */ /* 0x000fe20000000800 */
[----:B------:R-:W-:Y:S01]  /*af20*/  @!PT LDS RZ, [RZ] ;  /* 0x00000000fffff984 */ /* 0x000fe20000000800 */
[----:B------:R-:W-:Y:S01]  /*af30*/  @!PT LDS RZ, [RZ] ;  /* 0x00000000fffff984 */ /* 0x000fe20000000800 */
[----:B------:R2:W-:Y:S01]  /*af40*/  @!P0 LDGSTS.E.BYPASS.LTC128B.128 [R143+0x1000], desc[UR12][R44.64] ;  /* 0x010000002c8f8fae */ /* 0x0005e2000b901d4c */
[----:B------:R-:W-:Y:S01]  /*af50*/  @!P0 IMAD.X R7, R137, 0x1, R4, P1 ;  /* 0x0000000189078824 */ /* 0x000fe200008e0604 */
[-C--:B------:R-:W-:Y:S02]  /*af60*/  @!P0 LEA R40, P2, R20, R152.reuse, 0x1 ;  /* 0x0000009814288211 */ /* 0x080fe400078408ff */
[----:B------:R2:W-:Y:S01]  /*af70*/  @P0 STS.128 [R143+0x1800], RZ ;  /* 0x001800ff8f000388 */ /* 0x0005e20000000c00 */
[----:B------:R-:W-:Y:S01]  /*af80*/  @!P0 LEA R46, P1, R22, R152, 0x1 ;  /* 0x00000098162e8211 */ /* 0x000fe200078208ff */
[----:B------:R-:W-:Y:S01]  /*af90*/  IMAD.MOV.U32 R152, RZ, RZ, R44 ;  /* 0x000000ffff987224 */ /* 0x000fe200078e002c */
[-C--:B------:R-:W-:Y:S02]  /*afa0*/  @!P0 LEA.HI.X R43, R6, R153.reuse, R7, 0x1, P3 ;  /* 0x00000099062b8211 */ /* 0x080fe400018f0c07 */
[-C--:B------:R-:W-:Y:S01]  /*afb0*/  @!P0 LEA.HI.X R41, R20, R153.reuse, R0, 0x1, P2 ;  /* 0x0000009914298211 */ /* 0x080fe200010f0c00 */
[----:B----4-:R-:W-:Y:S02]  /*afc0*/  @!P0 IMAD R2, R2, 0x60, RZ ;  /* 0x0000006002028824 */ /* 0x010fe400078e02ff */
[----:B------:R-:W-:Y:S01]  /*afd0*/  @!PT LDS RZ, [RZ] ;  /* 0x00000000fffff984 */ /* 0x000fe20000000800 */
[----:B------:R-:W-:Y:S01]  /*afe0*/  @!PT LDS RZ, [RZ] ;  /* 0x00000000fffff984 */ /* 0x000fe20000000800 */
[----:B------:R-:W-:Y:S01]  /*aff0*/  @!PT LDS RZ, [RZ] ;  /* 0x00000000fffff984 */ /* 0x000fe20000000800 */
[----:B------:R2:W-:Y:S02]  /*b000*/  @!P0 LDGSTS.E.BYPASS.LTC128B.128 [R143+0x1800], desc[UR12][R42.64] ;  /* 0x018000002a8f8fae */ /* 0x0005e4000b901d4c */
[----:B------:R-:W-:Y:S02]  /*b010*/  @!P0 IMAD.IADD R2, R2, 0x1, R23 ;  /* 0x0000000102028824 */ /* 0x000fe400078e0217 */
[----:B------:R2:W-:Y:S04]  /*b020*/  @P0 STS.128 [R143+0x2000], RZ ;  /* 0x002000ff8f000388 */ /* 0x0005e80000000c00 */
        /* <DEDUP_REMOVED lines=11> */
[----:B------:R-:W0:Y:S02]  /*b0e0*/  LDGDEPBAR ;  /* 0x00000000000079af */ /* 0x000e240000000000 */
.L_x_3707:
        /* <DEDUP_REMOVED lines=60> */
[----:B---3--:R-:W-:Y:S02]  /*b4b0*/  FMNMX.FTZ R2, R84, R5, !PT ;  /* 0x0000000554027209 */ /* 0x008fe40007810000 */
        /* <DEDUP_REMOVED lines=9> */
[----:B-1----:R-:W-:Y:S04]  /*b550*/  FMNMX.FTZ R2, R23, R20, !PT ;  /* 0x0000001417027209 */ /* 0x002fe80007810000 */
[C---:B------:R-:W-:Y:S01]  /*b560*/  FSETP.NEU.FTZ.AND P0, PT, R2.reuse, -INF , PT ;  /* 0xff8000000200780b */ /* 0x040fe20003f1d000 */
[----:B------:R-:W-:Y:S01]  /*b570*/  FMUL.FTZ R22, R2, UR4 ;  /* 0x0000000402167c20 */ /* 0x000fe20008410000 */
[----:B--2---:R-:W-:Y:S01]  /*b580*/  FMNMX.FTZ R0, R6, R5, !PT ;  /* 0x0000000506007209 */ /* 0x004fe20007810000 */
[----:B------:R-:W-:Y:S01]  /*b590*/  FADD.FTZ R4, -R2, R87 ;  /* 0x0000005702047221 */ /* 0x000fe20000010100 */
[----:B------:R-:W-:Y:S02]  /*b5a0*/  MOV R87, R2 ;  /* 0x0000000200577202 */ /* 0x000fe40000000f00 */
[----:B------:R-:W-:Y:S01]  /*b5b0*/  FSEL R23, R22, RZ, P0 ;  /* 0x000000ff16177208 */ /* 0x000fe20000000000 */
[C---:B------:R-:W-:Y:S01]  /*b5c0*/  FMUL.FTZ R22, R0.reuse, UR4 ;  /* 0x0000000400167c20 */ /* 0x040fe20008410000 */
[----:B------:R-:W-:Y:S01]  /*b5d0*/  FSETP.NEU.FTZ.AND P0, PT, R0, -INF , PT ;  /* 0xff8000000000780b */ /* 0x000fe20003f1d000 */
[----:B------:R-:W-:Y:S01]  /*b5e0*/  FMUL.FTZ R21, R4, UR4 ;  /* 0x0000000404157c20 */ /* 0x000fe20008410000 */
[----:B------:R-:W-:Y:S01]  /*b5f0*/  FADD.FTZ R4, -R0, R85 ;  /* 0x0000005500047221 */ /* 0x000fe20000010100 */
[--C-:B------:R-:W-:Y:S01]  /*b600*/  FFMA.FTZ R104, R14, UR4, -R23.reuse ;  /* 0x000000040e687c23 */ /* 0x100fe20008010817 */
[--C-:B------:R-:W-:Y:S01]  /*b610*/  FFMA.FTZ R91, R28, UR4, -R23.reuse ;  /* 0x000000041c5b7c23 */ /* 0x100fe20008010817 */
        /* <DEDUP_REMOVED lines=31> */
[----:B------:R-:W-:Y:S01]  /*b810*/  FMUL.FTZ R20, R4, UR4 ;  /* 0x0000000404147c20 */ /* 0x000fe20008410000 */
[--C-:B------:R-:W-:Y:S01]  /*b820*/  FFMA.FTZ R46, R114, UR4, -R23.reuse ;  /* 0x00000004722e7c23 */ /* 0x100fe20008010817 */
[----:B------:R-:W-:Y:S03]  /*b830*/  LDSM.16.MT88.4 R32, [R86+0x3400] ;  /* 0x003400005620783b */ /* 0x000fe60000004200 */
[----:B------:R-:W-:Y:S01]  /*b840*/  MUFU.EX2 R40, R40 ;  /* 0x0000002800287308 */ /* 0x000fe20000000800 */
[--C-:B------:R-:W-:Y:S01]  /*b850*/  FFMA.FTZ R41, R130, UR4, -R23.reuse ;  /* 0x0000000482297c23 */ /* 0x100fe20008010817 */
[--C-:B------:R-:W-:Y:S01]  /*b860*/  FFMA.FTZ R44, R121, UR4, -R22.reuse ;  /* 0x00000004792c7c23 */ /* 0x100fe20008010816 */
[--C-:B------:R-:W-:Y:S01]  /*b870*/  FFMA.FTZ R90, R25, UR4, -R22.reuse ;  /* 0x00000004195a7c23 */ /* 0x100fe20008010816 */
[C---:B-1----:R-:W-:Y:S01]  /*b880*/  FMUL.FTZ R4, R21.reuse, R80 ;  /* 0x0000005015047220 */ /* 0x042fe20000410000 */
[C---:B------:R-:W-:Y:S01]  /*b890*/  FMUL.FTZ R5, R21.reuse, R81 ;  /* 0x0000005115057220 */ /* 0x040fe20000410000 */
[C---:B------:R-:W-:Y:S01]  /*b8a0*/  FMUL.FTZ R9, R21.reuse, R77 ;  /* 0x0000004d15097220 */ /* 0x040fe20000410000 */
[--C-:B------:R-:W-:Y:S03]  /*b8b0*/  FFMA.FTZ R92, R16, UR4, -R23.reuse ;  /* 0x00000004105c7c23 */ /* 0x100fe60008010817 */
[----:B------:R-:W1:Y:S01]  /*b8c0*/  MUFU.EX2 R20, R20 ;  /* 0x0000001400147308 */ /* 0x000e620000000800 */
[----:B------:R-:W-:Y:S01]  /*b8d0*/  FMUL.FTZ R16, R21, R68 ;  /* 0x0000004415107220 */ /* 0x000fe20000410000 */
[--C-:B------:R-:W-:Y:S01]  /*b8e0*/  FFMA.FTZ R77, R17, UR4, -R22.reuse ;  /* 0x00000004114d7c23 */ /* 0x100fe20008010816 */
[----:B------:R-:W-:Y:S01]  /*b8f0*/  FMUL.FTZ R17, R21, R69 ;  /* 0x0000004515117220 */ /* 0x000fe20000410000 */
        /* <DEDUP_REMOVED lines=10> */
[C---:B------:R-:W-:Y:S01]  /*b9a0*/  FMUL.FTZ R8, R21.reuse, R76 ;  /* 0x0000004c15087220 */ /* 0x040fe20000410000 */
[--C-:B------:R-:W-:Y:S03]  /*b9b0*/  FFMA.FTZ R76, R116, UR4, -R22.reuse ;  /* 0x00000004744c7c23 */ /* 0x100fe60008010816 */
[----:B------:R-:W4:Y:S01]  /*b9c0*/  MUFU.EX2 R41, R41 ;  /* 0x0000002900297308 */ /* 0x000f220000000800 */
[C---:B-1----:R-:W-:Y:S01]  /*b9d0*/  FMUL.FTZ R10, R20.reuse, R78 ;  /* 0x0000004e140a7220 */ /* 0x042fe20000410000 */
[C---:B------:R-:W-:Y:S01]  /*b9e0*/  FMUL.FTZ R11, R20.reuse, R79 ;  /* 0x0000004f140b7220 */ /* 0x040fe20000410000 */
[C---:B------:R-:W-:Y:S01]  /*b9f0*/  FMUL.FTZ R18, R20.reuse, R70 ;  /* 0x0000004614127220 */ /* 0x040fe20000410000 */
[C---:B------:R-:W-:Y:S01]  /*ba00*/  FMUL.FTZ R19, R20.reuse, R71 ;  /* 0x0000004714137220 */ /* 0x040fe20000410000 */
[C---:B------:R-:W-:Y:S01]  /*ba10*/  FMUL.FTZ R6, R20.reuse, R82 ;  /* 0x0000005214067220 */ /* 0x040fe20000410000 */
[----:B------:R-:W-:Y:S01]  /*ba20*/  FMUL.FTZ R7, R20, R83 ;  /* 0x0000005314077220 */ /* 0x000fe20000410000 */
[----:B------:R-:W-:Y:S03]  /*ba30*/  FFMA.FTZ R101, R128, UR4, -R22 ;  /* 0x0000000480657c23 */ /* 0x000fe60008010816 */
[----:B------:R-:W1:Y:S01]  /*ba40*/  MUFU.EX2 R61, R61 ;  /* 0x0000003d003d7308 */ /* 0x000e620000000800 */
[----:B---3--:R-:W-:Y:S01]  /*ba50*/  F2FP.F16.F32.PACK_AB R24, R36, R46 ;  /* 0x0000002e2418723e */ /* 0x008fe200000000ff */
[----:B------:R-:W-:Y:S01]  /*ba60*/  FFMA.FTZ R46, R21, R154, R46 ;  /* 0x0000009a152e7223 */ /* 0x000fe2000001002e */
[--C-:B------:R-:W-:Y:S01]  /*ba70*/  FFMA.FTZ R94, R120, UR4, -R22.reuse ;  /* 0x00000004785e7c23 */ /* 0x100fe20008010816 */
[--C-:B------:R-:W-:Y:S01]  /*ba80*/  FFMA.FTZ R63, R112, UR4, -R23.reuse ;  /* 0x00000004703f7c23 */ /* 0x100fe20008010817 */
[----:B------:R-:W-:Y:S01]  /*ba90*/  FFMA.FTZ R67, R131, UR4, -R22 ;  /* 0x0000000483437c23 */ /* 0x000fe20008010816 */
[----:B------:R-:W-:Y:S01]  /*baa0*/  FADD.FTZ R46, R36, R46 ;  /* 0x0000002e242e7221 */ /* 0x000fe20000010000 */
[--C-:B------:R-:W-:Y:S03]  /*bab0*/  FFMA.FTZ R66, R122, UR4, -R23.reuse ;  /* 0x000000047a427c23 */ /* 0x100fe60008010817 */
[----:B------:R-:W3:Y:S01]  /*bac0*/  MUFU.EX2 R43, R43 ;  /* 0x0000002b002b7308 */ /* 0x000ee20000000800 */
[----:B------:R-:W-:Y:S01]  /*bad0*/  LDSM.16.MT88.4 R36, [R86+0x3800] ;  /* 0x003800005624783b */ /* 0x000fe20000004200 */
[----:B----4-:R-:W-:Y:S01]  /*bae0*/  F2FP.F16.F32.PACK_AB R26, R40, R41 ;  /* 0x00000029281a723e */ /* 0x010fe200000000ff */
[----:B------:R-:W-:Y:S01]  /*baf0*/  FADD.FTZ R41, R41, R46 ;  /* 0x0000002e29297221 */ /* 0x000fe20000010000 */
[--C-:B------:R-:W-:Y:S01]  /*bb00*/  FFMA.FTZ R65, R118, UR4, -R23.reuse ;  /* 0x0000000476417c23 */ /* 0x100fe20008010817 */
[----:B------:R-:W-:Y:S01]  /*bb10*/  ISETP.GT.AND P0, PT, R142, 0x1, PT ;  /* 0x000000018e00780c */ /* 0x000fe20003f04270 */
[----:B------:R-:W-:Y:S01]  /*bb20*/  FFMA.FTZ R102, R102, UR4, -R23 ;  /* 0x0000000466667c23 */ /* 0x000fe20008010817 */
[----:B------:R-:W-:Y:S03]  /*bb30*/  FADD.FTZ R46, R40, R41 ;  /* 0x00000029282e7221 */ /* 0x000fe60000010000 */
[----:B------:R-:W4:Y:S01]  /*bb40*/  MUFU.EX2 R44, R44 ;  /* 0x0000002c002c7308 */ /* 0x000f220000000800 */
[----:B-1----:R-:W-:Y:S01]  /*bb50*/  F2FP.F16.F32.PACK_AB R25, R42, R61 ;  /* 0x0000003d2a19723e */ /* 0x002fe200000000ff */
[----:B------:R-:W-:Y:S01]  /*bb60*/  FFMA.FTZ R155, R20, R155, R61 ;  /* 0x0000009b149b7223 */ /* 0x000fe2000001003d */
[--C-:B------:R-:W-:Y:S01]  /*bb70*/  FFMA.FTZ R61, R113, UR4, -R22.reuse ;  /* 0x00000004713d7c23 */ /* 0x100fe20008010816 */
[----:B------:R-:W-:Y:S01]  /*bb80*/  FFMA.FTZ R164, R164, UR4, -R22 ;  /* 0x00000004a4a47c23 */ /* 0x000fe20008010816 */
[----:B------:R-:W-:Y:S01]  /*bb90*/  MOV R85, R0 ;  /* 0x0000000000557202 */ /* 0x000fe20000000f00 */
[----:B------:R-:W-:Y:S01]  /*bba0*/  FADD.FTZ R42, R42, R155 ;  /* 0x0000009b2a2a7221 */ /* 0x000fe20000010000 */
[--C-:B------:R-:W-:Y:S03]  /*bbb0*/  FFMA.FTZ R98, R98, UR4, -R23.reuse ;  /* 0x0000000462627c23 */ /* 0x100fe60008010817 */
[----:B------:R-:W-:Y:S01]  /*bbc0*/  MUFU.EX2 R45, R45 ;  /* 0x0000002d002d7308 */ /* 0x000fe20000000800 */
[--C-:B------:R-:W-:Y:S01]  /*bbd0*/  FFMA.FTZ R162, R162, UR4, -R23.reuse ;  /* 0x00000004a2a27c23 */ /* 0x100fe20008010817 */
[----:B---3--:R-:W-:Y:S01]  /*bbe0*/  FADD.FTZ R69, R43, R42 ;  /* 0x0000002a2b457221 */ /* 0x008fe20000010000 */
[----:B------:R-:W-:Y:S01]  /*bbf0*/  FFMA.FTZ R161, R161, UR4, -R23 ;  /* 0x00000004a1a17c23 */ /* 0x000fe20008010817 */
[----:B------:R-:W-:Y:S06]  /*bc00*/  FFMA.FTZ R165, R165, UR4, -R22 ;  /* 0x00000004a5a57c23 */ /* 0x000fec0008010816 */
[----:B------:R-:W-:Y:S01]  /*bc10*/  MUFU.EX2 R110, R110 ;  /* 0x0000006e006e7308 */ /* 0x000fe20000000800 */
[C---:B----4-:R-:W-:Y:S01]  /*bc20*/  F2FP.F16.F32.PACK_AB R27, R44.reuse, R43 ;  /* 0x0000002b2c1b723e */ /* 0x050fe200000000ff */
[----:B------:R-:W-:Y:S01]  /*bc30*/  FADD.FTZ R44, R44, R69 ;  /* 0x000000452c2c7221 */ /* 0x000fe20000010000 */
[----:B------:R-:W-:Y:S07]  /*bc40*/  LDSM.16.MT88.4 R40, [R86+0x3c00] ;  /* 0x003c00005628783b */ /* 0x000fee0000004200 */
[----:B------:R-:W1:Y:S01]  /*bc50*/  MUFU.EX2 R47, R47 ;  /* 0x0000002f002f7308 */ /* 0x000e620000000800 */
[C---:B--2---:R-:W-:Y:S06]  /*bc60*/  HMMA.16816.F32 R4, R24.reuse, R12, R4 ;  /* 0x0000000c1804723c */ /* 0x044fec0000001804 */
[C---:B------:R-:W-:Y:S03]  /*bc70*/  HMMA.16816.F32 R8, R24.reuse, R14, R8 ;  /* 0x0000000e1808723c */ /* 0x040fe60000001808 */
[----:B------:R-:W2:Y:S02]  /*bc80*/  MUFU.EX2 R108, R108 ;  /* 0x0000006c006c7308 */ /* 0x000ea40000000800 */
[C---:B------:R-:W-:Y:S01]  /*bc90*/  FMUL.FTZ R12, R21.reuse, R72 ;  /* 0x00000048150c7220 */ /* 0x040fe20000410000 */
[----:B------:R-:W-:Y:S01]  /*bca0*/  FMUL.FTZ R13, R21, R73 ;  /* 0x00000049150d7220 */ /* 0x000fe20000410000 */
[C---:B------:R-:W-:Y:S01]  /*bcb0*/  FMUL.FTZ R14, R20.reuse, R74 ;  /* 0x0000004a140e7220 */ /* 0x040fe20000410000 */
[----:B------:R-:W-:Y:S05]  /*bcc0*/  FMUL.FTZ R15, R20, R75 ;  /* 0x0000004b140f7220 */ /* 0x000fea0000410000 */
[----:B------:R-:W3:Y:S01]  /*bcd0*/  MUFU.EX2 R109, R109 ;  /* 0x0000006d006d7308 */ /* 0x000ee20000000800 */
[----:B-1----:R-:W-:Y:S01]  /*bce0*/  FADD.FTZ R69, R47, R44 ;  /* 0x0000002c2f457221 */ /* 0x002fe20000010000 */
[--C-:B------:R-:W-:Y:S01]  /*bcf0*/  FFMA.FTZ R20, R111, UR4, -R22.reuse ;  /* 0x000000046f147c23 */ /* 0x100fe20008010816 */
[--C-:B------:R-:W-:Y:S01]  /*bd00*/  FFMA.FTZ R73, R105, UR4, -R22.reuse ;  /* 0x0000000469497c23 */ /* 0x100fe20008010816 */
[--C-:B------:R-:W-:Y:S01]  /*bd10*/  FFMA.FTZ R72, R99, UR4, -R22.reuse ;  /* 0x0000000463487c23 */ /* 0x100fe20008010816 */
[C---:B------:R-:W-:Y:S05]  /*bd20*/  HMMA.16816.F32 R12, R24.reuse, R28, R12 ;  /* 0x0000001c180c723c */ /* 0x040fea000000180c */
[----:B------:R-:W-:Y:S01]  /*bd30*/  MUFU.EX2 R107, R107 ;  /* 0x0000006b006b7308 */ /* 0x000fe20000000800 */
[--C-:B------:R-:W-:Y:S01]  /*bd40*/  FFMA.FTZ R74, R106, UR4, -R23.reuse ;  /* 0x000000046a4a7c23 */ /* 0x100fe20008010817 */
[----:B------:R-:W-:Y:S01]  /*bd50*/  FFMA.FTZ R75, R97, UR4, -R22 ;  /* 0x00000004614b7c23 */ /* 0x000fe20008010816 */
[----:B------:R-:W-:Y:S01]  /*bd60*/  FFMA.FTZ R23, R160, UR4, -R23 ;  /* 0x00000004a0177c23 */ /* 0x000fe20008010817 */
[----:B------:R-:W-:Y:S01]  /*bd70*/  HMMA.16816.F32 R16, R24, R30, R16 ;  /* 0x0000001e1810723c */ /* 0x000fe20000001810 */
[----:B------:R-:W1:Y:S05]  /*bd80*/  LDSM.16.MT88.4 R28, [R132+0x3400] ;  /* 0x00340000841c783b */ /* 0x000e6a0000004200 */
[----:B------:R-:W4:Y:S01]  /*bd90*/  MUFU.EX2 R100, R100 ;  /* 0x0000006400647308 */ /* 0x000f220000000800 */
[----:B------:R-:W-:Y:S04]  /*bda0*/  F2FP.F16.F32.PACK_AB R24, R110, R45 ;  /* 0x0000002d6e18723e */ /* 0x000fe800000000ff */
[----:B--2---:R-:W-:Y:S05]  /*bdb0*/  F2FP.F16.F32.PACK_AB R25, R108, R47 ;  /* 0x0000002f6c19723e */ /* 0x004fea00000000ff */
[----:B------:R-:W-:Y:S01]  /*bdc0*/  MUFU.EX2 R103, R103 ;  /* 0x0000006700677308 */ /* 0x000fe20000000800 */
[----:B---3--:R-:W-:Y:S01]  /*bdd0*/  F2FP.F16.F32.PACK_AB R26, R104, R109 ;  /* 0x0000006d681a723e */ /* 0x008fe200000000ff */
[----:B------:R-:W-:Y:S08]  /*bde0*/  FADD.FTZ R108, R108, R69 ;  /* 0x000000456c6c7221 */ /* 0x000ff00000010000 */
[----:B------:R-:W2:Y:S01]  /*bdf0*/  MUFU.EX2 R96, R96 ;  /* 0x0000006000607308 */ /* 0x000ea20000000800 */
[----:B----4-:R-:W-:Y:S01]  /*be00*/  F2FP.F16.F32.PACK_AB R27, R100, R107 ;  /* 0x0000006b641b723e */ /* 0x010fe200000000ff */
[----:B------:R-:W-:Y:S08]  /*be10*/  FADD.FTZ R107, R107, R108 ;  /* 0x0000006c6b6b7221 */ /* 0x000ff00000010000 */
[----:B------:R-:W-:Y:S10]  /*be20*/  MUFU.EX2 R101, R101 ;  /* 0x0000006500657308 */ /* 0x000ff40000000800 */
[----:B------:R-:W3:Y:S01]  /*be30*/  MUFU.EX2 R94, R94 ;  /* 0x0000005e005e7308 */ /* 0x000ee20000000800 */
[C---:B-1----:R-:W-:Y:S09]  /*be40*/  HMMA.16816.F32 R4, R24.reuse, R28, R4 ;  /* 0x0000001c1804723c */ /* 0x042ff20000001804 */
[----:B------:R-:W-:Y:S01]  /*be50*/  MUFU.EX2 R95, R95 ;  /* 0x0000005f005f7308 */ /* 0x000fe20000000800 */
[C---:B------:R-:W-:Y:S01]  /*be60*/  HMMA.16816.F32 R8, R24.reuse, R30, R8 ;  /* 0x0000001e1808723c */ /* 0x040fe20000001808 */
[----:B------:R-:W1:Y:S08]  /*be70*/  LDSM.16.MT88.4 R28, [R132+0x3800] ;  /* 0x00380000841c783b */ /* 0x000e700000004200 */
[----:B------:R-:W4:Y:S01]  /*be80*/  MUFU.EX2 R92, R92 ;  /* 0x0000005c005c7308 */ /* 0x000f220000000800 */
[C---:B------:R-:W-:Y:S06]  /*be90*/  HMMA.16816.F32 R12, R24.reuse, R32, R12 ;  /* 0x00000020180c723c */ /* 0x040fec000000180c */
[----:B------:R-:W-:Y:S03]  /*bea0*/  HMMA.16816.F32 R16, R24, R34, R16 ;  /* 0x000000221810723c */ /* 0x000fe60000001810 */
[----:B------:R-:W-:Y:S01]  /*beb0*/  MUFU.EX2 R93, R93 ;  /* 0x0000005d005d7308 */ /* 0x000fe20000000800 */
[----:B------:R-:W5:Y:S03]  /*bec0*/  LDSM.16.MT88.4 R32, [R132+0x3c00] ;  /* 0x003c00008420783b */ /* 0x000f660000004200 */
[----:B--2---:R-:W-:Y:S06]  /*bed0*/  F2FP.F16.F32.PACK_AB R24, R96, R103 ;  /* 0x000000676018723e */ /* 0x004fec00000000ff */
[----:B------:R-:W2:Y:S01]  /*bee0*/  MUFU.EX2 R90, R90 ;  /* 0x0000005a005a7308 */ /* 0x000ea20000000800 */
[----:B---3--:R-:W-:Y:S02]  /*bef0*/  F2FP.F16.F32.PACK_AB R25, R94, R101 ;  /* 0x000000655e19723e */ /* 0x008fe400000000ff */
[----:B----4-:R-:W-:Y:S07]  /*bf00*/  F2FP.F16.F32.PACK_AB R26, R92, R95 ;  /* 0x0000005f5c1a723e */ /* 0x010fee00000000ff */
[----:B------:R-:W-:Y:S10]  /*bf10*/  MUFU.EX2 R91, R91 ;  /* 0x0000005b005b7308 */ /* 0x000ff40000000800 */
[----:B------:R-:W3:Y:S01]  /*bf20*/  MUFU.EX2 R88, R88 ;  /* 0x0000005800587308 */ /* 0x000ee20000000800 */
[----:B--2---:R-:W-:Y:S09]  /*bf30*/  F2FP.F16.F32.PACK_AB R27, R90, R93 ;  /* 0x0000005d5a1b723e */ /* 0x004ff200000000ff */
[----:B------:R-:W-:Y:S01]  /*bf40*/  MUFU.EX2 R89, R89 ;  /* 0x0000005900597308 */ /* 0x000fe20000000800 */
[C---:B-1----:R-:W-:Y:S06]  /*bf50*/  HMMA.16816.F32 R4, R24.reuse, R28, R4 ;  /* 0x0000001c1804723c */ /* 0x042fec0000001804 */
[C---:B------:R-:W-:Y:S03]  /*bf60*/  HMMA.16816.F32 R8, R24.reuse, R30, R8 ;  /* 0x0000001e1808723c */ /* 0x040fe60000001808 */
[----:B------:R-:W1:Y:S02]  /*bf70*/  MUFU.EX2 R56, R56 ;  /* 0x0000003800387308 */ /* 0x000e640000000800 */
[----:B------:R-:W-:Y:S01]  /*bf80*/  FADD.FTZ R29, R45, R46 ;  /* 0x0000002e2d1d7221 */ /* 0x000fe20000010000 */
[C---:B------:R-:W-:Y:S01]  /*bf90*/  HMMA.16816.F32 R12, R24.reuse, R36, R12 ;  /* 0x00000024180c723c */ /* 0x040fe2000000180c */
[----:B------:R-:W2:Y:S06]  /*bfa0*/  LDSM.16.MT88.4 R44, [R132+0x4000] ;  /* 0x00400000842c783b */ /* 0x000eac0000004200 */
[----:B------:R-:W-:Y:S01]  /*bfb0*/  MUFU.EX2 R53, R53 ;  /* 0x0000003500357308 */ /* 0x000fe20000000800 */
[----:B---3--:R-:W-:Y:S01]  /*bfc0*/  F2FP.F16.F32.PACK_AB R28, R88, R91 ;  /* 0x0000005b581c723e */ /* 0x008fe200000000ff */
[----:B------:R-:W-:Y:S01]  /*bfd0*/  HMMA.16816.F32 R16, R24, R38, R16 ;  /* 0x000000261810723c */ /* 0x000fe20000001810 */
[----:B------:R-:W3:Y:S07]  /*bfe0*/  LDSM.16.MT88.4 R36, [R86+0x4000] ;  /* 0x004000005624783b */ /* 0x000eee0000004200 */
[----:B------:R-:W4:Y:S03]  /*bff0*/  MUFU.EX2 R60, R60 ;  /* 0x0000003c003c7308 */ /* 0x000f260000000800 */
[----:B------:R-:W-:Y:S01]  /*c000*/  FADD.FTZ R110, R110, R29 ;  /* 0x0000001d6e6e7221 */ /* 0x000fe20000010000 */
[----:B-1----:R-:W-:Y:S01]  /*c010*/  F2FP.F16.F32.PACK_AB R29, R56, R89 ;  /* 0x00000059381d723e */ /* 0x002fe200000000ff */
[----:B------:R-:W-:Y:S02]  /*c020*/  FADD.FTZ R24, R100, R107 ;  /* 0x0000006b64187221 */ /* 0x000fe40000010000 */
[----:B------:R-:W-:Y:S02]  /*c030*/  FADD.FTZ R109, R109, R110 ;  /* 0x0000006e6d6d7221 */ /* 0x000fe40000010000 */
[----:B------:R-:W-:Y:S01]  /*c040*/  FADD.FTZ R101, R101, R24 ;  /* 0x0000001865657221 */ /* 0x000fe20000010000 */
[----:B------:R-:W-:Y:S01]  /*c050*/  MUFU.EX2 R77, R77 ;  /* 0x0000004d004d7308 */ /* 0x000fe20000000800 */
[----:B------:R-:W-:Y:S02]  /*c060*/  FADD.FTZ R104, R104, R109 ;  /* 0x0000006d68687221 */ /* 0x000fe40000010000 */
[----:B------:R-:W-:Y:S02]  /*c070*/  FADD.FTZ R94, R94, R101 ;  /* 0x000000655e5e7221 */ /* 0x000fe40000010000 */
[----:B------:R-:W-:Y:S02]  /*c080*/  FADD.FTZ R103, R103, R104 ;  /* 0x0000006867677221 */ /* 0x000fe40000010000 */
[----:B------:R-:W-:Y:S03]  /*c090*/  FADD.FTZ R93, R93, R94 ;  /* 0x0000005e5d5d7221 */ /* 0x000fe60000010000 */
[----:B------:R-:W1:Y:S01]  /*c0a0*/  MUFU.EX2 R76, R76 ;  /* 0x0000004c004c7308 */ /* 0x000e620000000800 */
[----:B----4-:R-:W-:Y:S01]  /*c0b0*/  F2FP.F16.F32.PACK_AB R30, R60, R53 ;  /* 0x000000353c1e723e */ /* 0x010fe200000000ff */
[----:B------:R-:W-:Y:S08]  /*c0c0*/  FADD.FTZ R68, R96, R103 ;  /* 0x0000006760447221 */ /* 0x000ff00000010000 */
[----:B------:R-:W-:Y:S10]  /*c0d0*/  MUFU.EX2 R63, R63 ;  /* 0x0000003f003f7308 */ /* 0x000ff40000000800 */
        /* <DEDUP_REMOVED lines=8> */
[C---:B------:R-:W-:Y:S07]  /*c160*/  HMMA.16816.F32 R12, R28.reuse, R40, R12 ;  /* 0x000000281c0c723c */ /* 0x040fee000000180c */
[----:B------:R-:W-:Y:S01]  /*c170*/  MUFU.EX2 R49, R49 ;  /* 0x0000003100317308 */ /* 0x000fe20000000800 */
[----:B------:R-:W-:Y:S01]  /*c180*/  HMMA.16816.F32 R16, R28, R42, R16 ;  /* 0x0000002a1c10723c */ /* 0x000fe20000001810 */
[----:B------:R-:W4:Y:S08]  /*c190*/  LDSM.16.MT88.4 R40, [R86+0x4400] ;  /* 0x004400005628783b */ /* 0x000f300000004200 */
[----:B------:R-:W2:Y:S02]  /*c1a0*/  MUFU.EX2 R50, R50 ;  /* 0x0000003200327308 */ /* 0x000ea40000000800 */
[----:B-1----:R-:W-:Y:S01]  /*c1b0*/  F2FP.F16.F32.PACK_AB R25, R48, R55 ;  /* 0x000000373019723e */ /* 0x002fe200000000ff */
[----:B------:R-:W-:Y:S01]  /*c1c0*/  FADD.FTZ R29, R95, R68 ;  /* 0x000000445f1d7221 */ /* 0x000fe20000010000 */
[----:B------:R-:W-:Y:S03]  /*c1d0*/  FADD.FTZ R28, R90, R93 ;  /* 0x0000005d5a1c7221 */ /* 0x000fe60000010000 */
[----:B------:R-:W-:Y:S01]  /*c1e0*/  FADD.FTZ R92, R92, R29 ;  /* 0x0000001d5c5c7221 */ /* 0x000fe20000010000 */
[----:B------:R-:W-:Y:S02]  /*c1f0*/  FADD.FTZ R69, R89, R28 ;  /* 0x0000001c59457221 */ /* 0x000fe40000010000 */
[----:B------:R-:W-:Y:S01]  /*c200*/  MUFU.EX2 R67, R67 ;  /* 0x0000004300437308 */ /* 0x000fe20000000800 */
[----:B------:R-:W-:Y:S01]  /*c210*/  FFMA.FTZ R89, R163, UR4, -R22 ;  /* 0x00000004a3597c23 */ /* 0x000fe20008010816 */
[----:B------:R-:W-:Y:S04]  /*c220*/  FADD.FTZ R91, R91, R92 ;  /* 0x0000005c5b5b7221 */ /* 0x000fe80000010000 */
[----:B------:R-:W-:Y:S04]  /*c230*/  FADD.FTZ R88, R88, R91 ;  /* 0x0000005b58587221 */ /* 0x000fe80000010000 */
[----:B------:R-:W1:Y:S01]  /*c240*/  MUFU.EX2 R62, R62 ;  /* 0x0000003e003e7308 */ /* 0x000e620000000800 */
[----:B--2---:R-:W-:Y:S01]  /*c250*/  F2FP.F16.F32.PACK_AB R26, R50, R49 ;  /* 0x00000031321a723e */ /* 0x004fe200000000ff */
[----:B------:R-:W-:Y:S04]  /*c260*/  FADD.FTZ R53, R53, R88 ;  /* 0x0000005835357221 */ /* 0x000fe80000010000 */
[----:B------:R-:W-:Y:S04]  /*c270*/  FADD.FTZ R60, R60, R53 ;  /* 0x000000353c3c7221 */ /* 0x000fe80000010000 */
[----:B------:R-:W-:Y:S01]  /*c280*/  MUFU.EX2 R64, R64 ;  /* 0x0000004000407308 */ /* 0x000fe20000000800 */
[----:B------:R-:W-:Y:S04]  /*c290*/  FADD.FTZ R63, R63, R60 ;  /* 0x0000003c3f3f7221 */ /* 0x000fe80000010000 */
[----:B------:R-:W-:Y:S05]  /*c2a0*/  FADD.FTZ R58, R58, R63 ;  /* 0x0000003f3a3a7221 */ /* 0x000fea0000010000 */
        /* <DEDUP_REMOVED lines=17> */
[----:B------:R-:W-:Y:S01]  /*c3c0*/  FADD.FTZ R24, R56, R69 ;  /* 0x0000004538187221 */ /* 0x000fe20000010000 */
[----:B------:R-:W-:Y:S03]  /*c3d0*/  FADD.FTZ R57, R57, R64 ;  /* 0x0000004039397221 */ /* 0x000fe60000010000 */
[----:B------:R-:W-:Y:S02]  /*c3e0*/  FADD.FTZ R77, R77, R24 ;  /* 0x000000184d4d7221 */ /* 0x000fe40000010000 */
[----:B------:R-:W-:Y:S02]  /*c3f0*/  MUFU.EX2 R61, R61 ;  /* 0x0000003d003d7308 */ /* 0x000fe40000000800 */
[----:B------:R-:W-:Y:S02]  /*c400*/  FADD.FTZ R24, R76, R77 ;  /* 0x0000004d4c187221 */ /* 0x000fe40000010000 */
[----:B------:R-:W1:Y:S02]  /*c410*/  LDSM.16.MT88.4 R76, [R132+0x4c00] ;  /* 0x004c0000844c783b */ /* 0x000e640000004200 */
[----:B------:R-:W-:Y:S04]  /*c420*/  FADD.FTZ R55, R55, R24 ;  /* 0x0000001837377221 */ /* 0x000fe80000010000 */
[----:B------:R-:W5:Y:S01]  /*c430*/  MUFU.EX2 R20, R20 ;  /* 0x0000001400147308 */ /* 0x000f620000000800 */
[----:B---3--:R-:W-:Y:S01]  /*c440*/  F2FP.F16.F32.PACK_AB R30, R51, R52 ;  /* 0x00000034331e723e */ /* 0x008fe200000000ff */
[----:B------:R-:W-:Y:S01]  /*c450*/  FADD.FTZ R48, R48, R55 ;  /* 0x0000003730307221 */ /* 0x000fe20000010000 */
[----:B------:R-:W-:Y:S03]  /*c460*/  FADD.FTZ R52, R52, R57 ;  /* 0x0000003934347221 */ /* 0x000fe60000010000 */
[----:B------:R-:W-:Y:S01]  /*c470*/  FADD.FTZ R67, R67, R48 ;  /* 0x0000003043437221 */ /* 0x000fe20000010000 */
[----:B------:R-:W-:Y:S03]  /*c480*/  FADD.FTZ R51, R51, R52 ;  /* 0x0000003433337221 */ /* 0x000fe60000010000 */
[----:B------:R-:W-:Y:S01]  /*c490*/  MUFU.EX2 R66, R66 ;  /* 0x0000004200427308 */ /* 0x000fe20000000800 */
[----:B------:R-:W-:Y:S09]  /*c4a0*/  FADD.FTZ R67, R62, R67 ;  /* 0x000000433e437221 */ /* 0x000ff20000010000 */
[----:B------:R-:W3:Y:S01]  /*c4b0*/  MUFU.EX2 R65, R65 ;  /* 0x0000004100417308 */ /* 0x000ee20000000800 */
[----:B-----5:R-:W-:Y:S09]  /*c4c0*/  F2FP.F16.F32.PACK_AB R31, R20, R61 ;  /* 0x0000003d141f723e */ /* 0x020ff200000000ff */
[----:B------:R-:W-:Y:S01]  /*c4d0*/  MUFU.EX2 R73, R73 ;  /* 0x0000004900497308 */ /* 0x000fe20000000800 */
[C---:B------:R-:W-:Y:S06]  /*c4e0*/  HMMA.16816.F32 R4, R28.reuse, R32, R4 ;  /* 0x000000201c04723c */ /* 0x040fec0000001804 */
[C---:B------:R-:W-:Y:S03]  /*c4f0*/  HMMA.16816.F32 R8, R28.reuse, R34, R8 ;  /* 0x000000221c08723c */ /* 0x040fe60000001808 */
[----:B------:R-:W5:Y:S02]  /*c500*/  MUFU.EX2 R72, R72 ;  /* 0x0000004800487308 */ /* 0x000f640000000800 */
[----:B---3--:R-:W-:Y:S01]  /*c510*/  F2FP.F16.F32.PACK_AB R24, R65, R66 ;  /* 0x000000424118723e */ /* 0x008fe200000000ff */
[C---:B----4-:R-:W-:Y:S07]  /*c520*/  HMMA.16816.F32 R12, R28.reuse, R40, R12 ;  /* 0x000000281c0c723c */ /* 0x050fee000000180c */
[----:B------:R-:W-:Y:S01]  /*c530*/  MUFU.EX2 R74, R74 ;  /* 0x0000004a004a7308 */ /* 0x000fe20000000800 */
[--C-:B------:R-:W-:Y:S01]  /*c540*/  FFMA.FTZ R32, R84, UR4, -R22.reuse ;  /* 0x0000000454207c23 */ /* 0x100fe20008010816 */
[----:B------:R-:W-:Y:S01]  /*c550*/  HMMA.16816.F32 R16, R28, R42, R16 ;  /* 0x0000002a1c10723c */ /* 0x000fe20000001810 */
[----:B------:R-:W3:Y:S07]  /*c560*/  LDSM.16.MT88.4 R28, [R86+0x4c00] ;  /* 0x004c0000561c783b */ /* 0x000eee0000004200 */
[----:B------:R-:W4:Y:S03]  /*c570*/  MUFU.EX2 R97, R102 ;  /* 0x0000006600617308 */ /* 0x000f260000000800 */
[----:B-----5:R-:W-:Y:S01]  /*c580*/  F2FP.F16.F32.PACK_AB R25, R72, R73 ;  /* 0x000000494819723e */ /* 0x020fe200000000ff */
[----:B------:R-:W-:Y:S01]  /*c590*/  FFMA.FTZ R22, R3, UR4, -R22 ;  /* 0x0000000403167c23 */ /* 0x000fe20008010816 */
[----:B------:R-:W-:Y:S01]  /*c5a0*/  FADD.FTZ R34, R54, R67 ;  /* 0x0000004336227221 */ /* 0x000fe20000010000 */
[----:B------:R-:W-:Y:S03]  /*c5b0*/  FADD.FTZ R66, R66, R51 ;  /* 0x0000003342427221 */ /* 0x000fe60000010000 */
[----:B------:R-:W-:Y:S01]  /*c5c0*/  FADD.FTZ R34, R59, R34 ;  /* 0x000000223b227221 */ /* 0x000fe20000010000 */
[----:B------:R-:W-:Y:S01]  /*c5d0*/  MUFU.EX2 R75, R75 ;  /* 0x0000004b004b7308 */ /* 0x000fe20000000800 */
[----:B------:R-:W-:Y:S02]  /*c5e0*/  FADD.FTZ R65, R65, R66 ;  /* 0x0000004241417221 */ /* 0x000fe40000010000 */
[----:B------:R-:W-:Y:S04]  /*c5f0*/  FADD.FTZ R61, R61, R34 ;  /* 0x000000223d3d7221 */ /* 0x000fe80000010000 */
[----:B------:R-:W-:Y:S03]  /*c600*/  FADD.FTZ R20, R20, R61 ;  /* 0x0000003d14147221 */ /* 0x000fe60000010000 */
[----:B------:R-:W5:Y:S01]  /*c610*/  MUFU.EX2 R100, R164 ;  /* 0x000000a400647308 */ /* 0x000f620000000800 */
[----:B----4-:R-:W-:Y:S01]  /*c620*/  F2FP.F16.F32.PACK_AB R26, R97, R74 ;  /* 0x0000004a611a723e */ /* 0x010fe200000000ff */
[----:B------:R-:W-:Y:S04]  /*c630*/  FADD.FTZ R73, R73, R20 ;  /* 0x0000001449497221 */ /* 0x000fe80000010000 */
[----:B------:R-:W-:Y:S04]  /*c640*/  FADD.FTZ R72, R72, R73 ;  /* 0x0000004948487221 */ /* 0x000fe80000010000 */
[----:B------:R-:W-:Y:S10]  /*c650*/  MUFU.EX2 R96, R98 ;  /* 0x0000006200607308 */ /* 0x000ff40000000800 */
[----:B------:R-:W4:Y:S01]  /*c660*/  MUFU.EX2 R95, R162 ;  /* 0x000000a2005f7308 */ /* 0x000f220000000800 */
[----:B-----5:R-:W-:Y:S09]  /*c670*/  F2FP.F16.F32.PACK_AB R27, R100, R75 ;  /* 0x0000004b641b723e */ /* 0x020ff200000000ff */
[----:B------:R-:W-:Y:S01]  /*c680*/  MUFU.EX2 R90, R165 ;  /* 0x000000a5005a7308 */ /* 0x000fe20000000800 */
[C---:B------:R-:W-:Y:S06]  /*c690*/  HMMA.16816.F32 R4, R24.reuse, R44, R4 ;  /* 0x0000002c1804723c */ /* 0x040fec0000001804 */
[C---:B------:R-:W-:Y:S03]  /*c6a0*/  HMMA.16816.F32 R8, R24.reuse, R46, R8 ;  /* 0x0000002e1808723c */ /* 0x040fe60000001808 */
[----:B------:R-:W5:Y:S02]  /*c6b0*/  MUFU.EX2 R89, R89 ;  /* 0x0000005900597308 */ /* 0x000f640000000800 */
[----:B----4-:R-:W-:Y:S01]  /*c6c0*/  F2FP.F16.F32.PACK_AB R68, R95, R96 ;  /* 0x000000605f44723e */ /* 0x010fe200000000ff */
[C---:B--2---:R-:W-:Y:S07]  /*c6d0*/  HMMA.16816.F32 R12, R24.reuse, R36, R12 ;  /* 0x00000024180c723c */ /* 0x044fee000000180c */
[----:B------:R-:W-:Y:S01]  /*c6e0*/  MUFU.EX2 R56, R161 ;  /* 0x000000a100387308 */ /* 0x000fe20000000800 */
[----:B------:R-:W-:Y:S09]  /*c6f0*/  HMMA.16816.F32 R16, R24, R38, R16 ;  /* 0x000000261810723c */ /* 0x000ff20000001810 */
[----:B------:R-:W2:Y:S02]  /*c700*/  MUFU.EX2 R23, R23 ;  /* 0x0000001700177308 */ /* 0x000ea40000000800 */
[----:B-----5:R-:W-:Y:S08]  /*c710*/  F2FP.F16.F32.PACK_AB R69, R89, R90 ;  /* 0x0000005a5945723e */ /* 0x020ff000000000ff */
[----:B------:R-:W-:Y:S10]  /*c720*/  MUFU.EX2 R32, R32 ;  /* 0x0000002000207308 */ /* 0x000ff40000000800 */
[----:B------:R-:W4:Y:S01]  /*c730*/  MUFU.EX2 R155, R22 ;  /* 0x00000016009b7308 */ /* 0x000f220000000800 */
[----:B--2---:R-:W-:Y:S02]  /*c740*/  F2FP.F16.F32.PACK_AB R70, R23, R56 ;  /* 0x000000381746723e */ /* 0x004fe400000000ff */
[----:B----4-:R-:W-:Y:S07]  /*c750*/  F2FP.F16.F32.PACK_AB R71, R155, R32 ;  /* 0x000000209b47723e */ /* 0x010fee00000000ff */
[C---:B-1----:R-:W-:Y:S06]  /*c760*/  HMMA.16816.F32 R80, R68.reuse, R76, R4 ;  /* 0x0000004c4450723c */ /* 0x042fec0000001804 */
[C---:B------:R-:W-:Y:S07]  /*c770*/  HMMA.16816.F32 R76, R68.reuse, R78, R8 ;  /* 0x0000004e444c723c */ /* 0x040fee0000001808 */
[----:B------:R-:W-:Y:S01]  /*c780*/  FADD.FTZ R8, R74, R65 ;  /* 0x000000414a087221 */ /* 0x000fe20000010000 */
[----:B------:R-:W-:Y:S02]  /*c790*/  FADD.FTZ R9, R75, R72 ;  /* 0x000000484b097221 */ /* 0x000fe40000010000 */
[C---:B---3--:R-:W-:Y:S03]  /*c7a0*/  HMMA.16816.F32 R72, R68.reuse, R28, R12 ;  /* 0x0000001c4448723c */ /* 0x048fe6000000180c */
[----:B------:R-:W-:Y:S01]  /*c7b0*/  FADD.FTZ R97, R97, R8 ;  /* 0x0000000861617221 */ /* 0x000fe20000010000 */
[----:B------:R-:W-:Y:S01]  /*c7c0*/  FADD.FTZ R9, R100, R9 ;  /* 0x0000000964097221 */ /* 0x000fe20000010000 */
[----:B------:R-:W-:Y:S01]  /*c7d0*/  IADD3 R8, R142, -0x1, RZ ;  /* 0xffffffff8e087810 */ /* 0x000fe20007ffe0ff */
[----:B------:R-:W-:Y:S05]  /*c7e0*/  HMMA.16816.F32 R68, R68, R30, R16 ;  /* 0x0000001e4444723c */ /* 0x000fea0000001810 */
[----:B------:R-:W-:Y:S01]  /*c7f0*/  FADD.FTZ R96, R96, R97 ;  /* 0x0000006160607221 */ /* 0x000fe20000010000 */
[----:B------:R-:W-:Y:S01]  /*c800*/  FADD.FTZ R90, R90, R9 ;  /* 0x000000095a5a7221 */ /* 0x000fe20000010000 */
[----:B------:R-:W-:Y:S04]  /*c810*/  MOV R142, R8 ;  /* 0x00000008008e7202 */ /* 0x000fe80000000f00 */
[----:B------:R-:W-:Y:S01]  /*c820*/  FADD.FTZ R95, R95, R96 ;  /* 0x000000605f5f7221 */ /* 0x000fe20000010000 */
[----:B------:R-:W-:Y:S03]  /*c830*/  FADD.FTZ R89, R89, R90 ;  /* 0x0000005a59597221 */ /* 0x000fe60000010000 */
[----:B------:R-:W-:Y:S01]  /*c840*/  FADD.FTZ R56, R56, R95 ;  /* 0x0000005f38387221 */ /* 0x000fe20000010000 */
[----:B------:R-:W-:Y:S03]  /*c850*/  FADD.FTZ R32, R32, R89 ;  /* 0x0000005920207221 */ /* 0x000fe60000010000 */
[----:B------:R-:W-:Y:S01]  /*c860*/  FADD.FTZ R154, R23, R56 ;  /* 0x00000038179a7221 */ /* 0x000fe20000010000 */
[----:B------:R-:W-:Y:S01]  /*c870*/  FADD.FTZ R155, R155, R32 ;  /* 0x000000209b9b7221 */ /* 0x000fe20000010000 */
[----:B------:R-:W-:Y:S06]  /*c880*/  @P0 BRA `(.L_x_3709) ;  /* 0xffffffcc00cc0947 */ /* 0x000fec000383ffff */
.L_x_3705:
        /* <DEDUP_REMOVED lines=109> */
.L_x_3710:
        /* <DEDUP_REMOVED lines=10> */
.L_x_3711:
[----:B------:R-:W1:Y:S01]  /*d000*/  S2R R0, SR_CTAID.Z ;  /* 0x0000000000007919 */ /* 0x000e620000002700 */
[----:B------:R-:W1:Y:S01]  /*d010*/  LDC R9, c[0x0][0x270] ;  /* 0x00009c00ff097b82 */ /* 0x000e620000000800 */
[----:B------:R-:W1:Y:S07]  /*d020*/  S2R R2, SR_CTAID.Y ;  /* 0x0000000000027919 */ /* 0x000e6e0000002600 */
[----:B------:R-:W2:Y:S01]  /*d030*/  LDC R141, c[0x0][0x2c4] ;  /* 0x0000b100ff8d7b82 */ /* 0x000ea20000000800 */
[----:B-1----:R-:W-:-:S04]  /*d040*/  IMAD R2, R2, R9, R0 ;  /* 0x0000000902027224 */ /* 0x002fc800078e0200 */
[----:B--2---:R-:W-:-:S07]  /*d050*/  IMAD R141, R2, R141, RZ ;  /* 0x0000008d028d7224 */ /* 0x004fce00078e02ff */
.L_x_3712:
        /* <DEDUP_REMOVED lines=27> */
.L_x_3714:
[----:B------:R-:W-:Y:S05]  /*d210*/  BSYNC B0 ;  /* 0x0000000000007941 */ /* 0x000fea0003800000 */
.L_x_3713:
[----:B------:R-:W-:Y:S01]  /*d220*/  ULDC.64 UR6, c[0x0][0x298] ;  /* 0x0000a60000067ab9 */ /* 0x000fe20000000a00 */
[----:B------:R-:W-:Y:S01]  /*d230*/  IMAD R15, R15, -0x40, R144 ;  /* 0xffffffc00f0f7824 */ /* 0x000fe200078e0290 */
[----:B------:R-:W-:Y:S01]  /*d240*/  ULDC UR4, c[0x0][0x2d0] ;  /* 0x0000b40000047ab9 */ /* 0x000fe20000000800 */
[----:B------:R-:W-:Y:S01]  /*d250*/  IMAD R6, R5, UR6, RZ ;  /* 0x0000000605067c24 */ /* 0x000fe2000f8e02ff */
[----:B------:R-:W-:Y:S01]  /*d260*/  SHF.R.S32.HI R5, RZ, 0x1f, R2 ;  /* 0x0000001fff057819 */ /* 0x000fe20000011402 */
[----:B-1----:R-:W-:Y:S01]  /*d270*/  IMAD.WIDE.U32 R12, R17, UR6, R146 ;  /* 0x00000006110c7c25 */ /* 0x002fe2000f8e0092 */
[----:B------:R-:W-:Y:S01]  /*d280*/  ISETP.GE.AND P0, PT, R146, UR4, PT ;  /* 0x0000000492007c0c */ /* 0x000fe2000bf06270 */
[----:B------:R-:W-:Y:S01]  /*d290*/  ULDC.64 UR4, c[0x0][0x2a0] ;  /* 0x0000a80000047ab9 */ /* 0x000fe20000000a00 */
[----:B------:R-:W-:Y:S01]  /*d2a0*/  LEA.HI R5, R5, R2, RZ, 0x2 ;  /* 0x0000000205057211 */ /* 0x000fe200078f10ff */
[----:B------:R-:W-:Y:S01]  /*d2b0*/  IMAD.IADD R144, R144, 0x1, -R17 ;  /* 0x0000000190907824 */ /* 0x000fe200078e0a11 */
[----:B------:R-:W-:Y:S01]  /*d2c0*/  IADD3 R16, P1, R16, R12, RZ ;  /* 0x0000000c10107210 */ /* 0x000fe20007f3e0ff */
[----:B------:R-:W-:Y:S01]  /*d2d0*/  IMAD R17, R17, UR7, R6 ;  /* 0x0000000711117c24 */ /* 0x000fe2000f8e0206 */
[----:B------:R-:W-:Y:S01]  /*d2e0*/  LEA.HI.SX32 R6, R4, 0x20, 0x1e ;  /* 0x0000002004067811 */ /* 0x000fe200078ff2ff */
[----:B------:R-:W-:Y:S01]  /*d2f0*/  BSSY B0, `(.L_x_3715) ;  /* 0x0000016000007945 */ /* 0x000fe20003800000 */
[----:B------:R-:W-:-:S02]  /*d300*/  SHF.R.S32.HI R4, RZ, 0x1f, R0 ;  /* 0x0000001fff047819 */ /* 0x000fc40000011400 */
[----:B------:R-:W-:Y:S02]  /*d310*/  IADD3.X R17, R14, R13, R17, P1, !PT ;  /* 0x0000000d0e117210 */ /* 0x000fe40000ffe411 */
[----:B------:R-:W-:Y:S01]  /*d320*/  ISETP.GE.OR P1, PT, R6, R15, P0 ;  /* 0x0000000f0600720c */ /* 0x000fe20000726670 */
[----:B------:R-:W-:Y:S01]  /*d330*/  IMAD R7, R4, UR4, RZ ;  /* 0x0000000404077c24 */ /* 0x000fe2000f8e02ff */
[----:B------:R-:W-:Y:S01]  /*d340*/  SHF.R.S32.HI R2, RZ, 0x2, R5 ;  /* 0x00000002ff027819 */ /* 0x000fe20000011405 */
[C---:B------:R-:W-:Y:S01]  /*d350*/  IMAD.WIDE.U32 R16, R0.reuse, UR4, R16 ;  /* 0x0000000400107c25 */ /* 0x040fe2000f8e0010 */
[----:B------:R-:W-:Y:S02]  /*d360*/  ISETP.GE.OR P0, PT, R3, R144, P0 ;  /* 0x000000900300720c */ /* 0x000fe40000706670 */
[----:B------:R-:W-:Y:S01]  /*d370*/  SHF.R.S32.HI R2, RZ, 0x1f, R2 ;  /* 0x0000001fff027819 */ /* 0x000fe20000011402 */
[----:B------:R-:W-:Y:S02]  /*d380*/  IMAD R0, R0, UR5, R7 ;  /* 0x0000000500007c24 */ /* 0x000fe4000f8e0207 */
[----:B------:R1:W2:Y:S02]  /*d390*/  LDS.128 R4, [R143] ;  /* 0x000000008f047984 */ /* 0x0002a40000000c00 */
[----:B------:R-:W-:-:S06]  /*d3a0*/  IMAD.IADD R13, R0, 0x1, R17 ;  /* 0x00000001000d7824 */ /* 0x000fcc00078e0211 */
        /* <DEDUP_REMOVED lines=10> */
.L_x_3716:
[----:B------:R-:W-:Y:S05]  /*d450*/  BSYNC B0 ;  /* 0x0000000000007941 */ /* 0x000fea0003800000 */
.L_x_3715:
        /* <DEDUP_REMOVED lines=14> */
.L_x_3717:
        /* <DEDUP_REMOVED lines=12> */
.L_x_5361:


//--------------------- .text._ZN5flash24flash_fwd_splitkv_kernelI23Flash_fwd_kernel_traitsILi32ELi64ELi128ELi4ELb0ELb0EN7cutlass6half_tE19Flash_kernel_traitsILi32ELi64ELi128ELi4ES3_EELb1ELb0ELb0ELb0ELb0ELb0ELb0ELb1EEEvNS_16Flash_fwd_paramsE --------------------------
	.section	.text._ZN5flash24flash_fwd_splitkv_kernelI23Flash_fwd_kernel_traitsILi32ELi64ELi128ELi4ELb0ELb0EN7cutlass6half_tE19Flash_kernel_traitsILi32ELi64ELi128ELi4ES3_EELb1ELb0ELb0ELb0ELb0ELb0ELb0ELb1EEEvNS_16Flash_fwd_paramsE,"ax",@progbits
	.align	128
        .global         _ZN5flash24flash_fwd_splitkv_kernelI23Flash_fwd_kernel_traitsILi32ELi64ELi128ELi4ELb0ELb0EN7cutlass6half_tE19Flash_kernel_traitsILi32ELi64ELi128ELi4ES3_EELb1ELb0ELb0ELb0ELb0ELb0ELb0ELb1EEEvNS_16Flash_fwd_paramsE
        .type           _ZN5flash24flash_fwd_splitkv_kernelI23Flash_fwd_kernel_traitsILi32ELi64ELi128ELi4ELb0ELb0EN7cutlass6half_tE19Flash_kernel_traitsILi32ELi64ELi128ELi4ES3_EELb1ELb0ELb0ELb0ELb0ELb0ELb0ELb1EEEvNS_16Flash_fwd_paramsE,@function
        .size           _ZN5flash24flash_fwd_splitkv_kernelI23Flash_fwd_kernel_traitsILi32ELi64ELi128ELi4ELb0ELb0EN7cutlass6half_tE19Flash_kernel_traitsILi32ELi64ELi128ELi4ES3_EELb1ELb0ELb0ELb0ELb0ELb0ELb0ELb1EEEvNS_16Flash_fwd_paramsE,(.L_x_5362 - _ZN5flash24flash_fwd_splitkv_kernelI23Flash_fwd_kernel_traitsILi32ELi64ELi128ELi4ELb0ELb0EN7cutlass6half_tE19Flash_kernel_traitsILi32ELi64ELi128ELi4ES3_EELb1ELb0ELb0ELb0ELb0ELb0ELb0ELb1EEEvNS_16Flash_fwd_paramsE)
        .other          _ZN5flash24flash_fwd_splitkv_kernelI23Flash_fwd_kernel_traitsILi32ELi64ELi128ELi4ELb0ELb0EN7cutlass6half_tE19Flash_kernel_traitsILi32ELi64ELi128ELi4ES3_EELb1ELb0ELb0ELb0ELb0ELb0ELb0ELb1EEEvNS_16Flash_fwd_paramsE,@"STO_CUDA_ENTRY STV_DEFAULT"
_ZN5flash24flash_fwd_splitkv_kernelI23Flash_fwd_kernel_traitsILi32ELi64ELi128ELi4ELb0ELb0EN7cutlass6half_tE19Flash_kernel_traitsILi32ELi64ELi128ELi4ES3_EELb1ELb0ELb0ELb0ELb0ELb0ELb0ELb1EEEvNS_16Flash_fwd_paramsE:
.text._ZN5flash24flash_fwd_splitkv_kernelI23Flash_fwd_kernel_traitsILi32ELi64ELi128ELi4ELb0ELb0EN7cutlass6half_tE19Flash_kernel_traitsILi32ELi64ELi128ELi4ES3_EELb1ELb0ELb0ELb0ELb0ELb0ELb0ELb1EEEvNS_16Flash_fwd_paramsE:
        /* <DEDUP_REMOVED lines=15> */
[----:B------:R1:W2:Y:S01]  /*00f0*/  @P0 LDG.E R141, desc[UR6][R6.64+0x4] ;  /* 0x00000406068d0981 */ /* 0x0002a2000c1e1900 */
        /* <DEDUP_REMOVED lines=25> */
.L_x_3718:
[----:B------:R-:W1:Y:S02]  /*0290*/  LDC R65, c[0x0][0x2c8] ;  /* 0x0000b200ff417b82 */ /* 0x000e640000000800 */
.L_x_3719:
        /* <DEDUP_REMOVED lines=11> */
[----:B-1----:R-:W1:Y:S01]  /*0350*/  LDC R5, c[0x0][0x398] ;  /* 0x0000e600ff057b82 */ /* 0x002e620000000800 */
[----:B---3--:R-:W-:Y:S01]  /*0360*/  @!P1 ISETP.NE.U32.AND P0, PT, R2, RZ, PT ;  /* 0x000000ff0200920c */ /* 0x008fe20003f05070 */
[--C-:B-----5:R-:W-:Y:S01]  /*0370*/  IMAD.IADD R65, R65, 0x1, -R8.reuse ;  /* 0x0000000141417824 */ /* 0x120fe200078e0a08 */
        /* <DEDUP_REMOVED lines=32> */
[----:B------:R-:W2:Y:S02]  /*0580*/  @!P0 LDC.64 R2, c[0x0][0x290] ;  /* 0x0000a400ff028b82 */ /* 0x000ea40000000a00 */
[----:B------:R-:W-:-:S05]  /*0590*/  IMAD.IADD R0, R53, 0x1, -R0 ;  /* 0x0000000135007824 */ /* 0x000fca00078e0a00 */
[----:B------:R-:W-:-:S04]  /*05a0*/  ISETP.NE.AND P3, PT, R0, RZ, PT ;  /* 0x000000ff0000720c */ /* 0x000fc80003f65270 */
[----:B------:R-:W-:Y:S01]  /*05b0*/  ISETP.GE.OR P3, PT, R6, R141, P3 ;  /* 0x0000008d0600720c */ /* 0x000fe20001f66670 */
[----:B-1----:R-:W-:-:S04]  /*05c0*/  @P0 IMAD.WIDE.U32 R10, R142, R4, RZ ;  /* 0x000000048e0a0225 */ /* 0x002fc800078e00ff */
[----:B------:R-:W-:Y:S02]  /*05d0*/  @P0 IMAD R142, R142, R5, R11 ;  /* 0x000000058e8e0224 */ /* 0x000fe400078e020b */
[-C--:B--2---:R-:W-:Y:S01]  /*05e0*/  @!P0 IMAD R8, R7, R2.reuse, RZ ;  /* 0x0000000207088224 */ /* 0x084fe200078e02ff */
[----:B------:R-:W-:Y:S01]  /*05f0*/  SHF.R.S32.HI R7, RZ, 0x1f, R56 ;  /* 0x0000001fff077819 */ /* 0x000fe20000011438 */
[----:B------:R-:W-:Y:S01]  /*0600*/  @!P0 IMAD.WIDE.U32 R14, R13, R2, RZ ;  /* 0x000000020d0e8225 */ /* 0x000fe200078e00ff */
[----:B------:R-:W-:-:S03]  /*0610*/  IADD3 R2, R6, 0x20, RZ ;  /* 0x0000002006027810 */ /* 0x000fc60007ffe0ff */
[----:B------:R-:W-:Y:S02]  /*0620*/  @!P0 IMAD R3, R13, R3, R8 ;  /* 0x000000030d038224 */ /* 0x000fe400078e0208 */
        /* <DEDUP_REMOVED lines=9> */
[----:B------:R-:W-:-:S02]  /*06c0*/  ISETP.GE.AND P0, PT, R2, R141, PT ;  /* 0x0000008d0200720c */ /* 0x000fc40003f06270 */
[----:B------:R-:W-:Y:S01]  /*06d0*/  ISETP.GE.OR P4, PT, R2, R141, P1 ;  /* 0x0000008d0200720c */ /* 0x000fe20000f86670 */
[----:B------:R-:W-:Y:S01]  /*06e0*/  IMAD R13, R13, UR8, R112 ;  /* 0x000000080d0d7c24 */ /* 0x000fe2000f8e0270 */
[----:B------:R-:W-:-:S03]  /*06f0*/  IADD3 R10, P2, R10, R8, RZ ;  /* 0x000000080a0a7210 */ /* 0x000fc60007f5e0ff */
[----:B------:R-:W-:Y:S01]  /*0700*/  IMAD R13, R13, UR5, R56 ;  /* 0x000000050d0d7c24 */ /* 0x000fe2000f8e0238 */
[----:B------:R-:W-:Y:S01]  /*0710*/  IADD3.X R11, R142, R9, R7, P2, !PT ;  /* 0x000000098e0b7210 */ /* 0x000fe200017fe407 */
[----:B------:R-:W-:Y:S01]  /*0720*/  ULDC.64 UR4, c[0x0][0x2a0] ;  /* 0x0000a80000047ab9 */ /* 0x000fe20000000a00 */
[----:B------:R-:W-:Y:S01]  /*0730*/  ISETP.GE.OR P2, PT, R6, R141, P1 ;  /* 0x0000008d0600720c */ /* 0x000fe20000f46670 */
[----:B------:R-:W-:Y:S01]  /*0740*/  IMAD R3, R3, UR4, RZ ;  /* 0x0000000403037c24 */ /* 0x000fe2000f8e02ff */
[----:B------:R-:W-:Y:S01]  /*0750*/  IADD3 R2, P1, R13, R6, RZ ;  /* 0x000000060d027210 */ /* 0x000fe20007f3e0ff */
[----:B------:R-:W-:Y:S01]  /*0760*/  IMAD.WIDE.U32 R10, R112, UR4, R10 ;  /* 0x00000004700a7c25 */ /* 0x000fe2000f8e000a */
[----:B------:R-:W-:-:S03]  /*0770*/  SHF.R.S32.HI R7, RZ, 0x1f, R6 ;  /* 0x0000001fff077819 */ /* 0x000fc60000011406 */
        /* <DEDUP_REMOVED lines=12> */
.L_x_3722:
[----:B------:R-:W-:Y:S05]  /*0840*/  BSYNC B0 ;  /* 0x0000000000007941 */ /* 0x000fea0003800000 */
.L_x_3721:
        /* <DEDUP_REMOVED lines=13> */
.L_x_3724:
[----:B------:R-:W-:Y:S05]  /*0920*/  BSYNC B0 ;  /* 0x0000000000007941 */ /* 0x000fea0003800000 */
.L_x_3723:
        /* <DEDUP_REMOVED lines=11> */
.L_x_3720:
[----:B------:R-:W1:Y:S01]  /*09e0*/  LDC.64 R2, c[0x0][0x368] ;  /* 0x0000da00ff027b82 */ /* 0x000e620000000a00 */
        /* <DEDUP_REMOVED lines=11> */
[----:B-1----:R-:W1:Y:S02]  /*0aa0*/  LDC.64 R2, c[0x0][0x378] ;  /* 0x0000de00ff027b82 */ /* 0x002e640000000a00 */
        /* <DEDUP_REMOVED lines=9> */
.L_x_3725:
[----:B------:R-:W-:Y:S05]  /*0b40*/  @!P2 BRA `(.L_x_3726) ;  /* 0x000000040040a947 */ /* 0x000fea0003800000 */
[----:B-----5:R-:W2:Y:S01]  /*0b50*/  LDC R13, c[0x0][0x380] ;  /* 0x0000e000ff0d7b82 */ /* 0x020ea20000000800 */
[----:B------:R-:W-:Y:S01]  /*0b60*/  LEA R0, R50, 0xffffff80, 0x7 ;  /* 0xffffff8032007811 */ /* 0x000fe200078e38ff */
[----:B------:R-:W-:-:S06]  /*0b70*/  ULDC.64 UR4, c[0x0][0x230] ;  /* 0x00008c0000047ab9 */ /* 0x000fcc0000000a00 */
[----:B------:R-:W3:Y:S01]  /*0b80*/  LDC.64 R118, c[0x0][0x248] ;  /* 0x00009200ff767b82 */ /* 0x000ee20000000a00 */
[----:B--2---:R-:W-:-:S04]  /*0b90*/  IABS R4, R13 ;  /* 0x0000000d00047213 */ /* 0x004fc80000000000 */
[----:B------:R-:W2:Y:S08]  /*0ba0*/  I2F.RP R5, R4 ;  /* 0x0000000400057306 */ /* 0x000eb00000209400 */
[----:B--2---:R-:W2:Y:S02]  /*0bb0*/  MUFU.RCP R10, R5 ;  /* 0x00000005000a7308 */ /* 0x004ea40000001000 */
[----:B--2---:R-:W-:Y:S01]  /*0bc0*/  IADD3 R10, R10, 0xffffffe, RZ ;  /* 0x0ffffffe0a0a7810 */ /* 0x004fe20007ffe0ff */
[----:B------:R-:W2:Y:S05]  /*0bd0*/  LDC R5, c[0x0][0x278] ;  /* 0x00009e00ff057b82 */ /* 0x000eaa0000000800 */
        /* <DEDUP_REMOVED lines=24> */
[----:B------:R-:W-:-:S05]  /*0d60*/  IMAD R19, R13, R19, R0 ;  /* 0x000000130d137224 */ /* 0x000fca00078e0200 */
[----:B------:R-:W-:Y:S02]  /*0d70*/  SHF.R.S32.HI R17, RZ, 0x1f, R19 ;  /* 0x0000001fff117819 */ /* 0x000fe40000011413 */
        /* <DEDUP_REMOVED lines=35> */
[----:B------:R-:W-:Y:S01]  /*0fb0*/  IMAD R8, R19, R119, R8 ;  /* 0x0000007713087224 */ /* 0x000fe200078e0208 */
[----:B------:R-:W-:Y:S01]  /*0fc0*/  MOV R14, R12 ;  /* 0x0000000c000e7202 */ /* 0x000fe20000000f00 */
[----:B------:R-:W-:Y:S02]  /*0fd0*/  IMAD.IADD R23, R11, 0x1, R3 ;  /* 0x000000010b177824 */ /* 0x000fe400078e0203 */
[----:B------:R-:W-:Y:S02]  /*0fe0*/  IMAD.IADD R15, R13, 0x1, R8 ;  /* 0x000000010d0f7824 */ /* 0x000fe400078e0208 */
[----:B------:R-:W-:Y:S02]  /*0ff0*/  IMAD R13, R5, UR4, RZ ;  /* 0x00000004050d7c24 */ /* 0x000fe4000f8e02ff */
[----:B------:R-:W-:-:S04]  /*1000*/  IMAD.WIDE.U32 R14, R4, UR4, R14 ;  /* 0x00000004040e7c25 */ /* 0x000fc8000f8e000e */
[----:B------:R-:W-:Y:S01]  /*1010*/  IMAD R13, R4, UR5, R13 ;  /* 0x00000005040d7c24 */ /* 0x000fe2000f8e020d */
[----:B------:R-:W-:-:S04]  /*1020*/  MOV R6, R14 ;  /* 0x0000000e00067202 */ /* 0x000fc80000000f00 */
[----:B------:R-:W-:Y:S01]  /*1030*/  IADD3 R15, R15, R13, RZ ;  /* 0x0000000d0f0f7210 */ /* 0x000fe20007ffe0ff */
[----:B------:R-:W-:Y:S06]  /*1040*/  BRA `(.L_x_3727) ;  /* 0x0000000400447947 */ /* 0x000fec0003800000 */
.L_x_3726:
[----:B------:R-:W1:Y:S01]  /*1050*/  LDC R19, c[0x0][0x278] ;  /* 0x00009e00ff137b82 */ /* 0x000e620000000800 */
[----:B------:R-:W-:-:S13]  /*1060*/  ISETP.NE.AND P4, PT, R15, -0x1, PT ;  /* 0xffffffff0f00780c */ /* 0x000fda0003f85270 */
[----:B------:R-:W2:Y:S01]  /*1070*/  @P4 LDC.64 R118, c[0x0][0x248] ;  /* 0x00009200ff764b82 */ /* 0x000ea20000000a00 */
[----:B------:R-:W-:-:S07]  /*1080*/  @P4 IMAD.IADD R22, R8, 0x1, R15 ;  /* 0x0000000108164824 */ /* 0x000fce00078e020f */
[----:B------:R-:W3:Y:S01]  /*1090*/  @P4 LDC.64 R10, c[0x0][0x250] ;  /* 0x00009400ff0a4b82 */ /* 0x000ee20000000a00 */
        /* <DEDUP_REMOVED lines=14> */
[----:B------:R-:W-:Y:S02]  /*1180*/  IMAD R0, R3, R0, R2 ;  /* 0x0000000003007224 */ /* 0x000fe400078e0202 */
[----:B------:R-:W-:-:S03]  /*1190*/  @P4 IMAD.WIDE.U32 R22, R22, R118, RZ ;  /* 0x0000007616164225 */ /* 0x000fc600078e00ff */
[----:B------:R-:W-:Y:S02]  /*11a0*/  ISETP.GT.U32.AND P0, PT, R3, R0, PT ;  /* 0x000000000300720c */ /* 0x000fe40003f04070 */
[----:B------:R-:W-:Y:S02]  /*11b0*/  @P4 IADD3 R5, R23, R5, RZ ;  /* 0x0000000517054210 */ /* 0x000fe40007ffe0ff */
[----:B------:R-:W-:-:S09]  /*11c0*/  @P4 MOV R6, R22 ;  /* 0x0000001600064202 */ /* 0x000fd20000000f00 */
[-C--:B------:R-:W-:Y:S02]  /*11d0*/  @!P0 IADD3 R0, R0, -R3.reuse, RZ ;  /* 0x8000000300008210 */ /* 0x080fe40007ffe0ff */
[----:B------:R-:W-:Y:S02]  /*11e0*/  @!P0 IADD3 R12, R12, 0x1, RZ ;  /* 0x000000010c0c8810 */ /* 0x000fe40007ffe0ff */
[----:B------:R-:W-:Y:S02]  /*11f0*/  ISETP.GE.U32.AND P3, PT, R0, R3, PT ;  /* 0x000000030000720c */ /* 0x000fe40003f66070 */
[----:B------:R-:W1:Y:S01]  /*1200*/  LDC.64 R2, c[0x0][0x260] ;  /* 0x00009800ff027b82 */ /* 0x000e620000000a00 */
[----:B------:R-:W-:Y:S02]  /*1210*/  LOP3.LUT R0, R112, R19, RZ, 0x3c, !PT ;  /* 0x0000001370007212 */ /* 0x000fe400078e3cff */
[----:B------:R-:W-:Y:S02]  /*1220*/  ISETP.NE.AND P0, PT, R19, RZ, PT ;  /* 0x000000ff1300720c */ /* 0x000fe40003f05270 */
[----:B------:R-:W-:-:S02]  /*1230*/  ISETP.GE.AND P1, PT, R0, RZ, PT ;  /* 0x000000ff0000720c */ /* 0x000fc40003f26270 */
[----:B------:R-:W-:-:S04]  /*1240*/  LEA R0, R50, 0xffffff80, 0x7 ;  /* 0xffffff8032007811 */ /* 0x000fc800078e38ff */
[----:B------:R-:W-:Y:S01]  /*1250*/  @P3 VIADD R12, R12, 0x1 ;  /* 0x000000010c0c3836 */ /* 0x000fe20000000000 */
[----:B------:R-:W-:-:S06]  /*1260*/  SHF.R.S32.HI R17, RZ, 0x1f, R0 ;  /* 0x0000001fff117819 */ /* 0x000fcc0000011400 */
[----:B------:R-:W-:Y:S01]  /*1270*/  @!P1 IMAD.MOV R12, RZ, RZ, -R12 ;  /* 0x000000ffff0c9224 */ /* 0x000fe200078e0a0c */
[----:B---3--:R-:W-:Y:S06]  /*1280*/  @P4 BRA `(.L_x_3728) ;  /* 0x0000000000344947 */ /* 0x008fec0003800000 */
[----:B------:R-:W2:Y:S01]  /*1290*/  LDC.64 R118, c[0x0][0x248] ;  /* 0x00009200ff767b82 */ /* 0x000ea20000000a00 */
[----:B------:R-:W-:-:S07]  /*12a0*/  SHF.R.S32.HI R23, RZ, 0x1f, R8 ;  /* 0x0000001fff177819 */ /* 0x000fce0000011408 */
[----:B------:R-:W3:Y:S01]  /*12b0*/  LDC.64 R4, c[0x0][0x230] ;  /* 0x00008c00ff047b82 */ /* 0x000ee20000000a00 */
[-C--:B--2---:R-:W-:Y:S01]  /*12c0*/  IMAD R14, R23, R118.reuse, RZ ;  /* 0x00000076170e7224 */ /* 0x084fe200078e02ff */
        /* <DEDUP_REMOVED lines=9> */
.L_x_3728:
        /* <DEDUP_REMOVED lines=9> */
[----:B------:R-:W-:-:S03]  /*13f0*/  IADD3 R19, R19, R4, RZ ;  /* 0x0000000413137210 */ /* 0x000fc60007ffe0ff */
[----:B-1----:R-:W-:Y:S01]  /*1400*/  IMAD R4, R5, R2, RZ ;  /* 0x0000000205047224 */ /* 0x002fe200078e02ff */
[----:B------:R-:W-:Y:S01]  /*1410*/  @P4 MOV R10, R22 ;  /* 0x00000016000a4202 */ /* 0x000fe20000000f00 */
[----:B------:R-:W-:-:S04]  /*1420*/  IMAD.WIDE.U32 R18, R12, R2, R18 ;  /* 0x000000020c127225 */ /* 0x000fc800078e0012 */
[----:B------:R-:W-:Y:S01]  /*1430*/  IMAD R3, R12, R3, R4 ;  /* 0x000000030c037224 */ /* 0x000fe200078e0204 */
[----:B------:R-:W-:Y:S01]  /*1440*/  MOV R6, R18 ;  /* 0x0000001200067202 */ /* 0x000fe20000000f00 */
[----:B------:R-:W-:Y:S01]  /*1450*/  @P4 IMAD R23, R15, R11, R23 ;  /* 0x0000000b0f174224 */ /* 0x000fe200078e0217 */
[----:B------:R-:W-:Y:S02]  /*1460*/  MOV R4, R12 ;  /* 0x0000000c00047202 */ /* 0x000fe40000000f00 */
[----:B------:R-:W-:Y:S02]  /*1470*/  IADD3 R15, R19, R3, RZ ;  /* 0x00000003130f7210 */ /* 0x000fe40007ffe0ff */
[----:B------:R-:W-:Y:S01]  /*1480*/  MOV R19, R0 ;  /* 0x0000000000137202 */ /* 0x000fe20000000f00 */
        /* <DEDUP_REMOVED lines=13> */
.L_x_3727:
[----:B------:R1:W5:Y:S01]  /*1560*/  @P5 LDG.E R11, desc[UR6][R114.64] ;  /* 0x00000006720b5981 */ /* 0x000362000c1e1900 */
[----:B------:R-:W-:Y:S01]  /*1570*/  ISETP.NE.AND P0, PT, R142, -0x1, PT ;  /* 0xffffffff8e00780c */ /* 0x000fe20003f05270 */
[----:B------:R-:W2:Y:S01]  /*1580*/  LDC.64 R2, c[0x0][0x240] ;  /* 0x00009000ff027b82 */ /* 0x000ea20000000a00 */
[----:B------:R-:W-:Y:S01]  /*1590*/  SHF.R.S32.HI R14, RZ, 0x1f, R53 ;  /* 0x0000001fff0e7819 */ /* 0x000fe20000011435 */
[----:B------:R-:W-:Y:S01]  /*15a0*/  ULDC.64 UR4, c[0x0][0x268] ;  /* 0x00009a0000047ab9 */ /* 0x000fe20000000a00 */
[----:B------:R-:W-:Y:S01]  /*15b0*/  IMAD.MOV.U32 R41, RZ, RZ, 0x10 ;  /* 0x00000010ff297424 */ /* 0x000fe200078e00ff */
[C---:B------:R-:W-:Y:S01]  /*15c0*/  SHF.L.U64.HI R137, R118.reuse, 0x5, R119 ;  /* 0x0000000576897819 */ /* 0x040fe20000010277 */
[----:B------:R-:W-:Y:S01]  /*15d0*/  IMAD.SHL.U32 R138, R118, 0x20, RZ ;  /* 0x00000020768a7824 */ /* 0x000fe200078e00ff */
[CC--:B------:R-:W-:Y:S02]  /*15e0*/  LEA.HI R27, R14.reuse, R53.reuse, RZ, 0x2 ;  /* 0x000000350e1b7211 */ /* 0x0c0fe400078f10ff */
[----:B------:R-:W-:Y:S01]  /*15f0*/  LEA.HI R104, R14, R53, RZ, 0x3 ;  /* 0x000000350e687211 */ /* 0x000fe200078f18ff */
[----:B------:R-:W3:Y:S01]  /*1600*/  LDC R97, c[0x0][0x2e0] ;  /* 0x0000b800ff617b82 */ /* 0x000ee20000000800 */
[----:B------:R-:W-:-:S02]  /*1610*/  LOP3.LUT R8, R27, 0xfffffffc, RZ, 0xc0, !PT ;  /* 0xfffffffc1b087812 */ /* 0x000fc400078ec0ff */
[----:B------:R-:W-:Y:S02]  /*1620*/  SHF.R.S32.HI R103, RZ, 0x3, R104 ;  /* 0x00000003ff677819 */ /* 0x000fe40000011468 */
[----:B------:R-:W-:Y:S01]  /*1630*/  SHF.R.S32.HI R144, RZ, 0x2, R27 ;  /* 0x00000002ff907819 */ /* 0x000fe2000001141b */
[----:B------:R-:W-:Y:S01]  /*1640*/  IMAD.IADD R8, R53, 0x1, -R8 ;  /* 0x0000000135087824 */ /* 0x000fe200078e0a08 */
[----:B------:R-:W-:Y:S01]  /*1650*/  LEA.HI R54, R14, R53, RZ, 0x5 ;  /* 0x000000350e367211 */ /* 0x000fe200078f28ff */
[----:B-----5:R-:W4:Y:S01]  /*1660*/  @!P0 LDC.64 R12, c[0x0][0x228] ;  /* 0x00008a00ff0c8b82 */ /* 0x020f220000000a00 */
[----:B------:R-:W-:Y:S01]  /*1670*/  IMAD.SHL.U32 R31, R103, 0x40, RZ ;  /* 0x00000040671f7824 */ /* 0x000fe200078e00ff */
[--C-:B------:R-:W-:Y:S01]  /*1680*/  SHF.R.S32.HI R145, RZ, 0x1f, R144.reuse ;  /* 0x0000001fff917819 */ /* 0x100fe20000011490 */
[----:B------:R-:W-:Y:S01]  /*1690*/  IMAD.SHL.U32 R84, R8, 0x8, RZ ;  /* 0x0000000808547824 */ /* 0x000fe200078e00ff */
[----:B------:R-:W-:Y:S02]  /*16a0*/  LEA.HI R27, R27, R144, RZ, 0x1 ;  /* 0x000000901b1b7211 */ /* 0x000fe400078f08ff */
[----:B------:R-:W-:Y:S01]  /*16b0*/  LOP3.LUT R31, R31, 0xc0, RZ, 0xc0, !PT ;  /* 0x000000c01f1f7812 */ /* 0x000fe200078ec0ff */
[----:B--2---:R-:W-:Y:S01]  /*16c0*/  @P0 IMAD.WIDE.U32 R28, R142, R2, RZ ;  /* 0x000000028e1c0225 */ /* 0x004fe200078e00ff */
[----:B------:R-:W-:Y:S01]  /*16d0*/  LOP3.LUT R27, R27, 0x7fffffe, RZ, 0xc0, !PT ;  /* 0x07fffffe1b1b7812 */ /* 0x000fe200078ec0ff */
[----:B------:R-:W2:Y:S01]  /*16e0*/  LDC.64 R116, c[0x0][0x250] ;  /* 0x00009400ff747b82 */ /* 0x000ea20000000a00 */
[----:B------:R-:W-:Y:S01]  /*16f0*/  SHF.R.U32.HI R20, RZ, 0x3, R31 ;  /* 0x00000003ff147819 */ /* 0x000fe2000001161f */
[----:B------:R-:W-:Y:S01]  /*1700*/  IMAD.WIDE R24, R21, 0x40, R144 ;  /* 0x0000004015187825 */ /* 0x000fe200078e0290 */
[----:B------:R-:W-:-:S02]  /*1710*/  SHF.R.S32.HI R85, RZ, 0x1f, R84 ;  /* 0x0000001fff557819 */ /* 0x000fc40000011454 */
[----:B------:R-:W-:Y:S01]  /*1720*/  SHF.R.S32.HI R54, RZ, 0x5, R54 ;  /* 0x00000005ff367819 */ /* 0x000fe20000011436 */
[----:B------:R-:W-:Y:S01]  /*1730*/  @P0 IMAD R21, R142, R3, R29 ;  /* 0x000000038e150224 */ /* 0x000fe200078e021d */
[----:B------:R-:W-:Y:S01]  /*1740*/  LOP3.LUT R29, R31, 0x18, R84, 0xf8, !PT ;  /* 0x000000181f1d7812 */ /* 0x000fe200078ef854 */
[----:B------:R-:W-:Y:S01]  /*1750*/  @P0 IMAD.MOV.U32 R16, RZ, RZ, R28 ;  /* 0x000000ffff100224 */ /* 0x000fe200078e001c */
[----:B------:R-:W-:Y:S01]  /*1760*/  LEA.HI R101, R14, R53, RZ, 0x4 ;  /* 0x000000350e657211 */ /* 0x000fe200078f20ff */
[----:B------:R-:W-:Y:S01]  /*1770*/  IMAD R111, R145, R118, RZ ;  /* 0x00000076916f7224 */ /* 0x000fe200078e02ff */
[----:B------:R-:W-:Y:S02]  /*1780*/  LOP3.LUT R20, R29, R20, RZ, 0x3c, !PT ;  /* 0x000000141d147212 */ /* 0x000fe400078e3cff */
[----:B------:R-:W-:Y:S01]  /*1790*/  LOP3.LUT R100, R101, 0xfffffff0, RZ, 0xc0, !PT ;  /* 0xfffffff065647812 */ /* 0x000fe200078ec0ff */
[----:B------:R-:W-:Y:S01]  /*17a0*/  IMAD R111, R144, R119, R111 ;  /* 0x00000077906f7224 */ /* 0x000fe200078e026f */
[----:B---3--:R-:W-:Y:S01]  /*17b0*/  LEA.HI R97, R97, R97, RZ, 0x1 ;  /* 0x0000006161617211 */ /* 0x008fe200078f08ff */
[-C--:B----4-:R-:W-:Y:S01]  /*17c0*/  @!P0 IMAD R18, R7, R12.reuse, RZ ;  /* 0x0000000c07128224 */ /* 0x090fe200078e02ff */
[----:B------:R-:W-:Y:S01]  /*17d0*/  IADD3 R100, -R100, R53, RZ ;  /* 0x0000003564647210 */ /* 0x000fe20007ffe1ff */
[----:B------:R-:W-:Y:S01]  /*17e0*/  @!P0 IMAD.WIDE.U32 R30, R9, R12, RZ ;  /* 0x0000000c091e8225 */ /* 0x000fe200078e00ff */
[----:B------:R-:W-:-:S02]  /*17f0*/  SHF.R.S32.HI R95, RZ, 0x1, R97 ;  /* 0x00000001ff5f7819 */ /* 0x000fc40000011461 */
[----:B------:R-:W-:Y:S01]  /*1800*/  LEA.HI R99, R100, R100, RZ, 0x1 ;  /* 0x0000006464637211 */ /* 0x000fe200078f08ff */
[----:B------:R-:W-:Y:S02]  /*1810*/  @!P0 IMAD R13, R9, R13, R18 ;  /* 0x0000000d090d8224 */ /* 0x000fe400078e0212 */
[----:B------:R-:W-:Y:S01]  /*1820*/  @!P0 IMAD.MOV.U32 R16, RZ, RZ, R30 ;  /* 0x000000ffff108224 */ /* 0x000fe200078e001e */
[----:B------:R-:W-:Y:S01]  /*1830*/  SHF.R.S32.HI R98, RZ, 0x1, R99 ;  /* 0x00000001ff627819 */ /* 0x000fe20000011463 */
[----:B------:R-:W-:Y:S01]  /*1840*/  IMAD R12, R25, R2, RZ ;  /* 0x00000002190c7224 */ /* 0x000fe200078e02ff */
[----:B------:R-:W-:Y:S01]  /*1850*/  @!P0 IADD3 R21, R31, R13, RZ ;  /* 0x0000000d1f158210 */ /* 0x000fe20007ffe0ff */
[----:B------:R-:W-:Y:S01]  /*1860*/  IMAD.IADD R13, R144, 0x1, -R27 ;  /* 0x00000001900d7824 */ /* 0x000fe200078e0a1b */
[----:B------:R-:W-:Y:S01]  /*1870*/  IADD3 R26, P0, R84, R16, RZ ;  /* 0x00000010541a7210 */ /* 0x000fe20007f1e0ff */
[----:B------:R-:W-:Y:S01]  /*1880*/  IMAD R25, R5, UR4, RZ ;  /* 0x0000000405197c24 */ /* 0x000fe2000f8e02ff */
[----:B--2---:R-:W-:Y:S01]  /*1890*/  SHF.L.U64.HI R139, R116, 0x5, R117 ;  /* 0x00000005748b7819 */ /* 0x004fe20000010275 */
[----:B------:R-:W-:Y:S01]  /*18a0*/  IMAD R13, R54, 0x8, R13 ;  /* 0x00000008360d7824 */ /* 0x000fe200078e020d */
[----:B------:R-:W-:Y:S01]  /*18b0*/  SHF.L.U32 R140, R116, 0x5, RZ ;  /* 0x00000005748c7819 */ /* 0x000fe200000006ff */
[----:B------:R-:W-:Y:S01]  /*18c0*/  IMAD.X R27, R85, 0x1, R21, P0 ;  /* 0x00000001551b7824 */ /* 0x000fe200000e0615 */
[----:B------:R-:W-:Y:S01]  /*18d0*/  IADD3 R22, P0, R84, R10, RZ ;  /* 0x0000000a54167210 */ /* 0x000fe20007f1e0ff */
[----:B------:R-:W-:Y:S01]  /*18e0*/  IMAD.U32 R102, R13, 0x20, R20 ;  /* 0x000000200d667824 */ /* 0x000fe200078e0014 */
[----:B------:R-:W-:Y:S01]  /*18f0*/  SHF.R.S32.HI R13, RZ, 0x1f, R99 ;  /* 0x0000001fff0d7819 */ /* 0x000fe20000011463 */
[----:B------:R-:W-:Y:S01]  /*1900*/  IMAD.WIDE.U32 R20, R24, R2, R26 ;  /* 0x0000000218147225 */ /* 0x000fe200078e001a */
[----:B------:R-:W-:-:S02]  /*1910*/  SHF.R.S32.HI R2, RZ, 0x1f, R112 ;  /* 0x0000001fff027819 */ /* 0x000fc40000011470 */
[----:B------:R-:W-:Y:S01]  /*1920*/  LEA.HI R13, R13, R98, RZ, 0x2 ;  /* 0x000000620d0d7211 */ /* 0x000fe200078f10ff */
[----:B------:R-:W-:Y:S01]  /*1930*/  IMAD.X R23, R85, 0x1, R23, P0 ;  /* 0x0000000155177824 */ /* 0x000fe200000e0617 */
[----:B------:R-:W-:Y:S01]  /*1940*/  IADD3 R106, P0, R144, R19, RZ ;  /* 0x00000013906a7210 */ /* 0x000fe20007f1e0ff */
[----:B------:R-:W-:Y:S01]  /*1950*/  IMAD R3, R24, R3, R12 ;  /* 0x0000000318037224 */ /* 0x000fe200078e020c */
[----:B------:R-:W-:Y:S01]  /*1960*/  LOP3.LUT R13, R13, 0xfffffffc, RZ, 0xc0, !PT ;  /* 0xfffffffc0d0d7812 */ /* 0x000fe200078ec0ff */
[C---:B------:R-:W-:Y:S02]  /*1970*/  IMAD R18, R4.reuse, UR5, R25 ;  /* 0x0000000504127c24 */ /* 0x040fe4000f8e0219 */
[----:B------:R-:W-:Y:S01]  /*1980*/  IMAD.WIDE.U32 R22, R4, UR4, R22 ;  /* 0x0000000404167c25 */ /* 0x000fe2000f8e0016 */
[----:B------:R-:W-:Y:S01]  /*1990*/  ULDC.64 UR4, c[0x0][0x258] ;  /* 0x0000960000047ab9 */ /* 0x000fe20000000a00 */
[----:B------:R-:W-:Y:S02]  /*19a0*/  IADD3 R98, R98, -R13, RZ ;  /* 0x8000000d62627210 */ /* 0x000fe40007ffe0ff */
[----:B------:R-:W-:-:S02]  /*19b0*/  IMAD.IADD R21, R21, 0x1, R3 ;  /* 0x0000000115157824 */ /* 0x000fc400078e0203 */
[----:B------:R-:W-:Y:S01]  /*19c0*/  IMAD R3, R2, UR4, RZ ;  /* 0x0000000402037c24 */ /* 0x000fe2000f8e02ff */
[----:B------:R-:W-:Y:S01]  /*19d0*/  SHF.R.S32.HI R2, RZ, 0x1f, R65 ;  /* 0x0000001fff027819 */ /* 0x000fe20000011441 */
[----:B------:R-:W-:Y:S01]  /*19e0*/  IMAD.X R17, R145, 0x1, R17, P0 ;  /* 0x0000000191117824 */ /* 0x000fe200000e0611 */
[----:B------:R-:W-:Y:S01]  /*19f0*/  IADD3 R108, P0, R84, R6, RZ ;  /* 0x00000006546c7210 */ /* 0x000fe20007f1e0ff */
[----:B------:R-:W-:Y:S01]  /*1a00*/  IMAD.SHL.U32 R13, R8, 0x4, RZ ;  /* 0x00000004080d7824 */ /* 0x000fe200078e00ff */
[----:B------:R-:W-:Y:S01]  /*1a10*/  LEA.HI R63, R2, R65, RZ, 0x7 ;  /* 0x00000041023f7211 */ /* 0x000fe200078f38ff */
[----:B------:R-:W-:Y:S01]  /*1a20*/  IMAD.IADD R19, R23, 0x1, R18 ;  /* 0x0000000117137824 */ /* 0x000fe200078e0212 */
[----:B------:R-:W-:Y:S01]  /*1a30*/  LOP3.LUT P1, RZ, R98, 0x2, RZ, 0xc0, !PT ;  /* 0x0000000262ff7812 */ /* 0x000fe2000782c0ff */
[----:B------:R-:W-:Y:S01]  /*1a40*/  IMAD.X R109, R85, 0x1, R15, P0 ;  /* 0x00000001556d7824 */ /* 0x000fe200000e060f */
[----:B------:R-:W-:Y:S01]  /*1a50*/  SHF.R.S32.HI R63, RZ, 0x7, R63 ;  /* 0x00000007ff3f7819 */ /* 0x000fe2000001143f */
[----:B------:R-:W-:Y:S01]  /*1a60*/  IMAD R17, R17, R116, RZ ;  /* 0x0000007411117224 */ /* 0x000fe200078e02ff */
[----:B------:R-:W-:Y:S01]  /*1a70*/  SEL R41, R41, 0xfffffff0, !P1 ;  /* 0xfffffff029297807 */ /* 0x000fe20004800000 */
[----:B------:R-:W-:Y:S01]  /*1a80*/  IMAD R96, R144, R95, R13 ;  /* 0x0000005f90607224 */ /* 0x000fe200078e020d */
[----:B------:R-:W-:Y:S01]  /*1a90*/  VIMNMX R63, RZ, R63, !PT ;  /* 0x0000003fff3f7248 */ /* 0x000fe20007fe0100 */
[----:B------:R-:W-:-:S02]  /*1aa0*/  IMAD.MOV.U32 R18, RZ, RZ, R22 ;  /* 0x000000ffff127224 */ /* 0x000fc400078e0016 */
[----:B------:R-:W-:Y:S01]  /*1ab0*/  IMAD R3, R112, UR5, R3 ;  /* 0x0000000570037c24 */ /* 0x000fe2000f8e0203 */
[----:B------:R-:W-:Y:S01]  /*1ac0*/  ISETP.GT.AND P0, PT, R50, R63, PT ;  /* 0x0000003f3200720c */ /* 0x000fe20003f04270 */
[----:B------:R-:W-:Y:S01]  /*1ad0*/  IMAD R105, R106, R117, R17 ;  /* 0x000000756a697224 */ /* 0x000fe200078e0211 */
[--C-:B------:R-:W-:Y:S01]  /*1ae0*/  SHF.R.S32.HI R91, RZ, 0x1f, R96.reuse ;  /* 0x0000001fff5b7819 */ /* 0x100fe20000011460 */
[----:B------:R-:W-:Y:S02]  /*1af0*/  IMAD.IADD R94, R13, 0x1, R96 ;  /* 0x000000010d5e7824 */ /* 0x000fe400078e0260 */
[----:B------:R-:W-:-:S03]  /*1b00*/  IMAD.WIDE.U32 R108, R144, R118, R108 ;  /* 0x00000076906c7225 */ /* 0x000fc600078e006c */
[----:B------:R-:W-:Y:S01]  /*1b10*/  SHF.R.S32.HI R90, RZ, 0x1f, R94 ;  /* 0x0000001fff5a7819 */ /* 0x000fe2000001145e */
[----:B------:R-:W-:Y:S01]  /*1b20*/  IMAD.WIDE.U32 R112, R112, UR4, R20 ;  /* 0x0000000470707c25 */ /* 0x000fe2000f8e0014 */
[----:B------:R-:W-:-:S03]  /*1b30*/  IADD3 R111, R109, R111, RZ ;  /* 0x0000006f6d6f7210 */ /* 0x000fc60007ffe0ff */
[----:B------:R-:W-:-:S04]  /*1b40*/  IMAD.WIDE.U32 R106, R106, R116, R18 ;  /* 0x000000746a6a7225 */ /* 0x000fc800078e0012 */
[----:B------:R-:W-:Y:S02]  /*1b50*/  IMAD.IADD R64, R113, 0x1, R3 ;  /* 0x0000000171407824 */ /* 0x000fe400078e0203 */
[----:B------:R-:W-:Y:S02]  /*1b60*/  IMAD.IADD R105, R107, 0x1, R105 ;  /* 0x000000016b697824 */ /* 0x000fe400078e0269 */
[----:B------:R-:W-:Y:S01]  /*1b70*/  @!P5 IMAD.MOV.U32 R11, RZ, RZ, RZ ;  /* 0x000000ffff0bd224 */ /* 0x000fe200078e00ff */
[----:B-1----:R-:W-:Y:S06]  /*1b80*/  @!P0 BRA `(.L_x_3729) ;  /* 0x0000003800908947 */ /* 0x002fec0003800000 */
[----:B------:R-:W1:Y:S01]  /*1b90*/  LDC.64 R2, c[0x0][0x338] ;  /* 0x0000ce00ff027b82 */ /* 0x000e620000000a00 */
[----:B------:R-:W-:Y:S01]  /*1ba0*/  ULDC.64 UR10, c[0x0][0x330] ;  /* 0x0000cc00000a7ab9 */ /* 0x000fe20000000a00 */
[----:B------:R-:W-:Y:S01]  /*1bb0*/  SHF.R.S32.HI R13, RZ, 0x1f, R0 ;  /* 0x0000001fff0d7819 */ /* 0x000fe20000011400 */
[----:B------:R-:W-:Y:S01]  /*1bc0*/  ULDC.64 UR4, c[0x0][0x328] ;  /* 0x0000ca0000047ab9 */ /* 0x000fe20000000a00 */
[--C-:B------:R-:W-:Y:S01]  /*1bd0*/  SHF.R.S32.HI R10, RZ, 0x1f, R65.reuse ;  /* 0x0000001fff0a7819 */ /* 0x100fe20000011441 */
[C---:B------:R-:W-:Y:S01]  /*1be0*/  IMAD R6, R7.reuse, UR10, RZ ;  /* 0x0000000a07067c24 */ /* 0x040fe2000f8e02ff */
[----:B------:R-:W-:Y:S01]  /*1bf0*/  IADD3 R8, P1, P0, R0, R144, -R65 ;  /* 0x0000009000087210 */ /* 0x000fe2000783e841 */
[----:B------:R-:W-:Y:S01]  /*1c00*/  IMAD R12, R7, UR4, RZ ;  /* 0x00000004070c7c24 */ /* 0x000fe2000f8e02ff */
[----:B------:R-:W-:Y:S01]  /*1c10*/  ULDC.64 UR12, c[0x0][0x350] ;  /* 0x0000d400000c7ab9 */ /* 0x000fe20000000a00 */
[----:B------:R-:W-:Y:S01]  /*1c20*/  IMAD.WIDE.U32 R14, R9, UR10, R84 ;  /* 0x0000000a090e7c25 */ /* 0x000fe2000f8e0054 */
[----:B------:R-:W-:Y:S01]  /*1c30*/  IADD3.X R13, R13, R145, ~R10, P1, P0 ;  /* 0x000000910d0d7210 */ /* 0x000fe20000fe0c0a */
[----:B------:R-:W2:Y:S01]  /*1c40*/  LDC R66, c[0x0][0x340] ;  /* 0x0000d000ff427b82 */ /* 0x000ea20000000800 */
[----:B------:R-:W-:Y:S01]  /*1c50*/  SHF.L.U32 R69, R119, 0x6, RZ ;  /* 0x0000000677457819 */ /* 0x000fe200000006ff */
[C---:B------:R-:W-:Y:S01]  /*1c60*/  IMAD R6, R9.reuse, UR11, R6 ;  /* 0x0000000b09067c24 */ /* 0x040fe2000f8e0206 */
[----:B------:R-:W-:Y:S01]  /*1c70*/  ULDC.64 UR10, c[0x0][0x348] ;  /* 0x0000d200000a7ab9 */ /* 0x000fe20000000a00 */
[----:B------:R-:W-:Y:S01]  /*1c80*/  IMAD.WIDE.U32 R16, R9, UR4, R84 ;  /* 0x0000000409107c25 */ /* 0x000fe2000f8e0054 */
[----:B------:R-:W-:Y:S01]  /*1c90*/  SHF.L.U32 R60, R95, 0x6, RZ ;  /* 0x000000065f3c7819 */ /* 0x000fe200000006ff */
[----:B------:R-:W-:Y:S01]  /*1ca0*/  ULDC UR25, c[0x0][0x2d0] ;  /* 0x0000b40000197ab9 */ /* 0x000fe20000000800 */
[----:B------:R-:W-:Y:S01]  /*1cb0*/  IADD3 R55, R144, 0x20, RZ ;  /* 0x0000002090377810 */ /* 0x000fe20007ffe0ff */
[----:B------:R-:W-:Y:S01]  /*1cc0*/  IMAD R12, R9, UR5, R12 ;  /* 0x00000005090c7c24 */ /* 0x000fe2000f8e020c */
[----:B------:R-:W-:Y:S01]  /*1cd0*/  ULDC.64 UR4, c[0x0][0x340] ;  /* 0x0000d00000047ab9 */ /* 0x000fe20000000a00 */
[----:B------:R-:W-:Y:S01]  /*1ce0*/  IMAD.IADD R15, R15, 0x1, R6 ;  /* 0x000000010f0f7824 */ /* 0x000fe200078e0206 */
[----:B------:R-:W-:Y:S01]  /*1cf0*/  USHF.L.U32 UR14, UR4, 0x6, URZ ;  /* 0x00000006040e7899 */ /* 0x000fe2000800063f */
[C---:B------:R-:W-:Y:S01]  /*1d00*/  IMAD R7, R13.reuse, UR4, RZ ;  /* 0x000000040d077c24 */ /* 0x040fe2000f8e02ff */
[----:B------:R-:W-:Y:S01]  /*1d10*/  USHF.L.U64.HI UR15, UR4, 0x5, UR5 ;  /* 0x00000005040f7899 */ /* 0x000fe20008010205 */
[-C--:B-1----:R-:W-:Y:S01]  /*1d20*/  IMAD R6, R13, R2.reuse, RZ ;  /* 0x000000020d067224 */ /* 0x082fe200078e02ff */
[----:B------:R-:W-:Y:S01]  /*1d30*/  USHF.L.U32 UR20, UR4, 0x5, URZ ;  /* 0x0000000504147899 */ /* 0x000fe2000800063f */
[C---:B------:R-:W-:Y:S01]  /*1d40*/  IMAD R7, R8.reuse, UR5, R7 ;  /* 0x0000000508077c24 */ /* 0x040fe2000f8e0207 */
[----:B------:R-:W-:Y:S01]  /*1d50*/  UIMAD.WIDE.U32 UR18, UR4, 0xc0, URZ ;  /* 0x000000c0041278a5 */ /* 0x000fe2000f8e003f */
[----:B------:R-:W-:Y:S01]  /*1d60*/  IMAD.WIDE.U32 R14, R8, UR4, R14 ;  /* 0x00000004080e7c25 */ /* 0x000fe2000f8e000e */
[C-C-:B------:R-:W-:Y:S01]  /*1d70*/  SHF.L.U64.HI R67, R2.reuse, 0x6, R3.reuse ;  /* 0x0000000602437819 */ /* 0x140fe20000010203 */
[----:B------:R-:W-:Y:S01]  /*1d80*/  USHF.L.U64.HI UR23, UR20, 0x1, UR15 ;  /* 0x0000000114177899 */ /* 0x000fe2000801020f */
[----:B------:R-:W-:Y:S01]  /*1d90*/  SHF.L.U64.HI R88, R2, 0x5, R3 ;  /* 0x0000000502587819 */ /* 0x000fe20000010203 */
[----:B------:R-:W-:Y:S01]  /*1da0*/  IMAD.IADD R17, R17, 0x1, R12 ;  /* 0x0000000111117824 */ /* 0x000fe200078e020c */
[----:B------:R-:W-:Y:S01]  /*1db0*/  IADD3 R15, R15, R7, RZ ;  /* 0x000000070f0f7210 */ /* 0x000fe20007ffe0ff */
[----:B------:R-:W-:Y:S01]  /*1dc0*/  IMAD R6, R8, R3, R6 ;  /* 0x0000000308067224 */ /* 0x000fe200078e0206 */
[----:B------:R-:W-:Y:S01]  /*1dd0*/  SHF.L.U32 R68, R2, 0x6, RZ ;  /* 0x0000000602447819 */ /* 0x000fe200000006ff */
[----:B------:R-:W-:Y:S01]  /*1de0*/  IMAD.WIDE.U32 R8, R8, R2, R16 ;  /* 0x0000000208087225 */ /* 0x000fe200078e0010 */
[----:B------:R-:W-:Y:S01]  /*1df0*/  IADD3 R92, R144, 0x60, RZ ;  /* 0x00000060905c7810 */ /* 0x000fe20007ffe0ff */
[----:B------:R-:W-:Y:S01]  /*1e00*/  USHF.L.U32 UR26, UR14, 0x1, URZ ;  /* 0x000000010e1a7899 */ /* 0x000fe2000800063f */
[----:B------:R-:W-:Y:S01]  /*1e10*/  SHF.R.S32.HI R59, RZ, 0x1f, R60 ;  /* 0x0000001fff3b7819 */ /* 0x000fe2000001143c */
[----:B------:R-:W-:Y:S01]  /*1e20*/  IMAD R79, R5, UR12, RZ ;  /* 0x0000000c054f7c24 */ /* 0x000fe2000f8e02ff */
[----:B------:R-:W-:Y:S01]  /*1e30*/  MOV R10, R8 ;  /* 0x00000008000a7202 */ /* 0x000fe20000000f00 */
[----:B------:R-:W-:Y:S01]  /*1e40*/  IMAD.IADD R0, R11, 0x1, R0 ;  /* 0x000000010b007824 */ /* 0x000fe200078e0200 */
[----:B--2---:R-:W-:Y:S01]  /*1e50*/  LEA R66, -R66, RZ, 0x7 ;  /* 0x000000ff42427211 */ /* 0x004fe200078e39ff */
[----:B------:R-:W-:Y:S01]  /*1e60*/  IMAD.IADD R11, R9, 0x1, R6 ;  /* 0x00000001090b7824 */ /* 0x000fe200078e0206 */
[----:B------:R-:W-:Y:S01]  /*1e70*/  ULDC.U8 UR22, c[0x0][0x3c3] ;  /* 0x0000f0c000167ab9 */ /* 0x000fe20000000000 */
[C---:B------:R-:W-:Y:S01]  /*1e80*/  IMAD R79, R4.reuse, UR13, R79 ;  /* 0x0000000d044f7c24 */ /* 0x040fe2000f8e024f */
[----:B------:R-:W-:Y:S01]  /*1e90*/  ULDC UR21, c[0x0][0x2e0] ;  /* 0x0000b80000157ab9 */ /* 0x000fe20000000800 */
[----:B------:R-:W-:Y:S01]  /*1ea0*/  IMAD.WIDE.U32 R6, R4, UR12, R14 ;  /* 0x0000000c04067c25 */ /* 0x000fe2000f8e000e */
[----:B------:R-:W-:Y:S01]  /*1eb0*/  ULDC.64 UR12, c[0x0][0x320] ;  /* 0x0000c800000c7ab9 */ /* 0x000fe20000000a00 */
[----:B------:R-:W-:Y:S01]  /*1ec0*/  ULDC.64 UR16, c[0x0][0x250] ;  /* 0x0000940000107ab9 */ /* 0x000fe20000000a00 */
[----:B------:R-:W-:Y:S01]  /*1ed0*/  USHF.L.U32 UR20, UR20, 0x1, URZ ;  /* 0x0000000114147899 */ /* 0x000fe2000800063f */
[----:B------:R-:W-:Y:S01]  /*1ee0*/  IMAD R81, R5, UR10, RZ ;  /* 0x0000000a05517c24 */ /* 0x000fe2000f8e02ff */
[----:B------:R-:W-:Y:S01]  /*1ef0*/  IADD3 R79, R7, R79, RZ ;  /* 0x0000004f074f7210 */ /* 0x000fe20007ffe0ff */
[----:B------:R-:W-:Y:S01]  /*1f00*/  IMAD R7, R95, R0, RZ ;  /* 0x000000005f077224 */ /* 0x000fe200078e02ff */
[----:B------:R-:W-:Y:S01]  /*1f10*/  LEA R78, P1, R6, UR12, 0x1 ;  /* 0x0000000c064e7c11 */ /* 0x000fe2000f8208ff */
[C---:B------:R-:W-:Y:S01]  /*1f20*/  IMAD R81, R4.reuse, UR11, R81 ;  /* 0x0000000b04517c24 */ /* 0x040fe2000f8e0251 */
[----:B------:R-:W-:Y:S01]  /*1f30*/  UIMAD UR12, UR5, 0xc0, URZ ;  /* 0x000000c0050c78a4 */ /* 0x000fe2000f8e023f */
[----:B------:R-:W-:Y:S01]  /*1f40*/  IMAD.WIDE.U32 R4, R4, UR10, R10 ;  /* 0x0000000a04047c25 */ /* 0x000fe2000f8e000a */
[----:B------:R-:W-:Y:S01]  /*1f50*/  SHF.R.S32.HI R43, RZ, 0x1f, R7 ;  /* 0x0000001fff2b7819 */ /* 0x000fe20000011407 */
[----:B------:R-:W-:Y:S01]  /*1f60*/  ULDC.64 UR10, c[0x0][0x318] ;  /* 0x0000c600000a7ab9 */ /* 0x000fe20000000a00 */
[-C--:B------:R-:W-:Y:S01]  /*1f70*/  IADD3 R86, P3, R94, R7.reuse, RZ ;  /* 0x000000075e567210 */ /* 0x080fe20007f7e0ff */
[----:B------:R-:W-:Y:S01]  /*1f80*/  IMAD.IADD R81, R5, 0x1, R81 ;  /* 0x0000000105517824 */ /* 0x000fe200078e0251 */
[----:B------:R-:W-:Y:S01]  /*1f90*/  IADD3 R42, P4, R96, R7, RZ ;  /* 0x00000007602a7210 */ /* 0x000fe20007f9e0ff */
[----:B------:R-:W-:Y:S01]  /*1fa0*/  IMAD.SHL.U32 R70, R117, 0x40, RZ ;  /* 0x0000004075467824 */ /* 0x000fe200078e00ff */
[----:B------:R-:W-:Y:S01]  /*1fb0*/  LEA R80, P0, R4, UR10, 0x1 ;  /* 0x0000000a04507c11 */ /* 0x000fe2000f8008ff */
[----:B------:R-:W-:Y:S01]  /*1fc0*/  IMAD.X R87, R90, 0x1, R43, P3 ;  /* 0x000000015a577824 */ /* 0x000fe200018e062b */
[----:B------:R-:W-:Y:S01]  /*1fd0*/  LEA.HI.X R79, R6, UR13, R79, 0x1, P1 ;  /* 0x0000000d064f7c11 */ /* 0x000fe200088f0c4f */
[----:B------:R-:W-:Y:S01]  /*1fe0*/  IMAD.X R43, R91, 0x1, R43, P4 ;  /* 0x000000015b2b7824 */ /* 0x000fe200020e062b */
[----:B------:R-:W-:Y:S01]  /*1ff0*/  LEA.HI.X R81, R4, UR11, R81, 0x1, P0 ;  /* 0x0000000b04517c11 */ /* 0x000fe200080f0c51 */
[----:B------:R-:W-:Y:S01]  /*2000*/  ULDC.64 UR10, c[0x0][0x218] ;  /* 0x00008600000a7ab9 */ /* 0x000fe20000000a00 */
[----:B------:R-:W-:Y:S01]  /*2010*/  USHF.L.U64.HI UR13, UR4, 0x6, UR5 ;  /* 0x00000006040d7899 */ /* 0x000fe20008010205 */
[----:B------:R-:W-:Y:S01]  /*2020*/  LEA R74, P1, R108, UR10, 0x1 ;  /* 0x0000000a6c4a7c11 */ /* 0x000fe2000f8208ff */
[----:B------:R-:W-:Y:S01]  /*2030*/  IMAD.WIDE.U32 R8, R116, 0x40, RZ ;  /* 0x0000004074087825 */ /* 0x000fe200078e00ff */
[----:B------:R-:W-:Y:S01]  /*2040*/  ULDC.64 UR4, c[0x0][0x220] ;  /* 0x0000880000047ab9 */ /* 0x000fe20000000a00 */
[C---:B------:R-:W-:Y:S01]  /*2050*/  SHF.L.U64.HI R43, R42.reuse, 0x1, R43 ;  /* 0x000000012a2b7819 */ /* 0x040fe2000001022b */
[----:B------:R-:W-:Y:S01]  /*2060*/  USHF.L.U64.HI UR24, UR14, 0x1, UR13 ;  /* 0x000000010e187899 */ /* 0x000fe2000801020d */
[----:B------:R-:W-:Y:S01]  /*2070*/  IMAD.SHL.U32 R42, R42, 0x2, RZ ;  /* 0x000000022a2a7824 */ /* 0x000fe200078e00ff */
[----:B------:R-:W-:Y:S01]  /*2080*/  LEA R76, P0, R106, UR4, 0x1 ;  /* 0x000000046a4c7c11 */ /* 0x000fe2000f8008ff */
[----:B------:R-:W-:Y:S01]  /*2090*/  IMAD.IADD R70, R9, 0x1, R70 ;  /* 0x0000000109467824 */ /* 0x000fe200078e0246 */
[----:B------:R-:W-:Y:S01]  /*20a0*/  LEA.HI.X R73, R108, UR11, R111, 0x1, P1 ;  /* 0x0000000b6c497c11 */ /* 0x000fe200088f0c6f */
[----:B------:R-:W-:Y:S01]  /*20b0*/  ULDC.64 UR10, c[0x0][0x360] ;  /* 0x0000d800000a7ab9 */ /* 0x000fe20000000a00 */
[----:B------:R-:W-:Y:S01]  /*20c0*/  SHF.L.U64.HI R87, R86, 0x1, R87 ;  /* 0x0000000156577819 */ /* 0x000fe20000010257 */
[----:B------:R-:W-:Y:S01]  /*20d0*/  IMAD.WIDE.U32 R118, R118, 0x40, RZ ;  /* 0x0000004076767825 */ /* 0x000fe200078e00ff */
[----:B------:R-:W-:Y:S01]  /*20e0*/  SHF.L.U32 R86, R86, 0x1, RZ ;  /* 0x0000000156567819 */ /* 0x000fe200000006ff */
[----:B------:R-:W-:Y:S01]  /*20f0*/  UIADD3 UR27, UR19, UR12, URZ ;  /* 0x0000000c131b7290 */ /* 0x000fe2000fffe03f */
[----:B------:R-:W-:Y:S01]  /*2100*/  LEA.HI.X R77, R106, UR5, R105, 0x1, P0 ;  /* 0x000000056a4d7c11 */ /* 0x000fe200080f0c69 */
[----:B------:R-:W-:Y:S01]  /*2110*/  IMAD R5, R117, 0xc0, RZ ;  /* 0x000000c075057824 */ /* 0x000fe200078e02ff */
[----:B------:R-:W-:Y:S01]  /*2120*/  IADD3 R10, P1, R42, UR10, RZ ;  /* 0x0000000a2a0a7c10 */ /* 0x000fe2000ff3e0ff */
[C---:B------:R-:W-:Y:S01]  /*2130*/  IMAD.SHL.U32 R62, R95.reuse, 0x20, RZ ;  /* 0x000000205f3e7824 */ /* 0x040fe200078e00ff */
[----:B------:R-:W-:Y:S01]  /*2140*/  ULDC.64 UR4, c[0x0][0x358] ;  /* 0x0000d60000047ab9 */ /* 0x000fe20000000a00 */
[----:B------:R-:W-:Y:S01]  /*2150*/  IMAD R58, R95, 0x60, RZ ;  /* 0x000000605f3a7824 */ /* 0x000fe200078e02ff */
[----:B------:R-:W-:Y:S01]  /*2160*/  IADD3 R82, P4, R86, UR10, RZ ;  /* 0x0000000a56527c10 */ /* 0x000fe2000ff9e0ff */
[----:B------:R-:W-:Y:S01]  /*2170*/  IMAD.WIDE.U32 R116, R116, 0xc0, RZ ;  /* 0x000000c074747825 */ /* 0x000fe200078e00ff */
[----:B------:R-:W-:Y:S01]  /*2180*/  IADD3 R86, P3, R86, UR4, RZ ;  /* 0x0000000456567c10 */ /* 0x000fe2000ff7e0ff */
[----:B------:R-:W-:Y:S01]  /*2190*/  ULDC.64 UR12, c[0x0][0x230] ;  /* 0x00008c00000c7ab9 */ /* 0x000fe20000000a00 */
[----:B------:R-:W-:Y:S01]  /*21a0*/  IADD3 R42, P0, R42, UR4, RZ ;  /* 0x000000042a2a7c10 */ /* 0x000fe2000ff1e0ff */
[----:B------:R-:W-:Y:S01]  /*21b0*/  IMAD.SHL.U32 R71, R8, 0x2, RZ ;  /* 0x0000000208477824 */ /* 0x000fe200078e00ff */
[----:B------:R-:W-:Y:S01]  /*21c0*/  IADD3.X R9, R43, UR11, RZ, P1, !PT ;  /* 0x0000000b2b097c10 */ /* 0x000fe20008ffe4ff */
[----:B------:R-:W-:Y:S01]  /*21d0*/  IMAD.SHL.U32 R89, R2, 0x20, RZ ;  /* 0x0000002002597824 */ /* 0x000fe200078e00ff */
[----:B------:R-:W-:Y:S01]  /*21e0*/  SHF.L.U64.HI R70, R8, 0x1, R70 ;  /* 0x0000000108467819 */ /* 0x000fe20000010246 */
[----:B------:R-:W-:Y:S01]  /*21f0*/  VIADD R93, R144, 0x40 ;  /* 0x00000040905d7836 */ /* 0x000fe20000000000 */
[----:B------:R-:W-:Y:S01]  /*2200*/  IADD3 R69, R119, R69, RZ ;  /* 0x0000004577457210 */ /* 0x000fe20007ffe0ff */
[----:B------:R-:W-:Y:S01]  /*2210*/  IMAD.MOV.U32 R11, RZ, RZ, R50 ;  /* 0x000000ffff0b7224 */ /* 0x000fe200078e0032 */
[----:B------:R-:W-:Y:S01]  /*2220*/  ISETP.GE.AND P1, PT, R84, UR25, PT ;  /* 0x0000001954007c0c */ /* 0x000fe2000bf26270 */
[----:B------:R-:W-:Y:S01]  /*2230*/  IMAD.IADD R72, R117, 0x1, R5 ;  /* 0x0000000175487824 */ /* 0x000fe200078e0205 */
[----:B------:R-:W-:Y:S01]  /*2240*/  SHF.R.S32.HI R61, RZ, 0x1f, R62 ;  /* 0x0000001fff3d7819 */ /* 0x000fe2000001143e */
[----:B------:R-:W-:Y:S01]  /*2250*/  ULDC UR4, c[0x0][0x2e0] ;  /* 0x0000b80000047ab9 */ /* 0x000fe20000000800 */
[----:B------:R-:W-:Y:S01]  /*2260*/  SHF.R.S32.HI R57, RZ, 0x1f, R58 ;  /* 0x0000001fff397819 */ /* 0x000fe2000001143a */
[----:B------:R-:W-:Y:S01]  /*2270*/  ULDC.64 UR14, c[0x0][0x238] ;  /* 0x00008e00000e7ab9 */ /* 0x000fe20000000a00 */
[C---:B------:R-:W-:Y:S01]  /*2280*/  IADD3.X R83, R87.reuse, UR11, RZ, P4, !PT ;  /* 0x0000000b57537c10 */ /* 0x040fe2000a7fe4ff */
[----:B------:R-:W-:Y:S01]  /*2290*/  ULDC.64 UR10, c[0x0][0x248] ;  /* 0x00009200000a7ab9 */ /* 0x000fe20000000a00 */
[----:B------:R-:W-:-:S02]  /*22a0*/  IADD3.X R87, R87, UR5, RZ, P3, !PT ;  /* 0x0000000557577c10 */ /* 0x000fc40009ffe4ff */
[----:B------:R-:W-:Y:S01]  /*22b0*/  IADD3.X R43, R43, UR5, RZ, P0, !PT ;  /* 0x000000052b2b7c10 */ /* 0x000fe200087fe4ff */
[----:B------:R-:W-:-:S06]  /*22c0*/  ULDC UR5, c[0x0][0x2e0] ;  /* 0x0000b80000057ab9 */ /* 0x000fcc0000000800 */
.L_x_3759:
[----:B------:R-:W-:Y:S04]  /*22d0*/  IMAD.SHL.U32 R13, R11, 0x80, RZ ;  /* 0x000000800b0d7824 */ /* 0x000fe800078e00ff */
[----:B------:R-:W-:Y:S04]  /*22e0*/  VIADD R12, R13, 0xffffff80 ;  /* 0xffffff800d0c7836 */ /* 0x000fe80000000000 */
[--C-:B------:R-:W-:Y:S02]  /*22f0*/  IMAD.IADD R2, R52, 0x1, -R12.reuse ;  /* 0x0000000134027824 */ /* 0x100fe400078e0a0c */
[----:B------:R-:W-:Y:S03]  /*2300*/  IMAD.IADD R0, R65, 0x1, -R12 ;  /* 0x0000000141007824 */ /* 0x000fe600078e0a0c */
[CC--:B------:R-:W-:Y:S02]  /*2310*/  ISETP.GE.OR P6, PT, R144.reuse, R2.reuse, P1 ;  /* 0x000000029000720c */ /* 0x0c0fe40000fc6670 */
[C---:B------:R-:W-:Y:S02]  /*2320*/  ISETP.GE.OR P5, PT, R55.reuse, R2, P1 ;  /* 0x000000023700720c */ /* 0x040fe40000fa6670 */
[-C--:B------:R-:W-:Y:S02]  /*2330*/  ISETP.LT.OR P6, PT, R144, R0.reuse, P6 ;  /* 0x000000009000720c */ /* 0x080fe400037c1670 */
[----:B------:R-:W-:Y:S02]  /*2340*/  ISETP.LT.OR P5, PT, R55, R0, P5 ;  /* 0x000000003700720c */ /* 0x000fe40002fa1670 */
[C---:B------:R-:W-:Y:S04]  /*2350*/  ISETP.GE.OR P4, PT, R93.reuse, R2, P1 ;  /* 0x000000025d00720c */ /* 0x040fe80000f86670 */
[----:B------:R-:W-:Y:S05]  /*2360*/  ISETP.LT.OR P4, PT, R93, R0, P4 ;  /* 0x000000005d00720c */ /* 0x000fea0002781670 */
[----:B------:R-:W2:Y:S02]  /*2370*/  @!P6 LDG.E.128 R20, desc[UR6][R78.64] ;  /* 0x000000064e14e981 */ /* 0x000ea4000c1e1d00 */
[----:B------:R-:W-:Y:S02]  /*2380*/  @!P5 IADD3 R26, P0, R78, UR20, RZ ;  /* 0x000000144e1adc10 */ /* 0x000fe4000ff1e0ff */
[----:B------:R-:W-:Y:S02]  /*2390*/  @!P5 LEA R24, P3, R140, R76, 0x1 ;  /* 0x0000004c8c18d211 */ /* 0x000fe400078608ff */
[C---:B------:R-:W-:Y:S02]  /*23a0*/  @!P5 IADD3.X R27, R79.reuse, UR23, RZ, P0, !PT ;  /* 0x000000174f1bdc10 */ /* 0x040fe400087fe4ff */
[----:B------:R-:W-:Y:S02]  /*23b0*/  @!P4 IADD3 R14, P0, R78, UR26, RZ ;  /* 0x0000001a4e0ecc10 */ /* 0x000fe4000ff1e0ff */
[----:B------:R-:W-:Y:S02]  /*23c0*/  @!P5 LEA.HI.X R25, R140, R77, R139, 0x1, P3 ;  /* 0x0000004d8c19d211 */ /* 0x000fe400018f0c8b */
[----:B------:R-:W-:Y:S02]  /*23d0*/  @!P4 IADD3.X R15, R79, UR24, RZ, P0, !PT ;  /* 0x000000184f0fcc10 */ /* 0x000fe400087fe4ff */
[----:B------:R-:W-:Y:S02]  /*23e0*/  ISETP.GE.OR P3, PT, R92, R2, P1 ;  /* 0x000000025c00720c */ /* 0x000fe40000f66670 */
[----:B------:R-:W-:Y:S02]  /*23f0*/  @!P4 IADD3 R2, P0, R76, R71, RZ ;  /* 0x000000474c02c210 */ /* 0x000fe40007f1e0ff */
[----:B------:R-:W-:Y:S03]  /*2400*/  ISETP.LT.OR P3, PT, R92, R0, P3 ;  /* 0x000000005c00720c */ /* 0x000fe60001f61670 */
[----:B------:R-:W-:Y:S01]  /*2410*/  @!P4 IMAD.X R3, R77, 0x1, R70, P0 ;  /* 0x000000014d03c824 */ /* 0x000fe200000e0646 */
[----:B--2---:R1:W-:Y:S04]  /*2420*/  @!P6 STG.E.128 desc[UR6][R76.64], R20 ;  /* 0x000000144c00e986 */ /* 0x0043e8000c101d06 */
[----:B---34-:R2:W3:Y:S05]  /*2430*/  @!P5 LDG.E.128 R16, desc[UR6][R26.64] ;  /* 0x000000061a10d981 */ /* 0x0184ea000c1e1d00 */
[----:B--2---:R-:W-:Y:S04]  /*2440*/  @!P3 IADD3 R26, P0, R78, UR18, RZ ;  /* 0x000000124e1abc10 */ /* 0x004fe8000ff1e0ff */
[----:B------:R-:W-:Y:S02]  /*2450*/  @!P3 IADD3.X R27, R79, UR27, RZ, P0, !PT ;  /* 0x0000001b4f1bbc10 */ /* 0x000fe400087fe4ff */
[----:B------:R-:W-:Y:S05]  /*2460*/  @!P3 IADD3 R28, P0, R76, R116, RZ ;  /* 0x000000744c1cb210 */ /* 0x000fea0007f1e0ff */
[----:B------:R-:W-:Y:S01]  /*2470*/  @!P3 IMAD.X R29, R77, 0x1, R72, P0 ;  /* 0x000000014d1db824 */ /* 0x000fe200000e0648 */
[C---:B------:R-:W-:Y:S04]  /*2480*/  LEA R78, P0, R66.reuse, R78, 0x1 ;  /* 0x0000004e424e7211 */ /* 0x040fe800078008ff */
[----:B------:R-:W-:Y:S02]  /*2490*/  LEA.HI.X.SX32 R79, R66, R79, 0x1, P0 ;  /* 0x0000004f424f7211 */ /* 0x000fe400000f0eff */
[----:B------:R-:W-:Y:S01]  /*24a0*/  ISETP.NE.AND P0, PT, RZ, UR4, PT ;  /* 0x00000004ff007c0c */ /* 0x000fe2000bf05270 */
[----:B---3--:R2:W-:Y:S04]  /*24b0*/  @!P5 STG.E.128 desc[UR6][R24.64], R16 ;  /* 0x000000101800d986 */ /* 0x0085e8000c101d06 */
[----:B------:R-:W3:Y:S04]  /*24c0*/  @!P4 LDG.E.128 R4, desc[UR6][R14.64] ;  /* 0x000000060e04c981 */ /* 0x000ee8000c1e1d00 */
[----:B---3--:R2:W-:Y:S04]  /*24d0*/  @!P4 STG.E.128 desc[UR6][R2.64], R4 ;  /* 0x000000040200c986 */ /* 0x0085e8000c101d06 */
[----:B-1----:R-:W3:Y:S04]  /*24e0*/  @!P3 LDG.E.128 R20, desc[UR6][R26.64] ;  /* 0x000000061a14b981 */ /* 0x002ee8000c1e1d00 */
[----:B---3--:R2:W-:Y:S01]  /*24f0*/  @!P3 STG.E.128 desc[UR6][R28.64], R20 ;  /* 0x000000141c00b986 */ /* 0x0085e2000c101d06 */
[----:B------:R-:W-:Y:S05]  /*2500*/  @!P0 BRA `(.L_x_3730) ;  /* 0x00000028004c8947 */ /* 0x000fea0003800000 */
[----:B------:R-:W-:Y:S11]  /*2510*/  ISETP.NE.AND P0, PT, RZ, UR22, PT ;  /* 0x00000016ff007c0c */ /* 0x000ff6000bf05270 */
[----:B------:R-:W-:Y:S02]  /*2520*/  @!UPT UIADD3 URZ, URZ, URZ, URZ ;  /* 0x0000003f3f3ff290 */ /* 0x000fe4000fffe03f */
[----:B------:R-:W-:Y:S05]  /*2530*/  @!P0 BRA `(.L_x_3731) ;  /* 0x0000001000008947 */ /* 0x000fea0003800000 */
[----:B------:R-:W1:Y:S01]  /*2540*/  LDC R33, c[0x0][0x2e0] ;  /* 0x0000b800ff217b82 */ /* 0x000e620000000800 */
[----:B------:R-:W-:Y:S01]  /*2550*/  BSSY B0, `(.L_x_3732) ;  /* 0x0000038000007945 */ /* 0x000fe20003800000 */
[----:B-1----:R-:W-:Y:S03]  /*2560*/  LEA R33, -R33, RZ, 0x6 ;  /* 0x000000ff21217211 */ /* 0x002fe600078e31ff */
[----:B------:R-:W-:Y:S05]  /*2570*/  @P6 BRA `(.L_x_3733) ;  /* 0x0000000000d46947 */ /* 0x000fea0003800000 */
[----:B------:R-:W-:Y:S01]  /*2580*/  ISETP.GE.AND P0, PT, R84, UR4, PT ;  /* 0x0000000454007c0c */ /* 0x000fe2000bf06270 */
[----:B--2---:R-:W2:Y:S01]  /*2590*/  LDG.E.128 R16, desc[UR6][R80.64] ;  /* 0x0000000650107981 */ /* 0x004ea2000c1e1d00 */
[----:B------:R-:W-:Y:S11]  /*25a0*/  MOV R75, R73 ;  /* 0x00000049004b7202 */ /* 0x000ff60000000f00 */
        /* <DEDUP_REMOVED lines=50> */
.L_x_3733:
[----:B------:R-:W-:Y:S05]  /*28d0*/  BSYNC B0 ;  /* 0x0000000000007941 */ /* 0x000fea0003800000 */
.L_x_3732:
[----:B------:R-:W-:Y:S04]  /*28e0*/  BSSY B0, `(.L_x_3734) ;  /* 0x000003d000007945 */ /* 0x000fe80003800000 */
[----:B------:R-:W-:Y:S05]  /*28f0*/  @P5 BRA `(.L_x_3735) ;  /* 0x0000000000ec5947 */ /* 0x000fea0003800000 */
[----:B------:R-:W-:Y:S02]  /*2900*/  ISETP.GE.AND P0, PT, R84, UR4, PT ;  /* 0x0000000454007c0c */ /* 0x000fe4000bf06270 */
[C---:B------:R-:W-:Y:S04]  /*2910*/  LEA R34, P5, R89.reuse, R80, 0x1 ;  /* 0x0000005059227211 */ /* 0x040fe800078a08ff */
[----:B------:R-:W-:Y:S05]  /*2920*/  LEA.HI.X R35, R89, R81, R88, 0x1, P5 ;  /* 0x0000005159237211 */ /* 0x000fea00028f0c58 */
[----:B-12---:R1:W2:Y:S02]  /*2930*/  LDG.E.128 R16, desc[UR6][R34.64] ;  /* 0x0000000622107981 */ /* 0x0062a4000c1e1d00 */
        /* <DEDUP_REMOVED lines=55> */
.L_x_3735:
[----:B------:R-:W-:Y:S05]  /*2cb0*/  BSYNC B0 ;  /* 0x0000000000007941 */ /* 0x000fea0003800000 */
.L_x_3734:
[----:B------:R-:W-:Y:S04]  /*2cc0*/  BSSY B0, `(.L_x_3736) ;  /* 0x000003d000007945 */ /* 0x000fe80003800000 */
[----:B------:R-:W-:Y:S05]  /*2cd0*/  @P4 BRA `(.L_x_3737) ;  /* 0x0000000000ec4947 */ /* 0x000fea0003800000 */
[----:B------:R-:W-:Y:S02]  /*2ce0*/  ISETP.GE.AND P0, PT, R84, UR4, PT ;  /* 0x0000000454007c0c */ /* 0x000fe4000bf06270 */
[C---:B---3--:R-:W-:Y:S04]  /*2cf0*/  LEA R34, P4, R68.reuse, R80, 0x1 ;  /* 0x0000005044227211 */ /* 0x048fe800078808ff */
        /* <DEDUP_REMOVED lines=57> */
.L_x_3737:
[----:B------:R-:W-:Y:S05]  /*3090*/  BSYNC B0 ;  /* 0x0000000000007941 */ /* 0x000fea0003800000 */
.L_x_3736:
[----:B------:R-:W-:Y:S04]  /*30a0*/  BSSY B0, `(.L_x_3738) ;  /* 0x0000042000007945 */ /* 0x000fe80003800000 */
[----:B------:R-:W-:Y:S05]  /*30b0*/  @P3 BRA `(.L_x_3739) ;  /* 0x0000000400003947 */ /* 0x000fea0003800000 */
[----:B---34-:R-:W3:Y:S01]  /*30c0*/  LDC.64 R34, c[0x0][0x338] ;  /* 0x0000ce00ff227b82 */ /* 0x018ee20000000a00 */
[----:B------:R-:W-:Y:S02]  /*30d0*/  ISETP.GE.AND P0, PT, R84, UR4, PT ;  /* 0x0000000454007c0c */ /* 0x000fe4000bf06270 */
[----:B-1----:R-:W-:Y:S11]  /*30e0*/  MOV R75, R73 ;  /* 0x00000049004b7202 */ /* 0x002ff60000000f00 */
[C---:B------:R-:W-:Y:S02]  /*30f0*/  @!P0 SHF.L.U32 R37, R58.reuse, 0x1, RZ ;  /* 0x000000013a258819 */ /* 0x040fe400000006ff */
[----:B------:R-:W-:Y:S02]  /*3100*/  @!P0 SHF.L.U64.HI R26, R58, 0x1, R57 ;  /* 0x000000013a1a8819 */ /* 0x000fe40000010239 */
[C---:B------:R-:W-:Y:S02]  /*3110*/  @!P0 IADD3 R30, P4, R37.reuse, R42, RZ ;  /* 0x0000002a251e8210 */ /* 0x040fe40007f9e0ff */
[----:B--2---:R-:W-:Y:S02]  /*3120*/  @!P0 IADD3 R20, P3, R37, R10, RZ ;  /* 0x0000000a25148210 */ /* 0x004fe40007f7e0ff */
[----:B------:R-:W-:Y:S01]  /*3130*/  @!P0 IADD3.X R31, R26, R43, RZ, P4, !PT ;  /* 0x0000002b1a1f8210 */ /* 0x000fe200027fe4ff */
[----:B---3--:R-:W-:Y:S01]  /*3140*/  IMAD.WIDE.U32 R38, R34, 0xc0, R80 ;  /* 0x000000c022267825 */ /* 0x008fe200078e0050 */
[----:B------:R-:W-:Y:S03]  /*3150*/  @!P0 IADD3.X R21, R26, R9, RZ, P3, !PT ;  /* 0x000000091a158210 */ /* 0x000fe60001ffe4ff */
[----:B------:R-:W2:Y:S01]  /*3160*/  @!P0 LDG.E.64 R22, desc[UR6][R30.64] ;  /* 0x000000061e168981 */ /* 0x000ea2000c1e1b00 */
[----:B------:R-:W-:Y:S05]  /*3170*/  IMAD R35, R35, 0xc0, RZ ;  /* 0x000000c023237824 */ /* 0x000fea00078e02ff */
[----:B------:R-:W-:Y:S01]  /*3180*/  IADD3 R39, R39, R35, RZ ;  /* 0x0000002327277210 */ /* 0x000fe20007ffe0ff */
[----:B------:R-:W3:Y:S01]  /*3190*/  @!P0 LDG.E.64 R6, desc[UR6][R20.64] ;  /* 0x0000000614068981 */ /* 0x000ee2000c1e1b00 */
[----:B------:R-:W1:Y:S05]  /*31a0*/  LDC.64 R34, c[0x0][0x248] ;  /* 0x00009200ff227b82 */ /* 0x000e6a0000000a00 */
[----:B------:R-:W4:Y:S01]  /*31b0*/  LDG.E.128 R16, desc[UR6][R38.64] ;  /* 0x0000000626107981 */ /* 0x000f22000c1e1d00 */
[----:B-1----:R-:W-:Y:S04]  /*31c0*/  IMAD.WIDE.U32 R46, R34, 0xc0, R74 ;  /* 0x000000c0222e7825 */ /* 0x002fe800078e004a */
[----:B------:R-:W-:Y:S05]  /*31d0*/  IMAD R35, R35, 0xc0, RZ ;  /* 0x000000c023237824 */ /* 0x000fea00078e02ff */
[----:B------:R-:W-:Y:S01]  /*31e0*/  IADD3 R47, R47, R35, RZ ;  /* 0x000000232f2f7210 */ /* 0x000fe20007ffe0ff */
[--C-:B--2---:R-:W-:Y:S02]  /*31f0*/  @!P0 HADD2.F32 R27, -RZ, R23.reuse.H0_H0 ;  /* 0x20000017ff1b8230 */ /* 0x104fe40000004100 */
[----:B------:R-:W-:Y:S02]  /*3200*/  @!P0 HADD2.F32 R29, -RZ, R23.H1_H1 ;  /* 0x30000017ff1d8230 */ /* 0x000fe40000004100 */
[--C-:B------:R-:W-:Y:S02]  /*3210*/  @!P0 HADD2.F32 R25, -RZ, R22.reuse.H0_H0 ;  /* 0x20000016ff198230 */ /* 0x100fe40000004100 */
[----:B------:R-:W-:Y:S02]  /*3220*/  @!P0 HADD2.F32 R22, -RZ, R22.H1_H1 ;  /* 0x30000016ff168230 */ /* 0x000fe40000004100 */
[--C-:B---3--:R-:W-:Y:S02]  /*3230*/  @!P0 HADD2.F32 R15, -RZ, R6.reuse.H0_H0 ;  /* 0x20000006ff0f8230 */ /* 0x108fe40000004100 */
        /* <DEDUP_REMOVED lines=40> */
.L_x_3739:
[----:B------:R-:W-:Y:S05]  /*34c0*/  BSYNC B0 ;  /* 0x0000000000007941 */ /* 0x000fea0003800000 */
.L_x_3738:
[C---:B------:R-:W-:Y:S01]  /*34d0*/  LEA R42, P3, R33.reuse, R42, 0x1 ;  /* 0x0000002a212a7211 */ /* 0x040fe200078608ff */
[----:B------:R-:W-:Y:S01]  /*34e0*/  IMAD.MOV.U32 R8, RZ, RZ, R10 ;  /* 0x000000ffff087224 */ /* 0x000fe200078e000a */
[----:B------:R-:W-:Y:S02]  /*34f0*/  UMOV UR4, UR21 ;  /* 0x0000001500047c82 */ /* 0x000fe40008000000 */
[C---:B------:R-:W-:Y:S02]  /*3500*/  LEA.HI.X.SX32 R43, R33.reuse, R43, 0x1, P3 ;  /* 0x0000002b212b7211 */ /* 0x040fe400018f0eff */
[C---:B------:R-:W-:Y:S04]  /*3510*/  LEA R10, P0, R33.reuse, R8, 0x1 ;  /* 0x00000008210a7211 */ /* 0x040fe800078008ff */
[----:B------:R-:W-:Y:S01]  /*3520*/  LEA.HI.X.SX32 R9, R33, R9, 0x1, P0 ;  /* 0x0000000921097211 */ /* 0x000fe200000f0eff */
[----:B------:R-:W-:Y:S08]  /*3530*/  BRA `(.L_x_3740) ;  /* 0x0000001800ac7947 */ /* 0x000ff00003800000 */
.L_x_3731:
[----:B------:R-:W-:Y:S01]  /*3540*/  ULEA.HI UR25, UR4, UR4, URZ, 0x1 ;  /* 0x0000000404197291 */ /* 0x000fe2000f8f083f */
[----:B------:R-:W-:Y:S03]  /*3550*/  BSSY B1, `(.L_x_3741) ;  /* 0x000005c000017945 */ /* 0x000fe60003800000 */
[----:B------:R-:W-:Y:S06]  /*3560*/  USHF.R.S32.HI UR25, URZ, 0x1, UR25 ;  /* 0x000000013f197899 */ /* 0x000fec0008011419 */
[----:B------:R-:W-:Y:S01]  /*3570*/  MOV R125, UR25 ;  /* 0x00000019007d7c02 */ /* 0x000fe20008000f00 */
[----:B------:R-:W-:Y:S05]  /*3580*/  @P6 BRA `(.L_x_3742) ;  /* 0x0000000400606947 */ /* 0x000fea0003800000 */
[----:B------:R-:W-:Y:S01]  /*3590*/  ISETP.GE.AND P0, PT, R84, UR4, PT ;  /* 0x0000000454007c0c */ /* 0x000fe2000bf06270 */
[----:B------:R1:W5:Y:S01]  /*35a0*/  LDG.E.128 R32, desc[UR6][R80.64] ;  /* 0x0000000650207981 */ /* 0x000362000c1e1d00 */
[----:B------:R-:W-:Y:S01]  /*35b0*/  MOV R75, R73 ;  /* 0x00000049004b7202 */ /* 0x000fe20000000f00 */
[----:B------:R-:W-:Y:S10]  /*35c0*/  BSSY B0, `(.L_x_3743) ;  /* 0x0000053000007945 */ /* 0x000ff40003800000 */
[----:B------:R-:W-:Y:S05]  /*35d0*/  @P0 BRA `(.L_x_3744) ;  /* 0x0000000400440947 */ /* 0x000fea0003800000 */
[--C-:B--2--5:R-:W-:Y:S01]  /*35e0*/  HADD2.F32 R29, -RZ, R32.reuse.H0_H0 ;  /* 0x20000020ff1d7230 */ /* 0x124fe20000004100 */
[-C--:B------:R-:W-:Y:S02]  /*35f0*/  ISETP.GE.AND P6, PT, R84, R125.reuse, PT ;  /* 0x0000007d5400720c */ /* 0x080fe40003fc6270 */
[----:B------:R-:W-:Y:S02]  /*3600*/  MOV R123, R125 ;  /* 0x0000007d007b7202 */ /* 0x000fe40000000f00 */
[----:B------:R-:W-:Y:S02]  /*3610*/  MOV R121, RZ ;  /* 0x000000ff00797202 */ /* 0x000fe40000000f00 */
[----:B------:R-:W-:Y:S02]  /*3620*/  MOV R127, RZ ;  /* 0x000000ff007f7202 */ /* 0x000fe40000000f00 */
[----:B------:R-:W-:Y:S01]  /*3630*/  MOV R51, R33 ;  /* 0x0000002100337202 */ /* 0x000fe20000000f00 */
[----:B------:R-:W-:Y:S01]  /*3640*/  HADD2.F32 R33, -RZ, R32.H1_H1 ;  /* 0x30000020ff217230 */ /* 0x000fe20000004100 */
[----:B------:R-:W-:Y:S02]  /*3650*/  MOV R48, R34 ;  /* 0x0000002200307202 */ /* 0x000fe40000000f00 */
[----:B------:R-:W-:Y:S01]  /*3660*/  MOV R49, R35 ;  /* 0x0000002300317202 */ /* 0x000fe20000000f00 */
[----:B------:R-:W-:Y:S01]  /*3670*/  HADD2.F32 R34, -RZ, R51.H0_H0 ;  /* 0x20000033ff227230 */ /* 0x000fe20000004100 */
[----:B------:R-:W-:Y:S02]  /*3680*/  @P6 IADD3 R123, RZ, -UR25, RZ ;  /* 0x80000019ff7b6c10 */ /* 0x000fe4000fffe0ff */
[----:B------:R-:W-:Y:S02]  /*3690*/  @P6 IADD3 R121, RZ, -UR25, RZ ;  /* 0x80000019ff796c10 */ /* 0x000fe4000fffe0ff */
[C---:B------:R-:W-:Y:S02]  /*36a0*/  LEA R14, P0, R123.reuse, R80, 0x1 ;  /* 0x000000507b0e7211 */ /* 0x040fe400078008ff */
[----:B------:R-:W-:Y:S02]  /*36b0*/  @P6 IADD3 R127, RZ, -UR25, RZ ;  /* 0x80000019ff7f6c10 */ /* 0x000fe4000fffe0ff */
[----:B------:R-:W-:Y:S02]  /*36c0*/  LEA.HI.X.SX32 R15, R123, R81, 0x1, P0 ;  /* 0x000000517b0f7211 */ /* 0x000fe400000f0eff */
[C---:B------:R-:W-:Y:S03]  /*36d0*/  LEA R128, P0, R121.reuse, R82, 0x1 ;  /* 0x0000005279807211 */ /* 0x040fe600078008ff */
[----:B------:R-:W2:Y:S01]  /*36e0*/  LDG.E.128 R24, desc[UR6][R14.64] ;  /* 0x000000060e187981 */ /* 0x000ea2000c1e1d00 */
[----:B------:R-:W-:Y:S02]  /*36f0*/  LEA.HI.X.SX32 R129, R121, R83, 0x1, P0 ;  /* 0x0000005379817211 */ /* 0x000fe400000f0eff */
[C---:B------:R-:W-:Y:S04]  /*3700*/  LEA R36, P0, R127.reuse, R86, 0x1 ;  /* 0x000000567f247211 */ /* 0x040fe800078008ff */
[----:B------:R-:W-:Y:S01]  /*3710*/  LEA.HI.X.SX32 R37, R127, R87, 0x1, P0 ;  /* 0x000000577f257211 */ /* 0x000fe200000f0eff */
[----:B------:R-:W3:Y:S08]  /*3720*/  LDG.E.128 R120, desc[UR6][R128.64] ;  /* 0x0000000680787981 */ /* 0x000ef0000c1e1d00 */
[----:B------:R-:W4:Y:S01]  /*3730*/  LDG.E.128 R44, desc[UR6][R36.64] ;  /* 0x00000006242c7981 */ /* 0x000f22000c1e1d00 */
[--C-:B--2---:R-:W-:Y:S01]  /*3740*/  HADD2.F32 R30, -RZ, R24.reuse.H0_H0 ;  /* 0x20000018ff1e7230 */ /* 0x104fe20000004100 */
[----:B------:R-:W-:Y:S01]  /*3750*/  MOV R22, R26 ;  /* 0x0000001a00167202 */ /* 0x000fe20000000f00 */
[----:B------:R-:W-:Y:S01]  /*3760*/  HADD2.F32 R28, -RZ, R24.H1_H1 ;  /* 0x30000018ff1c7230 */ /* 0x000fe20000004100 */
[----:B------:R-:W-:Y:S01]  /*3770*/  MOV R15, R27 ;  /* 0x0000001b000f7202 */ /* 0x000fe20000000f00 */
[--C-:B------:R-:W-:Y:S02]  /*3780*/  HADD2.F32 R26, -RZ, R25.reuse.H0_H0 ;  /* 0x20000019ff1a7230 */ /* 0x100fe40000004100 */
[----:B------:R-:W-:Y:S02]  /*3790*/  HADD2.F32 R24, -RZ, R25.H1_H1 ;  /* 0x30000019ff187230 */ /* 0x000fe40000004100 */
[--C-:B---3--:R-:W-:Y:S02]  /*37a0*/  HADD2.F32 R23, -RZ, R120.reuse.H0_H0 ;  /* 0x20000078ff177230 */ /* 0x108fe40000004100 */
[----:B------:R-:W-:Y:S02]  /*37b0*/  HADD2.F32 R21, -RZ, R120.H1_H1 ;  /* 0x30000078ff157230 */ /* 0x000fe40000004100 */
        /* <DEDUP_REMOVED lines=8> */
[--C-:B----4-:R-:W-:Y:S02]  /*3840*/  HADD2.F32 R31, -RZ, R44.reuse.H0_H0 ;  /* 0x2000002cff1f7230 */ /* 0x110fe40000004100 */
        /* <DEDUP_REMOVED lines=9> */
[----:B------:R-:W-:Y:S02]  /*38e0*/  HADD2.F32 R35, -RZ, R45.H0_H0 ;  /* 0x2000002dff237230 */ /* 0x000fe40000004100 */
[----:B------:R-:W-:Y:S01]  /*38f0*/  @!P6 FADD.FTZ R18, -R18, -RZ ;  /* 0x800000ff1212e221 */ /* 0x000fe20000010100 */
[----:B------:R-:W-:Y:S02]  /*3900*/  HADD2.F32 R19, -RZ, R22.H1_H1 ;  /* 0x30000016ff137230 */ /* 0x000fe40000004100 */
[----:B------:R-:W-:Y:S01]  /*3910*/  FFMA.FTZ R0, R29, R31, R0 ;  /* 0x0000001f1d007223 */ /* 0x000fe20000010000 */
[--C-:B------:R-:W-:Y:S02]  /*3920*/  HADD2.F32 R17, -RZ, R15.reuse.H0_H0 ;  /* 0x2000000fff117230 */ /* 0x100fe40000004100 */
[----:B------:R-:W-:Y:S01]  /*3930*/  @!P6 FADD.FTZ R16, -R16, -RZ ;  /* 0x800000ff1010e221 */ /* 0x000fe20000010100 */
[----:B------:R-:W-:Y:S02]  /*3940*/  HADD2.F32 R15, -RZ, R15.H1_H1 ;  /* 0x3000000fff0f7230 */ /* 0x000fe40000004100 */
[----:B------:R-:W-:Y:S01]  /*3950*/  FFMA.FTZ R2, R33, R32, R2 ;  /* 0x0000002021027223 */ /* 0x000fe20000010002 */
[----:B------:R-:W-:Y:S02]  /*3960*/  HADD2.F32 R36, -RZ, R45.H1_H1 ;  /* 0x3000002dff247230 */ /* 0x000fe40000004100 */
[----:B------:R-:W-:Y:S01]  /*3970*/  @!P6 FADD.FTZ R14, -R14, -RZ ;  /* 0x800000ff0e0ee221 */ /* 0x000fe20000010100 */
        /* <DEDUP_REMOVED lines=15> */
[----:B------:R-:W-:Y:S02]  /*3a70*/  HADD2.F32 R40, -RZ, R47.H1_H1 ;  /* 0x3000002fff287230 */ /* 0x000fe40000004100 */
[----:B------:R-:W-:Y:S01]  /*3a80*/  FFMA.FTZ R6, R31, R38, R6 ;  /* 0x000000261f067223 */ /* 0x000fe20000010006 */
[----:B------:R-:W-:Y:S02]  /*3a90*/  HADD2.F32 R33, -RZ, R49.H1_H1 ;  /* 0x30000031ff217230 */ /* 0x000fe40000004100 */
[----:B------:R-:W-:Y:S02]  /*3aa0*/  FFMA.FTZ R7, R34, R39, R7 ;  /* 0x0000002722077223 */ /* 0x000fe40000010007 */
[----:B------:R-:W-:Y:S01]  /*3ab0*/  F2FP.F16.F32.PACK_AB R34, R6, R5 ;  /* 0x000000050622723e */ /* 0x000fe200000000ff */
[----:B------:R-:W-:Y:S01]  /*3ac0*/  FFMA.FTZ R8, R33, R40, R8 ;  /* 0x0000002821087223 */ /* 0x000fe20000010008 */
[----:B------:R-:W-:Y:S04]  /*3ad0*/  F2FP.F16.F32.PACK_AB R33, R4, R3 ;  /* 0x000000030421723e */ /* 0x000fe800000000ff */
[----:B------:R-:W-:Y:S02]  /*3ae0*/  F2FP.F16.F32.PACK_AB R35, R8, R7 ;  /* 0x000000070823723e */ /* 0x000fe400000000ff */
.L_x_3744:
[----:B------:R-:W-:Y:S05]  /*3af0*/  BSYNC B0 ;  /* 0x0000000000007941 */ /* 0x000fea0003800000 */
.L_x_3743:
[----:B-----5:R3:W-:Y:S02]  /*3b00*/  STG.E.128 desc[UR6][R74.64], R32 ;  /* 0x000000204a007986 */ /* 0x0207e4000c101d06 */
.L_x_3742:
[----:B------:R-:W-:Y:S05]  /*3b10*/  BSYNC B1 ;  /* 0x0000000000017941 */ /* 0x000fea0003800000 */
.L_x_3741:
[----:B------:R-:W-:Y:S04]  /*3b20*/  BSSY B1, `(.L_x_3745) ;  /* 0x0000061000017945 */ /* 0x000fe80003800000 */
[----:B------:R-:W-:Y:S05]  /*3b30*/  @P5 BRA `(.L_x_3746) ;  /* 0x00000004007c5947 */ /* 0x000fea0003800000 */
[C---:B------:R-:W-:Y:S01]  /*3b40*/  LEA R122, P0, R89.reuse, R80, 0x1 ;  /* 0x00000050597a7211 */ /* 0x040fe200078008ff */
[----:B------:R-:W-:Y:S01]  /*3b50*/  BSSY B0, `(.L_x_3747) ;  /* 0x000005c000007945 */ /* 0x000fe20003800000 */
[----:B------:R-:W-:Y:S02]  /*3b60*/  ISETP.GE.AND P5, PT, R84, UR4, PT ;  /* 0x0000000454007c0c */ /* 0x000fe4000bfa6270 */
[----:B------:R-:W-:Y:S02]  /*3b70*/  LEA.HI.X R123, R89, R81, R88, 0x1, P0 ;  /* 0x00000051597b7211 */ /* 0x000fe400000f0c58 */
[C---:B------:R-:W-:Y:S03]  /*3b80*/  LEA R126, P0, R138.reuse, R74, 0x1 ;  /* 0x0000004a8a7e7211 */ /* 0x040fe600078008ff */
[----:B---3--:R3:W5:Y:S01]  /*3b90*/  LDG.E.128 R32, desc[UR6][R122.64] ;  /* 0x000000067a207981 */ /* 0x008762000c1e1d00 */
[----:B------:R-:W-:Y:S05]  /*3ba0*/  LEA.HI.X R127, R138, R73, R137, 0x1, P0 ;  /* 0x000000498a7f7211 */ /* 0x000fea00000f0c89 */
        /* <DEDUP_REMOVED lines=14> */
[----:B------:R-:W-:Y:S02]  /*3c90*/  IADD3 R75, P6, R62, R120, RZ ;  /* 0x000000783e4b7210 */ /* 0x000fe40007fde0ff */
[----:B------:R-:W-:Y:S02]  /*3ca0*/  LEA.HI.X.SX32 R15, R121, R123, 0x1, P0 ;  /* 0x0000007b790f7211 */ /* 0x000fe400000f0eff */
[----:B------:R-:W-:Y:S02]  /*3cb0*/  LEA.HI.X.SX32 R120, R120, R61, 0x1, P6 ;  /* 0x0000003d78787211 */ /* 0x000fe400030f0eff */
[C---:B---3--:R-:W-:Y:S01]  /*3cc0*/  LEA R122, P0, R75.reuse, R82, 0x1 ;  /* 0x000000524b7a7211 */ /* 0x048fe200078008ff */
[----:B------:R-:W2:Y:S01]  /*3cd0*/  LDG.E.128 R24, desc[UR6][R14.64] ;  /* 0x000000060e187981 */ /* 0x000ea2000c1e1d00 */
[----:B------:R-:W-:Y:S02]  /*3ce0*/  @P5 IADD3 R124, RZ, -UR25, RZ ;  /* 0x80000019ff7c5c10 */ /* 0x000fe4000fffe0ff */
[----:B------:R-:W-:Y:S02]  /*3cf0*/  LEA.HI.X R123, R75, R83, R120, 0x1, P0 ;  /* 0x000000534b7b7211 */ /* 0x000fe400000f0c78 */
[----:B------:R-:W-:Y:S04]  /*3d00*/  IADD3 R75, P0, R62, R124, RZ ;  /* 0x0000007c3e4b7210 */ /* 0x000fe80007f1e0ff */
[----:B------:R-:W-:Y:S01]  /*3d10*/  LEA.HI.X.SX32 R124, R124, R61, 0x1, P0 ;  /* 0x0000003d7c7c7211 */ /* 0x000fe200000f0eff */
[----:B------:R-:W3:Y:S01]  /*3d20*/  LDG.E.128 R120, desc[UR6][R122.64] ;  /* 0x000000067a787981 */ /* 0x000ee2000c1e1d00 */
[C---:B------:R-:W-:Y:S04]  /*3d30*/  LEA R36, P0, R75.reuse, R86, 0x1 ;  /* 0x000000564b247211 */ /* 0x040fe800078008ff */
[----:B------:R-:W-:Y:S05]  /*3d40*/  LEA.HI.X R37, R75, R87, R124, 0x1, P0 ;  /* 0x000000574b257211 */ /* 0x000fea00000f0c7c */
        /* <DEDUP_REMOVED lines=60> */
.L_x_3748:
[----:B------:R-:W-:Y:S05]  /*4110*/  BSYNC B0 ;  /* 0x0000000000007941 */ /* 0x000fea0003800000 */
.L_x_3747:
[----:B-----5:R4:W-:Y:S02]  /*4120*/  STG.E.128 desc[UR6][R126.64], R32 ;  /* 0x000000207e007986 */ /* 0x0209e4000c101d06 */
.L_x_3746:
[----:B------:R-:W-:Y:S05]  /*4130*/  BSYNC B1 ;  /* 0x0000000000017941 */ /* 0x000fea0003800000 */
.L_x_3745:
[----:B------:R-:W-:Y:S04]  /*4140*/  BSSY B1, `(.L_x_3749) ;  /* 0x0000061000017945 */ /* 0x000fe80003800000 */
[----:B------:R-:W-:Y:S05]  /*4150*/  @P4 BRA `(.L_x_3750) ;  /* 0x00000004007c4947 */ /* 0x000fea0003800000 */
[----:B---3--:R-:W-:Y:S01]  /*4160*/  LEA R122, P0, R68, R80, 0x1 ;  /* 0x00000050447a7211 */ /* 0x008fe200078008ff */
[----:B------:R-:W-:Y:S01]  /*4170*/  BSSY B0, `(.L_x_3751) ;  /* 0x000005c000007945 */ /* 0x000fe20003800000 */
[----:B------:R-:W-:Y:S02]  /*4180*/  ISETP.GE.AND P4, PT, R84, UR4, PT ;  /* 0x0000000454007c0c */ /* 0x000fe4000bf86270 */
[----:B------:R-:W-:Y:S02]  /*4190*/  LEA.HI.X R123, R68, R81, R67, 0x1, P0 ;  /* 0x00000051447b7211 */ /* 0x000fe400000f0c43 */
[C---:B----4-:R-:W-:Y:S03]  /*41a0*/  LEA R126, P0, R118.reuse, R74, 0x1 ;  /* 0x0000004a767e7211 */ /* 0x050fe600078008ff */
[----:B------:R3:W5:Y:S01]  /*41b0*/  LDG.E.128 R32, desc[UR6][R122.64] ;  /* 0x000000067a207981 */ /* 0x000762000c1e1d00 */
        /* <DEDUP_REMOVED lines=87> */
.L_x_3752:
[----:B------:R-:W-:Y:S05]  /*4730*/  BSYNC B0 ;  /* 0x0000000000007941 */ /* 0x000fea0003800000 */
.L_x_3751:
[----:B-----5:R4:W-:Y:S02]  /*4740*/  STG.E.128 desc[UR6][R126.64], R32 ;  /* 0x000000207e007986 */ /* 0x0209e4000c101d06 */
.L_x_3750:
[----:B------:R-:W-:Y:S05]  /*4750*/  BSYNC B1 ;  /* 0x0000000000017941 */ /* 0x000fea0003800000 */
.L_x_3749:
[----:B------:R-:W-:Y:S04]  /*4760*/  BSSY B1, `(.L_x_3753) ;  /* 0x0000065000017945 */ /* 0x000fe80003800000 */
[----:B------:R-:W-:Y:S05]  /*4770*/  @P3 BRA `(.L_x_3754) ;  /* 0x00000004008c3947 */ /* 0x000fea0003800000 */
[----:B--2---:R-:W2:Y:S01]  /*4780*/  LDC.64 R2, c[0x0][0x338] ;  /* 0x0000ce00ff027b82 */ /* 0x004ea20000000a00 */
[----:B------:R-:W-:Y:S01]  /*4790*/  ISETP.GE.AND P0, PT, R84, UR4, PT ;  /* 0x0000000454007c0c */ /* 0x000fe2000bf06270 */
[----:B------:R-:W-:Y:S01]  /*47a0*/  BSSY B0, `(.L_x_3755) ;  /* 0x000005f000007945 */ /* 0x000fe20003800000 */
[----:B---3--:R-:W-:Y:S01]  /*47b0*/  MOV R75, R73 ;  /* 0x00000049004b7202 */ /* 0x008fe20000000f00 */
[----:B--2---:R-:W-:Y:S04]  /*47c0*/  IMAD.WIDE.U32 R122, R2, 0xc0, R80 ;  /* 0x000000c0027a7825 */ /* 0x004fe800078e0050 */
[----:B------:R-:W-:Y:S05]  /*47d0*/  IMAD R3, R3, 0xc0, RZ ;  /* 0x000000c003037824 */ /* 0x000fea00078e02ff */
[----:B------:R-:W-:Y:S02]  /*47e0*/  IADD3 R123, R123, R3, RZ ;  /* 0x000000037b7b7210 */ /* 0x000fe40007ffe0ff */
[----:B------:R-:W2:Y:S03]  /*47f0*/  LDC.64 R2, c[0x0][0x248] ;  /* 0x00009200ff027b82 */ /* 0x000ea60000000a00 */
[----:B----4-:R3:W5:Y:S01]  /*4800*/  LDG.E.128 R32, desc[UR6][R122.64] ;  /* 0x000000067a207981 */ /* 0x010762000c1e1d00 */
[----:B--2---:R-:W-:Y:S04]  /*4810*/  IMAD.WIDE.U32 R126, R2, 0xc0, R74 ;  /* 0x000000c0027e7825 */ /* 0x004fe800078e004a */
[----:B------:R-:W-:Y:S05]  /*4820*/  IMAD R3, R3, 0xc0, RZ ;  /* 0x000000c003037824 */ /* 0x000fea00078e02ff */
[----:B------:R-:W-:Y:S01]  /*4830*/  IADD3 R127, R127, R3, RZ ;  /* 0x000000037f7f7210 */ /* 0x000fe20007ffe0ff */
[----:B---3--:R-:W-:Y:S06]  /*4840*/  @P0 BRA `(.L_x_3756) ;  /* 0x0000000400500947 */ /* 0x008fec0003800000 */
[--C-:B-----5:R-:W-:Y:S01]  /*4850*/  HADD2.F32 R29, -RZ, R32.reuse.H0_H0 ;  /* 0x20000020ff1d7230 */ /* 0x120fe20000004100 */
[----:B------:R-:W-:Y:S02]  /*4860*/  ISETP.GE.AND P3, PT, R84, R125, PT ;  /* 0x0000007d5400720c */ /* 0x000fe40003f66270 */
[----:B------:R-:W-:Y:S02]  /*4870*/  MOV R120, RZ ;  /* 0x000000ff00787202 */ /* 0x000fe40000000f00 */
[----:B------:R-:W-:Y:S02]  /*4880*/  MOV R124, RZ ;  /* 0x000000ff007c7202 */ /* 0x000fe40000000f00 */
[----:B------:R-:W-:Y:S01]  /*4890*/  MOV R51, R33 ;  /* 0x0000002100337202 */ /* 0x000fe20000000f00 */
[----:B------:R-:W-:Y:S01]  /*48a0*/  HADD2.F32 R33, -RZ, R32.H1_H1 ;  /* 0x30000020ff217230 */ /* 0x000fe20000004100 */
[----:B------:R-:W-:Y:S02]  /*48b0*/  MOV R48, R34 ;  /* 0x0000002200307202 */ /* 0x000fe40000000f00 */
[----:B------:R-:W-:Y:S01]  /*48c0*/  MOV R49, R35 ;  /* 0x0000002300317202 */ /* 0x000fe20000000f00 */
[----:B------:R-:W-:Y:S02]  /*48d0*/  HADD2.F32 R34, -RZ, R51.H0_H0 ;  /* 0x20000033ff227230 */ /* 0x000fe40000004100 */
[----:B------:R-:W-:Y:S02]  /*48e0*/  @P3 IADD3 R125, RZ, -UR25, RZ ;  /* 0x80000019ff7d3c10 */ /* 0x000fe4000fffe0ff */
[----:B------:R-:W-:Y:S02]  /*48f0*/  @P3 IADD3 R120, RZ, -UR25, RZ ;  /* 0x80000019ff783c10 */ /* 0x000fe4000fffe0ff */
[C---:B------:R-:W-:Y:S02]  /*4900*/  LEA R14, P0, R125.reuse, R122, 0x1 ;  /* 0x0000007a7d0e7211 */ /* 0x040fe400078008ff */
[----:B------:R-:W-:Y:S02]  /*4910*/  IADD3 R75, P4, R58, R120, RZ ;  /* 0x000000783a4b7210 */ /* 0x000fe40007f9e0ff */
[----:B------:R-:W-:Y:S02]  /*4920*/  LEA.HI.X.SX32 R15, R125, R123, 0x1, P0 ;  /* 0x0000007b7d0f7211 */ /* 0x000fe400000f0eff */
[----:B------:R-:W-:Y:S02]  /*4930*/  LEA.HI.X.SX32 R120, R120, R57, 0x1, P4 ;  /* 0x0000003978787211 */ /* 0x000fe400020f0eff */
[C---:B------:R-:W-:Y:S01]  /*4940*/  LEA R122, P0, R75.reuse, R82, 0x1 ;  /* 0x000000524b7a7211 */ /* 0x040fe200078008ff */
        /* <DEDUP_REMOVED lines=68> */
.L_x_3756:
[----:B------:R-:W-:Y:S05]  /*4d90*/  BSYNC B0 ;  /* 0x0000000000007941 */ /* 0x000fea0003800000 */
.L_x_3755:
[----:B-----5:R2:W-:Y:S02]  /*4da0*/  STG.E.128 desc[UR6][R126.64], R32 ;  /* 0x000000207e007986 */ /* 0x0205e4000c101d06 */
.L_x_3754:
[----:B------:R-:W-:Y:S05]  /*4db0*/  BSYNC B1 ;  /* 0x0000000000017941 */ /* 0x000fea0003800000 */
.L_x_3753:
[----:B--2---:R-:W2:Y:S01]  /*4dc0*/  LDC R3, c[0x0][0x2e0] ;  /* 0x0000b800ff037b82 */ /* 0x004ea20000000800 */
[----:B------:R-:W-:Y:S01]  /*4dd0*/  UMOV UR4, UR5 ;  /* 0x0000000500047c82 */ /* 0x000fe20008000000 */
[----:B--2---:R-:W-:Y:S05]  /*4de0*/  IMAD.U32 R3, R3, -0x40, RZ ;  /* 0xffffffc003037824 */ /* 0x004fea00078e00ff */
[C---:B------:R-:W-:Y:S02]  /*4df0*/  LEA R86, P3, R3.reuse, R86, 0x1 ;  /* 0x0000005603567211 */ /* 0x040fe400078608ff */
[C---:B------:R-:W-:Y:S02]  /*4e00*/  LEA R82, P0, R3.reuse, R82, 0x1 ;  /* 0x0000005203527211 */ /* 0x040fe400078008ff */
[C---:B------:R-:W-:Y:S02]  /*4e10*/  LEA.HI.X.SX32 R87, R3.reuse, R87, 0x1, P3 ;  /* 0x0000005703577211 */ /* 0x040fe400018f0eff */
[----:B------:R-:W-:Y:S01]  /*4e20*/  LEA.HI.X.SX32 R83, R3, R83, 0x1, P0 ;  /* 0x0000005303537211 */ /* 0x000fe200000f0eff */
[----:B------:R-:W-:Y:S08]  /*4e30*/  BRA `(.L_x_3740) ;  /* 0x00000000006c7947 */ /* 0x000ff00003800000 */
.L_x_3730:
[----:B--2---:R-:W2:Y:S01]  /*4e40*/  @!P6 LDG.E.128 R20, desc[UR6][R80.64] ;  /* 0x000000065014e981 */ /* 0x004ea2000c1e1d00 */
[CC--:B------:R-:W-:Y:S01]  /*4e50*/  @!P5 LEA R26, P0, R89.reuse, R80.reuse, 0x1 ;  /* 0x00000050591ad211 */ /* 0x0c0fe200078008ff */
[----:B------:R-:W-:Y:S01]  /*4e60*/  @!P6 IMAD.MOV.U32 R75, RZ, RZ, R73 ;  /* 0x000000ffff4be224 */ /* 0x000fe200078e0049 */
[----:B------:R-:W1:Y:S01]  /*4e70*/  @!P3 LDC.64 R2, c[0x0][0x338] ;  /* 0x0000ce00ff02bb82 */ /* 0x000e620000000a00 */
[----:B------:R-:W-:Y:S01]  /*4e80*/  UMOV UR4, URZ ;  /* 0x0000003f00047c82 */ /* 0x000fe20008000000 */
[-C--:B------:R-:W-:Y:S02]  /*4e90*/  @!P5 LEA.HI.X R27, R89, R81.reuse, R88, 0x1, P0 ;  /* 0x00000051591bd211 */ /* 0x080fe400000f0c58 */
[C---:B------:R-:W-:Y:S04]  /*4ea0*/  @!P4 LEA R16, P0, R68.reuse, R80, 0x1 ;  /* 0x000000504410c211 */ /* 0x040fe800078008ff */
[----:B------:R-:W-:Y:S01]  /*4eb0*/  @!P4 LEA.HI.X R17, R68, R81, R67, 0x1, P0 ;  /* 0x000000514411c211 */ /* 0x000fe200000f0c43 */
[----:B--2---:R2:W-:Y:S01]  /*4ec0*/  @!P6 STG.E.128 desc[UR6][R74.64], R20 ;  /* 0x000000144a00e986 */ /* 0x0045e2000c101d06 */
[----:B-1----:R-:W-:Y:S01]  /*4ed0*/  @!P3 IMAD.WIDE.U32 R14, R2, 0xc0, R80 ;  /* 0x000000c0020eb825 */ /* 0x002fe200078e0050 */
[CC--:B------:R-:W-:Y:S02]  /*4ee0*/  @!P5 LEA R24, P6, R138.reuse, R74.reuse, 0x1 ;  /* 0x0000004a8a18d211 */ /* 0x0c0fe400078c08ff */
[----:B------:R-:W3:Y:S01]  /*4ef0*/  @!P5 LDG.E.128 R4, desc[UR6][R26.64] ;  /* 0x000000061a04d981 */ /* 0x000ee2000c1e1d00 */
[----:B------:R-:W-:Y:S01]  /*4f00*/  @!P3 IMAD R3, R3, 0xc0, RZ ;  /* 0x000000c00303b824 */ /* 0x000fe200078e02ff */
[-C--:B------:R-:W-:Y:S03]  /*4f10*/  @!P5 LEA.HI.X R25, R138, R73.reuse, R137, 0x1, P6 ;  /* 0x000000498a19d211 */ /* 0x080fe600030f0c89 */
[----:B------:R-:W-:Y:S02]  /*4f20*/  @!P3 IMAD.IADD R15, R15, 0x1, R3 ;  /* 0x000000010f0fb824 */ /* 0x000fe400078e0203 */
[----:B------:R-:W1:Y:S01]  /*4f30*/  @!P3 LDC.64 R2, c[0x0][0x248] ;  /* 0x00009200ff02bb82 */ /* 0x000e620000000a00 */
[C---:B--2---:R-:W-:Y:S01]  /*4f40*/  @!P4 LEA R20, P0, R118.reuse, R74, 0x1 ;  /* 0x0000004a7614c211 */ /* 0x044fe200078008ff */
[----:B------:R-:W-:Y:S02]  /*4f50*/  @!P3 IMAD.MOV.U32 R75, RZ, RZ, R73 ;  /* 0x000000ffff4bb224 */ /* 0x000fe400078e0049 */
[----:B-1----:R-:W-:Y:S01]  /*4f60*/  @!P3 IMAD R3, R3, 0xc0, RZ ;  /* 0x000000c00303b824 */ /* 0x002fe200078e02ff */
[----:B------:R-:W-:Y:S01]  /*4f70*/  @!P4 LEA.HI.X R21, R118, R73, R69, 0x1, P0 ;  /* 0x000000497615c211 */ /* 0x000fe200000f0c45 */
[----:B---3--:R1:W-:Y:S04]  /*4f80*/  @!P5 STG.E.128 desc[UR6][R24.64], R4 ;  /* 0x000000041800d986 */ /* 0x0083e8000c101d06 */
[----:B------:R-:W2:Y:S04]  /*4f90*/  @!P4 LDG.E.128 R16, desc[UR6][R16.64] ;  /* 0x000000061010c981 */ /* 0x000ea8000c1e1d00 */
[----:B--2---:R2:W-:Y:S04]  /*4fa0*/  @!P4 STG.E.128 desc[UR6][R20.64], R16 ;  /* 0x000000101400c986 */ /* 0x0045e8000c101d06 */
[----:B-1----:R1:W3:Y:S02]  /*4fb0*/  @!P3 LDG.E.128 R4, desc[UR6][R14.64] ;  /* 0x000000060e04b981 */ /* 0x0022e4000c1e1d00 */
[----:B-1----:R-:W-:Y:S04]  /*4fc0*/  @!P3 IMAD.WIDE.U32 R14, R2, 0xc0, R74 ;  /* 0x000000c0020eb825 */ /* 0x002fe800078e004a */
[----:B------:R-:W-:Y:S05]  /*4fd0*/  @!P3 IMAD.IADD R15, R15, 0x1, R3 ;  /* 0x000000010f0fb824 */ /* 0x000fea00078e0203 */
[----:B---3--:R2:W-:Y:S02]  /*4fe0*/  @!P3 STG.E.128 desc[UR6][R14.64], R4 ;  /* 0x000000040e00b986 */ /* 0x0085e4000c101d06 */
.L_x_3740:
[----:B------:R-:W2:Y:S02]  /*4ff0*/  LDC R0, c[0x0][0x338] ;  /* 0x0000ce00ff007b82 */ /* 0x000ea40000000800 */
[----:B--2---:R-:W-:Y:S05]  /*5000*/  IMAD.U32 R3, R0, -0x80, RZ ;  /* 0xffffff8000037824 */ /* 0x004fea00078e00ff */
[C---:B-1----:R-:W-:Y:S04]  /*5010*/  LEA R80, P0, R3.reuse, R80, 0x1 ;  /* 0x0000005003507211 */ /* 0x042fe800078008ff */
[----:B------:R-:W-:Y:S01]  /*5020*/  LEA.HI.X.SX32 R81, R3, R81, 0x1, P0 ;  /* 0x0000005103517211 */ /* 0x000fe200000f0eff */
[----:B------:R-:W-:Y:S08]  /*5030*/  @!P2 BRA `(.L_x_3757) ;  /* 0x000000040030a947 */ /* 0x000ff00003800000 */
[----:B------:R-:W-:Y:S04]  /*5040*/  IADD3 R0, R11, -0x1, RZ ;  /* 0xffffffff0b007810 */ /* 0x000fe80007ffe0ff */
[----:B------:R-:W-:Y:S11]  /*5050*/  ISETP.GT.AND P0, PT, R0, R63, PT ;  /* 0x0000003f0000720c */ /* 0x000ff60003f04270 */
[----:B------:R-:W-:Y:S02]  /*5060*/  @!UPT UIADD3 URZ, URZ, URZ, URZ ;  /* 0x0000003f3f3ff290 */ /* 0x000fe4000fffe03f */
[----:B------:R-:W-:Y:S05]  /*5070*/  @!P0 BRA `(.L_x_3758) ;  /* 0x0000000400448947 */ /* 0x000fea0003800000 */
[----:B---34-:R-:W-:Y:S01]  /*5080*/  IMAD.MOV.U32 R18, RZ, RZ, RZ ;  /* 0x000000ffff127224 */ /* 0x018fe200078e00ff */
[----:B------:R-:W1:Y:S01]  /*5090*/  LDC R2, c[0x0][0x380] ;  /* 0x0000e000ff027b82 */ /* 0x000e620000000800 */
[----:B------:R-:W-:Y:S02]  /*50a0*/  IADD3 R13, R13, -0x100, RZ ;  /* 0xffffff000d0d7810 */ /* 0x000fe40007ffe0ff */
[----:B------:R-:W-:Y:S02]  /*50b0*/  IABS R15, R12 ;  /* 0x0000000c000f7213 */ /* 0x000fe40000000000 */
        /* <DEDUP_REMOVED lines=21> */
[----:B------:R-:W-:Y:S02]  /*5210*/  @!P4 IMAD.IADD R7, R7, 0x1, -R5 ;  /* 0x000000010707c824 */ /* 0x000fe400078e0a05 */
[-C--:B------:R-:W-:Y:S01]  /*5220*/  ISETP.GE.U32.AND P6, PT, R15, R5.reuse, PT ;  /* 0x000000050f00720c */ /* 0x080fe20003fc6070 */
[----:B------:R-:W-:Y:S01]  /*5230*/  @!P0 VIADD R6, R6, 0x1 ;  /* 0x0000000106068836 */ /* 0x000fe20000000000 */
[----:B------:R-:W-:Y:S02]  /*5240*/  ISETP.NE.AND P0, PT, R2, RZ, PT ;  /* 0x000000ff0200720c */ /* 0x000fe40003f05270 */
[----:B------:R-:W-:Y:S02]  /*5250*/  ISETP.GE.U32.AND P5, PT, R7, R5, PT ;  /* 0x000000050700720c */ /* 0x000fe40003fa6070 */
[-C--:B------:R-:W-:Y:S02]  /*5260*/  LOP3.LUT R5, R13, R2.reuse, RZ, 0x3c, !PT ;  /* 0x000000020d057212 */ /* 0x080fe400078e3cff */
[----:B------:R-:W-:Y:S02]  /*5270*/  LOP3.LUT R7, R12, R2, RZ, 0x3c, !PT ;  /* 0x000000020c077212 */ /* 0x000fe400078e3cff */
[----:B------:R-:W-:Y:S02]  /*5280*/  ISETP.GE.AND P3, PT, R5, RZ, PT ;  /* 0x000000ff0500720c */ /* 0x000fe40003f66270 */
[----:B------:R-:W-:Y:S01]  /*5290*/  ISETP.GE.AND P4, PT, R7, RZ, PT ;  /* 0x000000ff0700720c */ /* 0x000fe20003f86270 */
[----:B------:R-:W-:Y:S04]  /*52a0*/  @P6 VIADD R6, R6, 0x1 ;  /* 0x0000000106066836 */ /* 0x000fe80000000000 */
        /* <DEDUP_REMOVED lines=37> */
.L_x_3757:
[----:B------:R-:W1:Y:S01]  /*5500*/  LDC R2, c[0x0][0x250] ;  /* 0x00009400ff027b82 */ /* 0x000e620000000800 */
[----:B---3--:R-:W-:Y:S07]  /*5510*/  IMAD.MOV.U32 R75, RZ, RZ, R73 ;  /* 0x000000ffff4b7224 */ /* 0x008fee00078e0049 */
[----:B------:R-:W2:Y:S02]  /*5520*/  LDC R0, c[0x0][0x248] ;  /* 0x00009200ff007b82 */ /* 0x000ea40000000800 */
[----:B--2---:R-:W-:Y:S02]  /*5530*/  IMAD.U32 R5, R0, -0x80, RZ ;  /* 0xffffff8000057824 */ /* 0x004fe400078e00ff */
[----:B-1----:R-:W-:Y:S03]  /*5540*/  IMAD.U32 R3, R2, -0x80, RZ ;  /* 0xffffff8002037824 */ /* 0x002fe600078e00ff */
[----:B------:R-:W-:Y:S02]  /*5550*/  LEA R74, P0, R5, R74, 0x1 ;  /* 0x0000004a054a7211 */ /* 0x000fe400078008ff */
[----:B------:R-:W-:Y:S02]  /*5560*/  LEA R76, P3, R3, R76, 0x1 ;  /* 0x0000004c034c7211 */ /* 0x000fe400078608ff */
[----:B------:R-:W-:Y:S02]  /*5570*/  LEA.HI.X.SX32 R73, R5, R75, 0x1, P0 ;  /* 0x0000004b05497211 */ /* 0x000fe400000f0eff */
[----:B------:R-:W-:Y:S09]  /*5580*/  LEA.HI.X.SX32 R77, R3, R77, 0x1, P3 ;  /* 0x0000004d034d7211 */ /* 0x000ff200018f0eff */
.L_x_3758:
[----:B------:R-:W-:Y:S04]  /*5590*/  IADD3 R11, R11, -0x1, RZ ;  /* 0xffffffff0b0b7810 */ /* 0x000fe80007ffe0ff */
[----:B------:R-:W-:Y:S11]  /*55a0*/  ISETP.GT.AND P0, PT, R11, R63, PT ;  /* 0x0000003f0b00720c */ /* 0x000ff60003f04270 */
[----:B------:R-:W-:Y:S02]  /*55b0*/  @!UPT UIADD3 URZ, URZ, URZ, URZ ;  /* 0x0000003f3f3ff290 */ /* 0x000fe4000fffe03f */
[----:B------:R-:W-:Y:S05]  /*55c0*/  @P0 BRA `(.L_x_3759) ;  /* 0xffffffcc00400947 */ /* 0x000fea000383ffff */
.L_x_3729:
        /* <DEDUP_REMOVED lines=16> */
[----:B------:R-:W2:Y:S01]  /*56d0*/  @P0 LDG.E R0, desc[UR6][R114.64] ;  /* 0x0000000672000981 */ /* 0x000ea2000c1e1900 */
[C---:B------:R-:W-:Y:S01]  /*56e0*/  IADD3 R5, P0, R112.reuse, UR10, RZ ;  /* 0x0000000a70057c10 */ /* 0x040fe2000ff1e0ff */
[----:B------:R-:W-:Y:S01]  /*56f0*/  ULDC.U8 UR10, c[0x0][0x3c3] ;  /* 0x0000f0c0000a7ab9 */ /* 0x000fe20000000000 */
[----:B------:R-:W-:Y:S01]  /*5700*/  LEA R8, P3, R112, UR8, 0x1 ;  /* 0x0000000870087c11 */ /* 0x000fe2000f8608ff */
[--C-:B------:R-:W-:Y:S01]  /*5710*/  IMAD.IADD R21, R141, 0x1, -R56.reuse ;  /* 0x000000018d157824 */ /* 0x100fe200078e0a38 */
[----:B------:R-:W-:Y:S02]  /*5720*/  LEA R24, P1, R5, UR8, 0x1 ;  /* 0x0000000805187c11 */ /* 0x000fe4000f8208ff */
[----:B--2---:R-:W-:-:S05]  /*5730*/  IADD3 R0, R0, R65, R56 ;  /* 0x0000004100007210 */ /* 0x004fca0007ffe038 */
[----:B------:R-:W-:Y:S01]  /*5740*/  IMAD R9, R95, R0, RZ ;  /* 0x000000005f097224 */ /* 0x000fe200078e02ff */
[----:B------:R-:W-:Y:S02]  /*5750*/  IADD3.X R0, R64, UR11, RZ, P0, !PT ;  /* 0x0000000b40007c10 */ /* 0x000fe400087fe4ff */
[----:B------:R-:W-:Y:S02]  /*5760*/  ISETP.NE.AND P0, PT, RZ, UR10, PT ;  /* 0x0000000aff007c0c */ /* 0x000fe4000bf05270 */
[-C--:B------:R-:W-:Y:S02]  /*5770*/  IADD3 R7, P5, R96, R9.reuse, RZ ;  /* 0x0000000960077210 */ /* 0x080fe40007fbe0ff */
[----:B------:R-:W-:Y:S02]  /*5780*/  SHF.R.S32.HI R23, RZ, 0x1f, R9 ;  /* 0x0000001fff177819 */ /* 0x000fe40000011409 */
[----:B------:R-:W-:Y:S02]  /*5790*/  IADD3 R3, P4, R94, R9, RZ ;  /* 0x000000095e037210 */ /* 0x000fe40007f9e0ff */
[----:B------:R-:W-:Y:S01]  /*57a0*/  LEA.HI.X R9, R112, UR9, R64, 0x1, P3 ;  /* 0x0000000970097c11 */ /* 0x000fe200098f0c40 */
[--C-:B------:R-:W-:Y:S01]  /*57b0*/  IMAD.X R91, R91, 0x1, R23.reuse, P5 ;  /* 0x000000015b5b7824 */ /* 0x100fe200028e0617 */
[----:B------:R-:W-:Y:S01]  /*57c0*/  LEA.HI.X R25, R5, UR9, R0, 0x1, P1 ;  /* 0x0000000905197c11 */ /* 0x000fe200088f0c00 */
[----:B------:R-:W-:-:S02]  /*57d0*/  IMAD.X R23, R90, 0x1, R23, P4 ;  /* 0x000000015a177824 */ /* 0x000fc400020e0617 */
[----:B------:R-:W-:Y:S01]  /*57e0*/  IMAD.SHL.U32 R0, R95, 0x20, RZ ;  /* 0x000000205f007824 */ /* 0x000fe200078e00ff */
        /* <DEDUP_REMOVED lines=25> */
[----:B---345:R-:W-:Y:S01]  /*5980*/  MOV R16, R10 ;  /* 0x0000000a00107202 */ /* 0x038fe20000000f00 */
[----:B------:R-:W-:Y:S02]  /*5990*/  HADD2.F32 R17, -RZ, R9.H1_H1 ;  /* 0x30000009ff117230 */ /* 0x000fe40000004100 */
[----:B------:R-:W-:Y:S02]  /*59a0*/  HADD2.F32 R15, -RZ, R11.H1_H1 ;  /* 0x3000000bff0f7230 */ /* 0x000fe40000004100 */
[----:B------:R-:W-:-:S02]  /*59b0*/  HADD2.F32 R18, -RZ, R9.H0_H0 ;  /* 0x20000009ff127230 */ /* 0x000fc40000004100 */
[----:B------:R-:W-:Y:S02]  /*59c0*/  HADD2.F32 R14, -RZ, R11.H0_H0 ;  /* 0x2000000bff0e7230 */ /* 0x000fe40000004100 */
[----:B--2---:R-:W-:Y:S02]  /*59d0*/  HADD2.F32 R10, -RZ, R2.H1_H1 ;  /* 0x30000002ff0a7230 */ /* 0x004fe40000004100 */
[----:B------:R-:W-:Y:S02]  /*59e0*/  HADD2.F32 R6, -RZ, R3.H1_H1 ;  /* 0x30000003ff067230 */ /* 0x000fe40000004100 */
[----:B------:R-:W-:Y:S02]  /*59f0*/  HADD2.F32 R13, -RZ, R4.H1_H1 ;  /* 0x30000004ff0d7230 */ /* 0x000fe40000004100 */
[----:B------:R-:W-:Y:S01]  /*5a00*/  FMUL.FTZ R11, R17, R10 ;  /* 0x0000000a110b7220 */ /* 0x000fe20000410000 */
[----:B------:R-:W-:Y:S02]  /*5a10*/  HADD2.F32 R12, -RZ, R5.H1_H1 ;  /* 0x30000005ff0c7230 */ /* 0x000fe40000004100 */
[----:B------:R-:W-:Y:S01]  /*5a20*/  FMUL.FTZ R9, R15, R6 ;  /* 0x000000060f097220 */ /* 0x000fe20000410000 */
[----:B------:R-:W-:Y:S01]  /*5a30*/  FMUL.FTZ R10, R18, R10 ;  /* 0x0000000a120a7220 */ /* 0x000fe20000410000 */
[----:B------:R-:W-:Y:S01]  /*5a40*/  FMUL.FTZ R6, R14, R6 ;  /* 0x000000060e067220 */ /* 0x000fe20000410000 */
[----:B------:R-:W-:Y:S01]  /*5a50*/  FFMA.FTZ R11, R18, R13, -R11 ;  /* 0x0000000d120b7223 */ /* 0x000fe2000001080b */
[----:B------:R-:W-:-:S02]  /*5a60*/  HADD2.F32 R3, -RZ, R3.H0_H0 ;  /* 0x20000003ff037230 */ /* 0x000fc40000004100 */
[----:B------:R-:W-:Y:S01]  /*5a70*/  FFMA.FTZ R10, R17, R13, R10 ;  /* 0x0000000d110a7223 */ /* 0x000fe2000001000a */
[-C--:B------:R-:W-:Y:S01]  /*5a80*/  FFMA.FTZ R6, R15, R12.reuse, R6 ;  /* 0x0000000c0f067223 */ /* 0x080fe20000010006 */
[--C-:B------:R-:W-:Y:S02]  /*5a90*/  HADD2.F32 R13, -RZ, R8.reuse.H0_H0 ;  /* 0x20000008ff0d7230 */ /* 0x100fe40000004100 */
[----:B------:R-:W-:Y:S01]  /*5aa0*/  FFMA.FTZ R9, R14, R12, -R9 ;  /* 0x0000000c0e097223 */ /* 0x000fe20000010809 */
[----:B------:R-:W-:Y:S01]  /*5ab0*/  HADD2.F32 R15, -RZ, R8.H1_H1 ;  /* 0x30000008ff0f7230 */ /* 0x000fe20000004100 */
[----:B------:R-:W-:Y:S01]  /*5ac0*/  F2FP.F16.F32.PACK_AB R10, R10, R11 ;  /* 0x0000000b0a0a723e */ /* 0x000fe200000000ff */
[--C-:B------:R-:W-:Y:S02]  /*5ad0*/  HADD2.F32 R8, -RZ, R16.reuse.H0_H0 ;  /* 0x20000010ff087230 */ /* 0x100fe40000004100 */
[----:B------:R-:W-:Y:S01]  /*5ae0*/  HADD2.F32 R16, -RZ, R16.H1_H1 ;  /* 0x30000010ff107230 */ /* 0x000fe20000004100 */
[----:B------:R-:W-:Y:S01]  /*5af0*/  F2FP.F16.F32.PACK_AB R11, R6, R9 ;  /* 0x00000009060b723e */ /* 0x000fe200000000ff */
[----:B------:R-:W-:Y:S01]  /*5b00*/  HADD2.F32 R2, -RZ, R2.H0_H0 ;  /* 0x20000002ff027230 */ /* 0x000fe20000004100 */
[----:B------:R-:W-:Y:S01]  /*5b10*/  MOV R9, R10 ;  /* 0x0000000a00097202 */ /* 0x000fe20000000f00 */
[----:B------:R-:W-:-:S02]  /*5b20*/  HADD2.F32 R5, -RZ, R5.H0_H0 ;  /* 0x20000005ff057230 */ /* 0x000fc40000004100 */
[-C--:B------:R-:W-:Y:S01]  /*5b30*/  FMUL.FTZ R17, R16, R3.reuse ;  /* 0x0000000310117220 */ /* 0x080fe20000410000 */
[C---:B------:R-:W-:Y:S01]  /*5b40*/  FMUL.FTZ R3, R8.reuse, R3 ;  /* 0x0000000308037220 */ /* 0x040fe20000410000 */
[----:B------:R-:W-:Y:S02]  /*5b50*/  HADD2.F32 R4, -RZ, R4.H0_H0 ;  /* 0x20000004ff047230 */ /* 0x000fe40000004100 */
[-C--:B------:R-:W-:Y:S01]  /*5b60*/  FMUL.FTZ R12, R15, R2.reuse ;  /* 0x000000020f0c7220 */ /* 0x080fe20000410000 */
[C---:B------:R-:W-:Y:S01]  /*5b70*/  FMUL.FTZ R2, R13.reuse, R2 ;  /* 0x000000020d027220 */ /* 0x040fe20000410000 */
[-C--:B------:R-:W-:Y:S01]  /*5b80*/  FFMA.FTZ R17, R8, R5.reuse, -R17 ;  /* 0x0000000508117223 */ /* 0x080fe20000010811 */
[----:B------:R-:W-:Y:S01]  /*5b90*/  FFMA.FTZ R16, R16, R5, R3 ;  /* 0x0000000510107223 */ /* 0x000fe20000010003 */
[-C--:B------:R-:W-:Y:S01]  /*5ba0*/  FFMA.FTZ R12, R13, R4.reuse, -R12 ;  /* 0x000000040d0c7223 */ /* 0x080fe2000001080c */
[----:B------:R-:W-:-:S03]  /*5bb0*/  FFMA.FTZ R15, R15, R4, R2 ;  /* 0x000000040f0f7223 */ /* 0x000fc60000010002 */
[----:B------:R-:W-:Y:S02]  /*5bc0*/  F2FP.F16.F32.PACK_AB R16, R16, R17 ;  /* 0x000000111010723e */ /* 0x000fe400000000ff */
[----:B------:R-:W-:Y:S02]  /*5bd0*/  F2FP.F16.F32.PACK_AB R8, R15, R12 ;  /* 0x0000000c0f08723e */ /* 0x000fe400000000ff */
[----:B------:R-:W-:Y:S02]  /*5be0*/  MOV R10, R16 ;  /* 0x00000010000a7202 */ /* 0x000fe40000000f00 */
.L_x_3766:
[----:B------:R-:W-:Y:S05]  /*5bf0*/  BSYNC B0 ;  /* 0x0000000000007941 */ /* 0x000fea0003800000 */
.L_x_3765:
[----:B-----5:R2:W-:Y:S02]  /*5c00*/  STS.128 [R143], R8 ;  /* 0x000000088f007388 */ /* 0x0205e40000000c00 */
.L_x_3764:
[----:B------:R-:W-:Y:S05]  /*5c10*/  BSYNC B1 ;  /* 0x0000000000017941 */ /* 0x000fea0003800000 */
.L_x_3763:
        /* <DEDUP_REMOVED lines=18> */
[----:B---34-:R-:W-:-:S02]  /*5d40*/  IADD3 R18, P0, R2, UR8, RZ ;  /* 0x0000000802127c10 */ /* 0x018fc4000ff1e0ff */
[----:B------:R-:W-:Y:S02]  /*5d50*/  IADD3 R4, P1, R2, UR10, RZ ;  /* 0x0000000a02047c10 */ /* 0x000fe4000ff3e0ff */
[C---:B------:R-:W-:Y:S02]  /*5d60*/  IADD3.X R19, R0.reuse, UR9, RZ, P0, !PT ;  /* 0x0000000900137c10 */ /* 0x040fe400087fe4ff */
[----:B------:R-:W-:-:S03]  /*5d70*/  IADD3.X R5, R0, UR11, RZ, P1, !PT ;  /* 0x0000000b00057c10 */ /* 0x000fc60008ffe4ff */
[----:B------:R-:W3:Y:S04]  /*5d80*/  LDG.E.64 R2, desc[UR6][R18.64] ;  /* 0x0000000612027981 */ /* 0x000ee8000c1e1b00 */
[----:B------:R-:W4:Y:S01]  /*5d90*/  LDG.E.64 R4, desc[UR6][R4.64] ;  /* 0x0000000604047981 */ /* 0x000f22000c1e1b00 */
[--C-:B-----5:R-:W-:Y:S01]  /*5da0*/  HADD2.F32 R13, -RZ, R11.reuse.H1_H1 ;  /* 0x3000000bff0d7230 */ /* 0x120fe20000004100 */
[----:B------:R-:W-:Y:S01]  /*5db0*/  MOV R12, R10 ;  /* 0x0000000a000c7202 */ /* 0x000fe20000000f00 */
[----:B------:R-:W-:Y:S02]  /*5dc0*/  HADD2.F32 R15, -RZ, R11.H0_H0 ;  /* 0x2000000bff0f7230 */ /* 0x000fe40000004100 */
[--C-:B------:R-:W-:Y:S02]  /*5dd0*/  HADD2.F32 R14, -RZ, R9.reuse.H1_H1 ;  /* 0x30000009ff0e7230 */ /* 0x100fe40000004100 */
[----:B------:R-:W-:-:S02]  /*5de0*/  HADD2.F32 R16, -RZ, R9.H0_H0 ;  /* 0x20000009ff107230 */ /* 0x000fc40000004100 */
[----:B---3--:R-:W-:Y:S02]  /*5df0*/  HADD2.F32 R0, -RZ, R3.H1_H1 ;  /* 0x30000003ff007230 */ /* 0x008fe40000004100 */
[----:B------:R-:W-:Y:S02]  /*5e00*/  HADD2.F32 R7, -RZ, R2.H1_H1 ;  /* 0x30000002ff077230 */ /* 0x000fe40000004100 */
[----:B----4-:R-:W-:Y:S02]  /*5e10*/  HADD2.F32 R11, -RZ, R5.H1_H1 ;  /* 0x30000005ff0b7230 */ /* 0x010fe40000004100 */
        /* <DEDUP_REMOVED lines=29> */
.L_x_3769:
[----:B------:R-:W-:Y:S05]  /*5ff0*/  BSYNC B0 ;  /* 0x0000000000007941 */ /* 0x000fea0003800000 */
.L_x_3768:
[----:B-----5:R1:W-:Y:S01]  /*6000*/  STS.128 [R143+0x800], R8 ;  /* 0x000800088f007388 */ /* 0x0203e20000000c00 */
[----:B------:R-:W-:Y:S05]  /*6010*/  BRA `(.L_x_3767) ;  /* 0x0000000c00a07947 */ /* 0x000fea0003800000 */
.L_x_3762:
        /* <DEDUP_REMOVED lines=25> */
[----:B--2---:R-:W-:Y:S01]  /*61b0*/  MOV R8, RZ ;  /* 0x000000ff00087202 */ /* 0x004fe20000000f00 */
        /* <DEDUP_REMOVED lines=11> */
[--C-:B---3--:R-:W-:Y:S02]  /*6270*/  HADD2.F32 R2, -RZ, R4.reuse.H0_H0 ;  /* 0x20000004ff027230 */ /* 0x108fe40000004100 */
[----:B------:R-:W-:Y:S02]  /*6280*/  HADD2.F32 R20, -RZ, R4.H1_H1 ;  /* 0x30000004ff147230 */ /* 0x000fe40000004100 */
[--C-:B------:R-:W-:Y:S02]  /*6290*/  HADD2.F32 R4, -RZ, R5.reuse.H0_H0 ;  /* 0x20000005ff047230 */ /* 0x100fe40000004100 */
[----:B------:R-:W-:Y:S02]  /*62a0*/  HADD2.F32 R22, -RZ, R5.H1_H1 ;  /* 0x30000005ff167230 */ /* 0x000fe40000004100 */
[----:B------:R-:W-:Y:S01]  /*62b0*/  @!P0 FADD.FTZ R2, -R2, -RZ ;  /* 0x800000ff02028221 */ /* 0x000fe20000010100 */
[----:B------:R-:W-:-:S02]  /*62c0*/  HADD2.F32 R5, -RZ, R6.H0_H0 ;  /* 0x20000006ff057230 */ /* 0x000fc40000004100 */
[----:B------:R-:W-:Y:S01]  /*62d0*/  @!P0 FADD.FTZ R4, -R4, -RZ ;  /* 0x800000ff04048221 */ /* 0x000fe20000010100 */
[----:B------:R-:W-:Y:S02]  /*62e0*/  HADD2.F32 R26, -RZ, R6.H1_H1 ;  /* 0x30000006ff1a7230 */ /* 0x000fe40000004100 */
[----:B------:R-:W-:Y:S02]  /*62f0*/  HADD2.F32 R27, -RZ, R12.H0_H0 ;  /* 0x2000000cff1b7230 */ /* 0x000fe40000004100 */
        /* <DEDUP_REMOVED lines=12> */
[----:B------:R-:W-:-:S02]  /*63c0*/  HADD2.F32 R13, -RZ, R13.H1_H1 ;  /* 0x3000000dff0d7230 */ /* 0x000fc40000004100 */
[----:B------:R-:W-:Y:S01]  /*63d0*/  FMUL.FTZ R7, R2, R7 ;  /* 0x0000000702077220 */ /* 0x000fe20000410000 */
[--C-:B----4-:R-:W-:Y:S02]  /*63e0*/  HADD2.F32 R4, -RZ, R8.reuse.H0_H0 ;  /* 0x20000008ff047230 */ /* 0x110fe40000004100 */
[----:B------:R-:W-:Y:S01]  /*63f0*/  @!P0 FADD.FTZ R22, -R22, -RZ ;  /* 0x800000ff16168221 */ /* 0x000fe20000010100 */
[----:B------:R-:W-:Y:S02]  /*6400*/  HADD2.F32 R14, -RZ, R8.H1_H1 ;  /* 0x30000008ff0e7230 */ /* 0x000fe40000004100 */
[----:B-----5:R-:W-:Y:S02]  /*6410*/  HADD2.F32 R2, -RZ, R16.H0_H0 ;  /* 0x20000010ff027230 */ /* 0x020fe40000004100 */
[----:B------:R-:W-:Y:S02]  /*6420*/  HADD2.F32 R12, -RZ, R17.H0_H0 ;  /* 0x20000011ff0c7230 */ /* 0x000fe40000004100 */
[----:B------:R-:W-:-:S02]  /*6430*/  HADD2.F32 R8, -RZ, R9.H0_H0 ;  /* 0x20000009ff087230 */ /* 0x000fc40000004100 */
[----:B------:R-:W-:Y:S01]  /*6440*/  FMUL.FTZ R31, R31, R20 ;  /* 0x000000141f1f7220 */ /* 0x000fe20000410000 */
[----:B------:R-:W-:Y:S02]  /*6450*/  HADD2.F32 R16, -RZ, R16.H1_H1 ;  /* 0x30000010ff107230 */ /* 0x000fe40000004100 */
[----:B------:R-:W-:Y:S01]  /*6460*/  FMUL.FTZ R13, R13, R22 ;  /* 0x000000160d0d7220 */ /* 0x000fe20000410000 */
[----:B------:R-:W-:Y:S02]  /*6470*/  HADD2.F32 R33, -RZ, R15.H0_H0 ;  /* 0x2000000fff217230 */ /* 0x000fe40000004100 */
[----:B------:R-:W-:Y:S01]  /*6480*/  @!P0 FADD.FTZ R26, -R26, -RZ ;  /* 0x800000ff1a1a8221 */ /* 0x000fe20000010100 */
[----:B------:R-:W-:Y:S01]  /*6490*/  @!P0 FADD.FTZ R6, -R6, -RZ ;  /* 0x800000ff06068221 */ /* 0x000fe20000010100 */
        /* <DEDUP_REMOVED lines=9> */
[----:B------:R-:W-:Y:S01]  /*6530*/  FMUL.FTZ R26, R35, R26 ;  /* 0x0000001a231a7220 */ /* 0x000fe20000410000 */
[----:B------:R-:W-:-:S02]  /*6540*/  HADD2.F32 R4, -RZ, R18.H0_H0 ;  /* 0x20000012ff047230 */ /* 0x000fc40000004100 */
[----:B------:R-:W-:Y:S01]  /*6550*/  FMUL.FTZ R6, R33, R6 ;  /* 0x0000000621067220 */ /* 0x000fe20000410000 */
        /* <DEDUP_REMOVED lines=12> */
.L_x_3773:
[----:B------:R-:W-:Y:S05]  /*6620*/  BSYNC B0 ;  /* 0x0000000000007941 */ /* 0x000fea0003800000 */
.L_x_3772:
[----:B-----5:R3:W-:Y:S02]  /*6630*/  STS.128 [R143], R16 ;  /* 0x000000108f007388 */ /* 0x0207e40000000c00 */
.L_x_3771:
[----:B------:R-:W-:Y:S05]  /*6640*/  BSYNC B1 ;  /* 0x0000000000017941 */ /* 0x000fea0003800000 */
.L_x_3770:
        /* <DEDUP_REMOVED lines=8> */
[----:B------:R1:W5:Y:S01]  /*66d0*/  LDG.E.128 R12, desc[UR6][R24.64] ;  /* 0x00000006180c7981 */ /* 0x000362000c1e1d00 */
        /* <DEDUP_REMOVED lines=27> */
[--C-:B---3--:R-:W-:Y:S02]  /*6890*/  HADD2.F32 R23, -RZ, R17.reuse.H0_H0 ;  /* 0x20000011ff177230 */ /* 0x108fe40000004100 */
[----:B------:R-:W-:Y:S02]  /*68a0*/  HADD2.F32 R22, -RZ, R17.H1_H1 ;  /* 0x30000011ff167230 */ /* 0x000fe40000004100 */
[--C-:B----4-:R-:W-:Y:S02]  /*68b0*/  HADD2.F32 R0, -RZ, R5.reuse.H0_H0 ;  /* 0x20000005ff007230 */ /* 0x110fe40000004100 */
[----:B------:R-:W-:Y:S02]  /*68c0*/  HADD2.F32 R2, -RZ, R4.H0_H0 ;  /* 0x20000004ff027230 */ /* 0x000fe40000004100 */
[----:B------:R-:W-:Y:S02]  /*68d0*/  HADD2.F32 R5, -RZ, R5.H1_H1 ;  /* 0x30000005ff057230 */ /* 0x000fe40000004100 */
[----:B------:R-:W-:Y:S01]  /*68e0*/  @!P0 FADD.FTZ R0, -R0, -RZ ;  /* 0x800000ff00008221 */ /* 0x000fe20000010100 */
[----:B------:R-:W-:-:S02]  /*68f0*/  HADD2.F32 R3, -RZ, R6.H0_H0 ;  /* 0x20000006ff037230 */ /* 0x000fc40000004100 */
[----:B------:R-:W-:Y:S01]  /*6900*/  @!P0 FADD.FTZ R2, -R2, -RZ ;  /* 0x800000ff02028221 */ /* 0x000fe20000010100 */
[----:B------:R-:W-:Y:S02]  /*6910*/  HADD2.F32 R21, -RZ, R6.H1_H1 ;  /* 0x30000006ff157230 */ /* 0x000fe40000004100 */
[----:B------:R-:W-:Y:S02]  /*6920*/  HADD2.F32 R17, -RZ, R16.H0_H0 ;  /* 0x20000010ff117230 */ /* 0x000fe40000004100 */
[--C-:B------:R-:W-:Y:S02]  /*6930*/  HADD2.F32 R6, -RZ, R7.reuse.H0_H0 ;  /* 0x20000007ff067230 */ /* 0x100fe40000004100 */
[----:B------:R-:W-:Y:S01]  /*6940*/  @!P0 FADD.FTZ R5, -R5, -RZ ;  /* 0x800000ff05058221 */ /* 0x000fe20000010100 */
[----:B------:R-:W-:Y:S02]  /*6950*/  HADD2.F32 R7, -RZ, R7.H1_H1 ;  /* 0x30000007ff077230 */ /* 0x000fe40000004100 */
[----:B------:R-:W-:Y:S01]  /*6960*/  FMUL.FTZ R23, R23, R0 ;  /* 0x0000000017177220 */ /* 0x000fe20000410000 */
[----:B------:R-:W-:-:S02]  /*6970*/  HADD2.F32 R4, -RZ, R4.H1_H1 ;  /* 0x30000004ff047230 */ /* 0x000fc40000004100 */
[----:B------:R-:W-:Y:S01]  /*6980*/  FMUL.FTZ R17, R17, R2 ;  /* 0x0000000211117220 */ /* 0x000fe20000410000 */
[----:B------:R-:W-:Y:S02]  /*6990*/  HADD2.F32 R2, -RZ, R18.H0_H0 ;  /* 0x20000012ff027230 */ /* 0x000fe40000004100 */
[----:B------:R-:W-:Y:S01]  /*69a0*/  FMUL.FTZ R22, R22, R5 ;  /* 0x0000000516167220 */ /* 0x000fe20000410000 */
[--C-:B------:R-:W-:Y:S02]  /*69b0*/  HADD2.F32 R0, -RZ, R19.reuse.H1_H1 ;  /* 0x30000013ff007230 */ /* 0x100fe40000004100 */
[----:B------:R-:W-:Y:S01]  /*69c0*/  @!P0 FADD.FTZ R3, -R3, -RZ ;  /* 0x800000ff03038221 */ /* 0x000fe20000010100 */
[----:B------:R-:W-:Y:S01]  /*69d0*/  @!P0 FADD.FTZ R7, -R7, -RZ ;  /* 0x800000ff07078221 */ /* 0x000fe20000010100 */
[----:B-1----:R-:W-:Y:S02]  /*69e0*/  HADD2.F32 R25, -RZ, R16.H1_H1 ;  /* 0x30000010ff197230 */ /* 0x002fe40000004100 */
[----:B------:R-:W-:Y:S01]  /*69f0*/  @!P0 FADD.FTZ R4, -R4, -RZ ;  /* 0x800000ff04048221 */ /* 0x000fe20000010100 */
[----:B------:R-:W-:-:S02]  /*6a00*/  HADD2.F32 R5, -RZ, R19.H0_H0 ;  /* 0x20000013ff057230 */ /* 0x000fc40000004100 */
[----:B------:R-:W-:Y:S01]  /*6a10*/  @!P0 FADD.FTZ R6, -R6, -RZ ;  /* 0x800000ff06068221 */ /* 0x000fe20000010100 */
[----:B------:R-:W-:Y:S01]  /*6a20*/  FMUL.FTZ R3, R2, R3 ;  /* 0x0000000302037220 */ /* 0x000fe20000410000 */
[----:B------:R-:W-:Y:S01]  /*6a30*/  FMUL.FTZ R7, R0, R7 ;  /* 0x0000000700077220 */ /* 0x000fe20000410000 */
[----:B-----5:R-:W-:Y:S02]  /*6a40*/  HADD2.F32 R0, -RZ, R13.H0_H0 ;  /* 0x2000000dff007230 */ /* 0x020fe40000004100 */
[----:B------:R-:W-:Y:S01]  /*6a50*/  FMUL.FTZ R25, R25, R4 ;  /* 0x0000000419197220 */ /* 0x000fe20000410000 */
[----:B--2---:R-:W-:Y:S02]  /*6a60*/  HADD2.F32 R2, -RZ, R9.H0_H0 ;  /* 0x20000009ff027230 */ /* 0x004fe40000004100 */
[----:B------:R-:W-:Y:S01]  /*6a70*/  FMUL.FTZ R6, R5, R6 ;  /* 0x0000000605067220 */ /* 0x000fe20000410000 */
[----:B------:R-:W-:Y:S02]  /*6a80*/  HADD2.F32 R18, -RZ, R18.H1_H1 ;  /* 0x30000012ff127230 */ /* 0x000fe40000004100 */
[----:B------:R-:W-:Y:S01]  /*6a90*/  @!P0 FADD.FTZ R21, -R21, -RZ ;  /* 0x800000ff15158221 */ /* 0x000fe20000010100 */
[----:B------:R-:W-:-:S02]  /*6aa0*/  HADD2.F32 R13, -RZ, R13.H1_H1 ;  /* 0x3000000dff0d7230 */ /* 0x000fc40000004100 */
[----:B------:R-:W-:Y:S02]  /*6ab0*/  HADD2.F32 R9, -RZ, R9.H1_H1 ;  /* 0x30000009ff097230 */ /* 0x000fe40000004100 */
[----:B------:R-:W-:Y:S02]  /*6ac0*/  HADD2.F32 R4, -RZ, R12.H0_H0 ;  /* 0x2000000cff047230 */ /* 0x000fe40000004100 */
[----:B------:R-:W-:Y:S02]  /*6ad0*/  HADD2.F32 R5, -RZ, R8.H0_H0 ;  /* 0x20000008ff057230 */ /* 0x000fe40000004100 */
[----:B------:R-:W-:Y:S01]  /*6ae0*/  FMUL.FTZ R21, R18, R21 ;  /* 0x0000001512157220 */ /* 0x000fe20000410000 */
[----:B------:R-:W-:Y:S01]  /*6af0*/  FFMA.FTZ R9, R13, R9, R22 ;  /* 0x000000090d097223 */ /* 0x000fe20000010016 */
[----:B------:R-:W-:Y:S02]  /*6b00*/  HADD2.F32 R18, -RZ, R10.H0_H0 ;  /* 0x2000000aff127230 */ /* 0x000fe40000004100 */
[----:B------:R-:W-:Y:S01]  /*6b10*/  FFMA.FTZ R0, R0, R2, R23 ;  /* 0x0000000200007223 */ /* 0x000fe20000010017 */
[----:B------:R-:W-:Y:S01]  /*6b20*/  FFMA.FTZ R4, R4, R5, R17 ;  /* 0x0000000504047223 */ /* 0x000fe20000010011 */
[----:B------:R-:W-:-:S02]  /*6b30*/  HADD2.F32 R22, -RZ, R14.H0_H0 ;  /* 0x2000000eff167230 */ /* 0x000fc40000004100 */
[----:B------:R-:W-:Y:S02]  /*6b40*/  HADD2.F32 R8, -RZ, R8.H1_H1 ;  /* 0x30000008ff087230 */ /* 0x000fe40000004100 */
[--C-:B------:R-:W-:Y:S02]  /*6b50*/  HADD2.F32 R19, -RZ, R11.reuse.H0_H0 ;  /* 0x2000000bff137230 */ /* 0x100fe40000004100 */
[----:B------:R-:W-:Y:S02]  /*6b60*/  HADD2.F32 R16, -RZ, R11.H1_H1 ;  /* 0x3000000bff107230 */ /* 0x000fe40000004100 */
[----:B------:R-:W-:Y:S02]  /*6b70*/  HADD2.F32 R10, -RZ, R10.H1_H1 ;  /* 0x3000000aff0a7230 */ /* 0x000fe40000004100 */
[----:B------:R-:W-:Y:S02]  /*6b80*/  HADD2.F32 R12, -RZ, R12.H1_H1 ;  /* 0x3000000cff0c7230 */ /* 0x000fe40000004100 */
[----:B------:R-:W-:-:S02]  /*6b90*/  HADD2.F32 R5, -RZ, R15.H0_H0 ;  /* 0x2000000fff057230 */ /* 0x000fc40000004100 */
[----:B------:R-:W-:Y:S02]  /*6ba0*/  HADD2.F32 R2, -RZ, R15.H1_H1 ;  /* 0x3000000fff027230 */ /* 0x000fe40000004100 */
        /* <DEDUP_REMOVED lines=10> */
.L_x_3775:
[----:B------:R-:W-:Y:S05]  /*6c50*/  BSYNC B0 ;  /* 0x0000000000007941 */ /* 0x000fea0003800000 */
.L_x_3774:
[----:B-----5:R1:W-:Y:S01]  /*6c60*/  STS.128 [R143+0x800], R12 ;  /* 0x0008000c8f007388 */ /* 0x0203e20000000c00 */
[----:B------:R-:W-:Y:S05]  /*6c70*/  BRA `(.L_x_3767) ;  /* 0x0000000000887947 */ /* 0x000fea0003800000 */
.L_x_3761:
[----:B------:R-:W-:Y:S01]  /*6c80*/  IMAD.IADD R3, R141, 0x1, -R56 ;  /* 0x000000018d037824 */ /* 0x000fe200078e0a38 */
        /* <DEDUP_REMOVED lines=18> */
.L_x_3777:
[----:B------:R-:W-:Y:S05]  /*6db0*/  BSYNC B0 ;  /* 0x0000000000007941 */ /* 0x000fea0003800000 */
.L_x_3776:
        /* <DEDUP_REMOVED lines=14> */
.L_x_3767:
[----:B------:R-:W-:Y:S05]  /*6ea0*/  BSYNC B2 ;  /* 0x0000000000027941 */ /* 0x000fea0003800000 */
.L_x_3760:
[----:B------:R-:W-:Y:S01]  /*6eb0*/  VIADD R148, R50, 0xffffffff ;  /* 0xffffffff32947836 */ /* 0x000fe20000000000 */
[----:B------:R-:W-:Y:S01]  /*6ec0*/  ULDC.64 UR12, c[0x0][0x218] ;  /* 0x00008600000c7ab9 */ /* 0x000fe20000000a00 */
[----:B------:R-:W-:Y:S01]  /*6ed0*/  LOP3.LUT R4, R104, 0xfffffff8, RZ, 0xc0, !PT ;  /* 0xfffffff868047812 */ /* 0x000fe200078ec0ff */
[----:B--2---:R-:W-:Y:S01]  /*6ee0*/  VIADD R2, R144, 0x40 ;  /* 0x0000004090027836 */ /* 0x004fe20000000000 */
[----:B------:R-:W-:Y:S01]  /*6ef0*/  LEA R150, P0, R108, UR12, 0x1 ;  /* 0x0000000c6c967c11 */ /* 0x000fe2000f8008ff */
[----:B------:R-:W-:Y:S01]  /*6f00*/  IMAD.SHL.U32 R43, R148, 0x80, RZ ;  /* 0x00000080942b7824 */ /* 0x000fe200078e00ff */
[----:B-1----:R-:W-:Y:S01]  /*6f10*/  SHF.R.S32.HI R8, RZ, 0x4, R101 ;  /* 0x00000004ff087819 */ /* 0x002fe20000011465 */
[----:B------:R-:W-:Y:S01]  /*6f20*/  IMAD.IADD R7, R53, 0x1, -R4 ;  /* 0x0000000135077824 */ /* 0x000fe200078e0a04 */
[----:B------:R-:W-:Y:S01]  /*6f30*/  LEA.HI.X R151, R108, UR13, R111, 0x1, P0 ;  /* 0x0000000d6c977c11 */ /* 0x000fe200080f0c6f */
[----:B------:R-:W-:Y:S01]  /*6f40*/  IMAD.IADD R5, R52, 0x1, -R43 ;  /* 0x0000000134057824 */ /* 0x000fe200078e0a2b */
[----:B------:R-:W-:Y:S01]  /*6f50*/  LEA.HI R3, R101, R8, RZ, 0x1 ;  /* 0x0000000865037211 */ /* 0x000fe200078f08ff */
[----:B------:R-:W-:Y:S01]  /*6f60*/  VIADD R4, R144, 0x60 ;  /* 0x0000006090047836 */ /* 0x000fe20000000000 */
[----:B------:R-:W-:Y:S01]  /*6f70*/  LEA.HI R6, R7, R7, RZ, 0x1 ;  /* 0x0000000707067211 */ /* 0x000fe200078f08ff */
[----:B------:R-:W-:Y:S01]  /*6f80*/  IMAD.SHL.U32 R10, R98, 0x40, RZ ;  /* 0x00000040620a7824 */ /* 0x000fe200078e00ff */
[----:B------:R-:W-:Y:S01]  /*6f90*/  ISETP.GE.AND P0, PT, R144, R5, PT ;  /* 0x000000059000720c */ /* 0x000fe20003f06270 */
[----:B------:R-:W-:Y:S01]  /*6fa0*/  BSSY B0, `(.L_x_3778) ;  /* 0x000001f000007945 */ /* 0x000fe20003800000 */
[----:B------:R-:W-:Y:S01]  /*6fb0*/  SHF.R.S32.HI R49, RZ, 0x1f, R100 ;  /* 0x0000001fff317819 */ /* 0x000fe20000011464 */
[----:B------:R-:W-:Y:S01]  /*6fc0*/  IMAD.SHL.U32 R103, R103, 0x8, RZ ;  /* 0x0000000867677824 */ /* 0x000fe200078e00ff */
[----:B------:R-:W-:-:S02]  /*6fd0*/  LOP3.LUT R3, R3, 0xfffffffe, RZ, 0xc0, !PT ;  /* 0xfffffffe03037812 */ /* 0x000fc400078ec0ff */
[CC--:B------:R-:W-:Y:S02]  /*6fe0*/  ISETP.GE.AND P5, PT, R2.reuse, R5.reuse, PT ;  /* 0x000000050200720c */ /* 0x0c0fe40003fa6270 */
[-C--:B------:R-:W-:Y:S01]  /*6ff0*/  ISETP.GE.AND P1, PT, R2, R5.reuse, PT ;  /* 0x000000050200720c */ /* 0x080fe20003f26270 */
[----:B------:R-:W-:Y:S01]  /*7000*/  IMAD.IADD R8, R8, 0x1, -R3 ;  /* 0x0000000108087824 */ /* 0x000fe200078e0a03 */
[----:B------:R-:W-:Y:S02]  /*7010*/  LOP3.LUT R2, R6, 0x3fffffe, RZ, 0xc0, !PT ;  /* 0x03fffffe06027812 */ /* 0x000fe400078ec0ff */
[----:B------:R-:W-:Y:S01]  /*7020*/  LOP3.LUT R99, R99, 0x7fffffe, RZ, 0xc0, !PT ;  /* 0x07fffffe63637812 */ /* 0x000fe200078ec0ff */
[----:B------:R-:W-:Y:S01]  /*7030*/  IMAD.SHL.U32 R9, R8, 0x8, RZ ;  /* 0x0000000808097824 */ /* 0x000fe200078e00ff */
[----:B------:R-:W-:Y:S01]  /*7040*/  LEA.HI R49, R49, R100, RZ, 0x3 ;  /* 0x0000006431317211 */ /* 0x000fe200078f18ff */
[----:B------:R-:W-:Y:S01]  /*7050*/  IMAD.IADD R7, R7, 0x1, -R2 ;  /* 0x0000000107077824 */ /* 0x000fe200078e0a02 */
[----:B------:R-:W-:Y:S01]  /*7060*/  SHF.R.S32.HI R6, RZ, 0x1, R6 ;  /* 0x00000001ff067819 */ /* 0x000fe20000011406 */
[----:B------:R-:W-:Y:S01]  /*7070*/  IMAD.IADD R0, R100, 0x1, -R99 ;  /* 0x0000000164007824 */ /* 0x000fe200078e0a63 */
[CC--:B------:R-:W-:Y:S01]  /*7080*/  ISETP.GE.AND P6, PT, R20.reuse, R5.reuse, PT ;  /* 0x000000051400720c */ /* 0x0c0fe20003fc6270 */
[----:B------:R-:W-:Y:S01]  /*7090*/  IMAD.SHL.U32 R49, R49, 0x20, RZ ;  /* 0x0000002031317824 */ /* 0x000fe200078e00ff */
[-C--:B------:R-:W-:Y:S01]  /*70a0*/  ISETP.GE.AND P3, PT, R20, R5.reuse, PT ;  /* 0x000000051400720c */ /* 0x080fe20003f66270 */
[----:B------:R-:W-:Y:S01]  /*70b0*/  IMAD.SHL.U32 R11, R6, 0x40, RZ ;  /* 0x00000040060b7824 */ /* 0x000fe200078e00ff */
[----:B------:R-:W-:-:S02]  /*70c0*/  ISETP.GE.AND P4, PT, R4, R5, PT ;  /* 0x000000050400720c */ /* 0x000fc40003f86270 */
        /* <DEDUP_REMOVED lines=12> */
.L_x_3779:
[----:B------:R-:W-:Y:S05]  /*7190*/  BSYNC B0 ;  /* 0x0000000000007941 */ /* 0x000fea0003800000 */
.L_x_3778:
        /* <DEDUP_REMOVED lines=12> */
.L_x_3781:
[----:B------:R-:W-:Y:S05]  /*7260*/  BSYNC B0 ;  /* 0x0000000000007941 */ /* 0x000fea0003800000 */
.L_x_3780:
        /* <DEDUP_REMOVED lines=13> */
.L_x_3783:
[----:B------:R-:W-:Y:S05]  /*7340*/  BSYNC B0 ;  /* 0x0000000000007941 */ /* 0x000fea0003800000 */
.L_x_3782:
        /* <DEDUP_REMOVED lines=14> */
.L_x_3785:
[----:B------:R-:W-:Y:S05]  /*7430*/  BSYNC B0 ;  /* 0x0000000000007941 */ /* 0x000fea0003800000 */
.L_x_3784:
[----:B------:R-:W0:Y:S01]  /*7440*/  LDGDEPBAR ;  /* 0x00000000000079af */ /* 0x000e220000000000 */
[----:B------:R-:W-:Y:S01]  /*7450*/  ISETP.GE.AND P5, PT, R144, R5, PT ;  /* 0x000000059000720c */ /* 0x000fe20003fa6270 */
[----:B------:R-:W-:Y:S01]  /*7460*/  IMAD R7, R8, 0x8, R7 ;  /* 0x0000000808077824 */ /* 0x000fe200078e0207 */
[----:B-1----:R-:W-:Y:S01]  /*7470*/  LOP3.LUT R2, R11, 0xc0, RZ, 0xc0, !PT ;  /* 0x000000c00b027812 */ /* 0x002fe200078ec0ff */
[----:B------:R-:W-:Y:S01]  /*7480*/  ULDC.64 UR10, c[0x0][0x220] ;  /* 0x00008800000a7ab9 */ /* 0x000fe20000000a00 */
[----:B------:R-:W-:Y:S01]  /*7490*/  LOP3.LUT R49, R49, 0xffffff00, RZ, 0xc0, !PT ;  /* 0xffffff0031317812 */ /* 0x000fe200078ec0ff */
[----:B------:R-:W-:Y:S01]  /*74a0*/  BSSY B0, `(.L_x_3786) ;  /* 0x0000020000007945 */ /* 0x000fe20003800000 */
[----:B------:R-:W-:Y:S02]  /*74b0*/  LOP3.LUT R3, R10, 0x8, R9, 0xf8, !PT ;  /* 0x000000080a037812 */ /* 0x000fe400078ef809 */
[----:B------:R-:W-:Y:S01]  /*74c0*/  LOP3.LUT R103, R2, 0x8, R103, 0xf8, !PT ;  /* 0x0000000802677812 */ /* 0x000fe200078ef867 */
[----:B------:R-:W-:Y:S01]  /*74d0*/  IMAD R9, R54, 0x200, R49 ;  /* 0x0000020036097824 */ /* 0x000fe200078e0231 */
[----:B------:R-:W-:-:S02]  /*74e0*/  SHF.R.U32.HI R10, RZ, 0x3, R10 ;  /* 0x00000003ff0a7819 */ /* 0x000fc4000001160a */
[----:B------:R-:W-:Y:S01]  /*74f0*/  SHF.R.U32.HI R2, RZ, 0x3, R2 ;  /* 0x00000003ff027819 */ /* 0x000fe20000011602 */
[----:B------:R-:W-:Y:S01]  /*7500*/  IMAD R136, R0, 0x20, R9 ;  /* 0x0000002000887824 */ /* 0x000fe200078e0209 */
[----:B------:R-:W-:Y:S02]  /*7510*/  LOP3.LUT R3, R3, R10, RZ, 0x3c, !PT ;  /* 0x0000000a03037212 */ /* 0x000fe400078e3cff */
[----:B------:R-:W-:Y:S02]  /*7520*/  LOP3.LUT R2, R103, R2, RZ, 0x3c, !PT ;  /* 0x0000000267027212 */ /* 0x000fe400078e3cff */
[----:B------:R-:W-:Y:S01]  /*7530*/  LEA R154, P0, R106, UR10, 0x1 ;  /* 0x0000000a6a9a7c11 */ /* 0x000fe2000f8008ff */
[----:B------:R-:W-:Y:S01]  /*7540*/  IMAD.IADD R136, R3, 0x1, R136 ;  /* 0x0000000103887824 */ /* 0x000fe200078e0288 */
[----:B------:R-:W-:Y:S01]  /*7550*/  ISETP.GE.AND P4, PT, R4, R5, PT ;  /* 0x000000050400720c */ /* 0x000fe20003f86270 */
[----:B------:R-:W-:Y:S01]  /*7560*/  IMAD.U32 R134, R7, 0x20, R2 ;  /* 0x0000002007867824 */ /* 0x000fe200078e0002 */
[----:B------:R-:W-:Y:S01]  /*7570*/  LEA.HI.X R155, R106, UR11, R105, 0x1, P0 ;  /* 0x0000000b6a9b7c11 */ /* 0x000fe200080f0c69 */
[----:B------:R-:W-:-:S04]  /*7580*/  DEPBAR.LE SB0, 0x0 ;  /* 0x000080000000791a */ /* 0x000fc80000000000 */
[----:B------:R-:W-:Y:S01]  /*7590*/  BAR.SYNC.DEFER_BLOCKING 0x0 ;  /* 0x0000000000007b1d */ /* 0x000fe20000010000 */
[----:B------:R-:W-:Y:S02]  /*75a0*/  LEA R136, R136, UR4, 0x1 ;  /* 0x0000000488887c11 */ /* 0x000fe4000f8e08ff */
[----:B------:R-:W-:-:S03]  /*75b0*/  LEA R134, R134, UR4, 0x1 ;  /* 0x0000000486867c11 */ /* 0x000fc6000f8e08ff */
        /* <DEDUP_REMOVED lines=14> */
.L_x_3787:
[----:B------:R-:W-:Y:S05]  /*76a0*/  BSYNC B0 ;  /* 0x0000000000007941 */ /* 0x000fea0003800000 */
.L_x_3786:
        /* <DEDUP_REMOVED lines=13> */
.L_x_3789:
[----:B------:R-:W-:Y:S05]  /*7780*/  BSYNC B0 ;  /* 0x0000000000007941 */ /* 0x000fea0003800000 */
.L_x_3788:
        /* <DEDUP_REMOVED lines=14> */
.L_x_3791:
[----:B------:R-:W-:Y:S05]  /*7870*/  BSYNC B0 ;  /* 0x0000000000007941 */ /* 0x000fea0003800000 */
.L_x_3790:
        /* <DEDUP_REMOVED lines=15> */
.L_x_3793:
[----:B------:R-:W-:Y:S05]  /*7970*/  BSYNC B0 ;  /* 0x0000000000007941 */ /* 0x000fea0003800000 */
.L_x_3792:
[----:B------:R-:W-:Y:S01]  /*7980*/  LDSM.16.M88.4 R28, [R136] ;  /* 0x00000000881c783b */ /* 0x000fe20000000200 */
[----:B------:R-:W-:Y:S01]  /*7990*/  LOP3.LUT P0, RZ, R6, 0x2, RZ, 0xc0, !PT ;  /* 0x0000000206ff7812 */ /* 0x000fe2000780c0ff */
[C---:B------:R-:W-:Y:S01]  /*79a0*/  VIADD R2, R134.reuse, 0x1000 ;  /* 0x0000100086027836 */ /* 0x040fe20000000000 */
[----:B------:R-:W-:Y:S01]  /*79b0*/  ULDC UR5, c[0x0][0x398] ;  /* 0x0000e60000057ab9 */ /* 0x000fe20000000800 */
[----:B---3--:R-:W3:Y:S01]  /*79c0*/  LDSM.16.M88.4 R72, [R134+0x2000] ;  /* 0x002000008648783b */ /* 0x008ee20000000200 */
[----:B------:R-:W-:Y:S02]  /*79d0*/  VIADD R133, R134, 0x1020 ;  /* 0x0000102086857836 */ /* 0x000fe40000000000 */
[----:B------:R-:W-:Y:S01]  /*79e0*/  IMAD R135, R41, 0x2, R136 ;  /* 0x0000000229877824 */ /* 0x000fe200078e0288 */
[----:B------:R-:W5:Y:S01]  /*79f0*/  LDSM.16.M88.4 R80, [R134+0x1c00] ;  /* 0x001c00008650783b */ /* 0x000f620000000200 */
[----:B------:R-:W-:Y:S02]  /*7a00*/  IMAD R54, R54, 0x10, R56 ;  /* 0x0000001036367824 */ /* 0x000fe400078e0238 */
[----:B------:R-:W-:Y:S01]  /*7a10*/  IMAD.SHL.U32 R86, R53, 0x2, RZ ;  /* 0x0000000235567824 */ /* 0x000fe200078e00ff */
[----:B------:R-:W2:Y:S01]  /*7a20*/  LDSM.16.M88.4 R12, [R134+0x1400] ;  /* 0x00140000860c783b */ /* 0x000ea20000000200 */
[----:B------:R-:W-:-:S02]  /*7a30*/  IMAD R0, R0, 0x20, R49 ;  /* 0x0000002000007824 */ /* 0x000fc400078e0231 */
[----:B------:R-:W-:Y:S01]  /*7a40*/  @P0 VIADD R133, R2, 0xffffffe0 ;  /* 0xffffffe002850836 */ /* 0x000fe20000000000 */
[----:B------:R-:W2:Y:S01]  /*7a50*/  LDSM.16.M88.4 R20, [R134+0x1000] ;  /* 0x001000008614783b */ /* 0x000ea20000000200 */
[----:B------:R-:W-:Y:S01]  /*7a60*/  SHF.R.S32.HI R2, RZ, 0x1f, R53 ;  /* 0x0000001fff027819 */ /* 0x000fe20000011435 */
[----:B------:R-:W-:Y:S01]  /*7a70*/  IMAD.IADD R3, R3, 0x1, R0 ;  /* 0x0000000103037824 */ /* 0x000fe200078e0200 */
[----:B------:R-:W-:Y:S01]  /*7a80*/  LOP3.LUT R86, R86, 0x6, RZ, 0xc0, !PT ;  /* 0x0000000656567812 */ /* 0x000fe200078ec0ff */
[----:B----4-:R-:W-:Y:S01]  /*7a90*/  LDSM.16.M88.4 R32, [R135] ;  /* 0x000000008720783b */ /* 0x010fe20000000200 */
[----:B------:R-:W-:Y:S01]  /*7aa0*/  LEA.HI R2, R2, R53, RZ, 0x5 ;  /* 0x0000003502027211 */ /* 0x000fe200078f28ff */
[C---:B------:R-:W-:Y:S02]  /*7ab0*/  VIADD R130, R133.reuse, 0x400 ;  /* 0x0000040085827836 */ /* 0x040fe40000000000 */
[----:B------:R-:W4:Y:S01]  /*7ac0*/  LDSM.16.M88.4 R96, [R133+0x1000] ;  /* 0x001000008560783b */ /* 0x000f220000000200 */
[----:B------:R-:W-:Y:S01]  /*7ad0*/  LOP3.LUT R2, R2, 0xffffffe0, RZ, 0xc0, !PT ;  /* 0xffffffe002027812 */ /* 0x000fe200078ec0ff */
[----:B------:R-:W-:-:S02]  /*7ae0*/  VIADD R129, R133, 0x800 ;  /* 0x0000080085817836 */ /* 0x000fc40000000000 */
[----:B------:R-:W4:Y:S01]  /*7af0*/  LDSM.16.M88.4 R100, [R133+0xc00] ;  /* 0x000c00008564783b */ /* 0x000f220000000200 */
[----:B------:R-:W-:Y:S02]  /*7b00*/  VIADD R128, R133, 0xc00 ;  /* 0x00000c0085807836 */ /* 0x000fe40000000000 */
[----:B------:R-:W-:Y:S01]  /*7b10*/  IMAD.IADD R149, R53, 0x1, -R2 ;  /* 0x0000000135957824 */ /* 0x000fe200078e0a02 */
[----:B------:R-:W4:Y:S01]  /*7b20*/  LDSM.16.M88.4 R36, [R133+0x400] ;  /* 0x000400008524783b */ /* 0x000f220000000200 */
[C---:B------:R-:W-:Y:S02]  /*7b30*/  VIADD R127, R133.reuse, 0x1000 ;  /* 0x00001000857f7836 */ /* 0x040fe40000000000 */
[C---:B------:R-:W-:Y:S01]  /*7b40*/  VIADD R126, R133.reuse, 0x1400 ;  /* 0x00001400857e7836 */ /* 0x040fe20000000000 */
[----:B------:R-:W4:Y:S01]  /*7b50*/  LDSM.16.M88.4 R112, [R134+0x2c00] ;  /* 0x002c00008670783b */ /* 0x000f220000000200 */
[----:B------:R-:W-:Y:S01]  /*7b60*/  SHF.R.S32.HI R2, RZ, 0x1f, R149 ;  /* 0x0000001fff027819 */ /* 0x000fe20000011495 */
[----:B------:R-:W-:-:S02]  /*7b70*/  VIADD R125, R133, 0x1800 ;  /* 0x00001800857d7836 */ /* 0x000fc40000000000 */
[----:B------:R-:W4:Y:S01]  /*7b80*/  LDSM.16.M88.4 R60, [R133] ;  /* 0x00000000853c783b */ /* 0x000f220000000200 */
[----:B------:R-:W-:Y:S01]  /*7b90*/  LEA.HI R149, R2, R149, RZ, 0x2 ;  /* 0x0000009502957211 */ /* 0x000fe200078f10ff */
[----:B------:R-:W-:Y:S01]  /*7ba0*/  IMAD.IADD R2, R43, 0x1, R86 ;  /* 0x000000012b027824 */ /* 0x000fe200078e0256 */
[C---:B---3--:R-:W-:Y:S01]  /*7bb0*/  HMMA.16816.F32 R76, R28.reuse, R72, RZ ;  /* 0x000000481c4c723c */ /* 0x048fe200000018ff */
[----:B-1----:R-:W1:Y:S01]  /*7bc0*/  LDSM.16.M88.4 R4, [R134+0x1800] ;  /* 0x001800008604783b */ /* 0x002e620000000200 */
[----:B------:R-:W-:Y:S01]  /*7bd0*/  SHF.R.S32.HI R149, RZ, 0x2, R149 ;  /* 0x00000002ff957819 */ /* 0x000fe20000011495 */
[----:B------:R-:W-:Y:S02]  /*7be0*/  VIADD R0, R2, 0x1 ;  /* 0x0000000102007836 */ /* 0x000fe40000000000 */
[----:B------:R-:W3:Y:S01]  /*7bf0*/  LDSM.16.M88.4 R64, [R134+0x2400] ;  /* 0x002400008640783b */ /* 0x000ee20000000200 */
[C---:B------:R-:W-:Y:S01]  /*7c00*/  HMMA.16816.F32 R72, R28.reuse, R74, RZ ;  /* 0x0000004a1c48723c */ /* 0x040fe200000018ff */
[----:B------:R-:W-:Y:S01]  /*7c10*/  IADD3 R40, R54, 0x1, R149 ;  /* 0x0000000136287810 */ /* 0x000fe20007ffe095 */
[----:B------:R-:W-:Y:S01]  /*7c20*/  VIADD R124, R133, 0x1c00 ;  /* 0x00001c00857c7836 */ /* 0x000fe20000000000 */
[----:B------:R-:W3:Y:S02]  /*7c30*/  LDSM.16.M88.4 R44, [R134+0x2800] ;  /* 0x00280000862c783b */ /* 0x000ee40000000200 */
[----:B------:R-:W-:Y:S01]  /*7c40*/  IADD3 R40, R52, R40, -R141 ;  /* 0x0000002834287210 */ /* 0x000fe20007ffe88d */
[C---:B-----5:R-:W-:Y:S01]  /*7c50*/  HMMA.16816.F32 R88, R28.reuse, R80, RZ ;  /* 0x000000501c58723c */ /* 0x060fe200000018ff */
[----:B------:R-:W-:Y:S03]  /*7c60*/  LDSM.16.M88.4 R116, [R133+0x800] ;  /* 0x000800008574783b */ /* 0x000fe60000000200 */
[----:B------:R-:W-:Y:S01]  /*7c70*/  VIADD R49, R40, UR5 ;  /* 0x0000000528317c36 */ /* 0x000fe20008000000 */
[----:B------:R-:W-:Y:S01]  /*7c80*/  LDSM.16.M88.4 R92, [R133+0x1400] ;  /* 0x00140000855c783b */ /* 0x000fe20000000200 */
[C---:B------:R-:W-:Y:S03]  /*7c90*/  HMMA.16816.F32 R80, R28.reuse, R82, RZ ;  /* 0x000000521c50723c */ /* 0x040fe600000018ff */
[----:B------:R-:W-:Y:S01]  /*7ca0*/  VIMNMX R87, R49, R52, PT ;  /* 0x0000003431577248 */ /* 0x000fe20003fe0100 */
[----:B------:R-:W0:Y:S02]  /*7cb0*/  LDGDEPBAR ;  /* 0x00000000000079af */ /* 0x000e240000000000 */
[----:B--2---:R-:W-:Y:S01]  /*7cc0*/  HMMA.16816.F32 R16, R28, R12, RZ ;  /* 0x0000000c1c10723c */ /* 0x004fe200000018ff */
[----:B------:R-:W-:-:S05]  /*7cd0*/  ISETP.GE.AND P5, PT, R0, R87, PT ;  /* 0x000000570000720c */ /* 0x000fca0003fa6270 */
[C---:B------:R-:W-:Y:S06]  /*7ce0*/  HMMA.16816.F32 R12, R28.reuse, R14, RZ ;  /* 0x0000000e1c0c723c */ /* 0x040fec00000018ff */
[C---:B------:R-:W-:Y:S06]  /*7cf0*/  HMMA.16816.F32 R24, R28.reuse, R20, RZ ;  /* 0x000000141c18723c */ /* 0x040fec00000018ff */
[----:B------:R-:W-:Y:S06]  /*7d00*/  HMMA.16816.F32 R20, R28, R22, RZ ;  /* 0x000000161c14723c */ /* 0x000fec00000018ff */
[C---:B----4-:R-:W-:Y:S06]  /*7d10*/  HMMA.16816.F32 R76, R32.reuse, R96, R76 ;  /* 0x00000060204c723c */ /* 0x050fec000000184c */
[C---:B------:R-:W-:Y:S01]  /*7d20*/  HMMA.16816.F32 R72, R32.reuse, R98, R72 ;  /* 0x000000622048723c */ /* 0x040fe20000001848 */
[----:B------:R-:W2:Y:S05]  /*7d30*/  LDSM.16.M88.4 R96, [R133+0x1c00] ;  /* 0x001c00008560783b */ /* 0x000eaa0000000200 */
[C---:B------:R-:W-:Y:S06]  /*7d40*/  HMMA.16816.F32 R88, R32.reuse, R100, R88 ;  /* 0x000000642058723c */ /* 0x040fec0000001858 */
[----:B------:R-:W-:Y:S01]  /*7d50*/  HMMA.16816.F32 R80, R32, R102, R80 ;  /* 0x000000662050723c */ /* 0x000fe20000001850 */
[----:B------:R-:W4:Y:S01]  /*7d60*/  LDSM.16.M88.4 R100, [R133+0x1800] ;  /* 0x001800008564783b */ /* 0x000f220000000200 */
[----:B------:R-:W-:-:S04]  /*7d70*/  DEPBAR.LE SB0, 0x0 ;  /* 0x000080000000791a */ /* 0x000fc80000000000 */
[C---:B------:R-:W-:Y:S06]  /*7d80*/  HMMA.16816.F32 R16, R32.reuse, R36, R16 ;  /* 0x000000242010723c */ /* 0x040fec0000001810 */
[----:B------:R-:W-:Y:S06]  /*7d90*/  HMMA.16816.F32 R12, R32, R38, R12 ;  /* 0x00000026200c723c */ /* 0x000fec000000180c */
[----:B------:R-:W-:Y:S06]  /*7da0*/  HMMA.16816.F32 R36, R28, R112, RZ ;  /* 0x000000701c24723c */ /* 0x000fec00000018ff */
[----:B------:R-:W-:Y:S06]  /*7db0*/  HMMA.16816.F32 R24, R32, R60, R24 ;  /* 0x0000003c2018723c */ /* 0x000fec0000001818 */
[----:B-1----:R-:W-:Y:S06]  /*7dc0*/  HMMA.16816.F32 R8, R28, R4, RZ ;  /* 0x000000041c08723c */ /* 0x002fec00000018ff */
[----:B------:R-:W-:Y:S06]  /*7dd0*/  HMMA.16816.F32 R20, R32, R62, R20 ;  /* 0x0000003e2014723c */ /* 0x000fec0000001814 */
[C---:B---3--:R-:W-:Y:S06]  /*7de0*/  HMMA.16816.F32 R68, R28.reuse, R64, RZ ;  /* 0x000000401c44723c */ /* 0x048fec00000018ff */
[C---:B------:R-:W-:Y:S06]  /*7df0*/  HMMA.16816.F32 R60, R28.reuse, R44, RZ ;  /* 0x0000002c1c3c723c */ /* 0x040fec00000018ff */
[C---:B------:R-:W-:Y:S06]  /*7e00*/  HMMA.16816.F32 R4, R28.reuse, R6, RZ ;  /* 0x000000061c04723c */ /* 0x040fec00000018ff */
[C---:B------:R-:W-:Y:S06]  /*7e10*/  HMMA.16816.F32 R64, R28.reuse, R66, RZ ;  /* 0x000000421c40723c */ /* 0x040fec00000018ff */
[C---:B------:R-:W-:Y:S06]  /*7e20*/  HMMA.16816.F32 R44, R28.reuse, R46, RZ ;  /* 0x0000002e1c2c723c */ /* 0x040fec00000018ff */
[----:B------:R-:W-:Y:S06]  /*7e30*/  HMMA.16816.F32 R28, R28, R114, RZ ;  /* 0x000000721c1c723c */ /* 0x000fec00000018ff */
[C---:B--2---:R-:W-:Y:S06]  /*7e40*/  HMMA.16816.F32 R36, R32.reuse, R96, R36 ;  /* 0x000000602024723c */ /* 0x044fec0000001824 */
[C---:B------:R-:W-:Y:S01]  /*7e50*/  HMMA.16816.F32 R8, R32.reuse, R116, R8 ;  /* 0x000000742008723c */ /* 0x040fe20000001808 */
[----:B------:R-:W-:Y:S01]  /*7e60*/  VIADDMNMX R96, R49, 0x8, R52, PT ;  /* 0x0000000831607846 */ /* 0x000fe20003800134 */
[----:B------:R-:W-:Y:S03]  /*7e70*/  BAR.SYNC.DEFER_BLOCKING 0x0 ;  /* 0x0000000000007b1d */ /* 0x000fe60000010000 */
[----:B------:R-:W-:Y:S01]  /*7e80*/  ISETP.GE.AND P6, PT, R0, R96, PT ;  /* 0x000000600000720c */ /* 0x000fe20003fc6270 */
[----:B------:R-:W-:Y:S01]  /*7e90*/  HMMA.16816.F32 R4, R32, R118, R4 ;  /* 0x000000762004723c */ /* 0x000fe20000001804 */
[----:B------:R-:W-:-:S05]  /*7ea0*/  VIADD R0, R2, 0x9 ;  /* 0x0000000902007836 */ /* 0x000fca0000000000 */
[C---:B------:R-:W-:Y:S01]  /*7eb0*/  HMMA.16816.F32 R68, R32.reuse, R92, R68 ;  /* 0x0000005c2044723c */ /* 0x040fe20000001844 */
[C---:B------:R-:W-:Y:S02]  /*7ec0*/  ISETP.GE.AND P0, PT, R0.reuse, R87, PT ;  /* 0x000000570000720c */ /* 0x040fe40003f06270 */
[----:B------:R-:W-:Y:S02]  /*7ed0*/  ISETP.GE.AND P4, PT, R0, R96, PT ;  /* 0x000000600000720c */ /* 0x000fe40003f86270 */
[----:B------:R-:W-:Y:S01]  /*7ee0*/  FSEL R0, R25, -INF , !P5 ;  /* 0xff80000019007808 */ /* 0x000fe20006800000 */
[----:B------:R-:W-:Y:S01]  /*7ef0*/  HMMA.16816.F32 R64, R32, R94, R64 ;  /* 0x0000005e2040723c */ /* 0x000fe20000001840 */
[----:B------:R-:W-:Y:S01]  /*7f00*/  VIADD R25, R2, 0x18 ;  /* 0x0000001802197836 */ /* 0x000fe20000000000 */
[----:B------:R-:W-:-:S04]  /*7f10*/  FSEL R119, R23, -INF , !P4 ;  /* 0xff80000017777808 */ /* 0x000fc80006000000 */
[----:B----4-:R-:W-:Y:S01]  /*7f20*/  HMMA.16816.F32 R60, R32, R100, R60 ;  /* 0x00000064203c723c */ /* 0x010fe2000000183c */
[----:B------:R-:W-:-:S05]  /*7f30*/  ISETP.GE.AND P4, PT, R25, R87, PT ;  /* 0x000000571900720c */ /* 0x000fca0003f86270 */
[----:B------:R-:W-:Y:S01]  /*7f40*/  HMMA.16816.F32 R44, R32, R102, R44 ;  /* 0x00000066202c723c */ /* 0x000fe2000000182c */
[----:B------:R-:W-:Y:S01]  /*7f50*/  FSEL R100, R12, -INF , !P4 ;  /* 0xff8000000c647808 */ /* 0x000fe20006000000 */
[----:B------:R-:W-:-:S04]  /*7f60*/  VIADD R12, R2, 0x28 ;  /* 0x00000028020c7836 */ /* 0x000fc80000000000 */
[----:B------:R-:W-:Y:S07]  /*7f70*/  HMMA.16816.F32 R28, R32, R98, R28 ;  /* 0x00000062201c723c */ /* 0x000fee000000181c */
[C---:B------:R-:W-:Y:S01]  /*7f80*/  VIADD R32, R2.reuse, 0x8 ;  /* 0x0000000802207836 */ /* 0x040fe20000000000 */
[----:B------:R-:W-:Y:S01]  /*7f90*/  FSEL R34, R21, -INF , !P0 ;  /* 0xff80000015227808 */ /* 0x000fe20004000000 */
[C---:B------:R-:W-:Y:S02]  /*7fa0*/  VIADD R33, R2.reuse, 0x10 ;  /* 0x0000001002217836 */ /* 0x040fe40000000000 */
[----:B------:R-:W-:Y:S01]  /*7fb0*/  VIADD R21, R2, 0x20 ;  /* 0x0000002002157836 */ /* 0x000fe20000000000 */
[----:B------:R-:W-:-:S02]  /*7fc0*/  ISETP.GE.AND P3, PT, R32, R87, PT ;  /* 0x000000572000720c */ /* 0x000fc40003f66270 */
[-C--:B------:R-:W-:Y:S01]  /*7fd0*/  ISETP.GE.AND P1, PT, R32, R96.reuse, PT ;  /* 0x000000602000720c */ /* 0x080fe20003f26270 */
[----:B------:R-:W-:Y:S01]  /*7fe0*/  VIADD R32, R2, 0x11 ;  /* 0x0000001102207836 */ /* 0x000fe20000000000 */
[----:B------:R-:W-:Y:S02]  /*7ff0*/  FSEL R20, R20, -INF , !P3 ;  /* 0xff80000014147808 */ /* 0x000fe40005800000 */
[----:B------:R-:W-:Y:S01]  /*8000*/  FSEL R93, R22, -INF , !P1 ;  /* 0xff800000165d7808 */ /* 0x000fe20004800000 */
[----:B------:R-:W-:Y:S01]  /*8010*/  VIADD R22, R2, 0x19 ;  /* 0x0000001902167836 */ /* 0x000fe20000000000 */
[CC--:B------:R-:W-:Y:S02]  /*8020*/  ISETP.GE.AND P1, PT, R32.reuse, R87.reuse, PT ;  /* 0x000000572000720c */ /* 0x0c0fe40003f26270 */
[----:B------:R-:W-:Y:S02]  /*8030*/  ISETP.GE.AND P0, PT, R32, R96, PT ;  /* 0x000000602000720c */ /* 0x000fe40003f06270 */
[----:B------:R-:W-:-:S02]  /*8040*/  ISETP.GE.AND P5, PT, R33, R87, PT ;  /* 0x000000572100720c */ /* 0x000fc40003fa6270 */
[-C--:B------:R-:W-:Y:S02]  /*8050*/  ISETP.GE.AND P3, PT, R33, R96.reuse, PT ;  /* 0x000000602100720c */ /* 0x080fe40003f66270 */
[----:B------:R-:W-:Y:S02]  /*8060*/  FSEL R54, R17, -INF , !P1 ;  /* 0xff80000011367808 */ /* 0x000fe40004800000 */
[----:B------:R-:W-:Y:S02]  /*8070*/  FSEL R123, R19, -INF , !P0 ;  /* 0xff800000137b7808 */ /* 0x000fe40004000000 */
[----:B------:R-:W-:Y:S01]  /*8080*/  FSEL R92, R16, -INF , !P5 ;  /* 0xff800000105c7808 */ /* 0x000fe20006800000 */
[----:B------:R-:W-:Y:S01]  /*8090*/  VIADD R16, R2, 0x21 ;  /* 0x0000002102107836 */ /* 0x000fe20000000000 */
[----:B------:R-:W-:Y:S02]  /*80a0*/  FSEL R121, R18, -INF , !P3 ;  /* 0xff80000012797808 */ /* 0x000fe40005800000 */
[----:B------:R-:W-:-:S02]  /*80b0*/  ISETP.GE.AND P1, PT, R22, R96, PT ;  /* 0x000000601600720c */ /* 0x000fc40003f26270 */
[-C--:B------:R-:W-:Y:S02]  /*80c0*/  ISETP.GE.AND P0, PT, R21, R87.reuse, PT ;  /* 0x000000571500720c */ /* 0x080fe40003f06270 */
[----:B------:R-:W-:Y:S02]  /*80d0*/  ISETP.GE.AND P5, PT, R25, R96, PT ;  /* 0x000000601900720c */ /* 0x000fe40003fa6270 */
[----:B------:R-:W-:Y:S02]  /*80e0*/  ISETP.GE.AND P3, PT, R22, R87, PT ;  /* 0x000000571600720c */ /* 0x000fe40003f66270 */
[----:B------:R-:W-:Y:S02]  /*80f0*/  FSEL R57, R15, -INF , !P1 ;  /* 0xff8000000f397808 */ /* 0x000fe40004800000 */
[----:B------:R-:W-:Y:S01]  /*8100*/  FSEL R40, R8, -INF , !P0 ;  /* 0xff80000008287808 */ /* 0x000fe20004000000 */
[----:B------:R-:W-:Y:S01]  /*8110*/  VIADD R8, R2, 0x31 ;  /* 0x0000003102087836 */ /* 0x000fe20000000000 */
[----:B------:R-:W-:-:S02]  /*8120*/  FSEL R117, R14, -INF , !P5 ;  /* 0xff8000000e757808 */ /* 0x000fc40006800000 */
[----:B------:R-:W-:Y:S01]  /*8130*/  FSEL R98, R13, -INF , !P3 ;  /* 0xff8000000d627808 */ /* 0x000fe20005800000 */
[----:B------:R-:W-:Y:S01]  /*8140*/  VIADD R13, R2, 0x29 ;  /* 0x00000029020d7836 */ /* 0x000fe20000000000 */
[CC--:B------:R-:W-:Y:S02]  /*8150*/  ISETP.GE.AND P1, PT, R12.reuse, R87.reuse, PT ;  /* 0x000000570c00720c */ /* 0x0c0fe40003f26270 */
[-C--:B------:R-:W-:Y:S01]  /*8160*/  ISETP.GE.AND P0, PT, R12, R96.reuse, PT ;  /* 0x000000600c00720c */ /* 0x080fe20003f06270 */
[----:B------:R-:W-:Y:S01]  /*8170*/  VIADD R12, R2, 0x30 ;  /* 0x00000030020c7836 */ /* 0x000fe20000000000 */
[C---:B------:R-:W-:Y:S02]  /*8180*/  ISETP.GE.AND P5, PT, R16.reuse, R87, PT ;  /* 0x000000571000720c */ /* 0x040fe40003fa6270 */
[-C--:B------:R-:W-:Y:S02]  /*8190*/  ISETP.GE.AND P3, PT, R16, R96.reuse, PT ;  /* 0x000000601000720c */ /* 0x080fe40003f66270 */
[----:B------:R-:W-:-:S02]  /*81a0*/  ISETP.GE.AND P4, PT, R21, R96, PT ;  /* 0x000000601500720c */ /* 0x000fc40003f86270 */
[----:B------:R-:W-:Y:S02]  /*81b0*/  FSEL R42, R9, -INF , !P5 ;  /* 0xff800000092a7808 */ /* 0x000fe40006800000 */
[----:B------:R-:W-:Y:S02]  /*81c0*/  FSEL R95, R11, -INF , !P3 ;  /* 0xff8000000b5f7808 */ /* 0x000fe40005800000 */
[----:B------:R-:W-:Y:S01]  /*81d0*/  FSEL R58, R4, -INF , !P1 ;  /* 0xff800000043a7808 */ /* 0x000fe20004800000 */
[----:B------:R-:W-:Y:S01]  /*81e0*/  VIADD R4, R2, 0x38 ;  /* 0x0000003802047836 */ /* 0x000fe20000000000 */
[----:B------:R-:W-:Y:S02]  /*81f0*/  FSEL R55, R10, -INF , !P4 ;  /* 0xff8000000a377808 */ /* 0x000fe40006000000 */
[----:B------:R-:W-:Y:S02]  /*8200*/  ISETP.GE.AND P5, PT, R13, R96, PT ;  /* 0x000000600d00720c */ /* 0x000fe40003fa6270 */
[----:B------:R-:W-:-:S02]  /*8210*/  ISETP.GE.AND P3, PT, R12, R87, PT ;  /* 0x000000570c00720c */ /* 0x000fc40003f66270 */
[-C--:B------:R-:W-:Y:S02]  /*8220*/  ISETP.GE.AND P4, PT, R13, R87.reuse, PT ;  /* 0x000000570d00720c */ /* 0x080fe40003f86270 */
[----:B------:R-:W-:Y:S02]  /*8230*/  FSEL R115, R7, -INF , !P5 ;  /* 0xff80000007737808 */ /* 0x000fe40006800000 */
[----:B------:R-:W-:Y:S02]  /*8240*/  FSEL R88, R88, -INF , !P3 ;  /* 0xff80000058587808 */ /* 0x000fe40005800000 */
[----:B------:R-:W-:Y:S01]  /*8250*/  FSEL R94, R5, -INF , !P4 ;  /* 0xff800000055e7808 */ /* 0x000fe20006000000 */
[----:B------:R-:W-:Y:S01]  /*8260*/  VIADD R5, R2, 0x39 ;  /* 0x0000003902057836 */ /* 0x000fe20000000000 */
[C---:B------:R-:W-:Y:S02]  /*8270*/  ISETP.GE.AND P5, PT, R4.reuse, R87, PT ;  /* 0x000000570400720c */ /* 0x040fe40003fa6270 */
[----:B------:R-:W-:Y:S01]  /*8280*/  ISETP.GE.AND P3, PT, R4, R96, PT ;  /* 0x000000600400720c */ /* 0x000fe20003f66270 */
[----:B------:R-:W-:Y:S01]  /*8290*/  VIADD R4, R2, 0x40 ;  /* 0x0000004002047836 */ /* 0x000fe20000000000 */
[----:B------:R-:W-:-:S02]  /*82a0*/  FSEL R113, R6, -INF , !P0 ;  /* 0xff80000006717808 */ /* 0x000fc40004000000 */
[-C--:B------:R-:W-:Y:S02]  /*82b0*/  ISETP.GE.AND P4, PT, R8, R96.reuse, PT ;  /* 0x000000600800720c */ /* 0x080fe40003f86270 */
[----:B------:R-:W-:Y:S02]  /*82c0*/  ISETP.GE.AND P1, PT, R12, R96, PT ;  /* 0x000000600c00720c */ /* 0x000fe40003f26270 */
[----:B------:R-:W-:Y:S02]  /*82d0*/  ISETP.GE.AND P0, PT, R8, R87, PT ;  /* 0x000000570800720c */ /* 0x000fe40003f06270 */
[----:B------:R-:W-:Y:S02]  /*82e0*/  FSEL R91, R91, -INF , !P4 ;  /* 0xff8000005b5b7808 */ /* 0x000fe40006000000 */
[----:B------:R-:W-:Y:S02]  /*82f0*/  FSEL R52, R80, -INF , !P5 ;  /* 0xff80000050347808 */ /* 0x000fe40006800000 */
[----:B------:R-:W-:-:S02]  /*8300*/  FSEL R51, R90, -INF , !P1 ;  /* 0xff8000005a337808 */ /* 0x000fc40004800000 */
[----:B------:R-:W-:Y:S02]  /*8310*/  FSEL R48, R89, -INF , !P0 ;  /* 0xff80000059307808 */ /* 0x000fe40004000000 */
[CC--:B------:R-:W-:Y:S02]  /*8320*/  ISETP.GE.AND P4, PT, R4.reuse, R87.reuse, PT ;  /* 0x000000570400720c */ /* 0x0c0fe40003f86270 */
[-C--:B------:R-:W-:Y:S01]  /*8330*/  ISETP.GE.AND P5, PT, R4, R96.reuse, PT ;  /* 0x000000600400720c */ /* 0x080fe20003fa6270 */
        /* <DEDUP_REMOVED lines=19> */
[-C--:B------:R-:W-:Y:S01]  /*8470*/  ISETP.GE.AND P0, PT, R4, R96.reuse, PT ;  /* 0x000000600400720c */ /* 0x080fe20003f06270 */
        /* <DEDUP_REMOVED lines=47> */
[----:B------:R-:W-:Y:S02]  /*8770*/  ISETP.GE.AND P1, PT, R50, 0x2, PT ;  /* 0x000000023200780c */ /* 0x000fe40003f26270 */
[----:B------:R-:W-:Y:S02]  /*8780*/  FSEL R36, R36, -INF , !P0 ;  /* 0xff80000024247808 */ /* 0x000fe40004000000 */
[----:B------:R-:W-:Y:S02]  /*8790*/  FSEL R21, R38, -INF , !P4 ;  /* 0xff80000026157808 */ /* 0x000fe40006000000 */
[----:B------:R-:W-:-:S02]  /*87a0*/  FSEL R17, R46, -INF , !P5 ;  /* 0xff8000002e117808 */ /* 0x000fc40006800000 */
[CC--:B------:R-:W-:Y:S02]  /*87b0*/  ISETP.GE.AND P0, PT, R2.reuse, R87.reuse, PT ;  /* 0x000000570200720c */ /* 0x0c0fe40003f06270 */
[CC--:B------:R-:W-:Y:S01]  /*87c0*/  ISETP.GE.AND P4, PT, R2.reuse, R96.reuse, PT ;  /* 0x000000600200720c */ /* 0x0c0fe20003f86270 */
[----:B------:R-:W-:Y:S01]  /*87d0*/  VIADD R2, R2, 0x79 ;  /* 0x0000007902027836 */ /* 0x000fe20000000000 */
[----:B------:R-:W-:Y:S02]  /*87e0*/  ISETP.GE.AND P5, PT, R5, R87, PT ;  /* 0x000000570500720c */ /* 0x000fe40003fa6270 */
[----:B------:R-:W-:Y:S02]  /*87f0*/  FSEL R45, R45, -INF , !P3 ;  /* 0xff8000002d2d7808 */ /* 0x000fe40005800000 */
[----:B------:R-:W-:Y:S02]  /*8800*/  ISETP.GE.AND P3, PT, R5, R96, PT ;  /* 0x000000600500720c */ /* 0x000fe40003f66270 */
[----:B------:R-:W-:-:S02]  /*8810*/  FSEL R5, R27, -INF , !P6 ;  /* 0xff8000001b057808 */ /* 0x000fc40007000000 */
[----:B------:R-:W-:Y:S02]  /*8820*/  FSEL R37, R37, -INF , !P5 ;  /* 0xff80000025257808 */ /* 0x000fe40006800000 */
[----:B------:R-:W-:Y:S02]  /*8830*/  FSEL R24, R24, -INF , !P0 ;  /* 0xff80000018187808 */ /* 0x000fe40004000000 */
[-C--:B------:R-:W-:Y:S02]  /*8840*/  ISETP.GE.AND P6, PT, R4, R87.reuse, PT ;  /* 0x000000570400720c */ /* 0x080fe40003fc6270 */
[C---:B------:R-:W-:Y:S02]  /*8850*/  ISETP.GE.AND P5, PT, R2.reuse, R87, PT ;  /* 0x000000570200720c */ /* 0x040fe40003fa6270 */
[----:B------:R-:W-:Y:S02]  /*8860*/  ISETP.GE.AND P0, PT, R2, R96, PT ;  /* 0x000000600200720c */ /* 0x000fe40003f06270 */
        /* <DEDUP_REMOVED lines=8> */
[----:B------:R-:W-:Y:S01]  /*88f0*/  IMAD.MOV.U32 R68, RZ, RZ, RZ ;  /* 0x000000ffff447224 */ /* 0x000fe200078e00ff */
[C---:B------:R-:W-:Y:S01]  /*8900*/  IADD3 R27, R43.reuse, -0x80, RZ ;  /* 0xffffff802b1b7810 */ /* 0x040fe20007ffe0ff */
[----:B------:R-:W-:Y:S01]  /*8910*/  ULDC.64 UR8, c[0x0][0x248] ;  /* 0x0000920000087ab9 */ /* 0x000fe20000000a00 */
[----:B------:R-:W-:Y:S02]  /*8920*/  IABS R8, R43 ;  /* 0x0000002b00087213 */ /* 0x000fe40000000000 */
[----:B------:R-:W-:Y:S02]  /*8930*/  IABS R6, R27 ;  /* 0x0000001b00067213 */ /* 0x000fe40000000000 */
[-C--:B-1----:R-:W-:Y:S02]  /*8940*/  IABS R2, R4.reuse ;  /* 0x0000000400027213 */ /* 0x082fe40000000000 */
[----:B------:R-:W-:-:S02]  /*8950*/  LOP3.LUT R43, R43, R4, RZ, 0x3c, !PT ;  /* 0x000000042b2b7212 */ /* 0x000fc400078e3cff */
[----:B------:R-:W1:Y:S01]  /*8960*/  I2F.RP R11, R2 ;  /* 0x00000002000b7306 */ /* 0x000e620000209400 */
[----:B------:R-:W-:Y:S02]  /*8970*/  LOP3.LUT R27, R27, R4, RZ, 0x3c, !PT ;  /* 0x000000041b1b7212 */ /* 0x000fe400078e3cff */
[----:B------:R-:W-:-:S05]  /*8980*/  ISETP.GE.AND P4, PT, R43, RZ, PT ;  /* 0x000000ff2b00720c */ /* 0x000fca0003f86270 */
        /* <DEDUP_REMOVED lines=34> */
[----:B------:R-:W-:Y:S02]  /*8bb0*/  IMAD R6, R9, R4, -0x80 ;  /* 0xffffff8009067424 */ /* 0x000fe400078e0204 */
[----:B------:R-:W-:-:S03]  /*8bc0*/  IMAD.U32 R9, RZ, RZ, UR8 ;  /* 0x00000008ff097e24 */ /* 0x000fc6000f8e00ff */
[----:B------:R-:W-:Y:S01]  /*8bd0*/  SHF.R.S32.HI R4, RZ, 0x1f, R6 ;  /* 0x0000001fff047819 */ /* 0x000fe20000011406 */
[----:B------:R-:W-:Y:S01]  /*8be0*/  IMAD.WIDE.U32 R68, R6, R9, RZ ;  /* 0x0000000906447225 */ /* 0x000fe200078e00ff */
        /* <DEDUP_REMOVED lines=12> */
.L_x_3795:
[----:B------:R-:W1:Y:S02]  /*8cb0*/  LDC R9, c[0x0][0x248] ;  /* 0x00009200ff097b82 */ /* 0x000e640000000800 */
[----:B-1----:R-:W-:-:S05]  /*8cc0*/  IMAD.SHL.U32 R11, R9, 0x80, RZ ;  /* 0x00000080090b7824 */ /* 0x002fca00078e00ff */
[----:B------:R-:W-:-:S04]  /*8cd0*/  IADD3 R11, -R11, RZ, RZ ;  /* 0x000000ff0b0b7210 */ /* 0x000fc80007ffe1ff */
[----:B------:R-:W-:-:S07]  /*8ce0*/  SHF.R.S32.HI R2, RZ, 0x1f, R11 ;  /* 0x0000001fff027819 */ /* 0x000fce000001140b */
.L_x_3796:
[----:B------:R-:W-:Y:S01]  /*8cf0*/  ULDC UR5, c[0x0][0x2d0] ;  /* 0x0000b40000057ab9 */ /* 0x000fe20000000800 */
[----:B------:R-:W-:Y:S01]  /*8d00*/  BSSY B0, `(.L_x_3797) ;  /* 0x000002e000007945 */ /* 0x000fe20003800000 */
[----:B------:R-:W-:-:S13]  /*8d10*/  ISETP.GE.AND P0, PT, R84, UR5, PT ;  /* 0x0000000554007c0c */ /* 0x000fda000bf06270 */
[----:B------:R-:W1:Y:S01]  /*8d20*/  @!P0 LDC R43, c[0x0][0x24c] ;  /* 0x00009300ff2b8b82 */ /* 0x000e620000000800 */
[-C--:B------:R-:W-:Y:S01]  /*8d30*/  @!P0 LEA R6, P4, R9, R108.reuse, 0x6 ;  /* 0x0000006c09068211 */ /* 0x080fe200078830ff */
[----:B------:R2:W-:Y:S01]  /*8d40*/  @P0 STS [R143+0x1000], RZ ;  /* 0x001000ff8f000388 */ /* 0x0005e20000000800 */
[C---:B------:R-:W-:Y:S02]  /*8d50*/  @!P0 IADD3 R27, P6, P5, R11.reuse, R108, R138 ;  /* 0x0000006c0b1b8210 */ /* 0x040fe40007dde08a */
[----:B------:R-:W-:Y:S01]  /*8d60*/  @!P0 IADD3 R6, P3, R11, R6, RZ ;  /* 0x000000060b068210 */ /* 0x000fe20007f7e0ff */
[----:B------:R2:W-:Y:S01]  /*8d70*/  @P0 STS [R143+0x1004], RZ ;  /* 0x001004ff8f000388 */ /* 0x0005e20000000800 */
[----:B------:R-:W-:Y:S02]  /*8d80*/  @!P0 IADD3.X R4, R2, R111, R137, P6, P5 ;  /* 0x0000006f02048210 */ /* 0x000fe400037ea489 */
[C---:B------:R-:W-:Y:S01]  /*8d90*/  @!P0 LEA R26, P5, R27.reuse, UR12, 0x1 ;  /* 0x0000000c1b1a8c11 */ /* 0x040fe2000f8a08ff */
[----:B------:R2:W-:Y:S03]  /*8da0*/  @P0 STS.64 [R143+0x1008], RZ ;  /* 0x001008ff8f000388 */ /* 0x0005e60000000a00 */
[----:B------:R-:W-:-:S02]  /*8db0*/  @!P0 LEA.HI.X R27, R27, UR13, R4, 0x1, P5 ;  /* 0x0000000d1b1b8c11 */ /* 0x000fc4000a8f0c04 */
[----:B-1----:R-:W-:Y:S02]  /*8dc0*/  @!P0 LEA.HI.X R43, R9, R111, R43, 0x6, P4 ;  /* 0x0000006f092b8211 */ /* 0x002fe400020f342b */
[----:B------:R-:W-:-:S03]  /*8dd0*/  @!P0 LEA R68, P4, R11, R150, 0x1 ;  /* 0x000000960b448211 */ /* 0x000fc600078808ff */
[----:B------:R-:W-:Y:S01]  /*8de0*/  @!P0 IMAD.X R43, R2, 0x1, R43, P3 ;  /* 0x00000001022b8824 */ /* 0x000fe200018e062b */
[C---:B------:R-:W-:Y:S02]  /*8df0*/  @!P0 LEA R70, P3, R6.reuse, UR12, 0x1 ;  /* 0x0000000c06468c11 */ /* 0x040fe4000f8608ff */
[----:B------:R-:W-:Y:S02]  /*8e00*/  @!P0 LEA.HI.X R69, R11, R151, R2, 0x1, P4 ;  /* 0x000000970b458211 */ /* 0x000fe400020f0c02 */
        /* <DEDUP_REMOVED lines=29> */
.L_x_3798:
[----:B------:R-:W-:Y:S05]  /*8fe0*/  BSYNC B0 ;  /* 0x0000000000007941 */ /* 0x000fea0003800000 */
.L_x_3797:
[----:B------:R-:W0:Y:S01]  /*8ff0*/  LDGDEPBAR ;  /* 0x00000000000079af */ /* 0x000e220000000000 */
[----:B------:R-:W-:-:S04]  /*9000*/  LEA R150, P0, R11, R150, 0x1 ;  /* 0x000000960b967211 */ /* 0x000fc800078008ff */
[----:B------:R-:W-:-:S09]  /*9010*/  LEA.HI.X R151, R11, R151, R2, 0x1, P0 ;  /* 0x000000970b977211 */ /* 0x000fd200000f0c02 */
.L_x_3794:
[----:B-1----:R-:W-:Y:S01]  /*9020*/  FMNMX.FTZ R9, R24, R0, !PT ;  /* 0x0000000018097209 */ /* 0x002fe20007810000 */
[----:B------:R-:W-:Y:S01]  /*9030*/  ULDC UR8, c[0x0][0x2ec] ;  /* 0x0000bb0000087ab9 */ /* 0x000fe20000000800 */
        /* <DEDUP_REMOVED lines=61> */
[----:B------:R-:W-:Y:S01]  /*9410*/  LEA R132, R3, UR4, 0x1 ;  /* 0x0000000403847c11 */ /* 0x000fe2000f8e08ff */
[----:B------:R-:W1:Y:S03]  /*9420*/  SHFL.BFLY PT, R9, R6, 0x2, 0x1f ;  /* 0x0c401f0006097f89 */ /* 0x000e6600000e0000 */
[----:B------:R-:W-:Y:S01]  /*9430*/  LEA R131, R41, R132, 0x1 ;  /* 0x0000008429837211 */ /* 0x000fe200078e08ff */
[----:B------:R-:W3:Y:S04]  /*9440*/  SHFL.BFLY PT, R4, R11, 0x2, 0x1f ;  /* 0x0c401f000b047f89 */ /* 0x000ee800000e0000 */
[----:B------:R-:W-:Y:S01]  /*9450*/  LDSM.16.MT88.4 R72, [R132+0x3000] ;  /* 0x003000008448783b */ /* 0x000fe20000004200 */
[----:B-1----:R-:W-:-:S02]  /*9460*/  FMNMX.FTZ R9, R6, R9, !PT ;  /* 0x0000000906097209 */ /* 0x002fc40007810000 */
[----:B---3--:R-:W-:-:S03]  /*9470*/  FMNMX.FTZ R4, R11, R4, !PT ;  /* 0x000000040b047209 */ /* 0x008fc60007810000 */
[----:B------:R-:W1:Y:S02]  /*9480*/  SHFL.BFLY PT, R2, R9, 0x1, 0x1f ;  /* 0x0c201f0009027f89 */ /* 0x000e6400000e0000 */
[----:B-1----:R-:W-:Y:S02]  /*9490*/  FMNMX.FTZ R2, R9, R2, !PT ;  /* 0x0000000209027209 */ /* 0x002fe40007810000 */
[----:B------:R-:W1:Y:S02]  /*94a0*/  SHFL.BFLY PT, R9, R4, 0x1, 0x1f ;  /* 0x0c201f0004097f89 */ /* 0x000e6400000e0000 */
[C---:B------:R-:W-:Y:S01]  /*94b0*/  FSETP.NEU.FTZ.AND P0, PT, R2.reuse, -INF , PT ;  /* 0xff8000000200780b */ /* 0x040fe20003f1d000 */
[----:B--2---:R-:W-:-:S05]  /*94c0*/  FMUL.FTZ R27, R2, UR8 ;  /* 0x00000008021b7c20 */ /* 0x004fca0008410000 */
        /* <DEDUP_REMOVED lines=12> */
[----:B-1----:R-:W-:Y:S01]  /*9590*/  FMNMX.FTZ R0, R4, R9, !PT ;  /* 0x0000000904007209 */ /* 0x002fe20007810000 */
[--C-:B------:R-:W-:Y:S01]  /*95a0*/  FFMA.FTZ R42, R94, UR8, -R27.reuse ;  /* 0x000000085e2a7c23 */ /* 0x100fe2000801081b */
[----:B------:R-:W1:Y:S01]  /*95b0*/  LDSM.16.MT88.4 R8, [R132+0x3400] ;  /* 0x003400008408783b */ /* 0x000e620000004200 */
[----:B------:R-:W2:Y:S01]  /*95c0*/  MUFU.EX2 R99, R99 ;  /* 0x0000006300637308 */ /* 0x000ea20000000800 */
[C---:B------:R-:W-:Y:S01]  /*95d0*/  FSETP.NEU.FTZ.AND P0, PT, R0.reuse, -INF , PT ;  /* 0xff8000000000780b */ /* 0x040fe20003f1d000 */
[----:B------:R-:W-:Y:S01]  /*95e0*/  FMUL.FTZ R20, R0, UR8 ;  /* 0x0000000800147c20 */ /* 0x000fe20008410000 */
[--C-:B------:R-:W-:Y:S01]  /*95f0*/  FFMA.FTZ R64, R64, UR8, -R27.reuse ;  /* 0x0000000840407c23 */ /* 0x100fe2000801081b */
[--C-:B------:R-:W-:Y:S01]  /*9600*/  FFMA.FTZ R37, R37, UR8, -R27.reuse ;  /* 0x0000000825257c23 */ /* 0x100fe2000801081b */
[----:B------:R-:W-:-:S02]  /*9610*/  FFMA.FTZ R60, R60, UR8, -R27 ;  /* 0x000000083c3c7c23 */ /* 0x000fc4000801081b */
[----:B------:R-:W-:Y:S01]  /*9620*/  FSEL R20, R20, RZ, P0 ;  /* 0x000000ff14147208 */ /* 0x000fe20000000000 */
[----:B------:R-:W-:Y:S04]  /*9630*/  MUFU.EX2 R97, R97 ;  /* 0x0000006100617308 */ /* 0x000fe80000000800 */
        /* <DEDUP_REMOVED lines=25> */
[----:B------:R-:W-:Y:S01]  /*97d0*/  FFMA.FTZ R51, R59, UR8, -R20 ;  /* 0x000000083b337c23 */ /* 0x000fe20008010814 */
[--C-:B------:R-:W-:Y:S01]  /*97e0*/  FFMA.FTZ R59, R22, UR8, -R27.reuse ;  /* 0x00000008163b7c23 */ /* 0x100fe2000801081b */
[--C-:B------:R-:W-:Y:S01]  /*97f0*/  FFMA.FTZ R22, R32, UR8, -R27.reuse ;  /* 0x0000000820167c23 */ /* 0x100fe2000801081b */
[----:B------:R-:W-:Y:S01]  /*9800*/  MUFU.EX2 R101, R101 ;  /* 0x0000006500657308 */ /* 0x000fe20000000800 */
[--C-:B------:R-:W-:Y:S01]  /*9810*/  FFMA.FTZ R88, R16, UR8, -R27.reuse ;  /* 0x0000000810587c23 */ /* 0x100fe2000801081b */
[--C-:B------:R-:W-:Y:S01]  /*9820*/  FFMA.FTZ R53, R18, UR8, -R27.reuse ;  /* 0x0000000812357c23 */ /* 0x100fe2000801081b */
[----:B------:R-:W-:Y:S01]  /*9830*/  FADD.FTZ R90, R99, R90 ;  /* 0x0000005a635a7221 */ /* 0x000fe20000010000 */
[--C-:B------:R-:W-:Y:S01]  /*9840*/  FFMA.FTZ R35, R35, UR8, -R20.reuse ;  /* 0x0000000823237c23 */ /* 0x100fe20008010814 */
[----:B------:R-:W-:Y:S01]  /*9850*/  FFMA.FTZ R32, R49, UR8, -R20 ;  /* 0x0000000831207c23 */ /* 0x000fe20008010814 */
[----:B------:R-:W-:Y:S01]  /*9860*/  FFMA.FTZ R49, R65, UR8, -R27 ;  /* 0x0000000841317c23 */ /* 0x000fe2000801081b */
[----:B------:R-:W-:Y:S01]  /*9870*/  FADD.FTZ R97, R97, R90 ;  /* 0x0000005a61617221 */ /* 0x000fe20000010000 */
[----:B------:R-:W3:Y:S01]  /*9880*/  MUFU.EX2 R66, R66 ;  /* 0x0000004200427308 */ /* 0x000ee20000000800 */
[----:B--2---:R-:W-:Y:S01]  /*9890*/  F2FP.F16.F32.PACK_AB R5, R92, R103 ;  /* 0x000000675c05723e */ /* 0x004fe200000000ff */
[----:B------:R-:W-:Y:S01]  /*98a0*/  FADD.FTZ R92, R103, R92 ;  /* 0x0000005c675c7221 */ /* 0x000fe20000010000 */
[----:B------:R-:W-:Y:S01]  /*98b0*/  FADD.FTZ R62, R62, R97 ;  /* 0x000000613e3e7221 */ /* 0x000fe20000010000 */
[--C-:B------:R-:W-:Y:S01]  /*98c0*/  FFMA.FTZ R67, R67, UR8, -R20.reuse ;  /* 0x0000000843437c23 */ /* 0x100fe20008010814 */
[----:B------:R-:W-:Y:S01]  /*98d0*/  FFMA.FTZ R18, R28, UR8, -R27 ;  /* 0x000000081c127c23 */ /* 0x000fe2000801081b */
[--C-:B------:R-:W-:Y:S01]  /*98e0*/  FFMA.FTZ R21, R21, UR8, -R20.reuse ;  /* 0x0000000815157c23 */ /* 0x100fe20008010814 */
[--C-:B------:R-:W-:Y:S01]  /*98f0*/  FFMA.FTZ R30, R30, UR8, -R20.reuse ;  /* 0x000000081e1e7c23 */ /* 0x100fe20008010814 */
[----:B------:R-:W2:Y:S01]  /*9900*/  MUFU.EX2 R89, R89 ;  /* 0x0000005900597308 */ /* 0x000ea20000000800 */
[----:B------:R-:W-:-:S07]  /*9910*/  FFMA.FTZ R31, R31, UR8, -R20 ;  /* 0x000000081f1f7c23 */ /* 0x000fce0008010814 */
[----:B------:R-:W4:Y:S01]  /*9920*/  MUFU.EX2 R34, R34 ;  /* 0x0000002200227308 */ /* 0x000f220000000800 */
[----:B---3--:R-:W-:Y:S01]  /*9930*/  F2FP.F16.F32.PACK_AB R7, R66, R101 ;  /* 0x000000654207723e */ /* 0x008fe200000000ff */
[----:B------:R-:W-:-:S04]  /*9940*/  FADD.FTZ R101, R101, R92 ;  /* 0x0000005c65657221 */ /* 0x000fc80000010000 */
[----:B------:R-:W-:Y:S02]  /*9950*/  FADD.FTZ R66, R66, R101 ;  /* 0x0000006542427221 */ /* 0x000fe40000010000 */
[----:B------:R-:W-:Y:S01]  /*9960*/  HMMA.16816.F32 R68, R4, R72, RZ ;  /* 0x000000480444723c */ /* 0x000fe200000018ff */
[----:B------:R-:W-:Y:S01]  /*9970*/  MUFU.EX2 R43, R43 ;  /* 0x0000002b002b7308 */ /* 0x000fe20000000800 */
[----:B--2---:R-:W-:Y:S01]  /*9980*/  FADD.FTZ R91, R89, R62 ;  /* 0x0000003e595b7221 */ /* 0x004fe20000010000 */
[----:B------:R-:W-:-:S03]  /*9990*/  FFMA.FTZ R62, R14, UR8, -R27 ;  /* 0x000000080e3e7c23 */ /* 0x000fc6000801081b */
[----:B------:R-:W-:Y:S03]  /*99a0*/  HMMA.16816.F32 R72, R4, R74, RZ ;  /* 0x0000004a0448723c */ /* 0x000fe600000018ff */
[----:B------:R-:W2:Y:S01]  /*99b0*/  MUFU.EX2 R24, R24 ;  /* 0x0000001800187308 */ /* 0x000ea20000000800 */
[----:B----4-:R-:W-:Y:S01]  /*99c0*/  F2FP.F16.F32.PACK_AB R80, R34, R89 ;  /* 0x000000592250723e */ /* 0x010fe200000000ff */
[----:B------:R-:W-:-:S06]  /*99d0*/  FFMA.FTZ R89, R12, UR8, -R27 ;  /* 0x000000080c597c23 */ /* 0x000fcc000801081b */
[----:B------:R-:W-:Y:S08]  /*99e0*/  MUFU.EX2 R93, R93 ;  /* 0x0000005d005d7308 */ /* 0x000ff00000000800 */
[----:B------:R-:W3:Y:S01]  /*99f0*/  MUFU.EX2 R38, R38 ;  /* 0x0000002600267308 */ /* 0x000ee20000000800 */
[----:B--2---:R-:W-:-:S07]  /*9a00*/  F2FP.F16.F32.PACK_AB R82, R24, R43 ;  /* 0x0000002b1852723e */ /* 0x004fce00000000ff */
[----:B------:R-:W2:Y:S08]  /*9a10*/  MUFU.EX2 R26, R26 ;  /* 0x0000001a001a7308 */ /* 0x000eb00000000800 */
[----:B------:R-:W4:Y:S01]  /*9a20*/  MUFU.EX2 R3, R3 ;  /* 0x0000000300037308 */ /* 0x000f220000000800 */
[----:B---3--:R-:W-:Y:S01]  /*9a30*/  F2FP.F16.F32.PACK_AB R81, R38, R93 ;  /* 0x0000005d2651723e */ /* 0x008fe200000000ff */
[----:B------:R-:W-:-:S04]  /*9a40*/  FADD.FTZ R93, R93, R66 ;  /* 0x000000425d5d7221 */ /* 0x000fc80000010000 */
[----:B------:R-:W-:Y:S01]  /*9a50*/  FADD.FTZ R93, R38, R93 ;  /* 0x0000005d265d7221 */ /* 0x000fe20000010000 */
[----:B------:R-:W-:Y:S01]  /*9a60*/  FFMA.FTZ R38, R36, UR8, -R27 ;  /* 0x0000000824267c23 */ /* 0x000fe2000801081b */
[----:B------:R-:W-:Y:S01]  /*9a70*/  MUFU.EX2 R111, R111 ;  /* 0x0000006f006f7308 */ /* 0x000fe20000000800 */
[----:B------:R-:W-:Y:S01]  /*9a80*/  FFMA.FTZ R36, R63, UR8, -R20 ;  /* 0x000000083f247c23 */ /* 0x000fe20008010814 */
[----:B--2---:R-:W-:-:S06]  /*9a90*/  FADD.FTZ R16, R26, R93 ;  /* 0x0000005d1a107221 */ /* 0x004fcc0000010000 */
[----:B------:R-:W2:Y:S01]  /*9aa0*/  MUFU.EX2 R54, R54 ;  /* 0x0000003600367308 */ /* 0x000ea20000000800 */
[C---:B----4-:R-:W-:Y:S01]  /*9ab0*/  F2FP.F16.F32.PACK_AB R83, R3.reuse, R26 ;  /* 0x0000001a0353723e */ /* 0x050fe200000000ff */
[----:B------:R-:W-:Y:S01]  /*9ac0*/  FADD.FTZ R16, R3, R16 ;  /* 0x0000001003107221 */ /* 0x000fe20000010000 */
[----:B------:R-:W-:-:S05]  /*9ad0*/  FFMA.FTZ R26, R45, UR8, -R27 ;  /* 0x000000082d1a7c23 */ /* 0x000fca000801081b */
[C---:B-1----:R-:W-:Y:S01]  /*9ae0*/  HMMA.16816.F32 R68, R80.reuse, R8, R68 ;  /* 0x000000085044723c */ /* 0x042fe20000001844 */
[----:B------:R-:W-:Y:S05]  /*9af0*/  MUFU.EX2 R57, R57 ;  /* 0x0000003900397308 */ /* 0x000fea0000000800 */
[----:B------:R-:W-:Y:S01]  /*9b00*/  HMMA.16816.F32 R72, R80, R10, R72 ;  /* 0x0000000a5048723c */ /* 0x000fe20000001848 */
[----:B------:R-:W1:Y:S02]  /*9b10*/  LDSM.16.MT88.4 R8, [R131+0x3000] ;  /* 0x003000008308783b */ /* 0x000e640000004200 */
[----:B------:R-:W-:Y:S08]  /*9b20*/  MUFU.EX2 R42, R42 ;  /* 0x0000002a002a7308 */ /* 0x000ff00000000800 */
[----:B------:R-:W-:Y:S08]  /*9b30*/  MUFU.EX2 R55, R55 ;  /* 0x0000003700377308 */ /* 0x000ff00000000800 */
[----:B------:R-:W3:Y:S08]  /*9b40*/  MUFU.EX2 R46, R46 ;  /* 0x0000002e002e7308 */ /* 0x000ef00000000800 */
[----:B------:R-:W-:Y:S08]  /*9b50*/  MUFU.EX2 R41, R41 ;  /* 0x0000002900297308 */ /* 0x000ff00000000800 */
[----:B------:R-:W4:Y:S01]  /*9b60*/  MUFU.EX2 R40, R40 ;  /* 0x0000002800287308 */ /* 0x000f220000000800 */
[C---:B-1----:R-:W-:Y:S07]  /*9b70*/  HMMA.16816.F32 R76, R4.reuse, R8, RZ ;  /* 0x00000008044c723c */ /* 0x042fee00000018ff */
[----:B------:R-:W-:Y:S01]  /*9b80*/  MUFU.EX2 R113, R113 ;  /* 0x0000007100717308 */ /* 0x000fe20000000800 */
[----:B------:R-:W-:Y:S01]  /*9b90*/  HMMA.16816.F32 R4, R4, R10, RZ ;  /* 0x0000000a0404723c */ /* 0x000fe200000018ff */
[----:B------:R-:W1:Y:S06]  /*9ba0*/  LDSM.16.MT88.4 R8, [R131+0x3400] ;  /* 0x003400008308783b */ /* 0x000e6c0000004200 */
[----:B------:R-:W5:Y:S08]  /*9bb0*/  MUFU.EX2 R58, R58 ;  /* 0x0000003a003a7308 */ /* 0x000f700000000800 */
[----:B------:R-:W-:Y:S08]  /*9bc0*/  MUFU.EX2 R95, R95 ;  /* 0x0000005f005f7308 */ /* 0x000ff00000000800 */
[----:B------:R-:W-:Y:S08]  /*9bd0*/  MUFU.EX2 R48, R48 ;  /* 0x0000003000307308 */ /* 0x000ff00000000800 */
[----:B------:R-:W-:Y:S08]  /*9be0*/  MUFU.EX2 R109, R109 ;  /* 0x0000006d006d7308 */ /* 0x000ff00000000800 */
[----:B------:R-:W5:Y:S01]  /*9bf0*/  MUFU.EX2 R52, R52 ;  /* 0x0000003400347308 */ /* 0x000f620000000800 */
[C---:B-1----:R-:W-:Y:S07]  /*9c00*/  HMMA.16816.F32 R76, R80.reuse, R8, R76 ;  /* 0x00000008504c723c */ /* 0x042fee000000184c */
[----:B------:R-:W-:Y:S01]  /*9c10*/  MUFU.EX2 R56, R56 ;  /* 0x0000003800387308 */ /* 0x000fe20000000800 */
[----:B------:R-:W-:Y:S01]  /*9c20*/  HMMA.16816.F32 R80, R80, R10, R4 ;  /* 0x0000000a5050723c */ /* 0x000fe20000001804 */
[----:B------:R-:W1:Y:S06]  /*9c30*/  LDSM.16.MT88.4 R8, [R132+0x3800] ;  /* 0x003800008408783b */ /* 0x000e6c0000004200 */
[----:B------:R-:W5:Y:S01]  /*9c40*/  MUFU.EX2 R51, R51 ;  /* 0x0000003300337308 */ /* 0x000f620000000800 */
[----:B--2---:R-:W-:-:S02]  /*9c50*/  F2FP.F16.F32.PACK_AB R4, R54, R111 ;  /* 0x0000006f3604723e */ /* 0x004fc400000000ff */
[----:B---3--:R-:W-:Y:S01]  /*9c60*/  F2FP.F16.F32.PACK_AB R5, R46, R55 ;  /* 0x000000372e05723e */ /* 0x008fe200000000ff */
[----:B------:R-:W-:Y:S01]  /*9c70*/  FADD.FTZ R55, R55, R16 ;  /* 0x0000001037377221 */ /* 0x000fe20000010000 */
[----:B------:R-:W-:Y:S02]  /*9c80*/  F2FP.F16.F32.PACK_AB R6, R42, R57 ;  /* 0x000000392a06723e */ /* 0x000fe400000000ff */
[----:B----4-:R-:W-:Y:S01]  /*9c90*/  F2FP.F16.F32.PACK_AB R7, R40, R41 ;  /* 0x000000292807723e */ /* 0x010fe200000000ff */
[----:B------:R-:W-:Y:S01]  /*9ca0*/  MUFU.EX2 R88, R88 ;  /* 0x0000005800587308 */ /* 0x000fe20000000800 */
[----:B------:R-:W-:-:S04]  /*9cb0*/  FADD.FTZ R46, R46, R55 ;  /* 0x000000372e2e7221 */ /* 0x000fc80000010000 */
[----:B------:R-:W-:-:S03]  /*9cc0*/  FADD.FTZ R41, R41, R46 ;  /* 0x0000002e29297221 */ /* 0x000fc60000010000 */
[----:B------:R-:W-:Y:S01]  /*9cd0*/  MUFU.EX2 R53, R53 ;  /* 0x0000003500357308 */ /* 0x000fe20000000800 */
[----:B------:R-:W-:Y:S01]  /*9ce0*/  FADD.FTZ R46, R40, R41 ;  /* 0x00000029282e7221 */ /* 0x000fe20000010000 */
[----:B------:R-:W-:-:S06]  /*9cf0*/  FFMA.FTZ R40, R39, UR8, -R20 ;  /* 0x0000000827287c23 */ /* 0x000fcc0008010814 */
[----:B------:R-:W-:Y:S08]  /*9d00*/  MUFU.EX2 R59, R59 ;  /* 0x0000003b003b7308 */ /* 0x000ff00000000800 */
[----:B------:R-:W2:Y:S01]  /*9d10*/  MUFU.EX2 R22, R22 ;  /* 0x0000001600167308 */ /* 0x000ea20000000800 */
        /* <DEDUP_REMOVED lines=12> */
[----:B------:R3:W-:Y:S05]  /*9de0*/  MUFU.EX2 R3, R37 ;  /* 0x0000002500037308 */ /* 0x0007ea0000000800 */
[----:B-----5:R-:W-:-:S02]  /*9df0*/  F2FP.F16.F32.PACK_AB R4, R58, R113 ;  /* 0x000000713a04723e */ /* 0x020fc400000000ff */
[----:B------:R-:W-:Y:S01]  /*9e00*/  F2FP.F16.F32.PACK_AB R5, R52, R109 ;  /* 0x0000006d3405723e */ /* 0x000fe200000000ff */
[----:B------:R-:W-:Y:S01]  /*9e10*/  FADD.FTZ R109, R109, R46 ;  /* 0x0000002e6d6d7221 */ /* 0x000fe20000010000 */
[----:B------:R-:W-:Y:S01]  /*9e20*/  F2FP.F16.F32.PACK_AB R6, R48, R95 ;  /* 0x0000005f3006723e */ /* 0x000fe200000000ff */
[----:B------:R-:W-:Y:S01]  /*9e30*/  MUFU.EX2 R28, R38 ;  /* 0x00000026001c7308 */ /* 0x000fe20000000800 */
[----:B------:R-:W-:Y:S01]  /*9e40*/  F2FP.F16.F32.PACK_AB R7, R51, R56 ;  /* 0x000000383307723e */ /* 0x000fe200000000ff */
[----:B------:R-:W-:-:S04]  /*9e50*/  FADD.FTZ R109, R52, R109 ;  /* 0x0000006d346d7221 */ /* 0x000fc80000010000 */
[----:B------:R-:W-:Y:S01]  /*9e60*/  FADD.FTZ R56, R56, R109 ;  /* 0x0000006d38387221 */ /* 0x000fe20000010000 */
[----:B---3--:R-:W-:Y:S01]  /*9e70*/  FFMA.FTZ R37, R47, UR8, -R20 ;  /* 0x000000082f257c23 */ /* 0x008fe20008010814 */
[----:B------:R-:W-:Y:S02]  /*9e80*/  MUFU.EX2 R60, R60 ;  /* 0x0000003c003c7308 */ /* 0x000fe40000000800 */
[----:B------:R-:W-:-:S06]  /*9e90*/  FADD.FTZ R51, R51, R56 ;  /* 0x0000003833337221 */ /* 0x000fcc0000010000 */
        /* <DEDUP_REMOVED lines=9> */
[----:B------:R-:W-:Y:S01]  /*9f30*/  MUFU.EX2 R31, R31 ;  /* 0x0000001f001f7308 */ /* 0x000fe20000000800 */
[C---:B-1----:R-:W-:Y:S06]  /*9f40*/  HMMA.16816.F32 R76, R4.reuse, R8, R76 ;  /* 0x00000008044c723c */ /* 0x042fec000000184c */
[----:B------:R-:W-:Y:S01]  /*9f50*/  HMMA.16816.F32 R80, R4, R10, R80 ;  /* 0x0000000a0450723c */ /* 0x000fe20000001850 */
[----:B------:R-:W1:Y:S06]  /*9f60*/  LDSM.16.MT88.4 R8, [R132+0x4000] ;  /* 0x004000008408783b */ /* 0x000e6c0000004200 */
[--C-:B------:R-:W-:Y:S01]  /*9f70*/  FFMA.FTZ R4, R25, UR8, -R20.reuse ;  /* 0x0000000819047c23 */ /* 0x100fe20008010814 */
[--C-:B------:R-:W-:Y:S01]  /*9f80*/  FFMA.FTZ R25, R33, UR8, -R20.reuse ;  /* 0x0000000821197c23 */ /* 0x100fe20008010814 */
[----:B--2---:R-:W-:Y:S01]  /*9f90*/  F2FP.F16.F32.PACK_AB R6, R22, R59 ;  /* 0x0000003b1606723e */ /* 0x004fe200000000ff */
[----:B------:R-:W-:Y:S01]  /*9fa0*/  FFMA.FTZ R33, R61, UR8, -R27 ;  /* 0x000000083d217c23 */ /* 0x000fe2000801081b */
[----:B------:R2:W3:Y:S01]  /*9fb0*/  MUFU.EX2 R90, R4 ;  /* 0x00000004005a7308 */ /* 0x0004e20000000800 */
[----:B------:R-:W-:-:S07]  /*9fc0*/  FFMA.FTZ R61, R13, UR8, -R20 ;  /* 0x000000080d3d7c23 */ /* 0x000fce0008010814 */
[----:B------:R-:W4:Y:S08]  /*9fd0*/  MUFU.EX2 R25, R25 ;  /* 0x0000001900197308 */ /* 0x000f300000000800 */
[----:B------:R-:W-:Y:S01]  /*9fe0*/  MUFU.EX2 R61, R61 ;  /* 0x0000003d003d7308 */ /* 0x000fe20000000800 */
[----:B--2---:R-:W-:Y:S02]  /*9ff0*/  F2FP.F16.F32.PACK_AB R4, R53, R88 ;  /* 0x000000583504723e */ /* 0x004fe400000000ff */
[----:B---3--:R-:W-:Y:S01]  /*a000*/  F2FP.F16.F32.PACK_AB R5, R35, R90 ;  /* 0x0000005a2305723e */ /* 0x008fe200000000ff */
[----:B------:R-:W-:-:S04]  /*a010*/  FADD.FTZ R90, R90, R51 ;  /* 0x000000335a5a7221 */ /* 0x000fc80000010000 */
[----:B------:R-:W-:Y:S01]  /*a020*/  MUFU.EX2 R33, R33 ;  /* 0x0000002100217308 */ /* 0x000fe20000000800 */
[----:B----4-:R-:W-:Y:S01]  /*a030*/  F2FP.F16.F32.PACK_AB R7, R25, R32 ;  /* 0x000000201907723e */ /* 0x010fe200000000ff */
[----:B------:R-:W-:-:S04]  /*a040*/  FADD.FTZ R35, R35, R90 ;  /* 0x0000005a23237221 */ /* 0x000fc80000010000 */
[----:B------:R-:W-:Y:S02]  /*a050*/  FADD.FTZ R32, R32, R35 ;  /* 0x0000002320207221 */ /* 0x000fe40000010000 */
[----:B-1----:R-:W-:Y:S02]  /*a060*/  HMMA.16816.F32 R68, R4, R8, R68 ;  /* 0x000000080444723c */ /* 0x002fe40000001844 */
[----:B------:R-:W-:-:S04]  /*a070*/  FADD.FTZ R32, R25, R32 ;  /* 0x0000002019207221 */ /* 0x000fc80000010000 */
[C---:B------:R-:W-:Y:S01]  /*a080*/  HMMA.16816.F32 R72, R4.reuse, R10, R72 ;  /* 0x0000000a0448723c */ /* 0x040fe20000001848 */
[----:B------:R-:W1:Y:S05]  /*a090*/  LDSM.16.MT88.4 R8, [R131+0x4000] ;  /* 0x004000008308783b */ /* 0x000e6a0000004200 */
[C---:B-1----:R-:W-:Y:S06]  /*a0a0*/  HMMA.16816.F32 R76, R4.reuse, R8, R76 ;  /* 0x00000008044c723c */ /* 0x042fec000000184c */
[----:B------:R-:W-:Y:S01]  /*a0b0*/  HMMA.16816.F32 R80, R4, R10, R80 ;  /* 0x0000000a0450723c */ /* 0x000fe20000001850 */
[----:B------:R-:W1:Y:S06]  /*a0c0*/  LDSM.16.MT88.4 R8, [R132+0x4400] ;  /* 0x004400008408783b */ /* 0x000e6c0000004200 */
[----:B------:R-:W-:Y:S01]  /*a0d0*/  FADD.FTZ R4, R34, R91 ;  /* 0x0000005b22047221 */ /* 0x000fe20000010000 */
[--C-:B------:R-:W-:Y:S01]  /*a0e0*/  FFMA.FTZ R7, R15, UR8, -R20.reuse ;  /* 0x000000080f077c23 */ /* 0x100fe20008010814 */
[----:B------:R-:W-:Y:S01]  /*a0f0*/  FFMA.FTZ R6, R23, UR8, -R20 ;  /* 0x0000000817067c23 */ /* 0x000fe20008010814 */
[----:B------:R-:W2:Y:S01]  /*a100*/  LDSM.16.MT88.4 R12, [R131+0x4400] ;  /* 0x00440000830c783b */ /* 0x000ea20000004200 */
[----:B------:R-:W-:Y:S01]  /*a110*/  FADD.FTZ R5, R43, R4 ;  /* 0x000000042b057221 */ /* 0x000fe20000010000 */
[----:B------:R-:W3:Y:S01]  /*a120*/  MUFU.EX2 R34, R7 ;  /* 0x0000000700227308 */ /* 0x000ee20000000800 */
[--C-:B------:R-:W-:Y:S01]  /*a130*/  FFMA.FTZ R23, R44, UR8, -R27.reuse ;  /* 0x000000082c177c23 */ /* 0x100fe2000801081b */
[----:B------:R-:W-:Y:S01]  /*a140*/  FFMA.FTZ R44, R29, UR8, -R27 ;  /* 0x000000081d2c7c23 */ /* 0x000fe2000801081b */
[----:B------:R-:W-:Y:S01]  /*a150*/  FADD.FTZ R4, R24, R5 ;  /* 0x0000000518047221 */ /* 0x000fe20000010000 */
[----:B------:R-:W-:-:S03]  /*a160*/  FFMA.FTZ R29, R19, UR8, -R20 ;  /* 0x00000008131d7c23 */ /* 0x000fc60008010814 */
[----:B------:R-:W-:Y:S01]  /*a170*/  FADD.FTZ R111, R111, R4 ;  /* 0x000000046f6f7221 */ /* 0x000fe20000010000 */
[----:B------:R4:W-:Y:S01]  /*a180*/  MUFU.EX2 R43, R6 ;  /* 0x00000006002b7308 */ /* 0x0009e20000000800 */
[----:B------:R-:W-:Y:S02]  /*a190*/  F2FP.F16.F32.PACK_AB R4, R62, R89 ;  /* 0x000000593e04723e */ /* 0x000fe400000000ff */
[----:B------:R-:W-:-:S04]  /*a1a0*/  FADD.FTZ R54, R54, R111 ;  /* 0x0000006f36367221 */ /* 0x000fc80000010000 */
[----:B------:R-:W-:Y:S01]  /*a1b0*/  FADD.FTZ R57, R57, R54 ;  /* 0x0000003639397221 */ /* 0x000fe20000010000 */
[----:B------:R-:W5:Y:S01]  /*a1c0*/  MUFU.EX2 R24, R67 ;  /* 0x0000004300187308 */ /* 0x000f620000000800 */
[----:B---3--:R-:W-:Y:S01]  /*a1d0*/  F2FP.F16.F32.PACK_AB R5, R34, R61 ;  /* 0x0000003d2205723e */ /* 0x008fe200000000ff */
[----:B------:R-:W-:Y:S01]  /*a1e0*/  FADD.FTZ R61, R61, R32 ;  /* 0x000000203d3d7221 */ /* 0x000fe20000010000 */
[----:B------:R-:W-:-:S03]  /*a1f0*/  FADD.FTZ R42, R42, R57 ;  /* 0x000000392a2a7221 */ /* 0x000fc60000010000 */
[----:B------:R-:W-:Y:S01]  /*a200*/  FADD.FTZ R34, R34, R61 ;  /* 0x0000003d22227221 */ /* 0x000fe20000010000 */
[----:B------:R-:W-:Y:S01]  /*a210*/  FADD.FTZ R113, R113, R42 ;  /* 0x0000002a71717221 */ /* 0x000fe20000010000 */
[----:B------:R-:W-:Y:S01]  /*a220*/  MUFU.EX2 R23, R23 ;  /* 0x0000001700177308 */ /* 0x000fe20000000800 */
[----:B----4-:R-:W-:Y:S02]  /*a230*/  F2FP.F16.F32.PACK_AB R6, R49, R64 ;  /* 0x000000403106723e */ /* 0x010fe400000000ff */
[----:B------:R-:W-:-:S04]  /*a240*/  FADD.FTZ R58, R58, R113 ;  /* 0x000000713a3a7221 */ /* 0x000fc80000010000 */
[----:B------:R-:W-:Y:S01]  /*a250*/  FADD.FTZ R95, R95, R58 ;  /* 0x0000003a5f5f7221 */ /* 0x000fe20000010000 */
[----:B------:R3:W-:Y:S01]  /*a260*/  MUFU.EX2 R27, R18 ;  /* 0x00000012001b7308 */ /* 0x0007e20000000800 */
[----:B-----5:R-:W-:Y:S01]  /*a270*/  F2FP.F16.F32.PACK_AB R7, R24, R43 ;  /* 0x0000002b1807723e */ /* 0x020fe200000000ff */
[----:B------:R-:W-:Y:S01]  /*a280*/  FADD.FTZ R43, R43, R34 ;  /* 0x000000222b2b7221 */ /* 0x000fe20000010000 */
[----:B------:R-:W-:-:S03]  /*a290*/  FADD.FTZ R95, R48, R95 ;  /* 0x0000005f305f7221 */ /* 0x000fc60000010000 */
[----:B------:R-:W-:Y:S01]  /*a2a0*/  FADD.FTZ R24, R24, R43 ;  /* 0x0000002b18187221 */ /* 0x000fe20000010000 */
[----:B------:R-:W-:Y:S01]  /*a2b0*/  FADD.FTZ R88, R88, R95 ;  /* 0x0000005f58587221 */ /* 0x000fe20000010000 */
[----:B-1----:R-:W-:Y:S01]  /*a2c0*/  HMMA.16816.F32 R68, R4, R8, R68 ;  /* 0x000000080444723c */ /* 0x002fe20000001844 */
[----:B------:R-:W1:Y:S02]  /*a2d0*/  MUFU.EX2 R29, R29 ;  /* 0x0000001d001d7308 */ /* 0x000e640000000800 */
[----:B------:R-:W-:-:S03]  /*a2e0*/  FADD.FTZ R88, R53, R88 ;  /* 0x0000005835587221 */ /* 0x000fc60000010000 */
[C---:B------:R-:W-:Y:S01]  /*a2f0*/  HMMA.16816.F32 R72, R4.reuse, R10, R72 ;  /* 0x0000000a0448723c */ /* 0x040fe20000001848 */
[----:B------:R-:W4:Y:S01]  /*a300*/  LDSM.16.MT88.4 R8, [R132+0x4800] ;  /* 0x004800008408783b */ /* 0x000f220000004200 */
[----:B------:R-:W-:Y:S01]  /*a310*/  FADD.FTZ R59, R59, R88 ;  /* 0x000000583b3b7221 */ /* 0x000fe20000010000 */
[----:B------:R-:W-:Y:S03]  /*a320*/  MUFU.EX2 R44, R44 ;  /* 0x0000002c002c7308 */ /* 0x000fe60000000800 */
[----:B--2---:R-:W-:Y:S01]  /*a330*/  HMMA.16816.F32 R76, R4, R12, R76 ;  /* 0x0000000c044c723c */ /* 0x004fe2000000184c */
[----:B------:R-:W-:-:S04]  /*a340*/  FADD.FTZ R22, R22, R59 ;  /* 0x0000003b16167221 */ /* 0x000fc80000010000 */
[----:B------:R-:W-:Y:S01]  /*a350*/  FADD.FTZ R89, R89, R22 ;  /* 0x0000001659597221 */ /* 0x000fe20000010000 */
[----:B------:R-:W-:Y:S01]  /*a360*/  HMMA.16816.F32 R80, R4, R14, R80 ;  /* 0x0000000e0450723c */ /* 0x000fe20000001850 */
[----:B------:R-:W-:Y:S02]  /*a370*/  FFMA.FTZ R12, R17, UR8, -R20 ;  /* 0x00000008110c7c23 */ /* 0x000fe40008010814 */
[----:B---3--:R-:W2:Y:S01]  /*a380*/  LDSM.16.MT88.4 R16, [R131+0x4800] ;  /* 0x004800008310783b */ /* 0x008ea20000004200 */
[----:B------:R-:W-:Y:S01]  /*a390*/  FADD.FTZ R89, R62, R89 ;  /* 0x000000593e597221 */ /* 0x000fe20000010000 */
[----:B------:R-:W3:Y:S02]  /*a3a0*/  MUFU.EX2 R38, R12 ;  /* 0x0000000c00267308 */ /* 0x000ee40000000800 */
[----:B------:R-:W-:Y:S01]  /*a3b0*/  F2FP.F16.F32.PACK_AB R4, R33, R60 ;  /* 0x0000003c2104723e */ /* 0x000fe200000000ff */
[----:B------:R-:W-:Y:S01]  /*a3c0*/  FADD.FTZ R64, R64, R89 ;  /* 0x0000005940407221 */ /* 0x000fe20000010000 */
[----:B-1----:R-:W-:Y:S01]  /*a3d0*/  F2FP.F16.F32.PACK_AB R5, R36, R29 ;  /* 0x0000001d2405723e */ /* 0x002fe200000000ff */
[----:B------:R-:W-:Y:S01]  /*a3e0*/  FADD.FTZ R29, R29, R24 ;  /* 0x000000181d1d7221 */ /* 0x000fe20000010000 */
[----:B------:R-:W-:Y:S01]  /*a3f0*/  F2FP.F16.F32.PACK_AB R6, R26, R23 ;  /* 0x000000171a06723e */ /* 0x000fe200000000ff */
[----:B------:R-:W-:-:S02]  /*a400*/  FADD.FTZ R49, R49, R64 ;  /* 0x0000004031317221 */ /* 0x000fc40000010000 */
[----:B------:R-:W-:Y:S02]  /*a410*/  FADD.FTZ R29, R36, R29 ;  /* 0x0000001d241d7221 */ /* 0x000fe40000010000 */
[----:B------:R-:W-:-:S04]  /*a420*/  FADD.FTZ R60, R60, R49 ;  /* 0x000000313c3c7221 */ /* 0x000fc80000010000 */
[----:B------:R-:W-:Y:S01]  /*a430*/  FADD.FTZ R60, R33, R60 ;  /* 0x0000003c213c7221 */ /* 0x000fe20000010000 */
[----:B---3--:R-:W-:Y:S01]  /*a440*/  F2FP.F16.F32.PACK_AB R7, R37, R38 ;  /* 0x000000262507723e */ /* 0x008fe200000000ff */
[----:B------:R-:W1:Y:S02]  /*a450*/  LDSM.16.MT88.4 R12, [R132+0x4c00] ;  /* 0x004c0000840c783b */ /* 0x000e640000004200 */
[----:B------:R-:W-:Y:S01]  /*a460*/  FADD.FTZ R23, R23, R60 ;  /* 0x0000003c17177221 */ /* 0x000fe20000010000 */
[----:B------:R-:W-:-:S03]  /*a470*/  FADD.FTZ R38, R38, R29 ;  /* 0x0000001d26267221 */ /* 0x000fc60000010000 */
[----:B------:R-:W-:Y:S01]  /*a480*/  FADD.FTZ R23, R26, R23 ;  /* 0x000000171a177221 */ /* 0x000fe20000010000 */
[----:B----4-:R-:W-:Y:S01]  /*a490*/  HMMA.16816.F32 R68, R4, R8, R68 ;  /* 0x000000080444723c */ /* 0x010fe20000001844 */
[----:B------:R-:W-:-:S05]  /*a4a0*/  FADD.FTZ R38, R37, R38 ;  /* 0x0000002625267221 */ /* 0x000fca0000010000 */
[C---:B------:R-:W-:Y:S01]  /*a4b0*/  HMMA.16816.F32 R72, R4.reuse, R10, R72 ;  /* 0x0000000a0448723c */ /* 0x040fe20000001848 */
[----:B------:R-:W3:Y:S05]  /*a4c0*/  LDSM.16.MT88.4 R8, [R131+0x4c00] ;  /* 0x004c00008308783b */ /* 0x000eea0000004200 */
[C---:B--2---:R-:W-:Y:S06]  /*a4d0*/  HMMA.16816.F32 R76, R4.reuse, R16, R76 ;  /* 0x00000010044c723c */ /* 0x044fec000000184c */
[----:B------:R-:W-:Y:S07]  /*a4e0*/  HMMA.16816.F32 R80, R4, R18, R80 ;  /* 0x000000120450723c */ /* 0x000fee0000001850 */
[----:B------:R-:W-:Y:S01]  /*a4f0*/  F2FP.F16.F32.PACK_AB R4, R3, R28 ;  /* 0x0000001c0304723e */ /* 0x000fe200000000ff */
[----:B------:R-:W-:Y:S01]  /*a500*/  FADD.FTZ R28, R28, R23 ;  /* 0x000000171c1c7221 */ /* 0x000fe20000010000 */
[----:B------:R-:W-:Y:S01]  /*a510*/  F2FP.F16.F32.PACK_AB R5, R40, R21 ;  /* 0x000000152805723e */ /* 0x000fe200000000ff */
[----:B------:R-:W-:Y:S01]  /*a520*/  FADD.FTZ R21, R21, R38 ;  /* 0x0000002615157221 */ /* 0x000fe20000010000 */
[----:B------:R-:W-:Y:S01]  /*a530*/  F2FP.F16.F32.PACK_AB R6, R44, R27 ;  /* 0x0000001b2c06723e */ /* 0x000fe200000000ff */
[----:B------:R-:W-:Y:S01]  /*a540*/  FADD.FTZ R28, R3, R28 ;  /* 0x0000001c031c7221 */ /* 0x000fe20000010000 */
[----:B------:R-:W-:Y:S01]  /*a550*/  F2FP.F16.F32.PACK_AB R7, R31, R30 ;  /* 0x0000001e1f07723e */ /* 0x000fe200000000ff */
[----:B------:R-:W-:-:S02]  /*a560*/  FADD.FTZ R21, R40, R21 ;  /* 0x0000001528157221 */ /* 0x000fc40000010000 */
[----:B------:R-:W-:Y:S02]  /*a570*/  FADD.FTZ R27, R27, R28 ;  /* 0x0000001c1b1b7221 */ /* 0x000fe40000010000 */
[----:B------:R-:W-:Y:S02]  /*a580*/  FADD.FTZ R30, R30, R21 ;  /* 0x000000151e1e7221 */ /* 0x000fe40000010000 */
[----:B-1----:R-:W-:Y:S01]  /*a590*/  HMMA.16816.F32 R68, R4, R12, R68 ;  /* 0x0000000c0444723c */ /* 0x002fe20000001844 */
[----:B------:R-:W-:Y:S01]  /*a5a0*/  FADD.FTZ R157, R44, R27 ;  /* 0x0000001b2c9d7221 */ /* 0x000fe20000010000 */
[----:B------:R-:W-:-:S04]  /*a5b0*/  FADD.FTZ R156, R31, R30 ;  /* 0x0000001e1f9c7221 */ /* 0x000fc80000010000 */
[C---:B------:R-:W-:Y:S06]  /*a5c0*/  HMMA.16816.F32 R72, R4.reuse, R14, R72 ;  /* 0x0000000e0448723c */ /* 0x040fec0000001848 */
[C---:B---3--:R-:W-:Y:S06]  /*a5d0*/  HMMA.16816.F32 R76, R4.reuse, R8, R76 ;  /* 0x00000008044c723c */ /* 0x048fec000000184c */
        /* <DEDUP_REMOVED lines=69> */
.L_x_3800:
[----:B------:R-:W1:Y:S02]  /*aa30*/  LDC R7, c[0x0][0x250] ;  /* 0x00009400ff077b82 */ /* 0x000e640000000800 */
[----:B-1----:R-:W-:-:S05]  /*aa40*/  IMAD.SHL.U32 R9, R7, 0x80, RZ ;  /* 0x0000008007097824 */ /* 0x002fca00078e00ff */
[----:B------:R-:W-:-:S04]  /*aa50*/  IADD3 R9, -R9, RZ, RZ ;  /* 0x000000ff09097210 */ /* 0x000fc80007ffe1ff */
[----:B------:R-:W-:-:S07]  /*aa60*/  SHF.R.S32.HI R4, RZ, 0x1f, R9 ;  /* 0x0000001fff047819 */ /* 0x000fce0000011409 */
.L_x_3801:
[----:B------:R-:W-:Y:S01]  /*aa70*/  ULDC UR4, c[0x0][0x2d0] ;  /* 0x0000b40000047ab9 */ /* 0x000fe20000000800 */
[C---:B------:R-:W-:Y:S02]  /*aa80*/  LEA R154, P5, R9.reuse, R154, 0x1 ;  /* 0x0000009a099a7211 */ /* 0x040fe400078a08ff */
[----:B------:R-:W-:Y:S02]  /*aa90*/  ISETP.GE.AND P0, PT, R84, UR4, PT ;  /* 0x0000000454007c0c */ /* 0x000fe4000bf06270 */
[----:B------:R-:W-:-:S11]  /*aaa0*/  LEA.HI.X R155, R9, R155, R4, 0x1, P5 ;  /* 0x0000009b099b7211 */ /* 0x000fd600028f0c04 */
[----:B------:R-:W1:Y:S01]  /*aab0*/  @!P0 LDC R5, c[0x0][0x254] ;  /* 0x00009500ff058b82 */ /* 0x000e620000000800 */
[-C--:B------:R-:W-:Y:S01]  /*aac0*/  @!P0 LEA R8, P4, R7, R106.reuse, 0x6 ;  /* 0x0000006a07088211 */ /* 0x080fe200078830ff */
[----:B------:R-:W-:Y:S01]  /*aad0*/  @!P0 IMAD.MOV.U32 R104, RZ, RZ, R106 ;  /* 0x000000ffff688224 */ /* 0x000fe200078e006a */
[----:B------:R-:W-:Y:S01]  /*aae0*/  @!P0 IADD3 R6, P3, P1, R9, R106, R140 ;  /* 0x0000006a09068210 */ /* 0x000fe2000797e08c */
[----:B------:R-:W-:Y:S02]  /*aaf0*/  @P0 STS [R143+0x3000], RZ ;  /* 0x003000ff8f000388 */ /* 0x000fe40000000800 */
[C---:B------:R-:W-:Y:S02]  /*ab00*/  @!P0 IMAD.WIDE.U32 R10, R7.reuse, 0x60, R104 ;  /* 0x00000060070a8825 */ /* 0x040fe400078e0068 */
[----:B------:R-:W2:Y:S01]  /*ab10*/  @!P0 LDC R3, c[0x0][0x254] ;  /* 0x00009500ff038b82 */ /* 0x000ea20000000800 */
[----:B------:R-:W-:Y:S04]  /*ab20*/  @P0 STS [R143+0x3004], RZ ;  /* 0x003004ff8f000388 */ /* 0x000fe80000000800 */
[----:B------:R-:W-:Y:S04]  /*ab30*/  @P0 STS.64 [R143+0x3008], RZ ;  /* 0x003008ff8f000388 */ /* 0x000fe80000000a00 */
[----:B------:R-:W-:Y:S01]  /*ab40*/  @!PT LDS RZ, [RZ] ;  /* 0x00000000fffff984 */ /* 0x000fe20000000800 */
[----:B------:R-:W-:Y:S01]  /*ab50*/  @!PT LDS RZ, [RZ] ;  /* 0x00000000fffff984 */ /* 0x000fe20000000800 */
[----:B------:R-:W-:Y:S01]  /*ab60*/  @!PT LDS RZ, [RZ] ;  /* 0x00000000fffff984 */ /* 0x000fe20000000800 */
[----:B------:R-:W-:Y:S04]  /*ab70*/  @!P0 LDGSTS.E.BYPASS.LTC128B.128 [R143+0x3000], desc[UR6][R154.64] ;  /* 0x030000009a8f8fae */ /* 0x000fe8000b901d46 */
[----:B------:R-:W-:Y:S01]  /*ab80*/  @P0 STS.128 [R143+0x3800], RZ ;  /* 0x003800ff8f000388 */ /* 0x000fe20000000c00 */
[----:B-1----:R-:W-:-:S02]  /*ab90*/  @!P0 LEA.HI.X R5, R7, R105, R5, 0x6, P4 ;  /* 0x0000006907058211 */ /* 0x002fc400020f3405 */
[----:B------:R-:W-:Y:S02]  /*aba0*/  @!P0 IADD3.X R105, R4, R105, R139, P3, P1 ;  /* 0x0000006904698210 */ /* 0x000fe40001fe248b */
[C---:B------:R-:W-:Y:S02]  /*abb0*/  @!P0 IADD3 R8, P3, R9.reuse, R8, RZ ;  /* 0x0000000809088210 */ /* 0x040fe40007f7e0ff */
[----:B------:R-:W-:Y:S01]  /*abc0*/  @!P0 IADD3 R7, P1, R9, R10, RZ ;  /* 0x0000000a09078210 */ /* 0x000fe20007f3e0ff */
[----:B--2---:R-:W-:Y:S01]  /*abd0*/  @!P0 IMAD R3, R3, 0x60, RZ ;  /* 0x0000006003038824 */ /* 0x004fe200078e02ff */
[----:B------:R-:W-:Y:S01]  /*abe0*/  @!P0 LEA R12, P4, R6, UR10, 0x1 ;  /* 0x0000000a060c8c11 */ /* 0x000fe2000f8808ff */
[----:B------:R-:W-:Y:S01]  /*abf0*/  @!P0 IMAD.X R5, R4, 0x1, R5, P3 ;  /* 0x0000000104058824 */ /* 0x000fe200018e0605 */
[----:B------:R-:W-:Y:S02]  /*ac00*/  @!P0 LEA R10, P3, R8, UR10, 0x1 ;  /* 0x0000000a080a8c11 */ /* 0x000fe4000f8608ff */
[----:B------:R-:W-:Y:S01]  /*ac10*/  @!P0 IADD3.X R4, R4, R11, R3, P1, !PT ;  /* 0x0000000b04048210 */ /* 0x000fe20000ffe403 */
[----:B------:R-:W-:Y:S01]  /*ac20*/  IMAD.SHL.U32 R3, R148, 0x80, RZ ;  /* 0x0000008094037824 */ /* 0x000fe200078e00ff */
[----:B------:R-:W-:-:S02]  /*ac30*/  @!P0 LEA.HI.X R13, R6, UR11, R105, 0x1, P4 ;  /* 0x0000000b060d8c11 */ /* 0x000fc4000a0f0c69 */
[C---:B------:R-:W-:Y:S02]  /*ac40*/  @!P0 LEA R14, P1, R7.reuse, UR10, 0x1 ;  /* 0x0000000a070e8c11 */ /* 0x040fe4000f8208ff */
[----:B------:R-:W-:Y:S01]  /*ac50*/  @!P0 LEA.HI.X R11, R8, UR11, R5, 0x1, P3 ;  /* 0x0000000b080b8c11 */ /* 0x000fe200098f0c05 */
[----:B------:R-:W-:Y:S01]  /*ac60*/  @!PT LDS RZ, [RZ] ;  /* 0x00000000fffff984 */ /* 0x000fe20000000800 */
[----:B------:R-:W-:Y:S01]  /*ac70*/  @!PT LDS RZ, [RZ] ;  /* 0x00000000fffff984 */ /* 0x000fe20000000800 */
[----:B------:R-:W-:Y:S01]  /*ac80*/  @!PT LDS RZ, [RZ] ;  /* 0x00000000fffff984 */ /* 0x000fe20000000800 */
[----:B------:R-:W-:Y:S01]  /*ac90*/  @!P0 LDGSTS.E.BYPASS.LTC128B.128 [R143+0x3800], desc[UR6][R12.64] ;  /* 0x038000000c8f8fae */ /* 0x000fe2000b901d46 */
[----:B------:R-:W-:Y:S02]  /*aca0*/  @!P0 LEA.HI.X R15, R7, UR11, R4, 0x1, P1 ;  /* 0x0000000b070f8c11 */ /* 0x000fe400088f0c04 */
[----:B------:R-:W-:Y:S01]  /*acb0*/  ISETP.GE.AND P1, PT, R50, 0x3, PT ;  /* 0x000000033200780c */ /* 0x000fe20003f26270 */
[----:B------:R-:W-:Y:S01]  /*acc0*/  @P0 STS.128 [R143+0x4000], RZ ;  /* 0x004000ff8f000388 */ /* 0x000fe20000000c00 */
[----:B------:R-:W-:-:S03]  /*acd0*/  LOP3.LUT R105, R3, R86, RZ, 0xfc, !PT ;  /* 0x0000005603697212 */ /* 0x000fc600078efcff */
        /* <DEDUP_REMOVED lines=13> */
[----:B------:R-:W4:Y:S04]  /*adb0*/  LDSM.16.M88.4 R36, [R134+0x1800] ;  /* 0x001800008624783b */ /* 0x000f280000000200 */
[----:B------:R-:W5:Y:S04]  /*adc0*/  LDSM.16.M88.4 R28, [R134+0x1c00] ;  /* 0x001c0000861c783b */ /* 0x000f680000000200 */
[----:B------:R-:W5:Y:S04]  /*add0*/  LDSM.16.M88.4 R44, [R134+0x1400] ;  /* 0x00140000862c783b */ /* 0x000f680000000200 */
[----:B-1----:R-:W1:Y:S04]  /*ade0*/  LDSM.16.M88.4 R8, [R129] ;  /* 0x000000008108783b */ /* 0x002e680000000200 */
[----:B------:R-:W1:Y:S04]  /*adf0*/  LDSM.16.M88.4 R20, [R134+0x2000] ;  /* 0x002000008614783b */ /* 0x000e680000000200 */
[----:B------:R-:W-:Y:S04]  /*ae00*/  LDSM.16.M88.4 R16, [R130] ;  /* 0x000000008210783b */ /* 0x000fe80000000200 */
[----:B--2---:R-:W-:Y:S01]  /*ae10*/  LDSM.16.M88.4 R12, [R134+0x2400] ;  /* 0x00240000860c783b */ /* 0x004fe20000000200 */
[C---:B---3--:R-:W-:Y:S03]  /*ae20*/  HMMA.16816.F32 R60, R92.reuse, R56, RZ ;  /* 0x000000385c3c723c */ /* 0x048fe600000018ff */
[----:B------:R-:W-:Y:S04]  /*ae30*/  LDSM.16.M88.4 R88, [R127] ;  /* 0x000000007f58783b */ /* 0x000fe80000000200 */
[----:B------:R-:W-:Y:S01]  /*ae40*/  LDSM.16.M88.4 R48, [R134+0x2c00] ;  /* 0x002c00008630783b */ /* 0x000fe20000000200 */
[C---:B------:R-:W-:Y:S03]  /*ae50*/  HMMA.16816.F32 R56, R92.reuse, R58, RZ ;  /* 0x0000003a5c38723c */ /* 0x040fe600000018ff */
[----:B------:R-:W0:Y:S03]  /*ae60*/  LDGDEPBAR ;  /* 0x00000000000079af */ /* 0x000e260000000000 */
[C---:B----4-:R-:W-:Y:S06]  /*ae70*/  HMMA.16816.F32 R40, R92.reuse, R36, RZ ;  /* 0x000000245c28723c */ /* 0x050fec00000018ff */
[----:B------:R-:W-:Y:S06]  /*ae80*/  HMMA.16816.F32 R36, R92, R38, RZ ;  /* 0x000000265c24723c */ /* 0x000fec00000018ff */
[C---:B------:R-:W-:Y:S06]  /*ae90*/  HMMA.16816.F32 R60, R64.reuse, R4, R60 ;  /* 0x00000004403c723c */ /* 0x040fec000000183c */
[----:B------:R-:W-:Y:S01]  /*aea0*/  HMMA.16816.F32 R56, R64, R6, R56 ;  /* 0x000000064038723c */ /* 0x000fe20000001838 */
[----:B------:R-:W2:Y:S05]  /*aeb0*/  LDSM.16.M88.4 R4, [R128] ;  /* 0x000000008004783b */ /* 0x000eaa0000000200 */
[C---:B-----5:R-:W-:Y:S06]  /*aec0*/  HMMA.16816.F32 R32, R92.reuse, R28, RZ ;  /* 0x0000001c5c20723c */ /* 0x060fec00000018ff */
[C---:B------:R-:W-:Y:S06]  /*aed0*/  HMMA.16816.F32 R28, R92.reuse, R30, RZ ;  /* 0x0000001e5c1c723c */ /* 0x040fec00000018ff */
[C---:B------:R-:W-:Y:S06]  /*aee0*/  HMMA.16816.F32 R52, R92.reuse, R44, RZ ;  /* 0x0000002c5c34723c */ /* 0x040fec00000018ff */
[----:B------:R-:W-:Y:S06]  /*aef0*/  HMMA.16816.F32 R44, R92, R46, RZ ;  /* 0x0000002e5c2c723c */ /* 0x000fec00000018ff */
[C---:B-1----:R-:W-:Y:S06]  /*af00*/  HMMA.16816.F32 R40, R64.reuse, R8, R40 ;  /* 0x000000084028723c */ /* 0x042fec0000001828 */
[----:B------:R-:W-:Y:S01]  /*af10*/  HMMA.16816.F32 R36, R64, R10, R36 ;  /* 0x0000000a4024723c */ /* 0x000fe20000001824 */
[----:B------:R-:W1:Y:S05]  /*af20*/  LDSM.16.M88.4 R8, [R126] ;  /* 0x000000007e08783b */ /* 0x000e6a0000000200 */
[----:B------:R-:W-:Y:S06]  /*af30*/  HMMA.16816.F32 R24, R92, R20, RZ ;  /* 0x000000145c18723c */ /* 0x000fec00000018ff */
[C---:B--2---:R-:W-:Y:S06]  /*af40*/  HMMA.16816.F32 R32, R64.reuse, R4, R32 ;  /* 0x000000044020723c */ /* 0x044fec0000001820 */
[----:B------:R-:W-:Y:S01]  /*af50*/  HMMA.16816.F32 R28, R64, R6, R28 ;  /* 0x00000006401c723c */ /* 0x000fe2000000181c */
[----:B------:R-:W2:Y:S05]  /*af60*/  LDSM.16.M88.4 R4, [R134+0x2800] ;  /* 0x002800008604783b */ /* 0x000eaa0000000200 */
[----:B------:R-:W-:Y:S06]  /*af70*/  HMMA.16816.F32 R20, R92, R22, RZ ;  /* 0x000000165c14723c */ /* 0x000fec00000018ff */
[C---:B------:R-:W-:Y:S06]  /*af80*/  HMMA.16816.F32 R52, R64.reuse, R16, R52 ;  /* 0x000000104034723c */ /* 0x040fec0000001834 */
[----:B------:R-:W-:Y:S06]  /*af90*/  HMMA.16816.F32 R44, R64, R18, R44 ;  /* 0x00000012402c723c */ /* 0x000fec000000182c */
[C---:B------:R-:W-:Y:S06]  /*afa0*/  HMMA.16816.F32 R16, R92.reuse, R12, RZ ;  /* 0x0000000c5c10723c */ /* 0x040fec00000018ff */
[----:B------:R-:W-:Y:S06]  /*afb0*/  HMMA.16816.F32 R12, R92, R14, RZ ;  /* 0x0000000e5c0c723c */ /* 0x000fec00000018ff */
[C---:B------:R-:W-:Y:S06]  /*afc0*/  HMMA.16816.F32 R24, R64.reuse, R88, R24 ;  /* 0x000000584018723c */ /* 0x040fec0000001818 */
[C---:B------:R-:W-:Y:S01]  /*afd0*/  HMMA.16816.F32 R20, R64.reuse, R90, R20 ;  /* 0x0000005a4014723c */ /* 0x040fe20000001814 */
[----:B------:R-:W3:Y:S05]  /*afe0*/  LDSM.16.M88.4 R88, [R125] ;  /* 0x000000007d58783b */ /* 0x000eea0000000200 */
[C---:B-1----:R-:W-:Y:S06]  /*aff0*/  HMMA.16816.F32 R16, R64.reuse, R8, R16 ;  /* 0x000000084010723c */ /* 0x042fec0000001810 */
[----:B------:R-:W-:Y:S06]  /*b000*/  HMMA.16816.F32 R12, R64, R10, R12 ;  /* 0x0000000a400c723c */ /* 0x000fec000000180c */
[C---:B--2---:R-:W-:Y:S06]  /*b010*/  HMMA.16816.F32 R8, R92.reuse, R4, RZ ;  /* 0x000000045c08723c */ /* 0x044fec00000018ff */
[----:B------:R-:W-:-:S15]  /*b020*/  HMMA.16816.F32 R4, R92, R6, RZ ;  /* 0x000000065c04723c */ /* 0x000fde00000018ff */
[----:B------:R-:W-:-:S03]  /*b030*/  NOP ;  /* 0x0000000000007918 */ /* 0x000fc60000000000 */
[C---:B---3--:R-:W-:Y:S06]  /*b040*/  HMMA.16816.F32 R8, R64.reuse, R88, R8 ;  /* 0x000000584008723c */ /* 0x048fec0000001808 */
[----:B------:R-:W-:Y:S06]  /*b050*/  HMMA.16816.F32 R4, R64, R90, R4 ;  /* 0x0000005a4004723c */ /* 0x000fec0000001804 */
[C---:B------:R-:W-:Y:S06]  /*b060*/  HMMA.16816.F32 R88, R92.reuse, R48, RZ ;  /* 0x000000305c58723c */ /* 0x040fec00000018ff */
[----:B------:R-:W-:Y:S01]  /*b070*/  HMMA.16816.F32 R48, R92, R50, RZ ;  /* 0x000000325c30723c */ /* 0x000fe200000018ff */
[----:B------:R-:W1:Y:S01]  /*b080*/  LDSM.16.M88.4 R92, [R124] ;  /* 0x000000007c5c783b */ /* 0x000e620000000200 */
[----:B------:R-:W-:-:S15]  /*b090*/  DEPBAR.LE SB0, 0x0 ;  /* 0x000080000000791a */ /* 0x000fde0000000000 */
[----:B------:R-:W-:-:S01]  /*b0a0*/  NOP ;  /* 0x0000000000007918 */ /* 0x000fc20000000000 */
[C---:B-1----:R-:W-:Y:S06]  /*b0b0*/  HMMA.16816.F32 R88, R64.reuse, R92, R88 ;  /* 0x0000005c4058723c */ /* 0x042fec0000001858 */
[----:B------:R-:W-:Y:S07]  /*b0c0*/  HMMA.16816.F32 R48, R64, R94, R48 ;  /* 0x0000005e4030723c */ /* 0x000fee0000001830 */
[----:B------:R-:W-:Y:S01]  /*b0d0*/  LOP3.LUT R64, R3, 0x8, R86, 0xfe, !PT ;  /* 0x0000000803407812 */ /* 0x000fe200078efe56 */
[----:B------:R-:W-:Y:S03]  /*b0e0*/  BAR.SYNC.DEFER_BLOCKING 0x0 ;  /* 0x0000000000007b1d */ /* 0x000fe60000010000 */
[----:B------:R-:W-:-:S02]  /*b0f0*/  ISETP.GE.AND P6, PT, R64, R87, PT ;  /* 0x000000574000720c */ /* 0x000fc40003fc6270 */
[-C--:B------:R-:W-:Y:S02]  /*b100*/  ISETP.GE.AND P3, PT, R64, R96.reuse, PT ;  /* 0x000000604000720c */ /* 0x080fe40003f66270 */
[----:B------:R-:W-:Y:S02]  /*b110*/  LOP3.LUT R64, R3, 0x10, R86, 0xfe, !PT ;  /* 0x0000001003407812 */ /* 0x000fe400078efe56 */
[----:B------:R-:W-:Y:S02]  /*b120*/  FSEL R103, R56, -INF , !P6 ;  /* 0xff80000038677808 */ /* 0x000fe40007000000 */
[C---:B------:R-:W-:Y:S02]  /*b130*/  ISETP.GE.AND P5, PT, R64.reuse, R87, PT ;  /* 0x000000574000720c */ /* 0x040fe40003fa6270 */
[----:B------:R-:W-:Y:S01]  /*b140*/  ISETP.GE.AND P4, PT, R64, R96, PT ;  /* 0x000000604000720c */ /* 0x000fe20003f86270 */
[----:B------:R-:W-:Y:S01]  /*b150*/  VIADD R64, R105, 0x9 ;  /* 0x0000000969407836 */ /* 0x000fe20000000000 */
[----:B------:R-:W-:-:S02]  /*b160*/  FSEL R108, R58, -INF , !P3 ;  /* 0xff8000003a6c7808 */ /* 0x000fc40005800000 */
[----:B------:R-:W-:Y:S02]  /*b170*/  LOP3.LUT R56, R3, 0x18, R86, 0xfe, !PT ;  /* 0x0000001803387812 */ /* 0x000fe400078efe56 */
        /* <DEDUP_REMOVED lines=89> */
[----:B------:R-:W-:Y:S02]  /*b710*/  ISETP.GE.AND P4, PT, R20, R96, PT ;  /* 0x000000601400720c */ /* 0x000fe40003f86270 */
[----:B------:R-:W-:Y:S02]  /*b720*/  FSEL R43, R12, -INF , !P6 ;  /* 0xff8000000c2b7808 */ /* 0x000fe40007000000 */
[----:B------:R-:W-:Y:S01]  /*b730*/  FSEL R16, R19, -INF , !P4 ;  /* 0xff80000013107808 */ /* 0x000fe20006000000 */
[----:B------:R-:W-:Y:S01]  /*b740*/  VIADD R19, R105, 0x59 ;  /* 0x0000005969137836 */ /* 0x000fe20000000000 */
[----:B------:R-:W-:-:S02]  /*b750*/  FSEL R36, R14, -INF , !P3 ;  /* 0xff8000000e247808 */ /* 0x000fc40005800000 */
        /* <DEDUP_REMOVED lines=9> */
[-C--:B------:R-:W-:Y:S01]  /*b7f0*/  ISETP.GE.AND P3, PT, R12, R96.reuse, PT ;  /* 0x000000600c00720c */ /* 0x080fe20003f66270 */
[----:B------:R-:W-:Y:S01]  /*b800*/  VIADD R12, R105, 0x61 ;  /* 0x00000061690c7836 */ /* 0x000fe20000000000 */
[C---:B------:R-:W-:Y:S02]  /*b810*/  ISETP.GE.AND P5, PT, R20.reuse, R87, PT ;  /* 0x000000571400720c */ /* 0x040fe40003fa6270 */
[----:B------:R-:W-:-:S02]  /*b820*/  ISETP.GE.AND P4, PT, R20, R96, PT ;  /* 0x000000601400720c */ /* 0x000fc40003f86270 */
[----:B------:R-:W-:Y:S02]  /*b830*/  FSEL R19, R8, -INF , !P5 ;  /* 0xff80000008137808 */ /* 0x000fe40006800000 */
[----:B------:R-:W-:Y:S02]  /*b840*/  FSEL R34, R10, -INF , !P4 ;  /* 0xff8000000a227808 */ /* 0x000fe40006000000 */
[C---:B------:R-:W-:Y:S02]  /*b850*/  ISETP.GE.AND P5, PT, R12.reuse, R87, PT ;  /* 0x000000570c00720c */ /* 0x040fe40003fa6270 */
[----:B------:R-:W-:Y:S02]  /*b860*/  ISETP.GE.AND P4, PT, R12, R96, PT ;  /* 0x000000600c00720c */ /* 0x000fe40003f86270 */
[----:B------:R-:W-:Y:S02]  /*b870*/  LOP3.LUT R8, R3, 0x70, R86, 0xfe, !PT ;  /* 0x0000007003087812 */ /* 0x000fe400078efe56 */
[----:B------:R-:W-:-:S02]  /*b880*/  FSEL R47, R9, -INF , !P5 ;  /* 0xff800000092f7808 */ /* 0x000fc40006800000 */
[----:B------:R-:W-:Y:S02]  /*b890*/  FSEL R32, R11, -INF , !P4 ;  /* 0xff8000000b207808 */ /* 0x000fe40006000000 */
[CC--:B------:R-:W-:Y:S02]  /*b8a0*/  ISETP.GE.AND P4, PT, R8.reuse, R87.reuse, PT ;  /* 0x000000570800720c */ /* 0x0c0fe40003f86270 */
[----:B------:R-:W-:Y:S01]  /*b8b0*/  ISETP.GE.AND P5, PT, R8, R96, PT ;  /* 0x000000600800720c */ /* 0x000fe20003fa6270 */
[C---:B------:R-:W-:Y:S01]  /*b8c0*/  VIADD R8, R105.reuse, 0x69 ;  /* 0x0000006969087836 */ /* 0x040fe20000000000 */
[----:B------:R-:W-:Y:S01]  /*b8d0*/  FSEL R57, R4, -INF , !P6 ;  /* 0xff80000004397808 */ /* 0x000fe20007000000 */
[----:B------:R-:W-:Y:S01]  /*b8e0*/  VIADD R4, R105, 0x1 ;  /* 0x0000000169047836 */ /* 0x000fe20000000000 */
[----:B------:R-:W-:Y:S02]  /*b8f0*/  FSEL R88, R88, -INF , !P4 ;  /* 0xff80000058587808 */ /* 0x000fe40006000000 */
[----:B------:R-:W-:-:S02]  /*b900*/  ISETP.GE.AND P6, PT, R8, R87, PT ;  /* 0x000000570800720c */ /* 0x000fc40003fc6270 */
[----:B------:R-:W-:Y:S02]  /*b910*/  FSEL R24, R90, -INF , !P5 ;  /* 0xff8000005a187808 */ /* 0x000fe40006800000 */
[----:B------:R-:W-:Y:S01]  /*b920*/  FSEL R65, R5, -INF , !P6 ;  /* 0xff80000005417808 */ /* 0x000fe20007000000 */
[----:B------:R-:W-:Y:S01]  /*b930*/  VIADD R5, R105, 0x71 ;  /* 0x0000007169057836 */ /* 0x000fe20000000000 */
[----:B------:R-:W-:Y:S02]  /*b940*/  ISETP.GE.AND P5, PT, R4, R96, PT ;  /* 0x000000600400720c */ /* 0x000fe40003fa6270 */
[----:B------:R-:W-:Y:S02]  /*b950*/  FSEL R30, R6, -INF , !P3 ;  /* 0xff800000061e7808 */ /* 0x000fe40005800000 */
[----:B------:R-:W-:Y:S02]  /*b960*/  ISETP.GE.AND P4, PT, R5, R87, PT ;  /* 0x000000570500720c */ /* 0x000fe40003f86270 */
[----:B------:R-:W-:-:S02]  /*b970*/  FSEL R6, R63, -INF , !P5 ;  /* 0xff8000003f067808 */ /* 0x000fc40006800000 */
[----:B------:R-:W-:Y:S02]  /*b980*/  FSEL R89, R89, -INF , !P4 ;  /* 0xff80000059597808 */ /* 0x000fe40006000000 */
[-C--:B------:R-:W-:Y:S02]  /*b990*/  ISETP.GE.AND P4, PT, R5, R96.reuse, PT ;  /* 0x000000600500720c */ /* 0x080fe40003f86270 */
[-C--:B------:R-:W-:Y:S02]  /*b9a0*/  ISETP.GE.AND P3, PT, R8, R96.reuse, PT ;  /* 0x000000600800720c */ /* 0x080fe40003f66270 */
[----:B------:R-:W-:Y:S02]  /*b9b0*/  FSEL R26, R91, -INF , !P4 ;  /* 0xff8000005b1a7808 */ /* 0x000fe40006000000 */
[CC--:B------:R-:W-:Y:S02]  /*b9c0*/  ISETP.GE.AND P5, PT, R105.reuse, R87.reuse, PT ;  /* 0x000000576900720c */ /* 0x0c0fe40003fa6270 */
[C---:B------:R-:W-:Y:S01]  /*b9d0*/  ISETP.GE.AND P4, PT, R105.reuse, R96, PT ;  /* 0x000000606900720c */ /* 0x040fe20003f86270 */
[----:B------:R-:W-:Y:S01]  /*b9e0*/  VIADD R105, R105, 0x79 ;  /* 0x0000007969697836 */ /* 0x000fe20000000000 */
[----:B------:R-:W-:-:S02]  /*b9f0*/  ISETP.GE.AND P6, PT, R4, R87, PT ;  /* 0x000000570400720c */ /* 0x000fc40003fc6270 */
        /* <DEDUP_REMOVED lines=9> */
[----:B------:R-:W-:Y:S02]  /*ba90*/  FSEL R60, R48, -INF , !P6 ;  /* 0xff800000303c7808 */ /* 0x000fe40007000000 */
[----:B------:R-:W-:Y:S02]  /*baa0*/  FSEL R61, R49, -INF , !P5 ;  /* 0xff800000313d7808 */ /* 0x000fe40006800000 */
[----:B------:R-:W-:-:S02]  /*bab0*/  FSEL R21, R50, -INF , !P3 ;  /* 0xff80000032157808 */ /* 0x000fc40005800000 */
[----:B------:R-:W-:Y:S01]  /*bac0*/  FSEL R22, R51, -INF , !P4 ;  /* 0xff80000033167808 */ /* 0x000fe20006000000 */
[----:B------:R-:W-:Y:S06]  /*bad0*/  @!P1 BRA `(.L_x_3802) ;  /* 0x0000000400c49947 */ /* 0x000fec0003800000 */
[----:B------:R-:W-:Y:S05]  /*bae0*/  @!P2 BRA `(.L_x_3803) ;  /* 0x0000000000f4a947 */ /* 0x000fea0003800000 */
[----:B------:R-:W1:Y:S01]  /*baf0*/  LDC R8, c[0x0][0x380] ;  /* 0x0000e000ff087b82 */ /* 0x000e620000000800 */
[----:B------:R-:W-:Y:S01]  /*bb00*/  MOV R10, RZ ;  /* 0x000000ff000a7202 */ /* 0x000fe20000000f00 */
[----:B------:R-:W-:Y:S01]  /*bb10*/  ULDC.64 UR4, c[0x0][0x248] ;  /* 0x0000920000047ab9 */ /* 0x000fe20000000a00 */
[----:B------:R-:W-:Y:S02]  /*bb20*/  IABS R13, R3 ;  /* 0x00000003000d7213 */ /* 0x000fe40000000000 */
[----:B-1----:R-:W-:-:S04]  /*bb30*/  IABS R5, R8 ;  /* 0x0000000800057213 */ /* 0x002fc80000000000 */
[----:B------:R-:W1:Y:S08]  /*bb40*/  I2F.RP R14, R5 ;  /* 0x00000005000e7306 */ /* 0x000e700000209400 */
[----:B-1----:R-:W1:Y:S02]  /*bb50*/  MUFU.RCP R12, R14 ;  /* 0x0000000e000c7308 */ /* 0x002e640000001000 */
[----:B-1----:R-:W-:-:S06]  /*bb60*/  VIADD R12, R12, 0xffffffe ;  /* 0x0ffffffe0c0c7836 */ /* 0x002fcc0000000000 */
[----:B------:R-:W1:Y:S02]  /*bb70*/  F2I.FTZ.U32.TRUNC.NTZ R11, R12 ;  /* 0x0000000c000b7305 */ /* 0x000e64000021f000 */
[----:B-1----:R-:W-:Y:S01]  /*bb80*/  IMAD.MOV R4, RZ, RZ, -R11 ;  /* 0x000000ffff047224 */ /* 0x002fe200078e0a0b */
[----:B------:R-:W-:-:S03]  /*bb90*/  LOP3.LUT R12, R3, R8, RZ, 0x3c, !PT ;  /* 0x00000008030c7212 */ /* 0x000fc600078e3cff */
[----:B------:R-:W-:Y:S01]  /*bba0*/  IMAD R4, R4, R5, RZ ;  /* 0x0000000504047224 */ /* 0x000fe200078e02ff */
[----:B------:R-:W-:-:S03]  /*bbb0*/  ISETP.GE.AND P4, PT, R12, RZ, PT ;  /* 0x000000ff0c00720c */ /* 0x000fc60003f86270 */
[----:B------:R-:W-:-:S06]  /*bbc0*/  IMAD.HI.U32 R4, R11, R4, R10 ;  /* 0x000000040b047227 */ /* 0x000fcc00078e000a */
[----:B------:R-:W-:-:S04]  /*bbd0*/  IMAD.HI.U32 R11, R4, R13, RZ ;  /* 0x0000000d040b7227 */ /* 0x000fc800078e00ff */
[----:B------:R-:W-:-:S04]  /*bbe0*/  IMAD.MOV R10, RZ, RZ, -R11 ;  /* 0x000000ffff0a7224 */ /* 0x000fc800078e0a0b */
[----:B------:R-:W-:Y:S01]  /*bbf0*/  IMAD R10, R5, R10, R13 ;  /* 0x0000000a050a7224 */ /* 0x000fe200078e020d */
[----:B------:R-:W-:-:S04]  /*bc00*/  IADD3 R13, R3, -0x80, RZ ;  /* 0xffffff80030d7810 */ /* 0x000fc80007ffe0ff */
[----:B------:R-:W-:Y:S02]  /*bc10*/  ISETP.GT.U32.AND P1, PT, R5, R10, PT ;  /* 0x0000000a0500720c */ /* 0x000fe40003f24070 */
[----:B------:R-:W-:Y:S02]  /*bc20*/  IABS R3, R13 ;  /* 0x0000000d00037213 */ /* 0x000fe40000000000 */
[----:B------:R-:W-:-:S03]  /*bc30*/  LOP3.LUT R13, R13, R8, RZ, 0x3c, !PT ;  /* 0x000000080d0d7212 */ /* 0x000fc600078e3cff */
[----:B------:R-:W-:-:S06]  /*bc40*/  IMAD.HI.U32 R4, R4, R3, RZ ;  /* 0x0000000304047227 */ /* 0x000fcc00078e00ff */
[----:B------:R-:W-:Y:S01]  /*bc50*/  @!P1 IMAD.IADD R10, R10, 0x1, -R5 ;  /* 0x000000010a0a9824 */ /* 0x000fe200078e0a05 */
[----:B------:R-:W-:Y:S02]  /*bc60*/  @!P1 IADD3 R11, R11, 0x1, RZ ;  /* 0x000000010b0b9810 */ /* 0x000fe40007ffe0ff */
[----:B------:R-:W-:Y:S02]  /*bc70*/  ISETP.GE.AND P1, PT, R13, RZ, PT ;  /* 0x000000ff0d00720c */ /* 0x000fe40003f26270 */
[----:B------:R-:W-:Y:S02]  /*bc80*/  ISETP.GE.U32.AND P6, PT, R10, R5, PT ;  /* 0x000000050a00720c */ /* 0x000fe40003fc6070 */
[----:B------:R-:W-:-:S05]  /*bc90*/  IADD3 R10, -R4, RZ, RZ ;  /* 0x000000ff040a7210 */ /* 0x000fca0007ffe1ff */
[----:B------:R-:W-:-:S05]  /*bca0*/  IMAD R10, R5, R10, R3 ;  /* 0x0000000a050a7224 */ /* 0x000fca00078e0203 */
[----:B------:R-:W-:Y:S02]  /*bcb0*/  ISETP.GT.U32.AND P3, PT, R5, R10, PT ;  /* 0x0000000a0500720c */ /* 0x000fe40003f64070 */
[----:B------:R-:W-:-:S04]  /*bcc0*/  @P6 IADD3 R11, R11, 0x1, RZ ;  /* 0x000000010b0b6810 */ /* 0x000fc80007ffe0ff */
[----:B------:R-:W-:-:S07]  /*bcd0*/  @!P4 IADD3 R11, -R11, RZ, RZ ;  /* 0x000000ff0b0bc210 */ /* 0x000fce0007ffe1ff */
[----:B------:R-:W-:Y:S02]  /*bce0*/  @!P3 IMAD.IADD R10, R10, 0x1, -R5 ;  /* 0x000000010a0ab824 */ /* 0x000fe400078e0a05 */
[----:B------:R-:W-:Y:S01]  /*bcf0*/  @!P3 VIADD R4, R4, 0x1 ;  /* 0x000000010404b836 */ /* 0x000fe20000000000 */
[----:B------:R-:W-:Y:S02]  /*bd00*/  ISETP.NE.AND P3, PT, R8, RZ, PT ;  /* 0x000000ff0800720c */ /* 0x000fe40003f65270 */
[----:B------:R-:W-:Y:S02]  /*bd10*/  ISETP.GE.U32.AND P5, PT, R10, R5, PT ;  /* 0x000000050a00720c */ /* 0x000fe40003fa6070 */
[----:B------:R-:W-:-:S04]  /*bd20*/  LOP3.LUT R5, RZ, R8, RZ, 0x33, !PT ;  /* 0x00000008ff057212 */ /* 0x000fc800078e33ff */
[----:B------:R-:W-:-:S05]  /*bd30*/  SEL R3, R5, R11, !P3 ;  /* 0x0000000b05037207 */ /* 0x000fca0005800000 */
[----:B------:R-:W-:-:S04]  /*bd40*/  IMAD.WIDE R14, R3, 0x4, R146 ;  /* 0x00000004030e7825 */ /* 0x000fc800078e0292 */
[----:B------:R-:W-:-:S04]  /*bd50*/  @P5 VIADD R4, R4, 0x1 ;  /* 0x0000000104045836 */ /* 0x000fc80000000000 */
[----:B------:R-:W-:-:S05]  /*bd60*/  @!P1 IMAD.MOV R4, RZ, RZ, -R4 ;  /* 0x000000ffff049224 */ /* 0x000fca00078e0a04 */
[----:B------:R-:W-:Y:S02]  /*bd70*/  SEL R5, R5, R4, !P3 ;  /* 0x0000000405057207 */ /* 0x000fe40005800000 */
[----:B------:R1:W2:Y:S03]  /*bd80*/  LDG.E R4, desc[UR6][R14.64] ;  /* 0x000000060e047981 */ /* 0x0002a6000c1e1900 */
[----:B------:R-:W-:-:S05]  /*bd90*/  IMAD.WIDE R48, R5, 0x4, R146 ;  /* 0x0000000405307825 */ /* 0x000fca00078e0292 */
[----:B------:R-:W2:Y:S01]  /*bda0*/  LDG.E R11, desc[UR6][R48.64] ;  /* 0x00000006300b7981 */ /* 0x000ea2000c1e1900 */
[----:B------:R-:W-:-:S05]  /*bdb0*/  IADD3 R3, R3, -R5, RZ ;  /* 0x8000000503037210 */ /* 0x000fca0007ffe0ff */
[----:B------:R-:W-:Y:S01]  /*bdc0*/  IMAD R10, R3, R8, -0x80 ;  /* 0xffffff80030a7424 */ /* 0x000fe200078e0208 */
[----:B------:R-:W-:-:S05]  /*bdd0*/  MOV R3, UR4 ;  /* 0x0000000400037c02 */ /* 0x000fca0008000f00 */
[----:B-1----:R-:W-:-:S04]  /*bde0*/  IMAD.WIDE.U32 R14, R10, R3, RZ ;  /* 0x000000030a0e7225 */ /* 0x002fc800078e00ff */
[----:B--2---:R-:W-:Y:S01]  /*bdf0*/  IMAD.IADD R11, R11, 0x1, -R4 ;  /* 0x000000010b0b7824 */ /* 0x004fe200078e0a04 */
[----:B------:R-:W-:-:S05]  /*be00*/  SHF.R.S32.HI R4, RZ, 0x1f, R10 ;  /* 0x0000001fff047819 */ /* 0x000fca000001140a */
[----:B------:R-:W-:Y:S02]  /*be10*/  IMAD R13, R4, R3, RZ ;  /* 0x00000003040d7224 */ /* 0x000fe400078e02ff */
[----:B------:R-:W1:Y:S02]  /*be20*/  LDC.64 R4, c[0x0][0x230] ;  /* 0x00008c00ff047b82 */ /* 0x000e640000000a00 */
[----:B------:R-:W-:Y:S01]  /*be30*/  IMAD R8, R10, UR5, R13 ;  /* 0x000000050a087c24 */ /* 0x000fe2000f8e020d */
        /* <DEDUP_REMOVED lines=8> */
.L_x_3803:
[----:B------:R-:W1:Y:S02]  /*bec0*/  LDC R3, c[0x0][0x248] ;  /* 0x00009200ff037b82 */ /* 0x000e640000000800 */
[----:B-1----:R-:W-:-:S05]  /*bed0*/  IMAD.SHL.U32 R5, R3, 0x80, RZ ;  /* 0x0000008003057824 */ /* 0x002fca00078e00ff */
[----:B------:R-:W-:-:S04]  /*bee0*/  IADD3 R5, -R5, RZ, RZ ;  /* 0x000000ff05057210 */ /* 0x000fc80007ffe1ff */
[----:B------:R-:W-:-:S07]  /*bef0*/  SHF.R.S32.HI R8, RZ, 0x1f, R5 ;  /* 0x0000001fff087819 */ /* 0x000fce0000011405 */
.L_x_3804:
[----:B------:R-:W1:Y:S01]  /*bf00*/  @!P0 LDC R4, c[0x0][0x24c] ;  /* 0x00009300ff048b82 */ /* 0x000e620000000800 */
[C---:B------:R-:W-:Y:S01]  /*bf10*/  @!P0 LEA R48, P1, R5.reuse, R150, 0x1 ;  /* 0x0000009605308211 */ /* 0x040fe200078208ff */
[----:B------:R2:W-:Y:S01]  /*bf20*/  @P0 STS [R143+0x1000], RZ ;  /* 0x001000ff8f000388 */ /* 0x0005e20000000800 */
[----:B------:R-:W-:Y:S02]  /*bf30*/  BSSY B0, `(.L_x_3805) ;  /* 0x0000028000007945 */ /* 0x000fe40003800000 */
[----:B------:R-:W-:Y:S01]  /*bf40*/  @!P0 LEA.HI.X R49, R5, R151, R8, 0x1, P1 ;  /* 0x0000009705318211 */ /* 0x000fe200008f0c08 */
[----:B------:R2:W-:Y:S01]  /*bf50*/  @P0 STS [R143+0x1004], RZ ;  /* 0x001004ff8f000388 */ /* 0x0005e20000000800 */
[----:B------:R-:W-:-:S03]  /*bf60*/  @!P0 IADD3 R11, P1, R138, R5, RZ ;  /* 0x000000058a0b8210 */ /* 0x000fc60007f3e0ff */
[----:B------:R2:W-:Y:S02]  /*bf70*/  @P0 STS.64 [R143+0x1008], RZ ;  /* 0x001008ff8f000388 */ /* 0x0005e40000000a00 */
[----:B------:R-:W-:Y:S01]  /*bf80*/  @!P0 IMAD.X R10, R137, 0x1, R8, P1 ;  /* 0x00000001890a8824 */ /* 0x000fe200008e0608 */
[C---:B------:R-:W-:Y:S01]  /*bf90*/  @!P0 LEA R12, P1, R11.reuse, R150, 0x1 ;  /* 0x000000960b0c8211 */ /* 0x040fe200078208ff */
[----:B------:R-:W-:Y:S01]  /*bfa0*/  @!PT LDS RZ, [RZ] ;  /* 0x00000000fffff984 */ /* 0x000fe20000000800 */
[----:B------:R-:W-:Y:S01]  /*bfb0*/  @!PT LDS RZ, [RZ] ;  /* 0x00000000fffff984 */ /* 0x000fe20000000800 */
[----:B------:R-:W-:Y:S01]  /*bfc0*/  @!PT LDS RZ, [RZ] ;  /* 0x00000000fffff984 */ /* 0x000fe20000000800 */
[----:B------:R2:W-:Y:S03]  /*bfd0*/  @!P0 LDGSTS.E.BYPASS.LTC128B.128 [R143+0x1000], desc[UR6][R48.64] ;  /* 0x01000000308f8fae */ /* 0x0005e6000b901d46 */
[----:B------:R-:W-:Y:S01]  /*bfe0*/  @!P0 LEA.HI.X R13, R11, R151, R10, 0x1, P1 ;  /* 0x000000970b0d8211 */ /* 0x000fe200008f0c0a */
[----:B------:R2:W-:Y:S01]  /*bff0*/  @P0 STS.128 [R143+0x1800], RZ ;  /* 0x001800ff8f000388 */ /* 0x0005e20000000c00 */
[----:B------:R-:W-:-:S03]  /*c000*/  @!P0 LEA R10, P1, R3, R5, 0x6 ;  /* 0x00000005030a8211 */ /* 0x000fc600078230ff */
[----:B------:R-:W-:Y:S01]  /*c010*/  @!PT LDS RZ, [RZ] ;  /* 0x00000000fffff984 */ /* 0x000fe20000000800 */
[----:B------:R-:W-:Y:S01]  /*c020*/  @!PT LDS RZ, [RZ] ;  /* 0x00000000fffff984 */ /* 0x000fe20000000800 */
[----:B------:R-:W-:Y:S01]  /*c030*/  @!PT LDS RZ, [RZ] ;  /* 0x00000000fffff984 */ /* 0x000fe20000000800 */
[----:B------:R2:W-:Y:S01]  /*c040*/  @!P0 LDGSTS.E.BYPASS.LTC128B.128 [R143+0x1800], desc[UR6][R12.64] ;  /* 0x018000000c8f8fae */ /* 0x0005e2000b901d46 */
[----:B-1----:R-:W-:Y:S02]  /*c050*/  @!P0 LEA.HI.X R4, R3, R8, R4, 0x6, P1 ;  /* 0x0000000803048211 */ /* 0x002fe400008f3404 */
[C---:B------:R-:W-:Y:S01]  /*c060*/  @!P0 LEA R14, P1, R10.reuse, R150, 0x1 ;  /* 0x000000960a0e8211 */ /* 0x040fe200078208ff */
[----:B------:R2:W-:Y:S03]  /*c070*/  @P0 STS.128 [R143+0x2000], RZ ;  /* 0x002000ff8f000388 */ /* 0x0005e60000000c00 */
[----:B------:R-:W-:-:S05]  /*c080*/  @!P0 LEA.HI.X R15, R10, R151, R4, 0x1, P1 ;  /* 0x000000970a0f8211 */ /* 0x000fca00008f0c04 */
[----:B------:R-:W-:Y:S01]  /*c090*/  @!PT LDS RZ, [RZ] ;  /* 0x00000000fffff984 */ /* 0x000fe20000000800 */
[----:B------:R-:W-:Y:S01]  /*c0a0*/  @!PT LDS RZ, [RZ] ;  /* 0x00000000fffff984 */ /* 0x000fe20000000800 */
[----:B------:R-:W-:Y:S01]  /*c0b0*/  @!PT LDS RZ, [RZ] ;  /* 0x00000000fffff984 */ /* 0x000fe20000000800 */
[----:B------:R2:W-:Y:S04]  /*c0c0*/  @!P0 LDGSTS.E.BYPASS.LTC128B.128 [R143+0x2000], desc[UR6][R14.64] ;  /* 0x020000000e8f8fae */ /* 0x0005e8000b901d46 */
[----:B------:R2:W-:Y:S01]  /*c0d0*/  @P0 STS.128 [R143+0x2800], RZ ;  /* 0x002800ff8f000388 */ /* 0x0005e20000000c00 */
[----:B------:R-:W-:Y:S05]  /*c0e0*/  @P0 BRA `(.L_x_3806) ;  /* 0x0000000000300947 */ /* 0x000fea0003800000 */
[----:B------:R-:W-:Y:S01]  /*c0f0*/  MOV R11, R8 ;  /* 0x00000008000b7202 */ /* 0x000fe20000000f00 */
[----:B------:R-:W-:Y:S01]  /*c100*/  IMAD.MOV.U32 R10, RZ, RZ, R5 ;  /* 0x000000ffff0a7224 */ /* 0x000fe200078e0005 */
[----:B------:R-:W-:Y:S02]  /*c110*/  ULDC UR4, c[0x0][0x24c] ;  /* 0x0000930000047ab9 */ /* 0x000fe40000000800 */
[----:B------:R-:W-:Y:S01]  /*c120*/  UIMAD UR4, UR4, 0x60, URZ ;  /* 0x00000060040478a4 */ /* 0x000fe2000f8e023f */
[----:B--2---:R-:W-:-:S05]  /*c130*/  IMAD.WIDE.U32 R12, R3, 0x60, R10 ;  /* 0x00000060030c7825 */ /* 0x004fca00078e000a */
[----:B------:R-:W-:Y:S01]  /*c140*/  VIADD R4, R13, UR4 ;  /* 0x000000040d047c36 */ /* 0x000fe20008000000 */
[----:B------:R-:W-:-:S04]  /*c150*/  LEA R10, P0, R12, R150, 0x1 ;  /* 0x000000960c0a7211 */ /* 0x000fc800078008ff */
[----:B------:R-:W-:-:S05]  /*c160*/  LEA.HI.X R11, R12, R151, R4, 0x1, P0 ;  /* 0x000000970c0b7211 */ /* 0x000fca00000f0c04 */
[----:B------:R-:W-:Y:S01]  /*c170*/  @!PT LDS RZ, [RZ] ;  /* 0x00000000fffff984 */ /* 0x000fe20000000800 */
[----:B------:R-:W-:Y:S01]  /*c180*/  @!PT LDS RZ, [RZ] ;  /* 0x00000000fffff984 */ /* 0x000fe20000000800 */
[----:B------:R-:W-:Y:S01]  /*c190*/  @!PT LDS RZ, [RZ] ;  /* 0x00000000fffff984 */ /* 0x000fe20000000800 */
[----:B------:R1:W-:Y:S04]  /*c1a0*/  LDGSTS.E.BYPASS.LTC128B.128 [R143+0x2800], desc[UR6][R10.64] ;  /* 0x028000000a8f7fae */ /* 0x0003e8000b901d46 */
.L_x_3806:
[----:B------:R-:W-:Y:S05]  /*c1b0*/  BSYNC B0 ;  /* 0x0000000000007941 */ /* 0x000fea0003800000 */
.L_x_3805:
[----:B------:R-:W0:Y:S01]  /*c1c0*/  LDGDEPBAR ;  /* 0x00000000000079af */ /* 0x000e220000000000 */
[----:B------:R-:W-:-:S04]  /*c1d0*/  LEA R150, P0, R5, R150, 0x1 ;  /* 0x0000009605967211 */ /* 0x000fc800078008ff */
[----:B------:R-:W-:-:S09]  /*c1e0*/  LEA.HI.X R151, R5, R151, R8, 0x1, P0 ;  /* 0x0000009705977211 */ /* 0x000fd200000f0c08 */
.L_x_3802:
        /* <DEDUP_REMOVED lines=61> */
[----:B-1----:R-:W-:Y:S02]  /*c5c0*/  FMNMX.FTZ R11, R21, R8, !PT ;  /* 0x00000008150b7209 */ /* 0x002fe40007810000 */
[----:B------:R-:W-:Y:S02]  /*c5d0*/  FMNMX.FTZ R4, R61, R4, !PT ;  /* 0x000000043d047209 */ /* 0x000fe40007810000 */
[----:B------:R-:W-:-:S03]  /*c5e0*/  FMNMX.FTZ R11, R22, R11, !PT ;  /* 0x0000000b160b7209 */ /* 0x000fc60007810000 */
[----:B------:R-:W1:Y:S04]  /*c5f0*/  SHFL.BFLY PT, R5, R4, 0x2, 0x1f ;  /* 0x0c401f0004057f89 */ /* 0x000e6800000e0000 */
[----:B------:R-:W3:Y:S01]  /*c600*/  SHFL.BFLY PT, R8, R11, 0x2, 0x1f ;  /* 0x0c401f000b087f89 */ /* 0x000ee200000e0000 */
[----:B-1----:R-:W-:Y:S02]  /*c610*/  FMNMX.FTZ R5, R4, R5, !PT ;  /* 0x0000000504057209 */ /* 0x002fe40007810000 */
[----:B---3--:R-:W-:-:S03]  /*c620*/  FMNMX.FTZ R8, R11, R8, !PT ;  /* 0x000000080b087209 */ /* 0x008fc60007810000 */
[----:B------:R-:W1:Y:S04]  /*c630*/  SHFL.BFLY PT, R20, R5, 0x1, 0x1f ;  /* 0x0c201f0005147f89 */ /* 0x000e6800000e0000 */
[----:B------:R-:W3:Y:S01]  /*c640*/  SHFL.BFLY PT, R3, R8, 0x1, 0x1f ;  /* 0x0c201f0008037f89 */ /* 0x000ee200000e0000 */
[----:B-1----:R-:W-:-:S04]  /*c650*/  FMNMX.FTZ R20, R5, R20, !PT ;  /* 0x0000001405147209 */ /* 0x002fc80007810000 */
[C---:B------:R-:W-:Y:S01]  /*c660*/  FSETP.NEU.FTZ.AND P1, PT, R20.reuse, -INF , PT ;  /* 0xff8000001400780b */ /* 0x040fe20003f3d000 */
[----:B------:R-:W-:Y:S01]  /*c670*/  FMUL.FTZ R86, R20, UR8 ;  /* 0x0000000814567c20 */ /* 0x000fe20008410000 */
[----:B---3--:R-:W-:Y:S02]  /*c680*/  FMNMX.FTZ R3, R8, R3, !PT ;  /* 0x0000000308037209 */ /* 0x008fe40007810000 */
[----:B------:R-:W-:Y:S02]  /*c690*/  FSEL R5, R20, RZ, P1 ;  /* 0x000000ff14057208 */ /* 0x000fe40000800000 */
[----:B------:R-:W-:Y:S01]  /*c6a0*/  FSEL R86, R86, RZ, P1 ;  /* 0x000000ff56567208 */ /* 0x000fe20000800000 */
[C---:B------:R-:W-:Y:S01]  /*c6b0*/  FMUL.FTZ R23, R3.reuse, UR8 ;  /* 0x0000000803177c20 */ /* 0x040fe20008410000 */
[----:B------:R-:W-:Y:S01]  /*c6c0*/  FSETP.NEU.FTZ.AND P0, PT, R3, -INF , PT ;  /* 0xff8000000300780b */ /* 0x000fe20003f1d000 */
[----:B------:R-:W-:Y:S02]  /*c6d0*/  FADD.FTZ R2, R2, -R5 ;  /* 0x8000000502027221 */ /* 0x000fe40000010000 */
[--C-:B------:R-:W-:Y:S01]  /*c6e0*/  FFMA.FTZ R4, R9, UR8, -R86.reuse ;  /* 0x0000000809047c23 */ /* 0x100fe20008010856 */
[----:B------:R-:W-:Y:S01]  /*c6f0*/  FSEL R5, R3, RZ, P0 ;  /* 0x000000ff03057208 */ /* 0x000fe20000000000 */
[----:B------:R-:W1:Y:S01]  /*c700*/  LDSM.16.MT88.4 R8, [R132+0x3000] ;  /* 0x003000008408783b */ /* 0x000e620000004200 */
[----:B------:R-:W-:Y:S01]  /*c710*/  FSEL R23, R23, RZ, P0 ;  /* 0x000000ff17177208 */ /* 0x000fe20000000000 */
[--C-:B--2---:R-:W-:Y:S01]  /*c720*/  FFMA.FTZ R12, R7, UR8, -R86.reuse ;  /* 0x00000008070c7c23 */ /* 0x104fe20008010856 */
[--C-:B------:R-:W-:Y:S01]  /*c730*/  FFMA.FTZ R106, R103, UR8, -R86.reuse ;  /* 0x00000008676a7c23 */ /* 0x100fe20008010856 */
[----:B------:R-:W-:Y:S01]  /*c740*/  FADD.FTZ R5, R0, -R5 ;  /* 0x8000000500057221 */ /* 0x000fe20000010000 */
[----:B------:R-:W-:Y:S01]  /*c750*/  FMUL.FTZ R0, R2, UR8 ;  /* 0x0000000802007c20 */ /* 0x000fe20008410000 */
        /* <DEDUP_REMOVED lines=29> */
[----:B------:R-:W-:Y:S01]  /*c930*/  FFMA.FTZ R37, R35, UR8, -R86 ;  /* 0x0000000823257c23 */ /* 0x000fe20008010856 */
[----:B------:R-:W-:Y:S01]  /*c940*/  MUFU.EX2 R106, R106 ;  /* 0x0000006a006a7308 */ /* 0x000fe20000000800 */
[-C--:B--2---:R-:W-:Y:S01]  /*c950*/  FFMA.FTZ R157, R157, R0.reuse, R4 ;  /* 0x000000009d9d7223 */ /* 0x084fe20000010004 */
[-C--:B------:R-:W-:Y:S01]  /*c960*/  FMUL.FTZ R68, R68, R0.reuse ;  /* 0x0000000044447220 */ /* 0x080fe20000410000 */
[-C--:B------:R-:W-:Y:S01]  /*c970*/  FMUL.FTZ R69, R69, R0.reuse ;  /* 0x0000000045457220 */ /* 0x080fe20000410000 */
[-C--:B------:R-:W-:Y:S01]  /*c980*/  FMUL.FTZ R72, R72, R0.reuse ;  /* 0x0000000048487220 */ /* 0x080fe20000410000 */
[-C--:B------:R-:W-:Y:S01]  /*c990*/  FMUL.FTZ R73, R73, R0.reuse ;  /* 0x0000000049497220 */ /* 0x080fe20000410000 */
[-C--:B------:R-:W-:Y:S01]  /*c9a0*/  FMUL.FTZ R76, R76, R0.reuse ;  /* 0x000000004c4c7220 */ /* 0x080fe20000410000 */
[----:B------:R-:W-:Y:S01]  /*c9b0*/  FMUL.FTZ R77, R77, R0 ;  /* 0x000000004d4d7220 */ /* 0x000fe20000410000 */
[----:B------:R-:W2:Y:S01]  /*c9c0*/  MUFU.EX2 R101, R101 ;  /* 0x0000006500657308 */ /* 0x000ea20000000800 */
[----:B---3--:R-:W-:Y:S01]  /*c9d0*/  F2FP.F16.F32.PACK_AB R4, R12, R4 ;  /* 0x000000040c04723e */ /* 0x008fe200000000ff */
[-C--:B------:R-:W-:Y:S01]  /*c9e0*/  FMUL.FTZ R80, R80, R0.reuse ;  /* 0x0000000050507220 */ /* 0x080fe20000410000 */
[----:B------:R-:W-:Y:S01]  /*c9f0*/  FMUL.FTZ R81, R81, R0 ;  /* 0x0000000051517220 */ /* 0x000fe20000410000 */
[----:B------:R-:W-:Y:S01]  /*ca00*/  FFMA.FTZ R0, R100, UR8, -R23 ;  /* 0x0000000864007c23 */ /* 0x000fe20008010817 */
[----:B------:R-:W-:Y:S01]  /*ca10*/  FADD.FTZ R157, R12, R157 ;  /* 0x0000009d0c9d7221 */ /* 0x000fe20000010000 */
        /* <DEDUP_REMOVED lines=18> */
[----:B------:R-:W-:Y:S01]  /*cb40*/  MUFU.EX2 R108, R108 ;  /* 0x0000006c006c7308 */ /* 0x000fe20000000800 */
[----:B------:R-:W-:Y:S01]  /*cb50*/  FFMA.FTZ R29, R19, UR8, -R86 ;  /* 0x00000008131d7c23 */ /* 0x000fe20008010856 */
[--C-:B------:R-:W-:Y:S01]  /*cb60*/  FFMA.FTZ R44, R18, UR8, -R23.reuse ;  /* 0x00000008122c7c23 */ /* 0x100fe20008010817 */
[--C-:B------:R-:W-:Y:S01]  /*cb70*/  FFMA.FTZ R59, R16, UR8, -R23.reuse ;  /* 0x00000008103b7c23 */ /* 0x100fe20008010817 */
[----:B------:R-:W-:Y:S01]  /*cb80*/  FADD.FTZ R101, R101, R106 ;  /* 0x0000006a65657221 */ /* 0x000fe20000010000 */
[----:B------:R-:W-:Y:S01]  /*cb90*/  LDSM.16.MT88.4 R16, [R132+0x4400] ;  /* 0x004400008410783b */ /* 0x000fe20000004200 */
        /* <DEDUP_REMOVED lines=12> */
[--C-:B------:R-:W-:Y:S01]  /*cc60*/  FFMA.FTZ R89, R89, UR8, -R86.reuse ;  /* 0x0000000859597c23 */ /* 0x100fe20008010856 */
[----:B------:R-:W-:-:S05]  /*cc70*/  FFMA.FTZ R60, R60, UR8, -R86 ;  /* 0x000000083c3c7c23 */ /* 0x000fca0008010856 */
        /* <DEDUP_REMOVED lines=9> */
[----:B---3--:R-:W-:Y:S01]  /*cd10*/  F2FP.F16.F32.PACK_AB R7, R63, R108 ;  /* 0x0000006c3f07723e */ /* 0x008fe200000000ff */
[----:B------:R-:W2:Y:S01]  /*cd20*/  MUFU.EX2 R95, R95 ;  /* 0x0000005f005f7308 */ /* 0x000ea20000000800 */
[----:B------:R-:W-:Y:S01]  /*cd30*/  FFMA.FTZ R99, R156, R14, R13 ;  /* 0x0000000e9c637223 */ /* 0x000fe2000001000d */
[----:B------:R-:W-:Y:S01]  /*cd40*/  FFMA.FTZ R156, R22, UR8, -R23 ;  /* 0x00000008169c7c23 */ /* 0x000fe20008010817 */
[----:B------:R-:W-:Y:S02]  /*cd50*/  LDSM.16.MT88.4 R12, [R132+0x3800] ;  /* 0x00380000840c783b */ /* 0x000fe40000004200 */
[----:B------:R-:W-:Y:S01]  /*cd60*/  FADD.FTZ R99, R90, R99 ;  /* 0x000000635a637221 */ /* 0x000fe20000010000 */
[----:B-1----:R-:W-:Y:S01]  /*cd70*/  HMMA.16816.F32 R68, R4, R8, R68 ;  /* 0x000000080444723c */ /* 0x002fe20000001844 */
[--C-:B------:R-:W-:Y:S01]  /*cd80*/  FFMA.FTZ R90, R39, UR8, -R86.reuse ;  /* 0x00000008275a7c23 */ /* 0x100fe20008010856 */
[----:B------:R-:W-:Y:S01]  /*cd90*/  MUFU.EX2 R93, R93 ;  /* 0x0000005d005d7308 */ /* 0x000fe20000000800 */
[----:B------:R-:W-:Y:S01]  /*cda0*/  FADD.FTZ R108, R108, R99 ;  /* 0x000000636c6c7221 */ /* 0x000fe20000010000 */
[----:B------:R-:W-:-:S02]  /*cdb0*/  FFMA.FTZ R39, R88, UR8, -R86 ;  /* 0x0000000858277c23 */ /* 0x000fc40008010856 */
[C---:B------:R-:W-:Y:S01]  /*cdc0*/  HMMA.16816.F32 R72, R4.reuse, R10, R72 ;  /* 0x0000000a0448723c */ /* 0x040fe20000001848 */
[----:B------:R-:W1:Y:S01]  /*cdd0*/  LDSM.16.MT88.4 R8, [R131+0x3000] ;  /* 0x003000008308783b */ /* 0x000e620000004200 */
[----:B------:R-:W-:Y:S02]  /*cde0*/  FADD.FTZ R63, R63, R108 ;  /* 0x0000006c3f3f7221 */ /* 0x000fe40000010000 */
[----:B------:R-:W-:Y:S08]  /*cdf0*/  MUFU.EX2 R2, R2 ;  /* 0x0000000200027308 */ /* 0x000ff00000000800 */
[----:B------:R-:W-:Y:S08]  /*ce00*/  MUFU.EX2 R112, R112 ;  /* 0x0000007000707308 */ /* 0x000ff00000000800 */
[----:B------:R-:W3:Y:S08]  /*ce10*/  MUFU.EX2 R97, R97 ;  /* 0x0000006100617308 */ /* 0x000ef00000000800 */
[----:B------:R-:W-:Y:S08]  /*ce20*/  MUFU.EX2 R87, R87 ;  /* 0x0000005700577308 */ /* 0x000ff00000000800 */
[----:B------:R-:W4:Y:S01]  /*ce30*/  MUFU.EX2 R0, R0 ;  /* 0x0000000000007308 */ /* 0x000f220000000800 */
[C---:B-1----:R-:W-:Y:S07]  /*ce40*/  HMMA.16816.F32 R76, R4.reuse, R8, R76 ;  /* 0x00000008044c723c */ /* 0x042fee000000184c */
[----:B------:R-:W-:Y:S01]  /*ce50*/  MUFU.EX2 R91, R91 ;  /* 0x0000005b005b7308 */ /* 0x000fe20000000800 */
[----:B------:R-:W-:Y:S01]  /*ce60*/  HMMA.16816.F32 R80, R4, R10, R80 ;  /* 0x0000000a0450723c */ /* 0x000fe20000001850 */
[----:B------:R-:W1:Y:S06]  /*ce70*/  LDSM.16.MT88.4 R8, [R132+0x3400] ;  /* 0x003400008408783b */ /* 0x000e6c0000004200 */
[----:B------:R-:W5:Y:S01]  /*ce80*/  MUFU.EX2 R48, R48 ;  /* 0x0000003000307308 */ /* 0x000f620000000800 */
[----:B--2---:R-:W-:Y:S01]  /*ce90*/  F2FP.F16.F32.PACK_AB R4, R95, R110 ;  /* 0x0000006e5f04723e */ /* 0x004fe200000000ff */
[----:B------:R-:W-:Y:S01]  /*cea0*/  FADD.FTZ R110, R110, R101 ;  /* 0x000000656e6e7221 */ /* 0x000fe20000010000 */
[----:B---3--:R-:W-:Y:S01]  /*ceb0*/  F2FP.F16.F32.PACK_AB R5, R97, R112 ;  /* 0x000000706105723e */ /* 0x008fe200000000ff */
[----:B------:R-:W-:Y:S01]  /*cec0*/  FADD.FTZ R112, R112, R63 ;  /* 0x0000003f70707221 */ /* 0x000fe20000010000 */
[----:B------:R-:W-:Y:S01]  /*ced0*/  F2FP.F16.F32.PACK_AB R6, R2, R93 ;  /* 0x0000005d0206723e */ /* 0x000fe200000000ff */
[----:B------:R-:W-:Y:S01]  /*cee0*/  FADD.FTZ R110, R95, R110 ;  /* 0x0000006e5f6e7221 */ /* 0x000fe20000010000 */
[----:B----4-:R-:W-:Y:S01]  /*cef0*/  F2FP.F16.F32.PACK_AB R7, R0, R87 ;  /* 0x000000570007723e */ /* 0x010fe200000000ff */
[----:B------:R-:W-:Y:S01]  /*cf00*/  MUFU.EX2 R50, R50 ;  /* 0x0000003200327308 */ /* 0x000fe20000000800 */
[----:B------:R-:W-:Y:S01]  /*cf10*/  FADD.FTZ R112, R97, R112 ;  /* 0x0000007061707221 */ /* 0x000fe20000010000 */
[----:B------:R-:W-:Y:S01]  /*cf20*/  FADD.FTZ R93, R93, R110 ;  /* 0x0000006e5d5d7221 */ /* 0x000fe20000010000 */
[----:B------:R-:W-:-:S02]  /*cf30*/  FFMA.FTZ R63, R32, UR8, -R23 ;  /* 0x00000008203f7c23 */ /* 0x000fc40008010817 */
        /* <DEDUP_REMOVED lines=10> */
[----:B------:R-:W3:Y:S08]  /*cfe0*/  MUFU.EX2 R49, R49 ;  /* 0x0000003100317308 */ /* 0x000ef00000000800 */
[----:B------:R-:W-:Y:S08]  /*cff0*/  MUFU.EX2 R98, R98 ;  /* 0x0000006200627308 */ /* 0x000ff00000000800 */
[----:B------:R-:W-:Y:S08]  /*d000*/  MUFU.EX2 R55, R55 ;  /* 0x0000003700377308 */ /* 0x000ff00000000800 */
[----:B------:R-:W-:Y:S08]  /*d010*/  MUFU.EX2 R37, R37 ;  /* 0x0000002500257308 */ /* 0x000ff00000000800 */
[----:B------:R-:W-:Y:S01]  /*d020*/  MUFU.EX2 R94, R94 ;  /* 0x0000005e005e7308 */ /* 0x000fe20000000800 */
[C---:B-1----:R-:W-:Y:S06]  /*d030*/  HMMA.16816.F32 R76, R4.reuse, R8, R76 ;  /* 0x00000008044c723c */ /* 0x042fec000000184c */
[----:B------:R-:W-:Y:S01]  /*d040*/  HMMA.16816.F32 R80, R4, R10, R80 ;  /* 0x0000000a0450723c */ /* 0x000fe20000001850 */
[----:B------:R-:W1:Y:S01]  /*d050*/  LDSM.16.MT88.4 R8, [R131+0x3800] ;  /* 0x003800008308783b */ /* 0x000e620000004200 */
[----:B------:R-:W4:Y:S05]  /*d060*/  MUFU.EX2 R100, R100 ;  /* 0x0000006400647308 */ /* 0x000f2a0000000800 */
[----:B-----5:R-:W-:-:S02]  /*d070*/  F2FP.F16.F32.PACK_AB R4, R48, R91 ;  /* 0x0000005b3004723e */ /* 0x020fc400000000ff */
[----:B--2---:R-:W-:Y:S01]  /*d080*/  F2FP.F16.F32.PACK_AB R5, R51, R96 ;  /* 0x000000603305723e */ /* 0x004fe200000000ff */
[----:B------:R-:W2:Y:S01]  /*d090*/  MUFU.EX2 R43, R43 ;  /* 0x0000002b002b7308 */ /* 0x000ea20000000800 */
[----:B------:R-:W-:Y:S01]  /*d0a0*/  F2FP.F16.F32.PACK_AB R6, R45, R50 ;  /* 0x000000322d06723e */ /* 0x000fe200000000ff */
[----:B------:R-:W-:Y:S01]  /*d0b0*/  FADD.FTZ R96, R96, R87 ;  /* 0x0000005760607221 */ /* 0x000fe20000010000 */
[----:B---3--:R-:W-:-:S03]  /*d0c0*/  F2FP.F16.F32.PACK_AB R7, R49, R62 ;  /* 0x0000003e3107723e */ /* 0x008fc600000000ff */
[----:B------:R-:W-:Y:S02]  /*d0d0*/  FADD.FTZ R51, R51, R96 ;  /* 0x0000006033337221 */ /* 0x000fe40000010000 */
[----:B------:R-:W-:Y:S02]  /*d0e0*/  MUFU.EX2 R41, R41 ;  /* 0x0000002900297308 */ /* 0x000fe40000000800 */
[----:B------:R-:W-:Y:S01]  /*d0f0*/  HMMA.16816.F32 R68, R4, R12, R68 ;  /* 0x0000000c0444723c */ /* 0x000fe20000001844 */
[----:B------:R-:W-:-:S04]  /*d100*/  FADD.FTZ R62, R62, R51 ;  /* 0x000000333e3e7221 */ /* 0x000fc80000010000 */
[----:B------:R-:W-:Y:S01]  /*d110*/  FADD.FTZ R49, R49, R62 ;  /* 0x0000003e31317221 */ /* 0x000fe20000010000 */
[----:B------:R-:W-:Y:S01]  /*d120*/  HMMA.16816.F32 R72, R4, R14, R72 ;  /* 0x0000000e0448723c */ /* 0x000fe20000001848 */
[----:B------:R-:W3:Y:S01]  /*d130*/  LDSM.16.MT88.4 R12, [R132+0x3c00] ;  /* 0x003c0000840c783b */ /* 0x000ee20000004200 */
[----:B------:R-:W5:Y:S01]  /*d140*/  MUFU.EX2 R56, R56 ;  /* 0x0000003800387308 */ /* 0x000f620000000800 */
[----:B----4-:R-:W-:-:S04]  /*d150*/  FADD.FTZ R28, R100, R49 ;  /* 0x00000031641c7221 */ /* 0x010fc80000010000 */
[----:B--2---:R-:W-:-:S03]  /*d160*/  FADD.FTZ R28, R43, R28 ;  /* 0x0000001c2b1c7221 */ /* 0x004fc60000010000 */
[----:B------:R-:W-:Y:S01]  /*d170*/  MUFU.EX2 R92, R92 ;  /* 0x0000005c005c7308 */ /* 0x000fe20000000800 */
[C---:B-1----:R-:W-:Y:S07]  /*d180*/  HMMA.16816.F32 R76, R4.reuse, R8, R76 ;  /* 0x00000008044c723c */ /* 0x042fee000000184c */
[----:B------:R-:W1:Y:S01]  /*d190*/  MUFU.EX2 R33, R33 ;  /* 0x0000002100217308 */ /* 0x000e620000000800 */
[----:B------:R-:W-:Y:S01]  /*d1a0*/  HMMA.16816.F32 R80, R4, R10, R80 ;  /* 0x0000000a0450723c */ /* 0x000fe20000001850 */
[----:B------:R-:W2:Y:S06]  /*d1b0*/  LDSM.16.MT88.4 R8, [R131+0x3c00] ;  /* 0x003c00008308783b */ /* 0x000eac0000004200 */
[----:B------:R-:W-:Y:S01]  /*d1c0*/  MUFU.EX2 R31, R31 ;  /* 0x0000001f001f7308 */ /* 0x000fe20000000800 */
[----:B------:R-:W-:-:S02]  /*d1d0*/  F2FP.F16.F32.PACK_AB R4, R55, R98 ;  /* 0x000000623704723e */ /* 0x000fc400000000ff */
[----:B------:R-:W-:Y:S02]  /*d1e0*/  F2FP.F16.F32.PACK_AB R5, R43, R100 ;  /* 0x000000642b05723e */ /* 0x000fe400000000ff */
[----:B------:R-:W-:Y:S02]  /*d1f0*/  F2FP.F16.F32.PACK_AB R6, R94, R37 ;  /* 0x000000255e06723e */ /* 0x000fe400000000ff */
[----:B-----5:R-:W-:Y:S01]  /*d200*/  F2FP.F16.F32.PACK_AB R7, R56, R41 ;  /* 0x000000293807723e */ /* 0x020fe200000000ff */
[----:B------:R-:W-:Y:S01]  /*d210*/  MUFU.EX2 R90, R90 ;  /* 0x0000005a005a7308 */ /* 0x000fe20000000800 */
[----:B------:R-:W-:-:S04]  /*d220*/  FADD.FTZ R41, R41, R28 ;  /* 0x0000001c29297221 */ /* 0x000fc80000010000 */
[----:B------:R-:W-:Y:S01]  /*d230*/  FADD.FTZ R56, R56, R41 ;  /* 0x0000002938387221 */ /* 0x000fe20000010000 */
[C---:B---3--:R-:W-:Y:S02]  /*d240*/  HMMA.16816.F32 R68, R4.reuse, R12, R68 ;  /* 0x0000000c0444723c */ /* 0x048fe40000001844 */
[----:B------:R-:W-:Y:S04]  /*d250*/  MUFU.EX2 R53, R53 ;  /* 0x0000003500357308 */ /* 0x000fe80000000800 */
[C---:B------:R-:W-:Y:S01]  /*d260*/  HMMA.16816.F32 R72, R4.reuse, R14, R72 ;  /* 0x0000000e0448723c */ /* 0x040fe20000001848 */
[----:B------:R-:W3:Y:S03]  /*d270*/  LDSM.16.MT88.4 R12, [R132+0x4000] ;  /* 0x00400000840c783b */ /* 0x000ee60000004200 */
[----:B------:R-:W4:Y:S08]  /*d280*/  MUFU.EX2 R46, R46 ;  /* 0x0000002e002e7308 */ /* 0x000f300000000800 */
[----:B------:R-:W-:Y:S01]  /*d290*/  MUFU.EX2 R47, R47 ;  /* 0x0000002f002f7308 */ /* 0x000fe20000000800 */
[C---:B--2---:R-:W-:Y:S07]  /*d2a0*/  HMMA.16816.F32 R76, R4.reuse, R8, R76 ;  /* 0x00000008044c723c */ /* 0x044fee000000184c */
[----:B------:R-:W2:Y:S01]  /*d2b0*/  MUFU.EX2 R40, R40 ;  /* 0x0000002800287308 */ /* 0x000ea20000000800 */
[----:B------:R-:W-:Y:S01]  /*d2c0*/  HMMA.16816.F32 R80, R4, R10, R80 ;  /* 0x0000000a0450723c */ /* 0x000fe20000001850 */
[----:B------:R-:W5:Y:S06]  /*d2d0*/  LDSM.16.MT88.4 R8, [R131+0x4000] ;  /* 0x004000008308783b */ /* 0x000f6c0000004200 */
[----:B-1----:R-:W-:Y:S01]  /*d2e0*/  F2FP.F16.F32.PACK_AB R4, R33, R92 ;  /* 0x0000005c2104723e */ /* 0x002fe200000000ff */
[----:B------:R-:W-:Y:S01]  /*d2f0*/  MUFU.EX2 R66, R66 ;  /* 0x0000004200427308 */ /* 0x000fe20000000800 */
[----:B----4-:R-:W-:Y:S01]  /*d300*/  F2FP.F16.F32.PACK_AB R5, R46, R53 ;  /* 0x000000352e05723e */ /* 0x010fe200000000ff */
[----:B------:R-:W-:Y:S01]  /*d310*/  FADD.FTZ R53, R53, R56 ;  /* 0x0000003835357221 */ /* 0x000fe20000010000 */
[----:B------:R-:W-:-:S03]  /*d320*/  F2FP.F16.F32.PACK_AB R6, R90, R31 ;  /* 0x0000001f5a06723e */ /* 0x000fc600000000ff */
[----:B------:R-:W-:Y:S01]  /*d330*/  FADD.FTZ R46, R46, R53 ;  /* 0x000000352e2e7221 */ /* 0x000fe20000010000 */
[----:B--2---:R-:W-:Y:S01]  /*d340*/  F2FP.F16.F32.PACK_AB R7, R40, R47 ;  /* 0x0000002f2807723e */ /* 0x004fe200000000ff */
[----:B------:R-:W1:Y:S02]  /*d350*/  MUFU.EX2 R27, R27 ;  /* 0x0000001b001b7308 */ /* 0x000e640000000800 */
[----:B------:R-:W-:-:S04]  /*d360*/  FADD.FTZ R47, R47, R46 ;  /* 0x0000002e2f2f7221 */ /* 0x000fc80000010000 */
[----:B------:R-:W-:Y:S01]  /*d370*/  FADD.FTZ R47, R40, R47 ;  /* 0x0000002f282f7221 */ /* 0x000fe20000010000 */
[C---:B---3--:R-:W-:Y:S01]  /*d380*/  HMMA.16816.F32 R68, R4.reuse, R12, R68 ;  /* 0x0000000c0444723c */ /* 0x048fe20000001844 */
[----:B------:R-:W-:Y:S05]  /*d390*/  MUFU.EX2 R25, R25 ;  /* 0x0000001900197308 */ /* 0x000fea0000000800 */
[C---:B------:R-:W-:Y:S01]  /*d3a0*/  HMMA.16816.F32 R72, R4.reuse, R14, R72 ;  /* 0x0000000e0448723c */ /* 0x040fe20000001848 */
[----:B------:R-:W2:Y:S02]  /*d3b0*/  LDSM.16.MT88.4 R12, [R131+0x4400] ;  /* 0x00440000830c783b */ /* 0x000ea40000004200 */
[----:B------:R-:W3:Y:S08]  /*d3c0*/  MUFU.EX2 R64, R64 ;  /* 0x0000004000407308 */ /* 0x000ef00000000800 */
[----:B------:R-:W-:Y:S01]  /*d3d0*/  MUFU.EX2 R44, R44 ;  /* 0x0000002c002c7308 */ /* 0x000fe20000000800 */
[C---:B-----5:R-:W-:Y:S06]  /*d3e0*/  HMMA.16816.F32 R76, R4.reuse, R8, R76 ;  /* 0x00000008044c723c */ /* 0x060fec000000184c */
[----:B------:R-:W-:Y:S01]  /*d3f0*/  HMMA.16816.F32 R80, R4, R10, R80 ;  /* 0x0000000a0450723c */ /* 0x000fe20000001850 */
[----:B------:R-:W4:Y:S01]  /*d400*/  MUFU.EX2 R59, R59 ;  /* 0x0000003b003b7308 */ /* 0x000f220000000800 */
[----:B------:R-:W-:-:S04]  /*d410*/  FADD.FTZ R8, R2, R93 ;  /* 0x0000005d02087221 */ /* 0x000fc80000010000 */
[----:B------:R-:W-:Y:S01]  /*d420*/  FADD.FTZ R91, R91, R8 ;  /* 0x000000085b5b7221 */ /* 0x000fe20000010000 */
[----:B-1----:R-:W-:Y:S01]  /*d430*/  F2FP.F16.F32.PACK_AB R4, R27, R66 ;  /* 0x000000421b04723e */ /* 0x002fe200000000ff */
[----:B------:R-:W1:Y:S01]  /*d440*/  LDSM.16.MT88.4 R8, [R132+0x4800] ;  /* 0x004800008408783b */ /* 0x000e620000004200 */
[----:B------:R-:W-:Y:S01]  /*d450*/  MUFU.EX2 R36, R36 ;  /* 0x0000002400247308 */ /* 0x000fe20000000800 */
[----:B---3--:R-:W-:Y:S01]  /*d460*/  F2FP.F16.F32.PACK_AB R6, R64, R25 ;  /* 0x000000194006723e */ /* 0x008fe200000000ff */
[----:B------:R-:W-:-:S04]  /*d470*/  FADD.FTZ R91, R48, R91 ;  /* 0x0000005b305b7221 */ /* 0x000fc80000010000 */
[----:B------:R-:W-:Y:S02]  /*d480*/  FADD.FTZ R50, R50, R91 ;  /* 0x0000005b32327221 */ /* 0x000fe40000010000 */
        /* <DEDUP_REMOVED lines=17> */
[----:B------:R-:W-:Y:S01]  /*d5a0*/  FADD.FTZ R13, R45, R50 ;  /* 0x000000322d0d7221 */ /* 0x000fe20000010000 */
[----:B------:R-:W-:-:S03]  /*d5b0*/  FFMA.FTZ R45, R26, UR8, -R23 ;  /* 0x000000081a2d7c23 */ /* 0x000fc60008010817 */
[----:B------:R-:W-:Y:S02]  /*d5c0*/  FADD.FTZ R26, R98, R13 ;  /* 0x0000000d621a7221 */ /* 0x000fe40000010000 */
[----:B------:R-:W2:Y:S01]  /*d5d0*/  MUFU.EX2 R63, R63 ;  /* 0x0000003f003f7308 */ /* 0x000ea20000000800 */
[----:B----4-:R-:W-:Y:S01]  /*d5e0*/  F2FP.F16.F32.PACK_AB R4, R52, R29 ;  /* 0x0000001d3404723e */ /* 0x010fe200000000ff */
[----:B------:R-:W-:Y:S01]  /*d5f0*/  FADD.FTZ R26, R55, R26 ;  /* 0x0000001a371a7221 */ /* 0x000fe20000010000 */
[----:B-----5:R-:W-:Y:S01]  /*d600*/  F2FP.F16.F32.PACK_AB R6, R54, R35 ;  /* 0x000000233606723e */ /* 0x020fe200000000ff */
[----:B------:R-:W4:Y:S04]  /*d610*/  LDSM.16.MT88.4 R12, [R132+0x4c00] ;  /* 0x004c0000840c783b */ /* 0x000f280000004200 */
[----:B------:R-:W-:Y:S08]  /*d620*/  MUFU.EX2 R30, R30 ;  /* 0x0000001e001e7308 */ /* 0x000ff00000000800 */
[----:B------:R-:W5:Y:S01]  /*d630*/  MUFU.EX2 R65, R65 ;  /* 0x0000004100417308 */ /* 0x000f620000000800 */
[----:B--2---:R-:W-:Y:S01]  /*d640*/  F2FP.F16.F32.PACK_AB R5, R63, R0 ;  /* 0x000000003f05723e */ /* 0x004fe200000000ff */
[----:B------:R-:W-:-:S04]  /*d650*/  FADD.FTZ R0, R0, R57 ;  /* 0x0000003900007221 */ /* 0x000fc80000010000 */
[----:B------:R-:W-:Y:S01]  /*d660*/  FADD.FTZ R63, R63, R0 ;  /* 0x000000003f3f7221 */ /* 0x000fe20000010000 */
[----:B------:R-:W-:Y:S01]  /*d670*/  MOV R0, R3 ;  /* 0x0000000300007202 */ /* 0x000fe20000000f00 */
[----:B------:R-:W-:Y:S08]  /*d680*/  MUFU.EX2 R39, R39 ;  /* 0x0000002700277308 */ /* 0x000ff00000000800 */
[----:B------:R-:W2:Y:S01]  /*d690*/  MUFU.EX2 R42, R89 ;  /* 0x00000059002a7308 */ /* 0x000ea20000000800 */
[----:B-----5:R-:W-:Y:S01]  /*d6a0*/  F2FP.F16.F32.PACK_AB R7, R65, R30 ;  /* 0x0000001e4107723e */ /* 0x020fe200000000ff */
        /* <DEDUP_REMOVED lines=8> */
[----:B---3--:R-:W-:Y:S03]  /*d730*/  HMMA.16816.F32 R76, R4, R16, R76 ;  /* 0x00000010044c723c */ /* 0x008fe6000000184c */
[----:B------:R-:W-:-:S02]  /*d740*/  FADD.FTZ R22, R92, R9 ;  /* 0x000000095c167221 */ /* 0x000fc40000010000 */
[----:B------:R-:W3:Y:S01]  /*d750*/  LDSM.16.MT88.4 R8, [R131+0x4c00] ;  /* 0x004c00008308783b */ /* 0x000ee20000004200 */
[----:B------:R-:W-:Y:S01]  /*d760*/  MUFU.EX2 R24, R24 ;  /* 0x0000001800187308 */ /* 0x000fe20000000800 */
[----:B------:R-:W-:Y:S01]  /*d770*/  FADD.FTZ R22, R33, R22 ;  /* 0x0000001621167221 */ /* 0x000fe20000010000 */
[----:B------:R-:W-:Y:S03]  /*d780*/  HMMA.16816.F32 R80, R4, R18, R80 ;  /* 0x000000120450723c */ /* 0x000fe60000001850 */
[----:B------:R-:W-:-:S03]  /*d790*/  FADD.FTZ R17, R31, R22 ;  /* 0x000000161f117221 */ /* 0x000fc60000010000 */
[----:B------:R-:W5:Y:S01]  /*d7a0*/  MUFU.EX2 R45, R45 ;  /* 0x0000002d002d7308 */ /* 0x000f620000000800 */
[----:B------:R-:W-:Y:S01]  /*d7b0*/  FADD.FTZ R17, R90, R17 ;  /* 0x000000115a117221 */ /* 0x000fe20000010000 */
[----:B--2---:R-:W-:Y:S02]  /*d7c0*/  F2FP.F16.F32.PACK_AB R4, R42, R39 ;  /* 0x000000272a04723e */ /* 0x004fe400000000ff */
[----:B-1----:R-:W-:Y:S01]  /*d7d0*/  F2FP.F16.F32.PACK_AB R6, R61, R2 ;  /* 0x000000023d06723e */ /* 0x002fe200000000ff */
[----:B------:R-:W-:-:S03]  /*d7e0*/  FADD.FTZ R16, R66, R17 ;  /* 0x0000001142107221 */ /* 0x000fc60000010000 */
[----:B------:R-:W-:Y:S01]  /*d7f0*/  MUFU.EX2 R21, R21 ;  /* 0x0000001500157308 */ /* 0x000fe20000000800 */
[----:B------:R-:W-:-:S04]  /*d800*/  FADD.FTZ R16, R27, R16 ;  /* 0x000000101b107221 */ /* 0x000fc80000010000 */
[----:B------:R-:W-:-:S03]  /*d810*/  FADD.FTZ R25, R25, R16 ;  /* 0x0000001019197221 */ /* 0x000fc60000010000 */
[----:B------:R-:W1:Y:S01]  /*d820*/  MUFU.EX2 R156, R156 ;  /* 0x0000009c009c7308 */ /* 0x000e620000000800 */
[----:B------:R-:W-:Y:S01]  /*d830*/  FADD.FTZ R64, R64, R25 ;  /* 0x0000001940407221 */ /* 0x000fe20000010000 */
[----:B-----5:R-:W-:Y:S01]  /*d840*/  F2FP.F16.F32.PACK_AB R5, R45, R24 ;  /* 0x000000182d05723e */ /* 0x020fe200000000ff */
[----:B------:R-:W-:Y:S02]  /*d850*/  FADD.FTZ R24, R24, R65 ;  /* 0x0000004118187221 */ /* 0x000fe40000010000 */
[----:B------:R-:W-:Y:S02]  /*d860*/  FADD.FTZ R29, R29, R64 ;  /* 0x000000401d1d7221 */ /* 0x000fe40000010000 */
[----:B------:R-:W-:Y:S02]  /*d870*/  FADD.FTZ R24, R45, R24 ;  /* 0x000000182d187221 */ /* 0x000fe40000010000 */
[----:B------:R-:W-:-:S04]  /*d880*/  FADD.FTZ R52, R52, R29 ;  /* 0x0000001d34347221 */ /* 0x000fc80000010000 */
[----:B------:R-:W-:Y:S01]  /*d890*/  FADD.FTZ R35, R35, R52 ;  /* 0x0000003423237221 */ /* 0x000fe20000010000 */
[----:B-1----:R-:W-:-:S03]  /*d8a0*/  F2FP.F16.F32.PACK_AB R7, R156, R21 ;  /* 0x000000159c07723e */ /* 0x002fc600000000ff */
[----:B------:R-:W-:Y:S01]  /*d8b0*/  FADD.FTZ R54, R54, R35 ;  /* 0x0000002336367221 */ /* 0x000fe20000010000 */
[----:B------:R-:W-:-:S03]  /*d8c0*/  FADD.FTZ R21, R21, R24 ;  /* 0x0000001815157221 */ /* 0x000fc60000010000 */
[----:B------:R-:W-:Y:S01]  /*d8d0*/  FADD.FTZ R39, R39, R54 ;  /* 0x0000003627277221 */ /* 0x000fe20000010000 */
[----:B------:R-:W-:Y:S01]  /*d8e0*/  FADD.FTZ R156, R156, R21 ;  /* 0x000000159c9c7221 */ /* 0x000fe20000010000 */
[----:B----4-:R-:W-:Y:S02]  /*d8f0*/  HMMA.16816.F32 R68, R4, R12, R68 ;  /* 0x0000000c0444723c */ /* 0x010fe40000001844 */
[----:B------:R-:W-:-:S04]  /*d900*/  FADD.FTZ R39, R42, R39 ;  /* 0x000000272a277221 */ /* 0x000fc80000010000 */
[----:B------:R-:W-:Y:S01]  /*d910*/  HMMA.16816.F32 R72, R4, R14, R72 ;  /* 0x0000000e0448723c */ /* 0x000fe20000001848 */
[----:B------:R-:W-:-:S04]  /*d920*/  FADD.FTZ R2, R2, R39 ;  /* 0x0000002702027221 */ /* 0x000fc80000010000 */
[----:B------:R-:W-:Y:S01]  /*d930*/  FADD.FTZ R157, R61, R2 ;  /* 0x000000023d9d7221 */ /* 0x000fe20000010000 */
[----:B---3--:R-:W-:Y:S01]  /*d940*/  HMMA.16816.F32 R76, R4, R8, R76 ;  /* 0x00000008044c723c */ /* 0x008fe2000000184c */
[----:B------:R-:W-:-:S05]  /*d950*/  MOV R2, R20 ;  /* 0x0000001400027202 */ /* 0x000fca0000000f00 */
[----:B------:R-:W-:-:S15]  /*d960*/  HMMA.16816.F32 R80, R4, R10, R80 ;  /* 0x0000000a0450723c */ /* 0x000fde0000001850 */
[----:B------:R-:W-:-:S09]  /*d970*/  NOP ;  /* 0x0000000000007918 */ /* 0x000fd20000000000 */
.L_x_3799:
[----:B------:R-:W-:-:S13]  /*d980*/  ISETP.GE.AND P0, PT, R148, 0x1, PT ;  /* 0x000000019400780c */ /* 0x000fda0003f06270 */
        /* <DEDUP_REMOVED lines=10> */
.L_x_3811:
        /* <DEDUP_REMOVED lines=69> */
.L_x_3808:
        /* <DEDUP_REMOVED lines=54> */
[C---:B------:R-:W-:Y:S06]  /*e1e0*/  HMMA.16816.F32 R16, R88.reuse, R98, RZ ;  /* 0x000000625810723c */ /* 0x040fec00000018ff */
        /* <DEDUP_REMOVED lines=13> */
[C---:B-1----:R-:W-:Y:S06]  /*e2c0*/  HMMA.16816.F32 R4, R88.reuse, R92, R4 ;  /* 0x0000005c5804723c */ /* 0x042fec0000001804 */
[C---:B------:R-:W-:Y:S01]  /*e2d0*/  HMMA.16816.F32 R8, R88.reuse, R94, R8 ;  /* 0x0000005e5808723c */ /* 0x040fe20000001808 */
        /* <DEDUP_REMOVED lines=18> */
[----:B------:R-:W1:Y:S01]  /*e400*/  LDSM.16.M88.4 R92, [R124] ;  /* 0x000000007c5c783b */ /* 0x000e620000000200 */
[----:B------:R-:W-:Y:S04]  /*e410*/  DEPBAR.LE SB0, 0x0 ;  /* 0x000080000000791a */ /* 0x000fe80000000000 */
[----:B------:R-:W-:Y:S01]  /*e420*/  BAR.SYNC.DEFER_BLOCKING 0x0 ;  /* 0x0000000000007b1d */ /* 0x000fe20000010000 */
[C---:B-1----:R-:W-:Y:S06]  /*e430*/  HMMA.16816.F32 R60, R88.reuse, R92, R60 ;  /* 0x0000005c583c723c */ /* 0x042fec000000183c */
[----:B------:R-:W-:Y:S01]  /*e440*/  HMMA.16816.F32 R64, R88, R94, R64 ;  /* 0x0000005e5840723c */ /* 0x000fe20000001840 */
[----:B------:R-:W-:Y:S11]  /*e450*/  @!UPT UIADD3 URZ, URZ, URZ, URZ ;  /* 0x0000003f3f3ff290 */ /* 0x000ff6000fffe03f */
[----:B------:R-:W-:Y:S01]  /*e460*/  @!UPT UIADD3 URZ, URZ, URZ, URZ ;  /* 0x0000003f3f3ff290 */ /* 0x000fe2000fffe03f */
[----:B------:R-:W-:Y:S11]  /*e470*/  @!P1 BRA `(.L_x_3809) ;  /* 0x0000000400bc9947 */ /* 0x000ff60003800000 */
[----:B------:R-:W1:Y:S02]  /*e480*/  LDC R0, c[0x0][0x248] ;  /* 0x00009200ff007b82 */ /* 0x000e640000000800 */
[----:B-1----:R-:W-:Y:S04]  /*e490*/  LEA R89, -R0, RZ, 0x7 ;  /* 0x000000ff00597211 */ /* 0x002fe800078e39ff */
[----:B------:R-:W-:Y:S01]  /*e4a0*/  SHF.R.S32.HI R2, RZ, 0x1f, R89 ;  /* 0x0000001fff027819 */ /* 0x000fe20000011459 */
[----:B------:R-:W-:Y:S06]  /*e4b0*/  @!P2 BRA `(.L_x_3810) ;  /* 0x0000000000fca947 */ /* 0x000fec0003800000 */
[----:B------:R-:W-:Y:S01]  /*e4c0*/  IMAD.SHL.U32 R89, R148, 0x80, RZ ;  /* 0x0000008094597824 */ /* 0x000fe200078e00ff */
[----:B------:R-:W1:Y:S01]  /*e4d0*/  LDC R88, c[0x0][0x380] ;  /* 0x0000e000ff587b82 */ /* 0x000e620000000800 */
[----:B------:R-:W-:Y:S02]  /*e4e0*/  MOV R90, RZ ;  /* 0x000000ff005a7202 */ /* 0x000fe40000000f00 */
[----:B-1----:R-:W-:Y:S04]  /*e4f0*/  IABS R86, R88 ;  /* 0x0000005800567213 */ /* 0x002fe80000000000 */
[----:B------:R-:W1:Y:S10]  /*e500*/  I2F.RP R94, R86 ;  /* 0x00000056005e7306 */ /* 0x000e740000209400 */
[----:B-1----:R-:W1:Y:S02]  /*e510*/  MUFU.RCP R2, R94 ;  /* 0x0000005e00027308 */ /* 0x002e640000001000 */
[----:B-1----:R-:W-:Y:S08]  /*e520*/  VIADD R92, R2, 0xffffffe ;  /* 0x0ffffffe025c7836 */ /* 0x002ff00000000000 */
[----:B------:R-:W1:Y:S02]  /*e530*/  F2I.FTZ.U32.TRUNC.NTZ R91, R92 ;  /* 0x0000005c005b7305 */ /* 0x000e64000021f000 */
[--C-:B-1----:R-:W-:Y:S04]  /*e540*/  IMAD.MOV R2, RZ, RZ, -R91.reuse ;  /* 0x000000ffff027224 */ /* 0x102fe800078e0a5b */
[----:B------:R-:W-:Y:S04]  /*e550*/  IMAD R2, R2, R86, RZ ;  /* 0x0000005602027224 */ /* 0x000fe800078e02ff */
[----:B------:R-:W-:Y:S04]  /*e560*/  IMAD.HI.U32 R2, R91, R2, R90 ;  /* 0x000000025b027227 */ /* 0x000fe800078e005a */
[C---:B------:R-:W-:Y:S02]  /*e570*/  VIADD R91, R89.reuse, 0xffffff80 ;  /* 0xffffff80595b7836 */ /* 0x040fe40000000000 */
[----:B------:R-:W-:Y:S03]  /*e580*/  VIADD R89, R89, 0xffffff00 ;  /* 0xffffff0059597836 */ /* 0x000fe60000000000 */
[----:B------:R-:W-:Y:S02]  /*e590*/  IABS R93, R91 ;  /* 0x0000005b005d7213 */ /* 0x000fe40000000000 */
[-C--:B------:R-:W-:Y:S04]  /*e5a0*/  LOP3.LUT R90, R91, R88.reuse, RZ, 0x3c, !PT ;  /* 0x000000585b5a7212 */ /* 0x080fe800078e3cff */
[----:B------:R-:W-:Y:S01]  /*e5b0*/  ISETP.GE.AND P4, PT, R90, RZ, PT ;  /* 0x000000ff5a00720c */ /* 0x000fe20003f86270 */
[----:B------:R-:W-:Y:S05]  /*e5c0*/  IMAD.HI.U32 R90, R2, R93, RZ ;  /* 0x0000005d025a7227 */ /* 0x000fea00078e00ff */
[----:B------:R-:W-:Y:S05]  /*e5d0*/  IADD3 R91, -R90, RZ, RZ ;  /* 0x000000ff5a5b7210 */ /* 0x000fea0007ffe1ff */
[C---:B------:R-:W-:Y:S01]  /*e5e0*/  IMAD R93, R86.reuse, R91, R93 ;  /* 0x0000005b565d7224 */ /* 0x040fe200078e025d */
[----:B------:R-:W-:Y:S02]  /*e5f0*/  IABS R91, R89 ;  /* 0x00000059005b7213 */ /* 0x000fe40000000000 */
[-C--:B------:R-:W-:Y:S02]  /*e600*/  LOP3.LUT R89, R89, R88.reuse, RZ, 0x3c, !PT ;  /* 0x0000005859597212 */ /* 0x080fe400078e3cff */
[----:B------:R-:W-:Y:S01]  /*e610*/  ISETP.GT.U32.AND P5, PT, R86, R93, PT ;  /* 0x0000005d5600720c */ /* 0x000fe20003fa4070 */
[----:B------:R-:W-:Y:S01]  /*e620*/  IMAD.HI.U32 R2, R2, R91, RZ ;  /* 0x0000005b02027227 */ /* 0x000fe200078e00ff */
[----:B------:R-:W-:Y:S04]  /*e630*/  ISETP.GE.AND P1, PT, R89, RZ, PT ;  /* 0x000000ff5900720c */ /* 0x000fe80003f26270 */
[----:B------:R-:W-:Y:S05]  /*e640*/  IADD3 R89, -R2, RZ, RZ ;  /* 0x000000ff02597210 */ /* 0x000fea0007ffe1ff */
[----:B------:R-:W-:Y:S01]  /*e650*/  IMAD R91, R86, R89, R91 ;  /* 0x00000059565b7224 */ /* 0x000fe200078e025b */
[----:B------:R-:W-:Y:S01]  /*e660*/  LOP3.LUT R89, RZ, R88, RZ, 0x33, !PT ;  /* 0x00000058ff597212 */ /* 0x000fe200078e33ff */
[--C-:B------:R-:W-:Y:S01]  /*e670*/  @!P5 IMAD.IADD R93, R93, 0x1, -R86.reuse ;  /* 0x000000015d5dd824 */ /* 0x100fe200078e0a56 */
[----:B------:R-:W-:Y:S02]  /*e680*/  @!P5 IADD3 R90, R90, 0x1, RZ ;  /* 0x000000015a5ad810 */ /* 0x000fe40007ffe0ff */
[----:B------:R-:W-:Y:S02]  /*e690*/  ISETP.GT.U32.AND P3, PT, R86, R91, PT ;  /* 0x0000005b5600720c */ /* 0x000fe40003f64070 */
[-C--:B------:R-:W-:Y:S11]  /*e6a0*/  ISETP.GE.U32.AND P6, PT, R93, R86.reuse, PT ;  /* 0x000000565d00720c */ /* 0x080ff60003fc6070 */
[----:B------:R-:W-:Y:S02]  /*e6b0*/  @!P3 IMAD.IADD R91, R91, 0x1, -R86 ;  /* 0x000000015b5bb824 */ /* 0x000fe400078e0a56 */
[----:B------:R-:W-:Y:S02]  /*e6c0*/  @!P3 VIADD R2, R2, 0x1 ;  /* 0x000000010202b836 */ /* 0x000fe40000000000 */
[----:B------:R-:W-:Y:S01]  /*e6d0*/  @P6 VIADD R90, R90, 0x1 ;  /* 0x000000015a5a6836 */ /* 0x000fe20000000000 */
[----:B------:R-:W-:Y:S02]  /*e6e0*/  ISETP.GE.U32.AND P3, PT, R91, R86, PT ;  /* 0x000000565b00720c */ /* 0x000fe40003f66070 */
[----:B------:R-:W1:Y:S01]  /*e6f0*/  LDC R86, c[0x0][0x24c] ;  /* 0x00009300ff567b82 */ /* 0x000e620000000800 */
[----:B------:R-:W-:Y:S10]  /*e700*/  @!P4 IMAD.MOV R90, RZ, RZ, -R90 ;  /* 0x000000ffff5ac224 */ /* 0x000ff400078e0a5a */
[----:B------:R-:W-:Y:S01]  /*e710*/  @P3 VIADD R2, R2, 0x1 ;  /* 0x0000000102023836 */ /* 0x000fe20000000000 */
[----:B------:R-:W-:Y:S04]  /*e720*/  ISETP.NE.AND P3, PT, R88, RZ, PT ;  /* 0x000000ff5800720c */ /* 0x000fe80003f65270 */
[----:B------:R-:W-:Y:S04]  /*e730*/  @!P1 IADD3 R2, -R2, RZ, RZ ;  /* 0x000000ff02029210 */ /* 0x000fe80007ffe1ff */
[C---:B------:R-:W-:Y:S02]  /*e740*/  SEL R93, R89.reuse, R2, !P3 ;  /* 0x00000002595d7207 */ /* 0x040fe40005800000 */
[----:B------:R-:W-:Y:S02]  /*e750*/  SEL R89, R89, R90, !P3 ;  /* 0x0000005a59597207 */ /* 0x000fe40005800000 */
[CC--:B------:R-:W-:Y:S04]  /*e760*/  LEA R96, P1, R93.reuse, R146.reuse, 0x2 ;  /* 0x000000925d607211 */ /* 0x0c0fe800078210ff */
[-C--:B------:R-:W-:Y:S02]  /*e770*/  LEA.HI.X.SX32 R97, R93, R147.reuse, 0x2, P1 ;  /* 0x000000935d617211 */ /* 0x080fe400008f16ff */
[C---:B------:R-:W-:Y:S03]  /*e780*/  LEA R94, P1, R89.reuse, R146, 0x2 ;  /* 0x00000092595e7211 */ /* 0x040fe600078210ff */
[----:B------:R-:W2:Y:S01]  /*e790*/  LDG.E R2, desc[UR6][R96.64] ;  /* 0x0000000660027981 */ /* 0x000ea2000c1e1900 */
[C---:B------:R-:W-:Y:S02]  /*e7a0*/  LEA.HI.X.SX32 R95, R89.reuse, R147, 0x2, P1 ;  /* 0x00000093595f7211 */ /* 0x040fe400008f16ff */
[----:B------:R-:W-:Y:S03]  /*e7b0*/  IADD3 R89, R89, -R93, RZ ;  /* 0x8000005d59597210 */ /* 0x000fe60007ffe0ff */
[----:B------:R-:W2:Y:S02]  /*e7c0*/  LDG.E R91, desc[UR6][R94.64] ;  /* 0x000000065e5b7981 */ /* 0x000ea4000c1e1900 */
[----:B------:R-:W-:Y:S04]  /*e7d0*/  IMAD R89, R89, R88, -0x80 ;  /* 0xffffff8059597424 */ /* 0x000fe800078e0258 */
[-C--:B------:R-:W-:Y:S04]  /*e7e0*/  IMAD.WIDE.U32 R92, R89, R0.reuse, RZ ;  /* 0x00000000595c7225 */ /* 0x080fe800078e00ff */
[----:B--2---:R-:W-:Y:S01]  /*e7f0*/  IMAD.IADD R2, R2, 0x1, -R91 ;  /* 0x0000000102027824 */ /* 0x004fe200078e0a5b */
[----:B------:R-:W-:Y:S05]  /*e800*/  SHF.R.S32.HI R91, RZ, 0x1f, R89 ;  /* 0x0000001fff5b7819 */ /* 0x000fea0000011459 */
[----:B------:R-:W-:Y:S01]  /*e810*/  IMAD R88, R91, R0, RZ ;  /* 0x000000005b587224 */ /* 0x000fe200078e02ff */
[----:B------:R-:W-:Y:S03]  /*e820*/  SHF.R.S32.HI R91, RZ, 0x1f, R2 ;  /* 0x0000001fff5b7819 */ /* 0x000fe60000011402 */
[----:B-1----:R-:W-:Y:S05]  /*e830*/  IMAD R88, R89, R86, R88 ;  /* 0x0000005659587224 */ /* 0x002fea00078e0258 */
[----:B------:R-:W-:Y:S02]  /*e840*/  IADD3 R93, R93, R88, RZ ;  /* 0x000000585d5d7210 */ /* 0x000fe40007ffe0ff */
[----:B------:R-:W1:Y:S02]  /*e850*/  LDC.64 R88, c[0x0][0x230] ;  /* 0x00008c00ff587b82 */ /* 0x000e640000000a00 */
[-C--:B-1----:R-:W-:Y:S02]  /*e860*/  IMAD R91, R91, R88.reuse, RZ ;  /* 0x000000585b5b7224 */ /* 0x082fe400078e02ff */
[C---:B------:R-:W-:Y:S04]  /*e870*/  IMAD.WIDE.U32 R92, R2.reuse, R88, R92 ;  /* 0x00000058025c7225 */ /* 0x040fe800078e005c */
[----:B------:R-:W-:Y:S01]  /*e880*/  IMAD R91, R2, R89, R91 ;  /* 0x00000059025b7224 */ /* 0x000fe200078e025b */
[----:B------:R-:W-:Y:S03]  /*e890*/  MOV R89, R92 ;  /* 0x0000005c00597202 */ /* 0x000fe60000000f00 */
[----:B------:R-:W-:Y:S07]  /*e8a0*/  IMAD.IADD R2, R93, 0x1, R91 ;  /* 0x000000015d027824 */ /* 0x000fee00078e025b */
.L_x_3810:
[----:B------:R1:W-:Y:S01]  /*e8b0*/  @P0 STS [R143+0x1000], RZ ;  /* 0x001000ff8f000388 */ /* 0x0003e20000000800 */
[CC--:B------:R-:W-:Y:S01]  /*e8c0*/  LEA R92, P1, R89.reuse, R150.reuse, 0x1 ;  /* 0x00000096595c7211 */ /* 0x0c0fe200078208ff */
[----:B------:R-:W-:Y:S02]  /*e8d0*/  @!P0 IMAD.MOV.U32 R88, RZ, RZ, R89 ;  /* 0x000000ffff588224 */ /* 0x000fe400078e0059 */
[----:B------:R1:W-:Y:S01]  /*e8e0*/  @P0 STS [R143+0x1004], RZ ;  /* 0x001004ff8f000388 */ /* 0x0003e20000000800 */
[--C-:B------:R-:W-:Y:S02]  /*e8f0*/  LEA.HI.X R93, R89, R151, R2.reuse, 0x1, P1 ;  /* 0x00000097595d7211 */ /* 0x100fe400008f0c02 */
[----:B------:R-:W-:Y:S01]  /*e900*/  @!P0 IADD3 R91, P1, R138, R89, RZ ;  /* 0x000000598a5b8210 */ /* 0x000fe20007f3e0ff */
[----:B------:R1:W-:Y:S04]  /*e910*/  @P0 STS.64 [R143+0x1008], RZ ;  /* 0x001008ff8f000388 */ /* 0x0003e80000000a00 */
[----:B------:R-:W-:Y:S01]  /*e920*/  @!PT LDS RZ, [RZ] ;  /* 0x00000000fffff984 */ /* 0x000fe20000000800 */
[----:B------:R-:W-:Y:S01]  /*e930*/  @!PT LDS RZ, [RZ] ;  /* 0x00000000fffff984 */ /* 0x000fe20000000800 */
[----:B------:R-:W-:Y:S01]  /*e940*/  @!PT LDS RZ, [RZ] ;  /* 0x00000000fffff984 */ /* 0x000fe20000000800 */
[----:B------:R1:W-:Y:S01]  /*e950*/  @!P0 LDGSTS.E.BYPASS.LTC128B.128 [R143+0x1000], desc[UR6][R92.64] ;  /* 0x010000005c8f8fae */ /* 0x0003e2000b901d46 */
[----:B------:R-:W-:Y:S01]  /*e960*/  @!P0 IMAD.X R86, R137, 0x1, R2, P1 ;  /* 0x0000000189568824 */ /* 0x000fe200008e0602 */
[CC--:B------:R-:W-:Y:S02]  /*e970*/  @!P0 LEA R96, P1, R91.reuse, R150.reuse, 0x1 ;  /* 0x000000965b608211 */ /* 0x0c0fe400078208ff */
[----:B------:R1:W-:Y:S02]  /*e980*/  @P0 STS.128 [R143+0x1800], RZ ;  /* 0x001800ff8f000388 */ /* 0x0003e40000000c00 */
[----:B------:R-:W-:Y:S02]  /*e990*/  @!P0 LEA.HI.X R97, R91, R151, R86, 0x1, P1 ;  /* 0x000000975b618211 */ /* 0x000fe400008f0c56 */
[----:B------:R-:W2:Y:S01]  /*e9a0*/  @!P0 LDC R91, c[0x0][0x24c] ;  /* 0x00009300ff5b8b82 */ /* 0x000ea20000000800 */
[----:B------:R-:W-:Y:S01]  /*e9b0*/  @!P0 LEA R86, P3, R0, R89, 0x6 ;  /* 0x0000005900568211 */ /* 0x000fe200078630ff */
[----:B------:R-:W-:Y:S01]  /*e9c0*/  @!P0 IMAD.MOV.U32 R89, RZ, RZ, R2 ;  /* 0x000000ffff598224 */ /* 0x000fe200078e0002 */
[----:B------:R-:W-:Y:S01]  /*e9d0*/  @!PT LDS RZ, [RZ] ;  /* 0x00000000fffff984 */ /* 0x000fe20000000800 */
[----:B------:R-:W-:Y:S01]  /*e9e0*/  @!PT LDS RZ, [RZ] ;  /* 0x00000000fffff984 */ /* 0x000fe20000000800 */
[----:B------:R-:W-:Y:S01]  /*e9f0*/  @!PT LDS RZ, [RZ] ;  /* 0x00000000fffff984 */ /* 0x000fe20000000800 */
[----:B------:R1:W-:Y:S02]  /*ea00*/  @!P0 LDGSTS.E.BYPASS.LTC128B.128 [R143+0x1800], desc[UR6][R96.64] ;  /* 0x01800000608f8fae */ /* 0x0003e4000b901d46 */
[----:B------:R-:W-:Y:S01]  /*ea10*/  @!P0 LEA R94, P1, R86, R150, 0x1 ;  /* 0x00000096565e8211 */ /* 0x000fe200078208ff */
[C---:B------:R-:W-:Y:S01]  /*ea20*/  @!P0 IMAD.WIDE.U32 R88, R0.reuse, 0x60, R88 ;  /* 0x0000006000588825 */ /* 0x040fe200078e0058 */
[----:B------:R1:W-:Y:S02]  /*ea30*/  @P0 STS.128 [R143+0x2000], RZ ;  /* 0x002000ff8f000388 */ /* 0x0003e40000000c00 */
[----:B--2---:R-:W-:Y:S02]  /*ea40*/  @!P0 LEA.HI.X R91, R0, R2, R91, 0x6, P3 ;  /* 0x00000002005b8211 */ /* 0x004fe400018f345b */
[----:B------:R-:W2:Y:S02]  /*ea50*/  @!P0 LDC R0, c[0x0][0x24c] ;  /* 0x00009300ff008b82 */ /* 0x000ea40000000800 */
[-C--:B------:R-:W-:Y:S02]  /*ea60*/  @!P0 LEA.HI.X R95, R86, R151.reuse, R91, 0x1, P1 ;  /* 0x00000097565f8211 */ /* 0x080fe400008f0c5b */
[----:B------:R-:W-:Y:S01]  /*ea70*/  @!P0 LEA R90, P1, R88, R150, 0x1 ;  /* 0x00000096585a8211 */ /* 0x000fe200078208ff */
[----:B------:R-:W-:Y:S02]  /*ea80*/  IMAD.MOV.U32 R150, RZ, RZ, R92 ;  /* 0x000000ffff967224 */ /* 0x000fe400078e005c */
[----:B------:R-:W-:Y:S01]  /*ea90*/  @!PT LDS RZ, [RZ] ;  /* 0x00000000fffff984 */ /* 0x000fe20000000800 */
[----:B------:R-:W-:Y:S01]  /*eaa0*/  @!PT LDS RZ, [RZ] ;  /* 0x00000000fffff984 */ /* 0x000fe20000000800 */
[----:B------:R-:W-:Y:S01]  /*eab0*/  @!PT LDS RZ, [RZ] ;  /* 0x00000000fffff984 */ /* 0x000fe20000000800 */
[----:B------:R1:W-:Y:S04]  /*eac0*/  @!P0 LDGSTS.E.BYPASS.LTC128B.128 [R143+0x2000], desc[UR6][R94.64] ;  /* 0x020000005e8f8fae */ /* 0x0003e8000b901d46 */
[----:B------:R1:W-:Y:S01]  /*ead0*/  @P0 STS.128 [R143+0x2800], RZ ;  /* 0x002800ff8f000388 */ /* 0x0003e20000000c00 */
[----:B--2---:R-:W-:Y:S04]  /*eae0*/  @!P0 IMAD R0, R0, 0x60, RZ ;  /* 0x0000006000008824 */ /* 0x004fe800078e02ff */
[----:B------:R-:W-:Y:S05]  /*eaf0*/  @!P0 IMAD.IADD R0, R0, 0x1, R89 ;  /* 0x0000000100008824 */ /* 0x000fea00078e0259 */
[----:B------:R-:W-:Y:S01]  /*eb00*/  @!P0 LEA.HI.X R91, R88, R151, R0, 0x1, P1 ;  /* 0x00000097585b8211 */ /* 0x000fe200008f0c00 */
[----:B------:R-:W-:Y:S04]  /*eb10*/  IMAD.MOV.U32 R151, RZ, RZ, R93 ;  /* 0x000000ffff977224 */ /* 0x000fe800078e005d */
[----:B------:R-:W-:Y:S01]  /*eb20*/  @!PT LDS RZ, [RZ] ;  /* 0x00000000fffff984 */ /* 0x000fe20000000800 */
[----:B------:R-:W-:Y:S01]  /*eb30*/  @!PT LDS RZ, [RZ] ;  /* 0x00000000fffff984 */ /* 0x000fe20000000800 */
[----:B------:R-:W-:Y:S01]  /*eb40*/  @!PT LDS RZ, [RZ] ;  /* 0x00000000fffff984 */ /* 0x000fe20000000800 */
[----:B------:R1:W-:Y:S04]  /*eb50*/  @!P0 LDGSTS.E.BYPASS.LTC128B.128 [R143+0x2800], desc[UR6][R90.64] ;  /* 0x028000005a8f8fae */ /* 0x0003e8000b901d46 */
[----:B------:R-:W0:Y:S02]  /*eb60*/  LDGDEPBAR ;  /* 0x00000000000079af */ /* 0x000e240000000000 */
.L_x_3809:
        /* <DEDUP_REMOVED lines=72> */
[C---:B------:R-:W-:Y:S02]  /*eff0*/  FMUL.FTZ R96, R0.reuse, UR4 ;  /* 0x0000000400607c20 */ /* 0x040fe40008410000 */
[----:B------:R-:W1:Y:S01]  /*f000*/  LDSM.16.MT88.4 R92, [R132+0x3000] ;  /* 0x00300000845c783b */ /* 0x000e620000004200 */
[C---:B------:R-:W-:Y:S01]  /*f010*/  FSETP.NEU.FTZ.AND P0, PT, R0.reuse, -INF , PT ;  /* 0xff8000000000780b */ /* 0x040fe20003f1d000 */
[----:B------:R-:W-:Y:S01]  /*f020*/  FADD.FTZ R3, -R0, R3 ;  /* 0x0000000300037221 */ /* 0x000fe20000010100 */
[C---:B------:R-:W-:Y:S01]  /*f030*/  FMUL.FTZ R97, R2.reuse, UR4 ;  /* 0x0000000402617c20 */ /* 0x040fe20008410000 */
[C---:B------:R-:W-:Y:S01]  /*f040*/  FSETP.NEU.FTZ.AND P1, PT, R2.reuse, -INF , PT ;  /* 0xff8000000200780b */ /* 0x040fe20003f3d000 */
[----:B------:R-:W-:Y:S01]  /*f050*/  FADD.FTZ R86, -R2, R87 ;  /* 0x0000005702567221 */ /* 0x000fe20000010100 */
[----:B------:R-:W-:Y:S01]  /*f060*/  FSEL R96, R96, RZ, P0 ;  /* 0x000000ff60607208 */ /* 0x000fe20000000000 */
[----:B------:R-:W-:Y:S01]  /*f070*/  FMUL.FTZ R88, R3, UR4 ;  /* 0x0000000403587c20 */ /* 0x000fe20008410000 */
[----:B------:R-:W-:Y:S01]  /*f080*/  FSEL R97, R97, RZ, P1 ;  /* 0x000000ff61617208 */ /* 0x000fe20000800000 */
[----:B------:R-:W-:Y:S01]  /*f090*/  FMUL.FTZ R87, R86, UR4 ;  /* 0x0000000456577c20 */ /* 0x000fe20008410000 */
[----:B------:R-:W-:Y:S01]  /*f0a0*/  ISETP.GT.AND P0, PT, R148, 0x1, PT ;  /* 0x000000019400780c */ /* 0x000fe20003f04270 */
        /* <DEDUP_REMOVED lines=25> */
[C---:B---3--:R-:W-:Y:S01]  /*f240*/  FMUL.FTZ R68, R86.reuse, R68 ;  /* 0x0000004456447220 */ /* 0x048fe20000410000 */
        /* <DEDUP_REMOVED lines=38> */
[----:B------:R-:W4:Y:S01]  /*f4b0*/  MUFU.EX2 R112, R112 ;  /* 0x0000007000707308 */ /* 0x000f220000000800 */
[----:B--2---:R-:W-:Y:S01]  /*f4c0*/  F2FP.F16.F32.PACK_AB R88, R99, R89 ;  /* 0x000000596358723e */ /* 0x004fe200000000ff */
[----:B------:R-:W-:Y:S01]  /*f4d0*/  FFMA.FTZ R86, R86, R157, R89 ;  /* 0x0000009d56567223 */ /* 0x000fe20000010059 */
[----:B------:R-:W-:Y:S01]  /*f4e0*/  FFMA.FTZ R157, R14, UR4, -R96 ;  /* 0x000000040e9d7c23 */ /* 0x000fe20008010860 */
[--C-:B------:R-:W-:Y:S01]  /*f4f0*/  FFMA.FTZ R61, R61, UR4, -R97.reuse ;  /* 0x000000043d3d7c23 */ /* 0x100fe20008010861 */
[----:B------:R-:W-:Y:S01]  /*f500*/  MOV R87, R2 ;  /* 0x0000000200577202 */ /* 0x000fe20000000f00 */
[----:B------:R-:W-:Y:S01]  /*f510*/  FADD.FTZ R86, R99, R86 ;  /* 0x0000005663567221 */ /* 0x000fe20000010000 */
[----:B------:R-:W-:Y:S03]  /*f520*/  FFMA.FTZ R99, R35, UR4, -R96 ;  /* 0x0000000423637c23 */ /* 0x000fe60008010860 */
[----:B------:R-:W2:Y:S01]  /*f530*/  MUFU.EX2 R114, R114 ;  /* 0x0000007200727308 */ /* 0x000ea20000000800 */
[----:B---3--:R-:W-:Y:S01]  /*f540*/  F2FP.F16.F32.PACK_AB R89, R102, R90 ;  /* 0x0000005a6659723e */ /* 0x008fe200000000ff */
[----:B------:R-:W-:Y:S01]  /*f550*/  FFMA.FTZ R107, R3, R156, R90 ;  /* 0x0000009c036b7223 */ /* 0x000fe2000001005a */
[----:B------:R-:W-:Y:S01]  /*f560*/  FADD.FTZ R163, R105, R86 ;  /* 0x0000005669a37221 */ /* 0x000fe20000010000 */
[--C-:B------:R-:W-:Y:S01]  /*f570*/  FFMA.FTZ R86, R40, UR4, -R97.reuse ;  /* 0x0000000428567c23 */ /* 0x100fe20008010861 */
[----:B------:R-:W-:Y:S01]  /*f580*/  FFMA.FTZ R156, R20, UR4, -R97 ;  /* 0x00000004149c7c23 */ /* 0x000fe20008010861 */
[----:B------:R-:W-:Y:S01]  /*f590*/  FADD.FTZ R161, R102, R107 ;  /* 0x0000006b66a17221 */ /* 0x000fe20000010000 */
[--C-:B------:R-:W-:Y:S03]  /*f5a0*/  FFMA.FTZ R107, R46, UR4, -R96.reuse ;  /* 0x000000042e6b7c23 */ /* 0x100fe60008010860 */
[----:B------:R-:W3:Y:S01]  /*f5b0*/  MUFU.EX2 R159, R159 ;  /* 0x0000009f009f7308 */ /* 0x000ee20000000800 */
[C---:B----4-:R-:W-:Y:S01]  /*f5c0*/  F2FP.F16.F32.PACK_AB R90, R112.reuse, R105 ;  /* 0x00000069705a723e */ /* 0x050fe200000000ff */
[----:B------:R-:W-:Y:S01]  /*f5d0*/  FFMA.FTZ R105, R45, UR4, -R97 ;  /* 0x000000042d697c23 */ /* 0x000fe20008010861 */
[----:B------:R-:W-:Y:S01]  /*f5e0*/  FADD.FTZ R163, R112, R163 ;  /* 0x000000a370a37221 */ /* 0x000fe20000010000 */
[--C-:B------:R-:W-:Y:S01]  /*f5f0*/  FFMA.FTZ R112, R53, UR4, -R97.reuse ;  /* 0x0000000435707c23 */ /* 0x100fe20008010861 */
[----:B------:R-:W-:Y:S01]  /*f600*/  FFMA.FTZ R64, R64, UR4, -R97 ;  /* 0x0000000440407c23 */ /* 0x000fe20008010861 */
[----:B------:R-:W-:Y:S01]  /*f610*/  MOV R3, R0 ;  /* 0x0000000000037202 */ /* 0x000fe20000000f00 */
[--C-:B------:R-:W-:Y:S03]  /*f620*/  FFMA.FTZ R62, R62, UR4, -R96.reuse ;  /* 0x000000043e3e7c23 */ /* 0x100fe60008010860 */
[----:B------:R-:W-:Y:S01]  /*f630*/  MUFU.EX2 R160, R160 ;  /* 0x000000a000a07308 */ /* 0x000fe20000000800 */
[----:B--2---:R-:W-:Y:S01]  /*f640*/  FADD.FTZ R44, R114, R161 ;  /* 0x000000a1722c7221 */ /* 0x004fe20000010000 */
[----:B------:R-:W-:Y:S08]  /*f650*/  FFMA.FTZ R63, R63, UR4, -R96 ;  /* 0x000000043f3f7c23 */ /* 0x000ff00008010860 */
[----:B------:R-:W2:Y:S01]  /*f660*/  MUFU.EX2 R115, R115 ;  /* 0x0000007300737308 */ /* 0x000ea20000000800 */
[C---:B---3--:R-:W-:Y:S01]  /*f670*/  FADD.FTZ R44, R159.reuse, R44 ;  /* 0x0000002c9f2c7221 */ /* 0x048fe20000010000 */
[----:B------:R-:W-:Y:S01]  /*f680*/  F2FP.F16.F32.PACK_AB R91, R159, R114 ;  /* 0x000000729f5b723e */ /* 0x000fe200000000ff */
[----:B------:R-:W-:Y:S07]  /*f690*/  FFMA.FTZ R114, R54, UR4, -R96 ;  /* 0x0000000436727c23 */ /* 0x000fee0008010860 */
[----:B------:R-:W-:Y:S01]  /*f6a0*/  MUFU.EX2 R157, R157 ;  /* 0x0000009d009d7308 */ /* 0x000fe20000000800 */
[C---:B-1----:R-:W-:Y:S06]  /*f6b0*/  HMMA.16816.F32 R68, R88.reuse, R92, R68 ;  /* 0x0000005c5844723c */ /* 0x042fec0000001844 */
[C---:B------:R-:W-:Y:S03]  /*f6c0*/  HMMA.16816.F32 R72, R88.reuse, R94, R72 ;  /* 0x0000005e5848723c */ /* 0x040fe60000001848 */
[----:B------:R-:W1:Y:S01]  /*f6d0*/  MUFU.EX2 R122, R122 ;  /* 0x0000007a007a7308 */ /* 0x000e620000000800 */
[----:B------:R-:W3:Y:S09]  /*f6e0*/  LDSM.16.MT88.4 R92, [R131+0x3000] ;  /* 0x00300000835c783b */ /* 0x000ef20000004200 */
[----:B------:R-:W-:Y:S10]  /*f6f0*/  MUFU.EX2 R123, R123 ;  /* 0x0000007b007b7308 */ /* 0x000ff40000000800 */
[----:B------:R-:W4:Y:S10]  /*f700*/  MUFU.EX2 R120, R120 ;  /* 0x0000007800787308 */ /* 0x000f340000000800 */
[----:B------:R-:W-:Y:S10]  /*f710*/  MUFU.EX2 R121, R121 ;  /* 0x0000007900797308 */ /* 0x000ff40000000800 */
[----:B------:R-:W5:Y:S10]  /*f720*/  MUFU.EX2 R118, R118 ;  /* 0x0000007600767308 */ /* 0x000f740000000800 */
[----:B------:R1:W-:Y:S01]  /*f730*/  MUFU.EX2 R102, R34 ;  /* 0x0000002200667308 */ /* 0x0003e20000000800 */
[C---:B---3--:R-:W-:Y:S06]  /*f740*/  HMMA.16816.F32 R76, R88.reuse, R92, R76 ;  /* 0x0000005c584c723c */ /* 0x048fec000000184c */
[----:B------:R-:W-:Y:S03]  /*f750*/  HMMA.16816.F32 R80, R88, R94, R80 ;  /* 0x0000005e5850723c */ /* 0x000fe60000001850 */
[----:B------:R-:W3:Y:S01]  /*f760*/  MUFU.EX2 R156, R156 ;  /* 0x0000009c009c7308 */ /* 0x000ee20000000800 */
[----:B------:R-:W3:Y:S03]  /*f770*/  LDSM.16.MT88.4 R92, [R132+0x3400] ;  /* 0x00340000845c783b */ /* 0x000ee60000004200 */
[----:B--2---:R-:W-:Y:S01]  /*f780*/  F2FP.F16.F32.PACK_AB R88, R115, R160 ;  /* 0x000000a07358723e */ /* 0x004fe200000000ff */
[----:B------:R-:W-:Y:S05]  /*f790*/  FADD.FTZ R160, R160, R163 ;  /* 0x000000a3a0a07221 */ /* 0x000fea0000010000 */
[----:B------:R-:W2:Y:S01]  /*f7a0*/  MUFU.EX2 R119, R119 ;  /* 0x0000007700777308 */ /* 0x000ea20000000800 */
[----:B-1----:R-:W1:Y:S01]  /*f7b0*/  LDSM.16.MT88.4 R32, [R131+0x3400] ;  /* 0x003400008320783b */ /* 0x002e620000004200 */
[----:B------:R-:W-:Y:S01]  /*f7c0*/  F2FP.F16.F32.PACK_AB R89, R122, R157 ;  /* 0x0000009d7a59723e */ /* 0x000fe200000000ff */
[----:B------:R-:W-:Y:S01]  /*f7d0*/  FADD.FTZ R157, R157, R44 ;  /* 0x0000002c9d9d7221 */ /* 0x000fe20000010000 */
[----:B----4-:R-:W-:Y:S01]  /*f7e0*/  F2FP.F16.F32.PACK_AB R90, R120, R123 ;  /* 0x0000007b785a723e */ /* 0x010fe200000000ff */
[----:B------:R-:W-:Y:S01]  /*f7f0*/  FADD.FTZ R160, R115, R160 ;  /* 0x000000a073a07221 */ /* 0x000fe20000010000 */
[----:B------:R-:W-:Y:S01]  /*f800*/  FFMA.FTZ R115, R55, UR4, -R96 ;  /* 0x0000000437737c23 */ /* 0x000fe20008010860 */
[----:B-----5:R-:W-:Y:S03]  /*f810*/  F2FP.F16.F32.PACK_AB R91, R118, R121 ;  /* 0x00000079765b723e */ /* 0x020fe600000000ff */
[----:B------:R-:W-:Y:S01]  /*f820*/  MUFU.EX2 R158, R158 ;  /* 0x0000009e009e7308 */ /* 0x000fe20000000800 */
[----:B------:R-:W-:Y:S01]  /*f830*/  LDSM.16.MT88.4 R44, [R131+0x3c00] ;  /* 0x003c0000832c783b */ /* 0x000fe20000004200 */
[----:B------:R-:W-:Y:S01]  /*f840*/  FADD.FTZ R53, R123, R160 ;  /* 0x000000a07b357221 */ /* 0x000fe20000010000 */
[----:B------:R-:W-:Y:S03]  /*f850*/  FADD.FTZ R122, R122, R157 ;  /* 0x0000009d7a7a7221 */ /* 0x000fe60000010000 */
[----:B------:R-:W-:Y:S01]  /*f860*/  FADD.FTZ R53, R120, R53 ;  /* 0x0000003578357221 */ /* 0x000fe20000010000 */
[----:B------:R-:W-:Y:S03]  /*f870*/  FADD.FTZ R121, R121, R122 ;  /* 0x0000007a79797221 */ /* 0x000fe60000010000 */
[----:B------:R-:W4:Y:S01]  /*f880*/  MUFU.EX2 R111, R111 ;  /* 0x0000006f006f7308 */ /* 0x000f220000000800 */
[----:B------:R-:W-:Y:S01]  /*f890*/  FADD.FTZ R121, R118, R121 ;  /* 0x0000007976797221 */ /* 0x000fe20000010000 */
[----:B---3--:R-:W-:Y:S08]  /*f8a0*/  FADD.FTZ R118, R156, R53 ;  /* 0x000000359c767221 */ /* 0x008ff00000010000 */
[----:B------:R-:W-:Y:S01]  /*f8b0*/  MUFU.EX2 R113, R113 ;  /* 0x0000007100717308 */ /* 0x000fe20000000800 */
[----:B--2---:R-:W-:Y:S09]  /*f8c0*/  FADD.FTZ R118, R119, R118 ;  /* 0x0000007677767221 */ /* 0x004ff20000010000 */
[----:B------:R-:W2:Y:S01]  /*f8d0*/  MUFU.EX2 R100, R100 ;  /* 0x0000006400647308 */ /* 0x000ea20000000800 */
[C---:B------:R-:W-:Y:S06]  /*f8e0*/  HMMA.16816.F32 R68, R88.reuse, R92, R68 ;  /* 0x0000005c5844723c */ /* 0x040fec0000001844 */
[C---:B------:R-:W-:Y:S03]  /*f8f0*/  HMMA.16816.F32 R72, R88.reuse, R94, R72 ;  /* 0x0000005e5848723c */ /* 0x040fe60000001848 */
[----:B------:R-:W3:Y:S02]  /*f900*/  MUFU.EX2 R103, R103 ;  /* 0x0000006700677308 */ /* 0x000ee40000000800 */
[--C-:B------:R-:W-:Y:S01]  /*f910*/  FFMA.FTZ R93, R36, UR4, -R97.reuse ;  /* 0x00000004245d7c23 */ /* 0x100fe20008010861 */
[--C-:B------:R-:W-:Y:S01]  /*f920*/  FFMA.FTZ R92, R42, UR4, -R96.reuse ;  /* 0x000000042a5c7c23 */ /* 0x100fe20008010860 */
[--C-:B------:R-:W-:Y:S01]  /*f930*/  FFMA.FTZ R94, R37, UR4, -R97.reuse ;  /* 0x00000004255e7c23 */ /* 0x100fe20008010861 */
[----:B------:R-:W-:Y:S05]  /*f940*/  LDSM.16.MT88.4 R40, [R131+0x3800] ;  /* 0x003800008328783b */ /* 0x000fea0000004200 */
[----:B------:R-:W-:Y:S01]  /*f950*/  MUFU.EX2 R109, R109 ;  /* 0x0000006d006d7308 */ /* 0x000fe20000000800 */
[C---:B-1----:R-:W-:Y:S03]  /*f960*/  HMMA.16816.F32 R76, R88.reuse, R32, R76 ;  /* 0x00000020584c723c */ /* 0x042fe6000000184c */
[----:B------:R-:W-:Y:S01]  /*f970*/  FFMA.FTZ R95, R48, UR4, -R97 ;  /* 0x00000004305f7c23 */ /* 0x000fe20008010861 */
[----:B------:R-:W1:Y:S05]  /*f980*/  LDSM.16.MT88.4 R36, [R132+0x3800] ;  /* 0x003800008424783b */ /* 0x000e6a0000004200 */
[----:B------:R-:W5:Y:S01]  /*f990*/  MUFU.EX2 R116, R116 ;  /* 0x0000007400747308 */ /* 0x000f620000000800 */
[----:B------:R-:W-:Y:S03]  /*f9a0*/  HMMA.16816.F32 R80, R88, R34, R80 ;  /* 0x000000225850723c */ /* 0x000fe60000001850 */
[----:B------:R-:W-:Y:S02]  /*f9b0*/  F2FP.F16.F32.PACK_AB R32, R119, R156 ;  /* 0x0000009c7720723e */ /* 0x000fe400000000ff */
[----:B----4-:R-:W-:Y:S01]  /*f9c0*/  F2FP.F16.F32.PACK_AB R33, R111, R158 ;  /* 0x0000009e6f21723e */ /* 0x010fe200000000ff */
[----:B------:R-:W-:Y:S03]  /*f9d0*/  FADD.FTZ R158, R158, R121 ;  /* 0x000000799e9e7221 */ /* 0x000fe60000010000 */
[----:B------:R-:W-:Y:S02]  /*f9e0*/  MUFU.EX2 R117, R117 ;  /* 0x0000007500757308 */ /* 0x000fe40000000800 */
[--C-:B------:R-:W-:Y:S01]  /*f9f0*/  FFMA.FTZ R88, R49, UR4, -R97.reuse ;  /* 0x0000000431587c23 */ /* 0x100fe20008010861 */
[--C-:B------:R-:W-:Y:S01]  /*fa00*/  FFMA.FTZ R89, R50, UR4, -R96.reuse ;  /* 0x0000000432597c23 */ /* 0x100fe20008010860 */
[----:B------:R-:W-:Y:S01]  /*fa10*/  FFMA.FTZ R90, R51, UR4, -R96 ;  /* 0x00000004335a7c23 */ /* 0x000fe20008010860 */
[--C-:B------:R-:W-:Y:S01]  /*fa20*/  FFMA.FTZ R91, R52, UR4, -R97.reuse ;  /* 0x00000004345b7c23 */ /* 0x100fe20008010861 */
[----:B------:R-:W-:Y:S04]  /*fa30*/  LDSM.16.MT88.4 R48, [R131+0x4000] ;  /* 0x004000008330783b */ /* 0x000fe80000004200 */
[----:B------:R-:W4:Y:S01]  /*fa40*/  MUFU.EX2 R104, R104 ;  /* 0x0000006800687308 */ /* 0x000f220000000800 */
[----:B--2---:R-:W-:Y:S01]  /*fa50*/  F2FP.F16.F32.PACK_AB R34, R100, R113 ;  /* 0x000000716422723e */ /* 0x004fe200000000ff */
[----:B------:R-:W-:Y:S01]  /*fa60*/  FADD.FTZ R158, R111, R158 ;  /* 0x0000009e6f9e7221 */ /* 0x000fe20000010000 */
[----:B---3--:R-:W-:Y:S01]  /*fa70*/  F2FP.F16.F32.PACK_AB R35, R106, R103 ;  /* 0x000000676a23723e */ /* 0x008fe200000000ff */
[----:B------:R-:W-:Y:S01]  /*fa80*/  FADD.FTZ R113, R113, R118 ;  /* 0x0000007671717221 */ /* 0x000fe20000010000 */
[----:B------:R-:W-:Y:S01]  /*fa90*/  FFMA.FTZ R97, R65, UR4, -R97 ;  /* 0x0000000441617c23 */ /* 0x000fe20008010861 */
[----:B------:R-:W-:Y:S01]  /*faa0*/  FADD.FTZ R103, R103, R158 ;  /* 0x0000009e67677221 */ /* 0x000fe20000010000 */
[----:B------:R-:W-:Y:S03]  /*fab0*/  LDSM.16.MT88.4 R52, [R132+0x4400] ;  /* 0x004400008434783b */ /* 0x000fe60000004200 */
[----:B------:R-:W-:Y:S01]  /*fac0*/  MUFU.EX2 R101, R101 ;  /* 0x0000006500657308 */ /* 0x000fe20000000800 */
[----:B------:R-:W-:Y:S01]  /*fad0*/  FADD.FTZ R100, R100, R113 ;  /* 0x0000007164647221 */ /* 0x000fe20000010000 */
[----:B------:R-:W-:Y:S01]  /*fae0*/  FADD.FTZ R106, R106, R103 ;  /* 0x000000676a6a7221 */ /* 0x000fe20000010000 */
[--C-:B------:R-:W-:Y:S01]  /*faf0*/  FFMA.FTZ R65, R66, UR4, -R96.reuse ;  /* 0x0000000442417c23 */ /* 0x100fe20008010860 */
[----:B------:R-:W-:Y:S06]  /*fb00*/  FFMA.FTZ R96, R67, UR4, -R96 ;  /* 0x0000000443607c23 */ /* 0x000fec0008010860 */
[----:B------:R-:W2:Y:S01]  /*fb10*/  MUFU.EX2 R98, R98 ;  /* 0x0000006200627308 */ /* 0x000ea20000000800 */
[C---:B-1----:R-:W-:Y:S09]  /*fb20*/  HMMA.16816.F32 R68, R32.reuse, R36, R68 ;  /* 0x000000242044723c */ /* 0x042ff20000001844 */
[----:B------:R-:W1:Y:S01]  /*fb30*/  MUFU.EX2 R99, R99 ;  /* 0x0000006300637308 */ /* 0x000e620000000800 */
[C---:B------:R-:W-:Y:S01]  /*fb40*/  HMMA.16816.F32 R72, R32.reuse, R38, R72 ;  /* 0x000000262048723c */ /* 0x040fe20000001848 */
[----:B------:R-:W3:Y:S08]  /*fb50*/  LDSM.16.MT88.4 R36, [R132+0x3c00] ;  /* 0x003c00008424783b */ /* 0x000ef00000004200 */
[----:B------:R-:W-:Y:S01]  /*fb60*/  MUFU.EX2 R93, R93 ;  /* 0x0000005d005d7308 */ /* 0x000fe20000000800 */
[C---:B------:R-:W-:Y:S09]  /*fb70*/  HMMA.16816.F32 R76, R32.reuse, R40, R76 ;  /* 0x00000028204c723c */ /* 0x040ff2000000184c */
[----:B------:R-:W3:Y:S01]  /*fb80*/  MUFU.EX2 R94, R94 ;  /* 0x0000005e005e7308 */ /* 0x000ee20000000800 */
[----:B------:R-:W-:Y:S01]  /*fb90*/  HMMA.16816.F32 R80, R32, R42, R80 ;  /* 0x0000002a2050723c */ /* 0x000fe20000001850 */
[----:B------:R-:W3:Y:S08]  /*fba0*/  LDSM.16.MT88.4 R40, [R132+0x4000] ;  /* 0x004000008428783b */ /* 0x000ef00000004200 */
[----:B------:R-:W-:Y:S02]  /*fbb0*/  MUFU.EX2 R108, R108 ;  /* 0x0000006c006c7308 */ /* 0x000fe40000000800 */
[----:B-----5:R-:W-:Y:S02]  /*fbc0*/  F2FP.F16.F32.PACK_AB R32, R116, R109 ;  /* 0x0000006d7420723e */ /* 0x020fe400000000ff */
[----:B----4-:R-:W-:Y:S01]  /*fbd0*/  F2FP.F16.F32.PACK_AB R33, R104, R117 ;  /* 0x000000756821723e */ /* 0x010fe200000000ff */
[----:B------:R-:W-:Y:S01]  /*fbe0*/  FADD.FTZ R109, R109, R100 ;  /* 0x000000646d6d7221 */ /* 0x000fe20000010000 */
[----:B--2---:R-:W-:Y:S01]  /*fbf0*/  F2FP.F16.F32.PACK_AB R34, R98, R101 ;  /* 0x000000656222723e */ /* 0x004fe200000000ff */
[----:B------:R-:W-:Y:S03]  /*fc00*/  FADD.FTZ R117, R117, R106 ;  /* 0x0000006a75757221 */ /* 0x000fe60000010000 */
[----:B------:R-:W2:Y:S01]  /*fc10*/  MUFU.EX2 R31, R31 ;  /* 0x0000001f001f7308 */ /* 0x000ea20000000800 */
        /* <DEDUP_REMOVED lines=8> */
[C---:B---3--:R-:W-:Y:S07]  /*fca0*/  HMMA.16816.F32 R68, R32.reuse, R36, R68 ;  /* 0x000000242044723c */ /* 0x048fee0000001844 */
[----:B------:R-:W1:Y:S01]  /*fcb0*/  MUFU.EX2 R27, R27 ;  /* 0x0000001b001b7308 */ /* 0x000e620000000800 */
[C---:B------:R-:W-:Y:S09]  /*fcc0*/  HMMA.16816.F32 R72, R32.reuse, R38, R72 ;  /* 0x000000262048723c */ /* 0x040ff20000001848 */
[----:B------:R-:W-:Y:S02]  /*fcd0*/  MUFU.EX2 R92, R92 ;  /* 0x0000005c005c7308 */ /* 0x000fe40000000800 */
[----:B------:R-:W-:Y:S01]  /*fce0*/  F2FP.F16.F32.PACK_AB R36, R94, R93 ;  /* 0x0000005d5e24723e */ /* 0x000fe200000000ff */
[C---:B------:R-:W-:Y:S03]  /*fcf0*/  HMMA.16816.F32 R76, R32.reuse, R44, R76 ;  /* 0x0000002c204c723c */ /* 0x040fe6000000184c */
[----:B--2---:R-:W-:Y:S04]  /*fd00*/  F2FP.F16.F32.PACK_AB R37, R31, R108 ;  /* 0x0000006c1f25723e */ /* 0x004fe800000000ff */
[----:B------:R-:W2:Y:S01]  /*fd10*/  MUFU.EX2 R29, R29 ;  /* 0x0000001d001d7308 */ /* 0x000ea20000000800 */
[----:B------:R-:W-:Y:S01]  /*fd20*/  HMMA.16816.F32 R80, R32, R46, R80 ;  /* 0x0000002e2050723c */ /* 0x000fe20000001850 */
[----:B------:R-:W3:Y:S02]  /*fd30*/  LDSM.16.MT88.4 R44, [R131+0x4400] ;  /* 0x00440000832c783b */ /* 0x000ee40000004200 */
[----:B-1----:R-:W-:Y:S01]  /*fd40*/  F2FP.F16.F32.PACK_AB R38, R27, R86 ;  /* 0x000000561b26723e */ /* 0x002fe200000000ff */
[----:B------:R-:W-:Y:S01]  /*fd50*/  FADD.FTZ R93, R93, R98 ;  /* 0x000000625d5d7221 */ /* 0x000fe20000010000 */
[----:B------:R-:W-:Y:S04]  /*fd60*/  FADD.FTZ R108, R108, R99 ;  /* 0x000000636c6c7221 */ /* 0x000fe80000010000 */
[----:B------:R-:W-:Y:S02]  /*fd70*/  MUFU.EX2 R30, R30 ;  /* 0x0000001e001e7308 */ /* 0x000fe40000000800 */
[----:B------:R-:W-:Y:S01]  /*fd80*/  FADD.FTZ R93, R94, R93 ;  /* 0x0000005d5e5d7221 */ /* 0x000fe20000010000 */
[----:B------:R-:W-:Y:S07]  /*fd90*/  FADD.FTZ R31, R31, R108 ;  /* 0x0000006c1f1f7221 */ /* 0x000fee0000010000 */
[----:B------:R-:W1:Y:S01]  /*fda0*/  MUFU.EX2 R105, R105 ;  /* 0x0000006900697308 */ /* 0x000e620000000800 */
[----:B--2---:R-:W-:Y:S01]  /*fdb0*/  F2FP.F16.F32.PACK_AB R39, R29, R92 ;  /* 0x0000005c1d27723e */ /* 0x004fe200000000ff */
[----:B------:R-:W-:Y:S01]  /*fdc0*/  FADD.FTZ R86, R86, R93 ;  /* 0x0000005d56567221 */ /* 0x000fe20000010000 */
[----:B------:R-:W-:Y:S03]  /*fdd0*/  FADD.FTZ R92, R92, R31 ;  /* 0x0000001f5c5c7221 */ /* 0x000fe60000010000 */
[----:B------:R-:W-:Y:S01]  /*fde0*/  FADD.FTZ R27, R27, R86 ;  /* 0x000000561b1b7221 */ /* 0x000fe20000010000 */
[----:B------:R-:W-:Y:S03]  /*fdf0*/  FADD.FTZ R92, R29, R92 ;  /* 0x0000005c1d5c7221 */ /* 0x000fe60000010000 */
[----:B------:R-:W-:Y:S01]  /*fe00*/  MUFU.EX2 R107, R107 ;  /* 0x0000006b006b7308 */ /* 0x000fe20000000800 */
[C---:B------:R-:W-:Y:S06]  /*fe10*/  HMMA.16816.F32 R68, R36.reuse, R40, R68 ;  /* 0x000000282444723c */ /* 0x040fec0000001844 */
[C---:B------:R-:W-:Y:S03]  /*fe20*/  HMMA.16816.F32 R72, R36.reuse, R42, R72 ;  /* 0x0000002a2448723c */ /* 0x040fe60000001848 */
[----:B------:R-:W2:Y:S01]  /*fe30*/  MUFU.EX2 R110, R110 ;  /* 0x0000006e006e7308 */ /* 0x000ea20000000800 */
[----:B------:R-:W4:Y:S01]  /*fe40*/  LDSM.16.MT88.4 R40, [R132+0x4800] ;  /* 0x004800008428783b */ /* 0x000f220000004200 */
[----:B-1----:R-:W-:Y:S01]  /*fe50*/  F2FP.F16.F32.PACK_AB R32, R105, R30 ;  /* 0x0000001e6920723e */ /* 0x002fe200000000ff */
[C---:B------:R-:W-:Y:S07]  /*fe60*/  HMMA.16816.F32 R76, R36.reuse, R48, R76 ;  /* 0x00000030244c723c */ /* 0x040fee000000184c */
[----:B------:R-:W-:Y:S01]  /*fe70*/  MUFU.EX2 R95, R95 ;  /* 0x0000005f005f7308 */ /* 0x000fe20000000800 */
[----:B------:R-:W-:Y:S01]  /*fe80*/  FADD.FTZ R30, R30, R27 ;  /* 0x0000001b1e1e7221 */ /* 0x000fe20000010000 */
[----:B------:R-:W-:Y:S01]  /*fe90*/  HMMA.16816.F32 R80, R36, R50, R80 ;  /* 0x000000322450723c */ /* 0x000fe20000001850 */
[----:B------:R-:W1:Y:S07]  /*fea0*/  LDSM.16.MT88.4 R48, [R131+0x4800] ;  /* 0x004800008330783b */ /* 0x000e6e0000004200 */
[----:B------:R-:W5:Y:S03]  /*feb0*/  MUFU.EX2 R88, R88 ;  /* 0x0000005800587308 */ /* 0x000f660000000800 */
[C---:B--2---:R-:W-:Y:S01]  /*fec0*/  F2FP.F16.F32.PACK_AB R33, R110.reuse, R107 ;  /* 0x0000006b6e21723e */ /* 0x044fe200000000ff */
[----:B------:R-:W-:Y:S01]  /*fed0*/  FADD.FTZ R107, R107, R92 ;  /* 0x0000005c6b6b7221 */ /* 0x000fe20000010000 */
[----:B------:R-:W-:Y:S03]  /*fee0*/  FADD.FTZ R30, R105, R30 ;  /* 0x0000001e691e7221 */ /* 0x000fe60000010000 */
[----:B------:R-:W-:Y:S02]  /*fef0*/  FADD.FTZ R110, R110, R107 ;  /* 0x0000006b6e6e7221 */ /* 0x000fe40000010000 */
[----:B------:R-:W2:Y:S10]  /*ff00*/  MUFU.EX2 R89, R89 ;  /* 0x0000005900597308 */ /* 0x000eb40000000800 */
[----:B------:R-:W3:Y:S01]  /*ff10*/  MUFU.EX2 R90, R90 ;  /* 0x0000005a005a7308 */ /* 0x000ee20000000800 */
[C---:B-----5:R-:W-:Y:S01]  /*ff20*/  F2FP.F16.F32.PACK_AB R34, R88.reuse, R95 ;  /* 0x0000005f5822723e */ /* 0x060fe200000000ff */
[----:B------:R-:W-:Y:S04]  /*ff30*/  FADD.FTZ R95, R95, R30 ;  /* 0x0000001e5f5f7221 */ /* 0x000fe80000010000 */
[----:B------:R-:W-:Y:S04]  /*ff40*/  FADD.FTZ R88, R88, R95 ;  /* 0x0000005f58587221 */ /* 0x000fe80000010000 */
[----:B------:R-:W-:Y:S01]  /*ff50*/  MUFU.EX2 R91, R91 ;  /* 0x0000005b005b7308 */ /* 0x000fe20000000800 */
[----:B--2---:R-:W-:Y:S09]  /*ff60*/  FADD.FTZ R27, R89, R110 ;  /* 0x0000006e591b7221 */ /* 0x004ff20000010000 */
[----:B------:R-:W2:Y:S01]  /*ff70*/  MUFU.EX2 R112, R112 ;  /* 0x0000007000707308 */ /* 0x000ea20000000800 */
[C---:B---3--:R-:W-:Y:S01]  /*ff80*/  F2FP.F16.F32.PACK_AB R35, R90.reuse, R89 ;  /* 0x000000595a23723e */ /* 0x048fe200000000ff */
[----:B------:R-:W-:Y:S08]  /*ff90*/  FADD.FTZ R27, R90, R27 ;  /* 0x0000001b5a1b7221 */ /* 0x000ff00000010000 */
[----:B------:R-:W-:Y:S01]  /*ffa0*/  MUFU.EX2 R114, R114 ;  /* 0x0000007200727308 */ /* 0x000fe20000000800 */
[C---:B------:R-:W-:Y:S06]  /*ffb0*/  HMMA.16816.F32 R68, R32.reuse, R52, R68 ;  /* 0x000000342044723c */ /* 0x040fec0000001844 */
[C---:B------:R-:W-:Y:S03]  /*ffc0*/  HMMA.16816.F32 R72, R32.reuse, R54, R72 ;  /* 0x000000362048723c */ /* 0x040fe60000001848 */
[----:B------:R-:W3:Y:S01]  /*ffd0*/  MUFU.EX2 R115, R115 ;  /* 0x0000007300737308 */ /* 0x000ee20000000800 */
[----:B------:R-:W5:Y:S01]  /*ffe0*/  LDSM.16.MT88.4 R52, [R132+0x4c00] ;  /* 0x004c00008434783b */ /* 0x000f620000004200 */
[----:B--2---:R-:W-:Y:S01]  /*fff0*/  F2FP.F16.F32.PACK_AB R36, R112, R91 ;  /* 0x0000005b7024723e */ /* 0x004fe200000000ff */
[C---:B------:R-:W-:Y:S07]  /*10000*/  HMMA.16816.F32 R76, R32.reuse, R44, R76 ;  /* 0x0000002c204c723c */ /* 0x040fee000000184c */
[----:B------:R-:W-:Y:S01]  /*10010*/  MUFU.EX2 R56, R56 ;  /* 0x0000003800387308 */ /* 0x000fe20000000800 */
[----:B------:R-:W-:Y:S01]  /*10020*/  FADD.FTZ R91, R91, R88 ;  /* 0x000000585b5b7221 */ /* 0x000fe20000010000 */
[----:B------:R-:W-:Y:S01]  /*10030*/  HMMA.16816.F32 R80, R32, R46, R80 ;  /* 0x0000002e2050723c */ /* 0x000fe20000001850 */
[----:B------:R-:W2:Y:S07]  /*10040*/  LDSM.16.MT88.4 R44, [R131+0x4c00] ;  /* 0x004c0000832c783b */ /* 0x000eae0000004200 */
[----:B------:R-:W4:Y:S03]  /*10050*/  MUFU.EX2 R57, R57 ;  /* 0x0000003900397308 */ /* 0x000f260000000800 */
[C---:B---3--:R-:W-:Y:S01]  /*10060*/  F2FP.F16.F32.PACK_AB R37, R115.reuse, R114 ;  /* 0x000000727325723e */ /* 0x048fe200000000ff */
[----:B------:R-:W-:Y:S01]  /*10070*/  FADD.FTZ R114, R114, R27 ;  /* 0x0000001b72727221 */ /* 0x000fe20000010000 */
[----:B------:R-:W-:Y:S03]  /*10080*/  FADD.FTZ R27, R112, R91 ;  /* 0x0000005b701b7221 */ /* 0x000fe60000010000 */
[----:B------:R-:W-:Y:S02]  /*10090*/  FADD.FTZ R115, R115, R114 ;  /* 0x0000007273737221 */ /* 0x000fe40000010000 */
[----:B------:R-:W-:Y:S10]  /*100a0*/  MUFU.EX2 R58, R58 ;  /* 0x0000003a003a7308 */ /* 0x000ff40000000800 */
[----:B------:R-:W3:Y:S01]  /*100b0*/  MUFU.EX2 R59, R59 ;  /* 0x0000003b003b7308 */ /* 0x000ee20000000800 */
[C---:B----4-:R-:W-:Y:S01]  /*100c0*/  F2FP.F16.F32.PACK_AB R38, R57.reuse, R56 ;  /* 0x000000383926723e */ /* 0x050fe200000000ff */
[----:B------:R-:W-:Y:S01]  /*100d0*/  FADD.FTZ R56, R56, R27 ;  /* 0x0000001b38387221 */ /* 0x000fe20000010000 */
[----:B------:R-:W-:Y:S03]  /*100e0*/  IADD3 R27, R148, -0x1, RZ ;  /* 0xffffffff941b7810 */ /* 0x000fe60007ffe0ff */
[----:B------:R-:W-:Y:S01]  /*100f0*/  FADD.FTZ R57, R57, R56 ;  /* 0x0000003839397221 */ /* 0x000fe20000010000 */
[----:B------:R-:W-:Y:S03]  /*10100*/  MOV R148, R27 ;  /* 0x0000001b00947202 */ /* 0x000fe60000000f00 */
[----:B------:R-:W-:Y:S10]  /*10110*/  MUFU.EX2 R60, R60 ;  /* 0x0000003c003c7308 */ /* 0x000ff40000000800 */
[----:B------:R-:W4:Y:S01]  /*10120*/  MUFU.EX2 R61, R61 ;  /* 0x0000003d003d7308 */ /* 0x000f220000000800 */
[C---:B---3--:R-:W-:Y:S01]  /*10130*/  F2FP.F16.F32.PACK_AB R39, R59.reuse, R58 ;  /* 0x0000003a3b27723e */ /* 0x048fe200000000ff */
[----:B------:R-:W-:Y:S04]  /*10140*/  FADD.FTZ R58, R58, R115 ;  /* 0x000000733a3a7221 */ /* 0x000fe80000010000 */
[----:B------:R-:W-:Y:S04]  /*10150*/  FADD.FTZ R59, R59, R58 ;  /* 0x0000003a3b3b7221 */ /* 0x000fe80000010000 */
[----:B------:R-:W-:Y:S01]  /*10160*/  MUFU.EX2 R62, R62 ;  /* 0x0000003e003e7308 */ /* 0x000fe20000000800 */
[C---:B------:R-:W-:Y:S06]  /*10170*/  HMMA.16816.F32 R68, R36.reuse, R40, R68 ;  /* 0x000000282444723c */ /* 0x040fec0000001844 */
[C---:B------:R-:W-:Y:S03]  /*10180*/  HMMA.16816.F32 R72, R36.reuse, R42, R72 ;  /* 0x0000002a2448723c */ /* 0x040fe60000001848 */
[----:B------:R-:W3:Y:S02]  /*10190*/  MUFU.EX2 R63, R63 ;  /* 0x0000003f003f7308 */ /* 0x000ee40000000800 */
[----:B----4-:R-:W-:Y:S01]  /*101a0*/  F2FP.F16.F32.PACK_AB R32, R61, R60 ;  /* 0x0000003c3d20723e */ /* 0x010fe200000000ff */
[C---:B-1----:R-:W-:Y:S07]  /*101b0*/  HMMA.16816.F32 R76, R36.reuse, R48, R76 ;  /* 0x00000030244c723c */ /* 0x042fee000000184c */
[----:B------:R-:W-:Y:S01]  /*101c0*/  MUFU.EX2 R64, R64 ;  /* 0x0000004000407308 */ /* 0x000fe20000000800 */
[----:B------:R-:W-:Y:S01]  /*101d0*/  FADD.FTZ R60, R60, R57 ;  /* 0x000000393c3c7221 */ /* 0x000fe20000010000 */
[----:B------:R-:W-:Y:S08]  /*101e0*/  HMMA.16816.F32 R80, R36, R50, R80 ;  /* 0x000000322450723c */ /* 0x000ff00000001850 */
[----:B------:R-:W1:Y:S03]  /*101f0*/  MUFU.EX2 R97, R97 ;  /* 0x0000006100617308 */ /* 0x000e660000000800 */
[----:B---3--:R-:W-:Y:S01]  /*10200*/  F2FP.F16.F32.PACK_AB R33, R63, R62 ;  /* 0x0000003e3f21723e */ /* 0x008fe200000000ff */
[----:B------:R-:W-:Y:S01]  /*10210*/  FADD.FTZ R62, R62, R59 ;  /* 0x0000003b3e3e7221 */ /* 0x000fe20000010000 */
[----:B------:R-:W-:Y:S03]  /*10220*/  FADD.FTZ R61, R61, R60 ;  /* 0x0000003c3d3d7221 */ /* 0x000fe60000010000 */
[----:B------:R-:W-:Y:S02]  /*10230*/  FADD.FTZ R62, R63, R62 ;  /* 0x0000003e3f3e7221 */ /* 0x000fe40000010000 */
[----:B------:R-:W-:Y:S10]  /*10240*/  MUFU.EX2 R65, R65 ;  /* 0x0000004100417308 */ /* 0x000ff40000000800 */
[----:B------:R-:W3:Y:S01]  /*10250*/  MUFU.EX2 R96, R96 ;  /* 0x0000006000607308 */ /* 0x000ee20000000800 */
[C---:B-1----:R-:W-:Y:S01]  /*10260*/  F2FP.F16.F32.PACK_AB R34, R97.reuse, R64 ;  /* 0x000000406122723e */ /* 0x042fe200000000ff */
[----:B------:R-:W-:Y:S04]  /*10270*/  FADD.FTZ R64, R64, R61 ;  /* 0x0000003d40407221 */ /* 0x000fe80000010000 */
[----:B------:R-:W-:Y:S01]  /*10280*/  FADD.FTZ R157, R97, R64 ;  /* 0x00000040619d7221 */ /* 0x000fe20000010000 */
[C---:B---3--:R-:W-:Y:S01]  /*10290*/  F2FP.F16.F32.PACK_AB R35, R96.reuse, R65 ;  /* 0x000000416023723e */ /* 0x048fe200000000ff */
[----:B------:R-:W-:Y:S04]  /*102a0*/  FADD.FTZ R65, R65, R62 ;  /* 0x0000003e41417221 */ /* 0x000fe80000010000 */
[----:B------:R-:W-:Y:S02]  /*102b0*/  FADD.FTZ R156, R96, R65 ;  /* 0x00000041609c7221 */ /* 0x000fe40000010000 */
[C---:B-----5:R-:W-:Y:S06]  /*102c0*/  HMMA.16816.F32 R68, R32.reuse, R52, R68 ;  /* 0x000000342044723c */ /* 0x060fec0000001844 */
[C---:B------:R-:W-:Y:S06]  /*102d0*/  HMMA.16816.F32 R72, R32.reuse, R54, R72 ;  /* 0x000000362048723c */ /* 0x040fec0000001848 */
[C---:B--2---:R-:W-:Y:S06]  /*102e0*/  HMMA.16816.F32 R76, R32.reuse, R44, R76 ;  /* 0x0000002c204c723c */ /* 0x044fec000000184c */
[----:B------:R-:W-:Y:S01]  /*102f0*/  HMMA.16816.F32 R80, R32, R46, R80 ;  /* 0x0000002e2050723c */ /* 0x000fe20000001850 */
[----:B------:R-:W-:Y:S11]  /*10300*/  @!UPT UIADD3 URZ, URZ, URZ, URZ ;  /* 0x0000003f3f3ff290 */ /* 0x000ff6000fffe03f */
[----:B------:R-:W-:Y:S01]  /*10310*/  @!UPT UIADD3 URZ, URZ, URZ, URZ ;  /* 0x0000003f3f3ff290 */ /* 0x000fe2000fffe03f */
[----:B------:R-:W-:Y:S11]  /*10320*/  @P0 BRA `(.L_x_3811) ;  /* 0xffffffd400c00947 */ /* 0x000ff6000383ffff */
.L_x_3807:
[----:B------:R-:W1:Y:S01]  /*10330*/  SHFL.BFLY PT, R10, R157, 0x2, 0x1f ;  /* 0x0c401f009d0a7f89 */ /* 0x000e6200000e0000 */
[----:B------:R-:W-:Y:S01]  /*10340*/  IMAD.MOV.U32 R6, RZ, RZ, 0x3f800000 ;  /* 0x3f800000ff067424 */ /* 0x000fe200078e00ff */
[----:B------:R-:W-:Y:S01]  /*10350*/  SHF.R.S32.HI R7, RZ, 0x1f, R144 ;  /* 0x0000001fff077819 */ /* 0x000fe20000011490 */
[----:B------:R-:W2:Y:S01]  /*10360*/  S2UR UR4, SR_CgaCtaId ;  /* 0x00000000000479c3 */ /* 0x000ea20000008800 */
[----:B------:R-:W3:Y:S01]  /*10370*/  SHFL.BFLY PT, R9, R156, 0x2, 0x1f ;  /* 0x0c401f009c097f89 */ /* 0x000ee200000e0000 */
[----:B------:R-:W-:Y:S01]  /*10380*/  IMAD.MOV.U32 R8, RZ, RZ, 0x3f800000 ;  /* 0x3f800000ff087424 */ /* 0x000fe200078e00ff */
[----:B------:R-:W-:Y:S01]  /*10390*/  LEA.HI R7, R7, R144, RZ, 0x3 ;  /* 0x0000009007077211 */ /* 0x000fe200078f18ff */
[----:B------:R-:W-:Y:S01]  /*103a0*/  UMOV UR5, 0x400 ;  /* 0x0000040000057882 */ /* 0x000fe20000000000 */
[----:B------:R-:W4:Y:S02]  /*103b0*/  S2R R3, SR_TID.X ;  /* 0x0000000000037919 */ /* 0x000f240000002100 */
[----:B------:R-:W-:-:S04]  /*103c0*/  LOP3.LUT R7, R7, 0xfffffff8, RZ, 0xc0, !PT ;  /* 0xfffffff807077812 */ /* 0x000fc800078ec0ff */
[----:B------:R-:W-:Y:S01]  /*103d0*/  IADD3 R7, R144, -R7, RZ ;  /* 0x8000000790077210 */ /* 0x000fe20007ffe0ff */
[----:B-1----:R-:W-:Y:S01]  /*103e0*/  FADD.FTZ R10, R10, R157 ;  /* 0x0000009d0a0a7221 */ /* 0x002fe20000010000 */
[----:B--2---:R-:W-:Y:S01]  /*103f0*/  ULEA UR4, UR4, UR5, 0x18 ;  /* 0x0000000504047291 */ /* 0x004fe2000f8ec03f */
[----:B---3--:R-:W-:-:S03]  /*10400*/  FADD.FTZ R9, R9, R156 ;  /* 0x0000009c09097221 */ /* 0x008fc60000010000 */
[----:B------:R-:W1:Y:S04]  /*10410*/  SHFL.BFLY PT, R5, R10, 0x1, 0x1f ;  /* 0x0c201f000a057f89 */ /* 0x000e6800000e0000 */
[----:B------:R-:W2:Y:S01]  /*10420*/  SHFL.BFLY PT, R4, R9, 0x1, 0x1f ;  /* 0x0c201f0009047f89 */ /* 0x000ea200000e0000 */
[----:B-1----:R-:W-:Y:S01]  /*10430*/  FADD.FTZ R5, R10, R5 ;  /* 0x000000050a057221 */ /* 0x002fe20000010000 */
[----:B--2---:R-:W-:-:S04]  /*10440*/  FADD.FTZ R4, R9, R4 ;  /* 0x0000000409047221 */ /* 0x004fc80000010000 */
[----:B------:R-:W-:Y:S02]  /*10450*/  FSETP.NE.FTZ.AND P3, PT, R5, RZ, PT ;  /* 0x000000ff0500720b */ /* 0x000fe40003f75000 */
[----:B------:R-:W-:Y:S02]  /*10460*/  LEA.HI R9, R7, R7, RZ, 0x1 ;  /* 0x0000000707097211 */ /* 0x000fe400078f08ff */
[----:B------:R-:W-:Y:S02]  /*10470*/  FSETP.NE.FTZ.AND P2, PT, R4, RZ, PT ;  /* 0x000000ff0400720b */ /* 0x000fe40003f55000 */
[----:B------:R-:W-:Y:S02]  /*10480*/  LOP3.LUT R12, R9, 0x3fffffe, RZ, 0xc0, !PT ;  /* 0x03fffffe090c7812 */ /* 0x000fe400078ec0ff */
[----:B------:R-:W-:-:S03]  /*10490*/  SHF.R.S32.HI R9, RZ, 0x1, R9 ;  /* 0x00000001ff097819 */ /* 0x000fc60000011409 */
[----:B------:R-:W-:Y:S01]  /*104a0*/  IMAD.IADD R12, R7, 0x1, -R12 ;  /* 0x00000001070c7824 */ /* 0x000fe200078e0a0c */
[C---:B------:R-:W-:Y:S01]  /*104b0*/  SHF.L.U32 R11, R9.reuse, 0x6, RZ ;  /* 0x00000006090b7819 */ /* 0x040fe200000006ff */
[----:B------:R-:W1:Y:S01]  /*104c0*/  @P3 MUFU.RCP R6, R5 ;  /* 0x0000000500063308 */ /* 0x000e620000001000 */
[----:B------:R-:W-:Y:S01]  /*104d0*/  LOP3.LUT P0, RZ, R9, 0x2, RZ, 0xc0, !PT ;  /* 0x0000000209ff7812 */ /* 0x000fe2000780c0ff */
[----:B------:R-:W2:Y:S01]  /*104e0*/  @P3 LDC R19, c[0x0][0x2e8] ;  /* 0x0000ba00ff133b82 */ /* 0x000ea20000000800 */
[----:B------:R-:W-:Y:S02]  /*104f0*/  LOP3.LUT R11, R11, 0xc0, RZ, 0xc0, !PT ;  /* 0x000000c00b0b7812 */ /* 0x000fe400078ec0ff */
[----:B------:R-:W-:Y:S02]  /*10500*/  LOP3.LUT R9, R9, 0x1, RZ, 0xc0, !PT ;  /* 0x0000000109097812 */ /* 0x000fe400078ec0ff */
[----:B------:R-:W-:Y:S01]  /*10510*/  LEA.HI R11, R11, R11, RZ, 0x1d ;  /* 0x0000000b0b0b7211 */ /* 0x000fe200078fe8ff */
[----:B------:R-:W3:Y:S01]  /*10520*/  @P2 MUFU.RCP R8, R4 ;  /* 0x0000000400082308 */ /* 0x000ee20000001000 */
[----:B------:R-:W-:Y:S01]  /*10530*/  ISETP.NE.U32.AND P1, PT, R9, 0x1, PT ;  /* 0x000000010900780c */ /* 0x000fe20003f25070 */
[----:B------:R-:W-:Y:S01]  /*10540*/  IMAD.MOV.U32 R9, RZ, RZ, -0x10 ;  /* 0xfffffff0ff097424 */ /* 0x000fe200078e00ff */
[----:B------:R-:W5:Y:S04]  /*10550*/  @P2 LDC R17, c[0x0][0x2e8] ;  /* 0x0000ba00ff112b82 */ /* 0x000f680000000800 */
[----:B------:R-:W-:Y:S01]  /*10560*/  SEL R9, R9, 0x10, !P1 ;  /* 0x0000001009097807 */ /* 0x000fe20004800000 */
[----:B------:R-:W2:Y:S01]  /*10570*/  @P3 MUFU.LG2 R5, R5 ;  /* 0x0000000500053308 */ /* 0x000ea20000000c00 */
        /* <DEDUP_REMOVED lines=8> */
[----:B----4-:R-:W-:Y:S01]  /*10600*/  SHF.R.S32.HI R6, RZ, 0x1f, R3 ;  /* 0x0000001fff067819 */ /* 0x010fe20000011403 */
[C---:B---3--:R-:W-:Y:S01]  /*10610*/  FMUL.FTZ R71, R8.reuse, R71 ;  /* 0x0000004708477220 */ /* 0x048fe20000410000 */
[C---:B------:R-:W-:Y:S01]  /*10620*/  FMUL.FTZ R70, R8.reuse, R70 ;  /* 0x0000004608467220 */ /* 0x040fe20000410000 */
[----:B------:R-:W-:Y:S01]  /*10630*/  FMUL.FTZ R75, R8, R75 ;  /* 0x0000004b084b7220 */ /* 0x000fe20000410000 */
[-C--:B------:R-:W-:Y:S01]  /*10640*/  LEA.HI R10, R6, R3.reuse, RZ, 0x2 ;  /* 0x00000003060a7211 */ /* 0x080fe200078f10ff */
[----:B------:R-:W-:Y:S01]  /*10650*/  FMUL.FTZ R74, R8, R74 ;  /* 0x0000004a084a7220 */ /* 0x000fe20000410000 */
[----:B------:R-:W-:Y:S01]  /*10660*/  LEA.HI R6, R6, R3, RZ, 0x5 ;  /* 0x0000000306067211 */ /* 0x000fe200078f28ff */
[----:B------:R-:W-:Y:S01]  /*10670*/  FMUL.FTZ R79, R8, R79 ;  /* 0x0000004f084f7220 */ /* 0x000fe20000410000 */
[----:B------:R-:W-:Y:S01]  /*10680*/  LOP3.LUT R10, R10, 0xfffffffc, RZ, 0xc0, !PT ;  /* 0xfffffffc0a0a7812 */ /* 0x000fe200078ec0ff */
[C---:B------:R-:W-:Y:S01]  /*10690*/  FMUL.FTZ R78, R8.reuse, R78 ;  /* 0x0000004e084e7220 */ /* 0x040fe20000410000 */
[----:B------:R-:W-:Y:S01]  /*106a0*/  SHF.R.S32.HI R7, RZ, 0x5, R6 ;  /* 0x00000005ff077819 */ /* 0x000fe20000011406 */
[C---:B------:R-:W-:Y:S01]  /*106b0*/  FMUL.FTZ R83, R8.reuse, R83 ;  /* 0x0000005308537220 */ /* 0x040fe20000410000 */
[----:B------:R-:W-:Y:S01]  /*106c0*/  FMUL.FTZ R8, R8, R82 ;  /* 0x0000005208087220 */ /* 0x000fe20000410000 */
[----:B------:R-:W-:Y:S01]  /*106d0*/  IMAD.IADD R10, R3, 0x1, -R10 ;  /* 0x00000001030a7824 */ /* 0x000fe200078e0a0a */
[----:B------:R-:W-:Y:S01]  /*106e0*/  F2FP.F16.F32.PACK_AB R68, R69, R68 ;  /* 0x000000444544723e */ /* 0x000fe200000000ff */
[----:B------:R-:W1:Y:S01]  /*106f0*/  @P2 MUFU.LG2 R4, R4 ;  /* 0x0000000400042308 */ /* 0x000e620000000c00 */
[----:B------:R-:W-:Y:S01]  /*10700*/  F2FP.F16.F32.PACK_AB R70, R71, R70 ;  /* 0x000000464746723e */ /* 0x000fe200000000ff */
[----:B------:R-:W-:Y:S01]  /*10710*/  IMAD R13, R7, 0x100, R10 ;  /* 0x00000100070d7824 */ /* 0x000fe200078e020a */
[----:B------:R-:W-:Y:S01]  /*10720*/  F2FP.F16.F32.PACK_AB R72, R73, R72 ;  /* 0x000000484948723e */ /* 0x000fe200000000ff */
[----:B--2---:R-:W-:Y:S01]  /*10730*/  @P3 FMUL.FTZ R5, R5, 0.69314718246459960938 ;  /* 0x3f31721805053820 */ /* 0x004fe20000410000 */
[----:B------:R-:W-:Y:S01]  /*10740*/  F2FP.F16.F32.PACK_AB R74, R75, R74 ;  /* 0x0000004a4b4a723e */ /* 0x000fe200000000ff */
[----:B------:R-:W-:Y:S01]  /*10750*/  IMAD.MOV.U32 R10, RZ, RZ, 0x7f800000 ;  /* 0x7f800000ff0a7424 */ /* 0x000fe200078e00ff */
[----:B------:R-:W-:Y:S01]  /*10760*/  LEA R12, R12, R13, 0x4 ;  /* 0x0000000d0c0c7211 */ /* 0x000fe200078e20ff */
[----:B------:R-:W-:Y:S01]  /*10770*/  @P3 FFMA.FTZ R10, R2, R19, R5 ;  /* 0x00000013020a3223 */ /* 0x000fe20000010005 */
[----:B------:R-:W-:-:S02]  /*10780*/  F2FP.F16.F32.PACK_AB R76, R77, R76 ;  /* 0x0000004c4d4c723e */ /* 0x000fc400000000ff */
[----:B------:R-:W-:Y:S02]  /*10790*/  LEA R11, R12, R11, 0x1 ;  /* 0x0000000b0c0b7211 */ /* 0x000fe400078e08ff */
[----:B------:R-:W-:Y:S02]  /*107a0*/  F2FP.F16.F32.PACK_AB R78, R79, R78 ;  /* 0x0000004e4f4e723e */ /* 0x000fe400000000ff */
[----:B------:R-:W-:Y:S01]  /*107b0*/  LEA R11, R11, UR4, 0x1 ;  /* 0x000000040b0b7c11 */ /* 0x000fe2000f8e08ff */
[----:B------:R-:W-:Y:S01]  /*107c0*/  ULDC.U8 UR4, c[0x0][0x3d8] ;  /* 0x0000f60000047ab9 */ /* 0x000fe20000000000 */
[----:B------:R-:W-:Y:S02]  /*107d0*/  F2FP.F16.F32.PACK_AB R80, R81, R80 ;  /* 0x000000505150723e */ /* 0x000fe400000000ff */
[C---:B------:R-:W-:Y:S01]  /*107e0*/  IADD3 R13, R11.reuse, 0x20, RZ ;  /* 0x000000200b0d7810 */ /* 0x040fe20007ffe0ff */
[----:B------:R-:W-:Y:S01]  /*107f0*/  @P0 VIADD R13, R11, 0xffffffe0 ;  /* 0xffffffe00b0d0836 */ /* 0x000fe20000000000 */
[----:B------:R-:W-:Y:S01]  /*10800*/  F2FP.F16.F32.PACK_AB R8, R83, R8 ;  /* 0x000000085308723e */ /* 0x000fe200000000ff */
[----:B------:R-:W-:Y:S01]  /*10810*/  IMAD.IADD R15, R11, 0x1, R9 ;  /* 0x000000010b0f7824 */ /* 0x000fe200078e0209 */
[----:B------:R-:W-:Y:S01]  /*10820*/  STS [R11], R68 ;  /* 0x000000440b007388 */ /* 0x000fe20000000800 */
[----:B------:R-:W-:-:S02]  /*10830*/  ISETP.NE.AND P0, PT, RZ, UR4, PT ;  /* 0x00000004ff007c0c */ /* 0x000fc4000bf05270 */
[----:B------:R-:W-:Y:S01]  /*10840*/  IADD3 R9, R9, R13, RZ ;  /* 0x0000000d09097210 */ /* 0x000fe20007ffe0ff */
[----:B------:R2:W-:Y:S04]  /*10850*/  STS [R11+0x200], R70 ;  /* 0x000200460b007388 */ /* 0x0005e80000000800 */
[----:B------:R-:W-:Y:S04]  /*10860*/  STS [R15], R72 ;  /* 0x000000480f007388 */ /* 0x000fe80000000800 */
[----:B------:R1:W-:Y:S04]  /*10870*/  STS [R15+0x200], R74 ;  /* 0x0002004a0f007388 */ /* 0x0003e80000000800 */
[----:B------:R3:W-:Y:S04]  /*10880*/  STS [R13], R76 ;  /* 0x0000004c0d007388 */ /* 0x0007e80000000800 */
[----:B------:R3:W-:Y:S04]  /*10890*/  STS [R13+0x200], R78 ;  /* 0x0002004e0d007388 */ /* 0x0007e80000000800 */
[----:B------:R3:W-:Y:S04]  /*108a0*/  STS [R9], R80 ;  /* 0x0000005009007388 */ /* 0x0007e80000000800 */
[----:B------:R3:W-:Y:S01]  /*108b0*/  STS [R9+0x200], R8 ;  /* 0x0002000809007388 */ /* 0x0007e20000000800 */
[----:B--2---:R-:W-:Y:S01]  /*108c0*/  MOV R11, 0x7f800000 ;  /* 0x7f800000000b7802 */ /* 0x004fe20000000f00 */
[----:B-1----:R-:W-:-:S04]  /*108d0*/  @P2 FMUL.FTZ R15, R4, 0.69314718246459960938 ;  /* 0x3f317218040f2820 */ /* 0x002fc80000410000 */
[----:B-----5:R-:W-:Y:S01]  /*108e0*/  @P2 FFMA.FTZ R11, R0, R17, R15 ;  /* 0x00000011000b2223 */ /* 0x020fe2000001000f */
        /* <DEDUP_REMOVED lines=10> */
.L_x_3812:
[----:B------:R-:W1:Y:S01]  /*10990*/  S2R R17, SR_CTAID.Z ;  /* 0x0000000000117919 */ /* 0x000e620000002700 */
[----:B------:R-:W1:Y:S01]  /*109a0*/  LDC R2, c[0x0][0x270] ;  /* 0x00009c00ff027b82 */ /* 0x000e620000000800 */
[----:B------:R-:W1:Y:S07]  /*109b0*/  S2R R0, SR_CTAID.Y ;  /* 0x0000000000007919 */ /* 0x000e6e0000002600 */
[----:B------:R-:W2:Y:S01]  /*109c0*/  LDC R12, c[0x0][0x2c4] ;  /* 0x0000b100ff0c7b82 */ /* 0x000ea20000000800 */
[----:B-1----:R-:W-:-:S04]  /*109d0*/  IMAD R5, R0, R2, R17 ;  /* 0x0000000200057224 */ /* 0x002fc800078e0211 */
[----:B--2---:R-:W-:-:S07]  /*109e0*/  IMAD R12, R5, R12, RZ ;  /* 0x0000000c050c7224 */ /* 0x004fce00078e02ff */
.L_x_3813:
[----:B------:R-:W-:Y:S01]  /*109f0*/  LOP3.LUT R6, R6, 0xffffffe0, RZ, 0xc0, !PT ;  /* 0xffffffe006067812 */ /* 0x000fe200078ec0ff */
[----:B------:R-:W1:Y:S01]  /*10a00*/  LDC.64 R4, c[0x0][0x290] ;  /* 0x0000a400ff047b82 */ /* 0x000e620000000a00 */
[----:B------:R-:W-:Y:S01]  /*10a10*/  SHF.R.S32.HI R2, RZ, 0x1f, R7 ;  /* 0x0000001fff027819 */ /* 0x000fe20000011407 */
[----:B------:R-:W-:Y:S02]  /*10a20*/  BSSY B0, `(.L_x_3814) ;  /* 0x0000018000007945 */ /* 0x000fe40003800000 */
[----:B------:R-:W-:Y:S01]  /*10a30*/  IMAD.IADD R6, R3, 0x1, -R6 ;  /* 0x0000000103067824 */ /* 0x000fe200078e0a06 */
[----:B------:R-:W-:-:S03]  /*10a40*/  LEA.HI R2, R2, R7, RZ, 0x2 ;  /* 0x0000000702027211 */ /* 0x000fc600078f10ff */
[----:B---3--:R-:W2:Y:S08]  /*10a50*/  LDC.64 R8, c[0x0][0x298] ;  /* 0x0000a600ff087b82 */ /* 0x008eb00000000a00 */
[----:B------:R-:W-:Y:S01]  /*10a60*/  BAR.SYNC.DEFER_BLOCKING 0x0 ;  /* 0x0000000000007b1d */ /* 0x000fe20000010000 */
[----:B------:R-:W-:Y:S02]  /*10a70*/  LOP3.LUT P0, RZ, R6, 0x3, RZ, 0xc0, !PT ;  /* 0x0000000306ff7812 */ /* 0x000fe4000780c0ff */
[----:B------:R-:W-:-:S05]  /*10a80*/  LOP3.LUT R2, R2, 0xffffffc, RZ, 0xc0, !PT ;  /* 0x0ffffffc02027812 */ /* 0x000fca00078ec0ff */
[----:B------:R-:W-:-:S04]  /*10a90*/  IMAD.IADD R2, R7, 0x1, -R2 ;  /* 0x0000000107027824 */ /* 0x000fc800078e0a02 */
[----:B------:R-:W-:Y:S02]  /*10aa0*/  IMAD R149, R2, 0x10, R149 ;  /* 0x0000001002957824 */ /* 0x000fe400078e0295 */
[----:B------:R-:W-:Y:S05]  /*10ab0*/  @P0 BRA `(.L_x_3815) ;  /* 0x0000000000380947 */ /* 0x000fea0003800000 */
[----:B------:R-:W3:Y:S01]  /*10ac0*/  S2R R2, SR_CTAID.X ;  /* 0x0000000000027919 */ /* 0x000ee20000002500 */
[----:B------:R-:W-:Y:S01]  /*10ad0*/  VIADD R7, R149, 0x8 ;  /* 0x0000000895077836 */ /* 0x000fe20000000000 */
[----:B------:R-:W-:Y:S01]  /*10ae0*/  ULDC.64 UR4, c[0x0][0x2b0] ;  /* 0x0000ac0000047ab9 */ /* 0x000fe20000000a00 */
[C---:B---3--:R-:W-:Y:S02]  /*10af0*/  IMAD R12, R2.reuse, 0x40, R12 ;  /* 0x00000040020c7824 */ /* 0x048fe400078e020c */
        /* <DEDUP_REMOVED lines=10> */
.L_x_3815:
[----:B------:R-:W-:Y:S05]  /*10ba0*/  BSYNC B0 ;  /* 0x0000000000007941 */ /* 0x000fea0003800000 */
.L_x_3814:
[----:B------:R-:W4:Y:S01]  /*10bb0*/  S2UR UR8, SR_CTAID.X ;  /* 0x00000000000879c3 */ /* 0x000f220000002500 */
[----:B---3--:R-:W3:Y:S01]  /*10bc0*/  S2R R2, SR_TID.X ;  /* 0x0000000000027919 */ /* 0x008ee20000002100 */
[----:B------:R-:W-:Y:S01]  /*10bd0*/  SHF.R.S32.HI R3, RZ, 0x1f, R0 ;  /* 0x0000001fff037819 */ /* 0x000fe20000011400 */
[C---:B--2---:R-:W-:Y:S01]  /*10be0*/  IMAD.WIDE.U32 R10, R142.reuse, R8, RZ ;  /* 0x000000088e0a7225 */ /* 0x044fe200078e00ff */
[----:B------:R-:W-:Y:S01]  /*10bf0*/  ISETP.NE.AND P1, PT, R142, -0x1, PT ;  /* 0xffffffff8e00780c */ /* 0x000fe20003f25270 */
[----:B------:R-:W-:Y:S01]  /*10c00*/  ULDC UR5, c[0x0][0x2d0] ;  /* 0x0000b40000057ab9 */ /* 0x000fe20000000800 */
[----:B------:R-:W-:Y:S01]  /*10c10*/  SHF.R.S32.HI R85, RZ, 0x1f, R84 ;  /* 0x0000001fff557819 */ /* 0x000fe20000011454 */
[-C--:B-1----:R-:W-:Y:S01]  /*10c20*/  IMAD R3, R3, R4.reuse, RZ ;  /* 0x0000000403037224 */ /* 0x082fe200078e02ff */
[----:B------:R-:W-:Y:S01]  /*10c30*/  ISETP.GE.AND P0, PT, R84, UR5, PT ;  /* 0x0000000554007c0c */ /* 0x000fe2000bf06270 */
[C---:B------:R-:W-:Y:S01]  /*10c40*/  IMAD.WIDE.U32 R6, R0.reuse, R4, RZ ;  /* 0x0000000400067225 */ /* 0x040fe200078e00ff */
[----:B------:R1:W2:Y:S01]  /*10c50*/  LDS.128 R12, [R143+0x800] ;  /* 0x000800008f0c7984 */ /* 0x0002a20000000c00 */
[----:B------:R-:W-:Y:S02]  /*10c60*/  BSSY B0, `(.L_x_3816) ;  /* 0x0000025000007945 */ /* 0x000fe40003800000 */
[----:B------:R-:W-:Y:S01]  /*10c70*/  IMAD R5, R0, R5, R3 ;  /* 0x0000000500057224 */ /* 0x000fe200078e0203 */
[----:B------:R-:W-:Y:S01]  /*10c80*/  SEL R0, R6, R10, !P1 ;  /* 0x0000000a06007207 */ /* 0x000fe20004800000 */
[----:B------:R-:W-:-:S02]  /*10c90*/  IMAD R142, R142, R9, R11 ;  /* 0x000000098e8e7224 */ /* 0x000fc400078e020b */
[----:B------:R-:W-:Y:S01]  /*10ca0*/  @!P1 IMAD.IADD R142, R7, 0x1, R5 ;  /* 0x00000001078e9824 */ /* 0x000fe200078e0205 */
[----:B------:R-:W-:Y:S01]  /*10cb0*/  SHF.R.S32.HI R5, RZ, 0x1f, R17 ;  /* 0x0000001fff057819 */ /* 0x000fe20000011411 */
[----:B------:R-:W-:Y:S01]  /*10cc0*/  VIADD R3, R144, 0x20 ;  /* 0x0000002090037836 */ /* 0x000fe20000000000 */
[----:B----4-:R-:W-:-:S04]  /*10cd0*/  USHF.L.U32 UR8, UR8, 0x6, URZ ;  /* 0x0000000608087899 */ /* 0x010fc8000800063f */
[----:B------:R-:W-:Y:S02]  /*10ce0*/  USHF.R.S32.HI UR4, URZ, 0x1f, UR8 ;  /* 0x0000001f3f047899 */ /* 0x000fe40008011408 */
[C---:B------:R-:W-:Y:S01]  /*10cf0*/  IMAD.WIDE.U32 R18, R8.reuse, UR8, R84 ;  /* 0x0000000808127c25 */ /* 0x040fe2000f8e0054 */
[----:B------:R-:W-:Y:S02]  /*10d00*/  IADD3 R141, R141, -UR8, RZ ;  /* 0x800000088d8d7c10 */ /* 0x000fe4000fffe0ff */
[----:B---3--:R-:W-:Y:S01]  /*10d10*/  SHF.R.S32.HI R11, RZ, 0x1f, R2 ;  /* 0x0000001fff0b7819 */ /* 0x008fe20000011402 */
[----:B------:R-:W-:Y:S01]  /*10d20*/  IMAD R4, R8, UR4, RZ ;  /* 0x0000000408047c24 */ /* 0x000fe2000f8e02ff */
[----:B------:R-:W-:Y:S01]  /*10d30*/  IADD3 R6, P1, R0, R18, RZ ;  /* 0x0000001200067210 */ /* 0x000fe20007f3e0ff */
[----:B------:R-:W-:Y:S01]  /*10d40*/  ULDC.64 UR4, c[0x0][0x2a0] ;  /* 0x0000a80000047ab9 */ /* 0x000fe20000000a00 */
[----:B------:R-:W-:Y:S01]  /*10d50*/  LEA.HI R11, R11, R2, RZ, 0x2 ;  /* 0x000000020b0b7211 */ /* 0x000fe200078f10ff */
[----:B------:R-:W-:-:S02]  /*10d60*/  IMAD R7, R9, UR8, R4 ;  /* 0x0000000809077c24 */ /* 0x000fc4000f8e0204 */
[----:B------:R-:W-:Y:S01]  /*10d70*/  IMAD R0, R5, UR4, RZ ;  /* 0x0000000405007c24 */ /* 0x000fe2000f8e02ff */
[----:B------:R-:W-:Y:S02]  /*10d80*/  SHF.R.S32.HI R11, RZ, 0x2, R11 ;  /* 0x00000002ff0b7819 */ /* 0x000fe4000001140b */
[----:B------:R-:W-:Y:S01]  /*10d90*/  IADD3.X R7, R142, R19, R7, P1, !PT ;  /* 0x000000138e077210 */ /* 0x000fe20000ffe407 */
[----:B------:R-:W-:Y:S01]  /*10da0*/  IMAD R0, R17, UR5, R0 ;  /* 0x0000000511007c24 */ /* 0x000fe2000f8e0200 */
[-C--:B------:R-:W-:Y:S02]  /*10db0*/  ISETP.GE.OR P1, PT, R3, R141.reuse, P0 ;  /* 0x0000008d0300720c */ /* 0x080fe40000726670 */
[----:B------:R-:W-:Y:S01]  /*10dc0*/  ISETP.GE.OR P0, PT, R144, R141, P0 ;  /* 0x0000008d9000720c */ /* 0x000fe20000706670 */
[----:B------:R-:W-:Y:S01]  /*10dd0*/  IMAD.WIDE.U32 R2, R17, UR4, R6 ;  /* 0x0000000411027c25 */ /* 0x000fe2000f8e0006 */
[----:B------:R-:W-:Y:S01]  /*10de0*/  SHF.R.S32.HI R11, RZ, 0x1f, R11 ;  /* 0x0000001fff0b7819 */ /* 0x000fe2000001140b */
[----:B------:R1:W3:Y:S02]  /*10df0*/  LDS.128 R4, [R143] ;  /* 0x000000008f047984 */ /* 0x0002e40000000c00 */
[----:B------:R-:W-:-:S08]  /*10e00*/  IMAD.IADD R17, R0, 0x1, R3 ;  /* 0x0000000100117824 */ /* 0x000fd000078e0203 */
[----:B--2---:R-:W-:Y:S05]  /*10e10*/  @P0 BRA `(.L_x_3817) ;  /* 0x0000000000240947 */ /* 0x004fea0003800000 */
        /* <DEDUP_REMOVED lines=8> */
[----:B---3--:R2:W-:Y:S02]  /*10ea0*/  STG.E.128 desc[UR6][R20.64], R4 ;  /* 0x0000000414007986 */ /* 0x0085e4000c101d06 */
.L_x_3817:
[----:B------:R-:W-:Y:S05]  /*10eb0*/  BSYNC B0 ;  /* 0x0000000000007941 */ /* 0x000fea0003800000 */
.L_x_3816:
[----:B------:R-:W-:Y:S05]  /*10ec0*/  @P1 EXIT ;  /* 0x000000000000194d */ /* 0x000fea0003800000 */
[----:B------:R-:W-:Y:S01]  /*10ed0*/  IADD3 R144, P0, R144, 0x20, RZ ;  /* 0x0000002090907810 */ /* 0x000fe20007f1e0ff */
[----:B------:R-:W-:Y:S01]  /*10ee0*/  ULDC.64 UR4, c[0x0][0x280] ;  /* 0x0000a00000047ab9 */ /* 0x000fe20000000a00 */
[----:B------:R-:W-:Y:S02]  /*10ef0*/  MOV R3, R17 ;  /* 0x0000001100037202 */ /* 0x000fe40000000f00 */
[----:B------:R-:W-:Y:S01]  /*10f00*/  IADD3.X R11, RZ, R11, RZ, P0, !PT ;  /* 0x0000000bff0b7210 */ /* 0x000fe200007fe4ff */
[----:B------:R-:W-:-:S04]  /*10f10*/  IMAD.WIDE.U32 R2, R144, R8, R2 ;  /* 0x0000000890027225 */ /* 0x000fc800078e0002 */
[----:B------:R-:W-:Y:S01]  /*10f20*/  IMAD R0, R11, R8, RZ ;  /* 0x000000080b007224 */ /* 0x000fe200078e02ff */
[----:B--23--:R-:W-:-:S03]  /*10f30*/  LEA R4, P0, R2, UR4, 0x1 ;  /* 0x0000000402047c11 */ /* 0x00cfc6000f8008ff */
[----:B------:R-:W-:-:S05]  /*10f40*/  IMAD R0, R144, R9, R0 ;  /* 0x0000000990007224 */ /* 0x000fca00078e0200 */
[----:B------:R-:W-:-:S04]  /*10f50*/  IADD3 R3, R0, R3, RZ ;  /* 0x0000000300037210 */ /* 0x000fc80007ffe0ff */
[----:B------:R-:W-:-:S05]  /*10f60*/  LEA.HI.X R5, R2, UR5, R3, 0x1, P0 ;  /* 0x0000000502057c11 */ /* 0x000fca00080f0c03 */
[----:B------:R-:W-:Y:S01]  /*10f70*/  STG.E.128 desc[UR6][R4.64], R12 ;  /* 0x0000000c04007986 */ /* 0x000fe2000c101d06 */
[----:B------:R-:W-:Y:S05]  /*10f80*/  EXIT ;  /* 0x000000000000794d */ /* 0x000fea0003800000 */
.L_x_3818:
        /* <DEDUP_REMOVED lines=15> */
.L_x_5362:


//--------------------- .text._ZN5flash24flash_fwd_splitkv_kernelI23Flash_fwd_kernel_traitsILi32ELi64ELi128ELi4ELb0ELb0EN7cutlass6half_tE19Flash_kernel_traitsILi32ELi64ELi128ELi4ES3_EELb1ELb0ELb0ELb0ELb0ELb1ELb0ELb1EEEvNS_16Flash_fwd_paramsE --------------------------
	.section	.text._ZN5flash24flash_fwd_splitkv_kernelI23Flash_fwd_kernel_traitsILi32ELi64ELi128ELi4ELb0ELb0EN7cutlass6half_tE19Flash_kernel_traitsILi32ELi64ELi128ELi4ES3_EELb1ELb0ELb0ELb0ELb0ELb1ELb0ELb1EEEvNS_16Flash_fwd_paramsE,"ax",@progbits
	.align	128
        .global         _ZN5flash24flash_fwd_splitkv_kernelI23Flash_fwd_kernel_traitsILi32ELi64ELi128ELi4ELb0ELb0EN7cutlass6half_tE19Flash_kernel_traitsILi32ELi64ELi128ELi4ES3_EELb1ELb0ELb0ELb0ELb0ELb1ELb0ELb1EEEvNS_16Flash_fwd_paramsE
        .type           _ZN5flash24flash_fwd_splitkv_kernelI23Flash_fwd_kernel_traitsILi32ELi64ELi128ELi4ELb0ELb0EN7cutlass6half_tE19Flash_kernel_traitsILi32ELi64ELi128ELi4ES3_EELb1ELb0ELb0ELb0ELb0ELb1ELb0ELb1EEEvNS_16Flash_fwd_paramsE,@function
        .size           _ZN5flash24flash_fwd_splitkv_kernelI23Flash_fwd_kernel_traitsILi32ELi64ELi128ELi4ELb0ELb0EN7cutlass6half_tE19Flash_kernel_traitsILi32ELi64ELi128ELi4ES3_EELb1ELb0ELb0ELb0ELb0ELb1ELb0ELb1EEEvNS_16Flash_fwd_paramsE,(.L_x_5363 - _ZN5flash24flash_fwd_splitkv_kernelI23Flash_fwd_kernel_traitsILi32ELi64ELi128ELi4ELb0ELb0EN7cutlass6half_tE19Flash_kernel_traitsILi32ELi64ELi128ELi4ES3_EELb1ELb0ELb0ELb0ELb0ELb1ELb0ELb1EEEvNS_16Flash_fwd_paramsE)
        .other          _ZN5flash24flash_fwd_splitkv_kernelI23Flash_fwd_kernel_traitsILi32ELi64ELi128ELi4ELb0ELb0EN7cutlass6half_tE19Flash_kernel_traitsILi32ELi64ELi128ELi4ES3_EELb1ELb0ELb0ELb0ELb0ELb1ELb0ELb1EEEvNS_16Flash_fwd_paramsE,@"STO_CUDA_ENTRY STV_DEFAULT"
_ZN5flash24flash_fwd_splitkv_kernelI23Flash_fwd_kernel_traitsILi32ELi64ELi128ELi4ELb0ELb0EN7cutlass6half_tE19Flash_kernel_traitsILi32ELi64ELi128ELi4ES3_EELb1ELb0ELb0ELb0ELb0ELb1ELb0ELb1EEEvNS_16Flash_fwd_paramsE:
.text._ZN5flash24flash_fwd_splitkv_kernelI23Flash_fwd_kernel_traitsILi32ELi64ELi128ELi4ELb0ELb0EN7cutlass6half_tE19Flash_kernel_traitsILi32ELi64ELi128ELi4ES3_EELb1ELb0ELb0ELb0ELb0ELb1ELb0ELb1EEEvNS_16Flash_fwd_paramsE:
        /* <DEDUP_REMOVED lines=22> */
[----:B-1----:R-:W-:-:S04]  /*0160*/  IMAD.WIDE R8, R0, 0x4, R8 ;  /* 0x0000000400087825 */ /* 0x002fc800078e0208 */
[----:B------:R-:W-:-:S04]  /*0170*/  IMAD.WIDE R98, R0, 0x4, R98 ;  /* 0x0000000400627825 */ /* 0x000fc800078e0262 */
[----:B------:R-:W-:Y:S02]  /*0180*/  IMAD.MOV.U32 R7, RZ, RZ, RZ ;  /* 0x000000ffff077224 */ /* 0x000fe400078e00ff */
[----:B------:R1:W5:Y:S04]  /*0190*/  @!P2 LDG.E R14, desc[UR6][R8.64] ;  /* 0x00000006080ea981 */ /* 0x000368000c1e1900 */
[----:B------:R1:W5:Y:S01]  /*01a0*/  @P5 LDG.E R7, desc[UR6][R98.64] ;  /* 0x0000000662075981 */ /* 0x000362000c1e1900 */
[----:B------:R-:W3:Y:S01]  /*01b0*/  S2R R16, SR_CTAID.X ;  /* 0x0000000000107919 */ /* 0x000ee20000002500 */
[----:B------:R-:W4:Y:S01]  /*01c0*/  S2R R96, SR_CTAID.Z ;  /* 0x0000000000607919 */ /* 0x000f220000002700 */
[----:B------:R-:W1:Y:S01]  /*01d0*/  S2R R37, SR_TID.X ;  /* 0x0000000000257919 */ /* 0x000e620000002100 */
[----:B------:R-:W-:-:S04]  /*01e0*/  IMAD.MOV.U32 R12, RZ, RZ, R0 ;  /* 0x000000ffff0c7224 */ /* 0x000fc800078e0000 */
[--C-:B------:R-:W-:Y:S01]  /*01f0*/  IMAD.MOV.U32 R6, RZ, RZ, R12.reuse ;  /* 0x000000ffff067224 */ /* 0x100fe200078e000c */
[----:B------:R-:W-:Y:S01]  /*0200*/  SHF.R.S32.HI R5, RZ, 0x1f, R12 ;  /* 0x0000001fff057819 */ /* 0x000fe2000001140c */
        /* <DEDUP_REMOVED lines=9> */
.L_x_3819:
[----:B------:R-:W1:Y:S02]  /*02a0*/  LDC R49, c[0x0][0x2c8] ;  /* 0x0000b200ff317b82 */ /* 0x000e640000000800 */
.L_x_3820:
[----:B------:R-:W4:Y:S02]  /*02b0*/  LDC.64 R2, c[0x0][0x308] ;  /* 0x0000c200ff027b82 */ /* 0x000f240000000a00 */
[----:B----4-:R-:W-:-:S04]  /*02c0*/  ISETP.NE.U32.AND P1, PT, R2, RZ, PT ;  /* 0x000000ff0200720c */ /* 0x010fc80003f25070 */
[----:B------:R-:W-:-:S13]  /*02d0*/  ISETP.NE.AND.EX P1, PT, R3, RZ, PT, P1 ;  /* 0x000000ff0300720c */ /* 0x000fda0003f25310 */
[----:B------:R-:W4:Y:S01]  /*02e0*/  @P1 LDC.64 R2, c[0x0][0x308] ;  /* 0x0000c200ff021b82 */ /* 0x000f220000000a00 */
[----:B------:R-:W-:-:S07]  /*02f0*/  IMAD.SHL.U32 R39, R16, 0x40, RZ ;  /* 0x0000004010277824 */ /* 0x000fce00078e00ff */
[----:B---3--:R-:W3:Y:S01]  /*0300*/  @!P1 LDC R8, c[0x0][0x2cc] ;  /* 0x0000b300ff089b82 */ /* 0x008ee20000000800 */
[----:B--2---:R-:W-:Y:S01]  /*0310*/  ISETP.GT.AND P0, PT, R113, R39, PT ;  /* 0x000000277100720c */ /* 0x004fe20003f04270 */
[----:B----4-:R-:W-:-:S05]  /*0320*/  @P1 IMAD.WIDE R2, R0, 0x4, R2 ;  /* 0x0000000400021825 */ /* 0x010fca00078e0202 */
[----:B------:R2:W5:Y:S01]  /*0330*/  @P1 LDG.E R36, desc[UR6][R2.64] ;  /* 0x0000000602241981 */ /* 0x000562000c1e1900 */
[----:B------:R-:W4:Y:S06]  /*0340*/  @!P1 LDC.64 R2, c[0x0][0x318] ;  /* 0x0000c600ff029b82 */ /* 0x000f2c0000000a00 */
[----:B--23--:R-:W-:Y:S05]  /*0350*/  @!P0 EXIT ;  /* 0x000000000000894d */ /* 0x00cfea0003800000 */
        /* <DEDUP_REMOVED lines=36> */
[----:B------:R-:W-:-:S04]  /*05a0*/  IMAD.IADD R0, R37, 0x1, -R0 ;  /* 0x0000000125007824 */ /* 0x000fc800078e0a00 */
[C---:B------:R-:W-:Y:S01]  /*05b0*/  IMAD.SHL.U32 R10, R0.reuse, 0x8, RZ ;  /* 0x00000008000a7824 */ /* 0x040fe200078e00ff */
[----:B------:R-:W-:-:S04]  /*05c0*/  ISETP.NE.AND P3, PT, R0, RZ, PT ;  /* 0x000000ff0000720c */ /* 0x000fc80003f65270 */
[--C-:B------:R-:W-:Y:S01]  /*05d0*/  SHF.R.S32.HI R11, RZ, 0x1f, R10.reuse ;  /* 0x0000001fff0b7819 */ /* 0x100fe2000001140a */
[-C--:B-1----:R-:W-:Y:S01]  /*05e0*/  @P0 IMAD.WIDE.U32 R8, R114, R6.reuse, RZ ;  /* 0x0000000672080225 */ /* 0x082fe200078e00ff */
[----:B------:R-:W-:Y:S02]  /*05f0*/  ISETP.GE.AND P1, PT, R10, UR4, PT ;  /* 0x000000040a007c0c */ /* 0x000fe4000bf26270 */
[----:B------:R-:W-:Y:S01]  /*0600*/  ISETP.GE.OR P3, PT, R4, R113, P3 ;  /* 0x000000710400720c */ /* 0x000fe20001f66670 */
[----:B------:R-:W-:-:S04]  /*0610*/  IMAD.WIDE.U32 R10, R39, R6, R10 ;  /* 0x00000006270a7225 */ /* 0x000fc800078e000a */
[----:B------:R-:W-:Y:S02]  /*0620*/  @P0 IMAD R114, R114, R7, R9 ;  /* 0x0000000772720224 */ /* 0x000fe400078e0209 */
[-C--:B--2---:R-:W-:Y:S02]  /*0630*/  @!P0 IMAD R5, R5, R2.reuse, RZ ;  /* 0x0000000205058224 */ /* 0x084fe400078e02ff */
[----:B------:R-:W-:Y:S01]  /*0640*/  @!P0 IMAD.WIDE.U32 R14, R12, R2, RZ ;  /* 0x000000020c0e8225 */ /* 0x000fe200078e00ff */
[----:B------:R-:W-:-:S03]  /*0650*/  SHF.R.S32.HI R2, RZ, 0x1f, R39 ;  /* 0x0000001fff027819 */ /* 0x000fc60000011427 */
[----:B------:R-:W-:Y:S01]  /*0660*/  @!P0 IMAD R3, R12, R3, R5 ;  /* 0x000000030c038224 */ /* 0x000fe200078e0205 */
[----:B------:R-:W-:Y:S01]  /*0670*/  IADD3 R5, R4, 0x20, RZ ;  /* 0x0000002004057810 */ /* 0x000fe20007ffe0ff */
[----:B------:R-:W-:Y:S02]  /*0680*/  IMAD R2, R2, R6, RZ ;  /* 0x0000000602027224 */ /* 0x000fe400078e02ff */
[----:B------:R-:W-:Y:S01]  /*0690*/  @!P0 IMAD.MOV.U32 R8, RZ, RZ, R14 ;  /* 0x000000ffff088224 */ /* 0x000fe200078e000e */
[----:B------:R-:W-:Y:S01]  /*06a0*/  ISETP.GE.OR P4, PT, R5, R113, P1 ;  /* 0x000000710500720c */ /* 0x000fe20000f86670 */
[----:B------:R-:W-:Y:S02]  /*06b0*/  IMAD R2, R39, R7, R2 ;  /* 0x0000000727027224 */ /* 0x000fe400078e0202 */
[----:B------:R-:W-:Y:S01]  /*06c0*/  @!P0 IMAD.IADD R114, R15, 0x1, R3 ;  /* 0x000000010f728824 */ /* 0x000fe200078e0203 */
[----:B------:R-:W-:Y:S01]  /*06d0*/  IADD3 R8, P2, R8, R10, RZ ;  /* 0x0000000a08087210 */ /* 0x000fe20007f5e0ff */
[--C-:B------:R-:W-:Y:S01]  /*06e0*/  IMAD R12, R12, UR8, R96.reuse ;  /* 0x000000080c0c7c24 */ /* 0x100fe2000f8e0260 */
[----:B------:R-:W-:-:S02]  /*06f0*/  SHF.R.S32.HI R3, RZ, 0x1f, R96 ;  /* 0x0000001fff037819 */ /* 0x000fc40000011460 */
[----:B------:R-:W-:Y:S01]  /*0700*/  IADD3.X R9, R114, R11, R2, P2, !PT ;  /* 0x0000000b72097210 */ /* 0x000fe200017fe402 */
[----:B------:R-:W-:Y:S01]  /*0710*/  IMAD R12, R12, UR5, R39 ;  /* 0x000000050c0c7c24 */ /* 0x000fe2000f8e0227 */
[-C--:B------:R-:W-:Y:S01]  /*0720*/  ISETP.GE.OR P2, PT, R4, R113.reuse, P1 ;  /* 0x000000710400720c */ /* 0x080fe20000f46670 */
[----:B------:R-:W-:Y:S01]  /*0730*/  ULDC.64 UR4, c[0x0][0x2a0] ;  /* 0x0000a80000047ab9 */ /* 0x000fe20000000a00 */
[----:B------:R-:W-:Y:S01]  /*0740*/  ISETP.GE.AND P0, PT, R5, R113, PT ;  /* 0x000000710500720c */ /* 0x000fe20003f06270 */
        /* <DEDUP_REMOVED lines=16> */
.L_x_3823:
[----:B------:R-:W-:Y:S05]  /*0850*/  BSYNC B0 ;  /* 0x0000000000007941 */ /* 0x000fea0003800000 */
.L_x_3822:
        /* <DEDUP_REMOVED lines=13> */
.L_x_3825:
[----:B------:R-:W-:Y:S05]  /*0930*/  BSYNC B0 ;  /* 0x0000000000007941 */ /* 0x000fea0003800000 */
.L_x_3824:
        /* <DEDUP_REMOVED lines=11> */
.L_x_3821:
        /* <DEDUP_REMOVED lines=22> */
.L_x_3826:
[----:B------:R-:W-:Y:S05]  /*0b50*/  @!P2 BRA `(.L_x_3827) ;  /* 0x00000004003ca947 */ /* 0x000fea0003800000 */
[----:B------:R-:W2:Y:S01]  /*0b60*/  LDC R10, c[0x0][0x380] ;  /* 0x0000e000ff0a7b82 */ /* 0x000ea20000000800 */
[----:B------:R-:W-:Y:S01]  /*0b70*/  LEA R27, R35, 0xffffff80, 0x7 ;  /* 0xffffff80231b7811 */ /* 0x000fe200078e38ff */
[----:B------:R-:W-:-:S03]  /*0b80*/  ULDC.64 UR4, c[0x0][0x230] ;  /* 0x00008c0000047ab9 */ /* 0x000fc60000000a00 */
[----:B-1----:R-:W-:-:S03]  /*0b90*/  IABS R2, R27 ;  /* 0x0000001b00027213 */ /* 0x002fc60000000000 */
        /* <DEDUP_REMOVED lines=20> */
[----:B------:R-:W2:Y:S05]  /*0ce0*/  LDC R0, c[0x0][0x278] ;  /* 0x00009e00ff007b82 */ /* 0x000eaa0000000800 */
[----:B------:R-:W-:-:S06]  /*0cf0*/  @P3 IADD3 R14, R14, 0x1, RZ ;  /* 0x000000010e0e3810 */ /* 0x000fcc0007ffe0ff */
[----:B------:R-:W-:Y:S01]  /*0d00*/  @!P0 IMAD.MOV R14, RZ, RZ, -R14 ;  /* 0x000000ffff0e8224 */ /* 0x000fe200078e0a0e */
[----:B------:R-:W-:-:S05]  /*0d10*/  @!P1 LOP3.LUT R14, RZ, R10, RZ, 0x33, !PT ;  /* 0x0000000aff0e9212 */ /* 0x000fca00078e33ff */
[----:B------:R-:W-:-:S06]  /*0d20*/  IMAD.WIDE R8, R14, 0x4, R118 ;  /* 0x000000040e087825 */ /* 0x000fcc00078e0276 */
[----:B------:R-:W3:Y:S01]  /*0d30*/  LDG.E R8, desc[UR6][R8.64] ;  /* 0x0000000608087981 */ /* 0x000ee2000c1e1900 */
[----:B--2---:R-:W-:Y:S01]  /*0d40*/  IABS R2, R0 ;  /* 0x0000000000027213 */ /* 0x004fe20000000000 */
[----:B------:R-:W-:-:S03]  /*0d50*/  IMAD.MOV R14, RZ, RZ, -R14 ;  /* 0x000000ffff0e7224 */ /* 0x000fc600078e0a0e */
[----:B-----5:R-:W2:Y:S01]  /*0d60*/  I2F.RP R12, R2 ;  /* 0x00000002000c7306 */ /* 0x020ea20000209400 */
[----:B------:R-:W-:-:S07]  /*0d70*/  IMAD R14, R10, R14, R27 ;  /* 0x0000000e0a0e7224 */ /* 0x000fce00078e021b */
[----:B--2---:R-:W2:Y:S02]  /*0d80*/  MUFU.RCP R12, R12 ;  /* 0x0000000c000c7308 */ /* 0x004ea40000001000 */
[----:B--2---:R-:W-:-:S06]  /*0d90*/  IADD3 R12, R12, 0xffffffe, RZ ;  /* 0x0ffffffe0c0c7810 */ /* 0x004fcc0007ffe0ff */
[----:B------:R-:W2:Y:S02]  /*0da0*/  F2I.FTZ.U32.TRUNC.NTZ R13, R12 ;  /* 0x0000000c000d7305 */ /* 0x000ea4000021f000 */
[----:B--2---:R-:W-:Y:S01]  /*0db0*/  IMAD.MOV R3, RZ, RZ, -R13 ;  /* 0x000000ffff037224 */ /* 0x004fe200078e0a0d */
[----:B------:R-:W-:-:S03]  /*0dc0*/  MOV R12, RZ ;  /* 0x000000ff000c7202 */ /* 0x000fc60000000f00 */
[----:B------:R-:W-:Y:S01]  /*0dd0*/  IMAD R4, R3, R2, RZ ;  /* 0x0000000203047224 */ /* 0x000fe200078e02ff */
[----:B------:R-:W-:-:S03]  /*0de0*/  IABS R3, R96 ;  /* 0x0000006000037213 */ /* 0x000fc60000000000 */
[----:B------:R-:W-:Y:S01]  /*0df0*/  IMAD.HI.U32 R4, R13, R4, R12 ;  /* 0x000000040d047227 */ /* 0x000fe200078e000c */
[----:B------:R-:W-:-:S03]  /*0e00*/  SHF.R.S32.HI R13, RZ, 0x1f, R14 ;  /* 0x0000001fff0d7819 */ /* 0x000fc6000001140e */
        /* <DEDUP_REMOVED lines=19> */
[-C--:B--2---:R-:W-:Y:S02]  /*0f40*/  IMAD R7, R7, R2.reuse, RZ ;  /* 0x0000000207077224 */ /* 0x084fe400078e02ff */
[C---:B------:R-:W-:Y:S01]  /*0f50*/  IMAD R9, R8.reuse, UR5, R9 ;  /* 0x0000000508097c24 */ /* 0x040fe2000f8e0209 */
[----:B------:R-:W-:Y:S01]  /*0f60*/  ULDC.64 UR4, c[0x0][0x260] ;  /* 0x0000980000047ab9 */ /* 0x000fe20000000a00 */
[C---:B------:R-:W-:Y:S02]  /*0f70*/  IMAD R3, R8.reuse, R3, R7 ;  /* 0x0000000308037224 */ /* 0x040fe400078e0207 */
[----:B------:R-:W-:Y:S01]  /*0f80*/  IMAD.WIDE.U32 R18, R8, R2, RZ ;  /* 0x0000000208127225 */ /* 0x000fe200078e00ff */
[----:B------:R-:W-:-:S03]  /*0f90*/  IADD3 R11, R11, R9, RZ ;  /* 0x000000090b0b7210 */ /* 0x000fc60007ffe0ff */
[-C--:B-1----:R-:W-:Y:S02]  /*0fa0*/  IMAD R9, R13, R102.reuse, RZ ;  /* 0x000000660d097224 */ /* 0x082fe400078e02ff */
[----:B------:R-:W-:-:S04]  /*0fb0*/  IMAD.WIDE.U32 R10, R14, R102, R10 ;  /* 0x000000660e0a7225 */ /* 0x000fc800078e000a */
[----:B------:R-:W-:Y:S02]  /*0fc0*/  IMAD R9, R14, R103, R9 ;  /* 0x000000670e097224 */ /* 0x000fe400078e0209 */
[----:B------:R-:W-:-:S03]  /*0fd0*/  IMAD.IADD R15, R19, 0x1, R3 ;  /* 0x00000001130f7824 */ /* 0x000fc600078e0203 */
[----:B------:R-:W-:Y:S01]  /*0fe0*/  IADD3 R11, R11, R9, RZ ;  /* 0x000000090b0b7210 */ /* 0x000fe20007ffe0ff */
[----:B------:R-:W-:-:S04]  /*0ff0*/  IMAD R9, R0, UR4, RZ ;  /* 0x0000000400097c24 */ /* 0x000fc8000f8e02ff */
[C---:B------:R-:W-:Y:S02]  /*1000*/  IMAD R9, R4.reuse, UR5, R9 ;  /* 0x0000000504097c24 */ /* 0x040fe4000f8e0209 */
[----:B------:R-:W-:-:S05]  /*1010*/  IMAD.WIDE.U32 R20, R4, UR4, R10 ;  /* 0x0000000404147c25 */ /* 0x000fca000f8e000a */
[----:B------:R-:W-:Y:S02]  /*1020*/  IADD3 R10, R21, R9, RZ ;  /* 0x00000009150a7210 */ /* 0x000fe40007ffe0ff */
[----:B------:R-:W-:Y:S01]  /*1030*/  MOV R11, R20 ;  /* 0x00000014000b7202 */ /* 0x000fe20000000f00 */
[----:B------:R-:W-:Y:S06]  /*1040*/  BRA `(.L_x_3828) ;  /* 0x0000000400407947 */ /* 0x000fec0003800000 */
.L_x_3827:
        /* <DEDUP_REMOVED lines=9> */
[----:B------:R-:W-:Y:S01]  /*10e0*/  ISETP.GE.AND P1, PT, R10, RZ, PT ;  /* 0x000000ff0a00720c */ /* 0x000fe20003f26270 */
[C---:B--2---:R-:W-:Y:S02]  /*10f0*/  @P4 IMAD R11, R18.reuse, R103, RZ ;  /* 0x00000067120b4224 */ /* 0x044fe400078e02ff */
[----:B------:R-:W-:-:S03]  /*1100*/  @P4 IMAD.WIDE.U32 R18, R18, R102, RZ ;  /* 0x0000006612124225 */ /* 0x000fc600078e00ff */
[----:B-1----:R-:W1:Y:S02]  /*1110*/  MUFU.RCP R8, R8 ;  /* 0x0000000800087308 */ /* 0x002e640000001000 */
        /* <DEDUP_REMOVED lines=11> */
[----:B------:R-:W-:-:S04]  /*11d0*/  IMAD.MOV R2, RZ, RZ, -R4 ;  /* 0x000000ffff027224 */ /* 0x000fc800078e0a04 */
[C---:B------:R-:W-:Y:S02]  /*11e0*/  IMAD R2, R3.reuse, R2, R8 ;  /* 0x0000000203027224 */ /* 0x040fe400078e0208 */
[----:B------:R-:W1:Y:S03]  /*11f0*/  @P4 LDC.64 R8, c[0x0][0x250] ;  /* 0x00009400ff084b82 */ /* 0x000e660000000a00 */
[----:B------:R-:W-:-:S13]  /*1200*/  ISETP.GT.U32.AND P0, PT, R3, R2, PT ;  /* 0x000000020300720c */ /* 0x000fda0003f04070 */
        /* <DEDUP_REMOVED lines=21> */
.L_x_3829:
[----:B------:R-:W-:Y:S01]  /*1360*/  MOV R18, R15 ;  /* 0x0000000f00127202 */ /* 0x000fe20000000f00 */
[----:B------:R-:W-:Y:S01]  /*1370*/  IMAD R10, R13, R102, RZ ;  /* 0x000000660d0a7224 */ /* 0x000fe200078e02ff */
[----:B------:R-:W-:Y:S02]  /*1380*/  MOV R19, R11 ;  /* 0x0000000b00137202 */ /* 0x000fe40000000f00 */
[----:B------:R-:W-:Y:S01]  /*1390*/  @!P0 LOP3.LUT R4, RZ, R0, RZ, 0x33, !PT ;  /* 0x00000000ff048212 */ /* 0x000fe200078e33ff */
[-C--:B------:R-:W-:Y:S01]  /*13a0*/  IMAD R10, R103, R27.reuse, R10 ;  /* 0x0000001b670a7224 */ /* 0x080fe200078e020a */
[----:B------:R-:W-:Y:S01]  /*13b0*/  @P4 IADD3 R14, R7, R14, RZ ;  /* 0x0000000e070e4210 */ /* 0x000fe20007ffe0ff */
[----:B------:R-:W-:Y:S01]  /*13c0*/  IMAD.WIDE.U32 R18, R102, R27, R18 ;  /* 0x0000001b66127225 */ /* 0x000fe200078e0012 */
[----:B------:R-:W-:-:S03]  /*13d0*/  SHF.R.S32.HI R0, RZ, 0x1f, R4 ;  /* 0x0000001fff007819 */ /* 0x000fc60000011404 */
[----:B-1----:R-:W-:Y:S01]  /*13e0*/  @P4 IMAD.WIDE.U32 R20, R14, R8, RZ ;  /* 0x000000080e144225 */ /* 0x002fe200078e00ff */
[----:B------:R-:W-:-:S03]  /*13f0*/  IADD3 R19, R19, R10, RZ ;  /* 0x0000000a13137210 */ /* 0x000fc60007ffe0ff */
        /* <DEDUP_REMOVED lines=21> */
.L_x_3828:
[----:B------:R1:W5:Y:S01]  /*1550*/  @P5 LDG.E R7, desc[UR6][R98.64] ;  /* 0x0000000662075981 */ /* 0x000362000c1e1900 */
[----:B------:R-:W-:Y:S01]  /*1560*/  ISETP.NE.AND P0, PT, R114, -0x1, PT ;  /* 0xffffffff7200780c */ /* 0x000fe20003f05270 */
[----:B------:R-:W2:Y:S01]  /*1570*/  LDC.64 R2, c[0x0][0x240] ;  /* 0x00009000ff027b82 */ /* 0x000ea20000000a00 */
[----:B------:R-:W-:Y:S01]  /*1580*/  SHF.R.S32.HI R83, RZ, 0x1f, R37 ;  /* 0x0000001fff537819 */ /* 0x000fe20000011425 */
[----:B------:R-:W-:Y:S01]  /*1590*/  ULDC.64 UR4, c[0x0][0x268] ;  /* 0x00009a0000047ab9 */ /* 0x000fe20000000a00 */
[----:B------:R-:W-:Y:S01]  /*15a0*/  SHF.R.S32.HI R47, RZ, 0x1f, R49 ;  /* 0x0000001fff2f7819 */ /* 0x000fe20000011431 */
[----:B------:R-:W-:Y:S01]  /*15b0*/  IMAD.SHL.U32 R110, R102, 0x20, RZ ;  /* 0x00000020666e7824 */ /* 0x000fe200078e00ff */
[CC--:B------:R-:W-:Y:S02]  /*15c0*/  LEA.HI R19, R83.reuse, R37.reuse, RZ, 0x2 ;  /* 0x0000002553137211 */ /* 0x0c0fe400078f10ff */
[----:B------:R-:W-:Y:S01]  /*15d0*/  LEA.HI R88, R83, R37, RZ, 0x3 ;  /* 0x0000002553587211 */ /* 0x000fe200078f18ff */
[----:B------:R-:W3:Y:S01]  /*15e0*/  LDC R79, c[0x0][0x2e0] ;  /* 0x0000b800ff4f7b82 */ /* 0x000ee20000000800 */
[----:B-----5:R-:W-:-:S02]  /*15f0*/  LOP3.LUT R12, R19, 0xfffffffc, RZ, 0xc0, !PT ;  /* 0xfffffffc130c7812 */ /* 0x020fc400078ec0ff */
[----:B------:R-:W-:Y:S02]  /*1600*/  SHF.R.S32.HI R87, RZ, 0x3, R88 ;  /* 0x00000003ff577819 */ /* 0x000fe40000011458 */
[----:B------:R-:W-:Y:S01]  /*1610*/  SHF.R.S32.HI R116, RZ, 0x2, R19 ;  /* 0x00000002ff747819 */ /* 0x000fe20000011413 */
[----:B------:R-:W-:Y:S01]  /*1620*/  IMAD.IADD R12, R37, 0x1, -R12 ;  /* 0x00000001250c7824 */ /* 0x000fe200078e0a0c */
[-C--:B------:R-:W-:Y:S01]  /*1630*/  LEA.HI R38, R83, R37.reuse, RZ, 0x5 ;  /* 0x0000002553267211 */ /* 0x080fe200078f28ff */
[----:B------:R-:W4:Y:S01]  /*1640*/  @!P0 LDC.64 R8, c[0x0][0x228] ;  /* 0x00008a00ff088b82 */ /* 0x000f220000000a00 */
[----:B------:R-:W-:Y:S01]  /*1650*/  IMAD.SHL.U32 R23, R87, 0x40, RZ ;  /* 0x0000004057177824 */ /* 0x000fe200078e00ff */
[--C-:B------:R-:W-:Y:S01]  /*1660*/  SHF.R.S32.HI R117, RZ, 0x1f, R116.reuse ;  /* 0x0000001fff757819 */ /* 0x100fe20000011474 */
[C---:B------:R-:W-:Y:S01]  /*1670*/  IMAD.SHL.U32 R84, R12.reuse, 0x8, RZ ;  /* 0x000000080c547824 */ /* 0x040fe200078e00ff */
[----:B------:R-:W-:Y:S01]  /*1680*/  LEA.HI R19, R19, R116, RZ, 0x1 ;  /* 0x0000007413137211 */ /* 0x000fe200078f08ff */
[----:B------:R-:W-:Y:S01]  /*1690*/  IMAD.SHL.U32 R12, R12, 0x4, RZ ;  /* 0x000000040c0c7824 */ /* 0x000fe200078e00ff */
[----:B------:R-:W-:Y:S01]  /*16a0*/  LOP3.LUT R23, R23, 0xc0, RZ, 0xc0, !PT ;  /* 0x000000c017177812 */ /* 0x000fe200078ec0ff */
[----:B------:R-:W-:Y:S01]  /*16b0*/  IMAD.WIDE R20, R16, 0x40, R116 ;  /* 0x0000004010147825 */ /* 0x000fe200078e0274 */
[----:B------:R-:W-:Y:S01]  /*16c0*/  SHF.R.S32.HI R85, RZ, 0x1f, R84 ;  /* 0x0000001fff557819 */ /* 0x000fe20000011454 */
[----:B------:R-:W1:Y:S01]  /*16d0*/  LDC.64 R100, c[0x0][0x250] ;  /* 0x00009400ff647b82 */ /* 0x000e620000000a00 */
[----:B------:R-:W-:Y:S01]  /*16e0*/  LOP3.LUT R19, R19, 0x7fffffe, RZ, 0xc0, !PT ;  /* 0x07fffffe13137812 */ /* 0x000fe200078ec0ff */
[----:B--2---:R-:W-:Y:S01]  /*16f0*/  @P0 IMAD.WIDE.U32 R24, R114, R2, RZ ;  /* 0x0000000272180225 */ /* 0x004fe200078e00ff */
[----:B------:R-:W-:-:S02]  /*1700*/  LEA.HI R83, R83, R37, RZ, 0x4 ;  /* 0x0000002553537211 */ /* 0x000fc400078f20ff */
[----:B------:R-:W-:Y:S01]  /*1710*/  SHF.R.S32.HI R38, RZ, 0x5, R38 ;  /* 0x00000005ff267819 */ /* 0x000fe20000011426 */
[----:B------:R-:W-:Y:S01]  /*1720*/  @P0 IMAD.MOV.U32 R17, RZ, RZ, R24 ;  /* 0x000000ffff110224 */ /* 0x000fe200078e0018 */
[----:B------:R-:W-:Y:S01]  /*1730*/  LOP3.LUT R24, R23, 0x18, R84, 0xf8, !PT ;  /* 0x0000001817187812 */ /* 0x000fe200078ef854 */
[----:B------:R-:W-:Y:S01]  /*1740*/  @P0 IMAD R16, R114, R3, R25 ;  /* 0x0000000372100224 */ /* 0x000fe200078e0219 */
[----:B------:R-:W-:Y:S01]  /*1750*/  SHF.R.U32.HI R23, RZ, 0x3, R23 ;  /* 0x00000003ff177819 */ /* 0x000fe20000011617 */
[----:B------:R-:W-:Y:S01]  /*1760*/  IMAD.IADD R19, R116, 0x1, -R19 ;  /* 0x0000000174137824 */ /* 0x000fe200078e0a13 */
[----:B------:R-:W-:Y:S01]  /*1770*/  LOP3.LUT R82, R83, 0xfffffff0, RZ, 0xc0, !PT ;  /* 0xfffffff053527812 */ /* 0x000fe200078ec0ff */
[----:B------:R-:W-:Y:S01]  /*1780*/  IMAD R94, R117, R102, RZ ;  /* 0x00000066755e7224 */ /* 0x000fe200078e02ff */
[----:B------:R-:W-:Y:S01]  /*1790*/  LOP3.LUT R23, R24, R23, RZ, 0x3c, !PT ;  /* 0x0000001718177212 */ /* 0x000fe200078e3cff */
[----:B------:R-:W-:Y:S01]  /*17a0*/  IMAD R86, R38, 0x8, R19 ;  /* 0x0000000826567824 */ /* 0x000fe200078e0213 */
[----:B------:R-:W-:Y:S01]  /*17b0*/  IADD3 R82, -R82, R37, RZ ;  /* 0x0000002552527210 */ /* 0x000fe20007ffe1ff */
[-C--:B----4-:R-:W-:Y:S01]  /*17c0*/  @!P0 IMAD R22, R5, R8.reuse, RZ ;  /* 0x0000000805168224 */ /* 0x090fe200078e02ff */
[----:B------:R-:W-:Y:S01]  /*17d0*/  LEA.HI R47, R47, R49, RZ, 0x7 ;  /* 0x000000312f2f7211 */ /* 0x000fe200078f38ff */
[----:B------:R-:W-:Y:S01]  /*17e0*/  @!P0 IMAD.WIDE.U32 R28, R6, R8, RZ ;  /* 0x00000008061c8225 */ /* 0x000fe200078e00ff */
[----:B------:R-:W-:-:S02]  /*17f0*/  LEA.HI R81, R82, R82, RZ, 0x1 ;  /* 0x0000005252517211 */ /* 0x000fc400078f08ff */
[----:B------:R-:W-:Y:S01]  /*1800*/  SHF.R.S32.HI R47, RZ, 0x7, R47 ;  /* 0x00000007ff2f7819 */ /* 0x000fe2000001142f */
[----:B------:R-:W-:Y:S01]  /*1810*/  @!P0 IMAD R9, R6, R9, R22 ;  /* 0x0000000906098224 */ /* 0x000fe200078e0216 */
[--C-:B------:R-:W-:Y:S01]  /*1820*/  SHF.R.S32.HI R80, RZ, 0x1, R81.reuse ;  /* 0x00000001ff507819 */ /* 0x100fe20000011451 */
[----:B------:R-:W-:Y:S01]  /*1830*/  @!P0 IMAD.MOV.U32 R17, RZ, RZ, R28 ;  /* 0x000000ffff118224 */ /* 0x000fe200078e001c */
[----:B------:R-:W-:Y:S01]  /*1840*/  VIMNMX R47, RZ, R47, !PT ;  /* 0x0000002fff2f7248 */ /* 0x000fe20007fe0100 */
[----:B------:R-:W-:Y:S01]  /*1850*/  IMAD R8, R21, R2, RZ ;  /* 0x0000000215087224 */ /* 0x000fe200078e02ff */
[----:B------:R-:W-:Y:S01]  /*1860*/  @!P0 IADD3 R16, R29, R9, RZ ;  /* 0x000000091d108210 */ /* 0x000fe20007ffe0ff */
[----:B------:R-:W-:Y:S01]  /*1870*/  IMAD R9, R0, UR4, RZ ;  /* 0x0000000400097c24 */ /* 0x000fe2000f8e02ff */
[----:B------:R-:W-:Y:S01]  /*1880*/  IADD3 R24, P0, R84, R17, RZ ;  /* 0x0000001154187210 */ /* 0x000fe20007f1e0ff */
[----:B------:R-:W-:Y:S01]  /*1890*/  IMAD R3, R20, R3, R8 ;  /* 0x0000000314037224 */ /* 0x000fe200078e0208 */
[----:B------:R-:W-:Y:S01]  /*18a0*/  SHF.R.S32.HI R8, RZ, 0x1f, R81 ;  /* 0x0000001fff087819 */ /* 0x000fe20000011451 */
[----:B------:R-:W-:Y:S01]  /*18b0*/  IMAD R9, R4, UR5, R9 ;  /* 0x0000000504097c24 */ /* 0x000fe2000f8e0209 */
[----:B---3--:R-:W-:Y:S01]  /*18c0*/  LEA.HI R79, R79, R79, RZ, 0x1 ;  /* 0x0000004f4f4f7211 */ /* 0x008fe200078f08ff */
[----:B------:R-:W-:Y:S01]  /*18d0*/  IMAD.X R25, R85, 0x1, R16, P0 ;  /* 0x0000000155197824 */ /* 0x000fe200000e0610 */
[----:B------:R-:W-:Y:S01]  /*18e0*/  IADD3 R18, P0, R84, R18, RZ ;  /* 0x0000001254127210 */ /* 0x000fe20007f1e0ff */
[----:B------:R-:W-:Y:S01]  /*18f0*/  IMAD R94, R116, R103, R94 ;  /* 0x00000067745e7224 */ /* 0x000fe200078e025e */
[----:B------:R-:W-:Y:S01]  /*1900*/  LEA.HI R8, R8, R80, RZ, 0x2 ;  /* 0x0000005008087211 */ /* 0x000fe200078f10ff */
[----:B------:R-:W-:Y:S01]  /*1910*/  IMAD.WIDE.U32 R16, R20, R2, R24 ;  /* 0x0000000214107225 */ /* 0x000fe200078e0018 */
[----:B------:R-:W-:-:S02]  /*1920*/  SHF.R.S32.HI R2, RZ, 0x1f, R96 ;  /* 0x0000001fff027819 */ /* 0x000fc40000011460 */
[----:B------:R-:W-:Y:S01]  /*1930*/  SHF.R.S32.HI R76, RZ, 0x1, R79 ;  /* 0x00000001ff4c7819 */ /* 0x000fe2000001144f */
[----:B------:R-:W-:Y:S01]  /*1940*/  IMAD.X R19, R85, 0x1, R15, P0 ;  /* 0x0000000155137824 */ /* 0x000fe200000e060f */
[----:B------:R-:W-:Y:S01]  /*1950*/  IADD3 R90, P0, R116, R14, RZ ;  /* 0x0000000e745a7210 */ /* 0x000fe20007f1e0ff */
[----:B------:R-:W-:Y:S01]  /*1960*/  IMAD.IADD R17, R17, 0x1, R3 ;  /* 0x0000000111117824 */ /* 0x000fe200078e0203 */
[----:B------:R-:W-:Y:S01]  /*1970*/  LOP3.LUT R8, R8, 0xfffffffc, RZ, 0xc0, !PT ;  /* 0xfffffffc08087812 */ /* 0x000fe200078ec0ff */
[----:B------:R-:W-:Y:S01]  /*1980*/  IMAD.WIDE.U32 R18, R4, UR4, R18 ;  /* 0x0000000404127c25 */ /* 0x000fe2000f8e0012 */
[----:B------:R-:W-:Y:S01]  /*1990*/  ULDC.64 UR4, c[0x0][0x258] ;  /* 0x0000960000047ab9 */ /* 0x000fe20000000a00 */
[----:B------:R-:W-:Y:S02]  /*19a0*/  SHF.L.U64.HI R109, R102, 0x5, R103 ;  /* 0x00000005666d7819 */ /* 0x000fe40000010267 */
[----:B------:R-:W-:Y:S01]  /*19b0*/  IMAD.X R13, R117, 0x1, R13, P0 ;  /* 0x00000001750d7824 */ /* 0x000fe200000e060d */
[----:B------:R-:W-:Y:S01]  /*19c0*/  IADD3 R92, P0, R84, R11, RZ ;  /* 0x0000000b545c7210 */ /* 0x000fe20007f1e0ff */
[----:B------:R-:W-:Y:S01]  /*19d0*/  IMAD R2, R2, UR4, RZ ;  /* 0x0000000402027c24 */ /* 0x000fe2000f8e02ff */
[----:B------:R-:W-:Y:S01]  /*19e0*/  IADD3 R80, R80, -R8, RZ ;  /* 0x8000000850507210 */ /* 0x000fe20007ffe0ff */
[----:B-1----:R-:W-:Y:S01]  /*19f0*/  IMAD R13, R13, R100, RZ ;  /* 0x000000640d0d7224 */ /* 0x002fe200078e02ff */
[----:B------:R-:W-:Y:S01]  /*1a00*/  SHF.L.U64.HI R111, R100, 0x5, R101 ;  /* 0x00000005646f7819 */ /* 0x000fe20000010265 */
[----:B------:R-:W-:Y:S01]  /*1a10*/  IMAD.X R93, R85, 0x1, R10, P0 ;  /* 0x00000001555d7824 */ /* 0x000fe200000e060a */
[----:B------:R-:W-:Y:S01]  /*1a20*/  ISETP.GT.AND P0, PT, R35, R47, PT ;  /* 0x0000002f2300720c */ /* 0x000fe20003f04270 */
[----:B------:R-:W-:Y:S01]  /*1a30*/  IMAD R78, R116, R76, R12 ;  /* 0x0000004c744e7224 */ /* 0x000fe200078e020c */
[----:B------:R-:W-:Y:S01]  /*1a40*/  LOP3.LUT P1, RZ, R80, 0x2, RZ, 0xc0, !PT ;  /* 0x0000000250ff7812 */ /* 0x000fe2000782c0ff */
[----:B------:R-:W-:Y:S01]  /*1a50*/  IMAD.IADD R9, R19, 0x1, R9 ;  /* 0x0000000113097824 */ /* 0x000fe200078e0209 */
[----:B------:R-:W-:Y:S01]  /*1a60*/  SHF.L.U32 R112, R100, 0x5, RZ ;  /* 0x0000000564707819 */ /* 0x000fe200000006ff */
[----:B------:R-:W-:Y:S01]  /*1a70*/  IMAD.MOV.U32 R8, RZ, RZ, R18 ;  /* 0x000000ffff087224 */ /* 0x000fe200078e0012 */
[----:B------:R-:W-:Y:S01]  /*1a80*/  SHF.R.S32.HI R73, RZ, 0x1f, R78 ;  /* 0x0000001fff497819 */ /* 0x000fe2000001144e */
[----:B------:R-:W-:-:S02]  /*1a90*/  IMAD R48, R96, UR5, R2 ;  /* 0x0000000560307c24 */ /* 0x000fc4000f8e0202 */
[----:B------:R-:W-:Y:S02]  /*1aa0*/  IMAD R89, R90, R101, R13 ;  /* 0x000000655a597224 */ /* 0x000fe400078e020d */
[----:B------:R-:W-:Y:S02]  /*1ab0*/  IMAD.MOV.U32 R25, RZ, RZ, 0x10 ;  /* 0x00000010ff197424 */ /* 0x000fe400078e00ff */
[----:B------:R-:W-:Y:S02]  /*1ac0*/  IMAD.IADD R77, R12, 0x1, R78 ;  /* 0x000000010c4d7824 */ /* 0x000fe400078e024e */
[----:B------:R-:W-:Y:S01]  /*1ad0*/  IMAD.WIDE.U32 R92, R116, R102, R92 ;  /* 0x00000066745c7225 */ /* 0x000fe200078e005c */
[----:B------:R-:W-:Y:S02]  /*1ae0*/  SEL R25, R25, 0xfffffff0, !P1 ;  /* 0xfffffff019197807 */ /* 0x000fe40004800000 */
[----:B------:R-:W-:Y:S01]  /*1af0*/  SHF.R.S32.HI R72, RZ, 0x1f, R77 ;  /* 0x0000001fff487819 */ /* 0x000fe2000001144d */
[----:B------:R-:W-:Y:S01]  /*1b00*/  IMAD.WIDE.U32 R96, R96, UR4, R16 ;  /* 0x0000000460607c25 */ /* 0x000fe2000f8e0010 */
[----:B------:R-:W-:-:S03]  /*1b10*/  IADD3 R95, R93, R94, RZ ;  /* 0x0000005e5d5f7210 */ /* 0x000fc60007ffe0ff */
[----:B------:R-:W-:-:S04]  /*1b20*/  IMAD.WIDE.U32 R90, R90, R100, R8 ;  /* 0x000000645a5a7225 */ /* 0x000fc800078e0008 */
[----:B------:R-:W-:Y:S02]  /*1b30*/  IMAD.U32 R86, R86, 0x20, R23 ;  /* 0x0000002056567824 */ /* 0x000fe400078e0017 */
[----:B------:R-:W-:Y:S02]  /*1b40*/  IMAD.IADD R48, R97, 0x1, R48 ;  /* 0x0000000161307824 */ /* 0x000fe400078e0230 */
[----:B------:R-:W-:Y:S02]  /*1b50*/  IMAD.IADD R89, R91, 0x1, R89 ;  /* 0x000000015b597824 */ /* 0x000fe400078e0259 */
[----:B------:R-:W-:Y:S01]  /*1b60*/  @!P5 IMAD.MOV.U32 R7, RZ, RZ, RZ ;  /* 0x000000ffff07d224 */ /* 0x000fe200078e00ff */
[----:B------:R-:W-:Y:S06]  /*1b70*/  @!P0 BRA `(.L_x_3830) ;  /* 0x0000003c002c8947 */ /* 0x000fec0003800000 */
[----:B------:R-:W1:Y:S01]  /*1b80*/  LDC.64 R2, c[0x0][0x338] ;  /* 0x0000ce00ff027b82 */ /* 0x000e620000000a00 */
[----:B------:R-:W-:Y:S01]  /*1b90*/  ULDC.64 UR10, c[0x0][0x330] ;  /* 0x0000cc00000a7ab9 */ /* 0x000fe20000000a00 */
[----:B------:R-:W-:Y:S01]  /*1ba0*/  SHF.R.S32.HI R8, RZ, 0x1f, R27 ;  /* 0x0000001fff087819 */ /* 0x000fe2000001141b */
[----:B------:R-:W-:Y:S01]  /*1bb0*/  ULDC.64 UR4, c[0x0][0x328] ;  /* 0x0000ca0000047ab9 */ /* 0x000fe20000000a00 */
[--C-:B------:R-:W-:Y:S01]  /*1bc0*/  SHF.R.S32.HI R11, RZ, 0x1f, R49.reuse ;  /* 0x0000001fff0b7819 */ /* 0x100fe20000011431 */
[----:B------:R-:W-:Y:S01]  /*1bd0*/  IMAD R9, R5, UR10, RZ ;  /* 0x0000000a05097c24 */ /* 0x000fe2000f8e02ff */
        /* <DEDUP_REMOVED lines=19> */
[----:B------:R-:W-:Y:S01]  /*1d10*/  IMAD.IADD R15, R15, 0x1, R5 ;  /* 0x000000010f0f7824 */ /* 0x000fe200078e0205 */
[----:B------:R-:W-:Y:S01]  /*1d20*/  USHF.L.U32 UR20, UR4, 0x5, URZ ;  /* 0x0000000504147899 */ /* 0x000fe2000800063f */
[----:B-1----:R-:W-:Y:S01]  /*1d30*/  IMAD R5, R8, R2, RZ ;  /* 0x0000000208057224 */ /* 0x002fe200078e02ff */
[----:B------:R-:W-:Y:S01]  /*1d40*/  UIMAD.WIDE.U32 UR18, UR4, 0xc0, URZ ;  /* 0x000000c0041278a5 */ /* 0x000fe2000f8e003f */
[----:B------:R-:W-:Y:S01]  /*1d50*/  IMAD R6, R10, UR5, R6 ;  /* 0x000000050a067c24 */ /* 0x000fe2000f8e0206 */
[----:B------:R-:W-:Y:S01]  /*1d60*/  SHF.L.U64.HI R51, R2, 0x6, R3 ;  /* 0x0000000602337819 */ /* 0x000fe20000010203 */
[----:B------:R-:W-:Y:S01]  /*1d70*/  IMAD.WIDE.U32 R12, R10, UR4, R12 ;  /* 0x000000040a0c7c25 */ /* 0x000fe2000f8e000c */
[----:B------:R-:W-:Y:S01]  /*1d80*/  SHF.L.U64.HI R70, R2, 0x5, R3 ;  /* 0x0000000502467819 */ /* 0x000fe20000010203 */
[----:B------:R-:W-:Y:S01]  /*1d90*/  USHF.L.U64.HI UR23, UR20, 0x1, UR15 ;  /* 0x0000000114177899 */ /* 0x000fe2000801020f */
[----:B------:R-:W-:Y:S01]  /*1da0*/  IADD3 R74, R116, 0x60, RZ ;  /* 0x00000060744a7810 */ /* 0x000fe20007ffe0ff */
[C---:B------:R-:W-:Y:S01]  /*1db0*/  IMAD R5, R10.reuse, R3, R5 ;  /* 0x000000030a057224 */ /* 0x040fe200078e0205 */
[----:B------:R-:W-:Y:S01]  /*1dc0*/  IADD3 R13, R13, R6, RZ ;  /* 0x000000060d0d7210 */ /* 0x000fe20007ffe0ff */
[----:B------:R-:W-:Y:S01]  /*1dd0*/  IMAD.WIDE.U32 R10, R10, R2, R14 ;  /* 0x000000020a0a7225 */ /* 0x000fe200078e000e */
[----:B------:R-:W-:Y:S01]  /*1de0*/  SHF.R.S32.HI R43, RZ, 0x1f, R44 ;  /* 0x0000001fff2b7819 */ /* 0x000fe2000001142c */
[----:B------:R-:W-:Y:S01]  /*1df0*/  USHF.L.U32 UR26, UR14, 0x1, URZ ;  /* 0x000000010e1a7899 */ /* 0x000fe2000800063f */
[----:B--2---:R-:W-:Y:S01]  /*1e00*/  LEA R50, -R50, RZ, 0x7 ;  /* 0x000000ff32327211 */ /* 0x004fe200078e39ff */
[----:B------:R-:W-:Y:S01]  /*1e10*/  IMAD.IADD R27, R7, 0x1, R27 ;  /* 0x00000001071b7824 */ /* 0x000fe200078e021b */
[----:B------:R-:W-:Y:S01]  /*1e20*/  ULDC.U8 UR22, c[0x0][0x3c3] ;  /* 0x0000f0c000167ab9 */ /* 0x000fe20000000000 */
[C---:B------:R-:W-:Y:S01]  /*1e30*/  IMAD R62, R0.reuse, UR12, RZ ;  /* 0x0000000c003e7c24 */ /* 0x040fe2000f8e02ff */
[----:B------:R-:W-:Y:S01]  /*1e40*/  ULDC UR21, c[0x0][0x2e0] ;  /* 0x0000b80000157ab9 */ /* 0x000fe20000000800 */
[----:B------:R-:W-:Y:S01]  /*1e50*/  IMAD R64, R0, UR10, RZ ;  /* 0x0000000a00407c24 */ /* 0x000fe2000f8e02ff */
[----:B------:R-:W-:Y:S01]  /*1e60*/  ULDC.64 UR16, c[0x0][0x250] ;  /* 0x0000940000107ab9 */ /* 0x000fe20000000a00 */
[----:B------:R-:W-:Y:S01]  /*1e70*/  IMAD.IADD R11, R11, 0x1, R5 ;  /* 0x000000010b0b7824 */ /* 0x000fe200078e0205 */
[----:B------:R-:W-:Y:S01]  /*1e80*/  USHF.L.U32 UR20, UR20, 0x1, URZ ;  /* 0x0000000114147899 */ /* 0x000fe2000800063f */
[----:B------:R-:W-:-:S02]  /*1e90*/  IMAD R27, R76, R27, RZ ;  /* 0x0000001b4c1b7224 */ /* 0x000fc400078e02ff */
[C---:B------:R-:W-:Y:S02]  /*1ea0*/  IMAD R62, R4.reuse, UR13, R62 ;  /* 0x0000000d043e7c24 */ /* 0x040fe4000f8e023e */
[C---:B------:R-:W-:Y:S01]  /*1eb0*/  IMAD.WIDE.U32 R6, R4.reuse, UR12, R12 ;  /* 0x0000000c04067c25 */ /* 0x040fe2000f8e000c */
[----:B------:R-:W-:Y:S01]  /*1ec0*/  SHF.R.S32.HI R26, RZ, 0x1f, R27 ;  /* 0x0000001fff1a7819 */ /* 0x000fe2000001141b */
[----:B------:R-:W-:Y:S01]  /*1ed0*/  ULDC.64 UR12, c[0x0][0x320] ;  /* 0x0000c800000c7ab9 */ /* 0x000fe20000000a00 */
[-C--:B------:R-:W-:Y:S01]  /*1ee0*/  IADD3 R69, P3, R77, R27.reuse, RZ ;  /* 0x0000001b4d457210 */ /* 0x080fe20007f7e0ff */
[----:B------:R-:W-:Y:S01]  /*1ef0*/  IMAD R64, R4, UR11, R64 ;  /* 0x0000000b04407c24 */ /* 0x000fe2000f8e0240 */
[----:B------:R-:W-:Y:S01]  /*1f00*/  IADD3 R27, P4, R78, R27, RZ ;  /* 0x0000001b4e1b7210 */ /* 0x000fe20007f9e0ff */
[----:B------:R-:W-:Y:S01]  /*1f10*/  IMAD.WIDE.U32 R4, R4, UR10, R10 ;  /* 0x0000000a04047c25 */ /* 0x000fe2000f8e000a */
[----:B------:R-:W-:Y:S01]  /*1f20*/  ULDC.64 UR10, c[0x0][0x318] ;  /* 0x0000c600000a7ab9 */ /* 0x000fe20000000a00 */
[----:B------:R-:W-:Y:S01]  /*1f30*/  LEA R63, P1, R6, UR12, 0x1 ;  /* 0x0000000c063f7c11 */ /* 0x000fe2000f8208ff */
[----:B------:R-:W-:Y:S01]  /*1f40*/  UIMAD UR12, UR5, 0xc0, URZ ;  /* 0x000000c0050c78a4 */ /* 0x000fe2000f8e023f */
[----:B------:R-:W-:Y:S01]  /*1f50*/  IMAD.IADD R62, R7, 0x1, R62 ;  /* 0x00000001073e7824 */ /* 0x000fe200078e023e */
[----:B------:R-:W-:Y:S01]  /*1f60*/  IADD3 R64, R5, R64, RZ ;  /* 0x0000004005407210 */ /* 0x000fe20007ffe0ff */
[----:B------:R-:W-:Y:S01]  /*1f70*/  IMAD.WIDE.U32 R8, R100, 0x40, RZ ;  /* 0x0000004064087825 */ /* 0x000fe200078e00ff */
[----:B------:R-:W-:Y:S01]  /*1f80*/  LEA R65, P0, R4, UR10, 0x1 ;  /* 0x0000000a04417c11 */ /* 0x000fe2000f8008ff */
[----:B------:R-:W-:Y:S01]  /*1f90*/  UIADD3 UR27, UR19, UR12, URZ ;  /* 0x0000000c131b7290 */ /* 0x000fe2000fffe03f */
[----:B------:R-:W-:Y:S01]  /*1fa0*/  IADD3.X R68, R72, R26, RZ, P3, !PT ;  /* 0x0000001a48447210 */ /* 0x000fe20001ffe4ff */
[----:B------:R-:W-:Y:S01]  /*1fb0*/  IMAD.X R26, R73, 0x1, R26, P4 ;  /* 0x00000001491a7824 */ /* 0x000fe200020e061a */
[----:B------:R-:W-:Y:S01]  /*1fc0*/  LEA.HI.X R64, R4, UR11, R64, 0x1, P0 ;  /* 0x0000000b04407c11 */ /* 0x000fe200080f0c40 */
[----:B------:R-:W-:Y:S01]  /*1fd0*/  ULDC.64 UR10, c[0x0][0x218] ;  /* 0x00008600000a7ab9 */ /* 0x000fe20000000a00 */
[----:B------:R-:W-:Y:S01]  /*1fe0*/  LEA.HI.X R62, R6, UR13, R62, 0x1, P1 ;  /* 0x0000000d063e7c11 */ /* 0x000fe200088f0c3e */
[----:B------:R-:W-:Y:S01]  /*1ff0*/  USHF.L.U64.HI UR13, UR4, 0x6, UR5 ;  /* 0x00000006040d7899 */ /* 0x000fe20008010205 */
[----:B------:R-:W-:Y:S01]  /*2000*/  LEA R58, P1, R92, UR10, 0x1 ;  /* 0x0000000a5c3a7c11 */ /* 0x000fe2000f8208ff */
[----:B------:R-:W-:Y:S01]  /*2010*/  IMAD.SHL.U32 R53, R103, 0x40, RZ ;  /* 0x0000004067357824 */ /* 0x000fe200078e00ff */
[----:B------:R-:W-:Y:S01]  /*2020*/  ULDC.64 UR4, c[0x0][0x220] ;  /* 0x0000880000047ab9 */ /* 0x000fe20000000a00 */
[----:B------:R-:W-:Y:S01]  /*2030*/  SHF.L.U64.HI R26, R27, 0x1, R26 ;  /* 0x000000011b1a7819 */ /* 0x000fe2000001021a */
[----:B------:R-:W-:Y:S01]  /*2040*/  IMAD.IADD R54, R9, 0x1, R54 ;  /* 0x0000000109367824 */ /* 0x000fe200078e0236 */
[----:B------:R-:W-:Y:S01]  /*2050*/  LEA R61, P0, R90, UR4, 0x1 ;  /* 0x000000045a3d7c11 */ /* 0x000fe2000f8008ff */
[----:B------:R-:W-:Y:S01]  /*2060*/  IMAD.WIDE.U32 R102, R102, 0x40, RZ ;  /* 0x0000004066667825 */ /* 0x000fe200078e00ff */
[----:B------:R-:W-:Y:S01]  /*2070*/  SHF.L.U64.HI R68, R69, 0x1, R68 ;  /* 0x0000000145447819 */ /* 0x000fe20000010244 */
[----:B------:R-:W-:Y:S01]  /*2080*/  USHF.L.U64.HI UR24, UR14, 0x1, UR13 ;  /* 0x000000010e187899 */ /* 0x000fe2000801020d */
[----:B------:R-:W-:Y:S01]  /*2090*/  SHF.L.U32 R27, R27, 0x1, RZ ;  /* 0x000000011b1b7819 */ /* 0x000fe200000006ff */
[----:B------:R-:W-:Y:S01]  /*20a0*/  IMAD.SHL.U32 R69, R69, 0x2, RZ ;  /* 0x0000000245457824 */ /* 0x000fe200078e00ff */
[----:B------:R-:W-:Y:S01]  /*20b0*/  LEA.HI.X R57, R92, UR11, R95, 0x1, P1 ;  /* 0x0000000b5c397c11 */ /* 0x000fe200088f0c5f */
[----:B------:R-:W-:Y:S01]  /*20c0*/  ULDC.64 UR10, c[0x0][0x360] ;  /* 0x0000d800000a7ab9 */ /* 0x000fe20000000a00 */
[----:B------:R-:W-:Y:S01]  /*20d0*/  IMAD R56, R101, 0xc0, RZ ;  /* 0x000000c065387824 */ /* 0x000fe200078e02ff */
[----:B------:R-:W-:Y:S01]  /*20e0*/  LEA.HI.X R60, R90, UR5, R89, 0x1, P0 ;  /* 0x000000055a3c7c11 */ /* 0x000fe200080f0c59 */
[C---:B------:R-:W-:Y:S01]  /*20f0*/  IMAD.SHL.U32 R46, R76.reuse, 0x20, RZ ;  /* 0x000000204c2e7824 */ /* 0x040fe200078e00ff */
[----:B------:R-:W-:Y:S01]  /*2100*/  IADD3 R10, P1, R27, UR10, RZ ;  /* 0x0000000a1b0a7c10 */ /* 0x000fe2000ff3e0ff */
[----:B------:R-:W-:Y:S01]  /*2110*/  IMAD R42, R76, 0x60, RZ ;  /* 0x000000604c2a7824 */ /* 0x000fe200078e02ff */
[----:B------:R-:W-:Y:S01]  /*2120*/  ULDC.64 UR4, c[0x0][0x358] ;  /* 0x0000d60000047ab9 */ /* 0x000fe20000000a00 */
[----:B------:R-:W-:Y:S01]  /*2130*/  IMAD.WIDE.U32 R100, R100, 0xc0, RZ ;  /* 0x000000c064647825 */ /* 0x000fe200078e00ff */
[C---:B------:R-:W-:Y:S01]  /*2140*/  IADD3 R67, P4, R69.reuse, UR10, RZ ;  /* 0x0000000a45437c10 */ /* 0x040fe2000ff9e0ff */
[----:B------:R-:W-:Y:S01]  /*2150*/  ULDC.64 UR12, c[0x0][0x230] ;  /* 0x00008c00000c7ab9 */ /* 0x000fe20000000a00 */
[----:B------:R-:W-:Y:S01]  /*2160*/  IADD3 R69, P3, R69, UR4, RZ ;  /* 0x0000000445457c10 */ /* 0x000fe2000ff7e0ff */
[----:B------:R-:W-:Y:S01]  /*2170*/  IMAD.SHL.U32 R55, R8, 0x2, RZ ;  /* 0x0000000208377824 */ /* 0x000fe200078e00ff */
        /* <DEDUP_REMOVED lines=19> */
.L_x_3860:
[----:B------:R-:W-:Y:S02]  /*22b0*/  IMAD.SHL.U32 R13, R11, 0x80, RZ ;  /* 0x000000800b0d7824 */ /* 0x000fe400078e00ff */
[----:B------:R-:W-:Y:S02]  /*22c0*/  IMAD.MOV.U32 R14, RZ, RZ, R63 ;  /* 0x000000ffff0e7224 */ /* 0x000fe400078e003f */
[----:B------:R-:W-:Y:S02]  /*22d0*/  VIADD R12, R13, 0xffffff80 ;  /* 0xffffff800d0c7836 */ /* 0x000fe40000000000 */
[----:B------:R-:W-:Y:S02]  /*22e0*/  IMAD.MOV.U32 R15, RZ, RZ, R62 ;  /* 0x000000ffff0f7224 */ /* 0x000fe400078e003e */
[--C-:B------:R-:W-:Y:S02]  /*22f0*/  IMAD.IADD R2, R36, 0x1, -R12.reuse ;  /* 0x0000000124027824 */ /* 0x100fe400078e0a0c */
[----:B------:R-:W-:Y:S03]  /*2300*/  IMAD.IADD R0, R49, 0x1, -R12 ;  /* 0x0000000131007824 */ /* 0x000fe600078e0a0c */
[-C--:B------:R-:W-:Y:S02]  /*2310*/  ISETP.GE.OR P6, PT, R116, R2.reuse, P1 ;  /* 0x000000027400720c */ /* 0x080fe40000fc6670 */
[----:B------:R-:W-:Y:S02]  /*2320*/  ISETP.GE.OR P5, PT, R40, R2, P1 ;  /* 0x000000022800720c */ /* 0x000fe40000fa6670 */
[-C--:B------:R-:W-:Y:S02]  /*2330*/  ISETP.LT.OR P6, PT, R116, R0.reuse, P6 ;  /* 0x000000007400720c */ /* 0x080fe400037c1670 */
[----:B------:R-:W-:Y:S02]  /*2340*/  ISETP.LT.OR P5, PT, R40, R0, P5 ;  /* 0x000000002800720c */ /* 0x000fe40002fa1670 */
[C---:B------:R-:W-:Y:S04]  /*2350*/  ISETP.GE.OR P4, PT, R75.reuse, R2, P1 ;  /* 0x000000024b00720c */ /* 0x040fe80000f86670 */
[----:B------:R-:W-:Y:S05]  /*2360*/  ISETP.LT.OR P4, PT, R75, R0, P4 ;  /* 0x000000004b00720c */ /* 0x000fea0002781670 */
[----:B--234-:R-:W2:Y:S01]  /*2370*/  @!P6 LDG.E.128 R4, desc[UR6][R14.64] ;  /* 0x000000060e04e981 */ /* 0x01cea2000c1e1d00 */
[----:B------:R-:W-:Y:S01]  /*2380*/  @!P6 IMAD.MOV.U32 R18, RZ, RZ, R61 ;  /* 0x000000ffff12e224 */ /* 0x000fe200078e003d */
[C---:B------:R-:W-:Y:S01]  /*2390*/  @!P5 IADD3 R16, P0, R63.reuse, UR20, RZ ;  /* 0x000000143f10dc10 */ /* 0x040fe2000ff1e0ff */
[----:B------:R-:W-:Y:S03]  /*23a0*/  @!P6 IMAD.MOV.U32 R19, RZ, RZ, R60 ;  /* 0x000000ffff13e224 */ /* 0x000fe600078e003c */
[----:B------:R-:W-:Y:S02]  /*23b0*/  @!P5 IADD3.X R17, R62, UR23, RZ, P0, !PT ;  /* 0x000000173e11dc10 */ /* 0x000fe400087fe4ff */
[----:B--2---:R1:W-:Y:S02]  /*23c0*/  @!P6 STG.E.128 desc[UR6][R18.64], R4 ;  /* 0x000000041200e986 */ /* 0x0043e4000c101d06 */
[C---:B-1----:R-:W-:Y:S02]  /*23d0*/  @!P5 LEA R18, P3, R112.reuse, R61, 0x1 ;  /* 0x0000003d7012d211 */ /* 0x042fe400078608ff */
[----:B------:R1:W2:Y:S02]  /*23e0*/  @!P5 LDG.E.128 R4, desc[UR6][R16.64] ;  /* 0x000000061004d981 */ /* 0x0002a4000c1e1d00 */
[----:B------:R-:W-:Y:S02]  /*23f0*/  @!P5 LEA.HI.X R19, R112, R60, R111, 0x1, P3 ;  /* 0x0000003c7013d211 */ /* 0x000fe400018f0c6f */
[C---:B------:R-:W-:Y:S04]  /*2400*/  ISETP.GE.OR P3, PT, R74.reuse, R2, P1 ;  /* 0x000000024a00720c */ /* 0x040fe80000f66670 */
[----:B------:R-:W-:Y:S02]  /*2410*/  ISETP.LT.OR P3, PT, R74, R0, P3 ;  /* 0x000000004a00720c */ /* 0x000fe40001f61670 */
[----:B-1----:R-:W-:Y:S04]  /*2420*/  @!P4 IADD3 R16, P0, R63, UR26, RZ ;  /* 0x0000001a3f10cc10 */ /* 0x002fe8000ff1e0ff */
[----:B------:R-:W-:Y:S02]  /*2430*/  @!P4 IADD3.X R17, R62, UR24, RZ, P0, !PT ;  /* 0x000000183e11cc10 */ /* 0x000fe400087fe4ff */
[----:B------:R-:W-:Y:S05]  /*2440*/  @!P4 IADD3 R2, P0, R61, R55, RZ ;  /* 0x000000373d02c210 */ /* 0x000fea0007f1e0ff */
[----:B------:R-:W-:Y:S01]  /*2450*/  @!P4 IMAD.X R3, R60, 0x1, R54, P0 ;  /* 0x000000013c03c824 */ /* 0x000fe200000e0636 */
[----:B--2---:R1:W-:Y:S04]  /*2460*/  @!P5 STG.E.128 desc[UR6][R18.64], R4 ;  /* 0x000000041200d986 */ /* 0x0043e8000c101d06 */
[----:B-1----:R1:W2:Y:S02]  /*2470*/  @!P4 LDG.E.128 R4, desc[UR6][R16.64] ;  /* 0x000000061004c981 */ /* 0x0022a4000c1e1d00 */
[----:B-1----:R-:W-:Y:S04]  /*2480*/  @!P3 IADD3 R16, P0, R63, UR18, RZ ;  /* 0x000000123f10bc10 */ /* 0x002fe8000ff1e0ff */
[----:B------:R-:W-:Y:S01]  /*2490*/  @!P3 IADD3.X R17, R62, UR27, RZ, P0, !PT ;  /* 0x0000001b3e11bc10 */ /* 0x000fe200087fe4ff */
[----:B--2---:R1:W-:Y:S04]  /*24a0*/  @!P4 STG.E.128 desc[UR6][R2.64], R4 ;  /* 0x000000040200c986 */ /* 0x0043e8000c101d06 */
[----:B-1----:R-:W2:Y:S01]  /*24b0*/  @!P3 LDG.E.128 R4, desc[UR6][R16.64] ;  /* 0x000000061004b981 */ /* 0x002ea2000c1e1d00 */
[----:B------:R-:W-:Y:S05]  /*24c0*/  @!P3 IADD3 R2, P0, R61, R100, RZ ;  /* 0x000000643d02b210 */ /* 0x000fea0007f1e0ff */
[----:B------:R-:W-:Y:S01]  /*24d0*/  @!P3 IMAD.X R3, R60, 0x1, R56, P0 ;  /* 0x000000013c03b824 */ /* 0x000fe200000e0638 */
[C---:B------:R-:W-:Y:S04]  /*24e0*/  LEA R63, P0, R50.reuse, R14, 0x1 ;  /* 0x0000000e323f7211 */ /* 0x040fe800078008ff */
[----:B------:R-:W-:Y:S02]  /*24f0*/  LEA.HI.X.SX32 R62, R50, R15, 0x1, P0 ;  /* 0x0000000f323e7211 */ /* 0x000fe400000f0eff */
[----:B------:R-:W-:Y:S01]  /*2500*/  ISETP.NE.AND P0, PT, RZ, UR4, PT ;  /* 0x00000004ff007c0c */ /* 0x000fe2000bf05270 */
[----:B--2---:R1:W-:Y:S11]  /*2510*/  @!P3 STG.E.128 desc[UR6][R2.64], R4 ;  /* 0x000000040200b986 */ /* 0x0043f6000c101d06 */
[----:B------:R-:W-:Y:S01]  /*2520*/  @!UPT UIADD3 URZ, URZ, URZ, URZ ;  /* 0x0000003f3f3ff290 */ /* 0x000fe2000fffe03f */
[----:B------:R-:W-:Y:S05]  /*2530*/  @!P0 BRA `(.L_x_3831) ;  /* 0x0000002800b48947 */ /* 0x000fea0003800000 */
[----:B------:R-:W-:Y:S11]  /*2540*/  ISETP.NE.AND P0, PT, RZ, UR22, PT ;  /* 0x00000016ff007c0c */ /* 0x000ff6000bf05270 */
[----:B------:R-:W-:Y:S02]  /*2550*/  @!UPT UIADD3 URZ, URZ, URZ, URZ ;  /* 0x0000003f3f3ff290 */ /* 0x000fe4000fffe03f */
[----:B------:R-:W-:Y:S05]  /*2560*/  @!P0 BRA `(.L_x_3832) ;  /* 0x0000001000188947 */ /* 0x000fea0003800000 */
[----:B------:R-:W-:Y:S01]  /*2570*/  MOV R28, R27 ;  /* 0x0000001b001c7202 */ /* 0x000fe20000000f00 */
[----:B------:R-:W2:Y:S01]  /*2580*/  LDC R23, c[0x0][0x2e0] ;  /* 0x0000b800ff177b82 */ /* 0x000ea20000000800 */
[----:B------:R-:W-:Y:S01]  /*2590*/  MOV R29, R26 ;  /* 0x0000001a001d7202 */ /* 0x000fe20000000f00 */
[----:B------:R-:W-:Y:S01]  /*25a0*/  BSSY B0, `(.L_x_3833) ;  /* 0x000003a000007945 */ /* 0x000fe20003800000 */
[----:B--2---:R-:W-:Y:S03]  /*25b0*/  LEA R23, -R23, RZ, 0x6 ;  /* 0x000000ff17177211 */ /* 0x004fe600078e31ff */
[----:B------:R-:W-:Y:S05]  /*25c0*/  @P6 BRA `(.L_x_3834) ;  /* 0x0000000000dc6947 */ /* 0x000fea0003800000 */
[----:B-1----:R-:W-:Y:S02]  /*25d0*/  MOV R2, R65 ;  /* 0x0000004100027202 */ /* 0x002fe40000000f00 */
[----:B------:R-:W-:Y:S02]  /*25e0*/  MOV R3, R64 ;  /* 0x0000004000037202 */ /* 0x000fe40000000f00 */
[----:B------:R-:W-:Y:S02]  /*25f0*/  ISETP.GE.AND P0, PT, R84, UR4, PT ;  /* 0x0000000454007c0c */ /* 0x000fe4000bf06270 */
[----:B------:R-:W-:Y:S01]  /*2600*/  MOV R59, R57 ;  /* 0x00000039003b7202 */ /* 0x000fe20000000f00 */
[----:B------:R1:W2:Y:S10]  /*2610*/  LDG.E.128 R16, desc[UR6][R2.64] ;  /* 0x0000000602107981 */ /* 0x0002b4000c1e1d00 */
[----:B------:R-:W-:Y:S02]  /*2620*/  @!P0 MOV R8, R10 ;  /* 0x0000000a00088202 */ /* 0x000fe40000000f00 */
[----:B-1----:R-:W-:Y:S02]  /*2630*/  @!P0 MOV R2, R27 ;  /* 0x0000001b00028202 */ /* 0x002fe40000000f00 */
[----:B------:R-:W-:Y:S05]  /*2640*/  @!P0 MOV R3, R26 ;  /* 0x0000001a00038202 */ /* 0x000fea0000000f00 */
[----:B------:R-:W3:Y:S06]  /*2650*/  @!P0 LDG.E.64 R6, desc[UR6][R2.64] ;  /* 0x0000000602068981 */ /* 0x000eec000c1e1b00 */
[----:B------:R1:W4:Y:S01]  /*2660*/  @!P0 LDG.E.64 R2, desc[UR6][R8.64] ;  /* 0x0000000608028981 */ /* 0x000322000c1e1b00 */
[--C-:B---3--:R-:W-:Y:S01]  /*2670*/  @!P0 HADD2.F32 R14, -RZ, R6.reuse.H0_H0 ;  /* 0x20000006ff0e8230 */ /* 0x108fe20000004100 */
[----:B--2---:R-:W-:Y:S01]  /*2680*/  @!P0 MOV R4, R16 ;  /* 0x0000001000048202 */ /* 0x004fe20000000f00 */
[----:B------:R-:W-:Y:S02]  /*2690*/  @!P0 HADD2.F32 R15, -RZ, R6.H1_H1 ;  /* 0x30000006ff0f8230 */ /* 0x000fe40000004100 */
[--C-:B------:R-:W-:Y:S02]  /*26a0*/  @!P0 HADD2.F32 R20, -RZ, R7.reuse.H0_H0 ;  /* 0x20000007ff148230 */ /* 0x100fe40000004100 */
[--C-:B-1----:R-:W-:Y:S02]  /*26b0*/  @!P0 HADD2.F32 R8, -RZ, R4.reuse.H1_H1 ;  /* 0x30000004ff088230 */ /* 0x102fe40000004100 */
[----:B------:R-:W-:Y:S02]  /*26c0*/  @!P0 HADD2.F32 R6, -RZ, R4.H0_H0 ;  /* 0x20000004ff068230 */ /* 0x000fe40000004100 */
[----:B------:R-:W-:Y:S01]  /*26d0*/  @!P0 HADD2.F32 R22, -RZ, R7.H1_H1 ;  /* 0x30000007ff168230 */ /* 0x000fe20000004100 */
[----:B------:R-:W-:Y:S01]  /*26e0*/  @!P0 MOV R7, R18 ;  /* 0x0000001200078202 */ /* 0x000fe20000000f00 */
[--C-:B----4-:R-:W-:Y:S02]  /*26f0*/  @!P0 HADD2.F32 R0, -RZ, R2.reuse.H0_H0 ;  /* 0x20000002ff008230 */ /* 0x110fe40000004100 */
[--C-:B------:R-:W-:Y:S02]  /*2700*/  @!P0 HADD2.F32 R5, -RZ, R3.reuse.H0_H0 ;  /* 0x20000003ff058230 */ /* 0x100fe40000004100 */
[----:B------:R-:W-:Y:S01]  /*2710*/  @!P0 HADD2.F32 R4, -RZ, R3.H1_H1 ;  /* 0x30000003ff048230 */ /* 0x000fe20000004100 */
[----:B------:R-:W-:Y:S01]  /*2720*/  @!P0 MOV R3, R17 ;  /* 0x0000001100038202 */ /* 0x000fe20000000f00 */
[-C--:B------:R-:W-:Y:S01]  /*2730*/  @!P0 FMUL.FTZ R24, R8, R0.reuse ;  /* 0x0000000008188220 */ /* 0x080fe20000410000 */
[C---:B------:R-:W-:Y:S01]  /*2740*/  @!P0 FMUL.FTZ R0, R6.reuse, R0 ;  /* 0x0000000006008220 */ /* 0x040fe20000410000 */
        /* <DEDUP_REMOVED lines=17> */
[----:B------:R-:W-:Y:S01]  /*2860*/  @!P0 FMUL.FTZ R32, R14, R5 ;  /* 0x000000050e208220 */ /* 0x000fe20000410000 */
        /* <DEDUP_REMOVED lines=13> */
.L_x_3834:
[----:B------:R-:W-:Y:S05]  /*2940*/  BSYNC B0 ;  /* 0x0000000000007941 */ /* 0x000fea0003800000 */
.L_x_3833:
[----:B------:R-:W-:Y:S04]  /*2950*/  BSSY B0, `(.L_x_3835) ;  /* 0x000003d000007945 */ /* 0x000fe80003800000 */
[----:B------:R-:W-:Y:S05]  /*2960*/  @P5 BRA `(.L_x_3836) ;  /* 0x0000000000ec5947 */ /* 0x000fea0003800000 */
[----:B------:R-:W-:Y:S02]  /*2970*/  ISETP.GE.AND P0, PT, R84, UR4, PT ;  /* 0x0000000454007c0c */ /* 0x000fe4000bf06270 */
[C---:B--2---:R-:W-:Y:S04]  /*2980*/  LEA R16, P5, R71.reuse, R65, 0x1 ;  /* 0x0000004147107211 */ /* 0x044fe800078a08ff */
[----:B------:R-:W-:Y:S06]  /*2990*/  LEA.HI.X R17, R71, R64, R70, 0x1, P5 ;  /* 0x0000004047117211 */ /* 0x000fec00028f0c46 */
[----:B------:R-:W2:Y:S01]  /*29a0*/  LDG.E.128 R16, desc[UR6][R16.64] ;  /* 0x0000000610107981 */ /* 0x000ea2000c1e1d00 */
[C---:B-1----:R-:W-:Y:S02]  /*29b0*/  @!P0 SHF.L.U32 R2, R46.reuse, 0x1, RZ ;  /* 0x000000012e028819 */ /* 0x042fe400000006ff */
[----:B------:R-:W-:Y:S02]  /*29c0*/  @!P0 SHF.L.U64.HI R0, R46, 0x1, R45 ;  /* 0x000000012e008819 */ /* 0x000fe4000001022d */
[C---:B------:R-:W-:Y:S02]  /*29d0*/  @!P0 IADD3 R6, P6, R2.reuse, R27, RZ ;  /* 0x0000001b02068210 */ /* 0x040fe40007fde0ff */
[----:B------:R-:W-:Y:S02]  /*29e0*/  @!P0 IADD3 R2, P5, R2, R10, RZ ;  /* 0x0000000a02028210 */ /* 0x000fe40007fbe0ff */
[C---:B------:R-:W-:Y:S02]  /*29f0*/  @!P0 IADD3.X R7, R0.reuse, R26, RZ, P6, !PT ;  /* 0x0000001a00078210 */ /* 0x040fe400037fe4ff */
[----:B------:R-:W-:Y:S04]  /*2a00*/  @!P0 IADD3.X R3, R0, R9, RZ, P5, !PT ;  /* 0x0000000900038210 */ /* 0x000fe80002ffe4ff */
[----:B------:R-:W3:Y:S06]  /*2a10*/  @!P0 LDG.E.64 R6, desc[UR6][R6.64] ;  /* 0x0000000606068981 */ /* 0x000eec000c1e1b00 */
[----:B------:R-:W4:Y:S01]  /*2a20*/  @!P0 LDG.E.64 R2, desc[UR6][R2.64] ;  /* 0x0000000602028981 */ /* 0x000f22000c1e1b00 */
[--C-:B---3--:R-:W-:Y:S01]  /*2a30*/  @!P0 HADD2.F32 R14, -RZ, R6.reuse.H0_H0 ;  /* 0x20000006ff0e8230 */ /* 0x108fe20000004100 */
[----:B--2---:R-:W-:Y:S01]  /*2a40*/  @!P0 MOV R4, R16 ;  /* 0x0000001000048202 */ /* 0x004fe20000000f00 */
[----:B------:R-:W-:Y:S02]  /*2a50*/  @!P0 HADD2.F32 R15, -RZ, R6.H1_H1 ;  /* 0x30000006ff0f8230 */ /* 0x000fe40000004100 */
[----:B------:R-:W-:Y:S02]  /*2a60*/  @!P0 HADD2.F32 R20, -RZ, R7.H0_H0 ;  /* 0x20000007ff148230 */ /* 0x000fe40000004100 */
[----:B------:R-:W-:Y:S02]  /*2a70*/  @!P0 HADD2.F32 R8, -RZ, R4.H1_H1 ;  /* 0x30000004ff088230 */ /* 0x000fe40000004100 */
[----:B----4-:R-:W-:Y:S02]  /*2a80*/  @!P0 HADD2.F32 R0, -RZ, R2.H0_H0 ;  /* 0x20000002ff008230 */ /* 0x010fe40000004100 */
[----:B------:R-:W-:Y:S02]  /*2a90*/  @!P0 HADD2.F32 R6, -RZ, R4.H0_H0 ;  /* 0x20000004ff068230 */ /* 0x000fe40000004100 */
[--C-:B------:R-:W-:Y:S02]  /*2aa0*/  @!P0 HADD2.F32 R5, -RZ, R3.reuse.H0_H0 ;  /* 0x20000003ff058230 */ /* 0x100fe40000004100 */
[-C--:B------:R-:W-:Y:S01]  /*2ab0*/  @!P0 FMUL.FTZ R24, R8, R0.reuse ;  /* 0x0000000008188220 */ /* 0x080fe20000410000 */
[----:B------:R-:W-:Y:S01]  /*2ac0*/  @!P0 HADD2.F32 R4, -RZ, R3.H1_H1 ;  /* 0x30000003ff048230 */ /* 0x000fe20000004100 */
[----:B------:R-:W-:Y:S01]  /*2ad0*/  @!P0 MOV R3, R17 ;  /* 0x0000001100038202 */ /* 0x000fe20000000f00 */
[C---:B------:R-:W-:Y:S01]  /*2ae0*/  @!P0 FMUL.FTZ R0, R6.reuse, R0 ;  /* 0x0000000006008220 */ /* 0x040fe20000410000 */
[----:B------:R-:W-:Y:S01]  /*2af0*/  @!P0 HADD2.F32 R22, -RZ, R7.H1_H1 ;  /* 0x30000007ff168230 */ /* 0x000fe20000004100 */
[----:B------:R-:W-:Y:S01]  /*2b00*/  @!P0 MOV R7, R18 ;  /* 0x0000001200078202 */ /* 0x000fe20000000f00 */
[-C--:B------:R-:W-:Y:S01]  /*2b10*/  @!P0 FFMA.FTZ R24, R6, R14.reuse, -R24 ;  /* 0x0000000e06188223 */ /* 0x080fe20000010818 */
[----:B------:R-:W-:Y:S01]  /*2b20*/  @!P0 MOV R6, R19 ;  /* 0x0000001300068202 */ /* 0x000fe20000000f00 */
[----:B------:R-:W-:Y:S01]  /*2b30*/  @!P0 FFMA.FTZ R0, R8, R14, R0 ;  /* 0x0000000e08008223 */ /* 0x000fe20000010000 */
[--C-:B------:R-:W-:Y:S02]  /*2b40*/  @!P0 HADD2.F32 R8, -RZ, R3.reuse.H1_H1 ;  /* 0x30000003ff088230 */ /* 0x100fe40000004100 */
[----:B------:R-:W-:Y:S02]  /*2b50*/  @!P0 HADD2.F32 R2, -RZ, R2.H1_H1 ;  /* 0x30000002ff028230 */ /* 0x000fe40000004100 */
[----:B------:R-:W-:Y:S01]  /*2b60*/  @!P0 F2FP.F16.F32.PACK_AB R0, R0, R24 ;  /* 0x000000180000823e */ /* 0x000fe200000000ff */
[----:B------:R-:W-:Y:S02]  /*2b70*/  @!P0 HADD2.F32 R3, -RZ, R3.H0_H0 ;  /* 0x20000003ff038230 */ /* 0x000fe40000004100 */
[--C-:B------:R-:W-:Y:S01]  /*2b80*/  @!P0 HADD2.F32 R14, -RZ, R7.reuse.H1_H1 ;  /* 0x30000007ff0e8230 */ /* 0x100fe20000004100 */
[----:B------:R-:W-:Y:S01]  /*2b90*/  @!P0 MOV R16, R0 ;  /* 0x0000000000108202 */ /* 0x000fe20000000f00 */
[----:B------:R-:W-:Y:S02]  /*2ba0*/  @!P0 HADD2.F32 R7, -RZ, R7.H0_H0 ;  /* 0x20000007ff078230 */ /* 0x000fe40000004100 */
[-C--:B------:R-:W-:Y:S01]  /*2bb0*/  @!P0 FMUL.FTZ R30, R8, R2.reuse ;  /* 0x00000002081e8220 */ /* 0x080fe20000410000 */
[--C-:B------:R-:W-:Y:S02]  /*2bc0*/  @!P0 HADD2.F32 R21, -RZ, R6.reuse.H1_H1 ;  /* 0x30000006ff158230 */ /* 0x100fe40000004100 */
[C---:B------:R-:W-:Y:S01]  /*2bd0*/  @!P0 FMUL.FTZ R2, R3.reuse, R2 ;  /* 0x0000000203028220 */ /* 0x040fe20000410000 */
[----:B------:R-:W-:Y:S02]  /*2be0*/  @!P0 HADD2.F32 R6, -RZ, R6.H0_H0 ;  /* 0x20000006ff068230 */ /* 0x000fe40000004100 */
[----:B------:R-:W-:Y:S01]  /*2bf0*/  @!P0 FFMA.FTZ R30, R3, R15, -R30 ;  /* 0x0000000f031e8223 */ /* 0x000fe2000001081e */
[-C--:B------:R-:W-:Y:S01]  /*2c00*/  @!P0 FMUL.FTZ R3, R7, R5.reuse ;  /* 0x0000000507038220 */ /* 0x080fe20000410000 */
[-C--:B------:R-:W-:Y:S01]  /*2c10*/  @!P0 FMUL.FTZ R31, R21, R4.reuse ;  /* 0x00000004151f8220 */ /* 0x080fe20000410000 */
[----:B------:R-:W-:Y:S01]  /*2c20*/  @!P0 FMUL.FTZ R32, R14, R5 ;  /* 0x000000050e208220 */ /* 0x000fe20000410000 */
[----:B------:R-:W-:Y:S01]  /*2c30*/  @!P0 FMUL.FTZ R4, R6, R4 ;  /* 0x0000000406048220 */ /* 0x000fe20000410000 */
[----:B------:R-:W-:Y:S01]  /*2c40*/  @!P0 FFMA.FTZ R2, R8, R15, R2 ;  /* 0x0000000f08028223 */ /* 0x000fe20000010002 */
[-C--:B------:R-:W-:Y:S01]  /*2c50*/  @!P0 FFMA.FTZ R3, R14, R20.reuse, R3 ;  /* 0x000000140e038223 */ /* 0x080fe20000010003 */
[----:B------:R-:W-:Y:S01]  /*2c60*/  @!P0 FFMA.FTZ R7, R7, R20, -R32 ;  /* 0x0000001407078223 */ /* 0x000fe20000010820 */
        /* <DEDUP_REMOVED lines=11> */
.L_x_3836:
[----:B------:R-:W-:Y:S05]  /*2d20*/  BSYNC B0 ;  /* 0x0000000000007941 */ /* 0x000fea0003800000 */
.L_x_3835:
[----:B------:R-:W-:Y:S04]  /*2d30*/  BSSY B0, `(.L_x_3837) ;  /* 0x000003d000007945 */ /* 0x000fe80003800000 */
[----:B------:R-:W-:Y:S05]  /*2d40*/  @P4 BRA `(.L_x_3838) ;  /* 0x0000000000ec4947 */ /* 0x000fea0003800000 */
[----:B------:R-:W-:Y:S02]  /*2d50*/  ISETP.GE.AND P0, PT, R84, UR4, PT ;  /* 0x0000000454007c0c */ /* 0x000fe4000bf06270 */
[C---:B--23--:R-:W-:Y:S04]  /*2d60*/  LEA R16, P4, R52.reuse, R65, 0x1 ;  /* 0x0000004134107211 */ /* 0x04cfe800078808ff */
        /* <DEDUP_REMOVED lines=57> */
.L_x_3838:
[----:B------:R-:W-:Y:S05]  /*3100*/  BSYNC B0 ;  /* 0x0000000000007941 */ /* 0x000fea0003800000 */
.L_x_3837:
[----:B------:R-:W-:Y:S04]  /*3110*/  BSSY B0, `(.L_x_3839) ;  /* 0x0000044000007945 */ /* 0x000fe80003800000 */
[----:B------:R-:W-:Y:S05]  /*3120*/  @P3 BRA `(.L_x_3840) ;  /* 0x0000000400083947 */ /* 0x000fea0003800000 */
[----:B------:R-:W-:Y:S01]  /*3130*/  ISETP.GE.AND P0, PT, R84, UR4, PT ;  /* 0x0000000454007c0c */ /* 0x000fe2000bf06270 */
[----:B-1----:R-:W1:Y:S01]  /*3140*/  LDC.64 R2, c[0x0][0x338] ;  /* 0x0000ce00ff027b82 */ /* 0x002e620000000a00 */
[----:B------:R-:W-:Y:S02]  /*3150*/  MOV R4, R65 ;  /* 0x0000004100047202 */ /* 0x000fe40000000f00 */
[----:B------:R-:W-:Y:S02]  /*3160*/  MOV R5, R64 ;  /* 0x0000004000057202 */ /* 0x000fe40000000f00 */
[----:B--2---:R-:W-:Y:S07]  /*3170*/  MOV R59, R57 ;  /* 0x00000039003b7202 */ /* 0x004fee0000000f00 */
[----:B------:R-:W-:Y:S01]  /*3180*/  @!P0 SHF.L.U64.HI R0, R42, 0x1, R41 ;  /* 0x000000012a008819 */ /* 0x000fe20000010229 */
[----:B-1----:R-:W-:Y:S01]  /*3190*/  IMAD.WIDE.U32 R4, R2, 0xc0, R4 ;  /* 0x000000c002047825 */ /* 0x002fe200078e0004 */
[----:B------:R-:W-:Y:S03]  /*31a0*/  @!P0 SHF.L.U32 R2, R42, 0x1, RZ ;  /* 0x000000012a028819 */ /* 0x000fe600000006ff */
[----:B------:R-:W-:Y:S01]  /*31b0*/  IMAD R3, R3, 0xc0, RZ ;  /* 0x000000c003037824 */ /* 0x000fe200078e02ff */
[C---:B---34-:R-:W-:Y:S02]  /*31c0*/  @!P0 IADD3 R6, P4, R2.reuse, R27, RZ ;  /* 0x0000001b02068210 */ /* 0x058fe40007f9e0ff */
[----:B------:R-:W-:Y:S02]  /*31d0*/  @!P0 IADD3 R2, P3, R2, R10, RZ ;  /* 0x0000000a02028210 */ /* 0x000fe40007f7e0ff */
[----:B------:R-:W-:Y:S02]  /*31e0*/  IADD3 R5, R5, R3, RZ ;  /* 0x0000000305057210 */ /* 0x000fe40007ffe0ff */
[C---:B------:R-:W-:Y:S02]  /*31f0*/  @!P0 IADD3.X R7, R0.reuse, R26, RZ, P4, !PT ;  /* 0x0000001a00078210 */ /* 0x040fe400027fe4ff */
[----:B------:R-:W-:Y:S01]  /*3200*/  @!P0 IADD3.X R3, R0, R9, RZ, P3, !PT ;  /* 0x0000000900038210 */ /* 0x000fe20001ffe4ff */
[----:B------:R-:W2:Y:S01]  /*3210*/  LDG.E.128 R16, desc[UR6][R4.64] ;  /* 0x0000000604107981 */ /* 0x000ea2000c1e1d00 */
[----:B------:R-:W1:Y:S07]  /*3220*/  LDC.64 R26, c[0x0][0x248] ;  /* 0x00009200ff1a7b82 */ /* 0x000e6e0000000a00 */
[----:B------:R-:W3:Y:S06]  /*3230*/  @!P0 LDG.E.64 R6, desc[UR6][R6.64] ;  /* 0x0000000606068981 */ /* 0x000eec000c1e1b00 */
[----:B------:R-:W4:Y:S01]  /*3240*/  @!P0 LDG.E.64 R2, desc[UR6][R2.64] ;  /* 0x0000000602028981 */ /* 0x000f22000c1e1b00 */
[----:B-1----:R-:W-:Y:S01]  /*3250*/  IMAD R27, R27, 0xc0, RZ ;  /* 0x000000c01b1b7824 */ /* 0x002fe200078e02ff */
[----:B--2---:R-:W-:Y:S05]  /*3260*/  @!P0 MOV R4, R16 ;  /* 0x0000001000048202 */ /* 0x004fea0000000f00 */
[----:B------:R-:W-:Y:S02]  /*3270*/  @!P0 HADD2.F32 R8, -RZ, R4.H1_H1 ;  /* 0x30000004ff088230 */ /* 0x000fe40000004100 */
[--C-:B---3--:R-:W-:Y:S02]  /*3280*/  @!P0 HADD2.F32 R14, -RZ, R6.reuse.H0_H0 ;  /* 0x20000006ff0e8230 */ /* 0x108fe40000004100 */
[----:B------:R-:W-:Y:S02]  /*3290*/  @!P0 HADD2.F32 R15, -RZ, R6.H1_H1 ;  /* 0x30000006ff0f8230 */ /* 0x000fe40000004100 */
[----:B------:R-:W-:Y:S02]  /*32a0*/  @!P0 HADD2.F32 R6, -RZ, R4.H0_H0 ;  /* 0x20000004ff068230 */ /* 0x000fe40000004100 */
[--C-:B----4-:R-:W-:Y:S02]  /*32b0*/  @!P0 HADD2.F32 R0, -RZ, R2.reuse.H0_H0 ;  /* 0x20000002ff008230 */ /* 0x110fe40000004100 */
[--C-:B------:R-:W-:Y:S02]  /*32c0*/  @!P0 HADD2.F32 R5, -RZ, R3.reuse.H0_H0 ;  /* 0x20000003ff058230 */ /* 0x100fe40000004100 */
[----:B------:R-:W-:Y:S01]  /*32d0*/  @!P0 HADD2.F32 R4, -RZ, R3.H1_H1 ;  /* 0x30000003ff048230 */ /* 0x000fe20000004100 */
[----:B------:R-:W-:Y:S01]  /*32e0*/  @!P0 MOV R3, R17 ;  /* 0x0000001100038202 */ /* 0x000fe20000000f00 */
[-C--:B------:R-:W-:Y:S01]  /*32f0*/  @!P0 FMUL.FTZ R24, R8, R0.reuse ;  /* 0x0000000008188220 */ /* 0x080fe20000410000 */
[C---:B------:R-:W-:Y:S01]  /*3300*/  @!P0 FMUL.FTZ R0, R6.reuse, R0 ;  /* 0x0000000006008220 */ /* 0x040fe20000410000 */
[--C-:B------:R-:W-:Y:S02]  /*3310*/  @!P0 HADD2.F32 R20, -RZ, R7.reuse.H0_H0 ;  /* 0x20000007ff148230 */ /* 0x100fe40000004100 */
[----:B------:R-:W-:Y:S01]  /*3320*/  @!P0 HADD2.F32 R22, -RZ, R7.H1_H1 ;  /* 0x30000007ff168230 */ /* 0x000fe20000004100 */
[----:B------:R-:W-:Y:S01]  /*3330*/  @!P0 MOV R7, R18 ;  /* 0x0000001200078202 */ /* 0x000fe20000000f00 */
[-C--:B------:R-:W-:Y:S01]  /*3340*/  @!P0 FFMA.FTZ R24, R6, R14.reuse, -R24 ;  /* 0x0000000e06188223 */ /* 0x080fe20000010818 */
[----:B------:R-:W-:Y:S01]  /*3350*/  @!P0 MOV R6, R19 ;  /* 0x0000001300068202 */ /* 0x000fe20000000f00 */
[----:B------:R-:W-:Y:S01]  /*3360*/  @!P0 FFMA.FTZ R0, R8, R14, R0 ;  /* 0x0000000e08008223 */ /* 0x000fe20000010000 */
[----:B------:R-:W-:Y:S02]  /*3370*/  @!P0 HADD2.F32 R8, -RZ, R3.H1_H1 ;  /* 0x30000003ff088230 */ /* 0x000fe40000004100 */
[----:B------:R-:W-:Y:S02]  /*3380*/  @!P0 HADD2.F32 R2, -RZ, R2.H1_H1 ;  /* 0x30000002ff028230 */ /* 0x000fe40000004100 */
[----:B------:R-:W-:Y:S01]  /*3390*/  @!P0 F2FP.F16.F32.PACK_AB R0, R0, R24 ;  /* 0x000000180000823e */ /* 0x000fe200000000ff */
[----:B------:R-:W-:Y:S02]  /*33a0*/  @!P0 HADD2.F32 R14, -RZ, R7.H1_H1 ;  /* 0x30000007ff0e8230 */ /* 0x000fe40000004100 */
[----:B------:R-:W-:Y:S01]  /*33b0*/  @!P0 HADD2.F32 R3, -RZ, R3.H0_H0 ;  /* 0x20000003ff038230 */ /* 0x000fe20000004100 */
[----:B------:R-:W-:Y:S01]  /*33c0*/  @!P0 MOV R16, R0 ;  /* 0x0000000000108202 */ /* 0x000fe20000000f00 */
[-C--:B------:R-:W-:Y:S01]  /*33d0*/  @!P0 FMUL.FTZ R30, R8, R2.reuse ;  /* 0x00000002081e8220 */ /* 0x080fe20000410000 */
[----:B------:R-:W-:Y:S02]  /*33e0*/  @!P0 HADD2.F32 R7, -RZ, R7.H0_H0 ;  /* 0x20000007ff078230 */ /* 0x000fe40000004100 */
[----:B------:R-:W-:Y:S01]  /*33f0*/  @!P0 FMUL.FTZ R32, R14, R5 ;  /* 0x000000050e208220 */ /* 0x000fe20000410000 */
[--C-:B------:R-:W-:Y:S02]  /*3400*/  @!P0 HADD2.F32 R21, -RZ, R6.reuse.H1_H1 ;  /* 0x30000006ff158230 */ /* 0x100fe40000004100 */
[C---:B------:R-:W-:Y:S01]  /*3410*/  @!P0 FFMA.FTZ R30, R3.reuse, R15, -R30 ;  /* 0x0000000f031e8223 */ /* 0x040fe2000001081e */
[----:B------:R-:W-:Y:S02]  /*3420*/  @!P0 HADD2.F32 R6, -RZ, R6.H0_H0 ;  /* 0x20000006ff068230 */ /* 0x000fe40000004100 */
[----:B------:R-:W-:Y:S01]  /*3430*/  @!P0 FMUL.FTZ R2, R3, R2 ;  /* 0x0000000203028220 */ /* 0x000fe20000410000 */
[----:B------:R-:W-:Y:S01]  /*3440*/  @!P0 FMUL.FTZ R3, R7, R5 ;  /* 0x0000000507038220 */ /* 0x000fe20000410000 */
[----:B------:R-:W-:Y:S01]  /*3450*/  @!P0 FMUL.FTZ R31, R21, R4 ;  /* 0x00000004151f8220 */ /* 0x000fe20000410000 */
[----:B------:R-:W-:Y:S01]  /*3460*/  @!P0 FFMA.FTZ R7, R7, R20, -R32 ;  /* 0x0000001407078223 */ /* 0x000fe20000010820 */
[----:B------:R-:W-:Y:S01]  /*3470*/  @!P0 FMUL.FTZ R4, R6, R4 ;  /* 0x0000000406048220 */ /* 0x000fe20000410000 */
[----:B------:R-:W-:Y:S01]  /*3480*/  @!P0 FFMA.FTZ R2, R8, R15, R2 ;  /* 0x0000000f08028223 */ /* 0x000fe20000010002 */
[----:B------:R-:W-:Y:S01]  /*3490*/  @!P0 FFMA.FTZ R3, R14, R20, R3 ;  /* 0x000000140e038223 */ /* 0x000fe20000010003 */
[-C--:B------:R-:W-:Y:S01]  /*34a0*/  @!P0 FFMA.FTZ R31, R6, R22.reuse, -R31 ;  /* 0x00000016061f8223 */ /* 0x080fe2000001081f */
[----:B------:R-:W-:Y:S01]  /*34b0*/  @!P0 FFMA.FTZ R4, R21, R22, R4 ;  /* 0x0000001615048223 */ /* 0x000fe20000010004 */
[----:B------:R-:W-:Y:S01]  /*34c0*/  IMAD.WIDE.U32 R14, R26, 0xc0, R58 ;  /* 0x000000c01a0e7825 */ /* 0x000fe200078e003a */
[----:B------:R-:W-:Y:S02]  /*34d0*/  @!P0 F2FP.F16.F32.PACK_AB R2, R2, R30 ;  /* 0x0000001e0202823e */ /* 0x000fe400000000ff */
[----:B------:R-:W-:Y:S02]  /*34e0*/  @!P0 F2FP.F16.F32.PACK_AB R3, R3, R7 ;  /* 0x000000070303823e */ /* 0x000fe400000000ff */
[----:B------:R-:W-:Y:S02]  /*34f0*/  @!P0 F2FP.F16.F32.PACK_AB R4, R4, R31 ;  /* 0x0000001f0404823e */ /* 0x000fe400000000ff */
[----:B------:R-:W-:Y:S02]  /*3500*/  IADD3 R15, R15, R27, RZ ;  /* 0x0000001b0f0f7210 */ /* 0x000fe40007ffe0ff */
[----:B------:R-:W-:Y:S02]  /*3510*/  @!P0 MOV R17, R2 ;  /* 0x0000000200118202 */ /* 0x000fe40000000f00 */
[----:B------:R-:W-:Y:S02]  /*3520*/  @!P0 MOV R18, R3 ;  /* 0x0000000300128202 */ /* 0x000fe40000000f00 */
[----:B------:R-:W-:Y:S05]  /*3530*/  @!P0 MOV R19, R4 ;  /* 0x0000000400138202 */ /* 0x000fea0000000f00 */
[----:B------:R1:W-:Y:S02]  /*3540*/  STG.E.128 desc[UR6][R14.64], R16 ;  /* 0x000000100e007986 */ /* 0x0003e4000c101d06 */
.L_x_3840:
[----:B------:R-:W-:Y:S05]  /*3550*/  BSYNC B0 ;  /* 0x0000000000007941 */ /* 0x000fea0003800000 */
.L_x_3839:
[C---:B------:R-:W-:Y:S01]  /*3560*/  LEA R27, P3, R23.reuse, R28, 0x1 ;  /* 0x0000001c171b7211 */ /* 0x040fe200078608ff */
[----:B------:R-:W-:Y:S01]  /*3570*/  IMAD.MOV.U32 R8, RZ, RZ, R10 ;  /* 0x000000ffff087224 */ /* 0x000fe200078e000a */
[----:B------:R-:W-:Y:S02]  /*3580*/  UMOV UR4, UR21 ;  /* 0x0000001500047c82 */ /* 0x000fe40008000000 */
[C---:B------:R-:W-:Y:S02]  /*3590*/  LEA.HI.X.SX32 R26, R23.reuse, R29, 0x1, P3 ;  /* 0x0000001d171a7211 */ /* 0x040fe400018f0eff */
[C---:B------:R-:W-:Y:S04]  /*35a0*/  LEA R10, P0, R23.reuse, R8, 0x1 ;  /* 0x00000008170a7211 */ /* 0x040fe800078008ff */
[----:B------:R-:W-:Y:S01]  /*35b0*/  LEA.HI.X.SX32 R9, R23, R9, 0x1, P0 ;  /* 0x0000000917097211 */ /* 0x000fe200000f0eff */
[----:B------:R-:W-:Y:S08]  /*35c0*/  BRA `(.L_x_3841) ;  /* 0x0000001c000c7947 */ /* 0x000ff00003800000 */
.L_x_3832:
[----:B------:R-:W-:Y:S01]  /*35d0*/  ULEA.HI UR25, UR4, UR4, URZ, 0x1 ;  /* 0x0000000404197291 */ /* 0x000fe2000f8f083f */
[----:B------:R-:W-:Y:S03]  /*35e0*/  BSSY B1, `(.L_x_3842) ;  /* 0x0000064000017945 */ /* 0x000fe60003800000 */
[----:B------:R-:W-:Y:S06]  /*35f0*/  USHF.R.S32.HI UR25, URZ, 0x1, UR25 ;  /* 0x000000013f197899 */ /* 0x000fec0008011419 */
[----:B------:R-:W-:Y:S01]  /*3600*/  MOV R108, UR25 ;  /* 0x00000019006c7c02 */ /* 0x000fe20008000f00 */
[----:B------:R-:W-:Y:S05]  /*3610*/  @P6 BRA `(.L_x_3843) ;  /* 0x0000000400806947 */ /* 0x000fea0003800000 */
[----:B-1----:R-:W-:Y:S01]  /*3620*/  IMAD.MOV.U32 R6, RZ, RZ, R65 ;  /* 0x000000ffff067224 */ /* 0x002fe200078e0041 */
[----:B------:R-:W-:Y:S01]  /*3630*/  MOV R7, R64 ;  /* 0x0000004000077202 */ /* 0x000fe20000000f00 */
[----:B------:R-:W-:Y:S01]  /*3640*/  BSSY B0, `(.L_x_3844) ;  /* 0x000005c000007945 */ /* 0x000fe20003800000 */
[----:B------:R-:W-:Y:S01]  /*3650*/  ISETP.GE.AND P0, PT, R84, UR4, PT ;  /* 0x0000000454007c0c */ /* 0x000fe2000bf06270 */
[----:B------:R-:W-:Y:S02]  /*3660*/  IMAD.MOV.U32 R59, RZ, RZ, R57 ;  /* 0x000000ffff3b7224 */ /* 0x000fe400078e0039 */
[----:B------:R1:W5:Y:S10]  /*3670*/  LDG.E.128 R20, desc[UR6][R6.64] ;  /* 0x0000000606147981 */ /* 0x000374000c1e1d00 */
        /* <DEDUP_REMOVED lines=11> */
[----:B------:R-:W-:Y:S02]  /*3730*/  MOV R32, R23 ;  /* 0x0000001700207202 */ /* 0x000fe40000000f00 */
[----:B------:R-:W-:Y:S02]  /*3740*/  LEA.HI.X.SX32 R3, R3, R7, 0x1, P0 ;  /* 0x0000000703037211 */ /* 0x000fe400000f0eff */
[C---:B------:R-:W-:Y:S04]  /*3750*/  LEA R104, P0, R0.reuse, R4, 0x1 ;  /* 0x0000000400687211 */ /* 0x040fe800078008ff */
[----:B------:R-:W-:Y:S02]  /*3760*/  LEA.HI.X.SX32 R105, R0, R5, 0x1, P0 ;  /* 0x0000000500697211 */ /* 0x000fe400000f0eff */
[----:B-1----:R1:W2:Y:S01]  /*3770*/  LDG.E.128 R4, desc[UR6][R2.64] ;  /* 0x0000000602047981 */ /* 0x0022a2000c1e1d00 */
[----:B------:R-:W-:Y:S02]  /*3780*/  MOV R0, RZ ;  /* 0x000000ff00007202 */ /* 0x000fe40000000f00 */
[----:B------:R-:W-:Y:S05]  /*3790*/  @P6 IADD3 R0, RZ, -UR25, RZ ;  /* 0x80000019ff006c10 */ /* 0x000fea000fffe0ff */
[----:B------:R-:W3:Y:S01]  /*37a0*/  LDG.E.128 R104, desc[UR6][R104.64] ;  /* 0x0000000668687981 */ /* 0x000ee2000c1e1d00 */
[----:B-1----:R-:W-:Y:S02]  /*37b0*/  MOV R2, R69 ;  /* 0x0000004500027202 */ /* 0x002fe40000000f00 */
[----:B------:R-:W-:Y:S02]  /*37c0*/  MOV R3, R68 ;  /* 0x0000004400037202 */ /* 0x000fe40000000f00 */
[C---:B------:R-:W-:Y:S04]  /*37d0*/  LEA R2, P0, R0.reuse, R2, 0x1 ;  /* 0x0000000200027211 */ /* 0x040fe800078008ff */
[----:B------:R-:W-:Y:S05]  /*37e0*/  LEA.HI.X.SX32 R3, R0, R3, 0x1, P0 ;  /* 0x0000000300037211 */ /* 0x000fea00000f0eff */
[----:B------:R3:W4:Y:S02]  /*37f0*/  LDG.E.128 R28, desc[UR6][R2.64] ;  /* 0x00000006021c7981 */ /* 0x000724000c1e1d00 */
[----:B---3--:R-:W-:Y:S01]  /*3800*/  HADD2.F32 R3, -RZ, R105.H0_H0 ;  /* 0x20000069ff037230 */ /* 0x008fe20000004100 */
[----:B--2---:R-:W-:Y:S01]  /*3810*/  MOV R16, R5 ;  /* 0x0000000500107202 */ /* 0x004fe20000000f00 */
[----:B------:R-:W-:Y:S01]  /*3820*/  HADD2.F32 R8, -RZ, R107.H1_H1 ;  /* 0x3000006bff087230 */ /* 0x000fe20000004100 */
[----:B------:R-:W-:Y:S01]  /*3830*/  MOV R18, R4 ;  /* 0x0000000400127202 */ /* 0x000fe20000000f00 */
[----:B------:R-:W-:Y:S01]  /*3840*/  HADD2.F32 R4, -RZ, R105.H1_H1 ;  /* 0x30000069ff047230 */ /* 0x000fe20000004100 */
[----:B------:R-:W-:Y:S01]  /*3850*/  MOV R15, R6 ;  /* 0x00000006000f7202 */ /* 0x000fe20000000f00 */
[--C-:B------:R-:W-:Y:S02]  /*3860*/  HADD2.F32 R17, -RZ, R16.reuse.H0_H0 ;  /* 0x20000010ff117230 */ /* 0x100fe40000004100 */
[----:B------:R-:W-:Y:S01]  /*3870*/  @!P6 FADD.FTZ R3, -R3, -RZ ;  /* 0x800000ff0303e221 */ /* 0x000fe20000010100 */
[----:B------:R-:W-:Y:S02]  /*3880*/  HADD2.F32 R16, -RZ, R16.H1_H1 ;  /* 0x30000010ff107230 */ /* 0x000fe40000004100 */
[----:B------:R-:W-:Y:S01]  /*3890*/  @!P6 FADD.FTZ R4, -R4, -RZ ;  /* 0x800000ff0404e221 */ /* 0x000fe20000010100 */
[----:B------:R-:W-:Y:S01]  /*38a0*/  HADD2.F32 R0, -RZ, R104.H0_H0 ;  /* 0x20000068ff007230 */ /* 0x000fe20000004100 */
[----:B------:R-:W-:Y:S01]  /*38b0*/  MOV R14, R7 ;  /* 0x00000007000e7202 */ /* 0x000fe20000000f00 */
[----:B------:R-:W-:Y:S02]  /*38c0*/  HADD2.F32 R7, -RZ, R107.H0_H0 ;  /* 0x2000006bff077230 */ /* 0x000fe40000004100 */
[----:B------:R-:W-:Y:S01]  /*38d0*/  FMUL.FTZ R3, R17, R3 ;  /* 0x0000000311037220 */ /* 0x000fe20000410000 */
[--C-:B------:R-:W-:Y:S02]  /*38e0*/  HADD2.F32 R5, -RZ, R106.reuse.H0_H0 ;  /* 0x2000006aff057230 */ /* 0x100fe40000004100 */
[----:B------:R-:W-:Y:S01]  /*38f0*/  FMUL.FTZ R4, R16, R4 ;  /* 0x0000000410047220 */ /* 0x000fe20000410000 */
[----:B------:R-:W-:Y:S02]  /*3900*/  HADD2.F32 R6, -RZ, R106.H1_H1 ;  /* 0x3000006aff067230 */ /* 0x000fe40000004100 */
[----:B------:R-:W-:Y:S01]  /*3910*/  @!P6 FADD.FTZ R7, -R7, -RZ ;  /* 0x800000ff0707e221 */ /* 0x000fe20000010100 */
[--C-:B------:R-:W-:Y:S02]  /*3920*/  HADD2.F32 R17, -RZ, R15.reuse.H0_H0 ;  /* 0x2000000fff117230 */ /* 0x100fe40000004100 */
[----:B------:R-:W-:Y:S01]  /*3930*/  @!P6 FADD.FTZ R8, -R8, -RZ ;  /* 0x800000ff0808e221 */ /* 0x000fe20000010100 */
[----:B------:R-:W-:Y:S02]  /*3940*/  HADD2.F32 R16, -RZ, R15.H1_H1 ;  /* 0x3000000fff107230 */ /* 0x000fe40000004100 */
[----:B------:R-:W-:Y:S01]  /*3950*/  @!P6 FADD.FTZ R0, -R0, -RZ ;  /* 0x800000ff0000e221 */ /* 0x000fe20000010100 */
[----:B------:R-:W-:Y:S02]  /*3960*/  HADD2.F32 R15, -RZ, R14.H0_H0 ;  /* 0x2000000eff0f7230 */ /* 0x000fe40000004100 */
[----:B------:R-:W-:Y:S01]  /*3970*/  @!P6 FADD.FTZ R5, -R5, -RZ ;  /* 0x800000ff0505e221 */ /* 0x000fe20000010100 */
[----:B------:R-:W-:Y:S02]  /*3980*/  HADD2.F32 R2, -RZ, R104.H1_H1 ;  /* 0x30000068ff027230 */ /* 0x000fe40000004100 */
[----:B------:R-:W-:Y:S01]  /*3990*/  @!P6 FADD.FTZ R6, -R6, -RZ ;  /* 0x800000ff0606e221 */ /* 0x000fe20000010100 */
[----:B------:R-:W-:Y:S02]  /*39a0*/  HADD2.F32 R14, -RZ, R14.H1_H1 ;  /* 0x3000000eff0e7230 */ /* 0x000fe40000004100 */
[----:B------:R-:W-:Y:S01]  /*39b0*/  FMUL.FTZ R7, R15, R7 ;  /* 0x000000070f077220 */ /* 0x000fe20000410000 */
[--C-:B------:R-:W-:Y:S02]  /*39c0*/  HADD2.F32 R19, -RZ, R18.reuse.H0_H0 ;  /* 0x20000012ff137230 */ /* 0x100fe40000004100 */
[----:B------:R-:W-:Y:S01]  /*39d0*/  @!P6 FADD.FTZ R2, -R2, -RZ ;  /* 0x800000ff0202e221 */ /* 0x000fe20000010100 */
[----:B------:R-:W-:Y:S02]  /*39e0*/  HADD2.F32 R18, -RZ, R18.H1_H1 ;  /* 0x30000012ff127230 */ /* 0x000fe40000004100 */
[----:B------:R-:W-:Y:S01]  /*39f0*/  FMUL.FTZ R8, R14, R8 ;  /* 0x000000080e087220 */ /* 0x000fe20000410000 */
        /* <DEDUP_REMOVED lines=15> */
[--C-:B------:R-:W-:Y:S02]  /*3af0*/  HADD2.F32 R21, -RZ, R30.reuse.H0_H0 ;  /* 0x2000001eff157230 */ /* 0x100fe40000004100 */
[--C-:B------:R-:W-:Y:S02]  /*3b00*/  HADD2.F32 R15, -RZ, R33.reuse.H0_H0 ;  /* 0x20000021ff0f7230 */ /* 0x100fe40000004100 */
[----:B------:R-:W-:Y:S01]  /*3b10*/  FFMA.FTZ R4, R14, R20, R4 ;  /* 0x000000140e047223 */ /* 0x000fe20000010004 */
[----:B------:R-:W-:Y:S01]  /*3b20*/  HADD2.F32 R22, -RZ, R30.H1_H1 ;  /* 0x3000001eff167230 */ /* 0x000fe20000004100 */
[----:B------:R-:W-:Y:S01]  /*3b30*/  F2FP.F16.F32.PACK_AB R20, R2, R0 ;  /* 0x000000000214723e */ /* 0x000fe200000000ff */
        /* <DEDUP_REMOVED lines=9> */
[----:B------:R-:W-:Y:S02]  /*3bd0*/  F2FP.F16.F32.PACK_AB R22, R6, R5 ;  /* 0x000000050616723e */ /* 0x000fe400000000ff */
[----:B------:R-:W-:Y:S05]  /*3be0*/  FFMA.FTZ R8, R18, R24, R8 ;  /* 0x0000001812087223 */ /* 0x000fea0000010008 */
[----:B------:R-:W-:Y:S02]  /*3bf0*/  F2FP.F16.F32.PACK_AB R23, R8, R7 ;  /* 0x000000070817723e */ /* 0x000fe400000000ff */
.L_x_3845:
[----:B------:R-:W-:Y:S05]  /*3c00*/  BSYNC B0 ;  /* 0x0000000000007941 */ /* 0x000fea0003800000 */
.L_x_3844:
[----:B-----5:R2:W-:Y:S02]  /*3c10*/  STG.E.128 desc[UR6][R58.64], R20 ;  /* 0x000000143a007986 */ /* 0x0205e4000c101d06 */
.L_x_3843:
[----:B------:R-:W-:Y:S05]  /*3c20*/  BSYNC B1 ;  /* 0x0000000000017941 */ /* 0x000fea0003800000 */
.L_x_3842:
[----:B------:R-:W-:Y:S04]  /*3c30*/  BSSY B1, `(.L_x_3846) ;  /* 0x0000063000017945 */ /* 0x000fe80003800000 */
[----:B------:R-:W-:Y:S05]  /*3c40*/  @P5 BRA `(.L_x_3847) ;  /* 0x0000000400845947 */ /* 0x000fea0003800000 */
[C---:B-1----:R-:W-:Y:S01]  /*3c50*/  LEA R6, P0, R71.reuse, R65, 0x1 ;  /* 0x0000004147067211 */ /* 0x042fe200078008ff */
[----:B------:R-:W-:Y:S01]  /*3c60*/  BSSY B0, `(.L_x_3848) ;  /* 0x000005e000007945 */ /* 0x000fe20003800000 */
[----:B------:R-:W-:Y:S02]  /*3c70*/  ISETP.GE.AND P5, PT, R84, UR4, PT ;  /* 0x0000000454007c0c */ /* 0x000fe4000bfa6270 */
[----:B------:R-:W-:Y:S02]  /*3c80*/  LEA.HI.X R7, R71, R64, R70, 0x1, P0 ;  /* 0x0000004047077211 */ /* 0x000fe400000f0c46 */
[C---:B------:R-:W-:Y:S03]  /*3c90*/  LEA R120, P0, R110.reuse, R58, 0x1 ;  /* 0x0000003a6e787211 */ /* 0x040fe600078008ff */
        /* <DEDUP_REMOVED lines=8> */
[----:B------:R-:W-:Y:S03]  /*3d20*/  MOV R32, R23 ;  /* 0x0000001700207202 */ /* 0x000fe60000000f00 */
[----:B------:R-:W-:Y:S02]  /*3d30*/  @P5 IADD3 R3, RZ, -UR25, RZ ;  /* 0x80000019ff035c10 */ /* 0x000fe4000fffe0ff */
[----:B------:R-:W-:Y:S02]  /*3d40*/  @P5 IADD3 R4, RZ, -UR25, RZ ;  /* 0x80000019ff045c10 */ /* 0x000fe4000fffe0ff */
[C---:B------:R-:W-:Y:S02]  /*3d50*/  LEA R2, P0, R3.reuse, R6, 0x1 ;  /* 0x0000000603027211 */ /* 0x040fe400078008ff */
[----:B------:R-:W-:Y:S02]  /*3d60*/  IADD3 R0, P6, R46, R4, RZ ;  /* 0x000000042e007210 */ /* 0x000fe40007fde0ff */
[----:B------:R-:W-:Y:S02]  /*3d70*/  LEA.HI.X.SX32 R3, R3, R7, 0x1, P0 ;  /* 0x0000000703037211 */ /* 0x000fe400000f0eff */
[----:B------:R-:W-:Y:S02]  /*3d80*/  LEA.HI.X.SX32 R4, R4, R45, 0x1, P6 ;  /* 0x0000002d04047211 */ /* 0x000fe400030f0eff */
[C---:B------:R-:W-:Y:S04]  /*3d90*/  LEA R104, P0, R0.reuse, R67, 0x1 ;  /* 0x0000004300687211 */ /* 0x040fe800078008ff */
[----:B------:R-:W-:Y:S02]  /*3da0*/  LEA.HI.X R105, R0, R66, R4, 0x1, P0 ;  /* 0x0000004200697211 */ /* 0x000fe400000f0c04 */
[----:B-1----:R1:W2:Y:S01]  /*3db0*/  LDG.E.128 R4, desc[UR6][R2.64] ;  /* 0x0000000602047981 */ /* 0x0022a2000c1e1d00 */
[----:B------:R-:W-:Y:S02]  /*3dc0*/  MOV R0, RZ ;  /* 0x000000ff00007202 */ /* 0x000fe40000000f00 */
[----:B------:R-:W-:Y:S05]  /*3dd0*/  @P5 IADD3 R0, RZ, -UR25, RZ ;  /* 0x80000019ff005c10 */ /* 0x000fea000fffe0ff */
[----:B------:R-:W3:Y:S01]  /*3de0*/  LDG.E.128 R104, desc[UR6][R104.64] ;  /* 0x0000000668687981 */ /* 0x000ee2000c1e1d00 */
[----:B-1----:R-:W-:Y:S04]  /*3df0*/  IADD3 R3, P0, R46, R0, RZ ;  /* 0x000000002e037210 */ /* 0x002fe80007f1e0ff */
[----:B------:R-:W-:Y:S02]  /*3e00*/  LEA.HI.X.SX32 R0, R0, R45, 0x1, P0 ;  /* 0x0000002d00007211 */ /* 0x000fe400000f0eff */
[C---:B------:R-:W-:Y:S04]  /*3e10*/  LEA R2, P0, R3.reuse, R69, 0x1 ;  /* 0x0000004503027211 */ /* 0x040fe800078008ff */
[----:B------:R-:W-:Y:S05]  /*3e20*/  LEA.HI.X R3, R3, R68, R0, 0x1, P0 ;  /* 0x0000004403037211 */ /* 0x000fea00000f0c00 */
        /* <DEDUP_REMOVED lines=65> */
.L_x_3849:
[----:B------:R-:W-:Y:S05]  /*4240*/  BSYNC B0 ;  /* 0x0000000000007941 */ /* 0x000fea0003800000 */
.L_x_3848:
[----:B-----5:R3:W-:Y:S02]  /*4250*/  STG.E.128 desc[UR6][R120.64], R20 ;  /* 0x0000001478007986 */ /* 0x0207e4000c101d06 */
.L_x_3847:
[----:B------:R-:W-:Y:S05]  /*4260*/  BSYNC B1 ;  /* 0x0000000000017941 */ /* 0x000fea0003800000 */
.L_x_3846:
[----:B------:R-:W-:Y:S04]  /*4270*/  BSSY B1, `(.L_x_3850) ;  /* 0x0000063000017945 */ /* 0x000fe80003800000 */
[----:B------:R-:W-:Y:S05]  /*4280*/  @P4 BRA `(.L_x_3851) ;  /* 0x0000000400844947 */ /* 0x000fea0003800000 */
[----:B-1----:R-:W-:Y:S01]  /*4290*/  LEA R6, P0, R52, R65, 0x1 ;  /* 0x0000004134067211 */ /* 0x002fe200078008ff */
[----:B------:R-:W-:Y:S01]  /*42a0*/  BSSY B0, `(.L_x_3852) ;  /* 0x000005e000007945 */ /* 0x000fe20003800000 */
[----:B------:R-:W-:Y:S02]  /*42b0*/  ISETP.GE.AND P4, PT, R84, UR4, PT ;  /* 0x0000000454007c0c */ /* 0x000fe4000bf86270 */
[----:B------:R-:W-:Y:S02]  /*42c0*/  LEA.HI.X R7, R52, R64, R51, 0x1, P0 ;  /* 0x0000004034077211 */ /* 0x000fe400000f0c33 */
[C---:B---3--:R-:W-:Y:S03]  /*42d0*/  LEA R120, P0, R102.reuse, R58, 0x1 ;  /* 0x0000003a66787211 */ /* 0x048fe600078008ff */
        /* <DEDUP_REMOVED lines=90> */
.L_x_3853:
[----:B------:R-:W-:Y:S05]  /*4880*/  BSYNC B0 ;  /* 0x0000000000007941 */ /* 0x000fea0003800000 */
.L_x_3852:
[----:B-----5:R4:W-:Y:S02]  /*4890*/  STG.E.128 desc[UR6][R120.64], R20 ;  /* 0x0000001478007986 */ /* 0x0209e4000c101d06 */
.L_x_3851:
[----:B------:R-:W-:Y:S05]  /*48a0*/  BSYNC B1 ;  /* 0x0000000000017941 */ /* 0x000fea0003800000 */
.L_x_3850:
[----:B------:R-:W-:Y:S04]  /*48b0*/  BSSY B1, `(.L_x_3854) ;  /* 0x0000069000017945 */ /* 0x000fe80003800000 */
[----:B------:R-:W-:Y:S05]  /*48c0*/  @P3 BRA `(.L_x_3855) ;  /* 0x00000004009c3947 */ /* 0x000fea0003800000 */
[----:B-1----:R-:W1:Y:S01]  /*48d0*/  LDC.64 R2, c[0x0][0x338] ;  /* 0x0000ce00ff027b82 */ /* 0x002e620000000a00 */
[----:B------:R-:W-:Y:S01]  /*48e0*/  MOV R6, R65 ;  /* 0x0000004100067202 */ /* 0x000fe20000000f00 */
[----:B------:R-:W-:Y:S01]  /*48f0*/  BSSY B0, `(.L_x_3856) ;  /* 0x0000063000007945 */ /* 0x000fe20003800000 */
[----:B------:R-:W-:Y:S02]  /*4900*/  MOV R7, R64 ;  /* 0x0000004000077202 */ /* 0x000fe40000000f00 */
[----:B------:R-:W-:Y:S02]  /*4910*/  ISETP.GE.AND P0, PT, R84, UR4, PT ;  /* 0x0000000454007c0c */ /* 0x000fe4000bf06270 */
        /* <DEDUP_REMOVED lines=14> */
[----:B------:R-:W-:Y:S05]  /*4a00*/  MOV R32, R23 ;  /* 0x0000001700207202 */ /* 0x000fea0000000f00 */
[----:B------:R-:W-:Y:S02]  /*4a10*/  @P3 IADD3 R108, RZ, -UR25, RZ ;  /* 0x80000019ff6c3c10 */ /* 0x000fe4000fffe0ff */
[----:B------:R-:W-:Y:S02]  /*4a20*/  @P3 IADD3 R4, RZ, -UR25, RZ ;  /* 0x80000019ff043c10 */ /* 0x000fe4000fffe0ff */
[----:B------:R-:W-:Y:S02]  /*4a30*/  LEA R2, P0, R108, R6, 0x1 ;  /* 0x000000066c027211 */ /* 0x000fe400078008ff */
[----:B------:R-:W-:Y:S02]  /*4a40*/  IADD3 R0, P4, R42, R4, RZ ;  /* 0x000000042a007210 */ /* 0x000fe40007f9e0ff */
[----:B------:R-:W-:Y:S02]  /*4a50*/  LEA.HI.X.SX32 R3, R108, R7, 0x1, P0 ;  /* 0x000000076c037211 */ /* 0x000fe400000f0eff */
[----:B------:R-:W-:Y:S02]  /*4a60*/  LEA.HI.X.SX32 R4, R4, R41, 0x1, P4 ;  /* 0x0000002904047211 */ /* 0x000fe400020f0eff */
[C---:B------:R-:W-:Y:S04]  /*4a70*/  LEA R104, P0, R0.reuse, R67, 0x1 ;  /* 0x0000004300687211 */ /* 0x040fe800078008ff */
[----:B------:R-:W-:Y:S02]  /*4a80*/  LEA.HI.X R105, R0, R66, R4, 0x1, P0 ;  /* 0x0000004200697211 */ /* 0x000fe400000f0c04 */
[----:B------:R1:W2:Y:S01]  /*4a90*/  LDG.E.128 R4, desc[UR6][R2.64] ;  /* 0x0000000602047981 */ /* 0x0002a2000c1e1d00 */
        /* <DEDUP_REMOVED lines=72> */
.L_x_3857:
[----:B------:R-:W-:Y:S05]  /*4f20*/  BSYNC B0 ;  /* 0x0000000000007941 */ /* 0x000fea0003800000 */
.L_x_3856:
[----:B-----5:R1:W-:Y:S02]  /*4f30*/  STG.E.128 desc[UR6][R120.64], R20 ;  /* 0x0000001478007986 */ /* 0x0203e4000c101d06 */
.L_x_3855:
[----:B------:R-:W-:Y:S05]  /*4f40*/  BSYNC B1 ;  /* 0x0000000000017941 */ /* 0x000fea0003800000 */
.L_x_3854:
        /* <DEDUP_REMOVED lines=12> */
.L_x_3831:
[----:B-1----:R-:W-:Y:S01]  /*5010*/  @!P6 IMAD.MOV.U32 R2, RZ, RZ, R65 ;  /* 0x000000ffff02e224 */ /* 0x002fe200078e0041 */
[----:B------:R-:W-:Y:S01]  /*5020*/  @!P6 MOV R59, R57 ;  /* 0x00000039003be202 */ /* 0x000fe20000000f00 */
[----:B------:R-:W-:Y:S01]  /*5030*/  @!P6 IMAD.MOV.U32 R3, RZ, RZ, R64 ;  /* 0x000000ffff03e224 */ /* 0x000fe200078e0040 */
[----:B------:R-:W-:Y:S04]  /*5040*/  UMOV UR4, URZ ;  /* 0x0000003f00047c82 */ /* 0x000fe80008000000 */
[----:B------:R1:W2:Y:S02]  /*5050*/  @!P6 LDG.E.128 R4, desc[UR6][R2.64] ;  /* 0x000000060204e981 */ /* 0x0002a4000c1e1d00 */
[C---:B-1----:R-:W-:Y:S04]  /*5060*/  @!P5 LEA R2, P0, R71.reuse, R65, 0x1 ;  /* 0x000000414702d211 */ /* 0x042fe800078008ff */
[----:B------:R-:W-:Y:S01]  /*5070*/  @!P5 LEA.HI.X R3, R71, R64, R70, 0x1, P0 ;  /* 0x000000404703d211 */ /* 0x000fe200000f0c46 */
[----:B--2---:R1:W-:Y:S01]  /*5080*/  @!P6 STG.E.128 desc[UR6][R58.64], R4 ;  /* 0x000000043a00e986 */ /* 0x0043e2000c101d06 */
[C---:B------:R-:W-:Y:S04]  /*5090*/  @!P5 LEA R14, P6, R110.reuse, R58, 0x1 ;  /* 0x0000003a6e0ed211 */ /* 0x040fe800078c08ff */
[----:B------:R-:W-:Y:S01]  /*50a0*/  @!P5 LEA.HI.X R15, R110, R57, R109, 0x1, P6 ;  /* 0x000000396e0fd211 */ /* 0x000fe200030f0c6d */
[----:B-1----:R1:W2:Y:S01]  /*50b0*/  @!P5 LDG.E.128 R4, desc[UR6][R2.64] ;  /* 0x000000060204d981 */ /* 0x0022a2000c1e1d00 */
[----:B------:R-:W-:Y:S01]  /*50c0*/  @!P3 IMAD.MOV.U32 R59, RZ, RZ, R57 ;  /* 0x000000ffff3bb224 */ /* 0x000fe200078e0039 */
[C---:B-1----:R-:W-:Y:S04]  /*50d0*/  @!P4 LEA R2, P0, R52.reuse, R65, 0x1 ;  /* 0x000000413402c211 */ /* 0x042fe800078008ff */
[----:B------:R-:W-:Y:S02]  /*50e0*/  @!P4 LEA.HI.X R3, R52, R64, R51, 0x1, P0 ;  /* 0x000000403403c211 */ /* 0x000fe400000f0c33 */
[C---:B------:R-:W-:Y:S04]  /*50f0*/  @!P4 LEA R16, P0, R102.reuse, R58, 0x1 ;  /* 0x0000003a6610c211 */ /* 0x040fe800078008ff */
[----:B------:R-:W-:Y:S01]  /*5100*/  @!P4 LEA.HI.X R17, R102, R57, R53, 0x1, P0 ;  /* 0x000000396611c211 */ /* 0x000fe200000f0c35 */
[----:B--2---:R1:W-:Y:S04]  /*5110*/  @!P5 STG.E.128 desc[UR6][R14.64], R4 ;  /* 0x000000040e00d986 */ /* 0x0043e8000c101d06 */
[----:B-1----:R1:W2:Y:S01]  /*5120*/  @!P4 LDG.E.128 R4, desc[UR6][R2.64] ;  /* 0x000000060204c981 */ /* 0x0022a2000c1e1d00 */
[----:B------:R-:W-:Y:S02]  /*5130*/  @!P3 IMAD.MOV.U32 R14, RZ, RZ, R65 ;  /* 0x000000ffff0eb224 */ /* 0x000fe400078e0041 */
[----:B------:R-:W-:Y:S01]  /*5140*/  @!P3 IMAD.MOV.U32 R15, RZ, RZ, R64 ;  /* 0x000000ffff0fb224 */ /* 0x000fe200078e0040 */
[----:B-1----:R-:W1:Y:S02]  /*5150*/  @!P3 LDC.64 R2, c[0x0][0x338] ;  /* 0x0000ce00ff02bb82 */ /* 0x002e640000000a00 */
[----:B-1----:R-:W-:Y:S04]  /*5160*/  @!P3 IMAD.WIDE.U32 R14, R2, 0xc0, R14 ;  /* 0x000000c0020eb825 */ /* 0x002fe800078e000e */
[----:B------:R-:W-:Y:S05]  /*5170*/  @!P3 IMAD R3, R3, 0xc0, RZ ;  /* 0x000000c00303b824 */ /* 0x000fea00078e02ff */
[----:B------:R-:W-:Y:S02]  /*5180*/  @!P3 IADD3 R15, R15, R3, RZ ;  /* 0x000000030f0fb210 */ /* 0x000fe40007ffe0ff */
[----:B------:R-:W1:Y:S02]  /*5190*/  @!P3 LDC.64 R2, c[0x0][0x248] ;  /* 0x00009200ff02bb82 */ /* 0x000e640000000a00 */
[----:B-1----:R-:W-:Y:S01]  /*51a0*/  @!P3 IMAD R3, R3, 0xc0, RZ ;  /* 0x000000c00303b824 */ /* 0x002fe200078e02ff */
[----:B--2---:R1:W-:Y:S04]  /*51b0*/  @!P4 STG.E.128 desc[UR6][R16.64], R4 ;  /* 0x000000041000c986 */ /* 0x0043e8000c101d06 */
[----:B-1----:R1:W2:Y:S02]  /*51c0*/  @!P3 LDG.E.128 R4, desc[UR6][R14.64] ;  /* 0x000000060e04b981 */ /* 0x0022a4000c1e1d00 */
[----:B-1----:R-:W-:Y:S05]  /*51d0*/  @!P3 IMAD.WIDE.U32 R14, R2, 0xc0, R58 ;  /* 0x000000c0020eb825 */ /* 0x002fea00078e003a */
[----:B------:R-:W-:Y:S05]  /*51e0*/  @!P3 IADD3 R15, R15, R3, RZ ;  /* 0x000000030f0fb210 */ /* 0x000fea0007ffe0ff */
[----:B--2---:R1:W-:Y:S02]  /*51f0*/  @!P3 STG.E.128 desc[UR6][R14.64], R4 ;  /* 0x000000040e00b986 */ /* 0x0043e4000c101d06 */
.L_x_3841:
[----:B-1----:R-:W-:Y:S01]  /*5200*/  MOV R2, R65 ;  /* 0x0000004100027202 */ /* 0x002fe20000000f00 */
[----:B------:R-:W1:Y:S01]  /*5210*/  LDC R0, c[0x0][0x338] ;  /* 0x0000ce00ff007b82 */ /* 0x000e620000000800 */
[----:B------:R-:W-:Y:S02]  /*5220*/  IMAD.MOV.U32 R3, RZ, RZ, R64 ;  /* 0x000000ffff037224 */ /* 0x000fe400078e0040 */
[----:B-1----:R-:W-:Y:S05]  /*5230*/  IMAD.U32 R0, R0, -0x80, RZ ;  /* 0xffffff8000007824 */ /* 0x002fea00078e00ff */
[C---:B------:R-:W-:Y:S04]  /*5240*/  LEA R65, P0, R0.reuse, R2, 0x1 ;  /* 0x0000000200417211 */ /* 0x040fe800078008ff */
[----:B------:R-:W-:Y:S01]  /*5250*/  LEA.HI.X.SX32 R64, R0, R3, 0x1, P0 ;  /* 0x0000000300407211 */ /* 0x000fe200000f0eff */
[----:B------:R-:W-:Y:S08]  /*5260*/  @!P2 BRA `(.L_x_3858) ;  /* 0x000000040034a947 */ /* 0x000ff00003800000 */
[----:B------:R-:W-:Y:S04]  /*5270*/  IADD3 R0, R11, -0x1, RZ ;  /* 0xffffffff0b007810 */ /* 0x000fe80007ffe0ff */
[----:B------:R-:W-:Y:S11]  /*5280*/  ISETP.GT.AND P0, PT, R0, R47, PT ;  /* 0x0000002f0000720c */ /* 0x000ff60003f04270 */
[----:B------:R-:W-:Y:S02]  /*5290*/  @!UPT UIADD3 URZ, URZ, URZ, URZ ;  /* 0x0000003f3f3ff290 */ /* 0x000fe4000fffe03f */
[----:B------:R-:W-:Y:S05]  /*52a0*/  @!P0 BRA `(.L_x_3859) ;  /* 0x0000000400508947 */ /* 0x000fea0003800000 */
[----:B------:R-:W1:Y:S01]  /*52b0*/  LDC R3, c[0x0][0x380] ;  /* 0x0000e000ff037b82 */ /* 0x000e620000000800 */
[----:B------:R-:W-:Y:S02]  /*52c0*/  IADD3 R0, R13, -0x100, RZ ;  /* 0xffffff000d007810 */ /* 0x000fe40007ffe0ff */
[----:B------:R-:W-:Y:S02]  /*52d0*/  IABS R13, R12 ;  /* 0x0000000c000d7213 */ /* 0x000fe40000000000 */
[----:B---34-:R-:W-:Y:S02]  /*52e0*/  IABS R7, R0 ;  /* 0x0000000000077213 */ /* 0x018fe40000000000 */
        /* <DEDUP_REMOVED lines=13> */
[----:B------:R-:W-:Y:S01]  /*53c0*/  IMAD R7, R2, R6, R7 ;  /* 0x0000000602077224 */ /* 0x000fe200078e0207 */
[----:B------:R-:W-:Y:S01]  /*53d0*/  LOP3.LUT R6, R12, R3, RZ, 0x3c, !PT ;  /* 0x000000030c067212 */ /* 0x000fe200078e3cff */
[C---:B------:R-:W-:Y:S03]  /*53e0*/  IMAD R13, R2.reuse, R8, R13 ;  /* 0x00000008020d7224 */ /* 0x040fe600078e020d */
[C---:B------:R-:W-:Y:S02]  /*53f0*/  ISETP.GT.U32.AND P4, PT, R2.reuse, R7, PT ;  /* 0x000000070200720c */ /* 0x040fe40003f84070 */
[----:B------:R-:W-:Y:S11]  /*5400*/  ISETP.GT.U32.AND P0, PT, R2, R13, PT ;  /* 0x0000000d0200720c */ /* 0x000ff60003f04070 */
[----:B------:R-:W-:Y:S01]  /*5410*/  @!P4 IADD3 R4, R4, 0x1, RZ ;  /* 0x000000010404c810 */ /* 0x000fe20007ffe0ff */
[--C-:B------:R-:W-:Y:S01]  /*5420*/  @!P4 IMAD.IADD R7, R7, 0x1, -R2.reuse ;  /* 0x000000010707c824 */ /* 0x100fe200078e0a02 */
[----:B------:R-:W-:Y:S01]  /*5430*/  ISETP.GE.AND P4, PT, R6, RZ, PT ;  /* 0x000000ff0600720c */ /* 0x000fe20003f86270 */
[----:B------:R-:W-:Y:S02]  /*5440*/  @!P0 IMAD.IADD R13, R13, 0x1, -R2 ;  /* 0x000000010d0d8824 */ /* 0x000fe400078e0a02 */
[----:B------:R-:W-:Y:S01]  /*5450*/  @!P0 VIADD R5, R5, 0x1 ;  /* 0x0000000105058836 */ /* 0x000fe20000000000 */
[-C--:B------:R-:W-:Y:S02]  /*5460*/  ISETP.GE.U32.AND P5, PT, R7, R2.reuse, PT ;  /* 0x000000020700720c */ /* 0x080fe40003fa6070 */
[----:B------:R-:W-:Y:S02]  /*5470*/  ISETP.GE.U32.AND P6, PT, R13, R2, PT ;  /* 0x000000020d00720c */ /* 0x000fe40003fc6070 */
[CC--:B------:R-:W-:Y:S01]  /*5480*/  LOP3.LUT R2, R0.reuse, R3.reuse, RZ, 0x3c, !PT ;  /* 0x0000000300027212 */ /* 0x0c0fe200078e3cff */
[----:B------:R-:W-:Y:S01]  /*5490*/  IMAD.IADD R0, R0, 0x1, -R12 ;  /* 0x0000000100007824 */ /* 0x000fe200078e0a0c */
[----:B------:R-:W-:Y:S02]  /*54a0*/  ISETP.NE.AND P0, PT, R3, RZ, PT ;  /* 0x000000ff0300720c */ /* 0x000fe40003f05270 */
        /* <DEDUP_REMOVED lines=13> */
[----:B------:R-:W3:Y:S04]  /*5580*/  LDG.E R5, desc[UR6][R14.64] ;  /* 0x000000060e057981 */ /* 0x000ee8000c1e1900 */
[----:B------:R-:W-:Y:S01]  /*5590*/  IMAD R0, R2, R3, R0 ;  /* 0x0000000302007224 */ /* 0x000fe200078e0200 */
[----:B------:R-:W3:Y:S03]  /*55a0*/  LDG.E R6, desc[UR6][R6.64] ;  /* 0x0000000606067981 */ /* 0x000ee6000c1e1900 */
[----:B------:R-:W-:Y:S01]  /*55b0*/  IMAD.WIDE.U32 R12, R0, UR16, RZ ;  /* 0x00000010000c7c25 */ /* 0x000fe2000f8e00ff */
[----:B------:R-:W-:Y:S05]  /*55c0*/  SHF.R.S32.HI R4, RZ, 0x1f, R0 ;  /* 0x0000001fff047819 */ /* 0x000fea0000011400 */
[C---:B------:R-:W-:Y:S02]  /*55d0*/  IMAD R3, R4.reuse, UR16, RZ ;  /* 0x0000001004037c24 */ /* 0x040fe4000f8e02ff */
[----:B------:R-:W-:Y:S02]  /*55e0*/  IMAD R4, R4, UR10, RZ ;  /* 0x0000000a04047c24 */ /* 0x000fe4000f8e02ff */
[C---:B------:R-:W-:Y:S02]  /*55f0*/  IMAD R3, R0.reuse, UR17, R3 ;  /* 0x0000001100037c24 */ /* 0x040fe4000f8e0203 */
[----:B------:R-:W-:Y:S03]  /*5600*/  IMAD R4, R0, UR11, R4 ;  /* 0x0000000b00047c24 */ /* 0x000fe6000f8e0204 */
[----:B------:R-:W-:Y:S01]  /*5610*/  IADD3 R13, R13, R3, RZ ;  /* 0x000000030d0d7210 */ /* 0x000fe20007ffe0ff */
[----:B---3--:R-:W-:Y:S04]  /*5620*/  IMAD.IADD R6, R5, 0x1, -R6 ;  /* 0x0000000105067824 */ /* 0x008fe800078e0a06 */
[C---:B------:R-:W-:Y:S01]  /*5630*/  IMAD.WIDE.U32 R14, R6.reuse, UR12, RZ ;  /* 0x0000000c060e7c25 */ /* 0x040fe2000f8e00ff */
        /* <DEDUP_REMOVED lines=12> */
[C---:B--2---:R-:W-:Y:S02]  /*5700*/  LEA R58, P0, R2.reuse, R58, 0x1 ;  /* 0x0000003a023a7211 */ /* 0x044fe400078008ff */
[----:B------:R-:W-:Y:S04]  /*5710*/  IADD3 R4, R3, R4, RZ ;  /* 0x0000000403047210 */ /* 0x000fe80007ffe0ff */
[----:B------:R-:W-:Y:S01]  /*5720*/  LEA.HI.X R57, R2, R57, R4, 0x1, P0 ;  /* 0x0000003902397211 */ /* 0x000fe200000f0c04 */
[----:B------:R-:W-:Y:S06]  /*5730*/  BRA `(.L_x_3859) ;  /* 0x00000000002c7947 */ /* 0x000fec0003800000 */
.L_x_3858:
[----:B------:R-:W-:Y:S01]  /*5740*/  MOV R4, R61 ;  /* 0x0000003d00047202 */ /* 0x000fe20000000f00 */
[----:B------:R-:W1:Y:S01]  /*5750*/  LDC R2, c[0x0][0x250] ;  /* 0x00009400ff027b82 */ /* 0x000e620000000800 */
[----:B--2---:R-:W-:Y:S01]  /*5760*/  MOV R59, R57 ;  /* 0x00000039003b7202 */ /* 0x004fe20000000f00 */
[----:B------:R-:W-:Y:S06]  /*5770*/  IMAD.MOV.U32 R5, RZ, RZ, R60 ;  /* 0x000000ffff057224 */ /* 0x000fec00078e003c */
[----:B------:R-:W2:Y:S02]  /*5780*/  LDC R0, c[0x0][0x248] ;  /* 0x00009200ff007b82 */ /* 0x000ea40000000800 */
[----:B--2---:R-:W-:Y:S02]  /*5790*/  IMAD.U32 R0, R0, -0x80, RZ ;  /* 0xffffff8000007824 */ /* 0x004fe400078e00ff */
[----:B-1----:R-:W-:Y:S03]  /*57a0*/  IMAD.U32 R2, R2, -0x80, RZ ;  /* 0xffffff8002027824 */ /* 0x002fe600078e00ff */
[----:B------:R-:W-:Y:S02]  /*57b0*/  LEA R58, P0, R0, R58, 0x1 ;  /* 0x0000003a003a7211 */ /* 0x000fe400078008ff */
[----:B------:R-:W-:Y:S02]  /*57c0*/  LEA R61, P3, R2, R4, 0x1 ;  /* 0x00000004023d7211 */ /* 0x000fe400078608ff */
[----:B------:R-:W-:Y:S02]  /*57d0*/  LEA.HI.X.SX32 R57, R0, R59, 0x1, P0 ;  /* 0x0000003b00397211 */ /* 0x000fe400000f0eff */
[----:B------:R-:W-:Y:S09]  /*57e0*/  LEA.HI.X.SX32 R60, R2, R5, 0x1, P3 ;  /* 0x00000005023c7211 */ /* 0x000ff200018f0eff */
.L_x_3859:
[----:B------:R-:W-:Y:S04]  /*57f0*/  IADD3 R11, R11, -0x1, RZ ;  /* 0xffffffff0b0b7810 */ /* 0x000fe80007ffe0ff */
[----:B------:R-:W-:Y:S11]  /*5800*/  ISETP.GT.AND P0, PT, R11, R47, PT ;  /* 0x0000002f0b00720c */ /* 0x000ff60003f04270 */
[----:B------:R-:W-:Y:S02]  /*5810*/  @!UPT UIADD3 URZ, URZ, URZ, URZ ;  /* 0x0000003f3f3ff290 */ /* 0x000fe4000fffe03f */
[----:B------:R-:W-:Y:S05]  /*5820*/  @P0 BRA `(.L_x_3860) ;  /* 0xffffffc800a00947 */ /* 0x000fea000383ffff */
.L_x_3830:
        /* <DEDUP_REMOVED lines=20> */
[--C-:B--234-:R-:W-:Y:S01]  /*5970*/  IMAD.IADD R21, R113, 0x1, -R39.reuse ;  /* 0x0000000171157824 */ /* 0x11cfe200078e0a27 */
        /* <DEDUP_REMOVED lines=36> */
[----:B------:R2:W3:Y:S04]  /*5bc0*/  LDG.E.64 R2, desc[UR6][R6.64] ;  /* 0x0000000606027981 */ /* 0x0004e8000c1e1b00 */
[----:B------:R-:W4:Y:S01]  /*5bd0*/  LDG.E.64 R4, desc[UR6][R4.64] ;  /* 0x0000000604047981 */ /* 0x000f22000c1e1b00 */
[----:B-----5:R-:W-:Y:S02]  /*5be0*/  MOV R16, R9 ;  /* 0x0000000900107202 */ /* 0x020fe40000000f00 */
        /* <DEDUP_REMOVED lines=9> */
[----:B----4-:R-:W-:-:S02]  /*5c80*/  HADD2.F32 R12, -RZ, R4.H1_H1 ;  /* 0x30000004ff0c7230 */ /* 0x010fc40000004100 */
[----:B------:R-:W-:Y:S01]  /*5c90*/  FMUL.FTZ R10, R16, R9 ;  /* 0x00000009100a7220 */ /* 0x000fe20000410000 */
[----:B------:R-:W-:Y:S02]  /*5ca0*/  HADD2.F32 R11, -RZ, R5.H1_H1 ;  /* 0x30000005ff0b7230 */ /* 0x000fe40000004100 */
[----:B------:R-:W-:Y:S01]  /*5cb0*/  FMUL.FTZ R8, R13, R7 ;  /* 0x000000070d087220 */ /* 0x000fe20000410000 */
        /* <DEDUP_REMOVED lines=11> */
[----:B------:R-:W-:Y:S02]  /*5d70*/  HADD2.F32 R6, -RZ, R15.H0_H0 ;  /* 0x2000000fff067230 */ /* 0x000fe40000004100 */
[----:B------:R-:W-:Y:S02]  /*5d80*/  HADD2.F32 R3, -RZ, R3.H0_H0 ;  /* 0x20000003ff037230 */ /* 0x000fe40000004100 */
[----:B------:R-:W-:Y:S01]  /*5d90*/  FMUL.FTZ R14, R11, R2 ;  /* 0x000000020b0e7220 */ /* 0x000fe20000410000 */
[----:B------:R-:W-:Y:S02]  /*5da0*/  HADD2.F32 R15, -RZ, R15.H1_H1 ;  /* 0x3000000fff0f7230 */ /* 0x000fe40000004100 */
[----:B------:R-:W-:-:S02]  /*5db0*/  HADD2.F32 R13, -RZ, R5.H0_H0 ;  /* 0x20000005ff0d7230 */ /* 0x000fc40000004100 */
[----:B------:R-:W-:Y:S01]  /*5dc0*/  FMUL.FTZ R5, R12, R2 ;  /* 0x000000020c057220 */ /* 0x000fe20000410000 */
        /* <DEDUP_REMOVED lines=12> */
.L_x_3867:
[----:B------:R-:W-:Y:S05]  /*5e90*/  BSYNC B0 ;  /* 0x0000000000007941 */ /* 0x000fea0003800000 */
.L_x_3866:
[----:B-----5:R2:W-:Y:S02]  /*5ea0*/  STS.128 [R115], R8 ;  /* 0x0000000873007388 */ /* 0x0205e40000000c00 */
.L_x_3865:
[----:B------:R-:W-:Y:S05]  /*5eb0*/  BSYNC B1 ;  /* 0x0000000000017941 */ /* 0x000fea0003800000 */
.L_x_3864:
        /* <DEDUP_REMOVED lines=22> */
[----:B------:R-:W4:Y:S04]  /*6020*/  LDG.E.64 R2, desc[UR6][R6.64] ;  /* 0x0000000606027981 */ /* 0x000f28000c1e1b00 */
[----:B------:R-:W3:Y:S01]  /*6030*/  LDG.E.64 R4, desc[UR6][R4.64] ;  /* 0x0000000604047981 */ /* 0x000ee2000c1e1b00 */
[----:B-----5:R-:W-:Y:S02]  /*6040*/  MOV R15, R9 ;  /* 0x00000009000f7202 */ /* 0x020fe40000000f00 */
[----:B------:R-:W-:Y:S02]  /*6050*/  MOV R12, R11 ;  /* 0x0000000b000c7202 */ /* 0x000fe40000000f00 */
[----:B------:R-:W-:Y:S01]  /*6060*/  MOV R0, R8 ;  /* 0x0000000800007202 */ /* 0x000fe20000000f00 */
[----:B------:R-:W-:Y:S01]  /*6070*/  HADD2.F32 R16, -RZ, R15.H0_H0 ;  /* 0x2000000fff107230 */ /* 0x000fe20000004100 */
[----:B------:R-:W-:Y:S01]  /*6080*/  MOV R14, R10 ;  /* 0x0000000a000e7202 */ /* 0x000fe20000000f00 */
[----:B------:R-:W-:-:S02]  /*6090*/  HADD2.F32 R13, -RZ, R12.H0_H0 ;  /* 0x2000000cff0d7230 */ /* 0x000fc40000004100 */
[----:B------:R-:W-:Y:S02]  /*60a0*/  HADD2.F32 R15, -RZ, R15.H1_H1 ;  /* 0x3000000fff0f7230 */ /* 0x000fe40000004100 */
[----:B------:R-:W-:Y:S02]  /*60b0*/  HADD2.F32 R12, -RZ, R12.H1_H1 ;  /* 0x3000000cff0c7230 */ /* 0x000fe40000004100 */
[----:B----4-:R-:W-:Y:S02]  /*60c0*/  HADD2.F32 R8, -RZ, R2.H1_H1 ;  /* 0x30000002ff087230 */ /* 0x010fe40000004100 */
[----:B------:R-:W-:Y:S02]  /*60d0*/  HADD2.F32 R6, -RZ, R3.H1_H1 ;  /* 0x30000003ff067230 */ /* 0x000fe40000004100 */
[----:B---3--:R-:W-:Y:S02]  /*60e0*/  HADD2.F32 R11, -RZ, R4.H1_H1 ;  /* 0x30000004ff0b7230 */ /* 0x008fe40000004100 */
        /* <DEDUP_REMOVED lines=33> */
.L_x_3870:
[----:B------:R-:W-:Y:S05]  /*6300*/  BSYNC B0 ;  /* 0x0000000000007941 */ /* 0x000fea0003800000 */
.L_x_3869:
[----:B-----5:R4:W-:Y:S01]  /*6310*/  STS.128 [R115+0x800], R8 ;  /* 0x0008000873007388 */ /* 0x0209e20000000c00 */
[----:B------:R-:W-:Y:S05]  /*6320*/  BRA `(.L_x_3868) ;  /* 0x0000000c00f47947 */ /* 0x000fea0003800000 */
.L_x_3863:
        /* <DEDUP_REMOVED lines=36> */
[----:B-----5:R-:W-:Y:S02]  /*6570*/  MOV R2, R17 ;  /* 0x0000001100027202 */ /* 0x020fe40000000f00 */
        /* <DEDUP_REMOVED lines=20> */
[----:B------:R-:W-:Y:S02]  /*66c0*/  HADD2.F32 R4, -RZ, R15.H0_H0 ;  /* 0x2000000fff047230 */ /* 0x000fe40000004100 */
[----:B------:R-:W-:Y:S01]  /*66d0*/  @!P0 FADD.FTZ R24, -R24, -RZ ;  /* 0x800000ff18188221 */ /* 0x000fe20000010100 */
[----:B------:R-:W-:Y:S02]  /*66e0*/  HADD2.F32 R13, -RZ, R13.H1_H1 ;  /* 0x3000000dff0d7230 */ /* 0x000fe40000004100 */
[----:B------:R-:W-:Y:S01]  /*66f0*/  @!P0 FADD.FTZ R7, -R7, -RZ ;  /* 0x800000ff07078221 */ /* 0x000fe20000010100 */
[----:B------:R-:W-:Y:S02]  /*6700*/  HADD2.F32 R15, -RZ, R15.H1_H1 ;  /* 0x3000000fff0f7230 */ /* 0x000fe40000004100 */
[----:B------:R-:W-:Y:S01]  /*6710*/  @!P0 FADD.FTZ R5, -R5, -RZ ;  /* 0x800000ff05058221 */ /* 0x000fe20000010100 */
[----:B------:R-:W-:Y:S01]  /*6720*/  @!P0 FADD.FTZ R6, -R6, -RZ ;  /* 0x800000ff06068221 */ /* 0x000fe20000010100 */
[----:B------:R-:W-:Y:S01]  /*6730*/  FMUL.FTZ R24, R13, R24 ;  /* 0x000000180d187220 */ /* 0x000fe20000410000 */
[----:B--2---:R-:W-:-:S02]  /*6740*/  HADD2.F32 R13, -RZ, R8.H0_H0 ;  /* 0x20000008ff0d7230 */ /* 0x004fc40000004100 */
[----:B------:R-:W-:Y:S01]  /*6750*/  FMUL.FTZ R7, R15, R7 ;  /* 0x000000070f077220 */ /* 0x000fe20000410000 */
[----:B------:R-:W-:Y:S01]  /*6760*/  FMUL.FTZ R5, R14, R5 ;  /* 0x000000050e057220 */ /* 0x000fe20000410000 */
[----:B------:R-:W-:Y:S02]  /*6770*/  HADD2.F32 R15, -RZ, R8.H1_H1 ;  /* 0x30000008ff0f7230 */ /* 0x000fe40000004100 */
[----:B------:R-:W-:Y:S01]  /*6780*/  @!P0 FADD.FTZ R19, -R19, -RZ ;  /* 0x800000ff13138221 */ /* 0x000fe20000010100 */
[----:B------:R-:W-:Y:S02]  /*6790*/  HADD2.F32 R18, -RZ, R18.H1_H1 ;  /* 0x30000012ff127230 */ /* 0x000fe40000004100 */
[----:B------:R-:W-:Y:S01]  /*67a0*/  FMUL.FTZ R6, R4, R6 ;  /* 0x0000000604067220 */ /* 0x000fe20000410000 */
[----:B------:R-:W-:Y:S02]  /*67b0*/  HADD2.F32 R14, -RZ, R2.H0_H0 ;  /* 0x20000002ff0e7230 */ /* 0x000fe40000004100 */
[----:B------:R-:W-:Y:S01]  /*67c0*/  @!P0 FADD.FTZ R20, -R20, -RZ ;  /* 0x800000ff14148221 */ /* 0x000fe20000010100 */
[----:B------:R-:W-:-:S02]  /*67d0*/  HADD2.F32 R8, -RZ, R9.H0_H0 ;  /* 0x20000009ff087230 */ /* 0x000fc40000004100 */
[----:B------:R-:W-:Y:S02]  /*67e0*/  HADD2.F32 R4, -RZ, R16.H0_H0 ;  /* 0x20000010ff047230 */ /* 0x000fe40000004100 */
        /* <DEDUP_REMOVED lines=9> */
[----:B------:R-:W-:Y:S02]  /*6880*/  HADD2.F32 R2, -RZ, R17.H0_H0 ;  /* 0x20000011ff027230 */ /* 0x000fe40000004100 */
[----:B------:R-:W-:Y:S02]  /*6890*/  HADD2.F32 R13, -RZ, R3.H0_H0 ;  /* 0x20000003ff0d7230 */ /* 0x000fe40000004100 */
[----:B------:R-:W-:Y:S02]  /*68a0*/  HADD2.F32 R16, -RZ, R16.H1_H1 ;  /* 0x30000010ff107230 */ /* 0x000fe40000004100 */
[----:B------:R-:W-:-:S02]  /*68b0*/  HADD2.F32 R11, -RZ, R11.H1_H1 ;  /* 0x3000000bff0b7230 */ /* 0x000fc40000004100 */
        /* <DEDUP_REMOVED lines=16> */
.L_x_3874:
[----:B------:R-:W-:Y:S05]  /*69c0*/  BSYNC B0 ;  /* 0x0000000000007941 */ /* 0x000fea0003800000 */
.L_x_3873:
[----:B-----5:R3:W-:Y:S02]  /*69d0*/  STS.128 [R115], R16 ;  /* 0x0000001073007388 */ /* 0x0207e40000000c00 */
.L_x_3872:
[----:B------:R-:W-:Y:S05]  /*69e0*/  BSYNC B1 ;  /* 0x0000000000017941 */ /* 0x000fea0003800000 */
.L_x_3871:
        /* <DEDUP_REMOVED lines=21> */
[----:B---3--:R-:W-:Y:S01]  /*6b40*/  IMAD.WIDE R16, R76, 0x2, R22 ;  /* 0x000000024c107825 */ /* 0x008fe200078e0216 */
[----:B------:R-:W-:Y:S02]  /*6b50*/  LEA.HI.X.SX32 R2, R2, R0, 0x1, P1 ;  /* 0x0000000002027211 */ /* 0x000fe400008f0eff */
[C---:B------:R-:W-:Y:S02]  /*6b60*/  LEA R6, P1, R4.reuse, UR8, 0x1 ;  /* 0x0000000804067c11 */ /* 0x040fe4000f8208ff */
[----:B------:R-:W-:Y:S01]  /*6b70*/  @P0 SHF.R.S32.HI R79, RZ, 0x1, R79 ;  /* 0x00000001ff4f0819 */ /* 0x000fe2000001144f */
[----:B------:R-:W3:Y:S01]  /*6b80*/  LDG.E.128 R16, desc[UR6][R16.64] ;  /* 0x0000000610107981 */ /* 0x000ee2000c1e1d00 */
[----:B------:R-:W-:Y:S01]  /*6b90*/  LEA.HI.X R7, R4, UR9, R2, 0x1, P1 ;  /* 0x0000000904077c11 */ /* 0x000fe200088f0c02 */
[----:B------:R-:W-:Y:S01]  /*6ba0*/  ULDC.64 UR8, c[0x0][0x358] ;  /* 0x0000d60000087ab9 */ /* 0x000fe20000000a00 */
[----:B------:R-:W-:Y:S02]  /*6bb0*/  MOV R2, RZ ;  /* 0x000000ff00027202 */ /* 0x000fe40000000f00 */
[----:B------:R-:W-:-:S02]  /*6bc0*/  @P0 IADD3 R2, -R79, RZ, RZ ;  /* 0x000000ff4f020210 */ /* 0x000fc40007ffe1ff */
        /* <DEDUP_REMOVED lines=9> */
[----:B------:R-:W-:Y:S02]  /*6c60*/  MOV R13, R14 ;  /* 0x0000000e000d7202 */ /* 0x000fe40000000f00 */
[----:B---3--:R-:W-:Y:S02]  /*6c70*/  MOV R12, R16 ;  /* 0x00000010000c7202 */ /* 0x008fe40000000f00 */
[----:B------:R-:W-:Y:S01]  /*6c80*/  MOV R15, R17 ;  /* 0x00000011000f7202 */ /* 0x000fe20000000f00 */
[----:B----4-:R-:W-:-:S02]  /*6c90*/  HADD2.F32 R16, -RZ, R5.H0_H0 ;  /* 0x20000005ff107230 */ /* 0x010fc40000004100 */
[----:B------:R-:W-:Y:S01]  /*6ca0*/  HADD2.F32 R5, -RZ, R5.H1_H1 ;  /* 0x30000005ff057230 */ /* 0x000fe20000004100 */
[----:B------:R-:W-:Y:S01]  /*6cb0*/  MOV R14, R18 ;  /* 0x00000012000e7202 */ /* 0x000fe20000000f00 */
[--C-:B-1----:R-:W-:Y:S01]  /*6cc0*/  HADD2.F32 R22, -RZ, R15.reuse.H0_H0 ;  /* 0x2000000fff167230 */ /* 0x102fe20000004100 */
        /* <DEDUP_REMOVED lines=62> */
.L_x_3876:
[----:B------:R-:W-:Y:S05]  /*70b0*/  BSYNC B0 ;  /* 0x0000000000007941 */ /* 0x000fea0003800000 */
.L_x_3875:
[----:B-----5:R1:W-:Y:S01]  /*70c0*/  STS.128 [R115+0x800], R12 ;  /* 0x0008000c73007388 */ /* 0x0203e20000000c00 */
[----:B------:R-:W-:Y:S05]  /*70d0*/  BRA `(.L_x_3868) ;  /* 0x0000000000887947 */ /* 0x000fea0003800000 */
.L_x_3862:
[----:B------:R-:W-:Y:S01]  /*70e0*/  IMAD.IADD R0, R113, 0x1, -R39 ;  /* 0x0000000171007824 */ /* 0x000fe200078e0a27 */
[----:B------:R-:W-:Y:S01]  /*70f0*/  BSSY B0, `(.L_x_3877) ;  /* 0x0000012000007945 */ /* 0x000fe20003800000 */
[----:B--234-:R-:W-:-:S03]  /*7100*/  VIADD R20, R116, 0x20 ;  /* 0x0000002074147836 */ /* 0x01cfc60000000000 */
        /* <DEDUP_REMOVED lines=16> */
.L_x_3878:
[----:B------:R-:W-:Y:S05]  /*7210*/  BSYNC B0 ;  /* 0x0000000000007941 */ /* 0x000fea0003800000 */
.L_x_3877:
        /* <DEDUP_REMOVED lines=8> */
[----:B--2---:R-:W-:-:S04]  /*72a0*/  LEA R2, P0, R96, UR8, 0x1 ;  /* 0x0000000860027c11 */ /* 0x004fc8000f8008ff */
[----:B------:R-:W-:-:S05]  /*72b0*/  LEA.HI.X R3, R96, UR9, R48, 0x1, P0 ;  /* 0x0000000960037c11 */ /* 0x000fca00080f0c30 */
[----:B------:R-:W-:Y:S01]  /*72c0*/  @!PT LDS RZ, [RZ] ;  /* 0x00000000fffff984 */ /* 0x000fe20000000800 */
[----:B------:R-:W-:Y:S01]  /*72d0*/  @!PT LDS RZ, [RZ] ;  /* 0x00000000fffff984 */ /* 0x000fe20000000800 */
[----:B------:R-:W-:Y:S01]  /*72e0*/  @!PT LDS RZ, [RZ] ;  /* 0x00000000fffff984 */ /* 0x000fe20000000800 */
[----:B------:R4:W-:Y:S04]  /*72f0*/  LDGSTS.E.BYPASS.LTC128B.128 [R115+0x800], desc[UR6][R2.64] ;  /* 0x0080000002737fae */ /* 0x0009e8000b901d46 */
.L_x_3868:
[----:B------:R-:W-:Y:S05]  /*7300*/  BSYNC B2 ;  /* 0x0000000000027941 */ /* 0x000fea0003800000 */
.L_x_3861:
[----:B------:R-:W-:Y:S01]  /*7310*/  VIADD R120, R35, 0xffffffff ;  /* 0xffffffff23787836 */ /* 0x000fe20000000000 */
[----:B------:R-:W-:Y:S01]  /*7320*/  ULDC.64 UR12, c[0x0][0x218] ;  /* 0x00008600000c7ab9 */ /* 0x000fe20000000a00 */
[----:B--2-4-:R-:W-:Y:S01]  /*7330*/  LOP3.LUT R3, R88, 0xfffffff8, RZ, 0xc0, !PT ;  /* 0xfffffff858037812 */ /* 0x014fe200078ec0ff */
[----:B------:R-:W-:Y:S01]  /*7340*/  VIADD R4, R116, 0x40 ;  /* 0x0000004074047836 */ /* 0x000fe20000000000 */
[----:B------:R-:W-:Y:S01]  /*7350*/  LEA R121, P0, R92, UR12, 0x1 ;  /* 0x0000000c5c797c11 */ /* 0x000fe2000f8008ff */
[----:B------:R-:W-:Y:S01]  /*7360*/  IMAD.SHL.U32 R0, R120, 0x80, RZ ;  /* 0x0000008078007824 */ /* 0x000fe200078e00ff */
[----:B------:R-:W-:Y:S01]  /*7370*/  SHF.R.S32.HI R9, RZ, 0x4, R83 ;  /* 0x00000004ff097819 */ /* 0x000fe20000011453 */
        /* <DEDUP_REMOVED lines=22> */
[-C--:B------:R-:W-:Y:S01]  /*74e0*/  ISETP.GE.AND P6, PT, R20, R7.reuse, PT ;  /* 0x000000071400720c */ /* 0x080fe20003fc6270 */
[----:B------:R-:W-:Y:S01]  /*74f0*/  IMAD.SHL.U32 R24, R24, 0x20, RZ ;  /* 0x0000002018187824 */ /* 0x000fe200078e00ff */
[-C--:B------:R-:W-:Y:S01]  /*7500*/  ISETP.GE.AND P3, PT, R20, R7.reuse, PT ;  /* 0x000000071400720c */ /* 0x080fe20003f66270 */
[----:B-1----:R-:W-:Y:S01]  /*7510*/  IMAD.SHL.U32 R12, R6, 0x40, RZ ;  /* 0x00000040060c7824 */ /* 0x002fe200078e00ff */
        /* <DEDUP_REMOVED lines=15> */
.L_x_3880:
[----:B------:R-:W-:Y:S05]  /*7610*/  BSYNC B0 ;  /* 0x0000000000007941 */ /* 0x000fea0003800000 */
.L_x_3879:
[----:B------:R-:W-:Y:S04]  /*7620*/  BSSY B0, `(.L_x_3881) ;  /* 0x000000c000007945 */ /* 0x000fe80003800000 */
[----:B------:R-:W-:Y:S05]  /*7630*/  @P6 BRA `(.L_x_3882) ;  /* 0x0000000000286947 */ /* 0x000fea0003800000 */
[----:B------:R-:W-:Y:S02]  /*7640*/  ULDC UR5, c[0x0][0x2d0] ;  /* 0x0000b40000057ab9 */ /* 0x000fe40000000800 */
[----:B------:R-:W-:-:S13]  /*7650*/  ISETP.GE.AND P0, PT, R84, UR5, PT ;  /* 0x0000000554007c0c */ /* 0x000fda000bf06270 */
[----:B------:R4:W-:Y:S01]  /*7660*/  @P0 STS.128 [R115+0x1800], RZ ;  /* 0x001800ff73000388 */ /* 0x0009e20000000c00 */
[----:B------:R-:W-:Y:S05]  /*7670*/  @P0 BRA `(.L_x_3882) ;  /* 0x0000000000180947 */ /* 0x000fea0003800000 */
[----:B--2---:R-:W-:-:S04]  /*7680*/  LEA R4, P0, R110, R121, 0x1 ;  /* 0x000000796e047211 */ /* 0x004fc800078008ff */
[----:B------:R-:W-:-:S05]  /*7690*/  LEA.HI.X R5, R110, R122, R109, 0x1, P0 ;  /* 0x0000007a6e057211 */ /* 0x000fca00000f0c6d */
[----:B------:R-:W-:Y:S01]  /*76a0*/  @!PT LDS RZ, [RZ] ;  /* 0x00000000fffff984 */ /* 0x000fe20000000800 */
[----:B------:R-:W-:Y:S01]  /*76b0*/  @!PT LDS RZ, [RZ] ;  /* 0x00000000fffff984 */ /* 0x000fe20000000800 */
[----:B------:R-:W-:Y:S01]  /*76c0*/  @!PT LDS RZ, [RZ] ;  /* 0x00000000fffff984 */ /* 0x000fe20000000800 */
[----:B------:R2:W-:Y:S04]  /*76d0*/  LDGSTS.E.BYPASS.LTC128B.128 [R115+0x1800], desc[UR6][R4.64] ;  /* 0x0180000004737fae */ /* 0x0005e8000b901d46 */
.L_x_3882:
[----:B------:R-:W-:Y:S05]  /*76e0*/  BSYNC B0 ;  /* 0x0000000000007941 */ /* 0x000fea0003800000 */
.L_x_3881:
[----:B------:R-:W-:Y:S04]  /*76f0*/  BSSY B0, `(.L_x_3883) ;  /* 0x000000d000007945 */ /* 0x000fe80003800000 */
[----:B------:R-:W-:Y:S05]  /*7700*/  @P5 BRA `(.L_x_3884) ;  /* 0x00000000002c5947 */ /* 0x000fea0003800000 */
[----:B------:R-:W-:Y:S02]  /*7710*/  ULDC UR5, c[0x0][0x2d0] ;  /* 0x0000b40000057ab9 */ /* 0x000fe40000000800 */
[----:B------:R-:W-:-:S13]  /*7720*/  ISETP.GE.AND P0, PT, R84, UR5, PT ;  /* 0x0000000554007c0c */ /* 0x000fda000bf06270 */
[----:B------:R1:W-:Y:S01]  /*7730*/  @P0 STS.128 [R115+0x2000], RZ ;  /* 0x002000ff73000388 */ /* 0x0003e20000000c00 */
[----:B------:R-:W-:Y:S05]  /*7740*/  @P0 BRA `(.L_x_3884) ;  /* 0x00000000001c0947 */ /* 0x000fea0003800000 */
[----:B--2---:R-:W2:Y:S02]  /*7750*/  LDC.64 R4, c[0x0][0x248] ;  /* 0x00009200ff047b82 */ /* 0x004ea40000000a00 */
[----:B--2---:R-:W-:-:S04]  /*7760*/  LEA R14, P0, R4, R121, 0x7 ;  /* 0x00000079040e7211 */ /* 0x004fc800078038ff */
[----:B------:R-:W-:-:S05]  /*7770*/  LEA.HI.X R15, R4, R122, R5, 0x7, P0 ;  /* 0x0000007a040f7211 */ /* 0x000fca00000f3c05 */
[----:B------:R-:W-:Y:S01]  /*7780*/  @!PT LDS RZ, [RZ] ;  /* 0x00000000fffff984 */ /* 0x000fe20000000800 */
[----:B------:R-:W-:Y:S01]  /*7790*/  @!PT LDS RZ, [RZ] ;  /* 0x00000000fffff984 */ /* 0x000fe20000000800 */
[----:B------:R-:W-:Y:S01]  /*77a0*/  @!PT LDS RZ, [RZ] ;  /* 0x00000000fffff984 */ /* 0x000fe20000000800 */
[----:B------:R2:W-:Y:S04]  /*77b0*/  LDGSTS.E.BYPASS.LTC128B.128 [R115+0x2000], desc[UR6][R14.64] ;  /* 0x020000000e737fae */ /* 0x0005e8000b901d46 */
.L_x_3884:
[----:B------:R-:W-:Y:S05]  /*77c0*/  BSYNC B0 ;  /* 0x0000000000007941 */ /* 0x000fea0003800000 */
.L_x_3883:
[----:B------:R-:W-:Y:S04]  /*77d0*/  BSSY B0, `(.L_x_3885) ;  /* 0x0000010000007945 */ /* 0x000fe80003800000 */
[----:B------:R-:W-:Y:S05]  /*77e0*/  @P4 BRA `(.L_x_3886) ;  /* 0x0000000000384947 */ /* 0x000fea0003800000 */
[----:B------:R-:W-:Y:S02]  /*77f0*/  ULDC UR5, c[0x0][0x2d0] ;  /* 0x0000b40000057ab9 */ /* 0x000fe40000000800 */
[----:B------:R-:W-:-:S13]  /*7800*/  ISETP.GE.AND P0, PT, R84, UR5, PT ;  /* 0x0000000554007c0c */ /* 0x000fda000bf06270 */
[----:B------:R1:W-:Y:S01]  /*7810*/  @P0 STS.128 [R115+0x2800], RZ ;  /* 0x002800ff73000388 */ /* 0x0003e20000000c00 */
[----:B------:R-:W-:Y:S05]  /*7820*/  @P0 BRA `(.L_x_3886) ;  /* 0x0000000000280947 */ /* 0x000fea0003800000 */
[----:B--2---:R-:W2:Y:S01]  /*7830*/  LDC.64 R4, c[0x0][0x248] ;  /* 0x00009200ff047b82 */ /* 0x004ea20000000a00 */
[----:B------:R-:W-:Y:S02]  /*7840*/  MOV R14, R121 ;  /* 0x00000079000e7202 */ /* 0x000fe40000000f00 */
[----:B------:R-:W-:-:S03]  /*7850*/  MOV R15, R122 ;  /* 0x0000007a000f7202 */ /* 0x000fc60000000f00 */
[----:B--2---:R-:W-:-:S04]  /*7860*/  IMAD.WIDE.U32 R14, R4, 0xc0, R14 ;  /* 0x000000c0040e7825 */ /* 0x004fc800078e000e */
[----:B------:R-:W-:-:S05]  /*7870*/  IMAD R5, R5, 0xc0, RZ ;  /* 0x000000c005057824 */ /* 0x000fca00078e02ff */
[----:B------:R-:W-:-:S05]  /*7880*/  IADD3 R15, R5, R15, RZ ;  /* 0x0000000f050f7210 */ /* 0x000fca0007ffe0ff */
[----:B------:R-:W-:Y:S01]  /*7890*/  @!PT LDS RZ, [RZ] ;  /* 0x00000000fffff984 */ /* 0x000fe20000000800 */
[----:B------:R-:W-:Y:S01]  /*78a0*/  @!PT LDS RZ, [RZ] ;  /* 0x00000000fffff984 */ /* 0x000fe20000000800 */
[----:B------:R-:W-:Y:S01]  /*78b0*/  @!PT LDS RZ, [RZ] ;  /* 0x00000000fffff984 */ /* 0x000fe20000000800 */
[----:B------:R2:W-:Y:S02]  /*78c0*/  LDGSTS.E.BYPASS.LTC128B.128 [R115+0x2800], desc[UR6][R14.64] ;  /* 0x028000000e737fae */ /* 0x0005e4000b901d46 */
.L_x_3886:
[----:B------:R-:W-:Y:S05]  /*78d0*/  BSYNC B0 ;  /* 0x0000000000007941 */ /* 0x000fea0003800000 */
.L_x_3885:
[----:B------:R-:W0:Y:S01]  /*78e0*/  LDGDEPBAR ;  /* 0x00000000000079af */ /* 0x000e220000000000 */
[----:B------:R-:W-:Y:S01]  /*78f0*/  ISETP.GE.AND P5, PT, R116, R7, PT ;  /* 0x000000077400720c */ /* 0x000fe20003fa6270 */
[----:B------:R-:W-:Y:S01]  /*7900*/  IMAD R106, R9, 0x8, R3 ;  /* 0x00000008096a7824 */ /* 0x000fe200078e0203 */
[----:B------:R-:W-:Y:S01]  /*7910*/  LOP3.LUT R12, R12, 0xc0, RZ, 0xc0, !PT ;  /* 0x000000c00c0c7812 */ /* 0x000fe200078ec0ff */
[----:B------:R-:W-:Y:S01]  /*7920*/  ULDC.64 UR10, c[0x0][0x220] ;  /* 0x00008800000a7ab9 */ /* 0x000fe20000000a00 */
[----:B------:R-:W-:Y:S01]  /*7930*/  LOP3.LUT R24, R24, 0xffffff00, RZ, 0xc0, !PT ;  /* 0xffffff0018187812 */ /* 0x000fe200078ec0ff */
[----:B------:R-:W-:Y:S01]  /*7940*/  BSSY B0, `(.L_x_3887) ;  /* 0x0000022000007945 */ /* 0x000fe20003800000 */
[----:B------:R-:W-:Y:S02]  /*7950*/  LOP3.LUT R10, R11, 0x8, R10, 0xf8, !PT ;  /* 0x000000080b0a7812 */ /* 0x000fe400078ef80a */
[----:B------:R-:W-:Y:S01]  /*7960*/  LOP3.LUT R87, R12, 0x8, R87, 0xf8, !PT ;  /* 0x000000080c577812 */ /* 0x000fe200078ef857 */
[----:B--2---:R-:W-:Y:S01]  /*7970*/  IMAD R4, R38, 0x200, R24 ;  /* 0x0000020026047824 */ /* 0x004fe200078e0218 */
        /* <DEDUP_REMOVED lines=30> */
.L_x_3888:
[----:B------:R-:W-:Y:S05]  /*7b60*/  BSYNC B0 ;  /* 0x0000000000007941 */ /* 0x000fea0003800000 */
.L_x_3887:
        /* <DEDUP_REMOVED lines=13> */
.L_x_3890:
[----:B------:R-:W-:Y:S05]  /*7c40*/  BSYNC B0 ;  /* 0x0000000000007941 */ /* 0x000fea0003800000 */
.L_x_3889:
        /* <DEDUP_REMOVED lines=14> */
.L_x_3892:
[----:B------:R-:W-:Y:S05]  /*7d30*/  BSYNC B0 ;  /* 0x0000000000007941 */ /* 0x000fea0003800000 */
.L_x_3891:
        /* <DEDUP_REMOVED lines=17> */
.L_x_3894:
[----:B------:R-:W-:Y:S05]  /*7e50*/  BSYNC B0 ;  /* 0x0000000000007941 */ /* 0x000fea0003800000 */
.L_x_3893:
[----:B-1----:R-:W-:Y:S01]  /*7e60*/  LDSM.16.M88.4 R8, [R108] ;  /* 0x000000006c08783b */ /* 0x002fe20000000200 */
[----:B------:R-:W-:Y:S01]  /*7e70*/  LOP3.LUT P0, RZ, R6, 0x2, RZ, 0xc0, !PT ;  /* 0x0000000206ff7812 */ /* 0x000fe2000780c0ff */
[C---:B------:R-:W-:Y:S01]  /*7e80*/  VIADD R4, R106.reuse, 0x1000 ;  /* 0x000010006a047836 */ /* 0x040fe20000000000 */
[----:B------:R-:W-:Y:S01]  /*7e90*/  ULDC.64 UR14, c[0x0][0x398] ;  /* 0x0000e600000e7ab9 */ /* 0x000fe20000000a00 */
[----:B---3--:R-:W1:Y:S01]  /*7ea0*/  LDSM.16.M88.4 R16, [R106+0x1000] ;  /* 0x001000006a10783b */ /* 0x008e620000000200 */
[----:B------:R-:W-:Y:S02]  /*7eb0*/  VIADD R105, R106, 0x1020 ;  /* 0x000010206a697836 */ /* 0x000fe40000000000 */
[----:B------:R-:W-:Y:S01]  /*7ec0*/  IMAD R107, R25, 0x2, R108 ;  /* 0x00000002196b7824 */ /* 0x000fe200078e026c */
[----:B------:R-:W3:Y:S01]  /*7ed0*/  LDSM.16.M88.4 R28, [R106+0x1400] ;  /* 0x001400006a1c783b */ /* 0x000ee20000000200 */
[----:B------:R-:W-:Y:S02]  /*7ee0*/  IMAD R38, R38, 0x10, R39 ;  /* 0x0000001026267824 */ /* 0x000fe400078e0227 */
[----:B------:R-:W-:Y:S01]  /*7ef0*/  IMAD.SHL.U32 R86, R37, 0x2, RZ ;  /* 0x0000000225567824 */ /* 0x000fe200078e00ff */
[----:B------:R-:W-:Y:S01]  /*7f00*/  LDSM.16.M88.4 R12, [R107] ;  /* 0x000000006b0c783b */ /* 0x000fe20000000200 */
[----:B------:R-:W-:-:S02]  /*7f10*/  IMAD R2, R2, 0x20, R24 ;  /* 0x0000002002027824 */ /* 0x000fc400078e0218 */
[----:B------:R-:W-:Y:S01]  /*7f20*/  @P0 VIADD R105, R4, 0xffffffe0 ;  /* 0xffffffe004690836 */ /* 0x000fe20000000000 */
[----:B------:R-:W-:Y:S01]  /*7f30*/  LDSM.16.M88.4 R52, [R106+0x2400] ;  /* 0x002400006a34783b */ /* 0x000fe20000000200 */
[----:B------:R-:W-:Y:S01]  /*7f40*/  LOP3.LUT R86, R86, 0x6, RZ, 0xc0, !PT ;  /* 0x0000000656567812 */ /* 0x000fe200078ec0ff */
[----:B------:R-:W-:Y:S02]  /*7f50*/  IMAD.IADD R3, R3, 0x1, R2 ;  /* 0x0000000103037824 */ /* 0x000fe400078e0202 */
[----:B------:R-:W5:Y:S01]  /*7f60*/  LDSM.16.M88.4 R4, [R105] ;  /* 0x000000006904783b */ /* 0x000f620000000200 */
[C---:B------:R-:W-:Y:S02]  /*7f70*/  VIADD R102, R105.reuse, 0x400 ;  /* 0x0000040069667836 */ /* 0x040fe40000000000 */
[----:B------:R-:W-:Y:S01]  /*7f80*/  IMAD.IADD R2, R0, 0x1, R86 ;  /* 0x0000000100027824 */ /* 0x000fe200078e0256 */
[----:B------:R-:W2:Y:S01]  /*7f90*/  LDSM.16.M88.4 R48, [R105+0x400] ;  /* 0x000400006930783b */ /* 0x000ea20000000200 */
[----:B------:R-:W-:-:S02]  /*7fa0*/  VIADD R101, R105, 0x800 ;  /* 0x0000080069657836 */ /* 0x000fc40000000000 */
[----:B------:R-:W-:Y:S01]  /*7fb0*/  VIADD R24, R2, 0x50 ;  /* 0x0000005002187836 */ /* 0x000fe20000000000 */
[----:B------:R-:W-:Y:S01]  /*7fc0*/  LDSM.16.M88.4 R64, [R105+0x1000] ;  /* 0x001000006940783b */ /* 0x000fe20000000200 */
[C---:B------:R-:W-:Y:S02]  /*7fd0*/  VIADD R100, R105.reuse, 0xc00 ;  /* 0x00000c0069647836 */ /* 0x040fe40000000000 */
[C---:B------:R-:W-:Y:S01]  /*7fe0*/  VIADD R99, R105.reuse, 0x1000 ;  /* 0x0000100069637836 */ /* 0x040fe20000000000 */
[----:B------:R-:W-:Y:S01]  /*7ff0*/  LDSM.16.M88.4 R60, [R105+0x1400] ;  /* 0x00140000693c783b */ /* 0x000fe20000000200 */
[----:B------:R-:W-:-:S03]  /*8000*/  VIADD R98, R105, 0x1400 ;  /* 0x0000140069627836 */ /* 0x000fc60000000000 */
[----:B------:R-:W-:Y:S04]  /*8010*/  LDSM.16.M88.4 R56, [R106+0x2c00] ;  /* 0x002c00006a38783b */ /* 0x000fe80000000200 */
[----:B------:R-:W0:Y:S01]  /*8020*/  LDGDEPBAR ;  /* 0x00000000000079af */ /* 0x000e220000000000 */
[C---:B-1----:R-:W-:Y:S06]  /*8030*/  HMMA.16816.F32 R40, R8.reuse, R16, RZ ;  /* 0x000000100828723c */ /* 0x042fec00000018ff */
[C---:B------:R-:W-:Y:S06]  /*8040*/  HMMA.16816.F32 R16, R8.reuse, R18, RZ ;  /* 0x000000120810723c */ /* 0x040fec00000018ff */
[C---:B---3--:R-:W-:Y:S06]  /*8050*/  HMMA.16816.F32 R20, R8.reuse, R28, RZ ;  /* 0x0000001c0814723c */ /* 0x048fec00000018ff */
[----:B------:R-:W-:Y:S06]  /*8060*/  HMMA.16816.F32 R28, R8, R30, RZ ;  /* 0x0000001e081c723c */ /* 0x000fec00000018ff */
[C---:B-----5:R-:W-:Y:S06]  /*8070*/  HMMA.16816.F32 R40, R12.reuse, R4, R40 ;  /* 0x000000040c28723c */ /* 0x060fec0000001828 */
[C---:B------:R-:W-:Y:S01]  /*8080*/  HMMA.16816.F32 R16, R12.reuse, R6, R16 ;  /* 0x000000060c10723c */ /* 0x040fe20000001810 */
[----:B------:R-:W1:Y:S05]  /*8090*/  LDSM.16.M88.4 R4, [R106+0x1800] ;  /* 0x001800006a04783b */ /* 0x000e6a0000000200 */
[C---:B--2---:R-:W-:Y:S06]  /*80a0*/  HMMA.16816.F32 R20, R12.reuse, R48, R20 ;  /* 0x000000300c14723c */ /* 0x044fec0000001814 */
[----:B------:R-:W-:Y:S01]  /*80b0*/  HMMA.16816.F32 R28, R12, R50, R28 ;  /* 0x000000320c1c723c */ /* 0x000fe2000000181c */
[----:B------:R-:W-:Y:S05]  /*80c0*/  LDSM.16.M88.4 R48, [R105+0xc00] ;  /* 0x000c00006930783b */ /* 0x000fea0000000200 */
[----:B------:R-:W-:Y:S01]  /*80d0*/  FMUL.FTZ R26, R40, UR15 ;  /* 0x0000000f281a7c20 */ /* 0x000fe20008410000 */
[----:B------:R-:W-:Y:S01]  /*80e0*/  FMUL.FTZ R32, R41, UR15 ;  /* 0x0000000f29207c20 */ /* 0x000fe20008410000 */
[----:B------:R-:W-:Y:S01]  /*80f0*/  FMUL.FTZ R27, R42, UR15 ;  /* 0x0000000f2a1b7c20 */ /* 0x000fe20008410000 */
[----:B------:R-:W-:-:S02]  /*8100*/  FMUL.FTZ R33, R43, UR15 ;  /* 0x0000000f2b217c20 */ /* 0x000fc40008410000 */
[----:B------:R-:W2:Y:S01]  /*8110*/  LDSM.16.M88.4 R40, [R105+0x800] ;  /* 0x000800006928783b */ /* 0x000ea20000000200 */
        /* <DEDUP_REMOVED lines=13> */
[----:B------:R-:W-:Y:S01]  /*81f0*/  FMUL.FTZ R31, R31, UR15 ;  /* 0x0000000f1f1f7c20 */ /* 0x000fe20008410000 */
[C---:B-1----:R-:W-:Y:S03]  /*8200*/  HMMA.16816.F32 R44, R8.reuse, R4, RZ ;  /* 0x00000004082c723c */ /* 0x042fe600000018ff */
[----:B------:R-:W-:Y:S03]  /*8210*/  MUFU.TANH R69, R18 ;  /* 0x0000001200457308 */ /* 0x000fe60000002400 */
[----:B------:R-:W-:Y:S05]  /*8220*/  HMMA.16816.F32 R4, R8, R6, RZ ;  /* 0x000000060804723c */ /* 0x000fea00000018ff */
[----:B------:R1:W-:Y:S08]  /*8230*/  MUFU.TANH R70, R19 ;  /* 0x0000001300467308 */ /* 0x0003f00000002400 */
[----:B------:R-:W-:Y:S05]  /*8240*/  MUFU.TANH R71, R20 ;  /* 0x0000001400477308 */ /* 0x000fea0000002400 */
[C---:B--2---:R-:W-:Y:S03]  /*8250*/  HMMA.16816.F32 R44, R12.reuse, R40, R44 ;  /* 0x000000280c2c723c */ /* 0x044fe6000000182c */
[----:B------:R-:W-:Y:S01]  /*8260*/  MUFU.TANH R72, R21 ;  /* 0x0000001500487308 */ /* 0x000fe20000002400 */
[----:B-1----:R-:W1:Y:S02]  /*8270*/  LDSM.16.M88.4 R16, [R106+0x1c00] ;  /* 0x001c00006a10783b */ /* 0x002e640000000200 */
[----:B------:R-:W-:Y:S05]  /*8280*/  HMMA.16816.F32 R4, R12, R42, R4 ;  /* 0x0000002a0c04723c */ /* 0x000fea0000001804 */
[----:B------:R-:W-:Y:S08]  /*8290*/  MUFU.TANH R73, R22 ;  /* 0x0000001600497308 */ /* 0x000ff00000002400 */
[----:B------:R2:W-:Y:S05]  /*82a0*/  MUFU.TANH R74, R23 ;  /* 0x00000017004a7308 */ /* 0x0005ea0000002400 */
[----:B------:R-:W-:Y:S01]  /*82b0*/  FMUL.FTZ R44, R44, UR15 ;  /* 0x0000000f2c2c7c20 */ /* 0x000fe20008410000 */
[----:B------:R-:W-:Y:S01]  /*82c0*/  FMUL.FTZ R45, R45, UR15 ;  /* 0x0000000f2d2d7c20 */ /* 0x000fe20008410000 */
[----:B------:R-:W-:Y:S01]  /*82d0*/  FMUL.FTZ R46, R46, UR15 ;  /* 0x0000000f2e2e7c20 */ /* 0x000fe20008410000 */
[----:B------:R-:W-:Y:S01]  /*82e0*/  MUFU.TANH R75, R28 ;  /* 0x0000001c004b7308 */ /* 0x000fe20000002400 */
[----:B------:R-:W-:-:S02]  /*82f0*/  FMUL.FTZ R47, R47, UR15 ;  /* 0x0000000f2f2f7c20 */ /* 0x000fc40008410000 */
[----:B------:R-:W-:Y:S01]  /*8300*/  FMUL.FTZ R4, R4, UR15 ;  /* 0x0000000f04047c20 */ /* 0x000fe20008410000 */
[----:B------:R-:W-:Y:S01]  /*8310*/  FMUL.FTZ R5, R5, UR15 ;  /* 0x0000000f05057c20 */ /* 0x000fe20008410000 */
[----:B------:R-:W-:Y:S01]  /*8320*/  FMUL.FTZ R6, R6, UR15 ;  /* 0x0000000f06067c20 */ /* 0x000fe20008410000 */
[----:B------:R-:W-:Y:S02]  /*8330*/  FMUL.FTZ R7, R7, UR15 ;  /* 0x0000000f07077c20 */ /* 0x000fe40008410000 */
[----:B------:R-:W-:Y:S01]  /*8340*/  MUFU.TANH R76, R29 ;  /* 0x0000001d004c7308 */ /* 0x000fe20000002400 */
[----:B--2---:R-:W2:Y:S07]  /*8350*/  LDSM.16.M88.4 R20, [R106+0x2000] ;  /* 0x002000006a14783b */ /* 0x004eae0000000200 */
[----:B------:R-:W-:Y:S08]  /*8360*/  MUFU.TANH R77, R30 ;  /* 0x0000001e004d7308 */ /* 0x000ff00000002400 */
[----:B------:R1:W-:Y:S08]  /*8370*/  MUFU.TANH R78, R31 ;  /* 0x0000001f004e7308 */ /* 0x0003f00000002400 */
[----:B------:R-:W-:Y:S08]  /*8380*/  MUFU.TANH R79, R44 ;  /* 0x0000002c004f7308 */ /* 0x000ff00000002400 */
[----:B------:R-:W-:Y:S01]  /*8390*/  MUFU.TANH R80, R45 ;  /* 0x0000002d00507308 */ /* 0x000fe20000002400 */
[C---:B-1----:R-:W-:Y:S06]  /*83a0*/  HMMA.16816.F32 R28, R8.reuse, R16, RZ ;  /* 0x00000010081c723c */ /* 0x042fec00000018ff */
[C---:B------:R-:W-:Y:S01]  /*83b0*/  HMMA.16816.F32 R16, R8.reuse, R18, RZ ;  /* 0x000000120810723c */ /* 0x040fe200000018ff */
[----:B------:R-:W-:Y:S05]  /*83c0*/  MUFU.TANH R81, R46 ;  /* 0x0000002e00517308 */ /* 0x000fea0000002400 */
[C---:B--2---:R-:W-:Y:S03]  /*83d0*/  HMMA.16816.F32 R40, R8.reuse, R20, RZ ;  /* 0x000000140828723c */ /* 0x044fe600000018ff */
[----:B------:R1:W-:Y:S03]  /*83e0*/  MUFU.TANH R82, R47 ;  /* 0x0000002f00527308 */ /* 0x0003e60000002400 */
[----:B------:R-:W-:Y:S05]  /*83f0*/  HMMA.16816.F32 R20, R8, R22, RZ ;  /* 0x000000160814723c */ /* 0x000fea00000018ff */
[----:B------:R-:W-:Y:S01]  /*8400*/  MUFU.TANH R137, R4 ;  /* 0x0000000400897308 */ /* 0x000fe20000002400 */
[C---:B------:R-:W-:Y:S06]  /*8410*/  HMMA.16816.F32 R28, R12.reuse, R48, R28 ;  /* 0x000000300c1c723c */ /* 0x040fec000000181c */
[C---:B------:R-:W-:Y:S01]  /*8420*/  HMMA.16816.F32 R16, R12.reuse, R50, R16 ;  /* 0x000000320c10723c */ /* 0x040fe20000001810 */
[----:B------:R-:W-:Y:S01]  /*8430*/  MUFU.TANH R136, R5 ;  /* 0x0000000500887308 */ /* 0x000fe20000002400 */
[----:B-1----:R-:W1:Y:S04]  /*8440*/  LDSM.16.M88.4 R44, [R106+0x2800] ;  /* 0x002800006a2c783b */ /* 0x002e680000000200 */
[C---:B------:R-:W-:Y:S03]  /*8450*/  HMMA.16816.F32 R40, R12.reuse, R64, R40 ;  /* 0x000000400c28723c */ /* 0x040fe60000001828 */
[----:B------:R-:W-:Y:S03]  /*8460*/  MUFU.TANH R135, R6 ;  /* 0x0000000600877308 */ /* 0x000fe60000002400 */
[----:B------:R-:W-:Y:S05]  /*8470*/  HMMA.16816.F32 R20, R12, R66, R20 ;  /* 0x000000420c14723c */ /* 0x000fea0000001814 */
[----:B------:R2:W-:Y:S01]  /*8480*/  MUFU.TANH R134, R7 ;  /* 0x0000000700867308 */ /* 0x0005e20000002400 */
        /* <DEDUP_REMOVED lines=12> */
[C---:B--2---:R-:W-:Y:S03]  /*8550*/  HMMA.16816.F32 R4, R8.reuse, R52, RZ ;  /* 0x000000340804723c */ /* 0x044fe600000018ff */
[----:B------:R-:W-:Y:S01]  /*8560*/  MUFU.TANH R64, R29 ;  /* 0x0000001d00407308 */ /* 0x000fe20000002400 */
[----:B------:R-:W-:Y:S01]  /*8570*/  FMUL.FTZ R22, R22, UR15 ;  /* 0x0000000f16167c20 */ /* 0x000fe20008410000 */
[----:B------:R-:W-:Y:S01]  /*8580*/  FMUL.FTZ R20, R20, UR15 ;  /* 0x0000000f14147c20 */ /* 0x000fe20008410000 */
[----:B------:R-:W-:Y:S01]  /*8590*/  FMUL.FTZ R23, R23, UR15 ;  /* 0x0000000f17177c20 */ /* 0x000fe20008410000 */
[----:B------:R-:W-:Y:S01]  /*85a0*/  HMMA.16816.F32 R52, R8, R54, RZ ;  /* 0x000000360834723c */ /* 0x000fe200000018ff */
[----:B------:R-:W-:-:S03]  /*85b0*/  FMUL.FTZ R21, R21, UR15 ;  /* 0x0000000f15157c20 */ /* 0x000fc60008410000 */
[----:B------:R-:W-:Y:S02]  /*85c0*/  MUFU.TANH R133, R30 ;  /* 0x0000001e00857308 */ /* 0x000fe40000002400 */
[C---:B-1----:R-:W-:Y:S06]  /*85d0*/  HMMA.16816.F32 R48, R8.reuse, R44, RZ ;  /* 0x0000002c0830723c */ /* 0x042fec00000018ff */
[----:B------:R1:W-:Y:S01]  /*85e0*/  MUFU.TANH R65, R31 ;  /* 0x0000001f00417308 */ /* 0x0003e20000002400 */
[----:B------:R-:W-:Y:S06]  /*85f0*/  HMMA.16816.F32 R44, R8, R46, RZ ;  /* 0x0000002e082c723c */ /* 0x000fec00000018ff */
[C---:B------:R-:W-:Y:S01]  /*8600*/  HMMA.16816.F32 R4, R12.reuse, R60, R4 ;  /* 0x0000003c0c04723c */ /* 0x040fe20000001804 */
[----:B------:R-:W-:Y:S05]  /*8610*/  MUFU.TANH R83, R16 ;  /* 0x0000001000537308 */ /* 0x000fea0000002400 */
[----:B------:R-:W-:Y:S01]  /*8620*/  HMMA.16816.F32 R52, R12, R62, R52 ;  /* 0x0000003e0c34723c */ /* 0x000fe20000001834 */
[----:B------:R-:W-:-:S02]  /*8630*/  SHF.R.S32.HI R60, RZ, 0x1f, R37 ;  /* 0x0000001fff3c7819 */ /* 0x000fc40000011425 */
[----:B------:R-:W-:Y:S02]  /*8640*/  MUFU.TANH R96, R17 ;  /* 0x0000001100607308 */ /* 0x000fe40000002400 */
[----:B------:R-:W-:Y:S01]  /*8650*/  LEA.HI R42, R60, R37, RZ, 0x5 ;  /* 0x000000253c2a7211 */ /* 0x000fe200078f28ff */
[C---:B-1----:R-:W-:Y:S01]  /*8660*/  HMMA.16816.F32 R28, R8.reuse, R56, RZ ;  /* 0x00000038081c723c */ /* 0x042fe200000018ff */
[----:B------:R-:W-:Y:S02]  /*8670*/  FMUL.FTZ R60, R43, UR15 ;  /* 0x0000000f2b3c7c20 */ /* 0x000fe40008410000 */
[----:B------:R-:W-:Y:S02]  /*8680*/  LOP3.LUT R42, R42, 0xffffffe0, RZ, 0xc0, !PT ;  /* 0xffffffe02a2a7812 */ /* 0x000fe400078ec0ff */
[----:B------:R-:W-:Y:S01]  /*8690*/  MUFU.TANH R97, R18 ;  /* 0x0000001200617308 */ /* 0x000fe20000002400 */
[----:B------:R-:W-:Y:S01]  /*86a0*/  HMMA.16816.F32 R8, R8, R58, RZ ;  /* 0x0000003a0808723c */ /* 0x000fe200000018ff */
[----:B------:R-:W1:Y:S01]  /*86b0*/  LDSM.16.M88.4 R56, [R105+0x1800] ;  /* 0x001800006938783b */ /* 0x000e620000000200 */
[----:B------:R-:W-:-:S04]  /*86c0*/  IMAD.IADD R43, R37, 0x1, -R42 ;  /* 0x00000001252b7824 */ /* 0x000fc800078e0a2a */
[----:B------:R-:W-:Y:S01]  /*86d0*/  FMUL.FTZ R4, R4, UR15 ;  /* 0x0000000f04047c20 */ /* 0x000fe20008410000 */
[----:B------:R2:W-:Y:S01]  /*86e0*/  MUFU.TANH R66, R19 ;  /* 0x0000001300427308 */ /* 0x0005e20000002400 */
[----:B------:R-:W-:Y:S01]  /*86f0*/  FMUL.FTZ R6, R6, UR15 ;  /* 0x0000000f06067c20 */ /* 0x000fe20008410000 */
[----:B------:R-:W-:-:S03]  /*8700*/  FMUL.FTZ R7, R7, UR15 ;  /* 0x0000000f07077c20 */ /* 0x000fc60008410000 */
[----:B------:R-:W-:-:S03]  /*8710*/  FMUL.FTZ R37, R52, UR15 ;  /* 0x0000000f34257c20 */ /* 0x000fc60008410000 */
[----:B------:R3:W-:Y:S08]  /*8720*/  MUFU.TANH R42, R60 ;  /* 0x0000003c002a7308 */ /* 0x0007f00000002400 */
[----:B------:R-:W5:Y:S01]  /*8730*/  MUFU.TANH R32, R32 ;  /* 0x0000002000207308 */ /* 0x000f620000002400 */
[----:B--2---:R-:W2:Y:S01]  /*8740*/  LDSM.16.M88.4 R16, [R105+0x1c00] ;  /* 0x001c00006910783b */ /* 0x004ea20000000200 */
[----:B------:R-:W-:-:S06]  /*8750*/  DEPBAR.LE SB0, 0x0 ;  /* 0x000080000000791a */ /* 0x000fcc0000000000 */
[----:B------:R-:W4:Y:S01]  /*8760*/  MUFU.TANH R33, R33 ;  /* 0x0000002100217308 */ /* 0x000f220000002400 */
[----:B---3--:R-:W-:-:S04]  /*8770*/  SHF.R.S32.HI R60, RZ, 0x1f, R43 ;  /* 0x0000001fff3c7819 */ /* 0x008fc8000001142b */
[----:B------:R-:W-:-:S03]  /*8780*/  LEA.HI R60, R60, R43, RZ, 0x2 ;  /* 0x0000002b3c3c7211 */ /* 0x000fc600078f10ff */
[----:B------:R-:W3:Y:S01]  /*8790*/  MUFU.TANH R40, R40 ;  /* 0x0000002800287308 */ /* 0x000ee20000002400 */
[----:B------:R-:W-:Y:S01]  /*87a0*/  SHF.R.S32.HI R123, RZ, 0x2, R60 ;  /* 0x00000002ff7b7819 */ /* 0x000fe2000001143c */
[----:B-1----:R-:W-:Y:S03]  /*87b0*/  HMMA.16816.F32 R48, R12, R56, R48 ;  /* 0x000000380c30723c */ /* 0x002fe60000001830 */
[----:B------:R-:W-:-:S03]  /*87c0*/  IADD3 R38, R38, 0x1, R123 ;  /* 0x0000000126267810 */ /* 0x000fc60007ffe07b */
[----:B------:R-:W-:Y:S01]  /*87d0*/  HMMA.16816.F32 R44, R12, R58, R44 ;  /* 0x0000003a0c2c723c */ /* 0x000fe2000000182c */
[----:B------:R-:W-:Y:S01]  /*87e0*/  IADD3 R38, R36, R38, -R113 ;  /* 0x0000002624267210 */ /* 0x000fe20007ffe871 */
[----:B------:R-:W1:Y:S04]  /*87f0*/  MUFU.TANH R67, R67 ;  /* 0x0000004300437308 */ /* 0x000e680000002400 */
[----:B------:R-:W-:-:S04]  /*8800*/  VIADD R124, R38, UR14 ;  /* 0x0000000e267c7c36 */ /* 0x000fc80008000000 */
[----:B------:R-:W1:Y:S01]  /*8810*/  MUFU.TANH R20, R20 ;  /* 0x0000001400147308 */ /* 0x000e620000002400 */
[C---:B------:R-:W-:Y:S02]  /*8820*/  VIMNMX R87, R124.reuse, R36, PT ;  /* 0x000000247c577248 */ /* 0x040fe40003fe0100 */
[----:B------:R-:W-:Y:S01]  /*8830*/  VIADDMNMX R124, R124, 0x8, R36, PT ;  /* 0x000000087c7c7846 */ /* 0x000fe20003800124 */
[----:B------:R-:W-:Y:S01]  /*8840*/  FMUL.FTZ R36, R53, UR15 ;  /* 0x0000000f35247c20 */ /* 0x000fe20008410000 */
[C---:B--2---:R-:W-:Y:S03]  /*8850*/  HMMA.16816.F32 R28, R12.reuse, R16, R28 ;  /* 0x000000100c1c723c */ /* 0x044fe6000000181c */
[----:B------:R-:W-:Y:S01]  /*8860*/  MUFU.TANH R41, R41 ;  /* 0x0000002900297308 */ /* 0x000fe20000002400 */
[----:B------:R-:W-:Y:S01]  /*8870*/  FMUL.FTZ R50, R50, UR15 ;  /* 0x0000000f32327c20 */ /* 0x000fe20008410000 */
[----:B------:R-:W-:Y:S01]  /*8880*/  FMUL.FTZ R38, R48, UR15 ;  /* 0x0000000f30267c20 */ /* 0x000fe20008410000 */
[----:B------:R-:W-:Y:S01]  /*8890*/  FMUL.FTZ R39, R49, UR15 ;  /* 0x0000000f31277c20 */ /* 0x000fe20008410000 */
[----:B------:R-:W-:Y:S01]  /*88a0*/  HMMA.16816.F32 R8, R12, R18, R8 ;  /* 0x000000120c08723c */ /* 0x000fe20000001808 */
[----:B------:R-:W-:Y:S01]  /*88b0*/  FMUL.FTZ R17, R5, UR15 ;  /* 0x0000000f05117c20 */ /* 0x000fe20008410000 */
[----:B------:R-:W-:-:S02]  /*88c0*/  VIADD R5, R2, 0x18 ;  /* 0x0000001802057836 */ /* 0x000fc40000000000 */
[----:B------:R5:W-:Y:S01]  /*88d0*/  MUFU.TANH R13, R22 ;  /* 0x00000016000d7308 */ /* 0x000be20000002400 */
[----:B------:R-:W-:Y:S01]  /*88e0*/  FMUL.FTZ R46, R46, UR15 ;  /* 0x0000000f2e2e7c20 */ /* 0x000fe20008410000 */
[----:B------:R-:W-:Y:S01]  /*88f0*/  FMUL.FTZ R47, R47, UR15 ;  /* 0x0000000f2f2f7c20 */ /* 0x000fe20008410000 */
[C---:B------:R-:W-:Y:S02]  /*8900*/  VIADD R15, R2.reuse, 0x9 ;  /* 0x00000009020f7836 */ /* 0x040fe40000000000 */
[C---:B------:R-:W-:Y:S02]  /*8910*/  VIADD R12, R2.reuse, 0x1 ;  /* 0x00000001020c7836 */ /* 0x040fe40000000000 */
[C---:B------:R-:W-:Y:S01]  /*8920*/  VIADD R14, R2.reuse, 0x8 ;  /* 0x00000008020e7836 */ /* 0x040fe20000000000 */
[CC--:B------:R-:W-:Y:S01]  /*8930*/  ISETP.GE.AND P1, PT, R15.reuse, R87.reuse, PT ;  /* 0x000000570f00720c */ /* 0x0c0fe20003f26270 */
[C---:B------:R-:W-:Y:S01]  /*8940*/  VIADD R18, R2.reuse, 0x28 ;  /* 0x0000002802127836 */ /* 0x040fe20000000000 */
[-C--:B------:R-:W-:Y:S01]  /*8950*/  ISETP.GE.AND P3, PT, R15, R124.reuse, PT ;  /* 0x0000007c0f00720c */ /* 0x080fe20003f66270 */
[----:B------:R-:W-:Y:S01]  /*8960*/  VIADD R15, R2, 0x10 ;  /* 0x00000010020f7836 */ /* 0x000fe20000000000 */
[-C--:B------:R-:W-:Y:S01]  /*8970*/  ISETP.GE.AND P6, PT, R12, R87.reuse, PT ;  /* 0x000000570c00720c */ /* 0x080fe20003fc6270 */
[----:B------:R-:W-:Y:S01]  /*8980*/  VIADD R19, R2, 0x30 ;  /* 0x0000003002137836 */ /* 0x000fe20000000000 */
[-C--:B------:R-:W-:Y:S01]  /*8990*/  ISETP.GE.AND P4, PT, R12, R124.reuse, PT ;  /* 0x0000007c0c00720c */ /* 0x080fe20003f86270 */
[----:B------:R2:W-:Y:S01]  /*89a0*/  MUFU.TANH R16, R21 ;  /* 0x0000001500107308 */ /* 0x0005e20000002400 */
[CC--:B------:R-:W-:Y:S01]  /*89b0*/  ISETP.GE.AND P5, PT, R14.reuse, R87.reuse, PT ;  /* 0x000000570e00720c */ /* 0x0c0fe20003fa6270 */
[----:B------:R-:W-:Y:S01]  /*89c0*/  FMUL.FTZ R29, R29, UR15 ;  /* 0x0000000f1d1d7c20 */ /* 0x000fe20008410000 */
[-C--:B------:R-:W-:Y:S01]  /*89d0*/  ISETP.GE.AND P0, PT, R14, R124.reuse, PT ;  /* 0x0000007c0e00720c */ /* 0x080fe20003f06270 */
[----:B------:R-:W-:Y:S01]  /*89e0*/  FMUL.FTZ R28, R28, UR15 ;  /* 0x0000000f1c1c7c20 */ /* 0x000fe20008410000 */
[----:B-----5:R-:W-:Y:S01]  /*89f0*/  FSEL R22, R32, -INF , !P6 ;  /* 0xff80000020167808 */ /* 0x020fe20007000000 */
[----:B------:R-:W-:Y:S01]  /*8a00*/  FMUL.FTZ R32, R44, UR15 ;  /* 0x0000000f2c207c20 */ /* 0x000fe20008410000 */
[-C--:B------:R-:W-:Y:S01]  /*8a10*/  ISETP.GE.AND P6, PT, R15, R87.reuse, PT ;  /* 0x000000570f00720c */ /* 0x080fe20003fc6270 */
[----:B------:R4:W-:Y:S01]  /*8a20*/  MUFU.TANH R14, R4 ;  /* 0x00000004000e7308 */ /* 0x0009e20000002400 */
[----:B------:R-:W-:Y:S01]  /*8a30*/  FSEL R43, R34, -INF , !P5 ;  /* 0xff800000222b7808 */ /* 0x000fe20006800000 */
[----:B------:R-:W-:Y:S01]  /*8a40*/  FMUL.FTZ R34, R54, UR15 ;  /* 0x0000000f36227c20 */ /* 0x000fe20008410000 */
[----:B------:R-:W-:Y:S01]  /*8a50*/  FSEL R69, R69, -INF , !P0 ;  /* 0xff80000045457808 */ /* 0x000fe20004000000 */
[----:B------:R-:W-:Y:S01]  /*8a60*/  FMUL.FTZ R8, R8, UR15 ;  /* 0x0000000f08087c20 */ /* 0x000fe20008410000 */
[----:B------:R-:W-:Y:S01]  /*8a70*/  FSEL R68, R68, -INF , !P1 ;  /* 0xff80000044447808 */ /* 0x000fe20004800000 */
[----:B------:R-:W-:Y:S01]  /*8a80*/  FMUL.FTZ R9, R9, UR15 ;  /* 0x0000000f09097c20 */ /* 0x000fe20008410000 */
[----:B------:R-:W-:Y:S01]  /*8a90*/  FSEL R70, R70, -INF , !P3 ;  /* 0xff80000046467808 */ /* 0x000fe20005800000 */
[----:B------:R5:W1:Y:S01]  /*8aa0*/  MUFU.TANH R12, R23 ;  /* 0x00000017000c7308 */ /* 0x000a620000002400 */
[C---:B------:R-:W-:Y:S01]  /*8ab0*/  ISETP.GE.AND P1, PT, R5.reuse, R87, PT ;  /* 0x000000570500720c */ /* 0x040fe20003f26270 */
[----:B--2---:R-:W-:Y:S01]  /*8ac0*/  VIADD R21, R2, 0x48 ;  /* 0x0000004802157836 */ /* 0x004fe20000000000 */
[----:B------:R-:W-:Y:S01]  /*8ad0*/  ISETP.GE.AND P3, PT, R5, R124, PT ;  /* 0x0000007c0500720c */ /* 0x000fe20003f66270 */
[----:B------:R-:W-:Y:S01]  /*8ae0*/  FMUL.FTZ R10, R10, UR15 ;  /* 0x0000000f0a0a7c20 */ /* 0x000fe20008410000 */
[----:B------:R-:W-:Y:S01]  /*8af0*/  FSEL R71, R71, -INF , !P6 ;  /* 0xff80000047477808 */ /* 0x000fe20007000000 */
[----:B------:R-:W-:Y:S01]  /*8b00*/  FMUL.FTZ R11, R11, UR15 ;  /* 0x0000000f0b0b7c20 */ /* 0x000fe20008410000 */
[----:B------:R-:W-:Y:S01]  /*8b10*/  FSEL R75, R75, -INF , !P1 ;  /* 0xff8000004b4b7808 */ /* 0x000fe20004800000 */
[----:B------:R-:W-:Y:S01]  /*8b20*/  MUFU.TANH R7, R7 ;  /* 0x0000000700077308 */ /* 0x000fe20000002400 */
[----:B----4-:R-:W-:-:S02]  /*8b30*/  FSEL R4, R33, -INF , !P4 ;  /* 0xff80000021047808 */ /* 0x010fc40006000000 */
[-C--:B------:R-:W-:Y:S01]  /*8b40*/  ISETP.GE.AND P4, PT, R15, R124.reuse, PT ;  /* 0x0000007c0f00720c */ /* 0x080fe20003f86270 */
[C---:B------:R-:W-:Y:S01]  /*8b50*/  VIADD R15, R2.reuse, 0x11 ;  /* 0x00000011020f7836 */ /* 0x040fe20000000000 */
[----:B------:R-:W-:Y:S02]  /*8b60*/  FSEL R77, R77, -INF , !P3 ;  /* 0xff8000004d4d7808 */ /* 0x000fe40005800000 */
[----:B------:R-:W-:Y:S01]  /*8b70*/  FSEL R5, R73, -INF , !P4 ;  /* 0xff80000049057808 */ /* 0x000fe20006000000 */
[----:B------:R2:W-:Y:S01]  /*8b80*/  MUFU.TANH R33, R17 ;  /* 0x0000001100217308 */ /* 0x0005e20000002400 */
[C---:B------:R-:W-:Y:S01]  /*8b90*/  ISETP.GE.AND P5, PT, R15.reuse, R87, PT ;  /* 0x000000570f00720c */ /* 0x040fe20003fa6270 */
[----:B-----5:R-:W-:Y:S01]  /*8ba0*/  VIADD R23, R2, 0x41 ;  /* 0x0000004102177836 */ /* 0x020fe20000000000 */
[----:B------:R-:W-:Y:S02]  /*8bb0*/  ISETP.GE.AND P0, PT, R15, R124, PT ;  /* 0x0000007c0f00720c */ /* 0x000fe40003f06270 */
[----:B------:R-:W-:-:S03]  /*8bc0*/  FSEL R72, R72, -INF , !P5 ;  /* 0xff80000048487808 */ /* 0x000fc60006800000 */
[----:B------:R4:W5:Y:S08]  /*8bd0*/  MUFU.TANH R15, R6 ;  /* 0x00000006000f7308 */ /* 0x0009700000002400 */
[----:B------:R-:W5:Y:S01]  /*8be0*/  MUFU.TANH R37, R37 ;  /* 0x0000002500257308 */ /* 0x000f620000002400 */
[----:B--2---:R-:W-:-:S05]  /*8bf0*/  VIADD R17, R2, 0x20 ;  /* 0x0000002002117836 */ /* 0x004fca0000000000 */
[----:B------:R-:W-:Y:S02]  /*8c00*/  ISETP.GE.AND P5, PT, R17, R87, PT ;  /* 0x000000571100720c */ /* 0x000fe40003fa6270 */
[----:B------:R-:W2:Y:S01]  /*8c10*/  MUFU.TANH R34, R34 ;  /* 0x0000002200227308 */ /* 0x000ea20000002400 */
[----:B----4-:R-:W-:Y:S01]  /*8c20*/  VIADD R6, R2, 0x19 ;  /* 0x0000001902067836 */ /* 0x010fe20000000000 */
[----:B------:R-:W-:-:S04]  /*8c30*/  FSEL R57, R79, -INF , !P5 ;  /* 0xff8000004f397808 */ /* 0x000fc80006800000 */
[CC--:B------:R-:W-:Y:S02]  /*8c40*/  ISETP.GE.AND P6, PT, R6.reuse, R87.reuse, PT ;  /* 0x000000570600720c */ /* 0x0c0fe40003fc6270 */
[-C--:B------:R-:W-:Y:S01]  /*8c50*/  ISETP.GE.AND P4, PT, R6, R124.reuse, PT ;  /* 0x0000007c0600720c */ /* 0x080fe20003f86270 */
[----:B------:R-:W4:Y:S01]  /*8c60*/  MUFU.TANH R36, R36 ;  /* 0x0000002400247308 */ /* 0x000f220000002400 */
[----:B------:R-:W-:Y:S02]  /*8c70*/  FSEL R6, R74, -INF , !P0 ;  /* 0xff8000004a067808 */ /* 0x000fe40004000000 */
[----:B------:R-:W-:Y:S01]  /*8c80*/  ISETP.GE.AND P0, PT, R17, R124, PT ;  /* 0x0000007c1100720c */ /* 0x000fe20003f06270 */
[----:B------:R-:W-:Y:S01]  /*8c90*/  VIADD R17, R2, 0x21 ;  /* 0x0000002102117836 */ /* 0x000fe20000000000 */
[----:B------:R-:W-:Y:S02]  /*8ca0*/  FSEL R76, R76, -INF , !P6 ;  /* 0xff8000004c4c7808 */ /* 0x000fe40007000000 */
[----:B------:R-:W-:Y:S01]  /*8cb0*/  FSEL R78, R78, -INF , !P4 ;  /* 0xff8000004e4e7808 */ /* 0x000fe20006000000 */
[----:B------:R-:W-:Y:S01]  /*8cc0*/  MUFU.TANH R38, R38 ;  /* 0x0000002600267308 */ /* 0x000fe20000002400 */
[----:B------:R-:W-:-:S02]  /*8cd0*/  ISETP.GE.AND P6, PT, R18, R87, PT ;  /* 0x000000571200720c */ /* 0x000fc40003fc6270 */
[-C--:B------:R-:W-:Y:S01]  /*8ce0*/  ISETP.GE.AND P4, PT, R18, R124.reuse, PT ;  /* 0x0000007c1200720c */ /* 0x080fe20003f86270 */
[C---:B------:R-:W-:Y:S01]  /*8cf0*/  VIADD R18, R2.reuse, 0x31 ;  /* 0x0000003102127836 */ /* 0x040fe20000000000 */
[C---:B------:R-:W-:Y:S02]  /*8d00*/  ISETP.GE.AND P1, PT, R17.reuse, R87, PT ;  /* 0x000000571100720c */ /* 0x040fe40003f26270 */
[----:B------:R-:W-:Y:S01]  /*8d10*/  ISETP.GE.AND P3, PT, R17, R124, PT ;  /* 0x0000007c1100720c */ /* 0x000fe20003f66270 */
[----:B------:R-:W-:Y:S01]  /*8d20*/  VIADD R17, R2, 0x29 ;  /* 0x0000002902117836 */ /* 0x000fe20000000000 */
[----:B------:R-:W-:Y:S01]  /*8d30*/  FSEL R137, R137, -INF , !P6 ;  /* 0xff80000089897808 */ /* 0x000fe20007000000 */
[----:B------:R-:W-:Y:S01]  /*8d40*/  MUFU.TANH R39, R39 ;  /* 0x0000002700277308 */ /* 0x000fe20000002400 */
[----:B------:R-:W-:Y:S02]  /*8d50*/  FSEL R135, R135, -INF , !P4 ;  /* 0xff80000087877808 */ /* 0x000fe40006000000 */
[----:B------:R-:W-:-:S02]  /*8d60*/  FSEL R56, R81, -INF , !P0 ;  /* 0xff80000051387808 */ /* 0x000fc40004000000 */
[CC--:B------:R-:W-:Y:S02]  /*8d70*/  ISETP.GE.AND P6, PT, R18.reuse, R87.reuse, PT ;  /* 0x000000571200720c */ /* 0x0c0fe40003fc6270 */
[-C--:B------:R-:W-:Y:S01]  /*8d80*/  ISETP.GE.AND P4, PT, R18, R124.reuse, PT ;  /* 0x0000007c1200720c */ /* 0x080fe20003f86270 */
[----:B------:R-:W-:Y:S01]  /*8d90*/  VIADD R18, R2, 0x38 ;  /* 0x0000003802127836 */ /* 0x000fe20000000000 */
[C---:B------:R-:W-:Y:S01]  /*8da0*/  ISETP.GE.AND P5, PT, R17.reuse, R87, PT ;  /* 0x000000571100720c */ /* 0x040fe20003fa6270 */
[----:B------:R-:W-:Y:S01]  /*8db0*/  MUFU.TANH R32, R32 ;  /* 0x0000002000207308 */ /* 0x000fe20000002400 */
[----:B------:R-:W-:Y:S01]  /*8dc0*/  ISETP.GE.AND P0, PT, R17, R124, PT ;  /* 0x0000007c1100720c */ /* 0x000fe20003f06270 */
[----:B------:R-:W-:Y:S01]  /*8dd0*/  FMUL.FTZ R17, R55, UR15 ;  /* 0x0000000f37117c20 */ /* 0x000fe20008410000 */
[----:B------:R-:W-:Y:S02]  /*8de0*/  FSEL R136, R136, -INF , !P5 ;  /* 0xff80000088887808 */ /* 0x000fe40006800000 */
[----:B------:R-:W-:-:S02]  /*8df0*/  FSEL R134, R134, -INF , !P0 ;  /* 0xff80000086867808 */ /* 0x000fc40004000000 */
[----:B------:R-:W-:Y:S01]  /*8e00*/  FSEL R55, R82, -INF , !P3 ;  /* 0xff80000052377808 */ /* 0x000fe20005800000 */
[----:B------:R-:W4:Y:S01]  /*8e10*/  MUFU.TANH R17, R17 ;  /* 0x0000001100117308 */ /* 0x000f220000002400 */
[CC--:B------:R-:W-:Y:S02]  /*8e20*/  ISETP.GE.AND P5, PT, R18.reuse, R87.reuse, PT ;  /* 0x000000571200720c */ /* 0x0c0fe40003fa6270 */
[-C--:B------:R-:W-:Y:S01]  /*8e30*/  ISETP.GE.AND P0, PT, R18, R124.reuse, PT ;  /* 0x0000007c1200720c */ /* 0x080fe20003f06270 */
[----:B------:R-:W-:Y:S01]  /*8e40*/  VIADD R18, R2, 0x39 ;  /* 0x0000003902127836 */ /* 0x000fe20000000000 */
[----:B------:R-:W-:Y:S02]  /*8e50*/  FSEL R58, R80, -INF , !P1 ;  /* 0xff800000503a7808 */ /* 0x000fe40004800000 */
[C---:B------:R-:W-:Y:S01]  /*8e60*/  ISETP.GE.AND P3, PT, R19.reuse, R124, PT ;  /* 0x0000007c1300720c */ /* 0x040fe20003f66270 */
[----:B------:R-:W-:Y:S01]  /*8e70*/  MUFU.TANH R8, R8 ;  /* 0x0000000800087308 */ /* 0x000fe20000002400 */
[----:B------:R-:W-:Y:S01]  /*8e80*/  ISETP.GE.AND P1, PT, R19, R87, PT ;  /* 0x000000571300720c */ /* 0x000fe20003f26270 */
[----:B------:R-:W-:Y:S01]  /*8e90*/  VIADD R19, R2, 0x40 ;  /* 0x0000004002137836 */ /* 0x000fe20000000000 */
[----:B------:R-:W-:-:S02]  /*8ea0*/  FSEL R133, R133, -INF , !P3 ;  /* 0xff80000085857808 */ /* 0x000fc40005800000 */
[-C--:B------:R-:W-:Y:S02]  /*8eb0*/  ISETP.GE.AND P3, PT, R18, R124.reuse, PT ;  /* 0x0000007c1200720c */ /* 0x080fe40003f66270 */
[----:B------:R-:W-:Y:S01]  /*8ec0*/  FSEL R63, R83, -INF , !P5 ;  /* 0xff800000533f7808 */ /* 0x000fe20006800000 */
[----:B------:R-:W-:Y:S01]  /*8ed0*/  MUFU.TANH R26, R26 ;  /* 0x0000001a001a7308 */ /* 0x000fe20000002400 */
[----:B------:R-:W-:Y:S01]  /*8ee0*/  FSEL R61, R97, -INF , !P0 ;  /* 0xff800000613d7808 */ /* 0x000fe20004000000 */
[----:B------:R-:W-:Y:S01]  /*8ef0*/  VIADD R97, R105, 0x1800 ;  /* 0x0000180069617836 */ /* 0x000fe20000000000 */
[----:B------:R-:W-:Y:S02]  /*8f00*/  FSEL R64, R64, -INF , !P6 ;  /* 0xff80000040407808 */ /* 0x000fe40007000000 */
[----:B------:R-:W-:Y:S02]  /*8f10*/  FSEL R62, R65, -INF , !P4 ;  /* 0xff800000413e7808 */ /* 0x000fe40006000000 */
[C---:B------:R-:W-:Y:S01]  /*8f20*/  ISETP.GE.AND P5, PT, R23.reuse, R87, PT ;  /* 0x000000571700720c */ /* 0x040fe20003fa6270 */
[----:B------:R-:W-:Y:S01]  /*8f30*/  MUFU.TANH R27, R27 ;  /* 0x0000001b001b7308 */ /* 0x000fe20000002400 */
[----:B------:R-:W-:Y:S01]  /*8f40*/  BAR.SYNC.DEFER_BLOCKING 0x0 ;  /* 0x0000000000007b1d */ /* 0x000fe20000010000 */
[----:B------:R-:W-:Y:S01]  /*8f50*/  ISETP.GE.AND P0, PT, R23, R124, PT ;  /* 0x0000007c1700720c */ /* 0x000fe20003f06270 */
[----:B------:R-:W-:Y:S01]  /*8f60*/  VIADD R23, R2, 0x49 ;  /* 0x0000004902177836 */ /* 0x000fe20000000000 */
[----:B------:R-:W-:-:S02]  /*8f70*/  FSEL R131, R131, -INF , !P1 ;  /* 0xff80000083837808 */ /* 0x000fc40004800000 */
[CC--:B------:R-:W-:Y:S02]  /*8f80*/  ISETP.GE.AND P6, PT, R19.reuse, R87.reuse, PT ;  /* 0x000000571300720c */ /* 0x0c0fe40003fc6270 */
[-C--:B------:R-:W-:Y:S01]  /*8f90*/  ISETP.GE.AND P4, PT, R19, R124.reuse, PT ;  /* 0x0000007c1300720c */ /* 0x080fe20003f86270 */
[----:B------:R-:W-:Y:S01]  /*8fa0*/  FMUL.FTZ R19, R51, UR15 ;  /* 0x0000000f33137c20 */ /* 0x000fe20008410000 */
[----:B------:R-:W-:Y:S01]  /*8fb0*/  ISETP.GE.AND P1, PT, R18, R87, PT ;  /* 0x000000571200720c */ /* 0x000fe20003f26270 */
[----:B------:R-:W-:Y:S01]  /*8fc0*/  MUFU.TANH R9, R9 ;  /* 0x0000000900097308 */ /* 0x000fe20000002400 */
[----:B------:R-:W-:Y:S02]  /*8fd0*/  FSEL R59, R66, -INF , !P3 ;  /* 0xff800000423b7808 */ /* 0x000fe40005800000 */
[----:B------:R-:W-:Y:S02]  /*8fe0*/  ISETP.GE.AND P3, PT, R21, R124, PT ;  /* 0x0000007c1500720c */ /* 0x000fe40003f66270 */
[----:B---3--:R-:W-:-:S02]  /*8ff0*/  FSEL R49, R40, -INF , !P6 ;  /* 0xff80000028317808 */ /* 0x008fc40007000000 */
[----:B-1----:R-:W-:Y:S01]  /*9000*/  FSEL R48, R67, -INF , !P4 ;  /* 0xff80000043307808 */ /* 0x002fe20006000000 */
[----:B------:R1:W3:Y:S01]  /*9010*/  MUFU.TANH R18, R50 ;  /* 0x0000003200127308 */ /* 0x0002e20000002400 */
[----:B------:R-:W-:Y:S01]  /*9020*/  FSEL R60, R96, -INF , !P1 ;  /* 0xff800000603c7808 */ /* 0x000fe20004800000 */
[----:B------:R-:W-:Y:S01]  /*9030*/  VIADD R96, R105, 0x1c00 ;  /* 0x00001c0069607836 */ /* 0x000fe20000000000 */
[CC--:B------:R-:W-:Y:S02]  /*9040*/  ISETP.GE.AND P6, PT, R23.reuse, R87.reuse, PT ;  /* 0x000000571700720c */ /* 0x0c0fe40003fc6270 */
[-C--:B------:R-:W-:Y:S01]  /*9050*/  ISETP.GE.AND P4, PT, R23, R124.reuse, PT ;  /* 0x0000007c1700720c */ /* 0x080fe20003f86270 */
[----:B------:R-:W-:Y:S01]  /*9060*/  VIADD R23, R2, 0x51 ;  /* 0x0000005102177836 */ /* 0x000fe20000000000 */
[----:B------:R-:W-:Y:S01]  /*9070*/  ISETP.GE.AND P1, PT, R21, R87, PT ;  /* 0x000000571500720c */ /* 0x000fe20003f26270 */
[----:B------:R-:W-:Y:S01]  /*9080*/  FMUL.FTZ R21, R45, UR15 ;  /* 0x0000000f2d157c20 */ /* 0x000fe20008410000 */
[----:B------:R-:W-:Y:S01]  /*9090*/  FSEL R51, R42, -INF , !P0 ;  /* 0xff8000002a337808 */ /* 0x000fe20004000000 */
[----:B------:R-:W3:Y:S01]  /*90a0*/  MUFU.TANH R19, R19 ;  /* 0x0000001300137308 */ /* 0x000ee20000002400 */
[----:B------:R-:W-:-:S02]  /*90b0*/  ISETP.GE.AND P0, PT, R24, R124, PT ;  /* 0x0000007c1800720c */ /* 0x000fc40003f06270 */
[----:B------:R-:W-:Y:S02]  /*90c0*/  FSEL R52, R20, -INF , !P1 ;  /* 0xff80000014347808 */ /* 0x000fe40004800000 */
[----:B------:R-:W-:Y:S01]  /*90d0*/  FSEL R45, R12, -INF , !P4 ;  /* 0xff8000000c2d7808 */ /* 0x000fe20006000000 */
[C---:B------:R-:W-:Y:S01]  /*90e0*/  VIADD R12, R2.reuse, 0x60 ;  /* 0x00000060020c7836 */ /* 0x040fe20000000000 */
[----:B-1----:R-:W-:Y:S01]  /*90f0*/  FSEL R50, R13, -INF , !P3 ;  /* 0xff8000000d327808 */ /* 0x002fe20005800000 */
[C---:B------:R-:W-:Y:S01]  /*9100*/  VIADD R13, R2.reuse, 0x58 ;  /* 0x00000058020d7836 */ /* 0x040fe20000000000 */
[----:B------:R-:W-:Y:S01]  /*9110*/  FSEL R53, R41, -INF , !P5 ;  /* 0xff80000029357808 */ /* 0x000fe20006800000 */
[----:B------:R-:W1:Y:S01]  /*9120*/  MUFU.TANH R20, R46 ;  /* 0x0000002e00147308 */ /* 0x000e620000002400 */
[CC--:B------:R-:W-:Y:S02]  /*9130*/  ISETP.GE.AND P1, PT, R23.reuse, R87.reuse, PT ;  /* 0x000000571700720c */ /* 0x0c0fe40003f26270 */
[-C--:B------:R-:W-:Y:S01]  /*9140*/  ISETP.GE.AND P3, PT, R23, R124.reuse, PT ;  /* 0x0000007c1700720c */ /* 0x080fe20003f66270 */
[----:B------:R-:W-:Y:S01]  /*9150*/  VIADD R23, R2, 0x59 ;  /* 0x0000005902177836 */ /* 0x000fe20000000000 */
[-C--:B------:R-:W-:Y:S01]  /*9160*/  ISETP.GE.AND P5, PT, R24, R87.reuse, PT ;  /* 0x000000571800720c */ /* 0x080fe20003fa6270 */
[----:B------:R-:W-:Y:S01]  /*9170*/  FMUL.FTZ R24, R30, UR15 ;  /* 0x0000000f1e187c20 */ /* 0x000fe20008410000 */
[----:B------:R-:W-:Y:S01]  /*9180*/  FSEL R54, R16, -INF , !P6 ;  /* 0xff80000010367808 */ /* 0x000fe20007000000 */
[----:B------:R-:W-:Y:S01]  /*9190*/  MUFU.TANH R21, R21 ;  /* 0x0000001500157308 */ /* 0x000fe20000002400 */
[C---:B------:R-:W-:Y:S01]  /*91a0*/  ISETP.GE.AND P6, PT, R13.reuse, R87, PT ;  /* 0x000000570d00720c */ /* 0x040fe20003fc6270 */
[----:B------:R-:W-:Y:S01]  /*91b0*/  VIADD R30, R2, 0x78 ;  /* 0x00000078021e7836 */ /* 0x000fe20000000000 */
[----:B------:R-:W-:-:S02]  /*91c0*/  ISETP.GE.AND P4, PT, R13, R124, PT ;  /* 0x0000007c0d00720c */ /* 0x000fc40003f86270 */
[----:B-----5:R-:W-:Y:S02]  /*91d0*/  FSEL R13, R15, -INF , !P0 ;  /* 0xff8000000f0d7808 */ /* 0x020fe40004000000 */
[----:B------:R-:W-:Y:S01]  /*91e0*/  FSEL R33, R33, -INF , !P1 ;  /* 0xff80000021217808 */ /* 0x000fe20004800000 */
[----:B------:R-:W-:Y:S01]  /*91f0*/  MUFU.TANH R24, R24 ;  /* 0x0000001800187308 */ /* 0x000fe20000002400 */
[----:B------:R-:W-:Y:S02]  /*9200*/  FSEL R15, R7, -INF , !P3 ;  /* 0xff800000070f7808 */ /* 0x000fe40005800000 */
[----:B------:R-:W-:Y:S02]  /*9210*/  FSEL R14, R14, -INF , !P5 ;  /* 0xff8000000e0e7808 */ /* 0x000fe40006800000 */
[CC--:B------:R-:W-:Y:S02]  /*9220*/  ISETP.GE.AND P1, PT, R12.reuse, R87.reuse, PT ;  /* 0x000000570c00720c */ /* 0x0c0fe40003f26270 */
[-C--:B------:R-:W-:Y:S01]  /*9230*/  ISETP.GE.AND P3, PT, R12, R124.reuse, PT ;  /* 0x0000007c0c00720c */ /* 0x080fe20003f66270 */
[----:B------:R-:W-:Y:S01]  /*9240*/  VIADD R12, R2, 0x61 ;  /* 0x00000061020c7836 */ /* 0x000fe20000000000 */
[C---:B------:R-:W-:Y:S01]  /*9250*/  ISETP.GE.AND P5, PT, R23.reuse, R87, PT ;  /* 0x000000571700720c */ /* 0x040fe20003fa6270 */
[----:B------:R5:W-:Y:S01]  /*9260*/  MUFU.TANH R7, R29 ;  /* 0x0000001d00077308 */ /* 0x000be20000002400 */
[----:B------:R-:W-:-:S02]  /*9270*/  ISETP.GE.AND P0, PT, R23, R124, PT ;  /* 0x0000007c1700720c */ /* 0x000fc40003f06270 */
[----:B------:R-:W-:Y:S02]  /*9280*/  FSEL R37, R37, -INF , !P6 ;  /* 0xff80000025257808 */ /* 0x000fe40007000000 */
[----:B--2---:R-:W-:Y:S02]  /*9290*/  FSEL R34, R34, -INF , !P4 ;  /* 0xff80000022227808 */ /* 0x004fe40006000000 */
[C---:B------:R-:W-:Y:S01]  /*92a0*/  ISETP.GE.AND P6, PT, R12.reuse, R87, PT ;  /* 0x000000570c00720c */ /* 0x040fe20003fc6270 */
[----:B------:R2:W1:Y:S01]  /*92b0*/  MUFU.TANH R23, R28 ;  /* 0x0000001c00177308 */ /* 0x0004620000002400 */
[----:B------:R-:W-:Y:S02]  /*92c0*/  ISETP.GE.AND P4, PT, R12, R124, PT ;  /* 0x0000007c0c00720c */ /* 0x000fe40003f86270 */
[----:B----4-:R-:W-:Y:S02]  /*92d0*/  FSEL R36, R36, -INF , !P5 ;  /* 0xff80000024247808 */ /* 0x010fe40006800000 */
[----:B------:R-:W-:Y:S01]  /*92e0*/  FSEL R12, R17, -INF , !P0 ;  /* 0xff800000110c7808 */ /* 0x000fe20004000000 */
[----:B------:R-:W-:Y:S01]  /*92f0*/  VIADD R17, R2, 0x70 ;  /* 0x0000007002117836 */ /* 0x000fe20000000000 */
[----:B------:R-:W-:Y:S01]  /*9300*/  FSEL R38, R38, -INF , !P1 ;  /* 0xff80000026267808 */ /* 0x000fe20004800000 */
[----:B------:R-:W-:Y:S01]  /*9310*/  MUFU.TANH R16, R47 ;  /* 0x0000002f00107308 */ /* 0x000fe20000002400 */
[----:B-----5:R-:W-:Y:S01]  /*9320*/  FMUL.FTZ R29, R31, UR15 ;  /* 0x0000000f1f1d7c20 */ /* 0x020fe20008410000 */
[----:B---3--:R-:W-:-:S02]  /*9330*/  FSEL R18, R18, -INF , !P3 ;  /* 0xff80000012127808 */ /* 0x008fc40005800000 */
[----:B------:R-:W-:Y:S02]  /*9340*/  FSEL R39, R39, -INF , !P6 ;  /* 0xff80000027277808 */ /* 0x000fe40007000000 */
[----:B------:R-:W-:Y:S02]  /*9350*/  FSEL R19, R19, -INF , !P4 ;  /* 0xff80000013137808 */ /* 0x000fe40006000000 */
[----:B------:R-:W3:Y:S01]  /*9360*/  MUFU.TANH R29, R29 ;  /* 0x0000001d001d7308 */ /* 0x000ee20000002400 */
[----:B--2---:R-:W-:Y:S01]  /*9370*/  VIADD R28, R2, 0x68 ;  /* 0x00000068021c7836 */ /* 0x004fe20000000000 */
[CC--:B------:R-:W-:Y:S02]  /*9380*/  ISETP.GE.AND P6, PT, R17.reuse, R87.reuse, PT ;  /* 0x000000571100720c */ /* 0x0c0fe40003fc6270 */
[----:B------:R-:W-:Y:S02]  /*9390*/  ISETP.GE.AND P4, PT, R17, R124, PT ;  /* 0x0000007c1100720c */ /* 0x000fe40003f86270 */
[----:B------:R-:W-:-:S02]  /*93a0*/  ISETP.GE.AND P5, PT, R28, R87, PT ;  /* 0x000000571c00720c */ /* 0x000fc40003fa6270 */
[-C--:B------:R-:W-:Y:S01]  /*93b0*/  ISETP.GE.AND P0, PT, R28, R124.reuse, PT ;  /* 0x0000007c1c00720c */ /* 0x080fe20003f06270 */
[----:B------:R-:W-:Y:S01]  /*93c0*/  VIADD R28, R2, 0x69 ;  /* 0x00000069021c7836 */ /* 0x000fe20000000000 */
[----:B------:R-:W-:Y:S02]  /*93d0*/  FSEL R32, R32, -INF , !P5 ;  /* 0xff80000020207808 */ /* 0x000fe40006800000 */
[----:B-1----:R-:W-:Y:S02]  /*93e0*/  FSEL R17, R20, -INF , !P0 ;  /* 0xff80000014117808 */ /* 0x002fe40004000000 */
[C---:B------:R-:W-:Y:S01]  /*93f0*/  ISETP.GE.AND P1, PT, R28.reuse, R87, PT ;  /* 0x000000571c00720c */ /* 0x040fe20003f26270 */
[----:B------:R-:W-:Y:S01]  /*9400*/  MUFU.TANH R20, R11 ;  /* 0x0000000b00147308 */ /* 0x000fe20000002400 */
[----:B------:R-:W-:Y:S01]  /*9410*/  ISETP.GE.AND P3, PT, R28, R124, PT ;  /* 0x0000007c1c00720c */ /* 0x000fe20003f66270 */
[----:B------:R-:W-:Y:S01]  /*9420*/  VIADD R28, R2, 0x71 ;  /* 0x00000071021c7836 */ /* 0x000fe20000000000 */
[----:B------:R-:W-:-:S02]  /*9430*/  FSEL R31, R23, -INF , !P6 ;  /* 0xff800000171f7808 */ /* 0x000fc40007000000 */
[----:B------:R-:W-:Y:S02]  /*9440*/  FSEL R24, R24, -INF , !P4 ;  /* 0xff80000018187808 */ /* 0x000fe40006000000 */
[CC--:B------:R-:W-:Y:S02]  /*9450*/  ISETP.GE.AND P5, PT, R28.reuse, R87.reuse, PT ;  /* 0x000000571c00720c */ /* 0x0c0fe40003fa6270 */
[----:B------:R-:W-:Y:S02]  /*9460*/  ISETP.GE.AND P0, PT, R28, R124, PT ;  /* 0x0000007c1c00720c */ /* 0x000fe40003f06270 */
[----:B------:R-:W-:Y:S02]  /*9470*/  FSEL R28, R21, -INF , !P1 ;  /* 0xff800000151c7808 */ /* 0x000fe40004800000 */
[----:B------:R-:W-:Y:S01]  /*9480*/  ISETP.GE.AND P1, PT, R30, R87, PT ;  /* 0x000000571e00720c */ /* 0x000fe20003f26270 */
[----:B------:R-:W1:Y:S01]  /*9490*/  MUFU.TANH R21, R10 ;  /* 0x0000000a00157308 */ /* 0x000e620000002400 */
[----:B---3--:R-:W-:-:S02]  /*94a0*/  FSEL R23, R29, -INF , !P0 ;  /* 0xff8000001d177808 */ /* 0x008fc40004000000 */
[----:B------:R-:W-:Y:S02]  /*94b0*/  FSEL R29, R8, -INF , !P1 ;  /* 0xff800000081d7808 */ /* 0x000fe40004800000 */
[----:B------:R-:W-:Y:S02]  /*94c0*/  ISETP.GE.AND P1, PT, R35, 0x2, PT ;  /* 0x000000022300780c */ /* 0x000fe40003f26270 */
[C---:B------:R-:W-:Y:S02]  /*94d0*/  ISETP.GE.AND P6, PT, R2.reuse, R87, PT ;  /* 0x000000570200720c */ /* 0x040fe40003fc6270 */
[CC--:B------:R-:W-:Y:S01]  /*94e0*/  ISETP.GE.AND P4, PT, R2.reuse, R124.reuse, PT ;  /* 0x0000007c0200720c */ /* 0x0c0fe20003f86270 */
[----:B------:R-:W-:Y:S01]  /*94f0*/  VIADD R2, R2, 0x79 ;  /* 0x0000007902027836 */ /* 0x000fe20000000000 */
[----:B------:R-:W-:Y:S02]  /*9500*/  FSEL R16, R16, -INF , !P3 ;  /* 0xff80000010107808 */ /* 0x000fe40005800000 */
[----:B------:R-:W-:-:S02]  /*9510*/  ISETP.GE.AND P3, PT, R30, R124, PT ;  /* 0x0000007c1e00720c */ /* 0x000fc40003f66270 */
[----:B------:R-:W-:Y:S02]  /*9520*/  FSEL R30, R7, -INF , !P5 ;  /* 0xff800000071e7808 */ /* 0x000fe40006800000 */
[C---:B------:R-:W-:Y:S02]  /*9530*/  ISETP.GE.AND P5, PT, R2.reuse, R87, PT ;  /* 0x000000570200720c */ /* 0x040fe40003fa6270 */
[----:B------:R-:W-:Y:S02]  /*9540*/  ISETP.GE.AND P0, PT, R2, R124, PT ;  /* 0x0000007c0200720c */ /* 0x000fe40003f06270 */
[----:B------:R-:W-:Y:S02]  /*9550*/  FSEL R8, R26, -INF , !P6 ;  /* 0xff8000001a087808 */ /* 0x000fe40007000000 */
[----:B-1----:R-:W-:Y:S02]  /*9560*/  FSEL R21, R21, -INF , !P3 ;  /* 0xff80000015157808 */ /* 0x002fe40005800000 */
[----:B------:R-:W-:-:S02]  /*9570*/  FSEL R7, R27, -INF , !P4 ;  /* 0xff8000001b077808 */ /* 0x000fc40006000000 */
[----:B------:R-:W-:Y:S02]  /*9580*/  FSEL R26, R9, -INF , !P5 ;  /* 0xff800000091a7808 */ /* 0x000fe40006800000 */
[----:B------:R-:W-:Y:S01]  /*9590*/  FSEL R20, R20, -INF , !P0 ;  /* 0xff80000014147808 */ /* 0x000fe20004000000 */
        /* <DEDUP_REMOVED lines=16> */
[----:B-1----:R-:W-:-:S05]  /*96a0*/  IADD3 R41, RZ, -R47, RZ ;  /* 0x8000002fff297210 */ /* 0x002fca0007ffe0ff */
        /* <DEDUP_REMOVED lines=47> */
.L_x_3896:
[----:B------:R-:W1:Y:S02]  /*99a0*/  LDC R0, c[0x0][0x248] ;  /* 0x00009200ff007b82 */ /* 0x000e640000000800 */
[----:B-1----:R-:W-:-:S05]  /*99b0*/  IMAD.SHL.U32 R9, R0, 0x80, RZ ;  /* 0x0000008000097824 */ /* 0x002fca00078e00ff */
[----:B------:R-:W-:-:S04]  /*99c0*/  IADD3 R9, -R9, RZ, RZ ;  /* 0x000000ff09097210 */ /* 0x000fc80007ffe1ff */
[----:B------:R-:W-:-:S07]  /*99d0*/  SHF.R.S32.HI R2, RZ, 0x1f, R9 ;  /* 0x0000001fff027819 */ /* 0x000fce0000011409 */
.L_x_3897:
        /* <DEDUP_REMOVED lines=47> */
.L_x_3899:
[----:B------:R-:W-:Y:S05]  /*9cd0*/  BSYNC B0 ;  /* 0x0000000000007941 */ /* 0x000fea0003800000 */
.L_x_3898:
[----:B------:R-:W0:Y:S01]  /*9ce0*/  LDGDEPBAR ;  /* 0x00000000000079af */ /* 0x000e220000000000 */
[----:B------:R-:W-:-:S04]  /*9cf0*/  LEA R121, P0, R9, R121, 0x1 ;  /* 0x0000007909797211 */ /* 0x000fc800078008ff */
[----:B------:R-:W-:-:S09]  /*9d00*/  LEA.HI.X R122, R9, R122, R2, 0x1, P0 ;  /* 0x0000007a097a7211 */ /* 0x000fd200000f0c02 */
.L_x_3895:
[----:B------:R-:W-:Y:S01]  /*9d10*/  FMNMX.FTZ R0, R8, R22, !PT ;  /* 0x0000001608007209 */ /* 0x000fe20007810000 */
        /* <DEDUP_REMOVED lines=63> */
[----:B------:R-:W3:Y:S03]  /*a110*/  SHFL.BFLY PT, R10, R0, 0x2, 0x1f ;  /* 0x0c401f00000a7f89 */ /* 0x000ee600000e0000 */
[----:B------:R-:W-:Y:S02]  /*a120*/  LEA R103, R25, R104, 0x1 ;  /* 0x0000006819677211 */ /* 0x000fe400078e08ff */
[----:B---3--:R-:W-:-:S02]  /*a130*/  FMNMX.FTZ R10, R0, R10, !PT ;  /* 0x0000000a000a7209 */ /* 0x008fc40007810000 */
[----:B------:R-:W3:Y:S04]  /*a140*/  SHFL.BFLY PT, R0, R9, 0x2, 0x1f ;  /* 0x0c401f0009007f89 */ /* 0x000ee800000e0000 */
[----:B------:R-:W4:Y:S01]  /*a150*/  SHFL.BFLY PT, R2, R10, 0x1, 0x1f ;  /* 0x0c201f000a027f89 */ /* 0x000f2200000e0000 */
[----:B---3--:R-:W-:Y:S02]  /*a160*/  FMNMX.FTZ R0, R9, R0, !PT ;  /* 0x0000000009007209 */ /* 0x008fe40007810000 */
[----:B----4-:R-:W-:-:S04]  /*a170*/  FMNMX.FTZ R2, R10, R2, !PT ;  /* 0x000000020a027209 */ /* 0x010fc80007810000 */
[C---:B------:R-:W-:Y:S01]  /*a180*/  FSETP.NEU.FTZ.AND P0, PT, R2.reuse, -INF , PT ;  /* 0xff8000000200780b */ /* 0x040fe20003f1d000 */
[----:B------:R-:W-:-:S05]  /*a190*/  FMUL.FTZ R27, R2, UR8 ;  /* 0x00000008021b7c20 */ /* 0x000fca0008410000 */
[----:B------:R-:W-:-:S05]  /*a1a0*/  FSEL R27, R27, RZ, P0 ;  /* 0x000000ff1b1b7208 */ /* 0x000fca0000000000 */
[--C-:B------:R-:W-:Y:S01]  /*a1b0*/  FFMA.FTZ R125, R8, UR8, -R27.reuse ;  /* 0x00000008087d7c23 */ /* 0x100fe2000801081b */
[--C-:B------:R-:W-:Y:S01]  /*a1c0*/  FFMA.FTZ R94, R43, UR8, -R27.reuse ;  /* 0x000000082b5e7c23 */ /* 0x100fe2000801081b */
[----:B------:R-:W3:Y:S01]  /*a1d0*/  SHFL.BFLY PT, R8, R0, 0x1, 0x1f ;  /* 0x0c201f0000087f89 */ /* 0x000ee200000e0000 */
[--C-:B------:R-:W-:Y:S01]  /*a1e0*/  FFMA.FTZ R95, R22, UR8, -R27.reuse ;  /* 0x00000008165f7c23 */ /* 0x100fe2000801081b */
[--C-:B------:R-:W-:Y:S01]  /*a1f0*/  FFMA.FTZ R43, R72, UR8, -R27.reuse ;  /* 0x00000008482b7c23 */ /* 0x100fe2000801081b */
[--C-:B-1----:R-:W-:Y:S01]  /*a200*/  FFMA.FTZ R41, R75, UR8, -R27.reuse ;  /* 0x000000084b297c23 */ /* 0x102fe2000801081b */
[--C-:B--2---:R-:W-:Y:S01]  /*a210*/  FFMA.FTZ R66, R68, UR8, -R27.reuse ;  /* 0x0000000844427c23 */ /* 0x104fe2000801081b */
[----:B------:R-:W1:Y:S01]  /*a220*/  LDSM.16.MT88.4 R72, [R104+0x3000] ;  /* 0x003000006848783b */ /* 0x000e620000004200 */
        /* <DEDUP_REMOVED lines=18> */
[----:B---3--:R-:W-:-:S02]  /*a350*/  FMNMX.FTZ R0, R0, R8, !PT ;  /* 0x0000000800007209 */ /* 0x008fc40007810000 */
[----:B------:R-:W3:Y:S02]  /*a360*/  LDSM.16.MT88.4 R8, [R104+0x3400] ;  /* 0x003400006808783b */ /* 0x000ee40000004200 */
[C---:B------:R-:W-:Y:S01]  /*a370*/  FSETP.NEU.FTZ.AND P0, PT, R0.reuse, -INF , PT ;  /* 0xff8000000000780b */ /* 0x040fe20003f1d000 */
[----:B------:R-:W-:Y:S01]  /*a380*/  FMUL.FTZ R22, R0, UR8 ;  /* 0x0000000800167c20 */ /* 0x000fe20008410000 */
[----:B------:R-:W4:Y:S04]  /*a390*/  MUFU.EX2 R66, R66 ;  /* 0x0000004200427308 */ /* 0x000f280000000800 */
[----:B------:R-:W-:-:S04]  /*a3a0*/  FSEL R22, R22, RZ, P0 ;  /* 0x000000ff16167208 */ /* 0x000fc80000000000 */
[----:B------:R-:W-:Y:S01]  /*a3b0*/  MUFU.EX2 R65, R65 ;  /* 0x0000004100417308 */ /* 0x000fe20000000800 */
[--C-:B------:R-:W-:Y:S01]  /*a3c0*/  FFMA.FTZ R130, R7, UR8, -R22.reuse ;  /* 0x0000000807827c23 */ /* 0x100fe20008010816 */
[--C-:B------:R-:W-:Y:S01]  /*a3d0*/  FFMA.FTZ R129, R4, UR8, -R22.reuse ;  /* 0x0000000804817c23 */ /* 0x100fe20008010816 */
[--C-:B------:R-:W-:Y:S01]  /*a3e0*/  FFMA.FTZ R128, R69, UR8, -R22.reuse ;  /* 0x0000000845807c23 */ /* 0x100fe20008010816 */
[--C-:B------:R-:W-:Y:S01]  /*a3f0*/  FFMA.FTZ R92, R70, UR8, -R22.reuse ;  /* 0x00000008465c7c23 */ /* 0x100fe20008010816 */
[--C-:B------:R-:W-:Y:S01]  /*a400*/  FFMA.FTZ R67, R5, UR8, -R22.reuse ;  /* 0x0000000805437c23 */ /* 0x100fe20008010816 */
[--C-:B------:R-:W-:Y:S01]  /*a410*/  FFMA.FTZ R44, R6, UR8, -R22.reuse ;  /* 0x00000008062c7c23 */ /* 0x100fe20008010816 */
[----:B--2---:R-:W-:Y:S01]  /*a420*/  F2FP.F16.F32.PACK_AB R4, R95, R125 ;  /* 0x0000007d5f04723e */ /* 0x004fe200000000ff */
[----:B------:R-:W-:Y:S01]  /*a430*/  MUFU.EX2 R130, R130 ;  /* 0x0000008200827308 */ /* 0x000fe20000000800 */
        /* <DEDUP_REMOVED lines=13> */
[----:B------:R-:W-:Y:S01]  /*a510*/  FFMA.FTZ R49, R54, UR8, -R27 ;  /* 0x0000000836317c23 */ /* 0x000fe2000801081b */
[--C-:B------:R-:W-:Y:S01]  /*a520*/  FFMA.FTZ R54, R48, UR8, -R22.reuse ;  /* 0x0000000830367c23 */ /* 0x100fe20008010816 */
[----:B------:R-:W-:Y:S01]  /*a530*/  MUFU.EX2 R128, R128 ;  /* 0x0000008000807308 */ /* 0x000fe20000000800 */
[--C-:B------:R-:W-:Y:S01]  /*a540*/  FFMA.FTZ R48, R50, UR8, -R22.reuse ;  /* 0x0000000832307c23 */ /* 0x100fe20008010816 */
[--C-:B------:R-:W-:Y:S01]  /*a550*/  FFMA.FTZ R45, R45, UR8, -R22.reuse ;  /* 0x000000082d2d7c23 */ /* 0x100fe20008010816 */
[--C-:B------:R-:W-:Y:S01]  /*a560*/  FFMA.FTZ R51, R51, UR8, -R22.reuse ;  /* 0x0000000833337c23 */ /* 0x100fe20008010816 */
[----:B------:R-:W-:Y:S01]  /*a570*/  FADD.FTZ R95, R125, R95 ;  /* 0x0000005f7d5f7221 */ /* 0x000fe20000010000 */
[--C-:B------:R-:W-:Y:S01]  /*a580*/  FFMA.FTZ R34, R34, UR8, -R22.reuse ;  /* 0x0000000822227c23 */ /* 0x100fe20008010816 */
[--C-:B------:R-:W-:Y:S01]  /*a590*/  FFMA.FTZ R16, R16, UR8, -R22.reuse ;  /* 0x0000000810107c23 */ /* 0x100fe20008010816 */
[--C-:B------:R-:W-:Y:S01]  /*a5a0*/  FFMA.FTZ R24, R24, UR8, -R22.reuse ;  /* 0x0000000818187c23 */ /* 0x100fe20008010816 */
[----:B------:R-:W4:Y:S01]  /*a5b0*/  MUFU.EX2 R92, R92 ;  /* 0x0000005c005c7308 */ /* 0x000f220000000800 */
[----:B--2---:R-:W-:Y:S01]  /*a5c0*/  F2FP.F16.F32.PACK_AB R5, R129, R130 ;  /* 0x000000828105723e */ /* 0x004fe200000000ff */
[----:B------:R-:W-:Y:S01]  /*a5d0*/  FADD.FTZ R129, R130, R129 ;  /* 0x0000008182817221 */ /* 0x000fe20000010000 */
[----:B------:R-:W-:Y:S01]  /*a5e0*/  FADD.FTZ R94, R94, R95 ;  /* 0x0000005f5e5e7221 */ /* 0x000fe20000010000 */
[--C-:B------:R-:W-:Y:S01]  /*a5f0*/  FFMA.FTZ R23, R23, UR8, -R22.reuse ;  /* 0x0000000817177c23 */ /* 0x100fe20008010816 */
[----:B------:R-:W-:-:S02]  /*a600*/  FFMA.FTZ R21, R21, UR8, -R22 ;  /* 0x0000000815157c23 */ /* 0x000fc40008010816 */
[----:B------:R-:W-:Y:S01]  /*a610*/  FADD.FTZ R94, R66, R94 ;  /* 0x0000005e425e7221 */ /* 0x000fe20000010000 */
[----:B------:R-:W2:Y:S01]  /*a620*/  MUFU.EX2 R43, R43 ;  /* 0x0000002b002b7308 */ /* 0x000ea20000000800 */
[----:B------:R-:W-:-:S07]  /*a630*/  FFMA.FTZ R66, R14, UR8, -R27 ;  /* 0x000000080e427c23 */ /* 0x000fce000801081b */
[----:B------:R-:W-:Y:S01]  /*a640*/  MUFU.EX2 R41, R41 ;  /* 0x0000002900297308 */ /* 0x000fe20000000800 */
[----:B----4-:R-:W-:Y:S01]  /*a650*/  F2FP.F16.F32.PACK_AB R7, R92, R128 ;  /* 0x000000805c07723e */ /* 0x010fe200000000ff */
[----:B------:R-:W-:Y:S01]  /*a660*/  FADD.FTZ R128, R128, R129 ;  /* 0x0000008180807221 */ /* 0x000fe20000010000 */
[----:B------:R-:W-:-:S03]  /*a670*/  FFMA.FTZ R129, R26, UR8, -R27 ;  /* 0x000000081a817c23 */ /* 0x000fc6000801081b */
[----:B------:R-:W-:Y:S01]  /*a680*/  FADD.FTZ R128, R92, R128 ;  /* 0x000000805c807221 */ /* 0x000fe20000010000 */
[----:B------:R-:W-:Y:S01]  /*a690*/  FADD.FTZ R92, R65, R94 ;  /* 0x0000005e415c7221 */ /* 0x000fe20000010000 */
[C---:B-1----:R-:W-:Y:S01]  /*a6a0*/  HMMA.16816.F32 R68, R4.reuse, R72, RZ ;  /* 0x000000480444723c */ /* 0x042fe200000018ff */
[----:B------:R-:W1:Y:S01]  /*a6b0*/  MUFU.EX2 R40, R40 ;  /* 0x0000002800287308 */ /* 0x000e620000000800 */
[C---:B--2---:R-:W-:Y:S01]  /*a6c0*/  F2FP.F16.F32.PACK_AB R80, R43.reuse, R65 ;  /* 0x000000412b50723e */ /* 0x044fe200000000ff */
[----:B------:R-:W-:Y:S01]  /*a6d0*/  FADD.FTZ R92, R43, R92 ;  /* 0x0000005c2b5c7221 */ /* 0x000fe20000010000 */
[--C-:B------:R-:W-:Y:S01]  /*a6e0*/  FFMA.FTZ R65, R37, UR8, -R27.reuse ;  /* 0x0000000825417c23 */ /* 0x100fe2000801081b */
[----:B------:R-:W-:Y:S01]  /*a6f0*/  FFMA.FTZ R37, R38, UR8, -R27 ;  /* 0x0000000826257c23 */ /* 0x000fe2000801081b */
[----:B------:R-:W-:Y:S01]  /*a700*/  HMMA.16816.F32 R72, R4, R74, RZ ;  /* 0x0000004a0448723c */ /* 0x000fe200000018ff */
[----:B------:R-:W-:Y:S02]  /*a710*/  FFMA.FTZ R38, R15, UR8, -R22 ;  /* 0x000000080f267c23 */ /* 0x000fe40008010816 */
[----:B------:R-:W-:Y:S08]  /*a720*/  MUFU.EX2 R67, R67 ;  /* 0x0000004300437308 */ /* 0x000ff00000000800 */
[----:B------:R-:W2:Y:S01]  /*a730*/  MUFU.EX2 R44, R44 ;  /* 0x0000002c002c7308 */ /* 0x000ea20000000800 */
[----:B-1----:R-:W-:-:S07]  /*a740*/  F2FP.F16.F32.PACK_AB R82, R40, R41 ;  /* 0x000000292852723e */ /* 0x002fce00000000ff */
[----:B------:R-:W-:Y:S08]  /*a750*/  MUFU.EX2 R42, R42 ;  /* 0x0000002a002a7308 */ /* 0x000ff00000000800 */
[----:B------:R-:W1:Y:S01]  /*a760*/  MUFU.EX2 R3, R3 ;  /* 0x0000000300037308 */ /* 0x000e620000000800 */
[----:B--2---:R-:W-:Y:S01]  /*a770*/  F2FP.F16.F32.PACK_AB R81, R44, R67 ;  /* 0x000000432c51723e */ /* 0x004fe200000000ff */
[----:B------:R-:W-:Y:S01]  /*a780*/  FADD.FTZ R67, R67, R128 ;  /* 0x0000008043437221 */ /* 0x000fe20000010000 */
[----:B------:R-:W-:-:S03]  /*a790*/  FFMA.FTZ R128, R20, UR8, -R22 ;  /* 0x0000000814807c23 */ /* 0x000fc60008010816 */
[----:B------:R-:W-:Y:S02]  /*a7a0*/  FADD.FTZ R67, R44, R67 ;  /* 0x000000432c437221 */ /* 0x000fe40000010000 */
[----:B------:R-:W-:Y:S08]  /*a7b0*/  MUFU.EX2 R132, R132 ;  /* 0x0000008400847308 */ /* 0x000ff00000000800 */
[----:B------:R-:W2:Y:S01]  /*a7c0*/  MUFU.EX2 R58, R58 ;  /* 0x0000003a003a7308 */ /* 0x000ea20000000800 */
[----:B-1----:R-:W-:Y:S01]  /*a7d0*/  F2FP.F16.F32.PACK_AB R83, R3, R42 ;  /* 0x0000002a0353723e */ /* 0x002fe200000000ff */
[----:B------:R-:W-:-:S06]  /*a7e0*/  FADD.FTZ R42, R42, R67 ;  /* 0x000000432a2a7221 */ /* 0x000fcc0000010000 */
[C---:B---3--:R-:W-:Y:S01]  /*a7f0*/  HMMA.16816.F32 R68, R80.reuse, R8, R68 ;  /* 0x000000085044723c */ /* 0x048fe20000001844 */
        /* <DEDUP_REMOVED lines=23> */
[----:B---3--:R-:W-:Y:S02]  /*a970*/  F2FP.F16.F32.PACK_AB R5, R55, R56 ;  /* 0x000000383705723e */ /* 0x008fe400000000ff */
[----:B------:R-:W-:Y:S02]  /*a980*/  F2FP.F16.F32.PACK_AB R6, R47, R57 ;  /* 0x000000392f06723e */ /* 0x000fe400000000ff */
[----:B----4-:R-:W-:Y:S01]  /*a990*/  F2FP.F16.F32.PACK_AB R7, R25, R46 ;  /* 0x0000002e1907723e */ /* 0x010fe200000000ff */
[----:B------:R-:W-:Y:S08]  /*a9a0*/  MUFU.EX2 R133, R133 ;  /* 0x0000008500857308 */ /* 0x000ff00000000800 */
[----:B------:R-:W2:Y:S08]  /*a9b0*/  MUFU.EX2 R53, R53 ;  /* 0x0000003500357308 */ /* 0x000eb00000000800 */
[----:B------:R-:W-:Y:S08]  /*a9c0*/  MUFU.EX2 R52, R52 ;  /* 0x0000003400347308 */ /* 0x000ff00000000800 */
[----:B------:R-:W-:Y:S01]  /*a9d0*/  MUFU.EX2 R49, R49 ;  /* 0x0000003100317308 */ /* 0x000fe20000000800 */
[C---:B-1----:R-:W-:Y:S07]  /*a9e0*/  HMMA.16816.F32 R68, R4.reuse, R8, R68 ;  /* 0x000000080444723c */ /* 0x042fee0000001844 */
[----:B------:R-:W-:Y:S01]  /*a9f0*/  MUFU.EX2 R54, R54 ;  /* 0x0000003600367308 */ /* 0x000fe20000000800 */
[----:B------:R-:W-:Y:S01]  /*aa00*/  HMMA.16816.F32 R72, R4, R10, R72 ;  /* 0x0000000a0448723c */ /* 0x000fe20000001848 */
[----:B------:R-:W1:Y:S06]  /*aa10*/  LDSM.16.MT88.4 R8, [R103+0x3800] ;  /* 0x003800006708783b */ /* 0x000e6c0000004200 */
[----:B------:R3:W4:Y:S08]  /*aa20*/  MUFU.EX2 R50, R51 ;  /* 0x0000003300327308 */ /* 0x0007300000000800 */
[----:B------:R-:W-:Y:S08]  /*aa30*/  MUFU.EX2 R48, R48 ;  /* 0x0000003000307308 */ /* 0x000ff00000000800 */
[----:B------:R-:W4:Y:S01]  /*aa40*/  MUFU.EX2 R45, R45 ;  /* 0x0000002d002d7308 */ /* 0x000f220000000800 */
[--C-:B---3--:R-:W-:Y:S01]  /*aa50*/  FFMA.FTZ R51, R33, UR8, -R27.reuse ;  /* 0x0000000821337c23 */ /* 0x108fe2000801081b */
[----:B------:R-:W-:Y:S01]  /*aa60*/  FFMA.FTZ R33, R39, UR8, -R27 ;  /* 0x0000000827217c23 */ /* 0x000fe2000801081b */
[----:B------:R-:W-:-:S05]  /*aa70*/  FFMA.FTZ R39, R13, UR8, -R22 ;  /* 0x000000080d277c23 */ /* 0x000fca0008010816 */
[----:B------:R-:W-:Y:S08]  /*aa80*/  MUFU.EX2 R66, R66 ;  /* 0x0000004200427308 */ /* 0x000ff00000000800 */
[----:B------:R-:W-:Y:S01]  /*aa90*/  MUFU.EX2 R51, R51 ;  /* 0x0000003300337308 */ /* 0x000fe20000000800 */
[C---:B-1----:R-:W-:Y:S06]  /*aaa0*/  HMMA.16816.F32 R76, R4.reuse, R8, R76 ;  /* 0x00000008044c723c */ /* 0x042fec000000184c */
[----:B------:R-:W-:Y:S01]  /*aab0*/  HMMA.16816.F32 R80, R4, R10, R80 ;  /* 0x0000000a0450723c */ /* 0x000fe20000001850 */
[----:B------:R-:W1:Y:S01]  /*aac0*/  LDSM.16.MT88.4 R8, [R104+0x3c00] ;  /* 0x003c00006808783b */ /* 0x000e620000004200 */
[----:B------:R-:W-:Y:S05]  /*aad0*/  MUFU.EX2 R65, R65 ;  /* 0x0000004100417308 */ /* 0x000fea0000000800 */
[----:B-----5:R-:W-:-:S02]  /*aae0*/  F2FP.F16.F32.PACK_AB R4, R64, R131 ;  /* 0x000000834004723e */ /* 0x020fc400000000ff */
[----:B------:R-:W-:Y:S01]  /*aaf0*/  F2FP.F16.F32.PACK_AB R5, R62, R93 ;  /* 0x0000005d3e05723e */ /* 0x000fe200000000ff */
[----:B------:R-:W3:Y:S01]  /*ab00*/  MUFU.EX2 R36, R36 ;  /* 0x0000002400247308 */ /* 0x000ee20000000800 */
[----:B------:R-:W-:Y:S02]  /*ab10*/  F2FP.F16.F32.PACK_AB R6, R60, R63 ;  /* 0x0000003f3c06723e */ /* 0x000fe400000000ff */
[----:B------:R-:W-:-:S05]  /*ab20*/  F2FP.F16.F32.PACK_AB R7, R59, R61 ;  /* 0x0000003d3b07723e */ /* 0x000fca00000000ff */
[----:B------:R-:W-:Y:S08]  /*ab30*/  MUFU.EX2 R39, R39 ;  /* 0x0000002700277308 */ /* 0x000ff00000000800 */
[----:B------:R-:W5:Y:S08]  /*ab40*/  MUFU.EX2 R38, R38 ;  /* 0x0000002600267308 */ /* 0x000f700000000800 */
[----:B------:R2:W-:Y:S01]  /*ab50*/  MUFU.EX2 R26, R30 ;  /* 0x0000001e001a7308 */ /* 0x0005e20000000800 */
[C---:B-1----:R-:W-:Y:S07]  /*ab60*/  HMMA.16816.F32 R68, R4.reuse, R8, R68 ;  /* 0x000000080444723c */ /* 0x042fee0000001844 */
[----:B------:R-:W-:Y:S01]  /*ab70*/  MUFU.EX2 R37, R37 ;  /* 0x0000002500257308 */ /* 0x000fe20000000800 */
[----:B------:R-:W-:Y:S01]  /*ab80*/  HMMA.16816.F32 R72, R4, R10, R72 ;  /* 0x0000000a0448723c */ /* 0x000fe20000001848 */
[----:B------:R-:W1:Y:S06]  /*ab90*/  LDSM.16.MT88.4 R8, [R103+0x3c00] ;  /* 0x003c00006708783b */ /* 0x000e6c0000004200 */
[----:B------:R-:W-:Y:S01]  /*aba0*/  MUFU.EX2 R33, R33 ;  /* 0x0000002100217308 */ /* 0x000fe20000000800 */
[----:B--2---:R-:W-:-:S07]  /*abb0*/  FFMA.FTZ R30, R19, UR8, -R22 ;  /* 0x00000008131e7c23 */ /* 0x004fce0008010816 */
[----:B------:R-:W-:Y:S08]  /*abc0*/  MUFU.EX2 R32, R32 ;  /* 0x0000002000207308 */ /* 0x000ff00000000800 */
[----:B------:R-:W-:Y:S08]  /*abd0*/  MUFU.EX2 R30, R30 ;  /* 0x0000001e001e7308 */ /* 0x000ff00000000800 */
[----:B------:R-:W-:Y:S08]  /*abe0*/  MUFU.EX2 R24, R24 ;  /* 0x0000001800187308 */ /* 0x000ff00000000800 */
[----:B------:R-:W-:Y:S01]  /*abf0*/  MUFU.EX2 R129, R129 ;  /* 0x0000008100817308 */ /* 0x000fe20000000800 */
[C---:B-1----:R-:W-:Y:S07]  /*ac00*/  HMMA.16816.F32 R76, R4.reuse, R8, R76 ;  /* 0x00000008044c723c */ /* 0x042fee000000184c */
[----:B------:R-:W-:Y:S01]  /*ac10*/  MUFU.EX2 R23, R23 ;  /* 0x0000001700177308 */ /* 0x000fe20000000800 */
[----:B------:R-:W-:Y:S01]  /*ac20*/  HMMA.16816.F32 R80, R4, R10, R80 ;  /* 0x0000000a0450723c */ /* 0x000fe20000001850 */
[----:B------:R-:W1:Y:S06]  /*ac30*/  LDSM.16.MT88.4 R8, [R104+0x4000] ;  /* 0x004000006808783b */ /* 0x000e6c0000004200 */
[----:B------:R-:W-:Y:S01]  /*ac40*/  MUFU.EX2 R21, R21 ;  /* 0x0000001500157308 */ /* 0x000fe20000000800 */
[----:B------:R-:W-:-:S02]  /*ac50*/  F2FP.F16.F32.PACK_AB R4, R53, R133 ;  /* 0x000000853504723e */ /* 0x000fc400000000ff */
[----:B----4-:R-:W-:Y:S02]  /*ac60*/  F2FP.F16.F32.PACK_AB R5, R50, R54 ;  /* 0x000000363205723e */ /* 0x010fe400000000ff */
[----:B------:R-:W-:-:S03]  /*ac70*/  F2FP.F16.F32.PACK_AB R6, R49, R52 ;  /* 0x000000343106723e */ /* 0x000fc600000000ff */
[----:B------:R-:W-:Y:S01]  /*ac80*/  MUFU.EX2 R128, R128 ;  /* 0x0000008000807308 */ /* 0x000fe20000000800 */
[----:B------:R-:W-:-:S07]  /*ac90*/  F2FP.F16.F32.PACK_AB R7, R45, R48 ;  /* 0x000000302d07723e */ /* 0x000fce00000000ff */
[C---:B-1----:R-:W-:Y:S06]  /*aca0*/  HMMA.16816.F32 R68, R4.reuse, R8, R68 ;  /* 0x000000080444723c */ /* 0x042fec0000001844 */
[C---:B------:R-:W-:Y:S01]  /*acb0*/  HMMA.16816.F32 R72, R4.reuse, R10, R72 ;  /* 0x0000000a0448723c */ /* 0x040fe20000001848 */
[----:B------:R-:W1:Y:S05]  /*acc0*/  LDSM.16.MT88.4 R8, [R103+0x4000] ;  /* 0x004000006708783b */ /* 0x000e6a0000004200 */
[C---:B-1----:R-:W-:Y:S06]  /*acd0*/  HMMA.16816.F32 R76, R4.reuse, R8, R76 ;  /* 0x00000008044c723c */ /* 0x042fec000000184c */
[----:B------:R-:W-:Y:S01]  /*ace0*/  HMMA.16816.F32 R80, R4, R10, R80 ;  /* 0x0000000a0450723c */ /* 0x000fe20000001850 */
[----:B------:R-:W1:Y:S06]  /*acf0*/  LDSM.16.MT88.4 R8, [R104+0x4400] ;  /* 0x004400006808783b */ /* 0x000e6c0000004200 */
[----:B------:R-:W-:Y:S01]  /*ad00*/  FADD.FTZ R4, R41, R92 ;  /* 0x0000005c29047221 */ /* 0x000fe20000010000 */
[--C-:B------:R-:W-:Y:S01]  /*ad10*/  FFMA.FTZ R5, R28, UR8, -R27.reuse ;  /* 0x000000081c057c23 */ /* 0x100fe2000801081b */
[----:B------:R2:W-:Y:S01]  /*ad20*/  MUFU.EX2 R41, R34 ;  /* 0x0000002200297308 */ /* 0x0005e20000000800 */
[----:B---3--:R-:W-:Y:S01]  /*ad30*/  F2FP.F16.F32.PACK_AB R6, R36, R65 ;  /* 0x000000412406723e */ /* 0x008fe200000000ff */
[----:B------:R-:W-:Y:S01]  /*ad40*/  FADD.FTZ R4, R40, R4 ;  /* 0x0000000428047221 */ /* 0x000fe20000010000 */
[--C-:B------:R-:W-:Y:S01]  /*ad50*/  FFMA.FTZ R40, R31, UR8, -R27.reuse ;  /* 0x000000081f287c23 */ /* 0x100fe2000801081b */
[----:B------:R-:W-:Y:S01]  /*ad60*/  FADD.FTZ R31, R3, R42 ;  /* 0x0000002a031f7221 */ /* 0x000fe20000010000 */
[----:B------:R-:W-:Y:S01]  /*ad70*/  FFMA.FTZ R28, R29, UR8, -R27 ;  /* 0x000000081d1c7c23 */ /* 0x000fe2000801081b */
[----:B------:R-:W-:Y:S01]  /*ad80*/  FADD.FTZ R132, R132, R4 ;  /* 0x0000000484847221 */ /* 0x000fe20000010000 */
[----:B------:R-:W-:Y:S01]  /*ad90*/  F2FP.F16.F32.PACK_AB R4, R51, R66 ;  /* 0x000000423304723e */ /* 0x000fe200000000ff */
[----:B------:R5:W-:Y:S01]  /*ada0*/  MUFU.EX2 R3, R5 ;  /* 0x0000000500037308 */ /* 0x000be20000000800 */
[----:B------:R-:W-:Y:S01]  /*adb0*/  FADD.FTZ R31, R56, R31 ;  /* 0x0000001f381f7221 */ /* 0x000fe20000010000 */
[----:B------:R-:W-:Y:S01]  /*adc0*/  FADD.FTZ R132, R58, R132 ;  /* 0x000000843a847221 */ /* 0x000fe20000010000 */
[----:B------:R-:W-:-:S02]  /*add0*/  FFMA.FTZ R29, R18, UR8, -R22 ;  /* 0x00000008121d7c23 */ /* 0x000fc40008010816 */
[----:B------:R-:W-:Y:S01]  /*ade0*/  FADD.FTZ R55, R55, R31 ;  /* 0x0000001f37377221 */ /* 0x000fe20000010000 */
[----:B------:R-:W-:Y:S02]  /*adf0*/  FADD.FTZ R57, R57, R132 ;  /* 0x0000008439397221 */ /* 0x000fe40000010000 */
[----:B------:R3:W-:Y:S01]  /*ae00*/  MUFU.EX2 R27, R40 ;  /* 0x00000028001b7308 */ /* 0x0007e20000000800 */
[----:B--2---:R-:W-:Y:S01]  /*ae10*/  FFMA.FTZ R34, R12, UR8, -R22 ;  /* 0x000000080c227c23 */ /* 0x004fe20008010816 */
[----:B------:R-:W-:Y:S01]  /*ae20*/  FADD.FTZ R46, R46, R55 ;  /* 0x000000372e2e7221 */ /* 0x000fe20000010000 */
[----:B------:R-:W2:Y:S01]  /*ae30*/  LDSM.16.MT88.4 R12, [R103+0x4400] ;  /* 0x00440000670c783b */ /* 0x000ea20000004200 */
[----:B------:R-:W-:Y:S02]  /*ae40*/  FADD.FTZ R47, R47, R57 ;  /* 0x000000392f2f7221 */ /* 0x000fe40000010000 */
[----:B------:R-:W-:Y:S02]  /*ae50*/  FADD.FTZ R46, R25, R46 ;  /* 0x0000002e192e7221 */ /* 0x000fe40000010000 */
[----:B------:R-:W4:Y:S01]  /*ae60*/  MUFU.EX2 R34, R34 ;  /* 0x0000002200227308 */ /* 0x000f220000000800 */
[----:B-----5:R-:W-:Y:S01]  /*ae70*/  F2FP.F16.F32.PACK_AB R5, R38, R39 ;  /* 0x000000272605723e */ /* 0x020fe200000000ff */
[----:B------:R-:W-:Y:S01]  /*ae80*/  FADD.FTZ R131, R131, R47 ;  /* 0x0000002f83837221 */ /* 0x000fe20000010000 */
[----:B------:R-:W-:-:S03]  /*ae90*/  FADD.FTZ R46, R93, R46 ;  /* 0x0000002e5d2e7221 */ /* 0x000fc60000010000 */
[----:B------:R-:W-:Y:S01]  /*aea0*/  FADD.FTZ R131, R64, R131 ;  /* 0x0000008340837221 */ /* 0x000fe20000010000 */
[----:B------:R-:W-:Y:S01]  /*aeb0*/  FADD.FTZ R46, R62, R46 ;  /* 0x0000002e3e2e7221 */ /* 0x000fe20000010000 */
[----:B------:R-:W5:Y:S01]  /*aec0*/  MUFU.EX2 R29, R29 ;  /* 0x0000001d001d7308 */ /* 0x000f620000000800 */
[----:B---3--:R-:W-:Y:S01]  /*aed0*/  FFMA.FTZ R40, R17, UR8, -R22 ;  /* 0x0000000811287c23 */ /* 0x008fe20008010816 */
[----:B------:R-:W-:Y:S01]  /*aee0*/  FADD.FTZ R63, R63, R131 ;  /* 0x000000833f3f7221 */ /* 0x000fe20000010000 */
[----:B------:R-:W-:-:S03]  /*aef0*/  FADD.FTZ R61, R61, R46 ;  /* 0x0000002e3d3d7221 */ /* 0x000fc60000010000 */
[----:B------:R-:W-:Y:S01]  /*af00*/  FADD.FTZ R63, R60, R63 ;  /* 0x0000003f3c3f7221 */ /* 0x000fe20000010000 */
[----:B------:R-:W-:Y:S01]  /*af10*/  FADD.FTZ R61, R59, R61 ;  /* 0x0000003d3b3d7221 */ /* 0x000fe20000010000 */
[----:B------:R-:W-:Y:S01]  /*af20*/  MUFU.EX2 R40, R40 ;  /* 0x0000002800287308 */ /* 0x000fe20000000800 */
[----:B----4-:R-:W-:Y:S01]  /*af30*/  F2FP.F16.F32.PACK_AB R7, R34, R41 ;  /* 0x000000292207723e */ /* 0x010fe200000000ff */
[----:B------:R-:W-:Y:S01]  /*af40*/  FADD.FTZ R133, R133, R63 ;  /* 0x0000003f85857221 */ /* 0x000fe20000010000 */
[----:B------:R-:W-:-:S03]  /*af50*/  FADD.FTZ R61, R54, R61 ;  /* 0x0000003d363d7221 */ /* 0x000fc60000010000 */
[----:B------:R-:W-:Y:S01]  /*af60*/  FADD.FTZ R133, R53, R133 ;  /* 0x0000008535857221 */ /* 0x000fe20000010000 */
[----:B------:R-:W-:Y:S01]  /*af70*/  FADD.FTZ R50, R50, R61 ;  /* 0x0000003d32327221 */ /* 0x000fe20000010000 */
[----:B-1----:R-:W-:Y:S01]  /*af80*/  HMMA.16816.F32 R68, R4, R8, R68 ;  /* 0x000000080444723c */ /* 0x002fe20000001844 */
[----:B------:R1:W3:Y:S01]  /*af90*/  MUFU.EX2 R31, R16 ;  /* 0x00000010001f7308 */ /* 0x0002e20000000800 */
[----:B------:R-:W-:Y:S01]  /*afa0*/  FADD.FTZ R52, R52, R133 ;  /* 0x0000008534347221 */ /* 0x000fe20000010000 */
[----:B------:R-:W-:-:S03]  /*afb0*/  FADD.FTZ R50, R48, R50 ;  /* 0x0000003230327221 */ /* 0x000fc60000010000 */
[C---:B------:R-:W-:Y:S01]  /*afc0*/  HMMA.16816.F32 R72, R4.reuse, R10, R72 ;  /* 0x0000000a0448723c */ /* 0x040fe20000001848 */
[----:B------:R-:W4:Y:S01]  /*afd0*/  LDSM.16.MT88.4 R8, [R104+0x4800] ;  /* 0x004800006808783b */ /* 0x000f220000004200 */
[----:B------:R-:W-:Y:S01]  /*afe0*/  FADD.FTZ R52, R49, R52 ;  /* 0x0000003431347221 */ /* 0x000fe20000010000 */
[----:B------:R-:W-:Y:S01]  /*aff0*/  FADD.FTZ R50, R45, R50 ;  /* 0x000000322d327221 */ /* 0x000fe20000010000 */
[----:B------:R-:W4:Y:S02]  /*b000*/  MUFU.EX2 R28, R28 ;  /* 0x0000001c001c7308 */ /* 0x000f240000000800 */
[----:B--2---:R-:W-:Y:S01]  /*b010*/  HMMA.16816.F32 R76, R4, R12, R76 ;  /* 0x0000000c044c723c */ /* 0x004fe2000000184c */
[----:B------:R-:W-:Y:S01]  /*b020*/  FADD.FTZ R66, R66, R52 ;  /* 0x0000003442427221 */ /* 0x000fe20000010000 */
[----:B------:R-:W-:-:S03]  /*b030*/  FADD.FTZ R39, R39, R50 ;  /* 0x0000003227277221 */ /* 0x000fc60000010000 */
[----:B------:R-:W-:Y:S01]  /*b040*/  FADD.FTZ R66, R51, R66 ;  /* 0x0000004233427221 */ /* 0x000fe20000010000 */
[----:B-1----:R-:W1:Y:S01]  /*b050*/  LDSM.16.MT88.4 R16, [R103+0x4800] ;  /* 0x004800006710783b */ /* 0x002e620000004200 */
[----:B------:R-:W-:Y:S01]  /*b060*/  HMMA.16816.F32 R80, R4, R14, R80 ;  /* 0x0000000e0450723c */ /* 0x000fe20000001850 */
[----:B------:R-:W-:Y:S01]  /*b070*/  FADD.FTZ R39, R38, R39 ;  /* 0x0000002726277221 */ /* 0x000fe20000010000 */
[----:B------:R-:W-:Y:S01]  /*b080*/  FADD.FTZ R65, R65, R66 ;  /* 0x0000004241417221 */ /* 0x000fe20000010000 */
[----:B------:R-:W2:Y:S02]  /*b090*/  LDSM.16.MT88.4 R12, [R104+0x4c00] ;  /* 0x004c0000680c783b */ /* 0x000ea40000004200 */
[----:B------:R-:W-:Y:S01]  /*b0a0*/  FADD.FTZ R41, R41, R39 ;  /* 0x0000002729297221 */ /* 0x000fe20000010000 */
[----:B------:R-:W-:Y:S01]  /*b0b0*/  FADD.FTZ R65, R36, R65 ;  /* 0x0000004124417221 */ /* 0x000fe20000010000 */
[----:B------:R-:W-:Y:S02]  /*b0c0*/  F2FP.F16.F32.PACK_AB R4, R33, R37 ;  /* 0x000000252104723e */ /* 0x000fe400000000ff */
[----:B-----5:R-:W-:Y:S01]  /*b0d0*/  F2FP.F16.F32.PACK_AB R5, R30, R29 ;  /* 0x0000001d1e05723e */ /* 0x020fe200000000ff */
[----:B------:R-:W-:Y:S01]  /*b0e0*/  FADD.FTZ R41, R34, R41 ;  /* 0x0000002922297221 */ /* 0x000fe20000010000 */
[----:B------:R-:W-:Y:S01]  /*b0f0*/  F2FP.F16.F32.PACK_AB R6, R3, R32 ;  /* 0x000000200306723e */ /* 0x000fe200000000ff */
[----:B------:R-:W-:Y:S01]  /*b100*/  FADD.FTZ R37, R37, R65 ;  /* 0x0000004125257221 */ /* 0x000fe20000010000 */
[----:B---3--:R-:W-:Y:S01]  /*b110*/  F2FP.F16.F32.PACK_AB R7, R31, R40 ;  /* 0x000000281f07723e */ /* 0x008fe200000000ff */
[----:B------:R-:W-:-:S02]  /*b120*/  FADD.FTZ R29, R29, R41 ;  /* 0x000000291d1d7221 */ /* 0x000fc40000010000 */
[----:B------:R-:W-:Y:S02]  /*b130*/  FADD.FTZ R37, R33, R37 ;  /* 0x0000002521257221 */ /* 0x000fe40000010000 */
[----:B------:R-:W-:Y:S02]  /*b140*/  FADD.FTZ R29, R30, R29 ;  /* 0x0000001d1e1d7221 */ /* 0x000fe40000010000 */
[----:B------:R-:W-:Y:S02]  /*b150*/  FADD.FTZ R32, R32, R37 ;  /* 0x0000002520207221 */ /* 0x000fe40000010000 */
[----:B------:R-:W-:Y:S02]  /*b160*/  FADD.FTZ R40, R40, R29 ;  /* 0x0000001d28287221 */ /* 0x000fe40000010000 */
[----:B------:R-:W-:Y:S02]  /*b170*/  FADD.FTZ R32, R3, R32 ;  /* 0x0000002003207221 */ /* 0x000fe40000010000 */
[----:B------:R-:W-:Y:S01]  /*b180*/  FADD.FTZ R40, R31, R40 ;  /* 0x000000281f287221 */ /* 0x000fe20000010000 */
[----:B----4-:R-:W-:Y:S01]  /*b190*/  HMMA.16816.F32 R68, R4, R8, R68 ;  /* 0x000000080444723c */ /* 0x010fe20000001844 */
[----:B------:R-:W-:-:S02]  /*b1a0*/  FADD.FTZ R32, R27, R32 ;  /* 0x000000201b207221 */ /* 0x000fc40000010000 */
[----:B------:R-:W-:Y:S02]  /*b1b0*/  FADD.FTZ R40, R24, R40 ;  /* 0x0000002818287221 */ /* 0x000fe40000010000 */
[----:B------:R-:W-:Y:S01]  /*b1c0*/  FADD.FTZ R32, R26, R32 ;  /* 0x000000201a207221 */ /* 0x000fe20000010000 */
[----:B------:R-:W-:Y:S01]  /*b1d0*/  HMMA.16816.F32 R72, R4, R10, R72 ;  /* 0x0000000a0448723c */ /* 0x000fe20000001848 */
[----:B------:R-:W3:Y:S01]  /*b1e0*/  LDSM.16.MT88.4 R8, [R103+0x4c00] ;  /* 0x004c00006708783b */ /* 0x000ee20000004200 */
[----:B------:R-:W-:Y:S01]  /*b1f0*/  FADD.FTZ R40, R23, R40 ;  /* 0x0000002817287221 */ /* 0x000fe20000010000 */
[----:B------:R-:W-:-:S03]  /*b200*/  FADD.FTZ R32, R28, R32 ;  /* 0x000000201c207221 */ /* 0x000fc60000010000 */
[----:B-1----:R-:W-:Y:S01]  /*b210*/  HMMA.16816.F32 R76, R4, R16, R76 ;  /* 0x00000010044c723c */ /* 0x002fe2000000184c */
[----:B------:R-:W-:-:S05]  /*b220*/  FADD.FTZ R40, R21, R40 ;  /* 0x0000002815287221 */ /* 0x000fca0000010000 */
[----:B------:R-:W-:Y:S07]  /*b230*/  HMMA.16816.F32 R80, R4, R18, R80 ;  /* 0x000000120450723c */ /* 0x000fee0000001850 */
[----:B------:R-:W-:Y:S02]  /*b240*/  F2FP.F16.F32.PACK_AB R4, R26, R27 ;  /* 0x0000001b1a04723e */ /* 0x000fe400000000ff */
[----:B------:R-:W-:Y:S02]  /*b250*/  F2FP.F16.F32.PACK_AB R5, R23, R24 ;  /* 0x000000181705723e */ /* 0x000fe400000000ff */
[C---:B------:R-:W-:Y:S01]  /*b260*/  F2FP.F16.F32.PACK_AB R6, R129.reuse, R28 ;  /* 0x0000001c8106723e */ /* 0x040fe200000000ff */
[----:B------:R-:W-:Y:S01]  /*b270*/  FADD.FTZ R129, R129, R32 ;  /* 0x0000002081817221 */ /* 0x000fe20000010000 */
[C---:B------:R-:W-:Y:S01]  /*b280*/  F2FP.F16.F32.PACK_AB R7, R128.reuse, R21 ;  /* 0x000000158007723e */ /* 0x040fe200000000ff */
[----:B------:R-:W-:-:S06]  /*b290*/  FADD.FTZ R128, R128, R40 ;  /* 0x0000002880807221 */ /* 0x000fcc0000010000 */
[C---:B--2---:R-:W-:Y:S06]  /*b2a0*/  HMMA.16816.F32 R68, R4.reuse, R12, R68 ;  /* 0x0000000c0444723c */ /* 0x044fec0000001844 */
        /* <DEDUP_REMOVED lines=72> */
.L_x_3901:
[----:B------:R-:W1:Y:S02]  /*b730*/  LDC R5, c[0x0][0x250] ;  /* 0x00009400ff057b82 */ /* 0x000e640000000800 */
[----:B-1----:R-:W-:-:S05]  /*b740*/  IMAD.SHL.U32 R7, R5, 0x80, RZ ;  /* 0x0000008005077824 */ /* 0x002fca00078e00ff */
[----:B------:R-:W-:-:S04]  /*b750*/  IADD3 R7, -R7, RZ, RZ ;  /* 0x000000ff07077210 */ /* 0x000fc80007ffe1ff */
[----:B------:R-:W-:-:S07]  /*b760*/  SHF.R.S32.HI R6, RZ, 0x1f, R7 ;  /* 0x0000001fff067819 */ /* 0x000fce0000011407 */
.L_x_3902:
[----:B------:R-:W-:Y:S01]  /*b770*/  ULDC UR4, c[0x0][0x2d0] ;  /* 0x0000b40000047ab9 */ /* 0x000fe20000000800 */
[C---:B------:R-:W-:Y:S01]  /*b780*/  LEA R127, P5, R7.reuse, R127, 0x1 ;  /* 0x0000007f077f7211 */ /* 0x040fe200078a08ff */
[----:B------:R-:W-:Y:S01]  /*b790*/  IMAD.SHL.U32 R139, R120, 0x80, RZ ;  /* 0x00000080788b7824 */ /* 0x000fe200078e00ff */
[----:B------:R-:W-:Y:S02]  /*b7a0*/  ISETP.GE.AND P0, PT, R84, UR4, PT ;  /* 0x0000000454007c0c */ /* 0x000fe4000bf06270 */
[----:B------:R-:W-:Y:S02]  /*b7b0*/  LEA.HI.X R126, R7, R126, R6, 0x1, P5 ;  /* 0x0000007e077e7211 */ /* 0x000fe400028f0c06 */
[----:B------:R-:W-:-:S09]  /*b7c0*/  LOP3.LUT R140, R139, R86, RZ, 0xfc, !PT ;  /* 0x000000568b8c7212 */ /* 0x000fd200078efcff */
[----:B------:R-:W1:Y:S01]  /*b7d0*/  @!P0 LDC R4, c[0x0][0x254] ;  /* 0x00009500ff048b82 */ /* 0x000e620000000800 */
[----:B------:R-:W-:Y:S01]  /*b7e0*/  @!P0 IMAD.MOV.U32 R88, RZ, RZ, R90 ;  /* 0x000000ffff588224 */ /* 0x000fe200078e005a */
[-C--:B------:R-:W-:Y:S01]  /*b7f0*/  @!P0 IADD3 R8, P3, P1, R7, R90.reuse, R112 ;  /* 0x0000005a07088210 */ /* 0x080fe2000797e070 */
[----:B------:R-:W-:Y:S01]  /*b800*/  @P0 STS [R115+0x3000], RZ ;  /* 0x003000ff73000388 */ /* 0x000fe20000000800 */
[C---:B------:R-:W-:Y:S01]  /*b810*/  @!P0 LEA R9, P4, R5.reuse, R90, 0x6 ;  /* 0x0000005a05098211 */ /* 0x040fe200078830ff */
[----:B------:R-:W-:Y:S01]  /*b820*/  @!P0 IMAD.WIDE.U32 R10, R5, 0x60, R88 ;  /* 0x00000060050a8825 */ /* 0x000fe200078e0058 */
[----:B------:R-:W-:Y:S01]  /*b830*/  @!P0 IADD3.X R88, R6, R89, R111, P3, P1 ;  /* 0x0000005906588210 */ /* 0x000fe20001fe246f */
[----:B------:R-:W-:Y:S01]  /*b840*/  @P0 STS [R115+0x3004], RZ ;  /* 0x003004ff73000388 */ /* 0x000fe20000000800 */
[----:B------:R-:W2:Y:S01]  /*b850*/  @!P0 LDC R3, c[0x0][0x254] ;  /* 0x00009500ff038b82 */ /* 0x000ea20000000800 */
[----:B------:R-:W-:Y:S02]  /*b860*/  @!P0 IADD3 R9, P3, R7, R9, RZ ;  /* 0x0000000907098210 */ /* 0x000fe40007f7e0ff */
[----:B------:R-:W-:Y:S01]  /*b870*/  @P0 STS.64 [R115+0x3008], RZ ;  /* 0x003008ff73000388 */ /* 0x000fe20000000a00 */
[----:B-1----:R-:W-:-:S02]  /*b880*/  @!P0 LEA.HI.X R4, R5, R89, R4, 0x6, P4 ;  /* 0x0000005905048211 */ /* 0x002fc400020f3404 */
[----:B------:R-:W-:Y:S02]  /*b890*/  @!P0 LEA R12, P4, R8, UR10, 0x1 ;  /* 0x0000000a080c8c11 */ /* 0x000fe4000f8808ff */
[----:B------:R-:W-:Y:S01]  /*b8a0*/  @!P0 IADD3 R5, P1, R7, R10, RZ ;  /* 0x0000000a07058210 */ /* 0x000fe20007f3e0ff */
[----:B------:R-:W-:Y:S01]  /*b8b0*/  @!P0 IMAD.X R4, R6, 0x1, R4, P3 ;  /* 0x0000000106048824 */ /* 0x000fe200018e0604 */
[----:B------:R-:W-:Y:S01]  /*b8c0*/  @!P0 LEA.HI.X R13, R8, UR11, R88, 0x1, P4 ;  /* 0x0000000b080d8c11 */ /* 0x000fe2000a0f0c58 */
[----:B------:R-:W-:Y:S01]  /*b8d0*/  @!P0 IMAD.MOV.U32 R10, RZ, RZ, R127 ;  /* 0x000000ffff0a8224 */ /* 0x000fe200078e007f */
[----:B------:R-:W-:Y:S01]  /*b8e0*/  @!P0 LEA R8, P3, R9, UR10, 0x1 ;  /* 0x0000000a09088c11 */ /* 0x000fe2000f8608ff */
[----:B--2---:R-:W-:-:S03]  /*b8f0*/  @!P0 IMAD R3, R3, 0x60, RZ ;  /* 0x0000006003038824 */ /* 0x004fc600078e02ff */
[----:B------:R-:W-:Y:S02]  /*b900*/  @!P0 LEA.HI.X R9, R9, UR11, R4, 0x1, P3 ;  /* 0x0000000b09098c11 */ /* 0x000fe400098f0c04 */
[----:B------:R-:W-:Y:S01]  /*b910*/  @!P0 IADD3.X R3, R6, R11, R3, P1, !PT ;  /* 0x0000000b06038210 */ /* 0x000fe20000ffe403 */
[----:B------:R-:W-:Y:S01]  /*b920*/  @!P0 IMAD.MOV.U32 R11, RZ, RZ, R126 ;  /* 0x000000ffff0b8224 */ /* 0x000fe200078e007e */
[----:B------:R-:W-:-:S04]  /*b930*/  @!P0 LEA R6, P1, R5, UR10, 0x1 ;  /* 0x0000000a05068c11 */ /* 0x000fc8000f8208ff */
[----:B------:R-:W-:Y:S01]  /*b940*/  @!PT LDS RZ, [RZ] ;  /* 0x00000000fffff984 */ /* 0x000fe20000000800 */
[----:B------:R-:W-:Y:S01]  /*b950*/  @!PT LDS RZ, [RZ] ;  /* 0x00000000fffff984 */ /* 0x000fe20000000800 */
[----:B------:R-:W-:Y:S01]  /*b960*/  @!PT LDS RZ, [RZ] ;  /* 0x00000000fffff984 */ /* 0x000fe20000000800 */
[----:B------:R-:W-:Y:S01]  /*b970*/  @!P0 LDGSTS.E.BYPASS.LTC128B.128 [R115+0x3000], desc[UR6][R10.64] ;  /* 0x030000000a738fae */ /* 0x000fe2000b901d46 */
[----:B------:R-:W-:Y:S02]  /*b980*/  @!P0 LEA.HI.X R7, R5, UR11, R3, 0x1, P1 ;  /* 0x0000000b05078c11 */ /* 0x000fe400088f0c03 */
[----:B------:R-:W-:Y:S01]  /*b990*/  ISETP.GE.AND P1, PT, R35, 0x3, PT ;  /* 0x000000032300780c */ /* 0x000fe20003f26270 */
        /* <DEDUP_REMOVED lines=17> */
[----:B------:R-:W-:Y:S04]  /*bab0*/  LDSM.16.M88.4 R64, [R107] ;  /* 0x000000006b40783b */ /* 0x000fe80000000200 */
[----:B------:R-:W3:Y:S04]  /*bac0*/  LDSM.16.M88.4 R40, [R106+0x1800] ;  /* 0x001800006a28783b */ /* 0x000ee80000000200 */
[----:B------:R-:W-:Y:S04]  /*bad0*/  LDSM.16.M88.4 R28, [R106+0x1c00] ;  /* 0x001c00006a1c783b */ /* 0x000fe80000000200 */
[----:B------:R-:W-:Y:S04]  /*bae0*/  LDSM.16.M88.4 R48, [R106+0x1400] ;  /* 0x001400006a30783b */ /* 0x000fe80000000200 */
[----:B-1----:R-:W1:Y:S04]  /*baf0*/  LDSM.16.M88.4 R4, [R105] ;  /* 0x000000006904783b */ /* 0x002e680000000200 */
[----:B------:R-:W4:Y:S04]  /*bb00*/  LDSM.16.M88.4 R8, [R101] ;  /* 0x000000006508783b */ /* 0x000f280000000200 */
[----:B------:R-:W5:Y:S04]  /*bb10*/  LDSM.16.M88.4 R20, [R106+0x2000] ;  /* 0x002000006a14783b */ /* 0x000f680000000200 */
[----:B------:R-:W-:Y:S04]  /*bb20*/  LDSM.16.M88.4 R16, [R102] ;  /* 0x000000006610783b */ /* 0x000fe80000000200 */
[----:B------:R-:W-:Y:S01]  /*bb30*/  LDSM.16.M88.4 R12, [R106+0x2400] ;  /* 0x002400006a0c783b */ /* 0x000fe20000000200 */
[C---:B--2---:R-:W-:Y:S03]  /*bb40*/  HMMA.16816.F32 R60, R92.reuse, R56, RZ ;  /* 0x000000385c3c723c */ /* 0x044fe600000018ff */
[----:B------:R-:W-:Y:S04]  /*bb50*/  LDSM.16.M88.4 R88, [R99] ;  /* 0x000000006358783b */ /* 0x000fe80000000200 */
[----:B------:R-:W-:Y:S01]  /*bb60*/  LDSM.16.M88.4 R32, [R106+0x2c00] ;  /* 0x002c00006a20783b */ /* 0x000fe20000000200 */
[C---:B------:R-:W-:Y:S03]  /*bb70*/  HMMA.16816.F32 R56, R92.reuse, R58, RZ ;  /* 0x0000003a5c38723c */ /* 0x040fe600000018ff */
[----:B------:R-:W0:Y:S03]  /*bb80*/  LDGDEPBAR ;  /* 0x00000000000079af */ /* 0x000e260000000000 */
[C---:B---3--:R-:W-:Y:S06]  /*bb90*/  HMMA.16816.F32 R44, R92.reuse, R40, RZ ;  /* 0x000000285c2c723c */ /* 0x048fec00000018ff */
[----:B------:R-:W-:Y:S06]  /*bba0*/  HMMA.16816.F32 R40, R92, R42, RZ ;  /* 0x0000002a5c28723c */ /* 0x000fec00000018ff */
[C---:B-1----:R-:W-:Y:S06]  /*bbb0*/  HMMA.16816.F32 R60, R64.reuse, R4, R60 ;  /* 0x00000004403c723c */ /* 0x042fec000000183c */
[----:B------:R-:W-:Y:S01]  /*bbc0*/  HMMA.16816.F32 R56, R64, R6, R56 ;  /* 0x000000064038723c */ /* 0x000fe20000001838 */
[----:B------:R-:W1:Y:S05]  /*bbd0*/  LDSM.16.M88.4 R4, [R100] ;  /* 0x000000006404783b */ /* 0x000e6a0000000200 */
[C---:B------:R-:W-:Y:S06]  /*bbe0*/  HMMA.16816.F32 R36, R92.reuse, R28, RZ ;  /* 0x0000001c5c24723c */ /* 0x040fec00000018ff */
[C---:B------:R-:W-:Y:S06]  /*bbf0*/  HMMA.16816.F32 R28, R92.reuse, R30, RZ ;  /* 0x0000001e5c1c723c */ /* 0x040fec00000018ff */
        /* <DEDUP_REMOVED lines=11> */
[C---:B----4-:R-:W-:Y:S01]  /*bcb0*/  HMMA.16816.F32 R44, R64.reuse, R8, R44 ;  /* 0x00000008402c723c */ /* 0x050fe2000000182c */
[----:B------:R-:W-:Y:S05]  /*bcc0*/  MUFU.TANH R135, R63 ;  /* 0x0000003f00877308 */ /* 0x000fea0000002400 */
[----:B------:R-:W-:Y:S01]  /*bcd0*/  HMMA.16816.F32 R40, R64, R10, R40 ;  /* 0x0000000a4028723c */ /* 0x000fe20000001828 */
[----:B------:R-:W2:Y:S02]  /*bce0*/  LDSM.16.M88.4 R8, [R98] ;  /* 0x000000006208783b */ /* 0x000ea40000000200 */
[----:B------:R-:W3:Y:S03]  /*bcf0*/  MUFU.TANH R137, R56 ;  /* 0x0000003800897308 */ /* 0x000ee60000002400 */
[----:B-----5:R-:W-:Y:S05]  /*bd00*/  HMMA.16816.F32 R24, R92, R20, RZ ;  /* 0x000000145c18723c */ /* 0x020fea00000018ff */
[----:B------:R-:W4:Y:S01]  /*bd10*/  MUFU.TANH R134, R58 ;  /* 0x0000003a00867308 */ /* 0x000f220000002400 */
[C---:B-1----:R-:W-:Y:S06]  /*bd20*/  HMMA.16816.F32 R36, R64.reuse, R4, R36 ;  /* 0x000000044024723c */ /* 0x042fec0000001824 */
[----:B------:R-:W-:Y:S01]  /*bd30*/  HMMA.16816.F32 R28, R64, R6, R28 ;  /* 0x00000006401c723c */ /* 0x000fe2000000181c */
[----:B------:R-:W1:Y:S01]  /*bd40*/  LDSM.16.M88.4 R4, [R106+0x2800] ;  /* 0x002800006a04783b */ /* 0x000e620000000200 */
[----:B------:R-:W-:Y:S01]  /*bd50*/  FMUL.FTZ R46, R46, UR15 ;  /* 0x0000000f2e2e7c20 */ /* 0x000fe20008410000 */
[----:B------:R5:W-:Y:S01]  /*bd60*/  MUFU.TANH R136, R57 ;  /* 0x0000003900887308 */ /* 0x000be20000002400 */
[----:B------:R-:W-:Y:S01]  /*bd70*/  FMUL.FTZ R44, R44, UR15 ;  /* 0x0000000f2c2c7c20 */ /* 0x000fe20008410000 */
[----:B------:R-:W-:Y:S01]  /*bd80*/  FMUL.FTZ R45, R45, UR15 ;  /* 0x0000000f2d2d7c20 */ /* 0x000fe20008410000 */
[----:B------:R-:W-:Y:S01]  /*bd90*/  HMMA.16816.F32 R20, R92, R22, RZ ;  /* 0x000000165c14723c */ /* 0x000fe200000018ff */
[----:B------:R-:W-:Y:S01]  /*bda0*/  FMUL.FTZ R47, R47, UR15 ;  /* 0x0000000f2f2f7c20 */ /* 0x000fe20008410000 */
[----:B------:R-:W-:Y:S01]  /*bdb0*/  FMUL.FTZ R40, R40, UR15 ;  /* 0x0000000f28287c20 */ /* 0x000fe20008410000 */
[----:B------:R-:W-:Y:S01]  /*bdc0*/  FMUL.FTZ R42, R42, UR15 ;  /* 0x0000000f2a2a7c20 */ /* 0x000fe20008410000 */
[----:B------:R-:W-:Y:S01]  /*bdd0*/  FMUL.FTZ R43, R43, UR15 ;  /* 0x0000000f2b2b7c20 */ /* 0x000fe20008410000 */
[----:B------:R-:W-:Y:S01]  /*bde0*/  MUFU.TANH R133, R59 ;  /* 0x0000003b00857308 */ /* 0x000fe20000002400 */
[C---:B------:R-:W-:Y:S06]  /*bdf0*/  HMMA.16816.F32 R52, R64.reuse, R16, R52 ;  /* 0x000000104034723c */ /* 0x040fec0000001834 */
[----:B------:R-:W-:Y:S01]  /*be00*/  HMMA.16816.F32 R48, R64, R18, R48 ;  /* 0x000000124030723c */ /* 0x000fe20000001830 */
[----:B------:R-:W-:Y:S01]  /*be10*/  FMUL.FTZ R38, R38, UR15 ;  /* 0x0000000f26267c20 */ /* 0x000fe20008410000 */
[----:B------:R-:W-:Y:S01]  /*be20*/  FMUL.FTZ R36, R36, UR15 ;  /* 0x0000000f24247c20 */ /* 0x000fe20008410000 */
[----:B------:R-:W-:Y:S01]  /*be30*/  MUFU.TANH R56, R42 ;  /* 0x0000002a00387308 */ /* 0x000fe20000002400 */
[----:B------:R-:W-:-:S02]  /*be40*/  FMUL.FTZ R37, R37, UR15 ;  /* 0x0000000f25257c20 */ /* 0x000fc40008410000 */
[C---:B------:R-:W-:Y:S01]  /*be50*/  HMMA.16816.F32 R16, R92.reuse, R12, RZ ;  /* 0x0000000c5c10723c */ /* 0x040fe200000018ff */
[----:B------:R-:W-:Y:S01]  /*be60*/  FMUL.FTZ R29, R29, UR15 ;  /* 0x0000000f1d1d7c20 */ /* 0x000fe20008410000 */
[----:B------:R-:W-:Y:S01]  /*be70*/  FMUL.FTZ R28, R28, UR15 ;  /* 0x0000000f1c1c7c20 */ /* 0x000fe20008410000 */
[----:B------:R-:W-:Y:S02]  /*be80*/  FMUL.FTZ R30, R30, UR15 ;  /* 0x0000000f1e1e7c20 */ /* 0x000fe40008410000 */
[----:B------:R-:W-:Y:S01]  /*be90*/  MUFU.TANH R42, R36 ;  /* 0x00000024002a7308 */ /* 0x000fe20000002400 */
[----:B------:R-:W-:Y:S06]  /*bea0*/  HMMA.16816.F32 R12, R92, R14, RZ ;  /* 0x0000000e5c0c723c */ /* 0x000fec00000018ff */
[C---:B------:R-:W-:Y:S01]  /*beb0*/  HMMA.16816.F32 R24, R64.reuse, R88, R24 ;  /* 0x000000584018723c */ /* 0x040fe20000001818 */
[----:B------:R-:W-:Y:S01]  /*bec0*/  FMUL.FTZ R52, R52, UR15 ;  /* 0x0000000f34347c20 */ /* 0x000fe20008410000 */
[----:B------:R-:W-:Y:S01]  /*bed0*/  FMUL.FTZ R54, R54, UR15 ;  /* 0x0000000f36367c20 */ /* 0x000fe20008410000 */
[----:B------:R-:W-:Y:S01]  /*bee0*/  FMUL.FTZ R53, R53, UR15 ;  /* 0x0000000f35357c20 */ /* 0x000fe20008410000 */
[----:B------:R-:W-:Y:S01]  /*bef0*/  FMUL.FTZ R55, R55, UR15 ;  /* 0x0000000f37377c20 */ /* 0x000fe20008410000 */
[----:B------:R-:W4:Y:S01]  /*bf00*/  MUFU.TANH R131, R52 ;  /* 0x0000003400837308 */ /* 0x000f220000002400 */
[----:B------:R-:W-:Y:S01]  /*bf10*/  HMMA.16816.F32 R20, R64, R90, R20 ;  /* 0x0000005a4014723c */ /* 0x000fe20000001814 */
[----:B------:R-:W3:Y:S01]  /*bf20*/  LDSM.16.M88.4 R88, [R97] ;  /* 0x000000006158783b */ /* 0x000ee20000000200 */
[----:B------:R-:W-:Y:S01]  /*bf30*/  FMUL.FTZ R48, R48, UR15 ;  /* 0x0000000f30307c20 */ /* 0x000fe20008410000 */
[----:B------:R-:W-:Y:S01]  /*bf40*/  FMUL.FTZ R50, R50, UR15 ;  /* 0x0000000f32327c20 */ /* 0x000fe20008410000 */
[----:B------:R-:W-:-:S02]  /*bf50*/  FMUL.FTZ R51, R51, UR15 ;  /* 0x0000000f33337c20 */ /* 0x000fc40008410000 */
[C---:B--2---:R-:W-:Y:S01]  /*bf60*/  HMMA.16816.F32 R16, R64.reuse, R8, R16 ;  /* 0x000000084010723c */ /* 0x044fe20000001810 */
[----:B------:R-:W-:Y:S05]  /*bf70*/  MUFU.TANH R132, R50 ;  /* 0x0000003200847308 */ /* 0x000fea0000002400 */
[----:B------:R-:W-:Y:S03]  /*bf80*/  HMMA.16816.F32 R12, R64, R10, R12 ;  /* 0x0000000a400c723c */ /* 0x000fe6000000180c */
[----:B------:R-:W-:Y:S03]  /*bf90*/  MUFU.TANH R130, R53 ;  /* 0x0000003500827308 */ /* 0x000fe60000002400 */
[C---:B-1----:R-:W-:Y:S01]  /*bfa0*/  HMMA.16816.F32 R8, R92.reuse, R4, RZ ;  /* 0x000000045c08723c */ /* 0x042fe200000018ff */
[----:B------:R-:W-:Y:S01]  /*bfb0*/  FMUL.FTZ R24, R24, UR15 ;  /* 0x0000000f18187c20 */ /* 0x000fe20008410000 */
[----:B------:R-:W-:Y:S01]  /*bfc0*/  FMUL.FTZ R26, R26, UR15 ;  /* 0x0000000f1a1a7c20 */ /* 0x000fe20008410000 */
[----:B------:R-:W-:Y:S01]  /*bfd0*/  FMUL.FTZ R25, R25, UR15 ;  /* 0x0000000f19197c20 */ /* 0x000fe20008410000 */
[----:B------:R-:W-:Y:S01]  /*bfe0*/  FMUL.FTZ R27, R27, UR15 ;  /* 0x0000000f1b1b7c20 */ /* 0x000fe20008410000 */
[----:B------:R-:W-:Y:S01]  /*bff0*/  MUFU.TANH R53, R44 ;  /* 0x0000002c00357308 */ /* 0x000fe20000002400 */
[----:B------:R-:W-:Y:S01]  /*c000*/  HMMA.16816.F32 R4, R92, R6, RZ ;  /* 0x000000065c04723c */ /* 0x000fe200000018ff */
[----:B-----5:R-:W-:Y:S01]  /*c010*/  FMUL.FTZ R57, R20, UR15 ;  /* 0x0000000f14397c20 */ /* 0x020fe20008410000 */
[----:B------:R-:W-:Y:S01]  /*c020*/  LOP3.LUT R20, R139, 0x18, R86, 0xfe, !PT ;  /* 0x000000188b147812 */ /* 0x000fe200078efe56 */
[----:B------:R-:W-:-:S03]  /*c030*/  FMUL.FTZ R21, R21, UR15 ;  /* 0x0000000f15157c20 */ /* 0x000fc60008410000 */
[----:B------:R-:W-:Y:S01]  /*c040*/  FMUL.FTZ R60, R16, UR15 ;  /* 0x0000000f103c7c20 */ /* 0x000fe20008410000 */
[----:B------:R-:W-:Y:S01]  /*c050*/  MUFU.TANH R52, R45 ;  /* 0x0000002d00347308 */ /* 0x000fe20000002400 */
[----:B------:R-:W-:Y:S01]  /*c060*/  LOP3.LUT R16, R139, 0x28, R86, 0xfe, !PT ;  /* 0x000000288b107812 */ /* 0x000fe200078efe56 */
[----:B------:R-:W-:-:S03]  /*c070*/  FMUL.FTZ R17, R17, UR15 ;  /* 0x0000000f11117c20 */ /* 0x000fc60008410000 */
[----:B------:R-:W-:Y:S01]  /*c080*/  FMUL.FTZ R12, R12, UR15 ;  /* 0x0000000f0c0c7c20 */ /* 0x000fe20008410000 */
[----:B------:R-:W-:Y:S01]  /*c090*/  FMUL.FTZ R14, R14, UR15 ;  /* 0x0000000f0e0e7c20 */ /* 0x000fe20008410000 */
[----:B------:R-:W-:Y:S01]  /*c0a0*/  FMUL.FTZ R15, R15, UR15 ;  /* 0x0000000f0f0f7c20 */ /* 0x000fe20008410000 */
[----:B------:R1:W-:Y:S03]  /*c0b0*/  MUFU.TANH R50, R40 ;  /* 0x0000002800327308 */ /* 0x0003e60000002400 */
[C---:B---3--:R-:W-:Y:S05]  /*c0c0*/  HMMA.16816.F32 R8, R64.reuse, R88, R8 ;  /* 0x000000584008723c */ /* 0x048fea0000001808 */
[----:B------:R2:W-:Y:S01]  /*c0d0*/  MUFU.TANH R59, R21 ;  /* 0x00000015003b7308 */ /* 0x0005e20000002400 */
[----:B------:R-:W-:Y:S06]  /*c0e0*/  HMMA.16816.F32 R4, R64, R90, R4 ;  /* 0x0000005a4004723c */ /* 0x000fec0000001804 */
[----:B------:R-:W-:Y:S01]  /*c0f0*/  HMMA.16816.F32 R88, R92, R32, RZ ;  /* 0x000000205c58723c */ /* 0x000fe200000018ff */
[----:B------:R-:W-:Y:S01]  /*c100*/  MUFU.TANH R44, R37 ;  /* 0x00000025002c7308 */ /* 0x000fe20000002400 */
[----:B-1----:R-:W-:-:S04]  /*c110*/  FMUL.FTZ R40, R41, UR15 ;  /* 0x0000000f29287c20 */ /* 0x002fc80008410000 */
[----:B------:R-:W-:Y:S01]  /*c120*/  HMMA.16816.F32 R32, R92, R34, RZ ;  /* 0x000000225c20723c */ /* 0x000fe200000018ff */
[----:B------:R-:W1:Y:S01]  /*c130*/  LDSM.16.M88.4 R92, [R96] ;  /* 0x00000000605c783b */ /* 0x000e620000000200 */
[----:B------:R-:W-:-:S04]  /*c140*/  DEPBAR.LE SB0, 0x0 ;  /* 0x000080000000791a */ /* 0x000fc80000000000 */
[----:B------:R3:W-:Y:S01]  /*c150*/  MUFU.TANH R41, R38 ;  /* 0x0000002600297308 */ /* 0x0007e20000002400 */
[--C-:B--2---:R-:W-:Y:S01]  /*c160*/  LOP3.LUT R21, R139, 0x20, R86.reuse, 0xfe, !PT ;  /* 0x000000208b157812 */ /* 0x104fe200078efe56 */
[----:B------:R-:W-:Y:S01]  /*c170*/  FMUL.FTZ R10, R10, UR15 ;  /* 0x0000000f0a0a7c20 */ /* 0x000fe20008410000 */
[----:B------:R-:W-:Y:S01]  /*c180*/  FMUL.FTZ R9, R9, UR15 ;  /* 0x0000000f09097c20 */ /* 0x000fe20008410000 */
[----:B------:R-:W-:Y:S02]  /*c190*/  FMUL.FTZ R11, R11, UR15 ;  /* 0x0000000f0b0b7c20 */ /* 0x000fe40008410000 */
[----:B------:R-:W-:Y:S01]  /*c1a0*/  FMUL.FTZ R58, R4, UR15 ;  /* 0x0000000f043a7c20 */ /* 0x000fe20008410000 */
[----:B------:R-:W-:Y:S01]  /*c1b0*/  LOP3.LUT R4, R139, 0x58, R86, 0xfe, !PT ;  /* 0x000000588b047812 */ /* 0x000fe200078efe56 */
[----:B------:R-:W-:Y:S01]  /*c1c0*/  MUFU.TANH R40, R40 ;  /* 0x0000002800287308 */ /* 0x000fe20000002400 */
[----:B------:R-:W-:Y:S01]  /*c1d0*/  FMUL.FTZ R6, R6, UR15 ;  /* 0x0000000f06067c20 */ /* 0x000fe20008410000 */
[----:B------:R-:W-:Y:S01]  /*c1e0*/  FMUL.FTZ R5, R5, UR15 ;  /* 0x0000000f05057c20 */ /* 0x000fe20008410000 */
[----:B------:R-:W-:-:S05]  /*c1f0*/  FMUL.FTZ R7, R7, UR15 ;  /* 0x0000000f07077c20 */ /* 0x000fca0008410000 */
[----:B------:R-:W-:Y:S01]  /*c200*/  MUFU.TANH R125, R43 ;  /* 0x0000002b007d7308 */ /* 0x000fe20000002400 */
[----:B---3--:R-:W-:-:S07]  /*c210*/  FMUL.FTZ R38, R39, UR15 ;  /* 0x0000000f27267c20 */ /* 0x008fce0008410000 */
[----:B------:R-:W-:Y:S08]  /*c220*/  MUFU.TANH R38, R38 ;  /* 0x0000002600267308 */ /* 0x000ff00000002400 */
[----:B------:R2:W-:Y:S01]  /*c230*/  MUFU.TANH R45, R28 ;  /* 0x0000001c002d7308 */ /* 0x0005e20000002400 */
[C---:B-1----:R-:W-:Y:S07]  /*c240*/  HMMA.16816.F32 R32, R64.reuse, R94, R32 ;  /* 0x0000005e4020723c */ /* 0x042fee0000001820 */
[----:B------:R1:W-:Y:S01]  /*c250*/  MUFU.TANH R95, R48 ;  /* 0x00000030005f7308 */ /* 0x0003e20000002400 */
[----:B------:R-:W-:Y:S07]  /*c260*/  HMMA.16816.F32 R88, R64, R92, R88 ;  /* 0x0000005c4058723c */ /* 0x000fee0000001858 */
[----:B------:R-:W-:Y:S01]  /*c270*/  MUFU.TANH R93, R46 ;  /* 0x0000002e005d7308 */ /* 0x000fe20000002400 */
[----:B--2---:R-:W-:-:S07]  /*c280*/  FMUL.FTZ R28, R31, UR15 ;  /* 0x0000000f1f1c7c20 */ /* 0x004fce0008410000 */
[----:B------:R2:W-:Y:S01]  /*c290*/  MUFU.TANH R46, R29 ;  /* 0x0000001d002e7308 */ /* 0x0005e20000002400 */
[----:B-1----:R-:W-:-:S07]  /*c2a0*/  FMUL.FTZ R48, R49, UR15 ;  /* 0x0000000f31307c20 */ /* 0x002fce0008410000 */
[----:B------:R1:W-:Y:S01]  /*c2b0*/  MUFU.TANH R49, R24 ;  /* 0x0000001800317308 */ /* 0x0003e20000002400 */
[----:B------:R-:W-:Y:S01]  /*c2c0*/  FMUL.FTZ R65, R88, UR15 ;  /* 0x0000000f58417c20 */ /* 0x000fe20008410000 */
[----:B------:R-:W-:-:S06]  /*c2d0*/  FMUL.FTZ R66, R89, UR15 ;  /* 0x0000000f59427c20 */ /* 0x000fcc0008410000 */
[----:B------:R-:W3:Y:S01]  /*c2e0*/  MUFU.TANH R94, R54 ;  /* 0x00000036005e7308 */ /* 0x000ee20000002400 */
[----:B--2---:R-:W-:-:S04]  /*c2f0*/  LOP3.LUT R29, R139, 0x8, R86, 0xfe, !PT ;  /* 0x000000088b1d7812 */ /* 0x004fc800078efe56 */
[CC--:B------:R-:W-:Y:S02]  /*c300*/  ISETP.GE.AND P6, PT, R29.reuse, R87.reuse, PT ;  /* 0x000000571d00720c */ /* 0x0c0fe40003fc6270 */
[-C--:B------:R-:W-:Y:S01]  /*c310*/  ISETP.GE.AND P4, PT, R29, R124.reuse, PT ;  /* 0x0000007c1d00720c */ /* 0x080fe20003f86270 */
[----:B------:R-:W-:Y:S01]  /*c320*/  MUFU.TANH R48, R48 ;  /* 0x0000003000307308 */ /* 0x000fe20000002400 */
[----:B-1----:R-:W-:Y:S01]  /*c330*/  VIADD R24, R140, 0x1 ;  /* 0x000000018c187836 */ /* 0x002fe20000000000 */
[----:B------:R-:W-:Y:S02]  /*c340*/  FSEL R137, R137, -INF , !P6 ;  /* 0xff80000089897808 */ /* 0x000fe40007000000 */
[----:B----4-:R-:W-:Y:S02]  /*c350*/  FSEL R134, R134, -INF , !P4 ;  /* 0xff80000086867808 */ /* 0x010fe40006000000 */
[C---:B------:R-:W-:Y:S02]  /*c360*/  ISETP.GE.AND P5, PT, R24.reuse, R87, PT ;  /* 0x000000571800720c */ /* 0x040fe40003fa6270 */
[----:B------:R-:W-:Y:S01]  /*c370*/  ISETP.GE.AND P3, PT, R24, R124, PT ;  /* 0x0000007c1800720c */ /* 0x000fe20003f66270 */
[----:B------:R-:W-:Y:S01]  /*c380*/  MUFU.TANH R54, R51 ;  /* 0x0000003300367308 */ /* 0x000fe20000002400 */
[----:B------:R-:W-:-:S02]  /*c390*/  LOP3.LUT R24, R139, 0x10, R86, 0xfe, !PT ;  /* 0x000000108b187812 */ /* 0x000fc400078efe56 */
[----:B------:R-:W-:Y:S02]  /*c3a0*/  FSEL R138, R138, -INF , !P5 ;  /* 0xff8000008a8a7808 */ /* 0x000fe40006800000 */
[----:B------:R-:W-:Y:S02]  /*c3b0*/  FSEL R135, R135, -INF , !P3 ;  /* 0xff80000087877808 */ /* 0x000fe40005800000 */
[C---:B------:R-:W-:Y:S01]  /*c3c0*/  ISETP.GE.AND P5, PT, R24.reuse, R87, PT ;  /* 0x000000571800720c */ /* 0x040fe20003fa6270 */
[----:B------:R-:W1:Y:S01]  /*c3d0*/  MUFU.TANH R92, R55 ;  /* 0x00000037005c7308 */ /* 0x000e620000002400 */
[----:B------:R-:W-:Y:S01]  /*c3e0*/  ISETP.GE.AND P3, PT, R24, R124, PT ;  /* 0x0000007c1800720c */ /* 0x000fe20003f66270 */
[----:B------:R-:W-:Y:S01]  /*c3f0*/  VIADD R24, R140, 0x9 ;  /* 0x000000098c187836 */ /* 0x000fe20000000000 */
[----:B------:R-:W-:Y:S02]  /*c400*/  FSEL R131, R131, -INF , !P5 ;  /* 0xff80000083837808 */ /* 0x000fe40006800000 */
[----:B---3--:R-:W-:-:S02]  /*c410*/  FSEL R94, R94, -INF , !P3 ;  /* 0xff8000005e5e7808 */ /* 0x008fc40005800000 */
[CC--:B------:R-:W-:Y:S01]  /*c420*/  ISETP.GE.AND P6, PT, R24.reuse, R87.reuse, PT ;  /* 0x000000571800720c */ /* 0x0c0fe20003fc6270 */
[----:B------:R-:W2:Y:S01]  /*c430*/  MUFU.TANH R51, R47 ;  /* 0x0000002f00337308 */ /* 0x000ea20000002400 */
        /* <DEDUP_REMOVED lines=11> */
[----:B------:R-:W4:Y:S01]  /*c4f0*/  MUFU.TANH R39, R30 ;  /* 0x0000001e00277308 */ /* 0x000f220000002400 */
[-C--:B------:R-:W-:Y:S01]  /*c500*/  ISETP.GE.AND P3, PT, R20, R124.reuse, PT ;  /* 0x0000007c1400720c */ /* 0x080fe20003f66270 */
[----:B------:R-:W-:Y:S01]  /*c510*/  FMUL.FTZ R20, R22, UR15 ;  /* 0x0000000f16147c20 */ /* 0x000fe20008410000 */
[----:B------:R-:W-:Y:S01]  /*c520*/  VIADD R22, R140, 0x19 ;  /* 0x000000198c167836 */ /* 0x000fe20000000000 */
[----:B------:R-:W-:Y:S02]  /*c530*/  FSEL R130, R130, -INF , !P5 ;  /* 0xff80000082827808 */ /* 0x000fe40006800000 */
[----:B-1----:R-:W-:Y:S02]  /*c540*/  FSEL R92, R92, -INF , !P3 ;  /* 0xff8000005c5c7808 */ /* 0x002fe40005800000 */
[CC--:B------:R-:W-:Y:S01]  /*c550*/  ISETP.GE.AND P6, PT, R22.reuse, R87.reuse, PT ;  /* 0x000000571600720c */ /* 0x0c0fe20003fc6270 */
[----:B------:R1:W-:Y:S01]  /*c560*/  MUFU.TANH R64, R17 ;  /* 0x0000001100407308 */ /* 0x0003e20000002400 */
[-C--:B------:R-:W-:Y:S01]  /*c570*/  ISETP.GE.AND P4, PT, R22, R124.reuse, PT ;  /* 0x0000007c1600720c */ /* 0x080fe20003f86270 */
[----:B---3--:R-:W-:Y:S01]  /*c580*/  FMUL.FTZ R62, R13, UR15 ;  /* 0x0000000f0d3e7c20 */ /* 0x008fe20008410000 */
[----:B------:R-:W-:Y:S01]  /*c590*/  FSEL R48, R48, -INF , !P6 ;  /* 0xff80000030307808 */ /* 0x000fe20007000000 */
[----:B------:R-:W-:Y:S01]  /*c5a0*/  VIADD R13, R140, 0x31 ;  /* 0x000000318c0d7836 */ /* 0x000fe20000000000 */
[----:B------:R-:W-:Y:S01]  /*c5b0*/  FSEL R47, R54, -INF , !P4 ;  /* 0xff800000362f7808 */ /* 0x000fe20006000000 */
[----:B------:R-:W-:Y:S01]  /*c5c0*/  FMUL.FTZ R54, R8, UR15 ;  /* 0x0000000f08367c20 */ /* 0x000fe20008410000 */
[CC--:B------:R-:W-:Y:S01]  /*c5d0*/  ISETP.GE.AND P6, PT, R16.reuse, R87.reuse, PT ;  /* 0x000000571000720c */ /* 0x0c0fe20003fc6270 */
[----:B------:R-:W3:Y:S01]  /*c5e0*/  MUFU.TANH R28, R28 ;  /* 0x0000001c001c7308 */ /* 0x000ee20000002400 */
[-C--:B------:R-:W-:Y:S01]  /*c5f0*/  ISETP.GE.AND P4, PT, R16, R124.reuse, PT ;  /* 0x0000007c1000720c */ /* 0x080fe20003f86270 */
[----:B------:R-:W-:Y:S01]  /*c600*/  VIADD R16, R140, 0x21 ;  /* 0x000000218c107836 */ /* 0x000fe20000000000 */
[CC--:B------:R-:W-:Y:S01]  /*c610*/  ISETP.GE.AND P5, PT, R21.reuse, R87.reuse, PT ;  /* 0x000000571500720c */ /* 0x0c0fe20003fa6270 */
[----:B------:R-:W-:Y:S01]  /*c620*/  FMUL.FTZ R22, R34, UR15 ;  /* 0x0000000f22167c20 */ /* 0x000fe20008410000 */
[-C--:B------:R-:W-:Y:S01]  /*c630*/  ISETP.GE.AND P3, PT, R21, R124.reuse, PT ;  /* 0x0000007c1500720c */ /* 0x080fe20003f66270 */
[----:B------:R-:W-:Y:S01]  /*c640*/  FMUL.FTZ R21, R23, UR15 ;  /* 0x0000000f17157c20 */ /* 0x000fe20008410000 */
[----:B------:R-:W-:Y:S01]  /*c650*/  FSEL R53, R53, -INF , !P5 ;  /* 0xff80000035357808 */ /* 0x000fe20006800000 */
[----:B------:R-:W5:Y:S01]  /*c660*/  MUFU.TANH R36, R26 ;  /* 0x0000001a00247308 */ /* 0x000f620000002400 */
[----:B------:R-:W-:Y:S01]  /*c670*/  FSEL R93, R93, -INF , !P3 ;  /* 0xff8000005d5d7808 */ /* 0x000fe20005800000 */
[----:B-1----:R-:W-:Y:S01]  /*c680*/  FMUL.FTZ R17, R18, UR15 ;  /* 0x0000000f12117c20 */ /* 0x002fe20008410000 */
[----:B------:R-:W-:Y:S01]  /*c690*/  ISETP.GE.AND P5, PT, R16, R87, PT ;  /* 0x000000571000720c */ /* 0x000fe20003fa6270 */
[----:B------:R-:W-:Y:S01]  /*c6a0*/  VIADD R18, R140, 0x29 ;  /* 0x000000298c127836 */ /* 0x000fe20000000000 */
[----:B------:R-:W-:-:S02]  /*c6b0*/  ISETP.GE.AND P3, PT, R16, R124, PT ;  /* 0x0000007c1000720c */ /* 0x000fc40003f66270 */
[----:B------:R-:W-:Y:S01]  /*c6c0*/  LOP3.LUT R16, R139, 0x30, R86, 0xfe, !PT ;  /* 0x000000308b107812 */ /* 0x000fe200078efe56 */
[----:B------:R-:W-:Y:S01]  /*c6d0*/  MUFU.TANH R63, R12 ;  /* 0x0000000c003f7308 */ /* 0x000fe20000002400 */
[----:B------:R-:W-:Y:S02]  /*c6e0*/  FSEL R52, R52, -INF , !P5 ;  /* 0xff80000034347808 */ /* 0x000fe40006800000 */
[----:B--2---:R-:W-:Y:S02]  /*c6f0*/  FSEL R51, R51, -INF , !P3 ;  /* 0xff80000033337808 */ /* 0x004fe40005800000 */
[C---:B------:R-:W-:Y:S02]  /*c700*/  ISETP.GE.AND P5, PT, R16.reuse, R87, PT ;  /* 0x000000571000720c */ /* 0x040fe40003fa6270 */
[----:B------:R-:W-:Y:S01]  /*c710*/  ISETP.GE.AND P3, PT, R16, R124, PT ;  /* 0x0000007c1000720c */ /* 0x000fe20003f66270 */
[----:B------:R1:W2:Y:S01]  /*c720*/  MUFU.TANH R55, R25 ;  /* 0x0000001900377308 */ /* 0x0002a20000002400 */
[----:B------:R-:W-:Y:S01]  /*c730*/  FSEL R43, R50, -INF , !P6 ;  /* 0xff800000322b7808 */ /* 0x000fe20007000000 */
[----:B------:R-:W-:Y:S01]  /*c740*/  FMUL.FTZ R16, R19, UR15 ;  /* 0x0000000f13107c20 */ /* 0x000fe20008410000 */
[----:B------:R-:W-:-:S02]  /*c750*/  FSEL R42, R42, -INF , !P5 ;  /* 0xff8000002a2a7808 */ /* 0x000fc40006800000 */
[----:B------:R-:W-:Y:S02]  /*c760*/  FSEL R41, R41, -INF , !P3 ;  /* 0xff80000029297808 */ /* 0x000fe40005800000 */
[----:B------:R-:W-:Y:S01]  /*c770*/  FSEL R50, R56, -INF , !P4 ;  /* 0xff80000038327808 */ /* 0x000fe20006000000 */
[----:B------:R-:W2:Y:S01]  /*c780*/  MUFU.TANH R37, R27 ;  /* 0x0000001b00257308 */ /* 0x000ea20000002400 */
[CC--:B------:R-:W-:Y:S02]  /*c790*/  ISETP.GE.AND P5, PT, R13.reuse, R87.reuse, PT ;  /* 0x000000570d00720c */ /* 0x0c0fe40003fa6270 */
[-C--:B------:R-:W-:Y:S02]  /*c7a0*/  ISETP.GE.AND P3, PT, R13, R124.reuse, PT ;  /* 0x0000007c0d00720c */ /* 0x080fe40003f66270 */
[C---:B------:R-:W-:Y:S02]  /*c7b0*/  ISETP.GE.AND P6, PT, R18.reuse, R87, PT ;  /* 0x000000571200720c */ /* 0x040fe40003fc6270 */
[----:B------:R-:W-:Y:S01]  /*c7c0*/  ISETP.GE.AND P4, PT, R18, R124, PT ;  /* 0x0000007c1200720c */ /* 0x000fe20003f86270 */
[----:B------:R-:W2:Y:S01]  /*c7d0*/  MUFU.TANH R57, R57 ;  /* 0x0000003900397308 */ /* 0x000ea20000002400 */
[--C-:B------:R-:W-:Y:S01]  /*c7e0*/  LOP3.LUT R13, R139, 0x40, R86.reuse, 0xfe, !PT ;  /* 0x000000408b0d7812 */ /* 0x100fe200078efe56 */
[----:B-1----:R-:W-:Y:S01]  /*c7f0*/  FMUL.FTZ R25, R91, UR15 ;  /* 0x0000000f5b197c20 */ /* 0x002fe20008410000 */
[----:B------:R-:W-:-:S02]  /*c800*/  LOP3.LUT R18, R139, 0x38, R86, 0xfe, !PT ;  /* 0x000000388b127812 */ /* 0x000fc400078efe56 */
[----:B------:R-:W-:Y:S02]  /*c810*/  FSEL R44, R44, -INF , !P5 ;  /* 0xff8000002c2c7808 */ /* 0x000fe40006800000 */
[----:B------:R-:W-:Y:S01]  /*c820*/  FSEL R38, R38, -INF , !P3 ;  /* 0xff80000026267808 */ /* 0x000fe20005800000 */
[----:B------:R-:W1:Y:S01]  /*c830*/  MUFU.TANH R20, R20 ;  /* 0x0000001400147308 */ /* 0x000e620000002400 */
[----:B------:R-:W-:Y:S02]  /*c840*/  FSEL R12, R40, -INF , !P6 ;  /* 0xff800000280c7808 */ /* 0x000fe40007000000 */
[----:B------:R-:W-:Y:S02]  /*c850*/  FSEL R125, R125, -INF , !P4 ;  /* 0xff8000007d7d7808 */ /* 0x000fe40006000000 */
[CC--:B------:R-:W-:Y:S02]  /*c860*/  ISETP.GE.AND P5, PT, R13.reuse, R87.reuse, PT ;  /* 0x000000570d00720c */ /* 0x0c0fe40003fa6270 */
[-C--:B------:R-:W-:Y:S01]  /*c870*/  ISETP.GE.AND P3, PT, R13, R124.reuse, PT ;  /* 0x0000007c0d00720c */ /* 0x080fe20003f66270 */
[----:B------:R-:W-:Y:S01]  /*c880*/  VIADD R13, R140, 0x39 ;  /* 0x000000398c0d7836 */ /* 0x000fe20000000000 */
[C---:B------:R-:W-:Y:S01]  /*c890*/  ISETP.GE.AND P6, PT, R18.reuse, R87, PT ;  /* 0x000000571200720c */ /* 0x040fe20003fc6270 */
[----:B------:R-:W1:Y:S01]  /*c8a0*/  MUFU.TANH R21, R21 ;  /* 0x0000001500157308 */ /* 0x000e620000002400 */
[----:B------:R-:W-:-:S02]  /*c8b0*/  ISETP.GE.AND P4, PT, R18, R124, PT ;  /* 0x0000007c1200720c */ /* 0x000fc40003f86270 */
[----:B------:R-:W-:Y:S02]  /*c8c0*/  FSEL R45, R45, -INF , !P6 ;  /* 0xff8000002d2d7808 */ /* 0x000fe40007000000 */
[----:B----4-:R-:W-:Y:S02]  /*c8d0*/  FSEL R39, R39, -INF , !P4 ;  /* 0xff80000027277808 */ /* 0x010fe40006000000 */
[C---:B------:R-:W-:Y:S01]  /*c8e0*/  ISETP.GE.AND P6, PT, R13.reuse, R87, PT ;  /* 0x000000570d00720c */ /* 0x040fe20003fc6270 */
[----:B------:R-:W4:Y:S01]  /*c8f0*/  MUFU.TANH R60, R60 ;  /* 0x0000003c003c7308 */ /* 0x000f220000002400 */
[----:B------:R-:W-:Y:S02]  /*c900*/  ISETP.GE.AND P4, PT, R13, R124, PT ;  /* 0x0000007c0d00720c */ /* 0x000fe40003f86270 */
[----:B------:R-:W-:Y:S02]  /*c910*/  LOP3.LUT R8, R139, 0x48, R86, 0xfe, !PT ;  /* 0x000000488b087812 */ /* 0x000fe400078efe56 */
[----:B------:R-:W-:-:S02]  /*c920*/  FSEL R46, R46, -INF , !P6 ;  /* 0xff8000002e2e7808 */ /* 0x000fc40007000000 */
[----:B---3--:R-:W-:Y:S01]  /*c930*/  FSEL R40, R28, -INF , !P4 ;  /* 0xff8000001c287808 */ /* 0x008fe20006000000 */
[----:B------:R-:W3:Y:S01]  /*c940*/  MUFU.TANH R17, R17 ;  /* 0x0000001100117308 */ /* 0x000ee20000002400 */
[CC--:B------:R-:W-:Y:S02]  /*c950*/  ISETP.GE.AND P6, PT, R8.reuse, R87.reuse, PT ;  /* 0x000000570800720c */ /* 0x0c0fe40003fc6270 */
[----:B------:R-:W-:Y:S01]  /*c960*/  ISETP.GE.AND P4, PT, R8, R124, PT ;  /* 0x0000007c0800720c */ /* 0x000fe20003f86270 */
[----:B------:R-:W-:Y:S01]  /*c970*/  VIADD R8, R140, 0x41 ;  /* 0x000000418c087836 */ /* 0x000fe20000000000 */
[----:B------:R-:W-:Y:S02]  /*c980*/  FSEL R49, R49, -INF , !P5 ;  /* 0xff80000031317808 */ /* 0x000fe40006800000 */
[----:B-----5:R-:W-:Y:S01]  /*c990*/  FSEL R36, R36, -INF , !P3 ;  /* 0xff80000024247808 */ /* 0x020fe20005800000 */
[----:B------:R-:W5:Y:S01]  /*c9a0*/  MUFU.TANH R16, R16 ;  /* 0x0000001000107308 */ /* 0x000f620000002400 */
[----:B------:R-:W-:-:S02]  /*c9b0*/  ISETP.GE.AND P5, PT, R8, R87, PT ;  /* 0x000000570800720c */ /* 0x000fc40003fa6270 */
[-C--:B------:R-:W-:Y:S02]  /*c9c0*/  ISETP.GE.AND P3, PT, R8, R124.reuse, PT ;  /* 0x0000007c0800720c */ /* 0x080fe40003f66270 */
[----:B------:R-:W-:Y:S02]  /*c9d0*/  LOP3.LUT R8, R139, 0x50, R86, 0xfe, !PT ;  /* 0x000000508b087812 */ /* 0x000fe400078efe56 */
[----:B--2---:R-:W-:Y:S01]  /*c9e0*/  FSEL R55, R55, -INF , !P5 ;  /* 0xff80000037377808 */ /* 0x004fe20006800000 */
[----:B------:R-:W2:Y:S01]  /*c9f0*/  MUFU.TANH R30, R14 ;  /* 0x0000000e001e7308 */ /* 0x000ea20000002400 */
[----:B------:R-:W-:Y:S02]  /*ca00*/  FSEL R37, R37, -INF , !P3 ;  /* 0xff80000025257808 */ /* 0x000fe40005800000 */
[C---:B------:R-:W-:Y:S02]  /*ca10*/  ISETP.GE.AND P5, PT, R8.reuse, R87, PT ;  /* 0x000000570800720c */ /* 0x040fe40003fa6270 */
[----:B------:R-:W-:Y:S01]  /*ca20*/  ISETP.GE.AND P3, PT, R8, R124, PT ;  /* 0x0000007c0800720c */ /* 0x000fe20003f66270 */
[----:B------:R-:W-:Y:S01]  /*ca30*/  VIADD R8, R140, 0x49 ;  /* 0x000000498c087836 */ /* 0x000fe20000000000 */
[----:B------:R-:W-:Y:S01]  /*ca40*/  FSEL R57, R57, -INF , !P6 ;  /* 0xff80000039397808 */ /* 0x000fe20007000000 */
[----:B------:R-:W2:Y:S01]  /*ca50*/  MUFU.TANH R62, R62 ;  /* 0x0000003e003e7308 */ /* 0x000ea20000002400 */
[----:B-1----:R-:W-:-:S02]  /*ca60*/  FSEL R18, R20, -INF , !P4 ;  /* 0xff80000014127808 */ /* 0x002fc40006000000 */
[CC--:B------:R-:W-:Y:S02]  /*ca70*/  ISETP.GE.AND P6, PT, R8.reuse, R87.reuse, PT ;  /* 0x000000570800720c */ /* 0x0c0fe40003fc6270 */
[-C--:B------:R-:W-:Y:S02]  /*ca80*/  ISETP.GE.AND P4, PT, R8, R124.reuse, PT ;  /* 0x0000007c0800720c */ /* 0x080fe40003f86270 */
[----:B------:R-:W-:Y:S01]  /*ca90*/  FSEL R59, R59, -INF , !P6 ;  /* 0xff8000003b3b7808 */ /* 0x000fe20007000000 */
[----:B------:R-:W1:Y:S01]  /*caa0*/  MUFU.TANH R31, R15 ;  /* 0x0000000f001f7308 */ /* 0x000e620000002400 */
[----:B------:R-:W-:Y:S01]  /*cab0*/  FSEL R19, R21, -INF , !P4 ;  /* 0xff80000015137808 */ /* 0x000fe20006000000 */
[----:B------:R-:W-:Y:S01]  /*cac0*/  FMUL.FTZ R21, R35, UR15 ;  /* 0x0000000f23157c20 */ /* 0x000fe20008410000 */
[C---:B------:R-:W-:Y:S02]  /*cad0*/  ISETP.GE.AND P6, PT, R4.reuse, R87, PT ;  /* 0x000000570400720c */ /* 0x040fe40003fc6270 */
[----:B------:R-:W-:Y:S01]  /*cae0*/  ISETP.GE.AND P4, PT, R4, R124, PT ;  /* 0x0000007c0400720c */ /* 0x000fe20003f86270 */
[----:B------:R-:W-:Y:S01]  /*caf0*/  VIADD R4, R140, 0x51 ;  /* 0x000000518c047836 */ /* 0x000fe20000000000 */
[----:B----4-:R-:W-:Y:S01]  /*cb00*/  FSEL R60, R60, -INF , !P5 ;  /* 0xff8000003c3c7808 */ /* 0x010fe20006800000 */
[----:B------:R-:W4:Y:S01]  /*cb10*/  MUFU.TANH R54, R54 ;  /* 0x0000003600367308 */ /* 0x000f220000002400 */
[----:B---3--:R-:W-:-:S02]  /*cb20*/  FSEL R17, R17, -INF , !P3 ;  /* 0xff80000011117808 */ /* 0x008fc40005800000 */
[CC--:B------:R-:W-:Y:S02]  /*cb30*/  ISETP.GE.AND P5, PT, R4.reuse, R87.reuse, PT ;  /* 0x000000570400720c */ /* 0x0c0fe40003fa6270 */
[----:B------:R-:W-:Y:S02]  /*cb40*/  ISETP.GE.AND P3, PT, R4, R124, PT ;  /* 0x0000007c0400720c */ /* 0x000fe40003f66270 */
[----:B------:R-:W-:Y:S01]  /*cb50*/  LOP3.LUT R4, R139, 0x60, R86, 0xfe, !PT ;  /* 0x000000608b047812 */ /* 0x000fe200078efe56 */
[----:B------:R-:W3:Y:S01]  /*cb60*/  MUFU.TANH R29, R10 ;  /* 0x0000000a001d7308 */ /* 0x000ee20000002400 */
[----:B------:R-:W-:Y:S02]  /*cb70*/  FSEL R64, R64, -INF , !P5 ;  /* 0xff80000040407808 */ /* 0x000fe40006800000 */
[----:B-----5:R-:W-:Y:S02]  /*cb80*/  FSEL R16, R16, -INF , !P3 ;  /* 0xff80000010107808 */ /* 0x020fe40005800000 */
[----:B------:R-:W-:-:S02]  /*cb90*/  ISETP.GE.AND P5, PT, R4, R87, PT ;  /* 0x000000570400720c */ /* 0x000fc40003fa6270 */
[-C--:B------:R-:W-:Y:S01]  /*cba0*/  ISETP.GE.AND P3, PT, R4, R124.reuse, PT ;  /* 0x0000007c0400720c */ /* 0x080fe20003f66270 */
[----:B------:R-:W-:Y:S01]  /*cbb0*/  VIADD R4, R140, 0x59 ;  /* 0x000000598c047836 */ /* 0x000fe20000000000 */
[----:B------:R-:W5:Y:S01]  /*cbc0*/  MUFU.TANH R56, R9 ;  /* 0x0000000900387308 */ /* 0x000f620000002400 */
[----:B------:R-:W-:Y:S02]  /*cbd0*/  FSEL R63, R63, -INF , !P6 ;  /* 0xff8000003f3f7808 */ /* 0x000fe40007000000 */
[----:B--2---:R-:W-:Y:S02]  /*cbe0*/  FSEL R30, R30, -INF , !P4 ;  /* 0xff8000001e1e7808 */ /* 0x004fe40006000000 */
[C---:B------:R-:W-:Y:S02]  /*cbf0*/  ISETP.GE.AND P6, PT, R4.reuse, R87, PT ;  /* 0x000000570400720c */ /* 0x040fe40003fc6270 */
[----:B------:R-:W-:Y:S01]  /*cc00*/  ISETP.GE.AND P4, PT, R4, R124, PT ;  /* 0x0000007c0400720c */ /* 0x000fe20003f86270 */
[----:B------:R-:W2:Y:S01]  /*cc10*/  MUFU.TANH R28, R11 ;  /* 0x0000000b001c7308 */ /* 0x000ea20000002400 */
[----:B------:R-:W-:-:S02]  /*cc20*/  LOP3.LUT R4, R139, 0x68, R86, 0xfe, !PT ;  /* 0x000000688b047812 */ /* 0x000fc400078efe56 */
[----:B------:R-:W-:Y:S02]  /*cc30*/  FSEL R62, R62, -INF , !P6 ;  /* 0xff8000003e3e7808 */ /* 0x000fe40007000000 */
[----:B-1----:R-:W-:Y:S02]  /*cc40*/  FSEL R31, R31, -INF , !P4 ;  /* 0xff8000001f1f7808 */ /* 0x002fe40006000000 */
[C---:B------:R-:W-:Y:S01]  /*cc50*/  ISETP.GE.AND P6, PT, R4.reuse, R87, PT ;  /* 0x000000570400720c */ /* 0x040fe20003fc6270 */
[----:B------:R-:W1:Y:S01]  /*cc60*/  MUFU.TANH R58, R58 ;  /* 0x0000003a003a7308 */ /* 0x000e620000002400 */
[----:B------:R-:W-:Y:S01]  /*cc70*/  ISETP.GE.AND P4, PT, R4, R124, PT ;  /* 0x0000007c0400720c */ /* 0x000fe20003f86270 */
[----:B------:R-:W-:Y:S01]  /*cc80*/  VIADD R4, R140, 0x61 ;  /* 0x000000618c047836 */ /* 0x000fe20000000000 */
[----:B----4-:R-:W-:Y:S02]  /*cc90*/  FSEL R54, R54, -INF , !P5 ;  /* 0xff80000036367808 */ /* 0x010fe40006800000 */
[----:B---3--:R-:W-:-:S02]  /*cca0*/  FSEL R29, R29, -INF , !P3 ;  /* 0xff8000001d1d7808 */ /* 0x008fc40005800000 */
[CC--:B------:R-:W-:Y:S01]  /*ccb0*/  ISETP.GE.AND P5, PT, R4.reuse, R87.reuse, PT ;  /* 0x000000570400720c */ /* 0x0c0fe20003fa6270 */
[----:B------:R-:W3:Y:S01]  /*ccc0*/  MUFU.TANH R27, R6 ;  /* 0x00000006001b7308 */ /* 0x000ee20000002400 */
[----:B------:R-:W-:Y:S02]  /*ccd0*/  ISETP.GE.AND P3, PT, R4, R124, PT ;  /* 0x0000007c0400720c */ /* 0x000fe40003f66270 */
[----:B------:R-:W-:Y:S02]  /*cce0*/  LOP3.LUT R4, R139, 0x70, R86, 0xfe, !PT ;  /* 0x000000708b047812 */ /* 0x000fe400078efe56 */
[----:B-----5:R-:W-:Y:S02]  /*ccf0*/  FSEL R56, R56, -INF , !P5 ;  /* 0xff80000038387808 */ /* 0x020fe40006800000 */
[----:B--2---:R-:W-:Y:S01]  /*cd00*/  FSEL R28, R28, -INF , !P3 ;  /* 0xff8000001c1c7808 */ /* 0x004fe20005800000 */
[----:B------:R-:W2:Y:S01]  /*cd10*/  MUFU.TANH R65, R65 ;  /* 0x0000004100417308 */ /* 0x000ea20000002400 */
[----:B------:R-:W-:-:S02]  /*cd20*/  ISETP.GE.AND P5, PT, R4, R87, PT ;  /* 0x000000570400720c */ /* 0x000fc40003fa6270 */
[-C--:B------:R-:W-:Y:S01]  /*cd30*/  ISETP.GE.AND P3, PT, R4, R124.reuse, PT ;  /* 0x0000007c0400720c */ /* 0x080fe20003f66270 */
[----:B------:R-:W-:Y:S01]  /*cd40*/  VIADD R4, R140, 0x69 ;  /* 0x000000698c047836 */ /* 0x000fe20000000000 */
[----:B-1----:R-:W-:Y:S02]  /*cd50*/  FSEL R58, R58, -INF , !P6 ;  /* 0xff8000003a3a7808 */ /* 0x002fe40007000000 */
[----:B------:R-:W-:Y:S01]  /*cd60*/  LOP3.LUT R86, R139, 0x78, R86, 0xfe, !PT ;  /* 0x000000788b567812 */ /* 0x000fe200078efe56 */
[----:B------:R-:W1:Y:S01]  /*cd70*/  MUFU.TANH R24, R24 ;  /* 0x0000001800187308 */ /* 0x000e620000002400 */
[----:B---3--:R-:W-:Y:S01]  /*cd80*/  FSEL R27, R27, -INF , !P4 ;  /* 0xff8000001b1b7808 */ /* 0x008fe20006000000 */
[----:B------:R-:W-:Y:S01]  /*cd90*/  VIADD R6, R140, 0x71 ;  /* 0x000000718c067836 */ /* 0x000fe20000000000 */
[C---:B------:R-:W-:Y:S02]  /*cda0*/  ISETP.GE.AND P6, PT, R4.reuse, R87, PT ;  /* 0x000000570400720c */ /* 0x040fe40003fc6270 */
[----:B------:R-:W-:Y:S01]  /*cdb0*/  ISETP.GE.AND P4, PT, R4, R124, PT ;  /* 0x0000007c0400720c */ /* 0x000fe20003f86270 */
[----:B------:R-:W-:-:S02]  /*cdc0*/  FMUL.FTZ R4, R32, UR15 ;  /* 0x0000000f20047c20 */ /* 0x000fc40008410000 */
[----:B------:R-:W3:Y:S01]  /*cdd0*/  MUFU.TANH R66, R66 ;  /* 0x0000004200427308 */ /* 0x000ee20000002400 */
[----:B--2---:R-:W-:Y:S02]  /*cde0*/  FSEL R65, R65, -INF , !P5 ;  /* 0xff80000041417808 */ /* 0x004fe40006800000 */
[----:B------:R-:W-:-:S05]  /*cdf0*/  ISETP.GE.AND P5, PT, R6, R87, PT ;  /* 0x000000570600720c */ /* 0x000fca0003fa6270 */
[----:B------:R-:W2:Y:S01]  /*ce00*/  MUFU.TANH R25, R25 ;  /* 0x0000001900197308 */ /* 0x000ea20000002400 */
[----:B-1----:R-:W-:Y:S02]  /*ce10*/  FSEL R24, R24, -INF , !P3 ;  /* 0xff80000018187808 */ /* 0x002fe40005800000 */
[----:B------:R-:W-:-:S05]  /*ce20*/  ISETP.GE.AND P3, PT, R6, R124, PT ;  /* 0x0000007c0600720c */ /* 0x000fca0003f66270 */
[----:B------:R1:W4:Y:S01]  /*ce30*/  MUFU.TANH R61, R5 ;  /* 0x00000005003d7308 */ /* 0x0003220000002400 */
[----:B---3--:R-:W-:Y:S02]  /*ce40*/  FSEL R66, R66, -INF , !P5 ;  /* 0xff80000042427808 */ /* 0x008fe40006800000 */
[----:B------:R-:W-:-:S05]  /*ce50*/  ISETP.GE.AND P5, PT, R140, R87, PT ;  /* 0x000000578c00720c */ /* 0x000fca0003fa6270 */
[----:B------:R-:W3:Y:S01]  /*ce60*/  MUFU.TANH R3, R3 ;  /* 0x0000000300037308 */ /* 0x000ee20000002400 */
[----:B--2---:R-:W-:Y:S02]  /*ce70*/  FSEL R25, R25, -INF , !P3 ;  /* 0xff80000019197808 */ /* 0x004fe40005800000 */
[C---:B------:R-:W-:Y:S01]  /*ce80*/  ISETP.GE.AND P3, PT, R140.reuse, R124, PT ;  /* 0x0000007c8c00720c */ /* 0x040fe20003f66270 */
[----:B------:R-:W-:-:S03]  /*ce90*/  VIADD R140, R140, 0x79 ;  /* 0x000000798c8c7836 */ /* 0x000fc60000000000 */
[----:B------:R-:W-:Y:S01]  /*cea0*/  FSEL R6, R67, -INF , !P3 ;  /* 0xff80000043067808 */ /* 0x000fe20005800000 */
[----:B------:R-:W2:Y:S01]  /*ceb0*/  MUFU.TANH R26, R7 ;  /* 0x00000007001a7308 */ /* 0x000ea20000002400 */
[----:B-1----:R-:W-:Y:S01]  /*cec0*/  FMUL.FTZ R5, R33, UR15 ;  /* 0x0000000f21057c20 */ /* 0x002fe20008410000 */
[----:B----4-:R-:W-:Y:S02]  /*ced0*/  FSEL R61, R61, -INF , !P6 ;  /* 0xff8000003d3d7808 */ /* 0x010fe40007000000 */
[----:B------:R-:W-:Y:S01]  /*cee0*/  ISETP.GE.AND P6, PT, R86, R87, PT ;  /* 0x000000575600720c */ /* 0x000fe20003fc6270 */
[----:B------:R-:W-:Y:S01]  /*cef0*/  BAR.SYNC.DEFER_BLOCKING 0x0 ;  /* 0x0000000000007b1d */ /* 0x000fe20000010000 */
[----:B------:R-:W-:Y:S02]  /*cf00*/  ISETP.GE.AND P3, PT, R140, R124, PT ;  /* 0x0000007c8c00720c */ /* 0x000fe40003f66270 */
[----:B---3--:R-:W-:-:S03]  /*cf10*/  FSEL R3, R3, -INF , !P5 ;  /* 0xff80000003037808 */ /* 0x008fc60006800000 */
[----:B------:R-:W1:Y:S01]  /*cf20*/  MUFU.TANH R4, R4 ;  /* 0x0000000400047308 */ /* 0x000e620000002400 */
[----:B------:R-:W-:Y:S02]  /*cf30*/  ISETP.GE.AND P5, PT, R140, R87, PT ;  /* 0x000000578c00720c */ /* 0x000fe40003fa6270 */
[----:B--2---:R-:W-:-:S05]  /*cf40*/  FSEL R26, R26, -INF , !P4 ;  /* 0xff8000001a1a7808 */ /* 0x004fca0006000000 */
[----:B------:R-:W2:Y:S01]  /*cf50*/  MUFU.TANH R5, R5 ;  /* 0x0000000500057308 */ /* 0x000ea20000002400 */
[----:B------:R-:W-:-:S07]  /*cf60*/  ISETP.GE.AND P4, PT, R86, R124, PT ;  /* 0x0000007c5600720c */ /* 0x000fce0003f86270 */
[----:B------:R-:W3:Y:S01]  /*cf70*/  MUFU.TANH R22, R22 ;  /* 0x0000001600167308 */ /* 0x000ee20000002400 */
[----:B-1----:R-:W-:-:S07]  /*cf80*/  FSEL R86, R4, -INF , !P6 ;  /* 0xff80000004567808 */ /* 0x002fce0007000000 */
[----:B------:R-:W1:Y:S01]  /*cf90*/  MUFU.TANH R21, R21 ;  /* 0x0000001500157308 */ /* 0x000e620000002400 */
[----:B--2---:R-:W-:Y:S02]  /*cfa0*/  FSEL R67, R5, -INF , !P5 ;  /* 0xff80000005437808 */ /* 0x004fe40006800000 */
[----:B---3--:R-:W-:Y:S02]  /*cfb0*/  FSEL R22, R22, -INF , !P4 ;  /* 0xff80000016167808 */ /* 0x008fe40006000000 */
[----:B-1----:R-:W-:Y:S01]  /*cfc0*/  FSEL R21, R21, -INF , !P3 ;  /* 0xff80000015157808 */ /* 0x002fe20005800000 */
[----:B------:R-:W-:Y:S06]  /*cfd0*/  @!P1 BRA `(.L_x_3903) ;  /* 0x0000000400c09947 */ /* 0x000fec0003800000 */
[----:B------:R-:W-:Y:S05]  /*cfe0*/  @!P2 BRA `(.L_x_3904) ;  /* 0x0000000000f4a947 */ /* 0x000fea0003800000 */
[----:B------:R-:W1:Y:S01]  /*cff0*/  LDC R7, c[0x0][0x380] ;  /* 0x0000e000ff077b82 */ /* 0x000e620000000800 */
[----:B------:R-:W-:Y:S01]  /*d000*/  IABS R10, R139 ;  /* 0x0000008b000a7213 */ /* 0x000fe20000000000 */
[----:B------:R-:W-:Y:S01]  /*d010*/  ULDC.64 UR4, c[0x0][0x248] ;  /* 0x0000920000047ab9 */ /* 0x000fe20000000a00 */
        /* <DEDUP_REMOVED lines=10> */
[----:B------:R-:W-:-:S04]  /*d0c0*/  IMAD.MOV R8, RZ, RZ, -R9 ;  /* 0x000000ffff087224 */ /* 0x000fc800078e0a09 */
[----:B------:R-:W-:Y:S01]  /*d0d0*/  IMAD R8, R5, R8, R10 ;  /* 0x0000000805087224 */ /* 0x000fe200078e020a */
[C---:B------:R-:W-:Y:S02]  /*d0e0*/  LOP3.LUT R10, R139.reuse, R7, RZ, 0x3c, !PT ;  /* 0x000000078b0a7212 */ /* 0x040fe400078e3cff */
[----:B------:R-:W-:Y:S02]  /*d0f0*/  IADD3 R139, R139, -0x80, RZ ;  /* 0xffffff808b8b7810 */ /* 0x000fe40007ffe0ff */
[----:B------:R-:W-:Y:S02]  /*d100*/  ISETP.GT.U32.AND P1, PT, R5, R8, PT ;  /* 0x000000080500720c */ /* 0x000fe40003f24070 */
[----:B------:R-:W-:Y:S02]  /*d110*/  ISETP.GE.AND P4, PT, R10, RZ, PT ;  /* 0x000000ff0a00720c */ /* 0x000fe40003f86270 */
[----:B------:R-:W-:Y:S02]  /*d120*/  IABS R10, R139 ;  /* 0x0000008b000a7213 */ /* 0x000fe40000000000 */
[----:B------:R-:W-:-:S03]  /*d130*/  LOP3.LUT R139, R139, R7, RZ, 0x3c, !PT ;  /* 0x000000078b8b7212 */ /* 0x000fc600078e3cff */
[----:B------:R-:W-:-:S04]  /*d140*/  IMAD.HI.U32 R4, R4, R10, RZ ;  /* 0x0000000a04047227 */ /* 0x000fc800078e00ff */
[----:B------:R-:W-:Y:S01]  /*d150*/  @!P1 IMAD.IADD R8, R8, 0x1, -R5 ;  /* 0x0000000108089824 */ /* 0x000fe200078e0a05 */
[----:B------:R-:W-:Y:S02]  /*d160*/  @!P1 IADD3 R9, R9, 0x1, RZ ;  /* 0x0000000109099810 */ /* 0x000fe40007ffe0ff */
[----:B------:R-:W-:Y:S02]  /*d170*/  ISETP.GE.AND P1, PT, R139, RZ, PT ;  /* 0x000000ff8b00720c */ /* 0x000fe40003f26270 */
[----:B------:R-:W-:Y:S02]  /*d180*/  ISETP.GE.U32.AND P6, PT, R8, R5, PT ;  /* 0x000000050800720c */ /* 0x000fe40003fc6070 */
[----:B------:R-:W-:-:S05]  /*d190*/  IADD3 R8, -R4, RZ, RZ ;  /* 0x000000ff04087210 */ /* 0x000fca0007ffe1ff */
[----:B------:R-:W-:-:S05]  /*d1a0*/  IMAD R8, R5, R8, R10 ;  /* 0x0000000805087224 */ /* 0x000fca00078e020a */
[----:B------:R-:W-:Y:S02]  /*d1b0*/  ISETP.GT.U32.AND P3, PT, R5, R8, PT ;  /* 0x000000080500720c */ /* 0x000fe40003f64070 */
[----:B------:R-:W-:-:S11]  /*d1c0*/  @P6 IADD3 R9, R9, 0x1, RZ ;  /* 0x0000000109096810 */ /* 0x000fd60007ffe0ff */
[----:B------:R-:W-:Y:S02]  /*d1d0*/  @!P3 IMAD.IADD R8, R8, 0x1, -R5 ;  /* 0x000000010808b824 */ /* 0x000fe400078e0a05 */
[----:B------:R-:W-:Y:S01]  /*d1e0*/  @!P3 VIADD R4, R4, 0x1 ;  /* 0x000000010404b836 */ /* 0x000fe20000000000 */
[----:B------:R-:W-:Y:S02]  /*d1f0*/  ISETP.NE.AND P3, PT, R7, RZ, PT ;  /* 0x000000ff0700720c */ /* 0x000fe40003f65270 */
[----:B------:R-:W-:Y:S02]  /*d200*/  ISETP.GE.U32.AND P5, PT, R8, R5, PT ;  /* 0x000000050800720c */ /* 0x000fe40003fa6070 */
[----:B------:R-:W-:Y:S02]  /*d210*/  MOV R5, R9 ;  /* 0x0000000900057202 */ /* 0x000fe40000000f00 */
[----:B------:R-:W-:-:S03]  /*d220*/  LOP3.LUT R8, RZ, R7, RZ, 0x33, !PT ;  /* 0x00000007ff087212 */ /* 0x000fc600078e33ff */
[----:B------:R-:W-:-:S05]  /*d230*/  @!P4 IMAD.MOV R5, RZ, RZ, -R5 ;  /* 0x000000ffff05c224 */ /* 0x000fca00078e0a05 */
[----:B------:R-:W-:Y:S01]  /*d240*/  SEL R5, R8, R5, !P3 ;  /* 0x0000000508057207 */ /* 0x000fe20005800000 */
[----:B------:R-:W-:-:S04]  /*d250*/  @P5 VIADD R4, R4, 0x1 ;  /* 0x0000000104045836 */ /* 0x000fc80000000000 */
[----:B------:R-:W-:Y:S01]  /*d260*/  IMAD.WIDE R10, R5, 0x4, R118 ;  /* 0x00000004050a7825 */ /* 0x000fe200078e0276 */
[----:B------:R-:W-:-:S04]  /*d270*/  @!P1 IADD3 R4, -R4, RZ, RZ ;  /* 0x000000ff04049210 */ /* 0x000fc80007ffe1ff */
[----:B------:R-:W-:Y:S02]  /*d280*/  SEL R8, R8, R4, !P3 ;  /* 0x0000000408087207 */ /* 0x000fe40005800000 */
[----:B------:R1:W2:Y:S03]  /*d290*/  LDG.E R4, desc[UR6][R10.64] ;  /* 0x000000060a047981 */ /* 0x0002a6000c1e1900 */
[----:B-1----:R-:W-:-:S06]  /*d2a0*/  IMAD.WIDE R10, R8, 0x4, R118 ;  /* 0x00000004080a7825 */ /* 0x002fcc00078e0276 */
[----:B------:R-:W2:Y:S01]  /*d2b0*/  LDG.E R10, desc[UR6][R10.64] ;  /* 0x000000060a0a7981 */ /* 0x000ea2000c1e1900 */
[----:B------:R-:W-:-:S04]  /*d2c0*/  IMAD.IADD R9, R5, 0x1, -R8 ;  /* 0x0000000105097824 */ /* 0x000fc800078e0a08 */
[----:B------:R-:W-:Y:S02]  /*d2d0*/  IMAD R9, R9, R7, -0x80 ;  /* 0xffffff8009097424 */ /* 0x000fe400078e0207 */
[----:B------:R-:W-:-:S03]  /*d2e0*/  IMAD.U32 R7, RZ, RZ, UR4 ;  /* 0x00000004ff077e24 */ /* 0x000fc6000f8e00ff */
[----:B------:R-:W-:Y:S01]  /*d2f0*/  SHF.R.S32.HI R8, RZ, 0x1f, R9 ;  /* 0x0000001fff087819 */ /* 0x000fe20000011409 */
[----:B------:R-:W-:-:S04]  /*d300*/  IMAD.WIDE.U32 R14, R9, R7, RZ ;  /* 0x00000007090e7225 */ /* 0x000fc800078e00ff */
[----:B------:R-:W-:-:S04]  /*d310*/  IMAD R8, R8, R7, RZ ;  /* 0x0000000708087224 */ /* 0x000fc800078e02ff */
[----:B------:R-:W-:-:S05]  /*d320*/  IMAD R8, R9, UR5, R8 ;  /* 0x0000000509087c24 */ /* 0x000fca000f8e0208 */
[----:B------:R-:W-:Y:S02]  /*d330*/  IADD3 R15, R15, R8, RZ ;  /* 0x000000080f0f7210 */ /* 0x000fe40007ffe0ff */
[----:B--2---:R-:W-:Y:S02]  /*d340*/  IADD3 R10, -R4, R10, RZ ;  /* 0x0000000a040a7210 */ /* 0x004fe40007ffe1ff */
[----:B------:R-:W1:Y:S02]  /*d350*/  LDC.64 R4, c[0x0][0x230] ;  /* 0x00008c00ff047b82 */ /* 0x000e640000000a00 */
[----:B------:R-:W-:-:S05]  /*d360*/  SHF.R.S32.HI R8, RZ, 0x1f, R10 ;  /* 0x0000001fff087819 */ /* 0x000fca000001140a */
[----:B-1----:R-:W-:-:S04]  /*d370*/  IMAD R8, R8, R4, RZ ;  /* 0x0000000408087224 */ /* 0x002fc800078e02ff */
[C---:B------:R-:W-:Y:S02]  /*d380*/  IMAD R5, R10.reuse, R5, R8 ;  /* 0x000000050a057224 */ /* 0x040fe400078e0208 */
[----:B------:R-:W-:-:S04]  /*d390*/  IMAD.WIDE.U32 R8, R10, R4, R14 ;  /* 0x000000040a087225 */ /* 0x000fc800078e000e */
[----:B------:R-:W-:Y:S01]  /*d3a0*/  IMAD.IADD R5, R9, 0x1, R5 ;  /* 0x0000000109057824 */ /* 0x000fe200078e0205 */
[----:B------:R-:W-:Y:S06]  /*d3b0*/  BRA `(.L_x_3905) ;  /* 0x0000000000107947 */ /* 0x000fec0003800000 */
.L_x_3904:
[----:B------:R-:W1:Y:S02]  /*d3c0*/  LDC R7, c[0x0][0x248] ;  /* 0x00009200ff077b82 */ /* 0x000e640000000800 */
[----:B-1----:R-:W-:-:S05]  /*d3d0*/  IMAD.SHL.U32 R8, R7, 0x80, RZ ;  /* 0x0000008007087824 */ /* 0x002fca00078e00ff */
[----:B------:R-:W-:-:S04]  /*d3e0*/  IADD3 R8, -R8, RZ, RZ ;  /* 0x000000ff08087210 */ /* 0x000fc80007ffe1ff */
[----:B------:R-:W-:-:S07]  /*d3f0*/  SHF.R.S32.HI R5, RZ, 0x1f, R8 ;  /* 0x0000001fff057819 */ /* 0x000fce0000011408 */
.L_x_3905:
[C---:B------:R-:W-:Y:S01]  /*d400*/  @!P0 LEA R10, P1, R8.reuse, R121, 0x1 ;  /* 0x00000079080a8211 */ /* 0x040fe200078208ff */
[----:B------:R-:W1:Y:S01]  /*d410*/  @!P0 LDC R4, c[0x0][0x24c] ;  /* 0x00009300ff048b82 */ /* 0x000e620000000800 */
[----:B------:R2:W-:Y:S01]  /*d420*/  @P0 STS [R115+0x1000], RZ ;  /* 0x001000ff73000388 */ /* 0x0005e20000000800 */
[----:B------:R-:W-:Y:S01]  /*d430*/  BSSY B0, `(.L_x_3906) ;  /* 0x0000027000007945 */ /* 0x000fe20003800000 */
[----:B------:R-:W-:Y:S02]  /*d440*/  @!P0 LEA.HI.X R11, R8, R122, R5, 0x1, P1 ;  /* 0x0000007a080b8211 */ /* 0x000fe400008f0c05 */
[----:B------:R2:W-:Y:S04]  /*d450*/  @P0 STS [R115+0x1004], RZ ;  /* 0x001004ff73000388 */ /* 0x0005e80000000800 */
[----:B------:R2:W-:Y:S04]  /*d460*/  @P0 STS.64 [R115+0x1008], RZ ;  /* 0x001008ff73000388 */ /* 0x0005e80000000a00 */
[----:B------:R-:W-:Y:S01]  /*d470*/  @!PT LDS RZ, [RZ] ;  /* 0x00000000fffff984 */ /* 0x000fe20000000800 */
[----:B------:R-:W-:Y:S01]  /*d480*/  @!PT LDS RZ, [RZ] ;  /* 0x00000000fffff984 */ /* 0x000fe20000000800 */
[----:B------:R-:W-:Y:S01]  /*d490*/  @!PT LDS RZ, [RZ] ;  /* 0x00000000fffff984 */ /* 0x000fe20000000800 */
[----:B------:R3:W-:Y:S04]  /*d4a0*/  @!P0 LDGSTS.E.BYPASS.LTC128B.128 [R115+0x1000], desc[UR6][R10.64] ;  /* 0x010000000a738fae */ /* 0x0007e8000b901d46 */
[----:B------:R2:W-:Y:S01]  /*d4b0*/  @P0 STS.128 [R115+0x1800], RZ ;  /* 0x001800ff73000388 */ /* 0x0005e20000000c00 */
[----:B---3--:R-:W-:-:S05]  /*d4c0*/  @!P0 IADD3 R10, P1, R110, R8, RZ ;  /* 0x000000086e0a8210 */ /* 0x008fca0007f3e0ff */
[----:B------:R-:W-:Y:S01]  /*d4d0*/  @!P0 IMAD.X R9, R109, 0x1, R5, P1 ;  /* 0x000000016d098824 */ /* 0x000fe200008e0605 */
[----:B------:R-:W-:-:S04]  /*d4e0*/  @!P0 LEA R14, P1, R10, R121, 0x1 ;  /* 0x000000790a0e8211 */ /* 0x000fc800078208ff */
[----:B------:R-:W-:Y:S02]  /*d4f0*/  @!P0 LEA.HI.X R15, R10, R122, R9, 0x1, P1 ;  /* 0x0000007a0a0f8211 */ /* 0x000fe400008f0c09 */
        /* <DEDUP_REMOVED lines=18> */
[----:B--2---:R-:W-:-:S05]  /*d620*/  IMAD.WIDE.U32 R14, R7, 0x60, R4 ;  /* 0x00000060070e7825 */ /* 0x004fca00078e0004 */
[----:B------:R-:W-:Y:S02]  /*d630*/  IADD3 R4, R15, UR4, RZ ;  /* 0x000000040f047c10 */ /* 0x000fe4000fffe0ff */
[----:B------:R-:W-:-:S04]  /*d640*/  LEA R10, P0, R14, R121, 0x1 ;  /* 0x000000790e0a7211 */ /* 0x000fc800078008ff */
[----:B------:R-:W-:-:S05]  /*d650*/  LEA.HI.X R11, R14, R122, R4, 0x1, P0 ;  /* 0x0000007a0e0b7211 */ /* 0x000fca00000f0c04 */
[----:B------:R-:W-:Y:S01]  /*d660*/  @!PT LDS RZ, [RZ] ;  /* 0x00000000fffff984 */ /* 0x000fe20000000800 */
[----:B------:R-:W-:Y:S01]  /*d670*/  @!PT LDS RZ, [RZ] ;  /* 0x00000000fffff984 */ /* 0x000fe20000000800 */
[----:B------:R-:W-:Y:S01]  /*d680*/  @!PT LDS RZ, [RZ] ;  /* 0x00000000fffff984 */ /* 0x000fe20000000800 */
[----:B------:R1:W-:Y:S04]  /*d690*/  LDGSTS.E.BYPASS.LTC128B.128 [R115+0x2800], desc[UR6][R10.64] ;  /* 0x028000000a737fae */ /* 0x0003e8000b901d46 */
.L_x_3907:
[----:B------:R-:W-:Y:S05]  /*d6a0*/  BSYNC B0 ;  /* 0x0000000000007941 */ /* 0x000fea0003800000 */
.L_x_3906:
[----:B------:R-:W0:Y:S01]  /*d6b0*/  LDGDEPBAR ;  /* 0x00000000000079af */ /* 0x000e220000000000 */
[----:B------:R-:W-:-:S04]  /*d6c0*/  LEA R121, P0, R8, R121, 0x1 ;  /* 0x0000007908797211 */ /* 0x000fc800078008ff */
[----:B------:R-:W-:-:S09]  /*d6d0*/  LEA.HI.X R122, R8, R122, R5, 0x1, P0 ;  /* 0x0000007a087a7211 */ /* 0x000fd200000f0c05 */
.L_x_3903:
        /* <DEDUP_REMOVED lines=66> */
[----:B---3--:R-:W-:-:S03]  /*db00*/  FMNMX.FTZ R4, R8, R4, !PT ;  /* 0x0000000408047209 */ /* 0x008fc60007810000 */
[----:B-12---:R-:W-:Y:S01]  /*db10*/  LDSM.16.MT88.4 R8, [R104+0x3000] ;  /* 0x003000006808783b */ /* 0x006fe20000004200 */
[----:B----4-:R-:W-:-:S03]  /*db20*/  FMNMX.FTZ R7, R5, R7, !PT ;  /* 0x0000000705077209 */ /* 0x010fc60007810000 */
[----:B------:R-:W1:Y:S04]  /*db30*/  SHFL.BFLY PT, R20, R4, 0x1, 0x1f ;  /* 0x0c201f0004147f89 */ /* 0x000e6800000e0000 */
[----:B------:R-:W2:Y:S01]  /*db40*/  SHFL.BFLY PT, R5, R7, 0x1, 0x1f ;  /* 0x0c201f0007057f89 */ /* 0x000ea200000e0000 */
[----:B-1----:R-:W-:-:S04]  /*db50*/  FMNMX.FTZ R20, R4, R20, !PT ;  /* 0x0000001404147209 */ /* 0x002fc80007810000 */
[C---:B------:R-:W-:Y:S01]  /*db60*/  FSETP.NEU.FTZ.AND P1, PT, R20.reuse, -INF , PT ;  /* 0xff8000001400780b */ /* 0x040fe20003f3d000 */
[----:B------:R-:W-:-:S05]  /*db70*/  FMUL.FTZ R87, R20, UR8 ;  /* 0x0000000814577c20 */ /* 0x000fca0008410000 */
[----:B------:R-:W-:-:S05]  /*db80*/  FSEL R87, R87, RZ, P1 ;  /* 0x000000ff57577208 */ /* 0x000fca0000800000 */
[--C-:B------:R-:W-:Y:S01]  /*db90*/  FFMA.FTZ R4, R3, UR8, -R87.reuse ;  /* 0x0000000803047c23 */ /* 0x100fe20008010857 */
[----:B--2---:R-:W-:Y:S01]  /*dba0*/  FMNMX.FTZ R3, R7, R5, !PT ;  /* 0x0000000507037209 */ /* 0x004fe20007810000 */
[--C-:B------:R-:W-:Y:S01]  /*dbb0*/  FFMA.FTZ R14, R138, UR8, -R87.reuse ;  /* 0x000000088a0e7c23 */ /* 0x100fe20008010857 */
[----:B------:R-:W-:Y:S01]  /*dbc0*/  FSEL R5, R20, RZ, P1 ;  /* 0x000000ff14057208 */ /* 0x000fe20000800000 */
[--C-:B------:R-:W-:Y:S01]  /*dbd0*/  FFMA.FTZ R34, R137, UR8, -R87.reuse ;  /* 0x0000000889227c23 */ /* 0x100fe20008010857 */
[C---:B------:R-:W-:Y:S01]  /*dbe0*/  FSETP.NEU.FTZ.AND P0, PT, R3.reuse, -INF , PT ;  /* 0xff8000000300780b */ /* 0x040fe20003f1d000 */
[----:B------:R-:W-:Y:S01]  /*dbf0*/  FMUL.FTZ R23, R3, UR8 ;  /* 0x0000000803177c20 */ /* 0x000fe20008410000 */
[----:B------:R-:W-:Y:S01]  /*dc00*/  FFMA.FTZ R33, R136, UR8, -R87 ;  /* 0x0000000888217c23 */ /* 0x000fe20008010857 */
[----:B------:R-:W-:Y:S01]  /*dc10*/  FADD.FTZ R5, R2, -R5 ;  /* 0x8000000502057221 */ /* 0x000fe20000010000 */
[----:B------:R-:W-:Y:S01]  /*dc20*/  MUFU.EX2 R4, R4 ;  /* 0x0000000400047308 */ /* 0x000fe20000000800 */
[--C-:B------:R-:W-:Y:S01]  /*dc30*/  FFMA.FTZ R131, R131, UR8, -R87.reuse ;  /* 0x0000000883837c23 */ /* 0x100fe20008010857 */
[----:B------:R-:W-:Y:S01]  /*dc40*/  FSEL R23, R23, RZ, P0 ;  /* 0x000000ff17177208 */ /* 0x000fe20000000000 */
[----:B------:R-:W-:Y:S01]  /*dc50*/  FMUL.FTZ R5, R5, UR8 ;  /* 0x0000000805057c20 */ /* 0x000fe20008410000 */
[--C-:B------:R-:W-:Y:S01]  /*dc60*/  FFMA.FTZ R95, R95, UR8, -R87.reuse ;  /* 0x000000085f5f7c23 */ /* 0x100fe20008010857 */
[--C-:B------:R-:W-:Y:S01]  /*dc70*/  FFMA.FTZ R48, R48, UR8, -R87.reuse ;  /* 0x0000000830307c23 */ /* 0x100fe20008010857 */
[----:B------:R-:W-:Y:S01]  /*dc80*/  FFMA.FTZ R90, R44, UR8, -R87 ;  /* 0x000000082c5a7c23 */ /* 0x000fe20008010857 */
[--C-:B------:R-:W-:Y:S01]  /*dc90*/  FFMA.FTZ R13, R6, UR8, -R23.reuse ;  /* 0x00000008060d7c23 */ /* 0x100fe20008010817 */
[----:B------:R-:W-:Y:S01]  /*dca0*/  FSEL R6, R3, RZ, P0 ;  /* 0x000000ff03067208 */ /* 0x000fe20000000000 */
[--C-:B------:R-:W-:Y:S01]  /*dcb0*/  FFMA.FTZ R32, R135, UR8, -R23.reuse ;  /* 0x0000000887207c23 */ /* 0x100fe20008010817 */
[--C-:B------:R-:W-:Y:S01]  /*dcc0*/  FFMA.FTZ R2, R134, UR8, -R23.reuse ;  /* 0x0000000886027c23 */ /* 0x100fe20008010817 */
[----:B------:R-:W1:Y:S01]  /*dcd0*/  MUFU.EX2 R88, R5 ;  /* 0x0000000500587308 */ /* 0x000e620000000800 */
[--C-:B------:R-:W-:Y:S01]  /*dce0*/  FFMA.FTZ R124, R92, UR8, -R23.reuse ;  /* 0x000000085c7c7c23 */ /* 0x100fe20008010817 */
[----:B------:R-:W-:Y:S01]  /*dcf0*/  FADD.FTZ R6, R0, -R6 ;  /* 0x8000000600067221 */ /* 0x000fe20000010000 */
[--C-:B------:R-:W-:Y:S01]  /*dd00*/  FFMA.FTZ R0, R133, UR8, -R23.reuse ;  /* 0x0000000885007c23 */ /* 0x100fe20008010817 */
[--C-:B------:R-:W-:Y:S01]  /*dd10*/  FFMA.FTZ R92, R132, UR8, -R23.reuse ;  /* 0x00000008845c7c23 */ /* 0x100fe20008010817 */
[--C-:B------:R-:W-:Y:S01]  /*dd20*/  FFMA.FTZ R47, R47, UR8, -R23.reuse ;  /* 0x000000082f2f7c23 */ /* 0x100fe20008010817 */
[----:B------:R-:W-:Y:S01]  /*dd30*/  FMUL.FTZ R15, R6, UR8 ;  /* 0x00000008060f7c20 */ /* 0x000fe20008410000 */
[--C-:B------:R-:W-:Y:S01]  /*dd40*/  FFMA.FTZ R93, R93, UR8, -R23.reuse ;  /* 0x000000085d5d7c23 */ /* 0x100fe20008010817 */
[----:B------:R-:W2:Y:S01]  /*dd50*/  MUFU.EX2 R14, R14 ;  /* 0x0000000e000e7308 */ /* 0x000ea20000000800 */
[--C-:B------:R-:W-:Y:S01]  /*dd60*/  FFMA.FTZ R51, R51, UR8, -R23.reuse ;  /* 0x0000000833337c23 */ /* 0x100fe20008010817 */
[----:B------:R-:W-:Y:S01]  /*dd70*/  FFMA.FTZ R50, R50, UR8, -R23 ;  /* 0x0000000832327c23 */ /* 0x000fe20008010817 */
[--C-:B------:R-:W-:Y:S01]  /*dd80*/  FFMA.FTZ R89, R46, UR8, -R87.reuse ;  /* 0x000000082e597c23 */ /* 0x100fe20008010857 */
[--C-:B------:R-:W-:Y:S01]  /*dd90*/  FFMA.FTZ R44, R57, UR8, -R87.reuse ;  /* 0x00000008392c7c23 */ /* 0x100fe20008010857 */
[----:B------:R-:W-:Y:S01]  /*dda0*/  FFMA.FTZ R46, R55, UR8, -R87 ;  /* 0x00000008372e7c23 */ /* 0x000fe20008010857 */
[----:B------:R-:W-:Y:S01]  /*ddb0*/  FFMA.FTZ R57, R41, UR8, -R23 ;  /* 0x0000000829397c23 */ /* 0x000fe20008010817 */
[--C-:B------:R-:W-:Y:S01]  /*ddc0*/  FFMA.FTZ R91, R42, UR8, -R87.reuse ;  /* 0x000000082a5b7c23 */ /* 0x100fe20008010857 */
[----:B------:R-:W3:Y:S01]  /*ddd0*/  MUFU.EX2 R34, R34 ;  /* 0x0000002200227308 */ /* 0x000ee20000000800 */
[-C--:B-1----:R-:W-:Y:S01]  /*dde0*/  FFMA.FTZ R35, R129, R88.reuse, R4 ;  /* 0x0000005881237223 */ /* 0x082fe20000010004 */
[-C--:B------:R-:W-:Y:S01]  /*ddf0*/  FMUL.FTZ R68, R68, R88.reuse ;  /* 0x0000005844447220 */ /* 0x080fe20000410000 */
[-C--:B------:R-:W-:Y:S01]  /*de00*/  FMUL.FTZ R69, R69, R88.reuse ;  /* 0x0000005845457220 */ /* 0x080fe20000410000 */
[-C--:B------:R-:W-:Y:S01]  /*de10*/  FMUL.FTZ R72, R72, R88.reuse ;  /* 0x0000005848487220 */ /* 0x080fe20000410000 */
[-C--:B------:R-:W-:Y:S01]  /*de20*/  FMUL.FTZ R73, R73, R88.reuse ;  /* 0x0000005849497220 */ /* 0x080fe20000410000 */
[-C--:B------:R-:W-:Y:S01]  /*de30*/  FMUL.FTZ R76, R76, R88.reuse ;  /* 0x000000584c4c7220 */ /* 0x080fe20000410000 */
[----:B------:R-:W-:Y:S01]  /*de40*/  FMUL.FTZ R77, R77, R88 ;  /* 0x000000584d4d7220 */ /* 0x000fe20000410000 */
[----:B------:R-:W1:Y:S01]  /*de50*/  MUFU.EX2 R33, R33 ;  /* 0x0000002100217308 */ /* 0x000e620000000800 */
[----:B--2---:R-:W-:Y:S01]  /*de60*/  F2FP.F16.F32.PACK_AB R4, R14, R4 ;  /* 0x000000040e04723e */ /* 0x004fe200000000ff */
[-C--:B------:R-:W-:Y:S01]  /*de70*/  FMUL.FTZ R80, R80, R88.reuse ;  /* 0x0000005850507220 */ /* 0x080fe20000410000 */
[----:B------:R-:W-:Y:S01]  /*de80*/  FMUL.FTZ R81, R81, R88 ;  /* 0x0000005851517220 */ /* 0x000fe20000410000 */
[----:B------:R-:W-:Y:S01]  /*de90*/  FFMA.FTZ R129, R130, UR8, -R87 ;  /* 0x0000000882817c23 */ /* 0x000fe20008010857 */
[----:B------:R-:W-:Y:S01]  /*dea0*/  FFMA.FTZ R130, R94, UR8, -R23 ;  /* 0x000000085e827c23 */ /* 0x000fe20008010817 */
[--C-:B------:R-:W-:Y:S01]  /*deb0*/  FFMA.FTZ R94, R53, UR8, -R87.reuse ;  /* 0x00000008355e7c23 */ /* 0x100fe20008010857 */
[--C-:B------:R-:W-:Y:S01]  /*dec0*/  FFMA.FTZ R53, R52, UR8, -R87.reuse ;  /* 0x0000000834357c23 */ /* 0x100fe20008010857 */
[----:B------:R-:W-:Y:S01]  /*ded0*/  MUFU.EX2 R13, R13 ;  /* 0x0000000d000d7308 */ /* 0x000fe20000000800 */
[----:B------:R-:W-:Y:S01]  /*dee0*/  FFMA.FTZ R52, R43, UR8, -R87 ;  /* 0x000000082b347c23 */ /* 0x000fe20008010857 */
[----:B------:R-:W-:Y:S01]  /*def0*/  FADD.FTZ R88, R14, R35 ;  /* 0x000000230e587221 */ /* 0x000fe20000010000 */
[----:B------:R-:W-:Y:S01]  /*df00*/  FFMA.FTZ R43, R12, UR8, -R87 ;  /* 0x000000080c2b7c23 */ /* 0x000fe20008010857 */
[--C-:B------:R-:W-:Y:S01]  /*df10*/  FFMA.FTZ R35, R125, UR8, -R23.reuse ;  /* 0x000000087d237c23 */ /* 0x100fe20008010817 */
[--C-:B------:R-:W-:Y:S01]  /*df20*/  FFMA.FTZ R55, R38, UR8, -R23.reuse ;  /* 0x0000000826377c23 */ /* 0x100fe20008010817 */
[----:B---3--:R-:W-:Y:S01]  /*df30*/  FADD.FTZ R88, R34, R88 ;  /* 0x0000005822587221 */ /* 0x008fe20000010000 */
[----:B------:R-:W-:Y:S01]  /*df40*/  FFMA.FTZ R41, R39, UR8, -R23 ;  /* 0x0000000827297c23 */ /* 0x000fe20008010817 */
[----:B------:R-:W2:Y:S01]  /*df50*/  MUFU.EX2 R32, R32 ;  /* 0x0000002000207308 */ /* 0x000ea20000000800 */
[C---:B-1----:R-:W-:Y:S01]  /*df60*/  F2FP.F16.F32.PACK_AB R6, R33.reuse, R34 ;  /* 0x000000222106723e */ /* 0x042fe200000000ff */
[----:B------:R-:W-:Y:S01]  /*df70*/  FADD.FTZ R125, R33, R88 ;  /* 0x00000058217d7221 */ /* 0x000fe20000010000 */
[----:B------:R-:W-:Y:S01]  /*df80*/  FFMA.FTZ R88, R45, UR8, -R87 ;  /* 0x000000082d587c23 */ /* 0x000fe20008010857 */
[----:B------:R-:W-:Y:S01]  /*df90*/  FFMA.FTZ R40, R40, UR8, -R23 ;  /* 0x0000000828287c23 */ /* 0x000fe20008010817 */
[--C-:B------:R-:W-:Y:S01]  /*dfa0*/  FFMA.FTZ R56, R56, UR8, -R87.reuse ;  /* 0x0000000838387c23 */ /* 0x100fe20008010857 */
[--C-:B------:R-:W-:Y:S01]  /*dfb0*/  FFMA.FTZ R45, R59, UR8, -R87.reuse ;  /* 0x000000083b2d7c23 */ /* 0x100fe20008010857 */
[--C-:B------:R-:W-:Y:S01]  /*dfc0*/  FFMA.FTZ R38, R58, UR8, -R87.reuse ;  /* 0x000000083a267c23 */ /* 0x100fe20008010857 */
[----:B------:R-:W-:Y:S01]  /*dfd0*/  MUFU.EX2 R2, R2 ;  /* 0x0000000200027308 */ /* 0x000fe20000000800 */
[----:B------:R-:W-:Y:S01]  /*dfe0*/  FFMA.FTZ R49, R49, UR8, -R87 ;  /* 0x0000000831317c23 */ /* 0x000fe20008010857 */
[--C-:B------:R-:W-:Y:S01]  /*dff0*/  FFMA.FTZ R59, R36, UR8, -R23.reuse ;  /* 0x00000008243b7c23 */ /* 0x100fe20008010817 */
[----:B------:R-:W-:Y:S01]  /*e000*/  FFMA.FTZ R58, R18, UR8, -R23 ;  /* 0x00000008123a7c23 */ /* 0x000fe20008010817 */
[----:B------:R-:W-:Y:S01]  /*e010*/  FFMA.FTZ R42, R60, UR8, -R87 ;  /* 0x000000083c2a7c23 */ /* 0x000fe20008010857 */
[----:B------:R-:W-:Y:S01]  /*e020*/  FFMA.FTZ R60, R17, UR8, -R23 ;  /* 0x00000008113c7c23 */ /* 0x000fe20008010817 */
[--C-:B------:R-:W-:Y:S01]  /*e030*/  FFMA.FTZ R39, R61, UR8, -R87.reuse ;  /* 0x000000083d277c23 */ /* 0x100fe20008010857 */
[--C-:B------:R-:W-:Y:S01]  /*e040*/  FFMA.FTZ R34, R64, UR8, -R87.reuse ;  /* 0x0000000840227c23 */ /* 0x100fe20008010857 */
[----:B------:R-:W1:Y:S01]  /*e050*/  MUFU.EX2 R15, R15 ;  /* 0x0000000f000f7308 */ /* 0x000e620000000800 */
[----:B--2---:R-:W-:Y:S01]  /*e060*/  F2FP.F16.F32.PACK_AB R5, R32, R13 ;  /* 0x0000000d2005723e */ /* 0x004fe200000000ff */
[----:B------:R-:W-:Y:S01]  /*e070*/  FFMA.FTZ R33, R63, UR8, -R87 ;  /* 0x000000083f217c23 */ /* 0x000fe20008010857 */
[--C-:B------:R-:W-:Y:S01]  /*e080*/  FFMA.FTZ R61, R30, UR8, -R23.reuse ;  /* 0x000000081e3d7c23 */ /* 0x100fe20008010817 */
[--C-:B------:R-:W-:Y:S01]  /*e090*/  FFMA.FTZ R31, R31, UR8, -R23.reuse ;  /* 0x000000081f1f7c23 */ /* 0x100fe20008010817 */
[--C-:B------:R-:W-:Y:S01]  /*e0a0*/  FFMA.FTZ R29, R29, UR8, -R23.reuse ;  /* 0x000000081d1d7c23 */ /* 0x100fe20008010817 */
[--C-:B------:R-:W-:Y:S01]  /*e0b0*/  FFMA.FTZ R28, R28, UR8, -R23.reuse ;  /* 0x000000081c1c7c23 */ /* 0x100fe20008010817 */
[--C-:B------:R-:W-:Y:S01]  /*e0c0*/  FFMA.FTZ R27, R27, UR8, -R23.reuse ;  /* 0x000000081b1b7c23 */ /* 0x100fe20008010817 */
[----:B------:R-:W2:Y:S01]  /*e0d0*/  MUFU.EX2 R0, R0 ;  /* 0x0000000000007308 */ /* 0x000ea20000000800 */
[----:B------:R-:W-:Y:S01]  /*e0e0*/  FFMA.FTZ R26, R26, UR8, -R23 ;  /* 0x000000081a1a7c23 */ /* 0x000fe20008010817 */
[--C-:B------:R-:W-:Y:S01]  /*e0f0*/  FFMA.FTZ R54, R54, UR8, -R87.reuse ;  /* 0x0000000836367c23 */ /* 0x100fe20008010857 */
[----:B------:R-:W-:Y:S01]  /*e100*/  FFMA.FTZ R67, R67, UR8, -R87 ;  /* 0x0000000843437c23 */ /* 0x000fe20008010857 */
[--C-:B------:R-:W-:Y:S01]  /*e110*/  FFMA.FTZ R24, R24, UR8, -R23.reuse ;  /* 0x0000000818187c23 */ /* 0x100fe20008010817 */
[--C-:B------:R-:W-:Y:S01]  /*e120*/  FFMA.FTZ R25, R25, UR8, -R23.reuse ;  /* 0x0000000819197c23 */ /* 0x100fe20008010817 */
[----:B------:R-:W-:Y:S01]  /*e130*/  FFMA.FTZ R22, R22, UR8, -R23 ;  /* 0x0000000816167c23 */ /* 0x000fe20008010817 */
[----:B------:R-:W-:Y:S01]  /*e140*/  FFMA.FTZ R65, R65, UR8, -R87 ;  /* 0x0000000841417c23 */ /* 0x000fe20008010857 */
[----:B------:R-:W3:Y:S01]  /*e150*/  MUFU.EX2 R131, R131 ;  /* 0x0000008300837308 */ /* 0x000ee20000000800 */
        /* <DEDUP_REMOVED lines=8> */
[----:B--2---:R-:W-:Y:S01]  /*e1e0*/  F2FP.F16.F32.PACK_AB R7, R0, R2 ;  /* 0x000000020007723e */ /* 0x004fe200000000ff */
[----:B------:R-:W1:Y:S01]  /*e1f0*/  MUFU.EX2 R129, R129 ;  /* 0x0000008100817308 */ /* 0x000e620000000800 */
[----:B------:R-:W-:Y:S01]  /*e200*/  FFMA.FTZ R128, R128, R15, R13 ;  /* 0x0000000f80807223 */ /* 0x000fe2000001000d */
[--C-:B------:R-:W-:Y:S01]  /*e210*/  FFMA.FTZ R86, R86, UR8, -R87.reuse ;  /* 0x0000000856567c23 */ /* 0x100fe20008010857 */
[----:B------:R-:W-:Y:S02]  /*e220*/  LDSM.16.MT88.4 R12, [R104+0x3800] ;  /* 0x00380000680c783b */ /* 0x000fe40000004200 */
[----:B------:R-:W-:Y:S01]  /*e230*/  FADD.FTZ R128, R32, R128 ;  /* 0x0000008020807221 */ /* 0x000fe20000010000 */
[C---:B------:R-:W-:Y:S01]  /*e240*/  HMMA.16816.F32 R68, R4.reuse, R8, R68 ;  /* 0x000000080444723c */ /* 0x040fe20000001844 */
[----:B------:R-:W-:Y:S01]  /*e250*/  FFMA.FTZ R32, R62, UR8, -R87 ;  /* 0x000000083e207c23 */ /* 0x000fe20008010857 */
[----:B------:R-:W-:Y:S01]  /*e260*/  MUFU.EX2 R95, R95 ;  /* 0x0000005f005f7308 */ /* 0x000fe20000000800 */
[----:B------:R-:W-:Y:S01]  /*e270*/  FADD.FTZ R2, R2, R128 ;  /* 0x0000008002027221 */ /* 0x000fe20000010000 */
[----:B------:R-:W-:Y:S01]  /*e280*/  FFMA.FTZ R62, R16, UR8, -R23 ;  /* 0x00000008103e7c23 */ /* 0x000fe20008010817 */
[----:B---3--:R-:W-:Y:S01]  /*e290*/  FADD.FTZ R125, R131, R125 ;  /* 0x0000007d837d7221 */ /* 0x008fe20000010000 */
[----:B------:R-:W-:Y:S01]  /*e2a0*/  HMMA.16816.F32 R72, R4, R10, R72 ;  /* 0x0000000a0448723c */ /* 0x000fe20000001848 */
[----:B------:R-:W2:Y:S01]  /*e2b0*/  LDSM.16.MT88.4 R8, [R103+0x3000] ;  /* 0x003000006708783b */ /* 0x000ea20000004200 */
[----:B------:R-:W-:Y:S01]  /*e2c0*/  FADD.FTZ R0, R0, R2 ;  /* 0x0000000200007221 */ /* 0x000fe20000010000 */
[----:B------:R-:W-:Y:S01]  /*e2d0*/  FFMA.FTZ R128, R21, UR8, -R23 ;  /* 0x0000000815807c23 */ /* 0x000fe20008010817 */
[----:B------:R-:W-:Y:S01]  /*e2e0*/  MUFU.EX2 R48, R48 ;  /* 0x0000003000307308 */ /* 0x000fe20000000800 */
[----:B-1----:R-:W-:-:S07]  /*e2f0*/  FADD.FTZ R125, R129, R125 ;  /* 0x0000007d817d7221 */ /* 0x002fce0000010000 */
[----:B------:R-:W-:Y:S08]  /*e300*/  MUFU.EX2 R130, R130 ;  /* 0x0000008200827308 */ /* 0x000ff00000000800 */
[----:B------:R-:W1:Y:S08]  /*e310*/  MUFU.EX2 R124, R124 ;  /* 0x0000007c007c7308 */ /* 0x000e700000000800 */
[----:B------:R-:W-:Y:S08]  /*e320*/  MUFU.EX2 R92, R92 ;  /* 0x0000005c005c7308 */ /* 0x000ff00000000800 */
[----:B------:R-:W3:Y:S01]  /*e330*/  MUFU.EX2 R47, R47 ;  /* 0x0000002f002f7308 */ /* 0x000ee20000000800 */
[C---:B--2---:R-:W-:Y:S07]  /*e340*/  HMMA.16816.F32 R76, R4.reuse, R8, R76 ;  /* 0x00000008044c723c */ /* 0x044fee000000184c */
[----:B------:R-:W-:Y:S01]  /*e350*/  MUFU.EX2 R94, R94 ;  /* 0x0000005e005e7308 */ /* 0x000fe20000000800 */
[----:B------:R-:W-:Y:S01]  /*e360*/  HMMA.16816.F32 R80, R4, R10, R80 ;  /* 0x0000000a0450723c */ /* 0x000fe20000001850 */
[----:B------:R-:W2:Y:S06]  /*e370*/  LDSM.16.MT88.4 R8, [R104+0x3400] ;  /* 0x003400006808783b */ /* 0x000eac0000004200 */
[----:B------:R-:W4:Y:S01]  /*e380*/  MUFU.EX2 R53, R53 ;  /* 0x0000003500357308 */ /* 0x000f220000000800 */
[----:B------:R-:W-:-:S02]  /*e390*/  F2FP.F16.F32.PACK_AB R4, R129, R131 ;  /* 0x000000838104723e */ /* 0x000fc400000000ff */
[----:B-1----:R-:W-:Y:S01]  /*e3a0*/  F2FP.F16.F32.PACK_AB R5, R124, R130 ;  /* 0x000000827c05723e */ /* 0x002fe200000000ff */
[----:B------:R-:W-:Y:S01]  /*e3b0*/  FADD.FTZ R130, R130, R0 ;  /* 0x0000000082827221 */ /* 0x000fe20000010000 */
[----:B------:R-:W-:Y:S01]  /*e3c0*/  F2FP.F16.F32.PACK_AB R6, R48, R95 ;  /* 0x0000005f3006723e */ /* 0x000fe200000000ff */
[----:B------:R-:W-:Y:S01]  /*e3d0*/  FADD.FTZ R95, R95, R125 ;  /* 0x0000007d5f5f7221 */ /* 0x000fe20000010000 */
[----:B---3--:R-:W-:Y:S01]  /*e3e0*/  F2FP.F16.F32.PACK_AB R7, R47, R92 ;  /* 0x0000005c2f07723e */ /* 0x008fe200000000ff */
[----:B------:R-:W-:Y:S01]  /*e3f0*/  MUFU.EX2 R52, R52 ;  /* 0x0000003400347308 */ /* 0x000fe20000000800 */
[----:B------:R-:W-:Y:S01]  /*e400*/  FADD.FTZ R130, R124, R130 ;  /* 0x000000827c827221 */ /* 0x000fe20000010000 */
[----:B------:R-:W-:-:S03]  /*e410*/  FADD.FTZ R95, R48, R95 ;  /* 0x0000005f305f7221 */ /* 0x000fc60000010000 */
[----:B------:R-:W-:-:S03]  /*e420*/  FADD.FTZ R92, R92, R130 ;  /* 0x000000825c5c7221 */ /* 0x000fc60000010000 */
[----:B------:R-:W-:Y:S01]  /*e430*/  MUFU.EX2 R43, R43 ;  /* 0x0000002b002b7308 */ /* 0x000fe20000000800 */
[----:B------:R-:W-:-:S07]  /*e440*/  FADD.FTZ R92, R47, R92 ;  /* 0x0000005c2f5c7221 */ /* 0x000fce0000010000 */
[----:B------:R-:W-:Y:S08]  /*e450*/  MUFU.EX2 R93, R93 ;  /* 0x0000005d005d7308 */ /* 0x000ff00000000800 */
[----:B------:R-:W1:Y:S01]  /*e460*/  MUFU.EX2 R51, R51 ;  /* 0x0000003300337308 */ /* 0x000e620000000800 */
[C---:B--2---:R-:W-:Y:S07]  /*e470*/  HMMA.16816.F32 R68, R4.reuse, R8, R68 ;  /* 0x000000080444723c */ /* 0x044fee0000001844 */
[----:B------:R-:W-:Y:S01]  /*e480*/  MUFU.EX2 R50, R50 ;  /* 0x0000003200327308 */ /* 0x000fe20000000800 */
[C---:B------:R-:W-:Y:S01]  /*e490*/  HMMA.16816.F32 R72, R4.reuse, R10, R72 ;  /* 0x0000000a0448723c */ /* 0x040fe20000001848 */
[----:B------:R-:W2:Y:S06]  /*e4a0*/  LDSM.16.MT88.4 R8, [R103+0x3400] ;  /* 0x003400006708783b */ /* 0x000eac0000004200 */
[----:B------:R-:W3:Y:S08]  /*e4b0*/  MUFU.EX2 R35, R35 ;  /* 0x0000002300237308 */ /* 0x000ef00000000800 */
[----:B------:R-:W-:Y:S08]  /*e4c0*/  MUFU.EX2 R91, R91 ;  /* 0x0000005b005b7308 */ /* 0x000ff00000000800 */
[----:B------:R-:W5:Y:S08]  /*e4d0*/  MUFU.EX2 R90, R90 ;  /* 0x0000005a005a7308 */ /* 0x000f700000000800 */
[----:B------:R-:W-:Y:S08]  /*e4e0*/  MUFU.EX2 R88, R88 ;  /* 0x0000005800587308 */ /* 0x000ff00000000800 */
[----:B------:R-:W-:Y:S01]  /*e4f0*/  MUFU.EX2 R89, R89 ;  /* 0x0000005900597308 */ /* 0x000fe20000000800 */
[C---:B--2---:R-:W-:Y:S06]  /*e500*/  HMMA.16816.F32 R76, R4.reuse, R8, R76 ;  /* 0x00000008044c723c */ /* 0x044fec000000184c */
[----:B------:R-:W-:Y:S01]  /*e510*/  HMMA.16816.F32 R80, R4, R10, R80 ;  /* 0x0000000a0450723c */ /* 0x000fe20000001850 */
[----:B------:R-:W2:Y:S01]  /*e520*/  LDSM.16.MT88.4 R8, [R103+0x3800] ;  /* 0x003800006708783b */ /* 0x000ea20000004200 */
[----:B------:R-:W-:Y:S05]  /*e530*/  MUFU.EX2 R57, R57 ;  /* 0x0000003900397308 */ /* 0x000fea0000000800 */
[----:B----4-:R-:W-:Y:S01]  /*e540*/  F2FP.F16.F32.PACK_AB R4, R53, R94 ;  /* 0x0000005e3504723e */ /* 0x010fe200000000ff */
[----:B------:R-:W-:Y:S01]  /*e550*/  FADD.FTZ R94, R94, R95 ;  /* 0x0000005f5e5e7221 */ /* 0x000fe20000010000 */
[----:B-1----:R-:W-:Y:S01]  /*e560*/  F2FP.F16.F32.PACK_AB R5, R51, R93 ;  /* 0x0000005d3305723e */ /* 0x002fe200000000ff */
[----:B------:R-:W1:Y:S01]  /*e570*/  MUFU.EX2 R55, R55 ;  /* 0x0000003700377308 */ /* 0x000e620000000800 */
[----:B------:R-:W-:Y:S01]  /*e580*/  F2FP.F16.F32.PACK_AB R6, R43, R52 ;  /* 0x000000342b06723e */ /* 0x000fe200000000ff */
[----:B------:R-:W-:Y:S01]  /*e590*/  FADD.FTZ R93, R93, R92 ;  /* 0x0000005c5d5d7221 */ /* 0x000fe20000010000 */
[----:B---3--:R-:W-:Y:S01]  /*e5a0*/  F2FP.F16.F32.PACK_AB R7, R35, R50 ;  /* 0x000000322307723e */ /* 0x008fe200000000ff */
[----:B------:R-:W-:-:S02]  /*e5b0*/  FADD.FTZ R94, R53, R94 ;  /* 0x0000005e355e7221 */ /* 0x000fc40000010000 */
[----:B------:R-:W-:Y:S02]  /*e5c0*/  FADD.FTZ R93, R51, R93 ;  /* 0x0000005d335d7221 */ /* 0x000fe40000010000 */
[----:B------:R-:W-:Y:S01]  /*e5d0*/  MUFU.EX2 R41, R41 ;  /* 0x0000002900297308 */ /* 0x000fe20000000800 */
[----:B------:R-:W-:Y:S01]  /*e5e0*/  FADD.FTZ R52, R52, R94 ;  /* 0x0000005e34347221 */ /* 0x000fe20000010000 */
[C---:B------:R-:W-:Y:S01]  /*e5f0*/  HMMA.16816.F32 R68, R4.reuse, R12, R68 ;  /* 0x0000000c0444723c */ /* 0x040fe20000001844 */
[----:B------:R-:W-:Y:S02]  /*e600*/  FADD.FTZ R50, R50, R93 ;  /* 0x0000005d32327221 */ /* 0x000fe40000010000 */
[----:B------:R-:W-:Y:S02]  /*e610*/  FADD.FTZ R52, R43, R52 ;  /* 0x000000342b347221 */ /* 0x000fe40000010000 */
[----:B------:R-:W-:Y:S01]  /*e620*/  FADD.FTZ R50, R35, R50 ;  /* 0x0000003223327221 */ /* 0x000fe20000010000 */
[C---:B------:R-:W-:Y:S01]  /*e630*/  HMMA.16816.F32 R72, R4.reuse, R14, R72 ;  /* 0x0000000e0448723c */ /* 0x040fe20000001848 */
[----:B------:R-:W3:Y:S01]  /*e640*/  LDSM.16.MT88.4 R12, [R104+0x3c00] ;  /* 0x003c0000680c783b */ /* 0x000ee20000004200 */
[----:B------:R-:W4:Y:S08]  /*e650*/  MUFU.EX2 R40, R40 ;  /* 0x0000002800287308 */ /* 0x000f300000000800 */
[----:B------:R5:W-:Y:S01]  /*e660*/  MUFU.EX2 R0, R56 ;  /* 0x0000003800007308 */ /* 0x000be20000000800 */
[C---:B--2---:R-:W-:Y:S07]  /*e670*/  HMMA.16816.F32 R76, R4.reuse, R8, R76 ;  /* 0x00000008044c723c */ /* 0x044fee000000184c */
[----:B------:R-:W2:Y:S01]  /*e680*/  MUFU.EX2 R49, R49 ;  /* 0x0000003100317308 */ /* 0x000ea20000000800 */
[----:B------:R-:W-:Y:S01]  /*e690*/  HMMA.16816.F32 R80, R4, R10, R80 ;  /* 0x0000000a0450723c */ /* 0x000fe20000001850 */
[----:B------:R-:W2:Y:S06]  /*e6a0*/  LDSM.16.MT88.4 R8, [R103+0x3c00] ;  /* 0x003c00006708783b */ /* 0x000eac0000004200 */
[----:B------:R-:W-:Y:S01]  /*e6b0*/  MUFU.EX2 R46, R46 ;  /* 0x0000002e002e7308 */ /* 0x000fe20000000800 */
[--C-:B-----5:R-:W-:Y:S01]  /*e6c0*/  FFMA.FTZ R56, R37, UR8, -R23.reuse ;  /* 0x0000000825387c23 */ /* 0x120fe20008010817 */
[----:B------:R-:W-:Y:S01]  /*e6d0*/  F2FP.F16.F32.PACK_AB R4, R90, R91 ;  /* 0x0000005b5a04723e */ /* 0x000fe200000000ff */
[----:B------:R-:W-:Y:S01]  /*e6e0*/  FFMA.FTZ R37, R19, UR8, -R23 ;  /* 0x0000000813257c23 */ /* 0x000fe20008010817 */
[----:B-1----:R-:W-:Y:S01]  /*e6f0*/  F2FP.F16.F32.PACK_AB R5, R55, R57 ;  /* 0x000000393705723e */ /* 0x002fe200000000ff */
[----:B------:R-:W-:Y:S01]  /*e700*/  LDSM.16.MT88.4 R16, [R104+0x4400] ;  /* 0x004400006810783b */ /* 0x000fe20000004200 */
[----:B------:R-:W-:Y:S01]  /*e710*/  F2FP.F16.F32.PACK_AB R6, R89, R88 ;  /* 0x000000585906723e */ /* 0x000fe200000000ff */
[----:B------:R-:W-:Y:S01]  /*e720*/  FADD.FTZ R91, R91, R52 ;  /* 0x000000345b5b7221 */ /* 0x000fe20000010000 */
[----:B----4-:R-:W-:Y:S01]  /*e730*/  F2FP.F16.F32.PACK_AB R7, R40, R41 ;  /* 0x000000292807723e */ /* 0x010fe200000000ff */
[----:B------:R-:W-:Y:S01]  /*e740*/  MUFU.EX2 R44, R44 ;  /* 0x0000002c002c7308 */ /* 0x000fe20000000800 */
        /* <DEDUP_REMOVED lines=9> */
[----:B------:R-:W1:Y:S01]  /*e7e0*/  LDSM.16.MT88.4 R12, [R104+0x4000] ;  /* 0x00400000680c783b */ /* 0x000e620000004200 */
[----:B------:R-:W-:Y:S01]  /*e7f0*/  FADD.FTZ R40, R40, R55 ;  /* 0x0000003728287221 */ /* 0x000fe20000010000 */
[----:B--2---:R-:W-:Y:S01]  /*e800*/  FADD.FTZ R89, R49, R89 ;  /* 0x0000005931597221 */ /* 0x004fe20000010000 */
[----:B------:R-:W2:Y:S08]  /*e810*/  MUFU.EX2 R59, R59 ;  /* 0x0000003b003b7308 */ /* 0x000eb00000000800 */
[----:B------:R-:W3:Y:S01]  /*e820*/  MUFU.EX2 R56, R56 ;  /* 0x0000003800387308 */ /* 0x000ee20000000800 */
[C---:B------:R-:W-:Y:S07]  /*e830*/  HMMA.16816.F32 R76, R4.reuse, R8, R76 ;  /* 0x00000008044c723c */ /* 0x040fee000000184c */
[----:B------:R-:W-:Y:S01]  /*e840*/  MUFU.EX2 R58, R58 ;  /* 0x0000003a003a7308 */ /* 0x000fe20000000800 */
[----:B------:R-:W-:Y:S01]  /*e850*/  HMMA.16816.F32 R80, R4, R10, R80 ;  /* 0x0000000a0450723c */ /* 0x000fe20000001850 */
[----:B------:R-:W4:Y:S01]  /*e860*/  LDSM.16.MT88.4 R8, [R103+0x4000] ;  /* 0x004000006708783b */ /* 0x000f220000004200 */
[----:B--2---:R-:W-:-:S05]  /*e870*/  FADD.FTZ R40, R59, R40 ;  /* 0x000000283b287221 */ /* 0x004fca0000010000 */
[----:B------:R-:W2:Y:S01]  /*e880*/  MUFU.EX2 R37, R37 ;  /* 0x0000002500257308 */ /* 0x000ea20000000800 */
[C---:B------:R-:W-:Y:S01]  /*e890*/  F2FP.F16.F32.PACK_AB R4, R46.reuse, R49 ;  /* 0x000000312e04723e */ /* 0x040fe200000000ff */
[----:B------:R-:W-:Y:S01]  /*e8a0*/  FADD.FTZ R46, R46, R89 ;  /* 0x000000592e2e7221 */ /* 0x000fe20000010000 */
[C---:B---3--:R-:W-:Y:S01]  /*e8b0*/  F2FP.F16.F32.PACK_AB R5, R56.reuse, R59 ;  /* 0x0000003b3805723e */ /* 0x048fe200000000ff */
[----:B------:R-:W-:Y:S01]  /*e8c0*/  FADD.FTZ R40, R56, R40 ;  /* 0x0000002838287221 */ /* 0x000fe20000010000 */
[C---:B------:R-:W-:Y:S01]  /*e8d0*/  F2FP.F16.F32.PACK_AB R6, R45.reuse, R44 ;  /* 0x0000002c2d06723e */ /* 0x040fe200000000ff */
[----:B------:R-:W-:Y:S02]  /*e8e0*/  FADD.FTZ R46, R44, R46 ;  /* 0x0000002e2c2e7221 */ /* 0x000fe40000010000 */
[----:B------:R-:W3:Y:S02]  /*e8f0*/  MUFU.EX2 R42, R42 ;  /* 0x0000002a002a7308 */ /* 0x000ee40000000800 */
[----:B------:R-:W-:-:S06]  /*e900*/  FADD.FTZ R45, R45, R46 ;  /* 0x0000002e2d2d7221 */ /* 0x000fcc0000010000 */
[----:B------:R-:W5:Y:S01]  /*e910*/  MUFU.EX2 R34, R34 ;  /* 0x0000002200227308 */ /* 0x000f620000000800 */
[----:B--2---:R-:W-:Y:S01]  /*e920*/  F2FP.F16.F32.PACK_AB R7, R37, R58 ;  /* 0x0000003a2507723e */ /* 0x004fe200000000ff */
[----:B------:R-:W-:-:S04]  /*e930*/  FADD.FTZ R58, R58, R40 ;  /* 0x000000283a3a7221 */ /* 0x000fc80000010000 */
[----:B------:R-:W-:Y:S02]  /*e940*/  FADD.FTZ R58, R37, R58 ;  /* 0x0000003a253a7221 */ /* 0x000fe40000010000 */
[----:B-1----:R-:W-:Y:S01]  /*e950*/  HMMA.16816.F32 R68, R4, R12, R68 ;  /* 0x0000000c0444723c */ /* 0x002fe20000001844 */
[----:B------:R-:W-:Y:S01]  /*e960*/  MUFU.EX2 R33, R33 ;  /* 0x0000002100217308 */ /* 0x000fe20000000800 */
[----:B---3--:R-:W-:-:S04]  /*e970*/  FADD.FTZ R45, R42, R45 ;  /* 0x0000002d2a2d7221 */ /* 0x008fc80000010000 */
[C---:B------:R-:W-:Y:S01]  /*e980*/  HMMA.16816.F32 R72, R4.reuse, R14, R72 ;  /* 0x0000000e0448723c */ /* 0x040fe20000001848 */
[----:B------:R-:W1:Y:S02]  /*e990*/  LDSM.16.MT88.4 R12, [R103+0x4400] ;  /* 0x00440000670c783b */ /* 0x000e640000004200 */
[----:B------:R-:W2:Y:S03]  /*e9a0*/  MUFU.EX2 R32, R32 ;  /* 0x0000002000207308 */ /* 0x000ea60000000800 */
[C---:B----4-:R-:W-:Y:S05]  /*e9b0*/  HMMA.16816.F32 R76, R4.reuse, R8, R76 ;  /* 0x00000008044c723c */ /* 0x050fea000000184c */
[----:B------:R-:W3:Y:S01]  /*e9c0*/  MUFU.EX2 R60, R60 ;  /* 0x0000003c003c7308 */ /* 0x000ee20000000800 */
[----:B------:R-:W-:Y:S01]  /*e9d0*/  HMMA.16816.F32 R80, R4, R10, R80 ;  /* 0x0000000a0450723c */ /* 0x000fe20000001850 */
[----:B------:R-:W4:Y:S06]  /*e9e0*/  LDSM.16.MT88.4 R8, [R104+0x4800] ;  /* 0x004800006808783b */ /* 0x000f2c0000004200 */
[----:B------:R-:W1:Y:S01]  /*e9f0*/  MUFU.EX2 R62, R62 ;  /* 0x0000003e003e7308 */ /* 0x000e620000000800 */
[C---:B-----5:R-:W-:Y:S01]  /*ea00*/  F2FP.F16.F32.PACK_AB R4, R34.reuse, R42 ;  /* 0x0000002a2204723e */ /* 0x060fe200000000ff */
        /* <DEDUP_REMOVED lines=9> */
[----:B------:R1:W5:Y:S01]  /*eaa0*/  MUFU.EX2 R2, R54 ;  /* 0x0000003600027308 */ /* 0x0003620000000800 */
[----:B--2---:R-:W-:-:S07]  /*eab0*/  FADD.FTZ R62, R61, R62 ;  /* 0x0000003e3d3e7221 */ /* 0x004fce0000010000 */
[----:B------:R-:W-:Y:S01]  /*eac0*/  MUFU.EX2 R38, R38 ;  /* 0x0000002600267308 */ /* 0x000fe20000000800 */
[C---:B---3--:R-:W-:Y:S01]  /*ead0*/  F2FP.F16.F32.PACK_AB R7, R31.reuse, R61 ;  /* 0x0000003d1f07723e */ /* 0x048fe200000000ff */
[----:B------:R-:W-:-:S06]  /*eae0*/  FADD.FTZ R31, R31, R62 ;  /* 0x0000003e1f1f7221 */ /* 0x000fcc0000010000 */
[----:B------:R-:W-:Y:S01]  /*eaf0*/  MUFU.EX2 R39, R39 ;  /* 0x0000002700277308 */ /* 0x000fe20000000800 */
[----:B------:R-:W-:Y:S01]  /*eb00*/  HMMA.16816.F32 R68, R4, R16, R68 ;  /* 0x000000100444723c */ /* 0x000fe20000001844 */
[----:B-1----:R-:W-:Y:S01]  /*eb10*/  FFMA.FTZ R54, R66, UR8, -R87 ;  /* 0x0000000842367c23 */ /* 0x002fe20008010857 */
[----:B-----5:R-:W-:-:S04]  /*eb20*/  FADD.FTZ R32, R2, R32 ;  /* 0x0000002002207221 */ /* 0x020fc80000010000 */
[C---:B------:R-:W-:Y:S01]  /*eb30*/  HMMA.16816.F32 R72, R4.reuse, R18, R72 ;  /* 0x000000120448723c */ /* 0x040fe20000001848 */
[----:B------:R-:W1:Y:S01]  /*eb40*/  MUFU.EX2 R29, R29 ;  /* 0x0000001d001d7308 */ /* 0x000e620000000800 */
[----:B------:R-:W2:Y:S04]  /*eb50*/  LDSM.16.MT88.4 R16, [R103+0x4800] ;  /* 0x004800006710783b */ /* 0x000ea80000004200 */
[C---:B------:R-:W-:Y:S03]  /*eb60*/  HMMA.16816.F32 R76, R4.reuse, R12, R76 ;  /* 0x0000000c044c723c */ /* 0x040fe6000000184c */
[----:B------:R-:W3:Y:S03]  /*eb70*/  MUFU.EX2 R28, R28 ;  /* 0x0000001c001c7308 */ /* 0x000ee60000000800 */
[----:B------:R-:W-:Y:S01]  /*eb80*/  HMMA.16816.F32 R80, R4, R14, R80 ;  /* 0x0000000e0450723c */ /* 0x000fe20000001850 */
[----:B------:R-:W5:Y:S04]  /*eb90*/  LDSM.16.MT88.4 R12, [R104+0x4c00] ;  /* 0x004c0000680c783b */ /* 0x000f680000004200 */
[----:B------:R-:W4:Y:S01]  /*eba0*/  MUFU.EX2 R27, R27 ;  /* 0x0000001b001b7308 */ /* 0x000f220000000800 */
[----:B-1----:R-:W-:Y:S01]  /*ebb0*/  FADD.FTZ R31, R29, R31 ;  /* 0x0000001f1d1f7221 */ /* 0x002fe20000010000 */
[C---:B------:R-:W-:Y:S01]  /*ebc0*/  F2FP.F16.F32.PACK_AB R4, R0.reuse, R2 ;  /* 0x000000020004723e */ /* 0x040fe200000000ff */
[----:B------:R-:W-:Y:S01]  /*ebd0*/  FADD.FTZ R0, R0, R32 ;  /* 0x0000002000007221 */ /* 0x000fe20000010000 */
[----:B------:R-:W-:-:S02]  /*ebe0*/  F2FP.F16.F32.PACK_AB R6, R39, R38 ;  /* 0x000000262706723e */ /* 0x000fc400000000ff */
[----:B------:R-:W-:Y:S01]  /*ebf0*/  MOV R2, R20 ;  /* 0x0000001400027202 */ /* 0x000fe20000000f00 */
[----:B------:R-:W-:Y:S01]  /*ec00*/  FADD.FTZ R0, R38, R0 ;  /* 0x0000000026007221 */ /* 0x000fe20000010000 */
[----:B------:R-:W1:Y:S01]  /*ec10*/  MUFU.EX2 R26, R26 ;  /* 0x0000001a001a7308 */ /* 0x000e620000000800 */
[C---:B---3--:R-:W-:Y:S01]  /*ec20*/  F2FP.F16.F32.PACK_AB R5, R28.reuse, R29 ;  /* 0x0000001d1c05723e */ /* 0x048fe200000000ff */
[----:B------:R-:W-:Y:S01]  /*ec30*/  FADD.FTZ R28, R28, R31 ;  /* 0x0000001f1c1c7221 */ /* 0x000fe20000010000 */
[----:B------:R-:W-:Y:S01]  /*ec40*/  FADD.FTZ R39, R39, R0 ;  /* 0x0000000027277221 */ /* 0x000fe20000010000 */
[----:B------:R-:W-:-:S04]  /*ec50*/  MOV R0, R3 ;  /* 0x0000000300007202 */ /* 0x000fc80000000f00 */
[----:B------:R-:W3:Y:S01]  /*ec60*/  MUFU.EX2 R36, R65 ;  /* 0x0000004100247308 */ /* 0x000ee20000000800 */
[----:B----4-:R-:W-:-:S07]  /*ec70*/  FADD.FTZ R28, R27, R28 ;  /* 0x0000001c1b1c7221 */ /* 0x010fce0000010000 */
[----:B------:R-:W4:Y:S01]  /*ec80*/  MUFU.EX2 R54, R54 ;  /* 0x0000003600367308 */ /* 0x000f220000000800 */
[C---:B-1----:R-:W-:Y:S01]  /*ec90*/  F2FP.F16.F32.PACK_AB R7, R26.reuse, R27 ;  /* 0x0000001b1a07723e */ /* 0x042fe200000000ff */
[----:B------:R-:W-:-:S06]  /*eca0*/  FADD.FTZ R26, R26, R28 ;  /* 0x0000001c1a1a7221 */ /* 0x000fcc0000010000 */
[----:B------:R-:W-:Y:S01]  /*ecb0*/  HMMA.16816.F32 R68, R4, R8, R68 ;  /* 0x000000080444723c */ /* 0x000fe20000001844 */
[----:B------:R-:W1:Y:S01]  /*ecc0*/  MUFU.EX2 R30, R86 ;  /* 0x00000056001e7308 */ /* 0x000e620000000800 */
[----:B---3--:R-:W-:-:S04]  /*ecd0*/  FADD.FTZ R39, R36, R39 ;  /* 0x0000002724277221 */ /* 0x008fc80000010000 */
[C---:B------:R-:W-:Y:S01]  /*ece0*/  HMMA.16816.F32 R72, R4.reuse, R10, R72 ;  /* 0x0000000a0448723c */ /* 0x040fe20000001848 */
[----:B------:R-:W3:Y:S02]  /*ecf0*/  LDSM.16.MT88.4 R8, [R103+0x4c00] ;  /* 0x004c00006708783b */ /* 0x000ee40000004200 */
[----:B------:R-:W5:Y:S01]  /*ed00*/  MUFU.EX2 R67, R67 ;  /* 0x0000004300437308 */ /* 0x000f620000000800 */
[----:B----4-:R-:W-:Y:S02]  /*ed10*/  FADD.FTZ R39, R54, R39 ;  /* 0x0000002736277221 */ /* 0x010fe40000010000 */
[C---:B--2---:R-:W-:Y:S05]  /*ed20*/  HMMA.16816.F32 R76, R4.reuse, R16, R76 ;  /* 0x00000010044c723c */ /* 0x044fea000000184c */
[----:B------:R-:W2:Y:S01]  /*ed30*/  MUFU.EX2 R24, R24 ;  /* 0x0000001800187308 */ /* 0x000ea20000000800 */
[----:B------:R-:W-:Y:S01]  /*ed40*/  HMMA.16816.F32 R80, R4, R18, R80 ;  /* 0x000000120450723c */ /* 0x000fe20000001850 */
[----:B-1----:R-:W-:-:S06]  /*ed50*/  FADD.FTZ R39, R30, R39 ;  /* 0x000000271e277221 */ /* 0x002fcc0000010000 */
[----:B------:R-:W1:Y:S01]  /*ed60*/  MUFU.EX2 R25, R25 ;  /* 0x0000001900197308 */ /* 0x000e620000000800 */
[----:B------:R-:W-:Y:S01]  /*ed70*/  F2FP.F16.F32.PACK_AB R4, R54, R36 ;  /* 0x000000243604723e */ /* 0x000fe200000000ff */
[C---:B-----5:R-:W-:Y:S01]  /*ed80*/  FADD.FTZ R129, R67.reuse, R39 ;  /* 0x0000002743817221 */ /* 0x060fe20000010000 */
[----:B------:R-:W-:-:S05]  /*ed90*/  F2FP.F16.F32.PACK_AB R6, R67, R30 ;  /* 0x0000001e4306723e */ /* 0x000fca00000000ff */
[----:B------:R-:W4:Y:S01]  /*eda0*/  MUFU.EX2 R22, R22 ;  /* 0x0000001600167308 */ /* 0x000f220000000800 */
[----:B--2---:R-:W-:-:S07]  /*edb0*/  FADD.FTZ R26, R24, R26 ;  /* 0x0000001a181a7221 */ /* 0x004fce0000010000 */
[----:B------:R-:W2:Y:S01]  /*edc0*/  MUFU.EX2 R128, R128 ;  /* 0x0000008000807308 */ /* 0x000ea20000000800 */
[C---:B-1----:R-:W-:Y:S01]  /*edd0*/  F2FP.F16.F32.PACK_AB R5, R25.reuse, R24 ;  /* 0x000000181905723e */ /* 0x042fe200000000ff */
[----:B------:R-:W-:-:S04]  /*ede0*/  FADD.FTZ R26, R25, R26 ;  /* 0x0000001a191a7221 */ /* 0x000fc80000010000 */
[----:B----4-:R-:W-:Y:S01]  /*edf0*/  FADD.FTZ R26, R22, R26 ;  /* 0x0000001a161a7221 */ /* 0x010fe20000010000 */
[----:B--2---:R-:W-:-:S03]  /*ee00*/  F2FP.F16.F32.PACK_AB R7, R128, R22 ;  /* 0x000000168007723e */ /* 0x004fc600000000ff */
[----:B------:R-:W-:-:S04]  /*ee10*/  FADD.FTZ R128, R128, R26 ;  /* 0x0000001a80807221 */ /* 0x000fc80000010000 */
[C---:B------:R-:W-:Y:S06]  /*ee20*/  HMMA.16816.F32 R68, R4.reuse, R12, R68 ;  /* 0x0000000c0444723c */ /* 0x040fec0000001844 */
[C---:B------:R-:W-:Y:S06]  /*ee30*/  HMMA.16816.F32 R72, R4.reuse, R14, R72 ;  /* 0x0000000e0448723c */ /* 0x040fec0000001848 */
[C---:B---3--:R-:W-:Y:S06]  /*ee40*/  HMMA.16816.F32 R76, R4.reuse, R8, R76 ;  /* 0x00000008044c723c */ /* 0x048fec000000184c */
[----:B------:R-:W-:-:S15]  /*ee50*/  HMMA.16816.F32 R80, R4, R10, R80 ;  /* 0x0000000a0450723c */ /* 0x000fde0000001850 */
[----:B------:R-:W-:-:S09]  /*ee60*/  NOP ;  /* 0x0000000000007918 */ /* 0x000fd20000000000 */
.L_x_3900:
        /* <DEDUP_REMOVED lines=12> */
.L_x_3912:
        /* <DEDUP_REMOVED lines=11> */
[C---:B------:R-:W-:Y:S05]  /*efe0*/  VIADD R7, R14.reuse, 0xffffff80 ;  /* 0xffffff800e077836 */ /* 0x040fea0000000000 */
[----:B------:R-:W-:Y:S02]  /*eff0*/  IABS R9, R7 ;  /* 0x0000000700097213 */ /* 0x000fe40000000000 */
[-C--:B---3--:R-:W-:Y:S02]  /*f000*/  IABS R6, R0.reuse ;  /* 0x0000000000067213 */ /* 0x088fe40000000000 */
[-C--:B------:R-:W-:Y:S02]  /*f010*/  LOP3.LUT R7, R7, R0.reuse, RZ, 0x3c, !PT ;  /* 0x0000000007077212 */ /* 0x080fe400078e3cff */
[----:B------:R-:W3:Y:S01]  /*f020*/  I2F.RP R12, R6 ;  /* 0x00000006000c7306 */ /* 0x000ee20000209400 */
[-C--:B------:R-:W-:Y:S02]  /*f030*/  LOP3.LUT R14, R14, R0.reuse, RZ, 0x3c, !PT ;  /* 0x000000000e0e7212 */ /* 0x080fe400078e3cff */
[----:B------:R-:W-:Y:S02]  /*f040*/  ISETP.GE.AND P1, PT, R7, RZ, PT ;  /* 0x000000ff0700720c */ /* 0x000fe40003f26270 */
[----:B------:R-:W-:Y:S05]  /*f050*/  LOP3.LUT R7, RZ, R0, RZ, 0x33, !PT ;  /* 0x00000000ff077212 */ /* 0x000fea00078e33ff */
[----:B---3--:R-:W3:Y:S02]  /*f060*/  MUFU.RCP R12, R12 ;  /* 0x0000000c000c7308 */ /* 0x008ee40000001000 */
[----:B---3--:R-:W-:Y:S08]  /*f070*/  VIADD R12, R12, 0xffffffe ;  /* 0x0ffffffe0c0c7836 */ /* 0x008ff00000000000 */
[----:B------:R-:W3:Y:S02]  /*f080*/  F2I.FTZ.U32.TRUNC.NTZ R13, R12 ;  /* 0x0000000c000d7305 */ /* 0x000ee4000021f000 */
        /* <DEDUP_REMOVED lines=19> */
[----:B------:R-:W-:Y:S09]  /*f1c0*/  ISETP.NE.AND P4, PT, R0, RZ, PT ;  /* 0x000000ff0000720c */ /* 0x000ff20003f85270 */
        /* <DEDUP_REMOVED lines=11> */
[----:B------:R-:W3:Y:S01]  /*f280*/  LDG.E R10, desc[UR6][R10.64] ;  /* 0x000000060a0a7981 */ /* 0x000ee2000c1e1900 */
[----:B------:R-:W4:Y:S01]  /*f290*/  LDC.64 R6, c[0x0][0x238] ;  /* 0x00008e00ff067b82 */ /* 0x000f220000000a00 */
[----:B------:R-:W-:Y:S05]  /*f2a0*/  IMAD R12, R12, R0, -0x80 ;  /* 0xffffff800c0c7424 */ /* 0x000fea00078e0200 */
[----:B------:R-:W-:Y:S01]  /*f2b0*/  SHF.R.S32.HI R0, RZ, 0x1f, R12 ;  /* 0x0000001fff007819 */ /* 0x000fe2000001140c */
[----:B------:R5:W3:Y:S02]  /*f2c0*/  LDG.E R11, desc[UR6][R8.64] ;  /* 0x00000006080b7981 */ /* 0x000ae4000c1e1900 */
[----:B-----5:R-:W5:Y:S02]  /*f2d0*/  LDC.64 R8, c[0x0][0x250] ;  /* 0x00009400ff087b82 */ /* 0x020f640000000a00 */
[-C--:B-----5:R-:W-:Y:S02]  /*f2e0*/  IMAD R0, R0, R8.reuse, RZ ;  /* 0x0000000800007224 */ /* 0x0a0fe400078e02ff */
[C---:B------:R-:W-:Y:S04]  /*f2f0*/  IMAD.WIDE.U32 R14, R12.reuse, R8, RZ ;  /* 0x000000080c0e7225 */ /* 0x040fe800078e00ff */
[----:B------:R-:W-:Y:S04]  /*f300*/  IMAD R0, R12, R9, R0 ;  /* 0x000000090c007224 */ /* 0x000fe800078e0200 */
[----:B------:R-:W-:Y:S01]  /*f310*/  IMAD.IADD R15, R15, 0x1, R0 ;  /* 0x000000010f0f7824 */ /* 0x000fe200078e0200 */
[----:B---3--:R-:W-:Y:S04]  /*f320*/  IADD3 R10, -R11, R10, RZ ;  /* 0x0000000a0b0a7210 */ /* 0x008fe80007ffe1ff */
[----:B------:R-:W-:Y:S01]  /*f330*/  SHF.R.S32.HI R8, RZ, 0x1f, R10 ;  /* 0x0000001fff087819 */ /* 0x000fe2000001140a */
[-C--:B----4-:R-:W-:Y:S04]  /*f340*/  IMAD.WIDE.U32 R14, R10, R6.reuse, R14 ;  /* 0x000000060a0e7225 */ /* 0x090fe800078e000e */
[----:B------:R-:W-:Y:S04]  /*f350*/  IMAD R8, R8, R6, RZ ;  /* 0x0000000608087224 */ /* 0x000fe800078e02ff */
[----:B------:R-:W-:Y:S05]  /*f360*/  IMAD R8, R10, R7, R8 ;  /* 0x000000070a087224 */ /* 0x000fea00078e0208 */
[----:B------:R-:W-:Y:S07]  /*f370*/  IADD3 R15, R15, R8, RZ ;  /* 0x000000080f0f7210 */ /* 0x000fee0007ffe0ff */
.L_x_3909:
[-C--:B------:R-:W-:Y:S01]  /*f380*/  LEA R130, P5, R14, R127.reuse, 0x1 ;  /* 0x0000007f0e827211 */ /* 0x080fe200078a08ff */
[----:B------:R-:W-:Y:S01]  /*f390*/  @P0 STS.64 [R115+0x3008], RZ ;  /* 0x003008ff73000388 */ /* 0x000fe20000000a00 */
[----:B------:R-:W-:Y:S01]  /*f3a0*/  @!P0 IADD3 R6, P1, R112, R14, RZ ;  /* 0x0000000e70068210 */ /* 0x000fe20007f3e0ff */
[----:B--2---:R-:W-:Y:S01]  /*f3b0*/  @!P0 IMAD.WIDE.U32 R8, R2, 0x60, R14 ;  /* 0x0000006002088825 */ /* 0x004fe200078e000e */
[----:B------:R-:W-:Y:S02]  /*f3c0*/  LEA.HI.X R131, R14, R126, R15, 0x1, P5 ;  /* 0x0000007e0e837211 */ /* 0x000fe400028f0c0f */
[----:B------:R-:W-:Y:S01]  /*f3d0*/  @!P0 LEA R10, P4, R6, R127, 0x1 ;  /* 0x0000007f060a8211 */ /* 0x000fe200078808ff */
[----:B------:R-:W-:Y:S01]  /*f3e0*/  @P0 STS [R115+0x3000], RZ ;  /* 0x003000ff73000388 */ /* 0x000fe20000000800 */
[-C--:B------:R-:W-:Y:S01]  /*f3f0*/  @!P0 IADD3.X R2, R111, R15.reuse, RZ, P1, !PT ;  /* 0x0000000f6f028210 */ /* 0x080fe20000ffe4ff */
[----:B------:R-:W-:Y:S01]  /*f400*/  @!P0 IMAD R3, R3, 0x60, RZ ;  /* 0x0000006003038824 */ /* 0x000fe200078e02ff */
[----:B-1----:R-:W-:Y:S01]  /*f410*/  @!P0 LEA R0, P3, R4, R14, 0x6 ;  /* 0x0000000e04008211 */ /* 0x002fe200078630ff */
[----:B------:R-:W-:Y:S01]  /*f420*/  @P0 STS [R115+0x3004], RZ ;  /* 0x003004ff73000388 */ /* 0x000fe20000000800 */
[-C--:B------:R-:W-:Y:S02]  /*f430*/  @!P0 LEA.HI.X R11, R6, R126.reuse, R2, 0x1, P4 ;  /* 0x0000007e060b8211 */ /* 0x080fe400020f0c02 */
[----:B------:R-:W-:Y:S01]  /*f440*/  @!P0 LEA.HI.X R5, R4, R15, R5, 0x6, P3 ;  /* 0x0000000f04058211 */ /* 0x000fe200018f3405 */
[----:B------:R-:W-:Y:S01]  /*f450*/  @!PT LDS RZ, [RZ] ;  /* 0x00000000fffff984 */ /* 0x000fe20000000800 */
[----:B------:R-:W-:Y:S01]  /*f460*/  @!PT LDS RZ, [RZ] ;  /* 0x00000000fffff984 */ /* 0x000fe20000000800 */
[----:B------:R-:W-:Y:S01]  /*f470*/  @!PT LDS RZ, [RZ] ;  /* 0x00000000fffff984 */ /* 0x000fe20000000800 */
[----:B------:R-:W-:Y:S01]  /*f480*/  @!P0 LDGSTS.E.BYPASS.LTC128B.128 [R115+0x3000], desc[UR6][R130.64] ;  /* 0x0300000082738fae */ /* 0x000fe2000b901d46 */
[C---:B------:R-:W-:Y:S02]  /*f490*/  @!P0 LEA R4, P3, R0.reuse, R127, 0x1 ;  /* 0x0000007f00048211 */ /* 0x040fe400078608ff */
[----:B------:R-:W-:Y:S02]  /*f4a0*/  @!P0 IADD3 R3, R3, R9, RZ ;  /* 0x0000000903038210 */ /* 0x000fe40007ffe0ff */
[----:B------:R-:W-:Y:S02]  /*f4b0*/  @!P0 LEA.HI.X R5, R0, R126, R5, 0x1, P3 ;  /* 0x0000007e00058211 */ /* 0x000fe400018f0c05 */
[C---:B------:R-:W-:Y:S01]  /*f4c0*/  @!P0 LEA R12, P1, R8.reuse, R127, 0x1 ;  /* 0x0000007f080c8211 */ /* 0x040fe200078208ff */
[----:B------:R-:W-:Y:S01]  /*f4d0*/  @P0 STS.128 [R115+0x3800], RZ ;  /* 0x003800ff73000388 */ /* 0x000fe20000000c00 */
[----:B------:R-:W-:Y:S02]  /*f4e0*/  MOV R127, R130 ;  /* 0x00000082007f7202 */ /* 0x000fe40000000f00 */
[----:B------:R-:W-:Y:S02]  /*f4f0*/  @!P0 LEA.HI.X R13, R8, R126, R3, 0x1, P1 ;  /* 0x0000007e080d8211 */ /* 0x000fe400008f0c03 */
[----:B------:R-:W-:Y:S02]  /*f500*/  ISETP.GE.AND P1, PT, R120, 0x2, PT ;  /* 0x000000027800780c */ /* 0x000fe40003f26270 */
[----:B------:R-:W-:Y:S01]  /*f510*/  MOV R126, R131 ;  /* 0x00000083007e7202 */ /* 0x000fe20000000f00 */
        /* <DEDUP_REMOVED lines=15> */
[----:B-1----:R-:W2:Y:S08]  /*f610*/  LDSM.16.M88.4 R8, [R106+0x1000] ;  /* 0x001000006a08783b */ /* 0x002eb00000000200 */
[----:B------:R-:W3:Y:S08]  /*f620*/  LDSM.16.M88.4 R16, [R106+0x1400] ;  /* 0x001400006a10783b */ /* 0x000ef00000000200 */
[----:B------:R-:W0:Y:S08]  /*f630*/  LDGDEPBAR ;  /* 0x00000000000079af */ /* 0x000e300000000000 */
[----:B------:R-:W1:Y:S08]  /*f640*/  LDSM.16.M88.4 R24, [R106+0x1800] ;  /* 0x001800006a18783b */ /* 0x000e700000000200 */
[----:B------:R-:W4:Y:S08]  /*f650*/  LDSM.16.M88.4 R32, [R106+0x1c00] ;  /* 0x001c00006a20783b */ /* 0x000f300000000200 */
[----:B------:R-:W5:Y:S08]  /*f660*/  LDSM.16.M88.4 R40, [R106+0x2000] ;  /* 0x002000006a28783b */ /* 0x000f700000000200 */
[----:B------:R-:W5:Y:S08]  /*f670*/  LDSM.16.M88.4 R48, [R106+0x2400] ;  /* 0x002400006a30783b */ /* 0x000f700000000200 */
[----:B------:R-:W5:Y:S08]  /*f680*/  LDSM.16.M88.4 R56, [R106+0x2800] ;  /* 0x002800006a38783b */ /* 0x000f700000000200 */
[----:B------:R-:W5:Y:S08]  /*f690*/  LDSM.16.M88.4 R88, [R106+0x2c00] ;  /* 0x002c00006a58783b */ /* 0x000f700000000200 */
[----:B------:R-:W-:Y:S01]  /*f6a0*/  LDSM.16.M88.4 R92, [R105] ;  /* 0x00000000695c783b */ /* 0x000fe20000000200 */
[C---:B--2---:R-:W-:Y:S06]  /*f6b0*/  HMMA.16816.F32 R4, R64.reuse, R8, RZ ;  /* 0x000000084004723c */ /* 0x044fec00000018ff */
[C---:B------:R-:W-:Y:S06]  /*f6c0*/  HMMA.16816.F32 R8, R64.reuse, R10, RZ ;  /* 0x0000000a4008723c */ /* 0x040fec00000018ff */
[C---:B---3--:R-:W-:Y:S06]  /*f6d0*/  HMMA.16816.F32 R12, R64.reuse, R16, RZ ;  /* 0x00000010400c723c */ /* 0x048fec00000018ff */
[C---:B------:R-:W-:Y:S06]  /*f6e0*/  HMMA.16816.F32 R16, R64.reuse, R18, RZ ;  /* 0x000000124010723c */ /* 0x040fec00000018ff */
[C---:B-1----:R-:W-:Y:S06]  /*f6f0*/  HMMA.16816.F32 R20, R64.reuse, R24, RZ ;  /* 0x000000184014723c */ /* 0x042fec00000018ff */
        /* <DEDUP_REMOVED lines=14> */
[----:B------:R-:W1:Y:S11]  /*f7e0*/  LDSM.16.M88.4 R92, [R102] ;  /* 0x00000000665c783b */ /* 0x000e760000000200 */
[----:B------:R-:W-:Y:S06]  /*f7f0*/  @!UPT UIADD3 URZ, URZ, URZ, URZ ;  /* 0x0000003f3f3ff290 */ /* 0x000fec000fffe03f */
        /* <DEDUP_REMOVED lines=8> */
[----:B------:R-:W-:Y:S05]  /*f880*/  FMUL.FTZ R11, R11, UR5 ;  /* 0x000000050b0b7c20 */ /* 0x000fea0008410000 */
[----:B------:R-:W3:Y:S10]  /*f890*/  MUFU.TANH R133, R5 ;  /* 0x0000000500857308 */ /* 0x000ef40000002400 */
[----:B------:R-:W4:Y:S01]  /*f8a0*/  MUFU.TANH R136, R6 ;  /* 0x0000000600887308 */ /* 0x000f220000002400 */
[C---:B-1----:R-:W-:Y:S09]  /*f8b0*/  HMMA.16816.F32 R12, R88.reuse, R92, R12 ;  /* 0x0000005c580c723c */ /* 0x042ff2000000180c */
[----:B------:R1:W1:Y:S01]  /*f8c0*/  MUFU.TANH R138, R7 ;  /* 0x00000007008a7308 */ /* 0x0002620000002400 */
[C---:B------:R-:W-:Y:S01]  /*f8d0*/  HMMA.16816.F32 R16, R88.reuse, R94, R16 ;  /* 0x0000005e5810723c */ /* 0x040fe20000001810 */
[----:B------:R-:W5:Y:S08]  /*f8e0*/  LDSM.16.M88.4 R92, [R101] ;  /* 0x00000000655c783b */ /* 0x000f700000000200 */
[----:B------:R-:W2:Y:S10]  /*f8f0*/  MUFU.TANH R8, R8 ;  /* 0x0000000800087308 */ /* 0x000eb40000002400 */
[----:B------:R-:W2:Y:S01]  /*f900*/  MUFU.TANH R9, R9 ;  /* 0x0000000900097308 */ /* 0x000ea20000002400 */
[----:B-1----:R-:W1:Y:S01]  /*f910*/  LDSM.16.M88.4 R4, [R100] ;  /* 0x000000006404783b */ /* 0x002e620000000200 */
        /* <DEDUP_REMOVED lines=9> */
[----:B------:R-:W1:Y:S10]  /*f9b0*/  MUFU.TANH R11, R11 ;  /* 0x0000000b000b7308 */ /* 0x000e740000002400 */
[----:B------:R-:W1:Y:S01]  /*f9c0*/  MUFU.TANH R135, R14 ;  /* 0x0000000e00877308 */ /* 0x000e620000002400 */
[C---:B-----5:R-:W-:Y:S09]  /*f9d0*/  HMMA.16816.F32 R20, R88.reuse, R92, R20 ;  /* 0x0000005c5814723c */ /* 0x060ff20000001814 */
[----:B------:R-:W2:Y:S01]  /*f9e0*/  MUFU.TANH R137, R15 ;  /* 0x0000000f00897308 */ /* 0x000ea20000002400 */
[C---:B------:R-:W-:Y:S09]  /*f9f0*/  HMMA.16816.F32 R24, R88.reuse, R94, R24 ;  /* 0x0000005e5818723c */ /* 0x040ff20000001818 */
[----:B------:R-:W2:Y:S01]  /*fa00*/  MUFU.TANH R94, R12 ;  /* 0x0000000c005e7308 */ /* 0x000ea20000002400 */
[C---:B-1----:R-:W-:Y:S06]  /*fa10*/  HMMA.16816.F32 R28, R88.reuse, R4, R28 ;  /* 0x00000004581c723c */ /* 0x042fec000000181c */
[C---:B------:R-:W-:Y:S03]  /*fa20*/  HMMA.16816.F32 R32, R88.reuse, R6, R32 ;  /* 0x000000065820723c */ /* 0x040fe60000001820 */
[----:B------:R-:W1:Y:S01]  /*fa30*/  MUFU.TANH R95, R13 ;  /* 0x0000000d005f7308 */ /* 0x000e620000002400 */
[----:B------:R-:W5:Y:S01]  /*fa40*/  LDSM.16.M88.4 R4, [R99] ;  /* 0x000000006304783b */ /* 0x000f620000000200 */
        /* <DEDUP_REMOVED lines=19> */
[----:B------:R3:W1:Y:S10]  /*fb80*/  MUFU.TANH R154, R33 ;  /* 0x00000021009a7308 */ /* 0x0006740000002400 */
[----:B------:R-:W1:Y:S01]  /*fb90*/  MUFU.TANH R151, R35 ;  /* 0x0000002300977308 */ /* 0x000e620000002400 */
[C---:B-----5:R-:W-:Y:S06]  /*fba0*/  HMMA.16816.F32 R36, R88.reuse, R4, R36 ;  /* 0x000000045824723c */ /* 0x060fec0000001824 */
[C---:B------:R-:W-:Y:S03]  /*fbb0*/  HMMA.16816.F32 R40, R88.reuse, R6, R40 ;  /* 0x000000065828723c */ /* 0x040fe60000001828 */
[----:B------:R5:W1:Y:S01]  /*fbc0*/  MUFU.TANH R153, R32 ;  /* 0x0000002000997308 */ /* 0x000a620000002400 */
[----:B------:R-:W4:Y:S09]  /*fbd0*/  LDSM.16.M88.4 R4, [R98] ;  /* 0x000000006204783b */ /* 0x000f320000000200 */
[----:B------:R2:W1:Y:S10]  /*fbe0*/  MUFU.TANH R155, R34 ;  /* 0x00000022009b7308 */ /* 0x0004740000002400 */
[----:B------:R-:W1:Y:S01]  /*fbf0*/  MUFU.TANH R139, R16 ;  /* 0x00000010008b7308 */ /* 0x000e620000002400 */
[----:B---3--:R-:W-:Y:S01]  /*fc00*/  FMUL.FTZ R33, R38, UR5 ;  /* 0x0000000526217c20 */ /* 0x008fe20008410000 */
[----:B------:R-:W-:Y:S01]  /*fc10*/  FMUL.FTZ R38, R39, UR5 ;  /* 0x0000000527267c20 */ /* 0x000fe20008410000 */
[----:B-----5:R-:W-:Y:S01]  /*fc20*/  FMUL.FTZ R32, R37, UR5 ;  /* 0x0000000525207c20 */ /* 0x020fe20008410000 */
[----:B------:R-:W-:Y:S06]  /*fc30*/  FMUL.FTZ R40, R40, UR5 ;  /* 0x0000000528287c20 */ /* 0x000fec0008410000 */
[----:B------:R-:W3:Y:S01]  /*fc40*/  MUFU.TANH R141, R17 ;  /* 0x00000011008d7308 */ /* 0x000ee20000002400 */
[----:B------:R-:W-:Y:S01]  /*fc50*/  FMUL.FTZ R41, R41, UR5 ;  /* 0x0000000529297c20 */ /* 0x000fe20008410000 */
[----:B------:R-:W-:Y:S01]  /*fc60*/  FMUL.FTZ R42, R42, UR5 ;  /* 0x000000052a2a7c20 */ /* 0x000fe20008410000 */
[----:B------:R-:W-:Y:S01]  /*fc70*/  FMUL.FTZ R43, R43, UR5 ;  /* 0x000000052b2b7c20 */ /* 0x000fe20008410000 */
[----:B--2---:R-:W-:Y:S06]  /*fc80*/  FMUL.FTZ R34, R36, UR5 ;  /* 0x0000000524227c20 */ /* 0x004fec0008410000 */
[----:B------:R-:W2:Y:S10]  /*fc90*/  MUFU.TANH R156, R40 ;  /* 0x00000028009c7308 */ /* 0x000eb40000002400 */
[----:B------:R-:W1:Y:S01]  /*fca0*/  MUFU.TANH R158, R41 ;  /* 0x00000029009e7308 */ /* 0x000e620000002400 */
[C---:B----4-:R-:W-:Y:S06]  /*fcb0*/  HMMA.16816.F32 R44, R88.reuse, R4, R44 ;  /* 0x00000004582c723c */ /* 0x050fec000000182c */
[C---:B------:R-:W-:Y:S03]  /*fcc0*/  HMMA.16816.F32 R48, R88.reuse, R6, R48 ;  /* 0x000000065830723c */ /* 0x040fe60000001830 */
[----:B------:R4:W1:Y:S01]  /*fcd0*/  MUFU.TANH R159, R42 ;  /* 0x0000002a009f7308 */ /* 0x0008620000002400 */
[----:B------:R-:W5:Y:S09]  /*fce0*/  LDSM.16.M88.4 R4, [R97] ;  /* 0x000000006104783b */ /* 0x000f720000000200 */
[----:B------:R3:W1:Y:S10]  /*fcf0*/  MUFU.TANH R160, R43 ;  /* 0x0000002b00a07308 */ /* 0x0006740000002400 */
[----:B------:R-:W1:Y:S01]  /*fd00*/  MUFU.TANH R134, R18 ;  /* 0x0000001200867308 */ /* 0x000e620000002400 */
[----:B------:R-:W-:Y:S01]  /*fd10*/  FMUL.FTZ R44, R44, UR5 ;  /* 0x000000052c2c7c20 */ /* 0x000fe20008410000 */
[----:B------:R-:W-:Y:S01]  /*fd20*/  FMUL.FTZ R45, R45, UR5 ;  /* 0x000000052d2d7c20 */ /* 0x000fe20008410000 */
[----:B------:R-:W-:Y:S01]  /*fd30*/  FMUL.FTZ R35, R46, UR5 ;  /* 0x000000052e237c20 */ /* 0x000fe20008410000 */
[----:B------:R-:W-:Y:S01]  /*fd40*/  FMUL.FTZ R46, R47, UR5 ;  /* 0x000000052f2e7c20 */ /* 0x000fe20008410000 */
[----:B------:R-:W-:Y:S05]  /*fd50*/  FMUL.FTZ R50, R50, UR5 ;  /* 0x0000000532327c20 */ /* 0x000fea0008410000 */
[----:B------:R2:W1:Y:S01]  /*fd60*/  MUFU.TANH R161, R44 ;  /* 0x0000002c00a17308 */ /* 0x0004620000002400 */
[----:B------:R-:W-:Y:S01]  /*fd70*/  FMUL.FTZ R47, R51, UR5 ;  /* 0x00000005332f7c20 */ /* 0x000fe20008410000 */
[----:B------:R-:W-:Y:S01]  /*fd80*/  FMUL.FTZ R48, R48, UR5 ;  /* 0x0000000530307c20 */ /* 0x000fe20008410000 */
[----:B------:R-:W-:Y:S07]  /*fd90*/  FMUL.FTZ R49, R49, UR5 ;  /* 0x0000000531317c20 */ /* 0x000fee0008410000 */
[----:B------:R1:W1:Y:S10]  /*fda0*/  MUFU.TANH R157, R45 ;  /* 0x0000002d009d7308 */ /* 0x0002740000002400 */
[----:B------:R1:W1:Y:S01]  /*fdb0*/  MUFU.TANH R162, R50 ;  /* 0x0000003200a27308 */ /* 0x0002620000002400 */
[C---:B-----5:R-:W-:Y:S06]  /*fdc0*/  HMMA.16816.F32 R52, R88.reuse, R4, R52 ;  /* 0x000000045834723c */ /* 0x060fec0000001834 */
[C---:B------:R-:W-:Y:S03]  /*fdd0*/  HMMA.16816.F32 R56, R88.reuse, R6, R56 ;  /* 0x000000065838723c */ /* 0x040fe60000001838 */
[----:B------:R1:W1:Y:S01]  /*fde0*/  MUFU.TANH R93, R19 ;  /* 0x00000013005d7308 */ /* 0x0002620000002400 */
[----:B------:R-:W5:Y:S02]  /*fdf0*/  LDSM.16.M88.4 R4, [R96] ;  /* 0x000000006004783b */ /* 0x000f640000000200 */
[----:B------:R-:W-:Y:S07]  /*fe00*/  DEPBAR.LE SB0, 0x0 ;  /* 0x000080000000791a */ /* 0x000fee0000000000 */
[----:B------:R1:W1:Y:S01]  /*fe10*/  MUFU.TANH R140, R21 ;  /* 0x00000015008c7308 */ /* 0x0002620000002400 */
[----:B------:R-:W-:Y:S09]  /*fe20*/  BAR.SYNC.DEFER_BLOCKING 0x0 ;  /* 0x0000000000007b1d */ /* 0x000ff20000010000 */
[----:B------:R1:W1:Y:S01]  /*fe30*/  MUFU.TANH R145, R24 ;  /* 0x0000001800917308 */ /* 0x0002620000002400 */
[----:B------:R-:W-:Y:S01]  /*fe40*/  FMUL.FTZ R39, R52, UR5 ;  /* 0x0000000534277c20 */ /* 0x000fe20008410000 */
[----:B------:R-:W-:Y:S01]  /*fe50*/  FMUL.FTZ R36, R53, UR5 ;  /* 0x0000000535247c20 */ /* 0x000fe20008410000 */
[----:B------:R-:W-:Y:S01]  /*fe60*/  FMUL.FTZ R37, R54, UR5 ;  /* 0x0000000536257c20 */ /* 0x000fe20008410000 */
[----:B----4-:R-:W-:Y:S01]  /*fe70*/  FMUL.FTZ R42, R55, UR5 ;  /* 0x00000005372a7c20 */ /* 0x010fe20008410000 */
[----:B---3--:R-:W-:Y:S01]  /*fe80*/  FMUL.FTZ R43, R56, UR5 ;  /* 0x00000005382b7c20 */ /* 0x008fe20008410000 */
[----:B------:R-:W-:Y:S04]  /*fe90*/  FMUL.FTZ R41, R57, UR5 ;  /* 0x0000000539297c20 */ /* 0x000fe80008410000 */
[----:B------:R3:W4:Y:S01]  /*fea0*/  MUFU.TANH R146, R25 ;  /* 0x0000001900927308 */ /* 0x0007220000002400 */
[----:B------:R-:W-:Y:S01]  /*feb0*/  FMUL.FTZ R40, R58, UR5 ;  /* 0x000000053a287c20 */ /* 0x000fe20008410000 */
[----:B--2---:R-:W-:Y:S08]  /*fec0*/  FMUL.FTZ R44, R59, UR5 ;  /* 0x000000053b2c7c20 */ /* 0x004ff00008410000 */
[----:B------:R3:W2:Y:S10]  /*fed0*/  MUFU.TANH R147, R26 ;  /* 0x0000001a00937308 */ /* 0x0006b40000002400 */
[----:B------:R3:W1:Y:S01]  /*fee0*/  MUFU.TANH R149, R27 ;  /* 0x0000001b00957308 */ /* 0x0006620000002400 */
[C---:B-----5:R-:W-:Y:S06]  /*fef0*/  HMMA.16816.F32 R60, R88.reuse, R4, R60 ;  /* 0x00000004583c723c */ /* 0x060fec000000183c */
[----:B------:R-:W-:Y:S03]  /*ff00*/  HMMA.16816.F32 R64, R88, R6, R64 ;  /* 0x000000065840723c */ /* 0x000fe60000001840 */
[----:B------:R3:W1:Y:S10]  /*ff10*/  MUFU.TANH R144, R28 ;  /* 0x0000001c00907308 */ /* 0x0006740000002400 */
[----:B------:R3:W2:Y:S10]  /*ff20*/  MUFU.TANH R148, R29 ;  /* 0x0000001d00947308 */ /* 0x0006b40000002400 */
[----:B------:R3:W2:Y:S01]  /*ff30*/  MUFU.TANH R150, R30 ;  /* 0x0000001e00967308 */ /* 0x0006a20000002400 */
[----:B-1----:R-:W-:Y:S01]  /*ff40*/  FMUL.FTZ R45, R60, UR5 ;  /* 0x000000053c2d7c20 */ /* 0x002fe20008410000 */
        /* <DEDUP_REMOVED lines=34> */
[----:B------:R-:W2:Y:S02]  /*10170*/  LDC R0, c[0x0][0x248] ;  /* 0x00009200ff007b82 */ /* 0x000ea40000000800 */
[----:B--2---:R-:W-:Y:S04]  /*10180*/  LEA R4, -R0, RZ, 0x7 ;  /* 0x000000ff00047211 */ /* 0x004fe800078e39ff */
[----:B------:R-:W-:Y:S01]  /*10190*/  SHF.R.S32.HI R2, RZ, 0x1f, R4 ;  /* 0x0000001fff027819 */ /* 0x000fe20000011404 */
[----:B------:R-:W-:Y:S06]  /*101a0*/  @!P2 BRA `(.L_x_3911) ;  /* 0x0000000000fca947 */ /* 0x000fec0003800000 */
[----:B------:R-:W2:Y:S02]  /*101b0*/  LDC R5, c[0x0][0x380] ;  /* 0x0000e000ff057b82 */ /* 0x000ea40000000800 */
[----:B--2---:R-:W-:Y:S04]  /*101c0*/  IABS R4, R5 ;  /* 0x0000000500047213 */ /* 0x004fe80000000000 */
[----:B------:R-:W2:Y:S10]  /*101d0*/  I2F.RP R6, R4 ;  /* 0x0000000400067306 */ /* 0x000eb40000209400 */
[----:B--2---:R-:W2:Y:S02]  /*101e0*/  MUFU.RCP R6, R6 ;  /* 0x0000000600067308 */ /* 0x004ea40000001000 */
[----:B--2---:R-:W-:Y:S08]  /*101f0*/  VIADD R6, R6, 0xffffffe ;  /* 0x0ffffffe06067836 */ /* 0x004ff00000000000 */
[----:B------:R-:W2:Y:S02]  /*10200*/  F2I.FTZ.U32.TRUNC.NTZ R7, R6 ;  /* 0x0000000600077305 */ /* 0x000ea4000021f000 */
[--C-:B--2---:R-:W-:Y:S01]  /*10210*/  IMAD.MOV R2, RZ, RZ, -R7.reuse ;  /* 0x000000ffff027224 */ /* 0x104fe200078e0a07 */
[----:B------:R-:W-:Y:S03]  /*10220*/  MOV R6, RZ ;  /* 0x000000ff00067202 */ /* 0x000fe60000000f00 */
[----:B------:R-:W-:Y:S04]  /*10230*/  IMAD R2, R2, R4, RZ ;  /* 0x0000000402027224 */ /* 0x000fe800078e02ff */
[----:B------:R-:W-:Y:S04]  /*10240*/  IMAD.HI.U32 R2, R7, R2, R6 ;  /* 0x0000000207027227 */ /* 0x000fe800078e0006 */
[----:B------:R-:W-:Y:S04]  /*10250*/  IMAD.SHL.U32 R6, R120, 0x80, RZ ;  /* 0x0000008078067824 */ /* 0x000fe800078e00ff */
[C---:B------:R-:W-:Y:S02]  /*10260*/  VIADD R7, R6.reuse, 0xffffff80 ;  /* 0xffffff8006077836 */ /* 0x040fe40000000000 */
[----:B------:R-:W-:Y:S03]  /*10270*/  VIADD R6, R6, 0xffffff00 ;  /* 0xffffff0006067836 */ /* 0x000fe60000000000 */
[----:B------:R-:W-:Y:S02]  /*10280*/  IABS R12, R7 ;  /* 0x00000007000c7213 */ /* 0x000fe40000000000 */
[----:B------:R-:W-:Y:S03]  /*10290*/  LOP3.LUT R7, R7, R5, RZ, 0x3c, !PT ;  /* 0x0000000507077212 */ /* 0x000fe600078e3cff */
[----:B------:R-:W-:Y:S01]  /*102a0*/  IMAD.HI.U32 R13, R2, R12, RZ ;  /* 0x0000000c020d7227 */ /* 0x000fe200078e00ff */
[----:B------:R-:W-:Y:S04]  /*102b0*/  ISETP.GE.AND P4, PT, R7, RZ, PT ;  /* 0x000000ff0700720c */ /* 0x000fe80003f86270 */
[C---:B------:R-:W-:Y:S05]  /*102c0*/  IADD3 R7, -R13.reuse, RZ, RZ ;  /* 0x000000ff0d077210 */ /* 0x040fea0007ffe1ff */
[----:B------:R-:W-:Y:S01]  /*102d0*/  IMAD R12, R4, R7, R12 ;  /* 0x00000007040c7224 */ /* 0x000fe200078e020c */
[----:B------:R-:W-:Y:S02]  /*102e0*/  IABS R7, R6 ;  /* 0x0000000600077213 */ /* 0x000fe40000000000 */
[----:B------:R-:W-:Y:S02]  /*102f0*/  LOP3.LUT R6, R6, R5, RZ, 0x3c, !PT ;  /* 0x0000000506067212 */ /* 0x000fe400078e3cff */
        /* <DEDUP_REMOVED lines=13> */
[----:B------:R-:W-:Y:S03]  /*103d0*/  ISETP.GE.U32.AND P3, PT, R7, R4, PT ;  /* 0x000000040700720c */ /* 0x000fe60003f66070 */
[----:B------:R-:W-:Y:S10]  /*103e0*/  @!P4 IMAD.MOV R13, RZ, RZ, -R13 ;  /* 0x000000ffff0dc224 */ /* 0x000ff400078e0a0d */
[----:B------:R-:W-:Y:S01]  /*103f0*/  @P3 VIADD R2, R2, 0x1 ;  /* 0x0000000102023836 */ /* 0x000fe20000000000 */
[----:B------:R-:W-:Y:S04]  /*10400*/  ISETP.NE.AND P3, PT, R5, RZ, PT ;  /* 0x000000ff0500720c */ /* 0x000fe80003f65270 */
[----:B------:R-:W-:Y:S02]  /*10410*/  @!P1 IADD3 R2, -R2, RZ, RZ ;  /* 0x000000ff02029210 */ /* 0x000fe40007ffe1ff */
[C---:B------:R-:W-:Y:S02]  /*10420*/  SEL R13, R6.reuse, R13, !P3 ;  /* 0x0000000d060d7207 */ /* 0x040fe40005800000 */
[----:B------:R-:W-:Y:S04]  /*10430*/  SEL R4, R6, R2, !P3 ;  /* 0x0000000206047207 */ /* 0x000fe80005800000 */
[C---:B------:R-:W-:Y:S04]  /*10440*/  LEA R6, P1, R4.reuse, R118, 0x2 ;  /* 0x0000007604067211 */ /* 0x040fe800078210ff */
[----:B------:R-:W-:Y:S02]  /*10450*/  LEA.HI.X.SX32 R7, R4, R119, 0x2, P1 ;  /* 0x0000007704077211 */ /* 0x000fe400008f16ff */
[C---:B------:R-:W-:Y:S03]  /*10460*/  IADD3 R4, R13.reuse, -R4, RZ ;  /* 0x800000040d047210 */ /* 0x040fe60007ffe0ff */
[----:B------:R2:W3:Y:S02]  /*10470*/  LDG.E R2, desc[UR6][R6.64] ;  /* 0x0000000606027981 */ /* 0x0004e4000c1e1900 */
[----:B------:R-:W-:Y:S02]  /*10480*/  IMAD R5, R4, R5, -0x80 ;  /* 0xffffff8004057424 */ /* 0x000fe400078e0205 */
[----:B------:R-:W4:Y:S01]  /*10490*/  LDC R4, c[0x0][0x24c] ;  /* 0x00009300ff047b82 */ /* 0x000f220000000800 */
[C---:B--2---:R-:W-:Y:S04]  /*104a0*/  LEA R6, P1, R13.reuse, R118, 0x2 ;  /* 0x000000760d067211 */ /* 0x044fe800078210ff */
[----:B------:R-:W-:Y:S01]  /*104b0*/  LEA.HI.X.SX32 R7, R13, R119, 0x2, P1 ;  /* 0x000000770d077211 */ /* 0x000fe200008f16ff */
[CC--:B------:R-:W-:Y:S04]  /*104c0*/  IMAD.WIDE.U32 R12, R5.reuse, R0.reuse, RZ ;  /* 0x00000000050c7225 */ /* 0x0c0fe800078e00ff */
[----:B------:R-:W3:Y:S02]  /*104d0*/  LDG.E R6, desc[UR6][R6.64] ;  /* 0x0000000606067981 */ /* 0x000ee4000c1e1900 */
[----:B---3--:R-:W-:Y:S01]  /*104e0*/  IMAD.IADD R2, R2, 0x1, -R6 ;  /* 0x0000000102027824 */ /* 0x008fe200078e0a06 */
[----:B------:R-:W-:Y:S05]  /*104f0*/  SHF.R.S32.HI R6, RZ, 0x1f, R5 ;  /* 0x0000001fff067819 */ /* 0x000fea0000011405 */
[----:B------:R-:W-:Y:S04]  /*10500*/  IMAD R6, R6, R0, RZ ;  /* 0x0000000006067224 */ /* 0x000fe800078e02ff */
[----:B----4-:R-:W-:Y:S02]  /*10510*/  IMAD R6, R5, R4, R6 ;  /* 0x0000000405067224 */ /* 0x010fe400078e0206 */
[----:B------:R-:W2:Y:S03]  /*10520*/  LDC.64 R4, c[0x0][0x230] ;  /* 0x00008c00ff047b82 */ /* 0x000ea60000000a00 */
[----:B------:R-:W-:Y:S02]  /*10530*/  IADD3 R13, R13, R6, RZ ;  /* 0x000000060d0d7210 */ /* 0x000fe40007ffe0ff */
[----:B------:R-:W-:Y:S05]  /*10540*/  SHF.R.S32.HI R6, RZ, 0x1f, R2 ;  /* 0x0000001fff067819 */ /* 0x000fea0000011402 */
[-C--:B--2---:R-:W-:Y:S02]  /*10550*/  IMAD R6, R6, R4.reuse, RZ ;  /* 0x0000000406067224 */ /* 0x084fe400078e02ff */
[C---:B------:R-:W-:Y:S04]  /*10560*/  IMAD.WIDE.U32 R12, R2.reuse, R4, R12 ;  /* 0x00000004020c7225 */ /* 0x040fe800078e000c */
[----:B------:R-:W-:Y:S01]  /*10570*/  IMAD R6, R2, R5, R6 ;  /* 0x0000000502067224 */ /* 0x000fe200078e0206 */
[----:B------:R-:W-:Y:S03]  /*10580*/  MOV R4, R12 ;  /* 0x0000000c00047202 */ /* 0x000fe60000000f00 */
[----:B------:R-:W-:Y:S07]  /*10590*/  IMAD.IADD R2, R13, 0x1, R6 ;  /* 0x000000010d027824 */ /* 0x000fee00078e0206 */
.L_x_3911:
[----:B------:R2:W-:Y:S01]  /*105a0*/  @P0 STS [R115+0x1000], RZ ;  /* 0x001000ff73000388 */ /* 0x0005e20000000800 */
[CC--:B------:R-:W-:Y:S03]  /*105b0*/  LEA R12, P1, R4.reuse, R121.reuse, 0x1 ;  /* 0x00000079040c7211 */ /* 0x0c0fe600078208ff */
[----:B------:R2:W-:Y:S01]  /*105c0*/  @P0 STS [R115+0x1004], RZ ;  /* 0x001004ff73000388 */ /* 0x0005e20000000800 */
[--C-:B------:R-:W-:Y:S02]  /*105d0*/  LEA.HI.X R13, R4, R122, R2.reuse, 0x1, P1 ;  /* 0x0000007a040d7211 */ /* 0x100fe400008f0c02 */
[----:B------:R-:W-:Y:S01]  /*105e0*/  @!P0 IADD3 R6, P1, R110, R4, RZ ;  /* 0x000000046e068210 */ /* 0x000fe20007f3e0ff */
[----:B------:R2:W-:Y:S04]  /*105f0*/  @P0 STS.64 [R115+0x1008], RZ ;  /* 0x001008ff73000388 */ /* 0x0005e80000000a00 */
[----:B------:R-:W-:Y:S01]  /*10600*/  @!PT LDS RZ, [RZ] ;  /* 0x00000000fffff984 */ /* 0x000fe20000000800 */
[----:B------:R-:W-:Y:S01]  /*10610*/  @!PT LDS RZ, [RZ] ;  /* 0x00000000fffff984 */ /* 0x000fe20000000800 */
[----:B------:R-:W-:Y:S01]  /*10620*/  @!PT LDS RZ, [RZ] ;  /* 0x00000000fffff984 */ /* 0x000fe20000000800 */
[----:B------:R-:W-:Y:S01]  /*10630*/  @!P0 LDGSTS.E.BYPASS.LTC128B.128 [R115+0x1000], desc[UR6][R12.64] ;  /* 0x010000000c738fae */ /* 0x000fe2000b901d46 */
[--C-:B------:R-:W-:Y:S01]  /*10640*/  @!P0 IMAD.X R5, R109, 0x1, R2.reuse, P1 ;  /* 0x000000016d058824 */ /* 0x100fe200008e0602 */
[CC--:B------:R-:W-:Y:S02]  /*10650*/  @!P0 LEA R14, P1, R6.reuse, R121.reuse, 0x1 ;  /* 0x00000079060e8211 */ /* 0x0c0fe400078208ff */
[----:B------:R2:W-:Y:S02]  /*10660*/  @P0 STS.128 [R115+0x1800], RZ ;  /* 0x001800ff73000388 */ /* 0x0005e40000000c00 */
[----:B------:R-:W-:Y:S02]  /*10670*/  @!P0 LEA.HI.X R15, R6, R122, R5, 0x1, P1 ;  /* 0x0000007a060f8211 */ /* 0x000fe400008f0c05 */
[----:B------:R-:W3:Y:S01]  /*10680*/  @!P0 LDC R5, c[0x0][0x24c] ;  /* 0x00009300ff058b82 */ /* 0x000ee20000000800 */
[C---:B------:R-:W-:Y:S02]  /*10690*/  @!P0 LEA R6, P3, R0.reuse, R4, 0x6 ;  /* 0x0000000400068211 */ /* 0x040fe400078630ff */
[----:B------:R-:W-:Y:S01]  /*106a0*/  @!PT LDS RZ, [RZ] ;  /* 0x00000000fffff984 */ /* 0x000fe20000000800 */
[----:B------:R-:W-:Y:S01]  /*106b0*/  @!PT LDS RZ, [RZ] ;  /* 0x00000000fffff984 */ /* 0x000fe20000000800 */
[----:B------:R-:W-:Y:S01]  /*106c0*/  @!PT LDS RZ, [RZ] ;  /* 0x00000000fffff984 */ /* 0x000fe20000000800 */
[----:B------:R4:W-:Y:S04]  /*106d0*/  @!P0 LDGSTS.E.BYPASS.LTC128B.128 [R115+0x1800], desc[UR6][R14.64] ;  /* 0x018000000e738fae */ /* 0x0009e8000b901d46 */
[----:B------:R2:W-:Y:S01]  /*106e0*/  @P0 STS.128 [R115+0x2000], RZ ;  /* 0x002000ff73000388 */ /* 0x0005e20000000c00 */
[----:B---3--:R-:W-:Y:S02]  /*106f0*/  @!P0 LEA.HI.X R5, R0, R2, R5, 0x6, P3 ;  /* 0x0000000200058211 */ /* 0x008fe400018f3405 */
[CC--:B----4-:R-:W-:Y:S04]  /*10700*/  @!P0 LEA R14, P1, R6.reuse, R121.reuse, 0x1 ;  /* 0x00000079060e8211 */ /* 0x0d0fe800078208ff */
[-C--:B------:R-:W-:Y:S01]  /*10710*/  @!P0 LEA.HI.X R15, R6, R122.reuse, R5, 0x1, P1 ;  /* 0x0000007a060f8211 */ /* 0x080fe200008f0c05 */
[----:B------:R-:W-:Y:S04]  /*10720*/  @!P0 IMAD.MOV.U32 R5, RZ, RZ, R2 ;  /* 0x000000ffff058224 */ /* 0x000fe800078e0002 */
[----:B------:R-:W-:Y:S01]  /*10730*/  @!PT LDS RZ, [RZ] ;  /* 0x00000000fffff984 */ /* 0x000fe20000000800 */
[----:B------:R-:W-:Y:S01]  /*10740*/  @!PT LDS RZ, [RZ] ;  /* 0x00000000fffff984 */ /* 0x000fe20000000800 */
[----:B------:R-:W-:Y:S01]  /*10750*/  @!PT LDS RZ, [RZ] ;  /* 0x00000000fffff984 */ /* 0x000fe20000000800 */
[----:B------:R2:W-:Y:S01]  /*10760*/  @!P0 LDGSTS.E.BYPASS.LTC128B.128 [R115+0x2000], desc[UR6][R14.64] ;  /* 0x020000000e738fae */ /* 0x0005e2000b901d46 */
[----:B------:R-:W-:Y:S02]  /*10770*/  @!P0 IMAD.WIDE.U32 R4, R0, 0x60, R4 ;  /* 0x0000006000048825 */ /* 0x000fe400078e0004 */
[----:B------:R-:W3:Y:S01]  /*10780*/  @!P0 LDC R0, c[0x0][0x24c] ;  /* 0x00009300ff008b82 */ /* 0x000ee20000000800 */
[----:B------:R2:W-:Y:S01]  /*10790*/  @P0 STS.128 [R115+0x2800], RZ ;  /* 0x002800ff73000388 */ /* 0x0005e20000000c00 */
[----:B------:R-:W-:Y:S01]  /*107a0*/  @!P0 LEA R6, P1, R4, R121, 0x1 ;  /* 0x0000007904068211 */ /* 0x000fe200078208ff */
[----:B------:R-:W-:Y:S02]  /*107b0*/  IMAD.MOV.U32 R121, RZ, RZ, R12 ;  /* 0x000000ffff797224 */ /* 0x000fe400078e000c */
[----:B---3--:R-:W-:Y:S04]  /*107c0*/  @!P0 IMAD R0, R0, 0x60, RZ ;  /* 0x0000006000008824 */ /* 0x008fe800078e02ff */
        /* <DEDUP_REMOVED lines=8> */
.L_x_3910:
[----:B------:R-:W-:Y:S01]  /*10850*/  FMNMX.FTZ R4, R132, R87, !PT ;  /* 0x0000005784047209 */ /* 0x000fe20007810000 */
[----:B------:R-:W-:Y:S01]  /*10860*/  LDSM.16.MT88.4 R28, [R104+0x3000] ;  /* 0x00300000681c783b */ /* 0x000fe20000004200 */
        /* <DEDUP_REMOVED lines=68> */
[----:B------:R-:W3:Y:S01]  /*10cb0*/  SHFL.BFLY PT, R2, R4, 0x1, 0x1f ;  /* 0x0c201f0004027f89 */ /* 0x000ee200000e0000 */
[----:B-1----:R-:W-:Y:S04]  /*10cc0*/  FMNMX.FTZ R0, R5, R0, !PT ;  /* 0x0000000005007209 */ /* 0x002fe80007810000 */
[C---:B------:R-:W-:Y:S01]  /*10cd0*/  FSETP.NEU.FTZ.AND P0, PT, R0.reuse, -INF , PT ;  /* 0xff8000000000780b */ /* 0x040fe20003f1d000 */
[----:B------:R-:W-:Y:S01]  /*10ce0*/  FMUL.FTZ R48, R0, UR4 ;  /* 0x0000000400307c20 */ /* 0x000fe20008410000 */
[----:B---3--:R-:W-:Y:S04]  /*10cf0*/  FMNMX.FTZ R2, R4, R2, !PT ;  /* 0x0000000204027209 */ /* 0x008fe80007810000 */
[----:B------:R-:W-:Y:S01]  /*10d00*/  FSEL R48, R48, RZ, P0 ;  /* 0x000000ff30307208 */ /* 0x000fe20000000000 */
[C---:B------:R-:W-:Y:S01]  /*10d10*/  FMUL.FTZ R49, R2.reuse, UR4 ;  /* 0x0000000402317c20 */ /* 0x040fe20008410000 */
[C---:B------:R-:W-:Y:S01]  /*10d20*/  FSETP.NEU.FTZ.AND P1, PT, R2.reuse, -INF , PT ;  /* 0xff8000000200780b */ /* 0x040fe20003f3d000 */
[----:B------:R-:W-:Y:S01]  /*10d30*/  FADD.FTZ R4, -R2, R87 ;  /* 0x0000005702047221 */ /* 0x000fe20000010100 */
[----:B------:R-:W-:Y:S01]  /*10d40*/  ISETP.GT.AND P0, PT, R120, 0x1, PT ;  /* 0x000000017800780c */ /* 0x000fe20003f04270 */
[--C-:B------:R-:W-:Y:S01]  /*10d50*/  FFMA.FTZ R37, R37, UR4, -R48.reuse ;  /* 0x0000000425257c23 */ /* 0x100fe20008010830 */
[----:B------:R-:W-:Y:S01]  /*10d60*/  FSEL R49, R49, RZ, P1 ;  /* 0x000000ff31317208 */ /* 0x000fe20000800000 */
        /* <DEDUP_REMOVED lines=15> */
[----:B------:R-:W-:Y:S01]  /*10e60*/  FFMA.FTZ R57, R159, UR4, -R48 ;  /* 0x000000049f397c23 */ /* 0x000fe20008010830 */
[--C-:B------:R-:W-:Y:S01]  /*10e70*/  FFMA.FTZ R59, R164, UR4, -R49.reuse ;  /* 0x00000004a43b7c23 */ /* 0x100fe20008010831 */
[----:B--2---:R-:W-:Y:S01]  /*10e80*/  FMUL.FTZ R6, R4, UR4 ;  /* 0x0000000404067c20 */ /* 0x004fe20008410000 */
[----:B------:R-:W-:Y:S01]  /*10e90*/  FADD.FTZ R4, -R0, R86 ;  /* 0x0000005600047221 */ /* 0x000fe20000010100 */
[--C-:B------:R-:W-:Y:S01]  /*10ea0*/  FFMA.FTZ R86, R94, UR4, -R49.reuse ;  /* 0x000000045e567c23 */ /* 0x100fe20008010831 */
[--C-:B------:R-:W-:Y:S01]  /*10eb0*/  FFMA.FTZ R94, R137, UR4, -R48.reuse ;  /* 0x00000004895e7c23 */ /* 0x100fe20008010830 */
[--C-:B------:R-:W-:Y:S03]  /*10ec0*/  FFMA.FTZ R24, R132, UR4, -R49.reuse ;  /* 0x0000000484187c23 */ /* 0x100fe60008010831 */
[----:B------:R-:W1:Y:S01]  /*10ed0*/  MUFU.EX2 R60, R60 ;  /* 0x0000003c003c7308 */ /* 0x000e620000000800 */
[----:B------:R-:W-:Y:S01]  /*10ee0*/  FMUL.FTZ R4, R4, UR4 ;  /* 0x0000000404047c20 */ /* 0x000fe20008410000 */
        /* <DEDUP_REMOVED lines=12> */
[--C-:B------:R-:W-:Y:S04]  /*10fb0*/  FFMA.FTZ R50, R50, UR4, -R48.reuse ;  /* 0x0000000432327c23 */ /* 0x100fe80008010830 */
[----:B------:R3:W4:Y:S01]  /*10fc0*/  MUFU.EX2 R21, R4 ;  /* 0x0000000400157308 */ /* 0x0007220000000800 */
[----:B-1----:R-:W-:Y:S09]  /*10fd0*/  F2FP.F16.F32.PACK_AB R26, R60, R55 ;  /* 0x000000373c1a723e */ /* 0x002ff200000000ff */
[----:B------:R-:W1:Y:S01]  /*10fe0*/  MUFU.EX2 R24, R24 ;  /* 0x0000001800187308 */ /* 0x000e620000000800 */
[C---:B--2---:R-:W-:Y:S01]  /*10ff0*/  FMUL.FTZ R5, R6.reuse, R69 ;  /* 0x0000004506057220 */ /* 0x044fe20000410000 */
[C---:B------:R-:W-:Y:S01]  /*11000*/  FMUL.FTZ R8, R6.reuse, R72 ;  /* 0x0000004806087220 */ /* 0x040fe20000410000 */
[C---:B------:R-:W-:Y:S01]  /*11010*/  FMUL.FTZ R9, R6.reuse, R73 ;  /* 0x0000004906097220 */ /* 0x040fe20000410000 */
[C---:B------:R-:W-:Y:S01]  /*11020*/  FMUL.FTZ R12, R6.reuse, R76 ;  /* 0x0000004c060c7220 */ /* 0x040fe20000410000 */
[----:B------:R-:W-:Y:S01]  /*11030*/  FMUL.FTZ R13, R6, R77 ;  /* 0x0000004d060d7220 */ /* 0x000fe20000410000 */
[--C-:B------:R-:W-:Y:S01]  /*11040*/  FFMA.FTZ R77, R32, UR4, -R49.reuse ;  /* 0x00000004204d7c23 */ /* 0x100fe20008010831 */
[C---:B------:R-:W-:Y:S03]  /*11050*/  FMUL.FTZ R16, R6.reuse, R80 ;  /* 0x0000005006107220 */ /* 0x040fe60000410000 */
[----:B------:R-:W2:Y:S01]  /*11060*/  MUFU.EX2 R25, R25 ;  /* 0x0000001900197308 */ /* 0x000ea20000000800 */
[----:B---3--:R-:W-:Y:S01]  /*11070*/  FMUL.FTZ R4, R6, R68 ;  /* 0x0000004406047220 */ /* 0x008fe20000410000 */
[--C-:B------:R-:W-:Y:S01]  /*11080*/  FFMA.FTZ R68, R34, UR4, -R49.reuse ;  /* 0x0000000422447c23 */ /* 0x100fe20008010831 */
[----:B------:R-:W-:Y:S01]  /*11090*/  FMUL.FTZ R17, R6, R81 ;  /* 0x0000005106117220 */ /* 0x000fe20000410000 */
[C---:B----4-:R-:W-:Y:S01]  /*110a0*/  FMUL.FTZ R7, R21.reuse, R71 ;  /* 0x0000004715077220 */ /* 0x050fe20000410000 */
[C---:B------:R-:W-:Y:S01]  /*110b0*/  FMUL.FTZ R10, R21.reuse, R74 ;  /* 0x0000004a150a7220 */ /* 0x040fe20000410000 */
[C---:B------:R-:W-:Y:S01]  /*110c0*/  FMUL.FTZ R11, R21.reuse, R75 ;  /* 0x0000004b150b7220 */ /* 0x040fe20000410000 */
[----:B------:R-:W-:Y:S03]  /*110d0*/  FMUL.FTZ R14, R21, R78 ;  /* 0x0000004e150e7220 */ /* 0x000fe60000410000 */
[----:B------:R-:W3:Y:S01]  /*110e0*/  MUFU.EX2 R53, R53 ;  /* 0x0000003500357308 */ /* 0x000ee20000000800 */
[--C-:B------:R-:W-:Y:S01]  /*110f0*/  FFMA.FTZ R78, R35, UR4, -R48.reuse ;  /* 0x00000004234e7c23 */ /* 0x100fe20008010830 */
[----:B------:R-:W-:Y:S01]  /*11100*/  FMUL.FTZ R15, R21, R79 ;  /* 0x0000004f150f7220 */ /* 0x000fe20000410000 */
[--C-:B------:R-:W-:Y:S01]  /*11110*/  FFMA.FTZ R79, R33, UR4, -R48.reuse ;  /* 0x00000004214f7c23 */ /* 0x100fe20008010830 */
[C---:B------:R-:W-:Y:S01]  /*11120*/  FMUL.FTZ R18, R21.reuse, R82 ;  /* 0x0000005215127220 */ /* 0x040fe20000410000 */
[----:B------:R-:W-:Y:S01]  /*11130*/  LDSM.16.MT88.4 R32, [R103+0x3800] ;  /* 0x003800006720783b */ /* 0x000fe20000004200 */
[----:B------:R-:W-:Y:S01]  /*11140*/  FMUL.FTZ R19, R21, R83 ;  /* 0x0000005315137220 */ /* 0x000fe20000410000 */
[----:B------:R-:W-:Y:S03]  /*11150*/  FFMA.FTZ R73, R143, UR4, -R48 ;  /* 0x000000048f497c23 */ /* 0x000fe60008010830 */
[----:B------:R-:W4:Y:S01]  /*11160*/  MUFU.EX2 R54, R54 ;  /* 0x0000003600367308 */ /* 0x000f220000000800 */
[--C-:B------:R-:W-:Y:S01]  /*11170*/  FFMA.FTZ R74, R145, UR4, -R49.reuse ;  /* 0x00000004914a7c23 */ /* 0x100fe20008010831 */
[----:B------:R-:W-:Y:S01]  /*11180*/  FFMA.FTZ R72, R144, UR4, -R49 ;  /* 0x0000000490487c23 */ /* 0x000fe20008010831 */
[----:B-1----:R-:W-:Y:S01]  /*11190*/  FFMA.FTZ R129, R6, R129, R24 ;  /* 0x0000008106817223 */ /* 0x002fe20000010018 */
[C---:B------:R-:W-:Y:S01]  /*111a0*/  FMUL.FTZ R6, R21.reuse, R70 ;  /* 0x0000004615067220 */ /* 0x040fe20000410000 */
[----:B--2---:R-:W-:Y:S01]  /*111b0*/  FFMA.FTZ R128, R21, R128, R25 ;  /* 0x0000008015807223 */ /* 0x004fe20000010019 */
[----:B------:R-:W-:Y:S01]  /*111c0*/  FFMA.FTZ R83, R141, UR4, -R49 ;  /* 0x000000048d537c23 */ /* 0x000fe20008010831 */
[--C-:B------:R-:W-:Y:S03]  /*111d0*/  FFMA.FTZ R81, R93, UR4, -R48.reuse ;  /* 0x000000045d517c23 */ /* 0x100fe60008010830 */
[----:B------:R-:W1:Y:S01]  /*111e0*/  MUFU.EX2 R67, R67 ;  /* 0x0000004300437308 */ /* 0x000e620000000800 */
[C---:B---3--:R-:W-:Y:S01]  /*111f0*/  F2FP.F16.F32.PACK_AB R24, R53.reuse, R24 ;  /* 0x000000183518723e */ /* 0x048fe200000000ff */
[--C-:B------:R-:W-:Y:S01]  /*11200*/  FFMA.FTZ R93, R142, UR4, -R48.reuse ;  /* 0x000000048e5d7c23 */ /* 0x100fe20008010830 */
[--C-:B------:R-:W-:Y:S01]  /*11210*/  FFMA.FTZ R80, R46, UR4, -R48.reuse ;  /* 0x000000042e507c23 */ /* 0x100fe20008010830 */
[----:B------:R-:W-:Y:S01]  /*11220*/  FADD.FTZ R89, R53, R129 ;  /* 0x0000008135597221 */ /* 0x000fe20000010000 */
[--C-:B------:R-:W-:Y:S01]  /*11230*/  FFMA.FTZ R75, R148, UR4, -R49.reuse ;  /* 0x00000004944b7c23 */ /* 0x100fe20008010831 */
[--C-:B------:R-:W-:Y:S01]  /*11240*/  FFMA.FTZ R21, R154, UR4, -R49.reuse ;  /* 0x000000049a157c23 */ /* 0x100fe20008010831 */
[----:B------:R-:W-:Y:S03]  /*11250*/  FFMA.FTZ R53, R158, UR4, -R49 ;  /* 0x000000049e357c23 */ /* 0x000fe60008010831 */
[----:B------:R-:W2:Y:S01]  /*11260*/  MUFU.EX2 R86, R86 ;  /* 0x0000005600567308 */ /* 0x000ea20000000800 */
[----:B----4-:R-:W-:Y:S01]  /*11270*/  F2FP.F16.F32.PACK_AB R25, R54, R25 ;  /* 0x000000193619723e */ /* 0x010fe200000000ff */
[----:B------:R-:W-:Y:S01]  /*11280*/  FADD.FTZ R89, R55, R89 ;  /* 0x0000005937597221 */ /* 0x000fe20000010000 */
[--C-:B------:R-:W-:Y:S01]  /*11290*/  FFMA.FTZ R55, R161, UR4, -R49.reuse ;  /* 0x00000004a1377c23 */ /* 0x100fe20008010831 */
[--C-:B------:R-:W-:Y:S01]  /*112a0*/  FFMA.FTZ R76, R157, UR4, -R49.reuse ;  /* 0x000000049d4c7c23 */ /* 0x100fe20008010831 */
[----:B------:R-:W-:Y:S01]  /*112b0*/  FFMA.FTZ R71, R163, UR4, -R49 ;  /* 0x00000004a3477c23 */ /* 0x000fe20008010831 */
[----:B------:R-:W-:Y:S01]  /*112c0*/  FADD.FTZ R38, R60, R89 ;  /* 0x000000593c267221 */ /* 0x000fe20000010000 */
[--C-:B------:R-:W-:Y:S03]  /*112d0*/  FFMA.FTZ R89, R43, UR4, -R49.reuse ;  /* 0x000000042b597c23 */ /* 0x100fe60008010831 */
[----:B------:R-:W3:Y:S01]  /*112e0*/  MUFU.EX2 R88, R88 ;  /* 0x0000005800587308 */ /* 0x000ee20000000800 */
[----:B-1----:R-:W-:Y:S01]  /*112f0*/  F2FP.F16.F32.PACK_AB R27, R67, R61 ;  /* 0x0000003d431b723e */ /* 0x002fe200000000ff */
[--C-:B------:R-:W-:Y:S01]  /*11300*/  FFMA.FTZ R60, R162, UR4, -R48.reuse ;  /* 0x00000004a23c7c23 */ /* 0x100fe20008010830 */
[--C-:B------:R-:W-:Y:S01]  /*11310*/  FFMA.FTZ R82, R140, UR4, -R49.reuse ;  /* 0x000000048c527c23 */ /* 0x100fe20008010831 */
[----:B------:R-:W-:Y:S01]  /*11320*/  FFMA.FTZ R70, R149, UR4, -R48 ;  /* 0x0000000495467c23 */ /* 0x000fe20008010830 */
[----:B------:R-:W-:Y:S01]  /*11330*/  FADD.FTZ R128, R54, R128 ;  /* 0x0000008036807221 */ /* 0x000fe20000010000 */
[--C-:B------:R-:W-:Y:S01]  /*11340*/  FFMA.FTZ R54, R160, UR4, -R48.reuse ;  /* 0x00000004a0367c23 */ /* 0x100fe20008010830 */
[----:B------:R-:W-:Y:S03]  /*11350*/  FFMA.FTZ R69, R152, UR4, -R48 ;  /* 0x0000000498457c23 */ /* 0x000fe60008010830 */
[----:B------:R-:W1:Y:S01]  /*11360*/  MUFU.EX2 R87, R87 ;  /* 0x0000005700577308 */ /* 0x000e620000000800 */
[C---:B------:R-:W-:Y:S05]  /*11370*/  HMMA.16816.F32 R4, R24.reuse, R28, R4 ;  /* 0x0000001c1804723c */ /* 0x040fea0000001804 */
[----:B--2---:R-:W-:Y:S01]  /*11380*/  FADD.FTZ R38, R86, R38 ;  /* 0x0000002656267221 */ /* 0x004fe20000010000 */
[C---:B------:R-:W-:Y:S03]  /*11390*/  HMMA.16816.F32 R8, R24.reuse, R30, R8 ;  /* 0x0000001e1808723c */ /* 0x040fe60000001808 */
[----:B------:R-:W2:Y:S01]  /*113a0*/  MUFU.EX2 R94, R94 ;  /* 0x0000005e005e7308 */ /* 0x000ea20000000800 */
[----:B------:R-:W4:Y:S01]  /*113b0*/  LDSM.16.MT88.4 R28, [R103+0x3000] ;  /* 0x00300000671c783b */ /* 0x000f220000004200 */
[----:B------:R-:W-:Y:S01]  /*113c0*/  FADD.FTZ R46, R61, R128 ;  /* 0x000000803d2e7221 */ /* 0x000fe20000010000 */
[----:B------:R-:W-:Y:S01]  /*113d0*/  FFMA.FTZ R61, R47, UR4, -R48 ;  /* 0x000000042f3d7c23 */ /* 0x000fe20008010830 */
[----:B---3--:R-:W-:Y:S06]  /*113e0*/  FADD.FTZ R47, R88, R38 ;  /* 0x00000026582f7221 */ /* 0x008fec0000010000 */
[----:B------:R-:W3:Y:S01]  /*113f0*/  MUFU.EX2 R95, R95 ;  /* 0x0000005f005f7308 */ /* 0x000ee20000000800 */
[----:B------:R-:W-:Y:S01]  /*11400*/  FADD.FTZ R46, R67, R46 ;  /* 0x0000002e432e7221 */ /* 0x000fe20000010000 */
[----:B------:R-:W-:Y:S03]  /*11410*/  FFMA.FTZ R67, R39, UR4, -R49 ;  /* 0x0000000427437c23 */ /* 0x000fe60008010831 */
[----:B-1----:R-:W-:Y:S05]  /*11420*/  FADD.FTZ R46, R87, R46 ;  /* 0x0000002e572e7221 */ /* 0x002fea0000010000 */
[----:B------:R-:W-:Y:S01]  /*11430*/  MUFU.EX2 R83, R83 ;  /* 0x0000005300537308 */ /* 0x000fe20000000800 */
[----:B--2---:R-:W-:Y:S09]  /*11440*/  FADD.FTZ R46, R94, R46 ;  /* 0x0000002e5e2e7221 */ /* 0x004ff20000010000 */
[----:B------:R-:W1:Y:S01]  /*11450*/  MUFU.EX2 R91, R91 ;  /* 0x0000005b005b7308 */ /* 0x000e620000000800 */
[----:B---3--:R-:W-:Y:S09]  /*11460*/  FADD.FTZ R47, R95, R47 ;  /* 0x0000002f5f2f7221 */ /* 0x008ff20000010000 */
[----:B------:R-:W2:Y:S10]  /*11470*/  MUFU.EX2 R81, R81 ;  /* 0x0000005100517308 */ /* 0x000eb40000000800 */
[----:B------:R-:W3:Y:S01]  /*11480*/  MUFU.EX2 R92, R92 ;  /* 0x0000005c005c7308 */ /* 0x000ee20000000800 */
[C---:B----4-:R-:W-:Y:S03]  /*11490*/  HMMA.16816.F32 R12, R24.reuse, R28, R12 ;  /* 0x0000001c180c723c */ /* 0x050fe6000000180c */
[----:B-1----:R-:W-:Y:S03]  /*114a0*/  FADD.FTZ R46, R91, R46 ;  /* 0x0000002e5b2e7221 */ /* 0x002fe60000010000 */
[----:B------:R-:W-:Y:S03]  /*114b0*/  HMMA.16816.F32 R16, R24, R30, R16 ;  /* 0x0000001e1810723c */ /* 0x000fe60000001810 */
[----:B------:R-:W-:Y:S01]  /*114c0*/  MUFU.EX2 R82, R82 ;  /* 0x0000005200527308 */ /* 0x000fe20000000800 */
[----:B------:R-:W1:Y:S01]  /*114d0*/  LDSM.16.MT88.4 R28, [R104+0x3400] ;  /* 0x00340000681c783b */ /* 0x000e620000004200 */
[----:B--2---:R-:W-:Y:S02]  /*114e0*/  FADD.FTZ R46, R81, R46 ;  /* 0x0000002e512e7221 */ /* 0x004fe40000010000 */
[----:B------:R-:W-:Y:S01]  /*114f0*/  F2FP.F16.F32.PACK_AB R24, R88, R86 ;  /* 0x000000565818723e */ /* 0x000fe200000000ff */
[----:B------:R-:W-:Y:S05]  /*11500*/  FFMA.FTZ R86, R36, UR4, -R49 ;  /* 0x0000000424567c23 */ /* 0x000fea0008010831 */
[----:B------:R-:W-:Y:S01]  /*11510*/  MUFU.EX2 R93, R93 ;  /* 0x0000005d005d7308 */ /* 0x000fe20000000800 */
[--C-:B------:R-:W-:Y:S01]  /*11520*/  FFMA.FTZ R88, R42, UR4, -R48.reuse ;  /* 0x000000042a587c23 */ /* 0x100fe20008010830 */
[----:B------:R-:W-:Y:S02]  /*11530*/  F2FP.F16.F32.PACK_AB R25, R94, R87 ;  /* 0x000000575e19723e */ /* 0x000fe400000000ff */
[C---:B------:R-:W-:Y:S01]  /*11540*/  F2FP.F16.F32.PACK_AB R26, R83.reuse, R95 ;  /* 0x0000005f531a723e */ /* 0x040fe200000000ff */
[----:B------:R-:W-:Y:S01]  /*11550*/  FADD.FTZ R83, R83, R47 ;  /* 0x0000002f53537221 */ /* 0x000fe20000010000 */
[--C-:B------:R-:W-:Y:S04]  /*11560*/  FFMA.FTZ R95, R44, UR4, -R48.reuse ;  /* 0x000000042c5f7c23 */ /* 0x100fe80008010830 */
[----:B------:R-:W2:Y:S01]  /*11570*/  MUFU.EX2 R73, R73 ;  /* 0x0000004900497308 */ /* 0x000ea20000000800 */
[----:B------:R-:W-:Y:S01]  /*11580*/  F2FP.F16.F32.PACK_AB R27, R81, R91 ;  /* 0x0000005b511b723e */ /* 0x000fe200000000ff */
[--C-:B------:R-:W-:Y:S01]  /*11590*/  FFMA.FTZ R91, R40, UR4, -R48.reuse ;  /* 0x00000004285b7c23 */ /* 0x100fe20008010830 */
[----:B---3--:R-:W-:Y:S01]  /*115a0*/  FADD.FTZ R83, R92, R83 ;  /* 0x000000535c537221 */ /* 0x008fe20000010000 */
[----:B------:R-:W-:Y:S06]  /*115b0*/  FFMA.FTZ R48, R3, UR4, -R48 ;  /* 0x0000000403307c23 */ /* 0x000fec0008010830 */
[----:B------:R-:W-:Y:S10]  /*115c0*/  MUFU.EX2 R74, R74 ;  /* 0x0000004a004a7308 */ /* 0x000ff40000000800 */
[----:B------:R-:W3:Y:S10]  /*115d0*/  MUFU.EX2 R64, R64 ;  /* 0x0000004000407308 */ /* 0x000ef40000000800 */
[----:B------:R-:W-:Y:S01]  /*115e0*/  MUFU.EX2 R66, R66 ;  /* 0x0000004200427308 */ /* 0x000fe20000000800 */
[C---:B-1----:R-:W-:Y:S06]  /*115f0*/  HMMA.16816.F32 R4, R24.reuse, R28, R4 ;  /* 0x0000001c1804723c */ /* 0x042fec0000001804 */
[C---:B------:R-:W-:Y:S03]  /*11600*/  HMMA.16816.F32 R8, R24.reuse, R30, R8 ;  /* 0x0000001e1808723c */ /* 0x040fe60000001808 */
[----:B------:R-:W1:Y:S01]  /*11610*/  MUFU.EX2 R70, R70 ;  /* 0x0000004600467308 */ /* 0x000e620000000800 */
[----:B------:R-:W4:Y:S09]  /*11620*/  LDSM.16.MT88.4 R28, [R103+0x3400] ;  /* 0x00340000671c783b */ /* 0x000f320000004200 */
[----:B------:R5:W-:Y:S10]  /*11630*/  MUFU.EX2 R87, R37 ;  /* 0x0000002500577308 */ /* 0x000bf40000000800 */
[----:B------:R-:W1:Y:S10]  /*11640*/  MUFU.EX2 R72, R72 ;  /* 0x0000004800487308 */ /* 0x000e740000000800 */
[----:B------:R-:W1:Y:S01]  /*11650*/  MUFU.EX2 R75, R75 ;  /* 0x0000004b004b7308 */ /* 0x000e620000000800 */
[----:B-----5:R-:W-:Y:S09]  /*11660*/  LDSM.16.MT88.4 R36, [R103+0x3c00] ;  /* 0x003c00006724783b */ /* 0x020ff20000004200 */
[----:B------:R-:W-:Y:S10]  /*11670*/  MUFU.EX2 R90, R90 ;  /* 0x0000005a005a7308 */ /* 0x000ff40000000800 */
[----:B------:R-:W5:Y:S01]  /*11680*/  MUFU.EX2 R69, R69 ;  /* 0x0000004500457308 */ /* 0x000f620000000800 */
[C---:B----4-:R-:W-:Y:S06]  /*11690*/  HMMA.16816.F32 R12, R24.reuse, R28, R12 ;  /* 0x0000001c180c723c */ /* 0x050fec000000180c */
[----:B------:R-:W-:Y:S03]  /*116a0*/  HMMA.16816.F32 R16, R24, R30, R16 ;  /* 0x0000001e1810723c */ /* 0x000fe60000001810 */
[----:B------:R-:W4:Y:S01]  /*116b0*/  MUFU.EX2 R63, R63 ;  /* 0x0000003f003f7308 */ /* 0x000f220000000800 */
[----:B------:R-:W5:Y:S03]  /*116c0*/  LDSM.16.MT88.4 R28, [R104+0x3800] ;  /* 0x00380000681c783b */ /* 0x000f660000004200 */
[----:B--2---:R-:W-:Y:S01]  /*116d0*/  F2FP.F16.F32.PACK_AB R25, R73, R93 ;  /* 0x0000005d4919723e */ /* 0x004fe200000000ff */
[----:B------:R-:W-:Y:S05]  /*116e0*/  FADD.FTZ R93, R93, R46 ;  /* 0x0000002e5d5d7221 */ /* 0x000fea0000010000 */
[----:B------:R-:W2:Y:S01]  /*116f0*/  MUFU.EX2 R21, R21 ;  /* 0x0000001500157308 */ /* 0x000ea20000000800 */
[----:B---3--:R-:W-:Y:S01]  /*11700*/  F2FP.F16.F32.PACK_AB R26, R64, R74 ;  /* 0x0000004a401a723e */ /* 0x008fe200000000ff */
[----:B------:R-:W-:Y:S01]  /*11710*/  FADD.FTZ R93, R73, R93 ;  /* 0x0000005d495d7221 */ /* 0x000fe20000010000 */
[----:B------:R-:W-:Y:S01]  /*11720*/  F2FP.F16.F32.PACK_AB R24, R82, R92 ;  /* 0x0000005c5218723e */ /* 0x000fe200000000ff */
[----:B------:R-:W-:Y:S01]  /*11730*/  FFMA.FTZ R92, R45, UR4, -R49 ;  /* 0x000000042d5c7c23 */ /* 0x000fe20008010831 */
[----:B-1----:R-:W-:Y:S01]  /*11740*/  F2FP.F16.F32.PACK_AB R27, R70, R66 ;  /* 0x00000042461b723e */ /* 0x002fe200000000ff */
[----:B------:R-:W-:Y:S04]  /*11750*/  LDSM.16.MT88.4 R44, [R104+0x4400] ;  /* 0x00440000682c783b */ /* 0x000fe80000004200 */
[----:B------:R-:W-:Y:S01]  /*11760*/  MUFU.EX2 R65, R65 ;  /* 0x0000004100417308 */ /* 0x000fe20000000800 */
[----:B------:R-:W-:Y:S01]  /*11770*/  FADD.FTZ R82, R82, R83 ;  /* 0x0000005352527221 */ /* 0x000fe20000010000 */
[----:B------:R-:W-:Y:S03]  /*11780*/  FADD.FTZ R93, R66, R93 ;  /* 0x0000005d425d7221 */ /* 0x000fe60000010000 */
[----:B------:R-:W-:Y:S01]  /*11790*/  FADD.FTZ R82, R74, R82 ;  /* 0x000000524a527221 */ /* 0x000fe20000010000 */
[----:B------:R-:W-:Y:S04]  /*117a0*/  FADD.FTZ R70, R70, R93 ;  /* 0x0000005d46467221 */ /* 0x000fe80000010000 */
[----:B------:R-:W1:Y:S01]  /*117b0*/  MUFU.EX2 R62, R62 ;  /* 0x0000003e003e7308 */ /* 0x000e620000000800 */
[----:B------:R-:W-:Y:S04]  /*117c0*/  FADD.FTZ R82, R64, R82 ;  /* 0x0000005240527221 */ /* 0x000fe80000010000 */
[----:B------:R-:W-:Y:S05]  /*117d0*/  FADD.FTZ R82, R72, R82 ;  /* 0x0000005248527221 */ /* 0x000fea0000010000 */
[----:B------:R3:W-:Y:S10]  /*117e0*/  MUFU.EX2 R94, R41 ;  /* 0x00000029005e7308 */ /* 0x0007f40000000800 */
[----:B------:R-:W-:Y:S01]  /*117f0*/  MUFU.EX2 R68, R68 ;  /* 0x0000004400447308 */ /* 0x000fe20000000800 */
[C---:B-----5:R-:W-:Y:S06]  /*11800*/  HMMA.16816.F32 R4, R24.reuse, R28, R4 ;  /* 0x0000001c1804723c */ /* 0x060fec0000001804 */
[C---:B------:R-:W-:Y:S03]  /*11810*/  HMMA.16816.F32 R8, R24.reuse, R30, R8 ;  /* 0x0000001e1808723c */ /* 0x040fe60000001808 */
[----:B------:R-:W5:Y:S01]  /*11820*/  MUFU.EX2 R77, R77 ;  /* 0x0000004d004d7308 */ /* 0x000f620000000800 */
[----:B------:R-:W5:Y:S02]  /*11830*/  LDSM.16.MT88.4 R28, [R104+0x3c00] ;  /* 0x003c0000681c783b */ /* 0x000f640000004200 */
[C---:B------:R-:W-:Y:S07]  /*11840*/  HMMA.16816.F32 R12, R24.reuse, R32, R12 ;  /* 0x00000020180c723c */ /* 0x040fee000000180c */
[----:B------:R-:W-:Y:S01]  /*11850*/  MUFU.EX2 R79, R79 ;  /* 0x0000004f004f7308 */ /* 0x000fe20000000800 */
[----:B---3--:R-:W-:Y:S01]  /*11860*/  LDSM.16.MT88.4 R40, [R103+0x4000] ;  /* 0x004000006728783b */ /* 0x008fe20000004200 */
[----:B------:R-:W-:Y:S08]  /*11870*/  HMMA.16816.F32 R16, R24, R34, R16 ;  /* 0x000000221810723c */ /* 0x000ff00000001810 */
[----:B------:R-:W3:Y:S01]  /*11880*/  MUFU.EX2 R58, R58 ;  /* 0x0000003a003a7308 */ /* 0x000ee20000000800 */
[----:B------:R-:W3:Y:S02]  /*11890*/  LDSM.16.MT88.4 R32, [R104+0x4000] ;  /* 0x004000006820783b */ /* 0x000ee40000004200 */
[C---:B------:R-:W-:Y:S01]  /*118a0*/  F2FP.F16.F32.PACK_AB R24, R75.reuse, R72 ;  /* 0x000000484b18723e */ /* 0x040fe200000000ff */
[----:B------:R-:W-:Y:S01]  /*118b0*/  FADD.FTZ R75, R75, R82 ;  /* 0x000000524b4b7221 */ /* 0x000fe20000010000 */
[----:B------:R-:W-:Y:S03]  /*118c0*/  F2FP.F16.F32.PACK_AB R25, R69, R90 ;  /* 0x0000005a4519723e */ /* 0x000fe600000000ff */
[----:B----4-:R-:W-:Y:S02]  /*118d0*/  FADD.FTZ R75, R63, R75 ;  /* 0x0000004b3f4b7221 */ /* 0x010fe40000010000 */
[----:B------:R-:W-:Y:S01]  /*118e0*/  MUFU.EX2 R56, R56 ;  /* 0x0000003800387308 */ /* 0x000fe20000000800 */
[C---:B--2---:R-:W-:Y:S01]  /*118f0*/  F2FP.F16.F32.PACK_AB R26, R21.reuse, R63 ;  /* 0x0000003f151a723e */ /* 0x044fe200000000ff */
[----:B------:R-:W-:Y:S01]  /*11900*/  FADD.FTZ R90, R90, R70 ;  /* 0x000000465a5a7221 */ /* 0x000fe20000010000 */
[----:B------:R-:W-:Y:S01]  /*11910*/  FADD.FTZ R75, R21, R75 ;  /* 0x0000004b154b7221 */ /* 0x000fe20000010000 */
[C---:B-1----:R-:W-:Y:S02]  /*11920*/  F2FP.F16.F32.PACK_AB R27, R62.reuse, R65 ;  /* 0x000000413e1b723e */ /* 0x042fe400000000ff */
[----:B------:R-:W-:Y:S04]  /*11930*/  FADD.FTZ R90, R69, R90 ;  /* 0x0000005a455a7221 */ /* 0x000fe80000010000 */
[----:B------:R-:W1:Y:S01]  /*11940*/  MUFU.EX2 R53, R53 ;  /* 0x0000003500357308 */ /* 0x000e620000000800 */
[----:B------:R-:W-:Y:S04]  /*11950*/  FADD.FTZ R65, R65, R90 ;  /* 0x0000005a41417221 */ /* 0x000fe80000010000 */
[----:B------:R-:W-:Y:S05]  /*11960*/  FADD.FTZ R65, R62, R65 ;  /* 0x000000413e417221 */ /* 0x000fea0000010000 */
[----:B------:R-:W-:Y:S01]  /*11970*/  MUFU.EX2 R57, R57 ;  /* 0x0000003900397308 */ /* 0x000fe20000000800 */
[C---:B-----5:R-:W-:Y:S06]  /*11980*/  HMMA.16816.F32 R4, R24.reuse, R28, R4 ;  /* 0x0000001c1804723c */ /* 0x060fec0000001804 */
[C---:B------:R-:W-:Y:S03]  /*11990*/  HMMA.16816.F32 R8, R24.reuse, R30, R8 ;  /* 0x0000001e1808723c */ /* 0x040fe60000001808 */
[----:B------:R-:W2:Y:S02]  /*119a0*/  MUFU.EX2 R54, R54 ;  /* 0x0000003600367308 */ /* 0x000ea40000000800 */
[----:B------:R-:W-:Y:S01]  /*119b0*/  F2FP.F16.F32.PACK_AB R28, R77, R68 ;  /* 0x000000444d1c723e */ /* 0x000fe200000000ff */
[----:B------:R-:W-:Y:S01]  /*119c0*/  FADD.FTZ R68, R68, R75 ;  /* 0x0000004b44447221 */ /* 0x000fe20000010000 */
[C---:B------:R-:W-:Y:S01]  /*119d0*/  HMMA.16816.F32 R12, R24.reuse, R36, R12 ;  /* 0x00000024180c723c */ /* 0x040fe2000000180c */
[----:B------:R-:W-:Y:S05]  /*119e0*/  LDSM.16.MT88.4 R72, [R104+0x4c00] ;  /* 0x004c00006848783b */ /* 0x000fea0000004200 */
[----:B------:R-:W-:Y:S01]  /*119f0*/  MUFU.EX2 R55, R55 ;  /* 0x0000003700377308 */ /* 0x000fe20000000800 */
[----:B---3--:R-:W-:Y:S01]  /*11a00*/  F2FP.F16.F32.PACK_AB R29, R58, R79 ;  /* 0x0000004f3a1d723e */ /* 0x008fe200000000ff */
[----:B------:R-:W-:Y:S03]  /*11a10*/  FADD.FTZ R79, R79, R65 ;  /* 0x000000414f4f7221 */ /* 0x000fe60000010000 */
[----:B-1----:R-:W-:Y:S01]  /*11a20*/  F2FP.F16.F32.PACK_AB R30, R53, R56 ;  /* 0x00000038351e723e */ /* 0x002fe200000000ff */
[----:B------:R-:W-:Y:S01]  /*11a30*/  HMMA.16816.F32 R16, R24, R38, R16 ;  /* 0x000000261810723c */ /* 0x000fe20000001810 */
[----:B------:R-:W1:Y:S03]  /*11a40*/  LDSM.16.MT88.4 R36, [R103+0x4400] ;  /* 0x004400006724783b */ /* 0x000e660000004200 */
[----:B------:R-:W3:Y:S01]  /*11a50*/  MUFU.EX2 R76, R76 ;  /* 0x0000004c004c7308 */ /* 0x000ee20000000800 */
[----:B--2---:R-:W-:Y:S01]  /*11a60*/  F2FP.F16.F32.PACK_AB R31, R54, R57 ;  /* 0x00000039361f723e */ /* 0x004fe200000000ff */
[----:B------:R-:W-:Y:S01]  /*11a70*/  FADD.FTZ R77, R77, R68 ;  /* 0x000000444d4d7221 */ /* 0x000fe20000010000 */
[----:B------:R-:W-:Y:S07]  /*11a80*/  FADD.FTZ R79, R58, R79 ;  /* 0x0000004f3a4f7221 */ /* 0x000fee0000010000 */
[----:B------:R-:W-:Y:S01]  /*11a90*/  MUFU.EX2 R78, R78 ;  /* 0x0000004e004e7308 */ /* 0x000fe20000000800 */
[C---:B------:R-:W-:Y:S05]  /*11aa0*/  HMMA.16816.F32 R4, R28.reuse, R32, R4 ;  /* 0x000000201c04723c */ /* 0x040fea0000001804 */
[----:B------:R-:W-:Y:S01]  /*11ab0*/  FADD.FTZ R77, R56, R77 ;  /* 0x0000004d384d7221 */ /* 0x000fe20000010000 */
[C---:B------:R-:W-:Y:S03]  /*11ac0*/  HMMA.16816.F32 R8, R28.reuse, R34, R8 ;  /* 0x000000221c08723c */ /* 0x040fe60000001808 */
[----:B------:R-:W2:Y:S01]  /*11ad0*/  MUFU.EX2 R80, R80 ;  /* 0x0000005000507308 */ /* 0x000ea20000000800 */
[----:B------:R-:W4:Y:S01]  /*11ae0*/  LDSM.16.MT88.4 R32, [R104+0x4800] ;  /* 0x004800006820783b */ /* 0x000f220000004200 */
[----:B---3--:R-:W-:Y:S01]  /*11af0*/  F2FP.F16.F32.PACK_AB R24, R76, R55 ;  /* 0x000000374c18723e */ /* 0x008fe200000000ff */
[C---:B------:R-:W-:Y:S07]  /*11b00*/  HMMA.16816.F32 R12, R28.reuse, R40, R12 ;  /* 0x000000281c0c723c */ /* 0x040fee000000180c */
[----:B------:R-:W-:Y:S01]  /*11b10*/  MUFU.EX2 R71, R71 ;  /* 0x0000004700477308 */ /* 0x000fe20000000800 */
[----:B------:R-:W-:Y:S01]  /*11b20*/  FADD.FTZ R57, R57, R79 ;  /* 0x0000004f39397221 */ /* 0x000fe20000010000 */
[----:B------:R-:W-:Y:S01]  /*11b30*/  HMMA.16816.F32 R16, R28, R42, R16 ;  /* 0x0000002a1c10723c */ /* 0x000fe20000001810 */
[----:B------:R-:W3:Y:S07]  /*11b40*/  LDSM.16.MT88.4 R28, [R103+0x4800] ;  /* 0x00480000671c783b */ /* 0x000eee0000004200 */
[----:B------:R-:W5:Y:S03]  /*11b50*/  MUFU.EX2 R59, R59 ;  /* 0x0000003b003b7308 */ /* 0x000f660000000800 */
[----:B--2---:R-:W-:Y:S01]  /*11b60*/  F2FP.F16.F32.PACK_AB R25, R80, R78 ;  /* 0x0000004e5019723e */ /* 0x004fe200000000ff */
[--C-:B------:R-:W-:Y:S01]  /*11b70*/  FFMA.FTZ R41, R23, UR4, -R49.reuse ;  /* 0x0000000417297c23 */ /* 0x100fe20008010831 */
[----:B------:R-:W-:Y:S01]  /*11b80*/  FFMA.FTZ R49, R22, UR4, -R49 ;  /* 0x0000000416317c23 */ /* 0x000fe20008010831 */
[----:B------:R-:W-:Y:S01]  /*11b90*/  FADD.FTZ R77, R53, R77 ;  /* 0x0000004d354d7221 */ /* 0x000fe20000010000 */
[----:B------:R-:W-:Y:S03]  /*11ba0*/  FADD.FTZ R57, R54, R57 ;  /* 0x0000003936397221 */ /* 0x000fe60000010000 */
[----:B------:R-:W2:Y:S01]  /*11bb0*/  MUFU.EX2 R60, R60 ;  /* 0x0000003c003c7308 */ /* 0x000ea20000000800 */
[----:B------:R-:W-:Y:S01]  /*11bc0*/  FADD.FTZ R55, R55, R77 ;  /* 0x0000004d37377221 */ /* 0x000fe20000010000 */
[----:B------:R-:W-:Y:S03]  /*11bd0*/  FADD.FTZ R3, R78, R57 ;  /* 0x000000394e037221 */ /* 0x000fe60000010000 */
[----:B------:R-:W-:Y:S01]  /*11be0*/  FADD.FTZ R55, R76, R55 ;  /* 0x000000374c377221 */ /* 0x000fe20000010000 */
[----:B------:R-:W-:Y:S04]  /*11bf0*/  FADD.FTZ R3, R80, R3 ;  /* 0x0000000350037221 */ /* 0x000fe80000010000 */
[----:B------:R-:W1:Y:S01]  /*11c00*/  MUFU.EX2 R61, R61 ;  /* 0x0000003d003d7308 */ /* 0x000e620000000800 */
[----:B-----5:R-:W-:Y:S01]  /*11c10*/  F2FP.F16.F32.PACK_AB R26, R59, R71 ;  /* 0x000000473b1a723e */ /* 0x020fe200000000ff */
[----:B------:R-:W-:Y:S04]  /*11c20*/  FADD.FTZ R71, R71, R55 ;  /* 0x0000003747477221 */ /* 0x000fe80000010000 */
[----:B------:R-:W-:Y:S04]  /*11c30*/  FADD.FTZ R59, R59, R71 ;  /* 0x000000473b3b7221 */ /* 0x000fe80000010000 */
[----:B------:R-:W5:Y:S01]  /*11c40*/  MUFU.EX2 R67, R67 ;  /* 0x0000004300437308 */ /* 0x000f620000000800 */
[----:B--2---:R-:W-:Y:S09]  /*11c50*/  FADD.FTZ R3, R60, R3 ;  /* 0x000000033c037221 */ /* 0x004ff20000010000 */
[----:B------:R-:W-:Y:S01]  /*11c60*/  MUFU.EX2 R86, R86 ;  /* 0x0000005600567308 */ /* 0x000fe20000000800 */
[C---:B-1----:R-:W-:Y:S01]  /*11c70*/  F2FP.F16.F32.PACK_AB R27, R61.reuse, R60 ;  /* 0x0000003c3d1b723e */ /* 0x042fe200000000ff */
[----:B------:R-:W-:Y:S01]  /*11c80*/  FADD.FTZ R61, R61, R3 ;  /* 0x000000033d3d7221 */ /* 0x000fe20000010000 */
[----:B------:R-:W-:Y:S03]  /*11c90*/  IADD3 R3, R120, -0x1, RZ ;  /* 0xffffffff78037810 */ /* 0x000fe60007ffe0ff */
[----:B------:R-:W-:Y:S01]  /*11ca0*/  FADD.FTZ R61, R87, R61 ;  /* 0x0000003d573d7221 */ /* 0x000fe20000010000 */
[----:B------:R-:W-:Y:S03]  /*11cb0*/  MOV R120, R3 ;  /* 0x0000000300787202 */ /* 0x000fe60000000f00 */
[----:B------:R-:W1:Y:S01]  /*11cc0*/  MUFU.EX2 R88, R88 ;  /* 0x0000005800587308 */ /* 0x000e620000000800 */
[C---:B------:R-:W-:Y:S05]  /*11cd0*/  HMMA.16816.F32 R4, R24.reuse, R44, R4 ;  /* 0x0000002c1804723c */ /* 0x040fea0000001804 */
[----:B-----5:R-:W-:Y:S01]  /*11ce0*/  FADD.FTZ R59, R67, R59 ;  /* 0x0000003b433b7221 */ /* 0x020fe20000010000 */
[C---:B------:R-:W-:Y:S03]  /*11cf0*/  HMMA.16816.F32 R8, R24.reuse, R46, R8 ;  /* 0x0000002e1808723c */ /* 0x040fe60000001808 */
[----:B------:R-:W2:Y:S03]  /*11d00*/  MUFU.EX2 R89, R89 ;  /* 0x0000005900597308 */ /* 0x000ea60000000800 */
[C---:B------:R-:W-:Y:S07]  /*11d10*/  HMMA.16816.F32 R12, R24.reuse, R36, R12 ;  /* 0x00000024180c723c */ /* 0x040fee000000180c */
[----:B------:R-:W-:Y:S01]  /*11d20*/  MUFU.EX2 R91, R91 ;  /* 0x0000005b005b7308 */ /* 0x000fe20000000800 */
[----:B-1----:R-:W-:Y:S01]  /*11d30*/  F2FP.F16.F32.PACK_AB R21, R88, R87 ;  /* 0x000000575815723e */ /* 0x002fe200000000ff */
[----:B------:R-:W-:Y:S01]  /*11d40*/  HMMA.16816.F32 R16, R24, R38, R16 ;  /* 0x000000261810723c */ /* 0x000fe20000001810 */
[----:B------:R-:W1:Y:S07]  /*11d50*/  LDSM.16.MT88.4 R24, [R103+0x4c00] ;  /* 0x004c00006718783b */ /* 0x000e6e0000004200 */
[----:B------:R-:W5:Y:S03]  /*11d60*/  MUFU.EX2 R95, R95 ;  /* 0x0000005f005f7308 */ /* 0x000f660000000800 */
[----:B--2---:R-:W-:Y:S01]  /*11d70*/  F2FP.F16.F32.PACK_AB R22, R94, R89 ;  /* 0x000000595e16723e */ /* 0x004fe200000000ff */
[----:B------:R-:W-:Y:S01]  /*11d80*/  FADD.FTZ R61, R88, R61 ;  /* 0x0000003d583d7221 */ /* 0x000fe20000010000 */
[----:B------:R-:W-:Y:S05]  /*11d90*/  MOV R87, R2 ;  /* 0x0000000200577202 */ /* 0x000fea0000000f00 */
[----:B------:R2:W-:Y:S10]  /*11da0*/  MUFU.EX2 R36, R20 ;  /* 0x0000001400247308 */ /* 0x0005f40000000800 */
[----:B------:R-:W-:Y:S01]  /*11db0*/  MUFU.EX2 R92, R92 ;  /* 0x0000005c005c7308 */ /* 0x000fe20000000800 */
[----:B-----5:R-:W-:Y:S01]  /*11dc0*/  F2FP.F16.F32.PACK_AB R23, R95, R91 ;  /* 0x0000005b5f17723e */ /* 0x020fe200000000ff */
[----:B------:R-:W-:Y:S04]  /*11dd0*/  FADD.FTZ R91, R91, R61 ;  /* 0x0000003d5b5b7221 */ /* 0x000fe80000010000 */
[----:B------:R-:W-:Y:S04]  /*11de0*/  FADD.FTZ R91, R95, R91 ;  /* 0x0000005b5f5b7221 */ /* 0x000fe80000010000 */
[----:B------:R-:W5:Y:S01]  /*11df0*/  MUFU.EX2 R52, R52 ;  /* 0x0000003400347308 */ /* 0x000f620000000800 */
[C---:B--2---:R-:W-:Y:S01]  /*11e00*/  F2FP.F16.F32.PACK_AB R20, R86.reuse, R67 ;  /* 0x000000435614723e */ /* 0x044fe200000000ff */
[----:B------:R-:W-:Y:S04]  /*11e10*/  FADD.FTZ R86, R86, R59 ;  /* 0x0000003b56567221 */ /* 0x000fe80000010000 */
[----:B------:R-:W-:Y:S02]  /*11e20*/  FADD.FTZ R86, R89, R86 ;  /* 0x0000005659567221 */ /* 0x000fe40000010000 */
[C---:B----4-:R-:W-:Y:S02]  /*11e30*/  HMMA.16816.F32 R4, R20.reuse, R32, R4 ;  /* 0x000000201404723c */ /* 0x050fe40000001804 */
[----:B------:R-:W2:Y:S03]  /*11e40*/  MUFU.EX2 R51, R51 ;  /* 0x0000003300337308 */ /* 0x000ea60000000800 */
[----:B------:R-:W-:Y:S01]  /*11e50*/  FADD.FTZ R86, R94, R86 ;  /* 0x000000565e567221 */ /* 0x000fe20000010000 */
[C---:B------:R-:W-:Y:S06]  /*11e60*/  HMMA.16816.F32 R8, R20.reuse, R34, R8 ;  /* 0x000000221408723c */ /* 0x040fec0000001808 */
[----:B------:R-:W4:Y:S01]  /*11e70*/  MUFU.EX2 R40, R50 ;  /* 0x0000003200287308 */ /* 0x000f220000000800 */
[----:B-----5:R-:W-:Y:S01]  /*11e80*/  F2FP.F16.F32.PACK_AB R80, R52, R92 ;  /* 0x0000005c3450723e */ /* 0x020fe200000000ff */
[C---:B---3--:R-:W-:Y:S08]  /*11e90*/  HMMA.16816.F32 R12, R20.reuse, R28, R12 ;  /* 0x0000001c140c723c */ /* 0x048ff0000000180c */
[----:B------:R-:W3:Y:S01]  /*11ea0*/  MUFU.EX2 R41, R41 ;  /* 0x0000002900297308 */ /* 0x000ee20000000800 */
[----:B------:R-:W-:Y:S03]  /*11eb0*/  HMMA.16816.F32 R16, R20, R30, R16 ;  /* 0x0000001e1410723c */ /* 0x000fe60000001810 */
[----:B------:R-:W-:Y:S01]  /*11ec0*/  FADD.FTZ R92, R92, R86 ;  /* 0x000000565c5c7221 */ /* 0x000fe20000010000 */
[----:B--2---:R-:W-:Y:S05]  /*11ed0*/  FADD.FTZ R91, R51, R91 ;  /* 0x0000005b335b7221 */ /* 0x004fea0000010000 */
[----:B------:R-:W2:Y:S02]  /*11ee0*/  MUFU.EX2 R49, R49 ;  /* 0x0000003100317308 */ /* 0x000ea40000000800 */
[----:B----4-:R-:W-:Y:S01]  /*11ef0*/  F2FP.F16.F32.PACK_AB R81, R40, R51 ;  /* 0x000000332851723e */ /* 0x010fe200000000ff */
[----:B------:R-:W-:Y:S01]  /*11f00*/  FADD.FTZ R92, R52, R92 ;  /* 0x0000005c345c7221 */ /* 0x000fe20000010000 */
[----:B------:R-:W-:Y:S01]  /*11f10*/  FADD.FTZ R91, R40, R91 ;  /* 0x0000005b285b7221 */ /* 0x000fe20000010000 */
[----:B------:R-:W-:Y:S05]  /*11f20*/  MOV R86, R0 ;  /* 0x0000000000567202 */ /* 0x000fea0000000f00 */
[----:B------:R-:W4:Y:S01]  /*11f30*/  MUFU.EX2 R48, R48 ;  /* 0x0000003000307308 */ /* 0x000f220000000800 */
[----:B---3--:R-:W-:Y:S01]  /*11f40*/  FADD.FTZ R92, R41, R92 ;  /* 0x0000005c295c7221 */ /* 0x008fe20000010000 */
[----:B------:R-:W-:Y:S01]  /*11f50*/  FADD.FTZ R91, R36, R91 ;  /* 0x0000005b245b7221 */ /* 0x000fe20000010000 */
[C---:B--2---:R-:W-:Y:S02]  /*11f60*/  F2FP.F16.F32.PACK_AB R82, R49.reuse, R41 ;  /* 0x000000293152723e */ /* 0x044fe400000000ff */
[----:B------:R-:W-:Y:S01]  /*11f70*/  FADD.FTZ R129, R49, R92 ;  /* 0x0000005c31817221 */ /* 0x000fe20000010000 */
[C---:B----4-:R-:W-:Y:S01]  /*11f80*/  F2FP.F16.F32.PACK_AB R83, R48.reuse, R36 ;  /* 0x000000243053723e */ /* 0x050fe200000000ff */
[----:B------:R-:W-:Y:S06]  /*11f90*/  FADD.FTZ R128, R48, R91 ;  /* 0x0000005b30807221 */ /* 0x000fec0000010000 */
[C---:B------:R-:W-:Y:S06]  /*11fa0*/  HMMA.16816.F32 R68, R80.reuse, R72, R4 ;  /* 0x000000485044723c */ /* 0x040fec0000001804 */
[C---:B------:R-:W-:Y:S06]  /*11fb0*/  HMMA.16816.F32 R72, R80.reuse, R74, R8 ;  /* 0x0000004a5048723c */ /* 0x040fec0000001808 */
[C---:B-1----:R-:W-:Y:S06]  /*11fc0*/  HMMA.16816.F32 R76, R80.reuse, R24, R12 ;  /* 0x00000018504c723c */ /* 0x042fec000000180c */
[----:B------:R-:W-:Y:S01]  /*11fd0*/  HMMA.16816.F32 R80, R80, R26, R16 ;  /* 0x0000001a5050723c */ /* 0x000fe20000001810 */
[----:B------:R-:W-:Y:S11]  /*11fe0*/  @!UPT UIADD3 URZ, URZ, URZ, URZ ;  /* 0x0000003f3f3ff290 */ /* 0x000ff6000fffe03f */
[----:B------:R-:W-:Y:S01]  /*11ff0*/  @!UPT UIADD3 URZ, URZ, URZ, URZ ;  /* 0x0000003f3f3ff290 */ /* 0x000fe2000fffe03f */
[----:B------:R-:W-:Y:S11]  /*12000*/  @P0 BRA `(.L_x_3912) ;  /* 0xffffffcc00c80947 */ /* 0x000ff6000383ffff */
.L_x_3908:
[----:B------:R-:W1:Y:S01]  /*12010*/  SHFL.BFLY PT, R3, R128, 0x2, 0x1f ;  /* 0x0c401f0080037f89 */ /* 0x000e6200000e0000 */
[----:B------:R-:W-:Y:S01]  /*12020*/  SHF.R.S32.HI R6, RZ, 0x1f, R116 ;  /* 0x0000001fff067819 */ /* 0x000fe20000011474 */
[----:B------:R-:W2:Y:S01]  /*12030*/  S2UR UR4, SR_CgaCtaId ;  /* 0x00000000000479c3 */ /* 0x000ea20000008800 */
[----:B------:R-:W-:Y:S01]  /*12040*/  IMAD.MOV.U32 R8, RZ, RZ, 0x3f800000 ;  /* 0x3f800000ff087424 */ /* 0x000fe200078e00ff */
[----:B------:R-:W3:Y:S01]  /*12050*/  SHFL.BFLY PT, R4, R129, 0x2, 0x1f ;  /* 0x0c401f0081047f89 */ /* 0x000ee200000e0000 */
[----:B------:R-:W-:Y:S01]  /*12060*/  LEA.HI R6, R6, R116, RZ, 0x3 ;  /* 0x0000007406067211 */ /* 0x000fe200078f18ff */
[----:B------:R-:W-:Y:S01]  /*12070*/  IMAD.MOV.U32 R7, RZ, RZ, 0x3f800000 ;  /* 0x3f800000ff077424 */ /* 0x000fe200078e00ff */
[----:B------:R-:W-:Y:S02]  /*12080*/  UMOV UR5, 0x400 ;  /* 0x0000040000057882 */ /* 0x000fe40000000000 */
[----:B------:R-:W-:-:S04]  /*12090*/  LOP3.LUT R6, R6, 0xfffffff8, RZ, 0xc0, !PT ;  /* 0xfffffff806067812 */ /* 0x000fc800078ec0ff */
[----:B------:R-:W-:-:S04]  /*120a0*/  IADD3 R6, R116, -R6, RZ ;  /* 0x8000000674067210 */ /* 0x000fc80007ffe0ff */
[----:B------:R-:W-:-:S04]  /*120b0*/  LEA.HI R10, R6, R6, RZ, 0x1 ;  /* 0x00000006060a7211 */ /* 0x000fc800078f08ff */
[----:B------:R-:W-:Y:S02]  /*120c0*/  LOP3.LUT R12, R10, 0x3fffffe, RZ, 0xc0, !PT ;  /* 0x03fffffe0a0c7812 */ /* 0x000fe400078ec0ff */
[----:B------:R-:W-:Y:S01]  /*120d0*/  SHF.R.S32.HI R10, RZ, 0x1, R10 ;  /* 0x00000001ff0a7819 */ /* 0x000fe2000001140a */
[----:B-1----:R-:W-:Y:S02]  /*120e0*/  FADD.FTZ R128, R3, R128 ;  /* 0x0000008003807221 */ /* 0x002fe40000010000 */
[----:B------:R-:W1:Y:S01]  /*120f0*/  S2R R3, SR_TID.X ;  /* 0x0000000000037919 */ /* 0x000e620000002100 */
[----:B------:R-:W-:Y:S02]  /*12100*/  IMAD.IADD R12, R6, 0x1, -R12 ;  /* 0x00000001060c7824 */ /* 0x000fe400078e0a0c */
[----:B---3--:R-:W-:Y:S01]  /*12110*/  FADD.FTZ R129, R4, R129 ;  /* 0x0000008104817221 */ /* 0x008fe20000010000 */
[C---:B------:R-:W-:Y:S01]  /*12120*/  SHF.L.U32 R13, R10.reuse, 0x6, RZ ;  /* 0x000000060a0d7819 */ /* 0x040fe200000006ff */
[----:B------:R-:W3:Y:S01]  /*12130*/  SHFL.BFLY PT, R4, R128, 0x1, 0x1f ;  /* 0x0c201f0080047f89 */ /* 0x000ee200000e0000 */
[C---:B------:R-:W-:Y:S01]  /*12140*/  LOP3.LUT P0, RZ, R10.reuse, 0x2, RZ, 0xc0, !PT ;  /* 0x000000020aff7812 */ /* 0x040fe2000780c0ff */
[----:B--2---:R-:W-:Y:S01]  /*12150*/  ULEA UR4, UR4, UR5, 0x18 ;  /* 0x0000000504047291 */ /* 0x004fe2000f8ec03f */
[----:B------:R-:W-:Y:S01]  /*12160*/  LOP3.LUT R13, R13, 0xc0, RZ, 0xc0, !PT ;  /* 0x000000c00d0d7812 */ /* 0x000fe200078ec0ff */
[----:B------:R-:W2:Y:S01]  /*12170*/  SHFL.BFLY PT, R5, R129, 0x1, 0x1f ;  /* 0x0c201f0081057f89 */ /* 0x000ea200000e0000 */
[----:B------:R-:W-:-:S02]  /*12180*/  LOP3.LUT R10, R10, 0x1, RZ, 0xc0, !PT ;  /* 0x000000010a0a7812 */ /* 0x000fc400078ec0ff */
[----:B------:R-:W-:Y:S02]  /*12190*/  LEA.HI R13, R13, R13, RZ, 0x1d ;  /* 0x0000000d0d0d7211 */ /* 0x000fe400078fe8ff */
[----:B------:R-:W-:Y:S01]  /*121a0*/  ISETP.NE.U32.AND P1, PT, R10, 0x1, PT ;  /* 0x000000010a00780c */ /* 0x000fe20003f25070 */
[----:B------:R-:W-:-:S05]  /*121b0*/  IMAD.MOV.U32 R10, RZ, RZ, -0x10 ;  /* 0xfffffff0ff0a7424 */ /* 0x000fca00078e00ff */
[----:B------:R-:W-:Y:S01]  /*121c0*/  SEL R10, R10, 0x10, !P1 ;  /* 0x000000100a0a7807 */ /* 0x000fe20004800000 */
[----:B---3--:R-:W-:Y:S01]  /*121d0*/  FADD.FTZ R4, R128, R4 ;  /* 0x0000000480047221 */ /* 0x008fe20000010000 */
[----:B--2---:R-:W-:-:S04]  /*121e0*/  FADD.FTZ R5, R129, R5 ;  /* 0x0000000581057221 */ /* 0x004fc80000010000 */
[----:B------:R-:W-:Y:S02]  /*121f0*/  FSETP.NE.FTZ.AND P2, PT, R4, RZ, PT ;  /* 0x000000ff0400720b */ /* 0x000fe40003f55000 */
[----:B-1----:R-:W-:Y:S02]  /*12200*/  SHF.R.S32.HI R9, RZ, 0x1f, R3 ;  /* 0x0000001fff097819 */ /* 0x002fe40000011403 */
[----:B------:R-:W-:Y:S02]  /*12210*/  FSETP.NE.FTZ.AND P3, PT, R5, RZ, PT ;  /* 0x000000ff0500720b */ /* 0x000fe40003f75000 */
[CC--:B------:R-:W-:Y:S02]  /*12220*/  LEA.HI R11, R9.reuse, R3.reuse, RZ, 0x2 ;  /* 0x00000003090b7211 */ /* 0x0c0fe400078f10ff */
[----:B------:R-:W-:Y:S02]  /*12230*/  LEA.HI R9, R9, R3, RZ, 0x5 ;  /* 0x0000000309097211 */ /* 0x000fe400078f28ff */
[----:B------:R-:W-:-:S02]  /*12240*/  LOP3.LUT R11, R11, 0xfffffffc, RZ, 0xc0, !PT ;  /* 0xfffffffc0b0b7812 */ /* 0x000fc400078ec0ff */
[----:B------:R-:W-:Y:S01]  /*12250*/  SHF.R.S32.HI R6, RZ, 0x5, R9 ;  /* 0x00000005ff067819 */ /* 0x000fe20000011409 */
[----:B------:R-:W1:Y:S02]  /*12260*/  @P2 MUFU.RCP R8, R4 ;  /* 0x0000000400082308 */ /* 0x000e640000001000 */
[----:B------:R-:W-:-:S04]  /*12270*/  IMAD.IADD R11, R3, 0x1, -R11 ;  /* 0x00000001030b7824 */ /* 0x000fc800078e0a0b */
[----:B------:R-:W-:Y:S02]  /*12280*/  IMAD R11, R6, 0x100, R11 ;  /* 0x00000100060b7824 */ /* 0x000fe400078e020b */
[----:B------:R-:W2:Y:S03]  /*12290*/  @P3 MUFU.RCP R7, R5 ;  /* 0x0000000500073308 */ /* 0x000ea60000001000 */
[----:B------:R-:W-:-:S04]  /*122a0*/  LEA R11, R12, R11, 0x4 ;  /* 0x0000000b0c0b7211 */ /* 0x000fc800078e20ff */
[----:B------:R-:W-:Y:S01]  /*122b0*/  LEA R11, R11, R13, 0x1 ;  /* 0x0000000d0b0b7211 */ /* 0x000fe200078e08ff */
        /* <DEDUP_REMOVED lines=9> */
[C---:B--2---:R-:W-:Y:S01]  /*12350*/  FMUL.FTZ R68, R7.reuse, R68 ;  /* 0x0000004407447220 */ /* 0x044fe20000410000 */
[----:B------:R-:W-:Y:S01]  /*12360*/  FMUL.FTZ R69, R7, R69 ;  /* 0x0000004507457220 */ /* 0x000fe20000410000 */
[----:B------:R-:W-:Y:S01]  /*12370*/  LEA R11, R11, UR4, 0x1 ;  /* 0x000000040b0b7c11 */ /* 0x000fe2000f8e08ff */
[C---:B------:R-:W-:Y:S01]  /*12380*/  FMUL.FTZ R72, R7.reuse, R72 ;  /* 0x0000004807487220 */ /* 0x040fe20000410000 */
[----:B------:R-:W-:Y:S01]  /*12390*/  FMUL.FTZ R73, R7, R73 ;  /* 0x0000004907497220 */ /* 0x000fe20000410000 */
[----:B------:R-:W-:Y:S01]  /*123a0*/  F2FP.F16.F32.PACK_AB R83, R83, R8 ;  /* 0x000000085353723e */ /* 0x000fe200000000ff */
[C---:B------:R-:W-:Y:S01]  /*123b0*/  FMUL.FTZ R76, R7.reuse, R76 ;  /* 0x0000004c074c7220 */ /* 0x040fe20000410000 */
[----:B------:R-:W-:Y:S01]  /*123c0*/  FMUL.FTZ R77, R7, R77 ;  /* 0x0000004d074d7220 */ /* 0x000fe20000410000 */
[C---:B------:R-:W-:Y:S01]  /*123d0*/  IADD3 R8, R11.reuse, 0x20, RZ ;  /* 0x000000200b087810 */ /* 0x040fe20007ffe0ff */
[----:B------:R-:W-:Y:S01]  /*123e0*/  @P0 VIADD R8, R11, 0xffffffe0 ;  /* 0xffffffe00b080836 */ /* 0x000fe20000000000 */
[----:B------:R-:W-:Y:S01]  /*123f0*/  F2FP.F16.F32.PACK_AB R68, R69, R68 ;  /* 0x000000444544723e */ /* 0x000fe200000000ff */
[----:B------:R-:W-:Y:S01]  /*12400*/  IMAD.IADD R12, R11, 0x1, R10 ;  /* 0x000000010b0c7824 */ /* 0x000fe200078e020a */
[----:B------:R-:W-:Y:S01]  /*12410*/  F2FP.F16.F32.PACK_AB R70, R71, R70 ;  /* 0x000000464746723e */ /* 0x000fe200000000ff */
[----:B------:R-:W1:Y:S01]  /*12420*/  @P3 LDC R13, c[0x0][0x2e8] ;  /* 0x0000ba00ff0d3b82 */ /* 0x000e620000000800 */
[----:B------:R-:W-:Y:S01]  /*12430*/  F2FP.F16.F32.PACK_AB R72, R73, R72 ;  /* 0x000000484948723e */ /* 0x000fe200000000ff */
[----:B------:R-:W-:Y:S01]  /*12440*/  STS [R11], R68 ;  /* 0x000000440b007388 */ /* 0x000fe20000000800 */
[----:B------:R-:W-:Y:S01]  /*12450*/  F2FP.F16.F32.PACK_AB R74, R75, R74 ;  /* 0x0000004a4b4a723e */ /* 0x000fe200000000ff */
[----:B------:R-:W2:Y:S01]  /*12460*/  @P2 MUFU.LG2 R4, R4 ;  /* 0x0000000400042308 */ /* 0x000ea20000000c00 */
[----:B------:R-:W-:Y:S01]  /*12470*/  F2FP.F16.F32.PACK_AB R76, R77, R76 ;  /* 0x0000004c4d4c723e */ /* 0x000fe200000000ff */
[----:B------:R4:W-:Y:S01]  /*12480*/  STS [R11+0x200], R70 ;  /* 0x000200460b007388 */ /* 0x0009e20000000800 */
[----:B------:R-:W-:Y:S01]  /*12490*/  F2FP.F16.F32.PACK_AB R78, R79, R78 ;  /* 0x0000004e4f4e723e */ /* 0x000fe200000000ff */
[----:B------:R-:W-:Y:S01]  /*124a0*/  ULDC.U8 UR4, c[0x0][0x3d8] ;  /* 0x0000f60000047ab9 */ /* 0x000fe20000000000 */
[----:B------:R-:W-:Y:S01]  /*124b0*/  IADD3 R10, R10, R8, RZ ;  /* 0x000000080a0a7210 */ /* 0x000fe20007ffe0ff */
[----:B------:R-:W-:Y:S01]  /*124c0*/  STS [R12], R72 ;  /* 0x000000480c007388 */ /* 0x000fe20000000800 */
[----:B------:R-:W-:Y:S01]  /*124d0*/  ISETP.NE.AND P0, PT, RZ, UR4, PT ;  /* 0x00000004ff007c0c */ /* 0x000fe2000bf05270 */
[C---:B------:R-:W-:Y:S01]  /*124e0*/  FMUL.FTZ R80, R7.reuse, R80 ;  /* 0x0000005007507220 */ /* 0x040fe20000410000 */
[----:B------:R-:W-:Y:S01]  /*124f0*/  FMUL.FTZ R7, R7, R81 ;  /* 0x0000005107077220 */ /* 0x000fe20000410000 */
[----:B------:R-:W-:Y:S01]  /*12500*/  STS [R12+0x200], R74 ;  /* 0x0002004a0c007388 */ /* 0x000fe20000000800 */
[----:B---3--:R-:W-:-:S03]  /*12510*/  @P3 FMUL.FTZ R5, R5, 0.69314718246459960938 ;  /* 0x3f31721805053820 */ /* 0x008fc60000410000 */
[----:B------:R-:W-:Y:S01]  /*12520*/  STS [R8], R76 ;  /* 0x0000004c08007388 */ /* 0x000fe20000000800 */
[----:B------:R-:W-:Y:S01]  /*12530*/  F2FP.F16.F32.PACK_AB R7, R7, R80 ;  /* 0x000000500707723e */ /* 0x000fe200000000ff */
[----:B--2---:R-:W-:Y:S02]  /*12540*/  @P2 FMUL.FTZ R4, R4, 0.69314718246459960938 ;  /* 0x3f31721804042820 */ /* 0x004fe40000410000 */
        /* <DEDUP_REMOVED lines=18> */
.L_x_3913:
[----:B------:R-:W1:Y:S01]  /*12670*/  S2R R2, SR_CTAID.Z ;  /* 0x0000000000027919 */ /* 0x000e620000002700 */
[----:B------:R-:W1:Y:S01]  /*12680*/  LDC R4, c[0x0][0x270] ;  /* 0x00009c00ff047b82 */ /* 0x000e620000000800 */
[----:B------:R-:W1:Y:S07]  /*12690*/  S2R R0, SR_CTAID.Y ;  /* 0x0000000000007919 */ /* 0x000e6e0000002600 */
[----:B------:R-:W2:Y:S01]  /*126a0*/  LDC R13, c[0x0][0x2c4] ;  /* 0x0000b100ff0d7b82 */ /* 0x000ea20000000800 */
[----:B-1----:R-:W-:-:S04]  /*126b0*/  IMAD R4, R0, R4, R2 ;  /* 0x0000000400047224 */ /* 0x002fc800078e0202 */
[----:B--2---:R-:W-:-:S07]  /*126c0*/  IMAD R13, R4, R13, RZ ;  /* 0x0000000d040d7224 */ /* 0x004fce00078e02ff */
.L_x_3914:
[----:B------:R-:W-:Y:S01]  /*126d0*/  LOP3.LUT R9, R9, 0xffffffe0, RZ, 0xc0, !PT ;  /* 0xffffffe009097812 */ /* 0x000fe200078ec0ff */
[----:B------:R-:W1:Y:S01]  /*126e0*/  LDC.64 R4, c[0x0][0x290] ;  /* 0x0000a400ff047b82 */ /* 0x000e620000000a00 */
[----:B------:R-:W-:Y:S01]  /*126f0*/  SHF.R.S32.HI R12, RZ, 0x1f, R6 ;  /* 0x0000001fff0c7819 */ /* 0x000fe20000011406 */
[----:B------:R-:W-:Y:S02]  /*12700*/  BSSY B0, `(.L_x_3915) ;  /* 0x0000018000007945 */ /* 0x000fe40003800000 */
[----:B------:R-:W-:Y:S01]  /*12710*/  IMAD.IADD R9, R3, 0x1, -R9 ;  /* 0x0000000103097824 */ /* 0x000fe200078e0a09 */
[----:B------:R-:W-:-:S03]  /*12720*/  LEA.HI R12, R12, R6, RZ, 0x2 ;  /* 0x000000060c0c7211 */ /* 0x000fc600078f10ff */
[----:B------:R-:W2:Y:S08]  /*12730*/  LDC.64 R10, c[0x0][0x298] ;  /* 0x0000a600ff0a7b82 */ /* 0x000eb00000000a00 */
        /* <DEDUP_REMOVED lines=20> */
.L_x_3916:
[----:B------:R-:W-:Y:S05]  /*12880*/  BSYNC B0 ;  /* 0x0000000000007941 */ /* 0x000fea0003800000 */
.L_x_3915:
[----:B------:R-:W4:Y:S01]  /*12890*/  S2UR UR8, SR_CTAID.X ;  /* 0x00000000000879c3 */ /* 0x000f220000002500 */
[----:B------:R-:W5:Y:S01]  /*128a0*/  S2R R3, SR_TID.X ;  /* 0x0000000000037919 */ /* 0x000f620000002100 */
[----:B------:R-:W-:Y:S01]  /*128b0*/  SHF.R.S32.HI R6, RZ, 0x1f, R0 ;  /* 0x0000001fff067819 */ /* 0x000fe20000011400 */
[C---:B--23--:R-:W-:Y:S01]  /*128c0*/  IMAD.WIDE.U32 R8, R114.reuse, R10, RZ ;  /* 0x0000000a72087225 */ /* 0x04cfe200078e00ff */
[----:B------:R-:W-:Y:S01]  /*128d0*/  ISETP.NE.AND P1, PT, R114, -0x1, PT ;  /* 0xffffffff7200780c */ /* 0x000fe20003f25270 */
[----:B------:R-:W-:Y:S01]  /*128e0*/  ULDC UR5, c[0x0][0x2d0] ;  /* 0x0000b40000057ab9 */ /* 0x000fe20000000800 */
[----:B------:R-:W-:Y:S01]  /*128f0*/  SHF.R.S32.HI R85, RZ, 0x1f, R84 ;  /* 0x0000001fff557819 */ /* 0x000fe20000011454 */
[-C--:B-1----:R-:W-:Y:S01]  /*12900*/  IMAD R6, R6, R4.reuse, RZ ;  /* 0x0000000406067224 */ /* 0x082fe200078e02ff */
[----:B------:R-:W-:Y:S01]  /*12910*/  ISETP.GE.AND P0, PT, R84, UR5, PT ;  /* 0x0000000554007c0c */ /* 0x000fe2000bf06270 */
[----:B------:R-:W-:Y:S01]  /*12920*/  IMAD R114, R114, R11, R9 ;  /* 0x0000000b72727224 */ /* 0x000fe200078e0209 */
[----:B------:R1:W2:Y:S01]  /*12930*/  LDS.128 R12, [R115+0x800] ;  /* 0x00080000730c7984 */ /* 0x0002a20000000c00 */
[C---:B------:R-:W-:Y:S01]  /*12940*/  IMAD R5, R0.reuse, R5, R6 ;  /* 0x0000000500057224 */ /* 0x040fe200078e0206 */
[----:B------:R-:W-:Y:S01]  /*12950*/  BSSY B0, `(.L_x_3917) ;  /* 0x0000024000007945 */ /* 0x000fe20003800000 */
[----:B------:R-:W-:-:S04]  /*12960*/  IMAD.WIDE.U32 R6, R0, R4, RZ ;  /* 0x0000000400067225 */ /* 0x000fc800078e00ff */
[----:B------:R-:W-:Y:S01]  /*12970*/  @!P1 IMAD.IADD R114, R7, 0x1, R5 ;  /* 0x0000000107729824 */ /* 0x000fe200078e0205 */
[----:B------:R-:W-:Y:S01]  /*12980*/  SEL R0, R6, R8, !P1 ;  /* 0x0000000806007207 */ /* 0x000fe20004800000 */
[----:B------:R-:W-:Y:S01]  /*12990*/  VIADD R5, R116, 0x20 ;  /* 0x0000002074057836 */ /* 0x000fe20000000000 */
[----:B------:R-:W-:Y:S01]  /*129a0*/  SHF.R.S32.HI R6, RZ, 0x1f, R2 ;  /* 0x0000001fff067819 */ /* 0x000fe20000011402 */
[----:B----4-:R-:W-:-:S04]  /*129b0*/  USHF.L.U32 UR8, UR8, 0x6, URZ ;  /* 0x0000000608087899 */ /* 0x010fc8000800063f */
[----:B------:R-:W-:Y:S02]  /*129c0*/  USHF.R.S32.HI UR4, URZ, 0x1f, UR8 ;  /* 0x0000001f3f047899 */ /* 0x000fe40008011408 */
[----:B------:R-:W-:Y:S01]  /*129d0*/  IMAD.WIDE.U32 R8, R10, UR8, R84 ;  /* 0x000000080a087c25 */ /* 0x000fe2000f8e0054 */
[----:B------:R-:W-:-:S03]  /*129e0*/  IADD3 R113, R113, -UR8, RZ ;  /* 0x8000000871717c10 */ /* 0x000fc6000fffe0ff */
[----:B------:R-:W-:Y:S01]  /*129f0*/  IMAD R4, R10, UR4, RZ ;  /* 0x000000040a047c24 */ /* 0x000fe2000f8e02ff */
[----:B------:R-:W-:Y:S01]  /*12a00*/  ULDC.64 UR4, c[0x0][0x2a0] ;  /* 0x0000a80000047ab9 */ /* 0x000fe20000000a00 */
[----:B------:R-:W-:Y:S01]  /*12a10*/  IADD3 R8, P1, R0, R8, RZ ;  /* 0x0000000800087210 */ /* 0x000fe20007f3e0ff */
[----:B------:R-:W-:Y:S01]  /*12a20*/  IMAD R6, R6, UR4, RZ ;  /* 0x0000000406067c24 */ /* 0x000fe2000f8e02ff */
[----:B-----5:R-:W-:Y:S01]  /*12a30*/  SHF.R.S32.HI R0, RZ, 0x1f, R3 ;  /* 0x0000001fff007819 */ /* 0x020fe20000011403 */
[----:B------:R-:W-:-:S03]  /*12a40*/  IMAD R4, R11, UR8, R4 ;  /* 0x000000080b047c24 */ /* 0x000fc6000f8e0204 */
[----:B------:R-:W-:Y:S01]  /*12a50*/  LEA.HI R0, R0, R3, RZ, 0x2 ;  /* 0x0000000300007211 */ /* 0x000fe200078f10ff */
[----:B------:R-:W-:Y:S01]  /*12a60*/  IMAD R3, R2, UR5, R6 ;  /* 0x0000000502037c24 */ /* 0x000fe2000f8e0206 */
[----:B------:R-:W-:Y:S02]  /*12a70*/  IADD3.X R9, R114, R9, R4, P1, !PT ;  /* 0x0000000972097210 */ /* 0x000fe40000ffe404 */
[-C--:B------:R-:W-:Y:S02]  /*12a80*/  ISETP.GE.OR P1, PT, R5, R113.reuse, P0 ;  /* 0x000000710500720c */ /* 0x080fe40000726670 */
[----:B------:R1:W3:Y:S01]  /*12a90*/  LDS.128 R4, [R115] ;  /* 0x0000000073047984 */ /* 0x0002e20000000c00 */
[----:B------:R-:W-:Y:S01]  /*12aa0*/  ISETP.GE.OR P0, PT, R116, R113, P0 ;  /* 0x000000717400720c */ /* 0x000fe20000706670 */
[----:B------:R-:W-:Y:S01]  /*12ab0*/  IMAD.WIDE.U32 R8, R2, UR4, R8 ;  /* 0x0000000402087c25 */ /* 0x000fe2000f8e0008 */
[----:B------:R-:W-:-:S03]  /*12ac0*/  SHF.R.S32.HI R0, RZ, 0x2, R0 ;  /* 0x00000002ff007819 */ /* 0x000fc60000011400 */
[----:B------:R-:W-:Y:S01]  /*12ad0*/  IMAD.IADD R17, R3, 0x1, R9 ;  /* 0x0000000103117824 */ /* 0x000fe200078e0209 */
[----:B------:R-:W-:-:S07]  /*12ae0*/  SHF.R.S32.HI R0, RZ, 0x1f, R0 ;  /* 0x0000001fff007819 */ /* 0x000fce0000011400 */
        /* <DEDUP_REMOVED lines=10> */
.L_x_3918:
[----:B------:R-:W-:Y:S05]  /*12b90*/  BSYNC B0 ;  /* 0x0000000000007941 */ /* 0x000fea0003800000 */
.L_x_3917:
[----:B------:R-:W-:Y:S05]  /*12ba0*/  @P1 EXIT ;  /* 0x000000000000194d */ /* 0x000fea0003800000 */
        /* <DEDUP_REMOVED lines=12> */
.L_x_3919:
        /* <DEDUP_REMOVED lines=9> */
.L_x_5363:


//--------------------- .text._ZN5flash24flash_fwd_splitkv_kernelI23Flash_fwd_kernel_traitsILi32ELi64ELi128ELi4ELb0ELb0EN7cutlass6half_tE19Flash_kernel_traitsILi32ELi64ELi128ELi4ES3_EELb1ELb0ELb0ELb0ELb0ELb0ELb1ELb0EEEvNS_16Flash_fwd_paramsE --------------------------
	.section	.text._ZN5flash24flash_fwd_splitkv_kernelI23Flash_fwd_kernel_traitsILi32ELi64ELi128ELi4ELb0ELb0EN7cutlass6half_tE19Flash_kernel_traitsILi32ELi64ELi128ELi4ES3_EELb1ELb0ELb0ELb0ELb0ELb0ELb1ELb0EEEvNS_16Flash_fwd_paramsE,"ax",@progbits
	.align	128
        .global         _ZN5flash24flash_fwd_splitkv_kernelI23Flash_fwd_kernel_traitsILi32ELi64ELi128ELi4ELb0ELb0EN7cutlass6half_tE19Flash_kernel_traitsILi32ELi64ELi128ELi4ES3_EELb1ELb0ELb0ELb0ELb0ELb0ELb1ELb0EEEvNS_16Flash_fwd_paramsE
        .type           _ZN5flash24flash_fwd_splitkv_kernelI23Flash_fwd_kernel_traitsILi32ELi64ELi128ELi4ELb0ELb0EN7cutlass6half_tE19Flash_kernel_traitsILi32ELi64ELi128ELi4ES3_EELb1ELb0ELb0ELb0ELb0ELb0ELb1ELb0EEEvNS_16Flash_fwd_paramsE,@function
        .size           _ZN5flash24flash_fwd_splitkv_kernelI23Flash_fwd_kernel_traitsILi32ELi64ELi128ELi4ELb0ELb0EN7cutlass6half_tE19Flash_kernel_traitsILi32ELi64ELi128ELi4ES3_EELb1ELb0ELb0ELb0ELb0ELb0ELb1ELb0EEEvNS_16Flash_fwd_paramsE,(.L_x_5364 - _ZN5flash24flash_fwd_splitkv_kernelI23Flash_fwd_kernel_traitsILi32ELi64ELi128ELi4ELb0ELb0EN7cutlass6half_tE19Flash_kernel_traitsILi32ELi64ELi128ELi4ES3_EELb1ELb0ELb0ELb0ELb0ELb0ELb1ELb0EEEvNS_16Flash_fwd_paramsE)
        .other          _ZN5flash24flash_fwd_splitkv_kernelI23Flash_fwd_kernel_traitsILi32ELi64ELi128ELi4ELb0ELb0EN7cutlass6half_tE19Flash_kernel_traitsILi32ELi64ELi128ELi4ES3_EELb1ELb0ELb0ELb0ELb0ELb0ELb1ELb0EEEvNS_16Flash_fwd_paramsE,@"STO_CUDA_ENTRY STV_DEFAULT"
_ZN5flash24flash_fwd_splitkv_kernelI23Flash_fwd_kernel_traitsILi32ELi64ELi128ELi4ELb0ELb0EN7cutlass6half_tE19Flash_kernel_traitsILi32ELi64ELi128ELi4ES3_EELb1ELb0ELb0ELb0ELb0ELb0ELb1ELb0EEEvNS_16Flash_fwd_paramsE:
.text._ZN5flash24flash_fwd_splitkv_kernelI23Flash_fwd_kernel_traitsILi32ELi64ELi128ELi4ELb0ELb0EN7cutlass6half_tE19Flash_kernel_traitsILi32ELi64ELi128ELi4ES3_EELb1ELb0ELb0ELb0ELb0ELb0ELb1ELb0EEEvNS_16Flash_fwd_paramsE:
[----:B------:R-:W-:Y:S08]  /*0000*/  LDC R1, c[0x0][0x28] ;  /* 0x00000a00ff017b82 */ /* 0x000ff00000000800 */
[----:B------:R-:W1:Y:S01]  /*0010*/  LDC R4, c[0x0][0x270] ;  /* 0x00009c00ff047b82 */ /* 0x000e620000000800 */
[----:B------:R-:W2:Y:S01]  /*0020*/  S2R R11, SR_CTAID.Z ;  /* 0x00000000000b7919 */ /* 0x000ea20000002700 */
[----:B------:R-:W-:-:S06]  /*0030*/  ULDC.64 UR10, c[0x0][0x208] ;  /* 0x00008200000a7ab9 */ /* 0x000fcc0000000a00 */
[----:B------:R-:W3:Y:S08]  /*0040*/  LDC.64 R6, c[0x0][0x2f0] ;  /* 0x0000bc00ff067b82 */ /* 0x000ef00000000a00 */
[----:B------:R-:W4:Y:S01]  /*0050*/  LDC.64 R8, c[0x0][0x2f0] ;  /* 0x0000bc00ff087b82 */ /* 0x000f220000000a00 */
[----:B-1----:R-:W1:Y:S01]  /*0060*/  I2F.U32.RP R2, R4 ;  /* 0x0000000400027306 */ /* 0x002e620000209000 */
[----:B------:R-:W-:-:S06]  /*0070*/  ISETP.NE.U32.AND P2, PT, R4, RZ, PT ;  /* 0x000000ff0400720c */ /* 0x000fcc0003f45070 */
[----:B------:R-:W4:Y:S01]  /*0080*/  LDC.U8 R5, c[0x0][0x3c2] ;  /* 0x0000f080ff057b82 */ /* 0x000f220000000000 */
[----:B---3--:R-:W-:-:S04]  /*0090*/  ISETP.NE.U32.AND P1, PT, R6, RZ, PT ;  /* 0x000000ff0600720c */ /* 0x008fc80003f25070 */
[----:B------:R-:W-:Y:S01]  /*00a0*/  ISETP.NE.AND.EX P1, PT, R7, RZ, PT, P1 ;  /* 0x000000ff0700720c */ /* 0x000fe20003f25310 */
[----:B-1----:R-:W1:Y:S02]  /*00b0*/  MUFU.RCP R2, R2 ;  /* 0x0000000200027308 */ /* 0x002e640000001000 */
[----:B-1----:R-:W-:-:S06]  /*00c0*/  VIADD R2, R2, 0xffffffe ;  /* 0x0ffffffe02027836 */ /* 0x002fcc0000000000 */
[----:B------:R-:W1:Y:S02]  /*00d0*/  F2I.FTZ.U32.TRUNC.NTZ R3, R2 ;  /* 0x0000000200037305 */ /* 0x000e64000021f000 */
[----:B-1----:R-:W-:Y:S01]  /*00e0*/  IMAD.MOV R0, RZ, RZ, -R3 ;  /* 0x000000ffff007224 */ /* 0x002fe200078e0a03 */
[----:B------:R-:W-:-:S03]  /*00f0*/  MOV R2, RZ ;  /* 0x000000ff00027202 */ /* 0x000fc60000000f00 */
[----:B------:R-:W-:-:S04]  /*0100*/  IMAD R0, R0, R4, RZ ;  /* 0x0000000400007224 */ /* 0x000fc800078e02ff */
[----:B------:R-:W-:Y:S02]  /*0110*/  IMAD.HI.U32 R0, R3, R0, R2 ;  /* 0x0000000003007227 */ /* 0x000fe400078e0002 */
[----:B------:R-:W1:Y:S04]  /*0120*/  LDC.64 R2, c[0x0][0x300] ;  /* 0x0000c000ff027b82 */ /* 0x000e680000000a00 */
[----:B--2---:R-:W-:-:S04]  /*0130*/  IMAD.HI.U32 R148, R0, R11, RZ ;  /* 0x0000000b00947227 */ /* 0x004fc800078e00ff */
[----:B------:R-:W-:-:S04]  /*0140*/  IMAD.MOV R0, RZ, RZ, -R148 ;  /* 0x000000ffff007224 */ /* 0x000fc800078e0a94 */
[----:B------:R-:W-:-:S05]  /*0150*/  IMAD R0, R4, R0, R11 ;  /* 0x0000000004007224 */ /* 0x000fca00078e020b */
[----:B------:R-:W-:Y:S02]  /*0160*/  ISETP.GE.U32.AND P4, PT, R0, R4, PT ;  /* 0x000000040000720c */ /* 0x000fe40003f86070 */
[----:B-1----:R-:W-:-:S04]  /*0170*/  ISETP.NE.U32.AND P0, PT, R2, RZ, PT ;  /* 0x000000ff0200720c */ /* 0x002fc80003f05070 */
[----:B------:R-:W-:-:S07]  /*0180*/  ISETP.NE.AND.EX P0, PT, R3, RZ, PT, P0 ;  /* 0x000000ff0300720c */ /* 0x000fce0003f05300 */
[----:B------:R-:W-:Y:S01]  /*0190*/  @P4 IMAD.IADD R0, R0, 0x1, -R4 ;  /* 0x0000000100004824 */ /* 0x000fe200078e0a04 */
[----:B------:R-:W-:Y:S01]  /*01a0*/  @P4 IADD3 R148, R148, 0x1, RZ ;  /* 0x0000000194944810 */ /* 0x000fe20007ffe0ff */
[----:B------:R-:W1:Y:S03]  /*01b0*/  LDC.64 R2, c[0x0][0x2f8] ;  /* 0x0000be00ff027b82 */ /* 0x000e660000000a00 */
[----:B------:R-:W-:Y:S02]  /*01c0*/  ISETP.GE.U32.AND P3, PT, R0, R4, PT ;  /* 0x000000040000720c */ /* 0x000fe40003f66070 */
[----:B------:R-:W-:-:S03]  /*01d0*/  MOV R0, 0xffffffff ;  /* 0xffffffff00007802 */ /* 0x000fc60000000f00 */
[----:B------:R-:W2:Y:S08]  /*01e0*/  @P0 LDC.64 R6, c[0x0][0x300] ;  /* 0x0000c000ff060b82 */ /* 0x000eb00000000a00 */
[----:B------:R-:W-:Y:S01]  /*01f0*/  @P3 VIADD R148, R148, 0x1 ;  /* 0x0000000194943836 */ /* 0x000fe20000000000 */
[----:B------:R-:W-:-:S05]  /*0200*/  @!P2 LOP3.LUT R148, RZ, R4, RZ, 0x33, !PT ;  /* 0x00000004ff94a212 */ /* 0x000fca00078e33ff */
[----:B----4-:R-:W-:Y:S02]  /*0210*/  IMAD.WIDE R12, R148, 0x4, R8 ;  /* 0x00000004940c7825 */ /* 0x010fe400078e0208 */
[----:B------:R-:W3:Y:S03]  /*0220*/  LDC.64 R8, c[0x0][0x2f8] ;  /* 0x0000be00ff087b82 */ /* 0x000ee60000000a00 */
[----:B------:R-:W4:Y:S04]  /*0230*/  @P1 LDG.E R0, desc[UR10][R12.64] ;  /* 0x0000000a0c001981 */ /* 0x000f28000c1e1900 */
[----:B------:R3:W4:Y:S01]  /*0240*/  @P1 LDG.E R21, desc[UR10][R12.64+0x4] ;  /* 0x0000040a0c151981 */ /* 0x000722000c1e1900 */
[----:B------:R-:W-:Y:S01]  /*0250*/  ISETP.NE.AND P3, PT, R5, RZ, PT ;  /* 0x000000ff0500720c */ /* 0x000fe20003f65270 */
[----:B------:R-:W-:Y:S01]  /*0260*/  IMAD.MOV.U32 R18, RZ, RZ, RZ ;  /* 0x000000ffff127224 */ /* 0x000fe200078e00ff */
[----:B-1----:R-:W-:Y:S01]  /*0270*/  ISETP.EQ.U32.AND P2, PT, R2, RZ, PT ;  /* 0x000000ff0200720c */ /* 0x002fe20003f42070 */
[----:B--2---:R-:W-:-:S03]  /*0280*/  @P0 IMAD.WIDE R6, R148, 0x4, R6 ;  /* 0x0000000494060825 */ /* 0x004fc600078e0206 */
[----:B------:R-:W-:Y:S01]  /*0290*/  ISETP.EQ.OR.EX P2, PT, R3, RZ, !P3, P2 ;  /* 0x000000ff0300720c */ /* 0x000fe20005f42720 */
[----:B---3--:R-:W-:Y:S01]  /*02a0*/  IMAD.WIDE R8, R148, 0x4, R8 ;  /* 0x0000000494087825 */ /* 0x008fe200078e0208 */
[----:B------:R1:W5:Y:S01]  /*02b0*/  @P0 LDG.E R18, desc[UR10][R6.64] ;  /* 0x0000000a06120981 */ /* 0x000362000c1e1900 */
[----:B------:R-:W-:-:S10]  /*02c0*/  MOV R13, 0xffffffff ;  /* 0xffffffff000d7802 */ /* 0x000fd40000000f00 */
[----:B------:R1:W5:Y:S01]  /*02d0*/  @!P2 LDG.E R13, desc[UR10][R8.64] ;  /* 0x0000000a080da981 */ /* 0x000362000c1e1900 */
[----:B------:R-:W-:Y:S01]  /*02e0*/  ISETP.NE.U32.AND P0, PT, R2, RZ, PT ;  /* 0x000000ff0200720c */ /* 0x000fe20003f05070 */
[----:B------:R-:W2:Y:S01]  /*02f0*/  S2R R10, SR_CTAID.X ;  /* 0x00000000000a7919 */ /* 0x000ea20000002500 */
[----:B------:R-:W3:Y:S02]  /*0300*/  S2R R5, SR_CTAID.Y ;  /* 0x0000000000057919 */ /* 0x000ee40000002600 */
[----:B------:R-:W-:Y:S02]  /*0310*/  ISETP.NE.AND.EX P0, PT, R3, RZ, PT, P0 ;  /* 0x000000ff0300720c */ /* 0x000fe40003f05300 */
[----:B------:R-:W-:-:S05]  /*0320*/  IADD3 R2, -R148, RZ, RZ ;  /* 0x000000ff94027210 */ /* 0x000fca0007ffe1ff */
[----:B------:R-:W-:Y:S02]  /*0330*/  IMAD R11, R4, R2, R11 ;  /* 0x00000002040b7224 */ /* 0x000fe400078e020b */
[----:B----4-:R-:W-:-:S06]  /*0340*/  @P1 IMAD.IADD R21, R21, 0x1, -R0 ;  /* 0x0000000115151824 */ /* 0x010fcc00078e0a00 */
[----:B------:R-:W4:Y:S01]  /*0350*/  @!P1 LDC R21, c[0x0][0x2c4] ;  /* 0x0000b100ff159b82 */ /* 0x000f220000000800 */
[----:B-123--:R-:W-:Y:S05]  /*0360*/  @!P0 BRA `(.L_x_3920) ;  /* 0x0000000000108947 */ /* 0x00efea0003800000 */
[----:B------:R-:W2:Y:S02]  /*0370*/  @P3 LDG.E R6, desc[UR10][R8.64+0x4] ;  /* 0x0000040a08063981 */ /* 0x000ea4000c1e1900 */
[----:B--2--5:R-:W-:-:S06]  /*0380*/  @P3 IADD3 R6, R6, -R13, RZ ;  /* 0x8000000d06063210 */ /* 0x024fcc0007ffe0ff */
[----:B------:R2:W5:Y:S01]  /*0390*/  @!P3 LDG.E R6, desc[UR10][R8.64] ;  /* 0x0000000a0806b981 */ /* 0x000562000c1e1900 */
[----:B------:R-:W-:Y:S05]  /*03a0*/  BRA `(.L_x_3921) ;  /* 0x0000000000047947 */ /* 0x000fea0003800000 */
.L_x_3920:
[----:B------:R-:W1:Y:S02]  /*03b0*/  LDC R6, c[0x0][0x2c8] ;  /* 0x0000b200ff067b82 */ /* 0x000e640000000800 */
.L_x_3921:
[----:B------:R-:W3:Y:S02]  /*03c0*/  LDC.64 R2, c[0x0][0x308] ;  /* 0x0000c200ff027b82 */ /* 0x000ee40000000a00 */
[----:B---3--:R-:W-:-:S04]  /*03d0*/  ISETP.NE.U32.AND P3, PT, R2, RZ, PT ;  /* 0x000000ff0200720c */ /* 0x008fc80003f65070 */
[----:B------:R-:W-:-:S13]  /*03e0*/  ISETP.NE.AND.EX P3, PT, R3, RZ, PT, P3 ;  /* 0x000000ff0300720c */ /* 0x000fda0003f65330 */
[----:B------:R-:W3:Y:S02]  /*03f0*/  @P3 LDC.64 R2, c[0x0][0x308] ;  /* 0x0000c200ff023b82 */ /* 0x000ee40000000a00 */
[----:B---3--:R-:W-:-:S05]  /*0400*/  @P3 IMAD.WIDE R2, R148, 0x4, R2 ;  /* 0x0000000494023825 */ /* 0x008fca00078e0202 */
[----:B------:R3:W5:Y:S01]  /*0410*/  @P3 LDG.E R114, desc[UR10][R2.64] ;  /* 0x0000000a02723981 */ /* 0x000762000c1e1900 */
[----:B------:R-:W-:-:S05]  /*0420*/  IMAD.SHL.U32 R28, R10, 0x40, RZ ;  /* 0x000000400a1c7824 */ /* 0x000fca00078e00ff */
[----:B----4-:R-:W-:-:S13]  /*0430*/  ISETP.GT.AND P0, PT, R21, R28, PT ;  /* 0x0000001c1500720c */ /* 0x010fda0003f04270 */
[----:B------:R-:W-:Y:S05]  /*0440*/  @!P0 EXIT ;  /* 0x000000000000894d */ /* 0x000fea0003800000 */
[----:B--2---:R-:W2:Y:S01]  /*0450*/  LDC R8, c[0x0][0x10] ;  /* 0x00000400ff087b82 */ /* 0x004ea20000000800 */
[----:B-----5:R-:W-:Y:S01]  /*0460*/  @P3 IMAD.IADD R114, R114, 0x1, -R18 ;  /* 0x0000000172723824 */ /* 0x020fe200078e0a12 */
[----:B------:R-:W4:Y:S06]  /*0470*/  S2R R22, SR_TID.X ;  /* 0x0000000000167919 */ /* 0x000f2c0000002100 */
[----:B---3--:R-:W3:Y:S08]  /*0480*/  LDC R2, c[0x0][0x2c8] ;  /* 0x0000b200ff027b82 */ /* 0x008ef00000000800 */
[----:B------:R-:W4:Y:S01]  /*0490*/  LDC R20, c[0x0][0x398] ;  /* 0x0000e600ff147b82 */ /* 0x000f220000000800 */
[----:B--2---:R-:W-:-:S04]  /*04a0*/  IABS R12, R8 ;  /* 0x00000008000c7213 */ /* 0x004fc80000000000 */
[----:B------:R-:W2:Y:S01]  /*04b0*/  I2F.RP R16, R12 ;  /* 0x0000000c00107306 */ /* 0x000ea20000209400 */
[----:B---3--:R-:W-:-:S05]  /*04c0*/  VIADD R2, R2, 0x7f ;  /* 0x0000007f02027836 */ /* 0x008fca0000000000 */
[----:B------:R-:W-:-:S04]  /*04d0*/  SHF.R.S32.HI R15, RZ, 0x1f, R2 ;  /* 0x0000001fff0f7819 */ /* 0x000fc80000011402 */
[----:B------:R-:W-:Y:S01]  /*04e0*/  LEA.HI R15, R15, R2, RZ, 0x7 ;  /* 0x000000020f0f7211 */ /* 0x000fe200078f38ff */
[----:B--2---:R-:W2:Y:S01]  /*04f0*/  MUFU.RCP R16, R16 ;  /* 0x0000001000107308 */ /* 0x004ea20000001000 */
[-C--:B------:R-:W-:Y:S02]  /*0500*/  IABS R2, R8.reuse ;  /* 0x0000000800027213 */ /* 0x080fe40000000000 */
[----:B------:R-:W-:-:S03]  /*0510*/  LEA.HI.SX32 R15, R15, R8, 0x19 ;  /* 0x000000080f0f7211 */ /* 0x000fc600078fcaff */
[----:B------:R-:W-:Y:S02]  /*0520*/  IMAD.MOV R2, RZ, RZ, -R2 ;  /* 0x000000ffff027224 */ /* 0x000fe400078e0a02 */
[----:B------:R-:W-:-:S05]  /*0530*/  VIADD R15, R15, 0xffffffff ;  /* 0xffffffff0f0f7836 */ /* 0x000fca0000000000 */
[----:B------:R-:W-:Y:S02]  /*0540*/  IABS R3, R15 ;  /* 0x0000000f00037213 */ /* 0x000fe40000000000 */
[----:B------:R-:W-:Y:S01]  /*0550*/  LOP3.LUT R15, R15, R8, RZ, 0x3c, !PT ;  /* 0x000000080f0f7212 */ /* 0x000fe200078e3cff */
[----:B--2---:R-:W-:-:S03]  /*0560*/  VIADD R16, R16, 0xffffffe ;  /* 0x0ffffffe10107836 */ /* 0x004fc60000000000 */
[----:B------:R-:W-:Y:S01]  /*0570*/  ISETP.GE.AND P0, PT, R15, RZ, PT ;  /* 0x000000ff0f00720c */ /* 0x000fe20003f06270 */
[----:B------:R-:W2:Y:S02]  /*0580*/  F2I.FTZ.U32.TRUNC.NTZ R17, R16 ;  /* 0x0000001000117305 */ /* 0x000ea4000021f000 */
[----:B--2---:R-:W-:Y:S02]  /*0590*/  IMAD.MOV R7, RZ, RZ, -R17 ;  /* 0x000000ffff077224 */ /* 0x004fe400078e0a11 */
[----:B------:R-:W-:Y:S02]  /*05a0*/  IMAD.MOV.U32 R16, RZ, RZ, RZ ;  /* 0x000000ffff107224 */ /* 0x000fe400078e00ff */
[----:B------:R-:W-:-:S04]  /*05b0*/  IMAD R7, R7, R12, RZ ;  /* 0x0000000c07077224 */ /* 0x000fc800078e02ff */
[----:B------:R-:W-:-:S06]  /*05c0*/  IMAD.HI.U32 R7, R17, R7, R16 ;  /* 0x0000000711077227 */ /* 0x000fcc00078e0010 */
[----:B------:R-:W-:Y:S02]  /*05d0*/  IMAD.HI.U32 R9, R7, R3, RZ ;  /* 0x0000000307097227 */ /* 0x000fe400078e00ff */
[----:B------:R-:W2:Y:S02]  /*05e0*/  @!P3 LDC R7, c[0x0][0x2cc] ;  /* 0x0000b300ff07bb82 */ /* 0x000ea40000000800 */
        /* <DEDUP_REMOVED lines=11> */
[----:B--2---:R-:W-:-:S03]  /*06a0*/  @!P3 SEL R7, R7, RZ, P2 ;  /* 0x000000ff0707b207 */ /* 0x004fc60001000000 */
[----:B------:R-:W-:Y:S01]  /*06b0*/  @!P0 IMAD.MOV R9, RZ, RZ, -R9 ;  /* 0x000000ffff098224 */ /* 0x000fe200078e0a09 */
[----:B-1----:R-:W-:Y:S02]  /*06c0*/  @!P3 IADD3 R114, R7, R6, -R18 ;  /* 0x000000060772b210 */ /* 0x002fe40007ffe812 */
        /* <DEDUP_REMOVED lines=19> */
[----:B------:R-:W-:Y:S02]  /*0800*/  LOP3.LUT R0, R6, 0xfffffff8, RZ, 0xc0, !PT ;  /* 0xfffffff806007812 */ /* 0x000fe400078ec0ff */
[----:B------:R-:W-:-:S03]  /*0810*/  SHF.R.S32.HI R6, RZ, 0x3, R6 ;  /* 0x00000003ff067819 */ /* 0x000fc60000011406 */
[----:B------:R-:W-:Y:S02]  /*0820*/  IMAD.IADD R0, R22, 0x1, -R0 ;  /* 0x0000000116007824 */ /* 0x000fe400078e0a00 */
[----:B------:R-:W-:-:S03]  /*0830*/  VIADD R7, R6, 0x10 ;  /* 0x0000001006077836 */ /* 0x000fc60000000000 */
[----:B------:R-:W-:Y:S02]  /*0840*/  ISETP.NE.AND P3, PT, R0, RZ, PT ;  /* 0x000000ff0000720c */ /* 0x000fe40003f65270 */
[-C--:B------:R-:W-:Y:S02]  /*0850*/  ISETP.GE.AND P1, PT, R7, R21.reuse, PT ;  /* 0x000000150700720c */ /* 0x080fe40003f26270 */
[----:B------:R-:W-:Y:S01]  /*0860*/  ISETP.GE.OR P3, PT, R6, R21, P3 ;  /* 0x000000150600720c */ /* 0x000fe20001f66670 */
[----:B-1----:R-:W-:Y:S01]  /*0870*/  IMAD R2, R5, R2, R148 ;  /* 0x0000000205027224 */ /* 0x002fe200078e0294 */
[----:B------:R-:W-:-:S03]  /*0880*/  ISETP.NE.OR P1, PT, R0, RZ, P1 ;  /* 0x000000ff0000720c */ /* 0x000fc60000f25670 */
[----:B------:R-:W-:Y:S02]  /*0890*/  IMAD R4, R2, R4, R11 ;  /* 0x0000000402047224 */ /* 0x000fe400078e020b */
[----:B------:R-:W-:Y:S02]  /*08a0*/  IMAD.SHL.U32 R2, R0, 0x4, RZ ;  /* 0x0000000400027824 */ /* 0x000fe400078e00ff */
[----:B------:R-:W-:-:S03]  /*08b0*/  IMAD R4, R4, R3, R28 ;  /* 0x0000000304047224 */ /* 0x000fc600078e021c */
[--C-:B------:R-:W-:Y:S01]  /*08c0*/  SHF.R.S32.HI R3, RZ, 0x1f, R2.reuse ;  /* 0x0000001fff037819 */ /* 0x100fe20000011402 */
[----:B------:R-:W-:Y:S01]  /*08d0*/  IMAD R5, R4, UR4, RZ ;  /* 0x0000000404057c24 */ /* 0x000fe2000f8e02ff */
[----:B------:R-:W-:Y:S02]  /*08e0*/  ULDC UR4, c[0x0][0x2d0] ;  /* 0x0000b40000047ab9 */ /* 0x000fe40000000800 */
[----:B------:R-:W-:Y:S01]  /*08f0*/  ISETP.GE.AND P6, PT, R2, UR4, PT ;  /* 0x0000000402007c0c */ /* 0x000fe2000bfc6270 */
[C---:B------:R-:W-:Y:S01]  /*0900*/  IMAD.WIDE R8, R6.reuse, 0x20, R2 ;  /* 0x0000002006087825 */ /* 0x040fe200078e0202 */
[----:B------:R-:W-:Y:S02]  /*0910*/  ULDC.64 UR4, c[0x0][0x288] ;  /* 0x0000a20000047ab9 */ /* 0x000fe40000000a00 */
[C---:B------:R-:W-:Y:S01]  /*0920*/  ISETP.GE.OR P5, PT, R6.reuse, R21, P6 ;  /* 0x000000150600720c */ /* 0x040fe200037a6670 */
[----:B------:R-:W-:Y:S01]  /*0930*/  VIADD R2, R6, 0x20 ;  /* 0x0000002006027836 */ /* 0x000fe20000000000 */
[----:B------:R-:W-:-:S02]  /*0940*/  IADD3 R3, P0, R5, R8, RZ ;  /* 0x0000000805037210 */ /* 0x000fc40007f1e0ff */
[----:B------:R-:W-:Y:S02]  /*0950*/  ISETP.GE.OR P4, PT, R7, R21, P6 ;  /* 0x000000150700720c */ /* 0x000fe40003786670 */
[----:B------:R-:W-:Y:S02]  /*0960*/  LEA.HI.X.SX32 R5, R5, R9, 0x1, P0 ;  /* 0x0000000905057211 */ /* 0x000fe400000f0eff */
[----:B------:R-:W-:-:S04]  /*0970*/  LEA R8, P0, R3, UR4, 0x2 ;  /* 0x0000000403087c11 */ /* 0x000fc8000f8010ff */
[----:B------:R-:W-:Y:S01]  /*0980*/  LEA.HI.X R9, R3, UR5, R5, 0x2, P0 ;  /* 0x0000000503097c11 */ /* 0x000fe200080f1405 */
[----:B------:R-:W-:Y:S01]  /*0990*/  VIADD R5, R6, 0x30 ;  /* 0x0000003006057836 */ /* 0x000fe20000000000 */
[-C--:B------:R-:W-:Y:S01]  /*09a0*/  ISETP.GE.AND P0, PT, R2, R21.reuse, PT ;  /* 0x000000150200720c */ /* 0x080fe20003f06270 */
[----:B------:R-:W-:Y:S01]  /*09b0*/  ULDC.64 UR4, c[0x0][0x2b8] ;  /* 0x0000ae0000047ab9 */ /* 0x000fe20000000a00 */
[----:B------:R-:W-:Y:S01]  /*09c0*/  SHF.R.S32.HI R3, RZ, 0x1f, R4 ;  /* 0x0000001fff037819 */ /* 0x000fe20000011404 */
[----:B------:R1:W-:Y:S01]  /*09d0*/  @!P5 STG.E.128 desc[UR10][R8.64], RZ ;  /* 0x000000ff0800d986 */ /* 0x0003e2000c101d0a */
[----:B------:R-:W-:Y:S02]  /*09e0*/  ISETP.NE.OR P0, PT, R0, RZ, P0 ;  /* 0x000000ff0000720c */ /* 0x000fe40000705670 */
[----:B------:R-:W-:Y:S01]  /*09f0*/  ISETP.GE.OR P5, PT, R2, R21, P6 ;  /* 0x000000150200720c */ /* 0x000fe200037a6670 */
[----:B------:R1:W-:Y:S01]  /*0a00*/  @!P4 STG.E.128 desc[UR10][R8.64+0x800], RZ ;  /* 0x000800ff0800c986 */ /* 0x0003e2000c101d0a */
[----:B------:R-:W-:-:S02]  /*0a10*/  IADD3 R4, P2, R4, R6, RZ ;  /* 0x0000000604047210 */ /* 0x000fc40007f5e0ff */
[----:B------:R-:W-:Y:S02]  /*0a20*/  ISETP.GE.OR P6, PT, R5, R21, P6 ;  /* 0x000000150500720c */ /* 0x000fe400037c6670 */
[----:B------:R-:W-:Y:S02]  /*0a30*/  LEA.HI.X.SX32 R3, R6, R3, 0x1, P2 ;  /* 0x0000000306037211 */ /* 0x000fe400010f0eff */
[----:B------:R-:W-:-:S03]  /*0a40*/  LEA R6, P2, R4, UR4, 0x2 ;  /* 0x0000000404067c11 */ /* 0x000fc6000f8410ff */
[----:B------:R-:W-:Y:S01]  /*0a50*/  @!P0 IMAD.MOV.U32 R2, RZ, RZ, -0x800000 ;  /* 0xff800000ff028424 */ /* 0x000fe200078e00ff */
[----:B------:R-:W-:Y:S01]  /*0a60*/  LEA.HI.X R7, R4, UR5, R3, 0x2, P2 ;  /* 0x0000000504077c11 */ /* 0x000fe200090f1403 */
[----:B------:R1:W-:Y:S01]  /*0a70*/  @!P5 STG.E.128 desc[UR10][R8.64+0x1000], RZ ;  /* 0x001000ff0800d986 */ /* 0x0003e2000c101d0a */
[----:B------:R-:W-:Y:S02]  /*0a80*/  @!P1 IMAD.MOV.U32 R3, RZ, RZ, -0x800000 ;  /* 0xff800000ff039424 */ /* 0x000fe400078e00ff */
[----:B------:R-:W-:Y:S01]  /*0a90*/  @!P3 IMAD.MOV.U32 R4, RZ, RZ, -0x800000 ;  /* 0xff800000ff04b424 */ /* 0x000fe200078e00ff */
[----:B------:R1:W-:Y:S04]  /*0aa0*/  @!P6 STG.E.128 desc[UR10][R8.64+0x1800], RZ ;  /* 0x001800ff0800e986 */ /* 0x0003e8000c101d0a */
[----:B------:R1:W-:Y:S01]  /*0ab0*/  @!P0 STG.E desc[UR10][R6.64+0x80], R2 ;  /* 0x0000800206008986 */ /* 0x0003e2000c10190a */
[----:B------:R-:W-:-:S03]  /*0ac0*/  ISETP.GE.AND P0, PT, R5, R21, PT ;  /* 0x000000150500720c */ /* 0x000fc60003f06270 */
[----:B------:R1:W-:Y:S01]  /*0ad0*/  @!P1 STG.E desc[UR10][R6.64+0x40], R3 ;  /* 0x0000400306009986 */ /* 0x0003e2000c10190a */
[----:B------:R-:W-:-:S03]  /*0ae0*/  ISETP.NE.OR P0, PT, R0, RZ, P0 ;  /* 0x000000ff0000720c */ /* 0x000fc60000705670 */
[----:B------:R1:W-:Y:S10]  /*0af0*/  @!P3 STG.E desc[UR10][R6.64], R4 ;  /* 0x000000040600b986 */ /* 0x0003f4000c10190a */
[----:B------:R-:W-:Y:S05]  /*0b00*/  @P0 EXIT ;  /* 0x000000000000094d */ /* 0x000fea0003800000 */
[----:B------:R-:W-:-:S05]  /*0b10*/  MOV R0, 0xff800000 ;  /* 0xff80000000007802 */ /* 0x000fca0000000f00 */
[----:B------:R-:W-:Y:S01]  /*0b20*/  STG.E desc[UR10][R6.64+0xc0], R0 ;  /* 0x0000c00006007986 */ /* 0x000fe2000c10190a */
[----:B------:R-:W-:Y:S05]  /*0b30*/  EXIT ;  /* 0x000000000000794d */ /* 0x000fea0003800000 */
.L_x_3922:
        /* <DEDUP_REMOVED lines=24> */
.L_x_3923:
        /* <DEDUP_REMOVED lines=16> */
[----:B------:R-:W-:Y:S02]  /*0dc0*/  IMAD.HI.U32 R8, R6, R3, RZ ;  /* 0x0000000306087227 */ /* 0x000fe400078e00ff */
        /* <DEDUP_REMOVED lines=16> */
[----:B------:R-:W-:-:S05]  /*0ed0*/  IMAD R9, R13, R8, R9 ;  /* 0x000000080d097224 */ /* 0x000fca00078e0209 */
[----:B------:R-:W-:Y:S02]  /*0ee0*/  SHF.R.S32.HI R8, RZ, 0x1f, R9 ;  /* 0x0000001fff087819 */ /* 0x000fe40000011409 */
        /* <DEDUP_REMOVED lines=24> */
[----:B------:R-:W-:Y:S02]  /*1070*/  @!P1 LOP3.LUT R7, RZ, R6, RZ, 0x33, !PT ;  /* 0x00000006ff079212 */ /* 0x000fe400078e33ff */
        /* <DEDUP_REMOVED lines=10> */
[----:B------:R-:W-:Y:S01]  /*1120*/  IMAD R6, R9, R85, R12 ;  /* 0x0000005509067224 */ /* 0x000fe200078e020c */
[----:B------:R-:W-:Y:S01]  /*1130*/  SHF.R.S32.HI R12, RZ, 0x1f, R7 ;  /* 0x0000001fff0c7819 */ /* 0x000fe20000011407 */
[----:B------:R-:W-:-:S03]  /*1140*/  IMAD.WIDE.U32 R4, R5, R2, RZ ;  /* 0x0000000205047225 */ /* 0x000fc600078e00ff */
[----:B------:R-:W-:Y:S01]  /*1150*/  IADD3 R15, R15, R6, RZ ;  /* 0x000000060f0f7210 */ /* 0x000fe20007ffe0ff */
[----:B------:R-:W-:Y:S01]  /*1160*/  IMAD R6, R12, UR4, RZ ;  /* 0x000000040c067c24 */ /* 0x000fe2000f8e02ff */
[----:B------:R-:W-:-:S03]  /*1170*/  MOV R16, R4 ;  /* 0x0000000400107202 */ /* 0x000fc60000000f00 */
[C---:B------:R-:W-:Y:S02]  /*1180*/  IMAD R6, R7.reuse, UR5, R6 ;  /* 0x0000000507067c24 */ /* 0x040fe4000f8e0206 */
[----:B------:R-:W-:-:S04]  /*1190*/  IMAD.WIDE.U32 R18, R7, UR4, R14 ;  /* 0x0000000407127c25 */ /* 0x000fc8000f8e000e */
[----:B------:R-:W-:Y:S01]  /*11a0*/  IMAD.IADD R15, R5, 0x1, R3 ;  /* 0x00000001050f7824 */ /* 0x000fe200078e0203 */
[----:B------:R-:W-:Y:S02]  /*11b0*/  IADD3 R13, R19, R6, RZ ;  /* 0x00000006130d7210 */ /* 0x000fe40007ffe0ff */
[----:B------:R-:W-:Y:S01]  /*11c0*/  MOV R14, R18 ;  /* 0x00000012000e7202 */ /* 0x000fe20000000f00 */
[----:B------:R-:W-:Y:S06]  /*11d0*/  BRA `(.L_x_3925) ;  /* 0x0000000400347947 */ /* 0x000fec0003800000 */
.L_x_3924:
[----:B------:R-:W1:Y:S01]  /*11e0*/  LDC R12, c[0x0][0x278] ;  /* 0x00009e00ff0c7b82 */ /* 0x000e620000000800 */
[----:B------:R-:W-:Y:S02]  /*11f0*/  ISETP.NE.AND P3, PT, R13, -0x1, PT ;  /* 0xffffffff0d00780c */ /* 0x000fe40003f65270 */
[----:B------:R-:W-:-:S04]  /*1200*/  LEA R9, R88, 0xffffff80, 0x7 ;  /* 0xffffff8058097811 */ /* 0x000fc800078e38ff */
[----:B------:R-:W-:-:S07]  /*1210*/  SHF.R.S32.HI R8, RZ, 0x1f, R9 ;  /* 0x0000001fff087819 */ /* 0x000fce0000011409 */
[----:B------:R-:W2:Y:S01]  /*1220*/  @P3 LDC.64 R84, c[0x0][0x248] ;  /* 0x00009200ff543b82 */ /* 0x000ea20000000a00 */
[----:B------:R-:W-:Y:S02]  /*1230*/  @P3 IADD3 R14, R18, R13, RZ ;  /* 0x0000000d120e3210 */ /* 0x000fe40007ffe0ff */
[----:B-1----:R-:W-:-:S04]  /*1240*/  IABS R3, R12 ;  /* 0x0000000c00037213 */ /* 0x002fc80000000000 */
[----:B------:R-:W1:Y:S01]  /*1250*/  I2F.RP R6, R3 ;  /* 0x0000000300067306 */ /* 0x000e620000209400 */
        /* <DEDUP_REMOVED lines=39> */
.L_x_3926:
        /* <DEDUP_REMOVED lines=14> */
[----:B------:R-:W-:Y:S01]  /*15b0*/  @P3 IMAD R15, R13, R7, R5 ;  /* 0x000000070d0f3224 */ /* 0x000fe200078e0205 */
        /* <DEDUP_REMOVED lines=14> */
[----:B------:R-:W-:-:S07]  /*16a0*/  IADD3 R15, R17, R3, RZ ;  /* 0x00000003110f7210 */ /* 0x000fce0007ffe0ff */
.L_x_3925:
[----:B------:R-:W-:Y:S01]  /*16b0*/  ISETP.NE.AND P4, PT, R0, -0x1, PT ;  /* 0xffffffff0000780c */ /* 0x000fe20003f85270 */
[----:B------:R-:W-:Y:S01]  /*16c0*/  VIADD R145, R88, 0xffffffff ;  /* 0xffffffff58917836 */ /* 0x000fe20000000000 */
[----:B------:R-:W-:Y:S01]  /*16d0*/  SHF.R.S32.HI R6, RZ, 0x1f, R22 ;  /* 0x0000001fff067819 */ /* 0x000fe20000011416 */
[----:B------:R-:W-:Y:S01]  /*16e0*/  IMAD.IADD R139, R21, 0x1, -R28 ;  /* 0x00000001158b7824 */ /* 0x000fe200078e0a1c */
[----:B------:R-:W1:Y:S01]  /*16f0*/  S2UR UR4, SR_CgaCtaId ;  /* 0x00000000000479c3 */ /* 0x000e620000008800 */
[----:B------:R-:W-:Y:S01]  /*1700*/  ULDC.64 UR6, c[0x0][0x258] ;  /* 0x0000960000067ab9 */ /* 0x000fe20000000a00 */
[CC--:B------:R-:W-:Y:S01]  /*1710*/  LEA.HI R19, R6.reuse, R22.reuse, RZ, 0x2 ;  /* 0x0000001606137211 */ /* 0x0c0fe200078f10ff */
[----:B------:R-:W-:Y:S01]  /*1720*/  ULDC.64 UR8, c[0x0][0x268] ;  /* 0x00009a0000087ab9 */ /* 0x000fe20000000a00 */
[----:B------:R-:W-:Y:S01]  /*1730*/  LEA.HI R29, R6, R22, RZ, 0x5 ;  /* 0x00000016061d7211 */ /* 0x000fe200078f28ff */
[----:B------:R-:W-:Y:S01]  /*1740*/  UMOV UR5, 0x400 ;  /* 0x0000040000057882 */ /* 0x000fe20000000000 */
[----:B------:R-:W-:Y:S01]  /*1750*/  LOP3.LUT R147, R19, 0xfffffffc, RZ, 0xc0, !PT ;  /* 0xfffffffc13937812 */ /* 0x000fe200078ec0ff */
[----:B------:R-:W-:Y:S01]  /*1760*/  BSSY B0, `(.L_x_3927) ;  /* 0x0000050000007945 */ /* 0x000fe20003800000 */
[----:B------:R-:W-:Y:S01]  /*1770*/  SHF.R.S32.HI R18, RZ, 0x2, R19 ;  /* 0x00000002ff127819 */ /* 0x000fe20000011413 */
[----:B------:R-:W2:Y:S01]  /*1780*/  @P4 LDC.64 R4, c[0x0][0x240] ;  /* 0x00009000ff044b82 */ /* 0x000ea20000000a00 */
[----:B-----5:R-:W-:Y:S01]  /*1790*/  @!P4 SHF.R.S32.HI R17, RZ, 0x1f, R148 ;  /* 0x0000001fff11c819 */ /* 0x020fe20000011494 */
[----:B------:R-:W-:Y:S01]  /*17a0*/  IMAD.IADD R147, R22, 0x1, -R147 ;  /* 0x0000000116937824 */ /* 0x000fe200078e0a93 */
[----:B------:R-:W-:-:S04]  /*17b0*/  SHF.R.S32.HI R23, RZ, 0x5, R29 ;  /* 0x00000005ff177819 */ /* 0x000fc8000001141d */
[----:B------:R-:W-:Y:S01]  /*17c0*/  SHF.L.U32 R147, R147, 0x3, RZ ;  /* 0x0000000393937819 */ /* 0x000fe200000006ff */
[----:B------:R-:W3:Y:S01]  /*17d0*/  @!P4 LDC.64 R2, c[0x0][0x228] ;  /* 0x00008a00ff02cb82 */ /* 0x000ee20000000a00 */
[----:B-1----:R-:W-:Y:S01]  /*17e0*/  ULEA UR4, UR4, UR5, 0x18 ;  /* 0x0000000504047291 */ /* 0x002fe2000f8ec03f */
[----:B--2---:R-:W-:-:S04]  /*17f0*/  @P4 IMAD.WIDE.U32 R24, R0, R4, RZ ;  /* 0x0000000400184225 */ /* 0x004fc800078e00ff */
[----:B------:R-:W-:Y:S02]  /*1800*/  @P4 IMAD R5, R0, R5, R25 ;  /* 0x0000000500054224 */ /* 0x000fe400078e0219 */
[----:B------:R-:W-:Y:S02]  /*1810*/  IMAD.SHL.U32 R0, R145, 0x80, RZ ;  /* 0x0000008091007824 */ /* 0x000fe400078e00ff */
[-C--:B---3--:R-:W-:Y:S02]  /*1820*/  @!P4 IMAD R4, R17, R2.reuse, RZ ;  /* 0x000000021104c224 */ /* 0x088fe400078e02ff */
[----:B------:R-:W-:Y:S02]  /*1830*/  VIADD R17, R18, 0x20 ;  /* 0x0000002012117836 */ /* 0x000fe40000000000 */
[----:B------:R-:W-:Y:S02]  /*1840*/  @!P4 IMAD R4, R148, R3, R4 ;  /* 0x000000039404c224 */ /* 0x000fe400078e0204 */
[----:B------:R-:W-:Y:S01]  /*1850*/  IMAD.IADD R3, R114, 0x1, -R0 ;  /* 0x0000000172037824 */ /* 0x000fe200078e0a00 */
[----:B------:R-:W-:Y:S01]  /*1860*/  ISETP.GE.AND P5, PT, R17, R139, PT ;  /* 0x0000008b1100720c */ /* 0x000fe20003fa6270 */
[----:B------:R-:W-:-:S03]  /*1870*/  @!P4 IMAD.WIDE.U32 R26, R148, R2, RZ ;  /* 0x00000002941ac225 */ /* 0x000fc600078e00ff */
[-C--:B------:R-:W-:Y:S01]  /*1880*/  ISETP.GE.AND P1, PT, R17, R3.reuse, PT ;  /* 0x000000031100720c */ /* 0x080fe20003f26270 */
[----:B------:R-:W-:Y:S01]  /*1890*/  @!P4 IMAD.IADD R5, R27, 0x1, R4 ;  /* 0x000000011b05c824 */ /* 0x000fe200078e0204 */
[----:B------:R-:W-:Y:S01]  /*18a0*/  ISETP.GE.AND P3, PT, R17, R3, PT ;  /* 0x000000031100720c */ /* 0x000fe20003f66270 */
[----:B------:R-:W-:Y:S01]  /*18b0*/  VIADD R2, R18, 0x40 ;  /* 0x0000004012027836 */ /* 0x000fe20000000000 */
[----:B------:R-:W-:Y:S01]  /*18c0*/  @P4 MOV R17, R24 ;  /* 0x0000001800114202 */ /* 0x000fe20000000f00 */
[----:B------:R-:W-:Y:S01]  /*18d0*/  @!P4 IMAD.MOV.U32 R17, RZ, RZ, R26 ;  /* 0x000000ffff11c224 */ /* 0x000fe200078e001a */
[----:B------:R-:W-:Y:S02]  /*18e0*/  IADD3 R30, P4, R147, R16, RZ ;  /* 0x00000010931e7210 */ /* 0x000fe40007f9e0ff */
[----:B------:R-:W-:Y:S02]  /*18f0*/  SHF.R.S32.HI R16, RZ, 0x1f, R147 ;  /* 0x0000001fff107819 */ /* 0x000fe40000011493 */
[----:B------:R-:W-:-:S02]  /*1900*/  LEA.HI R4, R6, R22, RZ, 0x3 ;  /* 0x0000001606047211 */ /* 0x000fc400078f18ff */
[-C--:B------:R-:W-:Y:S01]  /*1910*/  ISETP.GE.AND P0, PT, R2, R3.reuse, PT ;  /* 0x000000030200720c */ /* 0x080fe20003f06270 */
[----:B------:R-:W-:Y:S01]  /*1920*/  IMAD.X R31, R16, 0x1, R15, P4 ;  /* 0x00000001101f7824 */ /* 0x000fe200020e060f */
[----:B------:R-:W-:Y:S02]  /*1930*/  ISETP.GE.AND P2, PT, R2, R3, PT ;  /* 0x000000030200720c */ /* 0x000fe40003f46270 */
[----:B------:R-:W-:Y:S01]  /*1940*/  SHF.R.S32.HI R2, RZ, 0x3, R4 ;  /* 0x00000003ff027819 */ /* 0x000fe20000011404 */
[----:B------:R-:W-:Y:S01]  /*1950*/  IMAD.WIDE.U32 R30, R7, UR8, R30 ;  /* 0x00000008071e7c25 */ /* 0x000fe2000f8e001e */
[----:B------:R-:W-:Y:S02]  /*1960*/  IADD3 R14, P4, R147, R14, RZ ;  /* 0x0000000e930e7210 */ /* 0x000fe40007f9e0ff */
[----:B------:R-:W-:Y:S01]  /*1970*/  LEA.HI R24, R19, R18, RZ, 0x1 ;  /* 0x0000001213187211 */ /* 0x000fe200078f08ff */
[----:B------:R-:W-:Y:S01]  /*1980*/  IMAD.SHL.U32 R25, R2, 0x40, RZ ;  /* 0x0000004002197824 */ /* 0x000fe200078e00ff */
[----:B------:R-:W-:Y:S01]  /*1990*/  SHF.R.S32.HI R19, RZ, 0x1f, R18 ;  /* 0x0000001fff137819 */ /* 0x000fe20000011412 */
[----:B------:R-:W-:Y:S01]  /*19a0*/  IMAD.X R15, R16, 0x1, R13, P4 ;  /* 0x00000001100f7824 */ /* 0x000fe200020e060d */
[----:B------:R-:W-:-:S02]  /*19b0*/  IADD3 R32, P4, R147, R17, RZ ;  /* 0x0000001193207210 */ /* 0x000fc40007f9e0ff */
[----:B------:R-:W-:Y:S02]  /*19c0*/  LOP3.LUT R25, R25, 0xc0, RZ, 0xc0, !PT ;  /* 0x000000c019197812 */ /* 0x000fe400078ec0ff */
[----:B------:R-:W-:Y:S01]  /*19d0*/  LOP3.LUT R24, R24, 0x7fffffe, RZ, 0xc0, !PT ;  /* 0x07fffffe18187812 */ /* 0x000fe200078ec0ff */
[----:B------:R-:W-:Y:S01]  /*19e0*/  IMAD.X R33, R16, 0x1, R5, P4 ;  /* 0x0000000110217824 */ /* 0x000fe200020e0605 */
[----:B------:R-:W-:Y:S01]  /*19f0*/  IADD3 R9, P4, R18, R9, RZ ;  /* 0x0000000912097210 */ /* 0x000fe20007f9e0ff */
[----:B------:R-:W-:Y:S01]  /*1a00*/  IMAD R5, R12, UR8, RZ ;  /* 0x000000080c057c24 */ /* 0x000fe2000f8e02ff */
[----:B------:R-:W-:Y:S01]  /*1a10*/  LOP3.LUT R26, R25, 0x18, R147, 0xf8, !PT ;  /* 0x00000018191a7812 */ /* 0x000fe200078ef893 */
[C---:B------:R-:W-:Y:S01]  /*1a20*/  IMAD.IADD R24, R18.reuse, 0x1, -R24 ;  /* 0x0000000112187824 */ /* 0x040fe200078e0a18 */
[----:B------:R-:W-:Y:S01]  /*1a30*/  SHF.R.U32.HI R25, RZ, 0x3, R25 ;  /* 0x00000003ff197819 */ /* 0x000fe20000011619 */
[----:B------:R-:W-:Y:S01]  /*1a40*/  IMAD.X R8, R19, 0x1, R8, P4 ;  /* 0x0000000113087824 */ /* 0x000fe200020e0608 */
[----:B------:R-:W-:Y:S01]  /*1a50*/  ISETP.GE.AND P4, PT, R18, R139, PT ;  /* 0x0000008b1200720c */ /* 0x000fe20003f86270 */
[----:B------:R-:W-:Y:S01]  /*1a60*/  IMAD R24, R23, 0x8, R24 ;  /* 0x0000000817187824 */ /* 0x000fe200078e0218 */
[----:B------:R-:W-:Y:S01]  /*1a70*/  LOP3.LUT R25, R26, R25, RZ, 0x3c, !PT ;  /* 0x000000191a197212 */ /* 0x000fe200078e3cff */
[----:B------:R-:W-:Y:S01]  /*1a80*/  IMAD.WIDE R26, R10, 0x40, R18 ;  /* 0x000000400a1a7825 */ /* 0x000fe200078e0212 */
[----:B------:R-:W-:-:S02]  /*1a90*/  SHF.R.S32.HI R10, RZ, 0x1f, R11 ;  /* 0x0000001fff0a7819 */ /* 0x000fc4000001140b */
[----:B------:R-:W-:Y:S01]  /*1aa0*/  LEA R24, R24, R25, 0x5 ;  /* 0x0000001918187211 */ /* 0x000fe200078e28ff */
[----:B------:R-:W-:-:S03]  /*1ab0*/  IMAD.WIDE.U32 R32, R11, UR6, R32 ;  /* 0x000000060b207c25 */ /* 0x000fc6000f8e0020 */
[----:B------:R-:W-:Y:S01]  /*1ac0*/  LEA R146, R24, UR4, 0x1 ;  /* 0x0000000418927c11 */ /* 0x000fe2000f8e08ff */
[----:B------:R-:W-:Y:S02]  /*1ad0*/  IMAD R10, R10, UR6, RZ ;  /* 0x000000060a0a7c24 */ /* 0x000fe4000f8e02ff */
[----:B------:R-:W-:Y:S02]  /*1ae0*/  IMAD R5, R7, UR9, R5 ;  /* 0x0000000907057c24 */ /* 0x000fe4000f8e0205 */
[----:B------:R-:W-:Y:S02]  /*1af0*/  IMAD R10, R11, UR7, R10 ;  /* 0x000000070b0a7c24 */ /* 0x000fe4000f8e020a */
[----:B------:R-:W-:Y:S02]  /*1b00*/  IMAD R7, R19, R84, RZ ;  /* 0x0000005413077224 */ /* 0x000fe400078e02ff */
        /* <DEDUP_REMOVED lines=21> */
.L_x_3928:
[----:B------:R-:W-:Y:S05]  /*1c60*/  BSYNC B0 ;  /* 0x0000000000007941 */ /* 0x000fea0003800000 */
.L_x_3927:
        /* <DEDUP_REMOVED lines=21> */
.L_x_3930:
[----:B------:R-:W-:Y:S05]  /*1dc0*/  BSYNC B0 ;  /* 0x0000000000007941 */ /* 0x000fea0003800000 */
.L_x_3929:
[C---:B------:R-:W-:Y:S01]  /*1dd0*/  ISETP.GE.AND P5, PT, R18.reuse, R3, PT ;  /* 0x000000031200720c */ /* 0x040fe20003fa6270 */
[C---:B------:R-:W-:Y:S01]  /*1de0*/  IMAD R7, R18.reuse, R85, R7 ;  /* 0x0000005512077224 */ /* 0x040fe200078e0207 */
[----:B------:R-:W-:Y:S01]  /*1df0*/  BSSY B0, `(.L_x_3931) ;  /* 0x0000014000007945 */ /* 0x000fe20003800000 */
[C---:B------:R-:W-:Y:S01]  /*1e00*/  IMAD.WIDE.U32 R14, R18.reuse, R84, R14 ;  /* 0x00000054120e7225 */ /* 0x040fe200078e000e */
[C---:B------:R-:W-:Y:S02]  /*1e10*/  ISETP.GE.AND P4, PT, R18.reuse, R3, PT ;  /* 0x000000031200720c */ /* 0x040fe40003f86270 */
[----:B------:R-:W-:Y:S02]  /*1e20*/  IADD3 R18, R18, 0x60, RZ ;  /* 0x0000006012127810 */ /* 0x000fe40007ffe0ff */
[----:B------:R-:W-:Y:S02]  /*1e30*/  IADD3 R112, R15, R7, RZ ;  /* 0x000000070f707210 */ /* 0x000fe40007ffe0ff */
[----:B------:R-:W-:-:S03]  /*1e40*/  MOV R113, R14 ;  /* 0x0000000e00717202 */ /* 0x000fc60000000f00 */
        /* <DEDUP_REMOVED lines=8> */
[----:B----4-:R-:W-:-:S04]  /*1ed0*/  LEA R10, P5, R113, UR6, 0x1 ;  /* 0x00000006710a7c11 */ /* 0x010fc8000f8a08ff */
[----:B------:R-:W-:-:S05]  /*1ee0*/  LEA.HI.X R11, R113, UR7, R112, 0x1, P5 ;  /* 0x00000007710b7c11 */ /* 0x000fca000a8f0c70 */
[----:B------:R-:W-:Y:S01]  /*1ef0*/  @!PT LDS RZ, [RZ] ;  /* 0x00000000fffff984 */ /* 0x000fe20000000800 */
[----:B------:R-:W-:Y:S01]  /*1f00*/  @!PT LDS RZ, [RZ] ;  /* 0x00000000fffff984 */ /* 0x000fe20000000800 */
[----:B------:R-:W-:Y:S01]  /*1f10*/  @!PT LDS RZ, [RZ] ;  /* 0x00000000fffff984 */ /* 0x000fe20000000800 */
[----:B------:R4:W-:Y:S04]  /*1f20*/  LDGSTS.E.BYPASS.LTC128B.128 [R146+0x1000], desc[UR10][R10.64] ;  /* 0x010000000a927fae */ /* 0x0009e8000b901d4a */
.L_x_3932:
[----:B------:R-:W-:Y:S05]  /*1f30*/  BSYNC B0 ;  /* 0x0000000000007941 */ /* 0x000fea0003800000 */
.L_x_3931:
[----:B------:R-:W-:Y:S01]  /*1f40*/  BSSY B0, `(.L_x_3933) ;  /* 0x0000013000007945 */ /* 0x000fe20003800000 */
[----:B------:R-:W-:Y:S01]  /*1f50*/  ISETP.GE.AND P5, PT, R18, R3, PT ;  /* 0x000000031200720c */ /* 0x000fe20003fa6270 */
[C---:B------:R-:W-:Y:S01]  /*1f60*/  IMAD.SHL.U32 R142, R84.reuse, 0x20, RZ ;  /* 0x00000020548e7824 */ /* 0x040fe200078e00ff */
[----:B------:R-:W-:Y:S02]  /*1f70*/  SHF.L.U64.HI R141, R84, 0x5, R85 ;  /* 0x00000005548d7819 */ /* 0x000fe40000010255 */
[----:B------:R-:W-:Y:S01]  /*1f80*/  LEA.HI R96, R6, R22, RZ, 0x4 ;  /* 0x0000001606607211 */ /* 0x000fe200078f20ff */
        /* <DEDUP_REMOVED lines=8> */
[----:B----4-:R-:W-:-:S04]  /*2010*/  LEA R10, P1, R7, UR6, 0x1 ;  /* 0x00000006070a7c11 */ /* 0x010fc8000f8208ff */
[----:B------:R-:W-:-:S05]  /*2020*/  LEA.HI.X R11, R7, UR7, R6, 0x1, P1 ;  /* 0x00000007070b7c11 */ /* 0x000fca00088f0c06 */
[----:B------:R-:W-:Y:S01]  /*2030*/  @!PT LDS RZ, [RZ] ;  /* 0x00000000fffff984 */ /* 0x000fe20000000800 */
[----:B------:R-:W-:Y:S01]  /*2040*/  @!PT LDS RZ, [RZ] ;  /* 0x00000000fffff984 */ /* 0x000fe20000000800 */
[----:B------:R-:W-:Y:S01]  /*2050*/  @!PT LDS RZ, [RZ] ;  /* 0x00000000fffff984 */ /* 0x000fe20000000800 */
[----:B------:R4:W-:Y:S04]  /*2060*/  LDGSTS.E.BYPASS.LTC128B.128 [R146+0x1800], desc[UR10][R10.64] ;  /* 0x018000000a927fae */ /* 0x0009e8000b901d4a */
.L_x_3934:
[----:B------:R-:W-:Y:S05]  /*2070*/  BSYNC B0 ;  /* 0x0000000000007941 */ /* 0x000fea0003800000 */
.L_x_3933:
[----:B----4-:R-:W-:Y:S01]  /*2080*/  LOP3.LUT R11, R4, 0xfffffff8, RZ, 0xc0, !PT ;  /* 0xfffffff8040b7812 */ /* 0x010fe200078ec0ff */
[----:B------:R-:W4:Y:S01]  /*2090*/  LDC.64 R94, c[0x0][0x250] ;  /* 0x00009400ff5e7b82 */ /* 0x000f220000000a00 */
[----:B------:R-:W-:Y:S01]  /*20a0*/  SHF.R.S32.HI R10, RZ, 0x4, R96 ;  /* 0x00000004ff0a7819 */ /* 0x000fe20000011460 */
[----:B------:R-:W-:Y:S01]  /*20b0*/  BSSY B0, `(.L_x_3935) ;  /* 0x0000032000007945 */ /* 0x000fe20003800000 */
[----:B------:R-:W-:Y:S01]  /*20c0*/  LOP3.LUT R96, R96, 0xfffffff0, RZ, 0xc0, !PT ;  /* 0xfffffff060607812 */ /* 0x000fe200078ec0ff */
[----:B------:R-:W-:Y:S01]  /*20d0*/  IMAD.IADD R11, R22, 0x1, -R11 ;  /* 0x00000001160b7824 */ /* 0x000fe200078e0a0b */
[----:B------:R-:W-:Y:S01]  /*20e0*/  LEA.HI R6, R4, R2, RZ, 0x1 ;  /* 0x0000000204067211 */ /* 0x000fe200078f08ff */
[----:B------:R-:W-:Y:S01]  /*20f0*/  IMAD.IADD R31, R31, 0x1, R5 ;  /* 0x000000011f1f7824 */ /* 0x000fe200078e0205 */
[----:B------:R-:W-:Y:S01]  /*2100*/  LEA.HI R4, R10, R10, RZ, 0x1 ;  /* 0x0000000a0a047211 */ /* 0x000fe200078f08ff */
[----:B------:R-:W-:Y:S01]  /*2110*/  IMAD.IADD R96, R22, 0x1, -R96 ;  /* 0x0000000116607824 */ /* 0x000fe200078e0a60 */
[----:B------:R-:W-:-:S02]  /*2120*/  LOP3.LUT R6, R6, 0xfffffffe, RZ, 0xc0, !PT ;  /* 0xfffffffe06067812 */ /* 0x000fc400078ec0ff */
[----:B------:R-:W-:Y:S02]  /*2130*/  ISETP.GE.AND P1, PT, R18, R3, PT ;  /* 0x000000031200720c */ /* 0x000fe40003f26270 */
[----:B------:R-:W-:Y:S01]  /*2140*/  LEA.HI R3, R11, R11, RZ, 0x1 ;  /* 0x0000000b0b037211 */ /* 0x000fe200078f08ff */
[----:B------:R-:W-:Y:S01]  /*2150*/  IMAD.IADD R6, R2, 0x1, -R6 ;  /* 0x0000000102067824 */ /* 0x000fe200078e0a06 */
[----:B------:R-:W-:Y:S02]  /*2160*/  LOP3.LUT R4, R4, 0xfffffffe, RZ, 0xc0, !PT ;  /* 0xfffffffe04047812 */ /* 0x000fe400078ec0ff */
[----:B------:R-:W-:Y:S01]  /*2170*/  LEA.HI R13, R96, R96, RZ, 0x1 ;  /* 0x00000060600d7211 */ /* 0x000fe200078f08ff */
[----:B------:R-:W-:Y:S01]  /*2180*/  IMAD.SHL.U32 R6, R6, 0x8, RZ ;  /* 0x0000000806067824 */ /* 0x000fe200078e00ff */
[----:B------:R-:W-:Y:S01]  /*2190*/  LOP3.LUT R2, R3, 0xfffffffe, RZ, 0xc0, !PT ;  /* 0xfffffffe03027812 */ /* 0x000fe200078ec0ff */
[----:B------:R-:W-:Y:S01]  /*21a0*/  IMAD.IADD R10, R10, 0x1, -R4 ;  /* 0x000000010a0a7824 */ /* 0x000fe200078e0a04 */
[----:B------:R-:W-:-:S02]  /*21b0*/  SHF.R.S32.HI R3, RZ, 0x1, R3 ;  /* 0x00000001ff037819 */ /* 0x000fc40000011403 */
[--C-:B------:R-:W-:Y:S01]  /*21c0*/  SHF.R.S32.HI R12, RZ, 0x1, R13.reuse ;  /* 0x00000001ff0c7819 */ /* 0x100fe2000001140d */
[----:B------:R-:W-:Y:S01]  /*21d0*/  IMAD.IADD R11, R11, 0x1, -R2 ;  /* 0x000000010b0b7824 */ /* 0x000fe200078e0a02 */
[----:B------:R-:W-:Y:S01]  /*21e0*/  SHF.R.S32.HI R4, RZ, 0x1f, R13 ;  /* 0x0000001fff047819 */ /* 0x000fe2000001140d */
[----:B------:R-:W-:Y:S01]  /*21f0*/  IMAD.SHL.U32 R2, R3, 0x40, RZ ;  /* 0x0000004003027824 */ /* 0x000fe200078e00ff */
[----:B------:R-:W-:Y:S01]  /*2200*/  SHF.R.S32.HI R7, RZ, 0x1f, R96 ;  /* 0x0000001fff077819 */ /* 0x000fe20000011460 */
[----:B------:R-:W-:Y:S01]  /*2210*/  IMAD R11, R10, 0x8, R11 ;  /* 0x000000080a0b7824 */ /* 0x000fe200078e020b */
[----:B------:R-:W-:Y:S01]  /*2220*/  LEA.HI R4, R4, R12, RZ, 0x2 ;  /* 0x0000000c04047211 */ /* 0x000fe200078f10ff */
[----:B------:R-:W-:Y:S01]  /*2230*/  IMAD.SHL.U32 R10, R10, 0x8, RZ ;  /* 0x000000080a0a7824 */ /* 0x000fe200078e00ff */
[----:B------:R-:W-:Y:S02]  /*2240*/  LOP3.LUT R2, R2, 0xc0, RZ, 0xc0, !PT ;  /* 0x000000c002027812 */ /* 0x000fe400078ec0ff */
[----:B------:R-:W-:-:S02]  /*2250*/  LOP3.LUT R4, R4, 0xfffffffc, RZ, 0xc0, !PT ;  /* 0xfffffffc04047812 */ /* 0x000fc400078ec0ff */
[----:B------:R-:W-:Y:S02]  /*2260*/  LOP3.LUT R13, R13, 0x7fffffe, RZ, 0xc0, !PT ;  /* 0x07fffffe0d0d7812 */ /* 0x000fe400078ec0ff */
[----:B------:R-:W-:Y:S01]  /*2270*/  LOP3.LUT R6, R2, 0x8, R6, 0xf8, !PT ;  /* 0x0000000802067812 */ /* 0x000fe200078ef806 */
[----:B------:R-:W-:Y:S01]  /*2280*/  IMAD.IADD R4, R12, 0x1, -R4 ;  /* 0x000000010c047824 */ /* 0x000fe200078e0a04 */
[----:B------:R-:W-:Y:S01]  /*2290*/  LEA.HI R7, R7, R96, RZ, 0x3 ;  /* 0x0000006007077211 */ /* 0x000fe200078f18ff */
[----:B------:R-:W-:Y:S01]  /*22a0*/  IMAD.IADD R96, R96, 0x1, -R13 ;  /* 0x0000000160607824 */ /* 0x000fe200078e0a0d */
[----:B------:R-:W-:Y:S01]  /*22b0*/  SHF.R.U32.HI R2, RZ, 0x3, R2 ;  /* 0x00000003ff027819 */ /* 0x000fe20000011602 */
[----:B------:R-:W-:Y:S02]  /*22c0*/  IMAD.SHL.U32 R5, R4, 0x40, RZ ;  /* 0x0000004004057824 */ /* 0x000fe400078e00ff */
[----:B------:R-:W-:Y:S01]  /*22d0*/  IMAD.SHL.U32 R7, R7, 0x20, RZ ;  /* 0x0000002007077824 */ /* 0x000fe200078e00ff */
[----:B------:R-:W-:Y:S01]  /*22e0*/  LOP3.LUT R2, R6, R2, RZ, 0x3c, !PT ;  /* 0x0000000206027212 */ /* 0x000fe200078e3cff */
        /* <DEDUP_REMOVED lines=14> */
.L_x_3936:
[----:B------:R-:W-:Y:S05]  /*23d0*/  BSYNC B0 ;  /* 0x0000000000007941 */ /* 0x000fea0003800000 */
.L_x_3935:
        /* <DEDUP_REMOVED lines=8> */
[----:B------:R-:W-:Y:S01]  /*2460*/  MOV R13, R112 ;  /* 0x00000070000d7202 */ /* 0x000fe20000000f00 */
[----:B------:R-:W-:Y:S02]  /*2470*/  ULDC.64 UR6, c[0x0][0x218] ;  /* 0x0000860000067ab9 */ /* 0x000fe40000000a00 */
        /* <DEDUP_REMOVED lines=8> */
.L_x_3938:
[----:B------:R-:W-:Y:S05]  /*2500*/  BSYNC B0 ;  /* 0x0000000000007941 */ /* 0x000fea0003800000 */
.L_x_3937:
[----:B------:R-:W0:Y:S01]  /*2510*/  LDGDEPBAR ;  /* 0x00000000000079af */ /* 0x000e220000000000 */
[----:B------:R-:W-:Y:S01]  /*2520*/  LOP3.LUT R5, R5, 0xc0, RZ, 0xc0, !PT ;  /* 0x000000c005057812 */ /* 0x000fe200078ec0ff */
[----:B------:R-:W-:Y:S01]  /*2530*/  IMAD.U32 R136, R11, 0x20, R2 ;  /* 0x000000200b887824 */ /* 0x000fe200078e0002 */
[----:B------:R-:W-:Y:S01]  /*2540*/  LOP3.LUT R87, R7, 0xffffff00, RZ, 0xc0, !PT ;  /* 0xffffff0007577812 */ /* 0x000fe200078ec0ff */
[-C--:B----4-:R-:W-:Y:S01]  /*2550*/  IMAD R8, R8, R94.reuse, RZ ;  /* 0x0000005e08087224 */ /* 0x090fe200078e02ff */
[----:B------:R-:W-:Y:S01]  /*2560*/  LOP3.LUT R2, R5, 0x8, R10, 0xf8, !PT ;  /* 0x0000000805027812 */ /* 0x000fe200078ef80a */
[----:B------:R-:W-:Y:S01]  /*2570*/  IMAD.WIDE.U32 R90, R9, R94, R30 ;  /* 0x0000005e095a7225 */ /* 0x000fe200078e001e */
[----:B------:R-:W-:Y:S01]  /*2580*/  SHF.R.U32.HI R6, RZ, 0x3, R5 ;  /* 0x00000003ff067819 */ /* 0x000fe20000011605 */
[----:B------:R-:W-:Y:S01]  /*2590*/  ULDC.64 UR6, c[0x0][0x220] ;  /* 0x0000880000067ab9 */ /* 0x000fe20000000a00 */
[----:B------:R-:W-:Y:S01]  /*25a0*/  BSSY B0, `(.L_x_3939) ;  /* 0x000001f000007945 */ /* 0x000fe20003800000 */
[----:B------:R-:W-:Y:S01]  /*25b0*/  IMAD R5, R23, 0x200, R87 ;  /* 0x0000020017057824 */ /* 0x000fe200078e0257 */
[----:B------:R-:W-:Y:S01]  /*25c0*/  LOP3.LUT R2, R2, R6, RZ, 0x3c, !PT ;  /* 0x0000000602027212 */ /* 0x000fe200078e3cff */
[----:B------:R-:W-:Y:S01]  /*25d0*/  IMAD R89, R9, R95, R8 ;  /* 0x0000005f09597224 */ /* 0x000fe200078e0208 */
[----:B------:R-:W-:Y:S01]  /*25e0*/  LEA R92, P0, R90, UR6, 0x1 ;  /* 0x000000065a5c7c11 */ /* 0x000fe2000f8008ff */
[----:B------:R-:W-:Y:S01]  /*25f0*/  IMAD R5, R96, 0x20, R5 ;  /* 0x0000002060057824 */ /* 0x000fe200078e0205 */
[----:B------:R-:W-:Y:S01]  /*2600*/  SHF.L.U64.HI R143, R94, 0x5, R95 ;  /* 0x000000055e8f7819 */ /* 0x000fe2000001025f */
        /* <DEDUP_REMOVED lines=24> */
.L_x_3940:
[----:B------:R-:W-:Y:S05]  /*2790*/  BSYNC B0 ;  /* 0x0000000000007941 */ /* 0x000fea0003800000 */
.L_x_3939:
        /* <DEDUP_REMOVED lines=13> */
.L_x_3942:
[----:B------:R-:W-:Y:S05]  /*2870*/  BSYNC B0 ;  /* 0x0000000000007941 */ /* 0x000fea0003800000 */
.L_x_3941:
        /* <DEDUP_REMOVED lines=13> */
.L_x_3944:
[----:B------:R-:W-:Y:S05]  /*2950*/  BSYNC B0 ;  /* 0x0000000000007941 */ /* 0x000fea0003800000 */
.L_x_3943:
        /* <DEDUP_REMOVED lines=16> */
.L_x_3946:
[----:B------:R-:W-:Y:S05]  /*2a60*/  BSYNC B0 ;  /* 0x0000000000007941 */ /* 0x000fea0003800000 */
.L_x_3945:
[----:B------:R-:W-:Y:S01]  /*2a70*/  LDSM.16.M88.4 R16, [R138] ;  /* 0x000000008a10783b */ /* 0x000fe20000000200 */
[----:B------:R-:W-:Y:S01]  /*2a80*/  LOP3.LUT P0, RZ, R3, 0x2, RZ, 0xc0, !PT ;  /* 0x0000000203ff7812 */ /* 0x000fe2000780c0ff */
[----:B------:R-:W-:Y:S01]  /*2a90*/  IMAD.MOV.U32 R3, RZ, RZ, 0x10 ;  /* 0x00000010ff037424 */ /* 0x000fe200078e00ff */
[----:B------:R-:W-:Y:S01]  /*2aa0*/  LOP3.LUT P1, RZ, R4, 0x2, RZ, 0xc0, !PT ;  /* 0x0000000204ff7812 */ /* 0x000fe2000782c0ff */
[----:B------:R-:W5:Y:S01]  /*2ab0*/  LDSM.16.M88.4 R8, [R136+0x1000] ;  /* 0x001000008808783b */ /* 0x000f620000000200 */
[C---:B------:R-:W-:Y:S01]  /*2ac0*/  VIADD R4, R136.reuse, 0x1000 ;  /* 0x0000100088047836 */ /* 0x040fe20000000000 */
[----:B------:R-:W-:Y:S01]  /*2ad0*/  LOP3.LUT R72, R29, 0xffffffe0, RZ, 0xc0, !PT ;  /* 0xffffffe01d487812 */ /* 0x000fe200078ec0ff */
[----:B------:R-:W-:Y:S01]  /*2ae0*/  VIADD R135, R136, 0x1020 ;  /* 0x0000102088877836 */ /* 0x000fe20000000000 */
[----:B------:R-:W-:Y:S01]  /*2af0*/  SEL R3, R3, 0xfffffff0, !P1 ;  /* 0xfffffff003037807 */ /* 0x000fe20004800000 */
[----:B------:R-:W-:Y:S01]  /*2b00*/  LDSM.16.M88.4 R64, [R136+0x1400] ;  /* 0x001400008840783b */ /* 0x000fe20000000200 */
[----:B------:R-:W-:-:S02]  /*2b10*/  IMAD R23, R23, 0x10, R28 ;  /* 0x0000001017177824 */ /* 0x000fc400078e021c */
[----:B------:R-:W-:Y:S01]  /*2b20*/  IMAD.IADD R72, R22, 0x1, -R72 ;  /* 0x0000000116487824 */ /* 0x000fe200078e0a48 */
[----:B------:R-:W3:Y:S01]  /*2b30*/  LDSM.16.M88.4 R56, [R136+0x1800] ;  /* 0x001800008838783b */ /* 0x000ee20000000200 */
[----:B------:R-:W-:Y:S02]  /*2b40*/  IMAD R137, R3, 0x2, R138 ;  /* 0x0000000203897824 */ /* 0x000fe400078e028a */
[----:B------:R-:W-:Y:S01]  /*2b50*/  @P0 VIADD R135, R4, 0xffffffe0 ;  /* 0xffffffe004870836 */ /* 0x000fe20000000000 */
[----:B------:R-:W4:Y:S01]  /*2b60*/  LDSM.16.M88.4 R68, [R136+0x2c00] ;  /* 0x002c00008844783b */ /* 0x000f220000000200 */
[----:B------:R-:W-:Y:S01]  /*2b70*/  SHF.R.S32.HI R29, RZ, 0x1f, R72 ;  /* 0x0000001fff1d7819 */ /* 0x000fe20000011448 */
[----:B------:R-:W-:Y:S02]  /*2b80*/  IMAD.SHL.U32 R86, R22, 0x2, RZ ;  /* 0x0000000216567824 */ /* 0x000fe400078e00ff */
[----:B------:R-:W-:Y:S01]  /*2b90*/  LDSM.16.M88.4 R76, [R137] ;  /* 0x00000000894c783b */ /* 0x000fe20000000200 */
[----:B------:R-:W-:Y:S01]  /*2ba0*/  LEA.HI R72, R29, R72, RZ, 0x2 ;  /* 0x000000481d487211 */ /* 0x000fe200078f10ff */
[----:B------:R-:W-:Y:S01]  /*2bb0*/  IMAD R87, R96, 0x20, R87 ;  /* 0x0000002060577824 */ /* 0x000fe200078e0257 */
[----:B------:R-:W-:Y:S01]  /*2bc0*/  LOP3.LUT R86, R86, 0x6, RZ, 0xc0, !PT ;  /* 0x0000000656567812 */ /* 0x000fe200078ec0ff */
[----:B-1----:R-:W1:Y:S01]  /*2bd0*/  LDSM.16.M88.4 R4, [R135] ;  /* 0x000000008704783b */ /* 0x002e620000000200 */
[----:B------:R-:W-:Y:S01]  /*2be0*/  SHF.R.S32.HI R72, RZ, 0x2, R72 ;  /* 0x00000002ff487819 */ /* 0x000fe20000011448 */
[----:B------:R-:W-:-:S02]  /*2bf0*/  VIADD R132, R135, 0x400 ;  /* 0x0000040087847836 */ /* 0x000fc40000000000 */
[----:B------:R-:W1:Y:S01]  /*2c00*/  LDSM.16.M88.4 R48, [R136+0x1c00] ;  /* 0x001c00008830783b */ /* 0x000e620000000200 */
[----:B------:R-:W-:Y:S01]  /*2c10*/  IADD3 R23, R23, 0x1, R72 ;  /* 0x0000000117177810 */ /* 0x000fe20007ffe048 */
[----:B------:R-:W-:Y:S02]  /*2c20*/  IMAD.IADD R86, R0, 0x1, R86 ;  /* 0x0000000100567824 */ /* 0x000fe400078e0256 */
[----:B------:R-:W1:Y:S01]  /*2c30*/  LDSM.16.M88.4 R40, [R136+0x2000] ;  /* 0x002000008828783b */ /* 0x000e620000000200 */
[----:B------:R-:W-:Y:S01]  /*2c40*/  IADD3 R23, R114, R23, -R21 ;  /* 0x0000001772177210 */ /* 0x000fe20007ffe815 */
[C---:B------:R-:W-:Y:S02]  /*2c50*/  VIADD R131, R135.reuse, 0x800 ;  /* 0x0000080087837836 */ /* 0x040fe40000000000 */
[----:B------:R-:W1:Y:S01]  /*2c60*/  LDSM.16.M88.4 R32, [R136+0x2400] ;  /* 0x002400008820783b */ /* 0x000e620000000200 */
[----:B------:R-:W-:Y:S02]  /*2c70*/  VIADD R130, R135, 0xc00 ;  /* 0x00000c0087827836 */ /* 0x000fe40000000000 */
[----:B------:R-:W-:Y:S01]  /*2c80*/  IMAD.IADD R97, R23, 0x1, R20 ;  /* 0x0000000117617824 */ /* 0x000fe200078e0214 */
[----:B--2---:R-:W2:Y:S01]  /*2c90*/  LDSM.16.M88.4 R24, [R136+0x2800] ;  /* 0x002800008818783b */ /* 0x004ea20000000200 */
[----:B------:R-:W-:Y:S01]  /*2ca0*/  VIADD R129, R135, 0x1000 ;  /* 0x0000100087817836 */ /* 0x000fe20000000000 */
[C---:B-----5:R-:W-:Y:S02]  /*2cb0*/  HMMA.16816.F32 R12, R16.reuse, R8, RZ ;  /* 0x00000008100c723c */ /* 0x060fe400000018ff */
[----:B------:R-:W5:Y:S01]  /*2cc0*/  LDSM.16.M88.4 R80, [R135+0x400] ;  /* 0x000400008750783b */ /* 0x000f620000000200 */
[----:B------:R-:W-:Y:S01]  /*2cd0*/  VIMNMX R115, R97, R114, PT ;  /* 0x0000007261737248 */ /* 0x000fe20003fe0100 */
[----:B------:R-:W-:Y:S01]  /*2ce0*/  VIADD R128, R135, 0x1400 ;  /* 0x0000140087807836 */ /* 0x000fe20000000000 */
[----:B------:R-:W-:Y:S01]  /*2cf0*/  VIADDMNMX R114, R97, 0x8, R114, PT ;  /* 0x0000000861727846 */ /* 0x000fe20003800172 */
[----:B------:R-:W5:Y:S01]  /*2d00*/  LDSM.16.M88.4 R72, [R135+0x800] ;  /* 0x000800008748783b */ /* 0x000f620000000200 */
[----:B------:R-:W-:Y:S01]  /*2d10*/  HMMA.16816.F32 R8, R16, R10, RZ ;  /* 0x0000000a1008723c */ /* 0x000fe200000018ff */
[----:B------:R-:W-:-:S02]  /*2d20*/  ISETP.GE.AND P2, PT, R86, R115, PT ;  /* 0x000000735600720c */ /* 0x000fc40003f46270 */
[C---:B------:R-:W-:Y:S01]  /*2d30*/  ISETP.GE.AND P4, PT, R86.reuse, R114, PT ;  /* 0x000000725600720c */ /* 0x040fe20003f86270 */
[----:B------:R-:W0:Y:S02]  /*2d40*/  LDGDEPBAR ;  /* 0x00000000000079af */ /* 0x000e240000000000 */
[C---:B---3--:R-:W-:Y:S06]  /*2d50*/  HMMA.16816.F32 R60, R16.reuse, R56, RZ ;  /* 0x00000038103c723c */ /* 0x048fec00000018ff */
[----:B----4-:R-:W-:Y:S06]  /*2d60*/  HMMA.16816.F32 R20, R16, R68, RZ ;  /* 0x000000441014723c */ /* 0x010fec00000018ff */
[----:B-1----:R-:W-:Y:S01]  /*2d70*/  HMMA.16816.F32 R12, R76, R4, R12 ;  /* 0x000000044c0c723c */ /* 0x002fe2000000180c */
[----:B------:R-:W-:-:S02]  /*2d80*/  VIADD R68, R86, 0x1 ;  /* 0x0000000156447836 */ /* 0x000fc40000000000 */
[----:B------:R-:W-:-:S03]  /*2d90*/  VIADD R69, R86, 0x8 ;  /* 0x0000000856457836 */ /* 0x000fc60000000000 */
[----:B------:R-:W-:Y:S01]  /*2da0*/  HMMA.16816.F32 R8, R76, R6, R8 ;  /* 0x000000064c08723c */ /* 0x000fe20000001808 */
[CC--:B------:R-:W-:Y:S02]  /*2db0*/  ISETP.GE.AND P1, PT, R68.reuse, R115.reuse, PT ;  /* 0x000000734400720c */ /* 0x0c0fe40003f26270 */
[-C--:B------:R-:W-:Y:S02]  /*2dc0*/  ISETP.GE.AND P3, PT, R68, R114.reuse, PT ;  /* 0x000000724400720c */ /* 0x080fe40003f66270 */
[C---:B------:R-:W-:Y:S01]  /*2dd0*/  ISETP.GE.AND P0, PT, R69.reuse, R115, PT ;  /* 0x000000734500720c */ /* 0x040fe20003f06270 */
[----:B------:R-:W-:Y:S01]  /*2de0*/  HMMA.16816.F32 R4, R16, R64, RZ ;  /* 0x000000401004723c */ /* 0x000fe200000018ff */
[----:B------:R-:W-:-:S05]  /*2df0*/  ISETP.GE.AND P5, PT, R69, R114, PT ;  /* 0x000000724500720c */ /* 0x000fca0003fa6270 */
[C---:B------:R-:W-:Y:S06]  /*2e00*/  HMMA.16816.F32 R64, R16.reuse, R66, RZ ;  /* 0x000000421040723c */ /* 0x040fec00000018ff */
[----:B------:R-:W-:Y:S01]  /*2e10*/  HMMA.16816.F32 R52, R16, R48, RZ ;  /* 0x000000301034723c */ /* 0x000fe200000018ff */
[----:B------:R-:W-:Y:S01]  /*2e20*/  FSEL R102, R12, -INF , !P2 ;  /* 0xff8000000c667808 */ /* 0x000fe20005000000 */
[C---:B------:R-:W-:Y:S01]  /*2e30*/  VIADD R12, R86.reuse, 0x11 ;  /* 0x00000011560c7836 */ /* 0x040fe20000000000 */
[----:B------:R-:W-:Y:S01]  /*2e40*/  FSEL R101, R13, -INF , !P1 ;  /* 0xff8000000d657808 */ /* 0x000fe20004800000 */
[----:B------:R-:W-:-:S02]  /*2e50*/  VIADD R13, R86, 0x10 ;  /* 0x00000010560d7836 */ /* 0x000fc40000000000 */
[----:B------:R-:W-:Y:S01]  /*2e60*/  HMMA.16816.F32 R44, R16, R40, RZ ;  /* 0x00000028102c723c */ /* 0x000fe200000018ff */
[----:B------:R-:W-:Y:S02]  /*2e70*/  FSEL R107, R8, -INF , !P0 ;  /* 0xff800000086b7808 */ /* 0x000fe40004000000 */
[----:B------:R-:W-:-:S03]  /*2e80*/  ISETP.GE.AND P0, PT, R12, R115, PT ;  /* 0x000000730c00720c */ /* 0x000fc60003f06270 */
[C---:B------:R-:W-:Y:S06]  /*2e90*/  HMMA.16816.F32 R36, R16.reuse, R32, RZ ;  /* 0x000000201024723c */ /* 0x040fec00000018ff */
[C---:B--2---:R-:W-:Y:S06]  /*2ea0*/  HMMA.16816.F32 R28, R16.reuse, R24, RZ ;  /* 0x00000018101c723c */ /* 0x044fec00000018ff */
[C---:B------:R-:W-:Y:S06]  /*2eb0*/  HMMA.16816.F32 R56, R16.reuse, R58, RZ ;  /* 0x0000003a1038723c */ /* 0x040fec00000018ff */
[C---:B------:R-:W-:Y:S06]  /*2ec0*/  HMMA.16816.F32 R48, R16.reuse, R50, RZ ;  /* 0x000000321030723c */ /* 0x040fec00000018ff */
[C---:B------:R-:W-:Y:S06]  /*2ed0*/  HMMA.16816.F32 R40, R16.reuse, R42, RZ ;  /* 0x0000002a1028723c */ /* 0x040fec00000018ff */
[C---:B------:R-:W-:Y:S06]  /*2ee0*/  HMMA.16816.F32 R32, R16.reuse, R34, RZ ;  /* 0x000000221020723c */ /* 0x040fec00000018ff */
[C---:B------:R-:W-:Y:S06]  /*2ef0*/  HMMA.16816.F32 R24, R16.reuse, R26, RZ ;  /* 0x0000001a1018723c */ /* 0x040fec00000018ff */
[----:B------:R-:W-:Y:S01]  /*2f00*/  HMMA.16816.F32 R16, R16, R70, RZ ;  /* 0x000000461010723c */ /* 0x000fe200000018ff */
[----:B------:R-:W1:Y:S05]  /*2f10*/  LDSM.16.M88.4 R68, [R135+0xc00] ;  /* 0x000c00008744783b */ /* 0x000e6a0000000200 */
[C---:B-----5:R-:W-:Y:S06]  /*2f20*/  HMMA.16816.F32 R4, R76.reuse, R80, R4 ;  /* 0x000000504c04723c */ /* 0x060fec0000001804 */
[----:B------:R-:W-:Y:S01]  /*2f30*/  HMMA.16816.F32 R64, R76, R82, R64 ;  /* 0x000000524c40723c */ /* 0x000fe20000001840 */
[----:B------:R-:W-:Y:S01]  /*2f40*/  VIADD R80, R86, 0x9 ;  /* 0x0000000956507836 */ /* 0x000fe20000000000 */
[----:B------:R-:W-:-:S02]  /*2f50*/  FSEL R81, R14, -INF , !P4 ;  /* 0xff8000000e517808 */ /* 0x000fc40006000000 */
[-C--:B------:R-:W-:Y:S02]  /*2f60*/  ISETP.GE.AND P4, PT, R13, R114.reuse, PT ;  /* 0x000000720d00720c */ /* 0x080fe40003f86270 */
[C---:B------:R-:W-:Y:S01]  /*2f70*/  ISETP.GE.AND P2, PT, R80.reuse, R115, PT ;  /* 0x000000735000720c */ /* 0x040fe20003f46270 */
[C---:B------:R-:W-:Y:S01]  /*2f80*/  HMMA.16816.F32 R60, R76.reuse, R72, R60 ;  /* 0x000000484c3c723c */ /* 0x040fe2000000183c */
[----:B------:R-:W-:Y:S02]  /*2f90*/  ISETP.GE.AND P1, PT, R80, R114, PT ;  /* 0x000000725000720c */ /* 0x000fe40003f26270 */
[----:B------:R-:W-:Y:S02]  /*2fa0*/  FSEL R105, R9, -INF , !P2 ;  /* 0xff80000009697808 */ /* 0x000fe40005000000 */
[----:B------:R-:W-:Y:S01]  /*2fb0*/  FSEL R80, R15, -INF , !P3 ;  /* 0xff8000000f507808 */ /* 0x000fe20005800000 */
[----:B------:R-:W-:Y:S01]  /*2fc0*/  HMMA.16816.F32 R56, R76, R74, R56 ;  /* 0x0000004a4c38723c */ /* 0x000fe20000001838 */
[----:B------:R-:W-:-:S02]  /*2fd0*/  FSEL R73, R10, -INF , !P5 ;  /* 0xff8000000a497808 */ /* 0x000fc40006800000 */
[----:B------:R-:W-:Y:S02]  /*2fe0*/  FSEL R72, R11, -INF , !P1 ;  /* 0xff8000000b487808 */ /* 0x000fe40004800000 */
[----:B------:R-:W2:Y:S01]  /*2ff0*/  LDSM.16.M88.4 R8, [R135+0x1000] ;  /* 0x001000008708783b */ /* 0x000ea20000000200 */
[-C--:B------:R-:W-:Y:S01]  /*3000*/  ISETP.GE.AND P3, PT, R13, R115.reuse, PT ;  /* 0x000000730d00720c */ /* 0x080fe20003f66270 */
[----:B------:R-:W-:Y:S01]  /*3010*/  VIADD R13, R86, 0x18 ;  /* 0x00000018560d7836 */ /* 0x000fe20000000000 */
[----:B------:R-:W-:Y:S01]  /*3020*/  ISETP.GE.AND P2, PT, R12, R114, PT ;  /* 0x000000720c00720c */ /* 0x000fe20003f46270 */
[----:B------:R-:W-:Y:S01]  /*3030*/  VIADD R12, R86, 0x19 ;  /* 0x00000019560c7836 */ /* 0x000fe20000000000 */
[----:B------:R-:W-:Y:S01]  /*3040*/  FSEL R111, R4, -INF , !P3 ;  /* 0xff800000046f7808 */ /* 0x000fe20005800000 */
[C---:B------:R-:W-:Y:S01]  /*3050*/  VIADD R4, R86.reuse, 0x21 ;  /* 0x0000002156047836 */ /* 0x040fe20000000000 */
[----:B------:R-:W-:Y:S01]  /*3060*/  FSEL R110, R5, -INF , !P0 ;  /* 0xff800000056e7808 */ /* 0x000fe20004000000 */
[----:B------:R-:W-:Y:S01]  /*3070*/  VIADD R5, R86, 0x20 ;  /* 0x0000002056057836 */ /* 0x000fe20000000000 */
[----:B------:R-:W-:-:S02]  /*3080*/  ISETP.GE.AND P1, PT, R13, R115, PT ;  /* 0x000000730d00720c */ /* 0x000fc40003f26270 */
[-C--:B------:R-:W-:Y:S01]  /*3090*/  ISETP.GE.AND P3, PT, R12, R115.reuse, PT ;  /* 0x000000730c00720c */ /* 0x080fe20003f66270 */
[C---:B-1----:R-:W-:Y:S01]  /*30a0*/  HMMA.16816.F32 R52, R76.reuse, R68, R52 ;  /* 0x000000444c34723c */ /* 0x042fe20000001834 */
[----:B------:R-:W-:Y:S02]  /*30b0*/  FSEL R83, R6, -INF , !P4 ;  /* 0xff80000006537808 */ /* 0x000fe40006000000 */
[----:B------:R-:W-:Y:S02]  /*30c0*/  FSEL R82, R7, -INF , !P2 ;  /* 0xff80000007527808 */ /* 0x000fe40005000000 */
[----:B------:R-:W-:Y:S01]  /*30d0*/  FSEL R117, R64, -INF , !P1 ;  /* 0xff80000040757808 */ /* 0x000fe20004800000 */
[----:B------:R-:W-:Y:S01]  /*30e0*/  HMMA.16816.F32 R48, R76, R70, R48 ;  /* 0x000000464c30723c */ /* 0x000fe20000001830 */
[----:B------:R-:W-:Y:S02]  /*30f0*/  FSEL R65, R65, -INF , !P3 ;  /* 0xff80000041417808 */ /* 0x000fe40005800000 */
[-C--:B------:R-:W-:Y:S01]  /*3100*/  ISETP.GE.AND P5, PT, R13, R114.reuse, PT ;  /* 0x000000720d00720c */ /* 0x080fe20003fa6270 */
[----:B------:R-:W-:Y:S01]  /*3110*/  VIADD R13, R86, 0x28 ;  /* 0x00000028560d7836 */ /* 0x000fe20000000000 */
[----:B------:R-:W-:Y:S01]  /*3120*/  ISETP.GE.AND P0, PT, R12, R114, PT ;  /* 0x000000720c00720c */ /* 0x000fe20003f06270 */
[----:B------:R-:W-:Y:S01]  /*3130*/  VIADD R12, R86, 0x29 ;  /* 0x00000029560c7836 */ /* 0x000fe20000000000 */
[----:B------:R-:W-:-:S02]  /*3140*/  ISETP.GE.AND P2, PT, R5, R115, PT ;  /* 0x000000730500720c */ /* 0x000fc40003f46270 */
[-C--:B------:R-:W-:Y:S02]  /*3150*/  ISETP.GE.AND P4, PT, R5, R114.reuse, PT ;  /* 0x000000720500720c */ /* 0x080fe40003f86270 */
        /* <DEDUP_REMOVED lines=8> */
[CC--:B------:R-:W-:Y:S02]  /*31e0*/  ISETP.GE.AND P0, PT, R13.reuse, R115.reuse, PT ;  /* 0x000000730d00720c */ /* 0x0c0fe40003f06270 */
[-C--:B------:R-:W-:Y:S01]  /*31f0*/  ISETP.GE.AND P5, PT, R13, R114.reuse, PT ;  /* 0x000000720d00720c */ /* 0x080fe20003fa6270 */
[----:B------:R-:W-:Y:S01]  /*3200*/  VIADD R13, R86, 0x30 ;  /* 0x00000030560d7836 */ /* 0x000fe20000000000 */
[C---:B------:R-:W-:Y:S01]  /*3210*/  ISETP.GE.AND P2, PT, R12.reuse, R115, PT ;  /* 0x000000730c00720c */ /* 0x040fe20003f46270 */
[----:B------:R-:W-:Y:S01]  /*3220*/  HMMA.16816.F32 R40, R76, R10, R40 ;  /* 0x0000000a4c28723c */ /* 0x000fe20000001828 */
[----:B------:R-:W-:Y:S01]  /*3230*/  ISETP.GE.AND P1, PT, R12, R114, PT ;  /* 0x000000720c00720c */ /* 0x000fe20003f26270 */
[----:B------:R-:W-:Y:S01]  /*3240*/  VIADD R12, R86, 0x31 ;  /* 0x00000031560c7836 */ /* 0x000fe20000000000 */
[----:B------:R-:W-:Y:S01]  /*3250*/  FSEL R74, R62, -INF , !P4 ;  /* 0xff8000003e4a7808 */ /* 0x000fe20006000000 */
[C---:B------:R-:W-:Y:S01]  /*3260*/  VIADD R9, R86.reuse, 0x38 ;  /* 0x0000003856097836 */ /* 0x040fe20000000000 */
[----:B------:R-:W-:Y:S01]  /*3270*/  FSEL R63, R63, -INF , !P3 ;  /* 0xff8000003f3f7808 */ /* 0x000fe20005800000 */
[----:B------:R-:W-:Y:S01]  /*3280*/  VIADD R8, R86, 0x39 ;  /* 0x0000003956087836 */ /* 0x000fe20000000000 */
[----:B------:R-:W-:-:S02]  /*3290*/  FSEL R71, R56, -INF , !P0 ;  /* 0xff80000038477808 */ /* 0x000fc40004000000 */
[----:B------:R-:W-:Y:S02]  /*32a0*/  FSEL R70, R57, -INF , !P2 ;  /* 0xff80000039467808 */ /* 0x000fe40005000000 */
[CC--:B------:R-:W-:Y:S02]  /*32b0*/  ISETP.GE.AND P3, PT, R13.reuse, R115.reuse, PT ;  /* 0x000000730d00720c */ /* 0x0c0fe40003f66270 */
[-C--:B------:R-:W-:Y:S02]  /*32c0*/  ISETP.GE.AND P4, PT, R13, R114.reuse, PT ;  /* 0x000000720d00720c */ /* 0x080fe40003f86270 */
[C---:B------:R-:W-:Y:S02]  /*32d0*/  ISETP.GE.AND P0, PT, R12.reuse, R115, PT ;  /* 0x000000730c00720c */ /* 0x040fe40003f06270 */
[----:B------:R-:W-:Y:S02]  /*32e0*/  ISETP.GE.AND P2, PT, R12, R114, PT ;  /* 0x000000720c00720c */ /* 0x000fe40003f46270 */
[----:B------:R-:W2:Y:S01]  /*32f0*/  LDSM.16.M88.4 R12, [R135+0x1800] ;  /* 0x00180000870c783b */ /* 0x000ea20000000200 */
[----:B------:R-:W-:-:S02]  /*3300*/  FSEL R121, R58, -INF , !P5 ;  /* 0xff8000003a797808 */ /* 0x000fc40006800000 */
[----:B------:R-:W-:Y:S02]  /*3310*/  FSEL R57, R59, -INF , !P1 ;  /* 0xff8000003b397808 */ /* 0x000fe40004800000 */
[----:B------:R-:W-:Y:S02]  /*3320*/  FSEL R118, R52, -INF , !P3 ;  /* 0xff80000034767808 */ /* 0x000fe40005800000 */
[----:B------:R-:W-:Y:S01]  /*3330*/  FSEL R58, R53, -INF , !P0 ;  /* 0xff800000353a7808 */ /* 0x000fe20004000000 */
[C---:B-1----:R-:W-:Y:S01]  /*3340*/  HMMA.16816.F32 R36, R76.reuse, R4, R36 ;  /* 0x000000044c24723c */ /* 0x042fe20000001824 */
[CC--:B------:R-:W-:Y:S02]  /*3350*/  ISETP.GE.AND P1, PT, R9.reuse, R115.reuse, PT ;  /* 0x000000730900720c */ /* 0x0c0fe40003f26270 */
[-C--:B------:R-:W-:Y:S01]  /*3360*/  ISETP.GE.AND P5, PT, R9, R114.reuse, PT ;  /* 0x000000720900720c */ /* 0x080fe20003fa6270 */
[----:B------:R-:W-:Y:S01]  /*3370*/  VIADD R9, R86, 0x40 ;  /* 0x0000004056097836 */ /* 0x000fe20000000000 */
[C---:B------:R-:W-:Y:S01]  /*3380*/  ISETP.GE.AND P3, PT, R8.reuse, R115, PT ;  /* 0x000000730800720c */ /* 0x040fe20003f66270 */
[----:B------:R-:W-:Y:S01]  /*3390*/  HMMA.16816.F32 R32, R76, R6, R32 ;  /* 0x000000064c20723c */ /* 0x000fe20000001820 */
[----:B------:R-:W-:Y:S01]  /*33a0*/  ISETP.GE.AND P0, PT, R8, R114, PT ;  /* 0x000000720800720c */ /* 0x000fe20003f06270 */
[C---:B------:R-:W-:Y:S01]  /*33b0*/  VIADD R8, R86.reuse, 0x41 ;  /* 0x0000004156087836 */ /* 0x040fe20000000000 */
[----:B------:R-:W-:Y:S01]  /*33c0*/  FSEL R67, R55, -INF , !P2 ;  /* 0xff80000037437808 */ /* 0x000fe20005000000 */
[----:B------:R-:W-:Y:S01]  /*33d0*/  VIADD R5, R86, 0x48 ;  /* 0x0000004856057836 */ /* 0x000fe20000000000 */
[----:B------:R-:W-:Y:S01]  /*33e0*/  FSEL R59, R54, -INF , !P4 ;  /* 0xff800000363b7808 */ /* 0x000fe20006000000 */
[----:B------:R-:W-:Y:S01]  /*33f0*/  VIADD R4, R86, 0x49 ;  /* 0x0000004956047836 */ /* 0x000fe20000000000 */
[----:B------:R-:W-:Y:S01]  /*3400*/  FSEL R122, R48, -INF , !P1 ;  /* 0xff800000307a7808 */ /* 0x000fe20004800000 */
[----:B------:R-:W-:Y:S01]  /*3410*/  VIADD R6, R86, 0x50 ;  /* 0x0000005056067836 */ /* 0x000fe20000000000 */
[----:B------:R-:W-:-:S02]  /*3420*/  FSEL R55, R49, -INF , !P3 ;  /* 0xff80000031377808 */ /* 0x000fc40005800000 */
[CC--:B------:R-:W-:Y:S02]  /*3430*/  ISETP.GE.AND P2, PT, R9.reuse, R115.reuse, PT ;  /* 0x000000730900720c */ /* 0x0c0fe40003f46270 */
[-C--:B------:R-:W-:Y:S02]  /*3440*/  ISETP.GE.AND P4, PT, R9, R114.reuse, PT ;  /* 0x000000720900720c */ /* 0x080fe40003f86270 */
[C---:B------:R-:W-:Y:S02]  /*3450*/  ISETP.GE.AND P1, PT, R8.reuse, R115, PT ;  /* 0x000000730800720c */ /* 0x040fe40003f26270 */
[----:B------:R-:W-:Y:S02]  /*3460*/  ISETP.GE.AND P3, PT, R8, R114, PT ;  /* 0x000000720800720c */ /* 0x000fe40003f66270 */
[----:B------:R-:W1:Y:S01]  /*3470*/  LDSM.16.M88.4 R8, [R135+0x1c00] ;  /* 0x001c00008708783b */ /* 0x000e620000000200 */
[----:B------:R-:W-:Y:S01]  /*3480*/  FSEL R109, R50, -INF , !P5 ;  /* 0xff800000326d7808 */ /* 0x000fe20006800000 */
[----:B------:R-:W-:-:S04]  /*3490*/  DEPBAR.LE SB0, 0x0 ;  /* 0x000080000000791a */ /* 0x000fc80000000000 */
[----:B------:R-:W-:Y:S01]  /*34a0*/  FSEL R100, R51, -INF , !P0 ;  /* 0xff80000033647808 */ /* 0x000fe20004000000 */
[C---:B--2---:R-:W-:Y:S01]  /*34b0*/  HMMA.16816.F32 R28, R76.reuse, R12, R28 ;  /* 0x0000000c4c1c723c */ /* 0x044fe2000000181c */
[CC--:B------:R-:W-:Y:S02]  /*34c0*/  ISETP.GE.AND P0, PT, R5.reuse, R115.reuse, PT ;  /* 0x000000730500720c */ /* 0x0c0fe40003f06270 */
[-C--:B------:R-:W-:Y:S02]  /*34d0*/  ISETP.GE.AND P5, PT, R5, R114.reuse, PT ;  /* 0x000000720500720c */ /* 0x080fe40003fa6270 */
[----:B------:R-:W-:Y:S01]  /*34e0*/  FSEL R123, R44, -INF , !P2 ;  /* 0xff8000002c7b7808 */ /* 0x000fe20005000000 */
[----:B------:R-:W-:Y:S01]  /*34f0*/  HMMA.16816.F32 R24, R76, R14, R24 ;  /* 0x0000000e4c18723c */ /* 0x000fe20000001818 */
[----:B------:R-:W-:Y:S02]  /*3500*/  FSEL R5, R45, -INF , !P1 ;  /* 0xff8000002d057808 */ /* 0x000fe40004800000 */
[C---:B------:R-:W-:Y:S01]  /*3510*/  ISETP.GE.AND P2, PT, R4.reuse, R115, PT ;  /* 0x000000730400720c */ /* 0x040fe20003f46270 */
[----:B------:R-:W-:Y:S01]  /*3520*/  BAR.SYNC.DEFER_BLOCKING 0x0 ;  /* 0x0000000000007b1d */ /* 0x000fe20000010000 */
        /* <DEDUP_REMOVED lines=14> */
[----:B------:R-:W-:Y:S01]  /*3610*/  FSEL R106, R42, -INF , !P5 ;  /* 0xff8000002a6a7808 */ /* 0x000fe20006800000 */
[----:B-1----:R-:W-:Y:S01]  /*3620*/  HMMA.16816.F32 R16, R76, R10, R16 ;  /* 0x0000000a4c10723c */ /* 0x002fe20000001810 */
[----:B------:R-:W-:Y:S02]  /*3630*/  FSEL R97, R43, -INF , !P1 ;  /* 0xff8000002b617808 */ /* 0x000fe40004800000 */
[----:B------:R-:W-:-:S02]  /*3640*/  ISETP.GE.AND P3, PT, R4, R115, PT ;  /* 0x000000730400720c */ /* 0x000fc40003f66270 */
[-C--:B------:R-:W-:Y:S01]  /*3650*/  ISETP.GE.AND P0, PT, R4, R114.reuse, PT ;  /* 0x000000720400720c */ /* 0x080fe20003f06270 */
[----:B------:R-:W-:Y:S01]  /*3660*/  VIADD R4, R86, 0x61 ;  /* 0x0000006156047836 */ /* 0x000fe20000000000 */
[C---:B------:R-:W-:Y:S01]  /*3670*/  ISETP.GE.AND P1, PT, R6.reuse, R115, PT ;  /* 0x000000730600720c */ /* 0x040fe20003f26270 */
[----:B------:R-:W-:Y:S01]  /*3680*/  HMMA.16816.F32 R20, R76, R8, R20 ;  /* 0x000000084c14723c */ /* 0x000fe20000001814 */
        /* <DEDUP_REMOVED lines=14> */
[----:B------:R-:W-:Y:S02]  /*3770*/  FSEL R61, R35, -INF , !P0 ;  /* 0xff800000233d7808 */ /* 0x000fe40004000000 */
[CC--:B------:R-:W-:Y:S02]  /*3780*/  ISETP.GE.AND P2, PT, R4.reuse, R115.reuse, PT ;  /* 0x000000730400720c */ /* 0x0c0fe40003f46270 */
[----:B------:R-:W-:Y:S01]  /*3790*/  ISETP.GE.AND P1, PT, R4, R114, PT ;  /* 0x000000720400720c */ /* 0x000fe20003f26270 */
        /* <DEDUP_REMOVED lines=10> */
[----:B------:R-:W-:Y:S01]  /*3840*/  ISETP.GE.AND P5, PT, R6, R114, PT ;  /* 0x000000720600720c */ /* 0x000fe20003fa6270 */
[----:B------:R-:W-:Y:S01]  /*3850*/  VIADD R6, R86, 0x70 ;  /* 0x0000007056067836 */ /* 0x000fe20000000000 */
[----:B------:R-:W-:Y:S01]  /*3860*/  FSEL R39, R18, -INF , !P1 ;  /* 0xff80000012277808 */ /* 0x000fe20004800000 */
[----:B------:R-:W-:Y:S01]  /*3870*/  VIADD R86, R86, 0x79 ;  /* 0x0000007956567836 */ /* 0x000fe20000000000 */
[----:B------:R-:W-:Y:S02]  /*3880*/  ISETP.GT.AND P1, PT, R145, R140, PT ;  /* 0x0000008c9100720c */ /* 0x000fe40003f24270 */
[----:B------:R-:W-:Y:S02]  /*3890*/  FSEL R62, R30, -INF , !P4 ;  /* 0xff8000001e3e7808 */ /* 0x000fe40006000000 */
[----:B------:R-:W-:Y:S02]  /*38a0*/  ISETP.GE.AND P4, PT, R6, R115, PT ;  /* 0x000000730600720c */ /* 0x000fe40003f86270 */
[----:B------:R-:W-:-:S02]  /*38b0*/  FSEL R53, R31, -INF , !P3 ;  /* 0xff8000001f357808 */ /* 0x000fc40005800000 */
[----:B------:R-:W-:Y:S02]  /*38c0*/  FSEL R50, R26, -INF , !P5 ;  /* 0xff8000001a327808 */ /* 0x000fe40006800000 */
[----:B------:R-:W-:Y:S02]  /*38d0*/  FSEL R20, R20, -INF , !P4 ;  /* 0xff80000014147808 */ /* 0x000fe40006000000 */
[----:B------:R-:W-:Y:S02]  /*38e0*/  FSEL R21, R21, -INF , !P0 ;  /* 0xff80000015157808 */ /* 0x000fe40004000000 */
[-C--:B------:R-:W-:Y:S02]  /*38f0*/  ISETP.GE.AND P3, PT, R6, R114.reuse, PT ;  /* 0x000000720600720c */ /* 0x080fe40003f66270 */
[-C--:B------:R-:W-:Y:S01]  /*3900*/  ISETP.GE.AND P5, PT, R4, R115.reuse, PT ;  /* 0x000000730400720c */ /* 0x080fe20003fa6270 */
[----:B------:R-:W-:Y:S01]  /*3910*/  IMAD.IADD R4, R2, 0x1, R87 ;  /* 0x0000000102047824 */ /* 0x000fe200078e0257 */
[C---:B------:R-:W-:Y:S01]  /*3920*/  ISETP.GE.AND P4, PT, R86.reuse, R115, PT ;  /* 0x000000735600720c */ /* 0x040fe20003f86270 */
[C---:B------:R-:W-:Y:S01]  /*3930*/  VIADD R87, R135.reuse, 0x1800 ;  /* 0x0000180087577836 */ /* 0x040fe20000000000 */
        /* <DEDUP_REMOVED lines=69> */
.L_x_3948:
[----:B------:R-:W-:-:S04]  /*3d90*/  LEA R15, -R84, RZ, 0x7 ;  /* 0x000000ff540f7211 */ /* 0x000fc800078e39ff */
[----:B------:R-:W-:-:S07]  /*3da0*/  SHF.R.S32.HI R2, RZ, 0x1f, R15 ;  /* 0x0000001fff027819 */ /* 0x000fce000001140f */
.L_x_3949:
        /* <DEDUP_REMOVED lines=52> */
.L_x_3951:
[----:B------:R-:W-:Y:S05]  /*40f0*/  BSYNC B0 ;  /* 0x0000000000007941 */ /* 0x000fea0003800000 */
.L_x_3950:
[----:B------:R-:W0:Y:S01]  /*4100*/  LDGDEPBAR ;  /* 0x00000000000079af */ /* 0x000e220000000000 */
[----:B------:R-:W-:-:S04]  /*4110*/  IADD3 R113, P0, R15, R113, RZ ;  /* 0x000000710f717210 */ /* 0x000fc80007f1e0ff */
[----:B------:R-:W-:-:S09]  /*4120*/  IADD3.X R112, R2, R112, RZ, P0, !PT ;  /* 0x0000007002707210 */ /* 0x000fd200007fe4ff */
.L_x_3947:
[----:B------:R-:W-:Y:S01]  /*4130*/  FMNMX.FTZ R2, R102, R101, !PT ;  /* 0x0000006566027209 */ /* 0x000fe20007810000 */
[----:B------:R-:W-:Y:S01]  /*4140*/  ULDC UR12, c[0x0][0x2ec] ;  /* 0x0000bb00000c7ab9 */ /* 0x000fe20000000800 */
[----:B------:R-:W-:Y:S01]  /*4150*/  LEA R134, R4, UR4, 0x1 ;  /* 0x0000000404867c11 */ /* 0x000fe2000f8e08ff */
[----:B------:R-:W-:Y:S01]  /*4160*/  ULDC.64 UR8, c[0x0][0x218] ;  /* 0x0000860000087ab9 */ /* 0x000fe20000000a00 */
[----:B------:R-:W-:Y:S02]  /*4170*/  FMNMX.FTZ R2, R107, R2, !PT ;  /* 0x000000026b027209 */ /* 0x000fe40007810000 */
[----:B------:R-:W-:Y:S01]  /*4180*/  LEA R133, R3, R134, 0x1 ;  /* 0x0000008603857211 */ /* 0x000fe200078e08ff */
[----:B------:R-:W-:Y:S01]  /*4190*/  LDSM.16.MT88.4 R76, [R134+0x3000] ;  /* 0x00300000864c783b */ /* 0x000fe20000004200 */
[----:B------:R-:W-:-:S03]  /*41a0*/  FMNMX.FTZ R2, R105, R2, !PT ;  /* 0x0000000269027209 */ /* 0x000fc60007810000 */
[----:B-12---:R-:W-:Y:S01]  /*41b0*/  LDSM.16.MT88.4 R8, [R133+0x3800] ;  /* 0x003800008508783b */ /* 0x006fe20000004200 */
        /* <DEDUP_REMOVED lines=63> */
[----:B------:R-:W-:Y:S01]  /*45b0*/  LDSM.16.MT88.4 R12, [R133+0x3400] ;  /* 0x00340000850c783b */ /* 0x000fe20000004200 */
[----:B------:R-:W-:Y:S01]  /*45c0*/  FMNMX.FTZ R0, R57, R0, !PT ;  /* 0x0000000039007209 */ /* 0x000fe20007810000 */
[--C-:B------:R-:W-:Y:S01]  /*45d0*/  FFMA.FTZ R54, R69, UR12, -R108.reuse ;  /* 0x0000000c45367c23 */ /* 0x100fe2000801086c */
[--C-:B------:R-:W-:Y:S01]  /*45e0*/  FFMA.FTZ R52, R68, UR12, -R108.reuse ;  /* 0x0000000c44347c23 */ /* 0x100fe2000801086c */
[----:B------:R-:W-:Y:S01]  /*45f0*/  LDSM.16.MT88.4 R16, [R134+0x3400] ;  /* 0x003400008610783b */ /* 0x000fe20000004200 */
        /* <DEDUP_REMOVED lines=19> */
[----:B------:R-:W-:Y:S01]  /*4730*/  FADD.FTZ R119, R120, R119 ;  /* 0x0000007778777221 */ /* 0x000fe20000010000 */
[----:B------:R-:W-:Y:S01]  /*4740*/  FMNMX.FTZ R0, R99, R0, !PT ;  /* 0x0000000063007209 */ /* 0x000fe20007810000 */
[--C-:B------:R-:W-:Y:S01]  /*4750*/  FFMA.FTZ R41, R123, UR12, -R108.reuse ;  /* 0x0000000c7b297c23 */ /* 0x100fe2000801086c */
[--C-:B------:R-:W-:Y:S01]  /*4760*/  FFMA.FTZ R36, R124, UR12, -R108.reuse ;  /* 0x0000000c7c247c23 */ /* 0x100fe2000801086c */
[----:B--2---:R-:W-:Y:S01]  /*4770*/  FADD.FTZ R119, R116, R119 ;  /* 0x0000007774777221 */ /* 0x004fe20000010000 */
[----:B------:R-:W-:Y:S01]  /*4780*/  FMNMX.FTZ R0, R106, R0, !PT ;  /* 0x000000006a007209 */ /* 0x000fe20007810000 */
[----:B------:R-:W-:Y:S01]  /*4790*/  MUFU.EX2 R101, R101 ;  /* 0x0000006500657308 */ /* 0x000fe20000000800 */
[C---:B---3--:R-:W-:Y:S01]  /*47a0*/  F2FP.F16.F32.PACK_AB R70, R107.reuse, R116 ;  /* 0x000000746b46723e */ /* 0x048fe200000000ff */
[----:B------:R-:W-:Y:S01]  /*47b0*/  FADD.FTZ R119, R107, R119 ;  /* 0x000000776b777221 */ /* 0x000fe20000010000 */
[----:B------:R-:W-:Y:S01]  /*47c0*/  FMNMX.FTZ R0, R97, R0, !PT ;  /* 0x0000000061007209 */ /* 0x000fe20007810000 */
[--C-:B------:R-:W-:Y:S01]  /*47d0*/  FFMA.FTZ R32, R32, UR12, -R108.reuse ;  /* 0x0000000c20207c23 */ /* 0x100fe2000801086c */
[--C-:B------:R-:W-:Y:S01]  /*47e0*/  FFMA.FTZ R29, R29, UR12, -R108.reuse ;  /* 0x0000000c1d1d7c23 */ /* 0x100fe2000801086c */
[----:B------:R-:W-:Y:S01]  /*47f0*/  FFMA.FTZ R156, R104, UR12, -R108 ;  /* 0x0000000c689c7c23 */ /* 0x000fe2000801086c */
[----:B------:R-:W-:Y:S01]  /*4800*/  FMNMX.FTZ R0, R98, R0, !PT ;  /* 0x0000000062007209 */ /* 0x000fe20007810000 */
[----:B------:R-:W-:Y:S01]  /*4810*/  MUFU.EX2 R60, R60 ;  /* 0x0000003c003c7308 */ /* 0x000fe20000000800 */
[----:B-1----:R-:W-:-:S02]  /*4820*/  FADD.FTZ R119, R102, R119 ;  /* 0x0000007766777221 */ /* 0x002fc40000010000 */
        /* <DEDUP_REMOVED lines=27> */
[----:B------:R-:W1:Y:S02]  /*49e0*/  LDSM.16.MT88.4 R4, [R133+0x3000] ;  /* 0x003000008504783b */ /* 0x000e640000004200 */
[C---:B------:R-:W-:Y:S01]  /*49f0*/  FSETP.NEU.FTZ.AND P0, PT, R0.reuse, -INF , PT ;  /* 0xff8000000000780b */ /* 0x040fe20003f1d000 */
[----:B------:R-:W-:Y:S02]  /*4a00*/  FMUL.FTZ R40, R0, UR12 ;  /* 0x0000000c00287c20 */ /* 0x000fe40008410000 */
[----:B------:R-:W-:Y:S03]  /*4a10*/  MUFU.EX2 R35, R35 ;  /* 0x0000002300237308 */ /* 0x000fe60000000800 */
[----:B------:R-:W-:Y:S02]  /*4a20*/  FSEL R40, R40, RZ, P0 ;  /* 0x000000ff28287208 */ /* 0x000fe40000000000 */
[----:B------:R-:W-:-:S03]  /*4a30*/  LEA R154, P0, R113, UR8, 0x1 ;  /* 0x00000008719a7c11 */ /* 0x000fc6000f8008ff */
        /* <DEDUP_REMOVED lines=34> */
[----:B------:R-:W-:Y:S01]  /*4c60*/  FADD.FTZ R111, R111, R117 ;  /* 0x000000756f6f7221 */ /* 0x000fe20000010000 */
[--C-:B------:R-:W-:Y:S01]  /*4c70*/  FFMA.FTZ R43, R43, UR12, -R40.reuse ;  /* 0x0000000c2b2b7c23 */ /* 0x100fe20008010828 */
[--C-:B------:R-:W-:Y:S01]  /*4c80*/  FFMA.FTZ R155, R38, UR12, -R40.reuse ;  /* 0x0000000c269b7c23 */ /* 0x100fe20008010828 */
[----:B------:R-:W-:Y:S01]  /*4c90*/  FFMA.FTZ R39, R39, UR12, -R40 ;  /* 0x0000000c27277c23 */ /* 0x000fe20008010828 */
[----:B------:R-:W-:-:S02]  /*4ca0*/  LEA.HI.X R153, R113, UR9, R112, 0x1, P0 ;  /* 0x0000000971997c11 */ /* 0x000fc400080f0c70 */
[----:B------:R-:W-:Y:S08]  /*4cb0*/  MUFU.EX2 R105, R105 ;  /* 0x0000006900697308 */ /* 0x000ff00000000800 */
[----:B------:R-:W2:Y:S01]  /*4cc0*/  MUFU.EX2 R65, R65 ;  /* 0x0000004100417308 */ /* 0x000ea20000000800 */
[----:B---3--:R-:W-:Y:S01]  /*4cd0*/  F2FP.F16.F32.PACK_AB R71, R110, R118 ;  /* 0x000000766e47723e */ /* 0x008fe200000000ff */
[----:B------:R-:W-:-:S04]  /*4ce0*/  FADD.FTZ R118, R118, R111 ;  /* 0x0000006f76767221 */ /* 0x000fc80000010000 */
[----:B------:R-:W-:Y:S02]  /*4cf0*/  FADD.FTZ R118, R110, R118 ;  /* 0x000000766e767221 */ /* 0x000fe40000010000 */
[C---:B------:R-:W-:Y:S01]  /*4d00*/  HMMA.16816.F32 R80, R68.reuse, R76, RZ ;  /* 0x0000004c4450723c */ /* 0x040fe200000018ff */
[----:B------:R-:W-:Y:S05]  /*4d10*/  MUFU.EX2 R64, R64 ;  /* 0x0000004000407308 */ /* 0x000fea0000000800 */
[C---:B------:R-:W-:Y:S03]  /*4d20*/  HMMA.16816.F32 R76, R68.reuse, R78, RZ ;  /* 0x0000004e444c723c */ /* 0x040fe600000018ff */
[----:B------:R-:W3:Y:S03]  /*4d30*/  MUFU.EX2 R58, R58 ;  /* 0x0000003a003a7308 */ /* 0x000ee60000000800 */
[C---:B-1----:R-:W-:Y:S05]  /*4d40*/  HMMA.16816.F32 R72, R68.reuse, R4, RZ ;  /* 0x000000044448723c */ /* 0x042fea00000018ff */
[----:B------:R-:W-:Y:S01]  /*4d50*/  MUFU.EX2 R55, R55 ;  /* 0x0000003700377308 */ /* 0x000fe20000000800 */
[----:B------:R-:W-:Y:S01]  /*4d60*/  HMMA.16816.F32 R68, R68, R6, RZ ;  /* 0x000000064444723c */ /* 0x000fe200000018ff */
[C---:B------:R-:W-:Y:S01]  /*4d70*/  F2FP.F16.F32.PACK_AB R4, R101.reuse, R102 ;  /* 0x000000666504723e */ /* 0x040fe200000000ff */
[----:B------:R-:W-:Y:S01]  /*4d80*/  FADD.FTZ R101, R101, R119 ;  /* 0x0000007765657221 */ /* 0x000fe20000010000 */
[----:B--2---:R-:W-:Y:S01]  /*4d90*/  F2FP.F16.F32.PACK_AB R5, R65, R105 ;  /* 0x000000694105723e */ /* 0x004fe200000000ff */
[----:B------:R-:W-:-:S02]  /*4da0*/  FADD.FTZ R105, R105, R118 ;  /* 0x0000007669697221 */ /* 0x000fc40000010000 */
[----:B------:R-:W-:Y:S01]  /*4db0*/  FADD.FTZ R101, R60, R101 ;  /* 0x000000653c657221 */ /* 0x000fe20000010000 */
[----:B------:R-:W-:Y:S01]  /*4dc0*/  F2FP.F16.F32.PACK_AB R6, R56, R60 ;  /* 0x0000003c3806723e */ /* 0x000fe200000000ff */
[----:B------:R-:W1:Y:S01]  /*4dd0*/  MUFU.EX2 R3, R3 ;  /* 0x0000000300037308 */ /* 0x000e620000000800 */
[----:B---3--:R-:W-:Y:S01]  /*4de0*/  F2FP.F16.F32.PACK_AB R7, R58, R64 ;  /* 0x000000403a07723e */ /* 0x008fe200000000ff */
[----:B------:R-:W-:Y:S01]  /*4df0*/  FADD.FTZ R105, R65, R105 ;  /* 0x0000006941697221 */ /* 0x000fe20000010000 */
[----:B------:R-:W-:-:S03]  /*4e00*/  FADD.FTZ R101, R56, R101 ;  /* 0x0000006538657221 */ /* 0x000fc60000010000 */
[----:B------:R-:W-:Y:S02]  /*4e10*/  FADD.FTZ R64, R64, R105 ;  /* 0x0000006940407221 */ /* 0x000fe40000010000 */
[----:B------:R-:W-:Y:S01]  /*4e20*/  MUFU.EX2 R63, R63 ;  /* 0x0000003f003f7308 */ /* 0x000fe20000000800 */
[----:B------:R-:W-:Y:S01]  /*4e30*/  HMMA.16816.F32 R80, R4, R16, R80 ;  /* 0x000000100450723c */ /* 0x000fe20000001850 */
[----:B------:R-:W-:-:S05]  /*4e40*/  FADD.FTZ R64, R58, R64 ;  /* 0x000000403a407221 */ /* 0x000fca0000010000 */
[C---:B------:R-:W-:Y:S01]  /*4e50*/  HMMA.16816.F32 R76, R4.reuse, R18, R76 ;  /* 0x00000012044c723c */ /* 0x040fe2000000184c */
[----:B------:R-:W2:Y:S01]  /*4e60*/  MUFU.EX2 R57, R57 ;  /* 0x0000003900397308 */ /* 0x000ea20000000800 */
[----:B------:R-:W3:Y:S04]  /*4e70*/  LDSM.16.MT88.4 R16, [R134+0x3c00] ;  /* 0x003c00008610783b */ /* 0x000ee80000004200 */
[C---:B------:R-:W-:Y:S03]  /*4e80*/  HMMA.16816.F32 R72, R4.reuse, R12, R72 ;  /* 0x0000000c0448723c */ /* 0x040fe60000001848 */
[----:B------:R-:W4:Y:S03]  /*4e90*/  MUFU.EX2 R59, R59 ;  /* 0x0000003b003b7308 */ /* 0x000f260000000800 */
[----:B------:R-:W-:Y:S01]  /*4ea0*/  HMMA.16816.F32 R68, R4, R14, R68 ;  /* 0x0000000e0444723c */ /* 0x000fe20000001844 */
[----:B------:R-:W5:Y:S04]  /*4eb0*/  LDSM.16.MT88.4 R12, [R133+0x3c00] ;  /* 0x003c0000850c783b */ /* 0x000f680000004200 */
[----:B------:R-:W3:Y:S02]  /*4ec0*/  MUFU.EX2 R67, R67 ;  /* 0x0000004300437308 */ /* 0x000ee40000000800 */
[----:B------:R-:W-:Y:S01]  /*4ed0*/  F2FP.F16.F32.PACK_AB R4, R52, R54 ;  /* 0x000000363404723e */ /* 0x000fe200000000ff */
[----:B------:R-:W-:Y:S01]  /*4ee0*/  FADD.FTZ R54, R54, R101 ;  /* 0x0000006536367221 */ /* 0x000fe20000010000 */
[----:B-1----:R-:W-:Y:S01]  /*4ef0*/  F2FP.F16.F32.PACK_AB R5, R3, R55 ;  /* 0x000000370305723e */ /* 0x002fe200000000ff */
[----:B------:R-:W-:Y:S01]  /*4f00*/  FADD.FTZ R55, R55, R64 ;  /* 0x0000004037377221 */ /* 0x000fe20000010000 */
[----:B------:R-:W-:Y:S01]  /*4f10*/  F2FP.F16.F32.PACK_AB R6, R48, R51 ;  /* 0x000000333006723e */ /* 0x000fe200000000ff */
[----:B------:R-:W-:Y:S01]  /*4f20*/  FADD.FTZ R54, R52, R54 ;  /* 0x0000003634367221 */ /* 0x000fe20000010000 */
[----:B--2---:R-:W-:Y:S01]  /*4f30*/  F2FP.F16.F32.PACK_AB R7, R57, R63 ;  /* 0x0000003f3907723e */ /* 0x004fe200000000ff */
[----:B------:R-:W-:Y:S01]  /*4f40*/  MUFU.EX2 R109, R109 ;  /* 0x0000006d006d7308 */ /* 0x000fe20000000800 */
[----:B------:R-:W-:Y:S01]  /*4f50*/  FADD.FTZ R55, R3, R55 ;  /* 0x0000003703377221 */ /* 0x000fe20000010000 */
[----:B------:R-:W-:Y:S01]  /*4f60*/  FADD.FTZ R51, R51, R54 ;  /* 0x0000003633337221 */ /* 0x000fe20000010000 */
[----:B------:R-:W-:-:S02]  /*4f70*/  FFMA.FTZ R3, R49, UR12, -R40 ;  /* 0x0000000c31037c23 */ /* 0x000fc40008010828 */
[----:B------:R-:W-:Y:S01]  /*4f80*/  FADD.FTZ R63, R63, R55 ;  /* 0x000000373f3f7221 */ /* 0x000fe20000010000 */
[C---:B------:R-:W-:Y:S01]  /*4f90*/  HMMA.16816.F32 R80, R4.reuse, R20, R80 ;  /* 0x000000140450723c */ /* 0x040fe20000001850 */
[----:B------:R-:W-:Y:S01]  /*4fa0*/  FADD.FTZ R51, R48, R51 ;  /* 0x0000003330337221 */ /* 0x000fe20000010000 */
[----:B------:R-:W1:Y:S01]  /*4fb0*/  MUFU.EX2 R100, R100 ;  /* 0x0000006400647308 */ /* 0x000e620000000800 */
[----:B------:R-:W-:Y:S02]  /*4fc0*/  FADD.FTZ R63, R57, R63 ;  /* 0x0000003f393f7221 */ /* 0x000fe40000010000 */
[----:B------:R-:W-:Y:S01]  /*4fd0*/  FADD.FTZ R51, R47, R51 ;  /* 0x000000332f337221 */ /* 0x000fe20000010000 */
[C---:B------:R-:W-:Y:S01]  /*4fe0*/  HMMA.16816.F32 R76, R4.reuse, R22, R76 ;  /* 0x00000016044c723c */ /* 0x040fe2000000184c */
[----:B------:R-:W-:Y:S01]  /*4ff0*/  LDSM.16.MT88.4 R20, [R133+0x4000] ;  /* 0x004000008514783b */ /* 0x000fe20000004200 */
[----:B----4-:R-:W-:Y:S02]  /*5000*/  FADD.FTZ R63, R59, R63 ;  /* 0x0000003f3b3f7221 */ /* 0x010fe40000010000 */
[----:B------:R-:W2:Y:S02]  /*5010*/  MUFU.EX2 R103, R103 ;  /* 0x0000006700677308 */ /* 0x000ea40000000800 */
[C---:B------:R-:W-:Y:S06]  /*5020*/  HMMA.16816.F32 R72, R4.reuse, R8, R72 ;  /* 0x000000080448723c */ /* 0x040fec0000001848 */
[----:B------:R-:W-:Y:S01]  /*5030*/  HMMA.16816.F32 R68, R4, R10, R68 ;  /* 0x0000000a0444723c */ /* 0x000fe20000001844 */
[----:B------:R-:W4:Y:S01]  /*5040*/  LDSM.16.MT88.4 R8, [R134+0x4000] ;  /* 0x004000008608783b */ /* 0x000f220000004200 */
[----:B------:R-:W5:Y:S05]  /*5050*/  MUFU.EX2 R99, R99 ;  /* 0x0000006300637308 */ /* 0x000f6a0000000800 */
[C---:B------:R-:W-:Y:S01]  /*5060*/  F2FP.F16.F32.PACK_AB R4, R46.reuse, R47 ;  /* 0x0000002f2e04723e */ /* 0x040fe200000000ff */
[----:B------:R-:W-:Y:S01]  /*5070*/  FADD.FTZ R46, R46, R51 ;  /* 0x000000332e2e7221 */ /* 0x000fe20000010000 */
[C---:B---3--:R-:W-:Y:S01]  /*5080*/  F2FP.F16.F32.PACK_AB R5, R67.reuse, R59 ;  /* 0x0000003b4305723e */ /* 0x048fe200000000ff */
[----:B------:R-:W-:Y:S01]  /*5090*/  MUFU.EX2 R106, R106 ;  /* 0x0000006a006a7308 */ /* 0x000fe20000000800 */
[----:B------:R-:W-:Y:S01]  /*50a0*/  F2FP.F16.F32.PACK_AB R6, R42, R44 ;  /* 0x0000002c2a06723e */ /* 0x000fe200000000ff */
[----:B------:R-:W-:Y:S01]  /*50b0*/  FADD.FTZ R67, R67, R63 ;  /* 0x0000003f43437221 */ /* 0x000fe20000010000 */
[----:B-1----:R-:W-:Y:S01]  /*50c0*/  F2FP.F16.F32.PACK_AB R7, R100, R109 ;  /* 0x0000006d6407723e */ /* 0x002fe200000000ff */
[----:B------:R-:W-:-:S02]  /*50d0*/  FADD.FTZ R46, R44, R46 ;  /* 0x0000002e2c2e7221 */ /* 0x000fc40000010000 */
[----:B------:R-:W-:Y:S02]  /*50e0*/  FADD.FTZ R67, R109, R67 ;  /* 0x000000436d437221 */ /* 0x000fe40000010000 */
[----:B------:R-:W1:Y:S01]  /*50f0*/  MUFU.EX2 R97, R97 ;  /* 0x0000006100617308 */ /* 0x000e620000000800 */
[----:B------:R-:W-:Y:S01]  /*5100*/  FADD.FTZ R46, R42, R46 ;  /* 0x0000002e2a2e7221 */ /* 0x000fe20000010000 */
[----:B------:R-:W-:Y:S01]  /*5110*/  HMMA.16816.F32 R80, R4, R16, R80 ;  /* 0x000000100450723c */ /* 0x000fe20000001850 */
[----:B------:R-:W-:-:S04]  /*5120*/  FADD.FTZ R100, R100, R67 ;  /* 0x0000004364647221 */ /* 0x000fc80000010000 */
[----:B--2---:R-:W-:Y:S01]  /*5130*/  FADD.FTZ R100, R103, R100 ;  /* 0x0000006467647221 */ /* 0x004fe20000010000 */
[C---:B------:R-:W-:Y:S01]  /*5140*/  HMMA.16816.F32 R76, R4.reuse, R18, R76 ;  /* 0x00000012044c723c */ /* 0x040fe2000000184c */
[----:B------:R-:W2:Y:S01]  /*5150*/  LDSM.16.MT88.4 R16, [R134+0x4400] ;  /* 0x004400008610783b */ /* 0x000ea20000004200 */
[----:B------:R-:W3:Y:S04]  /*5160*/  MUFU.EX2 R33, R33 ;  /* 0x0000002100217308 */ /* 0x000ee80000000800 */
[C---:B-----5:R-:W-:Y:S04]  /*5170*/  HMMA.16816.F32 R72, R4.reuse, R12, R72 ;  /* 0x0000000c0448723c */ /* 0x060fe80000001848 */
[----:B------:R-:W-:Y:S02]  /*5180*/  MUFU.EX2 R32, R32 ;  /* 0x0000002000207308 */ /* 0x000fe40000000800 */
[----:B------:R-:W-:Y:S01]  /*5190*/  HMMA.16816.F32 R68, R4, R14, R68 ;  /* 0x0000000e0444723c */ /* 0x000fe20000001844 */
[----:B------:R-:W5:Y:S05]  /*51a0*/  LDSM.16.MT88.4 R12, [R133+0x4400] ;  /* 0x00440000850c783b */ /* 0x000f6a0000004200 */
[----:B------:R-:W2:Y:S01]  /*51b0*/  MUFU.EX2 R31, R31 ;  /* 0x0000001f001f7308 */ /* 0x000ea20000000800 */
[----:B------:R-:W-:Y:S01]  /*51c0*/  F2FP.F16.F32.PACK_AB R4, R37, R41 ;  /* 0x000000292504723e */ /* 0x000fe200000000ff */
[----:B------:R-:W-:Y:S01]  /*51d0*/  FADD.FTZ R41, R41, R46 ;  /* 0x0000002e29297221 */ /* 0x000fe20000010000 */
[C---:B------:R-:W-:Y:S01]  /*51e0*/  F2FP.F16.F32.PACK_AB R5, R99.reuse, R103 ;  /* 0x000000676305723e */ /* 0x040fe200000000ff */
[----:B------:R-:W-:Y:S01]  /*51f0*/  FADD.FTZ R99, R99, R100 ;  /* 0x0000006463637221 */ /* 0x000fe20000010000 */
[----:B------:R-:W-:Y:S01]  /*5200*/  F2FP.F16.F32.PACK_AB R6, R35, R36 ;  /* 0x000000242306723e */ /* 0x000fe200000000ff */
[----:B------:R-:W-:Y:S01]  /*5210*/  FADD.FTZ R41, R37, R41 ;  /* 0x0000002925297221 */ /* 0x000fe20000010000 */
[----:B-1----:R-:W-:Y:S01]  /*5220*/  F2FP.F16.F32.PACK_AB R7, R97, R106 ;  /* 0x0000006a6107723e */ /* 0x002fe200000000ff */
[----:B------:R-:W-:Y:S01]  /*5230*/  MUFU.EX2 R98, R98 ;  /* 0x0000006200627308 */ /* 0x000fe20000000800 */
[----:B------:R-:W-:Y:S01]  /*5240*/  FADD.FTZ R99, R106, R99 ;  /* 0x000000636a637221 */ /* 0x000fe20000010000 */
[----:B------:R-:W-:-:S03]  /*5250*/  FADD.FTZ R36, R36, R41 ;  /* 0x0000002924247221 */ /* 0x000fc60000010000 */
[----:B------:R-:W-:Y:S01]  /*5260*/  FADD.FTZ R97, R97, R99 ;  /* 0x0000006361617221 */ /* 0x000fe20000010000 */
[C---:B----4-:R-:W-:Y:S01]  /*5270*/  HMMA.16816.F32 R80, R4.reuse, R8, R80 ;  /* 0x000000080450723c */ /* 0x050fe20000001850 */
[----:B------:R-:W-:Y:S01]  /*5280*/  FADD.FTZ R36, R35, R36 ;  /* 0x0000002423247221 */ /* 0x000fe20000010000 */
[----:B------:R-:W1:Y:S04]  /*5290*/  MUFU.EX2 R66, R66 ;  /* 0x0000004200427308 */ /* 0x000e680000000800 */
[C---:B------:R-:W-:Y:S01]  /*52a0*/  HMMA.16816.F32 R76, R4.reuse, R10, R76 ;  /* 0x0000000a044c723c */ /* 0x040fe2000000184c */
[----:B---3--:R-:W-:Y:S01]  /*52b0*/  F2FP.F16.F32.PACK_AB R8, R33, R34 ;  /* 0x000000222108723e */ /* 0x008fe200000000ff */
[----:B------:R-:W-:Y:S02]  /*52c0*/  FADD.FTZ R34, R34, R36 ;  /* 0x0000002422227221 */ /* 0x000fe40000010000 */
[----:B------:R-:W-:Y:S02]  /*52d0*/  MUFU.EX2 R96, R96 ;  /* 0x0000006000607308 */ /* 0x000fe40000000800 */
[----:B------:R-:W-:Y:S01]  /*52e0*/  HMMA.16816.F32 R72, R4, R20, R72 ;  /* 0x000000140448723c */ /* 0x000fe20000001848 */
[----:B--2---:R-:W-:Y:S01]  /*52f0*/  F2FP.F16.F32.PACK_AB R10, R31, R32 ;  /* 0x000000201f0a723e */ /* 0x004fe200000000ff */
[----:B------:R-:W-:-:S04]  /*5300*/  FADD.FTZ R34, R33, R34 ;  /* 0x0000002221227221 */ /* 0x000fc80000010000 */
[----:B------:R-:W2:Y:S01]  /*5310*/  MUFU.EX2 R61, R61 ;  /* 0x0000003d003d7308 */ /* 0x000ea20000000800 */
[----:B------:R-:W-:Y:S01]  /*5320*/  HMMA.16816.F32 R68, R4, R22, R68 ;  /* 0x000000160444723c */ /* 0x000fe20000001844 */
[----:B------:R-:W3:Y:S01]  /*5330*/  LDSM.16.MT88.4 R4, [R134+0x4800] ;  /* 0x004800008604783b */ /* 0x000ee20000004200 */
[----:B-1----:R-:W-:Y:S01]  /*5340*/  F2FP.F16.F32.PACK_AB R9, R66, R98 ;  /* 0x000000624209723e */ /* 0x002fe200000000ff */
[----:B------:R-:W-:Y:S01]  /*5350*/  FADD.FTZ R98, R98, R97 ;  /* 0x0000006162627221 */ /* 0x000fe20000010000 */
[----:B------:R-:W-:Y:S01]  /*5360*/  FADD.FTZ R34, R32, R34 ;  /* 0x0000002220227221 */ /* 0x000fe20000010000 */
[----:B------:R-:W1:Y:S02]  /*5370*/  LDSM.16.MT88.4 R20, [R133+0x4800] ;  /* 0x004800008514783b */ /* 0x000e640000004200 */
[----:B------:R-:W-:Y:S01]  /*5380*/  MUFU.EX2 R30, R30 ;  /* 0x0000001e001e7308 */ /* 0x000fe20000000800 */
[----:B------:R-:W-:Y:S01]  /*5390*/  FADD.FTZ R98, R66, R98 ;  /* 0x0000006242627221 */ /* 0x000fe20000010000 */
[----:B------:R-:W-:-:S06]  /*53a0*/  FADD.FTZ R34, R31, R34 ;  /* 0x000000221f227221 */ /* 0x000fcc0000010000 */
[----:B------:R-:W4:Y:S01]  /*53b0*/  MUFU.EX2 R29, R29 ;  /* 0x0000001d001d7308 */ /* 0x000f220000000800 */
[----:B--2---:R-:W-:Y:S01]  /*53c0*/  F2FP.F16.F32.PACK_AB R11, R61, R96 ;  /* 0x000000603d0b723e */ /* 0x004fe200000000ff */
[----:B------:R-:W-:-:S04]  /*53d0*/  FADD.FTZ R96, R96, R98 ;  /* 0x0000006260607221 */ /* 0x000fc80000010000 */
[----:B------:R-:W-:Y:S02]  /*53e0*/  FADD.FTZ R96, R61, R96 ;  /* 0x000000603d607221 */ /* 0x000fe40000010000 */
[----:B------:R-:W2:Y:S01]  /*53f0*/  MUFU.EX2 R28, R28 ;  /* 0x0000001c001c7308 */ /* 0x000ea20000000800 */
[C---:B------:R-:W-:Y:S06]  /*5400*/  HMMA.16816.F32 R80, R8.reuse, R16, R80 ;  /* 0x000000100850723c */ /* 0x040fec0000001850 */
[----:B------:R-:W-:Y:S01]  /*5410*/  HMMA.16816.F32 R76, R8, R18, R76 ;  /* 0x00000012084c723c */ /* 0x000fe2000000184c */
[----:B------:R-:W3:Y:S01]  /*5420*/  MUFU.EX2 R27, R27 ;  /* 0x0000001b001b7308 */ /* 0x000ee20000000800 */
[----:B----4-:R-:W-:Y:S01]  /*5430*/  F2FP.F16.F32.PACK_AB R16, R29, R30 ;  /* 0x0000001e1d10723e */ /* 0x010fe200000000ff */
[----:B------:R-:W-:-:S03]  /*5440*/  FADD.FTZ R30, R30, R34 ;  /* 0x000000221e1e7221 */ /* 0x000fc60000010000 */
[C---:B-----5:R-:W-:Y:S01]  /*5450*/  HMMA.16816.F32 R72, R8.reuse, R12, R72 ;  /* 0x0000000c0848723c */ /* 0x060fe20000001848 */
[----:B------:R-:W-:Y:S02]  /*5460*/  FADD.FTZ R30, R29, R30 ;  /* 0x0000001e1d1e7221 */ /* 0x000fe40000010000 */
[----:B------:R-:W4:Y:S02]  /*5470*/  MUFU.EX2 R62, R62 ;  /* 0x0000003e003e7308 */ /* 0x000f240000000800 */
[----:B--2---:R-:W-:Y:S01]  /*5480*/  FADD.FTZ R30, R28, R30 ;  /* 0x0000001e1c1e7221 */ /* 0x004fe20000010000 */
[----:B------:R-:W-:Y:S01]  /*5490*/  HMMA.16816.F32 R68, R8, R14, R68 ;  /* 0x0000000e0844723c */ /* 0x000fe20000001844 */
[----:B------:R-:W2:Y:S04]  /*54a0*/  LDSM.16.MT88.4 R12, [R134+0x4c00] ;  /* 0x004c0000860c783b */ /* 0x000ea80000004200 */
[----:B------:R-:W5:Y:S01]  /*54b0*/  MUFU.EX2 R53, R53 ;  /* 0x0000003500357308 */ /* 0x000f620000000800 */
[----:B------:R-:W2:Y:S01]  /*54c0*/  LDSM.16.MT88.4 R8, [R133+0x4c00] ;  /* 0x004c00008508783b */ /* 0x000ea20000004200 */
[C---:B---3--:R-:W-:Y:S01]  /*54d0*/  F2FP.F16.F32.PACK_AB R18, R27.reuse, R28 ;  /* 0x0000001c1b12723e */ /* 0x048fe200000000ff */
[----:B------:R-:W-:-:S05]  /*54e0*/  FADD.FTZ R27, R27, R30 ;  /* 0x0000001e1b1b7221 */ /* 0x000fca0000010000 */
[----:B------:R-:W3:Y:S01]  /*54f0*/  MUFU.EX2 R50, R50 ;  /* 0x0000003200327308 */ /* 0x000ee20000000800 */
[----:B----4-:R-:W-:-:S07]  /*5500*/  FADD.FTZ R96, R62, R96 ;  /* 0x000000603e607221 */ /* 0x010fce0000010000 */
[----:B------:R-:W4:Y:S01]  /*5510*/  MUFU.EX2 R3, R3 ;  /* 0x0000000300037308 */ /* 0x000f220000000800 */
[C---:B-----5:R-:W-:Y:S01]  /*5520*/  F2FP.F16.F32.PACK_AB R17, R53.reuse, R62 ;  /* 0x0000003e3511723e */ /* 0x060fe200000000ff */
[----:B------:R-:W-:-:S06]  /*5530*/  FADD.FTZ R53, R53, R96 ;  /* 0x0000006035357221 */ /* 0x000fcc0000010000 */
[----:B------:R-:W5:Y:S01]  /*5540*/  MUFU.EX2 R26, R26 ;  /* 0x0000001a001a7308 */ /* 0x000f620000000800 */
[----:B---3--:R-:W-:-:S07]  /*5550*/  FADD.FTZ R53, R50, R53 ;  /* 0x0000003532357221 */ /* 0x008fce0000010000 */
[----:B------:R-:W3:Y:S01]  /*5560*/  MUFU.EX2 R45, R45 ;  /* 0x0000002d002d7308 */ /* 0x000ee20000000800 */
[C---:B----4-:R-:W-:Y:S01]  /*5570*/  F2FP.F16.F32.PACK_AB R19, R3.reuse, R50 ;  /* 0x000000320313723e */ /* 0x050fe200000000ff */
[----:B------:R-:W-:-:S06]  /*5580*/  FADD.FTZ R53, R3, R53 ;  /* 0x0000003503357221 */ /* 0x000fcc0000010000 */
[----:B------:R-:W4:Y:S01]  /*5590*/  MUFU.EX2 R25, R25 ;  /* 0x0000001900197308 */ /* 0x000f220000000800 */
[----:B------:R-:W-:Y:S01]  /*55a0*/  HMMA.16816.F32 R80, R16, R4, R80 ;  /* 0x000000041050723c */ /* 0x000fe20000001850 */
[----:B-----5:R-:W-:-:S05]  /*55b0*/  FADD.FTZ R27, R26, R27 ;  /* 0x0000001b1a1b7221 */ /* 0x020fca0000010000 */
[----:B------:R-:W-:Y:S01]  /*55c0*/  HMMA.16816.F32 R76, R16, R6, R76 ;  /* 0x00000006104c723c */ /* 0x000fe2000000184c */
[----:B------:R-:W5:Y:S01]  /*55d0*/  MUFU.EX2 R24, R24 ;  /* 0x0000001800187308 */ /* 0x000f620000000800 */
[----:B---3--:R-:W-:-:S04]  /*55e0*/  FADD.FTZ R53, R45, R53 ;  /* 0x000000352d357221 */ /* 0x008fc80000010000 */
[C---:B-1----:R-:W-:Y:S03]  /*55f0*/  HMMA.16816.F32 R72, R16.reuse, R20, R72 ;  /* 0x000000141048723c */ /* 0x042fe60000001848 */
[----:B------:R-:W1:Y:S01]  /*5600*/  MUFU.EX2 R156, R156 ;  /* 0x0000009c009c7308 */ /* 0x000e620000000800 */
[C---:B----4-:R-:W-:Y:S01]  /*5610*/  F2FP.F16.F32.PACK_AB R4, R25.reuse, R26 ;  /* 0x0000001a1904723e */ /* 0x050fe200000000ff */
[----:B------:R-:W-:Y:S01]  /*5620*/  FADD.FTZ R27, R25, R27 ;  /* 0x0000001b191b7221 */ /* 0x000fe20000010000 */
[----:B------:R-:W-:Y:S05]  /*5630*/  HMMA.16816.F32 R68, R16, R22, R68 ;  /* 0x000000161044723c */ /* 0x000fea0000001844 */
[----:B------:R-:W3:Y:S01]  /*5640*/  MUFU.EX2 R43, R43 ;  /* 0x0000002b002b7308 */ /* 0x000ee20000000800 */
[----:B-----5:R-:W-:-:S07]  /*5650*/  FADD.FTZ R27, R24, R27 ;  /* 0x0000001b181b7221 */ /* 0x020fce0000010000 */
[----:B------:R-:W4:Y:S01]  /*5660*/  MUFU.EX2 R38, R39 ;  /* 0x0000002700267308 */ /* 0x000f220000000800 */
[C---:B-1----:R-:W-:Y:S01]  /*5670*/  F2FP.F16.F32.PACK_AB R6, R156.reuse, R24 ;  /* 0x000000189c06723e */ /* 0x042fe200000000ff */
[----:B------:R-:W-:-:S06]  /*5680*/  FADD.FTZ R156, R156, R27 ;  /* 0x0000001b9c9c7221 */ /* 0x000fcc0000010000 */
[----:B------:R-:W1:Y:S01]  /*5690*/  MUFU.EX2 R155, R155 ;  /* 0x0000009b009b7308 */ /* 0x000e620000000800 */
[C---:B---3--:R-:W-:Y:S01]  /*56a0*/  F2FP.F16.F32.PACK_AB R5, R43.reuse, R45 ;  /* 0x0000002d2b05723e */ /* 0x048fe200000000ff */
[----:B------:R-:W-:-:S04]  /*56b0*/  FADD.FTZ R53, R43, R53 ;  /* 0x000000352b357221 */ /* 0x000fc80000010000 */
[----:B----4-:R-:W-:Y:S01]  /*56c0*/  FADD.FTZ R53, R38, R53 ;  /* 0x0000003526357221 */ /* 0x010fe20000010000 */
[----:B-1----:R-:W-:-:S03]  /*56d0*/  F2FP.F16.F32.PACK_AB R7, R155, R38 ;  /* 0x000000269b07723e */ /* 0x002fc600000000ff */
[----:B------:R-:W-:-:S04]  /*56e0*/  FADD.FTZ R155, R155, R53 ;  /* 0x000000359b9b7221 */ /* 0x000fc80000010000 */
[C---:B--2---:R-:W-:Y:S06]  /*56f0*/  HMMA.16816.F32 R80, R4.reuse, R12, R80 ;  /* 0x0000000c0450723c */ /* 0x044fec0000001850 */
        /* <DEDUP_REMOVED lines=69> */
.L_x_3953:
[----:B------:R-:W-:-:S04]  /*5b50*/  LEA R4, -R94, RZ, 0x7 ;  /* 0x000000ff5e047211 */ /* 0x000fc800078e39ff */
[----:B------:R-:W-:-:S07]  /*5b60*/  SHF.R.S32.HI R3, RZ, 0x1f, R4 ;  /* 0x0000001fff037819 */ /* 0x000fce0000011404 */
.L_x_3954:
[----:B------:R-:W-:Y:S01]  /*5b70*/  ULDC UR4, c[0x0][0x2d0] ;  /* 0x0000b40000047ab9 */ /* 0x000fe20000000800 */
[C---:B------:R-:W-:Y:S01]  /*5b80*/  LEA R92, P4, R4.reuse, R92, 0x1 ;  /* 0x0000005c045c7211 */ /* 0x040fe200078808ff */
[----:B------:R-:W-:Y:S01]  /*5b90*/  IMAD.SHL.U32 R117, R145, 0x80, RZ ;  /* 0x0000008091757824 */ /* 0x000fe200078e00ff */
[----:B------:R-:W-:Y:S02]  /*5ba0*/  ISETP.GE.AND P0, PT, R147, UR4, PT ;  /* 0x0000000493007c0c */ /* 0x000fe4000bf06270 */
[----:B------:R-:W-:-:S11]  /*5bb0*/  LEA.HI.X R93, R4, R93, R3, 0x1, P4 ;  /* 0x0000005d045d7211 */ /* 0x000fd600020f0c03 */
[----:B------:R-:W-:Y:S01]  /*5bc0*/  @!P0 IMAD.MOV.U32 R88, RZ, RZ, R90 ;  /* 0x000000ffff588224 */ /* 0x000fe200078e005a */
[-C--:B------:R-:W-:Y:S01]  /*5bd0*/  @!P0 IADD3 R5, P3, P2, R4, R90.reuse, R144 ;  /* 0x0000005a04058210 */ /* 0x080fe20007a7e090 */
[----:B------:R-:W-:Y:S01]  /*5be0*/  @!P0 IMAD R7, R95, 0x60, RZ ;  /* 0x000000605f078824 */ /* 0x000fe200078e02ff */
[C---:B------:R-:W-:Y:S01]  /*5bf0*/  @!P0 LEA R6, P1, R94.reuse, R90, 0x6 ;  /* 0x0000005a5e068211 */ /* 0x040fe200078230ff */
[C---:B------:R-:W-:Y:S01]  /*5c00*/  @!P0 IMAD.WIDE.U32 R8, R94.reuse, 0x60, R88 ;  /* 0x000000605e088825 */ /* 0x040fe200078e0058 */
[-C--:B------:R-:W-:Y:S01]  /*5c10*/  @!P0 IADD3.X R88, R3, R89.reuse, R143, P3, P2 ;  /* 0x0000005903588210 */ /* 0x080fe20001fe448f */
[----:B------:R-:W-:Y:S01]  /*5c20*/  @P0 STS [R146+0x3000], RZ ;  /* 0x003000ff92000388 */ /* 0x000fe20000000800 */
[----:B------:R-:W-:Y:S01]  /*5c30*/  @!P0 LEA.HI.X R95, R94, R89, R95, 0x6, P1 ;  /* 0x000000595e5f8211 */ /* 0x000fe200008f345f */
[----:B------:R-:W-:Y:S01]  /*5c40*/  @!P0 IMAD.MOV.U32 R14, RZ, RZ, R92 ;  /* 0x000000ffff0e8224 */ /* 0x000fe200078e005c */
[C---:B------:R-:W-:Y:S01]  /*5c50*/  @!P0 IADD3 R6, P2, R4.reuse, R6, RZ ;  /* 0x0000000604068210 */ /* 0x040fe20007f5e0ff */
[----:B------:R-:W-:Y:S01]  /*5c60*/  @!P0 IMAD.MOV.U32 R15, RZ, RZ, R93 ;  /* 0x000000ffff0f8224 */ /* 0x000fe200078e005d */
[----:B------:R-:W-:Y:S01]  /*5c70*/  @!P0 IADD3 R8, P1, R4, R8, RZ ;  /* 0x0000000804088210 */ /* 0x000fe20007f3e0ff */
[----:B------:R-:W-:Y:S01]  /*5c80*/  @P0 STS [R146+0x3004], RZ ;  /* 0x003004ff92000388 */ /* 0x000fe20000000800 */
[----:B------:R-:W-:Y:S01]  /*5c90*/  @!P0 LEA R10, P3, R5, UR6, 0x1 ;  /* 0x00000006050a8c11 */ /* 0x000fe2000f8608ff */
[C---:B------:R-:W-:Y:S01]  /*5ca0*/  @!P0 IMAD.X R95, R3.reuse, 0x1, R95, P2 ;  /* 0x00000001035f8824 */ /* 0x040fe200010e065f */
[----:B------:R-:W-:Y:S01]  /*5cb0*/  @!P0 LEA R12, P2, R6, UR6, 0x1 ;  /* 0x00000006060c8c11 */ /* 0x000fe2000f8408ff */
[----:B------:R-:W-:Y:S01]  /*5cc0*/  @P0 STS.64 [R146+0x3008], RZ ;  /* 0x003008ff92000388 */ /* 0x000fe20000000a00 */
[----:B------:R-:W-:-:S02]  /*5cd0*/  @!P0 IADD3.X R7, R3, R9, R7, P1, !PT ;  /* 0x0000000903078210 */ /* 0x000fc40000ffe407 */
        /* <DEDUP_REMOVED lines=27> */
[----:B-1----:R-:W1:Y:S04]  /*5e90*/  LDSM.16.M88.4 R12, [R136+0x1800] ;  /* 0x00180000880c783b */ /* 0x002e680000000200 */
[----:B------:R-:W-:Y:S04]  /*5ea0*/  LDSM.16.M88.4 R44, [R131] ;  /* 0x00000000832c783b */ /* 0x000fe80000000200 */
[----:B--2---:R-:W2:Y:S04]  /*5eb0*/  LDSM.16.M88.4 R4, [R136+0x1c00] ;  /* 0x001c00008804783b */ /* 0x004ea80000000200 */
[----:B------:R-:W4:Y:S04]  /*5ec0*/  LDSM.16.M88.4 R40, [R136+0x2000] ;  /* 0x002000008828783b */ /* 0x000f280000000200 */
[----:B------:R-:W5:Y:S04]  /*5ed0*/  LDSM.16.M88.4 R36, [R130] ;  /* 0x000000008224783b */ /* 0x000f680000000200 */
[----:B------:R-:W5:Y:S04]  /*5ee0*/  LDSM.16.M88.4 R32, [R136+0x2400] ;  /* 0x002400008820783b */ /* 0x000f680000000200 */
[----:B------:R-:W5:Y:S01]  /*5ef0*/  LDSM.16.M88.4 R104, [R136+0x1000] ;  /* 0x001000008868783b */ /* 0x000f620000000200 */
[C---:B---3--:R-:W-:Y:S01]  /*5f00*/  HMMA.16816.F32 R24, R88.reuse, R20, RZ ;  /* 0x000000145818723c */ /* 0x048fe200000018ff */
[----:B------:R-:W3:Y:S02]  /*5f10*/  S2R R3, SR_TID.X ;  /* 0x0000000000037919 */ /* 0x000ee40000002100 */
[----:B------:R-:W5:Y:S03]  /*5f20*/  LDSM.16.M88.4 R52, [R129] ;  /* 0x000000008134783b */ /* 0x000f660000000200 */
[C---:B------:R-:W-:Y:S01]  /*5f30*/  HMMA.16816.F32 R20, R88.reuse, R22, RZ ;  /* 0x000000165814723c */ /* 0x040fe200000018ff */
[----:B------:R-:W-:Y:S05]  /*5f40*/  LDSM.16.M88.4 R108, [R135] ;  /* 0x00000000876c783b */ /* 0x000fea0000000200 */
[C---:B-1----:R-:W-:Y:S01]  /*5f50*/  HMMA.16816.F32 R16, R88.reuse, R12, RZ ;  /* 0x0000000c5810723c */ /* 0x042fe200000018ff */
[----:B------:R-:W-:Y:S04]  /*5f60*/  LDSM.16.M88.4 R64, [R136+0x2800] ;  /* 0x002800008840783b */ /* 0x000fe80000000200 */
[----:B------:R-:W-:Y:S01]  /*5f70*/  LDSM.16.M88.4 R60, [R136+0x2c00] ;  /* 0x002c0000883c783b */ /* 0x000fe20000000200 */
[C---:B------:R-:W-:Y:S03]  /*5f80*/  HMMA.16816.F32 R12, R88.reuse, R14, RZ ;  /* 0x0000000e580c723c */ /* 0x040fe600000018ff */
[----:B------:R-:W0:Y:S03]  /*5f90*/  LDGDEPBAR ;  /* 0x00000000000079af */ /* 0x000e260000000000 */
[C---:B--2---:R-:W-:Y:S06]  /*5fa0*/  HMMA.16816.F32 R8, R88.reuse, R4, RZ ;  /* 0x000000045808723c */ /* 0x044fec00000018ff */
[----:B------:R-:W-:Y:S01]  /*5fb0*/  HMMA.16816.F32 R4, R88, R6, RZ ;  /* 0x000000065804723c */ /* 0x000fe200000018ff */
[----:B---3--:R-:W-:-:S05]  /*5fc0*/  IMAD.SHL.U32 R3, R3, 0x2, RZ ;  /* 0x0000000203037824 */ /* 0x008fca00078e00ff */
[----:B------:R-:W-:Y:S01]  /*5fd0*/  HMMA.16816.F32 R24, R56, R48, R24 ;  /* 0x000000303818723c */ /* 0x000fe20000001818 */
[----:B------:R-:W-:-:S05]  /*5fe0*/  LOP3.LUT R3, R3, 0x6, RZ, 0xc0, !PT ;  /* 0x0000000603037812 */ /* 0x000fca00078ec0ff */
[----:B------:R-:W-:Y:S01]  /*5ff0*/  HMMA.16816.F32 R20, R56, R50, R20 ;  /* 0x000000323814723c */ /* 0x000fe20000001814 */
[----:B------:R-:W1:Y:S01]  /*6000*/  LDSM.16.M88.4 R48, [R128] ;  /* 0x000000008030783b */ /* 0x000e620000000200 */
[----:B------:R-:W-:-:S04]  /*6010*/  LOP3.LUT R95, R117, 0x8, R3, 0xfe, !PT ;  /* 0x00000008755f7812 */ /* 0x000fc800078efe03 */
[C---:B------:R-:W-:Y:S01]  /*6020*/  HMMA.16816.F32 R16, R56.reuse, R44, R16 ;  /* 0x0000002c3810723c */ /* 0x040fe20000001810 */
[CC--:B------:R-:W-:Y:S02]  /*6030*/  ISETP.GE.AND P1, PT, R95.reuse, R115.reuse, PT ;  /* 0x000000735f00720c */ /* 0x0c0fe40003f26270 */
[----:B------:R-:W-:Y:S02]  /*6040*/  ISETP.GE.AND P5, PT, R95, R114, PT ;  /* 0x000000725f00720c */ /* 0x000fe40003fa6270 */
[----:B------:R-:W-:Y:S01]  /*6050*/  LOP3.LUT R95, R117, 0x18, R3, 0xfe, !PT ;  /* 0x00000018755f7812 */ /* 0x000fe200078efe03 */
[----:B------:R-:W-:Y:S03]  /*6060*/  HMMA.16816.F32 R12, R56, R46, R12 ;  /* 0x0000002e380c723c */ /* 0x000fe6000000180c */
[----:B------:R-:W-:-:S03]  /*6070*/  ISETP.GE.AND P3, PT, R95, R115, PT ;  /* 0x000000735f00720c */ /* 0x000fc60003f66270 */
[C---:B----4-:R-:W-:Y:S06]  /*6080*/  HMMA.16816.F32 R44, R88.reuse, R40, RZ ;  /* 0x00000028582c723c */ /* 0x050fec00000018ff */
[----:B------:R-:W-:Y:S01]  /*6090*/  HMMA.16816.F32 R40, R88, R42, RZ ;  /* 0x0000002a5828723c */ /* 0x000fe200000018ff */
[----:B------:R-:W-:Y:S02]  /*60a0*/  FSEL R122, R20, -INF , !P3 ;  /* 0xff800000147a7808 */ /* 0x000fe40005800000 */
[----:B------:R-:W-:-:S03]  /*60b0*/  LOP3.LUT R20, R117, 0x30, R3, 0xfe, !PT ;  /* 0x0000003075147812 */ /* 0x000fc600078efe03 */
[C---:B-----5:R-:W-:Y:S06]  /*60c0*/  HMMA.16816.F32 R8, R56.reuse, R36, R8 ;  /* 0x000000243808723c */ /* 0x060fec0000001808 */
[----:B------:R-:W-:Y:S06]  /*60d0*/  HMMA.16816.F32 R4, R56, R38, R4 ;  /* 0x000000263804723c */ /* 0x000fec0000001804 */
[C---:B------:R-:W-:Y:S06]  /*60e0*/  HMMA.16816.F32 R36, R88.reuse, R32, RZ ;  /* 0x000000205824723c */ /* 0x040fec00000018ff */
[C---:B------:R-:W-:Y:S06]  /*60f0*/  HMMA.16816.F32 R32, R88.reuse, R34, RZ ;  /* 0x000000225820723c */ /* 0x040fec00000018ff */
[----:B------:R-:W-:Y:S06]  /*6100*/  HMMA.16816.F32 R28, R88, R106, RZ ;  /* 0x0000006a581c723c */ /* 0x000fec00000018ff */
[C---:B------:R-:W-:Y:S06]  /*6110*/  HMMA.16816.F32 R44, R56.reuse, R52, R44 ;  /* 0x00000034382c723c */ /* 0x040fec000000182c */
[----:B------:R-:W-:Y:S01]  /*6120*/  HMMA.16816.F32 R40, R56, R54, R40 ;  /* 0x000000363828723c */ /* 0x000fe20000001828 */
[----:B------:R-:W-:-:S04]  /*6130*/  LOP3.LUT R52, R117, 0x10, R3, 0xfe, !PT ;  /* 0x0000001075347812 */ /* 0x000fc800078efe03 */
[C---:B------:R-:W-:Y:S01]  /*6140*/  ISETP.GE.AND P2, PT, R52.reuse, R115, PT ;  /* 0x000000733400720c */ /* 0x040fe20003f46270 */
[C---:B-1----:R-:W-:Y:S01]  /*6150*/  HMMA.16816.F32 R36, R56.reuse, R48, R36 ;  /* 0x000000303824723c */ /* 0x042fe20000001824 */
[----:B------:R-:W-:Y:S02]  /*6160*/  ISETP.GE.AND P4, PT, R52, R114, PT ;  /* 0x000000723400720c */ /* 0x000fe40003f86270 */
[----:B------:R-:W1:Y:S01]  /*6170*/  LDSM.16.M88.4 R52, [R87] ;  /* 0x000000005734783b */ /* 0x000e620000000200 */
[----:B------:R-:W-:Y:S02]  /*6180*/  FSEL R24, R24, -INF , !P2 ;  /* 0xff80000018187808 */ /* 0x000fe40005000000 */
[----:B------:R-:W-:Y:S01]  /*6190*/  HMMA.16816.F32 R32, R56, R50, R32 ;  /* 0x000000323820723c */ /* 0x000fe20000001820 */
[----:B------:R-:W2:Y:S01]  /*61a0*/  LDSM.16.M88.4 R48, [R86] ;  /* 0x000000005630783b */ /* 0x000ea20000000200 */
[----:B------:R-:W-:Y:S01]  /*61b0*/  FSEL R26, R26, -INF , !P4 ;  /* 0xff8000001a1a7808 */ /* 0x000fe20006000000 */
[----:B------:R-:W-:-:S04]  /*61c0*/  DEPBAR.LE SB0, 0x0 ;  /* 0x000080000000791a */ /* 0x000fc80000000000 */
[----:B------:R-:W-:Y:S06]  /*61d0*/  HMMA.16816.F32 R28, R56, R110, R28 ;  /* 0x0000006e381c723c */ /* 0x000fec000000181c */
[C---:B------:R-:W-:Y:S06]  /*61e0*/  HMMA.16816.F32 R96, R88.reuse, R64, RZ ;  /* 0x000000405860723c */ /* 0x040fec00000018ff */
[C---:B------:R-:W-:Y:S06]  /*61f0*/  HMMA.16816.F32 R64, R88.reuse, R66, RZ ;  /* 0x000000425840723c */ /* 0x040fec00000018ff */
[C---:B------:R-:W-:Y:S06]  /*6200*/  HMMA.16816.F32 R100, R88.reuse, R60, RZ ;  /* 0x0000003c5864723c */ /* 0x040fec00000018ff */
[----:B------:R-:W-:Y:S01]  /*6210*/  HMMA.16816.F32 R104, R88, R104, RZ ;  /* 0x000000685868723c */ /* 0x000fe200000018ff */
[----:B------:R-:W-:-:S02]  /*6220*/  FSEL R118, R28, -INF , !P1 ;  /* 0xff8000001c767808 */ /* 0x000fc40004800000 */
[-C--:B------:R-:W-:Y:S02]  /*6230*/  ISETP.GE.AND P1, PT, R95, R114.reuse, PT ;  /* 0x000000725f00720c */ /* 0x080fe40003f26270 */
[C-C-:B------:R-:W-:Y:S01]  /*6240*/  LOP3.LUT R95, R117.reuse, 0x20, R3.reuse, 0xfe, !PT ;  /* 0x00000020755f7812 */ /* 0x140fe200078efe03 */
[C---:B-1----:R-:W-:Y:S01]  /*6250*/  HMMA.16816.F32 R96, R56.reuse, R52, R96 ;  /* 0x000000343860723c */ /* 0x042fe20000001860 */
[----:B------:R-:W-:Y:S02]  /*6260*/  LOP3.LUT R28, R117, 0x28, R3, 0xfe, !PT ;  /* 0x00000028751c7812 */ /* 0x000fe400078efe03 */
[----:B------:R-:W-:Y:S02]  /*6270*/  FSEL R30, R30, -INF , !P5 ;  /* 0xff8000001e1e7808 */ /* 0x000fe40006800000 */
[CC--:B------:R-:W-:Y:S01]  /*6280*/  ISETP.GE.AND P5, PT, R95.reuse, R115.reuse, PT ;  /* 0x000000735f00720c */ /* 0x0c0fe20003fa6270 */
[----:B------:R-:W-:Y:S01]  /*6290*/  HMMA.16816.F32 R64, R56, R54, R64 ;  /* 0x000000363840723c */ /* 0x000fe20000001840 */
[----:B------:R-:W-:Y:S01]  /*62a0*/  ISETP.GE.AND P2, PT, R95, R114, PT ;  /* 0x000000725f00720c */ /* 0x000fe20003f46270 */
[----:B------:R-:W-:Y:S01]  /*62b0*/  BAR.SYNC.DEFER_BLOCKING 0x0 ;  /* 0x0000000000007b1d */ /* 0x000fe20000010000 */
[----:B------:R-:W-:-:S02]  /*62c0*/  ISETP.GE.AND P4, PT, R28, R115, PT ;  /* 0x000000731c00720c */ /* 0x000fc40003f86270 */
[-C--:B------:R-:W-:Y:S01]  /*62d0*/  ISETP.GE.AND P3, PT, R28, R114.reuse, PT ;  /* 0x000000721c00720c */ /* 0x080fe20003f66270 */
[C---:B--2---:R-:W-:Y:S01]  /*62e0*/  HMMA.16816.F32 R100, R56.reuse, R48, R100 ;  /* 0x000000303864723c */ /* 0x044fe20000001864 */
[----:B------:R-:W-:Y:S02]  /*62f0*/  LOP3.LUT R28, R117, 0x38, R3, 0xfe, !PT ;  /* 0x00000038751c7812 */ /* 0x000fe400078efe03 */
[----:B------:R-:W-:Y:S02]  /*6300*/  FSEL R22, R22, -INF , !P1 ;  /* 0xff80000016167808 */ /* 0x000fe40004800000 */
[----:B------:R-:W-:Y:S01]  /*6310*/  FSEL R16, R16, -INF , !P5 ;  /* 0xff80000010107808 */ /* 0x000fe20006800000 */
[----:B------:R-:W-:Y:S01]  /*6320*/  HMMA.16816.F32 R104, R56, R108, R104 ;  /* 0x0000006c3868723c */ /* 0x000fe20000001868 */
[C---:B------:R-:W-:Y:S02]  /*6330*/  ISETP.GE.AND P1, PT, R20.reuse, R115, PT ;  /* 0x000000731400720c */ /* 0x040fe40003f26270 */
[----:B------:R-:W-:-:S02]  /*6340*/  ISETP.GE.AND P5, PT, R20, R114, PT ;  /* 0x000000721400720c */ /* 0x000fc40003fa6270 */
        /* <DEDUP_REMOVED lines=11> */
[----:B------:R-:W-:Y:S02]  /*6400*/  FSEL R28, R10, -INF , !P5 ;  /* 0xff8000000a1c7808 */ /* 0x000fe40006800000 */
[----:B------:R-:W-:-:S02]  /*6410*/  FSEL R4, R4, -INF , !P2 ;  /* 0xff80000004047808 */ /* 0x000fc40005000000 */
[C---:B------:R-:W-:Y:S01]  /*6420*/  ISETP.GE.AND P5, PT, R18.reuse, R115, PT ;  /* 0x000000731200720c */ /* 0x040fe20003fa6270 */
[----:B------:R-:W-:Y:S01]  /*6430*/  HMMA.16816.F32 R60, R56, R50, R60 ;  /* 0x00000032383c723c */ /* 0x000fe2000000183c */
[-C--:B------:R-:W-:Y:S02]  /*6440*/  ISETP.GE.AND P2, PT, R18, R114.reuse, PT ;  /* 0x000000721200720c */ /* 0x080fe40003f46270 */
[C-C-:B------:R-:W-:Y:S02]  /*6450*/  LOP3.LUT R18, R117.reuse, 0x50, R3.reuse, 0xfe, !PT ;  /* 0x0000005075127812 */ /* 0x140fe400078efe03 */
[----:B------:R-:W-:Y:S02]  /*6460*/  LOP3.LUT R10, R117, 0x58, R3, 0xfe, !PT ;  /* 0x00000058750a7812 */ /* 0x000fe400078efe03 */
[----:B------:R-:W-:Y:S02]  /*6470*/  FSEL R44, R44, -INF , !P3 ;  /* 0xff8000002c2c7808 */ /* 0x000fe40005800000 */
[----:B------:R-:W-:-:S02]  /*6480*/  ISETP.GE.AND P3, PT, R18, R114, PT ;  /* 0x000000721200720c */ /* 0x000fc40003f66270 */
[----:B------:R-:W-:Y:S02]  /*6490*/  FSEL R111, R46, -INF , !P1 ;  /* 0xff8000002e6f7808 */ /* 0x000fe40004800000 */
[----:B------:R-:W-:Y:S02]  /*64a0*/  FSEL R40, R40, -INF , !P5 ;  /* 0xff80000028287808 */ /* 0x000fe40006800000 */
[C---:B------:R-:W-:Y:S02]  /*64b0*/  ISETP.GE.AND P1, PT, R10.reuse, R115, PT ;  /* 0x000000730a00720c */ /* 0x040fe40003f26270 */
[----:B------:R-:W-:Y:S02]  /*64c0*/  ISETP.GE.AND P5, PT, R10, R114, PT ;  /* 0x000000720a00720c */ /* 0x000fe40003fa6270 */
[----:B------:R-:W-:Y:S02]  /*64d0*/  FSEL R116, R6, -INF , !P4 ;  /* 0xff80000006747808 */ /* 0x000fe40006000000 */
[----:B------:R-:W-:-:S02]  /*64e0*/  LOP3.LUT R10, R117, 0x68, R3, 0xfe, !PT ;  /* 0x00000068750a7812 */ /* 0x000fc400078efe03 */
[----:B------:R-:W-:Y:S02]  /*64f0*/  ISETP.GE.AND P4, PT, R18, R115, PT ;  /* 0x000000731200720c */ /* 0x000fe40003f86270 */
[C---:B------:R-:W-:Y:S02]  /*6500*/  LOP3.LUT R18, R117.reuse, 0x60, R3, 0xfe, !PT ;  /* 0x0000006075127812 */ /* 0x040fe400078efe03 */
[----:B------:R-:W-:Y:S02]  /*6510*/  FSEL R110, R42, -INF , !P2 ;  /* 0xff8000002a6e7808 */ /* 0x000fe40005000000 */
[----:B------:R-:W-:Y:S02]  /*6520*/  FSEL R108, R38, -INF , !P3 ;  /* 0xff800000266c7808 */ /* 0x000fe40005800000 */
[----:B------:R-:W-:Y:S02]  /*6530*/  FSEL R38, R32, -INF , !P1 ;  /* 0xff80000020267808 */ /* 0x000fe40004800000 */
[----:B------:R-:W-:-:S02]  /*6540*/  LOP3.LUT R42, R117, R3, RZ, 0xfc, !PT ;  /* 0x00000003752a7212 */ /* 0x000fc400078efcff */
[CC--:B------:R-:W-:Y:S02]  /*6550*/  ISETP.GE.AND P3, PT, R10.reuse, R115.reuse, PT ;  /* 0x000000730a00720c */ /* 0x0c0fe40003f66270 */
[-C--:B------:R-:W-:Y:S01]  /*6560*/  ISETP.GE.AND P1, PT, R10, R114.reuse, PT ;  /* 0x000000720a00720c */ /* 0x080fe20003f26270 */
[----:B------:R-:W-:Y:S01]  /*6570*/  VIADD R32, R42, 0x11 ;  /* 0x000000112a207836 */ /* 0x000fe20000000000 */
[----:B------:R-:W-:Y:S01]  /*6580*/  FSEL R6, R36, -INF , !P4 ;  /* 0xff80000024067808 */ /* 0x000fe20006000000 */
[----:B------:R-:W-:Y:S01]  /*6590*/  VIADD R49, R42, 0x41 ;  /* 0x000000412a317836 */ /* 0x000fe20000000000 */
[C-C-:B------:R-:W-:Y:S02]  /*65a0*/  LOP3.LUT R10, R117.reuse, 0x70, R3.reuse, 0xfe, !PT ;  /* 0x00000070750a7812 */ /* 0x140fe400078efe03 */
[C---:B------:R-:W-:Y:S02]  /*65b0*/  ISETP.GE.AND P2, PT, R18.reuse, R115, PT ;  /* 0x000000731200720c */ /* 0x040fe40003f46270 */
[----:B------:R-:W-:Y:S01]  /*65c0*/  ISETP.GE.AND P4, PT, R18, R114, PT ;  /* 0x000000721200720c */ /* 0x000fe20003f86270 */
[----:B------:R-:W-:Y:S01]  /*65d0*/  VIADD R18, R42, 0x1 ;  /* 0x000000012a127836 */ /* 0x000fe20000000000 */
[----:B------:R-:W-:-:S02]  /*65e0*/  LOP3.LUT R3, R117, 0x78, R3, 0xfe, !PT ;  /* 0x0000007875037812 */ /* 0x000fc400078efe03 */
[----:B------:R-:W-:Y:S02]  /*65f0*/  FSEL R95, R34, -INF , !P5 ;  /* 0xff800000225f7808 */ /* 0x000fe40006800000 */
[-C--:B------:R-:W-:Y:S02]  /*6600*/  ISETP.GE.AND P5, PT, R10, R115.reuse, PT ;  /* 0x000000730a00720c */ /* 0x080fe40003fa6270 */
[----:B------:R-:W-:Y:S02]  /*6610*/  FSEL R96, R96, -INF , !P2 ;  /* 0xff80000060607808 */ /* 0x000fe40005000000 */
[----:B------:R-:W-:Y:S02]  /*6620*/  FSEL R98, R98, -INF , !P4 ;  /* 0xff80000062627808 */ /* 0x000fe40006000000 */
[----:B------:R-:W-:Y:S02]  /*6630*/  FSEL R46, R64, -INF , !P3 ;  /* 0xff800000402e7808 */ /* 0x000fe40005800000 */
[----:B------:R-:W-:Y:S01]  /*6640*/  ISETP.GE.AND P2, PT, R10, R114, PT ;  /* 0x000000720a00720c */ /* 0x000fe20003f46270 */
[----:B------:R-:W-:Y:S01]  /*6650*/  VIADD R10, R42, 0x9 ;  /* 0x000000092a0a7836 */ /* 0x000fe20000000000 */
[----:B------:R-:W-:-:S02]  /*6660*/  ISETP.GE.AND P4, PT, R3, R115, PT ;  /* 0x000000730300720c */ /* 0x000fc40003f86270 */
[-C--:B------:R-:W-:Y:S02]  /*6670*/  ISETP.GE.AND P3, PT, R3, R114.reuse, PT ;  /* 0x000000720300720c */ /* 0x080fe40003f66270 */
[----:B------:R-:W-:Y:S02]  /*6680*/  FSEL R3, R66, -INF , !P1 ;  /* 0xff80000042037808 */ /* 0x000fe40004800000 */
[----:B------:R-:W-:Y:S02]  /*6690*/  ISETP.GE.AND P1, PT, R18, R115, PT ;  /* 0x000000731200720c */ /* 0x000fe40003f26270 */
[----:B------:R-:W-:Y:S02]  /*66a0*/  FSEL R34, R100, -INF , !P5 ;  /* 0xff80000064227808 */ /* 0x000fe40006800000 */
[----:B------:R-:W-:Y:S02]  /*66b0*/  ISETP.GE.AND P5, PT, R18, R114, PT ;  /* 0x000000721200720c */ /* 0x000fe40003fa6270 */
[----:B------:R-:W-:-:S02]  /*66c0*/  FSEL R36, R102, -INF , !P2 ;  /* 0xff80000066247808 */ /* 0x000fc40005000000 */
[CC--:B------:R-:W-:Y:S02]  /*66d0*/  ISETP.GE.AND P2, PT, R10.reuse, R115.reuse, PT ;  /* 0x000000730a00720c */ /* 0x0c0fe40003f46270 */
[----:B------:R-:W-:Y:S02]  /*66e0*/  FSEL R48, R105, -INF , !P1 ;  /* 0xff80000069307808 */ /* 0x000fe40004800000 */
[----:B------:R-:W-:Y:S01]  /*66f0*/  ISETP.GE.AND P1, PT, R10, R114, PT ;  /* 0x000000720a00720c */ /* 0x000fe20003f26270 */
[----:B------:R-:W-:Y:S01]  /*6700*/  VIADD R10, R42, 0x19 ;  /* 0x000000192a0a7836 */ /* 0x000fe20000000000 */
[----:B------:R-:W-:Y:S02]  /*6710*/  FSEL R18, R107, -INF , !P5 ;  /* 0xff8000006b127808 */ /* 0x000fe40006800000 */
[----:B------:R-:W-:Y:S02]  /*6720*/  ISETP.GE.AND P5, PT, R32, R115, PT ;  /* 0x000000732000720c */ /* 0x000fe40003fa6270 */
[----:B------:R-:W-:-:S02]  /*6730*/  FSEL R29, R29, -INF , !P2 ;  /* 0xff8000001d1d7808 */ /* 0x000fc40005000000 */
[-C--:B------:R-:W-:Y:S01]  /*6740*/  ISETP.GE.AND P2, PT, R32, R114.reuse, PT ;  /* 0x000000722000720c */ /* 0x080fe20003f46270 */
[----:B------:R-:W-:Y:S01]  /*6750*/  VIADD R32, R42, 0x21 ;  /* 0x000000212a207836 */ /* 0x000fe20000000000 */
[----:B------:R-:W-:Y:S02]  /*6760*/  FSEL R31, R31, -INF , !P1 ;  /* 0xff8000001f1f7808 */ /* 0x000fe40004800000 */
[----:B------:R-:W-:Y:S02]  /*6770*/  FSEL R25, R25, -INF , !P5 ;  /* 0xff80000019197808 */ /* 0x000fe40006800000 */
[C---:B------:R-:W-:Y:S02]  /*6780*/  ISETP.GE.AND P1, PT, R10.reuse, R115, PT ;  /* 0x000000730a00720c */ /* 0x040fe40003f26270 */
        /* <DEDUP_REMOVED lines=10> */
[-C--:B------:R-:W-:Y:S02]  /*6830*/  ISETP.GE.AND P2, PT, R10, R114.reuse, PT ;  /* 0x000000720a00720c */ /* 0x080fe40003f46270 */
[----:B------:R-:W-:Y:S01]  /*6840*/  FSEL R10, R19, -INF , !P1 ;  /* 0xff800000130a7808 */ /* 0x000fe20004800000 */
[----:B------:R-:W-:Y:S01]  /*6850*/  VIADD R19, R42, 0x39 ;  /* 0x000000392a137836 */ /* 0x000fe20000000000 */
[----:B------:R-:W-:Y:S02]  /*6860*/  FSEL R13, R13, -INF , !P5 ;  /* 0xff8000000d0d7808 */ /* 0x000fe40006800000 */
[C---:B------:R-:W-:Y:S02]  /*6870*/  ISETP.GE.AND P1, PT, R32.reuse, R115, PT ;  /* 0x000000732000720c */ /* 0x040fe40003f26270 */
[----:B------:R-:W-:Y:S02]  /*6880*/  ISETP.GE.AND P5, PT, R32, R114, PT ;  /* 0x000000722000720c */ /* 0x000fe40003fa6270 */
[----:B------:R-:W-:-:S02]  /*6890*/  FSEL R9, R9, -INF , !P1 ;  /* 0xff80000009097808 */ /* 0x000fc40004800000 */
[----:B------:R-:W-:Y:S01]  /*68a0*/  FSEL R32, R11, -INF , !P5 ;  /* 0xff8000000b207808 */ /* 0x000fe20006800000 */
[C---:B------:R-:W-:Y:S01]  /*68b0*/  VIADD R11, R42.reuse, 0x49 ;  /* 0x000000492a0b7836 */ /* 0x040fe20000000000 */
[----:B------:R-:W-:Y:S02]  /*68c0*/  ISETP.GE.AND P1, PT, R19, R114, PT ;  /* 0x000000721300720c */ /* 0x000fe40003f26270 */
[----:B------:R-:W-:Y:S02]  /*68d0*/  FSEL R15, R15, -INF , !P2 ;  /* 0xff8000000f0f7808 */ /* 0x000fe40005000000 */
[-C--:B------:R-:W-:Y:S01]  /*68e0*/  ISETP.GE.AND P2, PT, R19, R115.reuse, PT ;  /* 0x000000731300720c */ /* 0x080fe20003f46270 */
[C---:B------:R-:W-:Y:S01]  /*68f0*/  VIADD R19, R42.reuse, 0x69 ;  /* 0x000000692a137836 */ /* 0x040fe20000000000 */
[-C--:B------:R-:W-:Y:S02]  /*6900*/  ISETP.GE.AND P5, PT, R49, R115.reuse, PT ;  /* 0x000000733100720c */ /* 0x080fe40003fa6270 */
[----:B------:R-:W-:Y:S01]  /*6910*/  FSEL R121, R7, -INF , !P1 ;  /* 0xff80000007797808 */ /* 0x000fe20004800000 */
[----:B------:R-:W-:Y:S01]  /*6920*/  VIADD R7, R42, 0x51 ;  /* 0x000000512a077836 */ /* 0x000fe20000000000 */
[----:B------:R-:W-:-:S02]  /*6930*/  ISETP.GE.AND P1, PT, R11, R115, PT ;  /* 0x000000730b00720c */ /* 0x000fc40003f26270 */
[----:B------:R-:W-:Y:S02]  /*6940*/  FSEL R5, R5, -INF , !P2 ;  /* 0xff80000005057808 */ /* 0x000fe40005000000 */
[-C--:B------:R-:W-:Y:S02]  /*6950*/  ISETP.GE.AND P2, PT, R49, R114.reuse, PT ;  /* 0x000000723100720c */ /* 0x080fe40003f46270 */
[----:B------:R-:W-:Y:S02]  /*6960*/  FSEL R45, R45, -INF , !P5 ;  /* 0xff8000002d2d7808 */ /* 0x000fe40006800000 */
[-C--:B------:R-:W-:Y:S01]  /*6970*/  ISETP.GE.AND P5, PT, R11, R114.reuse, PT ;  /* 0x000000720b00720c */ /* 0x080fe20003fa6270 */
[----:B------:R-:W-:Y:S01]  /*6980*/  VIADD R11, R42, 0x61 ;  /* 0x000000612a0b7836 */ /* 0x000fe20000000000 */
[----:B------:R-:W-:Y:S02]  /*6990*/  FSEL R41, R41, -INF , !P1 ;  /* 0xff80000029297808 */ /* 0x000fe40004800000 */
[----:B------:R-:W-:-:S02]  /*69a0*/  ISETP.GE.AND P1, PT, R7, R114, PT ;  /* 0x000000720700720c */ /* 0x000fc40003f26270 */
[----:B------:R-:W-:Y:S02]  /*69b0*/  FSEL R120, R47, -INF , !P2 ;  /* 0xff8000002f787808 */ /* 0x000fe40005000000 */
[-C--:B------:R-:W-:Y:S01]  /*69c0*/  ISETP.GE.AND P2, PT, R7, R115.reuse, PT ;  /* 0x000000730700720c */ /* 0x080fe20003f46270 */
[----:B------:R-:W-:Y:S01]  /*69d0*/  VIADD R7, R42, 0x59 ;  /* 0x000000592a077836 */ /* 0x000fe20000000000 */
[----:B------:R-:W-:Y:S02]  /*69e0*/  FSEL R109, R39, -INF , !P1 ;  /* 0xff800000276d7808 */ /* 0x000fe40004800000 */
[----:B------:R-:W-:Y:S02]  /*69f0*/  ISETP.GE.AND P1, PT, R11, R115, PT ;  /* 0x000000730b00720c */ /* 0x000fe40003f26270 */
[----:B------:R-:W-:Y:S02]  /*6a00*/  FSEL R119, R43, -INF , !P5 ;  /* 0xff8000002b777808 */ /* 0x000fe40006800000 */
[----:B------:R-:W-:-:S02]  /*6a10*/  FSEL R37, R37, -INF , !P2 ;  /* 0xff80000025257808 */ /* 0x000fc40005000000 */
[C---:B------:R-:W-:Y:S02]  /*6a20*/  ISETP.GE.AND P5, PT, R7.reuse, R115, PT ;  /* 0x000000730700720c */ /* 0x040fe40003fa6270 */
[-C--:B------:R-:W-:Y:S02]  /*6a30*/  ISETP.GE.AND P2, PT, R7, R114.reuse, PT ;  /* 0x000000720700720c */ /* 0x080fe40003f46270 */
[----:B------:R-:W-:Y:S02]  /*6a40*/  FSEL R7, R97, -INF , !P1 ;  /* 0xff80000061077808 */ /* 0x000fe40004800000 */
[----:B------:R-:W-:Y:S02]  /*6a50*/  ISETP.GE.AND P1, PT, R19, R114, PT ;  /* 0x000000721300720c */ /* 0x000fe40003f26270 */
[----:B------:R-:W-:Y:S02]  /*6a60*/  FSEL R33, R33, -INF , !P5 ;  /* 0xff80000021217808 */ /* 0x000fe40006800000 */
[----:B------:R-:W-:-:S02]  /*6a70*/  FSEL R67, R67, -INF , !P1 ;  /* 0xff80000043437808 */ /* 0x000fc40004800000 */
[CC--:B------:R-:W-:Y:S02]  /*6a80*/  ISETP.GE.AND P1, PT, R42.reuse, R115.reuse, PT ;  /* 0x000000732a00720c */ /* 0x0c0fe40003f26270 */
[----:B------:R-:W-:Y:S01]  /*6a90*/  ISETP.GE.AND P5, PT, R11, R114, PT ;  /* 0x000000720b00720c */ /* 0x000fe20003fa6270 */
[----:B------:R-:W-:Y:S01]  /*6aa0*/  VIADD R11, R42, 0x71 ;  /* 0x000000712a0b7836 */ /* 0x000fe20000000000 */
[----:B------:R-:W-:Y:S02]  /*6ab0*/  FSEL R105, R35, -INF , !P2 ;  /* 0xff80000023697808 */ /* 0x000fe40005000000 */
[----:B------:R-:W-:Y:S02]  /*6ac0*/  FSEL R104, R104, -INF , !P1 ;  /* 0xff80000068687808 */ /* 0x000fe40004800000 */
[----:B------:R-:W-:Y:S02]  /*6ad0*/  ISETP.GE.AND P2, PT, R19, R115, PT ;  /* 0x000000731300720c */ /* 0x000fe40003f46270 */
[----:B------:R-:W-:-:S02]  /*6ae0*/  ISETP.GT.AND P1, PT, R145, R140, PT ;  /* 0x0000008c9100720c */ /* 0x000fc40003f24270 */
[----:B------:R-:W-:Y:S02]  /*6af0*/  FSEL R99, R99, -INF , !P5 ;  /* 0xff80000063637808 */ /* 0x000fe40006800000 */
[----:B------:R-:W-:Y:S02]  /*6b00*/  FSEL R65, R65, -INF , !P2 ;  /* 0xff80000041417808 */ /* 0x000fe40005000000 */
[C---:B------:R-:W-:Y:S02]  /*6b10*/  ISETP.GE.AND P5, PT, R11.reuse, R115, PT ;  /* 0x000000730b00720c */ /* 0x040fe40003fa6270 */
[----:B------:R-:W-:Y:S01]  /*6b20*/  ISETP.GE.AND P2, PT, R11, R114, PT ;  /* 0x000000720b00720c */ /* 0x000fe20003f46270 */
[----:B------:R-:W-:Y:S01]  /*6b30*/  VIADD R11, R42, 0x79 ;  /* 0x000000792a0b7836 */ /* 0x000fe20000000000 */
[----:B------:R-:W-:Y:S02]  /*6b40*/  FSEL R100, R60, -INF , !P4 ;  /* 0xff8000003c647808 */ /* 0x000fe40006000000 */
[----:B------:R-:W-:-:S02]  /*6b50*/  FSEL R101, R101, -INF , !P5 ;  /* 0xff80000065657808 */ /* 0x000fc40006800000 */
[----:B------:R-:W-:Y:S02]  /*6b60*/  FSEL R103, R103, -INF , !P2 ;  /* 0xff80000067677808 */ /* 0x000fe40005000000 */
[-C--:B------:R-:W-:Y:S02]  /*6b70*/  ISETP.GE.AND P4, PT, R42, R114.reuse, PT ;  /* 0x000000722a00720c */ /* 0x080fe40003f86270 */
[C---:B------:R-:W-:Y:S02]  /*6b80*/  ISETP.GE.AND P5, PT, R11.reuse, R115, PT ;  /* 0x000000730b00720c */ /* 0x040fe40003fa6270 */
[----:B------:R-:W-:Y:S02]  /*6b90*/  ISETP.GE.AND P2, PT, R11, R114, PT ;  /* 0x000000720b00720c */ /* 0x000fe40003f46270 */
[----:B------:R-:W-:Y:S02]  /*6ba0*/  FSEL R11, R106, -INF , !P4 ;  /* 0xff8000006a0b7808 */ /* 0x000fe40006000000 */
[----:B------:R-:W-:-:S02]  /*6bb0*/  FSEL R62, R62, -INF , !P3 ;  /* 0xff8000003e3e7808 */ /* 0x000fc40005800000 */
[----:B------:R-:W-:Y:S02]  /*6bc0*/  FSEL R64, R61, -INF , !P5 ;  /* 0xff8000003d407808 */ /* 0x000fe40006800000 */
[----:B------:R-:W-:Y:S01]  /*6bd0*/  FSEL R63, R63, -INF , !P2 ;  /* 0xff8000003f3f7808 */ /* 0x000fe20005000000 */
[----:B------:R-:W-:Y:S06]  /*6be0*/  @!P1 BRA `(.L_x_3955) ;  /* 0x0000000400bc9947 */ /* 0x000fec0003800000 */
[----:B------:R-:W-:Y:S05]  /*6bf0*/  @!P6 BRA `(.L_x_3956) ;  /* 0x0000000000f0e947 */ /* 0x000fea0003800000 */
[----:B------:R-:W1:Y:S01]  /*6c00*/  LDC R39, c[0x0][0x380] ;  /* 0x0000e000ff277b82 */ /* 0x000e620000000800 */
[----:B------:R-:W-:Y:S01]  /*6c10*/  IABS R47, R117 ;  /* 0x00000075002f7213 */ /* 0x000fe20000000000 */
[----:B------:R-:W-:Y:S01]  /*6c20*/  ULDC.64 UR4, c[0x0][0x230] ;  /* 0x00008c0000047ab9 */ /* 0x000fe20000000a00 */
[C---:B------:R-:W-:Y:S02]  /*6c30*/  IADD3 R49, R117.reuse, -0x80, RZ ;  /* 0xffffff8075317810 */ /* 0x040fe40007ffe0ff */
        /* <DEDUP_REMOVED lines=10> */
[----:B------:R-:W-:Y:S02]  /*6ce0*/  IABS R42, R49 ;  /* 0x00000031002a7213 */ /* 0x000fe40000000000 */
[----:B------:R-:W-:-:S03]  /*6cf0*/  LOP3.LUT R49, R49, R39, RZ, 0x3c, !PT ;  /* 0x0000002731317212 */ /* 0x000fc600078e3cff */
[----:B------:R-:W-:-:S04]  /*6d00*/  IMAD.HI.U32 R50, R19, R47, RZ ;  /* 0x0000002f13327227 */ /* 0x000fc800078e00ff */
[----:B------:R-:W-:Y:S01]  /*6d10*/  IMAD.HI.U32 R19, R19, R42, RZ ;  /* 0x0000002a13137227 */ /* 0x000fe200078e00ff */
[----:B------:R-:W-:-:S05]  /*6d20*/  IADD3 R43, -R50, RZ, RZ ;  /* 0x000000ff322b7210 */ /* 0x000fca0007ffe1ff */
[----:B------:R-:W-:Y:S02]  /*6d30*/  IMAD R47, R35, R43, R47 ;  /* 0x0000002b232f7224 */ /* 0x000fe400078e022f */
[----:B------:R-:W-:-:S03]  /*6d40*/  IMAD.MOV R43, RZ, RZ, -R19 ;  /* 0x000000ffff2b7224 */ /* 0x000fc600078e0a13 */
[C---:B------:R-:W-:Y:S01]  /*6d50*/  ISETP.GT.U32.AND P4, PT, R35.reuse, R47, PT ;  /* 0x0000002f2300720c */ /* 0x040fe20003f84070 */
[----:B------:R-:W-:Y:S01]  /*6d60*/  IMAD R42, R35, R43, R42 ;  /* 0x0000002b232a7224 */ /* 0x000fe200078e022a */
[----:B------:R-:W-:-:S04]  /*6d70*/  LOP3.LUT R43, RZ, R39, RZ, 0x33, !PT ;  /* 0x00000027ff2b7212 */ /* 0x000fc800078e33ff */
[----:B------:R-:W-:-:S07]  /*6d80*/  ISETP.GT.U32.AND P3, PT, R35, R42, PT ;  /* 0x0000002a2300720c */ /* 0x000fce0003f64070 */
[-C--:B------:R-:W-:Y:S02]  /*6d90*/  @!P4 IADD3 R47, R47, -R35.reuse, RZ ;  /* 0x800000232f2fc210 */ /* 0x080fe40007ffe0ff */
[----:B------:R-:W-:Y:S02]  /*6da0*/  @!P4 IADD3 R50, R50, 0x1, RZ ;  /* 0x000000013232c810 */ /* 0x000fe40007ffe0ff */
[-C--:B------:R-:W-:Y:S02]  /*6db0*/  ISETP.GE.U32.AND P2, PT, R47, R35.reuse, PT ;  /* 0x000000232f00720c */ /* 0x080fe40003f46070 */
[----:B------:R-:W-:Y:S01]  /*6dc0*/  @!P3 IMAD.IADD R42, R42, 0x1, -R35 ;  /* 0x000000012a2ab824 */ /* 0x000fe200078e0a23 */
[----:B------:R-:W-:Y:S02]  /*6dd0*/  ISETP.GE.AND P4, PT, R117, RZ, PT ;  /* 0x000000ff7500720c */ /* 0x000fe40003f86270 */
[----:B------:R-:W-:Y:S02]  /*6de0*/  @!P3 IADD3 R19, R19, 0x1, RZ ;  /* 0x000000011313b810 */ /* 0x000fe40007ffe0ff */
[----:B------:R-:W-:-:S02]  /*6df0*/  ISETP.GE.U32.AND P5, PT, R42, R35, PT ;  /* 0x000000232a00720c */ /* 0x000fc40003fa6070 */
[----:B------:R-:W-:-:S04]  /*6e00*/  ISETP.NE.AND P3, PT, R39, RZ, PT ;  /* 0x000000ff2700720c */ /* 0x000fc80003f65270 */
[----:B------:R-:W-:Y:S01]  /*6e10*/  @P2 VIADD R50, R50, 0x1 ;  /* 0x0000000132322836 */ /* 0x000fe20000000000 */
[----:B------:R-:W-:-:S03]  /*6e20*/  ISETP.GE.AND P2, PT, R49, RZ, PT ;  /* 0x000000ff3100720c */ /* 0x000fc60003f46270 */
[----:B------:R-:W-:-:S03]  /*6e30*/  @!P4 IMAD.MOV R50, RZ, RZ, -R50 ;  /* 0x000000ffff32c224 */ /* 0x000fc600078e0a32 */
[----:B------:R-:W-:-:S05]  /*6e40*/  @P5 VIADD R19, R19, 0x1 ;  /* 0x0000000113135836 */ /* 0x000fca0000000000 */
[----:B------:R-:W-:Y:S02]  /*6e50*/  MOV R35, R19 ;  /* 0x0000001300237202 */ /* 0x000fe40000000f00 */
[----:B------:R-:W-:Y:S02]  /*6e60*/  SEL R19, R43, R50, !P3 ;  /* 0x000000322b137207 */ /* 0x000fe40005800000 */
[----:B------:R-:W-:-:S03]  /*6e70*/  @!P2 IADD3 R35, -R35, RZ, RZ ;  /* 0x000000ff2323a210 */ /* 0x000fc60007ffe1ff */
[----:B------:R-:W-:Y:S01]  /*6e80*/  IMAD.WIDE R52, R19, 0x4, R150 ;  /* 0x0000000413347825 */ /* 0x000fe200078e0296 */
[----:B------:R-:W-:-:S04]  /*6e90*/  SEL R43, R43, R35, !P3 ;  /* 0x000000232b2b7207 */ /* 0x000fc80005800000 */
[----:B------:R-:W2:Y:S01]  /*6ea0*/  LDG.E R35, desc[UR10][R52.64] ;  /* 0x0000000a34237981 */ /* 0x000ea2000c1e1900 */
[----:B------:R-:W-:-:S05]  /*6eb0*/  IMAD.WIDE R50, R43, 0x4, R150 ;  /* 0x000000042b327825 */ /* 0x000fca00078e0296 */
        /* <DEDUP_REMOVED lines=16> */
.L_x_3956:
[----:B------:R-:W-:-:S04]  /*6fc0*/  LEA R35, -R84, RZ, 0x7 ;  /* 0x000000ff54237211 */ /* 0x000fc800078e39ff */
[----:B------:R-:W-:-:S07]  /*6fd0*/  SHF.R.S32.HI R19, RZ, 0x1f, R35 ;  /* 0x0000001fff137819 */ /* 0x000fce0000011423 */
.L_x_3957:
[CC--:B------:R-:W-:Y:S01]  /*6fe0*/  @!P0 LEA R47, P3, R84.reuse, R113.reuse, 0x6 ;  /* 0x00000071542f8211 */ /* 0x0c0fe200078630ff */
[----:B------:R1:W-:Y:S01]  /*6ff0*/  @P0 STS [R146+0x1000], RZ ;  /* 0x001000ff92000388 */ /* 0x0003e20000000800 */
[C---:B------:R-:W-:Y:S01]  /*7000*/  @!P0 IADD3 R42, P5, P4, R35.reuse, R113, R142 ;  /* 0x00000071232a8210 */ /* 0x040fe20007cbe08e */
[----:B------:R-:W-:Y:S01]  /*7010*/  BSSY B0, `(.L_x_3958) ;  /* 0x0000029000007945 */ /* 0x000fe20003800000 */
[C---:B------:R-:W-:Y:S01]  /*7020*/  @!P0 IADD3 R47, P2, R35.reuse, R47, RZ ;  /* 0x0000002f232f8210 */ /* 0x040fe20007f5e0ff */
[----:B------:R1:W-:Y:S01]  /*7030*/  @P0 STS [R146+0x1004], RZ ;  /* 0x001004ff92000388 */ /* 0x0003e20000000800 */
[----:B------:R-:W-:Y:S02]  /*7040*/  @!P0 LEA.HI.X R43, R84, R112, R85, 0x6, P3 ;  /* 0x00000070542b8211 */ /* 0x000fe400018f3455 */
[----:B------:R-:W-:Y:S01]  /*7050*/  @!P0 LEA R52, P3, R35, R154, 0x1 ;  /* 0x0000009a23348211 */ /* 0x000fe200078608ff */
[----:B------:R1:W-:Y:S01]  /*7060*/  @P0 STS.64 [R146+0x1008], RZ ;  /* 0x001008ff92000388 */ /* 0x0003e20000000a00 */
[C---:B------:R-:W-:Y:S01]  /*7070*/  @!P0 IADD3.X R39, R19.reuse, R112, R141, P5, P4 ;  /* 0x0000007013278210 */ /* 0x040fe20002fe848d */
[----:B------:R-:W-:Y:S01]  /*7080*/  @!P0 IMAD.X R43, R19, 0x1, R43, P2 ;  /* 0x00000001132b8824 */ /* 0x000fe200010e062b */
[----:B------:R-:W-:-:S02]  /*7090*/  @!P0 LEA R50, P4, R42, UR8, 0x1 ;  /* 0x000000082a328c11 */ /* 0x000fc4000f8808ff */
[----:B------:R-:W-:Y:S02]  /*70a0*/  @!P0 LEA R54, P2, R47, UR8, 0x1 ;  /* 0x000000082f368c11 */ /* 0x000fe4000f8408ff */
[----:B------:R-:W-:Y:S02]  /*70b0*/  @!P0 LEA.HI.X R53, R35, R153, R19, 0x1, P3 ;  /* 0x0000009923358211 */ /* 0x000fe400018f0c13 */
        /* <DEDUP_REMOVED lines=30> */
.L_x_3959:
[----:B------:R-:W-:Y:S05]  /*72a0*/  BSYNC B0 ;  /* 0x0000000000007941 */ /* 0x000fea0003800000 */
.L_x_3958:
[----:B------:R-:W0:Y:S01]  /*72b0*/  LDGDEPBAR ;  /* 0x00000000000079af */ /* 0x000e220000000000 */
[----:B------:R-:W-:-:S04]  /*72c0*/  LEA R154, P0, R35, R154, 0x1 ;  /* 0x0000009a239a7211 */ /* 0x000fc800078008ff */
[----:B------:R-:W-:-:S09]  /*72d0*/  LEA.HI.X R153, R35, R153, R19, 0x1, P0 ;  /* 0x0000009923997211 */ /* 0x000fd200000f0c13 */
.L_x_3955:
        /* <DEDUP_REMOVED lines=100> */
[----:B------:R-:W2:Y:S03]  /*7920*/  MUFU.EX2 R84, R84 ;  /* 0x0000005400547308 */ /* 0x000ea60000000800 */
[----:B------:R-:W-:Y:S02]  /*7930*/  FMNMX.FTZ R8, R98, R12, !PT ;  /* 0x0000000c62087209 */ /* 0x000fe40007810000 */
[----:B-1----:R-:W-:Y:S02]  /*7940*/  F2FP.F16.F32.PACK_AB R12, R113, R115 ;  /* 0x00000073710c723e */ /* 0x002fe400000000ff */
        /* <DEDUP_REMOVED lines=34> */
[----:B------:R-:W1:Y:S01]  /*7b70*/  LDSM.16.MT88.4 R16, [R134+0x3000] ;  /* 0x003000008610783b */ /* 0x000e620000004200 */
[--C-:B------:R-:W-:Y:S01]  /*7b80*/  FFMA.FTZ R61, R10, UR12, -R53.reuse ;  /* 0x0000000c0a3d7c23 */ /* 0x100fe20008010835 */
[--C-:B------:R-:W-:Y:S01]  /*7b90*/  FFMA.FTZ R104, R30, UR12, -R53.reuse ;  /* 0x0000000c1e687c23 */ /* 0x100fe20008010835 */
[--C-:B------:R-:W-:Y:S01]  /*7ba0*/  FFMA.FTZ R101, R31, UR12, -R53.reuse ;  /* 0x0000000c1f657c23 */ /* 0x100fe20008010835 */
[----:B------:R-:W2:Y:S01]  /*7bb0*/  LDSM.16.MT88.4 R8, [R133+0x3000] ;  /* 0x003000008508783b */ /* 0x000ea20000004200 */
[----:B------:R-:W-:Y:S01]  /*7bc0*/  FMUL.FTZ R4, R4, UR12 ;  /* 0x0000000c04047c20 */ /* 0x000fe20008410000 */
[----:B------:R-:W-:Y:S01]  /*7bd0*/  MUFU.EX2 R114, R114 ;  /* 0x0000007200727308 */ /* 0x000fe20000000800 */
[--C-:B------:R-:W-:Y:S01]  /*7be0*/  FFMA.FTZ R96, R26, UR12, -R53.reuse ;  /* 0x0000000c1a607c23 */ /* 0x100fe20008010835 */
[--C-:B------:R-:W-:Y:S01]  /*7bf0*/  FFMA.FTZ R90, R27, UR12, -R53.reuse ;  /* 0x0000000c1b5a7c23 */ /* 0x100fe20008010835 */
[--C-:B------:R-:W-:Y:S01]  /*7c00*/  FFMA.FTZ R89, R22, UR12, -R53.reuse ;  /* 0x0000000c16597c23 */ /* 0x100fe20008010835 */
[----:B------:R-:W-:Y:S01]  /*7c10*/  LDSM.16.MT88.4 R24, [R133+0x3400] ;  /* 0x003400008518783b */ /* 0x000fe20000004200 */
        /* <DEDUP_REMOVED lines=13> */
[----:B------:R-:W-:-:S06]  /*7cf0*/  FFMA.FTZ R36, R36, UR12, -R53 ;  /* 0x0000000c24247c23 */ /* 0x000fcc0008010835 */
[----:B------:R-:W4:Y:S01]  /*7d00*/  MUFU.EX2 R101, R101 ;  /* 0x0000006500657308 */ /* 0x000f220000000800 */
[----:B---3--:R-:W-:-:S07]  /*7d10*/  F2FP.F16.F32.PACK_AB R13, R112, R114 ;  /* 0x00000072700d723e */ /* 0x008fce00000000ff */
[----:B------:R3:W5:Y:S08]  /*7d20*/  MUFU.EX2 R118, R2 ;  /* 0x0000000200767308 */ /* 0x0007700000000800 */
[----:B------:R1:W2:Y:S01]  /*7d30*/  MUFU.EX2 R117, R4 ;  /* 0x0000000400757308 */ /* 0x0002a20000000800 */
[----:B----4-:R-:W-:-:S07]  /*7d40*/  F2FP.F16.F32.PACK_AB R15, R101, R104 ;  /* 0x00000068650f723e */ /* 0x010fce00000000ff */
[----:B------:R-:W-:Y:S01]  /*7d50*/  MUFU.EX2 R96, R96 ;  /* 0x0000006000607308 */ /* 0x000fe20000000800 */
[--C-:B---3--:R-:W-:Y:S01]  /*7d60*/  FFMA.FTZ R2, R14, UR12, -R53.reuse ;  /* 0x0000000c0e027c23 */ /* 0x108fe20008010835 */
[----:B------:R-:W-:Y:S01]  /*7d70*/  F2FP.F16.F32.PACK_AB R14, R106, R107 ;  /* 0x0000006b6a0e723e */ /* 0x000fe200000000ff */
[-C--:B-----5:R-:W-:Y:S01]  /*7d80*/  FMUL.FTZ R20, R80, R118.reuse ;  /* 0x0000007650147220 */ /* 0x0a0fe20000410000 */
[-C--:B------:R-:W-:Y:S01]  /*7d90*/  FMUL.FTZ R21, R81, R118.reuse ;  /* 0x0000007651157220 */ /* 0x080fe20000410000 */
[-C--:B------:R-:W-:Y:S01]  /*7da0*/  FMUL.FTZ R76, R76, R118.reuse ;  /* 0x000000764c4c7220 */ /* 0x080fe20000410000 */
[-C--:B------:R-:W-:Y:S01]  /*7db0*/  FMUL.FTZ R77, R77, R118.reuse ;  /* 0x000000764d4d7220 */ /* 0x080fe20000410000 */
[-C--:B------:R-:W-:Y:S01]  /*7dc0*/  FMUL.FTZ R72, R72, R118.reuse ;  /* 0x0000007648487220 */ /* 0x080fe20000410000 */
[-C--:B------:R-:W-:Y:S01]  /*7dd0*/  FMUL.FTZ R73, R73, R118.reuse ;  /* 0x0000007649497220 */ /* 0x080fe20000410000 */
[----:B-1----:R-:W1:Y:S01]  /*7de0*/  LDSM.16.MT88.4 R4, [R134+0x3400] ;  /* 0x003400008604783b */ /* 0x002e620000004200 */
        /* <DEDUP_REMOVED lines=8> */
[-C--:B------:R-:W-:Y:S01]  /*7e70*/  FMUL.FTZ R70, R70, R117.reuse ;  /* 0x0000007546467220 */ /* 0x080fe20000410000 */
[-C--:B------:R-:W-:Y:S01]  /*7e80*/  FMUL.FTZ R71, R71, R117.reuse ;  /* 0x0000007547477220 */ /* 0x080fe20000410000 */
[----:B------:R-:W2:Y:S01]  /*7e90*/  MUFU.EX2 R90, R90 ;  /* 0x0000005a005a7308 */ /* 0x000ea20000000800 */
[C---:B------:R-:W-:Y:S01]  /*7ea0*/  HMMA.16816.F32 R20, R12.reuse, R16, R20 ;  /* 0x000000100c14723c */ /* 0x040fe20000001814 */
[--C-:B------:R-:W-:Y:S01]  /*7eb0*/  FFMA.FTZ R80, R32, UR12, -R53.reuse ;  /* 0x0000000c20507c23 */ /* 0x100fe20008010835 */
[----:B------:R-:W-:Y:S01]  /*7ec0*/  F2FP.F16.F32.PACK_AB R32, R97, R102 ;  /* 0x000000666120723e */ /* 0x000fe200000000ff */
[--C-:B------:R-:W-:Y:S01]  /*7ed0*/  FFMA.FTZ R81, R116, UR12, -R53.reuse ;  /* 0x0000000c74517c23 */ /* 0x100fe20008010835 */
[--C-:B------:R-:W-:Y:S01]  /*7ee0*/  FFMA.FTZ R82, R121, UR12, -R53.reuse ;  /* 0x0000000c79527c23 */ /* 0x100fe20008010835 */
[--C-:B------:R-:W-:Y:S01]  /*7ef0*/  FFMA.FTZ R83, R111, UR12, -R53.reuse ;  /* 0x0000000c6f537c23 */ /* 0x100fe20008010835 */
[C---:B------:R-:W-:Y:S01]  /*7f00*/  HMMA.16816.F32 R16, R12.reuse, R18, R76 ;  /* 0x000000120c10723c */ /* 0x040fe2000000184c */
[----:B------:R-:W-:Y:S01]  /*7f10*/  MUFU.EX2 R89, R89 ;  /* 0x0000005900597308 */ /* 0x000fe20000000800 */
[--C-:B------:R-:W-:Y:S01]  /*7f20*/  FFMA.FTZ R111, R120, UR12, -R53.reuse ;  /* 0x0000000c786f7c23 */ /* 0x100fe20008010835 */
[----:B------:R-:W-:Y:S01]  /*7f30*/  FFMA.FTZ R116, R119, UR12, -R53 ;  /* 0x0000000c77747c23 */ /* 0x000fe20008010835 */
[----:B------:R-:W-:Y:S01]  /*7f40*/  FFMA.FTZ R115, R156, R118, R115 ;  /* 0x000000769c737223 */ /* 0x000fe20000010073 */
[----:B------:R-:W-:Y:S01]  /*7f50*/  FFMA.FTZ R114, R155, R117, R114 ;  /* 0x000000759b727223 */ /* 0x000fe20000010072 */
[C---:B------:R-:W-:Y:S01]  /*7f60*/  HMMA.16816.F32 R72, R12.reuse, R8, R72 ;  /* 0x000000080c48723c */ /* 0x040fe20000001848 */
[----:B------:R-:W-:Y:S01]  /*7f70*/  FFMA.FTZ R156, R64, UR12, -R85 ;  /* 0x0000000c409c7c23 */ /* 0x000fe20008010855 */
[----:B------:R-:W-:Y:S01]  /*7f80*/  FADD.FTZ R115, R113, R115 ;  /* 0x0000007371737221 */ /* 0x000fe20000010000 */
[----:B------:R-:W3:Y:S01]  /*7f90*/  MUFU.EX2 R65, R65 ;  /* 0x0000004100417308 */ /* 0x000ee20000000800 */
[----:B--2---:R-:W-:Y:S01]  /*7fa0*/  F2FP.F16.F32.PACK_AB R33, R90, R96 ;  /* 0x000000605a21723e */ /* 0x004fe200000000ff */
[----:B------:R-:W-:Y:S01]  /*7fb0*/  FADD.FTZ R114, R112, R114 ;  /* 0x0000007270727221 */ /* 0x000fe20000010000 */
[----:B------:R-:W-:Y:S01]  /*7fc0*/  HMMA.16816.F32 R68, R12, R10, R68 ;  /* 0x0000000a0c44723c */ /* 0x000fe20000001844 */
[----:B------:R-:W-:Y:S01]  /*7fd0*/  LDSM.16.MT88.4 R8, [R133+0x3800] ;  /* 0x003800008508783b */ /* 0x000fe20000004200 */
[----:B------:R-:W-:Y:S01]  /*7fe0*/  FADD.FTZ R115, R107, R115 ;  /* 0x000000736b737221 */ /* 0x000fe20000010000 */
[----:B------:R-:W-:Y:S01]  /*7ff0*/  FADD.FTZ R114, R104, R114 ;  /* 0x0000007268727221 */ /* 0x000fe20000010000 */
[----:B------:R-:W-:Y:S01]  /*8000*/  FFMA.FTZ R155, R63, UR12, -R53 ;  /* 0x0000000c3f9b7c23 */ /* 0x000fe20008010835 */
[----:B------:R2:W-:Y:S01]  /*8010*/  MUFU.EX2 R76, R28 ;  /* 0x0000001c004c7308 */ /* 0x0005e20000000800 */
[----:B------:R-:W-:Y:S01]  /*8020*/  FADD.FTZ R106, R106, R115 ;  /* 0x000000736a6a7221 */ /* 0x000fe20000010000 */
[----:B------:R-:W-:Y:S01]  /*8030*/  F2FP.F16.F32.PACK_AB R12, R60, R66 ;  /* 0x000000423c0c723e */ /* 0x000fe200000000ff */
[----:B------:R-:W-:Y:S01]  /*8040*/  FADD.FTZ R101, R101, R114 ;  /* 0x0000007265657221 */ /* 0x000fe20000010000 */
[----:B------:R-:W-:Y:S01]  /*8050*/  F2FP.F16.F32.PACK_AB R14, R58, R59 ;  /* 0x0000003b3a0e723e */ /* 0x000fe200000000ff */
[----:B------:R-:W-:-:S02]  /*8060*/  FADD.FTZ R102, R102, R106 ;  /* 0x0000006a66667221 */ /* 0x000fc40000010000 */
[----:B------:R-:W-:Y:S01]  /*8070*/  FADD.FTZ R101, R96, R101 ;  /* 0x0000006560657221 */ /* 0x000fe20000010000 */
[----:B------:R-:W-:Y:S01]  /*8080*/  MUFU.EX2 R88, R88 ;  /* 0x0000005800587308 */ /* 0x000fe20000000800 */
[----:B---3--:R-:W-:Y:S01]  /*8090*/  F2FP.F16.F32.PACK_AB R35, R65, R89 ;  /* 0x000000594123723e */ /* 0x008fe200000000ff */
[----:B------:R-:W-:Y:S01]  /*80a0*/  FADD.FTZ R102, R97, R102 ;  /* 0x0000006661667221 */ /* 0x000fe20000010000 */
[----:B------:R-:W-:-:S03]  /*80b0*/  FADD.FTZ R101, R90, R101 ;  /* 0x000000655a657221 */ /* 0x000fc60000010000 */
[----:B------:R-:W-:Y:S01]  /*80c0*/  FADD.FTZ R102, R91, R102 ;  /* 0x000000665b667221 */ /* 0x000fe20000010000 */
[----:B------:R-:W-:Y:S01]  /*80d0*/  FADD.FTZ R89, R89, R101 ;  /* 0x0000006559597221 */ /* 0x000fe20000010000 */
[----:B------:R-:W3:Y:S01]  /*80e0*/  MUFU.EX2 R61, R61 ;  /* 0x0000003d003d7308 */ /* 0x000ee20000000800 */
[----:B--2---:R-:W2:Y:S01]  /*80f0*/  LDSM.16.MT88.4 R28, [R134+0x3800] ;  /* 0x00380000861c783b */ /* 0x004ea20000004200 */
[----:B-1----:R-:W-:Y:S01]  /*8100*/  HMMA.16816.F32 R20, R32, R4, R20 ;  /* 0x000000042014723c */ /* 0x002fe20000001814 */
[----:B------:R-:W-:Y:S01]  /*8110*/  FADD.FTZ R102, R84, R102 ;  /* 0x0000006654667221 */ /* 0x000fe20000010000 */
[----:B------:R-:W-:-:S03]  /*8120*/  FADD.FTZ R89, R65, R89 ;  /* 0x0000005941597221 */ /* 0x000fc60000010000 */
[----:B------:R-:W-:Y:S01]  /*8130*/  FADD.FTZ R66, R66, R102 ;  /* 0x0000006642427221 */ /* 0x000fe20000010000 */
[----:B------:R-:W-:Y:S01]  /*8140*/  MUFU.EX2 R2, R2 ;  /* 0x0000000200027308 */ /* 0x000fe20000000800 */
[----:B------:R-:W-:Y:S01]  /*8150*/  HMMA.16816.F32 R16, R32, R6, R16 ;  /* 0x000000062010723c */ /* 0x000fe20000001810 */
[----:B------:R-:W1:Y:S01]  /*8160*/  LDSM.16.MT88.4 R4, [R134+0x3c00] ;  /* 0x003c00008604783b */ /* 0x000e620000004200 */
[----:B------:R-:W-:-:S04]  /*8170*/  FADD.FTZ R66, R60, R66 ;  /* 0x000000423c427221 */ /* 0x000fc80000010000 */
[C---:B------:R-:W-:Y:S01]  /*8180*/  HMMA.16816.F32 R72, R32.reuse, R24, R72 ;  /* 0x000000182048723c */ /* 0x040fe20000001848 */
[----:B------:R-:W4:Y:S01]  /*8190*/  MUFU.EX2 R0, R0 ;  /* 0x0000000000007308 */ /* 0x000f220000000800 */
[----:B---3--:R-:W-:Y:S01]  /*81a0*/  F2FP.F16.F32.PACK_AB R13, R61, R88 ;  /* 0x000000583d0d723e */ /* 0x008fe200000000ff */
[----:B------:R-:W-:Y:S01]  /*81b0*/  FADD.FTZ R88, R88, R89 ;  /* 0x0000005958587221 */ /* 0x000fe20000010000 */
[----:B------:R-:W-:Y:S02]  /*81c0*/  FADD.FTZ R59, R59, R66 ;  /* 0x000000423b3b7221 */ /* 0x000fe40000010000 */
[----:B------:R-:W-:Y:S01]  /*81d0*/  HMMA.16816.F32 R68, R32, R26, R68 ;  /* 0x0000001a2044723c */ /* 0x000fe20000001844 */
[----:B------:R-:W3:Y:S01]  /*81e0*/  LDSM.16.MT88.4 R24, [R133+0x3c00] ;  /* 0x003c00008518783b */ /* 0x000ee20000004200 */
[----:B------:R-:W-:Y:S01]  /*81f0*/  FADD.FTZ R88, R61, R88 ;  /* 0x000000583d587221 */ /* 0x000fe20000010000 */
[----:B------:R-:W5:Y:S01]  /*8200*/  MUFU.EX2 R80, R80 ;  /* 0x0000005000507308 */ /* 0x000f620000000800 */
[----:B------:R-:W-:-:S03]  /*8210*/  FADD.FTZ R59, R58, R59 ;  /* 0x0000003b3a3b7221 */ /* 0x000fc60000010000 */
[----:B------:R-:W-:Y:S01]  /*8220*/  F2FP.F16.F32.PACK_AB R32, R56, R57 ;  /* 0x000000393820723e */ /* 0x000fe200000000ff */
[----:B------:R-:W-:Y:S01]  /*8230*/  FADD.FTZ R57, R57, R59 ;  /* 0x0000003b39397221 */ /* 0x000fe20000010000 */
[----:B------:R-:W-:Y:S02]  /*8240*/  F2FP.F16.F32.PACK_AB R34, R54, R55 ;  /* 0x000000373622723e */ /* 0x000fe400000000ff */
[----:B------:R-:W-:Y:S01]  /*8250*/  MUFU.EX2 R81, R81 ;  /* 0x0000005100517308 */ /* 0x000fe20000000800 */
[----:B----4-:R-:W-:Y:S01]  /*8260*/  F2FP.F16.F32.PACK_AB R15, R0, R2 ;  /* 0x00000002000f723e */ /* 0x010fe200000000ff */
[----:B------:R-:W-:Y:S01]  /*8270*/  FADD.FTZ R2, R2, R88 ;  /* 0x0000005802027221 */ /* 0x000fe20000010000 */
[----:B------:R-:W-:-:S04]  /*8280*/  FADD.FTZ R56, R56, R57 ;  /* 0x0000003938387221 */ /* 0x000fc80000010000 */
[----:B------:R-:W-:Y:S01]  /*8290*/  FADD.FTZ R56, R55, R56 ;  /* 0x0000003837387221 */ /* 0x000fe20000010000 */
[----:B------:R-:W4:Y:S01]  /*82a0*/  MUFU.EX2 R82, R82 ;  /* 0x0000005200527308 */ /* 0x000f220000000800 */
[----:B--2---:R-:W-:Y:S01]  /*82b0*/  HMMA.16816.F32 R20, R12, R28, R20 ;  /* 0x0000001c0c14723c */ /* 0x004fe20000001814 */
[----:B-----5:R-:W-:Y:S01]  /*82c0*/  F2FP.F16.F32.PACK_AB R33, R80, R76 ;  /* 0x0000004c5021723e */ /* 0x020fe200000000ff */
[----:B------:R-:W-:-:S04]  /*82d0*/  FADD.FTZ R54, R54, R56 ;  /* 0x0000003836367221 */ /* 0x000fc80000010000 */
[----:B------:R-:W-:Y:S01]  /*82e0*/  HMMA.16816.F32 R28, R12, R30, R16 ;  /* 0x0000001e0c1c723c */ /* 0x000fe20000001810 */
[----:B------:R-:W2:Y:S01]  /*82f0*/  LDSM.16.MT88.4 R16, [R134+0x4000] ;  /* 0x004000008610783b */ /* 0x000ea20000004200 */
[----:B------:R-:W-:Y:S01]  /*8300*/  MUFU.EX2 R83, R83 ;  /* 0x0000005300537308 */ /* 0x000fe20000000800 */
[----:B------:R-:W-:-:S03]  /*8310*/  FADD.FTZ R54, R52, R54 ;  /* 0x0000003634367221 */ /* 0x000fc60000010000 */
[----:B------:R-:W-:Y:S01]  /*8320*/  HMMA.16816.F32 R72, R12, R8, R72 ;  /* 0x000000080c48723c */ /* 0x000fe20000001848 */
[----:B----4-:R-:W-:-:S03]  /*8330*/  F2FP.F16.F32.PACK_AB R35, R82, R81 ;  /* 0x000000515223723e */ /* 0x010fc600000000ff */
[----:B------:R-:W4:Y:S02]  /*8340*/  MUFU.EX2 R111, R111 ;  /* 0x0000006f006f7308 */ /* 0x000f240000000800 */
[----:B------:R-:W-:Y:S01]  /*8350*/  HMMA.16816.F32 R68, R12, R10, R68 ;  /* 0x0000000a0c44723c */ /* 0x000fe20000001844 */
[----:B------:R-:W5:Y:S05]  /*8360*/  LDSM.16.MT88.4 R8, [R133+0x4000] ;  /* 0x004000008508783b */ /* 0x000f6a0000004200 */
[----:B-1----:R-:W-:Y:S01]  /*8370*/  HMMA.16816.F32 R20, R32, R4, R20 ;  /* 0x000000042014723c */ /* 0x002fe20000001814 */
[----:B------:R-:W-:Y:S01]  /*8380*/  MUFU.EX2 R110, R110 ;  /* 0x0000006e006e7308 */ /* 0x000fe20000000800 */
[C---:B------:R-:W-:Y:S01]  /*8390*/  F2FP.F16.F32.PACK_AB R12, R51.reuse, R52 ;  /* 0x00000034330c723e */ /* 0x040fe200000000ff */
[----:B------:R-:W-:Y:S01]  /*83a0*/  FADD.FTZ R51, R51, R54 ;  /* 0x0000003633337221 */ /* 0x000fe20000010000 */
[----:B------:R-:W-:-:S02]  /*83b0*/  F2FP.F16.F32.PACK_AB R14, R49, R50 ;  /* 0x00000032310e723e */ /* 0x000fc400000000ff */
[C---:B------:R-:W-:Y:S01]  /*83c0*/  HMMA.16816.F32 R28, R32.reuse, R6, R28 ;  /* 0x00000006201c723c */ /* 0x040fe2000000181c */
[----:B------:R-:W1:Y:S01]  /*83d0*/  LDSM.16.MT88.4 R4, [R134+0x4400] ;  /* 0x004400008604783b */ /* 0x000e620000004200 */
[----:B------:R-:W-:Y:S01]  /*83e0*/  FADD.FTZ R51, R50, R51 ;  /* 0x0000003332337221 */ /* 0x000fe20000010000 */
[----:B------:R-:W2:Y:S01]  /*83f0*/  MUFU.EX2 R116, R116 ;  /* 0x0000007400747308 */ /* 0x000ea20000000800 */
[----:B----4-:R-:W-:Y:S02]  /*8400*/  F2FP.F16.F32.PACK_AB R13, R111, R83 ;  /* 0x000000536f0d723e */ /* 0x010fe400000000ff */
[----:B---3--:R-:W-:Y:S01]  /*8410*/  HMMA.16816.F32 R72, R32, R24, R72 ;  /* 0x000000182048723c */ /* 0x008fe20000001848 */
[----:B------:R-:W-:-:S04]  /*8420*/  FADD.FTZ R49, R49, R51 ;  /* 0x0000003331317221 */ /* 0x000fc80000010000 */
[----:B------:R-:W3:Y:S01]  /*8430*/  MUFU.EX2 R48, R48 ;  /* 0x0000003000307308 */ /* 0x000ee20000000800 */
[----:B------:R-:W-:Y:S01]  /*8440*/  HMMA.16816.F32 R68, R32, R26, R68 ;  /* 0x0000001a2044723c */ /* 0x000fe20000001844 */
[----:B------:R-:W4:Y:S06]  /*8450*/  LDSM.16.MT88.4 R24, [R133+0x4400] ;  /* 0x004400008518783b */ /* 0x000f2c0000004200 */
[----:B------:R-:W5:Y:S01]  /*8460*/  MUFU.EX2 R45, R45 ;  /* 0x0000002d002d7308 */ /* 0x000f620000000800 */
[----:B--2---:R-:W-:Y:S01]  /*8470*/  F2FP.F16.F32.PACK_AB R15, R116, R110 ;  /* 0x0000006e740f723e */ /* 0x004fe200000000ff */
[--C-:B------:R-:W-:Y:S01]  /*8480*/  FFMA.FTZ R34, R98, UR12, -R53.reuse ;  /* 0x0000000c62227c23 */ /* 0x100fe20008010835 */
[----:B------:R-:W-:Y:S01]  /*8490*/  FFMA.FTZ R35, R99, UR12, -R53 ;  /* 0x0000000c63237c23 */ /* 0x000fe20008010835 */
[----:B------:R-:W-:-:S04]  /*84a0*/  FFMA.FTZ R32, R100, UR12, -R85 ;  /* 0x0000000c64207c23 */ /* 0x000fc80008010855 */
[----:B------:R-:W2:Y:S01]  /*84b0*/  MUFU.EX2 R44, R44 ;  /* 0x0000002c002c7308 */ /* 0x000ea20000000800 */
[----:B------:R-:W-:Y:S01]  /*84c0*/  HMMA.16816.F32 R20, R12, R16, R20 ;  /* 0x000000100c14723c */ /* 0x000fe20000001814 */
[----:B---3--:R-:W-:-:S05]  /*84d0*/  FADD.FTZ R49, R48, R49 ;  /* 0x0000003130317221 */ /* 0x008fca0000010000 */
[----:B------:R-:W-:Y:S01]  /*84e0*/  HMMA.16816.F32 R28, R12, R18, R28 ;  /* 0x000000120c1c723c */ /* 0x000fe2000000181c */
[----:B------:R-:W3:Y:S01]  /*84f0*/  MUFU.EX2 R43, R43 ;  /* 0x0000002b002b7308 */ /* 0x000ee20000000800 */
[C---:B-----5:R-:W-:Y:S01]  /*8500*/  F2FP.F16.F32.PACK_AB R16, R45.reuse, R48 ;  /* 0x000000302d10723e */ /* 0x060fe200000000ff */
[----:B------:R-:W-:-:S03]  /*8510*/  FADD.FTZ R45, R45, R49 ;  /* 0x000000312d2d7221 */ /* 0x000fc60000010000 */
[C---:B------:R-:W-:Y:S03]  /*8520*/  HMMA.16816.F32 R72, R12.reuse, R8, R72 ;  /* 0x000000080c48723c */ /* 0x040fe60000001848 */
[----:B------:R-:W-:Y:S01]  /*8530*/  MUFU.EX2 R108, R108 ;  /* 0x0000006c006c7308 */ /* 0x000fe20000000800 */
[----:B--2---:R-:W-:Y:S02]  /*8540*/  FADD.FTZ R45, R44, R45 ;  /* 0x0000002d2c2d7221 */ /* 0x004fe40000010000 */
[----:B------:R-:W-:Y:S01]  /*8550*/  HMMA.16816.F32 R68, R12, R10, R68 ;  /* 0x0000000a0c44723c */ /* 0x000fe20000001844 */
[----:B------:R-:W2:Y:S04]  /*8560*/  LDSM.16.MT88.4 R8, [R134+0x4800] ;  /* 0x004800008608783b */ /* 0x000ea80000004200 */
[----:B------:R-:W5:Y:S01]  /*8570*/  MUFU.EX2 R109, R109 ;  /* 0x0000006d006d7308 */ /* 0x000f620000000800 */
[C---:B---3--:R-:W-:Y:S01]  /*8580*/  F2FP.F16.F32.PACK_AB R18, R43.reuse, R44 ;  /* 0x0000002c2b12723e */ /* 0x048fe200000000ff */
[----:B------:R-:W-:-:S06]  /*8590*/  FADD.FTZ R43, R43, R45 ;  /* 0x0000002d2b2b7221 */ /* 0x000fcc0000010000 */
[----:B------:R-:W-:Y:S08]  /*85a0*/  MUFU.EX2 R95, R95 ;  /* 0x0000005f005f7308 */ /* 0x000ff00000000800 */
[----:B------:R-:W3:Y:S01]  /*85b0*/  MUFU.EX2 R33, R105 ;  /* 0x0000006900217308 */ /* 0x000ee20000000800 */
[----:B-----5:R-:W-:-:S07]  /*85c0*/  F2FP.F16.F32.PACK_AB R17, R109, R108 ;  /* 0x0000006c6d11723e */ /* 0x020fce00000000ff */
[----:B------:R-:W5:Y:S08]  /*85d0*/  MUFU.EX2 R42, R42 ;  /* 0x0000002a002a7308 */ /* 0x000f700000000800 */
[----:B------:R-:W4:Y:S01]  /*85e0*/  MUFU.EX2 R41, R41 ;  /* 0x0000002900297308 */ /* 0x000f220000000800 */
[----:B---3--:R-:W-:-:S07]  /*85f0*/  F2FP.F16.F32.PACK_AB R19, R33, R95 ;  /* 0x0000005f2113723e */ /* 0x008fce00000000ff */
[----:B------:R-:W3:Y:S01]  /*8600*/  MUFU.EX2 R40, R40 ;  /* 0x0000002800287308 */ /* 0x000ee20000000800 */
[----:B-1----:R-:W-:Y:S01]  /*8610*/  HMMA.16816.F32 R20, R16, R4, R20 ;  /* 0x000000041014723c */ /* 0x002fe20000001814 */
[----:B-----5:R-:W-:-:S05]  /*8620*/  FADD.FTZ R43, R42, R43 ;  /* 0x0000002b2a2b7221 */ /* 0x020fca0000010000 */
[C---:B------:R-:W-:Y:S01]  /*8630*/  HMMA.16816.F32 R28, R16.reuse, R6, R28 ;  /* 0x00000006101c723c */ /* 0x040fe2000000181c */
[----:B------:R-:W1:Y:S01]  /*8640*/  MUFU.EX2 R39, R39 ;  /* 0x0000002700277308 */ /* 0x000e620000000800 */
[----:B------:R-:W5:Y:S01]  /*8650*/  LDSM.16.MT88.4 R4, [R133+0x4800] ;  /* 0x004800008504783b */ /* 0x000f620000004200 */
[C---:B----4-:R-:W-:Y:S01]  /*8660*/  F2FP.F16.F32.PACK_AB R12, R41.reuse, R42 ;  /* 0x0000002a290c723e */ /* 0x050fe200000000ff */
[----:B------:R-:W-:Y:S02]  /*8670*/  FADD.FTZ R41, R41, R43 ;  /* 0x0000002b29297221 */ /* 0x000fe40000010000 */
[----:B------:R-:W-:Y:S03]  /*8680*/  HMMA.16816.F32 R72, R16, R24, R72 ;  /* 0x000000181048723c */ /* 0x000fe60000001848 */
[----:B------:R-:W-:Y:S01]  /*8690*/  MUFU.EX2 R34, R34 ;  /* 0x0000002200227308 */ /* 0x000fe20000000800 */
[----:B---3--:R-:W-:-:S02]  /*86a0*/  FADD.FTZ R41, R40, R41 ;  /* 0x0000002928297221 */ /* 0x008fc40000010000 */
[----:B------:R-:W-:Y:S05]  /*86b0*/  HMMA.16816.F32 R68, R16, R26, R68 ;  /* 0x0000001a1044723c */ /* 0x000fea0000001844 */
[----:B------:R-:W3:Y:S01]  /*86c0*/  MUFU.EX2 R35, R35 ;  /* 0x0000002300237308 */ /* 0x000ee20000000800 */
[----:B-1----:R-:W-:Y:S01]  /*86d0*/  F2FP.F16.F32.PACK_AB R14, R39, R40 ;  /* 0x00000028270e723e */ /* 0x002fe200000000ff */
[----:B------:R-:W-:Y:S01]  /*86e0*/  FADD.FTZ R16, R0, R2 ;  /* 0x0000000200107221 */ /* 0x000fe20000010000 */
[----:B------:R-:W-:Y:S01]  /*86f0*/  FFMA.FTZ R2, R103, UR12, -R53 ;  /* 0x0000000c67027c23 */ /* 0x000fe20008010835 */
[----:B------:R-:W-:Y:S02]  /*8700*/  FADD.FTZ R39, R39, R41 ;  /* 0x0000002927277221 */ /* 0x000fe40000010000 */
[----:B------:R-:W-:-:S02]  /*8710*/  FADD.FTZ R16, R76, R16 ;  /* 0x000000104c107221 */ /* 0x000fc40000010000 */
[----:B------:R-:W-:Y:S01]  /*8720*/  MUFU.EX2 R3, R3 ;  /* 0x0000000300037308 */ /* 0x000fe20000000800 */
[----:B------:R-:W1:Y:S01]  /*8730*/  LDSM.16.MT88.4 R76, [R134+0x4c00] ;  /* 0x004c0000864c783b */ /* 0x000e620000004200 */
[----:B------:R-:W-:Y:S01]  /*8740*/  FADD.FTZ R80, R80, R16 ;  /* 0x0000001050507221 */ /* 0x000fe20000010000 */
[----:B------:R-:W-:-:S03]  /*8750*/  FFMA.FTZ R16, R62, UR12, -R53 ;  /* 0x0000000c3e107c23 */ /* 0x000fc60008010835 */
[----:B------:R-:W-:Y:S02]  /*8760*/  FADD.FTZ R80, R81, R80 ;  /* 0x0000005051507221 */ /* 0x000fe40000010000 */
[----:B------:R-:W4:Y:S01]  /*8770*/  MUFU.EX2 R64, R67 ;  /* 0x0000004300407308 */ /* 0x000f220000000800 */
[----:B---3--:R-:W-:Y:S01]  /*8780*/  F2FP.F16.F32.PACK_AB R13, R35, R34 ;  /* 0x00000022230d723e */ /* 0x008fe200000000ff */
[----:B------:R-:W-:-:S04]  /*8790*/  FADD.FTZ R82, R82, R80 ;  /* 0x0000005052527221 */ /* 0x000fc80000010000 */
[----:B------:R-:W-:Y:S02]  /*87a0*/  FADD.FTZ R82, R83, R82 ;  /* 0x0000005253527221 */ /* 0x000fe40000010000 */
[----:B------:R-:W3:Y:S02]  /*87b0*/  MUFU.EX2 R38, R38 ;  /* 0x0000002600267308 */ /* 0x000ee40000000800 */
[----:B------:R-:W-:-:S04]  /*87c0*/  FADD.FTZ R82, R111, R82 ;  /* 0x000000526f527221 */ /* 0x000fc80000010000 */
[----:B------:R-:W-:Y:S02]  /*87d0*/  FADD.FTZ R110, R110, R82 ;  /* 0x000000526e6e7221 */ /* 0x000fe40000010000 */
[----:B------:R-:W5:Y:S01]  /*87e0*/  MUFU.EX2 R37, R37 ;  /* 0x0000002500257308 */ /* 0x000f620000000800 */
[----:B----4-:R-:W-:Y:S01]  /*87f0*/  F2FP.F16.F32.PACK_AB R15, R64, R3 ;  /* 0x00000003400f723e */ /* 0x010fe200000000ff */
[----:B------:R-:W-:-:S04]  /*8800*/  FADD.FTZ R110, R116, R110 ;  /* 0x0000006e746e7221 */ /* 0x000fc80000010000 */
[----:B------:R-:W-:Y:S02]  /*8810*/  FADD.FTZ R110, R108, R110 ;  /* 0x0000006e6c6e7221 */ /* 0x000fe40000010000 */
[----:B--2---:R-:W-:Y:S01]  /*8820*/  HMMA.16816.F32 R20, R12, R8, R20 ;  /* 0x000000080c14723c */ /* 0x004fe20000001814 */
[----:B------:R-:W2:Y:S01]  /*8830*/  MUFU.EX2 R32, R32 ;  /* 0x0000002000207308 */ /* 0x000ea20000000800 */
[----:B------:R-:W-:Y:S01]  /*8840*/  FADD.FTZ R109, R109, R110 ;  /* 0x0000006e6d6d7221 */ /* 0x000fe20000010000 */
[----:B---3--:R-:W-:-:S03]  /*8850*/  FADD.FTZ R39, R38, R39 ;  /* 0x0000002726277221 */ /* 0x008fc60000010000 */
[C---:B------:R-:W-:Y:S01]  /*8860*/  HMMA.16816.F32 R28, R12.reuse, R10, R28 ;  /* 0x0000000a0c1c723c */ /* 0x040fe2000000181c */
[----:B------:R-:W3:Y:S01]  /*8870*/  LDSM.16.MT88.4 R8, [R133+0x4c00] ;  /* 0x004c00008508783b */ /* 0x000ee20000004200 */
[----:B------:R-:W-:Y:S01]  /*8880*/  FADD.FTZ R109, R95, R109 ;  /* 0x0000006d5f6d7221 */ /* 0x000fe20000010000 */
[----:B------:R-:W4:Y:S01]  /*8890*/  MUFU.EX2 R156, R156 ;  /* 0x0000009c009c7308 */ /* 0x000f220000000800 */
[----:B-----5:R-:W-:Y:S02]  /*88a0*/  FADD.FTZ R39, R37, R39 ;  /* 0x0000002725277221 */ /* 0x020fe40000010000 */
[----:B------:R-:W-:Y:S01]  /*88b0*/  HMMA.16816.F32 R72, R12, R4, R72 ;  /* 0x000000040c48723c */ /* 0x000fe20000001848 */
[----:B------:R-:W-:-:S04]  /*88c0*/  FADD.FTZ R33, R33, R109 ;  /* 0x0000006d21217221 */ /* 0x000fc80000010000 */
[----:B------:R-:W5:Y:S01]  /*88d0*/  MUFU.EX2 R0, R36 ;  /* 0x0000002400007308 */ /* 0x000f620000000800 */
[----:B------:R-:W-:Y:S01]  /*88e0*/  HMMA.16816.F32 R68, R12, R6, R68 ;  /* 0x000000060c44723c */ /* 0x000fe20000001844 */
[----:B------:R-:W-:Y:S01]  /*88f0*/  FADD.FTZ R33, R34, R33 ;  /* 0x0000002122217221 */ /* 0x000fe20000010000 */
[----:B------:R-:W-:Y:S01]  /*8900*/  F2FP.F16.F32.PACK_AB R4, R37, R38 ;  /* 0x000000262504723e */ /* 0x000fe200000000ff */
[----:B--2---:R-:W-:Y:S02]  /*8910*/  FADD.FTZ R39, R32, R39 ;  /* 0x0000002720277221 */ /* 0x004fe40000010000 */
[----:B------:R-:W-:Y:S02]  /*8920*/  FADD.FTZ R35, R35, R33 ;  /* 0x0000002123237221 */ /* 0x000fe40000010000 */
[----:B------:R-:W2:Y:S01]  /*8930*/  MUFU.EX2 R2, R2 ;  /* 0x0000000200027308 */ /* 0x000ea20000000800 */
[C---:B----4-:R-:W-:Y:S01]  /*8940*/  F2FP.F16.F32.PACK_AB R6, R156.reuse, R32 ;  /* 0x000000209c06723e */ /* 0x050fe200000000ff */
[----:B------:R-:W-:Y:S01]  /*8950*/  FADD.FTZ R35, R3, R35 ;  /* 0x0000002303237221 */ /* 0x000fe20000010000 */
[----:B------:R-:W-:-:S03]  /*8960*/  FADD.FTZ R156, R156, R39 ;  /* 0x000000279c9c7221 */ /* 0x000fc60000010000 */
[----:B------:R-:W-:Y:S02]  /*8970*/  FADD.FTZ R64, R64, R35 ;  /* 0x0000002340407221 */ /* 0x000fe40000010000 */
[----:B------:R-:W4:Y:S02]  /*8980*/  MUFU.EX2 R16, R16 ;  /* 0x0000001000107308 */ /* 0x000f240000000800 */
[----:B-----5:R-:W-:-:S06]  /*8990*/  FADD.FTZ R64, R0, R64 ;  /* 0x0000004000407221 */ /* 0x020fcc0000010000 */
[----:B------:R-:W5:Y:S01]  /*89a0*/  MUFU.EX2 R155, R155 ;  /* 0x0000009b009b7308 */ /* 0x000f620000000800 */
[C---:B--2---:R-:W-:Y:S01]  /*89b0*/  F2FP.F16.F32.PACK_AB R5, R2.reuse, R0 ;  /* 0x000000000205723e */ /* 0x044fe200000000ff */
[----:B------:R-:W-:Y:S01]  /*89c0*/  FADD.FTZ R64, R2, R64 ;  /* 0x0000004002407221 */ /* 0x000fe20000010000 */
[----:B------:R-:W-:Y:S02]  /*89d0*/  MOV R0, R46 ;  /* 0x0000002e00007202 */ /* 0x000fe40000000f00 */
[----:B------:R-:W-:Y:S01]  /*89e0*/  MOV R2, R47 ;  /* 0x0000002f00027202 */ /* 0x000fe20000000f00 */
[----:B----4-:R-:W-:Y:S01]  /*89f0*/  FADD.FTZ R64, R16, R64 ;  /* 0x0000004010407221 */ /* 0x010fe20000010000 */
[----:B-----5:R-:W-:-:S03]  /*8a00*/  F2FP.F16.F32.PACK_AB R7, R155, R16 ;  /* 0x000000109b07723e */ /* 0x020fc600000000ff */
[----:B------:R-:W-:-:S04]  /*8a10*/  FADD.FTZ R155, R155, R64 ;  /* 0x000000409b9b7221 */ /* 0x000fc80000010000 */
[C---:B-1----:R-:W-:Y:S06]  /*8a20*/  HMMA.16816.F32 R80, R4.reuse, R76, R20 ;  /* 0x0000004c0450723c */ /* 0x042fec0000001814 */
[C---:B------:R-:W-:Y:S06]  /*8a30*/  HMMA.16816.F32 R76, R4.reuse, R78, R28 ;  /* 0x0000004e044c723c */ /* 0x040fec000000181c */
[C---:B---3--:R-:W-:Y:S06]  /*8a40*/  HMMA.16816.F32 R72, R4.reuse, R8, R72 ;  /* 0x000000080448723c */ /* 0x048fec0000001848 */
[----:B------:R-:W-:-:S15]  /*8a50*/  HMMA.16816.F32 R68, R4, R10, R68 ;  /* 0x0000000a0444723c */ /* 0x000fde0000001844 */
[----:B------:R-:W-:-:S09]  /*8a60*/  NOP ;  /* 0x0000000000007918 */ /* 0x000fd20000000000 */
.L_x_3952:
[----:B------:R-:W-:Y:S05]  /*8a70*/  @!P1 BRA `(.L_x_3960) ;  /* 0x0000002800549947 */ /* 0x000fea0003800000 */
[----:B------:R-:W-:Y:S01]  /*8a80*/  IMAD.U32 R152, R94, -0x80, RZ ;  /* 0xffffff805e987824 */ /* 0x000fe200078e00ff */
[----:B------:R-:W-:Y:S01]  /*8a90*/  MOV R3, R0 ;  /* 0x0000000000037202 */ /* 0x000fe20000000f00 */
[----:B------:R-:W-:Y:S01]  /*8aa0*/  IMAD.MOV.U32 R84, RZ, RZ, R2 ;  /* 0x000000ffff547224 */ /* 0x000fe200078e0002 */
[----:B------:R-:W-:Y:S01]  /*8ab0*/  ULDC UR5, c[0x0][0x2d0] ;  /* 0x0000b40000057ab9 */ /* 0x000fe20000000800 */
[----:B------:R-:W-:Y:S01]  /*8ac0*/  ULDC UR4, c[0x0][0x2ec] ;  /* 0x0000bb0000047ab9 */ /* 0x000fe20000000800 */
[----:B------:R-:W-:-:S07]  /*8ad0*/  SHF.R.S32.HI R149, RZ, 0x1f, R152 ;  /* 0x0000001fff957819 */ /* 0x000fce0000011498 */
.L_x_3964:
[----:B------:R-:W-:Y:S01]  /*8ae0*/  ISETP.GE.AND P0, PT, R147, UR5, PT ;  /* 0x0000000593007c0c */ /* 0x000fe2000bf06270 */
[----:B------:R-:W-:Y:S04]  /*8af0*/  DEPBAR.LE SB0, 0x0 ;  /* 0x000080000000791a */ /* 0x000fe80000000000 */
[----:B------:R-:W-:Y:S01]  /*8b00*/  BAR.SYNC.DEFER_BLOCKING 0x0 ;  /* 0x0000000000007b1d */ /* 0x000fe20000010000 */
[----:B------:R-:W-:Y:S01]  /*8b10*/  VIADD R145, R145, 0xffffffff ;  /* 0xffffffff91917836 */ /* 0x000fe20000000000 */
[----:B------:R-:W-:Y:S01]  /*8b20*/  MOV R2, R152 ;  /* 0x0000009800027202 */ /* 0x000fe20000000f00 */
[----:B------:R-:W-:Y:S05]  /*8b30*/  IMAD.MOV.U32 R0, RZ, RZ, R149 ;  /* 0x000000ffff007224 */ /* 0x000fea00078e0095 */
        /* <DEDUP_REMOVED lines=11> */
[----:B------:R-:W-:Y:S02]  /*8bf0*/  LOP3.LUT R15, R15, R0, RZ, 0x3c, !PT ;  /* 0x000000000f0f7212 */ /* 0x000fe400078e3cff */
[----:B------:R-:W-:Y:S07]  /*8c00*/  ISETP.GE.AND P1, PT, R8, RZ, PT ;  /* 0x000000ff0800720c */ /* 0x000fee0003f26270 */
        /* <DEDUP_REMOVED lines=35> */
[----:B------:R-:W3:Y:S01]  /*8e40*/  LDG.E R2, desc[UR10][R14.64] ;  /* 0x0000000a0e027981 */ /* 0x000ee2000c1e1900 */
[----:B------:R-:W4:Y:S01]  /*8e50*/  LDC.64 R8, c[0x0][0x238] ;  /* 0x00008e00ff087b82 */ /* 0x000f220000000a00 */
[----:B------:R-:W-:Y:S02]  /*8e60*/  IMAD R13, R13, R0, -0x80 ;  /* 0xffffff800d0d7424 */ /* 0x000fe400078e0200 */
[----:B------:R5:W3:Y:S03]  /*8e70*/  LDG.E R12, desc[UR10][R10.64] ;  /* 0x0000000a0a0c7981 */ /* 0x000ae6000c1e1900 */
[----:B------:R-:W-:Y:S02]  /*8e80*/  SHF.R.S32.HI R0, RZ, 0x1f, R13 ;  /* 0x0000001fff007819 */ /* 0x000fe4000001140d */
[----:B-----5:R-:W5:Y:S03]  /*8e90*/  LDC.64 R10, c[0x0][0x250] ;  /* 0x00009400ff0a7b82 */ /* 0x020f660000000a00 */
[-C--:B-----5:R-:W-:Y:S02]  /*8ea0*/  IMAD R0, R0, R10.reuse, RZ ;  /* 0x0000000a00007224 */ /* 0x0a0fe400078e02ff */
[C---:B------:R-:W-:Y:S04]  /*8eb0*/  IMAD.WIDE.U32 R14, R13.reuse, R10, RZ ;  /* 0x0000000a0d0e7225 */ /* 0x040fe800078e00ff */
[----:B------:R-:W-:Y:S05]  /*8ec0*/  IMAD R0, R13, R11, R0 ;  /* 0x0000000b0d007224 */ /* 0x000fea00078e0200 */
[----:B------:R-:W-:Y:S01]  /*8ed0*/  IADD3 R15, R15, R0, RZ ;  /* 0x000000000f0f7210 */ /* 0x000fe20007ffe0ff */
[----:B---3--:R-:W-:Y:S04]  /*8ee0*/  IMAD.IADD R2, R2, 0x1, -R12 ;  /* 0x0000000102027824 */ /* 0x008fe800078e0a0c */
[-C--:B----4-:R-:W-:Y:S01]  /*8ef0*/  IMAD.WIDE.U32 R14, R2, R8.reuse, R14 ;  /* 0x00000008020e7225 */ /* 0x090fe200078e000e */
[----:B------:R-:W-:Y:S05]  /*8f00*/  SHF.R.S32.HI R10, RZ, 0x1f, R2 ;  /* 0x0000001fff0a7819 */ /* 0x000fea0000011402 */
[----:B------:R-:W-:Y:S04]  /*8f10*/  IMAD R10, R10, R8, RZ ;  /* 0x000000080a0a7224 */ /* 0x000fe800078e02ff */
[----:B------:R-:W-:Y:S01]  /*8f20*/  IMAD R10, R2, R9, R10 ;  /* 0x00000009020a7224 */ /* 0x000fe200078e020a */
[----:B------:R-:W-:Y:S03]  /*8f30*/  MOV R2, R14 ;  /* 0x0000000e00027202 */ /* 0x000fe60000000f00 */
[----:B------:R-:W-:Y:S07]  /*8f40*/  IMAD.IADD R0, R15, 0x1, R10 ;  /* 0x000000010f007824 */ /* 0x000fee00078e020a */
.L_x_3961:
[----:B------:R-:W-:Y:S01]  /*8f50*/  LEA R158, P4, R2, R92, 0x1 ;  /* 0x0000005c029e7211 */ /* 0x000fe200078808ff */
[----:B------:R-:W-:Y:S01]  /*8f60*/  @!P0 IMAD.MOV.U32 R10, RZ, RZ, R2 ;  /* 0x000000ffff0a8224 */ /* 0x000fe200078e0002 */
[----:B------:R-:W-:Y:S01]  /*8f70*/  @!P0 IADD3 R9, P1, R144, R2, RZ ;  /* 0x0000000290098210 */ /* 0x000fe20007f3e0ff */
[--C-:B------:R-:W-:Y:S01]  /*8f80*/  @!P0 IMAD.MOV.U32 R11, RZ, RZ, R0.reuse ;  /* 0x000000ffff0b8224 */ /* 0x100fe200078e0000 */
[-C--:B------:R-:W-:Y:S01]  /*8f90*/  LEA.HI.X R159, R2, R93.reuse, R0, 0x1, P4 ;  /* 0x0000005d029f7211 */ /* 0x080fe200020f0c00 */
[----:B------:R-:W-:Y:S01]  /*8fa0*/  @P0 STS [R146+0x3000], RZ ;  /* 0x003000ff92000388 */ /* 0x000fe20000000800 */
[----:B------:R-:W-:Y:S01]  /*8fb0*/  @!P0 LEA R12, P3, R9, R92, 0x1 ;  /* 0x0000005c090c8211 */ /* 0x000fe200078608ff */
[----:B--2---:R-:W-:Y:S01]  /*8fc0*/  @!P0 IMAD.WIDE.U32 R10, R4, 0x60, R10 ;  /* 0x00000060040a8825 */ /* 0x004fe200078e000a */
[C---:B-1----:R-:W-:Y:S01]  /*8fd0*/  @!P0 LEA R8, P2, R6.reuse, R2, 0x6 ;  /* 0x0000000206088211 */ /* 0x042fe200078430ff */
[----:B------:R-:W-:Y:S02]  /*8fe0*/  @P0 STS [R146+0x3004], RZ ;  /* 0x003004ff92000388 */ /* 0x000fe40000000800 */
[----:B------:R-:W-:Y:S01]  /*8ff0*/  @!P0 IMAD.X R4, R143, 0x1, R0, P1 ;  /* 0x000000018f048824 */ /* 0x000fe200008e0600 */
[----:B------:R-:W-:Y:S01]  /*9000*/  @!P0 LEA.HI.X R7, R6, R0, R7, 0x6, P2 ;  /* 0x0000000006078211 */ /* 0x000fe200010f3407 */
[----:B------:R-:W-:Y:S01]  /*9010*/  @P0 STS.64 [R146+0x3008], RZ ;  /* 0x003008ff92000388 */ /* 0x000fe20000000a00 */
[CC--:B------:R-:W-:Y:S01]  /*9020*/  @!P0 LEA R6, P2, R8.reuse, R92.reuse, 0x1 ;  /* 0x0000005c08068211 */ /* 0x0c0fe200078408ff */
[----:B------:R-:W-:Y:S01]  /*9030*/  @!P0 IMAD R5, R5, 0x60, RZ ;  /* 0x0000006005058824 */ /* 0x000fe200078e02ff */
[-C--:B------:R-:W-:Y:S01]  /*9040*/  @!P0 LEA.HI.X R13, R9, R93.reuse, R4, 0x1, P3 ;  /* 0x0000005d090d8211 */ /* 0x080fe200018f0c04 */
[----:B------:R-:W-:Y:S01]  /*9050*/  @!PT LDS RZ, [RZ] ;  /* 0x00000000fffff984 */ /* 0x000fe20000000800 */
[----:B------:R-:W-:Y:S01]  /*9060*/  @!PT LDS RZ, [RZ] ;  /* 0x00000000fffff984 */ /* 0x000fe20000000800 */
[----:B------:R-:W-:Y:S01]  /*9070*/  @!PT LDS RZ, [RZ] ;  /* 0x00000000fffff984 */ /* 0x000fe20000000800 */
[----:B------:R-:W-:Y:S01]  /*9080*/  @!P0 LDGSTS.E.BYPASS.LTC128B.128 [R146+0x3000], desc[UR10][R158.64] ;  /* 0x030000009e928fae */ /* 0x000fe2000b901d4a */
[-C--:B------:R-:W-:Y:S01]  /*9090*/  @!P0 LEA.HI.X R7, R8, R93.reuse, R7, 0x1, P2 ;  /* 0x0000005d08078211 */ /* 0x080fe200010f0c07 */
[----:B------:R-:W-:Y:S01]  /*90a0*/  @!P0 IMAD.IADD R5, R5, 0x1, R11 ;  /* 0x0000000105058824 */ /* 0x000fe200078e020b */
[C---:B------:R-:W-:Y:S01]  /*90b0*/  @!P0 LEA R14, P1, R10.reuse, R92, 0x1 ;  /* 0x0000005c0a0e8211 */ /* 0x040fe200078208ff */
[----:B------:R-:W-:Y:S03]  /*90c0*/  @P0 STS.128 [R146+0x3800], RZ ;  /* 0x003800ff92000388 */ /* 0x000fe60000000c00 */
[----:B------:R-:W-:Y:S01]  /*90d0*/  @!P0 LEA.HI.X R15, R10, R93, R5, 0x1, P1 ;  /* 0x0000005d0a0f8211 */ /* 0x000fe200008f0c05 */
[----:B------:R-:W-:Y:S01]  /*90e0*/  @!PT LDS RZ, [RZ] ;  /* 0x00000000fffff984 */ /* 0x000fe20000000800 */
[----:B------:R-:W-:Y:S01]  /*90f0*/  @!PT LDS RZ, [RZ] ;  /* 0x00000000fffff984 */ /* 0x000fe20000000800 */
[----:B------:R-:W-:Y:S01]  /*9100*/  @!PT LDS RZ, [RZ] ;  /* 0x00000000fffff984 */ /* 0x000fe20000000800 */
[----:B------:R-:W-:Y:S01]  /*9110*/  @!P0 LDGSTS.E.BYPASS.LTC128B.128 [R146+0x3800], desc[UR10][R12.64] ;  /* 0x038000000c928fae */ /* 0x000fe2000b901d4a */
[----:B------:R-:W-:Y:S03]  /*9120*/  ISETP.GT.AND P1, PT, R145, R140, PT ;  /* 0x0000008c9100720c */ /* 0x000fe60003f24270 */
        /* <DEDUP_REMOVED lines=11> */
[----:B------:R-:W1:Y:S04]  /*91e0*/  LDSM.16.M88.4 R8, [R136+0x1000] ;  /* 0x001000008808783b */ /* 0x000e680000000200 */
[----:B------:R-:W2:Y:S04]  /*91f0*/  LDSM.16.M88.4 R16, [R136+0x1400] ;  /* 0x001400008810783b */ /* 0x000ea80000000200 */
[----:B------:R-:W3:Y:S04]  /*9200*/  LDSM.16.M88.4 R24, [R136+0x1800] ;  /* 0x001800008818783b */ /* 0x000ee80000000200 */
[----:B------:R-:W4:Y:S04]  /*9210*/  LDSM.16.M88.4 R32, [R136+0x1c00] ;  /* 0x001c00008820783b */ /* 0x000f280000000200 */
[----:B------:R-:W0:Y:S04]  /*9220*/  LDGDEPBAR ;  /* 0x00000000000079af */ /* 0x000e280000000000 */
[----:B------:R-:W5:Y:S04]  /*9230*/  LDSM.16.M88.4 R40, [R136+0x2000] ;  /* 0x002000008828783b */ /* 0x000f680000000200 */
[----:B------:R-:W5:Y:S04]  /*9240*/  LDSM.16.M88.4 R48, [R136+0x2400] ;  /* 0x002400008830783b */ /* 0x000f680000000200 */
[----:B------:R-:W5:Y:S04]  /*9250*/  LDSM.16.M88.4 R56, [R136+0x2800] ;  /* 0x002800008838783b */ /* 0x000f680000000200 */
[----:B------:R-:W5:Y:S04]  /*9260*/  LDSM.16.M88.4 R88, [R136+0x2c00] ;  /* 0x002c00008858783b */ /* 0x000f680000000200 */
[----:B------:R-:W-:Y:S01]  /*9270*/  LDSM.16.M88.4 R92, [R137] ;  /* 0x00000000895c783b */ /* 0x000fe20000000200 */
[C---:B-1----:R-:W-:Y:S03]  /*9280*/  HMMA.16816.F32 R4, R64.reuse, R8, RZ ;  /* 0x000000084004723c */ /* 0x042fe600000018ff */
[----:B------:R-:W1:Y:S04]  /*9290*/  LDSM.16.M88.4 R96, [R135] ;  /* 0x000000008760783b */ /* 0x000e680000000200 */
[----:B------:R-:W1:Y:S01]  /*92a0*/  LDSM.16.M88.4 R100, [R132] ;  /* 0x000000008464783b */ /* 0x000e620000000200 */
[C---:B------:R-:W-:Y:S03]  /*92b0*/  HMMA.16816.F32 R8, R64.reuse, R10, RZ ;  /* 0x0000000a4008723c */ /* 0x040fe600000018ff */
[----:B------:R-:W1:Y:S03]  /*92c0*/  LDSM.16.M88.4 R104, [R131] ;  /* 0x000000008368783b */ /* 0x000e660000000200 */
[C---:B--2---:R-:W-:Y:S01]  /*92d0*/  HMMA.16816.F32 R12, R64.reuse, R16, RZ ;  /* 0x00000010400c723c */ /* 0x044fe200000018ff */
[----:B------:R-:W2:Y:S04]  /*92e0*/  LDSM.16.M88.4 R108, [R130] ;  /* 0x00000000826c783b */ /* 0x000ea80000000200 */
[----:B------:R-:W2:Y:S01]  /*92f0*/  LDSM.16.M88.4 R112, [R129] ;  /* 0x000000008170783b */ /* 0x000ea20000000200 */
[C---:B------:R-:W-:Y:S03]  /*9300*/  HMMA.16816.F32 R16, R64.reuse, R18, RZ ;  /* 0x000000124010723c */ /* 0x040fe600000018ff */
[----:B------:R-:W2:Y:S03]  /*9310*/  LDSM.16.M88.4 R116, [R128] ;  /* 0x000000008074783b */ /* 0x000ea60000000200 */
[C---:B---3--:R-:W-:Y:S01]  /*9320*/  HMMA.16816.F32 R20, R64.reuse, R24, RZ ;  /* 0x000000184014723c */ /* 0x048fe200000018ff */
[----:B------:R-:W3:Y:S04]  /*9330*/  LDSM.16.M88.4 R120, [R87] ;  /* 0x000000005778783b */ /* 0x000ee80000000200 */
[----:B------:R-:W3:Y:S01]  /*9340*/  LDSM.16.M88.4 R124, [R86] ;  /* 0x00000000567c783b */ /* 0x000ee20000000200 */
[C---:B------:R-:W-:Y:S01]  /*9350*/  HMMA.16816.F32 R24, R64.reuse, R26, RZ ;  /* 0x0000001a4018723c */ /* 0x040fe200000018ff */
[----:B------:R-:W-:Y:S04]  /*9360*/  DEPBAR.LE SB0, 0x0 ;  /* 0x000080000000791a */ /* 0x000fe80000000000 */
[----:B------:R-:W-:Y:S01]  /*9370*/  BAR.SYNC.DEFER_BLOCKING 0x0 ;  /* 0x0000000000007b1d */ /* 0x000fe20000010000 */
        /* <DEDUP_REMOVED lines=9> */
[----:B------:R-:W-:Y:S06]  /*9410*/  HMMA.16816.F32 R64, R64, R90, RZ ;  /* 0x0000005a4040723c */ /* 0x000fec00000018ff */
[C---:B-1----:R-:W-:Y:S06]  /*9420*/  HMMA.16816.F32 R4, R92.reuse, R96, R4 ;  /* 0x000000605c04723c */ /* 0x042fec0000001804 */
        /* <DEDUP_REMOVED lines=14> */
[----:B------:R-:W-:Y:S07]  /*9510*/  HMMA.16816.F32 R64, R92, R126, R64 ;  /* 0x0000007e5c40723c */ /* 0x000fee0000001840 */
[----:B------:R-:W-:Y:S04]  /*9520*/  IMAD.MOV.U32 R92, RZ, RZ, R158 ;  /* 0x000000ffff5c7224 */ /* 0x000fe800078e009e */
[----:B------:R-:W-:Y:S01]  /*9530*/  IMAD.MOV.U32 R93, RZ, RZ, R159 ;  /* 0x000000ffff5d7224 */ /* 0x000fe200078e009f */
[----:B------:R-:W-:Y:S01]  /*9540*/  @!UPT UIADD3 URZ, URZ, URZ, URZ ;  /* 0x0000003f3f3ff290 */ /* 0x000fe2000fffe03f */
[----:B------:R-:W-:Y:S11]  /*9550*/  @!P1 BRA `(.L_x_3962) ;  /* 0x0000000400b49947 */ /* 0x000ff60003800000 */
[----:B------:R-:W1:Y:S08]  /*9560*/  LDC R90, c[0x0][0x248] ;  /* 0x00009200ff5a7b82 */ /* 0x000e700000000800 */
[----:B------:R-:W2:Y:S08]  /*9570*/  @!P0 LDC R2, c[0x0][0x24c] ;  /* 0x00009300ff028b82 */ /* 0x000eb00000000800 */
[----:B------:R-:W3:Y:S01]  /*9580*/  @!P0 LDC R0, c[0x0][0x24c] ;  /* 0x00009300ff008b82 */ /* 0x000ee20000000800 */
[----:B-1----:R-:W-:Y:S04]  /*9590*/  LEA R88, -R90, RZ, 0x7 ;  /* 0x000000ff5a587211 */ /* 0x002fe800078e39ff */
[----:B------:R-:W-:Y:S01]  /*95a0*/  SHF.R.S32.HI R85, RZ, 0x1f, R88 ;  /* 0x0000001fff557819 */ /* 0x000fe20000011458 */
        /* <DEDUP_REMOVED lines=23> */
[----:B------:R-:W1:Y:S01]  /*9720*/  LDC R91, c[0x0][0x24c] ;  /* 0x00009300ff5b7b82 */ /* 0x000e620000000800 */
[C---:B------:R-:W-:Y:S02]  /*9730*/  IMAD R96, R88.reuse, R95, R96 ;  /* 0x0000005f58607224 */ /* 0x040fe400078e0260 */
[C---:B------:R-:W-:Y:S03]  /*9740*/  ISETP.GT.U32.AND P2, PT, R88.reuse, R94, PT ;  /* 0x0000005e5800720c */ /* 0x040fe60003f44070 */
[----:B------:R-:W-:Y:S10]  /*9750*/  ISETP.GT.U32.AND P3, PT, R88, R96, PT ;  /* 0x000000605800720c */ /* 0x000ff40003f64070 */
[----:B------:R-:W-:Y:S02]  /*9760*/  @!P2 IMAD.IADD R94, R94, 0x1, -R88 ;  /* 0x000000015e5ea824 */ /* 0x000fe400078e0a58 */
[----:B------:R-:W-:Y:S01]  /*9770*/  @!P2 VIADD R97, R97, 0x1 ;  /* 0x000000016161a836 */ /* 0x000fe20000000000 */
[-C--:B------:R-:W-:Y:S01]  /*9780*/  @!P3 IADD3 R96, R96, -R88.reuse, RZ ;  /* 0x800000586060b210 */ /* 0x080fe20007ffe0ff */
[----:B------:R-:W-:Y:S01]  /*9790*/  @!P3 VIADD R99, R99, 0x1 ;  /* 0x000000016363b836 */ /* 0x000fe20000000000 */
[-C--:B------:R-:W-:Y:S02]  /*97a0*/  ISETP.GE.U32.AND P4, PT, R94, R88.reuse, PT ;  /* 0x000000585e00720c */ /* 0x080fe40003f86070 */
[----:B------:R-:W-:Y:S02]  /*97b0*/  ISETP.GE.U32.AND P5, PT, R96, R88, PT ;  /* 0x000000586000720c */ /* 0x000fe40003fa6070 */
[----:B------:R-:W-:Y:S02]  /*97c0*/  ISETP.GE.AND P2, PT, R89, RZ, PT ;  /* 0x000000ff5900720c */ /* 0x000fe40003f46270 */
[----:B------:R-:W-:Y:S02]  /*97d0*/  ISETP.NE.AND P3, PT, R85, RZ, PT ;  /* 0x000000ff5500720c */ /* 0x000fe40003f65270 */
[----:B------:R-:W-:Y:S05]  /*97e0*/  LOP3.LUT R96, RZ, R85, RZ, 0x33, !PT ;  /* 0x00000055ff607212 */ /* 0x000fea00078e33ff */
        /* <DEDUP_REMOVED lines=11> */
[----:B------:R-:W4:Y:S02]  /*98a0*/  LDG.E R94, desc[UR10][R94.64] ;  /* 0x0000000a5e5e7981 */ /* 0x000f24000c1e1900 */
[----:B------:R-:W-:Y:S05]  /*98b0*/  IMAD R96, R96, R85, -0x80 ;  /* 0xffffff8060607424 */ /* 0x000fea00078e0255 */
[----:B------:R-:W-:Y:S05]  /*98c0*/  SHF.R.S32.HI R85, RZ, 0x1f, R96 ;  /* 0x0000001fff557819 */ /* 0x000fea0000011460 */
[-C--:B------:R-:W-:Y:S04]  /*98d0*/  IMAD R85, R85, R90.reuse, RZ ;  /* 0x0000005a55557224 */ /* 0x080fe800078e02ff */
[C---:B-1----:R-:W-:Y:S02]  /*98e0*/  IMAD R85, R96.reuse, R91, R85 ;  /* 0x0000005b60557224 */ /* 0x042fe400078e0255 */
[----:B------:R-:W-:Y:S05]  /*98f0*/  IMAD.WIDE.U32 R96, R96, R90, RZ ;  /* 0x0000005a60607225 */ /* 0x000fea00078e00ff */
[----:B------:R-:W-:Y:S01]  /*9900*/  IADD3 R97, R97, R85, RZ ;  /* 0x0000005561617210 */ /* 0x000fe20007ffe0ff */
[----:B------:R1:W4:Y:S02]  /*9910*/  LDG.E R95, desc[UR10][R88.64] ;  /* 0x0000000a585f7981 */ /* 0x000324000c1e1900 */
[----:B-1----:R-:W1:Y:S01]  /*9920*/  LDC.64 R88, c[0x0][0x230] ;  /* 0x00008c00ff587b82 */ /* 0x002e620000000a00 */
[----:B----4-:R-:W-:Y:S04]  /*9930*/  IMAD.IADD R94, R94, 0x1, -R95 ;  /* 0x000000015e5e7824 */ /* 0x010fe800078e0a5f */
[CC--:B-1----:R-:W-:Y:S01]  /*9940*/  IMAD.WIDE.U32 R96, R94.reuse, R88.reuse, R96 ;  /* 0x000000585e607225 */ /* 0x0c2fe200078e0060 */
[----:B------:R-:W-:Y:S05]  /*9950*/  SHF.R.S32.HI R91, RZ, 0x1f, R94 ;  /* 0x0000001fff5b7819 */ /* 0x000fea000001145e */
[----:B------:R-:W-:Y:S01]  /*9960*/  IMAD R91, R91, R88, RZ ;  /* 0x000000585b5b7224 */ /* 0x000fe200078e02ff */
[----:B------:R-:W-:Y:S03]  /*9970*/  MOV R88, R96 ;  /* 0x0000006000587202 */ /* 0x000fe60000000f00 */
[----:B------:R-:W-:Y:S04]  /*9980*/  IMAD R91, R94, R89, R91 ;  /* 0x000000595e5b7224 */ /* 0x000fe800078e025b */
[----:B------:R-:W-:Y:S07]  /*9990*/  IMAD.IADD R85, R97, 0x1, R91 ;  /* 0x0000000161557824 */ /* 0x000fee00078e025b */
.L_x_3963:
[----:B------:R1:W-:Y:S01]  /*99a0*/  @P0 STS [R146+0x1000], RZ ;  /* 0x001000ff92000388 */ /* 0x0003e20000000800 */
[----:B------:R-:W-:Y:S01]  /*99b0*/  LEA R100, P4, R88, R154, 0x1 ;  /* 0x0000009a58647211 */ /* 0x000fe200078808ff */
[--C-:B------:R-:W-:Y:S01]  /*99c0*/  @!P0 IMAD.MOV.U32 R89, RZ, RZ, R85.reuse ;  /* 0x000000ffff598224 */ /* 0x100fe200078e0055 */
[----:B------:R-:W-:Y:S01]  /*99d0*/  @!P0 IADD3 R91, P1, R142, R88, RZ ;  /* 0x000000588e5b8210 */ /* 0x000fe20007f3e0ff */
[----:B------:R1:W-:Y:S01]  /*99e0*/  @P0 STS [R146+0x1004], RZ ;  /* 0x001004ff92000388 */ /* 0x0003e20000000800 */
[----:B------:R-:W-:Y:S01]  /*99f0*/  LEA.HI.X R101, R88, R153, R85, 0x1, P4 ;  /* 0x0000009958657211 */ /* 0x000fe200020f0c55 */
[C---:B------:R-:W-:Y:S01]  /*9a00*/  @!P0 IMAD.WIDE.U32 R96, R90.reuse, 0x60, R88 ;  /* 0x000000605a608825 */ /* 0x040fe200078e0058 */
[----:B------:R-:W-:Y:S01]  /*9a10*/  @!P0 LEA R98, P3, R91, R154, 0x1 ;  /* 0x0000009a5b628211 */ /* 0x000fe200078608ff */
[----:B------:R1:W-:Y:S01]  /*9a20*/  @P0 STS.64 [R146+0x1008], RZ ;  /* 0x001008ff92000388 */ /* 0x0003e20000000a00 */
[----:B------:R-:W-:Y:S01]  /*9a30*/  @!P0 LEA R94, P2, R90, R88, 0x6 ;  /* 0x000000585a5e8211 */ /* 0x000fe200078430ff */
[----:B------:R-:W-:Y:S01]  /*9a40*/  @!P0 IMAD.X R89, R141, 0x1, R85, P1 ;  /* 0x000000018d598824 */ /* 0x000fe200008e0655 */
[-C--:B------:R-:W-:Y:S01]  /*9a50*/  @!P0 LEA R102, P1, R96, R154.reuse, 0x1 ;  /* 0x0000009a60668211 */ /* 0x080fe200078208ff */
[----:B------:R-:W-:Y:S01]  /*9a60*/  @!PT LDS RZ, [RZ] ;  /* 0x00000000fffff984 */ /* 0x000fe20000000800 */
[----:B------:R-:W-:Y:S01]  /*9a70*/  @!PT LDS RZ, [RZ] ;  /* 0x00000000fffff984 */ /* 0x000fe20000000800 */
[----:B------:R-:W-:Y:S01]  /*9a80*/  @!PT LDS RZ, [RZ] ;  /* 0x00000000fffff984 */ /* 0x000fe20000000800 */
[----:B------:R1:W-:Y:S01]  /*9a90*/  @!P0 LDGSTS.E.BYPASS.LTC128B.128 [R146+0x1000], desc[UR10][R100.64] ;  /* 0x0100000064928fae */ /* 0x0003e2000b901d4a */
[----:B--2---:R-:W-:Y:S01]  /*9aa0*/  @!P0 LEA.HI.X R2, R90, R85, R2, 0x6, P2 ;  /* 0x000000555a028211 */ /* 0x004fe200010f3402 */
[----:B---3--:R-:W-:Y:S01]  /*9ab0*/  @!P0 IMAD R0, R0, 0x60, RZ ;  /* 0x0000006000008824 */ /* 0x008fe200078e02ff */
[-C--:B------:R-:W-:Y:S01]  /*9ac0*/  @!P0 LEA.HI.X R99, R91, R153.reuse, R89, 0x1, P3 ;  /* 0x000000995b638211 */ /* 0x080fe200018f0c59 */
[----:B------:R1:W-:Y:S01]  /*9ad0*/  @P0 STS.128 [R146+0x1800], RZ ;  /* 0x001800ff92000388 */ /* 0x0003e20000000c00 */
[----:B------:R-:W-:Y:S01]  /*9ae0*/  @!P0 LEA R90, P2, R94, R154, 0x1 ;  /* 0x0000009a5e5a8211 */ /* 0x000fe200078408ff */
[----:B------:R-:W-:Y:S02]  /*9af0*/  @!P0 IMAD.IADD R0, R0, 0x1, R97 ;  /* 0x0000000100008824 */ /* 0x000fe400078e0261 */
[----:B------:R-:W-:Y:S01]  /*9b00*/  @!PT LDS RZ, [RZ] ;  /* 0x00000000fffff984 */ /* 0x000fe20000000800 */
[----:B------:R-:W-:Y:S01]  /*9b10*/  @!PT LDS RZ, [RZ] ;  /* 0x00000000fffff984 */ /* 0x000fe20000000800 */
[----:B------:R-:W-:Y:S01]  /*9b20*/  @!PT LDS RZ, [RZ] ;  /* 0x00000000fffff984 */ /* 0x000fe20000000800 */
[----:B------:R1:W-:Y:S01]  /*9b30*/  @!P0 LDGSTS.E.BYPASS.LTC128B.128 [R146+0x1800], desc[UR10][R98.64] ;  /* 0x0180000062928fae */ /* 0x0003e2000b901d4a */
[-C--:B------:R-:W-:Y:S01]  /*9b40*/  @!P0 LEA.HI.X R91, R94, R153.reuse, R2, 0x1, P2 ;  /* 0x000000995e5b8211 */ /* 0x080fe200010f0c02 */
[----:B------:R-:W-:Y:S01]  /*9b50*/  IMAD.MOV.U32 R154, RZ, RZ, R100 ;  /* 0x000000ffff9a7224 */ /* 0x000fe200078e0064 */
[----:B------:R-:W-:Y:S01]  /*9b60*/  @!P0 LEA.HI.X R103, R96, R153, R0, 0x1, P1 ;  /* 0x0000009960678211 */ /* 0x000fe200008f0c00 */
[----:B------:R1:W-:Y:S01]  /*9b70*/  @P0 STS.128 [R146+0x2000], RZ ;  /* 0x002000ff92000388 */ /* 0x0003e20000000c00 */
[----:B------:R-:W-:Y:S03]  /*9b80*/  IMAD.MOV.U32 R153, RZ, RZ, R101 ;  /* 0x000000ffff997224 */ /* 0x000fe600078e0065 */
        /* <DEDUP_REMOVED lines=10> */
.L_x_3962:
        /* <DEDUP_REMOVED lines=86> */
[--C-:B-1----:R-:W-:Y:S04]  /*a190*/  FFMA.FTZ R103, R32, UR4, -R88.reuse ;  /* 0x0000000420677c23 */ /* 0x102fe80008010858 */
        /* <DEDUP_REMOVED lines=19> */
[--C-:B------:R-:W-:Y:S01]  /*a2d0*/  FFMA.FTZ R99, R38, UR4, -R85.reuse ;  /* 0x0000000426637c23 */ /* 0x100fe20008010855 */
[--C-:B------:R-:W-:Y:S01]  /*a2e0*/  FFMA.FTZ R94, R39, UR4, -R85.reuse ;  /* 0x00000004275e7c23 */ /* 0x100fe20008010855 */
[----:B-1----:R-:W-:Y:S01]  /*a2f0*/  FMUL.FTZ R9, R84, R77 ;  /* 0x0000004d54097220 */ /* 0x002fe20000410000 */
[----:B------:R-:W1:Y:S01]  /*a300*/  LDSM.16.MT88.4 R24, [R133+0x3000] ;  /* 0x003000008518783b */ /* 0x000e620000004200 */
[--C-:B------:R-:W-:Y:S03]  /*a310*/  FFMA.FTZ R90, R42, UR4, -R85.reuse ;  /* 0x000000042a5a7c23 */ /* 0x100fe60008010855 */
[----:B------:R-:W3:Y:S01]  /*a320*/  MUFU.EX2 R123, R123 ;  /* 0x0000007b007b7308 */ /* 0x000ee20000000800 */
[--C-:B------:R-:W-:Y:S01]  /*a330*/  FFMA.FTZ R91, R43, UR4, -R85.reuse ;  /* 0x000000042b5b7c23 */ /* 0x100fe20008010855 */
[--C-:B------:R-:W-:Y:S01]  /*a340*/  FFMA.FTZ R126, R10, UR4, -R85.reuse ;  /* 0x000000040a7e7c23 */ /* 0x100fe20008010855 */
[----:B------:R-:W-:Y:S01]  /*a350*/  FMUL.FTZ R10, R3, R78 ;  /* 0x0000004e030a7220 */ /* 0x000fe20000410000 */
[--C-:B------:R-:W-:Y:S01]  /*a360*/  FFMA.FTZ R124, R11, UR4, -R85.reuse ;  /* 0x000000040b7c7c23 */ /* 0x100fe20008010855 */
[----:B------:R-:W-:Y:S01]  /*a370*/  FMUL.FTZ R11, R3, R79 ;  /* 0x0000004f030b7220 */ /* 0x000fe20000410000 */
[----:B------:R-:W4:Y:S01]  /*a380*/  LDSM.16.MT88.4 R32, [R134+0x3400] ;  /* 0x003400008620783b */ /* 0x000f220000004200 */
[--C-:B------:R-:W-:Y:S03]  /*a390*/  FFMA.FTZ R45, R46, UR4, -R85.reuse ;  /* 0x000000042e2d7c23 */ /* 0x100fe60008010855 */
[----:B------:R-:W-:Y:S01]  /*a3a0*/  MUFU.EX2 R126, R126 ;  /* 0x0000007e007e7308 */ /* 0x000fe20000000800 */
[--C-:B------:R-:W-:Y:S01]  /*a3b0*/  FFMA.FTZ R114, R20, UR4, -R88.reuse ;  /* 0x0000000414727c23 */ /* 0x100fe20008010858 */
[--C-:B------:R-:W-:Y:S01]  /*a3c0*/  FFMA.FTZ R112, R21, UR4, -R88.reuse ;  /* 0x0000000415707c23 */ /* 0x100fe20008010858 */
[--C-:B------:R-:W-:Y:S01]  /*a3d0*/  FFMA.FTZ R113, R22, UR4, -R85.reuse ;  /* 0x0000000416717c23 */ /* 0x100fe20008010855 */
[--C-:B------:R-:W-:Y:S01]  /*a3e0*/  FFMA.FTZ R111, R23, UR4, -R85.reuse ;  /* 0x00000004176f7c23 */ /* 0x100fe20008010855 */
[--C-:B------:R-:W-:Y:S01]  /*a3f0*/  FFMA.FTZ R121, R12, UR4, -R88.reuse ;  /* 0x000000040c797c23 */ /* 0x100fe20008010858 */
[----:B------:R-:W5:Y:S01]  /*a400*/  LDSM.16.MT88.4 R36, [R133+0x3400] ;  /* 0x003400008524783b */ /* 0x000f620000004200 */
[C---:B------:R-:W-:Y:S03]  /*a410*/  FMUL.FTZ R12, R84.reuse, R72 ;  /* 0x00000048540c7220 */ /* 0x040fe60000410000 */
[----:B------:R-:W2:Y:S01]  /*a420*/  MUFU.EX2 R124, R124 ;  /* 0x0000007c007c7308 */ /* 0x000ea20000000800 */
[----:B---3--:R-:W-:Y:S01]  /*a430*/  F2FP.F16.F32.PACK_AB R22, R123, R125 ;  /* 0x0000007d7b16723e */ /* 0x008fe200000000ff */
[--C-:B------:R-:W-:Y:S01]  /*a440*/  FFMA.FTZ R120, R13, UR4, -R88.reuse ;  /* 0x000000040d787c23 */ /* 0x100fe20008010858 */
[----:B------:R-:W-:Y:S01]  /*a450*/  FMUL.FTZ R13, R84, R73 ;  /* 0x00000049540d7220 */ /* 0x000fe20000410000 */
[--C-:B------:R-:W-:Y:S01]  /*a460*/  FFMA.FTZ R122, R14, UR4, -R85.reuse ;  /* 0x000000040e7a7c23 */ /* 0x100fe20008010855 */
[----:B------:R-:W-:Y:S01]  /*a470*/  FMUL.FTZ R14, R3, R74 ;  /* 0x0000004a030e7220 */ /* 0x000fe20000410000 */
[----:B------:R-:W3:Y:S01]  /*a480*/  LDSM.16.MT88.4 R40, [R134+0x3800] ;  /* 0x003800008628783b */ /* 0x000ee20000004200 */
[--C-:B------:R-:W-:Y:S03]  /*a490*/  FFMA.FTZ R118, R15, UR4, -R85.reuse ;  /* 0x000000040f767c23 */ /* 0x100fe60008010855 */
[----:B------:R1:W-:Y:S01]  /*a4a0*/  MUFU.EX2 R46, R8 ;  /* 0x00000008002e7308 */ /* 0x0003e20000000800 */
[----:B------:R-:W-:Y:S01]  /*a4b0*/  FMUL.FTZ R15, R3, R75 ;  /* 0x0000004b030f7220 */ /* 0x000fe20000410000 */
        /* <DEDUP_REMOVED lines=13> */
[C---:B------:R-:W-:Y:S03]  /*a590*/  FMUL.FTZ R4, R84.reuse, R80 ;  /* 0x0000005054047220 */ /* 0x040fe60000410000 */
[----:B------:R-:W2:Y:S01]  /*a5a0*/  MUFU.EX2 R120, R120 ;  /* 0x0000007800787308 */ /* 0x000ea20000000800 */
[C---:B-1----:R-:W-:Y:S01]  /*a5b0*/  FMUL.FTZ R8, R84.reuse, R76 ;  /* 0x0000004c54087220 */ /* 0x042fe20000410000 */
[--C-:B------:R-:W-:Y:S01]  /*a5c0*/  FFMA.FTZ R157, R5, UR4, -R88.reuse ;  /* 0x00000004059d7c23 */ /* 0x100fe20008010858 */
[----:B------:R-:W-:Y:S01]  /*a5d0*/  LDSM.16.MT88.4 R76, [R134+0x4c00] ;  /* 0x004c0000864c783b */ /* 0x000fe20000004200 */
[----:B------:R-:W-:Y:S01]  /*a5e0*/  FMUL.FTZ R5, R84, R81 ;  /* 0x0000005154057220 */ /* 0x000fe20000410000 */
[--C-:B------:R-:W-:Y:S01]  /*a5f0*/  FFMA.FTZ R159, R6, UR4, -R85.reuse ;  /* 0x00000004069f7c23 */ /* 0x100fe20008010855 */
[----:B------:R-:W-:Y:S01]  /*a600*/  FMUL.FTZ R6, R3, R82 ;  /* 0x0000005203067220 */ /* 0x000fe20000410000 */
[----:B------:R-:W-:Y:S03]  /*a610*/  FFMA.FTZ R127, R7, UR4, -R85 ;  /* 0x00000004077f7c23 */ /* 0x000fe60008010855 */
[----:B------:R-:W-:Y:S01]  /*a620*/  MUFU.EX2 R158, R158 ;  /* 0x0000009e009e7308 */ /* 0x000fe20000000800 */
[----:B------:R-:W-:Y:S01]  /*a630*/  FMUL.FTZ R7, R3, R83 ;  /* 0x0000005303077220 */ /* 0x000fe20000410000 */
[----:B------:R-:W-:Y:S01]  /*a640*/  FFMA.FTZ R52, R52, UR4, -R88 ;  /* 0x0000000434347c23 */ /* 0x000fe20008010858 */
[----:B------:R-:W-:Y:S07]  /*a650*/  ISETP.GT.AND P0, PT, R145, R140, PT ;  /* 0x0000008c9100720c */ /* 0x000fee0003f04270 */
[----:B------:R-:W1:Y:S01]  /*a660*/  MUFU.EX2 R157, R157 ;  /* 0x0000009d009d7308 */ /* 0x000e620000000800 */
[----:B--2---:R-:W-:Y:S09]  /*a670*/  F2FP.F16.F32.PACK_AB R28, R120, R121 ;  /* 0x00000079781c723e */ /* 0x004ff200000000ff */
[----:B------:R-:W-:Y:S10]  /*a680*/  MUFU.EX2 R159, R159 ;  /* 0x0000009f009f7308 */ /* 0x000ff40000000800 */
[----:B------:R-:W2:Y:S01]  /*a690*/  MUFU.EX2 R127, R127 ;  /* 0x0000007f007f7308 */ /* 0x000ea20000000800 */
[C---:B-1----:R-:W-:Y:S01]  /*a6a0*/  F2FP.F16.F32.PACK_AB R20, R157.reuse, R158 ;  /* 0x0000009e9d14723e */ /* 0x042fe200000000ff */
[----:B------:R-:W-:Y:S04]  /*a6b0*/  FFMA.FTZ R158, R84, R156, R158 ;  /* 0x0000009c549e7223 */ /* 0x000fe8000001009e */
[----:B------:R-:W-:Y:S04]  /*a6c0*/  FADD.FTZ R158, R157, R158 ;  /* 0x0000009e9d9e7221 */ /* 0x000fe80000010000 */
[----:B------:R-:W-:Y:S01]  /*a6d0*/  MUFU.EX2 R122, R122 ;  /* 0x0000007a007a7308 */ /* 0x000fe20000000800 */
[----:B------:R-:W-:Y:S04]  /*a6e0*/  FADD.FTZ R158, R125, R158 ;  /* 0x0000009e7d9e7221 */ /* 0x000fe80000010000 */
[----:B------:R-:W-:Y:S05]  /*a6f0*/  FADD.FTZ R158, R123, R158 ;  /* 0x0000009e7b9e7221 */ /* 0x000fea0000010000 */
[----:B------:R-:W1:Y:S01]  /*a700*/  MUFU.EX2 R118, R118 ;  /* 0x0000007600767308 */ /* 0x000e620000000800 */
[----:B--2---:R-:W-:Y:S01]  /*a710*/  F2FP.F16.F32.PACK_AB R21, R127, R159 ;  /* 0x0000009f7f15723e */ /* 0x004fe200000000ff */
[----:B------:R-:W-:Y:S01]  /*a720*/  FFMA.FTZ R159, R3, R155, R159 ;  /* 0x0000009b039f7223 */ /* 0x000fe2000001009f */
[----:B------:R-:W-:Y:S03]  /*a730*/  FADD.FTZ R158, R121, R158 ;  /* 0x0000009e799e7221 */ /* 0x000fe60000010000 */
[----:B------:R-:W-:Y:S01]  /*a740*/  FADD.FTZ R159, R127, R159 ;  /* 0x0000009f7f9f7221 */ /* 0x000fe20000010000 */
[----:B------:R-:W-:Y:S03]  /*a750*/  FADD.FTZ R120, R120, R158 ;  /* 0x0000009e78787221 */ /* 0x000fe60000010000 */
[----:B------:R-:W2:Y:S01]  /*a760*/  MUFU.EX2 R115, R115 ;  /* 0x0000007300737308 */ /* 0x000ea20000000800 */
[C---:B------:R-:W-:Y:S05]  /*a770*/  HMMA.16816.F32 R4, R20.reuse, R16, R4 ;  /* 0x000000101404723c */ /* 0x040fea0000001804 */
[----:B------:R-:W-:Y:S01]  /*a780*/  FADD.FTZ R126, R126, R159 ;  /* 0x0000009f7e7e7221 */ /* 0x000fe20000010000 */
[C---:B------:R-:W-:Y:S03]  /*a790*/  HMMA.16816.F32 R8, R20.reuse, R18, R8 ;  /* 0x000000121408723c */ /* 0x040fe60000001808 */
[----:B------:R-:W-:Y:S02]  /*a7a0*/  MUFU.EX2 R116, R116 ;  /* 0x0000007400747308 */ /* 0x000fe40000000800 */
[C---:B------:R-:W-:Y:S01]  /*a7b0*/  FMUL.FTZ R16, R84.reuse, R68 ;  /* 0x0000004454107220 */ /* 0x040fe20000410000 */
[C---:B------:R-:W-:Y:S07]  /*a7c0*/  HMMA.16816.F32 R12, R20.reuse, R24, R12 ;  /* 0x00000018140c723c */ /* 0x040fee000000180c */
[----:B------:R-:W4:Y:S01]  /*a7d0*/  MUFU.EX2 R117, R117 ;  /* 0x0000007500757308 */ /* 0x000f220000000800 */
[----:B------:R-:W-:Y:S03]  /*a7e0*/  FMUL.FTZ R17, R84, R69 ;  /* 0x0000004554117220 */ /* 0x000fe60000410000 */
[C---:B------:R-:W-:Y:S01]  /*a7f0*/  FMUL.FTZ R18, R3.reuse, R70 ;  /* 0x0000004603127220 */ /* 0x040fe20000410000 */
[----:B------:R-:W-:Y:S01]  /*a800*/  FMUL.FTZ R19, R3, R71 ;  /* 0x0000004703137220 */ /* 0x000fe20000410000 */
[----:B-1----:R-:W-:Y:S04]  /*a810*/  F2FP.F16.F32.PACK_AB R29, R118, R122 ;  /* 0x0000007a761d723e */ /* 0x002fe800000000ff */
[----:B------:R-:W-:Y:S01]  /*a820*/  MUFU.EX2 R114, R114 ;  /* 0x0000007200727308 */ /* 0x000fe20000000800 */
[----:B--2---:R-:W-:Y:S01]  /*a830*/  F2FP.F16.F32.PACK_AB R30, R115, R119 ;  /* 0x00000077731e723e */ /* 0x004fe200000000ff */
[----:B------:R-:W-:Y:S01]  /*a840*/  FADD.FTZ R126, R124, R126 ;  /* 0x0000007e7c7e7221 */ /* 0x000fe20000010000 */
[----:B------:R-:W-:Y:S01]  /*a850*/  HMMA.16816.F32 R16, R20, R26, R16 ;  /* 0x0000001a1410723c */ /* 0x000fe20000001810 */
[----:B------:R-:W1:Y:S02]  /*a860*/  LDSM.16.MT88.4 R24, [R133+0x3800] ;  /* 0x003800008518783b */ /* 0x000e640000004200 */
[----:B------:R-:W-:Y:S01]  /*a870*/  MOV R84, R2 ;  /* 0x0000000200547202 */ /* 0x000fe20000000f00 */
[----:B------:R-:W-:Y:S03]  /*a880*/  FADD.FTZ R122, R122, R126 ;  /* 0x0000007e7a7a7221 */ /* 0x000fe60000010000 */
[----:B------:R-:W2:Y:S01]  /*a890*/  MUFU.EX2 R112, R112 ;  /* 0x0000007000707308 */ /* 0x000ea20000000800 */
[----:B----4-:R-:W-:Y:S03]  /*a8a0*/  F2FP.F16.F32.PACK_AB R31, R117, R116 ;  /* 0x00000074751f723e */ /* 0x010fe600000000ff */
[----:B------:R-:W-:Y:S01]  /*a8b0*/  FADD.FTZ R120, R119, R120 ;  /* 0x0000007877787221 */ /* 0x000fe20000010000 */
[----:B------:R-:W-:Y:S01]  /*a8c0*/  FADD.FTZ R122, R118, R122 ;  /* 0x0000007a767a7221 */ /* 0x000fe20000010000 */
[----:B------:R-:W-:Y:S03]  /*a8d0*/  FFMA.FTZ R3, R53, UR4, -R88 ;  /* 0x0000000435037c23 */ /* 0x000fe60008010858 */
[----:B------:R-:W-:Y:S01]  /*a8e0*/  FADD.FTZ R122, R116, R122 ;  /* 0x0000007a747a7221 */ /* 0x000fe20000010000 */
[----:B------:R-:W-:Y:S01]  /*a8f0*/  MUFU.EX2 R113, R113 ;  /* 0x0000007100717308 */ /* 0x000fe20000000800 */
[C---:B------:R-:W-:Y:S05]  /*a900*/  HMMA.16816.F32 R4, R28.reuse, R32, R4 ;  /* 0x000000201c04723c */ /* 0x040fea0000001804 */
[----:B------:R-:W-:Y:S01]  /*a910*/  FADD.FTZ R120, R115, R120 ;  /* 0x0000007873787221 */ /* 0x000fe20000010000 */
[C---:B------:R-:W-:Y:S03]  /*a920*/  HMMA.16816.F32 R8, R28.reuse, R34, R8 ;  /* 0x000000221c08723c */ /* 0x040fe60000001808 */
[----:B------:R-:W4:Y:S01]  /*a930*/  MUFU.EX2 R111, R111 ;  /* 0x0000006f006f7308 */ /* 0x000f220000000800 */
[----:B------:R-:W1:Y:S01]  /*a940*/  LDSM.16.MT88.4 R32, [R134+0x3c00] ;  /* 0x003c00008620783b */ /* 0x000e620000004200 */
[----:B--2---:R-:W-:Y:S01]  /*a950*/  F2FP.F16.F32.PACK_AB R20, R112, R114 ;  /* 0x000000727014723e */ /* 0x004fe200000000ff */
[C---:B-----5:R-:W-:Y:S07]  /*a960*/  HMMA.16816.F32 R12, R28.reuse, R36, R12 ;  /* 0x000000241c0c723c */ /* 0x060fee000000180c */
[----:B------:R-:W-:Y:S01]  /*a970*/  MUFU.EX2 R109, R109 ;  /* 0x0000006d006d7308 */ /* 0x000fe20000000800 */
[----:B------:R-:W-:Y:S01]  /*a980*/  FADD.FTZ R117, R117, R122 ;  /* 0x0000007a75757221 */ /* 0x000fe20000010000 */
[----:B------:R-:W-:Y:S01]  /*a990*/  HMMA.16816.F32 R16, R28, R38, R16 ;  /* 0x000000261c10723c */ /* 0x000fe20000001810 */
[----:B------:R-:W2:Y:S07]  /*a9a0*/  LDSM.16.MT88.4 R36, [R133+0x3c00] ;  /* 0x003c00008524783b */ /* 0x000eae0000004200 */
[----:B------:R-:W5:Y:S03]  /*a9b0*/  MUFU.EX2 R106, R106 ;  /* 0x0000006a006a7308 */ /* 0x000f660000000800 */
[----:B----4-:R-:W-:Y:S01]  /*a9c0*/  F2FP.F16.F32.PACK_AB R21, R111, R113 ;  /* 0x000000716f15723e */ /* 0x010fe200000000ff */
[--C-:B------:R-:W-:Y:S01]  /*a9d0*/  FFMA.FTZ R53, R54, UR4, -R85.reuse ;  /* 0x0000000436357c23 */ /* 0x100fe20008010855 */
[----:B------:R-:W-:Y:S01]  /*a9e0*/  FFMA.FTZ R54, R55, UR4, -R85 ;  /* 0x0000000437367c23 */ /* 0x000fe20008010855 */
        /* <DEDUP_REMOVED lines=10> */
[----:B------:R-:W4:Y:S01]  /*aa90*/  MUFU.EX2 R108, R108 ;  /* 0x0000006c006c7308 */ /* 0x000f220000000800 */
[----:B-----5:R-:W-:Y:S01]  /*aaa0*/  F2FP.F16.F32.PACK_AB R22, R106, R109 ;  /* 0x0000006d6a16723e */ /* 0x020fe200000000ff */
[----:B------:R-:W-:Y:S01]  /*aab0*/  FADD.FTZ R112, R109, R112 ;  /* 0x000000706d707221 */ /* 0x000fe20000010000 */
[----:B------:R-:W-:Y:S01]  /*aac0*/  FFMA.FTZ R60, R61, UR4, -R88 ;  /* 0x000000043d3c7c23 */ /* 0x000fe20008010858 */
[--C-:B------:R-:W-:Y:S01]  /*aad0*/  FFMA.FTZ R61, R62, UR4, -R85.reuse ;  /* 0x000000043e3d7c23 */ /* 0x100fe20008010855 */
[----:B------:R-:W-:Y:S01]  /*aae0*/  FFMA.FTZ R62, R63, UR4, -R85 ;  /* 0x000000043f3e7c23 */ /* 0x000fe20008010855 */
[----:B------:R-:W-:Y:S04]  /*aaf0*/  FADD.FTZ R112, R106, R112 ;  /* 0x000000706a707221 */ /* 0x000fe80000010000 */
[----:B------:R-:W5:Y:S10]  /*ab00*/  MUFU.EX2 R105, R105 ;  /* 0x0000006900697308 */ /* 0x000f740000000800 */
[----:B------:R-:W1:Y:S01]  /*ab10*/  MUFU.EX2 R104, R104 ;  /* 0x0000006800687308 */ /* 0x000e620000000800 */
[----:B----4-:R-:W-:Y:S01]  /*ab20*/  F2FP.F16.F32.PACK_AB R23, R108, R110 ;  /* 0x0000006e6c17723e */ /* 0x010fe200000000ff */
[----:B------:R-:W-:Y:S04]  /*ab30*/  FADD.FTZ R110, R110, R113 ;  /* 0x000000716e6e7221 */ /* 0x000fe80000010000 */
[----:B------:R-:W-:Y:S04]  /*ab40*/  FADD.FTZ R110, R108, R110 ;  /* 0x0000006e6c6e7221 */ /* 0x000fe80000010000 */
[----:B------:R-:W-:Y:S01]  /*ab50*/  MUFU.EX2 R107, R107 ;  /* 0x0000006b006b7308 */ /* 0x000fe20000000800 */
[C---:B---3--:R-:W-:Y:S05]  /*ab60*/  HMMA.16816.F32 R4, R20.reuse, R40, R4 ;  /* 0x000000281404723c */ /* 0x048fea0000001804 */
[----:B-----5:R-:W-:Y:S01]  /*ab70*/  FADD.FTZ R112, R105, R112 ;  /* 0x0000007069707221 */ /* 0x020fe20000010000 */
        /* <DEDUP_REMOVED lines=23> */
[----:B------:R-:W-:Y:S01]  /*acf0*/  MUFU.EX2 R99, R99 ;  /* 0x0000006300637308 */ /* 0x000fe20000000800 */
[C---:B------:R-:W-:Y:S05]  /*ad00*/  HMMA.16816.F32 R4, R28.reuse, R32, R4 ;  /* 0x000000201c04723c */ /* 0x040fea0000001804 */
[----:B--2---:R-:W-:Y:S01]  /*ad10*/  FADD.FTZ R104, R96, R104 ;  /* 0x0000006860687221 */ /* 0x004fe20000010000 */
[C---:B------:R-:W-:Y:S03]  /*ad20*/  HMMA.16816.F32 R8, R28.reuse, R34, R8 ;  /* 0x000000221c08723c */ /* 0x040fe60000001808 */
[----:B------:R-:W1:Y:S01]  /*ad30*/  MUFU.EX2 R94, R94 ;  /* 0x0000005e005e7308 */ /* 0x000e620000000800 */
[----:B------:R-:W2:Y:S01]  /*ad40*/  LDSM.16.MT88.4 R32, [R134+0x4400] ;  /* 0x004400008620783b */ /* 0x000ea20000004200 */
[C---:B---3--:R-:W-:Y:S01]  /*ad50*/  F2FP.F16.F32.PACK_AB R20, R97.reuse, R96 ;  /* 0x000000606114723e */ /* 0x048fe200000000ff */
[C---:B------:R-:W-:Y:S07]  /*ad60*/  HMMA.16816.F32 R12, R28.reuse, R36, R12 ;  /* 0x000000241c0c723c */ /* 0x040fee000000180c */
[----:B------:R-:W3:Y:S01]  /*ad70*/  MUFU.EX2 R95, R95 ;  /* 0x0000005f005f7308 */ /* 0x000ee20000000800 */
[----:B------:R-:W-:Y:S01]  /*ad80*/  FADD.FTZ R97, R97, R104 ;  /* 0x0000006861617221 */ /* 0x000fe20000010000 */
[----:B------:R-:W-:Y:S01]  /*ad90*/  HMMA.16816.F32 R16, R28, R38, R16 ;  /* 0x000000261c10723c */ /* 0x000fe20000001810 */
[----:B------:R-:W2:Y:S07]  /*ada0*/  LDSM.16.MT88.4 R36, [R133+0x4400] ;  /* 0x004400008524783b */ /* 0x000eae0000004200 */
        /* <DEDUP_REMOVED lines=11> */
[----:B------:R-:W-:Y:S01]  /*ae60*/  MUFU.EX2 R45, R45 ;  /* 0x0000002d002d7308 */ /* 0x000fe20000000800 */
[C---:B---3--:R-:W-:Y:S01]  /*ae70*/  F2FP.F16.F32.PACK_AB R23, R91.reuse, R90 ;  /* 0x0000005a5b17723e */ /* 0x048fe200000000ff */
[----:B------:R-:W-:Y:S08]  /*ae80*/  FADD.FTZ R91, R91, R99 ;  /* 0x000000635b5b7221 */ /* 0x000ff00000010000 */
[----:B------:R-:W1:Y:S01]  /*ae90*/  MUFU.EX2 R47, R47 ;  /* 0x0000002f002f7308 */ /* 0x000e620000000800 */
[C---:B------:R-:W-:Y:S05]  /*aea0*/  HMMA.16816.F32 R4, R20.reuse, R40, R4 ;  /* 0x000000281404723c */ /* 0x040fea0000001804 */
[----:B----4-:R-:W-:Y:S01]  /*aeb0*/  F2FP.F16.F32.PACK_AB R28, R46, R44 ;  /* 0x0000002c2e1c723e */ /* 0x010fe200000000ff */
[C---:B------:R-:W-:Y:S03]  /*aec0*/  HMMA.16816.F32 R8, R20.reuse, R42, R8 ;  /* 0x0000002a1408723c */ /* 0x040fe60000001808 */
[----:B------:R-:W3:Y:S01]  /*aed0*/  MUFU.EX2 R48, R48 ;  /* 0x0000003000307308 */ /* 0x000ee20000000800 */
[----:B------:R-:W4:Y:S01]  /*aee0*/  LDSM.16.MT88.4 R40, [R134+0x4800] ;  /* 0x004800008628783b */ /* 0x000f220000004200 */
[----:B------:R-:W-:Y:S01]  /*aef0*/  FADD.FTZ R97, R44, R97 ;  /* 0x000000612c617221 */ /* 0x000fe20000010000 */
[C---:B-----5:R-:W-:Y:S07]  /*af00*/  HMMA.16816.F32 R12, R20.reuse, R24, R12 ;  /* 0x00000018140c723c */ /* 0x060fee000000180c */
[----:B------:R-:W5:Y:S01]  /*af10*/  MUFU.EX2 R49, R49 ;  /* 0x0000003100317308 */ /* 0x000f620000000800 */
[----:B-1----:R-:W-:Y:S01]  /*af20*/  F2FP.F16.F32.PACK_AB R29, R47, R45 ;  /* 0x0000002d2f1d723e */ /* 0x002fe200000000ff */
[----:B------:R-:W-:Y:S01]  /*af30*/  HMMA.16816.F32 R16, R20, R26, R16 ;  /* 0x0000001a1410723c */ /* 0x000fe20000001810 */
[----:B------:R-:W1:Y:S07]  /*af40*/  LDSM.16.MT88.4 R24, [R133+0x4800] ;  /* 0x004800008518783b */ /* 0x000e6e0000004200 */
[----:B------:R-:W-:Y:S03]  /*af50*/  MUFU.EX2 R50, R50 ;  /* 0x0000003200327308 */ /* 0x000fe60000000800 */
[----:B------:R-:W-:Y:S01]  /*af60*/  FADD.FTZ R91, R45, R91 ;  /* 0x0000005b2d5b7221 */ /* 0x000fe20000010000 */
[----:B------:R-:W-:Y:S03]  /*af70*/  FADD.FTZ R46, R46, R97 ;  /* 0x000000612e2e7221 */ /* 0x000fe60000010000 */
[----:B------:R-:W-:Y:S01]  /*af80*/  FADD.FTZ R91, R47, R91 ;  /* 0x0000005b2f5b7221 */ /* 0x000fe20000010000 */
[----:B---3--:R-:W-:Y:S02]  /*af90*/  FADD.FTZ R46, R48, R46 ;  /* 0x0000002e302e7221 */ /* 0x008fe40000010000 */
[----:B------:R-:W3:Y:S01]  /*afa0*/  MUFU.EX2 R51, R51 ;  /* 0x0000003300337308 */ /* 0x000ee20000000800 */
[C---:B-----5:R-:W-:Y:S01]  /*afb0*/  F2FP.F16.F32.PACK_AB R30, R49.reuse, R48 ;  /* 0x00000030311e723e */ /* 0x060fe200000000ff */
[----:B------:R-:W-:Y:S08]  /*afc0*/  FADD.FTZ R46, R49, R46 ;  /* 0x0000002e312e7221 */ /* 0x000ff00000010000 */
[----:B------:R-:W-:Y:S10]  /*afd0*/  MUFU.EX2 R52, R52 ;  /* 0x0000003400347308 */ /* 0x000ff40000000800 */
[----:B------:R-:W5:Y:S01]  /*afe0*/  MUFU.EX2 R3, R3 ;  /* 0x0000000300037308 */ /* 0x000f620000000800 */
[C---:B---3--:R-:W-:Y:S01]  /*aff0*/  F2FP.F16.F32.PACK_AB R31, R51.reuse, R50 ;  /* 0x00000032331f723e */ /* 0x048fe200000000ff */
[----:B------:R-:W-:Y:S04]  /*b000*/  FADD.FTZ R50, R50, R91 ;  /* 0x0000005b32327221 */ /* 0x000fe80000010000 */
[----:B------:R-:W-:Y:S04]  /*b010*/  FADD.FTZ R50, R51, R50 ;  /* 0x0000003233327221 */ /* 0x000fe80000010000 */
[----:B------:R-:W-:Y:S01]  /*b020*/  MUFU.EX2 R53, R53 ;  /* 0x0000003500357308 */ /* 0x000fe20000000800 */
[C---:B--2---:R-:W-:Y:S06]  /*b030*/  HMMA.16816.F32 R4, R28.reuse, R32, R4 ;  /* 0x000000201c04723c */ /* 0x044fec0000001804 */
[C---:B------:R-:W-:Y:S03]  /*b040*/  HMMA.16816.F32 R8, R28.reuse, R34, R8 ;  /* 0x000000221c08723c */ /* 0x040fe60000001808 */
[----:B------:R-:W2:Y:S02]  /*b050*/  MUFU.EX2 R54, R54 ;  /* 0x0000003600367308 */ /* 0x000ea40000000800 */
[----:B-----5:R-:W-:Y:S01]  /*b060*/  F2FP.F16.F32.PACK_AB R20, R3, R52 ;  /* 0x000000340314723e */ /* 0x020fe200000000ff */
[C---:B------:R-:W-:Y:S07]  /*b070*/  HMMA.16816.F32 R12, R28.reuse, R36, R12 ;  /* 0x000000241c0c723c */ /* 0x040fee000000180c */
[----:B------:R-:W3:Y:S01]  /*b080*/  MUFU.EX2 R55, R55 ;  /* 0x0000003700377308 */ /* 0x000ee20000000800 */
[--C-:B------:R-:W-:Y:S01]  /*b090*/  FFMA.FTZ R32, R64, UR4, -R88.reuse ;  /* 0x0000000440207c23 */ /* 0x100fe20008010858 */
[----:B------:R-:W-:Y:S01]  /*b0a0*/  HMMA.16816.F32 R16, R28, R38, R16 ;  /* 0x000000261c10723c */ /* 0x000fe20000001810 */
[----:B------:R-:W5:Y:S07]  /*b0b0*/  LDSM.16.MT88.4 R28, [R133+0x4c00] ;  /* 0x004c0000851c783b */ /* 0x000f6e0000004200 */
[----:B------:R-:W4:Y:S03]  /*b0c0*/  MUFU.EX2 R56, R56 ;  /* 0x0000003800387308 */ /* 0x000f260000000800 */
[----:B--2---:R-:W-:Y:S01]  /*b0d0*/  F2FP.F16.F32.PACK_AB R21, R54, R53 ;  /* 0x000000353615723e */ /* 0x004fe200000000ff */
[--C-:B------:R-:W-:Y:S01]  /*b0e0*/  FFMA.FTZ R33, R66, UR4, -R85.reuse ;  /* 0x0000000442217c23 */ /* 0x100fe20008010855 */
[----:B------:R-:W-:Y:S01]  /*b0f0*/  FFMA.FTZ R88, R65, UR4, -R88 ;  /* 0x0000000441587c23 */ /* 0x000fe20008010858 */
[----:B------:R-:W-:Y:S01]  /*b100*/  FFMA.FTZ R85, R67, UR4, -R85 ;  /* 0x0000000443557c23 */ /* 0x000fe20008010855 */
[----:B------:R-:W-:Y:S03]  /*b110*/  FADD.FTZ R52, R52, R46 ;  /* 0x0000002e34347221 */ /* 0x000fe60000010000 */
[----:B------:R-:W2:Y:S01]  /*b120*/  MUFU.EX2 R57, R57 ;  /* 0x0000003900397308 */ /* 0x000ea20000000800 */
[----:B------:R-:W-:Y:S01]  /*b130*/  FADD.FTZ R53, R53, R50 ;  /* 0x0000003235357221 */ /* 0x000fe20000010000 */
[----:B------:R-:W-:Y:S01]  /*b140*/  FADD.FTZ R52, R3, R52 ;  /* 0x0000003403347221 */ /* 0x000fe20000010000 */
[----:B------:R-:W-:Y:S02]  /*b150*/  MOV R3, R0 ;  /* 0x0000000000037202 */ /* 0x000fe40000000f00 */
[----:B------:R-:W-:Y:S01]  /*b160*/  FADD.FTZ R53, R54, R53 ;  /* 0x0000003536357221 */ /* 0x000fe20000010000 */
[----:B---3--:R-:W-:Y:S04]  /*b170*/  FADD.FTZ R52, R55, R52 ;  /* 0x0000003437347221 */ /* 0x008fe80000010000 */
[----:B------:R-:W3:Y:S01]  /*b180*/  MUFU.EX2 R58, R58 ;  /* 0x0000003a003a7308 */ /* 0x000ee20000000800 */
[C---:B----4-:R-:W-:Y:S01]  /*b190*/  F2FP.F16.F32.PACK_AB R22, R56.reuse, R55 ;  /* 0x000000373816723e */ /* 0x050fe200000000ff */
[----:B------:R-:W-:Y:S08]  /*b1a0*/  FADD.FTZ R52, R56, R52 ;  /* 0x0000003438347221 */ /* 0x000ff00000010000 */
[----:B------:R-:W4:Y:S01]  /*b1b0*/  MUFU.EX2 R59, R59 ;  /* 0x0000003b003b7308 */ /* 0x000f220000000800 */
[----:B--2---:R-:W-:Y:S09]  /*b1c0*/  FADD.FTZ R53, R57, R53 ;  /* 0x0000003539357221 */ /* 0x004ff20000010000 */
[----:B------:R-:W2:Y:S01]  /*b1d0*/  MUFU.EX2 R60, R60 ;  /* 0x0000003c003c7308 */ /* 0x000ea20000000800 */
[C---:B---3--:R-:W-:Y:S01]  /*b1e0*/  F2FP.F16.F32.PACK_AB R23, R58.reuse, R57 ;  /* 0x000000393a17723e */ /* 0x048fe200000000ff */
[----:B------:R-:W-:Y:S08]  /*b1f0*/  FADD.FTZ R53, R58, R53 ;  /* 0x000000353a357221 */ /* 0x000ff00000010000 */
[----:B------:R-:W3:Y:S01]  /*b200*/  MUFU.EX2 R61, R61 ;  /* 0x0000003d003d7308 */ /* 0x000ee20000000800 */
[C---:B------:R-:W-:Y:S05]  /*b210*/  HMMA.16816.F32 R4, R20.reuse, R40, R4 ;  /* 0x000000281404723c */ /* 0x040fea0000001804 */
[----:B----4-:R-:W-:Y:S01]  /*b220*/  FADD.FTZ R52, R59, R52 ;  /* 0x000000343b347221 */ /* 0x010fe20000010000 */
[C---:B------:R-:W-:Y:S03]  /*b230*/  HMMA.16816.F32 R8, R20.reuse, R42, R8 ;  /* 0x0000002a1408723c */ /* 0x040fe60000001808 */
[----:B------:R-:W4:Y:S02]  /*b240*/  MUFU.EX2 R62, R62 ;  /* 0x0000003e003e7308 */ /* 0x000f240000000800 */
[----:B--2---:R-:W-:Y:S01]  /*b250*/  F2FP.F16.F32.PACK_AB R68, R60, R59 ;  /* 0x0000003b3c44723e */ /* 0x004fe200000000ff */
[C---:B-1----:R-:W-:Y:S07]  /*b260*/  HMMA.16816.F32 R12, R20.reuse, R24, R12 ;  /* 0x00000018140c723c */ /* 0x042fee000000180c */
[----:B------:R-:W1:Y:S01]  /*b270*/  MUFU.EX2 R32, R32 ;  /* 0x0000002000207308 */ /* 0x000e620000000800 */
[----:B---3--:R-:W-:Y:S01]  /*b280*/  FADD.FTZ R53, R61, R53 ;  /* 0x000000353d357221 */ /* 0x008fe20000010000 */
[----:B------:R-:W-:Y:S08]  /*b290*/  HMMA.16816.F32 R16, R20, R26, R16 ;  /* 0x0000001a1410723c */ /* 0x000ff00000001810 */
[----:B------:R-:W2:Y:S03]  /*b2a0*/  MUFU.EX2 R88, R88 ;  /* 0x0000005800587308 */ /* 0x000ea60000000800 */
[----:B----4-:R-:W-:Y:S01]  /*b2b0*/  F2FP.F16.F32.PACK_AB R69, R62, R61 ;  /* 0x0000003d3e45723e */ /* 0x010fe200000000ff */
[----:B------:R-:W-:Y:S01]  /*b2c0*/  FADD.FTZ R52, R60, R52 ;  /* 0x000000343c347221 */ /* 0x000fe20000010000 */
[----:B------:R-:W-:Y:S05]  /*b2d0*/  FADD.FTZ R53, R62, R53 ;  /* 0x000000353e357221 */ /* 0x000fea0000010000 */
        /* <DEDUP_REMOVED lines=10> */
[C---:B-----5:R-:W-:Y:S06]  /*b380*/  HMMA.16816.F32 R72, R68.reuse, R28, R12 ;  /* 0x0000001c4448723c */ /* 0x060fec000000180c */
[----:B------:R-:W-:Y:S01]  /*b390*/  HMMA.16816.F32 R68, R68, R30, R16 ;  /* 0x0000001e4444723c */ /* 0x000fe20000001810 */
[----:B------:R-:W-:Y:S11]  /*b3a0*/  @!UPT UIADD3 URZ, URZ, URZ, URZ ;  /* 0x0000003f3f3ff290 */ /* 0x000ff6000fffe03f */
[----:B------:R-:W-:Y:S01]  /*b3b0*/  @!UPT UIADD3 URZ, URZ, URZ, URZ ;  /* 0x0000003f3f3ff290 */ /* 0x000fe2000fffe03f */
[----:B------:R-:W-:Y:S11]  /*b3c0*/  @P0 BRA `(.L_x_3964) ;  /* 0xffffffd400c40947 */ /* 0x000ff6000383ffff */
.L_x_3960:
[----:B------:R-:W1:Y:S01]  /*b3d0*/  S2R R7, SR_TID.X ;  /* 0x0000000000077919 */ /* 0x000e620000002100 */
[----:B------:R-:W2:Y:S01]  /*b3e0*/  S2UR UR5, SR_CgaCtaId ;  /* 0x00000000000579c3 */ /* 0x000ea20000008800 */
[----:B------:R-:W-:Y:S01]  /*b3f0*/  IMAD.MOV.U32 R11, RZ, RZ, 0x3f800000 ;  /* 0x3f800000ff0b7424 */ /* 0x000fe200078e00ff */
[----:B------:R-:W-:Y:S01]  /*b400*/  UMOV UR4, 0x400 ;  /* 0x0000040000047882 */ /* 0x000fe20000000000 */
[----:B------:R-:W3:Y:S01]  /*b410*/  SHFL.BFLY PT, R9, R156, 0x2, 0x1f ;  /* 0x0c401f009c097f89 */ /* 0x000ee200000e0000 */
[----:B------:R-:W-:Y:S01]  /*b420*/  IMAD.MOV.U32 R10, RZ, RZ, 0x3f800000 ;  /* 0x3f800000ff0a7424 */ /* 0x000fe200078e00ff */
[----:B------:R-:W-:Y:S02]  /*b430*/  BSSY B0, `(.L_x_3965) ;  /* 0x000009b000007945 */ /* 0x000fe40003800000 */
[----:B------:R-:W4:Y:S01]  /*b440*/  SHFL.BFLY PT, R3, R155, 0x2, 0x1f ;  /* 0x0c401f009b037f89 */ /* 0x000f2200000e0000 */
[----:B------:R-:W5:Y:S01]  /*b450*/  S2R R17, SR_TID.X ;  /* 0x0000000000117919 */ /* 0x000f620000002100 */
[----:B------:R-:W-:Y:S01]  /*b460*/  BAR.SYNC.DEFER_BLOCKING 0x0 ;  /* 0x0000000000007b1d */ /* 0x000fe20000010000 */
[----:B--2---:R-:W-:-:S07]  /*b470*/  ULEA UR5, UR5, UR4, 0x18 ;  /* 0x0000000405057291 */ /* 0x004fce000f8ec03f */
[----:B------:R-:W2:Y:S01]  /*b480*/  S2UR UR4, SR_CTAID.Z ;  /* 0x00000000000479c3 */ /* 0x000ea20000002700 */
[----:B---3--:R-:W-:Y:S01]  /*b490*/  FADD.FTZ R9, R9, R156 ;  /* 0x0000009c09097221 */ /* 0x008fe20000010000 */
[----:B----4-:R-:W-:Y:S01]  /*b4a0*/  FADD.FTZ R155, R3, R155 ;  /* 0x0000009b039b7221 */ /* 0x010fe20000010000 */
[----:B-1----:R-:W-:-:S03]  /*b4b0*/  SHF.R.S32.HI R6, RZ, 0x1f, R7 ;  /* 0x0000001fff067819 */ /* 0x002fc60000011407 */
[----:B------:R-:W1:Y:S01]  /*b4c0*/  SHFL.BFLY PT, R3, R9, 0x1, 0x1f ;  /* 0x0c201f0009037f89 */ /* 0x000e6200000e0000 */
[----:B------:R-:W-:-:S03]  /*b4d0*/  LEA.HI R14, R6, R7, RZ, 0x2 ;  /* 0x00000007060e7211 */ /* 0x000fc600078f10ff */
[----:B------:R-:W3:Y:S01]  /*b4e0*/  SHFL.BFLY PT, R8, R155, 0x1, 0x1f ;  /* 0x0c201f009b087f89 */ /* 0x000ee200000e0000 */
[----:B------:R-:W-:Y:S02]  /*b4f0*/  LEA.HI R5, R6, R7, RZ, 0x5 ;  /* 0x0000000706057211 */ /* 0x000fe400078f28ff */
[----:B------:R-:W-:Y:S02]  /*b500*/  LOP3.LUT R16, R14, 0xfffffffc, RZ, 0xc0, !PT ;  /* 0xfffffffc0e107812 */ /* 0x000fe400078ec0ff */
[----:B------:R-:W-:Y:S02]  /*b510*/  SHF.R.S32.HI R15, RZ, 0x5, R5 ;  /* 0x00000005ff0f7819 */ /* 0x000fe40000011405 */
[----:B-----5:R-:W-:Y:S01]  /*b520*/  SHF.R.S32.HI R4, RZ, 0x1f, R17 ;  /* 0x0000001fff047819 */ /* 0x020fe20000011411 */
[----:B------:R-:W-:Y:S01]  /*b530*/  IMAD.IADD R16, R7, 0x1, -R16 ;  /* 0x0000000107107824 */ /* 0x000fe200078e0a10 */
[----:B------:R-:W-:Y:S02]  /*b540*/  SHF.R.S32.HI R14, RZ, 0x2, R14 ;  /* 0x00000002ff0e7819 */ /* 0x000fe4000001140e */
[----:B------:R-:W-:Y:S01]  /*b550*/  LEA.HI R13, R4, R17, RZ, 0x3 ;  /* 0x00000011040d7211 */ /* 0x000fe200078f18ff */
[----:B------:R-:W-:Y:S01]  /*b560*/  IMAD R15, R15, 0x100, R16 ;  /* 0x000001000f0f7824 */ /* 0x000fe200078e0210 */
[----:B------:R-:W-:-:S02]  /*b570*/  SHF.R.S32.HI R16, RZ, 0x1f, R14 ;  /* 0x0000001fff107819 */ /* 0x000fc4000001140e */
[----:B------:R-:W-:Y:S02]  /*b580*/  LEA.HI R4, R4, R17, RZ, 0x5 ;  /* 0x0000001104047211 */ /* 0x000fe400078f28ff */
[----:B------:R-:W-:Y:S02]  /*b590*/  LOP3.LUT R12, R13, 0xfffffff8, RZ, 0xc0, !PT ;  /* 0xfffffff80d0c7812 */ /* 0x000fe400078ec0ff */
[----:B------:R-:W-:Y:S01]  /*b5a0*/  LEA.HI R16, R16, R14, RZ, 0x3 ;  /* 0x0000000e10107211 */ /* 0x000fe200078f18ff */
[----:B-1----:R-:W-:Y:S01]  /*b5b0*/  FADD.FTZ R9, R9, R3 ;  /* 0x0000000309097221 */ /* 0x002fe20000010000 */
[----:B------:R-:W-:Y:S01]  /*b5c0*/  LOP3.LUT R3, R4, 0xffffffe0, RZ, 0xc0, !PT ;  /* 0xffffffe004037812 */ /* 0x000fe200078ec0ff */
[----:B------:R-:W-:Y:S01]  /*b5d0*/  IMAD.IADD R12, R17, 0x1, -R12 ;  /* 0x00000001110c7824 */ /* 0x000fe200078e0a0c */
[----:B------:R-:W-:Y:S01]  /*b5e0*/  LOP3.LUT R16, R16, 0xfffffff8, RZ, 0xc0, !PT ;  /* 0xfffffff810107812 */ /* 0x000fe200078ec0ff */
[----:B---3--:R-:W-:Y:S01]  /*b5f0*/  FADD.FTZ R8, R155, R8 ;  /* 0x000000089b087221 */ /* 0x008fe20000010000 */
[----:B------:R-:W-:Y:S01]  /*b600*/  LEA.HI R19, R6, R7, RZ, 0x4 ;  /* 0x0000000706137211 */ /* 0x000fe200078f20ff */
[----:B------:R-:W-:Y:S01]  /*b610*/  IMAD.IADD R3, R17, 0x1, -R3 ;  /* 0x0000000111037824 */ /* 0x000fe200078e0a03 */
[----:B------:R-:W-:-:S02]  /*b620*/  IADD3 R16, R14, -R16, RZ ;  /* 0x800000100e107210 */ /* 0x000fc40007ffe0ff */
[----:B------:R-:W-:Y:S02]  /*b630*/  LEA.HI R17, R12, R12, RZ, 0x1 ;  /* 0x0000000c0c117211 */ /* 0x000fe400078f08ff */
[----:B------:R-:W-:Y:S02]  /*b640*/  SHF.R.S32.HI R14, RZ, 0x3, R13 ;  /* 0x00000003ff0e7819 */ /* 0x000fe4000001140d */
[----:B------:R-:W-:Y:S02]  /*b650*/  LEA.HI R18, R6, R7, RZ, 0x6 ;  /* 0x0000000706127211 */ /* 0x000fe400078f30ff */
[----:B------:R-:W-:Y:S02]  /*b660*/  LOP3.LUT R21, R17, 0xfffffffe, RZ, 0xc0, !PT ;  /* 0xfffffffe11157812 */ /* 0x000fe400078ec0ff */
[----:B------:R-:W-:Y:S01]  /*b670*/  LEA.HI R20, R13, R14, RZ, 0x1 ;  /* 0x0000000e0d147211 */ /* 0x000fe200078f08ff */
[----:B------:R-:W-:Y:S01]  /*b680*/  IMAD.SHL.U32 R18, R18, 0x4, RZ ;  /* 0x0000000412127824 */ /* 0x000fe200078e00ff */
[----:B------:R-:W-:Y:S01]  /*b690*/  SHF.R.S32.HI R19, RZ, 0x4, R19 ;  /* 0x00000004ff137819 */ /* 0x000fe20000011413 */
[----:B------:R-:W-:Y:S01]  /*b6a0*/  IMAD.IADD R12, R12, 0x1, -R21 ;  /* 0x000000010c0c7824 */ /* 0x000fe200078e0a15 */
[----:B------:R-:W-:-:S02]  /*b6b0*/  LOP3.LUT R20, R20, 0xfffffffe, RZ, 0xc0, !PT ;  /* 0xfffffffe14147812 */ /* 0x000fc400078ec0ff */
[----:B------:R-:W-:Y:S01]  /*b6c0*/  LEA.HI R21, R16, R16, RZ, 0x1 ;  /* 0x0000001010157211 */ /* 0x000fe200078f08ff */
[----:B------:R-:W-:Y:S01]  /*b6d0*/  IMAD.SHL.U32 R13, R19, 0x40, RZ ;  /* 0x00000040130d7824 */ /* 0x000fe200078e00ff */
[----:B------:R-:W-:Y:S01]  /*b6e0*/  FSETP.NE.FTZ.AND P3, PT, R9, RZ, PT ;  /* 0x000000ff0900720b */ /* 0x000fe20003f75000 */
[----:B------:R-:W-:Y:S01]  /*b6f0*/  IMAD.IADD R20, R14, 0x1, -R20 ;  /* 0x000000010e147824 */ /* 0x000fe200078e0a14 */
[----:B------:R-:W-:Y:S02]  /*b700*/  LOP3.LUT R18, R18, 0x3fffff00, RZ, 0xc0, !PT ;  /* 0x3fffff0012127812 */ /* 0x000fe400078ec0ff */
[----:B------:R-:W-:Y:S02]  /*b710*/  SHF.R.S32.HI R19, RZ, 0x1, R21 ;  /* 0x00000001ff137819 */ /* 0x000fe40000011415 */
[----:B------:R-:W-:Y:S02]  /*b720*/  FSETP.NE.FTZ.AND P2, PT, R8, RZ, PT ;  /* 0x000000ff0800720b */ /* 0x000fe40003f55000 */
[----:B------:R-:W-:-:S02]  /*b730*/  SHF.R.S32.HI R17, RZ, 0x1, R17 ;  /* 0x00000001ff117819 */ /* 0x000fc40000011411 */
[----:B------:R-:W-:Y:S01]  /*b740*/  LEA R20, R20, R18, 0x5 ;  /* 0x0000001214147211 */ /* 0x000fe200078e28ff */
[----:B------:R-:W-:Y:S01]  /*b750*/  IMAD.SHL.U32 R18, R19, 0x40, RZ ;  /* 0x0000004013127824 */ /* 0x000fe200078e00ff */
[----:B------:R-:W-:Y:S01]  /*b760*/  LOP3.LUT R21, R21, 0x1fffffe, RZ, 0xc0, !PT ;  /* 0x01fffffe15157812 */ /* 0x000fe200078ec0ff */
[----:B------:R-:W-:Y:S01]  /*b770*/  IMAD.SHL.U32 R17, R17, 0x8, RZ ;  /* 0x0000000811117824 */ /* 0x000fe200078e00ff */
[----:B------:R-:W-:Y:S01]  /*b780*/  LOP3.LUT R13, R13, 0xc0, RZ, 0xc0, !PT ;  /* 0x000000c00d0d7812 */ /* 0x000fe200078ec0ff */
[----:B------:R-:W1:Y:S01]  /*b790*/  @P3 MUFU.RCP R11, R9 ;  /* 0x00000009000b3308 */ /* 0x000e620000001000 */
[----:B------:R-:W-:Y:S01]  /*b7a0*/  LOP3.LUT R18, R18, 0xc0, RZ, 0xc0, !PT ;  /* 0x000000c012127812 */ /* 0x000fe200078ec0ff */
[----:B------:R-:W-:Y:S01]  /*b7b0*/  IMAD.IADD R21, R16, 0x1, -R21 ;  /* 0x0000000110157824 */ /* 0x000fe200078e0a15 */
[----:B------:R-:W-:Y:S01]  /*b7c0*/  LOP3.LUT R17, R13, 0x18, R17, 0xf8, !PT ;  /* 0x000000180d117812 */ /* 0x000fe200078ef811 */
[----:B------:R-:W-:Y:S01]  /*b7d0*/  IMAD R12, R12, 0x4, R20 ;  /* 0x000000040c0c7824 */ /* 0x000fe200078e0214 */
[----:B------:R-:W-:Y:S01]  /*b7e0*/  SHF.R.U32.HI R13, RZ, 0x3, R13 ;  /* 0x00000003ff0d7819 */ /* 0x000fe2000001160d */
[----:B------:R-:W-:Y:S01]  /*b7f0*/  IMAD R15, R21, 0x10, R15 ;  /* 0x00000010150f7824 */ /* 0x000fe200078e020f */
[----:B------:R-:W-:Y:S01]  /*b800*/  LEA.HI R16, R18, R18, RZ, 0x1d ;  /* 0x0000001212107211 */ /* 0x000fe200078fe8ff */
[----:B------:R-:W3:Y:S01]  /*b810*/  @P2 MUFU.RCP R10, R8 ;  /* 0x00000008000a2308 */ /* 0x000ee20000001000 */
[----:B------:R-:W-:Y:S01]  /*b820*/  LOP3.LUT P0, RZ, R19, 0x2, RZ, 0xc0, !PT ;  /* 0x0000000213ff7812 */ /* 0x000fe2000780c0ff */
[----:B------:R-:W4:Y:S01]  /*b830*/  @P3 LDC R35, c[0x0][0x2e8] ;  /* 0x0000ba00ff233b82 */ /* 0x000f220000000800 */
[----:B------:R-:W-:Y:S01]  /*b840*/  LOP3.LUT R13, R17, R13, RZ, 0x3c, !PT ;  /* 0x0000000d110d7212 */ /* 0x000fe200078e3cff */
[----:B------:R-:W-:Y:S01]  /*b850*/  IMAD.U32 R16, R15, 0x2, R16 ;  /* 0x000000020f107824 */ /* 0x000fe200078e0010 */
[----:B------:R-:W-:-:S02]  /*b860*/  LOP3.LUT R17, R19, 0x1, RZ, 0xc0, !PT ;  /* 0x0000000113117812 */ /* 0x000fc400078ec0ff */
[----:B------:R-:W-:Y:S01]  /*b870*/  MOV R15, 0xffffffe0 ;  /* 0xffffffe0000f7802 */ /* 0x000fe20000000f00 */
[----:B------:R-:W-:Y:S01]  /*b880*/  IMAD.IADD R13, R12, 0x1, R13 ;  /* 0x000000010c0d7824 */ /* 0x000fe200078e020d */
[----:B------:R-:W-:Y:S01]  /*b890*/  ISETP.NE.U32.AND P1, PT, R17, 0x1, PT ;  /* 0x000000011100780c */ /* 0x000fe20003f25070 */
[C---:B-1----:R-:W-:Y:S01]  /*b8a0*/  FMUL.FTZ R80, R11.reuse, R80 ;  /* 0x000000500b507220 */ /* 0x042fe20000410000 */
[----:B------:R-:W-:Y:S01]  /*b8b0*/  LEA R16, R16, UR5, 0x2 ;  /* 0x0000000510107c11 */ /* 0x000fe2000f8e10ff */
[----:B------:R-:W-:Y:S01]  /*b8c0*/  FMUL.FTZ R81, R11, R81 ;  /* 0x000000510b517220 */ /* 0x000fe20000410000 */
[----:B------:R-:W-:Y:S01]  /*b8d0*/  SEL R15, R15, 0x20, !P1 ;  /* 0x000000200f0f7807 */ /* 0x000fe20004800000 */
[C---:B------:R-:W-:Y:S01]  /*b8e0*/  FMUL.FTZ R76, R11.reuse, R76 ;  /* 0x0000004c0b4c7220 */ /* 0x040fe20000410000 */
[C---:B------:R-:W-:Y:S01]  /*b8f0*/  FMUL.FTZ R77, R11.reuse, R77 ;  /* 0x0000004d0b4d7220 */ /* 0x040fe20000410000 */
[C---:B------:R-:W-:Y:S01]  /*b900*/  FMUL.FTZ R72, R11.reuse, R72 ;  /* 0x000000480b487220 */ /* 0x040fe20000410000 */
[C---:B------:R-:W-:Y:S01]  /*b910*/  FMUL.FTZ R73, R11.reuse, R73 ;  /* 0x000000490b497220 */ /* 0x040fe20000410000 */
[C---:B------:R-:W-:Y:S01]  /*b920*/  FMUL.FTZ R68, R11.reuse, R68 ;  /* 0x000000440b447220 */ /* 0x040fe20000410000 */
[----:B------:R-:W-:Y:S01]  /*b930*/  FMUL.FTZ R69, R11, R69 ;  /* 0x000000450b457220 */ /* 0x000fe20000410000 */
[----:B------:R-:W-:-:S02]  /*b940*/  VIADD R11, R16, 0x40 ;  /* 0x00000040100b7836 */ /* 0x000fc40000000000 */
[----:B---3--:R-:W-:Y:S01]  /*b950*/  FMUL.FTZ R83, R10, R83 ;  /* 0x000000530a537220 */ /* 0x008fe20000410000 */
        /* <DEDUP_REMOVED lines=8> */
[----:B------:R-:W-:Y:S01]  /*b9e0*/  IMAD.IADD R10, R16, 0x1, R15 ;  /* 0x00000001100a7824 */ /* 0x000fe200078e020f */
[----:B------:R-:W-:Y:S01]  /*b9f0*/  STS.64 [R16], R80 ;  /* 0x0000005010007388 */ /* 0x000fe20000000a00 */
[----:B------:R-:W-:Y:S01]  /*ba00*/  IMAD.IADD R15, R15, 0x1, R11 ;  /* 0x000000010f0f7824 */ /* 0x000fe200078e020b */
[----:B------:R-:W-:Y:S01]  /*ba10*/  SHF.R.S32.HI R4, RZ, 0x5, R4 ;  /* 0x00000005ff047819 */ /* 0x000fe20000011404 */
[----:B------:R-:W1:Y:S01]  /*ba20*/  @P2 LDC R34, c[0x0][0x2e8] ;  /* 0x0000ba00ff222b82 */ /* 0x000e620000000800 */
[----:B------:R3:W-:Y:S01]  /*ba30*/  STS.64 [R16+0x400], R82 ;  /* 0x0004005210007388 */ /* 0x0007e20000000a00 */
[----:B------:R-:W-:Y:S01]  /*ba40*/  LOP3.LUT R5, R5, 0xffffffe0, RZ, 0xc0, !PT ;  /* 0xffffffe005057812 */ /* 0x000fe200078ec0ff */
[----:B------:R-:W5:Y:S01]  /*ba50*/  @P3 MUFU.LG2 R9, R9 ;  /* 0x0000000900093308 */ /* 0x000f620000000c00 */
[----:B------:R-:W-:Y:S01]  /*ba60*/  SHF.R.S32.HI R32, RZ, 0x1f, R4 ;  /* 0x0000001fff207819 */ /* 0x000fe20000011404 */
[----:B------:R-:W-:Y:S01]  /*ba70*/  STS.64 [R10], R76 ;  /* 0x0000004c0a007388 */ /* 0x000fe20000000a00 */
[----:B------:R-:W-:Y:S01]  /*ba80*/  LEA.HI R33, R6, R7, RZ, 0x3 ;  /* 0x0000000706217211 */ /* 0x000fe200078f18ff */
[----:B------:R-:W-:Y:S01]  /*ba90*/  IMAD.IADD R5, R7, 0x1, -R5 ;  /* 0x0000000107057824 */ /* 0x000fe200078e0a05 */
[----:B------:R-:W-:Y:S01]  /*baa0*/  LEA.HI R6, R32, R4, RZ, 0x2 ;  /* 0x0000000420067211 */ /* 0x000fe200078f10ff */
[----:B------:R-:W-:Y:S01]  /*bab0*/  STS.64 [R10+0x400], R78 ;  /* 0x0004004e0a007388 */ /* 0x000fe20000000a00 */
[----:B------:R-:W-:Y:S01]  /*bac0*/  SHF.R.S32.HI R32, RZ, 0x1f, R3 ;  /* 0x0000001fff207819 */ /* 0x000fe20000011403 */
[----:B------:R-:W2:Y:S01]  /*bad0*/  @P2 MUFU.LG2 R8, R8 ;  /* 0x0000000800082308 */ /* 0x000ea20000000c00 */
[----:B------:R-:W-:Y:S01]  /*bae0*/  LOP3.LUT R6, R6, 0xfffffffc, RZ, 0xc0, !PT ;  /* 0xfffffffc06067812 */ /* 0x000fe200078ec0ff */
[----:B------:R-:W-:Y:S01]  /*baf0*/  STS.64 [R11], R72 ;  /* 0x000000480b007388 */ /* 0x000fe20000000a00 */
[----:B------:R-:W-:Y:S01]  /*bb00*/  LEA.HI R32, R32, R3, RZ, 0x2 ;  /* 0x0000000320207211 */ /* 0x000fe200078f10ff */
[----:B------:R-:W-:Y:S01]  /*bb10*/  IMAD.MOV R3, RZ, RZ, -R148 ;  /* 0x000000ffff037224 */ /* 0x000fe200078e0a94 */
[----:B------:R-:W-:Y:S01]  /*bb20*/  LOP3.LUT P0, RZ, R5, 0x3, RZ, 0xc0, !PT ;  /* 0x0000000305ff7812 */ /* 0x000fe2000780c0ff */
[----:B------:R1:W-:Y:S01]  /*bb30*/  STS.64 [R11+0x400], R74 ;  /* 0x0004004a0b007388 */ /* 0x0003e20000000a00 */
[----:B------:R-:W-:Y:S01]  /*bb40*/  LOP3.LUT R33, R33, 0xfffffff8, RZ, 0xc0, !PT ;  /* 0xfffffff821217812 */ /* 0x000fe200078ec0ff */
[----:B------:R-:W-:Y:S01]  /*bb50*/  IMAD.MOV.U32 R5, RZ, RZ, -0x800000 ;  /* 0xff800000ff057424 */ /* 0x000fe200078e00ff */
[----:B------:R-:W-:Y:S01]  /*bb60*/  IADD3 R6, R4, -R6, RZ ;  /* 0x8000000604067210 */ /* 0x000fe20007ffe0ff */
[----:B------:R-:W-:Y:S01]  /*bb70*/  STS.64 [R15], R68 ;  /* 0x000000440f007388 */ /* 0x000fe20000000a00 */
[----:B------:R-:W-:Y:S01]  /*bb80*/  SHF.R.S32.HI R32, RZ, 0x2, R32 ;  /* 0x00000002ff207819 */ /* 0x000fe20000011420 */
[----:B------:R-:W-:-:S02]  /*bb90*/  IMAD.IADD R33, R7, 0x1, -R33 ;  /* 0x0000000107217824 */ /* 0x000fc400078e0a21 */
[----:B-----5:R-:W-:Y:S01]  /*bba0*/  @P3 FMUL.FTZ R9, R9, 0.69314718246459960938 ;  /* 0x3f31721809093820 */ /* 0x020fe20000410000 */
[----:B------:R5:W-:Y:S01]  /*bbb0*/  STS.64 [R15+0x400], R70 ;  /* 0x000400460f007388 */ /* 0x000be20000000a00 */
[----:B------:R-:W-:Y:S01]  /*bbc0*/  MOV R4, 0xff800000 ;  /* 0xff80000000047802 */ /* 0x000fe20000000f00 */
[----:B------:R-:W-:Y:S01]  /*bbd0*/  IMAD R6, R6, 0x10, R32 ;  /* 0x0000001006067824 */ /* 0x000fe200078e0220 */
[----:B---3--:R-:W-:Y:S01]  /*bbe0*/  LEA R16, R13, UR5, 0x2 ;  /* 0x000000050d107c11 */ /* 0x008fe2000f8e10ff */
[----:B------:R-:W-:Y:S01]  /*bbf0*/  BAR.SYNC.DEFER_BLOCKING 0x0 ;  /* 0x0000000000007b1d */ /* 0x000fe20000010000 */
[----:B------:R-:W-:Y:S02]  /*bc00*/  IMAD.SHL.U32 R32, R33, 0x4, RZ ;  /* 0x0000000421207824 */ /* 0x000fe400078e00ff */
[----:B--2---:R-:W-:Y:S01]  /*bc10*/  @P2 FMUL.FTZ R8, R8, 0.69314718246459960938 ;  /* 0x3f31721808082820 */ /* 0x004fe20000410000 */
[----:B----4-:R-:W-:-:S03]  /*bc20*/  @P3 FFMA.FTZ R4, R2, R35, R9 ;  /* 0x0000002302043223 */ /* 0x010fc60000010009 */
[----:B-1----:R-:W-:Y:S01]  /*bc30*/  @P2 FFMA.FTZ R5, R0, R34, R8 ;  /* 0x0000002200052223 */ /* 0x002fe20000010008 */
[----:B------:R-:W-:Y:S01]  /*bc40*/  SHF.R.S32.HI R33, RZ, 0x1f, R32 ;  /* 0x0000001fff217819 */ /* 0x000fe20000011420 */
[----:B------:R-:W1:Y:S01]  /*bc50*/  S2R R12, SR_CTAID.Y ;  /* 0x00000000000c7919 */ /* 0x000e620000002600 */
[----:B------:R-:W2:Y:S01]  /*bc60*/  S2R R13, SR_CTAID.X ;  /* 0x00000000000d7919 */ /* 0x000ea20000002500 */
[----:B------:R-:W1:Y:S08]  /*bc70*/  LDC.64 R10, c[0x0][0x2c0] ;  /* 0x0000b000ff0a7b82 */ /* 0x000e700000000a00 */
[----:B-----5:R-:W3:Y:S01]  /*bc80*/  LDC R15, c[0x0][0x270] ;  /* 0x00009c00ff0f7b82 */ /* 0x020ee20000000800 */
[----:B------:R4:W2:Y:S04]  /*bc90*/  LDS.128 R28, [R16] ;  /* 0x00000000101c7984 */ /* 0x0008a80000000c00 */
[----:B------:R4:W3:Y:S04]  /*bca0*/  LDS.128 R24, [R16+0x800] ;  /* 0x0008000010187984 */ /* 0x0008e80000000c00 */
[----:B------:R4:W4:Y:S04]  /*bcb0*/  LDS.128 R20, [R16+0x1000] ;  /* 0x0010000010147984 */ /* 0x0009280000000c00 */
[----:B------:R-:W4:Y:S01]  /*bcc0*/  LDS.128 R16, [R16+0x1800] ;  /* 0x0018000010107984 */ /* 0x000f220000000c00 */
[----:B-1----:R-:W-:-:S02]  /*bcd0*/  IMAD R10, R12, R10, R148 ;  /* 0x0000000a0c0a7224 */ /* 0x002fc400078e0294 */
[----:B--2---:R-:W-:Y:S02]  /*bce0*/  IMAD.SHL.U32 R13, R13, 0x40, RZ ;  /* 0x000000400d0d7824 */ /* 0x004fe400078e00ff */
[----:B---3--:R-:W-:-:S04]  /*bcf0*/  IMAD R3, R15, R3, UR4 ;  /* 0x000000040f037e24 */ /* 0x008fc8000f8e0203 */
[----:B------:R-:W-:-:S04]  /*bd00*/  IMAD R3, R10, R15, R3 ;  /* 0x0000000f0a037224 */ /* 0x000fc800078e0203 */
[----:B------:R-:W-:Y:S01]  /*bd10*/  IMAD R3, R3, R11, R13 ;  /* 0x0000000b03037224 */ /* 0x000fe200078e020d */
[----:B----4-:R-:W-:Y:S06]  /*bd20*/  @P0 BRA `(.L_x_3966) ;  /* 0x00000000002c0947 */ /* 0x010fec0003800000 */
[C---:B------:R-:W-:Y:S01]  /*bd30*/  VIADD R7, R6.reuse, 0x8 ;  /* 0x0000000806077836 */ /* 0x040fe20000000000 */
        /* <DEDUP_REMOVED lines=10> */
.L_x_3966:
[----:B------:R-:W-:Y:S05]  /*bde0*/  BSYNC B0 ;  /* 0x0000000000007941 */ /* 0x000fea0003800000 */
.L_x_3965:
        /* <DEDUP_REMOVED lines=24> */
.L_x_3967:
        /* <DEDUP_REMOVED lines=9> */
.L_x_5364:


//--------------------- .text._ZN5flash24flash_fwd_splitkv_kernelI23Flash_fwd_kernel_traitsILi32ELi64ELi128ELi4ELb0ELb0EN7cutlass6half_tE19Flash_kernel_traitsILi32ELi64ELi128ELi4ES3_EELb1ELb0ELb0ELb0ELb0ELb1ELb1ELb0EEEvNS_16Flash_fwd_paramsE --------------------------
	.section	.text._ZN5flash24flash_fwd_splitkv_kernelI23Flash_fwd_kernel_traitsILi32ELi64ELi128ELi4ELb0ELb0EN7cutlass6half_tE19Flash_kernel_traitsILi32ELi64ELi128ELi4ES3_EELb1ELb0ELb0ELb0ELb0ELb1ELb1ELb0EEEvNS_16Flash_fwd_paramsE,"ax",@progbits
	.align	128
        .global         _ZN5flash24flash_fwd_splitkv_kernelI23Flash_fwd_kernel_traitsILi32ELi64ELi128ELi4ELb0ELb0EN7cutlass6half_tE19Flash_kernel_traitsILi32ELi64ELi128ELi4ES3_EELb1ELb0ELb0ELb0ELb0ELb1ELb1ELb0EEEvNS_16Flash_fwd_paramsE
        .type           _ZN5flash24flash_fwd_splitkv_kernelI23Flash_fwd_kernel_traitsILi32ELi64ELi128ELi4ELb0ELb0EN7cutlass6half_tE19Flash_kernel_traitsILi32ELi64ELi128ELi4ES3_EELb1ELb0ELb0ELb0ELb0ELb1ELb1ELb0EEEvNS_16Flash_fwd_paramsE,@function
        .size           _ZN5flash24flash_fwd_splitkv_kernelI23Flash_fwd_kernel_traitsILi32ELi64ELi128ELi4ELb0ELb0EN7cutlass6half_tE19Flash_kernel_traitsILi32ELi64ELi128ELi4ES3_EELb1ELb0ELb0ELb0ELb0ELb1ELb1ELb0EEEvNS_16Flash_fwd_paramsE,(.L_x_5365 - _ZN5flash24flash_fwd_splitkv_kernelI23Flash_fwd_kernel_traitsILi32ELi64ELi128ELi4ELb0ELb0EN7cutlass6half_tE19Flash_kernel_traitsILi32ELi64ELi128ELi4ES3_EELb1ELb0ELb0ELb0ELb0ELb1ELb1ELb0EEEvNS_16Flash_fwd_paramsE)
        .other          _ZN5flash24flash_fwd_splitkv_kernelI23Flash_fwd_kernel_traitsILi32ELi64ELi128ELi4ELb0ELb0EN7cutlass6half_tE19Flash_kernel_traitsILi32ELi64ELi128ELi4ES3_EELb1ELb0ELb0ELb0ELb0ELb1ELb1ELb0EEEvNS_16Flash_fwd_paramsE,@"STO_CUDA_ENTRY STV_DEFAULT"
_ZN5flash24flash_fwd_splitkv_kernelI23Flash_fwd_kernel_traitsILi32ELi64ELi128ELi4ELb0ELb0EN7cutlass6half_tE19Flash_kernel_traitsILi32ELi64ELi128ELi4ES3_EELb1ELb0ELb0ELb0ELb0ELb1ELb1ELb0EEEvNS_16Flash_fwd_paramsE:
.text._ZN5flash24flash_fwd_splitkv_kernelI23Flash_fwd_kernel_traitsILi32ELi64ELi128ELi4ELb0ELb0EN7cutlass6half_tE19Flash_kernel_traitsILi32ELi64ELi128ELi4ES3_EELb1ELb0ELb0ELb0ELb0ELb1ELb1ELb0EEEvNS_16Flash_fwd_paramsE:
[----:B------:R-:W-:Y:S08]  /*0000*/  LDC R1, c[0x0][0x28] ;  /* 0x00000a00ff017b82 */ /* 0x000ff00000000800 */
[----:B------:R-:W1:Y:S01]  /*0010*/  LDC R5, c[0x0][0x270] ;  /* 0x00009c00ff057b82 */ /* 0x000e620000000800 */
[----:B------:R-:W2:Y:S01]  /*0020*/  S2R R12, SR_CTAID.Z ;  /* 0x00000000000c7919 */ /* 0x000ea20000002700 */
[----:B------:R-:W-:Y:S01]  /*0030*/  MOV R2, RZ ;  /* 0x000000ff00027202 */ /* 0x000fe20000000f00 */
[----:B------:R-:W-:Y:S01]  /*0040*/  ULDC.64 UR12, c[0x0][0x208] ;  /* 0x00008200000c7ab9 */ /* 0x000fe20000000a00 */
[----:B------:R-:W-:-:S04]  /*0050*/  MOV R17, 0xffffffff ;  /* 0xffffffff00117802 */ /* 0x000fc80000000f00 */
        /* <DEDUP_REMOVED lines=30> */
[----:B------:R-:W3:Y:S01]  /*0240*/  @P1 LDG.E R56, desc[UR12][R22.64+0x4] ;  /* 0x0000040c16381981 */ /* 0x000ee2000c1e1900 */
[----:B--2---:R-:W-:Y:S01]  /*0250*/  ISETP.NE.AND P3, PT, R0, RZ, PT ;  /* 0x000000ff0000720c */ /* 0x004fe20003f65270 */
[----:B------:R-:W-:Y:S01]  /*0260*/  IMAD.MOV.U32 R19, RZ, RZ, RZ ;  /* 0x000000ffff137224 */ /* 0x000fe200078e00ff */
[----:B-1----:R-:W-:Y:S02]  /*0270*/  ISETP.EQ.U32.AND P2, PT, R2, RZ, PT ;  /* 0x000000ff0200720c */ /* 0x002fe40003f42070 */
[----:B------:R-:W-:-:S02]  /*0280*/  MOV R14, 0xffffffff ;  /* 0xffffffff000e7802 */ /* 0x000fc40000000f00 */
[----:B------:R-:W-:Y:S01]  /*0290*/  ISETP.EQ.OR.EX P2, PT, R3, RZ, !P3, P2 ;  /* 0x000000ff0300720c */ /* 0x000fe20005f42720 */
[C---:B----4-:R-:W-:Y:S01]  /*02a0*/  @P0 IMAD.WIDE R20, R153.reuse, 0x4, R6 ;  /* 0x0000000499140825 */ /* 0x050fe200078e0206 */
[----:B------:R-:W1:Y:S04]  /*02b0*/  S2R R10, SR_CTAID.X ;  /* 0x00000000000a7919 */ /* 0x000e680000002500 */
[----:B------:R2:W5:Y:S01]  /*02c0*/  @P0 LDG.E R19, desc[UR12][R20.64] ;  /* 0x0000000c14130981 */ /* 0x000562000c1e1900 */
[----:B---3--:R-:W-:-:S06]  /*02d0*/  IMAD.WIDE R6, R153, 0x4, R8 ;  /* 0x0000000499067825 */ /* 0x008fcc00078e0208 */
[----:B------:R2:W5:Y:S01]  /*02e0*/  @!P2 LDG.E R14, desc[UR12][R6.64] ;  /* 0x0000000c060ea981 */ /* 0x000562000c1e1900 */
[----:B------:R-:W-:Y:S01]  /*02f0*/  ISETP.NE.U32.AND P0, PT, R2, RZ, PT ;  /* 0x000000ff0200720c */ /* 0x000fe20003f05070 */
[----:B------:R-:W3:Y:S03]  /*0300*/  S2R R0, SR_CTAID.Y ;  /* 0x0000000000007919 */ /* 0x000ee60000002600 */
[----:B------:R-:W-:Y:S02]  /*0310*/  ISETP.NE.AND.EX P0, PT, R3, RZ, PT, P0 ;  /* 0x000000ff0300720c */ /* 0x000fe40003f05300 */
[----:B------:R-:W-:-:S05]  /*0320*/  IADD3 R2, -R153, RZ, RZ ;  /* 0x000000ff99027210 */ /* 0x000fca0007ffe1ff */
[----:B------:R-:W-:Y:S02]  /*0330*/  IMAD R12, R5, R2, R12 ;  /* 0x00000002050c7224 */ /* 0x000fe400078e020c */
[----:B------:R-:W-:-:S06]  /*0340*/  @P1 IMAD.IADD R56, R56, 0x1, -R17 ;  /* 0x0000000138381824 */ /* 0x000fcc00078e0a11 */
[----:B------:R-:W4:Y:S01]  /*0350*/  @!P1 LDC R56, c[0x0][0x2c4] ;  /* 0x0000b100ff389b82 */ /* 0x000f220000000800 */
[----:B-123--:R-:W-:Y:S05]  /*0360*/  @!P0 BRA `(.L_x_3968) ;  /* 0x0000000000108947 */ /* 0x00efea0003800000 */
[----:B------:R-:W2:Y:S02]  /*0370*/  @P3 LDG.E R3, desc[UR12][R6.64+0x4] ;  /* 0x0000040c06033981 */ /* 0x000ea4000c1e1900 */
[----:B--2--5:R-:W-:-:S06]  /*0380*/  @P3 IADD3 R4, R3, -R14, RZ ;  /* 0x8000000e03043210 */ /* 0x024fcc0007ffe0ff */
[----:B------:R2:W5:Y:S01]  /*0390*/  @!P3 LDG.E R4, desc[UR12][R6.64] ;  /* 0x0000000c0604b981 */ /* 0x000562000c1e1900 */
[----:B------:R-:W-:Y:S05]  /*03a0*/  BRA `(.L_x_3969) ;  /* 0x0000000000047947 */ /* 0x000fea0003800000 */
.L_x_3968:
[----:B------:R-:W1:Y:S02]  /*03b0*/  LDC R4, c[0x0][0x2c8] ;  /* 0x0000b200ff047b82 */ /* 0x000e640000000800 */
.L_x_3969:
        /* <DEDUP_REMOVED lines=10> */
[----:B-----5:R-:W-:-:S07]  /*0460*/  @P3 IMAD.IADD R53, R20, 0x1, -R19 ;  /* 0x0000000114353824 */ /* 0x020fce00078e0a13 */
[----:B---3--:R-:W3:Y:S08]  /*0470*/  LDC R3, c[0x0][0x2c8] ;  /* 0x0000b200ff037b82 */ /* 0x008ef00000000800 */
[----:B------:R-:W4:Y:S01]  /*0480*/  LDC R54, c[0x0][0x398] ;  /* 0x0000e600ff367b82 */ /* 0x000f220000000800 */
[----:B--2---:R-:W-:-:S04]  /*0490*/  IABS R9, R7 ;  /* 0x0000000700097213 */ /* 0x004fc80000000000 */
[----:B------:R-:W2:Y:S01]  /*04a0*/  I2F.RP R2, R9 ;  /* 0x0000000900027306 */ /* 0x000ea20000209400 */
[----:B---3--:R-:W-:-:S05]  /*04b0*/  VIADD R3, R3, 0x7f ;  /* 0x0000007f03037836 */ /* 0x008fca0000000000 */
[----:B------:R-:W-:-:S04]  /*04c0*/  SHF.R.S32.HI R18, RZ, 0x1f, R3 ;  /* 0x0000001fff127819 */ /* 0x000fc80000011403 */
[----:B------:R-:W-:Y:S01]  /*04d0*/  LEA.HI R18, R18, R3, RZ, 0x7 ;  /* 0x0000000312127211 */ /* 0x000fe200078f38ff */
[----:B--2---:R-:W2:Y:S03]  /*04e0*/  MUFU.RCP R22, R2 ;  /* 0x0000000200167308 */ /* 0x004ea60000001000 */
[----:B------:R-:W-:-:S05]  /*04f0*/  LEA.HI.SX32 R18, R18, R7, 0x19 ;  /* 0x0000000712127211 */ /* 0x000fca00078fcaff */
[----:B------:R-:W-:-:S05]  /*0500*/  VIADD R18, R18, 0xffffffff ;  /* 0xffffffff12127836 */ /* 0x000fca0000000000 */
[----:B------:R-:W-:Y:S02]  /*0510*/  IABS R3, R18 ;  /* 0x0000001200037213 */ /* 0x000fe40000000000 */
[-C--:B------:R-:W-:Y:S01]  /*0520*/  LOP3.LUT R18, R18, R7.reuse, RZ, 0x3c, !PT ;  /* 0x0000000712127212 */ /* 0x080fe200078e3cff */
[----:B--2---:R-:W-:Y:S01]  /*0530*/  VIADD R22, R22, 0xffffffe ;  /* 0x0ffffffe16167836 */ /* 0x004fe20000000000 */
[----:B------:R-:W-:Y:S02]  /*0540*/  IABS R2, R7 ;  /* 0x0000000700027213 */ /* 0x000fe40000000000 */
[----:B------:R-:W-:Y:S01]  /*0550*/  ISETP.GE.AND P0, PT, R18, RZ, PT ;  /* 0x000000ff1200720c */ /* 0x000fe20003f06270 */
[----:B------:R-:W2:Y:S02]  /*0560*/  F2I.FTZ.U32.TRUNC.NTZ R23, R22 ;  /* 0x0000001600177305 */ /* 0x000ea4000021f000 */
[----:B------:R-:W-:Y:S02]  /*0570*/  IMAD.MOV R2, RZ, RZ, -R2 ;  /* 0x000000ffff027224 */ /* 0x000fe400078e0a02 */
[----:B--2---:R-:W-:-:S02]  /*0580*/  IMAD.MOV R6, RZ, RZ, -R23 ;  /* 0x000000ffff067224 */ /* 0x004fc400078e0a17 */
        /* <DEDUP_REMOVED lines=21> */
[----:B------:R-:W-:Y:S01]  /*06e0*/  VIADD R9, R53, 0x7f ;  /* 0x0000007f35097836 */ /* 0x000fe20000000000 */
[----:B------:R-:W1:Y:S01]  /*06f0*/  S2R R7, SR_TID.X ;  /* 0x0000000000077919 */ /* 0x000e620000002100 */
        /* <DEDUP_REMOVED lines=10> */
[----:B-1----:R-:W-:Y:S05]  /*07a0*/  @!P0 BRA `(.L_x_3970) ;  /* 0x0000000000e48947 */ /* 0x002fea0003800000 */
[----:B------:R-:W1:Y:S01]  /*07b0*/  LDC.64 R2, c[0x0][0x2c0] ;  /* 0x0000b000ff027b82 */ /* 0x000e620000000a00 */
[----:B------:R-:W-:Y:S01]  /*07c0*/  SHF.R.S32.HI R6, RZ, 0x1f, R7 ;  /* 0x0000001fff067819 */ /* 0x000fe20000011407 */
[----:B------:R-:W-:Y:S01]  /*07d0*/  ULDC UR4, c[0x0][0x2dc] ;  /* 0x0000b70000047ab9 */ /* 0x000fe20000000800 */
[----:B------:R-:W-:Y:S02]  /*07e0*/  IMAD.IADD R56, R56, 0x1, -R55 ;  /* 0x0000000138387824 */ /* 0x000fe400078e0a37 */
[----:B------:R-:W-:-:S04]  /*07f0*/  LEA.HI R6, R6, R7, RZ, 0x3 ;  /* 0x0000000706067211 */ /* 0x000fc800078f18ff */
[----:B------:R-:W-:-:S05]  /*0800*/  LOP3.LUT R4, R6, 0xfffffff8, RZ, 0xc0, !PT ;  /* 0xfffffff806047812 */ /* 0x000fca00078ec0ff */
[----:B------:R-:W-:-:S05]  /*0810*/  IMAD.IADD R4, R7, 0x1, -R4 ;  /* 0x0000000107047824 */ /* 0x000fca00078e0a04 */
[----:B------:R-:W-:Y:S01]  /*0820*/  ISETP.NE.AND P3, PT, R4, RZ, PT ;  /* 0x000000ff0400720c */ /* 0x000fe20003f65270 */
[----:B-1----:R-:W-:-:S04]  /*0830*/  IMAD R2, R0, R2, R153 ;  /* 0x0000000200027224 */ /* 0x002fc800078e0299 */
[----:B------:R-:W-:Y:S01]  /*0840*/  IMAD R0, R2, R5, R12 ;  /* 0x0000000502007224 */ /* 0x000fe200078e020c */
[----:B------:R-:W-:Y:S01]  /*0850*/  SHF.R.S32.HI R5, RZ, 0x3, R6 ;  /* 0x00000003ff057819 */ /* 0x000fe20000011406 */
[----:B------:R-:W-:Y:S02]  /*0860*/  IMAD.SHL.U32 R2, R4, 0x4, RZ ;  /* 0x0000000404027824 */ /* 0x000fe400078e00ff */
[----:B------:R-:W-:Y:S01]  /*0870*/  IMAD R0, R0, R3, R55 ;  /* 0x0000000300007224 */ /* 0x000fe200078e0237 */
[C---:B------:R-:W-:Y:S01]  /*0880*/  ISETP.GE.OR P3, PT, R5.reuse, R56, P3 ;  /* 0x000000380500720c */ /* 0x040fe20001f66670 */
[C---:B------:R-:W-:Y:S01]  /*0890*/  VIADD R7, R5.reuse, 0x20 ;  /* 0x0000002005077836 */ /* 0x040fe20000000000 */
[--C-:B------:R-:W-:Y:S01]  /*08a0*/  SHF.R.S32.HI R3, RZ, 0x1f, R2.reuse ;  /* 0x0000001fff037819 */ /* 0x100fe20000011402 */
[----:B------:R-:W-:Y:S01]  /*08b0*/  IMAD R6, R0, UR4, RZ ;  /* 0x0000000400067c24 */ /* 0x000fe2000f8e02ff */
[----:B------:R-:W-:Y:S02]  /*08c0*/  ULDC UR4, c[0x0][0x2d0] ;  /* 0x0000b40000047ab9 */ /* 0x000fe40000000800 */
[----:B------:R-:W-:Y:S01]  /*08d0*/  ISETP.GE.AND P6, PT, R2, UR4, PT ;  /* 0x0000000402007c0c */ /* 0x000fe2000bfc6270 */
[----:B------:R-:W-:Y:S01]  /*08e0*/  IMAD.WIDE R8, R5, 0x20, R2 ;  /* 0x0000002005087825 */ /* 0x000fe200078e0202 */
[----:B------:R-:W-:-:S02]  /*08f0*/  ULDC.64 UR4, c[0x0][0x288] ;  /* 0x0000a20000047ab9 */ /* 0x000fc40000000a00 */
[----:B------:R-:W-:Y:S02]  /*0900*/  ISETP.GE.OR P5, PT, R5, R56, P6 ;  /* 0x000000380500720c */ /* 0x000fe400037a6670 */
[----:B------:R-:W-:-:S04]  /*0910*/  IADD3 R3, P0, R6, R8, RZ ;  /* 0x0000000806037210 */ /* 0x000fc80007f1e0ff */
[----:B------:R-:W-:Y:S01]  /*0920*/  LEA.HI.X.SX32 R6, R6, R9, 0x1, P0 ;  /* 0x0000000906067211 */ /* 0x000fe200000f0eff */
[----:B------:R-:W-:Y:S01]  /*0930*/  VIADD R9, R5, 0x10 ;  /* 0x0000001005097836 */ /* 0x000fe20000000000 */
[----:B------:R-:W-:-:S04]  /*0940*/  LEA R2, P0, R3, UR4, 0x2 ;  /* 0x0000000403027c11 */ /* 0x000fc8000f8010ff */
[----:B------:R-:W-:Y:S01]  /*0950*/  LEA.HI.X R3, R3, UR5, R6, 0x2, P0 ;  /* 0x0000000503037c11 */ /* 0x000fe200080f1406 */
[----:B------:R-:W-:Y:S01]  /*0960*/  ULDC.64 UR4, c[0x0][0x2b8] ;  /* 0x0000ae0000047ab9 */ /* 0x000fe20000000a00 */
[-C--:B------:R-:W-:Y:S02]  /*0970*/  ISETP.GE.AND P0, PT, R7, R56.reuse, PT ;  /* 0x000000380700720c */ /* 0x080fe40003f06270 */
[CC--:B------:R-:W-:Y:S01]  /*0980*/  ISETP.GE.AND P1, PT, R9.reuse, R56.reuse, PT ;  /* 0x000000380900720c */ /* 0x0c0fe20003f26270 */
[----:B------:R1:W-:Y:S01]  /*0990*/  @!P5 STG.E.128 desc[UR12][R2.64], RZ ;  /* 0x000000ff0200d986 */ /* 0x0003e2000c101d0c */
[----:B------:R-:W-:Y:S01]  /*09a0*/  ISETP.GE.OR P4, PT, R9, R56, P6 ;  /* 0x000000380900720c */ /* 0x000fe20003786670 */
[----:B------:R-:W-:Y:S01]  /*09b0*/  VIADD R9, R5, 0x30 ;  /* 0x0000003005097836 */ /* 0x000fe20000000000 */
[----:B------:R-:W-:Y:S02]  /*09c0*/  ISETP.NE.OR P0, PT, R4, RZ, P0 ;  /* 0x000000ff0400720c */ /* 0x000fe40000705670 */
[----:B------:R-:W-:-:S02]  /*09d0*/  SHF.R.S32.HI R6, RZ, 0x1f, R0 ;  /* 0x0000001fff067819 */ /* 0x000fc40000011400 */
[----:B------:R-:W-:Y:S02]  /*09e0*/  IADD3 R0, P2, R0, R5, RZ ;  /* 0x0000000500007210 */ /* 0x000fe40007f5e0ff */
[-C--:B------:R-:W-:Y:S02]  /*09f0*/  ISETP.GE.OR P5, PT, R7, R56.reuse, P6 ;  /* 0x000000380700720c */ /* 0x080fe400037a6670 */
[----:B------:R-:W-:Y:S02]  /*0a00*/  ISETP.GE.OR P6, PT, R9, R56, P6 ;  /* 0x000000380900720c */ /* 0x000fe400037c6670 */
[----:B------:R-:W-:Y:S01]  /*0a10*/  LEA.HI.X.SX32 R5, R5, R6, 0x1, P2 ;  /* 0x0000000605057211 */ /* 0x000fe200010f0eff */
[----:B------:R1:W-:Y:S01]  /*0a20*/  @!P4 STG.E.128 desc[UR12][R2.64+0x800], RZ ;  /* 0x000800ff0200c986 */ /* 0x0003e2000c101d0c */
[----:B------:R-:W-:Y:S01]  /*0a30*/  LEA R10, P2, R0, UR4, 0x2 ;  /* 0x00000004000a7c11 */ /* 0x000fe2000f8410ff */
[----:B------:R-:W-:Y:S01]  /*0a40*/  @!P3 IMAD.MOV.U32 R6, RZ, RZ, -0x800000 ;  /* 0xff800000ff06b424 */ /* 0x000fe200078e00ff */
[----:B------:R-:W-:-:S02]  /*0a50*/  ISETP.NE.OR P1, PT, R4, RZ, P1 ;  /* 0x000000ff0400720c */ /* 0x000fc40000f25670 */
        /* <DEDUP_REMOVED lines=14> */
.L_x_3970:
        /* <DEDUP_REMOVED lines=24> */
.L_x_3971:
[----:B------:R-:W-:Y:S05]  /*0cc0*/  @!P6 BRA `(.L_x_3972) ;  /* 0x000000040040e947 */ /* 0x000fea0003800000 */
[----:B------:R-:W1:Y:S01]  /*0cd0*/  LDC R19, c[0x0][0x380] ;  /* 0x0000e000ff137b82 */ /* 0x000e620000000800 */
[----:B------:R-:W-:Y:S01]  /*0ce0*/  LEA R6, R24, 0xffffff80, 0x7 ;  /* 0xffffff8018067811 */ /* 0x000fe200078e38ff */
[----:B------:R-:W-:-:S03]  /*0cf0*/  ULDC.64 UR4, c[0x0][0x230] ;  /* 0x00008c0000047ab9 */ /* 0x000fc60000000a00 */
[----:B-----5:R-:W-:-:S03]  /*0d00*/  IABS R0, R6 ;  /* 0x0000000600007213 */ /* 0x020fc60000000000 */
        /* <DEDUP_REMOVED lines=26> */
[----:B------:R-:W4:Y:S01]  /*0eb0*/  LDG.E R0, desc[UR12][R20.64] ;  /* 0x0000000c14007981 */ /* 0x000f22000c1e1900 */
[----:B--2---:R-:W-:Y:S02]  /*0ec0*/  IABS R2, R13 ;  /* 0x0000000d00027213 */ /* 0x004fe40000000000 */
[----:B------:R-:W-:Y:S02]  /*0ed0*/  IADD3 R15, -R15, RZ, RZ ;  /* 0x000000ff0f0f7210 */ /* 0x000fe40007ffe1ff */
[----:B------:R-:W1:Y:S03]  /*0ee0*/  I2F.RP R5, R2 ;  /* 0x0000000200057306 */ /* 0x000e660000209400 */
[----:B------:R-:W-:-:S05]  /*0ef0*/  IMAD R6, R19, R15, R6 ;  /* 0x0000000f13067224 */ /* 0x000fca00078e0206 */
        /* <DEDUP_REMOVED lines=32> */
[----:B------:R-:W-:Y:S02]  /*1100*/  IMAD.IADD R15, R15, 0x1, R4 ;  /* 0x000000010f0f7824 */ /* 0x000fe400078e0204 */
[----:B---3--:R-:W-:-:S02]  /*1110*/  IMAD R4, R11, R48, RZ ;  /* 0x000000300b047224 */ /* 0x008fc400078e02ff */
[----:B------:R-:W-:-:S04]  /*1120*/  IMAD.WIDE.U32 R14, R6, R48, R14 ;  /* 0x00000030060e7225 */ /* 0x000fc800078e000e */
[----:B------:R-:W-:Y:S02]  /*1130*/  IMAD R4, R6, R49, R4 ;  /* 0x0000003106047224 */ /* 0x000fe400078e0204 */
[----:B------:R-:W-:-:S03]  /*1140*/  IMAD.WIDE.U32 R18, R0, R2, RZ ;  /* 0x0000000200127225 */ /* 0x000fc600078e00ff */
        /* <DEDUP_REMOVED lines=8> */
.L_x_3972:
        /* <DEDUP_REMOVED lines=22> */
[----:B------:R-:W-:Y:S02]  /*1330*/  ISETP.GE.AND P1, PT, R4, RZ, PT ;  /* 0x000000ff0400720c */ /* 0x000fe40003f26270 */
[----:B------:R-:W-:-:S05]  /*1340*/  @P3 IADD3 R4, R19, R14, RZ ;  /* 0x0000000e13043210 */ /* 0x000fca0007ffe0ff */
[C---:B--2---:R-:W-:Y:S02]  /*1350*/  @P3 IMAD R15, R4.reuse, R49, RZ ;  /* 0x00000031040f3224 */ /* 0x044fe400078e02ff */
[----:B------:R-:W-:-:S04]  /*1360*/  @P3 IMAD.WIDE.U32 R4, R4, R48, RZ ;  /* 0x0000003004043225 */ /* 0x000fc800078e00ff */
[----:B------:R-:W-:Y:S02]  /*1370*/  @!P0 IMAD.IADD R2, R2, 0x1, -R3 ;  /* 0x0000000102028824 */ /* 0x000fe400078e0a03 */
[----:B------:R-:W-:Y:S01]  /*1380*/  @!P0 VIADD R20, R20, 0x1 ;  /* 0x0000000114148836 */ /* 0x000fe20000000000 */
[----:B------:R-:W-:Y:S01]  /*1390*/  ISETP.NE.AND P0, PT, R13, RZ, PT ;  /* 0x000000ff0d00720c */ /* 0x000fe20003f05270 */
[----:B------:R-:W-:Y:S01]  /*13a0*/  @P3 IMAD.IADD R15, R5, 0x1, R15 ;  /* 0x00000001050f3824 */ /* 0x000fe200078e020f */
        /* <DEDUP_REMOVED lines=18> */
.L_x_3974:
        /* <DEDUP_REMOVED lines=31> */
.L_x_3973:
[----:B------:R-:W-:Y:S01]  /*16c0*/  ISETP.NE.AND P4, PT, R17, -0x1, PT ;  /* 0xffffffff1100780c */ /* 0x000fe20003f85270 */
[----:B------:R-:W-:Y:S01]  /*16d0*/  VIADD R150, R24, 0xffffffff ;  /* 0xffffffff18967836 */ /* 0x000fe20000000000 */
[----:B------:R-:W-:Y:S01]  /*16e0*/  SHF.R.S32.HI R8, RZ, 0x1f, R7 ;  /* 0x0000001fff087819 */ /* 0x000fe20000011407 */
[----:B------:R-:W-:Y:S01]  /*16f0*/  IMAD.IADD R144, R56, 0x1, -R55 ;  /* 0x0000000138907824 */ /* 0x000fe200078e0a37 */
[----:B------:R-:W1:Y:S01]  /*1700*/  S2UR UR4, SR_CgaCtaId ;  /* 0x00000000000479c3 */ /* 0x000e620000008800 */
[----:B-----5:R-:W-:Y:S01]  /*1710*/  IMAD.SHL.U32 R0, R150, 0x80, RZ ;  /* 0x0000008096007824 */ /* 0x020fe200078e00ff */
[CC--:B------:R-:W-:Y:S01]  /*1720*/  LEA.HI R19, R8.reuse, R7.reuse, RZ, 0x2 ;  /* 0x0000000708137211 */ /* 0x0c0fe200078f10ff */
[----:B------:R-:W-:Y:S01]  /*1730*/  ULDC.64 UR6, c[0x0][0x258] ;  /* 0x0000960000067ab9 */ /* 0x000fe20000000a00 */
[----:B------:R-:W-:Y:S01]  /*1740*/  LEA.HI R62, R8, R7, RZ, 0x5 ;  /* 0x00000007083e7211 */ /* 0x000fe200078f28ff */
[----:B------:R-:W-:Y:S01]  /*1750*/  ULDC.64 UR8, c[0x0][0x268] ;  /* 0x00009a0000087ab9 */ /* 0x000fe20000000a00 */
[----:B------:R-:W-:Y:S01]  /*1760*/  LOP3.LUT R152, R19, 0xfffffffc, RZ, 0xc0, !PT ;  /* 0xfffffffc13987812 */ /* 0x000fe200078ec0ff */
[----:B------:R-:W-:Y:S01]  /*1770*/  UMOV UR5, 0x400 ;  /* 0x0000040000057882 */ /* 0x000fe20000000000 */
[----:B------:R-:W-:Y:S01]  /*1780*/  SHF.R.S32.HI R20, RZ, 0x2, R19 ;  /* 0x00000002ff147819 */ /* 0x000fe20000011413 */
[----:B------:R-:W2:Y:S01]  /*1790*/  @P4 LDC.64 R4, c[0x0][0x240] ;  /* 0x00009000ff044b82 */ /* 0x000ea20000000a00 */
[----:B------:R-:W-:Y:S01]  /*17a0*/  @!P4 SHF.R.S32.HI R21, RZ, 0x1f, R153 ;  /* 0x0000001fff15c819 */ /* 0x000fe20000011499 */
[----:B------:R-:W-:Y:S01]  /*17b0*/  IMAD.IADD R152, R7, 0x1, -R152 ;  /* 0x0000000107987824 */ /* 0x000fe200078e0a98 */
[----:B------:R-:W-:Y:S01]  /*17c0*/  LEA.HI R19, R19, R20, RZ, 0x1 ;  /* 0x0000001413137211 */ /* 0x000fe200078f08ff */
[----:B------:R-:W-:Y:S01]  /*17d0*/  BSSY B0, `(.L_x_3975) ;  /* 0x000004a000007945 */ /* 0x000fe20003800000 */
[----:B------:R-:W-:-:S02]  /*17e0*/  SHF.R.S32.HI R58, RZ, 0x5, R62 ;  /* 0x00000005ff3a7819 */ /* 0x000fc4000001143e */
[----:B------:R-:W-:Y:S01]  /*17f0*/  SHF.L.U32 R152, R152, 0x3, RZ ;  /* 0x0000000398987819 */ /* 0x000fe200000006ff */
[----:B------:R-:W3:Y:S01]  /*1800*/  @!P4 LDC.64 R2, c[0x0][0x228] ;  /* 0x00008a00ff02cb82 */ /* 0x000ee20000000a00 */
[----:B------:R-:W-:-:S05]  /*1810*/  LOP3.LUT R19, R19, 0x7fffffe, RZ, 0xc0, !PT ;  /* 0x07fffffe13137812 */ /* 0x000fca00078ec0ff */
[----:B------:R-:W-:Y:S01]  /*1820*/  IMAD.IADD R19, R20, 0x1, -R19 ;  /* 0x0000000114137824 */ /* 0x000fe200078e0a13 */
[----:B-1----:R-:W-:-:S03]  /*1830*/  ULEA UR4, UR4, UR5, 0x18 ;  /* 0x0000000504047291 */ /* 0x002fc6000f8ec03f */
[----:B------:R-:W-:Y:S02]  /*1840*/  IMAD R19, R58, 0x8, R19 ;  /* 0x000000083a137824 */ /* 0x000fe400078e0213 */
[----:B--2---:R-:W-:-:S04]  /*1850*/  @P4 IMAD.WIDE.U32 R22, R17, R4, RZ ;  /* 0x0000000411164225 */ /* 0x004fc800078e00ff */
[----:B------:R-:W-:Y:S02]  /*1860*/  @P4 IMAD R17, R17, R5, R23 ;  /* 0x0000000511114224 */ /* 0x000fe400078e0217 */
[-C--:B---3--:R-:W-:Y:S02]  /*1870*/  @!P4 IMAD R4, R21, R2.reuse, RZ ;  /* 0x000000021504c224 */ /* 0x088fe400078e02ff */
[----:B------:R-:W-:-:S04]  /*1880*/  @!P4 IMAD.WIDE.U32 R26, R153, R2, RZ ;  /* 0x00000002991ac225 */ /* 0x000fc800078e00ff */
[----:B------:R-:W-:Y:S02]  /*1890*/  @!P4 IMAD R5, R153, R3, R4 ;  /* 0x000000039905c224 */ /* 0x000fe400078e0204 */
[C---:B------:R-:W-:Y:S02]  /*18a0*/  VIADD R3, R20.reuse, 0x20 ;  /* 0x0000002014037836 */ /* 0x040fe40000000000 */
[----:B------:R-:W-:Y:S02]  /*18b0*/  IMAD.IADD R4, R53, 0x1, -R0 ;  /* 0x0000000135047824 */ /* 0x000fe400078e0a00 */
[----:B------:R-:W-:Y:S01]  /*18c0*/  @!P4 IMAD.IADD R17, R27, 0x1, R5 ;  /* 0x000000011b11c824 */ /* 0x000fe200078e0205 */
[C---:B------:R-:W-:Y:S01]  /*18d0*/  ISETP.GE.AND P5, PT, R3.reuse, R144, PT ;  /* 0x000000900300720c */ /* 0x040fe20003fa6270 */
[----:B------:R-:W-:Y:S01]  /*18e0*/  VIADD R21, R20, 0x40 ;  /* 0x0000004014157836 */ /* 0x000fe20000000000 */
[CC--:B------:R-:W-:Y:S02]  /*18f0*/  ISETP.GE.AND P1, PT, R3.reuse, R4.reuse, PT ;  /* 0x000000040300720c */ /* 0x0c0fe40003f26270 */
[----:B------:R-:W-:-:S02]  /*1900*/  ISETP.GE.AND P3, PT, R3, R4, PT ;  /* 0x000000040300720c */ /* 0x000fc40003f66270 */
[----:B------:R-:W-:Y:S01]  /*1910*/  @P4 MOV R3, R22 ;  /* 0x0000001600034202 */ /* 0x000fe20000000f00 */
[----:B------:R-:W-:Y:S01]  /*1920*/  @!P4 IMAD.MOV.U32 R3, RZ, RZ, R26 ;  /* 0x000000ffff03c224 */ /* 0x000fe200078e001a */
[----:B------:R-:W-:Y:S02]  /*1930*/  IADD3 R28, P4, R152, R18, RZ ;  /* 0x00000012981c7210 */ /* 0x000fe40007f9e0ff */
[----:B------:R-:W-:Y:S02]  /*1940*/  SHF.R.S32.HI R18, RZ, 0x1f, R152 ;  /* 0x0000001fff127819 */ /* 0x000fe40000011498 */
[----:B------:R-:W-:Y:S02]  /*1950*/  LEA.HI R5, R8, R7, RZ, 0x3 ;  /* 0x0000000708057211 */ /* 0x000fe400078f18ff */
[----:B------:R-:W-:Y:S01]  /*1960*/  ISETP.GE.AND P0, PT, R21, R4, PT ;  /* 0x000000041500720c */ /* 0x000fe20003f06270 */
[----:B------:R-:W-:Y:S01]  /*1970*/  IMAD.X R29, R18, 0x1, R15, P4 ;  /* 0x00000001121d7824 */ /* 0x000fe200020e060f */
[----:B------:R-:W-:-:S02]  /*1980*/  IADD3 R30, P4, R152, R16, RZ ;  /* 0x00000010981e7210 */ /* 0x000fc40007f9e0ff */
[----:B------:R-:W-:Y:S01]  /*1990*/  SHF.R.S32.HI R2, RZ, 0x3, R5 ;  /* 0x00000003ff027819 */ /* 0x000fe20000011405 */
[----:B------:R-:W-:Y:S01]  /*19a0*/  IMAD.WIDE.U32 R28, R9, UR8, R28 ;  /* 0x00000008091c7c25 */ /* 0x000fe2000f8e001c */
[----:B------:R-:W-:Y:S02]  /*19b0*/  ISETP.GE.AND P2, PT, R21, R4, PT ;  /* 0x000000041500720c */ /* 0x000fe40003f46270 */
[----:B------:R-:W-:Y:S01]  /*19c0*/  SHF.R.S32.HI R21, RZ, 0x1f, R20 ;  /* 0x0000001fff157819 */ /* 0x000fe20000011414 */
[----:B------:R-:W-:Y:S01]  /*19d0*/  IMAD.X R31, R18, 0x1, R14, P4 ;  /* 0x00000001121f7824 */ /* 0x000fe200020e060e */
[----:B------:R-:W-:Y:S01]  /*19e0*/  IADD3 R16, P4, R152, R3, RZ ;  /* 0x0000000398107210 */ /* 0x000fe20007f9e0ff */
[----:B------:R-:W-:Y:S01]  /*19f0*/  IMAD.SHL.U32 R23, R2, 0x40, RZ ;  /* 0x0000004002177824 */ /* 0x000fe200078e00ff */
[----:B------:R-:W-:Y:S01]  /*1a00*/  SHF.R.S32.HI R3, RZ, 0x1f, R12 ;  /* 0x0000001fff037819 */ /* 0x000fe2000001140c */
[----:B------:R-:W-:-:S03]  /*1a10*/  IMAD.WIDE R14, R10, 0x40, R20 ;  /* 0x000000400a0e7825 */ /* 0x000fc600078e0214 */
[----:B------:R-:W-:Y:S01]  /*1a20*/  LOP3.LUT R23, R23, 0xc0, RZ, 0xc0, !PT ;  /* 0x000000c017177812 */ /* 0x000fe200078ec0ff */
[----:B------:R-:W-:Y:S01]  /*1a30*/  IMAD.X R17, R18, 0x1, R17, P4 ;  /* 0x0000000112117824 */ /* 0x000fe200020e0611 */
[C---:B------:R-:W-:Y:S01]  /*1a40*/  IADD3 R26, P4, R20.reuse, R6, RZ ;  /* 0x00000006141a7210 */ /* 0x040fe20007f9e0ff */
[----:B------:R-:W-:Y:S01]  /*1a50*/  IMAD R3, R3, UR6, RZ ;  /* 0x0000000603037c24 */ /* 0x000fe2000f8e02ff */
[----:B------:R-:W-:Y:S01]  /*1a60*/  LOP3.LUT R22, R23, 0x18, R152, 0xf8, !PT ;  /* 0x0000001817167812 */ /* 0x000fe200078ef898 */
[----:B------:R-:W-:Y:S01]  /*1a70*/  IMAD R10, R13, UR8, RZ ;  /* 0x000000080d0a7c24 */ /* 0x000fe2000f8e02ff */
[----:B------:R-:W-:Y:S01]  /*1a80*/  SHF.R.U32.HI R23, RZ, 0x3, R23 ;  /* 0x00000003ff177819 */ /* 0x000fe20000011617 */
[----:B------:R-:W-:Y:S01]  /*1a90*/  IMAD.X R11, R21, 0x1, R11, P4 ;  /* 0x00000001150b7824 */ /* 0x000fe200020e060b */
[----:B------:R-:W-:Y:S01]  /*1aa0*/  ISETP.GE.AND P4, PT, R20, R144, PT ;  /* 0x000000901400720c */ /* 0x000fe20003f86270 */
[----:B------:R-:W-:Y:S01]  /*1ab0*/  IMAD R3, R12, UR7, R3 ;  /* 0x000000070c037c24 */ /* 0x000fe2000f8e0203 */
[----:B------:R-:W-:Y:S01]  /*1ac0*/  LOP3.LUT R22, R22, R23, RZ, 0x3c, !PT ;  /* 0x0000001716167212 */ /* 0x000fe200078e3cff */
[----:B------:R-:W-:-:S03]  /*1ad0*/  IMAD.WIDE.U32 R16, R12, UR6, R16 ;  /* 0x000000060c107c25 */ /* 0x000fc6000f8e0010 */
[----:B------:R-:W-:Y:S01]  /*1ae0*/  LEA R19, R19, R22, 0x5 ;  /* 0x0000001613137211 */ /* 0x000fe200078e28ff */
[----:B------:R-:W-:Y:S02]  /*1af0*/  IMAD R10, R9, UR9, R10 ;  /* 0x00000009090a7c24 */ /* 0x000fe4000f8e020a */
[----:B------:R-:W-:Y:S01]  /*1b00*/  IMAD R6, R21, R48, RZ ;  /* 0x0000003015067224 */ /* 0x000fe200078e02ff */
[----:B------:R-:W-:Y:S01]  /*1b10*/  LEA R151, R19, UR4, 0x1 ;  /* 0x0000000413977c11 */ /* 0x000fe2000f8e08ff */
[----:B------:R-:W-:Y:S02]  /*1b20*/  IMAD.IADD R13, R17, 0x1, R3 ;  /* 0x00000001110d7824 */ /* 0x000fe400078e0203 */
[----:B------:R-:W-:Y:S05]  /*1b30*/  @P4 BRA `(.L_x_3976) ;  /* 0x00000000004c4947 */ /* 0x000fea0003800000 */
        /* <DEDUP_REMOVED lines=19> */
.L_x_3976:
[----:B------:R-:W-:Y:S05]  /*1c70*/  BSYNC B0 ;  /* 0x0000000000007941 */ /* 0x000fea0003800000 */
.L_x_3975:
        /* <DEDUP_REMOVED lines=8> */
[----:B------:R-:W-:-:S03]  /*1d00*/  IMAD.MOV.U32 R14, RZ, RZ, R16 ;  /* 0x000000ffff0e7224 */ /* 0x000fc600078e0010 */
[----:B------:R-:W-:Y:S01]  /*1d10*/  IMAD.X R12, RZ, RZ, R15, P4 ;  /* 0x000000ffff0c7224 */ /* 0x000fe200020e060f */
[----:B------:R-:W-:-:S03]  /*1d20*/  MOV R15, R13 ;  /* 0x0000000d000f7202 */ /* 0x000fc60000000f00 */
[----:B------:R-:W-:Y:S02]  /*1d30*/  IMAD R12, R12, UR6, RZ ;  /* 0x000000060c0c7c24 */ /* 0x000fe4000f8e02ff */
        /* <DEDUP_REMOVED lines=10> */
.L_x_3978:
[----:B------:R-:W-:Y:S05]  /*1de0*/  BSYNC B0 ;  /* 0x0000000000007941 */ /* 0x000fea0003800000 */
.L_x_3977:
        /* <DEDUP_REMOVED lines=22> */
.L_x_3980:
[----:B------:R-:W-:Y:S05]  /*1f50*/  BSYNC B0 ;  /* 0x0000000000007941 */ /* 0x000fea0003800000 */
.L_x_3979:
        /* <DEDUP_REMOVED lines=13> */
[----:B-1----:R-:W-:-:S04]  /*2030*/  LEA R12, P1, R9, UR6, 0x1 ;  /* 0x00000006090c7c11 */ /* 0x002fc8000f8208ff */
[----:B------:R-:W-:-:S05]  /*2040*/  LEA.HI.X R13, R9, UR7, R8, 0x1, P1 ;  /* 0x00000007090d7c11 */ /* 0x000fca00088f0c08 */
[----:B------:R-:W-:Y:S01]  /*2050*/  @!PT LDS RZ, [RZ] ;  /* 0x00000000fffff984 */ /* 0x000fe20000000800 */
[----:B------:R-:W-:Y:S01]  /*2060*/  @!PT LDS RZ, [RZ] ;  /* 0x00000000fffff984 */ /* 0x000fe20000000800 */
[----:B------:R-:W-:Y:S01]  /*2070*/  @!PT LDS RZ, [RZ] ;  /* 0x00000000fffff984 */ /* 0x000fe20000000800 */
[----:B------:R1:W-:Y:S04]  /*2080*/  LDGSTS.E.BYPASS.LTC128B.128 [R151+0x1800], desc[UR12][R12.64] ;  /* 0x018000000c977fae */ /* 0x0003e8000b901d4c */
.L_x_3982:
[----:B------:R-:W-:Y:S05]  /*2090*/  BSYNC B0 ;  /* 0x0000000000007941 */ /* 0x000fea0003800000 */
.L_x_3981:
[----:B------:R-:W-:Y:S01]  /*20a0*/  ISETP.GE.AND P1, PT, R21, R4, PT ;  /* 0x000000041500720c */ /* 0x000fe20003f26270 */
[----:B------:R-:W2:Y:S01]  /*20b0*/  LDC.64 R50, c[0x0][0x250] ;  /* 0x00009400ff327b82 */ /* 0x000ea20000000a00 */
[----:B------:R-:W-:Y:S01]  /*20c0*/  LOP3.LUT R4, R5, 0xfffffff8, RZ, 0xc0, !PT ;  /* 0xfffffff805047812 */ /* 0x000fe200078ec0ff */
[----:B------:R-:W-:Y:S01]  /*20d0*/  BSSY B0, `(.L_x_3983) ;  /* 0x0000032000007945 */ /* 0x000fe20003800000 */
[----:B-1----:R-:W-:Y:S01]  /*20e0*/  SHF.R.S32.HI R12, RZ, 0x4, R6 ;  /* 0x00000004ff0c7819 */ /* 0x002fe20000011406 */
[----:B------:R-:W-:Y:S01]  /*20f0*/  IMAD.IADD R29, R29, 0x1, R10 ;  /* 0x000000011d1d7824 */ /* 0x000fe200078e020a */
[----:B------:R-:W-:Y:S01]  /*2100*/  LEA.HI R5, R5, R2, RZ, 0x1 ;  /* 0x0000000205057211 */ /* 0x000fe200078f08ff */
[----:B------:R-:W-:Y:S01]  /*2110*/  IMAD.IADD R13, R7, 0x1, -R4 ;  /* 0x00000001070d7824 */ /* 0x000fe200078e0a04 */
[----:B------:R-:W-:Y:S02]  /*2120*/  LOP3.LUT R6, R6, 0xfffffff0, RZ, 0xc0, !PT ;  /* 0xfffffff006067812 */ /* 0x000fe400078ec0ff */
[----:B------:R-:W-:-:S02]  /*2130*/  LOP3.LUT R5, R5, 0xfffffffe, RZ, 0xc0, !PT ;  /* 0xfffffffe05057812 */ /* 0x000fc400078ec0ff */
[----:B------:R-:W-:Y:S01]  /*2140*/  LEA.HI R4, R13, R13, RZ, 0x1 ;  /* 0x0000000d0d047211 */ /* 0x000fe200078f08ff */
[----:B------:R-:W-:Y:S01]  /*2150*/  IMAD.IADD R6, R7, 0x1, -R6 ;  /* 0x0000000107067824 */ /* 0x000fe200078e0a06 */
[----:B------:R-:W-:Y:S01]  /*2160*/  LEA.HI R9, R12, R12, RZ, 0x1 ;  /* 0x0000000c0c097211 */ /* 0x000fe200078f08ff */
[----:B------:R-:W-:Y:S01]  /*2170*/  IMAD.IADD R5, R2, 0x1, -R5 ;  /* 0x0000000102057824 */ /* 0x000fe200078e0a05 */
[----:B------:R-:W-:Y:S02]  /*2180*/  LOP3.LUT R2, R4, 0xfffffffe, RZ, 0xc0, !PT ;  /* 0xfffffffe04027812 */ /* 0x000fe400078ec0ff */
[----:B----4-:R-:W-:Y:S01]  /*2190*/  LEA.HI R17, R6, R6, RZ, 0x1 ;  /* 0x0000000606117211 */ /* 0x010fe200078f08ff */
[----:B------:R-:W-:Y:S01]  /*21a0*/  IMAD.SHL.U32 R5, R5, 0x8, RZ ;  /* 0x0000000805057824 */ /* 0x000fe200078e00ff */
[----:B------:R-:W-:Y:S01]  /*21b0*/  SHF.R.S32.HI R4, RZ, 0x1, R4 ;  /* 0x00000001ff047819 */ /* 0x000fe20000011404 */
[----:B------:R-:W-:Y:S01]  /*21c0*/  IMAD.IADD R13, R13, 0x1, -R2 ;  /* 0x000000010d0d7824 */ /* 0x000fe200078e0a02 */
[----:B------:R-:W-:-:S02]  /*21d0*/  SHF.R.S32.HI R15, RZ, 0x1, R17 ;  /* 0x00000001ff0f7819 */ /* 0x000fc40000011411 */
[----:B------:R-:W-:Y:S01]  /*21e0*/  SHF.R.S32.HI R8, RZ, 0x1f, R17 ;  /* 0x0000001fff087819 */ /* 0x000fe20000011411 */
[----:B------:R-:W-:Y:S01]  /*21f0*/  IMAD.SHL.U32 R2, R4, 0x40, RZ ;  /* 0x0000004004027824 */ /* 0x000fe200078e00ff */
[----:B------:R-:W-:Y:S02]  /*2200*/  LOP3.LUT R9, R9, 0xfffffffe, RZ, 0xc0, !PT ;  /* 0xfffffffe09097812 */ /* 0x000fe400078ec0ff */
[----:B------:R-:W-:Y:S02]  /*2210*/  LEA.HI R8, R8, R15, RZ, 0x2 ;  /* 0x0000000f08087211 */ /* 0x000fe400078f10ff */
[----:B------:R-:W-:Y:S01]  /*2220*/  LOP3.LUT R2, R2, 0xc0, RZ, 0xc0, !PT ;  /* 0x000000c002027812 */ /* 0x000fe200078ec0ff */
[----:B------:R-:W-:Y:S01]  /*2230*/  IMAD.IADD R12, R12, 0x1, -R9 ;  /* 0x000000010c0c7824 */ /* 0x000fe200078e0a09 */
[----:B------:R-:W-:Y:S02]  /*2240*/  SHF.R.S32.HI R9, RZ, 0x1f, R6 ;  /* 0x0000001fff097819 */ /* 0x000fe40000011406 */
[----:B------:R-:W-:Y:S01]  /*2250*/  LOP3.LUT R8, R8, 0xfffffffc, RZ, 0xc0, !PT ;  /* 0xfffffffc08087812 */ /* 0x000fe200078ec0ff */
[----:B------:R-:W-:Y:S01]  /*2260*/  IMAD R13, R12, 0x8, R13 ;  /* 0x000000080c0d7824 */ /* 0x000fe200078e020d */
[----:B------:R-:W-:Y:S01]  /*2270*/  LOP3.LUT R5, R2, 0x8, R5, 0xf8, !PT ;  /* 0x0000000802057812 */ /* 0x000fe200078ef805 */
[----:B------:R-:W-:Y:S01]  /*2280*/  IMAD.SHL.U32 R12, R12, 0x8, RZ ;  /* 0x000000080c0c7824 */ /* 0x000fe200078e00ff */
[----:B------:R-:W-:Y:S01]  /*2290*/  SHF.R.U32.HI R2, RZ, 0x3, R2 ;  /* 0x00000003ff027819 */ /* 0x000fe20000011602 */
[----:B------:R-:W-:Y:S01]  /*22a0*/  IMAD.IADD R8, R15, 0x1, -R8 ;  /* 0x000000010f087824 */ /* 0x000fe200078e0a08 */
[----:B------:R-:W-:-:S02]  /*22b0*/  LEA.HI R9, R9, R6, RZ, 0x3 ;  /* 0x0000000609097211 */ /* 0x000fc400078f18ff */
[----:B------:R-:W-:Y:S02]  /*22c0*/  LOP3.LUT R17, R17, 0x7fffffe, RZ, 0xc0, !PT ;  /* 0x07fffffe11117812 */ /* 0x000fe400078ec0ff */
[----:B------:R-:W-:Y:S01]  /*22d0*/  LOP3.LUT R2, R5, R2, RZ, 0x3c, !PT ;  /* 0x0000000205027212 */ /* 0x000fe200078e3cff */
[----:B------:R-:W-:Y:S02]  /*22e0*/  IMAD.SHL.U32 R5, R9, 0x20, RZ ;  /* 0x0000002009057824 */ /* 0x000fe400078e00ff */
[----:B------:R-:W-:Y:S02]  /*22f0*/  IMAD.IADD R6, R6, 0x1, -R17 ;  /* 0x0000000106067824 */ /* 0x000fe400078e0a11 */
[----:B------:R-:W-:Y:S01]  /*2300*/  IMAD.SHL.U32 R9, R8, 0x40, RZ ;  /* 0x0000004008097824 */ /* 0x000fe200078e00ff */
[----:B--2---:R-:W-:Y:S05]  /*2310*/  @P0 BRA `(.L_x_3984) ;  /* 0x0000000000340947 */ /* 0x004fea0003800000 */
        /* <DEDUP_REMOVED lines=13> */
.L_x_3984:
[----:B------:R-:W-:Y:S05]  /*23f0*/  BSYNC B0 ;  /* 0x0000000000007941 */ /* 0x000fea0003800000 */
.L_x_3983:
[----:B------:R-:W-:Y:S04]  /*2400*/  BSSY B0, `(.L_x_3985) ;  /* 0x0000012000007945 */ /* 0x000fe80003800000 */
[----:B------:R-:W-:Y:S05]  /*2410*/  @P5 BRA `(.L_x_3986) ;  /* 0x0000000000405947 */ /* 0x000fea0003800000 */
[----:B------:R-:W-:Y:S02]  /*2420*/  ULDC UR5, c[0x0][0x2d0] ;  /* 0x0000b40000057ab9 */ /* 0x000fe40000000800 */
[----:B------:R-:W-:-:S13]  /*2430*/  ISETP.GE.AND P0, PT, R152, UR5, PT ;  /* 0x0000000598007c0c */ /* 0x000fda000bf06270 */
[----:B------:R4:W-:Y:S01]  /*2440*/  @P0 STS.128 [R151+0x2800], RZ ;  /* 0x002800ff97000388 */ /* 0x0009e20000000c00 */
[----:B------:R-:W-:Y:S05]  /*2450*/  @P0 BRA `(.L_x_3986) ;  /* 0x0000000000300947 */ /* 0x000fea0003800000 */
[----:B--2---:R-:W-:Y:S01]  /*2460*/  MOV R14, R52 ;  /* 0x00000034000e7202 */ /* 0x004fe20000000f00 */
        /* <DEDUP_REMOVED lines=11> */
.L_x_3986:
[----:B------:R-:W-:Y:S05]  /*2520*/  BSYNC B0 ;  /* 0x0000000000007941 */ /* 0x000fea0003800000 */
.L_x_3985:
[----:B------:R-:W0:Y:S01]  /*2530*/  LDGDEPBAR ;  /* 0x00000000000079af */ /* 0x000e220000000000 */
[----:B------:R-:W-:Y:S01]  /*2540*/  LOP3.LUT R9, R9, 0xc0, RZ, 0xc0, !PT ;  /* 0x000000c009097812 */ /* 0x000fe200078ec0ff */
[----:B------:R-:W-:Y:S01]  /*2550*/  IMAD.U32 R141, R13, 0x20, R2 ;  /* 0x000000200d8d7824 */ /* 0x000fe200078e0002 */
[----:B------:R-:W-:Y:S01]  /*2560*/  LOP3.LUT R5, R5, 0xffffff00, RZ, 0xc0, !PT ;  /* 0xffffff0005057812 */ /* 0x000fe200078ec0ff */
[-C--:B------:R-:W-:Y:S01]  /*2570*/  IMAD R25, R11, R50.reuse, RZ ;  /* 0x000000320b197224 */ /* 0x080fe200078e02ff */
[----:B------:R-:W-:Y:S01]  /*2580*/  LOP3.LUT R2, R9, 0x8, R12, 0xf8, !PT ;  /* 0x0000000809027812 */ /* 0x000fe200078ef80c */
[----:B------:R-:W-:Y:S01]  /*2590*/  ULDC.64 UR6, c[0x0][0x220] ;  /* 0x0000880000067ab9 */ /* 0x000fe20000000a00 */
[----:B------:R-:W-:Y:S01]  /*25a0*/  SHF.R.U32.HI R11, RZ, 0x3, R9 ;  /* 0x00000003ff0b7819 */ /* 0x000fe20000011609 */
[----:B------:R-:W-:Y:S01]  /*25b0*/  IMAD R9, R58, 0x200, R5 ;  /* 0x000002003a097824 */ /* 0x000fe200078e0205 */
[----:B------:R-:W-:Y:S01]  /*25c0*/  BSSY B0, `(.L_x_3987) ;  /* 0x000001d000007945 */ /* 0x000fe20003800000 */
[----:B------:R-:W-:Y:S01]  /*25d0*/  IMAD R25, R26, R51, R25 ;  /* 0x000000331a197224 */ /* 0x000fe200078e0219 */
[----:B------:R-:W-:Y:S01]  /*25e0*/  LOP3.LUT R2, R2, R11, RZ, 0x3c, !PT ;  /* 0x0000000b02027212 */ /* 0x000fe200078e3cff */
[----:B------:R-:W-:Y:S01]  /*25f0*/  IMAD.WIDE.U32 R26, R26, R50, R28 ;  /* 0x000000321a1a7225 */ /* 0x000fe200078e001c */
[----:B------:R-:W-:-:S02]  /*2600*/  SHF.L.U64.HI R148, R50, 0x5, R51 ;  /* 0x0000000532947819 */ /* 0x000fc40000010233 */
[----:B------:R-:W-:Y:S01]  /*2610*/  LEA R141, R141, UR4, 0x1 ;  /* 0x000000048d8d7c11 */ /* 0x000fe2000f8e08ff */
[----:B------:R-:W-:Y:S01]  /*2620*/  IMAD R9, R6, 0x20, R9 ;  /* 0x0000002006097824 */ /* 0x000fe200078e0209 */
[----:B------:R-:W-:Y:S01]  /*2630*/  LEA R162, P0, R26, UR6, 0x1 ;  /* 0x000000061aa27c11 */ /* 0x000fe2000f8008ff */
[----:B------:R-:W-:Y:S02]  /*2640*/  IMAD.IADD R25, R27, 0x1, R25 ;  /* 0x000000011b197824 */ /* 0x000fe400078e0219 */
[----:B------:R-:W-:Y:S02]  /*2650*/  IMAD.IADD R143, R2, 0x1, R9 ;  /* 0x00000001028f7824 */ /* 0x000fe400078e0209 */
        /* <DEDUP_REMOVED lines=19> */
.L_x_3988:
[----:B------:R-:W-:Y:S05]  /*2790*/  BSYNC B0 ;  /* 0x0000000000007941 */ /* 0x000fea0003800000 */
.L_x_3987:
        /* <DEDUP_REMOVED lines=13> */
.L_x_3990:
[----:B------:R-:W-:Y:S05]  /*2870*/  BSYNC B0 ;  /* 0x0000000000007941 */ /* 0x000fea0003800000 */
.L_x_3989:
        /* <DEDUP_REMOVED lines=13> */
.L_x_3992:
[----:B------:R-:W-:Y:S05]  /*2950*/  BSYNC B0 ;  /* 0x0000000000007941 */ /* 0x000fea0003800000 */
.L_x_3991:
[----:B------:R1:W-:Y:S01]  /*2960*/  @P1 STS.128 [R151+0x4800], RZ ;  /* 0x004800ff97001388 */ /* 0x0003e20000000c00 */
[----:B------:R-:W-:Y:S04]  /*2970*/  BSSY B0, `(.L_x_3993) ;  /* 0x000000d000007945 */ /* 0x000fe80003800000 */
[----:B------:R-:W-:Y:S05]  /*2980*/  @P1 BRA `(.L_x_3994) ;  /* 0x00000000002c1947 */ /* 0x000fea0003800000 */
[----:B------:R-:W-:Y:S02]  /*2990*/  ULDC UR5, c[0x0][0x2d0] ;  /* 0x0000b40000057ab9 */ /* 0x000fe40000000800 */
[----:B------:R-:W-:-:S13]  /*29a0*/  ISETP.GE.AND P0, PT, R152, UR5, PT ;  /* 0x0000000598007c0c */ /* 0x000fda000bf06270 */
[----:B------:R1:W-:Y:S01]  /*29b0*/  @P0 STS.128 [R151+0x4800], RZ ;  /* 0x004800ff97000388 */ /* 0x0003e20000000c00 */
[----:B------:R-:W-:Y:S05]  /*29c0*/  @P0 BRA `(.L_x_3994) ;  /* 0x00000000001c0947 */ /* 0x000fea0003800000 */
[----:B------:R-:W-:Y:S02]  /*29d0*/  IMAD R9, R51, 0xc0, RZ ;  /* 0x000000c033097824 */ /* 0x000fe400078e02ff */
[----:B-1----:R-:W-:-:S05]  /*29e0*/  IMAD.WIDE.U32 R10, R50, 0xc0, R162 ;  /* 0x000000c0320a7825 */ /* 0x002fca00078e00a2 */
[----:B------:R-:W-:-:S05]  /*29f0*/  IADD3 R11, R11, R9, RZ ;  /* 0x000000090b0b7210 */ /* 0x000fca0007ffe0ff */
[----:B------:R-:W-:Y:S01]  /*2a00*/  @!PT LDS RZ, [RZ] ;  /* 0x00000000fffff984 */ /* 0x000fe20000000800 */
[----:B------:R-:W-:Y:S01]  /*2a10*/  @!PT LDS RZ, [RZ] ;  /* 0x00000000fffff984 */ /* 0x000fe20000000800 */
[----:B------:R-:W-:Y:S01]  /*2a20*/  @!PT LDS RZ, [RZ] ;  /* 0x00000000fffff984 */ /* 0x000fe20000000800 */
[----:B------:R1:W-:Y:S02]  /*2a30*/  LDGSTS.E.BYPASS.LTC128B.128 [R151+0x4800], desc[UR12][R10.64] ;  /* 0x048000000a977fae */ /* 0x0003e4000b901d4c */
.L_x_3994:
[----:B------:R-:W-:Y:S05]  /*2a40*/  BSYNC B0 ;  /* 0x0000000000007941 */ /* 0x000fea0003800000 */
.L_x_3993:
[----:B--2---:R-:W-:Y:S01]  /*2a50*/  LDSM.16.M88.4 R12, [R143] ;  /* 0x000000008f0c783b */ /* 0x004fe20000000200 */
[----:B------:R-:W-:Y:S01]  /*2a60*/  LOP3.LUT P0, RZ, R4, 0x2, RZ, 0xc0, !PT ;  /* 0x0000000204ff7812 */ /* 0x000fe2000780c0ff */
[----:B------:R-:W-:Y:S01]  /*2a70*/  IMAD.MOV.U32 R4, RZ, RZ, 0x10 ;  /* 0x00000010ff047424 */ /* 0x000fe200078e00ff */
[----:B------:R-:W-:Y:S01]  /*2a80*/  LOP3.LUT P1, RZ, R8, 0x2, RZ, 0xc0, !PT ;  /* 0x0000000208ff7812 */ /* 0x000fe2000782c0ff */
[----:B------:R-:W2:Y:S01]  /*2a90*/  LDSM.16.M88.4 R20, [R141+0x1000] ;  /* 0x001000008d14783b */ /* 0x000ea20000000200 */
[C---:B------:R-:W-:Y:S01]  /*2aa0*/  VIADD R8, R141.reuse, 0x1000 ;  /* 0x000010008d087836 */ /* 0x040fe20000000000 */
[----:B------:R-:W-:Y:S01]  /*2ab0*/  ULDC UR10, c[0x0][0x39c] ;  /* 0x0000e700000a7ab9 */ /* 0x000fe20000000800 */
[----:B------:R-:W-:Y:S01]  /*2ac0*/  SEL R4, R4, 0xfffffff0, !P1 ;  /* 0xfffffff004047807 */ /* 0x000fe20004800000 */
[----:B------:R-:W-:Y:S01]  /*2ad0*/  VIADD R140, R141, 0x1020 ;  /* 0x000010208d8c7836 */ /* 0x000fe20000000000 */
[----:B------:R-:W5:Y:S01]  /*2ae0*/  LDSM.16.M88.4 R28, [R141+0x1400] ;  /* 0x001400008d1c783b */ /* 0x000f620000000200 */
[----:B------:R-:W-:-:S02]  /*2af0*/  IMAD R55, R58, 0x10, R55 ;  /* 0x000000103a377824 */ /* 0x000fc400078e0237 */
[----:B------:R-:W-:Y:S01]  /*2b00*/  IMAD R142, R4, 0x2, R143 ;  /* 0x00000002048e7824 */ /* 0x000fe200078e028f */
[----:B------:R-:W0:Y:S01]  /*2b10*/  LDGDEPBAR ;  /* 0x00000000000079af */ /* 0x000e220000000000 */
[----:B------:R-:W-:Y:S02]  /*2b20*/  @P0 VIADD R140, R8, 0xffffffe0 ;  /* 0xffffffe0088c0836 */ /* 0x000fe40000000000 */
[----:B------:R-:W-:Y:S01]  /*2b30*/  IMAD R139, R6, 0x20, R5 ;  /* 0x00000020068b7824 */ /* 0x000fe200078e0205 */
[----:B-1----:R-:W-:Y:S01]  /*2b40*/  LDSM.16.M88.4 R8, [R142] ;  /* 0x000000008e08783b */ /* 0x002fe20000000200 */
[----:B------:R-:W-:Y:S02]  /*2b50*/  VIADD R137, R140, 0x400 ;  /* 0x000004008c897836 */ /* 0x000fe40000000000 */
[----:B------:R-:W-:Y:S01]  /*2b60*/  IMAD.IADD R139, R2, 0x1, R139 ;  /* 0x00000001028b7824 */ /* 0x000fe200078e028b */
[----:B------:R-:W1:Y:S01]  /*2b70*/  LDSM.16.M88.4 R16, [R140] ;  /* 0x000000008c10783b */ /* 0x000e620000000200 */
[----:B------:R-:W-:-:S02]  /*2b80*/  VIADD R136, R140, 0x800 ;  /* 0x000008008c887836 */ /* 0x000fc40000000000 */
[C---:B------:R-:W-:Y:S01]  /*2b90*/  VIADD R135, R140.reuse, 0xc00 ;  /* 0x00000c008c877836 */ /* 0x040fe20000000000 */
[----:B------:R-:W3:Y:S01]  /*2ba0*/  LDSM.16.M88.4 R40, [R140+0x400] ;  /* 0x000400008c28783b */ /* 0x000ee20000000200 */
[C---:B------:R-:W-:Y:S02]  /*2bb0*/  VIADD R134, R140.reuse, 0x1000 ;  /* 0x000010008c867836 */ /* 0x040fe40000000000 */
[C---:B------:R-:W-:Y:S02]  /*2bc0*/  VIADD R133, R140.reuse, 0x1400 ;  /* 0x000014008c857836 */ /* 0x040fe40000000000 */
[C---:B------:R-:W-:Y:S02]  /*2bd0*/  VIADD R132, R140.reuse, 0x1800 ;  /* 0x000018008c847836 */ /* 0x040fe40000000000 */
[----:B------:R-:W-:Y:S01]  /*2be0*/  VIADD R86, R140, 0x1c00 ;  /* 0x00001c008c567836 */ /* 0x000fe20000000000 */
[C---:B--2---:R-:W-:Y:S06]  /*2bf0*/  HMMA.16816.F32 R36, R12.reuse, R20, RZ ;  /* 0x000000140c24723c */ /* 0x044fec00000018ff */
[C---:B------:R-:W-:Y:S06]  /*2c00*/  HMMA.16816.F32 R20, R12.reuse, R22, RZ ;  /* 0x000000160c14723c */ /* 0x040fec00000018ff */
[C---:B-----5:R-:W-:Y:S06]  /*2c10*/  HMMA.16816.F32 R32, R12.reuse, R28, RZ ;  /* 0x0000001c0c20723c */ /* 0x060fec00000018ff */
[----:B------:R-:W-:Y:S06]  /*2c20*/  HMMA.16816.F32 R28, R12, R30, RZ ;  /* 0x0000001e0c1c723c */ /* 0x000fec00000018ff */
[C---:B-1----:R-:W-:Y:S06]  /*2c30*/  HMMA.16816.F32 R36, R8.reuse, R16, R36 ;  /* 0x000000100824723c */ /* 0x042fec0000001824 */
[C---:B------:R-:W-:Y:S01]  /*2c40*/  HMMA.16816.F32 R20, R8.reuse, R18, R20 ;  /* 0x000000120814723c */ /* 0x040fe20000001814 */
[----:B------:R-:W1:Y:S05]  /*2c50*/  LDSM.16.M88.4 R16, [R141+0x1800] ;  /* 0x001800008d10783b */ /* 0x000e6a0000000200 */
[C---:B---3--:R-:W-:Y:S06]  /*2c60*/  HMMA.16816.F32 R32, R8.reuse, R40, R32 ;  /* 0x000000280820723c */ /* 0x048fec0000001820 */
[----:B------:R-:W-:Y:S01]  /*2c70*/  HMMA.16816.F32 R28, R8, R42, R28 ;  /* 0x0000002a081c723c */ /* 0x000fe2000000181c */
[----:B------:R-:W2:Y:S05]  /*2c80*/  LDSM.16.M88.4 R40, [R141+0x1c00] ;  /* 0x001c00008d28783b */ /* 0x000eaa0000000200 */
        /* <DEDUP_REMOVED lines=17> */
[----:B---3--:R-:W3:Y:S01]  /*2da0*/  LDSM.16.M88.4 R36, [R140+0x800] ;  /* 0x000800008c24783b */ /* 0x008ee20000000200 */
[----:B------:R-:W-:Y:S01]  /*2db0*/  FMUL.FTZ R76, R31, UR10 ;  /* 0x0000000a1f4c7c20 */ /* 0x000fe20008410000 */
[C---:B-1----:R-:W-:Y:S01]  /*2dc0*/  HMMA.16816.F32 R20, R12.reuse, R16, RZ ;  /* 0x000000100c14723c */ /* 0x042fe200000018ff */
[----:B------:R-:W1:Y:S05]  /*2dd0*/  MUFU.TANH R59, R59 ;  /* 0x0000003b003b7308 */ /* 0x000e6a0000002400 */
[C---:B------:R-:W-:Y:S03]  /*2de0*/  HMMA.16816.F32 R16, R12.reuse, R18, RZ ;  /* 0x000000120c10723c */ /* 0x040fe600000018ff */
[----:B------:R-:W4:Y:S01]  /*2df0*/  MUFU.TANH R77, R77 ;  /* 0x0000004d004d7308 */ /* 0x000f220000002400 */
[----:B-----5:R-:W5:Y:S02]  /*2e00*/  LDSM.16.M88.4 R32, [R140+0xc00] ;  /* 0x000c00008c20783b */ /* 0x020f640000000200 */
[C---:B--2---:R-:W-:Y:S05]  /*2e10*/  HMMA.16816.F32 R28, R12.reuse, R40, RZ ;  /* 0x000000280c1c723c */ /* 0x044fea00000018ff */
[----:B------:R-:W2:Y:S01]  /*2e20*/  MUFU.TANH R61, R61 ;  /* 0x0000003d003d7308 */ /* 0x000ea20000002400 */
[----:B------:R-:W-:Y:S07]  /*2e30*/  HMMA.16816.F32 R40, R12, R42, RZ ;  /* 0x0000002a0c28723c */ /* 0x000fee00000018ff */
[----:B------:R-:W-:Y:S08]  /*2e40*/  MUFU.TANH R63, R63 ;  /* 0x0000003f003f7308 */ /* 0x000ff00000002400 */
[----:B------:R-:W2:Y:S01]  /*2e50*/  MUFU.TANH R64, R64 ;  /* 0x0000004000407308 */ /* 0x000ea20000002400 */
[C---:B---3--:R-:W-:Y:S07]  /*2e60*/  HMMA.16816.F32 R20, R8.reuse, R36, R20 ;  /* 0x000000240814723c */ /* 0x048fee0000001814 */
[----:B------:R-:W-:Y:S01]  /*2e70*/  MUFU.TANH R60, R60 ;  /* 0x0000003c003c7308 */ /* 0x000fe20000002400 */
[C---:B------:R-:W-:Y:S01]  /*2e80*/  HMMA.16816.F32 R16, R8.reuse, R38, R16 ;  /* 0x000000260810723c */ /* 0x040fe20000001810 */
[----:B------:R-:W3:Y:S06]  /*2e90*/  LDSM.16.M88.4 R36, [R141+0x2000] ;  /* 0x002000008d24783b */ /* 0x000eec0000000200 */
[----:B------:R-:W2:Y:S01]  /*2ea0*/  MUFU.TANH R69, R69 ;  /* 0x0000004500457308 */ /* 0x000ea20000002400 */
[C---:B-----5:R-:W-:Y:S06]  /*2eb0*/  HMMA.16816.F32 R28, R8.reuse, R32, R28 ;  /* 0x00000020081c723c */ /* 0x060fec000000181c */
[----:B------:R-:W-:Y:S01]  /*2ec0*/  HMMA.16816.F32 R40, R8, R34, R40 ;  /* 0x000000220828723c */ /* 0x000fe20000001828 */
[----:B------:R-:W-:Y:S01]  /*2ed0*/  MUFU.TANH R66, R66 ;  /* 0x0000004200427308 */ /* 0x000fe20000002400 */
[----:B------:R-:W-:Y:S01]  /*2ee0*/  FMUL.FTZ R20, R20, UR10 ;  /* 0x0000000a14147c20 */ /* 0x000fe20008410000 */
[----:B------:R-:W-:Y:S01]  /*2ef0*/  FMUL.FTZ R68, R21, UR10 ;  /* 0x0000000a15447c20 */ /* 0x000fe20008410000 */
[----:B------:R-:W-:Y:S01]  /*2f00*/  FMUL.FTZ R75, R22, UR10 ;  /* 0x0000000a164b7c20 */ /* 0x000fe20008410000 */
[----:B------:R-:W-:-:S04]  /*2f10*/  FMUL.FTZ R73, R23, UR10 ;  /* 0x0000000a17497c20 */ /* 0x000fc80008410000 */
[----:B------:R5:W-:Y:S01]  /*2f20*/  MUFU.TANH R72, R20 ;  /* 0x0000001400487308 */ /* 0x000be20000002400 */
[----:B------:R-:W-:Y:S01]  /*2f30*/  FMUL.FTZ R16, R16, UR10 ;  /* 0x0000000a10107c20 */ /* 0x000fe20008410000 */
[----:B------:R-:W-:Y:S01]  /*2f40*/  FMUL.FTZ R17, R17, UR10 ;  /* 0x0000000a11117c20 */ /* 0x000fe20008410000 */
[----:B------:R-:W-:Y:S01]  /*2f50*/  FMUL.FTZ R18, R18, UR10 ;  /* 0x0000000a12127c20 */ /* 0x000fe20008410000 */
[----:B------:R-:W-:-:S04]  /*2f60*/  FMUL.FTZ R91, R19, UR10 ;  /* 0x0000000a135b7c20 */ /* 0x000fc80008410000 */
[----:B------:R-:W-:Y:S01]  /*2f70*/  MUFU.TANH R74, R16 ;  /* 0x00000010004a7308 */ /* 0x000fe20000002400 */
[----:B------:R-:W-:Y:S01]  /*2f80*/  FMUL.FTZ R28, R28, UR10 ;  /* 0x0000000a1c1c7c20 */ /* 0x000fe20008410000 */
[----:B------:R-:W-:Y:S01]  /*2f90*/  FMUL.FTZ R29, R29, UR10 ;  /* 0x0000000a1d1d7c20 */ /* 0x000fe20008410000 */
[----:B------:R-:W-:Y:S01]  /*2fa0*/  FMUL.FTZ R30, R30, UR10 ;  /* 0x0000000a1e1e7c20 */ /* 0x000fe20008410000 */
[----:B------:R-:W-:-:S03]  /*2fb0*/  FMUL.FTZ R31, R31, UR10 ;  /* 0x0000000a1f1f7c20 */ /* 0x000fc60008410000 */
[----:B------:R-:W-:Y:S01]  /*2fc0*/  FMUL.FTZ R42, R42, UR10 ;  /* 0x0000000a2a2a7c20 */ /* 0x000fe20008410000 */
[----:B------:R-:W-:Y:S01]  /*2fd0*/  FMUL.FTZ R43, R43, UR10 ;  /* 0x0000000a2b2b7c20 */ /* 0x000fe20008410000 */
[----:B------:R-:W-:Y:S01]  /*2fe0*/  MUFU.TANH R78, R17 ;  /* 0x00000011004e7308 */ /* 0x000fe20000002400 */
[----:B-----5:R-:W5:Y:S01]  /*2ff0*/  LDSM.16.M88.4 R20, [R140+0x1000] ;  /* 0x001000008c14783b */ /* 0x020f620000000200 */
[----:B------:R-:W-:Y:S01]  /*3000*/  FMUL.FTZ R40, R40, UR10 ;  /* 0x0000000a28287c20 */ /* 0x000fe20008410000 */
[----:B---3--:R-:W-:Y:S01]  /*3010*/  HMMA.16816.F32 R44, R12, R36, RZ ;  /* 0x000000240c2c723c */ /* 0x008fe200000018ff */
[----:B------:R-:W-:-:S04]  /*3020*/  FMUL.FTZ R84, R41, UR10 ;  /* 0x0000000a29547c20 */ /* 0x000fc80008410000 */
[----:B------:R3:W-:Y:S01]  /*3030*/  MUFU.TANH R157, R18 ;  /* 0x00000012009d7308 */ /* 0x0007e20000002400 */
[----:B------:R-:W-:Y:S07]  /*3040*/  HMMA.16816.F32 R36, R12, R38, RZ ;  /* 0x000000260c24723c */ /* 0x000fee00000018ff */
[----:B------:R-:W-:Y:S08]  /*3050*/  MUFU.TANH R79, R28 ;  /* 0x0000001c004f7308 */ /* 0x000ff00000002400 */
[----:B------:R-:W-:Y:S01]  /*3060*/  MUFU.TANH R80, R29 ;  /* 0x0000001d00507308 */ /* 0x000fe20000002400 */
[----:B---3--:R-:W3:Y:S07]  /*3070*/  LDSM.16.M88.4 R16, [R141+0x2400] ;  /* 0x002400008d10783b */ /* 0x008eee0000000200 */
[----:B------:R-:W-:Y:S08]  /*3080*/  MUFU.TANH R131, R30 ;  /* 0x0000001e00837308 */ /* 0x000ff00000002400 */
[----:B------:R1:W-:Y:S01]  /*3090*/  MUFU.TANH R93, R31 ;  /* 0x0000001f005d7308 */ /* 0x0003e20000002400 */
[C---:B-----5:R-:W-:Y:S06]  /*30a0*/  HMMA.16816.F32 R44, R8.reuse, R20, R44 ;  /* 0x00000014082c723c */ /* 0x060fec000000182c */
[----:B------:R-:W-:Y:S01]  /*30b0*/  HMMA.16816.F32 R36, R8, R22, R36 ;  /* 0x000000160824723c */ /* 0x000fe20000001824 */
[----:B------:R-:W-:Y:S01]  /*30c0*/  LOP3.LUT R20, R62, 0xffffffe0, RZ, 0xc0, !PT ;  /* 0xffffffe03e147812 */ /* 0x000fe200078ec0ff */
[----:B------:R5:W-:Y:S04]  /*30d0*/  MUFU.TANH R105, R42 ;  /* 0x0000002a00697308 */ /* 0x000be80000002400 */
[----:B------:R-:W-:-:S02]  /*30e0*/  IMAD.IADD R20, R7, 0x1, -R20 ;  /* 0x0000000107147824 */ /* 0x000fc400078e0a14 */
[----:B------:R-:W-:Y:S01]  /*30f0*/  IMAD.SHL.U32 R7, R7, 0x2, RZ ;  /* 0x0000000207077824 */ /* 0x000fe200078e00ff */
[----:B-1----:R-:W1:Y:S02]  /*3100*/  LDSM.16.M88.4 R28, [R140+0x1400] ;  /* 0x001400008c1c783b */ /* 0x002e640000000200 */
[----:B------:R-:W-:Y:S01]  /*3110*/  SHF.R.S32.HI R21, RZ, 0x1f, R20 ;  /* 0x0000001fff157819 */ /* 0x000fe20000011414 */
[----:B------:R-:W-:Y:S01]  /*3120*/  MUFU.TANH R129, R43 ;  /* 0x0000002b00817308 */ /* 0x000fe20000002400 */
[----:B------:R-:W-:Y:S02]  /*3130*/  LOP3.LUT R7, R7, 0x6, RZ, 0xc0, !PT ;  /* 0x0000000607077812 */ /* 0x000fe400078ec0ff */
[----:B------:R-:W-:-:S03]  /*3140*/  LEA.HI R21, R21, R20, RZ, 0x2 ;  /* 0x0000001415157211 */ /* 0x000fc600078f10ff */
[----:B------:R-:W-:Y:S01]  /*3150*/  FMUL.FTZ R41, R44, UR10 ;  /* 0x0000000a2c297c20 */ /* 0x000fe20008410000 */
[----:B------:R-:W-:Y:S01]  /*3160*/  SHF.R.S32.HI R32, RZ, 0x2, R21 ;  /* 0x00000002ff207819 */ /* 0x000fe20000011415 */
[----:B-----5:R-:W-:Y:S01]  /*3170*/  FMUL.FTZ R42, R45, UR10 ;  /* 0x0000000a2d2a7c20 */ /* 0x020fe20008410000 */
[----:B---3--:R-:W-:Y:S01]  /*3180*/  HMMA.16816.F32 R20, R12, R16, RZ ;  /* 0x000000100c14723c */ /* 0x008fe200000018ff */
[----:B------:R3:W-:Y:S01]  /*3190*/  MUFU.TANH R82, R40 ;  /* 0x0000002800527308 */ /* 0x0007e20000002400 */
[----:B------:R-:W-:Y:S01]  /*31a0*/  IADD3 R32, R55, 0x1, R32 ;  /* 0x0000000137207810 */ /* 0x000fe20007ffe020 */
[----:B------:R-:W-:Y:S01]  /*31b0*/  FMUL.FTZ R36, R36, UR10 ;  /* 0x0000000a24247c20 */ /* 0x000fe20008410000 */
[----:B------:R-:W-:Y:S01]  /*31c0*/  FMUL.FTZ R37, R37, UR10 ;  /* 0x0000000a25257c20 */ /* 0x000fe20008410000 */
[----:B------:R-:W-:Y:S01]  /*31d0*/  FMUL.FTZ R127, R38, UR10 ;  /* 0x0000000a267f7c20 */ /* 0x000fe20008410000 */
[----:B------:R-:W-:Y:S01]  /*31e0*/  FMUL.FTZ R125, R39, UR10 ;  /* 0x0000000a277d7c20 */ /* 0x000fe20008410000 */
[----:B------:R-:W-:Y:S01]  /*31f0*/  IADD3 R17, R53, R32, -R56 ;  /* 0x0000002035117210 */ /* 0x000fe20007ffe838 */
[----:B------:R-:W-:Y:S01]  /*3200*/  FMUL.FTZ R47, R47, UR10 ;  /* 0x0000000a2f2f7c20 */ /* 0x000fe20008410000 */
[----:B------:R-:W5:Y:S01]  /*3210*/  LDSM.16.M88.4 R32, [R141+0x2800] ;  /* 0x002800008d20783b */ /* 0x000f620000000200 */
[----:B------:R-:W-:Y:S01]  /*3220*/  MUFU.TANH R43, R36 ;  /* 0x00000024002b7308 */ /* 0x000fe20000002400 */
[----:B------:R-:W-:Y:S01]  /*3230*/  FMUL.FTZ R46, R46, UR10 ;  /* 0x0000000a2e2e7c20 */ /* 0x000fe20008410000 */
[----:B------:R-:W-:-:S05]  /*3240*/  IMAD.IADD R16, R17, 0x1, R54 ;  /* 0x0000000111107824 */ /* 0x000fca00078e0236 */
[C---:B------:R-:W-:Y:S01]  /*3250*/  VIMNMX R54, R16.reuse, R53, PT ;  /* 0x0000003510367248 */ /* 0x040fe20003fe0100 */
[----:B------:R4:W-:Y:S01]  /*3260*/  MUFU.TANH R45, R37 ;  /* 0x00000025002d7308 */ /* 0x0009e20000002400 */
[----:B------:R-:W-:Y:S01]  /*3270*/  VIADDMNMX R53, R16, 0x8, R53, PT ;  /* 0x0000000810357846 */ /* 0x000fe20003800135 */
[----:B---3--:R-:W-:Y:S01]  /*3280*/  IMAD.IADD R40, R0, 0x1, R7 ;  /* 0x0000000100287824 */ /* 0x008fe200078e0207 */
[----:B------:R-:W-:Y:S03]  /*3290*/  HMMA.16816.F32 R16, R12, R18, RZ ;  /* 0x000000120c10723c */ /* 0x000fe600000018ff */
[C---:B------:R-:W-:Y:S01]  /*32a0*/  VIADD R7, R40.reuse, 0x1 ;  /* 0x0000000128077836 */ /* 0x040fe20000000000 */
[CC--:B------:R-:W-:Y:S01]  /*32b0*/  ISETP.GE.AND P2, PT, R40.reuse, R54.reuse, PT ;  /* 0x000000362800720c */ /* 0x0c0fe20003f46270 */
[C---:B------:R-:W-:Y:S01]  /*32c0*/  VIADD R5, R40.reuse, 0x8 ;  /* 0x0000000828057836 */ /* 0x040fe20000000000 */
[----:B------:R-:W3:Y:S01]  /*32d0*/  MUFU.TANH R83, R83 ;  /* 0x0000005300537308 */ /* 0x000ee20000002400 */
[----:B------:R-:W-:Y:S01]  /*32e0*/  VIADD R62, R40, 0x40 ;  /* 0x00000040283e7836 */ /* 0x000fe20000000000 */
[----:B-1----:R-:W-:Y:S01]  /*32f0*/  HMMA.16816.F32 R20, R8, R28, R20 ;  /* 0x0000001c0814723c */ /* 0x002fe20000001814 */
[----:B------:R-:W-:-:S02]  /*3300*/  ISETP.GE.AND P5, PT, R7, R54, PT ;  /* 0x000000360700720c */ /* 0x000fc40003fa6270 */
[C---:B------:R-:W-:Y:S02]  /*3310*/  ISETP.GE.AND P0, PT, R5.reuse, R54, PT ;  /* 0x000000360500720c */ /* 0x040fe40003f06270 */
[-C--:B------:R-:W-:Y:S01]  /*3320*/  ISETP.GE.AND P1, PT, R5, R53.reuse, PT ;  /* 0x000000350500720c */ /* 0x080fe20003f26270 */
[----:B----4-:R-:W1:Y:S01]  /*3330*/  LDSM.16.M88.4 R36, [R140+0x1800] ;  /* 0x001800008c24783b */ /* 0x010e620000000200 */
[C---:B------:R-:W-:Y:S01]  /*3340*/  VIADD R5, R40.reuse, 0x9 ;  /* 0x0000000928057836 */ /* 0x040fe20000000000 */
[-C--:B------:R-:W-:Y:S01]  /*3350*/  ISETP.GE.AND P4, PT, R7, R53.reuse, PT ;  /* 0x000000350700720c */ /* 0x080fe20003f86270 */
[C---:B------:R-:W-:Y:S01]  /*3360*/  VIADD R7, R40.reuse, 0x10 ;  /* 0x0000001028077836 */ /* 0x040fe20000000000 */
[----:B------:R-:W-:Y:S01]  /*3370*/  FSEL R44, R59, -INF , !P5 ;  /* 0xff8000003b2c7808 */ /* 0x000fe20006800000 */
[----:B------:R-:W4:Y:S01]  /*3380*/  MUFU.TANH R81, R81 ;  /* 0x0000005100517308 */ /* 0x000f220000002400 */
[----:B------:R-:W-:Y:S02]  /*3390*/  ISETP.GE.AND P5, PT, R40, R53, PT ;  /* 0x000000352800720c */ /* 0x000fe40003fa6270 */
[----:B------:R-:W-:-:S02]  /*33a0*/  FSEL R6, R57, -INF , !P2 ;  /* 0xff80000039067808 */ /* 0x000fc40005000000 */
[----:B------:R-:W-:Y:S01]  /*33b0*/  HMMA.16816.F32 R16, R8, R30, R16 ;  /* 0x0000001e0810723c */ /* 0x000fe20000001810 */
[CC--:B------:R-:W-:Y:S02]  /*33c0*/  ISETP.GE.AND P3, PT, R5.reuse, R54.reuse, PT ;  /* 0x000000360500720c */ /* 0x0c0fe40003f66270 */
[-C--:B------:R-:W-:Y:S01]  /*33d0*/  ISETP.GE.AND P2, PT, R5, R53.reuse, PT ;  /* 0x000000350500720c */ /* 0x080fe20003f46270 */
[----:B------:R-:W-:Y:S01]  /*33e0*/  MUFU.TANH R67, R67 ;  /* 0x0000004300437308 */ /* 0x000fe20000002400 */
[----:B------:R-:W-:Y:S01]  /*33f0*/  FSEL R77, R77, -INF , !P5 ;  /* 0xff8000004d4d7808 */ /* 0x000fe20006800000 */
[C---:B-----5:R-:W-:Y:S01]  /*3400*/  HMMA.16816.F32 R28, R12.reuse, R32, RZ ;  /* 0x000000200c1c723c */ /* 0x060fe200000018ff */
[----:B--2---:R-:W-:Y:S01]  /*3410*/  FSEL R5, R61, -INF , !P4 ;  /* 0xff8000003d057808 */ /* 0x004fe20006000000 */
[----:B------:R-:W-:Y:S01]  /*3420*/  FMUL.FTZ R55, R21, UR10 ;  /* 0x0000000a15377c20 */ /* 0x000fe20008410000 */
[CC--:B------:R-:W-:Y:S01]  /*3430*/  ISETP.GE.AND P5, PT, R7.reuse, R54.reuse, PT ;  /* 0x000000360700720c */ /* 0x0c0fe20003fa6270 */
[C---:B------:R-:W-:Y:S01]  /*3440*/  VIADD R21, R40.reuse, 0x19 ;  /* 0x0000001928157836 */ /* 0x040fe20000000000 */
[-C--:B------:R-:W-:Y:S01]  /*3450*/  ISETP.GE.AND P4, PT, R7, R53.reuse, PT ;  /* 0x000000350700720c */ /* 0x080fe20003f86270 */
[----:B------:R2:W-:Y:S01]  /*3460*/  MUFU.TANH R107, R47 ;  /* 0x0000002f006b7308 */ /* 0x0005e20000002400 */
[----:B------:R-:W-:Y:S01]  /*3470*/  VIADD R7, R40, 0x11 ;  /* 0x0000001128077836 */ /* 0x000fe20000000000 */
[----:B------:R-:W-:Y:S01]  /*3480*/  FSEL R64, R64, -INF , !P3 ;  /* 0xff80000040407808 */ /* 0x000fe20005800000 */
[----:B------:R-:W-:Y:S01]  /*3490*/  FMUL.FTZ R22, R22, UR10 ;  /* 0x0000000a16167c20 */ /* 0x000fe20008410000 */
[----:B------:R-:W-:Y:S01]  /*34a0*/  FSEL R69, R69, -INF , !P2 ;  /* 0xff80000045457808 */ /* 0x000fe20005000000 */
[----:B------:R-:W-:Y:S01]  /*34b0*/  FMUL.FTZ R123, R23, UR10 ;  /* 0x0000000a177b7c20 */ /* 0x000fe20008410000 */
[----:B------:R-:W-:Y:S01]  /*34c0*/  ISETP.GE.AND P3, PT, R7, R53, PT ;  /* 0x000000350700720c */ /* 0x000fe20003f66270 */
[----:B------:R-:W-:Y:S01]  /*34d0*/  HMMA.16816.F32 R32, R12, R34, RZ ;  /* 0x000000220c20723c */ /* 0x000fe200000018ff */
[----:B------:R-:W5:Y:S01]  /*34e0*/  MUFU.TANH R70, R70 ;  /* 0x0000004600467308 */ /* 0x000f620000002400 */
[----:B------:R-:W-:Y:S01]  /*34f0*/  FSEL R56, R65, -INF , !P5 ;  /* 0xff80000041387808 */ /* 0x000fe20006800000 */
[----:B------:R-:W-:Y:S01]  /*3500*/  VIADD R61, R40, 0x41 ;  /* 0x00000041283d7836 */ /* 0x000fe20000000000 */
[----:B---3--:R-:W-:Y:S01]  /*3510*/  FSEL R83, R83, -INF , !P4 ;  /* 0xff80000053537808 */ /* 0x008fe20006000000 */
[----:B------:R-:W-:Y:S01]  /*3520*/  FMUL.FTZ R57, R16, UR10 ;  /* 0x0000000a10397c20 */ /* 0x000fe20008410000 */
[----:B----4-:R-:W-:Y:S01]  /*3530*/  FSEL R81, R81, -INF , !P3 ;  /* 0xff80000051517808 */ /* 0x010fe20005800000 */
[----:B------:R-:W-:Y:S01]  /*3540*/  VIADD R16, R40, 0x30 ;  /* 0x0000003028107836 */ /* 0x000fe20000000000 */
[----:B------:R-:W-:Y:S01]  /*3550*/  ISETP.GE.AND P5, PT, R21, R54, PT ;  /* 0x000000361500720c */ /* 0x000fe20003fa6270 */
[----:B------:R-:W3:Y:S01]  /*3560*/  MUFU.TANH R71, R71 ;  /* 0x0000004700477308 */ /* 0x000ee20000002400 */
[----:B--2---:R-:W-:Y:S01]  /*3570*/  FMUL.FTZ R47, R20, UR10 ;  /* 0x0000000a142f7c20 */ /* 0x004fe20008410000 */
[----:B------:R-:W-:-:S02]  /*3580*/  VIADD R20, R40, 0x18 ;  /* 0x0000001828147836 */ /* 0x000fc40000000000 */
[----:B------:R-:W-:Y:S01]  /*3590*/  FMUL.FTZ R17, R17, UR10 ;  /* 0x0000000a11117c20 */ /* 0x000fe20008410000 */
[----:B------:R-:W-:Y:S01]  /*35a0*/  FMUL.FTZ R18, R18, UR10 ;  /* 0x0000000a12127c20 */ /* 0x000fe20008410000 */
[----:B------:R-:W-:Y:S01]  /*35b0*/  FMUL.FTZ R109, R19, UR10 ;  /* 0x0000000a136d7c20 */ /* 0x000fe20008410000 */
[----:B------:R-:W-:Y:S01]  /*35c0*/  ISETP.GE.AND P2, PT, R20, R53, PT ;  /* 0x000000351400720c */ /* 0x000fe20003f46270 */
[----:B------:R-:W2:Y:S01]  /*35d0*/  MUFU.TANH R76, R76 ;  /* 0x0000004c004c7308 */ /* 0x000ea20000002400 */
[----:B-----5:R-:W-:-:S06]  /*35e0*/  FSEL R70, R70, -INF , !P5 ;  /* 0xff80000046467808 */ /* 0x020fcc0006800000 */
[----:B-1----:R-:W-:Y:S01]  /*35f0*/  HMMA.16816.F32 R32, R8, R38, R32 ;  /* 0x000000260820723c */ /* 0x002fe20000001820 */
[----:B------:R1:W-:Y:S01]  /*3600*/  MUFU.TANH R113, R46 ;  /* 0x0000002e00717308 */ /* 0x0003e20000002400 */
[----:B---3--:R-:W-:-:S07]  /*3610*/  FSEL R71, R71, -INF , !P2 ;  /* 0xff80000047477808 */ /* 0x008fce0005000000 */
[----:B------:R3:W-:Y:S08]  /*3620*/  MUFU.TANH R117, R22 ;  /* 0x0000001600757308 */ /* 0x0007f00000002400 */
[----:B------:R-:W4:Y:S01]  /*3630*/  MUFU.TANH R75, R75 ;  /* 0x0000004b004b7308 */ /* 0x000f220000002400 */
[----:B-1----:R-:W-:Y:S02]  /*3640*/  FSEL R46, R63, -INF , !P0 ;  /* 0xff8000003f2e7808 */ /* 0x002fe40004000000 */
[----:B------:R-:W-:-:S02]  /*3650*/  ISETP.GE.AND P0, PT, R7, R54, PT ;  /* 0x000000360700720c */ /* 0x000fc40003f06270 */
[----:B------:R-:W-:Y:S02]  /*3660*/  FSEL R7, R60, -INF , !P1 ;  /* 0xff8000003c077808 */ /* 0x000fe40004800000 */
[-C--:B------:R-:W-:Y:S01]  /*3670*/  ISETP.GE.AND P1, PT, R20, R54.reuse, PT ;  /* 0x000000361400720c */ /* 0x080fe20003f26270 */
[----:B------:R-:W-:Y:S01]  /*3680*/  VIADD R20, R40, 0x20 ;  /* 0x0000002028147836 */ /* 0x000fe20000000000 */
[----:B------:R-:W-:Y:S01]  /*3690*/  FSEL R66, R66, -INF , !P0 ;  /* 0xff80000042427808 */ /* 0x000fe20004000000 */
[----:B------:R-:W1:Y:S01]  /*36a0*/  MUFU.TANH R73, R73 ;  /* 0x0000004900497308 */ /* 0x000e620000002400 */
[-C--:B------:R-:W-:Y:S01]  /*36b0*/  ISETP.GE.AND P0, PT, R21, R53.reuse, PT ;  /* 0x000000351500720c */ /* 0x080fe20003f06270 */
[----:B------:R-:W-:Y:S01]  /*36c0*/  VIADD R21, R40, 0x21 ;  /* 0x0000002128157836 */ /* 0x000fe20000000000 */
[-C--:B------:R-:W-:Y:S01]  /*36d0*/  ISETP.GE.AND P4, PT, R20, R54.reuse, PT ;  /* 0x000000361400720c */ /* 0x080fe20003f86270 */
[----:B------:R-:W-:Y:S01]  /*36e0*/  FMUL.FTZ R32, R32, UR10 ;  /* 0x0000000a20207c20 */ /* 0x000fe20008410000 */
[-C--:B------:R-:W-:Y:S01]  /*36f0*/  ISETP.GE.AND P3, PT, R20, R53.reuse, PT ;  /* 0x000000351400720c */ /* 0x080fe20003f66270 */
[----:B------:R-:W-:Y:S01]  /*3700*/  VIADD R20, R40, 0x28 ;  /* 0x0000002828147836 */ /* 0x000fe20000000000 */
[----:B------:R-:W-:Y:S01]  /*3710*/  FSEL R58, R67, -INF , !P1 ;  /* 0xff800000433a7808 */ /* 0x000fe20004800000 */
[----:B------:R-:W5:Y:S01]  /*3720*/  MUFU.TANH R68, R68 ;  /* 0x0000004400447308 */ /* 0x000f620000002400 */
[----:B--2---:R-:W-:Y:S01]  /*3730*/  FSEL R67, R76, -INF , !P0 ;  /* 0xff8000004c437808 */ /* 0x004fe20004000000 */
[----:B------:R-:W-:Y:S01]  /*3740*/  FMUL.FTZ R34, R34, UR10 ;  /* 0x0000000a22227c20 */ /* 0x000fe20008410000 */
[-C--:B------:R-:W-:Y:S01]  /*3750*/  ISETP.GE.AND P1, PT, R21, R54.reuse, PT ;  /* 0x000000361500720c */ /* 0x080fe20003f26270 */
[----:B------:R-:W-:Y:S01]  /*3760*/  FMUL.FTZ R33, R33, UR10 ;  /* 0x0000000a21217c20 */ /* 0x000fe20008410000 */
[-C--:B------:R-:W-:Y:S01]  /*3770*/  ISETP.GE.AND P5, PT, R21, R53.reuse, PT ;  /* 0x000000351500720c */ /* 0x080fe20003fa6270 */
[----:B------:R-:W-:Y:S01]  /*3780*/  FMUL.FTZ R35, R35, UR10 ;  /* 0x0000000a23237c20 */ /* 0x000fe20008410000 */
[C---:B------:R-:W-:Y:S01]  /*3790*/  ISETP.GE.AND P2, PT, R20.reuse, R54, PT ;  /* 0x000000361400720c */ /* 0x040fe20003f46270 */
[----:B------:R-:W2:Y:S01]  /*37a0*/  MUFU.TANH R91, R91 ;  /* 0x0000005b005b7308 */ /* 0x000ea20000002400 */
[----:B------:R-:W-:-:S02]  /*37b0*/  ISETP.GE.AND P0, PT, R20, R53, PT ;  /* 0x000000351400720c */ /* 0x000fc40003f06270 */
[----:B---3--:R-:W-:Y:S01]  /*37c0*/  HMMA.16816.F32 R20, R8, R36, R28 ;  /* 0x000000240814723c */ /* 0x008fe2000000181c */
[----:B------:R-:W3:Y:S01]  /*37d0*/  LDSM.16.M88.4 R28, [R141+0x2c00] ;  /* 0x002c00008d1c783b */ /* 0x000ee20000000200 */
[----:B----4-:R-:W-:Y:S02]  /*37e0*/  FSEL R75, R75, -INF , !P3 ;  /* 0xff8000004b4b7808 */ /* 0x010fe40005800000 */
[----:B-1----:R-:W-:Y:S01]  /*37f0*/  FSEL R73, R73, -INF , !P5 ;  /* 0xff80000049497808 */ /* 0x002fe20006800000 */
[----:B------:R-:W-:Y:S01]  /*3800*/  MUFU.TANH R59, R17 ;  /* 0x00000011003b7308 */ /* 0x000fe20000002400 */
[----:B------:R-:W-:Y:S01]  /*3810*/  FSEL R72, R72, -INF , !P4 ;  /* 0xff80000048487808 */ /* 0x000fe20006000000 */
[----:B------:R-:W-:Y:S01]  /*3820*/  VIADD R36, R40, 0x29 ;  /* 0x0000002928247836 */ /* 0x000fe20000000000 */
[CC--:B------:R-:W-:Y:S02]  /*3830*/  ISETP.GE.AND P3, PT, R16.reuse, R54.reuse, PT ;  /* 0x000000361000720c */ /* 0x0c0fe40003f66270 */
[----:B------:R-:W-:Y:S01]  /*3840*/  ISETP.GE.AND P5, PT, R16, R53, PT ;  /* 0x000000351000720c */ /* 0x000fe20003fa6270 */
[----:B------:R-:W-:Y:S01]  /*3850*/  VIADD R16, R40, 0x31 ;  /* 0x0000003128107836 */ /* 0x000fe20000000000 */
[----:B------:R-:W-:Y:S01]  /*3860*/  ISETP.GE.AND P4, PT, R36, R54, PT ;  /* 0x000000362400720c */ /* 0x000fe20003f86270 */
[----:B------:R1:W-:Y:S01]  /*3870*/  MUFU.TANH R119, R18 ;  /* 0x0000001200777308 */ /* 0x0003e20000002400 */
[----:B------:R-:W-:-:S02]  /*3880*/  FSEL R74, R74, -INF , !P2 ;  /* 0xff8000004a4a7808 */ /* 0x000fc40005000000 */
[----:B------:R-:W-:Y:S02]  /*3890*/  FSEL R78, R78, -INF , !P4 ;  /* 0xff8000004e4e7808 */ /* 0x000fe40006000000 */
[CC--:B------:R-:W-:Y:S02]  /*38a0*/  ISETP.GE.AND P2, PT, R16.reuse, R54.reuse, PT ;  /* 0x000000361000720c */ /* 0x0c0fe40003f46270 */
[-C--:B------:R-:W-:Y:S01]  /*38b0*/  ISETP.GE.AND P4, PT, R16, R53.reuse, PT ;  /* 0x000000351000720c */ /* 0x080fe20003f86270 */
[----:B------:R-:W4:Y:S01]  /*38c0*/  MUFU.TANH R84, R84 ;  /* 0x0000005400547308 */ /* 0x000f220000002400 */
[----:B-----5:R-:W-:Y:S02]  /*38d0*/  FSEL R68, R68, -INF , !P1 ;  /* 0xff80000044447808 */ /* 0x020fe40004800000 */
[-C--:B------:R-:W-:Y:S01]  /*38e0*/  ISETP.GE.AND P1, PT, R36, R53.reuse, PT ;  /* 0x000000352400720c */ /* 0x080fe20003f26270 */
[----:B------:R-:W-:Y:S01]  /*38f0*/  VIADD R36, R40, 0x38 ;  /* 0x0000003828247836 */ /* 0x000fe20000000000 */
[----:B------:R-:W-:Y:S01]  /*3900*/  FSEL R157, R157, -INF , !P0 ;  /* 0xff8000009d9d7808 */ /* 0x000fe20004000000 */
[----:B------:R-:W-:Y:S01]  /*3910*/  FMUL.FTZ R60, R20, UR10 ;  /* 0x0000000a143c7c20 */ /* 0x000fe20008410000 */
[----:B--2---:R-:W-:Y:S01]  /*3920*/  FSEL R91, R91, -INF , !P1 ;  /* 0xff8000005b5b7808 */ /* 0x004fe20004800000 */
[----:B------:R-:W2:Y:S01]  /*3930*/  MUFU.TANH R41, R41 ;  /* 0x0000002900297308 */ /* 0x000ea20000002400 */
[----:B-1----:R-:W1:Y:S01]  /*3940*/  LDSM.16.M88.4 R16, [R140+0x1c00] ;  /* 0x001c00008c10783b */ /* 0x002e620000000200 */
[CC--:B------:R-:W-:Y:S01]  /*3950*/  ISETP.GE.AND P0, PT, R36.reuse, R54.reuse, PT ;  /* 0x000000362400720c */ /* 0x0c0fe20003f06270 */
[----:B------:R-:W-:Y:S01]  /*3960*/  FMUL.FTZ R87, R23, UR10 ;  /* 0x0000000a17577c20 */ /* 0x000fe20008410000 */
[-C--:B------:R-:W-:Y:S01]  /*3970*/  ISETP.GE.AND P1, PT, R36, R53.reuse, PT ;  /* 0x000000352400720c */ /* 0x080fe20003f26270 */
[C---:B------:R-:W-:Y:S01]  /*3980*/  VIADD R36, R40.reuse, 0x39 ;  /* 0x0000003928247836 */ /* 0x040fe20000000000 */
[----:B------:R-:W-:Y:S01]  /*3990*/  FSEL R20, R79, -INF , !P3 ;  /* 0xff8000004f147808 */ /* 0x000fe20005800000 */
[----:B------:R-:W-:Y:S01]  /*39a0*/  VIADD R23, R40, 0x49 ;  /* 0x0000004928177836 */ /* 0x000fe20000000000 */
[----:B------:R-:W-:Y:S01]  /*39b0*/  FSEL R80, R80, -INF , !P2 ;  /* 0xff80000050507808 */ /* 0x000fe20005000000 */
[----:B------:R-:W-:Y:S01]  /*39c0*/  MUFU.TANH R42, R42 ;  /* 0x0000002a002a7308 */ /* 0x000fe20000002400 */
[----:B------:R-:W-:Y:S01]  /*39d0*/  ISETP.GE.AND P3, PT, R36, R54, PT ;  /* 0x000000362400720c */ /* 0x000fe20003f66270 */
[----:B------:R-:W-:Y:S01]  /*39e0*/  FMUL.FTZ R22, R22, UR10 ;  /* 0x0000000a16167c20 */ /* 0x000fe20008410000 */
[----:B------:R-:W-:Y:S01]  /*39f0*/  ISETP.GE.AND P2, PT, R36, R53, PT ;  /* 0x000000352400720c */ /* 0x000fe20003f46270 */
[----:B------:R-:W-:Y:S01]  /*3a00*/  FMUL.FTZ R21, R21, UR10 ;  /* 0x0000000a15157c20 */ /* 0x000fe20008410000 */
[----:B---3--:R-:W-:Y:S01]  /*3a10*/  HMMA.16816.F32 R36, R12, R28, RZ ;  /* 0x0000001c0c24723c */ /* 0x008fe200000018ff */
[----:B------:R-:W-:Y:S01]  /*3a20*/  FSEL R131, R131, -INF , !P5 ;  /* 0xff80000083837808 */ /* 0x000fe20006800000 */
[----:B------:R-:W-:-:S04]  /*3a30*/  DEPBAR.LE SB0, 0x0 ;  /* 0x000080000000791a */ /* 0x000fc80000000000 */
[----:B------:R-:W-:Y:S01]  /*3a40*/  HMMA.16816.F32 R12, R12, R30, RZ ;  /* 0x0000001e0c0c723c */ /* 0x000fe200000018ff */
[----:B------:R-:W3:Y:S01]  /*3a50*/  MUFU.TANH R123, R123 ;  /* 0x0000007b007b7308 */ /* 0x000ee20000002400 */
[----:B------:R-:W-:Y:S01]  /*3a60*/  VIADD R28, R40, 0x48 ;  /* 0x00000048281c7836 */ /* 0x000fe20000000000 */
[----:B------:R-:W-:Y:S02]  /*3a70*/  ISETP.GE.AND P5, PT, R62, R54, PT ;  /* 0x000000363e00720c */ /* 0x000fe40003fa6270 */
[----:B------:R-:W-:Y:S02]  /*3a80*/  FSEL R93, R93, -INF , !P4 ;  /* 0xff8000005d5d7808 */ /* 0x000fe40006000000 */
[----:B----4-:R-:W-:Y:S02]  /*3a90*/  FSEL R84, R84, -INF , !P3 ;  /* 0xff80000054547808 */ /* 0x010fe40005800000 */
[----:B------:R-:W4:Y:S01]  /*3aa0*/  MUFU.TANH R127, R127 ;  /* 0x0000007f007f7308 */ /* 0x000f220000002400 */
[----:B------:R-:W-:-:S02]  /*3ab0*/  FSEL R105, R105, -INF , !P1 ;  /* 0xff80000069697808 */ /* 0x000fc40004800000 */
[----:B------:R-:W-:Y:S02]  /*3ac0*/  FSEL R129, R129, -INF , !P2 ;  /* 0xff80000081817808 */ /* 0x000fe40005000000 */
[-C--:B------:R-:W-:Y:S02]  /*3ad0*/  ISETP.GE.AND P4, PT, R62, R53.reuse, PT ;  /* 0x000000353e00720c */ /* 0x080fe40003f86270 */
[-C--:B------:R-:W-:Y:S01]  /*3ae0*/  ISETP.GE.AND P3, PT, R61, R53.reuse, PT ;  /* 0x000000353d00720c */ /* 0x080fe20003f66270 */
[----:B------:R-:W-:Y:S01]  /*3af0*/  MUFU.TANH R47, R47 ;  /* 0x0000002f002f7308 */ /* 0x000fe20000002400 */
[C---:B------:R-:W-:Y:S02]  /*3b00*/  ISETP.GE.AND P1, PT, R28.reuse, R54, PT ;  /* 0x000000361c00720c */ /* 0x040fe40003f26270 */
[----:B------:R-:W-:Y:S01]  /*3b10*/  ISETP.GE.AND P2, PT, R28, R53, PT ;  /* 0x000000351c00720c */ /* 0x000fe20003f46270 */
[----:B-1----:R-:W-:Y:S01]  /*3b20*/  HMMA.16816.F32 R36, R8, R16, R36 ;  /* 0x000000100824723c */ /* 0x002fe20000001824 */
[----:B--2---:R-:W-:-:S02]  /*3b30*/  FSEL R28, R41, -INF , !P5 ;  /* 0xff800000291c7808 */ /* 0x004fc40006800000 */
[-C--:B------:R-:W-:Y:S01]  /*3b40*/  ISETP.GE.AND P5, PT, R23, R54.reuse, PT ;  /* 0x000000361700720c */ /* 0x080fe20003fa6270 */
[----:B------:R-:W1:Y:S01]  /*3b50*/  MUFU.TANH R55, R55 ;  /* 0x0000003700377308 */ /* 0x000e620000002400 */
[----:B------:R-:W-:Y:S01]  /*3b60*/  FSEL R82, R82, -INF , !P0 ;  /* 0xff80000052527808 */ /* 0x000fe20004000000 */
[----:B------:R-:W-:Y:S01]  /*3b70*/  HMMA.16816.F32 R12, R8, R18, R12 ;  /* 0x00000012080c723c */ /* 0x000fe2000000180c */
[C---:B------:R-:W-:Y:S01]  /*3b80*/  VIADD R16, R40.reuse, 0x50 ;  /* 0x0000005028107836 */ /* 0x040fe20000000000 */
[----:B------:R-:W-:Y:S01]  /*3b90*/  FSEL R113, R113, -INF , !P4 ;  /* 0xff80000071717808 */ /* 0x000fe20006000000 */
[C---:B------:R-:W-:Y:S01]  /*3ba0*/  VIADD R17, R40.reuse, 0x51 ;  /* 0x0000005128117836 */ /* 0x040fe20000000000 */
[----:B------:R-:W-:Y:S02]  /*3bb0*/  FSEL R107, R107, -INF , !P3 ;  /* 0xff8000006b6b7808 */ /* 0x000fe40005800000 */
[----:B------:R-:W-:Y:S01]  /*3bc0*/  MUFU.TANH R125, R125 ;  /* 0x0000007d007d7308 */ /* 0x000fe20000002400 */
[-C--:B------:R-:W-:Y:S01]  /*3bd0*/  ISETP.GE.AND P0, PT, R61, R54.reuse, PT ;  /* 0x000000363d00720c */ /* 0x080fe20003f06270 */
[----:B------:R-:W-:Y:S01]  /*3be0*/  VIADD R8, R40, 0x60 ;  /* 0x0000006028087836 */ /* 0x000fe20000000000 */
[----:B------:R-:W-:Y:S01]  /*3bf0*/  ISETP.GE.AND P4, PT, R16, R54, PT ;  /* 0x000000361000720c */ /* 0x000fe20003f86270 */
[----:B------:R-:W-:Y:S01]  /*3c00*/  VIADD R9, R40, 0x59 ;  /* 0x0000005928097836 */ /* 0x000fe20000000000 */
[----:B------:R-:W-:Y:S01]  /*3c10*/  ISETP.GE.AND P3, PT, R16, R53, PT ;  /* 0x000000351000720c */ /* 0x000fe20003f66270 */
[----:B------:R-:W-:Y:S01]  /*3c20*/  VIADD R10, R40, 0x69 ;  /* 0x00000069280a7836 */ /* 0x000fe20000000000 */
[----:B------:R-:W-:Y:S01]  /*3c30*/  FSEL R30, R43, -INF , !P1 ;  /* 0xff8000002b1e7808 */ /* 0x000fe20004800000 */
[----:B------:R-:W-:Y:S01]  /*3c40*/  MUFU.TANH R57, R57 ;  /* 0x0000003900397308 */ /* 0x000fe20000002400 */
[----:B------:R-:W-:-:S02]  /*3c50*/  FSEL R16, R45, -INF , !P5 ;  /* 0xff8000002d107808 */ /* 0x000fc40006800000 */
[CC--:B------:R-:W-:Y:S01]  /*3c60*/  ISETP.GE.AND P1, PT, R17.reuse, R54.reuse, PT ;  /* 0x000000361100720c */ /* 0x0c0fe20003f26270 */
[----:B------:R-:W-:Y:S01]  /*3c70*/  FMUL.FTZ R36, R36, UR10 ;  /* 0x0000000a24247c20 */ /* 0x000fe20008410000 */
[-C--:B------:R-:W-:Y:S01]  /*3c80*/  ISETP.GE.AND P5, PT, R17, R53.reuse, PT ;  /* 0x000000351100720c */ /* 0x080fe20003fa6270 */
[----:B------:R-:W-:Y:S01]  /*3c90*/  VIADD R17, R40, 0x58 ;  /* 0x0000005828117836 */ /* 0x000fe20000000000 */
[----:B------:R-:W-:Y:S01]  /*3ca0*/  FSEL R117, R117, -INF , !P3 ;  /* 0xff80000075757808 */ /* 0x000fe20005800000 */
[----:B------:R-:W2:Y:S01]  /*3cb0*/  MUFU.TANH R109, R109 ;  /* 0x0000006d006d7308 */ /* 0x000ea20000002400 */
[----:B---3--:R-:W-:Y:S01]  /*3cc0*/  FSEL R123, R123, -INF , !P5 ;  /* 0xff8000007b7b7808 */ /* 0x008fe20006800000 */
[----:B------:R-:W-:Y:S01]  /*3cd0*/  FMUL.FTZ R12, R12, UR10 ;  /* 0x0000000a0c0c7c20 */ /* 0x000fe20008410000 */
[----:B----4-:R-:W-:Y:S01]  /*3ce0*/  FSEL R127, R127, -INF , !P2 ;  /* 0xff8000007f7f7808 */ /* 0x010fe20005000000 */
[----:B------:R-:W-:Y:S01]  /*3cf0*/  FMUL.FTZ R37, R37, UR10 ;  /* 0x0000000a25257c20 */ /* 0x000fe20008410000 */
[-C--:B------:R-:W-:Y:S01]  /*3d00*/  ISETP.GE.AND P3, PT, R8, R54.reuse, PT ;  /* 0x000000360800720c */ /* 0x080fe20003f66270 */
[----:B------:R-:W-:Y:S01]  /*3d10*/  FMUL.FTZ R43, R14, UR10 ;  /* 0x0000000a0e2b7c20 */ /* 0x000fe20008410000 */
[-C--:B------:R-:W-:Y:S01]  /*3d20*/  ISETP.GE.AND P5, PT, R8, R53.reuse, PT ;  /* 0x000000350800720c */ /* 0x080fe20003fa6270 */
[----:B------:R3:W4:Y:S01]  /*3d30*/  MUFU.TANH R95, R22 ;  /* 0x00000016005f7308 */ /* 0x0007220000002400 */
[----:B------:R-:W-:Y:S01]  /*3d40*/  ISETP.GE.AND P2, PT, R17, R54, PT ;  /* 0x000000361100720c */ /* 0x000fe20003f46270 */
[----:B------:R-:W-:Y:S01]  /*3d50*/  VIADD R8, R40, 0x61 ;  /* 0x0000006128087836 */ /* 0x000fe20000000000 */
[----:B-1----:R-:W-:Y:S01]  /*3d60*/  FSEL R18, R55, -INF , !P1 ;  /* 0xff80000037127808 */ /* 0x002fe20004800000 */
[----:B------:R-:W-:Y:S01]  /*3d70*/  FMUL.FTZ R13, R13, UR10 ;  /* 0x0000000a0d0d7c20 */ /* 0x000fe20008410000 */
[----:B------:R-:W-:Y:S01]  /*3d80*/  ISETP.GE.AND P1, PT, R9, R53, PT ;  /* 0x000000350900720c */ /* 0x000fe20003f26270 */
[----:B------:R-:W-:Y:S01]  /*3d90*/  FMUL.FTZ R38, R38, UR10 ;  /* 0x0000000a26267c20 */ /* 0x000fe20008410000 */
[----:B------:R-:W-:Y:S01]  /*3da0*/  FMUL.FTZ R39, R39, UR10 ;  /* 0x0000000a27277c20 */ /* 0x000fe20008410000 */
[----:B------:R-:W1:Y:S01]  /*3db0*/  MUFU.TANH R87, R87 ;  /* 0x0000005700577308 */ /* 0x000e620000002400 */
[----:B--2---:R-:W-:Y:S01]  /*3dc0*/  FSEL R109, R109, -INF , !P1 ;  /* 0xff8000006d6d7808 */ /* 0x004fe20004800000 */
[----:B------:R-:W-:-:S06]  /*3dd0*/  FMUL.FTZ R15, R15, UR10 ;  /* 0x0000000a0f0f7c20 */ /* 0x000fcc0008410000 */
[----:B------:R2:W-:Y:S01]  /*3de0*/  MUFU.TANH R102, R32 ;  /* 0x0000002000667308 */ /* 0x0005e20000002400 */
[----:B---3--:R-:W-:Y:S02]  /*3df0*/  FSEL R22, R42, -INF , !P0 ;  /* 0xff8000002a167808 */ /* 0x008fe40004000000 */
[-C--:B------:R-:W-:Y:S02]  /*3e00*/  ISETP.GE.AND P0, PT, R23, R53.reuse, PT ;  /* 0x000000351700720c */ /* 0x080fe40003f06270 */
[----:B----4-:R-:W-:Y:S02]  /*3e10*/  FSEL R95, R95, -INF , !P5 ;  /* 0xff8000005f5f7808 */ /* 0x010fe40006800000 */
[----:B------:R-:W-:Y:S01]  /*3e20*/  FSEL R125, R125, -INF , !P0 ;  /* 0xff8000007d7d7808 */ /* 0x000fe20004000000 */
[----:B------:R3:W4:Y:S01]  /*3e30*/  MUFU.TANH R63, R34 ;  /* 0x00000022003f7308 */ /* 0x0007220000002400 */
[----:B------:R-:W-:-:S04]  /*3e40*/  ISETP.GE.AND P0, PT, R17, R53, PT ;  /* 0x000000351100720c */ /* 0x000fc80003f06270 */
[----:B------:R-:W-:-:S03]  /*3e50*/  FSEL R119, R119, -INF , !P0 ;  /* 0xff80000077777808 */ /* 0x000fc60004000000 */
[----:B------:R-:W5:Y:S01]  /*3e60*/  MUFU.TANH R60, R60 ;  /* 0x0000003c003c7308 */ /* 0x000f620000002400 */
[----:B--2---:R-:W-:Y:S02]  /*3e70*/  FSEL R32, R47, -INF , !P4 ;  /* 0xff8000002f207808 */ /* 0x004fe40006000000 */
[----:B------:R-:W-:Y:S01]  /*3e80*/  ISETP.GE.AND P4, PT, R9, R54, PT ;  /* 0x000000360900720c */ /* 0x000fe20003f86270 */
[----:B------:R-:W-:-:S03]  /*3e90*/  VIADD R9, R40, 0x68 ;  /* 0x0000006828097836 */ /* 0x000fc60000000000 */
[----:B------:R-:W-:Y:S01]  /*3ea0*/  FSEL R76, R59, -INF , !P4 ;  /* 0xff8000003b4c7808 */ /* 0x000fe20006000000 */
[----:B------:R-:W2:Y:S01]  /*3eb0*/  MUFU.TANH R21, R21 ;  /* 0x0000001500157308 */ /* 0x000ea20000002400 */
[----:B---3--:R-:W-:Y:S02]  /*3ec0*/  FSEL R34, R57, -INF , !P2 ;  /* 0xff80000039227808 */ /* 0x008fe40005000000 */
[CC--:B------:R-:W-:Y:S02]  /*3ed0*/  ISETP.GE.AND P2, PT, R8.reuse, R54.reuse, PT ;  /* 0x000000360800720c */ /* 0x0c0fe40003f46270 */
[-C--:B------:R-:W-:Y:S02]  /*3ee0*/  ISETP.GE.AND P4, PT, R8, R53.reuse, PT ;  /* 0x000000350800720c */ /* 0x080fe40003f86270 */
[C---:B------:R-:W-:Y:S01]  /*3ef0*/  ISETP.GE.AND P0, PT, R9.reuse, R54, PT ;  /* 0x000000360900720c */ /* 0x040fe20003f06270 */
[----:B------:R-:W3:Y:S01]  /*3f00*/  MUFU.TANH R8, R12 ;  /* 0x0000000c00087308 */ /* 0x000ee20000002400 */
[----:B------:R-:W-:Y:S01]  /*3f10*/  ISETP.GE.AND P1, PT, R9, R53, PT ;  /* 0x000000350900720c */ /* 0x000fe20003f26270 */
[----:B------:R-:W-:Y:S01]  /*3f20*/  VIADD R9, R40, 0x70 ;  /* 0x0000007028097836 */ /* 0x000fe20000000000 */
[----:B-1----:R-:W-:-:S02]  /*3f30*/  FSEL R87, R87, -INF , !P4 ;  /* 0xff80000057577808 */ /* 0x002fc40006000000 */
[----:B----4-:R-:W-:Y:S02]  /*3f40*/  FSEL R63, R63, -INF , !P1 ;  /* 0xff8000003f3f7808 */ /* 0x010fe40004800000 */
[CC--:B------:R-:W-:Y:S01]  /*3f50*/  ISETP.GE.AND P5, PT, R9.reuse, R54.reuse, PT ;  /* 0x000000360900720c */ /* 0x0c0fe20003fa6270 */
[----:B------:R-:W1:Y:S01]  /*3f60*/  MUFU.TANH R90, R33 ;  /* 0x00000021005a7308 */ /* 0x000e620000002400 */
[----:B------:R-:W-:Y:S01]  /*3f70*/  ISETP.GE.AND P4, PT, R9, R53, PT ;  /* 0x000000350900720c */ /* 0x000fe20003f86270 */
[----:B------:R-:W-:Y:S01]  /*3f80*/  VIADD R9, R40, 0x78 ;  /* 0x0000007828097836 */ /* 0x000fe20000000000 */
[----:B-----5:R-:W-:Y:S02]  /*3f90*/  FSEL R94, R60, -INF , !P3 ;  /* 0xff8000003c5e7808 */ /* 0x020fe40005800000 */
[----:B--2---:R-:W-:Y:S02]  /*3fa0*/  FSEL R92, R21, -INF , !P2 ;  /* 0xff800000155c7808 */ /* 0x004fe40005000000 */
[-C--:B------:R-:W-:Y:S01]  /*3fb0*/  ISETP.GE.AND P1, PT, R9, R54.reuse, PT ;  /* 0x000000360900720c */ /* 0x080fe20003f26270 */
[----:B------:R-:W2:Y:S01]  /*3fc0*/  MUFU.TANH R61, R35 ;  /* 0x00000023003d7308 */ /* 0x000ea20000002400 */
[----:B------:R-:W-:-:S02]  /*3fd0*/  ISETP.GE.AND P3, PT, R10, R54, PT ;  /* 0x000000360a00720c */ /* 0x000fc40003f66270 */
[----:B---3--:R-:W-:Y:S02]  /*3fe0*/  FSEL R14, R8, -INF , !P1 ;  /* 0xff800000080e7808 */ /* 0x008fe40004800000 */
[----:B------:R-:W-:Y:S01]  /*3ff0*/  ISETP.GE.AND P2, PT, R10, R53, PT ;  /* 0x000000350a00720c */ /* 0x000fe20003f46270 */
[----:B------:R-:W-:Y:S01]  /*4000*/  VIADD R10, R40, 0x71 ;  /* 0x00000071280a7836 */ /* 0x000fe20000000000 */
[----:B------:R-:W-:Y:S01]  /*4010*/  ISETP.GT.AND P1, PT, R150, R145, PT ;  /* 0x000000919600720c */ /* 0x000fe20003f24270 */
[----:B------:R-:W3:Y:S01]  /*4020*/  MUFU.TANH R96, R36 ;  /* 0x0000002400607308 */ /* 0x000ee20000002400 */
[----:B------:R-:W-:Y:S01]  /*4030*/  FSEL R102, R102, -INF , !P0 ;  /* 0xff80000066667808 */ /* 0x000fe20004000000 */
[----:B------:R-:W-:Y:S01]  /*4040*/  VIADD R40, R40, 0x79 ;  /* 0x0000007928287836 */ /* 0x000fe20000000000 */
[----:B------:R-:W-:Y:S02]  /*4050*/  ISETP.GE.AND P0, PT, R10, R54, PT ;  /* 0x000000360a00720c */ /* 0x000fe40003f06270 */
[----:B-1----:R-:W-:-:S02]  /*4060*/  FSEL R90, R90, -INF , !P3 ;  /* 0xff8000005a5a7808 */ /* 0x002fc40005800000 */
[-C--:B------:R-:W-:Y:S01]  /*4070*/  ISETP.GE.AND P3, PT, R10, R53.reuse, PT ;  /* 0x000000350a00720c */ /* 0x080fe20003f66270 */
[----:B------:R-:W1:Y:S01]  /*4080*/  MUFU.TANH R88, R37 ;  /* 0x0000002500587308 */ /* 0x000e620000002400 */
[----:B--2---:R-:W-:Y:S02]  /*4090*/  FSEL R61, R61, -INF , !P2 ;  /* 0xff8000003d3d7808 */ /* 0x004fe40005000000 */
[----:B------:R-:W-:-:S05]  /*40a0*/  ISETP.GE.AND P2, PT, R9, R53, PT ;  /* 0x000000350900720c */ /* 0x000fca0003f46270 */
[----:B------:R-:W2:Y:S01]  /*40b0*/  MUFU.TANH R100, R13 ;  /* 0x0000000d00647308 */ /* 0x000ea20000002400 */
[----:B---3--:R-:W-:Y:S01]  /*40c0*/  FSEL R96, R96, -INF , !P5 ;  /* 0xff80000060607808 */ /* 0x008fe20006800000 */
[----:B------:R-:W-:Y:S01]  /*40d0*/  BAR.SYNC.DEFER_BLOCKING 0x0 ;  /* 0x0000000000007b1d */ /* 0x000fe20000010000 */
[----:B------:R-:W-:-:S05]  /*40e0*/  ISETP.GE.AND P5, PT, R40, R54, PT ;  /* 0x000000362800720c */ /* 0x000fca0003fa6270 */
[----:B------:R-:W3:Y:S01]  /*40f0*/  MUFU.TANH R55, R38 ;  /* 0x0000002600377308 */ /* 0x000ee20000002400 */
[----:B-1----:R-:W-:Y:S02]  /*4100*/  FSEL R88, R88, -INF , !P0 ;  /* 0xff80000058587808 */ /* 0x002fe40004000000 */
        /* <DEDUP_REMOVED lines=43> */
[----:B------:R-:W-:Y:S02]  /*43c0*/  ISETP.NE.AND P2, PT, R9, RZ, PT ;  /* 0x000000ff0900720c */ /* 0x000fe40003f45270 */
[----:B------:R-:W-:-:S05]  /*43d0*/  LOP3.LUT R2, RZ, R9, RZ, 0x33, !PT ;  /* 0x00000009ff027212 */ /* 0x000fca00078e33ff */
        /* <DEDUP_REMOVED lines=25> */
.L_x_3996:
[----:B------:R-:W-:-:S04]  /*4570*/  LEA R15, -R48, RZ, 0x7 ;  /* 0x000000ff300f7211 */ /* 0x000fc800078e39ff */
[----:B------:R-:W-:-:S07]  /*4580*/  SHF.R.S32.HI R2, RZ, 0x1f, R15 ;  /* 0x0000001fff027819 */ /* 0x000fce000001140f */
.L_x_3997:
        /* <DEDUP_REMOVED lines=52> */
.L_x_3999:
[----:B------:R-:W-:Y:S05]  /*48d0*/  BSYNC B0 ;  /* 0x0000000000007941 */ /* 0x000fea0003800000 */
.L_x_3998:
[----:B------:R-:W0:Y:S01]  /*48e0*/  LDGDEPBAR ;  /* 0x00000000000079af */ /* 0x000e220000000000 */
[----:B------:R-:W-:-:S04]  /*48f0*/  IADD3 R52, P0, R15, R52, RZ ;  /* 0x000000340f347210 */ /* 0x000fc80007f1e0ff */
[----:B------:R-:W-:-:S09]  /*4900*/  IADD3.X R3, R2, R3, RZ, P0, !PT ;  /* 0x0000000302037210 */ /* 0x000fd200007fe4ff */
.L_x_3995:
[----:B-12---:R-:W-:Y:S01]  /*4910*/  FMNMX.FTZ R9, R6, R44, !PT ;  /* 0x0000002c06097209 */ /* 0x006fe20007810000 */
[----:B------:R-:W-:Y:S01]  /*4920*/  ULDC UR11, c[0x0][0x2ec] ;  /* 0x0000bb00000b7ab9 */ /* 0x000fe20000000800 */
[----:B------:R-:W-:Y:S01]  /*4930*/  LEA R139, R139, UR4, 0x1 ;  /* 0x000000048b8b7c11 */ /* 0x000fe2000f8e08ff */
[----:B------:R-:W-:Y:S01]  /*4940*/  ULDC.64 UR8, c[0x0][0x218] ;  /* 0x0000860000087ab9 */ /* 0x000fe20000000a00 */
[----:B------:R-:W-:Y:S02]  /*4950*/  FMNMX.FTZ R9, R46, R9, !PT ;  /* 0x000000092e097209 */ /* 0x000fe40007810000 */
[----:B------:R-:W-:Y:S02]  /*4960*/  LEA R138, R4, R139, 0x1 ;  /* 0x0000008b048a7211 */ /* 0x000fe400078e08ff */
        /* <DEDUP_REMOVED lines=63> */
[----:B------:R-:W-:Y:S01]  /*4d60*/  LDSM.16.MT88.4 R16, [R139+0x3400] ;  /* 0x003400008b10783b */ /* 0x000fe20000004200 */
[----:B------:R-:W-:Y:S01]  /*4d70*/  FMNMX.FTZ R0, R113, R0, !PT ;  /* 0x0000000071007209 */ /* 0x000fe20007810000 */
[--C-:B------:R-:W-:Y:S01]  /*4d80*/  FFMA.FTZ R28, R14, UR11, -R103.reuse ;  /* 0x0000000b0e1c7c23 */ /* 0x100fe20008010867 */
[----:B------:R-:W1:Y:S01]  /*4d90*/  MUFU.EX2 R112, R112 ;  /* 0x0000007000707308 */ /* 0x000e620000000800 */
[--C-:B------:R-:W-:Y:S01]  /*4da0*/  FFMA.FTZ R97, R66, UR11, -R103.reuse ;  /* 0x0000000b42617c23 */ /* 0x100fe20008010867 */
[----:B------:R-:W-:Y:S01]  /*4db0*/  FMNMX.FTZ R0, R107, R0, !PT ;  /* 0x000000006b007209 */ /* 0x000fe20007810000 */
[--C-:B------:R-:W-:Y:S01]  /*4dc0*/  FFMA.FTZ R31, R90, UR11, -R103.reuse ;  /* 0x0000000b5a1f7c23 */ /* 0x100fe20008010867 */
[----:B------:R-:W-:Y:S01]  /*4dd0*/  LDSM.16.MT88.4 R12, [R138+0x3400] ;  /* 0x003400008a0c783b */ /* 0x000fe20000004200 */
        /* <DEDUP_REMOVED lines=32> */
[----:B------:R-:W-:Y:S01]  /*4fe0*/  FADD.FTZ R121, R121, R112 ;  /* 0x0000007079797221 */ /* 0x000fe20000010000 */
[----:B------:R-:W-:Y:S01]  /*4ff0*/  FFMA.FTZ R100, R100, UR11, -R103 ;  /* 0x0000000b64647c23 */ /* 0x000fe20008010867 */
[----:B------:R-:W-:Y:S01]  /*5000*/  FMNMX.FTZ R0, R63, R0, !PT ;  /* 0x000000003f007209 */ /* 0x000fe20007810000 */
[----:B------:R-:W-:Y:S01]  /*5010*/  MUFU.EX2 R89, R89 ;  /* 0x0000005900597308 */ /* 0x000fe20000000800 */
[----:B------:R-:W-:-:S02]  /*5020*/  FADD.FTZ R106, R106, R121 ;  /* 0x000000796a6a7221 */ /* 0x000fc40000010000 */
        /* <DEDUP_REMOVED lines=65> */
[----:B------:R-:W-:-:S07]  /*5440*/  LEA.HI.X R159, R52, UR9, R3, 0x1, P0 ;  /* 0x00000009349f7c11 */ /* 0x000fce00080f0c03 */
[----:B------:R-:W3:Y:S01]  /*5450*/  MUFU.EX2 R92, R92 ;  /* 0x0000005c005c7308 */ /* 0x000ee20000000800 */
[----:B----4-:R-:W-:-:S07]  /*5460*/  F2FP.F16.F32.PACK_AB R71, R102, R115 ;  /* 0x000000736647723e */ /* 0x010fce00000000ff */
[----:B------:R-:W-:Y:S01]  /*5470*/  MUFU.EX2 R90, R90 ;  /* 0x0000005a005a7308 */ /* 0x000fe20000000800 */
[C---:B-1----:R-:W-:Y:S06]  /*5480*/  HMMA.16816.F32 R80, R68.reuse, R76, RZ ;  /* 0x0000004c4450723c */ /* 0x042fec00000018ff */
[C---:B------:R-:W-:Y:S01]  /*5490*/  HMMA.16816.F32 R76, R68.reuse, R78, RZ ;  /* 0x0000004e444c723c */ /* 0x040fe200000018ff */
[----:B------:R-:W1:Y:S05]  /*54a0*/  MUFU.EX2 R85, R85 ;  /* 0x0000005500557308 */ /* 0x000e6a0000000800 */
[C---:B--2---:R-:W-:Y:S03]  /*54b0*/  HMMA.16816.F32 R72, R68.reuse, R4, RZ ;  /* 0x000000044448723c */ /* 0x044fe600000018ff */
[----:B------:R-:W-:Y:S03]  /*54c0*/  MUFU.EX2 R67, R67 ;  /* 0x0000004300437308 */ /* 0x000fe60000000800 */
[----:B------:R-:W-:Y:S01]  /*54d0*/  HMMA.16816.F32 R68, R68, R6, RZ ;  /* 0x000000064444723c */ /* 0x000fe200000018ff */
[----:B------:R-:W-:-:S02]  /*54e0*/  F2FP.F16.F32.PACK_AB R4, R97, R98 ;  /* 0x000000626104723e */ /* 0x000fc400000000ff */
[----:B---3--:R-:W-:Y:S02]  /*54f0*/  F2FP.F16.F32.PACK_AB R5, R92, R99 ;  /* 0x000000635c05723e */ /* 0x008fe400000000ff */
[----:B------:R-:W2:Y:S02]  /*5500*/  MUFU.EX2 R64, R64 ;  /* 0x0000004000407308 */ /* 0x000ea40000000800 */
[----:B------:R-:W-:Y:S02]  /*5510*/  F2FP.F16.F32.PACK_AB R6, R66, R89 ;  /* 0x000000594206723e */ /* 0x000fe400000000ff */
[----:B-1----:R-:W-:-:S04]  /*5520*/  F2FP.F16.F32.PACK_AB R7, R85, R90 ;  /* 0x0000005a5507723e */ /* 0x002fc800000000ff */
[----:B------:R-:W-:Y:S03]  /*5530*/  MUFU.EX2 R91, R157 ;  /* 0x0000009d005b7308 */ /* 0x000fe60000000800 */
[C---:B------:R-:W-:Y:S05]  /*5540*/  HMMA.16816.F32 R80, R4.reuse, R16, R80 ;  /* 0x000000100450723c */ /* 0x040fea0000001850 */
[----:B------:R-:W1:Y:S01]  /*5550*/  MUFU.EX2 R84, R84 ;  /* 0x0000005400547308 */ /* 0x000e620000000800 */
[C---:B------:R-:W-:Y:S01]  /*5560*/  HMMA.16816.F32 R76, R4.reuse, R18, R76 ;  /* 0x00000012044c723c */ /* 0x040fe2000000184c */
[----:B------:R-:W3:Y:S05]  /*5570*/  LDSM.16.MT88.4 R16, [R139+0x3c00] ;  /* 0x003c00008b10783b */ /* 0x000eea0000004200 */
[C---:B------:R-:W-:Y:S01]  /*5580*/  HMMA.16816.F32 R72, R4.reuse, R12, R72 ;  /* 0x0000000c0448723c */ /* 0x040fe20000001848 */
[----:B------:R-:W-:Y:S05]  /*5590*/  MUFU.EX2 R88, R88 ;  /* 0x0000005800587308 */ /* 0x000fea0000000800 */
[----:B------:R-:W-:Y:S01]  /*55a0*/  HMMA.16816.F32 R68, R4, R14, R68 ;  /* 0x0000000e0444723c */ /* 0x000fe20000001844 */
[----:B------:R-:W4:Y:S02]  /*55b0*/  LDSM.16.MT88.4 R12, [R138+0x3c00] ;  /* 0x003c00008a0c783b */ /* 0x000f240000004200 */
[----:B------:R-:W5:Y:S04]  /*55c0*/  MUFU.EX2 R93, R93 ;  /* 0x0000005d005d7308 */ /* 0x000f680000000800 */
[----:B------:R-:W-:-:S02]  /*55d0*/  F2FP.F16.F32.PACK_AB R4, R62, R65 ;  /* 0x000000413e04723e */ /* 0x000fc400000000ff */
[----:B--2---:R-:W-:Y:S02]  /*55e0*/  F2FP.F16.F32.PACK_AB R5, R64, R67 ;  /* 0x000000434005723e */ /* 0x004fe400000000ff */
[----:B------:R-:W-:Y:S01]  /*55f0*/  F2FP.F16.F32.PACK_AB R6, R59, R60 ;  /* 0x0000003c3b06723e */ /* 0x000fe200000000ff */
[----:B------:R-:W-:Y:S01]  /*5600*/  MUFU.EX2 R105, R105 ;  /* 0x0000006900697308 */ /* 0x000fe20000000800 */
[----:B-1----:R-:W-:-:S07]  /*5610*/  F2FP.F16.F32.PACK_AB R7, R84, R91 ;  /* 0x0000005b5407723e */ /* 0x002fce00000000ff */
[----:B------:R-:W1:Y:S01]  /*5620*/  MUFU.EX2 R94, R94 ;  /* 0x0000005e005e7308 */ /* 0x000e620000000800 */
[C---:B------:R-:W-:Y:S06]  /*5630*/  HMMA.16816.F32 R80, R4.reuse, R20, R80 ;  /* 0x000000140450723c */ /* 0x040fec0000001850 */
[C---:B------:R-:W-:Y:S01]  /*5640*/  HMMA.16816.F32 R76, R4.reuse, R22, R76 ;  /* 0x00000016044c723c */ /* 0x040fe2000000184c */
[----:B------:R-:W-:Y:S01]  /*5650*/  MUFU.EX2 R40, R40 ;  /* 0x0000002800287308 */ /* 0x000fe20000000800 */
[----:B------:R-:W-:Y:S04]  /*5660*/  LDSM.16.MT88.4 R20, [R138+0x4000] ;  /* 0x004000008a14783b */ /* 0x000fe80000004200 */
[C---:B------:R-:W-:Y:S03]  /*5670*/  HMMA.16816.F32 R72, R4.reuse, R8, R72 ;  /* 0x000000080448723c */ /* 0x040fe60000001848 */
[----:B------:R-:W-:Y:S03]  /*5680*/  MUFU.EX2 R39, R39 ;  /* 0x0000002700277308 */ /* 0x000fe60000000800 */
[----:B------:R-:W-:Y:S01]  /*5690*/  HMMA.16816.F32 R68, R4, R10, R68 ;  /* 0x0000000a0444723c */ /* 0x000fe20000001844 */
[----:B------:R-:W2:Y:S04]  /*56a0*/  LDSM.16.MT88.4 R8, [R139+0x4000] ;  /* 0x004000008b08783b */ /* 0x000ea80000004200 */
[----:B------:R-:W-:Y:S02]  /*56b0*/  MUFU.EX2 R96, R96 ;  /* 0x0000006000607308 */ /* 0x000fe40000000800 */
[----:B------:R-:W-:-:S02]  /*56c0*/  F2FP.F16.F32.PACK_AB R4, R57, R58 ;  /* 0x0000003a3904723e */ /* 0x000fc400000000ff */
[----:B-----5:R-:W-:Y:S02]  /*56d0*/  F2FP.F16.F32.PACK_AB R5, R93, R88 ;  /* 0x000000585d05723e */ /* 0x020fe400000000ff */
[----:B------:R-:W-:Y:S02]  /*56e0*/  F2FP.F16.F32.PACK_AB R6, R45, R56 ;  /* 0x000000382d06723e */ /* 0x000fe400000000ff */
[----:B-1----:R-:W-:Y:S01]  /*56f0*/  F2FP.F16.F32.PACK_AB R7, R94, R105 ;  /* 0x000000695e07723e */ /* 0x002fe200000000ff */
[----:B------:R-:W1:Y:S06]  /*5700*/  MUFU.EX2 R107, R107 ;  /* 0x0000006b006b7308 */ /* 0x000e6c0000000800 */
[C---:B---3--:R-:W-:Y:S02]  /*5710*/  HMMA.16816.F32 R80, R4.reuse, R16, R80 ;  /* 0x000000100450723c */ /* 0x048fe40000001850 */
[----:B------:R-:W-:Y:S04]  /*5720*/  MUFU.EX2 R113, R113 ;  /* 0x0000007100717308 */ /* 0x000fe80000000800 */
[C---:B------:R-:W-:Y:S01]  /*5730*/  HMMA.16816.F32 R76, R4.reuse, R18, R76 ;  /* 0x00000012044c723c */ /* 0x040fe2000000184c */
[----:B------:R-:W3:Y:S03]  /*5740*/  LDSM.16.MT88.4 R16, [R139+0x4400] ;  /* 0x004400008b10783b */ /* 0x000ee60000004200 */
[----:B------:R-:W5:Y:S02]  /*5750*/  MUFU.EX2 R110, R110 ;  /* 0x0000006e006e7308 */ /* 0x000f640000000800 */
[C---:B----4-:R-:W-:Y:S06]  /*5760*/  HMMA.16816.F32 R72, R4.reuse, R12, R72 ;  /* 0x0000000c0448723c */ /* 0x050fec0000001848 */
[----:B------:R-:W-:Y:S01]  /*5770*/  HMMA.16816.F32 R68, R4, R14, R68 ;  /* 0x0000000e0444723c */ /* 0x000fe20000001844 */
[----:B------:R-:W-:Y:S01]  /*5780*/  FADD.FTZ R12, R104, R111 ;  /* 0x0000006f680c7221 */ /* 0x000fe20000010000 */
[----:B------:R-:W-:Y:S03]  /*5790*/  MUFU.EX2 R38, R38 ;  /* 0x0000002600267308 */ /* 0x000fe60000000800 */
[----:B------:R-:W-:-:S02]  /*57a0*/  FADD.FTZ R115, R115, R12 ;  /* 0x0000000c73737221 */ /* 0x000fc40000010000 */
[----:B------:R-:W-:Y:S01]  /*57b0*/  F2FP.F16.F32.PACK_AB R4, R41, R46 ;  /* 0x0000002e2904723e */ /* 0x000fe200000000ff */
[----:B------:R-:W4:Y:S01]  /*57c0*/  LDSM.16.MT88.4 R12, [R138+0x4400] ;  /* 0x004400008a0c783b */ /* 0x000f220000004200 */
[----:B-1----:R-:W-:Y:S01]  /*57d0*/  F2FP.F16.F32.PACK_AB R5, R107, R96 ;  /* 0x000000606b05723e */ /* 0x002fe200000000ff */
[----:B------:R-:W1:Y:S01]  /*57e0*/  MUFU.EX2 R37, R37 ;  /* 0x0000002500257308 */ /* 0x000e620000000800 */
[----:B------:R-:W-:Y:S01]  /*57f0*/  F2FP.F16.F32.PACK_AB R6, R39, R40 ;  /* 0x000000282706723e */ /* 0x000fe200000000ff */
[----:B------:R-:W-:Y:S01]  /*5800*/  FADD.FTZ R102, R102, R115 ;  /* 0x0000007366667221 */ /* 0x000fe20000010000 */
[----:B-----5:R-:W-:-:S03]  /*5810*/  F2FP.F16.F32.PACK_AB R7, R110, R113 ;  /* 0x000000716e07723e */ /* 0x020fc600000000ff */
[----:B------:R-:W-:Y:S02]  /*5820*/  FADD.FTZ R99, R99, R102 ;  /* 0x0000006663637221 */ /* 0x000fe40000010000 */
[----:B------:R-:W-:Y:S02]  /*5830*/  MUFU.EX2 R36, R36 ;  /* 0x0000002400247308 */ /* 0x000fe40000000800 */
[----:B--2---:R-:W-:Y:S01]  /*5840*/  HMMA.16816.F32 R80, R4, R8, R80 ;  /* 0x000000080450723c */ /* 0x004fe20000001850 */
[----:B------:R-:W-:-:S05]  /*5850*/  FADD.FTZ R99, R92, R99 ;  /* 0x000000635c637221 */ /* 0x000fca0000010000 */
[----:B------:R-:W2:Y:S01]  /*5860*/  MUFU.EX2 R35, R35 ;  /* 0x0000002300237308 */ /* 0x000ea20000000800 */
[----:B------:R-:W-:Y:S01]  /*5870*/  FADD.FTZ R9, R101, R106 ;  /* 0x0000006a65097221 */ /* 0x000fe20000010000 */
[----:B------:R-:W-:Y:S01]  /*5880*/  HMMA.16816.F32 R76, R4, R10, R76 ;  /* 0x0000000a044c723c */ /* 0x000fe2000000184c */
[----:B-1----:R-:W-:Y:S02]  /*5890*/  F2FP.F16.F32.PACK_AB R8, R37, R38 ;  /* 0x000000262508723e */ /* 0x002fe400000000ff */
[----:B------:R-:W-:-:S03]  /*58a0*/  FADD.FTZ R98, R98, R9 ;  /* 0x0000000962627221 */ /* 0x000fc60000010000 */
[----:B------:R-:W-:Y:S01]  /*58b0*/  MUFU.EX2 R117, R117 ;  /* 0x0000007500757308 */ /* 0x000fe20000000800 */
[----:B------:R-:W-:Y:S01]  /*58c0*/  HMMA.16816.F32 R72, R4, R20, R72 ;  /* 0x000000140448723c */ /* 0x000fe20000001848 */
[----:B------:R-:W-:-:S04]  /*58d0*/  FADD.FTZ R98, R97, R98 ;  /* 0x0000006261627221 */ /* 0x000fc80000010000 */
[----:B------:R-:W-:Y:S01]  /*58e0*/  FADD.FTZ R89, R89, R98 ;  /* 0x0000006259597221 */ /* 0x000fe20000010000 */
[----:B------:R-:W-:Y:S01]  /*58f0*/  HMMA.16816.F32 R68, R4, R22, R68 ;  /* 0x000000160444723c */ /* 0x000fe20000001844 */
[----:B------:R-:W1:Y:S01]  /*5900*/  MUFU.EX2 R108, R108 ;  /* 0x0000006c006c7308 */ /* 0x000e620000000800 */
[----:B--2---:R-:W-:Y:S01]  /*5910*/  F2FP.F16.F32.PACK_AB R10, R35, R36 ;  /* 0x00000024230a723e */ /* 0x004fe200000000ff */
[----:B------:R-:W-:Y:S01]  /*5920*/  FADD.FTZ R66, R66, R89 ;  /* 0x0000005942427221 */ /* 0x000fe20000010000 */
[----:B------:R-:W-:Y:S03]  /*5930*/  LDSM.16.MT88.4 R20, [R138+0x4800] ;  /* 0x004800008a14783b */ /* 0x000fe60000004200 */
[----:B------:R-:W-:Y:S01]  /*5940*/  FADD.FTZ R4, R90, R99 ;  /* 0x000000635a047221 */ /* 0x000fe20000010000 */
[----:B------:R-:W-:Y:S01]  /*5950*/  FADD.FTZ R65, R65, R66 ;  /* 0x0000004241417221 */ /* 0x000fe20000010000 */
[----:B------:R-:W-:Y:S03]  /*5960*/  MUFU.EX2 R119, R119 ;  /* 0x0000007700777308 */ /* 0x000fe60000000800 */
[----:B------:R-:W-:-:S05]  /*5970*/  FADD.FTZ R65, R62, R65 ;  /* 0x000000413e417221 */ /* 0x000fca0000010000 */
[----:B------:R-:W2:Y:S01]  /*5980*/  MUFU.EX2 R104, R109 ;  /* 0x0000006d00687308 */ /* 0x000ea20000000800 */
[----:B-1----:R-:W-:-:S07]  /*5990*/  F2FP.F16.F32.PACK_AB R9, R108, R117 ;  /* 0x000000756c09723e */ /* 0x002fce00000000ff */
[----:B------:R-:W-:Y:S08]  /*59a0*/  MUFU.EX2 R34, R34 ;  /* 0x0000002200227308 */ /* 0x000ff00000000800 */
[----:B------:R-:W1:Y:S01]  /*59b0*/  MUFU.EX2 R33, R33 ;  /* 0x0000002100217308 */ /* 0x000e620000000800 */
[----:B--2---:R-:W-:-:S07]  /*59c0*/  F2FP.F16.F32.PACK_AB R11, R104, R119 ;  /* 0x00000077680b723e */ /* 0x004fce00000000ff */
[C---:B---3--:R-:W-:Y:S01]  /*59d0*/  HMMA.16816.F32 R80, R8.reuse, R16, R80 ;  /* 0x000000100850723c */ /* 0x048fe20000001850 */
[----:B------:R-:W-:Y:S05]  /*59e0*/  MUFU.EX2 R32, R32 ;  /* 0x0000002000207308 */ /* 0x000fea0000000800 */
[C---:B----4-:R-:W-:Y:S01]  /*59f0*/  HMMA.16816.F32 R72, R8.reuse, R12, R72 ;  /* 0x0000000c0848723c */ /* 0x050fe20000001848 */
[----:B------:R-:W-:Y:S02]  /*5a00*/  FADD.FTZ R16, R85, R4 ;  /* 0x0000000455107221 */ /* 0x000fe40000010000 */
[----:B------:R-:W2:Y:S01]  /*5a10*/  LDSM.16.MT88.4 R4, [R139+0x4800] ;  /* 0x004800008b04783b */ /* 0x000ea20000004200 */
[----:B------:R-:W3:Y:S01]  /*5a20*/  MUFU.EX2 R31, R31 ;  /* 0x0000001f001f7308 */ /* 0x000ee20000000800 */
[----:B------:R-:W-:Y:S01]  /*5a30*/  FADD.FTZ R67, R67, R16 ;  /* 0x0000001043437221 */ /* 0x000fe20000010000 */
[----:B------:R-:W-:Y:S01]  /*5a40*/  FADD.FTZ R16, R60, R65 ;  /* 0x000000413c107221 */ /* 0x000fe20000010000 */
[C---:B------:R-:W-:Y:S02]  /*5a50*/  HMMA.16816.F32 R76, R8.reuse, R18, R76 ;  /* 0x00000012084c723c */ /* 0x040fe4000000184c */
[----:B------:R-:W-:Y:S01]  /*5a60*/  FADD.FTZ R64, R64, R67 ;  /* 0x0000004340407221 */ /* 0x000fe20000010000 */
[----:B------:R-:W-:Y:S01]  /*5a70*/  FADD.FTZ R59, R59, R16 ;  /* 0x000000103b3b7221 */ /* 0x000fe20000010000 */
[----:B-1----:R-:W-:Y:S01]  /*5a80*/  F2FP.F16.F32.PACK_AB R16, R33, R34 ;  /* 0x000000222110723e */ /* 0x002fe200000000ff */
[----:B------:R-:W-:Y:S01]  /*5a90*/  MUFU.EX2 R95, R95 ;  /* 0x0000005f005f7308 */ /* 0x000fe20000000800 */
[----:B------:R-:W-:Y:S01]  /*5aa0*/  FADD.FTZ R91, R91, R64 ;  /* 0x000000405b5b7221 */ /* 0x000fe20000010000 */
[----:B------:R-:W-:Y:S01]  /*5ab0*/  FADD.FTZ R58, R58, R59 ;  /* 0x0000003b3a3a7221 */ /* 0x000fe20000010000 */
[----:B------:R-:W-:Y:S02]  /*5ac0*/  HMMA.16816.F32 R68, R8, R14, R68 ;  /* 0x0000000e0844723c */ /* 0x000fe40000001844 */
[----:B------:R-:W-:Y:S01]  /*5ad0*/  FADD.FTZ R91, R84, R91 ;  /* 0x0000005b545b7221 */ /* 0x000fe20000010000 */
[----:B------:R-:W-:-:S02]  /*5ae0*/  FADD.FTZ R57, R57, R58 ;  /* 0x0000003a39397221 */ /* 0x000fc40000010000 */
[----:B------:R-:W1:Y:S01]  /*5af0*/  MUFU.EX2 R90, R87 ;  /* 0x00000057005a7308 */ /* 0x000e620000000800 */
[----:B------:R-:W-:Y:S01]  /*5b00*/  FADD.FTZ R12, R88, R91 ;  /* 0x0000005b580c7221 */ /* 0x000fe20000010000 */
[----:B------:R-:W-:Y:S01]  /*5b10*/  FADD.FTZ R8, R56, R57 ;  /* 0x0000003938087221 */ /* 0x000fe20000010000 */
[----:B---3--:R-:W-:Y:S02]  /*5b20*/  F2FP.F16.F32.PACK_AB R18, R31, R32 ;  /* 0x000000201f12723e */ /* 0x008fe400000000ff */
[----:B------:R-:W-:Y:S01]  /*5b30*/  FADD.FTZ R12, R93, R12 ;  /* 0x0000000c5d0c7221 */ /* 0x000fe20000010000 */
[----:B------:R-:W-:Y:S02]  /*5b40*/  FADD.FTZ R45, R45, R8 ;  /* 0x000000082d2d7221 */ /* 0x000fe40000010000 */
[----:B------:R-:W-:Y:S01]  /*5b50*/  MUFU.EX2 R63, R63 ;  /* 0x0000003f003f7308 */ /* 0x000fe20000000800 */
[----:B------:R-:W-:Y:S01]  /*5b60*/  FADD.FTZ R9, R105, R12 ;  /* 0x0000000c69097221 */ /* 0x000fe20000010000 */
[----:B------:R-:W-:Y:S01]  /*5b70*/  FADD.FTZ R46, R46, R45 ;  /* 0x0000002d2e2e7221 */ /* 0x000fe20000010000 */
[----:B------:R-:W3:Y:S02]  /*5b80*/  LDSM.16.MT88.4 R12, [R139+0x4c00] ;  /* 0x004c00008b0c783b */ /* 0x000ee40000004200 */
[----:B------:R-:W-:Y:S01]  /*5b90*/  FADD.FTZ R9, R94, R9 ;  /* 0x000000095e097221 */ /* 0x000fe20000010000 */
[----:B------:R-:W-:-:S02]  /*5ba0*/  FADD.FTZ R41, R41, R46 ;  /* 0x0000002e29297221 */ /* 0x000fc40000010000 */
[----:B------:R-:W4:Y:S01]  /*5bb0*/  MUFU.EX2 R60, R61 ;  /* 0x0000003d003c7308 */ /* 0x000f220000000800 */
[----:B-1----:R-:W-:Y:S01]  /*5bc0*/  F2FP.F16.F32.PACK_AB R17, R90, R95 ;  /* 0x0000005f5a11723e */ /* 0x002fe200000000ff */
[----:B------:R-:W-:-:S04]  /*5bd0*/  FADD.FTZ R40, R40, R41 ;  /* 0x0000002928287221 */ /* 0x000fc80000010000 */
[----:B------:R-:W-:Y:S02]  /*5be0*/  FADD.FTZ R39, R39, R40 ;  /* 0x0000002827277221 */ /* 0x000fe40000010000 */
[----:B------:R-:W-:Y:S02]  /*5bf0*/  MUFU.EX2 R30, R30 ;  /* 0x0000001e001e7308 */ /* 0x000fe40000000800 */
[----:B------:R-:W-:-:S04]  /*5c00*/  FADD.FTZ R38, R38, R39 ;  /* 0x0000002726267221 */ /* 0x000fc80000010000 */
[----:B------:R-:W-:Y:S02]  /*5c10*/  FADD.FTZ R37, R37, R38 ;  /* 0x0000002625257221 */ /* 0x000fe40000010000 */
[----:B------:R-:W1:Y:S01]  /*5c20*/  MUFU.EX2 R29, R29 ;  /* 0x0000001d001d7308 */ /* 0x000e620000000800 */
[----:B----4-:R-:W-:Y:S01]  /*5c30*/  F2FP.F16.F32.PACK_AB R19, R60, R63 ;  /* 0x0000003f3c13723e */ /* 0x010fe200000000ff */
        /* <DEDUP_REMOVED lines=8> */
[----:B------:R-:W2:Y:S01]  /*5cc0*/  LDSM.16.MT88.4 R8, [R138+0x4c00] ;  /* 0x004c00008a08783b */ /* 0x000ea20000004200 */
[----:B------:R-:W4:Y:S01]  /*5cd0*/  MUFU.EX2 R56, R47 ;  /* 0x0000002f00387308 */ /* 0x000f220000000800 */
[----:B------:R-:W-:Y:S01]  /*5ce0*/  FADD.FTZ R4, R107, R4 ;  /* 0x000000046b047221 */ /* 0x000fe20000010000 */
[C---:B------:R-:W-:Y:S01]  /*5cf0*/  HMMA.16816.F32 R72, R16.reuse, R20, R72 ;  /* 0x000000141048723c */ /* 0x040fe20000001848 */
[----:B------:R-:W-:Y:S02]  /*5d00*/  FADD.FTZ R32, R32, R33 ;  /* 0x0000002120207221 */ /* 0x000fe40000010000 */
[----:B------:R-:W-:Y:S01]  /*5d10*/  FADD.FTZ R113, R113, R4 ;  /* 0x0000000471717221 */ /* 0x000fe20000010000 */
[----:B-1----:R-:W-:Y:S01]  /*5d20*/  F2FP.F16.F32.PACK_AB R4, R29, R30 ;  /* 0x0000001e1d04723e */ /* 0x002fe200000000ff */
[----:B------:R-:W-:Y:S01]  /*5d30*/  FADD.FTZ R31, R31, R32 ;  /* 0x000000201f1f7221 */ /* 0x000fe20000010000 */
[----:B------:R-:W-:Y:S01]  /*5d40*/  MUFU.EX2 R28, R28 ;  /* 0x0000001c001c7308 */ /* 0x000fe20000000800 */
[----:B------:R-:W-:Y:S01]  /*5d50*/  FADD.FTZ R110, R110, R113 ;  /* 0x000000716e6e7221 */ /* 0x000fe20000010000 */
[----:B------:R-:W-:Y:S01]  /*5d60*/  HMMA.16816.F32 R68, R16, R22, R68 ;  /* 0x000000161044723c */ /* 0x000fe20000001844 */
[----:B------:R-:W-:-:S02]  /*5d70*/  FADD.FTZ R30, R30, R31 ;  /* 0x0000001f1e1e7221 */ /* 0x000fc40000010000 */
[----:B------:R-:W-:Y:S02]  /*5d80*/  FADD.FTZ R117, R117, R110 ;  /* 0x0000006e75757221 */ /* 0x000fe40000010000 */
[----:B------:R-:W-:Y:S01]  /*5d90*/  FADD.FTZ R29, R29, R30 ;  /* 0x0000001e1d1d7221 */ /* 0x000fe20000010000 */
[----:B------:R-:W1:Y:S01]  /*5da0*/  MUFU.EX2 R101, R100 ;  /* 0x0000006400657308 */ /* 0x000e620000000800 */
[----:B------:R-:W-:Y:S01]  /*5db0*/  FADD.FTZ R108, R108, R117 ;  /* 0x000000756c6c7221 */ /* 0x000fe20000010000 */
[----:B----4-:R-:W-:-:S03]  /*5dc0*/  F2FP.F16.F32.PACK_AB R5, R56, R55 ;  /* 0x000000373805723e */ /* 0x010fc600000000ff */
[----:B------:R-:W-:-:S03]  /*5dd0*/  FADD.FTZ R119, R119, R108 ;  /* 0x0000006c77777221 */ /* 0x000fc60000010000 */
[----:B------:R-:W-:Y:S01]  /*5de0*/  MUFU.EX2 R42, R43 ;  /* 0x0000002b002a7308 */ /* 0x000fe20000000800 */
[----:B------:R-:W-:-:S04]  /*5df0*/  FADD.FTZ R104, R104, R119 ;  /* 0x0000007768687221 */ /* 0x000fc80000010000 */
[----:B------:R-:W-:-:S03]  /*5e00*/  FADD.FTZ R95, R95, R104 ;  /* 0x000000685f5f7221 */ /* 0x000fc60000010000 */
[----:B------:R-:W4:Y:S01]  /*5e10*/  MUFU.EX2 R161, R161 ;  /* 0x000000a100a17308 */ /* 0x000f220000000800 */
[----:B------:R-:W-:Y:S01]  /*5e20*/  FADD.FTZ R90, R90, R95 ;  /* 0x0000005f5a5a7221 */ /* 0x000fe20000010000 */
[----:B-1----:R-:W-:Y:S01]  /*5e30*/  F2FP.F16.F32.PACK_AB R6, R101, R28 ;  /* 0x0000001c6506723e */ /* 0x002fe200000000ff */
[----:B------:R-:W-:Y:S02]  /*5e40*/  FADD.FTZ R28, R28, R29 ;  /* 0x0000001d1c1c7221 */ /* 0x000fe40000010000 */
[----:B------:R-:W-:Y:S02]  /*5e50*/  FADD.FTZ R63, R63, R90 ;  /* 0x0000005a3f3f7221 */ /* 0x000fe40000010000 */
[----:B------:R-:W-:Y:S02]  /*5e60*/  FADD.FTZ R160, R101, R28 ;  /* 0x0000001c65a07221 */ /* 0x000fe40000010000 */
[----:B------:R-:W-:-:S04]  /*5e70*/  FADD.FTZ R60, R60, R63 ;  /* 0x0000003f3c3c7221 */ /* 0x000fc80000010000 */
[----:B------:R-:W-:Y:S01]  /*5e80*/  FADD.FTZ R55, R55, R60 ;  /* 0x0000003c37377221 */ /* 0x000fe20000010000 */
[----:B----4-:R-:W-:-:S03]  /*5e90*/  F2FP.F16.F32.PACK_AB R7, R161, R42 ;  /* 0x0000002aa107723e */ /* 0x010fc600000000ff */
[----:B------:R-:W-:-:S04]  /*5ea0*/  FADD.FTZ R55, R56, R55 ;  /* 0x0000003738377221 */ /* 0x000fc80000010000 */
[----:B------:R-:W-:Y:S01]  /*5eb0*/  FADD.FTZ R42, R42, R55 ;  /* 0x000000372a2a7221 */ /* 0x000fe20000010000 */
[----:B---3--:R-:W-:Y:S03]  /*5ec0*/  HMMA.16816.F32 R80, R4, R12, R80 ;  /* 0x0000000c0450723c */ /* 0x008fe60000001850 */
[----:B------:R-:W-:-:S03]  /*5ed0*/  FADD.FTZ R161, R161, R42 ;  /* 0x0000002aa1a17221 */ /* 0x000fc60000010000 */
[C---:B------:R-:W-:Y:S06]  /*5ee0*/  HMMA.16816.F32 R76, R4.reuse, R14, R76 ;  /* 0x0000000e044c723c */ /* 0x040fec000000184c */
[C---:B--2---:R-:W-:Y:S06]  /*5ef0*/  HMMA.16816.F32 R72, R4.reuse, R8, R72 ;  /* 0x000000080448723c */ /* 0x044fec0000001848 */
        /* <DEDUP_REMOVED lines=55> */
[----:B------:R-:W-:-:S04]  /*6270*/  IMAD R5, R5, R50, RZ ;  /* 0x0000003205057224 */ /* 0x000fc800078e02ff */
[----:B------:R-:W-:Y:S02]  /*6280*/  IMAD R5, R6, R51, R5 ;  /* 0x0000003306057224 */ /* 0x000fe400078e0205 */
        /* <DEDUP_REMOVED lines=9> */
.L_x_4001:
[----:B------:R-:W-:-:S04]  /*6320*/  LEA R4, -R50, RZ, 0x7 ;  /* 0x000000ff32047211 */ /* 0x000fc800078e39ff */
[----:B------:R-:W-:-:S07]  /*6330*/  SHF.R.S32.HI R5, RZ, 0x1f, R4 ;  /* 0x0000001fff057819 */ /* 0x000fce0000011404 */
.L_x_4002:
[----:B------:R-:W-:Y:S01]  /*6340*/  ULDC UR4, c[0x0][0x2d0] ;  /* 0x0000b40000047ab9 */ /* 0x000fe20000000800 */
[----:B------:R-:W-:Y:S01]  /*6350*/  LEA R162, P4, R4, R162, 0x1 ;  /* 0x000000a204a27211 */ /* 0x000fe200078808ff */
[----:B------:R-:W1:Y:S01]  /*6360*/  S2R R45, SR_TID.X ;  /* 0x00000000002d7919 */ /* 0x000e620000002100 */
[----:B------:R-:W-:Y:S02]  /*6370*/  ISETP.GE.AND P0, PT, R152, UR4, PT ;  /* 0x0000000498007c0c */ /* 0x000fe4000bf06270 */
[----:B------:R-:W-:-:S11]  /*6380*/  LEA.HI.X R163, R4, R163, R5, 0x1, P4 ;  /* 0x000000a304a37211 */ /* 0x000fd600020f0c05 */
[-C--:B------:R-:W-:Y:S01]  /*6390*/  @!P0 LEA R7, P1, R50, R26.reuse, 0x6 ;  /* 0x0000001a32078211 */ /* 0x080fe200078230ff */
[----:B------:R-:W-:Y:S01]  /*63a0*/  @!P0 IMAD.MOV.U32 R24, RZ, RZ, R26 ;  /* 0x000000ffff188224 */ /* 0x000fe200078e001a */
[----:B------:R-:W-:Y:S01]  /*63b0*/  @!P0 IADD3 R6, P3, P2, R4, R26, R149 ;  /* 0x0000001a04068210 */ /* 0x000fe20007a7e095 */
[----:B------:R-:W-:Y:S01]  /*63c0*/  @!P0 IMAD R8, R51, 0x60, RZ ;  /* 0x0000006033088824 */ /* 0x000fe200078e02ff */
[CC--:B------:R-:W-:Y:S01]  /*63d0*/  @!P0 LEA.HI.X R10, R50.reuse, R25.reuse, R51, 0x6, P1 ;  /* 0x00000019320a8211 */ /* 0x0c0fe200008f3433 */
[----:B------:R-:W-:Y:S01]  /*63e0*/  @!P0 IMAD.WIDE.U32 R12, R50, 0x60, R24 ;  /* 0x00000060320c8825 */ /* 0x000fe200078e0018 */
[C---:B------:R-:W-:Y:S01]  /*63f0*/  @!P0 IADD3.X R25, R5.reuse, R25, R148, P3, P2 ;  /* 0x0000001905198210 */ /* 0x040fe20001fe4494 */
[----:B------:R-:W-:Y:S01]  /*6400*/  @P0 STS [R151+0x3000], RZ ;  /* 0x003000ff97000388 */ /* 0x000fe20000000800 */
[C---:B------:R-:W-:Y:S02]  /*6410*/  @!P0 IADD3 R7, P2, R4.reuse, R7, RZ ;  /* 0x0000000704078210 */ /* 0x040fe40007f5e0ff */
[----:B------:R-:W-:Y:S01]  /*6420*/  @!P0 IADD3 R9, P1, R4, R12, RZ ;  /* 0x0000000c04098210 */ /* 0x000fe20007f3e0ff */
[----:B------:R-:W-:Y:S01]  /*6430*/  @P0 STS [R151+0x3004], RZ ;  /* 0x003004ff97000388 */ /* 0x000fe20000000800 */
[----:B------:R-:W-:Y:S01]  /*6440*/  @!P0 LEA R14, P3, R6, UR6, 0x1 ;  /* 0x00000006060e8c11 */ /* 0x000fe2000f8608ff */
[----:B------:R-:W-:Y:S01]  /*6450*/  @!P0 IMAD.X R10, R5, 0x1, R10, P2 ;  /* 0x00000001050a8824 */ /* 0x000fe200010e060a */
        /* <DEDUP_REMOVED lines=8> */
[----:B------:R-:W-:Y:S01]  /*64e0*/  @!P0 LEA R12, P1, R9, UR6, 0x1 ;  /* 0x00000006090c8c11 */ /* 0x000fe2000f8208ff */
[----:B-1----:R-:W-:Y:S01]  /*64f0*/  IMAD.SHL.U32 R45, R45, 0x2, RZ ;  /* 0x000000022d2d7824 */ /* 0x002fe200078e00ff */
[----:B------:R-:W-:Y:S01]  /*6500*/  @!P0 LEA.HI.X R5, R7, UR7, R10, 0x1, P2 ;  /* 0x0000000707058c11 */ /* 0x000fe200090f0c0a */
[----:B------:R-:W-:Y:S01]  /*6510*/  @P0 STS.128 [R151+0x3800], RZ ;  /* 0x003800ff97000388 */ /* 0x000fe20000000c00 */
[----:B------:R-:W-:Y:S02]  /*6520*/  @!P0 LEA.HI.X R13, R9, UR7, R8, 0x1, P1 ;  /* 0x00000007090d8c11 */ /* 0x000fe400088f0c08 */
[----:B------:R-:W-:Y:S01]  /*6530*/  LOP3.LUT R101, R45, 0x6, RZ, 0xc0, !PT ;  /* 0x000000062d657812 */ /* 0x000fe200078ec0ff */
        /* <DEDUP_REMOVED lines=17> */
[----:B------:R-:W-:Y:S04]  /*6650*/  LDSM.16.M88.4 R28, [R142] ;  /* 0x000000008e1c783b */ /* 0x000fe80000000200 */
[----:B------:R-:W4:Y:S04]  /*6660*/  LDSM.16.M88.4 R32, [R140] ;  /* 0x000000008c20783b */ /* 0x000f280000000200 */
[----:B------:R-:W5:Y:S04]  /*6670*/  LDSM.16.M88.4 R20, [R137] ;  /* 0x000000008914783b */ /* 0x000f680000000200 */
[----:B-1----:R-:W1:Y:S04]  /*6680*/  LDSM.16.M88.4 R12, [R141+0x1800] ;  /* 0x001800008d0c783b */ /* 0x002e680000000200 */
[----:B------:R-:W-:Y:S04]  /*6690*/  LDSM.16.M88.4 R40, [R141+0x2000] ;  /* 0x002000008d28783b */ /* 0x000fe80000000200 */
[----:B------:R-:W0:Y:S01]  /*66a0*/  LDGDEPBAR ;  /* 0x00000000000079af */ /* 0x000e220000000000 */
[C---:B--2---:R-:W-:Y:S06]  /*66b0*/  HMMA.16816.F32 R8, R36.reuse, R16, RZ ;  /* 0x000000102408723c */ /* 0x044fec00000018ff */
[C---:B------:R-:W-:Y:S06]  /*66c0*/  HMMA.16816.F32 R16, R36.reuse, R18, RZ ;  /* 0x000000122410723c */ /* 0x040fec00000018ff */
[C---:B---3--:R-:W-:Y:S06]  /*66d0*/  HMMA.16816.F32 R4, R36.reuse, R24, RZ ;  /* 0x000000182404723c */ /* 0x048fec00000018ff */
[----:B------:R-:W-:Y:S06]  /*66e0*/  HMMA.16816.F32 R24, R36, R26, RZ ;  /* 0x0000001a2418723c */ /* 0x000fec00000018ff */
[C---:B----4-:R-:W-:Y:S06]  /*66f0*/  HMMA.16816.F32 R8, R28.reuse, R32, R8 ;  /* 0x000000201c08723c */ /* 0x050fec0000001808 */
[C---:B------:R-:W-:Y:S01]  /*6700*/  HMMA.16816.F32 R16, R28.reuse, R34, R16 ;  /* 0x000000221c10723c */ /* 0x040fe20000001810 */
[----:B------:R-:W2:Y:S05]  /*6710*/  LDSM.16.M88.4 R32, [R136] ;  /* 0x000000008820783b */ /* 0x000eaa0000000200 */
[C---:B-----5:R-:W-:Y:S06]  /*6720*/  HMMA.16816.F32 R4, R28.reuse, R20, R4 ;  /* 0x000000141c04723c */ /* 0x060fec0000001804 */
[----:B------:R-:W-:Y:S01]  /*6730*/  HMMA.16816.F32 R24, R28, R22, R24 ;  /* 0x000000161c18723c */ /* 0x000fe20000001818 */
[----:B------:R-:W-:Y:S05]  /*6740*/  LDSM.16.M88.4 R20, [R135] ;  /* 0x000000008714783b */ /* 0x000fea0000000200 */
        /* <DEDUP_REMOVED lines=9> */
[----:B------:R-:W3:Y:S01]  /*67e0*/  LDSM.16.M88.4 R16, [R141+0x1c00] ;  /* 0x001c00008d10783b */ /* 0x000ee20000000200 */
[----:B------:R-:W-:Y:S01]  /*67f0*/  MUFU.TANH R57, R9 ;  /* 0x0000000900397308 */ /* 0x000fe20000002400 */
[----:B------:R-:W-:Y:S01]  /*6800*/  FMUL.FTZ R67, R4, UR10 ;  /* 0x0000000a04437c20 */ /* 0x000fe20008410000 */
[----:B------:R-:W-:Y:S01]  /*6810*/  FMUL.FTZ R61, R5, UR10 ;  /* 0x0000000a053d7c20 */ /* 0x000fe20008410000 */
[----:B------:R-:W-:Y:S01]  /*6820*/  FMUL.FTZ R63, R6, UR10 ;  /* 0x0000000a063f7c20 */ /* 0x000fe20008410000 */
[----:B------:R-:W-:Y:S02]  /*6830*/  FMUL.FTZ R62, R7, UR10 ;  /* 0x0000000a073e7c20 */ /* 0x000fe40008410000 */
[----:B-1----:R-:W-:Y:S01]  /*6840*/  HMMA.16816.F32 R4, R36, R14, RZ ;  /* 0x0000000e2404723c */ /* 0x002fe200000018ff */
[----:B------:R-:W-:Y:S01]  /*6850*/  FMUL.FTZ R24, R24, UR10 ;  /* 0x0000000a18187c20 */ /* 0x000fe20008410000 */
[----:B------:R1:W-:Y:S01]  /*6860*/  MUFU.TANH R56, R10 ;  /* 0x0000000a00387308 */ /* 0x0003e20000002400 */
[----:B------:R-:W-:Y:S01]  /*6870*/  FMUL.FTZ R25, R25, UR10 ;  /* 0x0000000a19197c20 */ /* 0x000fe20008410000 */
[----:B------:R-:W-:Y:S01]  /*6880*/  FMUL.FTZ R26, R26, UR10 ;  /* 0x0000000a1a1a7c20 */ /* 0x000fe20008410000 */
[----:B------:R-:W-:-:S05]  /*6890*/  FMUL.FTZ R27, R27, UR10 ;  /* 0x0000000a1b1b7c20 */ /* 0x000fca0008410000 */
[----:B------:R-:W-:Y:S08]  /*68a0*/  MUFU.TANH R87, R24 ;  /* 0x0000001800577308 */ /* 0x000ff00000002400 */
[----:B------:R-:W-:Y:S01]  /*68b0*/  MUFU.TANH R64, R25 ;  /* 0x0000001900407308 */ /* 0x000fe20000002400 */
[----:B-1----:R-:W-:Y:S06]  /*68c0*/  HMMA.16816.F32 R8, R36, R12, RZ ;  /* 0x0000000c2408723c */ /* 0x002fec00000018ff */
[----:B--2---:R-:W-:Y:S01]  /*68d0*/  HMMA.16816.F32 R4, R28, R34, R4 ;  /* 0x000000221c04723c */ /* 0x004fe20000001804 */
[----:B------:R-:W-:Y:S05]  /*68e0*/  MUFU.TANH R84, R26 ;  /* 0x0000001a00547308 */ /* 0x000fea0000002400 */
[----:B---3--:R-:W-:Y:S03]  /*68f0*/  HMMA.16816.F32 R12, R36, R16, RZ ;  /* 0x00000010240c723c */ /* 0x008fe600000018ff */
[----:B------:R1:W-:Y:S08]  /*6900*/  MUFU.TANH R65, R27 ;  /* 0x0000001b00417308 */ /* 0x0003f00000002400 */
[----:B------:R-:W2:Y:S01]  /*6910*/  MUFU.TANH R44, R44 ;  /* 0x0000002c002c7308 */ /* 0x000ea20000002400 */
[C---:B------:R-:W-:Y:S01]  /*6920*/  HMMA.16816.F32 R8, R28.reuse, R32, R8 ;  /* 0x000000201c08723c */ /* 0x040fe20000001808 */
[----:B------:R-:W-:Y:S05]  /*6930*/  LDSM.16.M88.4 R32, [R141+0x2c00] ;  /* 0x002c00008d20783b */ /* 0x000fea0000000200 */
[----:B------:R-:W-:Y:S01]  /*6940*/  FMUL.FTZ R94, R4, UR10 ;  /* 0x0000000a045e7c20 */ /* 0x000fe20008410000 */
[----:B------:R-:W-:Y:S01]  /*6950*/  FMUL.FTZ R88, R5, UR10 ;  /* 0x0000000a05587c20 */ /* 0x000fe20008410000 */
[----:B-1----:R-:W1:Y:S01]  /*6960*/  LDSM.16.M88.4 R24, [R134] ;  /* 0x000000008618783b */ /* 0x002e620000000200 */
[----:B------:R-:W-:Y:S01]  /*6970*/  FMUL.FTZ R93, R6, UR10 ;  /* 0x0000000a065d7c20 */ /* 0x000fe20008410000 */
[----:B------:R-:W-:Y:S01]  /*6980*/  FMUL.FTZ R89, R7, UR10 ;  /* 0x0000000a07597c20 */ /* 0x000fe20008410000 */
[----:B------:R-:W3:Y:S01]  /*6990*/  MUFU.TANH R51, R51 ;  /* 0x0000003300337308 */ /* 0x000ee20000002400 */
[----:B------:R-:W4:Y:S01]  /*69a0*/  LDSM.16.M88.4 R4, [R141+0x2400] ;  /* 0x002400008d04783b */ /* 0x000f220000000200 */
[----:B------:R-:W-:Y:S06]  /*69b0*/  HMMA.16816.F32 R12, R28, R20, R12 ;  /* 0x000000141c0c723c */ /* 0x000fec000000180c */
[----:B------:R-:W5:Y:S05]  /*69c0*/  MUFU.TANH R67, R67 ;  /* 0x0000004300437308 */ /* 0x000f6a0000002400 */
[----:B------:R-:W-:Y:S01]  /*69d0*/  FMUL.FTZ R90, R8, UR10 ;  /* 0x0000000a085a7c20 */ /* 0x000fe20008410000 */
[----:B------:R-:W-:Y:S01]  /*69e0*/  FMUL.FTZ R66, R9, UR10 ;  /* 0x0000000a09427c20 */ /* 0x000fe20008410000 */
[----:B------:R-:W-:Y:S01]  /*69f0*/  FMUL.FTZ R91, R10, UR10 ;  /* 0x0000000a0a5b7c20 */ /* 0x000fe20008410000 */
[----:B------:R-:W-:Y:S01]  /*6a00*/  FMUL.FTZ R85, R11, UR10 ;  /* 0x0000000a0b557c20 */ /* 0x000fe20008410000 */
[----:B------:R-:W5:Y:S01]  /*6a10*/  MUFU.TANH R63, R63 ;  /* 0x0000003f003f7308 */ /* 0x000f620000002400 */
[C---:B------:R-:W-:Y:S06]  /*6a20*/  HMMA.16816.F32 R8, R36.reuse, R18, RZ ;  /* 0x000000122408723c */ /* 0x040fec00000018ff */
[----:B------:R-:W-:Y:S01]  /*6a30*/  HMMA.16816.F32 R16, R36, R40, RZ ;  /* 0x000000282410723c */ /* 0x000fe200000018ff */
[----:B------:R-:W5:Y:S01]  /*6a40*/  MUFU.TANH R90, R90 ;  /* 0x0000005a005a7308 */ /* 0x000f620000002400 */
[----:B------:R-:W-:Y:S01]  /*6a50*/  FMUL.FTZ R12, R12, UR10 ;  /* 0x0000000a0c0c7c20 */ /* 0x000fe20008410000 */
[----:B------:R-:W-:Y:S01]  /*6a60*/  FMUL.FTZ R13, R13, UR10 ;  /* 0x0000000a0d0d7c20 */ /* 0x000fe20008410000 */
[----:B------:R-:W-:-:S02]  /*6a70*/  FMUL.FTZ R14, R14, UR10 ;  /* 0x0000000a0e0e7c20 */ /* 0x000fc40008410000 */
[----:B------:R-:W-:Y:S01]  /*6a80*/  HMMA.16816.F32 R40, R36, R42, RZ ;  /* 0x0000002a2428723c */ /* 0x000fe200000018ff */
[----:B------:R-:W-:Y:S02]  /*6a90*/  FMUL.FTZ R96, R15, UR10 ;  /* 0x0000000a0f607c20 */ /* 0x000fe40008410000 */
[----:B------:R-:W-:Y:S08]  /*6aa0*/  MUFU.TANH R95, R12 ;  /* 0x0000000c005f7308 */ /* 0x000ff00000002400 */
[----:B------:R-:W-:Y:S01]  /*6ab0*/  MUFU.TANH R92, R13 ;  /* 0x0000000d005c7308 */ /* 0x000fe20000002400 */
[C---:B------:R-:W-:Y:S01]  /*6ac0*/  HMMA.16816.F32 R8, R28.reuse, R22, R8 ;  /* 0x000000161c08723c */ /* 0x040fe20000001808 */
[----:B------:R-:W2:Y:S05]  /*6ad0*/  LDSM.16.M88.4 R20, [R133] ;  /* 0x000000008514783b */ /* 0x000eaa0000000200 */
[C---:B-1----:R-:W-:Y:S01]  /*6ae0*/  HMMA.16816.F32 R16, R28.reuse, R24, R16 ;  /* 0x000000181c10723c */ /* 0x042fe20000001810 */
[----:B------:R1:W-:Y:S05]  /*6af0*/  MUFU.TANH R129, R14 ;  /* 0x0000000e00817308 */ /* 0x0003ea0000002400 */
[----:B------:R-:W-:Y:S01]  /*6b00*/  HMMA.16816.F32 R40, R28, R26, R40 ;  /* 0x0000001a1c28723c */ /* 0x000fe20000001828 */
[----:B------:R-:W-:Y:S02]  /*6b10*/  LDSM.16.M88.4 R24, [R132] ;  /* 0x000000008418783b */ /* 0x000fe40000000200 */
[----:B------:R-:W5:Y:S08]  /*6b20*/  MUFU.TANH R91, R91 ;  /* 0x0000005b005b7308 */ /* 0x000f700000002400 */
[----:B------:R-:W5:Y:S01]  /*6b30*/  MUFU.TANH R94, R94 ;  /* 0x0000005e005e7308 */ /* 0x000f620000002400 */
[----:B-1----:R-:W1:Y:S01]  /*6b40*/  LDSM.16.M88.4 R12, [R141+0x2800] ;  /* 0x002800008d0c783b */ /* 0x002e620000000200 */
[----:B------:R-:W-:Y:S01]  /*6b50*/  FMUL.FTZ R99, R8, UR10 ;  /* 0x0000000a08637c20 */ /* 0x000fe20008410000 */
[----:B------:R-:W-:Y:S01]  /*6b60*/  FMUL.FTZ R97, R9, UR10 ;  /* 0x0000000a09617c20 */ /* 0x000fe20008410000 */
[----:B------:R-:W-:Y:S01]  /*6b70*/  FMUL.FTZ R125, R10, UR10 ;  /* 0x0000000a0a7d7c20 */ /* 0x000fe20008410000 */
[----:B------:R-:W-:-:S02]  /*6b80*/  FMUL.FTZ R127, R11, UR10 ;  /* 0x0000000a0b7f7c20 */ /* 0x000fc40008410000 */
[C---:B----4-:R-:W-:Y:S01]  /*6b90*/  HMMA.16816.F32 R8, R36.reuse, R4, RZ ;  /* 0x000000042408723c */ /* 0x050fe200000018ff */
[----:B------:R-:W-:Y:S01]  /*6ba0*/  FMUL.FTZ R16, R16, UR10 ;  /* 0x0000000a10107c20 */ /* 0x000fe20008410000 */
[----:B------:R-:W-:Y:S01]  /*6bb0*/  FMUL.FTZ R17, R17, UR10 ;  /* 0x0000000a11117c20 */ /* 0x000fe20008410000 */
[----:B------:R-:W-:Y:S01]  /*6bc0*/  FMUL.FTZ R111, R18, UR10 ;  /* 0x0000000a126f7c20 */ /* 0x000fe20008410000 */
[----:B------:R-:W-:Y:S01]  /*6bd0*/  FMUL.FTZ R123, R19, UR10 ;  /* 0x0000000a137b7c20 */ /* 0x000fe20008410000 */
[----:B------:R-:W-:Y:S01]  /*6be0*/  MUFU.TANH R100, R16 ;  /* 0x0000001000647308 */ /* 0x000fe20000002400 */
[----:B------:R-:W-:Y:S01]  /*6bf0*/  HMMA.16816.F32 R4, R36, R6, RZ ;  /* 0x000000062404723c */ /* 0x000fe200000018ff */
[----:B------:R-:W-:Y:S01]  /*6c00*/  FMUL.FTZ R102, R40, UR10 ;  /* 0x0000000a28667c20 */ /* 0x000fe20008410000 */
[----:B------:R-:W-:Y:S02]  /*6c10*/  IMAD.SHL.U32 R40, R150, 0x80, RZ ;  /* 0x0000008096287824 */ /* 0x000fe400078e00ff */
[----:B------:R-:W-:Y:S01]  /*6c20*/  FMUL.FTZ R119, R42, UR10 ;  /* 0x0000000a2a777c20 */ /* 0x000fe20008410000 */
[----:B------:R-:W-:Y:S01]  /*6c30*/  FMUL.FTZ R41, R41, UR10 ;  /* 0x0000000a29297c20 */ /* 0x000fe20008410000 */
[----:B------:R-:W-:Y:S01]  /*6c40*/  FMUL.FTZ R43, R43, UR10 ;  /* 0x0000000a2b2b7c20 */ /* 0x000fe20008410000 */
[----:B------:R1:W-:Y:S01]  /*6c50*/  MUFU.TANH R98, R17 ;  /* 0x0000001100627308 */ /* 0x0003e20000002400 */
[----:B------:R-:W-:-:S02]  /*6c60*/  LOP3.LUT R45, R40, 0x18, R101, 0xfe, !PT ;  /* 0x00000018282d7812 */ /* 0x000fc400078efe65 */
[--C-:B------:R-:W-:Y:S02]  /*6c70*/  LOP3.LUT R42, R40, 0x10, R101.reuse, 0xfe, !PT ;  /* 0x00000010282a7812 */ /* 0x100fe400078efe65 */
[-C--:B------:R-:W-:Y:S02]  /*6c80*/  ISETP.GE.AND P3, PT, R45, R54.reuse, PT ;  /* 0x000000362d00720c */ /* 0x080fe40003f66270 */
[C---:B------:R-:W-:Y:S01]  /*6c90*/  ISETP.GE.AND P4, PT, R42.reuse, R54, PT ;  /* 0x000000362a00720c */ /* 0x040fe20003f86270 */
[----:B------:R-:W4:Y:S01]  /*6ca0*/  MUFU.TANH R93, R93 ;  /* 0x0000005d005d7308 */ /* 0x000f220000002400 */
[----:B------:R-:W-:Y:S02]  /*6cb0*/  ISETP.GE.AND P5, PT, R42, R53, PT ;  /* 0x000000352a00720c */ /* 0x000fe40003fa6270 */
[C---:B--2---:R-:W-:Y:S05]  /*6cc0*/  HMMA.16816.F32 R8, R28.reuse, R20, R8 ;  /* 0x000000141c08723c */ /* 0x044fea0000001808 */
[----:B------:R-:W2:Y:S01]  /*6cd0*/  MUFU.TANH R99, R99 ;  /* 0x0000006300637308 */ /* 0x000ea20000002400 */
[----:B------:R-:W-:Y:S01]  /*6ce0*/  HMMA.16816.F32 R4, R28, R22, R4 ;  /* 0x000000161c04723c */ /* 0x000fe20000001804 */
[----:B------:R-:W-:-:S04]  /*6cf0*/  LOP3.LUT R20, R40, 0x8, R101, 0xfe, !PT ;  /* 0x0000000828147812 */ /* 0x000fc800078efe65 */
[C---:B------:R-:W-:Y:S01]  /*6d00*/  ISETP.GE.AND P2, PT, R20.reuse, R54, PT ;  /* 0x000000361400720c */ /* 0x040fe20003f46270 */
[----:B-1----:R-:W-:Y:S01]  /*6d10*/  HMMA.16816.F32 R16, R36, R12, RZ ;  /* 0x0000000c2410723c */ /* 0x002fe200000018ff */
[----:B------:R-:W-:Y:S01]  /*6d20*/  ISETP.GE.AND P1, PT, R20, R53, PT ;  /* 0x000000351400720c */ /* 0x000fe20003f26270 */
[----:B------:R-:W1:Y:S01]  /*6d30*/  MUFU.TANH R125, R125 ;  /* 0x0000007d007d7308 */ /* 0x000e620000002400 */
[----:B------:R-:W4:Y:S01]  /*6d40*/  LDSM.16.M88.4 R20, [R86] ;  /* 0x000000005614783b */ /* 0x000f220000000200 */
[----:B------:R-:W-:-:S04]  /*6d50*/  DEPBAR.LE SB0, 0x0 ;  /* 0x000080000000791a */ /* 0x000fc80000000000 */
[C---:B------:R-:W-:Y:S02]  /*6d60*/  HMMA.16816.F32 R12, R36.reuse, R14, RZ ;  /* 0x0000000e240c723c */ /* 0x040fe400000018ff */
[----:B------:R-:W1:Y:S02]  /*6d70*/  MUFU.TANH R111, R111 ;  /* 0x0000006f006f7308 */ /* 0x000e640000002400 */
[----:B------:R-:W-:Y:S01]  /*6d80*/  FMUL.FTZ R103, R8, UR10 ;  /* 0x0000000a08677c20 */ /* 0x000fe20008410000 */
[----:B------:R-:W-:Y:S01]  /*6d90*/  FSEL R8, R44, -INF , !P2 ;  /* 0xff8000002c087808 */ /* 0x000fe20005000000 */
[----:B------:R-:W-:Y:S01]  /*6da0*/  FMUL.FTZ R113, R10, UR10 ;  /* 0x0000000a0a717c20 */ /* 0x000fe20008410000 */
[----:B------:R-:W-:Y:S01]  /*6db0*/  ISETP.GE.AND P2, PT, R45, R53, PT ;  /* 0x000000352d00720c */ /* 0x000fe20003f46270 */
[----:B------:R-:W-:Y:S01]  /*6dc0*/  FMUL.FTZ R104, R9, UR10 ;  /* 0x0000000a09687c20 */ /* 0x000fe20008410000 */
[C---:B------:R-:W-:Y:S01]  /*6dd0*/  HMMA.16816.F32 R44, R36.reuse, R32, RZ ;  /* 0x00000020242c723c */ /* 0x040fe200000018ff */
[--C-:B------:R-:W-:Y:S01]  /*6de0*/  LOP3.LUT R10, R40, 0x20, R101.reuse, 0xfe, !PT ;  /* 0x00000020280a7812 */ /* 0x100fe200078efe65 */
[----:B------:R-:W-:Y:S01]  /*6df0*/  FMUL.FTZ R107, R6, UR10 ;  /* 0x0000000a066b7c20 */ /* 0x000fe20008410000 */
[----:B------:R-:W-:Y:S01]  /*6e00*/  LOP3.LUT R6, R40, 0x30, R101, 0xfe, !PT ;  /* 0x0000003028067812 */ /* 0x000fe200078efe65 */
[----:B------:R-:W1:Y:S01]  /*6e10*/  MUFU.TANH R119, R119 ;  /* 0x0000007700777308 */ /* 0x000e620000002400 */
[----:B------:R-:W-:Y:S01]  /*6e20*/  FMUL.FTZ R115, R11, UR10 ;  /* 0x0000000a0b737c20 */ /* 0x000fe20008410000 */
[----:B------:R-:W-:Y:S01]  /*6e30*/  HMMA.16816.F32 R32, R36, R34, RZ ;  /* 0x000000222420723c */ /* 0x000fe200000018ff */
[----:B------:R-:W-:-:S05]  /*6e40*/  FMUL.FTZ R109, R7, UR10 ;  /* 0x0000000a076d7c20 */ /* 0x000fca0008410000 */
[----:B------:R-:W-:Y:S01]  /*6e50*/  HMMA.16816.F32 R16, R28, R24, R16 ;  /* 0x000000181c10723c */ /* 0x000fe20000001810 */
[----:B------:R-:W1:Y:S01]  /*6e60*/  MUFU.TANH R42, R103 ;  /* 0x00000067002a7308 */ /* 0x000e620000002400 */
[----:B------:R-:W-:-:S04]  /*6e70*/  LOP3.LUT R37, R40, 0x40, R101, 0xfe, !PT ;  /* 0x0000004028257812 */ /* 0x000fc800078efe65 */
[C---:B------:R-:W-:Y:S01]  /*6e80*/  HMMA.16816.F32 R12, R28.reuse, R26, R12 ;  /* 0x0000001a1c0c723c */ /* 0x040fe2000000180c */
[----:B---3--:R-:W-:Y:S01]  /*6e90*/  FSEL R25, R51, -INF , !P1 ;  /* 0xff80000033197808 */ /* 0x008fe20004800000 */
[----:B------:R-:W-:Y:S01]  /*6ea0*/  FMUL.FTZ R51, R4, UR10 ;  /* 0x0000000a04337c20 */ /* 0x000fe20008410000 */
[----:B------:R-:W-:Y:S01]  /*6eb0*/  LOP3.LUT R24, R40, 0x28, R101, 0xfe, !PT ;  /* 0x0000002828187812 */ /* 0x000fe200078efe65 */
[----:B------:R-:W3:Y:S01]  /*6ec0*/  MUFU.TANH R102, R102 ;  /* 0x0000006600667308 */ /* 0x000ee20000002400 */
[----:B-----5:R-:W-:Y:S02]  /*6ed0*/  FSEL R4, R67, -INF , !P4 ;  /* 0xff80000043047808 */ /* 0x020fe40006000000 */
[CC--:B------:R-:W-:Y:S01]  /*6ee0*/  ISETP.GE.AND P1, PT, R10.reuse, R54.reuse, PT ;  /* 0x000000360a00720c */ /* 0x0c0fe20003f26270 */
[C---:B----4-:R-:W-:Y:S01]  /*6ef0*/  HMMA.16816.F32 R44, R28.reuse, R20, R44 ;  /* 0x000000141c2c723c */ /* 0x050fe2000000182c */
[----:B------:R-:W-:Y:S02]  /*6f00*/  ISETP.GE.AND P4, PT, R10, R53, PT ;  /* 0x000000350a00720c */ /* 0x000fe40003f86270 */
[----:B------:R-:W-:Y:S01]  /*6f10*/  FSEL R27, R63, -INF , !P5 ;  /* 0xff8000003f1b7808 */ /* 0x000fe20006800000 */
[----:B------:R-:W4:Y:S01]  /*6f20*/  MUFU.TANH R113, R113 ;  /* 0x0000007100717308 */ /* 0x000f220000002400 */
[----:B------:R-:W-:Y:S01]  /*6f30*/  FSEL R10, R87, -INF , !P3 ;  /* 0xff800000570a7808 */ /* 0x000fe20005800000 */
[----:B------:R-:W-:Y:S01]  /*6f40*/  HMMA.16816.F32 R32, R28, R22, R32 ;  /* 0x000000161c20723c */ /* 0x000fe20000001820 */
[----:B------:R-:W-:-:S02]  /*6f50*/  ISETP.GE.AND P5, PT, R24, R54, PT ;  /* 0x000000361800720c */ /* 0x000fc40003fa6270 */
[-C--:B------:R-:W-:Y:S01]  /*6f60*/  ISETP.GE.AND P3, PT, R24, R53.reuse, PT ;  /* 0x000000351800720c */ /* 0x080fe20003f66270 */
[----:B------:R-:W-:Y:S01]  /*6f70*/  FMUL.FTZ R36, R16, UR10 ;  /* 0x0000000a10247c20 */ /* 0x000fe20008410000 */
[----:B------:R-:W-:Y:S01]  /*6f80*/  LOP3.LUT R24, R40, 0x38, R101, 0xfe, !PT ;  /* 0x0000003828187812 */ /* 0x000fe200078efe65 */
[----:B------:R-:W-:Y:S01]  /*6f90*/  FMUL.FTZ R20, R18, UR10 ;  /* 0x0000000a12147c20 */ /* 0x000fe20008410000 */
[----:B------:R-:W-:Y:S01]  /*6fa0*/  FSEL R67, R84, -INF , !P2 ;  /* 0xff80000054437808 */ /* 0x000fe20005000000 */
[----:B------:R-:W5:Y:S01]  /*6fb0*/  MUFU.TANH R26, R51 ;  /* 0x00000033001a7308 */ /* 0x000f620000002400 */
[----:B------:R-:W-:Y:S01]  /*6fc0*/  ISETP.GE.AND P2, PT, R6, R54, PT ;  /* 0x000000360600720c */ /* 0x000fe20003f46270 */
[----:B------:R-:W-:Y:S01]  /*6fd0*/  FMUL.FTZ R63, R14, UR10 ;  /* 0x0000000a0e3f7c20 */ /* 0x000fe20008410000 */
[----:B------:R-:W-:Y:S01]  /*6fe0*/  FSEL R16, R90, -INF , !P1 ;  /* 0xff8000005a107808 */ /* 0x000fe20004800000 */
[----:B------:R-:W-:Y:S01]  /*6ff0*/  FMUL.FTZ R84, R5, UR10 ;  /* 0x0000000a05547c20 */ /* 0x000fe20008410000 */
[----:B------:R-:W-:-:S02]  /*7000*/  ISETP.GE.AND P1, PT, R6, R53, PT ;  /* 0x000000350600720c */ /* 0x000fc40003f26270 */
[----:B------:R-:W-:Y:S01]  /*7010*/  FSEL R91, R91, -INF , !P4 ;  /* 0xff8000005b5b7808 */ /* 0x000fe20006000000 */
[----:B------:R-:W5:Y:S01]  /*7020*/  MUFU.TANH R107, R107 ;  /* 0x0000006b006b7308 */ /* 0x000f620000002400 */
[----:B------:R-:W-:Y:S01]  /*7030*/  FSEL R6, R94, -INF , !P5 ;  /* 0xff8000005e067808 */ /* 0x000fe20006800000 */
[----:B------:R-:W-:Y:S01]  /*7040*/  FMUL.FTZ R44, R44, UR10 ;  /* 0x0000000a2c2c7c20 */ /* 0x000fe20008410000 */
[-C--:B------:R-:W-:Y:S01]  /*7050*/  ISETP.GE.AND P4, PT, R24, R54.reuse, PT ;  /* 0x000000361800720c */ /* 0x080fe20003f86270 */
[----:B------:R-:W-:Y:S01]  /*7060*/  FMUL.FTZ R46, R46, UR10 ;  /* 0x0000000a2e2e7c20 */ /* 0x000fe20008410000 */
[-C--:B------:R-:W-:Y:S01]  /*7070*/  ISETP.GE.AND P5, PT, R24, R53.reuse, PT ;  /* 0x000000351800720c */ /* 0x080fe20003fa6270 */
[----:B------:R-:W-:Y:S01]  /*7080*/  FMUL.FTZ R47, R47, UR10 ;  /* 0x0000000a2f2f7c20 */ /* 0x000fe20008410000 */
[----:B------:R-:W-:Y:S01]  /*7090*/  LOP3.LUT R24, R40, 0x48, R101, 0xfe, !PT ;  /* 0x0000004828187812 */ /* 0x000fe200078efe65 */
[----:B------:R-:W5:Y:S01]  /*70a0*/  MUFU.TANH R36, R36 ;  /* 0x0000002400247308 */ /* 0x000f620000002400 */
[----:B------:R-:W-:Y:S01]  /*70b0*/  FSEL R21, R93, -INF , !P3 ;  /* 0xff8000005d157808 */ /* 0x000fe20005800000 */
[----:B------:R-:W-:Y:S01]  /*70c0*/  FMUL.FTZ R32, R32, UR10 ;  /* 0x0000000a20207c20 */ /* 0x000fe20008410000 */
[----:B------:R-:W-:Y:S01]  /*70d0*/  FSEL R18, R95, -INF , !P2 ;  /* 0xff8000005f127808 */ /* 0x000fe20005000000 */
[----:B------:R-:W-:Y:S01]  /*70e0*/  FMUL.FTZ R34, R34, UR10 ;  /* 0x0000000a22227c20 */ /* 0x000fe20008410000 */
[-C--:B------:R-:W-:Y:S01]  /*70f0*/  ISETP.GE.AND P3, PT, R37, R54.reuse, PT ;  /* 0x000000362500720c */ /* 0x080fe20003f66270 */
[----:B------:R-:W-:Y:S01]  /*7100*/  FMUL.FTZ R33, R33, UR10 ;  /* 0x0000000a21217c20 */ /* 0x000fe20008410000 */
[----:B------:R-:W-:Y:S01]  /*7110*/  ISETP.GE.AND P2, PT, R37, R53, PT ;  /* 0x000000352500720c */ /* 0x000fe20003f46270 */
[----:B------:R-:W-:Y:S01]  /*7120*/  FMUL.FTZ R37, R12, UR10 ;  /* 0x0000000a0c257c20 */ /* 0x000fe20008410000 */
[----:B------:R-:W-:Y:S01]  /*7130*/  FSEL R129, R129, -INF , !P1 ;  /* 0xff80000081817808 */ /* 0x000fe20004800000 */
[----:B------:R-:W5:Y:S01]  /*7140*/  MUFU.TANH R20, R20 ;  /* 0x0000001400147308 */ /* 0x000f620000002400 */
[----:B--2---:R-:W-:Y:S01]  /*7150*/  FSEL R12, R99, -INF , !P4 ;  /* 0xff800000630c7808 */ /* 0x004fe20006000000 */
[----:B------:R-:W-:Y:S01]  /*7160*/  FMUL.FTZ R99, R19, UR10 ;  /* 0x0000000a13637c20 */ /* 0x000fe20008410000 */
[----:B------:R-:W-:-:S02]  /*7170*/  ISETP.GE.AND P1, PT, R24, R54, PT ;  /* 0x000000361800720c */ /* 0x000fc40003f26270 */
[----:B------:R-:W-:Y:S02]  /*7180*/  ISETP.GE.AND P4, PT, R24, R53, PT ;  /* 0x000000351800720c */ /* 0x000fe40003f86270 */
[--C-:B------:R-:W-:Y:S01]  /*7190*/  LOP3.LUT R24, R40, 0x50, R101.reuse, 0xfe, !PT ;  /* 0x0000005028187812 */ /* 0x100fe200078efe65 */
[----:B------:R-:W2:Y:S01]  /*71a0*/  MUFU.TANH R37, R37 ;  /* 0x0000002500257308 */ /* 0x000ea20000002400 */
[----:B-1----:R-:W-:Y:S02]  /*71b0*/  FSEL R125, R125, -INF , !P5 ;  /* 0xff8000007d7d7808 */ /* 0x002fe40006800000 */
[----:B------:R-:W-:Y:S02]  /*71c0*/  ISETP.GE.AND P5, PT, R24, R54, PT ;  /* 0x000000361800720c */ /* 0x000fe40003fa6270 */
[C-C-:B------:R-:W-:Y:S02]  /*71d0*/  LOP3.LUT R14, R40.reuse, 0x58, R101.reuse, 0xfe, !PT ;  /* 0x00000058280e7812 */ /* 0x140fe400078efe65 */
[----:B------:R-:W-:Y:S01]  /*71e0*/  LOP3.LUT R22, R40, 0x60, R101, 0xfe, !PT ;  /* 0x0000006028167812 */ /* 0x000fe200078efe65 */
[----:B------:R-:W1:Y:S01]  /*71f0*/  MUFU.TANH R63, R63 ;  /* 0x0000003f003f7308 */ /* 0x000e620000002400 */
[----:B------:R-:W-:-:S02]  /*7200*/  FSEL R100, R100, -INF , !P3 ;  /* 0xff80000064647808 */ /* 0x000fc40005800000 */
[----:B------:R-:W-:Y:S02]  /*7210*/  FSEL R111, R111, -INF , !P2 ;  /* 0xff8000006f6f7808 */ /* 0x000fe40005000000 */
[----:B------:R-:W-:Y:S02]  /*7220*/  FSEL R119, R119, -INF , !P4 ;  /* 0xff80000077777808 */ /* 0x000fe40006000000 */
[----:B------:R-:W-:Y:S01]  /*7230*/  FSEL R42, R42, -INF , !P5 ;  /* 0xff8000002a2a7808 */ /* 0x000fe20006800000 */
[----:B------:R-:W-:Y:S01]  /*7240*/  MUFU.TANH R51, R46 ;  /* 0x0000002e00337308 */ /* 0x000fe20000002400 */
[----:B------:R-:W-:Y:S02]  /*7250*/  ISETP.GE.AND P3, PT, R24, R53, PT ;  /* 0x000000351800720c */ /* 0x000fe40003f66270 */
[-C--:B------:R-:W-:Y:S02]  /*7260*/  ISETP.GE.AND P2, PT, R14, R54.reuse, PT ;  /* 0x000000360e00720c */ /* 0x080fe40003f46270 */
[----:B------:R-:W-:-:S02]  /*7270*/  ISETP.GE.AND P4, PT, R22, R54, PT ;  /* 0x000000361600720c */ /* 0x000fc40003f86270 */
[-C--:B------:R-:W-:Y:S01]  /*7280*/  ISETP.GE.AND P5, PT, R22, R53.reuse, PT ;  /* 0x000000351600720c */ /* 0x080fe20003fa6270 */
[----:B------:R2:W-:Y:S01]  /*7290*/  MUFU.TANH R94, R32 ;  /* 0x00000020005e7308 */ /* 0x0005e20000002400 */
[----:B---3--:R-:W-:Y:S02]  /*72a0*/  FSEL R24, R102, -INF , !P1 ;  /* 0xff80000066187808 */ /* 0x008fe40004800000 */
[--C-:B------:R-:W-:Y:S02]  /*72b0*/  LOP3.LUT R22, R40, 0x68, R101.reuse, 0xfe, !PT ;  /* 0x0000006828167812 */ /* 0x100fe400078efe65 */
[----:B------:R-:W-:Y:S02]  /*72c0*/  ISETP.GE.AND P1, PT, R14, R53, PT ;  /* 0x000000350e00720c */ /* 0x000fe40003f26270 */
[----:B------:R-:W-:Y:S01]  /*72d0*/  LOP3.LUT R23, R40, 0x70, R101, 0xfe, !PT ;  /* 0x0000007028177812 */ /* 0x000fe200078efe65 */
[----:B------:R3:W1:Y:S01]  /*72e0*/  MUFU.TANH R14, R44 ;  /* 0x0000002c000e7308 */ /* 0x0006620000002400 */
[----:B----4-:R-:W-:-:S02]  /*72f0*/  FSEL R113, R113, -INF , !P3 ;  /* 0xff80000071717808 */ /* 0x010fc40005800000 */
[----:B-----5:R-:W-:Y:S02]  /*7300*/  FSEL R26, R26, -INF , !P2 ;  /* 0xff8000001a1a7808 */ /* 0x020fe40005000000 */
[CC--:B------:R-:W-:Y:S02]  /*7310*/  ISETP.GE.AND P3, PT, R22.reuse, R54.reuse, PT ;  /* 0x000000361600720c */ /* 0x0c0fe40003f66270 */
[----:B------:R-:W-:Y:S01]  /*7320*/  ISETP.GE.AND P2, PT, R22, R53, PT ;  /* 0x000000351600720c */ /* 0x000fe20003f46270 */
[----:B------:R-:W4:Y:S01]  /*7330*/  MUFU.TANH R46, R34 ;  /* 0x00000022002e7308 */ /* 0x000f220000002400 */
[----:B------:R-:W-:Y:S01]  /*7340*/  FSEL R107, R107, -INF , !P1 ;  /* 0xff8000006b6b7808 */ /* 0x000fe20004800000 */
[----:B--2---:R-:W-:Y:S01]  /*7350*/  FMUL.FTZ R32, R13, UR10 ;  /* 0x0000000a0d207c20 */ /* 0x004fe20008410000 */
[----:B------:R-:W-:Y:S02]  /*7360*/  FSEL R22, R36, -INF , !P4 ;  /* 0xff80000024167808 */ /* 0x000fe40006000000 */
[----:B------:R-:W-:-:S02]  /*7370*/  ISETP.GE.AND P1, PT, R23, R54, PT ;  /* 0x000000361700720c */ /* 0x000fc40003f26270 */
[----:B------:R-:W-:Y:S01]  /*7380*/  ISETP.GE.AND P4, PT, R23, R53, PT ;  /* 0x000000351700720c */ /* 0x000fe20003f86270 */
[----:B------:R-:W2:Y:S01]  /*7390*/  MUFU.TANH R58, R58 ;  /* 0x0000003a003a7308 */ /* 0x000ea20000002400 */
[C---:B------:R-:W-:Y:S01]  /*73a0*/  LOP3.LUT R23, R40.reuse, 0x78, R101, 0xfe, !PT ;  /* 0x0000007828177812 */ /* 0x040fe200078efe65 */
[----:B---3--:R-:W-:Y:S01]  /*73b0*/  FMUL.FTZ R44, R17, UR10 ;  /* 0x0000000a112c7c20 */ /* 0x008fe20008410000 */
[----:B------:R-:W-:Y:S02]  /*73c0*/  LOP3.LUT R101, R40, R101, RZ, 0xfc, !PT ;  /* 0x0000006528657212 */ /* 0x000fe400078efcff */
[----:B------:R-:W-:Y:S02]  /*73d0*/  FSEL R95, R20, -INF , !P5 ;  /* 0xff800000145f7808 */ /* 0x000fe40006800000 */
[----:B------:R-:W-:Y:S01]  /*73e0*/  FSEL R20, R37, -INF , !P3 ;  /* 0xff80000025147808 */ /* 0x000fe20005800000 */
[----:B------:R-:W3:Y:S01]  /*73f0*/  MUFU.TANH R59, R59 ;  /* 0x0000003b003b7308 */ /* 0x000ee20000002400 */
[----:B------:R-:W-:Y:S01]  /*7400*/  VIADD R28, R101, 0x1 ;  /* 0x00000001651c7836 */ /* 0x000fe20000000000 */
[-C--:B------:R-:W-:Y:S01]  /*7410*/  ISETP.GE.AND P5, PT, R23, R54.reuse, PT ;  /* 0x000000361700720c */ /* 0x080fe20003fa6270 */
[----:B------:R-:W-:Y:S01]  /*7420*/  VIADD R9, R101, 0x11 ;  /* 0x0000001165097836 */ /* 0x000fe20000000000 */
[-C--:B------:R-:W-:Y:S01]  /*7430*/  ISETP.GE.AND P3, PT, R23, R53.reuse, PT ;  /* 0x000000351700720c */ /* 0x080fe20003f66270 */
[----:B------:R-:W-:Y:S01]  /*7440*/  VIADD R23, R101, 0x9 ;  /* 0x0000000965177836 */ /* 0x000fe20000000000 */
[----:B-1----:R-:W-:Y:S01]  /*7450*/  FSEL R63, R63, -INF , !P2 ;  /* 0xff8000003f3f7808 */ /* 0x002fe20005000000 */
[C---:B------:R-:W-:Y:S01]  /*7460*/  VIADD R11, R101.reuse, 0x19 ;  /* 0x00000019650b7836 */ /* 0x040fe20000000000 */
[----:B------:R-:W1:Y:S01]  /*7470*/  MUFU.TANH R60, R60 ;  /* 0x0000003c003c7308 */ /* 0x000e620000002400 */
[-C--:B------:R-:W-:Y:S01]  /*7480*/  ISETP.GE.AND P2, PT, R28, R54.reuse, PT ;  /* 0x000000361c00720c */ /* 0x080fe20003f46270 */
[C---:B------:R-:W-:Y:S01]  /*7490*/  VIADD R5, R101.reuse, 0x31 ;  /* 0x0000003165057836 */ /* 0x040fe20000000000 */
[----:B------:R-:W-:Y:S01]  /*74a0*/  FSEL R14, R14, -INF , !P1 ;  /* 0xff8000000e0e7808 */ /* 0x000fe20004800000 */
[----:B------:R-:W-:Y:S01]  /*74b0*/  VIADD R17, R101, 0x39 ;  /* 0x0000003965117836 */ /* 0x000fe20000000000 */
[----:B------:R-:W-:Y:S01]  /*74c0*/  FSEL R51, R51, -INF , !P4 ;  /* 0xff80000033337808 */ /* 0x000fe20006000000 */
[----:B------:R-:W-:Y:S01]  /*74d0*/  VIADD R19, R101, 0x41 ;  /* 0x0000004165137836 */ /* 0x000fe20000000000 */
[-C--:B------:R-:W-:Y:S01]  /*74e0*/  ISETP.GE.AND P1, PT, R28, R53.reuse, PT ;  /* 0x000000351c00720c */ /* 0x080fe20003f26270 */
[----:B------:R-:W5:Y:S01]  /*74f0*/  MUFU.TANH R61, R61 ;  /* 0x0000003d003d7308 */ /* 0x000f620000002400 */
[-C--:B------:R-:W-:Y:S01]  /*7500*/  ISETP.GE.AND P4, PT, R23, R54.reuse, PT ;  /* 0x000000361700720c */ /* 0x080fe20003f86270 */
[----:B------:R-:W-:Y:S01]  /*7510*/  VIADD R13, R101, 0x59 ;  /* 0x00000059650d7836 */ /* 0x000fe20000000000 */
[----:B------:R-:W-:Y:S01]  /*7520*/  FSEL R94, R94, -INF , !P5 ;  /* 0xff8000005e5e7808 */ /* 0x000fe20006800000 */
[----:B------:R-:W-:Y:S01]  /*7530*/  FMUL.FTZ R28, R45, UR10 ;  /* 0x0000000a2d1c7c20 */ /* 0x000fe20008410000 */
[----:B------:R-:W-:Y:S01]  /*7540*/  ISETP.GE.AND P5, PT, R23, R53, PT ;  /* 0x000000351700720c */ /* 0x000fe20003fa6270 */
[----:B------:R-:W-:Y:S01]  /*7550*/  VIADD R23, R101, 0x21 ;  /* 0x0000002165177836 */ /* 0x000fe20000000000 */
[----:B----4-:R-:W-:Y:S01]  /*7560*/  FSEL R46, R46, -INF , !P3 ;  /* 0xff8000002e2e7808 */ /* 0x010fe20005800000 */
[----:B------:R-:W4:Y:S01]  /*7570*/  MUFU.TANH R62, R62 ;  /* 0x0000003e003e7308 */ /* 0x000f220000002400 */
[----:B------:R-:W-:-:S02]  /*7580*/  ISETP.GE.AND P3, PT, R9, R54, PT ;  /* 0x000000360900720c */ /* 0x000fc40003f66270 */
[----:B------:R-:W-:Y:S02]  /*7590*/  FSEL R30, R57, -INF , !P2 ;  /* 0xff800000391e7808 */ /* 0x000fe40005000000 */
[-C--:B------:R-:W-:Y:S02]  /*75a0*/  ISETP.GE.AND P2, PT, R9, R53.reuse, PT ;  /* 0x000000350900720c */ /* 0x080fe40003f46270 */
[----:B--2---:R-:W-:Y:S01]  /*75b0*/  FSEL R9, R58, -INF , !P1 ;  /* 0xff8000003a097808 */ /* 0x004fe20004800000 */
[----:B------:R-:W2:Y:S01]  /*75c0*/  MUFU.TANH R66, R66 ;  /* 0x0000004200427308 */ /* 0x000ea20000002400 */
[----:B---3--:R-:W-:Y:S02]  /*75d0*/  FSEL R36, R59, -INF , !P4 ;  /* 0xff8000003b247808 */ /* 0x008fe40006000000 */
[C---:B------:R-:W-:Y:S02]  /*75e0*/  ISETP.GE.AND P1, PT, R11.reuse, R54, PT ;  /* 0x000000360b00720c */ /* 0x040fe40003f26270 */
[----:B------:R-:W-:-:S02]  /*75f0*/  ISETP.GE.AND P4, PT, R11, R53, PT ;  /* 0x000000350b00720c */ /* 0x000fc40003f86270 */
[----:B-1----:R-:W-:Y:S01]  /*7600*/  FSEL R11, R60, -INF , !P5 ;  /* 0xff8000003c0b7808 */ /* 0x002fe20006800000 */
[----:B------:R-:W1:Y:S01]  /*7610*/  MUFU.TANH R85, R85 ;  /* 0x0000005500557308 */ /* 0x000e620000002400 */
[----:B-----5:R-:W-:Y:S02]  /*7620*/  FSEL R34, R61, -INF , !P3 ;  /* 0xff8000003d227808 */ /* 0x020fe40005800000 */
[CC--:B------:R-:W-:Y:S02]  /*7630*/  ISETP.GE.AND P5, PT, R23.reuse, R54.reuse, PT ;  /* 0x000000361700720c */ /* 0x0c0fe40003fa6270 */
[----:B------:R-:W-:Y:S01]  /*7640*/  ISETP.GE.AND P3, PT, R23, R53, PT ;  /* 0x000000351700720c */ /* 0x000fe20003f66270 */
[----:B------:R-:W-:Y:S01]  /*7650*/  VIADD R23, R101, 0x29 ;  /* 0x0000002965177836 */ /* 0x000fe20000000000 */
[----:B----4-:R-:W-:Y:S01]  /*7660*/  FSEL R29, R62, -INF , !P2 ;  /* 0xff8000003e1d7808 */ /* 0x010fe20005000000 */
[----:B------:R-:W3:Y:S01]  /*7670*/  MUFU.TANH R88, R88 ;  /* 0x0000005800587308 */ /* 0x000ee20000002400 */
[----:B------:R-:W-:Y:S01]  /*7680*/  FSEL R7, R65, -INF , !P4 ;  /* 0xff80000041077808 */ /* 0x000fe20006000000 */
[----:B------:R-:W-:Y:S01]  /*7690*/  FMUL.FTZ R65, R15, UR10 ;  /* 0x0000000a0f417c20 */ /* 0x000fe20008410000 */
[----:B------:R-:W-:Y:S01]  /*76a0*/  ISETP.GE.AND P2, PT, R23, R54, PT ;  /* 0x000000361700720c */ /* 0x000fe20003f46270 */
[----:B------:R-:W-:Y:S01]  /*76b0*/  VIADD R15, R101, 0x61 ;  /* 0x00000061650f7836 */ /* 0x000fe20000000000 */
[----:B--2---:R-:W-:-:S02]  /*76c0*/  FSEL R38, R66, -INF , !P5 ;  /* 0xff80000042267808 */ /* 0x004fc40006800000 */
[CC--:B------:R-:W-:Y:S01]  /*76d0*/  ISETP.GE.AND P4, PT, R5.reuse, R54.reuse, PT ;  /* 0x000000360500720c */ /* 0x0c0fe20003f86270 */
[----:B------:R-:W2:Y:S01]  /*76e0*/  MUFU.TANH R96, R96 ;  /* 0x0000006000607308 */ /* 0x000ea20000002400 */
[----:B------:R-:W-:Y:S02]  /*76f0*/  ISETP.GE.AND P5, PT, R5, R53, PT ;  /* 0x000000350500720c */ /* 0x000fe40003fa6270 */
[----:B-1----:R-:W-:Y:S02]  /*7700*/  FSEL R5, R85, -INF , !P3 ;  /* 0xff80000055057808 */ /* 0x002fe40005800000 */
[----:B------:R-:W-:Y:S02]  /*7710*/  ISETP.GE.AND P3, PT, R17, R54, PT ;  /* 0x000000361100720c */ /* 0x000fe40003f66270 */
[----:B------:R-:W-:Y:S01]  /*7720*/  FSEL R64, R64, -INF , !P1 ;  /* 0xff80000040407808 */ /* 0x000fe20004800000 */
[----:B------:R-:W1:Y:S01]  /*7730*/  MUFU.TANH R97, R97 ;  /* 0x0000006100617308 */ /* 0x000e620000002400 */
[----:B---3--:R-:W-:-:S02]  /*7740*/  FSEL R88, R88, -INF , !P2 ;  /* 0xff80000058587808 */ /* 0x008fc40005000000 */
[-C--:B------:R-:W-:Y:S01]  /*7750*/  ISETP.GE.AND P2, PT, R17, R53.reuse, PT ;  /* 0x000000351100720c */ /* 0x080fe20003f46270 */
[----:B------:R-:W-:Y:S01]  /*7760*/  VIADD R17, R101, 0x49 ;  /* 0x0000004965117836 */ /* 0x000fe20000000000 */
[-C--:B------:R-:W-:Y:S02]  /*7770*/  ISETP.GE.AND P1, PT, R23, R53.reuse, PT ;  /* 0x000000351700720c */ /* 0x080fe40003f26270 */
[----:B------:R-:W-:Y:S01]  /*7780*/  FSEL R58, R92, -INF , !P4 ;  /* 0xff8000005c3a7808 */ /* 0x000fe20006000000 */
[----:B------:R-:W3:Y:S01]  /*7790*/  MUFU.TANH R89, R89 ;  /* 0x0000005900597308 */ /* 0x000ee20000002400 */
[----:B--2---:R-:W-:Y:S02]  /*77a0*/  FSEL R131, R96, -INF , !P5 ;  /* 0xff80000060837808 */ /* 0x004fe40006800000 */
[----:B------:R-:W-:Y:S02]  /*77b0*/  ISETP.GE.AND P4, PT, R19, R53, PT ;  /* 0x000000351300720c */ /* 0x000fe40003f86270 */
[----:B------:R-:W-:-:S03]  /*77c0*/  ISETP.GE.AND P5, PT, R17, R54, PT ;  /* 0x000000361100720c */ /* 0x000fc60003fa6270 */
[----:B------:R-:W2:Y:S01]  /*77d0*/  MUFU.TANH R123, R123 ;  /* 0x0000007b007b7308 */ /* 0x000ea20000002400 */
[----:B-1----:R-:W-:Y:S02]  /*77e0*/  FSEL R96, R97, -INF , !P3 ;  /* 0xff80000061607808 */ /* 0x002fe40005800000 */
[----:B------:R-:W-:Y:S01]  /*77f0*/  ISETP.GE.AND P3, PT, R17, R53, PT ;  /* 0x000000351100720c */ /* 0x000fe20003f66270 */
[----:B------:R-:W-:-:S04]  /*7800*/  VIADD R17, R101, 0x51 ;  /* 0x0000005165117836 */ /* 0x000fc80000000000 */
[----:B------:R-:W1:Y:S01]  /*7810*/  MUFU.TANH R41, R41 ;  /* 0x0000002900297308 */ /* 0x000e620000002400 */
[----:B---3--:R-:W-:Y:S02]  /*7820*/  FSEL R23, R89, -INF , !P1 ;  /* 0xff80000059177808 */ /* 0x008fe40004800000 */
[----:B------:R-:W-:-:S04]  /*7830*/  ISETP.GE.AND P1, PT, R19, R54, PT ;  /* 0x000000361300720c */ /* 0x000fc80003f26270 */
        /* <DEDUP_REMOVED lines=11> */
[----:B------:R-:W-:-:S05]  /*78f0*/  ISETP.GE.AND P2, PT, R17, R54, PT ;  /* 0x000000361100720c */ /* 0x000fca0003f46270 */
[----:B------:R-:W3:Y:S01]  /*7900*/  MUFU.TANH R121, R43 ;  /* 0x0000002b00797308 */ /* 0x000ee20000002400 */
[----:B--2---:R-:W-:Y:S02]  /*7910*/  FSEL R115, R115, -INF , !P1 ;  /* 0xff80000073737808 */ /* 0x004fe40004800000 */
[----:B------:R-:W-:-:S05]  /*7920*/  ISETP.GE.AND P1, PT, R13, R54, PT ;  /* 0x000000360d00720c */ /* 0x000fca0003f26270 */
        /* <DEDUP_REMOVED lines=9> */
[----:B------:R-:W-:Y:S01]  /*79c0*/  ISETP.GE.AND P2, PT, R15, R53, PT ;  /* 0x000000350f00720c */ /* 0x000fe20003f46270 */
[----:B------:R-:W-:-:S04]  /*79d0*/  FMUL.FTZ R15, R35, UR10 ;  /* 0x0000000a230f7c20 */ /* 0x000fc80008410000 */
[----:B------:R-:W2:Y:S01]  /*79e0*/  MUFU.TANH R109, R109 ;  /* 0x0000006d006d7308 */ /* 0x000ea20000002400 */
[----:B-1----:R-:W-:Y:S02]  /*79f0*/  FSEL R32, R32, -INF , !P1 ;  /* 0xff80000020207808 */ /* 0x002fe40004800000 */
[----:B------:R-:W-:-:S05]  /*7a00*/  ISETP.GE.AND P1, PT, R13, R53, PT ;  /* 0x000000350d00720c */ /* 0x000fca0003f26270 */
[----:B------:R-:W1:Y:S01]  /*7a10*/  MUFU.TANH R44, R44 ;  /* 0x0000002c002c7308 */ /* 0x000e620000002400 */
[----:B---3--:R-:W-:Y:S02]  /*7a20*/  FSEL R59, R59, -INF , !P1 ;  /* 0xff8000003b3b7808 */ /* 0x008fe40004800000 */
[----:B------:R-:W-:-:S05]  /*7a30*/  ISETP.GT.AND P1, PT, R150, R145, PT ;  /* 0x000000919600720c */ /* 0x000fca0003f24270 */
[----:B------:R-:W3:Y:S01]  /*7a40*/  MUFU.TANH R99, R99 ;  /* 0x0000006300637308 */ /* 0x000ee20000002400 */
[----:B--2---:R-:W-:Y:S01]  /*7a50*/  FSEL R109, R109, -INF , !P5 ;  /* 0xff8000006d6d7808 */ /* 0x004fe20006800000 */
[----:B------:R-:W-:Y:S01]  /*7a60*/  BAR.SYNC.DEFER_BLOCKING 0x0 ;  /* 0x0000000000007b1d */ /* 0x000fe20000010000 */
[----:B------:R-:W-:-:S05]  /*7a70*/  ISETP.GE.AND P5, PT, R101, R54, PT ;  /* 0x000000366500720c */ /* 0x000fca0003fa6270 */
[----:B------:R-:W2:Y:S01]  /*7a80*/  MUFU.TANH R65, R65 ;  /* 0x0000004100417308 */ /* 0x000ea20000002400 */
[----:B-1----:R-:W-:Y:S02]  /*7a90*/  FSEL R44, R44, -INF , !P3 ;  /* 0xff8000002c2c7808 */ /* 0x002fe40005800000 */
[C---:B------:R-:W-:Y:S01]  /*7aa0*/  ISETP.GE.AND P3, PT, R101.reuse, R53, PT ;  /* 0x000000356500720c */ /* 0x040fe20003f66270 */
[----:B------:R-:W-:-:S04]  /*7ab0*/  VIADD R101, R101, 0x79 ;  /* 0x0000007965657836 */ /* 0x000fc80000000000 */
[----:B------:R-:W1:Y:S01]  /*7ac0*/  MUFU.TANH R28, R28 ;  /* 0x0000001c001c7308 */ /* 0x000e620000002400 */
[----:B---3--:R-:W-:Y:S02]  /*7ad0*/  FSEL R99, R99, -INF , !P2 ;  /* 0xff80000063637808 */ /* 0x008fe40005000000 */
[----:B------:R-:W-:Y:S02]  /*7ae0*/  ISETP.GE.AND P2, PT, R13, R54, PT ;  /* 0x000000360d00720c */ /* 0x000fe40003f46270 */
[----:B------:R-:W-:-:S03]  /*7af0*/  FSEL R13, R56, -INF , !P3 ;  /* 0xff800000380d7808 */ /* 0x000fc60005800000 */
[----:B------:R-:W3:Y:S01]  /*7b00*/  MUFU.TANH R66, R33 ;  /* 0x0000002100427308 */ /* 0x000ee20000002400 */
[----:B--2---:R-:W-:Y:S02]  /*7b10*/  FSEL R65, R65, -INF , !P4 ;  /* 0xff80000041417808 */ /* 0x004fe40006000000 */
[----:B------:R-:W-:Y:S02]  /*7b20*/  ISETP.GE.AND P4, PT, R101, R54, PT ;  /* 0x000000366500720c */ /* 0x000fe40003f86270 */
[----:B------:R-:W-:-:S03]  /*7b30*/  FSEL R54, R55, -INF , !P5 ;  /* 0xff80000037367808 */ /* 0x000fc60006800000 */
[----:B------:R-:W2:Y:S01]  /*7b40*/  MUFU.TANH R15, R15 ;  /* 0x0000000f000f7308 */ /* 0x000ea20000002400 */
[----:B-1----:R-:W-:Y:S02]  /*7b50*/  FSEL R28, R28, -INF , !P2 ;  /* 0xff8000001c1c7808 */ /* 0x002fe40005000000 */
[----:B------:R-:W-:Y:S02]  /*7b60*/  ISETP.GE.AND P2, PT, R101, R53, PT ;  /* 0x000000356500720c */ /* 0x000fe40003f46270 */
[----:B---3--:R-:W-:Y:S02]  /*7b70*/  FSEL R66, R66, -INF , !P4 ;  /* 0xff80000042427808 */ /* 0x008fe40006000000 */
[----:B--2---:R-:W-:Y:S01]  /*7b80*/  FSEL R53, R15, -INF , !P2 ;  /* 0xff8000000f357808 */ /* 0x004fe20005000000 */
[----:B------:R-:W-:Y:S08]  /*7b90*/  @!P1 BRA `(.L_x_4003) ;  /* 0x0000000400c09947 */ /* 0x000ff00003800000 */
[----:B------:R-:W-:Y:S05]  /*7ba0*/  @!P6 BRA `(.L_x_4004) ;  /* 0x0000000000f4e947 */ /* 0x000fea0003800000 */
[----:B------:R-:W1:Y:S01]  /*7bb0*/  LDC R19, c[0x0][0x380] ;  /* 0x0000e000ff137b82 */ /* 0x000e620000000800 */
[----:B------:R-:W-:Y:S01]  /*7bc0*/  MOV R56, RZ ;  /* 0x000000ff00387202 */ /* 0x000fe20000000f00 */
[C---:B------:R-:W-:Y:S01]  /*7bd0*/  VIADD R90, R40.reuse, 0xffffff80 ;  /* 0xffffff80285a7836 */ /* 0x040fe20000000000 */
[----:B------:R-:W-:Y:S01]  /*7be0*/  IABS R62, R40 ;  /* 0x00000028003e7213 */ /* 0x000fe20000000000 */
[----:B------:R-:W-:Y:S01]  /*7bf0*/  ULDC.64 UR4, c[0x0][0x230] ;  /* 0x00008c0000047ab9 */ /* 0x000fe20000000a00 */
[-C--:B-1----:R-:W-:Y:S02]  /*7c00*/  IABS R17, R19.reuse ;  /* 0x0000001300117213 */ /* 0x082fe40000000000 */
[----:B------:R-:W-:Y:S02]  /*7c10*/  LOP3.LUT R40, R40, R19, RZ, 0x3c, !PT ;  /* 0x0000001328287212 */ /* 0x000fe400078e3cff */
[----:B------:R-:W1:Y:S08]  /*7c20*/  I2F.RP R31, R17 ;  /* 0x00000011001f7306 */ /* 0x000e700000209400 */
[----:B-1----:R-:W1:Y:S02]  /*7c30*/  MUFU.RCP R57, R31 ;  /* 0x0000001f00397308 */ /* 0x002e640000001000 */
[----:B-1----:R-:W-:-:S06]  /*7c40*/  VIADD R57, R57, 0xffffffe ;  /* 0x0ffffffe39397836 */ /* 0x002fcc0000000000 */
[----:B------:R-:W1:Y:S02]  /*7c50*/  F2I.FTZ.U32.TRUNC.NTZ R57, R57 ;  /* 0x0000003900397305 */ /* 0x000e64000021f000 */
[----:B-1----:R-:W-:-:S05]  /*7c60*/  IADD3 R15, RZ, -R57, RZ ;  /* 0x80000039ff0f7210 */ /* 0x002fca0007ffe0ff */
[----:B------:R-:W-:-:S04]  /*7c70*/  IMAD R15, R15, R17, RZ ;  /* 0x000000110f0f7224 */ /* 0x000fc800078e02ff */
[----:B------:R-:W-:Y:S01]  /*7c80*/  IMAD.HI.U32 R15, R57, R15, R56 ;  /* 0x0000000f390f7227 */ /* 0x000fe200078e0038 */
[----:B------:R-:W-:Y:S02]  /*7c90*/  IABS R56, R90 ;  /* 0x0000005a00387213 */ /* 0x000fe40000000000 */
[----:B------:R-:W-:-:S03]  /*7ca0*/  LOP3.LUT R90, R90, R19, RZ, 0x3c, !PT ;  /* 0x000000135a5a7212 */ /* 0x000fc600078e3cff */
[----:B------:R-:W-:-:S04]  /*7cb0*/  IMAD.HI.U32 R31, R15, R62, RZ ;  /* 0x0000003e0f1f7227 */ /* 0x000fc800078e00ff */
[----:B------:R-:W-:Y:S02]  /*7cc0*/  IMAD.MOV R60, RZ, RZ, -R31 ;  /* 0x000000ffff3c7224 */ /* 0x000fe400078e0a1f */
[----:B------:R-:W-:-:S04]  /*7cd0*/  IMAD.HI.U32 R15, R15, R56, RZ ;  /* 0x000000380f0f7227 */ /* 0x000fc800078e00ff */
[----:B------:R-:W-:Y:S01]  /*7ce0*/  IMAD R60, R17, R60, R62 ;  /* 0x0000003c113c7224 */ /* 0x000fe200078e023e */
[----:B------:R-:W-:-:S04]  /*7cf0*/  IADD3 R33, -R15, RZ, RZ ;  /* 0x000000ff0f217210 */ /* 0x000fc80007ffe1ff */
[C---:B------:R-:W-:Y:S01]  /*7d00*/  ISETP.GT.U32.AND P4, PT, R17.reuse, R60, PT ;  /* 0x0000003c1100720c */ /* 0x040fe20003f84070 */
[----:B------:R-:W-:-:S05]  /*7d10*/  IMAD R56, R17, R33, R56 ;  /* 0x0000002111387224 */ /* 0x000fca00078e0238 */
[----:B------:R-:W-:-:S07]  /*7d20*/  ISETP.GT.U32.AND P3, PT, R17, R56, PT ;  /* 0x000000381100720c */ /* 0x000fce0003f64070 */
[----:B------:R-:W-:Y:S02]  /*7d30*/  @!P4 IMAD.IADD R60, R60, 0x1, -R17 ;  /* 0x000000013c3cc824 */ /* 0x000fe400078e0a11 */
[----:B------:R-:W-:Y:S01]  /*7d40*/  @!P4 VIADD R31, R31, 0x1 ;  /* 0x000000011f1fc836 */ /* 0x000fe20000000000 */
[----:B------:R-:W-:Y:S02]  /*7d50*/  ISETP.GE.AND P4, PT, R40, RZ, PT ;  /* 0x000000ff2800720c */ /* 0x000fe40003f86270 */
[-C--:B------:R-:W-:Y:S01]  /*7d60*/  ISETP.GE.U32.AND P2, PT, R60, R17.reuse, PT ;  /* 0x000000113c00720c */ /* 0x080fe20003f46070 */
[----:B------:R-:W-:Y:S01]  /*7d70*/  @!P3 VIADD R15, R15, 0x1 ;  /* 0x000000010f0fb836 */ /* 0x000fe20000000000 */
[-C--:B------:R-:W-:Y:S02]  /*7d80*/  @!P3 IADD3 R56, R56, -R17.reuse, RZ ;  /* 0x800000113838b210 */ /* 0x080fe40007ffe0ff */
[----:B------:R-:W-:Y:S02]  /*7d90*/  ISETP.NE.AND P3, PT, R19, RZ, PT ;  /* 0x000000ff1300720c */ /* 0x000fe40003f65270 */
[----:B------:R-:W-:-:S07]  /*7da0*/  ISETP.GE.U32.AND P5, PT, R56, R17, PT ;  /* 0x000000113800720c */ /* 0x000fce0003fa6070 */
[----:B------:R-:W-:Y:S02]  /*7db0*/  @P2 IADD3 R31, R31, 0x1, RZ ;  /* 0x000000011f1f2810 */ /* 0x000fe40007ffe0ff */
[----:B------:R-:W-:-:S03]  /*7dc0*/  ISETP.GE.AND P2, PT, R90, RZ, PT ;  /* 0x000000ff5a00720c */ /* 0x000fc60003f46270 */
[----:B------:R-:W-:Y:S01]  /*7dd0*/  IMAD.MOV.U32 R56, RZ, RZ, R31 ;  /* 0x000000ffff387224 */ /* 0x000fe200078e001f */
[----:B------:R-:W-:Y:S02]  /*7de0*/  @P5 IADD3 R15, R15, 0x1, RZ ;  /* 0x000000010f0f5810 */ /* 0x000fe40007ffe0ff */
[----:B------:R-:W-:Y:S01]  /*7df0*/  LOP3.LUT R31, RZ, R19, RZ, 0x33, !PT ;  /* 0x00000013ff1f7212 */ /* 0x000fe200078e33ff */
[----:B------:R-:W-:Y:S01]  /*7e00*/  @!P4 IMAD.MOV R56, RZ, RZ, -R56 ;  /* 0x000000ffff38c224 */ /* 0x000fe200078e0a38 */
[----:B------:R-:W-:-:S04]  /*7e10*/  MOV R40, R15 ;  /* 0x0000000f00287202 */ /* 0x000fc80000000f00 */
[----:B------:R-:W-:Y:S02]  /*7e20*/  SEL R15, R31, R56, !P3 ;  /* 0x000000381f0f7207 */ /* 0x000fe40005800000 */
[----:B------:R-:W-:-:S03]  /*7e30*/  @!P2 IADD3 R40, -R40, RZ, RZ ;  /* 0x000000ff2828a210 */ /* 0x000fc60007ffe1ff */
[----:B------:R-:W-:Y:S01]  /*7e40*/  IMAD.WIDE R60, R15, 0x4, R154 ;  /* 0x000000040f3c7825 */ /* 0x000fe200078e029a */
[----:B------:R-:W-:-:S04]  /*7e50*/  SEL R31, R31, R40, !P3 ;  /* 0x000000281f1f7207 */ /* 0x000fc80005800000 */
[----:B------:R-:W2:Y:S01]  /*7e60*/  LDG.E R40, desc[UR12][R60.64] ;  /* 0x0000000c3c287981 */ /* 0x000ea2000c1e1900 */
[----:B------:R-:W-:-:S05]  /*7e70*/  IMAD.WIDE R92, R31, 0x4, R154 ;  /* 0x000000041f5c7825 */ /* 0x000fca00078e029a */
[----:B------:R-:W2:Y:S01]  /*7e80*/  LDG.E R17, desc[UR12][R92.64] ;  /* 0x0000000c5c117981 */ /* 0x000ea2000c1e1900 */
[----:B------:R-:W-:-:S04]  /*7e90*/  IMAD.IADD R56, R15, 0x1, -R31 ;  /* 0x000000010f387824 */ /* 0x000fc800078e0a1f */
[----:B------:R-:W-:-:S05]  /*7ea0*/  IMAD R19, R56, R19, -0x80 ;  /* 0xffffff8038137424 */ /* 0x000fca00078e0213 */
[----:B------:R-:W-:Y:S01]  /*7eb0*/  SHF.R.S32.HI R15, RZ, 0x1f, R19 ;  /* 0x0000001fff0f7819 */ /* 0x000fe20000011413 */
[----:B------:R-:W-:Y:S01]  /*7ec0*/  IMAD.WIDE.U32 R56, R19, R48, RZ ;  /* 0x0000003013387225 */ /* 0x000fe200078e00ff */
        /* <DEDUP_REMOVED lines=11> */
.L_x_4004:
[----:B------:R-:W-:-:S04]  /*7f80*/  LEA R15, -R48, RZ, 0x7 ;  /* 0x000000ff300f7211 */ /* 0x000fc800078e39ff */
[----:B------:R-:W-:-:S07]  /*7f90*/  SHF.R.S32.HI R40, RZ, 0x1f, R15 ;  /* 0x0000001fff287819 */ /* 0x000fce000001140f */
.L_x_4005:
[CC--:B------:R-:W-:Y:S01]  /*7fa0*/  @!P0 LEA R60, P3, R48.reuse, R52.reuse, 0x6 ;  /* 0x00000034303c8211 */ /* 0x0c0fe200078630ff */
[----:B------:R1:W-:Y:S01]  /*7fb0*/  @P0 STS [R151+0x1000], RZ ;  /* 0x001000ff97000388 */ /* 0x0003e20000000800 */
[C---:B------:R-:W-:Y:S01]  /*7fc0*/  @!P0 IADD3 R56, P5, P4, R15.reuse, R52, R147 ;  /* 0x000000340f388210 */ /* 0x040fe20007cbe093 */
[----:B------:R-:W-:Y:S01]  /*7fd0*/  BSSY B0, `(.L_x_4006) ;  /* 0x0000029000007945 */ /* 0x000fe20003800000 */
[C---:B------:R-:W-:Y:S01]  /*7fe0*/  @!P0 IADD3 R31, P2, R15.reuse, R60, RZ ;  /* 0x0000003c0f1f8210 */ /* 0x040fe20007f5e0ff */
[----:B------:R1:W-:Y:S01]  /*7ff0*/  @P0 STS [R151+0x1004], RZ ;  /* 0x001004ff97000388 */ /* 0x0003e20000000800 */
[-C--:B------:R-:W-:Y:S02]  /*8000*/  @!P0 LEA.HI.X R19, R48, R3.reuse, R49, 0x6, P3 ;  /* 0x0000000330138211 */ /* 0x080fe400018f3431 */
        /* <DEDUP_REMOVED lines=37> */
.L_x_4007:
[----:B------:R-:W-:Y:S05]  /*8260*/  BSYNC B0 ;  /* 0x0000000000007941 */ /* 0x000fea0003800000 */
.L_x_4006:
[----:B------:R-:W0:Y:S01]  /*8270*/  LDGDEPBAR ;  /* 0x00000000000079af */ /* 0x000e220000000000 */
[----:B------:R-:W-:-:S04]  /*8280*/  LEA R158, P0, R15, R158, 0x1 ;  /* 0x0000009e0f9e7211 */ /* 0x000fc800078008ff */
[----:B------:R-:W-:-:S09]  /*8290*/  LEA.HI.X R159, R15, R159, R40, 0x1, P0 ;  /* 0x0000009f0f9f7211 */ /* 0x000fd200000f0c28 */
.L_x_4003:
[----:B------:R-:W-:Y:S02]  /*82a0*/  FMNMX.FTZ R3, R2, R54, !PT ;  /* 0x0000003602037209 */ /* 0x000fe40007810000 */
[----:B------:R-:W-:Y:S02]  /*82b0*/  FMNMX.FTZ R40, R0, R13, !PT ;  /* 0x0000000d00287209 */ /* 0x000fe40007810000 */
[----:B------:R-:W-:Y:S02]  /*82c0*/  FMNMX.FTZ R3, R30, R3, !PT ;  /* 0x000000031e037209 */ /* 0x000fe40007810000 */
        /* <DEDUP_REMOVED lines=31> */
[----:B--2---:R-:W2:Y:S02]  /*84c0*/  SHFL.BFLY PT, R48, R3, 0x2, 0x1f ;  /* 0x0c401f0003307f89 */ /* 0x004ea400000e0000 */
[----:B--2---:R-:W-:-:S05]  /*84d0*/  FMNMX.FTZ R48, R3, R48, !PT ;  /* 0x0000003003307209 */ /* 0x004fca0007810000 */
[----:B------:R-:W2:Y:S02]  /*84e0*/  SHFL.BFLY PT, R45, R48, 0x1, 0x1f ;  /* 0x0c201f00302d7f89 */ /* 0x000ea400000e0000 */
[----:B--2---:R-:W-:-:S04]  /*84f0*/  FMNMX.FTZ R45, R48, R45, !PT ;  /* 0x0000002d302d7209 */ /* 0x004fc80007810000 */
[C---:B------:R-:W-:Y:S01]  /*8500*/  FSETP.NEU.FTZ.AND P2, PT, R45.reuse, -INF , PT ;  /* 0xff8000002d00780b */ /* 0x040fe20003f5d000 */
[----:B------:R-:W-:-:S05]  /*8510*/  FMUL.FTZ R89, R45, UR11 ;  /* 0x0000000b2d597c20 */ /* 0x000fca0008410000 */
[----:B------:R-:W-:-:S05]  /*8520*/  FSEL R89, R89, RZ, P2 ;  /* 0x000000ff59597208 */ /* 0x000fca0001000000 */
        /* <DEDUP_REMOVED lines=44> */
[----:B------:R-:W2:Y:S01]  /*87f0*/  MUFU.EX2 R98, R98 ;  /* 0x0000006200627308 */ /* 0x000ea20000000800 */
[----:B------:R-:W-:-:S02]  /*8800*/  FMNMX.FTZ R4, R131, R4, !PT ;  /* 0x0000000483047209 */ /* 0x000fc40007810000 */
[----:B-1----:R-:W-:Y:S02]  /*8810*/  F2FP.F16.F32.PACK_AB R12, R102, R117 ;  /* 0x00000075660c723e */ /* 0x002fe400000000ff */
[----:B------:R-:W-:-:S03]  /*8820*/  FMNMX.FTZ R4, R125, R4, !PT ;  /* 0x000000047d047209 */ /* 0x000fc60007810000 */
[----:B------:R-:W-:Y:S01]  /*8830*/  MUFU.EX2 R101, R101 ;  /* 0x0000006500657308 */ /* 0x000fe20000000800 */
[----:B------:R-:W-:-:S04]  /*8840*/  FMNMX.FTZ R4, R127, R4, !PT ;  /* 0x000000047f047209 */ /* 0x000fc80007810000 */
[----:B------:R-:W-:-:S03]  /*8850*/  FMNMX.FTZ R4, R111, R4, !PT ;  /* 0x000000046f047209 */ /* 0x000fc60007810000 */
[----:B------:R-:W1:Y:S01]  /*8860*/  MUFU.EX2 R92, R92 ;  /* 0x0000005c005c7308 */ /* 0x000e620000000800 */
[----:B------:R-:W-:Y:S02]  /*8870*/  FMNMX.FTZ R4, R123, R4, !PT ;  /* 0x000000047b047209 */ /* 0x000fe40007810000 */
[----:B--2---:R-:W-:Y:S02]  /*8880*/  F2FP.F16.F32.PACK_AB R14, R98, R105 ;  /* 0x00000069620e723e */ /* 0x004fe400000000ff */
[----:B------:R-:W-:-:S03]  /*8890*/  FMNMX.FTZ R4, R119, R4, !PT ;  /* 0x0000000477047209 */ /* 0x000fc60007810000 */
[----:B------:R-:W-:Y:S01]  /*88a0*/  MUFU.EX2 R90, R90 ;  /* 0x0000005a005a7308 */ /* 0x000fe20000000800 */
[----:B------:R-:W-:-:S04]  /*88b0*/  FMNMX.FTZ R4, R121, R4, !PT ;  /* 0x0000000479047209 */ /* 0x000fc80007810000 */
[----:B------:R-:W-:-:S03]  /*88c0*/  FMNMX.FTZ R4, R113, R4, !PT ;  /* 0x0000000471047209 */ /* 0x000fc60007810000 */
[----:B------:R-:W2:Y:S01]  /*88d0*/  MUFU.EX2 R87, R87 ;  /* 0x0000005700577308 */ /* 0x000ea20000000800 */
[----:B------:R-:W-:Y:S02]  /*88e0*/  FMNMX.FTZ R4, R115, R4, !PT ;  /* 0x0000000473047209 */ /* 0x000fe40007810000 */
[----:B-1----:R-:W-:Y:S02]  /*88f0*/  F2FP.F16.F32.PACK_AB R32, R92, R101 ;  /* 0x000000655c20723e */ /* 0x002fe400000000ff */
[----:B------:R-:W-:-:S03]  /*8900*/  FMNMX.FTZ R4, R107, R4, !PT ;  /* 0x000000046b047209 */ /* 0x000fc60007810000 */
[----:B------:R-:W-:Y:S01]  /*8910*/  MUFU.EX2 R85, R85 ;  /* 0x0000005500557308 */ /* 0x000fe20000000800 */
[----:B------:R-:W-:-:S04]  /*8920*/  FMNMX.FTZ R4, R109, R4, !PT ;  /* 0x000000046d047209 */ /* 0x000fc80007810000 */
[----:B------:R-:W-:-:S03]  /*8930*/  FMNMX.FTZ R4, R95, R4, !PT ;  /* 0x000000045f047209 */ /* 0x000fc60007810000 */
[----:B------:R-:W-:Y:S01]  /*8940*/  MUFU.EX2 R64, R64 ;  /* 0x0000004000407308 */ /* 0x000fe20000000800 */
[----:B------:R-:W-:Y:S02]  /*8950*/  FMNMX.FTZ R4, R99, R4, !PT ;  /* 0x0000000463047209 */ /* 0x000fe40007810000 */
[----:B--2---:R-:W-:Y:S02]  /*8960*/  F2FP.F16.F32.PACK_AB R34, R87, R90 ;  /* 0x0000005a5722723e */ /* 0x004fe400000000ff */
        /* <DEDUP_REMOVED lines=25> */
[----:B------:R-:W-:Y:S01]  /*8b00*/  MUFU.EX2 R43, R43 ;  /* 0x0000002b002b7308 */ /* 0x000fe20000000800 */
[--C-:B------:R-:W-:Y:S01]  /*8b10*/  FFMA.FTZ R100, R9, UR11, -R56.reuse ;  /* 0x0000000b09647c23 */ /* 0x100fe20008010838 */
[--C-:B------:R-:W-:Y:S01]  /*8b20*/  FFMA.FTZ R84, R7, UR11, -R56.reuse ;  /* 0x0000000b07547c23 */ /* 0x100fe20008010838 */
[----:B------:R-:W-:Y:S01]  /*8b30*/  FSEL R9, R45, RZ, P2 ;  /* 0x000000ff2d097208 */ /* 0x000fe20001000000 */
[--C-:B------:R-:W-:Y:S01]  /*8b40*/  FFMA.FTZ R96, R11, UR11, -R56.reuse ;  /* 0x0000000b0b607c23 */ /* 0x100fe20008010838 */
[----:B------:R-:W-:Y:S01]  /*8b50*/  FSEL R7, R44, RZ, P0 ;  /* 0x000000ff2c077208 */ /* 0x000fe20000000000 */
[--C-:B------:R-:W-:Y:S01]  /*8b60*/  FFMA.FTZ R106, R13, UR11, -R56.reuse ;  /* 0x0000000b0d6a7c23 */ /* 0x100fe20008010838 */
[--C-:B------:R-:W-:Y:S01]  /*8b70*/  FFMA.FTZ R103, R25, UR11, -R56.reuse ;  /* 0x0000000b19677c23 */ /* 0x100fe20008010838 */
[----:B------:R-:W-:Y:S01]  /*8b80*/  FADD.FTZ R2, R2, -R9 ;  /* 0x8000000902027221 */ /* 0x000fe20000010000 */
[----:B------:R-:W-:Y:S01]  /*8b90*/  MUFU.EX2 R100, R100 ;  /* 0x0000006400647308 */ /* 0x000fe20000000800 */
[----:B------:R-:W-:Y:S01]  /*8ba0*/  FADD.FTZ R7, R0, -R7 ;  /* 0x8000000700077221 */ /* 0x000fe20000010000 */
[----:B------:R-:W1:Y:S01]  /*8bb0*/  LDSM.16.MT88.4 R8, [R138+0x3000] ;  /* 0x003000008a08783b */ /* 0x000e620000004200 */
[----:B------:R-:W-:Y:S01]  /*8bc0*/  FMUL.FTZ R110, R2, UR11 ;  /* 0x0000000b026e7c20 */ /* 0x000fe20008410000 */
[--C-:B------:R-:W-:Y:S01]  /*8bd0*/  FFMA.FTZ R2, R5, UR11, -R56.reuse ;  /* 0x0000000b05027c23 */ /* 0x100fe20008010838 */
[----:B------:R-:W-:Y:S01]  /*8be0*/  FMUL.FTZ R108, R7, UR11 ;  /* 0x0000000b076c7c20 */ /* 0x000fe20008410000 */
[--C-:B------:R-:W-:Y:S01]  /*8bf0*/  FFMA.FTZ R97, R27, UR11, -R56.reuse ;  /* 0x0000000b1b617c23 */ /* 0x100fe20008010838 */
[----:B------:R-:W2:Y:S01]  /*8c00*/  LDSM.16.MT88.4 R4, [R139+0x3400] ;  /* 0x003400008b04783b */ /* 0x000ea20000004200 */
[----:B------:R-:W3:Y:S01]  /*8c10*/  MUFU.EX2 R106, R106 ;  /* 0x0000006a006a7308 */ /* 0x000ee20000000800 */
[--C-:B------:R-:W-:Y:S01]  /*8c20*/  FFMA.FTZ R93, R67, UR11, -R56.reuse ;  /* 0x0000000b435d7c23 */ /* 0x100fe20008010838 */
[--C-:B------:R-:W-:Y:S01]  /*8c30*/  FFMA.FTZ R67, R21, UR11, -R56.reuse ;  /* 0x0000000b15437c23 */ /* 0x100fe20008010838 */
[--C-:B------:R-:W-:Y:S01]  /*8c40*/  FFMA.FTZ R0, R23, UR11, -R56.reuse ;  /* 0x0000000b17007c23 */ /* 0x100fe20008010838 */
[----:B------:R-:W4:Y:S01]  /*8c50*/  LDSM.16.MT88.4 R24, [R138+0x3400] ;  /* 0x003400008a18783b */ /* 0x000f220000004200 */
[--C-:B------:R-:W-:Y:S01]  /*8c60*/  FFMA.FTZ R88, R29, UR11, -R56.reuse ;  /* 0x0000000b1d587c23 */ /* 0x100fe20008010838 */
[--C-:B------:R-:W-:Y:S01]  /*8c70*/  FFMA.FTZ R91, R91, UR11, -R56.reuse ;  /* 0x0000000b5b5b7c23 */ /* 0x100fe20008010838 */
[--C-:B------:R-:W-:Y:S01]  /*8c80*/  FFMA.FTZ R129, R129, UR11, -R56.reuse ;  /* 0x0000000b81817c23 */ /* 0x100fe20008010838 */
[----:B------:R-:W-:Y:S01]  /*8c90*/  MUFU.EX2 R103, R103 ;  /* 0x0000006700677308 */ /* 0x000fe20000000800 */
[----:B------:R-:W5:Y:S01]  /*8ca0*/  LDSM.16.MT88.4 R28, [R139+0x3800] ;  /* 0x003800008b1c783b */ /* 0x000f620000004200 */
        /* <DEDUP_REMOVED lines=10> */
[----:B------:R-:W-:-:S04]  /*8d50*/  FFMA.FTZ R51, R51, UR11, -R56 ;  /* 0x0000000b33337c23 */ /* 0x000fc80008010838 */
[----:B------:R-:W3:Y:S08]  /*8d60*/  MUFU.EX2 R110, R110 ;  /* 0x0000006e006e7308 */ /* 0x000ef00000000800 */
[----:B------:R-:W2:Y:S01]  /*8d70*/  MUFU.EX2 R108, R108 ;  /* 0x0000006c006c7308 */ /* 0x000ea20000000800 */
[----:B-1----:R-:W-:-:S07]  /*8d80*/  F2FP.F16.F32.PACK_AB R15, R96, R103 ;  /* 0x00000067600f723e */ /* 0x002fce00000000ff */
        /* <DEDUP_REMOVED lines=8> */
[----:B------:R-:W1:Y:S01]  /*8e10*/  MUFU.EX2 R88, R88 ;  /* 0x0000005800587308 */ /* 0x000e620000000800 */
[-C--:B--2---:R-:W-:Y:S01]  /*8e20*/  FMUL.FTZ R22, R82, R108.reuse ;  /* 0x0000006c52167220 */ /* 0x084fe20000410000 */
        /* <DEDUP_REMOVED lines=9> */
[-C--:B------:R-:W-:Y:S01]  /*8ec0*/  FMUL.FTZ R71, R71, R108.reuse ;  /* 0x0000006c47477220 */ /* 0x080fe20000410000 */
[--C-:B------:R-:W-:Y:S01]  /*8ed0*/  FFMA.FTZ R81, R131, UR11, -R56.reuse ;  /* 0x0000000b83517c23 */ /* 0x100fe20008010838 */
[--C-:B------:R-:W-:Y:S01]  /*8ee0*/  FFMA.FTZ R80, R125, UR11, -R56.reuse ;  /* 0x0000000b7d507c23 */ /* 0x100fe20008010838 */
[--C-:B------:R-:W-:Y:S01]  /*8ef0*/  FFMA.FTZ R83, R127, UR11, -R56.reuse ;  /* 0x0000000b7f537c23 */ /* 0x100fe20008010838 */
[C---:B------:R-:W-:Y:S01]  /*8f00*/  HMMA.16816.F32 R16, R12.reuse, R18, R76 ;  /* 0x000000120c10723c */ /* 0x040fe2000000184c */
[----:B------:R-:W2:Y:S01]  /*8f10*/  MUFU.EX2 R84, R84 ;  /* 0x0000005400547308 */ /* 0x000ea20000000800 */
[----:B-1----:R-:W-:Y:S01]  /*8f20*/  F2FP.F16.F32.PACK_AB R33, R88, R97 ;  /* 0x000000615821723e */ /* 0x002fe200000000ff */
[--C-:B------:R-:W-:Y:S01]  /*8f30*/  FFMA.FTZ R82, R111, UR11, -R56.reuse ;  /* 0x0000000b6f527c23 */ /* 0x100fe20008010838 */
        /* <DEDUP_REMOVED lines=8> */
[----:B------:R-:W1:Y:S01]  /*8fc0*/  LDSM.16.MT88.4 R8, [R138+0x3800] ;  /* 0x003800008a08783b */ /* 0x000e620000004200 */
[----:B------:R-:W-:Y:S01]  /*8fd0*/  FADD.FTZ R103, R103, R100 ;  /* 0x0000006467677221 */ /* 0x000fe20000010000 */
[----:B------:R-:W-:Y:S01]  /*8fe0*/  FADD.FTZ R105, R105, R102 ;  /* 0x0000006669697221 */ /* 0x000fe20000010000 */
[----:B------:R-:W-:Y:S01]  /*8ff0*/  FFMA.FTZ R161, R53, UR11, -R56 ;  /* 0x0000000b35a17c23 */ /* 0x000fe20008010838 */
        /* <DEDUP_REMOVED lines=9> */
[----:B------:R-:W-:Y:S01]  /*9090*/  FADD.FTZ R101, R101, R98 ;  /* 0x0000006265657221 */ /* 0x000fe20000010000 */
[----:B------:R-:W-:-:S03]  /*90a0*/  FADD.FTZ R88, R88, R97 ;  /* 0x0000006158587221 */ /* 0x000fc60000010000 */
[----:B------:R-:W-:Y:S01]  /*90b0*/  FADD.FTZ R101, R92, R101 ;  /* 0x000000655c657221 */ /* 0x000fe20000010000 */
[C---:B------:R-:W-:Y:S01]  /*90c0*/  HMMA.16816.F32 R16, R32.reuse, R6, R16 ;  /* 0x000000062010723c */ /* 0x040fe20000001810 */
[----:B------:R-:W2:Y:S01]  /*90d0*/  MUFU.EX2 R0, R0 ;  /* 0x0000000000007308 */ /* 0x000ea20000000800 */
[----:B------:R-:W1:Y:S01]  /*90e0*/  LDSM.16.MT88.4 R4, [R139+0x3c00] ;  /* 0x003c00008b04783b */ /* 0x000e620000004200 */
[----:B---3--:R-:W-:Y:S01]  /*90f0*/  F2FP.F16.F32.PACK_AB R13, R2, R91 ;  /* 0x0000005b020d723e */ /* 0x008fe200000000ff */
[----:B------:R-:W-:Y:S01]  /*9100*/  FADD.FTZ R93, R93, R88 ;  /* 0x000000585d5d7221 */ /* 0x000fe20000010000 */
[----:B------:R-:W-:Y:S01]  /*9110*/  FADD.FTZ R90, R90, R101 ;  /* 0x000000655a5a7221 */ /* 0x000fe20000010000 */
[----:B----4-:R-:W-:Y:S02]  /*9120*/  HMMA.16816.F32 R72, R32, R24, R72 ;  /* 0x000000182048723c */ /* 0x010fe40000001848 */
[----:B------:R-:W-:Y:S01]  /*9130*/  FADD.FTZ R84, R84, R93 ;  /* 0x0000005d54547221 */ /* 0x000fe20000010000 */
[----:B------:R-:W-:Y:S01]  /*9140*/  MUFU.EX2 R76, R129 ;  /* 0x00000081004c7308 */ /* 0x000fe20000000800 */
[----:B------:R-:W-:-:S02]  /*9150*/  FADD.FTZ R90, R87, R90 ;  /* 0x0000005a575a7221 */ /* 0x000fc40000010000 */
[----:B------:R-:W-:Y:S01]  /*9160*/  HMMA.16816.F32 R68, R32, R26, R68 ;  /* 0x0000001a2044723c */ /* 0x000fe20000001844 */
[----:B------:R-:W3:Y:S01]  /*9170*/  LDSM.16.MT88.4 R24, [R138+0x3c00] ;  /* 0x003c00008a18783b */ /* 0x000ee20000004200 */
[----:B------:R-:W-:Y:S01]  /*9180*/  FADD.FTZ R91, R91, R84 ;  /* 0x000000545b5b7221 */ /* 0x000fe20000010000 */
[----:B------:R-:W-:Y:S02]  /*9190*/  FADD.FTZ R85, R85, R90 ;  /* 0x0000005a55557221 */ /* 0x000fe40000010000 */
[----:B------:R-:W4:Y:S01]  /*91a0*/  MUFU.EX2 R81, R81 ;  /* 0x0000005100517308 */ /* 0x000f220000000800 */
[----:B--2---:R-:W-:Y:S01]  /*91b0*/  F2FP.F16.F32.PACK_AB R15, R0, R67 ;  /* 0x00000043000f723e */ /* 0x004fe200000000ff */
[----:B------:R-:W-:Y:S01]  /*91c0*/  FADD.FTZ R2, R2, R91 ;  /* 0x0000005b02027221 */ /* 0x000fe20000010000 */
[----:B------:R-:W-:Y:S01]  /*91d0*/  F2FP.F16.F32.PACK_AB R32, R57, R60 ;  /* 0x0000003c3920723e */ /* 0x000fe200000000ff */
[----:B------:R-:W-:Y:S01]  /*91e0*/  FADD.FTZ R85, R64, R85 ;  /* 0x0000005540557221 */ /* 0x000fe20000010000 */
[----:B------:R-:W-:Y:S01]  /*91f0*/  F2FP.F16.F32.PACK_AB R34, R55, R58 ;  /* 0x0000003a3722723e */ /* 0x000fe200000000ff */
[----:B------:R-:W-:-:S02]  /*9200*/  FADD.FTZ R67, R67, R2 ;  /* 0x0000000243437221 */ /* 0x000fc40000010000 */
[----:B-----5:R-:W-:Y:S01]  /*9210*/  HMMA.16816.F32 R20, R12, R28, R20 ;  /* 0x0000001c0c14723c */ /* 0x020fe20000001814 */
[----:B------:R-:W-:Y:S01]  /*9220*/  MUFU.EX2 R80, R80 ;  /* 0x0000005000507308 */ /* 0x000fe20000000800 */
[----:B------:R-:W-:Y:S01]  /*9230*/  FADD.FTZ R62, R62, R85 ;  /* 0x000000553e3e7221 */ /* 0x000fe20000010000 */
[----:B------:R-:W-:-:S03]  /*9240*/  FADD.FTZ R67, R0, R67 ;  /* 0x0000004300437221 */ /* 0x000fc60000010000 */
[C---:B------:R-:W-:Y:S01]  /*9250*/  HMMA.16816.F32 R28, R12.reuse, R30, R16 ;  /* 0x0000001e0c1c723c */ /* 0x040fe20000001810 */
[----:B------:R-:W2:Y:S01]  /*9260*/  LDSM.16.MT88.4 R16, [R139+0x4000] ;  /* 0x004000008b10783b */ /* 0x000ea20000004200 */
[----:B------:R-:W-:Y:S01]  /*9270*/  FADD.FTZ R61, R61, R62 ;  /* 0x0000003e3d3d7221 */ /* 0x000fe20000010000 */
[----:B------:R-:W5:Y:S01]  /*9280*/  MUFU.EX2 R83, R83 ;  /* 0x0000005300537308 */ /* 0x000f620000000800 */
[C---:B----4-:R-:W-:Y:S01]  /*9290*/  F2FP.F16.F32.PACK_AB R33, R81.reuse, R76 ;  /* 0x0000004c5121723e */ /* 0x050fe200000000ff */
[----:B------:R-:W-:Y:S01]  /*92a0*/  FADD.FTZ R2, R76, R67 ;  /* 0x000000434c027221 */ /* 0x000fe20000010000 */
[C---:B-1----:R-:W-:Y:S01]  /*92b0*/  HMMA.16816.F32 R72, R12.reuse, R8, R72 ;  /* 0x000000080c48723c */ /* 0x042fe20000001848 */
[----:B------:R-:W-:Y:S01]  /*92c0*/  FADD.FTZ R60, R60, R61 ;  /* 0x0000003d3c3c7221 */ /* 0x000fe20000010000 */
[----:B------:R-:W-:Y:S01]  /*92d0*/  LDSM.16.MT88.4 R76, [R139+0x4c00] ;  /* 0x004c00008b4c783b */ /* 0x000fe20000004200 */
[----:B------:R-:W-:Y:S01]  /*92e0*/  FADD.FTZ R81, R81, R2 ;  /* 0x0000000251517221 */ /* 0x000fe20000010000 */
[----:B------:R-:W-:Y:S01]  /*92f0*/  FFMA.FTZ R2, R46, UR11, -R56 ;  /* 0x0000000b2e027c23 */ /* 0x000fe20008010838 */
[----:B------:R-:W-:Y:S01]  /*9300*/  MUFU.EX2 R82, R82 ;  /* 0x0000005200527308 */ /* 0x000fe20000000800 */
[----:B------:R-:W-:Y:S01]  /*9310*/  HMMA.16816.F32 R68, R12, R10, R68 ;  /* 0x0000000a0c44723c */ /* 0x000fe20000001844 */
[----:B------:R-:W1:Y:S01]  /*9320*/  LDSM.16.MT88.4 R8, [R138+0x4000] ;  /* 0x004000008a08783b */ /* 0x000e620000004200 */
[----:B------:R-:W-:-:S04]  /*9330*/  FADD.FTZ R57, R57, R60 ;  /* 0x0000003c39397221 */ /* 0x000fc80000010000 */
[----:B------:R-:W-:Y:S01]  /*9340*/  FADD.FTZ R58, R58, R57 ;  /* 0x000000393a3a7221 */ /* 0x000fe20000010000 */
[----:B------:R-:W4:Y:S01]  /*9350*/  MUFU.EX2 R111, R111 ;  /* 0x0000006f006f7308 */ /* 0x000f220000000800 */
[----:B-----5:R-:W-:Y:S01]  /*9360*/  F2FP.F16.F32.PACK_AB R35, R83, R80 ;  /* 0x000000505323723e */ /* 0x020fe200000000ff */
[----:B------:R-:W-:Y:S01]  /*9370*/  FADD.FTZ R80, R80, R81 ;  /* 0x0000005150507221 */ /* 0x000fe20000010000 */
[----:B------:R-:W-:Y:S01]  /*9380*/  F2FP.F16.F32.PACK_AB R12, R49, R54 ;  /* 0x00000036310c723e */ /* 0x000fe200000000ff */
[----:B------:R-:W-:Y:S01]  /*9390*/  FADD.FTZ R55, R55, R58 ;  /* 0x0000003a37377221 */ /* 0x000fe20000010000 */
[----:B------:R-:W-:Y:S01]  /*93a0*/  F2FP.F16.F32.PACK_AB R14, R47, R52 ;  /* 0x000000342f0e723e */ /* 0x000fe200000000ff */
[----:B------:R-:W-:Y:S02]  /*93b0*/  FADD.FTZ R83, R83, R80 ;  /* 0x0000005053537221 */ /* 0x000fe40000010000 */
[----:B------:R-:W-:Y:S01]  /*93c0*/  MUFU.EX2 R104, R104 ;  /* 0x0000006800687308 */ /* 0x000fe20000000800 */
[----:B------:R-:W-:Y:S01]  /*93d0*/  HMMA.16816.F32 R20, R32, R4, R20 ;  /* 0x000000042014723c */ /* 0x000fe20000001814 */
[----:B------:R-:W-:-:S04]  /*93e0*/  FADD.FTZ R54, R54, R55 ;  /* 0x0000003736367221 */ /* 0x000fc80000010000 */
[----:B------:R-:W-:Y:S01]  /*93f0*/  FADD.FTZ R49, R49, R54 ;  /* 0x0000003631317221 */ /* 0x000fe20000010000 */
[C---:B------:R-:W-:Y:S01]  /*9400*/  HMMA.16816.F32 R28, R32.reuse, R6, R28 ;  /* 0x00000006201c723c */ /* 0x040fe2000000181c */
[----:B------:R-:W5:Y:S01]  /*9410*/  MUFU.EX2 R119, R119 ;  /* 0x0000007700777308 */ /* 0x000f620000000800 */
[----:B------:R-:W1:Y:S01]  /*9420*/  LDSM.16.MT88.4 R4, [R139+0x4400] ;  /* 0x004400008b04783b */ /* 0x000e620000004200 */
[C---:B----4-:R-:W-:Y:S01]  /*9430*/  F2FP.F16.F32.PACK_AB R13, R111.reuse, R82 ;  /* 0x000000526f0d723e */ /* 0x050fe200000000ff */
[----:B------:R-:W-:Y:S01]  /*9440*/  FADD.FTZ R82, R82, R83 ;  /* 0x0000005352527221 */ /* 0x000fe20000010000 */
[----:B------:R-:W-:Y:S01]  /*9450*/  FADD.FTZ R52, R52, R49 ;  /* 0x0000003134347221 */ /* 0x000fe20000010000 */
[----:B---3--:R-:W-:Y:S02]  /*9460*/  HMMA.16816.F32 R72, R32, R24, R72 ;  /* 0x000000182048723c */ /* 0x008fe40000001848 */
[----:B------:R-:W-:Y:S01]  /*9470*/  FADD.FTZ R111, R111, R82 ;  /* 0x000000526f6f7221 */ /* 0x000fe20000010000 */
[----:B------:R-:W-:Y:S01]  /*9480*/  MUFU.EX2 R42, R42 ;  /* 0x0000002a002a7308 */ /* 0x000fe20000000800 */
[----:B------:R-:W-:-:S02]  /*9490*/  FADD.FTZ R47, R47, R52 ;  /* 0x000000342f2f7221 */ /* 0x000fc40000010000 */
[----:B------:R-:W-:Y:S01]  /*94a0*/  HMMA.16816.F32 R68, R32, R26, R68 ;  /* 0x0000001a2044723c */ /* 0x000fe20000001844 */
[----:B------:R-:W3:Y:S04]  /*94b0*/  LDSM.16.MT88.4 R24, [R138+0x4400] ;  /* 0x004400008a18783b */ /* 0x000ee80000004200 */
[----:B------:R-:W4:Y:S01]  /*94c0*/  MUFU.EX2 R41, R41 ;  /* 0x0000002900297308 */ /* 0x000f220000000800 */
[----:B-----5:R-:W-:Y:S01]  /*94d0*/  F2FP.F16.F32.PACK_AB R15, R119, R104 ;  /* 0x00000068770f723e */ /* 0x020fe200000000ff */
[--C-:B------:R-:W-:Y:S01]  /*94e0*/  FFMA.FTZ R34, R95, UR11, -R56.reuse ;  /* 0x0000000b5f227c23 */ /* 0x100fe20008010838 */
[----:B------:R-:W-:Y:S01]  /*94f0*/  FFMA.FTZ R35, R99, UR11, -R56 ;  /* 0x0000000b63237c23 */ /* 0x000fe20008010838 */
[--C-:B------:R-:W-:Y:S01]  /*9500*/  FFMA.FTZ R32, R94, UR11, -R89.reuse ;  /* 0x0000000b5e207c23 */ /* 0x100fe20008010859 */
[----:B------:R-:W-:Y:S01]  /*9510*/  FFMA.FTZ R89, R66, UR11, -R89 ;  /* 0x0000000b42597c23 */ /* 0x000fe20008010859 */
[----:B------:R-:W-:-:S02]  /*9520*/  FADD.FTZ R104, R104, R111 ;  /* 0x0000006f68687221 */ /* 0x000fc40000010000 */
[----:B------:R-:W-:Y:S01]  /*9530*/  MUFU.EX2 R112, R112 ;  /* 0x0000007000707308 */ /* 0x000fe20000000800 */
[----:B--2---:R-:W-:Y:S01]  /*9540*/  HMMA.16816.F32 R20, R12, R16, R20 ;  /* 0x000000100c14723c */ /* 0x004fe20000001814 */
[----:B------:R-:W-:-:S05]  /*9550*/  FADD.FTZ R119, R119, R104 ;  /* 0x0000006877777221 */ /* 0x000fca0000010000 */
[----:B------:R-:W-:Y:S01]  /*9560*/  HMMA.16816.F32 R28, R12, R18, R28 ;  /* 0x000000120c1c723c */ /* 0x000fe2000000181c */
[----:B------:R-:W2:Y:S01]  /*9570*/  MUFU.EX2 R113, R113 ;  /* 0x0000007100717308 */ /* 0x000ea20000000800 */
[----:B------:R-:W-:Y:S01]  /*9580*/  F2FP.F16.F32.PACK_AB R16, R43, R48 ;  /* 0x000000302b10723e */ /* 0x000fe200000000ff */
[----:B------:R-:W-:-:S03]  /*9590*/  FADD.FTZ R48, R48, R47 ;  /* 0x0000002f30307221 */ /* 0x000fc60000010000 */
[C---:B-1----:R-:W-:Y:S01]  /*95a0*/  HMMA.16816.F32 R72, R12.reuse, R8, R72 ;  /* 0x000000080c48723c */ /* 0x042fe20000001848 */
[----:B----4-:R-:W-:Y:S01]  /*95b0*/  F2FP.F16.F32.PACK_AB R18, R41, R42 ;  /* 0x0000002a2912723e */ /* 0x010fe200000000ff */
        /* <DEDUP_REMOVED lines=8> */
[----:B------:R-:W-:-:S03]  /*9640*/  FADD.FTZ R41, R41, R42 ;  /* 0x0000002a29297221 */ /* 0x000fc60000010000 */
[----:B------:R-:W-:Y:S02]  /*9650*/  FADD.FTZ R113, R113, R112 ;  /* 0x0000007071717221 */ /* 0x000fe40000010000 */
[----:B------:R-:W-:Y:S08]  /*9660*/  MUFU.EX2 R40, R40 ;  /* 0x0000002800287308 */ /* 0x000ff00000000800 */
[----:B------:R-:W2:Y:S01]  /*9670*/  MUFU.EX2 R39, R39 ;  /* 0x0000002700277308 */ /* 0x000ea20000000800 */
[----:B----4-:R-:W-:Y:S01]  /*9680*/  F2FP.F16.F32.PACK_AB R19, R33, R106 ;  /* 0x0000006a2113723e */ /* 0x010fe200000000ff */
[----:B------:R-:W-:-:S04]  /*9690*/  FADD.FTZ R106, R106, R113 ;  /* 0x000000716a6a7221 */ /* 0x000fc80000010000 */
[----:B------:R-:W-:Y:S02]  /*96a0*/  FADD.FTZ R33, R33, R106 ;  /* 0x0000006a21217221 */ /* 0x000fe40000010000 */
[----:B------:R-:W-:Y:S01]  /*96b0*/  MUFU.EX2 R38, R38 ;  /* 0x0000002600267308 */ /* 0x000fe20000000800 */
[C---:B------:R-:W-:Y:S06]  /*96c0*/  HMMA.16816.F32 R20, R16.reuse, R4, R20 ;  /* 0x000000041014723c */ /* 0x040fec0000001814 */
[----:B------:R-:W-:Y:S01]  /*96d0*/  HMMA.16816.F32 R28, R16, R6, R28 ;  /* 0x00000006101c723c */ /* 0x000fe2000000181c */
[----:B------:R-:W4:Y:S01]  /*96e0*/  MUFU.EX2 R37, R37 ;  /* 0x0000002500257308 */ /* 0x000f220000000800 */
[----:B------:R-:W5:Y:S01]  /*96f0*/  LDSM.16.MT88.4 R4, [R138+0x4800] ;  /* 0x004800008a04783b */ /* 0x000f620000004200 */
[----:B--2---:R-:W-:Y:S01]  /*9700*/  F2FP.F16.F32.PACK_AB R12, R39, R40 ;  /* 0x00000028270c723e */ /* 0x004fe200000000ff */
[----:B------:R-:W-:-:S02]  /*9710*/  FADD.FTZ R40, R40, R41 ;  /* 0x0000002928287221 */ /* 0x000fc40000010000 */
[C---:B---3--:R-:W-:Y:S02]  /*9720*/  HMMA.16816.F32 R72, R16.reuse, R24, R72 ;  /* 0x000000181048723c */ /* 0x048fe40000001848 */
[----:B------:R-:W-:Y:S01]  /*9730*/  FADD.FTZ R39, R39, R40 ;  /* 0x0000002827277221 */ /* 0x000fe20000010000 */
[----:B------:R-:W-:Y:S03]  /*9740*/  MUFU.EX2 R34, R34 ;  /* 0x0000002200227308 */ /* 0x000fe60000000800 */
[----:B------:R-:W-:Y:S05]  /*9750*/  HMMA.16816.F32 R68, R16, R26, R68 ;  /* 0x0000001a1044723c */ /* 0x000fea0000001844 */
[----:B------:R-:W2:Y:S01]  /*9760*/  MUFU.EX2 R35, R35 ;  /* 0x0000002300237308 */ /* 0x000ea20000000800 */
[----:B----4-:R-:W-:Y:S01]  /*9770*/  F2FP.F16.F32.PACK_AB R14, R37, R38 ;  /* 0x00000026250e723e */ /* 0x010fe200000000ff */
[----:B------:R-:W-:Y:S01]  /*9780*/  FFMA.FTZ R17, R59, UR11, -R56 ;  /* 0x0000000b3b117c23 */ /* 0x000fe20008010838 */
[----:B------:R-:W-:-:S04]  /*9790*/  FADD.FTZ R38, R38, R39 ;  /* 0x0000002726267221 */ /* 0x000fc80000010000 */
[----:B------:R-:W-:Y:S01]  /*97a0*/  FADD.FTZ R37, R37, R38 ;  /* 0x0000002625257221 */ /* 0x000fe20000010000 */
[----:B------:R-:W-:Y:S08]  /*97b0*/  MUFU.EX2 R63, R63 ;  /* 0x0000003f003f7308 */ /* 0x000ff00000000800 */
        /* <DEDUP_REMOVED lines=13> */
[----:B--2---:R-:W-:Y:S01]  /*9890*/  F2FP.F16.F32.PACK_AB R4, R3, R36 ;  /* 0x000000240304723e */ /* 0x004fe200000000ff */
[----:B------:R-:W-:-:S04]  /*98a0*/  FADD.FTZ R36, R36, R37 ;  /* 0x0000002524247221 */ /* 0x000fc80000010000 */
[----:B------:R-:W-:Y:S01]  /*98b0*/  FADD.FTZ R3, R3, R36 ;  /* 0x0000002403037221 */ /* 0x000fe20000010000 */
[----:B------:R-:W2:Y:S01]  /*98c0*/  MUFU.EX2 R17, R17 ;  /* 0x0000001100117308 */ /* 0x000ea20000000800 */
[----:B---3--:R-:W-:Y:S01]  /*98d0*/  F2FP.F16.F32.PACK_AB R6, R25, R32 ;  /* 0x000000201906723e */ /* 0x008fe200000000ff */
[----:B------:R-:W-:Y:S01]  /*98e0*/  FADD.FTZ R12, R34, R33 ;  /* 0x00000021220c7221 */ /* 0x000fe20000010000 */
[----:B------:R-:W-:-:S03]  /*98f0*/  FADD.FTZ R32, R32, R3 ;  /* 0x0000000320207221 */ /* 0x000fc60000010000 */
[----:B------:R-:W-:Y:S01]  /*9900*/  FADD.FTZ R12, R35, R12 ;  /* 0x0000000c230c7221 */ /* 0x000fe20000010000 */
[----:B------:R-:W-:Y:S01]  /*9910*/  FADD.FTZ R160, R25, R32 ;  /* 0x0000002019a07221 */ /* 0x000fe20000010000 */
[----:B------:R-:W-:Y:S08]  /*9920*/  MUFU.EX2 R2, R2 ;  /* 0x0000000200027308 */ /* 0x000ff00000000800 */
[----:B------:R-:W3:Y:S01]  /*9930*/  MUFU.EX2 R161, R161 ;  /* 0x000000a100a17308 */ /* 0x000ee20000000800 */
[----:B--2---:R-:W-:-:S02]  /*9940*/  F2FP.F16.F32.PACK_AB R5, R17, R0 ;  /* 0x000000001105723e */ /* 0x004fc400000000ff */
[----:B---3--:R-:W-:-:S07]  /*9950*/  F2FP.F16.F32.PACK_AB R7, R161, R2 ;  /* 0x00000002a107723e */ /* 0x008fce00000000ff */
[C---:B-1----:R-:W-:Y:S06]  /*9960*/  HMMA.16816.F32 R72, R4.reuse, R8, R72 ;  /* 0x000000080448723c */ /* 0x042fec0000001848 */
[----:B------:R-:W-:Y:S01]  /*9970*/  HMMA.16816.F32 R80, R4, R76, R20 ;  /* 0x0000004c0450723c */ /* 0x000fe20000001814 */
[----:B------:R-:W-:-:S04]  /*9980*/  FADD.FTZ R9, R63, R12 ;  /* 0x0000000c3f097221 */ /* 0x000fc80000010000 */
[----:B------:R-:W-:Y:S01]  /*9990*/  FADD.FTZ R9, R66, R9 ;  /* 0x0000000942097221 */ /* 0x000fe20000010000 */
[----:B------:R-:W-:Y:S03]  /*99a0*/  HMMA.16816.F32 R76, R4, R78, R28 ;  /* 0x0000004e044c723c */ /* 0x000fe6000000181c */
[----:B------:R-:W-:-:S03]  /*99b0*/  FADD.FTZ R0, R0, R9 ;  /* 0x0000000900007221 */ /* 0x000fc60000010000 */
[----:B------:R-:W-:Y:S01]  /*99c0*/  HMMA.16816.F32 R68, R4, R10, R68 ;  /* 0x0000000a0444723c */ /* 0x000fe20000001844 */
[----:B------:R-:W-:Y:S01]  /*99d0*/  FADD.FTZ R17, R17, R0 ;  /* 0x0000000011117221 */ /* 0x000fe20000010000 */
[----:B------:R-:W-:-:S03]  /*99e0*/  MOV R0, R44 ;  /* 0x0000002c00007202 */ /* 0x000fc60000000f00 */
[----:B------:R-:W-:-:S04]  /*99f0*/  FADD.FTZ R2, R2, R17 ;  /* 0x0000001102027221 */ /* 0x000fc80000010000 */
[----:B------:R-:W-:Y:S01]  /*9a00*/  FADD.FTZ R161, R161, R2 ;  /* 0x00000002a1a17221 */ /* 0x000fe20000010000 */
[----:B------:R-:W-:-:S14]  /*9a10*/  MOV R2, R45 ;  /* 0x0000002d00027202 */ /* 0x000fdc0000000f00 */
.L_x_4000:
        /* <DEDUP_REMOVED lines=8> */
.L_x_4012:
        /* <DEDUP_REMOVED lines=9> */
[----:B------:R-:W3:Y:S02]  /*9b30*/  LDC R0, c[0x0][0x380] ;  /* 0x0000e000ff007b82 */ /* 0x000ee40000000800 */
[-C--:B---3--:R-:W-:Y:S04]  /*9b40*/  IABS R2, R0.reuse ;  /* 0x0000000000027213 */ /* 0x088fe80000000000 */
[----:B------:R-:W3:Y:S10]  /*9b50*/  I2F.RP R7, R2 ;  /* 0x0000000200077306 */ /* 0x000ef40000209400 */
[----:B---3--:R-:W3:Y:S02]  /*9b60*/  MUFU.RCP R3, R7 ;  /* 0x0000000700037308 */ /* 0x008ee40000001000 */
[----:B---3--:R-:W-:Y:S01]  /*9b70*/  VIADD R8, R3, 0xffffffe ;  /* 0x0ffffffe03087836 */ /* 0x008fe20000000000 */
[----:B------:R-:W-:Y:S07]  /*9b80*/  SHF.L.U32 R3, R150, 0x7, RZ ;  /* 0x0000000796037819 */ /* 0x000fee00000006ff */
[----:B------:R-:W3:Y:S01]  /*9b90*/  F2I.FTZ.U32.TRUNC.NTZ R9, R8 ;  /* 0x0000000800097305 */ /* 0x000ee2000021f000 */
[----:B------:R-:W-:Y:S01]  /*9ba0*/  IABS R4, R3 ;  /* 0x0000000300047213 */ /* 0x000fe20000000000 */
[C---:B------:R-:W-:Y:S01]  /*9bb0*/  VIADD R11, R3.reuse, 0x80 ;  /* 0x00000080030b7836 */ /* 0x040fe20000000000 */
[-C--:B------:R-:W-:Y:S04]  /*9bc0*/  LOP3.LUT R3, R3, R0.reuse, RZ, 0x3c, !PT ;  /* 0x0000000003037212 */ /* 0x080fe800078e3cff */
[----:B------:R-:W-:Y:S02]  /*9bd0*/  IABS R6, R11 ;  /* 0x0000000b00067213 */ /* 0x000fe40000000000 */
[----:B------:R-:W-:Y:S02]  /*9be0*/  ISETP.GE.AND P1, PT, R3, RZ, PT ;  /* 0x000000ff0300720c */ /* 0x000fe40003f26270 */
[----:B------:R-:W-:Y:S01]  /*9bf0*/  LOP3.LUT R11, R11, R0, RZ, 0x3c, !PT ;  /* 0x000000000b0b7212 */ /* 0x000fe200078e3cff */
        /* <DEDUP_REMOVED lines=36> */
[----:B------:R-:W4:Y:S02]  /*9e40*/  LDG.E R7, desc[UR12][R12.64] ;  /* 0x0000000c0c077981 */ /* 0x000f24000c1e1900 */
[-C--:B---3--:R-:W-:Y:S01]  /*9e50*/  IMAD.WIDE.U32 R168, R9, R4.reuse, RZ ;  /* 0x0000000409a87225 */ /* 0x088fe200078e00ff */
[----:B------:R-:W-:Y:S05]  /*9e60*/  SHF.R.S32.HI R11, RZ, 0x1f, R9 ;  /* 0x0000001fff0b7819 */ /* 0x000fea0000011409 */
[----:B------:R-:W-:Y:S04]  /*9e70*/  IMAD R0, R11, R4, RZ ;  /* 0x000000040b007224 */ /* 0x000fe800078e02ff */
[----:B------:R-:W-:Y:S04]  /*9e80*/  IMAD R0, R9, R5, R0 ;  /* 0x0000000509007224 */ /* 0x000fe800078e0200 */
[----:B------:R-:W-:Y:S01]  /*9e90*/  IMAD.IADD R169, R169, 0x1, R0 ;  /* 0x00000001a9a97824 */ /* 0x000fe200078e0200 */
[----:B----4-:R-:W-:Y:S04]  /*9ea0*/  IADD3 R7, -R7, R6, RZ ;  /* 0x0000000607077210 */ /* 0x010fe80007ffe1ff */
[----:B------:R-:W-:Y:S01]  /*9eb0*/  SHF.R.S32.HI R5, RZ, 0x1f, R7 ;  /* 0x0000001fff057819 */ /* 0x000fe20000011407 */
[-C--:B-----5:R-:W-:Y:S04]  /*9ec0*/  IMAD.WIDE.U32 R168, R7, R2.reuse, R168 ;  /* 0x0000000207a87225 */ /* 0x0a0fe800078e00a8 */
[----:B------:R-:W-:Y:S04]  /*9ed0*/  IMAD R0, R5, R2, RZ ;  /* 0x0000000205007224 */ /* 0x000fe800078e02ff */
[----:B------:R-:W-:Y:S05]  /*9ee0*/  IMAD R0, R7, R3, R0 ;  /* 0x0000000307007224 */ /* 0x000fea00078e0200 */
[----:B------:R-:W-:Y:S07]  /*9ef0*/  IADD3 R169, R169, R0, RZ ;  /* 0x00000000a9a97210 */ /* 0x000fee0007ffe0ff */
.L_x_4009:
[----:B------:R-:W-:Y:S01]  /*9f00*/  @P0 STS.64 [R151+0x3008], RZ ;  /* 0x003008ff97000388 */ /* 0x000fe20000000a00 */
[-C--:B-1----:R-:W-:Y:S01]  /*9f10*/  @!P0 LEA R0, P2, R166, R168.reuse, 0x6 ;  /* 0x000000a8a6008211 */ /* 0x082fe200078430ff */
[----:B--2---:R-:W-:Y:S01]  /*9f20*/  @!P0 IMAD.WIDE.U32 R174, R164, 0x60, R168 ;  /* 0x00000060a4ae8825 */ /* 0x004fe200078e00a8 */
[----:B------:R-:W-:Y:S02]  /*9f30*/  @!P0 IADD3 R2, P1, R149, R168, RZ ;  /* 0x000000a895028210 */ /* 0x000fe40007f3e0ff */
[----:B------:R-:W-:Y:S01]  /*9f40*/  @!P0 LEA.HI.X R170, R166, R169, R167, 0x6, P2 ;  /* 0x000000a9a6aa8211 */ /* 0x000fe200010f34a7 */
[----:B------:R-:W-:Y:S01]  /*9f50*/  @P0 STS [R151+0x3000], RZ ;  /* 0x003000ff97000388 */ /* 0x000fe20000000800 */
[-C--:B------:R-:W-:Y:S01]  /*9f60*/  LEA R166, P4, R168, R162.reuse, 0x1 ;  /* 0x000000a2a8a67211 */ /* 0x080fe200078808ff */
[----:B------:R-:W-:Y:S01]  /*9f70*/  @!P0 IMAD R165, R165, 0x60, RZ ;  /* 0x00000060a5a58824 */ /* 0x000fe200078e02ff */
[-C--:B------:R-:W-:Y:S01]  /*9f80*/  @!P0 LEA R178, P3, R2, R162.reuse, 0x1 ;  /* 0x000000a202b28211 */ /* 0x080fe200078608ff */
[----:B------:R-:W-:Y:S01]  /*9f90*/  @P0 STS [R151+0x3004], RZ ;  /* 0x003004ff97000388 */ /* 0x000fe20000000800 */
[----:B------:R-:W-:Y:S02]  /*9fa0*/  LEA.HI.X R167, R168, R163, R169, 0x1, P4 ;  /* 0x000000a3a8a77211 */ /* 0x000fe400020f0ca9 */
[-C--:B------:R-:W-:Y:S02]  /*9fb0*/  @!P0 LEA R176, P2, R0, R162.reuse, 0x1 ;  /* 0x000000a200b08211 */ /* 0x080fe400078408ff */
[----:B------:R-:W-:Y:S01]  /*9fc0*/  @!P0 IADD3.X R164, R148, R169, RZ, P1, !PT ;  /* 0x000000a994a48210 */ /* 0x000fe20000ffe4ff */
[----:B------:R-:W-:Y:S01]  /*9fd0*/  @!PT LDS RZ, [RZ] ;  /* 0x00000000fffff984 */ /* 0x000fe20000000800 */
[----:B------:R-:W-:Y:S01]  /*9fe0*/  @!PT LDS RZ, [RZ] ;  /* 0x00000000fffff984 */ /* 0x000fe20000000800 */
[----:B------:R-:W-:Y:S01]  /*9ff0*/  @!PT LDS RZ, [RZ] ;  /* 0x00000000fffff984 */ /* 0x000fe20000000800 */
[----:B------:R-:W-:Y:S01]  /*a000*/  @!P0 LDGSTS.E.BYPASS.LTC128B.128 [R151+0x3000], desc[UR12][R166.64] ;  /* 0x03000000a6978fae */ /* 0x000fe2000b901d4c */
[-C--:B------:R-:W-:Y:S02]  /*a010*/  @!P0 LEA.HI.X R177, R0, R163.reuse, R170, 0x1, P2 ;  /* 0x000000a300b18211 */ /* 0x080fe400010f0caa */
[----:B------:R-:W-:Y:S02]  /*a020*/  @!P0 LEA.HI.X R179, R2, R163, R164, 0x1, P3 ;  /* 0x000000a302b38211 */ /* 0x000fe400018f0ca4 */
[C---:B------:R-:W-:Y:S02]  /*a030*/  @!P0 LEA R162, P1, R174.reuse, R162, 0x1 ;  /* 0x000000a2aea28211 */ /* 0x040fe400078208ff */
[----:B------:R-:W-:Y:S01]  /*a040*/  @!P0 IADD3 R172, R165, R175, RZ ;  /* 0x000000afa5ac8210 */ /* 0x000fe20007ffe0ff */
[----:B------:R-:W-:Y:S03]  /*a050*/  @P0 STS.128 [R151+0x3800], RZ ;  /* 0x003800ff97000388 */ /* 0x000fe60000000c00 */
[----:B------:R-:W-:Y:S02]  /*a060*/  @!P0 LEA.HI.X R163, R174, R163, R172, 0x1, P1 ;  /* 0x000000a3aea38211 */ /* 0x000fe400008f0cac */
[----:B------:R-:W-:Y:S03]  /*a070*/  ISETP.GT.AND P1, PT, R150, R145, PT ;  /* 0x000000919600720c */ /* 0x000fe60003f24270 */
        /* <DEDUP_REMOVED lines=18> */
[----:B------:R-:W1:Y:S01]  /*a1a0*/  LDSM.16.M88.4 R96, [R141+0x1400] ;  /* 0x001400008d60783b */ /* 0x000e620000000200 */
[----:B------:R-:W-:Y:S07]  /*a1b0*/  MOV R163, R167 ;  /* 0x000000a700a37202 */ /* 0x000fee0000000f00 */
[----:B------:R-:W3:Y:S08]  /*a1c0*/  LDSM.16.M88.4 R100, [R141+0x1800] ;  /* 0x001800008d64783b */ /* 0x000ef00000000200 */
[----:B------:R-:W4:Y:S08]  /*a1d0*/  LDSM.16.M88.4 R104, [R141+0x1c00] ;  /* 0x001c00008d68783b */ /* 0x000f300000000200 */
[----:B------:R-:W5:Y:S08]  /*a1e0*/  LDSM.16.M88.4 R108, [R141+0x2000] ;  /* 0x002000008d6c783b */ /* 0x000f700000000200 */
[----:B------:R-:W5:Y:S08]  /*a1f0*/  LDSM.16.M88.4 R112, [R141+0x2400] ;  /* 0x002400008d70783b */ /* 0x000f700000000200 */
[----:B------:R-:W5:Y:S08]  /*a200*/  LDSM.16.M88.4 R116, [R141+0x2800] ;  /* 0x002800008d74783b */ /* 0x000f700000000200 */
[----:B------:R-:W5:Y:S08]  /*a210*/  LDSM.16.M88.4 R120, [R141+0x2c00] ;  /* 0x002c00008d78783b */ /* 0x000f700000000200 */
[----:B------:R-:W-:Y:S08]  /*a220*/  LDSM.16.M88.4 R124, [R142] ;  /* 0x000000008e7c783b */ /* 0x000ff00000000200 */
[----:B------:R-:W5:Y:S01]  /*a230*/  LDSM.16.M88.4 R128, [R140] ;  /* 0x000000008c80783b */ /* 0x000f620000000200 */
[C---:B--2---:R-:W-:Y:S06]  /*a240*/  HMMA.16816.F32 R4, R88.reuse, R92, RZ ;  /* 0x0000005c5804723c */ /* 0x044fec00000018ff */
[C---:B------:R-:W-:Y:S01]  /*a250*/  HMMA.16816.F32 R8, R88.reuse, R94, RZ ;  /* 0x0000005e5808723c */ /* 0x040fe200000018ff */
[----:B------:R-:W-:Y:S05]  /*a260*/  LDSM.16.M88.4 R92, [R136] ;  /* 0x00000000885c783b */ /* 0x000fea0000000200 */
[C---:B-1----:R-:W-:Y:S06]  /*a270*/  HMMA.16816.F32 R12, R88.reuse, R96, RZ ;  /* 0x00000060580c723c */ /* 0x042fec00000018ff */
        /* <DEDUP_REMOVED lines=20> */
[----:B------:R-:W-:Y:S03]  /*a3c0*/  FMUL.FTZ R195, R7, UR5 ;  /* 0x0000000507c37c20 */ /* 0x000fe60008410000 */
[----:B------:R-:W2:Y:S01]  /*a3d0*/  MUFU.TANH R187, R187 ;  /* 0x000000bb00bb7308 */ /* 0x000ea20000002400 */
[----:B------:R-:W-:Y:S01]  /*a3e0*/  FMUL.FTZ R197, R8, UR5 ;  /* 0x0000000508c57c20 */ /* 0x000fe20008410000 */
[----:B------:R-:W-:Y:S01]  /*a3f0*/  FMUL.FTZ R199, R9, UR5 ;  /* 0x0000000509c77c20 */ /* 0x000fe20008410000 */
[----:B------:R-:W-:Y:S01]  /*a400*/  FMUL.FTZ R201, R10, UR5 ;  /* 0x000000050ac97c20 */ /* 0x000fe20008410000 */
[----:B------:R-:W-:Y:S01]  /*a410*/  FMUL.FTZ R207, R11, UR5 ;  /* 0x000000050bcf7c20 */ /* 0x000fe20008410000 */
[C---:B-1----:R-:W-:Y:S05]  /*a420*/  HMMA.16816.F32 R12, R124.reuse, R88, R12 ;  /* 0x000000587c0c723c */ /* 0x042fea000000180c */
[----:B------:R-:W1:Y:S01]  /*a430*/  MUFU.TANH R185, R185 ;  /* 0x000000b900b97308 */ /* 0x000e620000002400 */
[C---:B------:R-:W-:Y:S01]  /*a440*/  HMMA.16816.F32 R16, R124.reuse, R90, R16 ;  /* 0x0000005a7c10723c */ /* 0x040fe20000001810 */
[----:B------:R-:W3:Y:S08]  /*a450*/  LDSM.16.M88.4 R88, [R135] ;  /* 0x000000008758783b */ /* 0x000ef00000000200 */
[----:B------:R-:W4:Y:S01]  /*a460*/  MUFU.TANH R189, R189 ;  /* 0x000000bd00bd7308 */ /* 0x000f220000002400 */
[C---:B------:R-:W-:Y:S06]  /*a470*/  HMMA.16816.F32 R20, R124.reuse, R92, R20 ;  /* 0x0000005c7c14723c */ /* 0x040fec0000001814 */
[C---:B------:R-:W-:Y:S03]  /*a480*/  HMMA.16816.F32 R24, R124.reuse, R94, R24 ;  /* 0x0000005e7c18723c */ /* 0x040fe60000001818 */
[----:B------:R-:W1:Y:S01]  /*a490*/  MUFU.TANH R195, R195 ;  /* 0x000000c300c37308 */ /* 0x000e620000002400 */
[----:B------:R-:W5:Y:S01]  /*a4a0*/  LDSM.16.M88.4 R92, [R134] ;  /* 0x00000000865c783b */ /* 0x000f620000000200 */
        /* <DEDUP_REMOVED lines=19> */
[C---:B---3--:R-:W-:Y:S06]  /*a5e0*/  HMMA.16816.F32 R28, R124.reuse, R88, R28 ;  /* 0x000000587c1c723c */ /* 0x048fec000000181c */
[----:B------:R-:W3:Y:S01]  /*a5f0*/  MUFU.TANH R207, R207 ;  /* 0x000000cf00cf7308 */ /* 0x000ee20000002400 */
[C---:B------:R-:W-:Y:S01]  /*a600*/  HMMA.16816.F32 R32, R124.reuse, R90, R32 ;  /* 0x0000005a7c20723c */ /* 0x040fe20000001820 */
[----:B------:R-:W2:Y:S08]  /*a610*/  LDSM.16.M88.4 R88, [R133] ;  /* 0x000000008558783b */ /* 0x000eb00000000200 */
[----:B------:R-:W1:Y:S01]  /*a620*/  MUFU.TANH R209, R209 ;  /* 0x000000d100d17308 */ /* 0x000e620000002400 */
[C---:B-----5:R-:W-:Y:S06]  /*a630*/  HMMA.16816.F32 R36, R124.reuse, R92, R36 ;  /* 0x0000005c7c24723c */ /* 0x060fec0000001824 */
        /* <DEDUP_REMOVED lines=21> */
[C---:B--2---:R-:W-:Y:S03]  /*a790*/  HMMA.16816.F32 R44, R124.reuse, R88, R44 ;  /* 0x000000587c2c723c */ /* 0x044fe6000000182c */
[----:B------:R-:W-:Y:S04]  /*a7a0*/  FMUL.FTZ R200, R43, UR5 ;  /* 0x000000052bc87c20 */ /* 0x000fe80008410000 */
[----:B------:R-:W2:Y:S01]  /*a7b0*/  MUFU.TANH R223, R223 ;  /* 0x000000df00df7308 */ /* 0x000ea20000002400 */
[C---:B------:R-:W-:Y:S01]  /*a7c0*/  HMMA.16816.F32 R48, R124.reuse, R90, R48 ;  /* 0x0000005a7c30723c */ /* 0x040fe20000001830 */
[----:B------:R-:W4:Y:S01]  /*a7d0*/  LDSM.16.M88.4 R88, [R86] ;  /* 0x000000005658783b */ /* 0x000f220000000200 */
[----:B------:R-:W-:Y:S07]  /*a7e0*/  DEPBAR.LE SB0, 0x0 ;  /* 0x000080000000791a */ /* 0x000fee0000000000 */
[----:B------:R-:W1:Y:S01]  /*a7f0*/  MUFU.TANH R221, R221 ;  /* 0x000000dd00dd7308 */ /* 0x000e620000002400 */
[C---:B-----5:R-:W-:Y:S01]  /*a800*/  HMMA.16816.F32 R52, R124.reuse, R92, R52 ;  /* 0x0000005c7c34723c */ /* 0x060fe20000001834 */
[----:B------:R-:W-:Y:S05]  /*a810*/  BAR.SYNC.DEFER_BLOCKING 0x0 ;  /* 0x0000000000007b1d */ /* 0x000fea0000010000 */
[C---:B------:R-:W-:Y:S03]  /*a820*/  HMMA.16816.F32 R56, R124.reuse, R94, R56 ;  /* 0x0000005e7c38723c */ /* 0x040fe60000001838 */
[----:B------:R-:W1:Y:S02]  /*a830*/  MUFU.TANH R219, R219 ;  /* 0x000000db00db7308 */ /* 0x000e640000002400 */
        /* <DEDUP_REMOVED lines=17> */
[C---:B----4-:R-:W-:Y:S03]  /*a950*/  HMMA.16816.F32 R60, R124.reuse, R88, R60 ;  /* 0x000000587c3c723c */ /* 0x050fe6000000183c */
[----:B------:R-:W-:Y:S01]  /*a960*/  FMUL.FTZ R177, R58, UR5 ;  /* 0x000000053ab17c20 */ /* 0x000fe20008410000 */
[----:B------:R-:W-:Y:S04]  /*a970*/  FMUL.FTZ R173, R59, UR5 ;  /* 0x000000053bad7c20 */ /* 0x000fe80008410000 */
[----:B------:R-:W4:Y:S01]  /*a980*/  MUFU.TANH R227, R227 ;  /* 0x000000e300e37308 */ /* 0x000f220000002400 */
[----:B------:R-:W-:Y:S09]  /*a990*/  HMMA.16816.F32 R64, R124, R90, R64 ;  /* 0x0000005a7c40723c */ /* 0x000ff20000001840 */
        /* <DEDUP_REMOVED lines=51> */
[----:B------:R-:W1:Y:S01]  /*acd0*/  MUFU.TANH R3, R3 ;  /* 0x0000000300037308 */ /* 0x000e620000002400 */
[----:B--234-:R-:W-:Y:S05]  /*ace0*/  @!P1 BRA `(.L_x_4010) ;  /* 0x0000000400b09947 */ /* 0x01cfea0003800000 */
[----:B------:R-:W2:Y:S08]  /*acf0*/  LDC R7, c[0x0][0x248] ;  /* 0x00009200ff077b82 */ /* 0x000eb00000000800 */
[----:B-1----:R-:W1:Y:S08]  /*ad00*/  @!P0 LDC R2, c[0x0][0x24c] ;  /* 0x00009300ff028b82 */ /* 0x002e700000000800 */
[----:B------:R-:W3:Y:S01]  /*ad10*/  @!P0 LDC R0, c[0x0][0x24c] ;  /* 0x00009300ff008b82 */ /* 0x000ee20000000800 */
[----:B--2---:R-:W-:Y:S04]  /*ad20*/  LEA R4, -R7, RZ, 0x7 ;  /* 0x000000ff07047211 */ /* 0x004fe800078e39ff */
[----:B------:R-:W-:Y:S01]  /*ad30*/  SHF.R.S32.HI R5, RZ, 0x1f, R4 ;  /* 0x0000001fff057819 */ /* 0x000fe20000011404 */
[----:B------:R-:W-:Y:S06]  /*ad40*/  @!P6 BRA `(.L_x_4011) ;  /* 0x0000000000f8e947 */ /* 0x000fec0003800000 */
[----:B------:R-:W2:Y:S02]  /*ad50*/  LDC R6, c[0x0][0x380] ;  /* 0x0000e000ff067b82 */ /* 0x000ea40000000800 */
[-C--:B--2---:R-:W-:Y:S04]  /*ad60*/  IABS R4, R6.reuse ;  /* 0x0000000600047213 */ /* 0x084fe80000000000 */
[----:B------:R-:W2:Y:S10]  /*ad70*/  I2F.RP R11, R4 ;  /* 0x00000004000b7306 */ /* 0x000eb40000209400 */
[----:B--2---:R-:W2:Y:S02]  /*ad80*/  MUFU.RCP R5, R11 ;  /* 0x0000000b00057308 */ /* 0x004ea40000001000 */
[----:B--2---:R-:W-:Y:S01]  /*ad90*/  VIADD R14, R5, 0xffffffe ;  /* 0x0ffffffe050e7836 */ /* 0x004fe20000000000 */
[----:B------:R-:W-:Y:S07]  /*ada0*/  SHF.L.U32 R5, R150, 0x7, RZ ;  /* 0x0000000796057819 */ /* 0x000fee00000006ff */
[----:B------:R-:W2:Y:S01]  /*adb0*/  F2I.FTZ.U32.TRUNC.NTZ R15, R14 ;  /* 0x0000000e000f7305 */ /* 0x000ea2000021f000 */
[----:B------:R-:W-:Y:S01]  /*adc0*/  IABS R10, R5 ;  /* 0x00000005000a7213 */ /* 0x000fe20000000000 */
[C---:B------:R-:W-:Y:S01]  /*add0*/  VIADD R13, R5.reuse, 0xffffff80 ;  /* 0xffffff80050d7836 */ /* 0x040fe20000000000 */
[-C--:B------:R-:W-:Y:S04]  /*ade0*/  LOP3.LUT R5, R5, R6.reuse, RZ, 0x3c, !PT ;  /* 0x0000000605057212 */ /* 0x080fe800078e3cff */
[----:B------:R-:W-:Y:S02]  /*adf0*/  IABS R8, R13 ;  /* 0x0000000d00087213 */ /* 0x000fe40000000000 */
[----:B------:R-:W-:Y:S04]  /*ae00*/  LOP3.LUT R13, R13, R6, RZ, 0x3c, !PT ;  /* 0x000000060d0d7212 */ /* 0x000fe800078e3cff */
        /* <DEDUP_REMOVED lines=38> */
[-C--:B------:R-:W-:Y:S01]  /*b070*/  IMAD.WIDE.U32 R14, R6, R7.reuse, RZ ;  /* 0x00000007060e7225 */ /* 0x080fe200078e00ff */
[----:B------:R-:W-:Y:S05]  /*b080*/  SHF.R.S32.HI R12, RZ, 0x1f, R6 ;  /* 0x0000001fff0c7819 */ /* 0x000fea0000011406 */
[----:B------:R-:W-:Y:S04]  /*b090*/  IMAD R11, R12, R7, RZ ;  /* 0x000000070c0b7224 */ /* 0x000fe800078e02ff */
[----:B--2---:R-:W-:Y:S05]  /*b0a0*/  IMAD R11, R6, R8, R11 ;  /* 0x00000008060b7224 */ /* 0x004fea00078e020b */
[----:B------:R-:W-:Y:S01]  /*b0b0*/  IADD3 R15, R15, R11, RZ ;  /* 0x0000000b0f0f7210 */ /* 0x000fe20007ffe0ff */
[----:B----4-:R-:W-:Y:S04]  /*b0c0*/  IMAD.IADD R9, R9, 0x1, -R10 ;  /* 0x0000000109097824 */ /* 0x010fe800078e0a0a */
[-C--:B-----5:R-:W-:Y:S01]  /*b0d0*/  IMAD.WIDE.U32 R14, R9, R4.reuse, R14 ;  /* 0x00000004090e7225 */ /* 0x0a0fe200078e000e */
[----:B------:R-:W-:Y:S05]  /*b0e0*/  SHF.R.S32.HI R13, RZ, 0x1f, R9 ;  /* 0x0000001fff0d7819 */ /* 0x000fea0000011409 */
[----:B------:R-:W-:Y:S01]  /*b0f0*/  IMAD R6, R13, R4, RZ ;  /* 0x000000040d067224 */ /* 0x000fe200078e02ff */
[----:B------:R-:W-:Y:S03]  /*b100*/  MOV R4, R14 ;  /* 0x0000000e00047202 */ /* 0x000fe60000000f00 */
[----:B------:R-:W-:Y:S04]  /*b110*/  IMAD R6, R9, R5, R6 ;  /* 0x0000000509067224 */ /* 0x000fe800078e0206 */
[----:B------:R-:W-:Y:S07]  /*b120*/  IMAD.IADD R5, R15, 0x1, R6 ;  /* 0x000000010f057824 */ /* 0x000fee00078e0206 */
.L_x_4011:
[----:B------:R2:W-:Y:S01]  /*b130*/  @P0 STS [R151+0x1000], RZ ;  /* 0x001000ff97000388 */ /* 0x0005e20000000800 */
[C---:B------:R-:W-:Y:S01]  /*b140*/  LEA R16, P4, R4.reuse, R158, 0x1 ;  /* 0x0000009e04107211 */ /* 0x040fe200078808ff */
[C---:B------:R-:W-:Y:S01]  /*b150*/  @!P0 IMAD.WIDE.U32 R10, R7.reuse, 0x60, R4 ;  /* 0x00000060070a8825 */ /* 0x040fe200078e0004 */
[-C--:B------:R-:W-:Y:S01]  /*b160*/  @!P0 LEA R8, P2, R7, R4.reuse, 0x6 ;  /* 0x0000000407088211 */ /* 0x080fe200078430ff */
[----:B------:R2:W-:Y:S01]  /*b170*/  @P0 STS [R151+0x1004], RZ ;  /* 0x001004ff97000388 */ /* 0x0005e20000000800 */
[----:B------:R-:W-:Y:S02]  /*b180*/  @!P0 IADD3 R6, P1, R147, R4, RZ ;  /* 0x0000000493068210 */ /* 0x000fe40007f3e0ff */
[--C-:B------:R-:W-:Y:S01]  /*b190*/  LEA.HI.X R17, R4, R159, R5.reuse, 0x1, P4 ;  /* 0x0000009f04117211 */ /* 0x100fe200020f0c05 */
[----:B------:R2:W-:Y:S01]  /*b1a0*/  @P0 STS.64 [R151+0x1008], RZ ;  /* 0x001008ff97000388 */ /* 0x0005e20000000a00 */
[----:B-1----:R-:W-:Y:S01]  /*b1b0*/  @!P0 LEA.HI.X R2, R7, R5, R2, 0x6, P2 ;  /* 0x0000000507028211 */ /* 0x002fe200010f3402 */
[----:B---3--:R-:W-:Y:S01]  /*b1c0*/  @!P0 IMAD R7, R0, 0x60, RZ ;  /* 0x0000006000078824 */ /* 0x008fe200078e02ff */
[-C--:B------:R-:W-:Y:S01]  /*b1d0*/  @!P0 LEA R14, P3, R6, R158.reuse, 0x1 ;  /* 0x0000009e060e8211 */ /* 0x080fe200078608ff */
[----:B------:R-:W-:Y:S01]  /*b1e0*/  @!PT LDS RZ, [RZ] ;  /* 0x00000000fffff984 */ /* 0x000fe20000000800 */
[----:B------:R-:W-:Y:S01]  /*b1f0*/  @!PT LDS RZ, [RZ] ;  /* 0x00000000fffff984 */ /* 0x000fe20000000800 */
[----:B------:R-:W-:Y:S01]  /*b200*/  @!PT LDS RZ, [RZ] ;  /* 0x00000000fffff984 */ /* 0x000fe20000000800 */
[----:B------:R2:W-:Y:S01]  /*b210*/  @!P0 LDGSTS.E.BYPASS.LTC128B.128 [R151+0x1000], desc[UR12][R16.64] ;  /* 0x0100000010978fae */ /* 0x0005e2000b901d4c */
[----:B------:R-:W-:Y:S01]  /*b220*/  @!P0 IMAD.X R0, R146, 0x1, R5, P1 ;  /* 0x0000000192008824 */ /* 0x000fe200008e0605 */
[-C--:B------:R-:W-:Y:S01]  /*b230*/  @!P0 LEA R12, P2, R8, R158.reuse, 0x1 ;  /* 0x0000009e080c8211 */ /* 0x080fe200078408ff */
[----:B------:R-:W-:Y:S01]  /*b240*/  @!P0 IMAD.IADD R7, R7, 0x1, R11 ;  /* 0x0000000107078824 */ /* 0x000fe200078e020b */
[----:B------:R2:W-:Y:S01]  /*b250*/  @P0 STS.128 [R151+0x1800], RZ ;  /* 0x001800ff97000388 */ /* 0x0005e20000000c00 */
[----:B------:R-:W-:Y:S01]  /*b260*/  @!P0 LEA R18, P1, R10, R158, 0x1 ;  /* 0x0000009e0a128211 */ /* 0x000fe200078208ff */
[----:B------:R-:W-:Y:S01]  /*b270*/  IMAD.MOV.U32 R158, RZ, RZ, R16 ;  /* 0x000000ffff9e7224 */ /* 0x000fe200078e0010 */
[-C--:B------:R-:W-:Y:S02]  /*b280*/  @!P0 LEA.HI.X R15, R6, R159.reuse, R0, 0x1, P3 ;  /* 0x0000009f060f8211 */ /* 0x080fe400018f0c00 */
        /* <DEDUP_REMOVED lines=18> */
.L_x_4010:
[----:B--2---:R-:W-:Y:S01]  /*b3b0*/  LDSM.16.MT88.4 R16, [R139+0x3000] ;  /* 0x003000008b10783b */ /* 0x004fe20000004200 */
[----:B------:R-:W-:Y:S02]  /*b3c0*/  FMNMX.FTZ R4, R187, R87, !PT ;  /* 0x00000057bb047209 */ /* 0x000fe40007810000 */
[----:B-1----:R-:W-:Y:S02]  /*b3d0*/  FMNMX.FTZ R0, R189, R85, !PT ;  /* 0x00000055bd007209 */ /* 0x002fe40007810000 */
[----:B------:R-:W-:Y:S02]  /*b3e0*/  FMNMX.FTZ R4, R185, R4, !PT ;  /* 0x00000004b9047209 */ /* 0x000fe40007810000 */
[----:B------:R-:W-:Y:S01]  /*b3f0*/  FMNMX.FTZ R0, R195, R0, !PT ;  /* 0x00000000c3007209 */ /* 0x000fe20007810000 */
[----:B------:R-:W-:Y:S01]  /*b400*/  LDSM.16.MT88.4 R28, [R138+0x3000] ;  /* 0x003000008a1c783b */ /* 0x000fe20000004200 */
[----:B------:R-:W-:Y:S02]  /*b410*/  FMNMX.FTZ R4, R197, R4, !PT ;  /* 0x00000004c5047209 */ /* 0x000fe40007810000 */
[----:B------:R-:W-:Y:S02]  /*b420*/  FMNMX.FTZ R0, R201, R0, !PT ;  /* 0x00000000c9007209 */ /* 0x000fe40007810000 */
        /* <DEDUP_REMOVED lines=71> */
[C---:B------:R-:W-:Y:S01]  /*b8a0*/  FADD.FTZ R4, -R2.reuse, R87 ;  /* 0x0000005702047221 */ /* 0x040fe20000010100 */
[----:B------:R-:W-:Y:S01]  /*b8b0*/  FMUL.FTZ R60, R2, UR4 ;  /* 0x00000004023c7c20 */ /* 0x000fe20008410000 */
[----:B------:R-:W-:Y:S02]  /*b8c0*/  MOV R87, R2 ;  /* 0x0000000200577202 */ /* 0x000fe40000000f00 */
[----:B------:R-:W-:Y:S01]  /*b8d0*/  FMUL.FTZ R21, R4, UR4 ;  /* 0x0000000404157c20 */ /* 0x000fe20008410000 */
[----:B------:R-:W-:Y:S01]  /*b8e0*/  FADD.FTZ R4, -R0, R85 ;  /* 0x0000005500047221 */ /* 0x000fe20000010100 */
[----:B------:R-:W-:Y:S02]  /*b8f0*/  FSEL R60, R60, RZ, P0 ;  /* 0x000000ff3c3c7208 */ /* 0x000fe40000000000 */
[----:B------:R-:W-:Y:S01]  /*b900*/  FSETP.NEU.FTZ.AND P0, PT, R0, -INF , PT ;  /* 0xff8000000000780b */ /* 0x000fe20003f1d000 */
        /* <DEDUP_REMOVED lines=15> */
[----:B------:R-:W-:Y:S01]  /*ba00*/  FSEL R52, R52, RZ, P0 ;  /* 0x000000ff34347208 */ /* 0x000fe20000000000 */
[----:B------:R-:W-:Y:S03]  /*ba10*/  FFMA.FTZ R101, R233, UR4, -R60 ;  /* 0x00000004e9657c23 */ /* 0x000fe6000801083c */
[----:B------:R-:W-:Y:S01]  /*ba20*/  MUFU.EX2 R116, R116 ;  /* 0x0000007400747308 */ /* 0x000fe20000000800 */
[C---:B-1----:R-:W-:Y:S01]  /*ba30*/  FMUL.FTZ R8, R21.reuse, R76 ;  /* 0x0000004c15087220 */ /* 0x042fe20000410000 */
[C---:B------:R-:W-:Y:S01]  /*ba40*/  FMUL.FTZ R9, R21.reuse, R77 ;  /* 0x0000004d15097220 */ /* 0x040fe20000410000 */
[C---:B------:R-:W-:Y:S01]  /*ba50*/  FMUL.FTZ R4, R21.reuse, R80 ;  /* 0x0000005015047220 */ /* 0x040fe20000410000 */
[C---:B------:R-:W-:Y:S01]  /*ba60*/  FMUL.FTZ R5, R21.reuse, R81 ;  /* 0x0000005115057220 */ /* 0x040fe20000410000 */
[C---:B------:R-:W-:Y:S01]  /*ba70*/  FMUL.FTZ R12, R21.reuse, R72 ;  /* 0x00000048150c7220 */ /* 0x040fe20000410000 */
[----:B------:R-:W-:Y:S01]  /*ba80*/  FMUL.FTZ R13, R21, R73 ;  /* 0x00000049150d7220 */ /* 0x000fe20000410000 */
[--C-:B------:R-:W-:Y:S03]  /*ba90*/  FFMA.FTZ R23, R189, UR4, -R52.reuse ;  /* 0x00000004bd177c23 */ /* 0x100fe60008010834 */
[----:B------:R-:W1:Y:S01]  /*baa0*/  MUFU.EX2 R22, R22 ;  /* 0x0000001600167308 */ /* 0x000e620000000800 */
[C---:B--2---:R-:W-:Y:S01]  /*bab0*/  FMUL.FTZ R10, R20.reuse, R78 ;  /* 0x0000004e140a7220 */ /* 0x044fe20000410000 */
[C---:B------:R-:W-:Y:S01]  /*bac0*/  FMUL.FTZ R11, R20.reuse, R79 ;  /* 0x0000004f140b7220 */ /* 0x040fe20000410000 */
[C---:B------:R-:W-:Y:S01]  /*bad0*/  FMUL.FTZ R6, R20.reuse, R82 ;  /* 0x0000005214067220 */ /* 0x040fe20000410000 */
[----:B------:R-:W-:Y:S01]  /*bae0*/  LDSM.16.MT88.4 R76, [R139+0x4c00] ;  /* 0x004c00008b4c783b */ /* 0x000fe20000004200 */
[C---:B------:R-:W-:Y:S01]  /*baf0*/  FMUL.FTZ R7, R20.reuse, R83 ;  /* 0x0000005314077220 */ /* 0x040fe20000410000 */
[C---:B------:R-:W-:Y:S01]  /*bb00*/  FMUL.FTZ R14, R20.reuse, R74 ;  /* 0x0000004a140e7220 */ /* 0x040fe20000410000 */
        /* <DEDUP_REMOVED lines=10> */
[----:B-1----:R-:W-:Y:S01]  /*bbb0*/  F2FP.F16.F32.PACK_AB R24, R22, R116 ;  /* 0x000000741618723e */ /* 0x002fe200000000ff */
[----:B------:R-:W-:Y:S01]  /*bbc0*/  FFMA.FTZ R116, R21, R160, R116 ;  /* 0x000000a015747223 */ /* 0x000fe20000010074 */
[--C-:B------:R-:W-:Y:S01]  /*bbd0*/  FFMA.FTZ R49, R178, UR4, -R52.reuse ;  /* 0x00000004b2317c23 */ /* 0x100fe20008010834 */
[--C-:B------:R-:W-:Y:S01]  /*bbe0*/  FFMA.FTZ R56, R245, UR4, -R52.reuse ;  /* 0x00000004f5387c23 */ /* 0x100fe20008010834 */
[--C-:B------:R-:W-:Y:S01]  /*bbf0*/  FFMA.FTZ R63, R217, UR4, -R52.reuse ;  /* 0x00000004d93f7c23 */ /* 0x100fe20008010834 */
[----:B------:R-:W-:Y:S01]  /*bc00*/  FFMA.FTZ R66, R205, UR4, -R52 ;  /* 0x00000004cd427c23 */ /* 0x000fe20008010834 */
[----:B------:R-:W-:Y:S03]  /*bc10*/  FFMA.FTZ R100, R231, UR4, -R60 ;  /* 0x00000004e7647c23 */ /* 0x000fe6000801083c */
        /* <DEDUP_REMOVED lines=8> */
[----:B------:R-:W1:Y:S01]  /*bca0*/  MUFU.EX2 R111, R111 ;  /* 0x0000006f006f7308 */ /* 0x000e620000000800 */
[----:B--2---:R-:W-:Y:S01]  /*bcb0*/  F2FP.F16.F32.PACK_AB R25, R115, R23 ;  /* 0x000000177319723e */ /* 0x004fe200000000ff */
[----:B------:R-:W-:Y:S01]  /*bcc0*/  FFMA.FTZ R91, R249, UR4, -R60 ;  /* 0x00000004f95b7c23 */ /* 0x000fe2000801083c */
[--C-:B------:R-:W-:Y:S01]  /*bcd0*/  FFMA.FTZ R92, R247, UR4, -R52.reuse ;  /* 0x00000004f75c7c23 */ /* 0x100fe20008010834 */
[----:B------:R-:W-:Y:S01]  /*bce0*/  FFMA.FTZ R89, R176, UR4, -R52 ;  /* 0x00000004b0597c23 */ /* 0x000fe20008010834 */
[--C-:B------:R-:W-:Y:S01]  /*bcf0*/  FFMA.FTZ R90, R174, UR4, -R60.reuse ;  /* 0x00000004ae5a7c23 */ /* 0x100fe2000801083c */
[----:B------:R-:W-:Y:S01]  /*bd00*/  FFMA.FTZ R67, R172, UR4, -R60 ;  /* 0x00000004ac437c23 */ /* 0x000fe2000801083c */
        /* <DEDUP_REMOVED lines=8> */
[----:B------:R-:W-:Y:S03]  /*bd90*/  FFMA.FTZ R54, R190, UR4, -R60 ;  /* 0x00000004be367c23 */ /* 0x000fe6000801083c */
[----:B------:R-:W2:Y:S01]  /*bda0*/  MUFU.EX2 R112, R112 ;  /* 0x0000007000707308 */ /* 0x000ea20000000800 */
[----:B-1----:R-:W-:Y:S01]  /*bdb0*/  F2FP.F16.F32.PACK_AB R26, R111, R114 ;  /* 0x000000726f1a723e */ /* 0x002fe200000000ff */
[--C-:B------:R-:W-:Y:S01]  /*bdc0*/  FFMA.FTZ R51, R188, UR4, -R52.reuse ;  /* 0x00000004bc337c23 */ /* 0x100fe20008010834 */
[----:B------:R-:W-:Y:S01]  /*bdd0*/  FFMA.FTZ R50, R200, UR4, -R52 ;  /* 0x00000004c8327c23 */ /* 0x000fe20008010834 */
[--C-:B------:R-:W-:Y:S01]  /*bde0*/  FFMA.FTZ R72, R203, UR4, -R60.reuse ;  /* 0x00000004cb487c23 */ /* 0x100fe2000801083c */
[----:B------:R-:W-:Y:S01]  /*bdf0*/  ISETP.GT.AND P0, PT, R150, R145, PT ;  /* 0x000000919600720c */ /* 0x000fe20003f04270 */
[----:B------:R-:W-:Y:S01]  /*be00*/  FFMA.FTZ R73, R193, UR4, -R60 ;  /* 0x00000004c1497c23 */ /* 0x000fe2000801083c */
[----:B------:R-:W-:Y:S03]  /*be10*/  FFMA.FTZ R74, R191, UR4, -R52 ;  /* 0x00000004bf4a7c23 */ /* 0x000fe60008010834 */
[----:B------:R-:W-:Y:S01]  /*be20*/  MUFU.EX2 R110, R110 ;  /* 0x0000006e006e7308 */ /* 0x000fe20000000800 */
[--C-:B------:R-:W-:Y:S01]  /*be30*/  FFMA.FTZ R175, R175, UR4, -R60.reuse ;  /* 0x00000004afaf7c23 */ /* 0x100fe2000801083c */
[----:B------:R-:W-:Y:S01]  /*be40*/  FFMA.FTZ R171, R171, UR4, -R60 ;  /* 0x00000004abab7c23 */ /* 0x000fe2000801083c */
[--C-:B------:R-:W-:Y:S01]  /*be50*/  FFMA.FTZ R169, R169, UR4, -R52.reuse ;  /* 0x00000004a9a97c23 */ /* 0x100fe20008010834 */
[----:B------:R-:W-:Y:S01]  /*be60*/  FFMA.FTZ R97, R97, UR4, -R52 ;  /* 0x0000000461617c23 */ /* 0x000fe20008010834 */
[----:B------:R-:W-:Y:S05]  /*be70*/  MOV R85, R0 ;  /* 0x0000000000557202 */ /* 0x000fea0000000f00 */
[----:B------:R-:W1:Y:S01]  /*be80*/  MUFU.EX2 R107, R107 ;  /* 0x0000006b006b7308 */ /* 0x000e620000000800 */
[----:B--2---:R-:W-:Y:S09]  /*be90*/  F2FP.F16.F32.PACK_AB R27, R112, R113 ;  /* 0x00000071701b723e */ /* 0x004ff200000000ff */
[----:B------:R-:W-:Y:S01]  /*bea0*/  MUFU.EX2 R109, R109 ;  /* 0x0000006d006d7308 */ /* 0x000fe20000000800 */
[C---:B------:R-:W-:Y:S06]  /*beb0*/  HMMA.16816.F32 R4, R24.reuse, R16, R4 ;  /* 0x000000101804723c */ /* 0x040fec0000001804 */
[C---:B------:R-:W-:Y:S03]  /*bec0*/  HMMA.16816.F32 R8, R24.reuse, R18, R8 ;  /* 0x000000121808723c */ /* 0x040fe60000001808 */
[----:B------:R-:W2:Y:S02]  /*bed0*/  MUFU.EX2 R106, R106 ;  /* 0x0000006a006a7308 */ /* 0x000ea40000000800 */
[----:B-1----:R-:W-:Y:S01]  /*bee0*/  F2FP.F16.F32.PACK_AB R32, R107, R110 ;  /* 0x0000006e6b20723e */ /* 0x002fe200000000ff */
[C---:B------:R-:W-:Y:S07]  /*bef0*/  HMMA.16816.F32 R12, R24.reuse, R28, R12 ;  /* 0x0000001c180c723c */ /* 0x040fee000000180c */
[----:B------:R-:W-:Y:S01]  /*bf00*/  MUFU.EX2 R108, R108 ;  /* 0x0000006c006c7308 */ /* 0x000fe20000000800 */
[C---:B------:R-:W-:Y:S03]  /*bf10*/  FMUL.FTZ R16, R21.reuse, R68 ;  /* 0x0000004415107220 */ /* 0x040fe60000410000 */
[----:B------:R-:W-:Y:S01]  /*bf20*/  FMUL.FTZ R17, R21, R69 ;  /* 0x0000004515117220 */ /* 0x000fe20000410000 */
[C---:B------:R-:W-:Y:S01]  /*bf30*/  FMUL.FTZ R18, R20.reuse, R70 ;  /* 0x0000004614127220 */ /* 0x040fe20000410000 */
[----:B------:R-:W-:Y:S04]  /*bf40*/  FMUL.FTZ R19, R20, R71 ;  /* 0x0000004714137220 */ /* 0x000fe80000410000 */
[----:B------:R-:W1:Y:S01]  /*bf50*/  MUFU.EX2 R105, R105 ;  /* 0x0000006900697308 */ /* 0x000e620000000800 */
[----:B--2---:R-:W-:Y:S01]  /*bf60*/  F2FP.F16.F32.PACK_AB R33, R106, R109 ;  /* 0x0000006d6a21723e */ /* 0x004fe200000000ff */
[----:B------:R-:W-:Y:S01]  /*bf70*/  FFMA.FTZ R28, R20, R161, R23 ;  /* 0x000000a1141c7223 */ /* 0x000fe20000010017 */
[----:B------:R-:W-:Y:S01]  /*bf80*/  FADD.FTZ R29, R22, R116 ;  /* 0x00000074161d7221 */ /* 0x000fe20000010000 */
[----:B------:R-:W-:Y:S01]  /*bf90*/  HMMA.16816.F32 R16, R24, R30, R16 ;  /* 0x0000001e1810723c */ /* 0x000fe20000001810 */
[----:B------:R-:W2:Y:S02]  /*bfa0*/  LDSM.16.MT88.4 R24, [R138+0x3800] ;  /* 0x003800008a18783b */ /* 0x000ea40000004200 */
[----:B------:R-:W-:Y:S03]  /*bfb0*/  FADD.FTZ R28, R115, R28 ;  /* 0x0000001c731c7221 */ /* 0x000fe60000010000 */
[----:B------:R-:W-:Y:S01]  /*bfc0*/  MUFU.EX2 R104, R104 ;  /* 0x0000006800687308 */ /* 0x000fe20000000800 */
[----:B------:R-:W-:Y:S01]  /*bfd0*/  FADD.FTZ R114, R114, R29 ;  /* 0x0000001d72727221 */ /* 0x000fe20000010000 */
[----:B------:R-:W-:Y:S04]  /*bfe0*/  FADD.FTZ R113, R113, R28 ;  /* 0x0000001c71717221 */ /* 0x000fe80000010000 */
[----:B------:R-:W-:Y:S04]  /*bff0*/  FADD.FTZ R112, R112, R113 ;  /* 0x0000007170707221 */ /* 0x000fe80000010000 */
[----:B------:R-:W3:Y:S01]  /*c000*/  MUFU.EX2 R103, R103 ;  /* 0x0000006700677308 */ /* 0x000ee20000000800 */
[----:B-1----:R-:W-:Y:S01]  /*c010*/  F2FP.F16.F32.PACK_AB R34, R105, R108 ;  /* 0x0000006c6922723e */ /* 0x002fe200000000ff */
[----:B------:R-:W-:Y:S01]  /*c020*/  FADD.FTZ R111, R111, R114 ;  /* 0x000000726f6f7221 */ /* 0x000fe20000010000 */
[----:B------:R-:W-:Y:S03]  /*c030*/  FADD.FTZ R109, R109, R112 ;  /* 0x000000706d6d7221 */ /* 0x000fe60000010000 */
[----:B------:R-:W-:Y:S01]  /*c040*/  FADD.FTZ R110, R110, R111 ;  /* 0x0000006f6e6e7221 */ /* 0x000fe20000010000 */
[----:B------:R-:W-:Y:S03]  /*c050*/  FADD.FTZ R109, R106, R109 ;  /* 0x0000006d6a6d7221 */ /* 0x000fe60000010000 */
[----:B------:R-:W1:Y:S01]  /*c060*/  MUFU.EX2 R101, R101 ;  /* 0x0000006500657308 */ /* 0x000e620000000800 */
[----:B------:R-:W-:Y:S04]  /*c070*/  FADD.FTZ R107, R107, R110 ;  /* 0x0000006e6b6b7221 */ /* 0x000fe80000010000 */
[----:B------:R-:W-:Y:S05]  /*c080*/  FADD.FTZ R108, R108, R107 ;  /* 0x0000006b6c6c7221 */ /* 0x000fea0000010000 */
[----:B------:R-:W4:Y:S01]  /*c090*/  MUFU.EX2 R100, R100 ;  /* 0x0000006400647308 */ /* 0x000f220000000800 */
[----:B---3--:R-:W-:Y:S01]  /*c0a0*/  F2FP.F16.F32.PACK_AB R35, R103, R104 ;  /* 0x000000686723723e */ /* 0x008fe200000000ff */
[----:B------:R-:W-:Y:S01]  /*c0b0*/  FADD.FTZ R104, R104, R109 ;  /* 0x0000006d68687221 */ /* 0x000fe20000010000 */
[----:B------:R-:W-:Y:S03]  /*c0c0*/  FADD.FTZ R108, R105, R108 ;  /* 0x0000006c696c7221 */ /* 0x000fe60000010000 */
[----:B------:R-:W-:Y:S04]  /*c0d0*/  FADD.FTZ R103, R103, R104 ;  /* 0x0000006867677221 */ /* 0x000fe80000010000 */
[----:B------:R-:W-:Y:S01]  /*c0e0*/  MUFU.EX2 R102, R102 ;  /* 0x0000006600667308 */ /* 0x000fe20000000800 */
[C---:B------:R-:W-:Y:S05]  /*c0f0*/  HMMA.16816.F32 R4, R32.reuse, R36, R4 ;  /* 0x000000242004723c */ /* 0x040fea0000001804 */
[----:B-1----:R-:W-:Y:S01]  /*c100*/  FADD.FTZ R69, R101, R108 ;  /* 0x0000006c65457221 */ /* 0x002fe20000010000 */
[C---:B------:R-:W-:Y:S03]  /*c110*/  HMMA.16816.F32 R8, R32.reuse, R38, R8 ;  /* 0x000000262008723c */ /* 0x040fe60000001808 */
[----:B------:R-:W1:Y:S01]  /*c120*/  MUFU.EX2 R99, R99 ;  /* 0x0000006300637308 */ /* 0x000e620000000800 */
[----:B------:R-:W3:Y:S01]  /*c130*/  LDSM.16.MT88.4 R36, [R139+0x3c00] ;  /* 0x003c00008b24783b */ /* 0x000ee20000004200 */
[C---:B----4-:R-:W-:Y:S01]  /*c140*/  F2FP.F16.F32.PACK_AB R20, R100.reuse, R101 ;  /* 0x000000656414723e */ /* 0x050fe200000000ff */
[C---:B------:R-:W-:Y:S07]  /*c150*/  HMMA.16816.F32 R12, R32.reuse, R40, R12 ;  /* 0x00000028200c723c */ /* 0x040fee000000180c */
[----:B------:R-:W-:Y:S01]  /*c160*/  MUFU.EX2 R98, R98 ;  /* 0x0000006200627308 */ /* 0x000fe20000000800 */
[----:B------:R-:W-:Y:S01]  /*c170*/  FADD.FTZ R69, R100, R69 ;  /* 0x0000004564457221 */ /* 0x000fe20000010000 */
[----:B------:R-:W-:Y:S01]  /*c180*/  HMMA.16816.F32 R16, R32, R42, R16 ;  /* 0x0000002a2010723c */ /* 0x000fe20000001810 */
[----:B------:R-:W4:Y:S07]  /*c190*/  LDSM.16.MT88.4 R32, [R138+0x3c00] ;  /* 0x003c00008a20783b */ /* 0x000f2e0000004200 */
[----:B------:R-:W5:Y:S03]  /*c1a0*/  MUFU.EX2 R95, R95 ;  /* 0x0000005f005f7308 */ /* 0x000f660000000800 */
[----:B-1----:R-:W-:Y:S01]  /*c1b0*/  F2FP.F16.F32.PACK_AB R21, R99, R102 ;  /* 0x000000666315723e */ /* 0x002fe200000000ff */
[----:B------:R-:W-:Y:S01]  /*c1c0*/  FADD.FTZ R102, R102, R103 ;  /* 0x0000006766667221 */ /* 0x000fe20000010000 */
[----:B------:R-:W-:Y:S01]  /*c1d0*/  FFMA.FTZ R101, R173, UR4, -R52 ;  /* 0x00000004ad657c23 */ /* 0x000fe20008010834 */
[----:B------:R-:W1:Y:S04]  /*c1e0*/  LDSM.16.MT88.4 R40, [R139+0x4000] ;  /* 0x004000008b28783b */ /* 0x000e680000004200 */
[----:B------:R-:W-:Y:S10]  /*c1f0*/  MUFU.EX2 R96, R96 ;  /* 0x0000006000607308 */ /* 0x000ff40000000800 */
[----:B------:R-:W2:Y:S01]  /*c200*/  MUFU.EX2 R93, R93 ;  /* 0x0000005d005d7308 */ /* 0x000ea20000000800 */
[C---:B-----5:R-:W-:Y:S01]  /*c210*/  F2FP.F16.F32.PACK_AB R22, R95.reuse, R98 ;  /* 0x000000625f16723e */ /* 0x060fe200000000ff */
[----:B------:R-:W-:Y:S04]  /*c220*/  FADD.FTZ R98, R98, R69 ;  /* 0x0000004562627221 */ /* 0x000fe80000010000 */
[----:B------:R-:W-:Y:S04]  /*c230*/  FADD.FTZ R95, R95, R98 ;  /* 0x000000625f5f7221 */ /* 0x000fe80000010000 */
[----:B------:R-:W-:Y:S10]  /*c240*/  MUFU.EX2 R94, R94 ;  /* 0x0000005e005e7308 */ /* 0x000ff40000000800 */
[----:B------:R-:W5:Y:S01]  /*c250*/  MUFU.EX2 R91, R91 ;  /* 0x0000005b005b7308 */ /* 0x000f620000000800 */
[----:B--2---:R-:W-:Y:S09]  /*c260*/  F2FP.F16.F32.PACK_AB R23, R93, R96 ;  /* 0x000000605d17723e */ /* 0x004ff200000000ff */
[----:B------:R-:W-:Y:S01]  /*c270*/  MUFU.EX2 R92, R92 ;  /* 0x0000005c005c7308 */ /* 0x000fe20000000800 */
[C---:B------:R-:W-:Y:S06]  /*c280*/  HMMA.16816.F32 R4, R20.reuse, R44, R4 ;  /* 0x0000002c1404723c */ /* 0x040fec0000001804 */
[C---:B------:R-:W-:Y:S03]  /*c290*/  HMMA.16816.F32 R8, R20.reuse, R46, R8 ;  /* 0x0000002e1408723c */ /* 0x040fe60000001808 */
[----:B------:R-:W2:Y:S02]  /*c2a0*/  MUFU.EX2 R89, R89 ;  /* 0x0000005900597308 */ /* 0x000ea40000000800 */
[----:B-----5:R-:W-:Y:S01]  /*c2b0*/  F2FP.F16.F32.PACK_AB R28, R91, R94 ;  /* 0x0000005e5b1c723e */ /* 0x020fe200000000ff */
[C---:B------:R-:W-:Y:S07]  /*c2c0*/  HMMA.16816.F32 R12, R20.reuse, R24, R12 ;  /* 0x00000018140c723c */ /* 0x040fee000000180c */
[----:B------:R-:W-:Y:S01]  /*c2d0*/  MUFU.EX2 R90, R90 ;  /* 0x0000005a005a7308 */ /* 0x000fe20000000800 */
[----:B------:R-:W-:Y:S01]  /*c2e0*/  FFMA.FTZ R45, R181, UR4, -R52 ;  /* 0x00000004b52d7c23 */ /* 0x000fe20008010834 */
[----:B------:R-:W-:Y:S01]  /*c2f0*/  HMMA.16816.F32 R16, R20, R26, R16 ;  /* 0x0000001a1410723c */ /* 0x000fe20000001810 */
[----:B------:R-:W5:Y:S07]  /*c300*/  LDSM.16.MT88.4 R24, [R138+0x4000] ;  /* 0x004000008a18783b */ /* 0x000f6e0000004200 */
[----:B------:R-:W3:Y:S03]  /*c310*/  MUFU.EX2 R67, R67 ;  /* 0x0000004300437308 */ /* 0x000ee60000000800 */
[----:B--2---:R-:W-:Y:S01]  /*c320*/  F2FP.F16.F32.PACK_AB R29, R89, R92 ;  /* 0x0000005c591d723e */ /* 0x004fe200000000ff */
[--C-:B------:R-:W-:Y:S01]  /*c330*/  FFMA.FTZ R44, R183, UR4, -R60.reuse ;  /* 0x00000004b72c7c23 */ /* 0x100fe2000801083c */
[----:B------:R-:W-:Y:S01]  /*c340*/  FFMA.FTZ R47, R179, UR4, -R60 ;  /* 0x00000004b32f7c23 */ /* 0x000fe2000801083c */
[----:B------:R-:W-:Y:S01]  /*c350*/  FFMA.FTZ R46, R177, UR4, -R52 ;  /* 0x00000004b12e7c23 */ /* 0x000fe20008010834 */
[----:B------:R-:W-:Y:S03]  /*c360*/  FADD.FTZ R94, R94, R95 ;  /* 0x0000005f5e5e7221 */ /* 0x000fe60000010000 */
[----:B------:R-:W-:Y:S01]  /*c370*/  MUFU.EX2 R88, R88 ;  /* 0x0000005800587308 */ /* 0x000fe20000000800 */
[----:B------:R-:W-:Y:S09]  /*c380*/  FADD.FTZ R69, R91, R94 ;  /* 0x0000005e5b457221 */ /* 0x000ff20000010000 */
[----:B------:R-:W2:Y:S01]  /*c390*/  MUFU.EX2 R65, R65 ;  /* 0x0000004100417308 */ /* 0x000ea20000000800 */
[----:B---3--:R-:W-:Y:S09]  /*c3a0*/  F2FP.F16.F32.PACK_AB R30, R67, R90 ;  /* 0x0000005a431e723e */ /* 0x008ff200000000ff */
[----:B------:R-:W-:Y:S10]  /*c3b0*/  MUFU.EX2 R64, R64 ;  /* 0x0000004000407308 */ /* 0x000ff40000000800 */
[----:B------:R-:W3:Y:S01]  /*c3c0*/  MUFU.EX2 R61, R61 ;  /* 0x0000003d003d7308 */ /* 0x000ee20000000800 */
[----:B--2---:R-:W-:Y:S09]  /*c3d0*/  F2FP.F16.F32.PACK_AB R31, R65, R88 ;  /* 0x00000058411f723e */ /* 0x004ff200000000ff */
[----:B------:R-:W-:Y:S01]  /*c3e0*/  MUFU.EX2 R62, R62 ;  /* 0x0000003e003e7308 */ /* 0x000fe20000000800 */
[C---:B------:R-:W-:Y:S06]  /*c3f0*/  HMMA.16816.F32 R4, R28.reuse, R36, R4 ;  /* 0x000000241c04723c */ /* 0x040fec0000001804 */
[C---:B------:R-:W-:Y:S03]  /*c400*/  HMMA.16816.F32 R8, R28.reuse, R38, R8 ;  /* 0x000000261c08723c */ /* 0x040fe60000001808 */
[----:B------:R-:W2:Y:S01]  /*c410*/  MUFU.EX2 R55, R55 ;  /* 0x0000003700377308 */ /* 0x000ea20000000800 */
[----:B------:R-:W5:Y:S01]  /*c420*/  LDSM.16.MT88.4 R36, [R139+0x4400] ;  /* 0x004400008b24783b */ /* 0x000f620000004200 */
[----:B---3--:R-:W-:Y:S01]  /*c430*/  F2FP.F16.F32.PACK_AB R20, R61, R64 ;  /* 0x000000403d14723e */ /* 0x008fe200000000ff */
[C---:B----4-:R-:W-:Y:S07]  /*c440*/  HMMA.16816.F32 R12, R28.reuse, R32, R12 ;  /* 0x000000201c0c723c */ /* 0x050fee000000180c */
[----:B------:R-:W-:Y:S01]  /*c450*/  MUFU.EX2 R57, R57 ;  /* 0x0000003900397308 */ /* 0x000fe20000000800 */
[----:B------:R-:W-:Y:S01]  /*c460*/  HMMA.16816.F32 R16, R28, R34, R16 ;  /* 0x000000221c10723c */ /* 0x000fe20000001810 */
[----:B------:R-:W3:Y:S08]  /*c470*/  LDSM.16.MT88.4 R32, [R138+0x4400] ;  /* 0x004400008a20783b */ /* 0x000ef00000004200 */
[----:B------:R-:W4:Y:S02]  /*c480*/  MUFU.EX2 R54, R54 ;  /* 0x0000003600367308 */ /* 0x000f240000000800 */
[----:B--2---:R-:W-:Y:S01]  /*c490*/  F2FP.F16.F32.PACK_AB R21, R55, R62 ;  /* 0x0000003e3715723e */ /* 0x004fe200000000ff */
[----:B------:R-:W-:Y:S04]  /*c4a0*/  FADD.FTZ R29, R99, R102 ;  /* 0x00000066631d7221 */ /* 0x000fe80000010000 */
[----:B------:R-:W-:Y:S03]  /*c4b0*/  FADD.FTZ R96, R96, R29 ;  /* 0x0000001d60607221 */ /* 0x000fe60000010000 */
[----:B------:R-:W-:Y:S01]  /*c4c0*/  MUFU.EX2 R51, R51 ;  /* 0x0000003300337308 */ /* 0x000fe20000000800 */
[----:B------:R-:W-:Y:S04]  /*c4d0*/  FADD.FTZ R93, R93, R96 ;  /* 0x000000605d5d7221 */ /* 0x000fe80000010000 */
[----:B------:R-:W-:Y:S05]  /*c4e0*/  FADD.FTZ R92, R92, R93 ;  /* 0x0000005d5c5c7221 */ /* 0x000fea0000010000 */
[----:B------:R-:W2:Y:S01]  /*c4f0*/  MUFU.EX2 R50, R50 ;  /* 0x0000003200327308 */ /* 0x000ea20000000800 */
[----:B----4-:R-:W-:Y:S01]  /*c500*/  F2FP.F16.F32.PACK_AB R22, R54, R57 ;  /* 0x000000393616723e */ /* 0x010fe200000000ff */
[----:B------:R-:W-:Y:S04]  /*c510*/  FADD.FTZ R89, R89, R92 ;  /* 0x0000005c59597221 */ /* 0x000fe80000010000 */
[----:B------:R-:W-:Y:S04]  /*c520*/  FADD.FTZ R88, R88, R89 ;  /* 0x0000005958587221 */ /* 0x000fe80000010000 */
[----:B------:R-:W-:Y:S01]  /*c530*/  MUFU.EX2 R48, R48 ;  /* 0x0000003000307308 */ /* 0x000fe20000000800 */
[----:B------:R-:W-:Y:S04]  /*c540*/  FADD.FTZ R65, R65, R88 ;  /* 0x0000005841417221 */ /* 0x000fe80000010000 */
[----:B------:R-:W-:Y:S05]  /*c550*/  FADD.FTZ R62, R62, R65 ;  /* 0x000000413e3e7221 */ /* 0x000fea0000010000 */
[----:B------:R-:W4:Y:S01]  /*c560*/  MUFU.EX2 R53, R53 ;  /* 0x0000003500357308 */ /* 0x000f220000000800 */
[C---:B--2---:R-:W-:Y:S01]  /*c570*/  F2FP.F16.F32.PACK_AB R23, R50.reuse, R51 ;  /* 0x000000333217723e */ /* 0x044fe200000000ff */
[----:B------:R-:W-:Y:S04]  /*c580*/  FADD.FTZ R62, R55, R62 ;  /* 0x0000003e373e7221 */ /* 0x000fe80000010000 */
[----:B------:R-:W-:Y:S04]  /*c590*/  FADD.FTZ R51, R51, R62 ;  /* 0x0000003e33337221 */ /* 0x000fe80000010000 */
[----:B------:R-:W-:Y:S01]  /*c5a0*/  MUFU.EX2 R49, R49 ;  /* 0x0000003100317308 */ /* 0x000fe20000000800 */
[C---:B-1----:R-:W-:Y:S05]  /*c5b0*/  HMMA.16816.F32 R4, R20.reuse, R40, R4 ;  /* 0x000000281404723c */ /* 0x042fea0000001804 */
[----:B------:R-:W-:Y:S01]  /*c5c0*/  FADD.FTZ R50, R50, R51 ;  /* 0x0000003332327221 */ /* 0x000fe20000010000 */
[C---:B------:R-:W-:Y:S03]  /*c5d0*/  HMMA.16816.F32 R8, R20.reuse, R42, R8 ;  /* 0x0000002a1408723c */ /* 0x040fe60000001808 */
[----:B------:R-:W1:Y:S01]  /*c5e0*/  MUFU.EX2 R56, R56 ;  /* 0x0000003800387308 */ /* 0x000e620000000800 */
[----:B------:R-:W2:Y:S01]  /*c5f0*/  LDSM.16.MT88.4 R40, [R139+0x4800] ;  /* 0x004800008b28783b */ /* 0x000ea20000004200 */
[----:B----4-:R-:W-:Y:S01]  /*c600*/  F2FP.F16.F32.PACK_AB R28, R53, R48 ;  /* 0x00000030351c723e */ /* 0x010fe200000000ff */
[C---:B-----5:R-:W-:Y:S07]  /*c610*/  HMMA.16816.F32 R12, R20.reuse, R24, R12 ;  /* 0x00000018140c723c */ /* 0x060fee000000180c */
[----:B------:R-:W-:Y:S01]  /*c620*/  MUFU.EX2 R58, R58 ;  /* 0x0000003a003a7308 */ /* 0x000fe20000000800 */
[----:B------:R-:W-:Y:S01]  /*c630*/  HMMA.16816.F32 R16, R20, R26, R16 ;  /* 0x0000001a1410723c */ /* 0x000fe20000001810 */
[----:B------:R-:W4:Y:S08]  /*c640*/  LDSM.16.MT88.4 R24, [R138+0x4800] ;  /* 0x004800008a18783b */ /* 0x000f300000004200 */
[----:B------:R-:W5:Y:S02]  /*c650*/  MUFU.EX2 R59, R59 ;  /* 0x0000003b003b7308 */ /* 0x000f640000000800 */
[----:B-1----:R-:W-:Y:S01]  /*c660*/  F2FP.F16.F32.PACK_AB R29, R56, R49 ;  /* 0x00000031381d723e */ /* 0x002fe200000000ff */
[----:B------:R-:W-:Y:S01]  /*c670*/  FADD.FTZ R20, R90, R69 ;  /* 0x000000455a147221 */ /* 0x000fe20000010000 */
[----:B------:R-:W-:Y:S03]  /*c680*/  FADD.FTZ R49, R49, R50 ;  /* 0x0000003231317221 */ /* 0x000fe60000010000 */
[----:B------:R-:W-:Y:S01]  /*c690*/  FADD.FTZ R67, R67, R20 ;  /* 0x0000001443437221 */ /* 0x000fe20000010000 */
[----:B------:R-:W-:Y:S02]  /*c6a0*/  FADD.FTZ R56, R56, R49 ;  /* 0x0000003138387221 */ /* 0x000fe40000010000 */
[----:B------:R-:W-:Y:S10]  /*c6b0*/  MUFU.EX2 R63, R63 ;  /* 0x0000003f003f7308 */ /* 0x000ff40000000800 */
[----:B------:R-:W1:Y:S01]  /*c6c0*/  MUFU.EX2 R66, R66 ;  /* 0x0000004200427308 */ /* 0x000e620000000800 */
[----:B-----5:R-:W-:Y:S09]  /*c6d0*/  F2FP.F16.F32.PACK_AB R30, R59, R58 ;  /* 0x0000003a3b1e723e */ /* 0x020ff200000000ff */
        /* <DEDUP_REMOVED lines=8> */
[----:B------:R-:W1:Y:S02]  /*c760*/  MUFU.EX2 R45, R45 ;  /* 0x0000002d002d7308 */ /* 0x000e640000000800 */
[----:B-----5:R-:W-:Y:S01]  /*c770*/  F2FP.F16.F32.PACK_AB R20, R73, R72 ;  /* 0x000000484914723e */ /* 0x020fe200000000ff */
[C---:B---3--:R-:W-:Y:S07]  /*c780*/  HMMA.16816.F32 R12, R28.reuse, R32, R12 ;  /* 0x000000201c0c723c */ /* 0x048fee000000180c */
[----:B------:R-:W-:Y:S01]  /*c790*/  MUFU.EX2 R44, R44 ;  /* 0x0000002c002c7308 */ /* 0x000fe20000000800 */
[----:B------:R-:W-:Y:S01]  /*c7a0*/  FFMA.FTZ R36, R165, UR4, -R60 ;  /* 0x00000004a5247c23 */ /* 0x000fe2000801083c */
[----:B------:R-:W-:Y:S01]  /*c7b0*/  HMMA.16816.F32 R16, R28, R34, R16 ;  /* 0x000000221c10723c */ /* 0x000fe20000001810 */
[----:B------:R-:W3:Y:S07]  /*c7c0*/  LDSM.16.MT88.4 R28, [R138+0x4c00] ;  /* 0x004c00008a1c783b */ /* 0x000eee0000004200 */
[----:B------:R-:W5:Y:S03]  /*c7d0*/  MUFU.EX2 R47, R47 ;  /* 0x0000002f002f7308 */ /* 0x000f660000000800 */
[----:B-1----:R-:W-:Y:S01]  /*c7e0*/  F2FP.F16.F32.PACK_AB R21, R45, R74 ;  /* 0x0000004a2d15723e */ /* 0x002fe200000000ff */
[----:B------:R-:W-:Y:S01]  /*c7f0*/  FADD.FTZ R38, R64, R67 ;  /* 0x0000004340267221 */ /* 0x000fe20000010000 */
[----:B------:R-:W-:Y:S01]  /*c800*/  FFMA.FTZ R32, R84, UR4, -R52 ;  /* 0x0000000454207c23 */ /* 0x000fe20008010834 */
[----:B------:R-:W-:Y:S01]  /*c810*/  FFMA.FTZ R60, R164, UR4, -R60 ;  /* 0x00000004a43c7c23 */ /* 0x000fe2000801083c */
[----:B------:R-:W-:Y:S03]  /*c820*/  FFMA.FTZ R52, R3, UR4, -R52 ;  /* 0x0000000403347c23 */ /* 0x000fe60008010834 */
[----:B------:R-:W-:Y:S01]  /*c830*/  MUFU.EX2 R46, R46 ;  /* 0x0000002e002e7308 */ /* 0x000fe20000000800 */
        /* <DEDUP_REMOVED lines=8> */
[----:B------:R-:W-:Y:S01]  /*c8c0*/  MUFU.EX2 R99, R175 ;  /* 0x000000af00637308 */ /* 0x000fe20000000800 */
[----:B------:R-:W-:Y:S04]  /*c8d0*/  FADD.FTZ R53, R53, R48 ;  /* 0x0000003035357221 */ /* 0x000fe80000010000 */
[----:B------:R-:W-:Y:S05]  /*c8e0*/  FADD.FTZ R58, R58, R53 ;  /* 0x000000353a3a7221 */ /* 0x000fea0000010000 */
[----:B------:R-:W5:Y:S01]  /*c8f0*/  MUFU.EX2 R96, R171 ;  /* 0x000000ab00607308 */ /* 0x000f620000000800 */
[----:B-1----:R-:W-:Y:S01]  /*c900*/  F2FP.F16.F32.PACK_AB R23, R101, R46 ;  /* 0x0000002e6517723e */ /* 0x002fe200000000ff */
[----:B------:R-:W-:Y:S01]  /*c910*/  FADD.FTZ R59, R59, R58 ;  /* 0x0000003a3b3b7221 */ /* 0x000fe20000010000 */
[----:B------:R-:W-:Y:S03]  /*c920*/  FADD.FTZ R46, R46, R45 ;  /* 0x0000002d2e2e7221 */ /* 0x000fe60000010000 */
[----:B------:R-:W-:Y:S01]  /*c930*/  FADD.FTZ R72, R72, R59 ;  /* 0x0000003b48487221 */ /* 0x000fe20000010000 */
[----:B------:R-:W-:Y:S03]  /*c940*/  FADD.FTZ R46, R101, R46 ;  /* 0x0000002e652e7221 */ /* 0x000fe60000010000 */
[----:B------:R-:W-:Y:S01]  /*c950*/  MUFU.EX2 R91, R169 ;  /* 0x000000a9005b7308 */ /* 0x000fe20000000800 */
[C---:B--2---:R-:W-:Y:S05]  /*c960*/  HMMA.16816.F32 R4, R20.reuse, R40, R4 ;  /* 0x000000281404723c */ /* 0x044fea0000001804 */
[----:B------:R-:W-:Y:S01]  /*c970*/  FADD.FTZ R73, R73, R72 ;  /* 0x0000004849497221 */ /* 0x000fe20000010000 */
[C---:B------:R-:W-:Y:S03]  /*c980*/  HMMA.16816.F32 R8, R20.reuse, R42, R8 ;  /* 0x0000002a1408723c */ /* 0x040fe60000001808 */
[----:B------:R-:W1:Y:S02]  /*c990*/  MUFU.EX2 R90, R97 ;  /* 0x00000061005a7308 */ /* 0x000e640000000800 */
[----:B-----5:R-:W-:Y:S01]  /*c9a0*/  F2FP.F16.F32.PACK_AB R68, R96, R99 ;  /* 0x000000636044723e */ /* 0x020fe200000000ff */
[C---:B----4-:R-:W-:Y:S07]  /*c9b0*/  HMMA.16816.F32 R12, R20.reuse, R24, R12 ;  /* 0x00000018140c723c */ /* 0x050fee000000180c */
[----:B------:R-:W-:Y:S01]  /*c9c0*/  MUFU.EX2 R36, R36 ;  /* 0x0000002400247308 */ /* 0x000fe20000000800 */
[----:B------:R-:W-:Y:S01]  /*c9d0*/  FADD.FTZ R44, R44, R73 ;  /* 0x000000492c2c7221 */ /* 0x000fe20000010000 */
[----:B------:R-:W-:Y:S08]  /*c9e0*/  HMMA.16816.F32 R16, R20, R26, R16 ;  /* 0x0000001a1410723c */ /* 0x000ff00000001810 */
[----:B------:R-:W2:Y:S03]  /*c9f0*/  MUFU.EX2 R33, R60 ;  /* 0x0000003c00217308 */ /* 0x000ea60000000800 */
[C---:B-1----:R-:W-:Y:S01]  /*ca00*/  F2FP.F16.F32.PACK_AB R69, R90.reuse, R91 ;  /* 0x0000005b5a45723e */ /* 0x042fe200000000ff */
[----:B------:R-:W-:Y:S01]  /*ca10*/  FADD.FTZ R44, R47, R44 ;  /* 0x0000002c2f2c7221 */ /* 0x000fe20000010000 */
[----:B------:R-:W-:Y:S03]  /*ca20*/  FADD.FTZ R91, R91, R46 ;  /* 0x0000002e5b5b7221 */ /* 0x000fe60000010000 */
[----:B------:R-:W-:Y:S01]  /*ca30*/  FADD.FTZ R99, R99, R44 ;  /* 0x0000002c63637221 */ /* 0x000fe20000010000 */
[----:B------:R-:W-:Y:S01]  /*ca40*/  FADD.FTZ R91, R90, R91 ;  /* 0x0000005b5a5b7221 */ /* 0x000fe20000010000 */
[----:B------:R-:W-:Y:S02]  /*ca50*/  MUFU.EX2 R32, R32 ;  /* 0x0000002000207308 */ /* 0x000fe40000000800 */
[----:B------:R-:W-:Y:S08]  /*ca60*/  FADD.FTZ R99, R96, R99 ;  /* 0x0000006360637221 */ /* 0x000ff00000010000 */
        /* <DEDUP_REMOVED lines=14> */
.L_x_4008:
        /* <DEDUP_REMOVED lines=16> */
[----:B-----5:R-:W-:-:S04]  /*cc50*/  SHF.R.S32.HI R6, RZ, 0x1f, R7 ;  /* 0x0000001fff067819 */ /* 0x020fc80000011407 */
[CC--:B------:R-:W-:Y:S02]  /*cc60*/  LEA.HI R14, R6.reuse, R7.reuse, RZ, 0x2 ;  /* 0x00000007060e7211 */ /* 0x0c0fe400078f10ff */
[----:B------:R-:W-:Y:S02]  /*cc70*/  LEA.HI R5, R6, R7, RZ, 0x5 ;  /* 0x0000000706057211 */ /* 0x000fe400078f28ff */
[----:B------:R-:W-:Y:S01]  /*cc80*/  LOP3.LUT R16, R14, 0xfffffffc, RZ, 0xc0, !PT ;  /* 0xfffffffc0e107812 */ /* 0x000fe200078ec0ff */
[----:B--2---:R-:W-:Y:S01]  /*cc90*/  FADD.FTZ R9, R4, R9 ;  /* 0x0000000904097221 */ /* 0x004fe20000010000 */
[----:B------:R-:W-:Y:S02]  /*cca0*/  SHF.R.S32.HI R14, RZ, 0x2, R14 ;  /* 0x00000002ff0e7819 */ /* 0x000fe4000001140e */
[----:B------:R-:W-:Y:S01]  /*ccb0*/  SHF.R.S32.HI R15, RZ, 0x5, R5 ;  /* 0x00000005ff0f7819 */ /* 0x000fe20000011405 */
[----:B---3--:R-:W-:Y:S01]  /*ccc0*/  FADD.FTZ R8, R3, R8 ;  /* 0x0000000803087221 */ /* 0x008fe20000010000 */
[----:B----4-:R-:W-:Y:S01]  /*ccd0*/  SHF.R.S32.HI R3, RZ, 0x1f, R18 ;  /* 0x0000001fff037819 */ /* 0x010fe20000011412 */
[----:B------:R-:W-:Y:S01]  /*cce0*/  IMAD.IADD R16, R7, 0x1, -R16 ;  /* 0x0000000107107824 */ /* 0x000fe200078e0a10 */
[----:B------:R-:W-:-:S02]  /*ccf0*/  FSETP.NE.FTZ.AND P3, PT, R9, RZ, PT ;  /* 0x000000ff0900720b */ /* 0x000fc40003f75000 */
[-C--:B------:R-:W-:Y:S01]  /*cd00*/  LEA.HI R13, R3, R18.reuse, RZ, 0x3 ;  /* 0x00000012030d7211 */ /* 0x080fe200078f18ff */
[----:B------:R-:W-:Y:S01]  /*cd10*/  IMAD R15, R15, 0x100, R16 ;  /* 0x000001000f0f7824 */ /* 0x000fe200078e0210 */
[----:B------:R-:W-:Y:S02]  /*cd20*/  LEA.HI R4, R3, R18, RZ, 0x5 ;  /* 0x0000001203047211 */ /* 0x000fe400078f28ff */
[----:B------:R-:W-:Y:S02]  /*cd30*/  LOP3.LUT R17, R13, 0xfffffff8, RZ, 0xc0, !PT ;  /* 0xfffffff80d117812 */ /* 0x000fe400078ec0ff */
[----:B------:R-:W-:Y:S02]  /*cd40*/  LOP3.LUT R3, R4, 0xffffffe0, RZ, 0xc0, !PT ;  /* 0xffffffe004037812 */ /* 0x000fe400078ec0ff */
[----:B------:R-:W-:Y:S01]  /*cd50*/  FSETP.NE.FTZ.AND P2, PT, R8, RZ, PT ;  /* 0x000000ff0800720b */ /* 0x000fe20003f55000 */
[C---:B------:R-:W-:Y:S01]  /*cd60*/  IMAD.IADD R12, R18.reuse, 0x1, -R17 ;  /* 0x00000001120c7824 */ /* 0x040fe200078e0a11 */
[----:B------:R-:W-:Y:S01]  /*cd70*/  SHF.R.S32.HI R17, RZ, 0x1f, R14 ;  /* 0x0000001fff117819 */ /* 0x000fe2000001140e */
[----:B------:R-:W-:Y:S01]  /*cd80*/  IMAD.IADD R3, R18, 0x1, -R3 ;  /* 0x0000000112037824 */ /* 0x000fe200078e0a03 */
[----:B------:R-:W2:Y:S01]  /*cd90*/  @P3 MUFU.RCP R11, R9 ;  /* 0x00000009000b3308 */ /* 0x000ea20000001000 */
[----:B------:R-:W-:Y:S01]  /*cda0*/  LEA.HI R20, R6, R7, RZ, 0x6 ;  /* 0x0000000706147211 */ /* 0x000fe200078f30ff */
[----:B------:R-:W3:Y:S01]  /*cdb0*/  @P3 LDC R37, c[0x0][0x2e8] ;  /* 0x0000ba00ff253b82 */ /* 0x000ee20000000800 */
[----:B------:R-:W-:-:S02]  /*cdc0*/  LEA.HI R17, R17, R14, RZ, 0x3 ;  /* 0x0000000e11117211 */ /* 0x000fc400078f18ff */
[----:B------:R-:W-:Y:S01]  /*cdd0*/  LEA.HI R18, R12, R12, RZ, 0x1 ;  /* 0x0000000c0c127211 */ /* 0x000fe200078f08ff */
[----:B------:R-:W-:Y:S01]  /*cde0*/  IMAD.SHL.U32 R20, R20, 0x4, RZ ;  /* 0x0000000414147824 */ /* 0x000fe200078e00ff */
[----:B------:R-:W-:Y:S01]  /*cdf0*/  LOP3.LUT R17, R17, 0xfffffff8, RZ, 0xc0, !PT ;  /* 0xfffffff811117812 */ /* 0x000fe200078ec0ff */
[----:B------:R-:W-:Y:S01]  /*ce00*/  @P3 MUFU.LG2 R9, R9 ;  /* 0x0000000900093308 */ /* 0x000fe20000000c00 */
[----:B------:R-:W-:Y:S01]  /*ce10*/  LOP3.LUT R19, R18, 0xfffffffe, RZ, 0xc0, !PT ;  /* 0xfffffffe12137812 */ /* 0x000fe200078ec0ff */
[----:B------:R-:W4:Y:S01]  /*ce20*/  @P2 LDC R35, c[0x0][0x2e8] ;  /* 0x0000ba00ff232b82 */ /* 0x000f220000000800 */
[----:B------:R-:W-:Y:S02]  /*ce30*/  IADD3 R16, R14, -R17, RZ ;  /* 0x800000110e107210 */ /* 0x000fe40007ffe0ff */
[----:B------:R-:W-:Y:S01]  /*ce40*/  LEA.HI R17, R6, R7, RZ, 0x4 ;  /* 0x0000000706117211 */ /* 0x000fe200078f20ff */
[----:B------:R-:W-:Y:S01]  /*ce50*/  IMAD.IADD R12, R12, 0x1, -R19 ;  /* 0x000000010c0c7824 */ /* 0x000fe200078e0a13 */
[C---:B------:R-:W-:Y:S01]  /*ce60*/  LEA.HI R23, R16.reuse, R16, RZ, 0x1 ;  /* 0x0000001010177211 */ /* 0x040fe200078f08ff */
[----:B------:R-:W5:Y:S01]  /*ce70*/  @P2 MUFU.RCP R10, R8 ;  /* 0x00000008000a2308 */ /* 0x000f620000001000 */
[----:B------:R-:W-:Y:S01]  /*ce80*/  SHF.R.S32.HI R14, RZ, 0x3, R13 ;  /* 0x00000003ff0e7819 */ /* 0x000fe2000001140d */
[C---:B--2---:R-:W-:Y:S01]  /*ce90*/  FMUL.FTZ R80, R11.reuse, R80 ;  /* 0x000000500b507220 */ /* 0x044fe20000410000 */
[----:B------:R-:W-:Y:S01]  /*cea0*/  SHF.R.S32.HI R17, RZ, 0x4, R17 ;  /* 0x00000004ff117819 */ /* 0x000fe20000011411 */
[C---:B------:R-:W-:Y:S01]  /*ceb0*/  FMUL.FTZ R81, R11.reuse, R81 ;  /* 0x000000510b517220 */ /* 0x040fe20000410000 */
[----:B------:R-:W-:Y:S01]  /*cec0*/  SHF.R.S32.HI R19, RZ, 0x1, R23 ;  /* 0x00000001ff137819 */ /* 0x000fe20000011417 */
[----:B------:R-:W-:Y:S01]  /*ced0*/  FMUL.FTZ R76, R11, R76 ;  /* 0x0000004c0b4c7220 */ /* 0x000fe20000410000 */
[----:B------:R-:W-:Y:S01]  /*cee0*/  LEA.HI R21, R13, R14, RZ, 0x1 ;  /* 0x0000000e0d157211 */ /* 0x000fe200078f08ff */
[----:B------:R-:W-:Y:S01]  /*cef0*/  IMAD.SHL.U32 R13, R17, 0x40, RZ ;  /* 0x00000040110d7824 */ /* 0x000fe200078e00ff */
[----:B------:R-:W-:Y:S01]  /*cf00*/  LOP3.LUT R23, R23, 0x1fffffe, RZ, 0xc0, !PT ;  /* 0x01fffffe17177812 */ /* 0x000fe200078ec0ff */
[C---:B------:R-:W-:Y:S01]  /*cf10*/  IMAD.SHL.U32 R17, R19.reuse, 0x40, RZ ;  /* 0x0000004013117824 */ /* 0x040fe200078e00ff */
[----:B------:R-:W-:Y:S01]  /*cf20*/  LOP3.LUT P0, RZ, R19, 0x2, RZ, 0xc0, !PT ;  /* 0x0000000213ff7812 */ /* 0x000fe2000780c0ff */
[----:B------:R-:W-:Y:S01]  /*cf30*/  FMUL.FTZ R77, R11, R77 ;  /* 0x0000004d0b4d7220 */ /* 0x000fe20000410000 */
[----:B------:R-:W-:Y:S01]  /*cf40*/  SHF.R.S32.HI R18, RZ, 0x1, R18 ;  /* 0x00000001ff127819 */ /* 0x000fe20000011412 */
[----:B------:R-:W-:Y:S01]  /*cf50*/  IMAD.IADD R16, R16, 0x1, -R23 ;  /* 0x0000000110107824 */ /* 0x000fe200078e0a17 */
[----:B------:R-:W-:Y:S01]  /*cf60*/  LOP3.LUT R17, R17, 0xc0, RZ, 0xc0, !PT ;  /* 0x000000c011117812 */ /* 0x000fe200078ec0ff */
[----:B------:R-:W-:Y:S01]  /*cf70*/  FMUL.FTZ R72, R11, R72 ;  /* 0x000000480b487220 */ /* 0x000fe20000410000 */
[----:B------:R-:W-:Y:S01]  /*cf80*/  LOP3.LUT R13, R13, 0xc0, RZ, 0xc0, !PT ;  /* 0x000000c00d0d7812 */ /* 0x000fe200078ec0ff */
[----:B------:R-:W-:Y:S01]  /*cf90*/  IMAD R15, R16, 0x10, R15 ;  /* 0x00000010100f7824 */ /* 0x000fe200078e020f */
[----:B------:R-:W-:Y:S01]  /*cfa0*/  LEA.HI R16, R17, R17, RZ, 0x1d ;  /* 0x0000001111107211 */ /* 0x000fe200078fe8ff */
[----:B------:R-:W-:Y:S01]  /*cfb0*/  IMAD.SHL.U32 R18, R18, 0x8, RZ ;  /* 0x0000000812127824 */ /* 0x000fe200078e00ff */
[----:B------:R-:W-:Y:S01]  /*cfc0*/  LOP3.LUT R17, R19, 0x1, RZ, 0xc0, !PT ;  /* 0x0000000113117812 */ /* 0x000fe200078ec0ff */
[C---:B------:R-:W-:Y:S01]  /*cfd0*/  FMUL.FTZ R73, R11.reuse, R73 ;  /* 0x000000490b497220 */ /* 0x040fe20000410000 */
[----:B------:R-:W-:Y:S01]  /*cfe0*/  FMUL.FTZ R68, R11, R68 ;  /* 0x000000440b447220 */ /* 0x000fe20000410000 */
[----:B------:R-:W-:Y:S01]  /*cff0*/  IMAD.U32 R16, R15, 0x2, R16 ;  /* 0x000000020f107824 */ /* 0x000fe200078e0010 */
[----:B------:R-:W-:Y:S01]  /*d000*/  ISETP.NE.U32.AND P1, PT, R17, 0x1, PT ;  /* 0x000000011100780c */ /* 0x000fe20003f25070 */
[----:B------:R-:W-:Y:S01]  /*d010*/  FMUL.FTZ R69, R11, R69 ;  /* 0x000000450b457220 */ /* 0x000fe20000410000 */
[----:B------:R-:W-:Y:S01]  /*d020*/  MOV R15, 0xffffffe0 ;  /* 0xffffffe0000f7802 */ /* 0x000fe20000000f00 */
[----:B-----5:R-:W-:Y:S01]  /*d030*/  FMUL.FTZ R83, R10, R83 ;  /* 0x000000530a537220 */ /* 0x020fe20000410000 */
[----:B------:R-:W-:Y:S01]  /*d040*/  LEA R16, R16, UR5, 0x2 ;  /* 0x0000000510107c11 */ /* 0x000fe2000f8e10ff */
[C---:B------:R-:W-:Y:S01]  /*d050*/  FMUL.FTZ R82, R10.reuse, R82 ;  /* 0x000000520a527220 */ /* 0x040fe20000410000 */
[----:B------:R-:W-:Y:S01]  /*d060*/  SEL R11, R15, 0x20, !P1 ;  /* 0x000000200f0b7807 */ /* 0x000fe20004800000 */
[----:B------:R-:W-:Y:S01]  /*d070*/  FMUL.FTZ R79, R10, R79 ;  /* 0x0000004f0a4f7220 */ /* 0x000fe20000410000 */
[----:B------:R-:W-:Y:S01]  /*d080*/  LOP3.LUT R18, R13, 0x18, R18, 0xf8, !PT ;  /* 0x000000180d127812 */ /* 0x000fe200078ef812 */
[C---:B------:R-:W-:Y:S01]  /*d090*/  VIADD R15, R16.reuse, 0x40 ;  /* 0x00000040100f7836 */ /* 0x040fe20000000000 */
[----:B------:R-:W-:Y:S01]  /*d0a0*/  SHF.R.U32.HI R13, RZ, 0x3, R13 ;  /* 0x00000003ff0d7819 */ /* 0x000fe2000001160d */
[----:B------:R-:W-:-:S02]  /*d0b0*/  @P0 VIADD R15, R16, 0xffffffc0 ;  /* 0xffffffc0100f0836 */ /* 0x000fc40000000000 */
[----:B------:R-:W-:Y:S01]  /*d0c0*/  FMUL.FTZ R78, R10, R78 ;  /* 0x0000004e0a4e7220 */ /* 0x000fe20000410000 */
[----:B------:R-:W-:Y:S02]  /*d0d0*/  IMAD.IADD R17, R16, 0x1, R11 ;  /* 0x0000000110117824 */ /* 0x000fe400078e020b */
[C---:B------:R-:W-:Y:S01]  /*d0e0*/  FMUL.FTZ R75, R10.reuse, R75 ;  /* 0x0000004b0a4b7220 */ /* 0x040fe20000410000 */
[----:B------:R-:W-:Y:S01]  /*d0f0*/  FMUL.FTZ R74, R10, R74 ;  /* 0x0000004a0a4a7220 */ /* 0x000fe20000410000 */
[----:B------:R-:W-:Y:S01]  /*d100*/  LOP3.LUT R13, R18, R13, RZ, 0x3c, !PT ;  /* 0x0000000d120d7212 */ /* 0x000fe200078e3cff */
[C---:B------:R-:W-:Y:S01]  /*d110*/  FMUL.FTZ R71, R10.reuse, R71 ;  /* 0x000000470a477220 */ /* 0x040fe20000410000 */
[----:B------:R-:W-:Y:S01]  /*d120*/  FMUL.FTZ R70, R10, R70 ;  /* 0x000000460a467220 */ /* 0x000fe20000410000 */
[----:B------:R-:W-:Y:S01]  /*d130*/  IMAD.IADD R18, R11, 0x1, R15 ;  /* 0x000000010b127824 */ /* 0x000fe200078e020f */
[----:B------:R-:W-:Y:S01]  /*d140*/  LOP3.LUT R21, R21, 0xfffffffe, RZ, 0xc0, !PT ;  /* 0xfffffffe15157812 */ /* 0x000fe200078ec0ff */
[----:B------:R-:W-:Y:S01]  /*d150*/  STS.64 [R16], R80 ;  /* 0x0000005010007388 */ /* 0x000fe20000000a00 */
[----:B------:R-:W-:Y:S01]  /*d160*/  LOP3.LUT R20, R20, 0x3fffff00, RZ, 0xc0, !PT ;  /* 0x3fffff0014147812 */ /* 0x000fe200078ec0ff */
[----:B------:R-:W2:Y:S01]  /*d170*/  LDC.64 R10, c[0x0][0x2c0] ;  /* 0x0000b000ff0a7b82 */ /* 0x000ea20000000a00 */
[----:B------:R-:W-:Y:S01]  /*d180*/  SHF.R.S32.HI R4, RZ, 0x5, R4 ;  /* 0x00000005ff047819 */ /* 0x000fe20000011404 */
[----:B------:R-:W-:Y:S01]  /*d190*/  STS.64 [R16+0x400], R82 ;  /* 0x0004005210007388 */ /* 0x000fe20000000a00 */
[----:B------:R-:W-:Y:S01]  /*d1a0*/  IMAD.IADD R21, R14, 0x1, -R21 ;  /* 0x000000010e157824 */ /* 0x000fe200078e0a15 */
[----:B------:R-:W-:Y:S01]  /*d1b0*/  LOP3.LUT R34, R5, 0xffffffe0, RZ, 0xc0, !PT ;  /* 0xffffffe005227812 */ /* 0x000fe200078ec0ff */
[----:B------:R-:W5:Y:S01]  /*d1c0*/  @P2 MUFU.LG2 R8, R8 ;  /* 0x0000000800082308 */ /* 0x000f620000000c00 */
[----:B------:R-:W-:Y:S01]  /*d1d0*/  STS.64 [R17], R76 ;  /* 0x0000004c11007388 */ /* 0x000fe20000000a00 */
[----:B------:R-:W-:Y:S01]  /*d1e0*/  SHF.R.S32.HI R33, RZ, 0x1f, R4 ;  /* 0x0000001fff217819 */ /* 0x000fe20000011404 */
[----:B------:R-:W-:Y:S01]  /*d1f0*/  @P3 FMUL.FTZ R9, R9, 0.69314718246459960938 ;  /* 0x3f31721809093820 */ /* 0x000fe20000410000 */
[----:B------:R-:W-:Y:S01]  /*d200*/  LEA R21, R21, R20, 0x5 ;  /* 0x0000001415157211 */ /* 0x000fe200078e28ff */
[----:B------:R-:W-:Y:S01]  /*d210*/  STS.64 [R17+0x400], R78 ;  /* 0x0004004e11007388 */ /* 0x000fe20000000a00 */
[----:B------:R-:W-:Y:S01]  /*d220*/  LEA.HI R33, R33, R4, RZ, 0x2 ;  /* 0x0000000421217211 */ /* 0x000fe200078f10ff */
[----:B------:R-:W-:Y:S01]  /*d230*/  IMAD.IADD R34, R7, 0x1, -R34 ;  /* 0x0000000107227824 */ /* 0x000fe200078e0a22 */
[----:B------:R-:W-:Y:S01]  /*d240*/  LEA.HI R32, R6, R7, RZ, 0x3 ;  /* 0x0000000706207211 */ /* 0x000fe200078f18ff */
[----:B------:R-:W-:Y:S01]  /*d250*/  STS.64 [R15], R72 ;  /* 0x000000480f007388 */ /* 0x000fe20000000a00 */
[----:B------:R-:W-:Y:S01]  /*d260*/  IMAD R12, R12, 0x4, R21 ;  /* 0x000000040c0c7824 */ /* 0x000fe200078e0215 */
[----:B------:R-:W-:Y:S01]  /*d270*/  SHF.R.S32.HI R6, RZ, 0x1f, R3 ;  /* 0x0000001fff067819 */ /* 0x000fe20000011403 */
[----:B------:R-:W-:Y:S01]  /*d280*/  IMAD.MOV.U32 R5, RZ, RZ, -0x800000 ;  /* 0xff800000ff057424 */ /* 0x000fe200078e00ff */
[----:B------:R1:W-:Y:S01]  /*d290*/  STS.64 [R15+0x400], R74 ;  /* 0x0004004a0f007388 */ /* 0x0003e20000000a00 */
[----:B------:R-:W-:Y:S01]  /*d2a0*/  IMAD.IADD R13, R12, 0x1, R13 ;  /* 0x000000010c0d7824 */ /* 0x000fe200078e020d */
[----:B------:R-:W-:-:S02]  /*d2b0*/  LOP3.LUT R33, R33, 0xfffffffc, RZ, 0xc0, !PT ;  /* 0xfffffffc21217812 */ /* 0x000fc400078ec0ff */
[----:B------:R2:W-:Y:S01]  /*d2c0*/  STS.64 [R18], R68 ;  /* 0x0000004412007388 */ /* 0x0005e20000000a00 */
[----:B------:R-:W-:Y:S02]  /*d2d0*/  LOP3.LUT P0, RZ, R34, 0x3, RZ, 0xc0, !PT ;  /* 0x0000000322ff7812 */ /* 0x000fe4000780c0ff */
[----:B------:R-:W-:Y:S01]  /*d2e0*/  LEA R36, R13, UR5, 0x2 ;  /* 0x000000050d247c11 */ /* 0x000fe2000f8e10ff */
[----:B------:R2:W-:Y:S01]  /*d2f0*/  STS.64 [R18+0x400], R70 ;  /* 0x0004004612007388 */ /* 0x0005e20000000a00 */
[----:B------:R-:W-:Y:S02]  /*d300*/  LEA.HI R6, R6, R3, RZ, 0x2 ;  /* 0x0000000306067211 */ /* 0x000fe400078f10ff */
[----:B------:R-:W-:Y:S01]  /*d310*/  LOP3.LUT R32, R32, 0xfffffff8, RZ, 0xc0, !PT ;  /* 0xfffffff820207812 */ /* 0x000fe200078ec0ff */
[----:B------:R-:W-:Y:S01]  /*d320*/  BAR.SYNC.DEFER_BLOCKING 0x0 ;  /* 0x0000000000007b1d */ /* 0x000fe20000010000 */
[----:B------:R-:W-:Y:S01]  /*d330*/  IADD3 R33, R4, -R33, RZ ;  /* 0x8000002104217210 */ /* 0x000fe20007ffe0ff */
[----:B------:R-:W-:Y:S01]  /*d340*/  IMAD.MOV R4, RZ, RZ, -R153 ;  /* 0x000000ffff047224 */ /* 0x000fe200078e0a99 */
[----:B------:R-:W-:Y:S01]  /*d350*/  SHF.R.S32.HI R6, RZ, 0x2, R6 ;  /* 0x00000002ff067819 */ /* 0x000fe20000011406 */
[----:B------:R-:W-:-:S02]  /*d360*/  IMAD.IADD R32, R7, 0x1, -R32 ;  /* 0x0000000107207824 */ /* 0x000fc400078e0a20 */
[----:B-----5:R-:W-:Y:S01]  /*d370*/  @P2 FMUL.FTZ R7, R8, 0.69314718246459960938 ;  /* 0x3f31721808072820 */ /* 0x020fe20000410000 */
[----:B------:R-:W-:Y:S01]  /*d380*/  MOV R3, 0xff800000 ;  /* 0xff80000000037802 */ /* 0x000fe20000000f00 */
[----:B---3--:R-:W-:Y:S01]  /*d390*/  @P3 FFMA.FTZ R3, R2, R37, R9 ;  /* 0x0000002502033223 */ /* 0x008fe20000010009 */
[----:B------:R-:W2:Y:S01]  /*d3a0*/  S2R R12, SR_CTAID.Y ;  /* 0x00000000000c7919 */ /* 0x000ea20000002600 */
[----:B------:R-:W-:Y:S02]  /*d3b0*/  IMAD R33, R33, 0x10, R6 ;  /* 0x0000001021217824 */ /* 0x000fe400078e0206 */
[----:B----4-:R-:W-:Y:S01]  /*d3c0*/  @P2 FFMA.FTZ R5, R0, R35, R7 ;  /* 0x0000002300052223 */ /* 0x010fe20000010007 */
[----:B------:R-:W-:Y:S01]  /*d3d0*/  IMAD.SHL.U32 R8, R32, 0x4, RZ ;  /* 0x0000000420087824 */ /* 0x000fe200078e00ff */
[----:B------:R-:W3:Y:S01]  /*d3e0*/  S2R R13, SR_CTAID.X ;  /* 0x00000000000d7919 */ /* 0x000ee20000002500 */
[----:B-1----:R-:W1:Y:S03]  /*d3f0*/  LDC R15, c[0x0][0x270] ;  /* 0x00009c00ff0f7b82 */ /* 0x002e660000000800 */
[----:B------:R-:W-:Y:S01]  /*d400*/  SHF.R.S32.HI R9, RZ, 0x1f, R8 ;  /* 0x0000001fff097819 */ /* 0x000fe20000011408 */
[----:B------:R4:W1:Y:S04]  /*d410*/  LDS.128 R28, [R36] ;  /* 0x00000000241c7984 */ /* 0x0008680000000c00 */
[----:B------:R4:W1:Y:S04]  /*d420*/  LDS.128 R24, [R36+0x800] ;  /* 0x0008000024187984 */ /* 0x0008680000000c00 */
[----:B------:R4:W3:Y:S04]  /*d430*/  LDS.128 R20, [R36+0x1000] ;  /* 0x0010000024147984 */ /* 0x0008e80000000c00 */
[----:B------:R4:W4:Y:S01]  /*d440*/  LDS.128 R16, [R36+0x1800] ;  /* 0x0018000024107984 */ /* 0x0009220000000c00 */
[----:B-1----:R-:W-:-:S02]  /*d450*/  IMAD R4, R15, R4, UR4 ;  /* 0x000000040f047e24 */ /* 0x002fc4000f8e0204 */
[----:B--2---:R-:W-:Y:S02]  /*d460*/  IMAD R10, R12, R10, R153 ;  /* 0x0000000a0c0a7224 */ /* 0x004fe400078e0299 */
[----:B---3--:R-:W-:Y:S02]  /*d470*/  IMAD.SHL.U32 R6, R13, 0x40, RZ ;  /* 0x000000400d067824 */ /* 0x008fe400078e00ff */
        /* <DEDUP_REMOVED lines=14> */
.L_x_4014:
[----:B------:R-:W-:Y:S05]  /*d560*/  BSYNC B0 ;  /* 0x0000000000007941 */ /* 0x000fea0003800000 */
.L_x_4013:
[----:B------:R-:W-:Y:S01]  /*d570*/  ULDC UR4, c[0x0][0x2d0] ;  /* 0x0000b40000047ab9 */ /* 0x000fe20000000800 */
[----:B-1----:R-:W-:Y:S01]  /*d580*/  VIADD R5, R14, 0x20 ;  /* 0x000000200e057836 */ /* 0x002fe20000000000 */
[----:B------:R-:W-:Y:S01]  /*d590*/  ISETP.GE.AND P1, PT, R8, UR4, PT ;  /* 0x0000000408007c0c */ /* 0x000fe2000bf26270 */
[----:B------:R-:W-:Y:S01]  /*d5a0*/  ULDC UR4, c[0x0][0x2dc] ;  /* 0x0000b70000047ab9 */ /* 0x000fe20000000800 */
[----:B------:R-:W-:Y:S02]  /*d5b0*/  IMAD.WIDE R8, R14, 0x20, R8 ;  /* 0x000000200e087825 */ /* 0x000fe400078e0208 */
[-C--:B------:R-:W-:Y:S02]  /*d5c0*/  ISETP.GE.OR P2, PT, R5, R144.reuse, P1 ;  /* 0x000000900500720c */ /* 0x080fe40000f46670 */
[----:B------:R-:W-:Y:S01]  /*d5d0*/  IMAD R4, R4, UR4, RZ ;  /* 0x0000000404047c24 */ /* 0x000fe2000f8e02ff */
[C---:B------:R-:W-:Y:S01]  /*d5e0*/  ISETP.GE.OR P4, PT, R14.reuse, R144, P1 ;  /* 0x000000900e00720c */ /* 0x040fe20000f86670 */
        /* <DEDUP_REMOVED lines=16> */
.L_x_4015:
        /* <DEDUP_REMOVED lines=9> */
.L_x_5365:


//--------------------- .text._ZN5flash24flash_fwd_splitkv_kernelI23Flash_fwd_kernel_traitsILi32ELi64ELi128ELi4ELb0ELb0EN7cutlass6half_tE19Flash_kernel_traitsILi32ELi64ELi128ELi4ES3_EELb1ELb0ELb0ELb0ELb0ELb0ELb1ELb1EEEvNS_16Flash_fwd_paramsE --------------------------
	.section	.text._ZN5flash24flash_fwd_splitkv_kernelI23Flash_fwd_kernel_traitsILi32ELi64ELi128ELi4ELb0ELb0EN7cutlass6half_tE19Flash_kernel_traitsILi32ELi64ELi128ELi4ES3_EELb1ELb0ELb0ELb0ELb0ELb0ELb1ELb1EEEvNS_16Flash_fwd_paramsE,"ax",@progbits
	.align	128
        .global         _ZN5flash24flash_fwd_splitkv_kernelI23Flash_fwd_kernel_traitsILi32ELi64ELi128ELi4ELb0ELb0EN7cutlass6half_tE19Flash_kernel_traitsILi32ELi64ELi128ELi4ES3_EELb1ELb0ELb0ELb0ELb0ELb0ELb1ELb1EEEvNS_16Flash_fwd_paramsE
        .type           _ZN5flash24flash_fwd_splitkv_kernelI23Flash_fwd_kernel_traitsILi32ELi64ELi128ELi4ELb0ELb0EN7cutlass6half_tE19Flash_kernel_traitsILi32ELi64ELi128ELi4ES3_EELb1ELb0ELb0ELb0ELb0ELb0ELb1ELb1EEEvNS_16Flash_fwd_paramsE,@function
        .size           _ZN5flash24flash_fwd_splitkv_kernelI23Flash_fwd_kernel_traitsILi32ELi64ELi128ELi4ELb0ELb0EN7cutlass6half_tE19Flash_kernel_traitsILi32ELi64ELi128ELi4ES3_EELb1ELb0ELb0ELb0ELb0ELb0ELb1ELb1EEEvNS_16Flash_fwd_paramsE,(.L_x_5366 - _ZN5flash24flash_fwd_splitkv_kernelI23Flash_fwd_kernel_traitsILi32ELi64ELi128ELi4ELb0ELb0EN7cutlass6half_tE19Flash_kernel_traitsILi32ELi64ELi128ELi4ES3_EELb1ELb0ELb0ELb0ELb0ELb0ELb1ELb1EEEvNS_16Flash_fwd_paramsE)
        .other          _ZN5flash24flash_fwd_splitkv_kernelI23Flash_fwd_kernel_traitsILi32ELi64ELi128ELi4ELb0ELb0EN7cutlass6half_tE19Flash_kernel_traitsILi32ELi64ELi128ELi4ES3_EELb1ELb0ELb0ELb0ELb0ELb0ELb1ELb1EEEvNS_16Flash_fwd_paramsE,@"STO_CUDA_ENTRY STV_DEFAULT"
_ZN5flash24flash_fwd_splitkv_kernelI23Flash_fwd_kernel_traitsILi32ELi64ELi128ELi4ELb0ELb0EN7cutlass6half_tE19Flash_kernel_traitsILi32ELi64ELi128ELi4ES3_EELb1ELb0ELb0ELb0ELb0ELb0ELb1ELb1EEEvNS_16Flash_fwd_paramsE:
.text._ZN5flash24flash_fwd_splitkv_kernelI23Flash_fwd_kernel_traitsILi32ELi64ELi128ELi4ELb0ELb0EN7cutlass6half_tE19Flash_kernel_traitsILi32ELi64ELi128ELi4ES3_EELb1ELb0ELb0ELb0ELb0ELb0ELb1ELb1EEEvNS_16Flash_fwd_paramsE:
        /* <DEDUP_REMOVED lines=48> */
[----:B------:R-:W-:-:S06]  /*0300*/  @P0 IMAD.IADD R142, R11, 0x1, -R8 ;  /* 0x000000010b8e0824 */ /* 0x000fcc00078e0a08 */
[----:B------:R-:W4:Y:S01]  /*0310*/  @!P0 LDC R142, c[0x0][0x2c4] ;  /* 0x0000b100ff8e8b82 */ /* 0x000f220000000800 */
[----:B------:R-:W-:Y:S02]  /*0320*/  ISETP.NE.U32.AND P0, PT, R2, RZ, PT ;  /* 0x000000ff0200720c */ /* 0x000fe40003f05070 */
[----:B------:R-:W-:Y:S02]  /*0330*/  IADD3 R2, -R143, RZ, RZ ;  /* 0x000000ff8f027210 */ /* 0x000fe40007ffe1ff */
[----:B------:R-:W-:-:S03]  /*0340*/  ISETP.NE.AND.EX P0, PT, R3, RZ, PT, P0 ;  /* 0x000000ff0300720c */ /* 0x000fc60003f05300 */
[----:B------:R-:W-:-:S10]  /*0350*/  IMAD R102, R5, R2, R102 ;  /* 0x0000000205667224 */ /* 0x000fd400078e0266 */
[----:B-123--:R-:W-:Y:S05]  /*0360*/  @!P0 BRA `(.L_x_4016) ;  /* 0x0000000000108947 */ /* 0x00efea0003800000 */
[----:B------:R-:W2:Y:S02]  /*0370*/  @P1 LDG.E R2, desc[UR6][R6.64+0x4] ;  /* 0x0000040606021981 */ /* 0x000ea4000c1e1900 */
[----:B--2--5:R-:W-:-:S06]  /*0380*/  @P1 IADD3 R57, R2, -R9, RZ ;  /* 0x8000000902391210 */ /* 0x024fcc0007ffe0ff */
[----:B------:R2:W5:Y:S01]  /*0390*/  @!P1 LDG.E R57, desc[UR6][R6.64] ;  /* 0x0000000606399981 */ /* 0x000562000c1e1900 */
[----:B------:R-:W-:Y:S05]  /*03a0*/  BRA `(.L_x_4017) ;  /* 0x0000000000047947 */ /* 0x000fea0003800000 */
.L_x_4016:
[----:B------:R-:W1:Y:S02]  /*03b0*/  LDC R57, c[0x0][0x2c8] ;  /* 0x0000b200ff397b82 */ /* 0x000e640000000800 */
.L_x_4017:
[----:B------:R-:W3:Y:S02]  /*03c0*/  LDC.64 R2, c[0x0][0x308] ;  /* 0x0000c200ff027b82 */ /* 0x000ee40000000a00 */
[----:B---3--:R-:W-:-:S04]  /*03d0*/  ISETP.NE.U32.AND P3, PT, R2, RZ, PT ;  /* 0x000000ff0200720c */ /* 0x008fc80003f65070 */
[----:B------:R-:W-:-:S13]  /*03e0*/  ISETP.NE.AND.EX P3, PT, R3, RZ, PT, P3 ;  /* 0x000000ff0300720c */ /* 0x000fda0003f65330 */
[----:B------:R-:W3:Y:S02]  /*03f0*/  @P3 LDC.64 R2, c[0x0][0x308] ;  /* 0x0000c200ff023b82 */ /* 0x000ee40000000a00 */
[----:B---3--:R-:W-:-:S05]  /*0400*/  @P3 IMAD.WIDE R2, R143, 0x4, R2 ;  /* 0x000000048f023825 */ /* 0x008fca00078e0202 */
[----:B------:R3:W5:Y:S01]  /*0410*/  @P3 LDG.E R13, desc[UR6][R2.64] ;  /* 0x00000006020d3981 */ /* 0x000762000c1e1900 */
[----:B--2---:R-:W-:-:S05]  /*0420*/  IMAD.SHL.U32 R7, R17, 0x40, RZ ;  /* 0x0000004011077824 */ /* 0x004fca00078e00ff */
[----:B----4-:R-:W-:-:S13]  /*0430*/  ISETP.GT.AND P0, PT, R142, R7, PT ;  /* 0x000000078e00720c */ /* 0x010fda0003f04270 */
[----:B------:R-:W-:Y:S05]  /*0440*/  @!P0 EXIT ;  /* 0x000000000000894d */ /* 0x000fea0003800000 */
[----:B------:R-:W2:Y:S01]  /*0450*/  LDC R6, c[0x0][0x10] ;  /* 0x00000400ff067b82 */ /* 0x000ea20000000800 */
[--C-:B-1---5:R-:W-:Y:S01]  /*0460*/  IMAD.IADD R57, R57, 0x1, -R12.reuse ;  /* 0x0000000139397824 */ /* 0x122fe200078e0a0c */
[----:B------:R-:W1:Y:S01]  /*0470*/  S2R R91, SR_TID.X ;  /* 0x00000000005b7919 */ /* 0x000e620000002100 */
[----:B------:R-:W-:-:S05]  /*0480*/  @P3 IMAD.IADD R48, R13, 0x1, -R12 ;  /* 0x000000010d303824 */ /* 0x000fca00078e0a0c */
[----:B---3--:R-:W3:Y:S01]  /*0490*/  LDC R2, c[0x0][0x2c8] ;  /* 0x0000b200ff027b82 */ /* 0x008ee20000000800 */
[-C--:B--2---:R-:W-:Y:S02]  /*04a0*/  IABS R14, R6.reuse ;  /* 0x00000006000e7213 */ /* 0x084fe40000000000 */
[----:B------:R-:W-:Y:S02]  /*04b0*/  IABS R15, R6 ;  /* 0x00000006000f7213 */ /* 0x000fe40000000000 */
[----:B------:R-:W2:Y:S03]  /*04c0*/  I2F.RP R4, R14 ;  /* 0x0000000e00047306 */ /* 0x000ea60000209400 */
[----:B------:R-:W-:Y:S02]  /*04d0*/  IMAD.MOV R15, RZ, RZ, -R15 ;  /* 0x000000ffff0f7224 */ /* 0x000fe400078e0a0f */
[----:B---3--:R-:W-:-:S05]  /*04e0*/  VIADD R2, R2, 0x7f ;  /* 0x0000007f02027836 */ /* 0x008fca0000000000 */
[----:B------:R-:W-:-:S04]  /*04f0*/  SHF.R.S32.HI R19, RZ, 0x1f, R2 ;  /* 0x0000001fff137819 */ /* 0x000fc80000011402 */
[----:B------:R-:W-:Y:S01]  /*0500*/  LEA.HI R19, R19, R2, RZ, 0x7 ;  /* 0x0000000213137211 */ /* 0x000fe200078f38ff */
[----:B--2---:R-:W2:Y:S03]  /*0510*/  MUFU.RCP R10, R4 ;  /* 0x00000004000a7308 */ /* 0x004ea60000001000 */
[----:B------:R-:W-:-:S05]  /*0520*/  LEA.HI.SX32 R19, R19, R6, 0x19 ;  /* 0x0000000613137211 */ /* 0x000fca00078fcaff */
[----:B------:R-:W-:Y:S02]  /*0530*/  VIADD R19, R19, 0xffffffff ;  /* 0xffffffff13137836 */ /* 0x000fe40000000000 */
[----:B--2---:R-:W-:-:S03]  /*0540*/  VIADD R10, R10, 0xffffffe ;  /* 0x0ffffffe0a0a7836 */ /* 0x004fc60000000000 */
[----:B------:R-:W-:Y:S02]  /*0550*/  IABS R4, R19 ;  /* 0x0000001300047213 */ /* 0x000fe40000000000 */
[----:B------:R-:W-:Y:S01]  /*0560*/  LOP3.LUT R19, R19, R6, RZ, 0x3c, !PT ;  /* 0x0000000613137212 */ /* 0x000fe200078e3cff */
[----:B------:R-:W2:Y:S03]  /*0570*/  F2I.FTZ.U32.TRUNC.NTZ R11, R10 ;  /* 0x0000000a000b7305 */ /* 0x000ea6000021f000 */
[----:B------:R-:W-:Y:S01]  /*0580*/  ISETP.GE.AND P0, PT, R19, RZ, PT ;  /* 0x000000ff1300720c */ /* 0x000fe20003f06270 */
[----:B--2---:R-:W-:Y:S02]  /*0590*/  IMAD.MOV R3, RZ, RZ, -R11 ;  /* 0x000000ffff037224 */ /* 0x004fe400078e0a0b */
[----:B------:R-:W-:Y:S02]  /*05a0*/  IMAD.MOV.U32 R10, RZ, RZ, RZ ;  /* 0x000000ffff0a7224 */ /* 0x000fe400078e00ff */
[----:B------:R-:W-:-:S04]  /*05b0*/  IMAD R3, R3, R14, RZ ;  /* 0x0000000e03037224 */ /* 0x000fc800078e02ff */
[----:B------:R-:W-:Y:S02]  /*05c0*/  IMAD.HI.U32 R3, R11, R3, R10 ;  /* 0x000000030b037227 */ /* 0x000fe400078e000a */
[----:B------:R-:W2:Y:S04]  /*05d0*/  LDC R11, c[0x0][0x398] ;  /* 0x0000e600ff0b7b82 */ /* 0x000ea80000000800 */
[----:B------:R-:W-:-:S04]  /*05e0*/  IMAD.HI.U32 R10, R3, R4, RZ ;  /* 0x00000004030a7227 */ /* 0x000fc800078e00ff */
[----:B------:R-:W3:Y:S01]  /*05f0*/  @!P3 LDC.64 R2, c[0x0][0x318] ;  /* 0x0000c600ff02bb82 */ /* 0x000ee20000000a00 */
[----:B------:R-:W-:-:S05]  /*0600*/  IMAD R15, R10, R15, R4 ;  /* 0x0000000f0a0f7224 */ /* 0x000fca00078e0204 */
[----:B------:R-:W-:Y:S02]  /*0610*/  ISETP.GT.U32.AND P1, PT, R14, R15, PT ;  /* 0x0000000f0e00720c */ /* 0x000fe40003f24070 */
[----:B------:R-:W4:Y:S11]  /*0620*/  @!P3 LDC R4, c[0x0][0x2cc] ;  /* 0x0000b300ff04bb82 */ /* 0x000f360000000800 */
[----:B------:R-:W-:-:S02]  /*0630*/  @!P1 IMAD.IADD R15, R15, 0x1, -R14 ;  /* 0x000000010f0f9824 */ /* 0x000fc400078e0a0e */
[----:B------:R-:W-:Y:S01]  /*0640*/  @!P1 VIADD R10, R10, 0x1 ;  /* 0x000000010a0a9836 */ /* 0x000fe20000000000 */
[----:B------:R-:W-:Y:S02]  /*0650*/  ISETP.NE.AND P1, PT, R6, RZ, PT ;  /* 0x000000ff0600720c */ /* 0x000fe40003f25270 */
[----:B---3--:R-:W-:Y:S02]  /*0660*/  @!P3 ISETP.NE.U32.AND P2, PT, R2, RZ, PT ;  /* 0x000000ff0200b20c */ /* 0x008fe40003f45070 */
[----:B------:R-:W-:Y:S02]  /*0670*/  ISETP.GE.U32.AND P4, PT, R15, R14, PT ;  /* 0x0000000e0f00720c */ /* 0x000fe40003f86070 */
[----:B------:R-:W-:Y:S02]  /*0680*/  @!P3 ISETP.NE.AND.EX P2, PT, R3, RZ, PT, P2 ;  /* 0x000000ff0300b20c */ /* 0x000fe40003f45320 */
[----:B------:R-:W-:Y:S02]  /*0690*/  IADD3 R2, -R142, 0xbf, R7 ;  /* 0x000000bf8e027810 */ /* 0x000fe40007ffe107 */
[----:B----4-:R-:W-:-:S05]  /*06a0*/  @!P3 SEL R4, R4, RZ, P2 ;  /* 0x000000ff0404b207 */ /* 0x010fca0001000000 */
[----:B------:R-:W-:Y:S02]  /*06b0*/  @!P3 IMAD.IADD R48, R57, 0x1, R4 ;  /* 0x000000013930b824 */ /* 0x000fe400078e0204 */
[----:B------:R-:W-:Y:S02]  /*06c0*/  @P4 VIADD R10, R10, 0x1 ;  /* 0x000000010a0a4836 */ /* 0x000fe40000000000 */
[----:B------:R-:W-:Y:S01]  /*06d0*/  VIADD R3, R48, 0x7f ;  /* 0x0000007f30037836 */ /* 0x000fe20000000000 */
[----:B--2---:R-:W-:Y:S01]  /*06e0*/  IADD3 R11, R2, R11, R48 ;  /* 0x0000000b020b7210 */ /* 0x004fe20007ffe030 */
        /* <DEDUP_REMOVED lines=70> */
.L_x_4018:
        /* <DEDUP_REMOVED lines=11> */
[----:B------:R-:W-:Y:S02]  /*0c00*/  ISETP.NE.AND.EX P0, PT, RZ, UR5, PT, P0 ;  /* 0x00000005ff007c0c */ /* 0x000fe4000bf05300 */
[----:B------:R-:W-:-:S11]  /*0c10*/  SHF.R.S32.HI R13, RZ, 0x1f, R143 ;  /* 0x0000001fff0d7819 */ /* 0x000fd6000001148f */
        /* <DEDUP_REMOVED lines=11> */
.L_x_4019:
[----:B------:R-:W-:Y:S05]  /*0cd0*/  @!P2 BRA `(.L_x_4020) ;  /* 0x000000040040a947 */ /* 0x000fea0003800000 */
[----:B-----5:R-:W1:Y:S01]  /*0ce0*/  LDC R11, c[0x0][0x380] ;  /* 0x0000e000ff0b7b82 */ /* 0x020e620000000800 */
[----:B------:R-:W-:Y:S01]  /*0cf0*/  LEA R38, R46, 0xffffff80, 0x7 ;  /* 0xffffff802e267811 */ /* 0x000fe200078e38ff */
[----:B------:R-:W-:-:S06]  /*0d00*/  ULDC.64 UR4, c[0x0][0x230] ;  /* 0x00008c0000047ab9 */ /* 0x000fcc0000000a00 */
        /* <DEDUP_REMOVED lines=26> */
[----:B------:R3:W4:Y:S01]  /*0eb0*/  LDG.E R4, desc[UR6][R14.64] ;  /* 0x000000060e047981 */ /* 0x000722000c1e1900 */
[----:B-1----:R-:W-:Y:S01]  /*0ec0*/  IABS R2, R5 ;  /* 0x0000000500027213 */ /* 0x002fe20000000000 */
[----:B------:R-:W-:Y:S01]  /*0ed0*/  IMAD.MOV R19, RZ, RZ, -R19 ;  /* 0x000000ffff137224 */ /* 0x000fe200078e0a13 */
[----:B------:R-:W-:Y:S02]  /*0ee0*/  MOV R6, RZ ;  /* 0x000000ff00067202 */ /* 0x000fe40000000f00 */
[----:B------:R-:W1:Y:S01]  /*0ef0*/  I2F.RP R9, R2 ;  /* 0x0000000200097306 */ /* 0x000e620000209400 */
[----:B------:R-:W-:-:S07]  /*0f00*/  IMAD R19, R11, R19, R38 ;  /* 0x000000130b137224 */ /* 0x000fce00078e0226 */
[----:B-1----:R-:W1:Y:S01]  /*0f10*/  MUFU.RCP R7, R9 ;  /* 0x0000000900077308 */ /* 0x002e620000001000 */
[----:B---3--:R-:W-:Y:S02]  /*0f20*/  SHF.R.S32.HI R15, RZ, 0x1f, R19 ;  /* 0x0000001fff0f7819 */ /* 0x008fe40000011413 */
[----:B-1----:R-:W-:-:S06]  /*0f30*/  IADD3 R7, R7, 0xffffffe, RZ ;  /* 0x0ffffffe07077810 */ /* 0x002fcc0007ffe0ff */
[----:B------:R-:W1:Y:S02]  /*0f40*/  F2I.FTZ.U32.TRUNC.NTZ R7, R7 ;  /* 0x0000000700077305 */ /* 0x000e64000021f000 */
[----:B-1----:R-:W-:-:S04]  /*0f50*/  IMAD.MOV R0, RZ, RZ, -R7 ;  /* 0x000000ffff007224 */ /* 0x002fc800078e0a07 */
        /* <DEDUP_REMOVED lines=29> */
[----:B------:R-:W-:Y:S02]  /*1130*/  IMAD R9, R0, UR5, R9 ;  /* 0x0000000500097c24 */ /* 0x000fe4000f8e0209 */
[C---:B------:R-:W-:Y:S02]  /*1140*/  IMAD R6, R19.reuse, R107, R6 ;  /* 0x0000006b13067224 */ /* 0x040fe400078e0206 */
[----:B------:R-:W-:-:S04]  /*1150*/  IMAD.WIDE.U32 R10, R19, R106, R10 ;  /* 0x0000006a130a7225 */ /* 0x000fc800078e000a */
[----:B------:R-:W-:Y:S02]  /*1160*/  IMAD.IADD R11, R11, 0x1, R6 ;  /* 0x000000010b0b7824 */ /* 0x000fe400078e0206 */
[----:B------:R-:W-:-:S04]  /*1170*/  IMAD.WIDE.U32 R6, R4, R2, RZ ;  /* 0x0000000204067225 */ /* 0x000fc800078e00ff */
[----:B------:R-:W-:Y:S01]  /*1180*/  IMAD.WIDE.U32 R24, R0, UR4, R10 ;  /* 0x0000000400187c25 */ /* 0x000fe2000f8e000a */
[----:B------:R-:W-:-:S03]  /*1190*/  MOV R10, R6 ;  /* 0x00000006000a7202 */ /* 0x000fc60000000f00 */
[----:B------:R-:W-:Y:S01]  /*11a0*/  IMAD.IADD R21, R7, 0x1, R3 ;  /* 0x0000000107157824 */ /* 0x000fe200078e0203 */
[----:B------:R-:W-:Y:S02]  /*11b0*/  IADD3 R9, R25, R9, RZ ;  /* 0x0000000919097210 */ /* 0x000fe40007ffe0ff */
[----:B------:R-:W-:Y:S01]  /*11c0*/  MOV R4, R24 ;  /* 0x0000001800047202 */ /* 0x000fe20000000f00 */
[----:B------:R-:W-:Y:S06]  /*11d0*/  BRA `(.L_x_4021) ;  /* 0x0000000400407947 */ /* 0x000fec0003800000 */
.L_x_4020:
[----:B------:R-:W1:Y:S01]  /*11e0*/  LDC R19, c[0x0][0x278] ;  /* 0x00009e00ff137b82 */ /* 0x000e620000000800 */
[----:B------:R-:W-:Y:S02]  /*11f0*/  MOV R4, RZ ;  /* 0x000000ff00047202 */ /* 0x000fe40000000f00 */
        /* <DEDUP_REMOVED lines=11> */
[----:B------:R-:W1:Y:S03]  /*12b0*/  @P4 LDC.64 R6, c[0x0][0x250] ;  /* 0x00009400ff064b82 */ /* 0x000e660000000a00 */
[----:B------:R-:W-:Y:S01]  /*12c0*/  IMAD R2, R0, R3, RZ ;  /* 0x0000000300027224 */ /* 0x000fe200078e02ff */
[----:B------:R-:W-:-:S03]  /*12d0*/  IABS R0, R102 ;  /* 0x0000006600007213 */ /* 0x000fc60000000000 */
[----:B------:R-:W-:-:S04]  /*12e0*/  IMAD.HI.U32 R5, R5, R2, R4 ;  /* 0x0000000205057227 */ /* 0x000fc800078e0004 */
[----:B------:R-:W-:-:S04]  /*12f0*/  IMAD.MOV.U32 R4, RZ, RZ, R0 ;  /* 0x000000ffff047224 */ /* 0x000fc800078e0000 */
[----:B------:R-:W-:-:S04]  /*1300*/  IMAD.HI.U32 R0, R5, R4, RZ ;  /* 0x0000000405007227 */ /* 0x000fc800078e00ff */
[----:B------:R-:W-:Y:S02]  /*1310*/  IMAD.MOV R2, RZ, RZ, -R0 ;  /* 0x000000ffff027224 */ /* 0x000fe400078e0a00 */
[----:B--2---:R-:W-:Y:S02]  /*1320*/  @P4 IMAD R5, R20, R107, RZ ;  /* 0x0000006b14054224 */ /* 0x004fe400078e02ff */
[----:B------:R-:W-:Y:S01]  /*1330*/  IMAD R2, R3, R2, R4 ;  /* 0x0000000203027224 */ /* 0x000fe200078e0204 */
[----:B------:R-:W-:Y:S01]  /*1340*/  LOP3.LUT R4, R102, R19, RZ, 0x3c, !PT ;  /* 0x0000001366047212 */ /* 0x000fe200078e3cff */
[----:B------:R-:W-:-:S03]  /*1350*/  @P4 IMAD.WIDE.U32 R20, R20, R106, RZ ;  /* 0x0000006a14144225 */ /* 0x000fc600078e00ff */
[----:B------:R-:W-:Y:S02]  /*1360*/  ISETP.GT.U32.AND P0, PT, R3, R2, PT ;  /* 0x000000020300720c */ /* 0x000fe40003f04070 */
[----:B------:R-:W-:Y:S02]  /*1370*/  ISETP.GE.AND P1, PT, R4, RZ, PT ;  /* 0x000000ff0400720c */ /* 0x000fe40003f26270 */
[----:B------:R-:W-:Y:S02]  /*1380*/  @P4 IADD3 R5, R21, R5, RZ ;  /* 0x0000000515054210 */ /* 0x000fe40007ffe0ff */
[----:B------:R-:W-:-:S07]  /*1390*/  @P4 MOV R10, R20 ;  /* 0x00000014000a4202 */ /* 0x000fce0000000f00 */
[-C--:B------:R-:W-:Y:S02]  /*13a0*/  @!P0 IADD3 R2, R2, -R3.reuse, RZ ;  /* 0x8000000302028210 */ /* 0x080fe40007ffe0ff */
[----:B------:R-:W-:Y:S02]  /*13b0*/  @!P0 IADD3 R0, R0, 0x1, RZ ;  /* 0x0000000100008810 */ /* 0x000fe40007ffe0ff */
[----:B------:R-:W-:Y:S02]  /*13c0*/  ISETP.GE.U32.AND P3, PT, R2, R3, PT ;  /* 0x000000030200720c */ /* 0x000fe40003f66070 */
[----:B------:R-:W2:Y:S01]  /*13d0*/  LDC.64 R2, c[0x0][0x260] ;  /* 0x00009800ff027b82 */ /* 0x000ea20000000a00 */
[----:B------:R-:W-:-:S10]  /*13e0*/  ISETP.NE.AND P0, PT, R19, RZ, PT ;  /* 0x000000ff1300720c */ /* 0x000fd40003f05270 */
[----:B------:R-:W-:-:S04]  /*13f0*/  @P3 VIADD R0, R0, 0x1 ;  /* 0x0000000100003836 */ /* 0x000fc80000000000 */
        /* <DEDUP_REMOVED lines=15> */
.L_x_4022:
        /* <DEDUP_REMOVED lines=10> */
[----:B--2---:R-:W-:Y:S01]  /*1590*/  IMAD R4, R5, R2, RZ ;  /* 0x0000000205047224 */ /* 0x004fe200078e02ff */
[----:B------:R-:W-:Y:S01]  /*15a0*/  @P4 MOV R10, R20 ;  /* 0x00000014000a4202 */ /* 0x000fe20000000f00 */
[----:B------:R-:W-:-:S04]  /*15b0*/  IMAD.WIDE.U32 R18, R0, R2, R18 ;  /* 0x0000000200127225 */ /* 0x000fc800078e0012 */
[----:B------:R-:W-:Y:S01]  /*15c0*/  IMAD R3, R0, R3, R4 ;  /* 0x0000000300037224 */ /* 0x000fe200078e0204 */
[----:B------:R-:W-:Y:S01]  /*15d0*/  MOV R4, R18 ;  /* 0x0000001200047202 */ /* 0x000fe20000000f00 */
[----:B------:R-:W-:-:S03]  /*15e0*/  @P4 IMAD R21, R9, R7, R21 ;  /* 0x0000000709154224 */ /* 0x000fc600078e0215 */
        /* <DEDUP_REMOVED lines=15> */
.L_x_4021:
[----:B-----5:R1:W5:Y:S01]  /*16e0*/  @P5 LDG.E R11, desc[UR6][R22.64] ;  /* 0x00000006160b5981 */ /* 0x020362000c1e1900 */
[----:B------:R-:W-:Y:S01]  /*16f0*/  ISETP.NE.AND P0, PT, R8, -0x1, PT ;  /* 0xffffffff0800780c */ /* 0x000fe20003f05270 */
[----:B------:R-:W1:Y:S01]  /*1700*/  LDC.64 R2, c[0x0][0x240] ;  /* 0x00009000ff027b82 */ /* 0x000e620000000a00 */
[----:B------:R-:W-:Y:S01]  /*1710*/  SHF.R.S32.HI R16, RZ, 0x1f, R91 ;  /* 0x0000001fff107819 */ /* 0x000fe2000001145b */
[----:B------:R-:W-:Y:S01]  /*1720*/  ULDC.64 UR4, c[0x0][0x268] ;  /* 0x00009a0000047ab9 */ /* 0x000fe20000000a00 */
[C---:B------:R-:W-:Y:S01]  /*1730*/  SHF.L.U64.HI R138, R106.reuse, 0x5, R107 ;  /* 0x000000056a8a7819 */ /* 0x040fe2000001026b */
[----:B------:R-:W-:Y:S01]  /*1740*/  IMAD.SHL.U32 R139, R106, 0x20, RZ ;  /* 0x000000206a8b7824 */ /* 0x000fe200078e00ff */
[CC--:B------:R-:W-:Y:S02]  /*1750*/  LEA.HI R27, R16.reuse, R91.reuse, RZ, 0x2 ;  /* 0x0000005b101b7211 */ /* 0x0c0fe400078f10ff */
[----:B------:R-:W-:Y:S01]  /*1760*/  LEA.HI R14, R16, R91, RZ, 0x4 ;  /* 0x0000005b100e7211 */ /* 0x000fe200078f20ff */
[----:B------:R-:W2:Y:S01]  /*1770*/  LDC R90, c[0x0][0x2e0] ;  /* 0x0000b800ff5a7b82 */ /* 0x000ea20000000800 */
[----:B------:R-:W-:-:S02]  /*1780*/  LOP3.LUT R88, R27, 0xfffffffc, RZ, 0xc0, !PT ;  /* 0xfffffffc1b587812 */ /* 0x000fc400078ec0ff */
[----:B------:R-:W-:Y:S02]  /*1790*/  LOP3.LUT R14, R14, 0xfffffff0, RZ, 0xc0, !PT ;  /* 0xfffffff00e0e7812 */ /* 0x000fe400078ec0ff */
[CC--:B------:R-:W-:Y:S01]  /*17a0*/  LEA.HI R29, R16.reuse, R91.reuse, RZ, 0x3 ;  /* 0x0000005b101d7211 */ /* 0x0c0fe200078f18ff */
[C---:B------:R-:W-:Y:S01]  /*17b0*/  IMAD.IADD R88, R91.reuse, 0x1, -R88 ;  /* 0x000000015b587824 */ /* 0x040fe200078e0a58 */
[----:B------:R-:W-:Y:S01]  /*17c0*/  LEA.HI R12, R16, R91, RZ, 0x5 ;  /* 0x0000005b100c7211 */ /* 0x000fe200078f28ff */
[----:B------:R-:W3:Y:S01]  /*17d0*/  @!P0 LDC.64 R6, c[0x0][0x228] ;  /* 0x00008a00ff068b82 */ /* 0x000ee20000000a00 */
[----:B------:R-:W-:Y:S01]  /*17e0*/  IMAD.IADD R91, R91, 0x1, -R14 ;  /* 0x000000015b5b7824 */ /* 0x000fe200078e0a0e */
[----:B------:R-:W-:Y:S02]  /*17f0*/  SHF.R.S32.HI R29, RZ, 0x3, R29 ;  /* 0x00000003ff1d7819 */ /* 0x000fe4000001141d */
[----:B------:R-:W-:Y:S02]  /*1800*/  SHF.R.S32.HI R100, RZ, 0x2, R27 ;  /* 0x00000002ff647819 */ /* 0x000fe4000001141b */
[----:B------:R-:W-:Y:S01]  /*1810*/  SHF.L.U32 R84, R88, 0x3, RZ ;  /* 0x0000000358547819 */ /* 0x000fe200000006ff */
[----:B------:R-:W-:Y:S01]  /*1820*/  IMAD.SHL.U32 R29, R29, 0x40, RZ ;  /* 0x000000401d1d7824 */ /* 0x000fe200078e00ff */
[----:B------:R-:W-:Y:S01]  /*1830*/  SHF.R.S32.HI R101, RZ, 0x1f, R100 ;  /* 0x0000001fff657819 */ /* 0x000fe20000011464 */
[C---:B-1----:R-:W-:Y:S01]  /*1840*/  @P0 IMAD.WIDE.U32 R22, R8.reuse, R2, RZ ;  /* 0x0000000208160225 */ /* 0x042fe200078e00ff */
[----:B------:R-:W-:Y:S01]  /*1850*/  SHF.R.S32.HI R85, RZ, 0x1f, R84 ;  /* 0x0000001fff557819 */ /* 0x000fe20000011454 */
[----:B------:R-:W1:Y:S01]  /*1860*/  LDC.64 R104, c[0x0][0x250] ;  /* 0x00009400ff687b82 */ /* 0x000e620000000a00 */
[----:B------:R-:W-:Y:S01]  /*1870*/  LOP3.LUT R29, R29, 0xc0, RZ, 0xc0, !PT ;  /* 0x000000c01d1d7812 */ /* 0x000fe200078ec0ff */
[----:B------:R-:W-:Y:S01]  /*1880*/  @P0 IMAD R23, R8, R3, R23 ;  /* 0x0000000308170224 */ /* 0x000fe200078e0217 */
[----:B------:R-:W-:Y:S01]  /*1890*/  LEA.HI R27, R27, R100, RZ, 0x1 ;  /* 0x000000641b1b7211 */ /* 0x000fe200078f08ff */
[----:B------:R-:W-:Y:S01]  /*18a0*/  @P0 IMAD.MOV.U32 R8, RZ, RZ, R22 ;  /* 0x000000ffff080224 */ /* 0x000fe200078e0016 */
[----:B------:R-:W-:Y:S01]  /*18b0*/  LOP3.LUT R25, R29, 0x18, R84, 0xf8, !PT ;  /* 0x000000181d197812 */ /* 0x000fe200078ef854 */
[----:B------:R-:W-:Y:S01]  /*18c0*/  IMAD.WIDE R16, R17, 0x40, R100 ;  /* 0x0000004011107825 */ /* 0x000fe200078e0264 */
[----:B--2---:R-:W-:-:S02]  /*18d0*/  LEA.HI R90, R90, R90, RZ, 0x1 ;  /* 0x0000005a5a5a7211 */ /* 0x004fc400078f08ff */
[----:B------:R-:W-:Y:S01]  /*18e0*/  LOP3.LUT R27, R27, 0x7fffffe, RZ, 0xc0, !PT ;  /* 0x07fffffe1b1b7812 */ /* 0x000fe200078ec0ff */
[----:B------:R-:W-:Y:S01]  /*18f0*/  IMAD.SHL.U32 R88, R88, 0x4, RZ ;  /* 0x0000000458587824 */ /* 0x000fe200078e00ff */
[----:B------:R-:W-:Y:S01]  /*1900*/  SHF.R.S32.HI R87, RZ, 0x1, R90 ;  /* 0x00000001ff577819 */ /* 0x000fe2000001145a */
[----:B------:R-:W-:Y:S01]  /*1910*/  IMAD R99, R101, R106, RZ ;  /* 0x0000006a65637224 */ /* 0x000fe200078e02ff */
[----:B------:R-:W-:Y:S01]  /*1920*/  SHF.R.S32.HI R12, RZ, 0x5, R12 ;  /* 0x00000005ff0c7819 */ /* 0x000fe2000001140c */
[-C--:B---3--:R-:W-:Y:S01]  /*1930*/  @!P0 IMAD R14, R13, R6.reuse, RZ ;  /* 0x000000060d0e8224 */ /* 0x088fe200078e02ff */
[----:B------:R-:W-:Y:S01]  /*1940*/  LEA.HI R91, R91, R91, RZ, 0x1 ;  /* 0x0000005b5b5b7211 */ /* 0x000fe200078f08ff */
[----:B------:R-:W-:Y:S01]  /*1950*/  @!P0 IMAD.WIDE.U32 R30, R143, R6, RZ ;  /* 0x000000068f1e8225 */ /* 0x000fe200078e00ff */
[----:B------:R-:W-:-:S03]  /*1960*/  SHF.R.U32.HI R6, RZ, 0x3, R29 ;  /* 0x00000003ff067819 */ /* 0x000fc6000001161d */
[----:B------:R-:W-:Y:S01]  /*1970*/  @!P0 IMAD R7, R143, R7, R14 ;  /* 0x000000078f078224 */ /* 0x000fe200078e020e */
[----:B------:R-:W-:Y:S01]  /*1980*/  LOP3.LUT R25, R25, R6, RZ, 0x3c, !PT ;  /* 0x0000000619197212 */ /* 0x000fe200078e3cff */
[----:B------:R-:W-:Y:S02]  /*1990*/  @!P0 IMAD.MOV.U32 R8, RZ, RZ, R30 ;  /* 0x000000ffff088224 */ /* 0x000fe400078e001e */
[----:B------:R-:W-:Y:S01]  /*19a0*/  IMAD R6, R17, R2, RZ ;  /* 0x0000000211067224 */ /* 0x000fe200078e02ff */
[----:B------:R-:W-:Y:S01]  /*19b0*/  @!P0 IADD3 R23, R31, R7, RZ ;  /* 0x000000071f178210 */ /* 0x000fe20007ffe0ff */
[----:B------:R-:W-:Y:S01]  /*19c0*/  IMAD R7, R5, UR4, RZ ;  /* 0x0000000405077c24 */ /* 0x000fe2000f8e02ff */
[----:B------:R-:W-:Y:S01]  /*19d0*/  IADD3 R22, P1, R84, R8, RZ ;  /* 0x0000000854167210 */ /* 0x000fe20007f3e0ff */
[----:B------:R-:W-:Y:S01]  /*19e0*/  IMAD R6, R16, R3, R6 ;  /* 0x0000000310067224 */ /* 0x000fe200078e0206 */
[----:B------:R-:W-:Y:S01]  /*19f0*/  IADD3 R20, P0, R84, R10, RZ ;  /* 0x0000000a54147210 */ /* 0x000fe20007f1e0ff */
[----:B------:R-:W-:Y:S01]  /*1a00*/  IMAD R7, R0, UR5, R7 ;  /* 0x0000000500077c24 */ /* 0x000fe2000f8e0207 */
[C---:B-1----:R-:W-:Y:S01]  /*1a10*/  SHF.L.U64.HI R140, R104.reuse, 0x5, R105 ;  /* 0x00000005688c7819 */ /* 0x042fe20000010269 */
[C---:B------:R-:W-:Y:S01]  /*1a20*/  IMAD.X R23, R85.reuse, 0x1, R23, P1 ;  /* 0x0000000155177824 */ /* 0x040fe200008e0617 */
[----:B------:R-:W-:Y:S01]  /*1a30*/  SHF.L.U32 R141, R104, 0x5, RZ ;  /* 0x00000005688d7819 */ /* 0x000fe200000006ff */
[----:B------:R-:W-:Y:S01]  /*1a40*/  IMAD.X R21, R85, 0x1, R21, P0 ;  /* 0x0000000155157824 */ /* 0x000fe200000e0615 */
[----:B------:R-:W-:Y:S01]  /*1a50*/  IADD3 R94, P0, R100, R19, RZ ;  /* 0x00000013645e7210 */ /* 0x000fe20007f1e0ff */
[----:B------:R-:W-:Y:S01]  /*1a60*/  IMAD.WIDE.U32 R22, R16, R2, R22 ;  /* 0x0000000210167225 */ /* 0x000fe200078e0016 */
[----:B------:R-:W-:-:S02]  /*1a70*/  SHF.R.S32.HI R2, RZ, 0x1f, R102 ;  /* 0x0000001fff027819 */ /* 0x000fc40000011466 */
[----:B------:R-:W-:Y:S01]  /*1a80*/  IADD3.X R15, R101, R15, RZ, P0, !PT ;  /* 0x0000000f650f7210 */ /* 0x000fe200007fe4ff */
[----:B------:R-:W-:Y:S01]  /*1a90*/  IMAD.WIDE.U32 R20, R0, UR4, R20 ;  /* 0x0000000400147c25 */ /* 0x000fe2000f8e0014 */
[----:B------:R-:W-:Y:S01]  /*1aa0*/  ULDC.64 UR4, c[0x0][0x258] ;  /* 0x0000960000047ab9 */ /* 0x000fe20000000a00 */
[----:B------:R-:W-:Y:S02]  /*1ab0*/  IADD3 R96, P0, R84, R4, RZ ;  /* 0x0000000454607210 */ /* 0x000fe40007f1e0ff */
[----:B------:R-:W-:Y:S01]  /*1ac0*/  IMAD R3, R2, UR4, RZ ;  /* 0x0000000402037c24 */ /* 0x000fe2000f8e02ff */
[----:B------:R-:W-:Y:S01]  /*1ad0*/  SHF.R.S32.HI R2, RZ, 0x1f, R57 ;  /* 0x0000001fff027819 */ /* 0x000fe20000011439 */
[----:B------:R-:W-:Y:S02]  /*1ae0*/  IMAD.IADD R23, R23, 0x1, R6 ;  /* 0x0000000117177824 */ /* 0x000fe400078e0206 */
[----:B------:R-:W-:Y:S01]  /*1af0*/  IMAD.X R97, R85, 0x1, R9, P0 ;  /* 0x0000000155617824 */ /* 0x000fe200000e0609 */
[----:B------:R-:W-:Y:S01]  /*1b00*/  LEA.HI R2, R2, R57, RZ, 0x7 ;  /* 0x0000003902027211 */ /* 0x000fe200078f38ff */
[----:B------:R-:W-:-:S02]  /*1b10*/  IMAD R15, R15, R104, RZ ;  /* 0x000000680f0f7224 */ /* 0x000fc400078e02ff */
[C---:B------:R-:W-:Y:S01]  /*1b20*/  IMAD R89, R100.reuse, R87, R88 ;  /* 0x0000005764597224 */ /* 0x040fe200078e0258 */
[----:B------:R-:W-:Y:S01]  /*1b30*/  SHF.R.S32.HI R2, RZ, 0x7, R2 ;  /* 0x00000007ff027819 */ /* 0x000fe20000011402 */
[----:B------:R-:W-:Y:S02]  /*1b40*/  IMAD.IADD R27, R100, 0x1, -R27 ;  /* 0x00000001641b7824 */ /* 0x000fe400078e0a1b */
[----:B------:R-:W-:Y:S01]  /*1b50*/  IMAD.IADD R21, R21, 0x1, R7 ;  /* 0x0000000115157824 */ /* 0x000fe200078e0207 */
[----:B------:R-:W-:Y:S01]  /*1b60*/  VIMNMX R55, R137, R2, !PT ;  /* 0x0000000289377248 */ /* 0x000fe20007fe0100 */
[C---:B------:R-:W-:Y:S01]  /*1b70*/  IMAD R3, R102.reuse, UR5, R3 ;  /* 0x0000000566037c24 */ /* 0x040fe2000f8e0203 */
[----:B------:R-:W-:Y:S01]  /*1b80*/  SHF.R.S32.HI R81, RZ, 0x1f, R89 ;  /* 0x0000001fff517819 */ /* 0x000fe20000011459 */
[----:B------:R-:W-:Y:S01]  /*1b90*/  IMAD.WIDE.U32 R102, R102, UR4, R22 ;  /* 0x0000000466667c25 */ /* 0x000fe2000f8e0016 */
[----:B------:R-:W-:-:S03]  /*1ba0*/  ISETP.GT.AND P0, PT, R46, R55, PT ;  /* 0x000000372e00720c */ /* 0x000fc60003f04270 */
[----:B------:R-:W-:Y:S01]  /*1bb0*/  IMAD R93, R94, R105, R15 ;  /* 0x000000695e5d7224 */ /* 0x000fe200078e020f */
[----:B------:R-:W-:Y:S01]  /*1bc0*/  IADD3 R56, R103, R3, RZ ;  /* 0x0000000367387210 */ /* 0x000fe20007ffe0ff */
[----:B------:R-:W-:Y:S02]  /*1bd0*/  IMAD.IADD R88, R88, 0x1, R89 ;  /* 0x0000000158587824 */ /* 0x000fe400078e0259 */
[----:B------:R-:W-:Y:S02]  /*1be0*/  IMAD R92, R12, 0x8, R27 ;  /* 0x000000080c5c7824 */ /* 0x000fe400078e021b */
[----:B------:R-:W-:Y:S01]  /*1bf0*/  IMAD.WIDE.U32 R94, R94, R104, R20 ;  /* 0x000000685e5e7225 */ /* 0x000fe200078e0014 */
[----:B------:R-:W-:-:S03]  /*1c00*/  SHF.R.S32.HI R80, RZ, 0x1f, R88 ;  /* 0x0000001fff507819 */ /* 0x000fc60000011458 */
[C---:B------:R-:W-:Y:S02]  /*1c10*/  IMAD R99, R100.reuse, R107, R99 ;  /* 0x0000006b64637224 */ /* 0x040fe400078e0263 */
[----:B------:R-:W-:-:S04]  /*1c20*/  IMAD.WIDE.U32 R96, R100, R106, R96 ;  /* 0x0000006a64607225 */ /* 0x000fc800078e0060 */
[----:B------:R-:W-:Y:S02]  /*1c30*/  IMAD.U32 R92, R92, 0x20, R25 ;  /* 0x000000205c5c7824 */ /* 0x000fe400078e0019 */
[----:B------:R-:W-:Y:S02]  /*1c40*/  IMAD.IADD R99, R97, 0x1, R99 ;  /* 0x0000000161637824 */ /* 0x000fe400078e0263 */
[----:B------:R-:W-:Y:S01]  /*1c50*/  IMAD.IADD R93, R95, 0x1, R93 ;  /* 0x000000015f5d7824 */ /* 0x000fe200078e025d */
[----:B------:R-:W-:Y:S01]  /*1c60*/  @!P5 MOV R11, RZ ;  /* 0x000000ff000bd202 */ /* 0x000fe20000000f00 */
[----:B------:R-:W-:Y:S06]  /*1c70*/  @!P0 BRA `(.L_x_4023) ;  /* 0x0000003800c48947 */ /* 0x000fec0003800000 */
[----:B------:R-:W1:Y:S01]  /*1c80*/  LDC.64 R2, c[0x0][0x338] ;  /* 0x0000ce00ff027b82 */ /* 0x000e620000000a00 */
[----:B------:R-:W-:Y:S01]  /*1c90*/  ULDC.64 UR4, c[0x0][0x328] ;  /* 0x0000ca0000047ab9 */ /* 0x000fe20000000a00 */
[----:B------:R-:W-:Y:S01]  /*1ca0*/  ULDC.64 UR8, c[0x0][0x330] ;  /* 0x0000cc0000087ab9 */ /* 0x000fe20000000a00 */
[----:B------:R-:W-:Y:S01]  /*1cb0*/  SHF.R.S32.HI R7, RZ, 0x1f, R38 ;  /* 0x0000001fff077819 */ /* 0x000fe20000011426 */
[C---:B------:R-:W-:Y:S01]  /*1cc0*/  IMAD R4, R13.reuse, UR4, RZ ;  /* 0x000000040d047c24 */ /* 0x040fe2000f8e02ff */
[--C-:B------:R-:W-:Y:S01]  /*1cd0*/  SHF.R.S32.HI R9, RZ, 0x1f, R57.reuse ;  /* 0x0000001fff097819 */ /* 0x100fe20000011439 */
[----:B------:R-:W-:Y:S01]  /*1ce0*/  IMAD R6, R13, UR8, RZ ;  /* 0x000000080d067c24 */ /* 0x000fe2000f8e02ff */
[----:B------:R-:W-:Y:S01]  /*1cf0*/  IADD3 R8, P1, P0, R38, R100, -R57 ;  /* 0x0000006426087210 */ /* 0x000fe2000783e839 */
[----:B------:R-:W-:Y:S01]  /*1d00*/  IMAD.WIDE.U32 R12, R143, UR4, R84 ;  /* 0x000000048f0c7c25 */ /* 0x000fe2000f8e0054 */
[----:B------:R-:W-:Y:S01]  /*1d10*/  ULDC.64 UR10, c[0x0][0x350] ;  /* 0x0000d400000a7ab9 */ /* 0x000fe20000000a00 */
[----:B------:R-:W2:Y:S01]  /*1d20*/  LDC R58, c[0x0][0x340] ;  /* 0x0000d000ff3a7b82 */ /* 0x000ea20000000800 */
[----:B------:R-:W-:Y:S01]  /*1d30*/  IADD3.X R7, R7, R101, ~R9, P1, P0 ;  /* 0x0000006507077210 */ /* 0x000fe20000fe0c09 */
[C---:B------:R-:W-:Y:S01]  /*1d40*/  IMAD R4, R143.reuse, UR5, R4 ;  /* 0x000000058f047c24 */ /* 0x040fe2000f8e0204 */
[----:B------:R-:W-:Y:S01]  /*1d50*/  ULDC.64 UR4, c[0x0][0x340] ;  /* 0x0000d00000047ab9 */ /* 0x000fe20000000a00 */
[----:B------:R-:W-:Y:S01]  /*1d60*/  IMAD.WIDE.U32 R14, R143, UR8, R84 ;  /* 0x000000088f0e7c25 */ /* 0x000fe2000f8e0054 */
[----:B------:R-:W-:Y:S01]  /*1d70*/  USHF.L.U32 UR12, UR4, 0x6, URZ ;  /* 0x00000006040c7899 */ /* 0x000fe2000800063f */
[----:B------:R-:W-:Y:S01]  /*1d80*/  SHF.L.U32 R62, R105, 0x6, RZ ;  /* 0x00000006693e7819 */ /* 0x000fe200000006ff */
[----:B------:R-:W-:Y:S01]  /*1d90*/  USHF.L.U64.HI UR13, UR4, 0x5, UR5 ;  /* 0x00000005040d7899 */ /* 0x000fe20008010205 */
[----:B------:R-:W-:Y:S01]  /*1da0*/  IMAD R6, R143, UR9, R6 ;  /* 0x000000098f067c24 */ /* 0x000fe2000f8e0206 */
[----:B------:R-:W-:Y:S01]  /*1db0*/  ULDC.64 UR8, c[0x0][0x348] ;  /* 0x0000d20000087ab9 */ /* 0x000fe20000000a00 */
[----:B------:R-:W-:Y:S01]  /*1dc0*/  IMAD.IADD R13, R13, 0x1, R4 ;  /* 0x000000010d0d7824 */ /* 0x000fe200078e0204 */
[----:B------:R-:W-:Y:S01]  /*1dd0*/  USHF.L.U32 UR18, UR4, 0x5, URZ ;  /* 0x0000000504127899 */ /* 0x000fe2000800063f */
[----:B------:R-:W-:Y:S01]  /*1de0*/  IMAD.IADD R15, R15, 0x1, R6 ;  /* 0x000000010f0f7824 */ /* 0x000fe200078e0206 */
[----:B------:R-:W-:Y:S01]  /*1df0*/  UIMAD.WIDE.U32 UR16, UR4, 0xc0, URZ ;  /* 0x000000c0041078a5 */ /* 0x000fe2000f8e003f */
[----:B------:R-:W-:Y:S01]  /*1e00*/  IMAD R9, R7, UR4, RZ ;  /* 0x0000000407097c24 */ /* 0x000fe2000f8e02ff */
[----:B------:R-:W-:Y:S01]  /*1e10*/  SHF.L.U32 R52, R87, 0x6, RZ ;  /* 0x0000000657347819 */ /* 0x000fe200000006ff */
[-C--:B-1----:R-:W-:Y:S01]  /*1e20*/  IMAD R4, R7, R2.reuse, RZ ;  /* 0x0000000207047224 */ /* 0x082fe200078e02ff */
[----:B------:R-:W-:Y:S01]  /*1e30*/  ULDC UR23, c[0x0][0x2d0] ;  /* 0x0000b40000177ab9 */ /* 0x000fe20000000800 */
        /* <DEDUP_REMOVED lines=9> */
[----:B------:R-:W-:Y:S01]  /*1ed0*/  IADD3 R82, R100, 0x60, RZ ;  /* 0x0000006064527810 */ /* 0x000fe20007ffe0ff */
[----:B------:R-:W-:Y:S01]  /*1ee0*/  USHF.L.U32 UR24, UR12, 0x1, URZ ;  /* 0x000000010c187899 */ /* 0x000fe2000800063f */
[----:B------:R-:W-:Y:S01]  /*1ef0*/  SHF.R.S32.HI R51, RZ, 0x1f, R52 ;  /* 0x0000001fff337819 */ /* 0x000fe20000011434 */
[----:B-----5:R-:W-:Y:S01]  /*1f00*/  IMAD.IADD R38, R11, 0x1, R38 ;  /* 0x000000010b267824 */ /* 0x020fe200078e0226 */
[----:B--2---:R-:W-:Y:S01]  /*1f10*/  LEA R58, -R58, RZ, 0x7 ;  /* 0x000000ff3a3a7211 */ /* 0x004fe200078e39ff */
[----:B------:R-:W-:Y:S01]  /*1f20*/  IMAD.IADD R7, R7, 0x1, R4 ;  /* 0x0000000107077824 */ /* 0x000fe200078e0204 */
[----:B------:R-:W-:Y:S01]  /*1f30*/  ULDC.U8 UR20, c[0x0][0x3c3] ;  /* 0x0000f0c000147ab9 */ /* 0x000fe20000000000 */
[C---:B------:R-:W-:Y:S01]  /*1f40*/  IMAD R73, R5.reuse, UR8, RZ ;  /* 0x0000000805497c24 */ /* 0x040fe2000f8e02ff */
[----:B------:R-:W-:Y:S01]  /*1f50*/  ULDC UR19, c[0x0][0x2e0] ;  /* 0x0000b80000137ab9 */ /* 0x000fe20000000800 */
[----:B------:R-:W-:Y:S01]  /*1f60*/  IMAD R71, R5, UR10, RZ ;  /* 0x0000000a05477c24 */ /* 0x000fe2000f8e02ff */
[----:B------:R-:W-:Y:S01]  /*1f70*/  ULDC.64 UR14, c[0x0][0x250] ;  /* 0x00009400000e7ab9 */ /* 0x000fe20000000a00 */
[----:B------:R-:W-:Y:S01]  /*1f80*/  IMAD R38, R87, R38, RZ ;  /* 0x0000002657267224 */ /* 0x000fe200078e02ff */
[----:B------:R-:W-:Y:S01]  /*1f90*/  USHF.L.U32 UR18, UR18, 0x1, URZ ;  /* 0x0000000112127899 */ /* 0x000fe2000800063f */
[----:B------:R-:W-:-:S02]  /*1fa0*/  IMAD R73, R0, UR9, R73 ;  /* 0x0000000900497c24 */ /* 0x000fc4000f8e0249 */
[C---:B------:R-:W-:Y:S01]  /*1fb0*/  IMAD.WIDE.U32 R6, R0.reuse, UR8, R6 ;  /* 0x0000000800067c25 */ /* 0x040fe2000f8e0006 */
[----:B------:R-:W-:Y:S01]  /*1fc0*/  ULDC.64 UR8, c[0x0][0x318] ;  /* 0x0000c60000087ab9 */ /* 0x000fe20000000a00 */
[----:B------:R-:W-:Y:S02]  /*1fd0*/  SHF.R.S32.HI R39, RZ, 0x1f, R38 ;  /* 0x0000001fff277819 */ /* 0x000fe40000011426 */
[----:B------:R-:W-:Y:S01]  /*1fe0*/  IMAD R71, R0, UR11, R71 ;  /* 0x0000000b00477c24 */ /* 0x000fe2000f8e0247 */
[-C--:B------:R-:W-:Y:S01]  /*1ff0*/  IADD3 R76, P3, R88, R38.reuse, RZ ;  /* 0x00000026584c7210 */ /* 0x080fe20007f7e0ff */
[----:B------:R-:W-:Y:S01]  /*2000*/  IMAD.WIDE.U32 R4, R0, UR10, R14 ;  /* 0x0000000a00047c25 */ /* 0x000fe2000f8e000e */
[----:B------:R-:W-:Y:S01]  /*2010*/  IADD3 R38, P4, R89, R38, RZ ;  /* 0x0000002659267210 */ /* 0x000fe20007f9e0ff */
[----:B------:R-:W-:Y:S01]  /*2020*/  ULDC.64 UR10, c[0x0][0x320] ;  /* 0x0000c800000a7ab9 */ /* 0x000fe20000000a00 */
[----:B------:R-:W-:Y:S01]  /*2030*/  IADD3 R73, R7, R73, RZ ;  /* 0x0000004907497210 */ /* 0x000fe20007ffe0ff */
[----:B------:R-:W-:Y:S01]  /*2040*/  IMAD.IADD R71, R5, 0x1, R71 ;  /* 0x0000000105477824 */ /* 0x000fe200078e0247 */
[----:B------:R-:W-:Y:S01]  /*2050*/  LEA R72, P0, R6, UR8, 0x1 ;  /* 0x0000000806487c11 */ /* 0x000fe2000f8008ff */
[----:B------:R-:W-:Y:S01]  /*2060*/  IMAD.WIDE.U32 R8, R104, 0x40, RZ ;  /* 0x0000004068087825 */ /* 0x000fe200078e00ff */
[----:B------:R-:W-:Y:S01]  /*2070*/  LEA R70, P1, R4, UR10, 0x1 ;  /* 0x0000000a04467c11 */ /* 0x000fe2000f8208ff */
[----:B------:R-:W-:Y:S01]  /*2080*/  UIMAD UR10, UR5, 0xc0, URZ ;  /* 0x000000c0050a78a4 */ /* 0x000fe2000f8e023f */
        /* <DEDUP_REMOVED lines=27> */
[----:B------:R-:W-:Y:S01]  /*2240*/  UIADD3 UR25, UR17, UR10, URZ ;  /* 0x0000000a11197290 */ /* 0x000fe2000fffe03f */
[----:B------:R-:W-:Y:S01]  /*2250*/  IADD3 R76, P3, R76, UR4, RZ ;  /* 0x000000044c4c7c10 */ /* 0x000fe2000ff7e0ff */
[----:B------:R-:W-:Y:S01]  /*2260*/  IMAD.SHL.U32 R63, R8, 0x2, RZ ;  /* 0x00000002083f7824 */ /* 0x000fe200078e00ff */
[----:B------:R-:W-:Y:S01]  /*2270*/  IADD3 R38, P0, R38, UR4, RZ ;  /* 0x0000000426267c10 */ /* 0x000fe2000ff1e0ff */
[C---:B------:R-:W-:Y:S01]  /*2280*/  IMAD.SHL.U32 R60, R2.reuse, 0x40, RZ ;  /* 0x00000040023c7824 */ /* 0x040fe200078e00ff */
        /* <DEDUP_REMOVED lines=14> */
[----:B------:R-:W-:Y:S01]  /*2370*/  IADD3.X R77, R77, UR5, RZ, P3, !PT ;  /* 0x000000054d4d7c10 */ /* 0x000fe20009ffe4ff */
[----:B------:R-:W-:Y:S01]  /*2380*/  ULDC.64 UR12, c[0x0][0x238] ;  /* 0x00008e00000c7ab9 */ /* 0x000fe20000000a00 */
[----:B------:R-:W-:Y:S01]  /*2390*/  IADD3.X R39, R39, UR5, RZ, P0, !PT ;  /* 0x0000000527277c10 */ /* 0x000fe200087fe4ff */
[----:B------:R-:W-:-:S06]  /*23a0*/  ULDC UR5, c[0x0][0x2e0] ;  /* 0x0000b80000057ab9 */ /* 0x000fcc0000000800 */
.L_x_4053:
[----:B------:R-:W-:Y:S05]  /*23b0*/  LEA R3, R11, 0xffffff80, 0x7 ;  /* 0xffffff800b037811 */ /* 0x000fea00078e38ff */
        /* <DEDUP_REMOVED lines=8> */
[----:B------:R-:W2:Y:S02]  /*2440*/  @!P6 LDG.E.128 R16, desc[UR6][R70.64] ;  /* 0x000000064610e981 */ /* 0x000ea4000c1e1d00 */
[C---:B------:R-:W-:Y:S02]  /*2450*/  @!P5 IADD3 R26, P0, R70.reuse, UR18, RZ ;  /* 0x00000012461adc10 */ /* 0x040fe4000ff1e0ff */
[----:B------:R-:W-:Y:S02]  /*2460*/  @!P5 LEA R24, P3, R141, R68, 0x1 ;  /* 0x000000448d18d211 */ /* 0x000fe400078608ff */
[----:B------:R-:W-:Y:S02]  /*2470*/  @!P5 IADD3.X R27, R71, UR21, RZ, P0, !PT ;  /* 0x00000015471bdc10 */ /* 0x000fe400087fe4ff */
[----:B------:R-:W-:Y:S02]  /*2480*/  @!P4 IADD3 R22, P0, R70, UR24, RZ ;  /* 0x000000184616cc10 */ /* 0x000fe4000ff1e0ff */
[----:B------:R-:W-:Y:S02]  /*2490*/  @!P5 LEA.HI.X R25, R141, R69, R140, 0x1, P3 ;  /* 0x000000458d19d211 */ /* 0x000fe400018f0c8c */
[----:B------:R-:W-:Y:S02]  /*24a0*/  @!P4 IADD3.X R23, R71, UR22, RZ, P0, !PT ;  /* 0x000000164717cc10 */ /* 0x000fe400087fe4ff */
[----:B------:R-:W-:Y:S02]  /*24b0*/  @!P4 IADD3 R2, P0, R68, R63, RZ ;  /* 0x0000003f4402c210 */ /* 0x000fe40007f1e0ff */
[C---:B------:R-:W-:Y:S04]  /*24c0*/  ISETP.GE.OR P3, PT, R82.reuse, R21, P1 ;  /* 0x000000155200720c */ /* 0x040fe80000f66670 */
[----:B------:R-:W-:Y:S01]  /*24d0*/  ISETP.LT.OR P3, PT, R82, R3, P3 ;  /* 0x000000035200720c */ /* 0x000fe20001f61670 */
[----:B------:R-:W-:Y:S11]  /*24e0*/  @!P4 IMAD.X R3, R69, 0x1, R62, P0 ;  /* 0x000000014503c824 */ /* 0x000ff600000e063e */
[----:B------:R-:W-:Y:S01]  /*24f0*/  @!UPT UIADD3 URZ, URZ, URZ, URZ ;  /* 0x0000003f3f3ff290 */ /* 0x000fe2000fffe03f */
[----:B------:R-:W-:Y:S04]  /*2500*/  @!P3 IADD3 R20, P0, R70, UR16, RZ ;  /* 0x000000104614bc10 */ /* 0x000fe8000ff1e0ff */
[----:B------:R-:W-:Y:S01]  /*2510*/  @!P3 IADD3.X R21, R71, UR25, RZ, P0, !PT ;  /* 0x000000194715bc10 */ /* 0x000fe200087fe4ff */
[----:B--2---:R1:W-:Y:S04]  /*2520*/  @!P6 STG.E.128 desc[UR6][R68.64], R16 ;  /* 0x000000104400e986 */ /* 0x0043e8000c101d06 */
[----:B---34-:R2:W3:Y:S02]  /*2530*/  @!P5 LDG.E.128 R12, desc[UR6][R26.64] ;  /* 0x000000061a0cd981 */ /* 0x0184e4000c1e1d00 */
[----:B--2---:R-:W-:Y:S05]  /*2540*/  @!P3 IADD3 R26, P0, R68, R104, RZ ;  /* 0x00000068441ab210 */ /* 0x004fea0007f1e0ff */
        /* <DEDUP_REMOVED lines=70> */
.L_x_4027:
[----:B------:R-:W-:Y:S05]  /*29b0*/  BSYNC B0 ;  /* 0x0000000000007941 */ /* 0x000fea0003800000 */
.L_x_4026:
        /* <DEDUP_REMOVED lines=61> */
.L_x_4029:
[----:B------:R-:W-:Y:S05]  /*2d90*/  BSYNC B0 ;  /* 0x0000000000007941 */ /* 0x000fea0003800000 */
.L_x_4028:
        /* <DEDUP_REMOVED lines=61> */
.L_x_4031:
[----:B------:R-:W-:Y:S05]  /*3170*/  BSYNC B0 ;  /* 0x0000000000007941 */ /* 0x000fea0003800000 */
.L_x_4030:
[----:B------:R-:W-:Y:S04]  /*3180*/  BSSY B0, `(.L_x_4032) ;  /* 0x0000042000007945 */ /* 0x000fe80003800000 */
[----:B------:R-:W-:Y:S05]  /*3190*/  @P3 BRA `(.L_x_4033) ;  /* 0x0000000400003947 */ /* 0x000fea0003800000 */
[----:B---34-:R-:W3:Y:S01]  /*31a0*/  LDC.64 R32, c[0x0][0x338] ;  /* 0x0000ce00ff207b82 */ /* 0x018ee20000000a00 */
[----:B------:R-:W-:Y:S02]  /*31b0*/  ISETP.GE.AND P0, PT, R84, UR4, PT ;  /* 0x0000000454007c0c */ /* 0x000fe4000bf06270 */
[----:B-1----:R-:W-:Y:S11]  /*31c0*/  MOV R67, R65 ;  /* 0x0000004100437202 */ /* 0x002ff60000000f00 */
[C---:B------:R-:W-:Y:S02]  /*31d0*/  @!P0 SHF.L.U32 R35, R50.reuse, 0x1, RZ ;  /* 0x0000000132238819 */ /* 0x040fe400000006ff */
[----:B--2---:R-:W-:Y:S02]  /*31e0*/  @!P0 SHF.L.U64.HI R24, R50, 0x1, R49 ;  /* 0x0000000132188819 */ /* 0x004fe40000010231 */
[C---:B------:R-:W-:Y:S02]  /*31f0*/  @!P0 IADD3 R28, P4, R35.reuse, R38, RZ ;  /* 0x00000026231c8210 */ /* 0x040fe40007f9e0ff */
[----:B------:R-:W-:Y:S02]  /*3200*/  @!P0 IADD3 R18, P3, R35, R10, RZ ;  /* 0x0000000a23128210 */ /* 0x000fe40007f7e0ff */
        /* <DEDUP_REMOVED lines=57> */
.L_x_4033:
[----:B------:R-:W-:Y:S05]  /*35a0*/  BSYNC B0 ;  /* 0x0000000000007941 */ /* 0x000fea0003800000 */
.L_x_4032:
[C---:B------:R-:W-:Y:S01]  /*35b0*/  LEA R38, P3, R31.reuse, R38, 0x1 ;  /* 0x000000261f267211 */ /* 0x040fe200078608ff */
[----:B------:R-:W-:Y:S01]  /*35c0*/  IMAD.MOV.U32 R8, RZ, RZ, R10 ;  /* 0x000000ffff087224 */ /* 0x000fe200078e000a */
[----:B------:R-:W-:Y:S02]  /*35d0*/  UMOV UR4, UR19 ;  /* 0x0000001300047c82 */ /* 0x000fe40008000000 */
[C---:B------:R-:W-:Y:S02]  /*35e0*/  LEA.HI.X.SX32 R39, R31.reuse, R39, 0x1, P3 ;  /* 0x000000271f277211 */ /* 0x040fe400018f0eff */
[C---:B------:R-:W-:Y:S04]  /*35f0*/  LEA R10, P0, R31.reuse, R8, 0x1 ;  /* 0x000000081f0a7211 */ /* 0x040fe800078008ff */
[----:B------:R-:W-:Y:S01]  /*3600*/  LEA.HI.X.SX32 R9, R31, R9, 0x1, P0 ;  /* 0x000000091f097211 */ /* 0x000fe200000f0eff */
[----:B------:R-:W-:Y:S08]  /*3610*/  BRA `(.L_x_4034) ;  /* 0x0000001800dc7947 */ /* 0x000ff00003800000 */
.L_x_4025:
        /* <DEDUP_REMOVED lines=10> */
[-C--:B------:R-:W-:Y:S02]  /*36c0*/  ISETP.GE.AND P6, PT, R84, R113.reuse, PT ;  /* 0x000000715400720c */ /* 0x080fe40003fc6270 */
[----:B------:R-:W-:Y:S02]  /*36d0*/  MOV R111, R113 ;  /* 0x00000071006f7202 */ /* 0x000fe40000000f00 */
[----:B------:R-:W-:Y:S02]  /*36e0*/  MOV R109, RZ ;  /* 0x000000ff006d7202 */ /* 0x000fe40000000f00 */
[----:B------:R-:W-:Y:S02]  /*36f0*/  MOV R115, RZ ;  /* 0x000000ff00737202 */ /* 0x000fe40000000f00 */
[----:B-----5:R-:W-:Y:S02]  /*3700*/  MOV R30, R32 ;  /* 0x00000020001e7202 */ /* 0x020fe40000000f00 */
[----:B------:R-:W-:Y:S02]  /*3710*/  MOV R47, R33 ;  /* 0x00000021002f7202 */ /* 0x000fe40000000f00 */
[----:B------:R-:W-:Y:S01]  /*3720*/  MOV R44, R34 ;  /* 0x00000022002c7202 */ /* 0x000fe20000000f00 */
[--C-:B--2---:R-:W-:Y:S01]  /*3730*/  HADD2.F32 R25, -RZ, R30.reuse.H0_H0 ;  /* 0x2000001eff197230 */ /* 0x104fe20000004100 */
[----:B------:R-:W-:Y:S01]  /*3740*/  @P6 IADD3 R111, RZ, -UR23, RZ ;  /* 0x80000017ff6f6c10 */ /* 0x000fe2000fffe0ff */
[----:B------:R-:W-:Y:S01]  /*3750*/  HADD2.F32 R29, -RZ, R30.H1_H1 ;  /* 0x3000001eff1d7230 */ /* 0x000fe20000004100 */
[----:B------:R-:W-:Y:S01]  /*3760*/  @P6 IADD3 R109, RZ, -UR23, RZ ;  /* 0x80000017ff6d6c10 */ /* 0x000fe2000fffe0ff */
[----:B------:R-:W-:Y:S01]  /*3770*/  HADD2.F32 R32, -RZ, R47.H0_H0 ;  /* 0x2000002fff207230 */ /* 0x000fe20000004100 */
[C---:B------:R-:W-:Y:S02]  /*3780*/  LEA R12, P0, R111.reuse, R72, 0x1 ;  /* 0x000000486f0c7211 */ /* 0x040fe400078008ff */
[----:B------:R-:W-:Y:S02]  /*3790*/  @P6 IADD3 R115, RZ, -UR23, RZ ;  /* 0x80000017ff736c10 */ /* 0x000fe4000fffe0ff */
[----:B------:R-:W-:Y:S02]  /*37a0*/  LEA.HI.X.SX32 R13, R111, R73, 0x1, P0 ;  /* 0x000000496f0d7211 */ /* 0x000fe400000f0eff */
[C---:B------:R-:W-:Y:S02]  /*37b0*/  LEA R116, P0, R109.reuse, R74, 0x1 ;  /* 0x0000004a6d747211 */ /* 0x040fe400078008ff */
[----:B------:R-:W-:Y:S02]  /*37c0*/  MOV R45, R35 ;  /* 0x00000023002d7202 */ /* 0x000fe40000000f00 */
[----:B------:R-:W-:Y:S01]  /*37d0*/  LEA.HI.X.SX32 R117, R109, R75, 0x1, P0 ;  /* 0x0000004b6d757211 */ /* 0x000fe200000f0eff */
[----:B------:R-:W2:Y:S01]  /*37e0*/  LDG.E.128 R12, desc[UR6][R12.64] ;  /* 0x000000060c0c7981 */ /* 0x000ea2000c1e1d00 */
[C---:B------:R-:W-:Y:S04]  /*37f0*/  LEA R36, P0, R115.reuse, R76, 0x1 ;  /* 0x0000004c73247211 */ /* 0x040fe800078008ff */
[----:B------:R-:W-:Y:S03]  /*3800*/  LEA.HI.X.SX32 R37, R115, R77, 0x1, P0 ;  /* 0x0000004d73257211 */ /* 0x000fe600000f0eff */
[----:B------:R-:W3:Y:S08]  /*3810*/  LDG.E.128 R108, desc[UR6][R116.64] ;  /* 0x00000006746c7981 */ /* 0x000ef0000c1e1d00 */
        /* <DEDUP_REMOVED lines=58> */
[----:B------:R-:W-:Y:S02]  /*3bc0*/  F2FP.F16.F32.PACK_AB R32, R2, R0 ;  /* 0x000000000220723e */ /* 0x000fe400000000ff */
[----:B------:R-:W-:Y:S01]  /*3bd0*/  F2FP.F16.F32.PACK_AB R34, R6, R5 ;  /* 0x000000050622723e */ /* 0x000fe200000000ff */
[----:B------:R-:W-:Y:S05]  /*3be0*/  FFMA.FTZ R8, R29, R37, R8 ;  /* 0x000000251d087223 */ /* 0x000fea0000010008 */
[----:B------:R-:W-:Y:S02]  /*3bf0*/  F2FP.F16.F32.PACK_AB R35, R8, R7 ;  /* 0x000000070823723e */ /* 0x000fe400000000ff */
.L_x_4038:
[----:B------:R-:W-:Y:S05]  /*3c00*/  BSYNC B0 ;  /* 0x0000000000007941 */ /* 0x000fea0003800000 */
.L_x_4037:
[----:B-----5:R3:W-:Y:S02]  /*3c10*/  STG.E.128 desc[UR6][R66.64], R32 ;  /* 0x0000002042007986 */ /* 0x0207e4000c101d06 */
.L_x_4036:
[----:B------:R-:W-:Y:S05]  /*3c20*/  BSYNC B1 ;  /* 0x0000000000017941 */ /* 0x000fea0003800000 */
.L_x_4035:
        /* <DEDUP_REMOVED lines=23> */
[----:B------:R-:W-:Y:S02]  /*3da0*/  IADD3 R67, P6, R54, R108, RZ ;  /* 0x0000006c36437210 */ /* 0x000fe40007fde0ff */
[----:B------:R-:W-:Y:S02]  /*3db0*/  LEA.HI.X.SX32 R13, R109, R111, 0x1, P0 ;  /* 0x0000006f6d0d7211 */ /* 0x000fe400000f0eff */
[----:B------:R-:W-:Y:S02]  /*3dc0*/  LEA.HI.X.SX32 R108, R108, R53, 0x1, P6 ;  /* 0x000000356c6c7211 */ /* 0x000fe400030f0eff */
[C---:B---3--:R-:W-:Y:S02]  /*3dd0*/  LEA R110, P0, R67.reuse, R74, 0x1 ;  /* 0x0000004a436e7211 */ /* 0x048fe400078008ff */
[----:B------:R-:W-:Y:S01]  /*3de0*/  @P5 IADD3 R112, RZ, -UR23, RZ ;  /* 0x80000017ff705c10 */ /* 0x000fe2000fffe0ff */
[----:B------:R-:W2:Y:S01]  /*3df0*/  LDG.E.128 R12, desc[UR6][R12.64] ;  /* 0x000000060c0c7981 */ /* 0x000ea2000c1e1d00 */
[----:B------:R-:W-:Y:S02]  /*3e00*/  LEA.HI.X R111, R67, R75, R108, 0x1, P0 ;  /* 0x0000004b436f7211 */ /* 0x000fe400000f0c6c */
[----:B------:R-:W-:Y:S02]  /*3e10*/  IADD3 R67, P0, R54, R112, RZ ;  /* 0x0000007036437210 */ /* 0x000fe40007f1e0ff */
[----:B------:R-:W-:Y:S02]  /*3e20*/  MOV R45, R35 ;  /* 0x00000023002d7202 */ /* 0x000fe40000000f00 */
        /* <DEDUP_REMOVED lines=66> */
.L_x_4042:
[----:B------:R-:W-:Y:S05]  /*4250*/  BSYNC B0 ;  /* 0x0000000000007941 */ /* 0x000fea0003800000 */
.L_x_4041:
[----:B-----5:R4:W-:Y:S02]  /*4260*/  STG.E.128 desc[UR6][R114.64], R32 ;  /* 0x0000002072007986 */ /* 0x0209e4000c101d06 */
.L_x_4040:
[----:B------:R-:W-:Y:S05]  /*4270*/  BSYNC B1 ;  /* 0x0000000000017941 */ /* 0x000fea0003800000 */
.L_x_4039:
        /* <DEDUP_REMOVED lines=98> */
.L_x_4046:
[----:B------:R-:W-:Y:S05]  /*48a0*/  BSYNC B0 ;  /* 0x0000000000007941 */ /* 0x000fea0003800000 */
.L_x_4045:
[----:B-----5:R4:W-:Y:S02]  /*48b0*/  STG.E.128 desc[UR6][R114.64], R32 ;  /* 0x0000002072007986 */ /* 0x0209e4000c101d06 */
.L_x_4044:
[----:B------:R-:W-:Y:S05]  /*48c0*/  BSYNC B1 ;  /* 0x0000000000017941 */ /* 0x000fea0003800000 */
.L_x_4043:
        /* <DEDUP_REMOVED lines=15> */
[----:B------:R-:W-:Y:S02]  /*49c0*/  ISETP.GE.AND P3, PT, R84, R113, PT ;  /* 0x000000715400720c */ /* 0x000fe40003f66270 */
[----:B------:R-:W-:Y:S02]  /*49d0*/  MOV R108, RZ ;  /* 0x000000ff006c7202 */ /* 0x000fe40000000f00 */
[----:B------:R-:W-:Y:S02]  /*49e0*/  MOV R112, RZ ;  /* 0x000000ff00707202 */ /* 0x000fe40000000f00 */
[----:B-----5:R-:W-:Y:S02]  /*49f0*/  MOV R30, R32 ;  /* 0x00000020001e7202 */ /* 0x020fe40000000f00 */
[----:B------:R-:W-:Y:S02]  /*4a00*/  MOV R47, R33 ;  /* 0x00000021002f7202 */ /* 0x000fe40000000f00 */
[----:B------:R-:W-:Y:S01]  /*4a10*/  MOV R44, R34 ;  /* 0x00000022002c7202 */ /* 0x000fe20000000f00 */
[--C-:B------:R-:W-:Y:S01]  /*4a20*/  HADD2.F32 R25, -RZ, R30.reuse.H0_H0 ;  /* 0x2000001eff197230 */ /* 0x100fe20000004100 */
[----:B------:R-:W-:Y:S01]  /*4a30*/  MOV R45, R35 ;  /* 0x00000023002d7202 */ /* 0x000fe20000000f00 */
[----:B------:R-:W-:Y:S01]  /*4a40*/  HADD2.F32 R29, -RZ, R30.H1_H1 ;  /* 0x3000001eff1d7230 */ /* 0x000fe20000004100 */
[----:B------:R-:W-:Y:S01]  /*4a50*/  @P3 IADD3 R113, RZ, -UR23, RZ ;  /* 0x80000017ff713c10 */ /* 0x000fe2000fffe0ff */
[----:B------:R-:W-:Y:S01]  /*4a60*/  HADD2.F32 R32, -RZ, R47.H0_H0 ;  /* 0x2000002fff207230 */ /* 0x000fe20000004100 */
[----:B------:R-:W-:Y:S02]  /*4a70*/  @P3 IADD3 R108, RZ, -UR23, RZ ;  /* 0x80000017ff6c3c10 */ /* 0x000fe4000fffe0ff */
[C---:B------:R-:W-:Y:S02]  /*4a80*/  LEA R12, P0, R113.reuse, R110, 0x1 ;  /* 0x0000006e710c7211 */ /* 0x040fe400078008ff */
[----:B------:R-:W-:Y:S02]  /*4a90*/  IADD3 R67, P4, R50, R108, RZ ;  /* 0x0000006c32437210 */ /* 0x000fe40007f9e0ff */
        /* <DEDUP_REMOVED lines=73> */
.L_x_4050:
[----:B------:R-:W-:Y:S05]  /*4f30*/  BSYNC B0 ;  /* 0x0000000000007941 */ /* 0x000fea0003800000 */
.L_x_4049:
[----:B-----5:R2:W-:Y:S02]  /*4f40*/  STG.E.128 desc[UR6][R114.64], R32 ;  /* 0x0000002072007986 */ /* 0x0205e4000c101d06 */
.L_x_4048:
[----:B------:R-:W-:Y:S05]  /*4f50*/  BSYNC B1 ;  /* 0x0000000000017941 */ /* 0x000fea0003800000 */
.L_x_4047:
        /* <DEDUP_REMOVED lines=8> */
.L_x_4024:
        /* <DEDUP_REMOVED lines=10> */
[-C--:B------:R-:W-:Y:S02]  /*5080*/  @!P5 LEA R22, P6, R139, R66.reuse, 0x1 ;  /* 0x000000428b16d211 */ /* 0x080fe400078c08ff */
        /* <DEDUP_REMOVED lines=9> */
[----:B------:R-:W-:Y:S04]  /*5120*/  @!P3 IMAD.WIDE.U32 R16, R2, 0xc0, R66 ;  /* 0x000000c00210b825 */ /* 0x000fe800078e0042 */
[----:B------:R-:W-:Y:S01]  /*5130*/  @!P3 IMAD.IADD R17, R17, 0x1, R3 ;  /* 0x000000011111b824 */ /* 0x000fe200078e0203 */
[----:B---3--:R1:W-:Y:S04]  /*5140*/  @!P5 STG.E.128 desc[UR6][R22.64], R4 ;  /* 0x000000041600d986 */ /* 0x0083e8000c101d06 */
[----:B------:R-:W2:Y:S04]  /*5150*/  @!P4 LDG.E.128 R12, desc[UR6][R12.64] ;  /* 0x000000060c0cc981 */ /* 0x000ea8000c1e1d00 */
[----:B--2---:R2:W-:Y:S04]  /*5160*/  @!P4 STG.E.128 desc[UR6][R18.64], R12 ;  /* 0x0000000c1200c986 */ /* 0x0045e8000c101d06 */
[----:B-1----:R-:W3:Y:S04]  /*5170*/  @!P3 LDG.E.128 R4, desc[UR6][R20.64] ;  /* 0x000000061404b981 */ /* 0x002ee8000c1e1d00 */
[----:B---3--:R2:W-:Y:S02]  /*5180*/  @!P3 STG.E.128 desc[UR6][R16.64], R4 ;  /* 0x000000041000b986 */ /* 0x0085e4000c101d06 */
.L_x_4034:
        /* <DEDUP_REMOVED lines=9> */
[----:B------:R-:W1:Y:S01]  /*5220*/  LDC R4, c[0x0][0x380] ;  /* 0x0000e000ff047b82 */ /* 0x000e620000000800 */
[----:B------:R-:W-:Y:S02]  /*5230*/  SHF.L.U32 R3, R11, 0x7, RZ ;  /* 0x000000070b037819 */ /* 0x000fe400000006ff */
[----:B------:R-:W-:Y:S03]  /*5240*/  MOV R18, RZ ;  /* 0x000000ff00127202 */ /* 0x000fe60000000f00 */
[C---:B------:R-:W-:Y:S02]  /*5250*/  VIADD R2, R3.reuse, 0xffffff00 ;  /* 0xffffff0003027836 */ /* 0x040fe40000000000 */
[----:B------:R-:W-:Y:S03]  /*5260*/  VIADD R3, R3, 0xffffff80 ;  /* 0xffffff8003037836 */ /* 0x000fe60000000000 */
[-C--:B---34-:R-:W-:Y:S02]  /*5270*/  IABS R13, R2.reuse ;  /* 0x00000002000d7213 */ /* 0x098fe40000000000 */
[----:B------:R-:W-:Y:S02]  /*5280*/  IABS R15, R3 ;  /* 0x00000003000f7213 */ /* 0x000fe40000000000 */
[----:B------:R-:W-:Y:S02]  /*5290*/  IADD3 R0, -R3, R2, RZ ;  /* 0x0000000203007210 */ /* 0x000fe40007ffe1ff */
[-C--:B-1----:R-:W-:Y:S02]  /*52a0*/  IABS R7, R4.reuse ;  /* 0x0000000400077213 */ /* 0x082fe40000000000 */
[----:B------:R-:W-:Y:S02]  /*52b0*/  LOP3.LUT R5, RZ, R4, RZ, 0x33, !PT ;  /* 0x00000004ff057212 */ /* 0x000fe400078e33ff */
[----:B------:R-:W1:Y:S10]  /*52c0*/  I2F.RP R16, R7 ;  /* 0x0000000700107306 */ /* 0x000e740000209400 */
[----:B-1----:R-:W1:Y:S02]  /*52d0*/  MUFU.RCP R12, R16 ;  /* 0x00000010000c7308 */ /* 0x002e640000001000 */
[----:B-1----:R-:W-:Y:S08]  /*52e0*/  VIADD R14, R12, 0xffffffe ;  /* 0x0ffffffe0c0e7836 */ /* 0x002ff00000000000 */
[----:B------:R-:W1:Y:S02]  /*52f0*/  F2I.FTZ.U32.TRUNC.NTZ R19, R14 ;  /* 0x0000000e00137305 */ /* 0x000e64000021f000 */
[--C-:B-1----:R-:W-:Y:S04]  /*5300*/  IMAD.MOV R12, RZ, RZ, -R19.reuse ;  /* 0x000000ffff0c7224 */ /* 0x102fe800078e0a13 */
[----:B------:R-:W-:Y:S04]  /*5310*/  IMAD R12, R12, R7, RZ ;  /* 0x000000070c0c7224 */ /* 0x000fe800078e02ff */
[----:B------:R-:W-:Y:S06]  /*5320*/  IMAD.HI.U32 R12, R19, R12, R18 ;  /* 0x0000000c130c7227 */ /* 0x000fec00078e0012 */
[C---:B------:R-:W-:Y:S04]  /*5330*/  IMAD.HI.U32 R8, R12.reuse, R15, RZ ;  /* 0x0000000f0c087227 */ /* 0x040fe800078e00ff */
[----:B------:R-:W-:Y:S04]  /*5340*/  IMAD.HI.U32 R6, R12, R13, RZ ;  /* 0x0000000d0c067227 */ /* 0x000fe800078e00ff */
[----:B------:R-:W-:Y:S02]  /*5350*/  IMAD.MOV R14, RZ, RZ, -R8 ;  /* 0x000000ffff0e7224 */ /* 0x000fe400078e0a08 */
[----:B------:R-:W-:Y:S02]  /*5360*/  IMAD.MOV R12, RZ, RZ, -R6 ;  /* 0x000000ffff0c7224 */ /* 0x000fe400078e0a06 */
[C---:B------:R-:W-:Y:S02]  /*5370*/  IMAD R15, R7.reuse, R14, R15 ;  /* 0x0000000e070f7224 */ /* 0x040fe400078e020f */
[----:B------:R-:W-:Y:S01]  /*5380*/  IMAD R13, R7, R12, R13 ;  /* 0x0000000c070d7224 */ /* 0x000fe200078e020d */
[-C--:B------:R-:W-:Y:S02]  /*5390*/  LOP3.LUT R12, R3, R4.reuse, RZ, 0x3c, !PT ;  /* 0x00000004030c7212 */ /* 0x080fe400078e3cff */
[C---:B------:R-:W-:Y:S02]  /*53a0*/  ISETP.GT.U32.AND P0, PT, R7.reuse, R15, PT ;  /* 0x0000000f0700720c */ /* 0x040fe40003f04070 */
[----:B------:R-:W-:Y:S11]  /*53b0*/  ISETP.GT.U32.AND P4, PT, R7, R13, PT ;  /* 0x0000000d0700720c */ /* 0x000ff60003f84070 */
[----:B------:R-:W-:Y:S02]  /*53c0*/  @!P0 IMAD.IADD R15, R15, 0x1, -R7 ;  /* 0x000000010f0f8824 */ /* 0x000fe400078e0a07 */
[-C--:B------:R-:W-:Y:S01]  /*53d0*/  @!P4 IADD3 R13, R13, -R7.reuse, RZ ;  /* 0x800000070d0dc210 */ /* 0x080fe20007ffe0ff */
[----:B------:R-:W-:Y:S01]  /*53e0*/  @!P0 VIADD R8, R8, 0x1 ;  /* 0x0000000108088836 */ /* 0x000fe20000000000 */
[----:B------:R-:W-:Y:S02]  /*53f0*/  @!P4 IADD3 R6, R6, 0x1, RZ ;  /* 0x000000010606c810 */ /* 0x000fe40007ffe0ff */
[-C--:B------:R-:W-:Y:S02]  /*5400*/  ISETP.GE.U32.AND P5, PT, R13, R7.reuse, PT ;  /* 0x000000070d00720c */ /* 0x080fe40003fa6070 */
[----:B------:R-:W-:Y:S02]  /*5410*/  ISETP.GE.U32.AND P6, PT, R15, R7, PT ;  /* 0x000000070f00720c */ /* 0x000fe40003fc6070 */
[----:B------:R-:W-:Y:S02]  /*5420*/  LOP3.LUT R7, R2, R4, RZ, 0x3c, !PT ;  /* 0x0000000402077212 */ /* 0x000fe400078e3cff */
[----:B------:R-:W-:Y:S02]  /*5430*/  ISETP.GE.AND P4, PT, R12, RZ, PT ;  /* 0x000000ff0c00720c */ /* 0x000fe40003f86270 */
[----:B------:R-:W-:Y:S02]  /*5440*/  ISETP.GE.AND P3, PT, R7, RZ, PT ;  /* 0x000000ff0700720c */ /* 0x000fe40003f66270 */
[----:B------:R-:W-:Y:S03]  /*5450*/  ISETP.NE.AND P0, PT, R4, RZ, PT ;  /* 0x000000ff0400720c */ /* 0x000fe60003f05270 */
[----:B------:R-:W-:Y:S02]  /*5460*/  @P5 IADD3 R6, R6, 0x1, RZ ;  /* 0x0000000106065810 */ /* 0x000fe40007ffe0ff */
[----:B------:R-:W-:Y:S04]  /*5470*/  @P6 VIADD R8, R8, 0x1 ;  /* 0x0000000108086836 */ /* 0x000fe80000000000 */
[----:B------:R-:W-:Y:S02]  /*5480*/  @!P4 IMAD.MOV R8, RZ, RZ, -R8 ;  /* 0x000000ffff08c224 */ /* 0x000fe400078e0a08 */
[----:B------:R-:W-:Y:S04]  /*5490*/  @!P3 IADD3 R6, -R6, RZ, RZ ;  /* 0x000000ff0606b210 */ /* 0x000fe80007ffe1ff */
        /* <DEDUP_REMOVED lines=11> */
[----:B------:R-:W-:Y:S02]  /*5550*/  SHF.R.S32.HI R13, RZ, 0x1f, R0 ;  /* 0x0000001fff0d7819 */ /* 0x000fe40000011400 */
[----:B--2---:R-:W-:Y:S03]  /*5560*/  IADD3 R16, -R12, R7, RZ ;  /* 0x000000070c107210 */ /* 0x004fe60007ffe1ff */
[C---:B------:R-:W-:Y:S02]  /*5570*/  IMAD R12, R13.reuse, UR14, RZ ;  /* 0x0000000e0d0c7c24 */ /* 0x040fe4000f8e02ff */
[----:B------:R-:W-:Y:S01]  /*5580*/  IMAD R13, R13, UR8, RZ ;  /* 0x000000080d0d7c24 */ /* 0x000fe2000f8e02ff */
[----:B------:R-:W-:Y:S01]  /*5590*/  SHF.R.S32.HI R14, RZ, 0x1f, R16 ;  /* 0x0000001fff0e7819 */ /* 0x000fe20000011410 */
[----:B------:R-:W-:Y:S04]  /*55a0*/  IMAD.WIDE.U32 R18, R16, UR10, RZ ;  /* 0x0000000a10127c25 */ /* 0x000fe8000f8e00ff */
[----:B------:R-:W-:Y:S02]  /*55b0*/  IMAD R7, R14, UR10, RZ ;  /* 0x0000000a0e077c24 */ /* 0x000fe4000f8e02ff */
[----:B------:R-:W-:Y:S02]  /*55c0*/  IMAD R12, R0, UR15, R12 ;  /* 0x0000000f000c7c24 */ /* 0x000fe4000f8e020c */
[----:B------:R-:W-:Y:S02]  /*55d0*/  IMAD R7, R16, UR11, R7 ;  /* 0x0000000b10077c24 */ /* 0x000fe4000f8e0207 */
[----:B------:R-:W-:Y:S02]  /*55e0*/  IMAD.IADD R21, R21, 0x1, R12 ;  /* 0x0000000115157824 */ /* 0x000fe400078e020c */
[----:B------:R-:W-:Y:S01]  /*55f0*/  IMAD R13, R0, UR9, R13 ;  /* 0x00000009000d7c24 */ /* 0x000fe2000f8e020d */
[----:B------:R-:W-:Y:S01]  /*5600*/  IADD3 R19, R19, R7, RZ ;  /* 0x0000000713137210 */ /* 0x000fe20007ffe0ff */
[----:B------:R-:W-:Y:S02]  /*5610*/  IMAD R7, R14, UR12, RZ ;  /* 0x0000000c0e077c24 */ /* 0x000fe4000f8e02ff */
[----:B------:R-:W-:Y:S04]  /*5620*/  IMAD.WIDE.U32 R20, R16, UR12, R20 ;  /* 0x0000000c10147c25 */ /* 0x000fe8000f8e0014 */
[----:B------:R-:W-:Y:S01]  /*5630*/  IMAD.WIDE.U32 R18, R0, UR8, R18 ;  /* 0x0000000800127c25 */ /* 0x000fe2000f8e0012 */
[----:B------:R-:W-:Y:S03]  /*5640*/  LEA R68, P3, R20, R68, 0x1 ;  /* 0x0000004414447211 */ /* 0x000fe600078608ff */
[----:B------:R-:W-:Y:S01]  /*5650*/  IMAD R7, R16, UR13, R7 ;  /* 0x0000000d10077c24 */ /* 0x000fe2000f8e0207 */
[C---:B------:R-:W-:Y:S02]  /*5660*/  LEA R66, P0, R18.reuse, R66, 0x1 ;  /* 0x0000004212427211 */ /* 0x040fe400078008ff */
[----:B------:R-:W-:Y:S01]  /*5670*/  IADD3 R14, R19, R13, RZ ;  /* 0x0000000d130e7210 */ /* 0x000fe20007ffe0ff */
[----:B------:R-:W-:Y:S03]  /*5680*/  IMAD.IADD R12, R21, 0x1, R7 ;  /* 0x00000001150c7824 */ /* 0x000fe600078e0207 */
[----:B------:R-:W-:Y:S02]  /*5690*/  LEA.HI.X R65, R18, R65, R14, 0x1, P0 ;  /* 0x0000004112417211 */ /* 0x000fe400000f0c0e */
[----:B------:R-:W-:Y:S01]  /*56a0*/  LEA.HI.X R69, R20, R69, R12, 0x1, P3 ;  /* 0x0000004514457211 */ /* 0x000fe200018f0c0c */
[----:B------:R-:W-:Y:S06]  /*56b0*/  BRA `(.L_x_4052) ;  /* 0x0000000000247947 */ /* 0x000fec0003800000 */
.L_x_4051:
        /* <DEDUP_REMOVED lines=9> */
.L_x_4052:
[----:B------:R-:W-:Y:S04]  /*5750*/  IADD3 R11, R11, -0x1, RZ ;  /* 0xffffffff0b0b7810 */ /* 0x000fe80007ffe0ff */
[----:B------:R-:W-:Y:S11]  /*5760*/  ISETP.GT.AND P0, PT, R11, R55, PT ;  /* 0x000000370b00720c */ /* 0x000ff60003f04270 */
[----:B------:R-:W-:Y:S02]  /*5770*/  @!UPT UIADD3 URZ, URZ, URZ, URZ ;  /* 0x0000003f3f3ff290 */ /* 0x000fe4000fffe03f */
[----:B------:R-:W-:Y:S05]  /*5780*/  @P0 BRA `(.L_x_4053) ;  /* 0xffffffcc00080947 */ /* 0x000fea000383ffff */
.L_x_4023:
[----:B------:R-:W1:Y:S01]  /*5790*/  S2UR UR4, SR_CgaCtaId ;  /* 0x00000000000479c3 */ /* 0x000e620000008800 */
[----:B------:R-:W-:Y:S01]  /*57a0*/  ULDC UR5, c[0x0][0x2e0] ;  /* 0x0000b80000057ab9 */ /* 0x000fe20000000800 */
[----:B------:R-:W-:-:S06]  /*57b0*/  UMOV UR10, 0x400 ;  /* 0x00000400000a7882 */ /* 0x000fcc0000000000 */
[----:B------:R-:W-:Y:S01]  /*57c0*/  BAR.SYNC.DEFER_BLOCKING 0x0 ;  /* 0x0000000000007b1d */ /* 0x000fe20000010000 */
[----:B------:R-:W-:-:S05]  /*57d0*/  ISETP.NE.AND P0, PT, RZ, UR5, PT ;  /* 0x00000005ff007c0c */ /* 0x000fca000bf05270 */
[----:B------:R-:W-:Y:S01]  /*57e0*/  ULDC.64 UR8, c[0x0][0x240] ;  /* 0x0000900000087ab9 */ /* 0x000fe20000000a00 */
[----:B------:R-:W-:Y:S01]  /*57f0*/  BSSY B2, `(.L_x_4054) ;  /* 0x0000191000027945 */ /* 0x000fe20003800000 */
[----:B------:R-:W-:Y:S02]  /*5800*/  USHF.L.U32 UR11, UR8, 0x5, URZ ;  /* 0x00000005080b7899 */ /* 0x000fe4000800063f */
[----:B-1----:R-:W-:Y:S02]  /*5810*/  ULEA UR4, UR4, UR10, 0x18 ;  /* 0x0000000a04047291 */ /* 0x002fe4000f8ec03f */
[----:B------:R-:W-:-:S04]  /*5820*/  USHF.L.U64.HI UR10, UR8, 0x5, UR9 ;  /* 0x00000005080a7899 */ /* 0x000fc80008010209 */
[----:B------:R-:W-:Y:S01]  /*5830*/  LEA R146, R92, UR4, 0x1 ;  /* 0x000000045c927c11 */ /* 0x000fe2000f8e08ff */
[----:B------:R-:W-:Y:S07]  /*5840*/  @!P0 BRA `(.L_x_4055) ;  /* 0x0000001400a08947 */ /* 0x000fee0003800000 */
[----:B------:R-:W1:Y:S01]  /*5850*/  LDC.64 R2, c[0x0][0x300] ;  /* 0x0000c000ff027b82 */ /* 0x000e620000000a00 */
[----:B------:R-:W2:Y:S01]  /*5860*/  S2R R47, SR_CTAID.X ;  /* 0x00000000002f7919 */ /* 0x000ea20000002500 */
[----:B------:R-:W-:Y:S01]  /*5870*/  ULDC.64 UR8, c[0x0][0x210] ;  /* 0x0000840000087ab9 */ /* 0x000fe20000000a00 */
[----:B-1----:R-:W-:Y:S01]  /*5880*/  ISETP.NE.U32.AND P0, PT, R2, RZ, PT ;  /* 0x000000ff0200720c */ /* 0x002fe20003f05070 */
[----:B------:R-:W-:-:S03]  /*5890*/  IMAD.MOV.U32 R2, RZ, RZ, RZ ;  /* 0x000000ffff027224 */ /* 0x000fc600078e00ff */
[----:B------:R-:W-:-:S13]  /*58a0*/  ISETP.NE.AND.EX P0, PT, R3, RZ, PT, P0 ;  /* 0x000000ff0300720c */ /* 0x000fda0003f05300 */
[----:B------:R-:W1:Y:S02]  /*58b0*/  @P0 LDC.64 R4, c[0x0][0x300] ;  /* 0x0000c000ff040b82 */ /* 0x000e640000000a00 */
[----:B-1----:R-:W-:-:S05]  /*58c0*/  @P0 IMAD.WIDE R4, R143, 0x4, R4 ;  /* 0x000000048f040825 */ /* 0x002fca00078e0204 */
[----:B------:R-:W3:Y:S01]  /*58d0*/  @P0 LDG.E R2, desc[UR6][R4.64] ;  /* 0x0000000604020981 */ /* 0x000ee2000c1e1900 */
[C---:B------:R-:W-:Y:S01]  /*58e0*/  IADD3 R3, P0, R102.reuse, UR11, RZ ;  /* 0x0000000b66037c10 */ /* 0x040fe2000ff1e0ff */
[----:B--2---:R-:W-:Y:S01]  /*58f0*/  IMAD R57, R47, 0x40, R57 ;  /* 0x000000402f397824 */ /* 0x004fe200078e0239 */
[----:B------:R-:W-:Y:S01]  /*5900*/  ULDC.U8 UR11, c[0x0][0x3c3] ;  /* 0x0000f0c0000b7ab9 */ /* 0x000fe20000000000 */
[----:B------:R-:W-:Y:S01]  /*5910*/  LEA R8, P3, R102, UR8, 0x1 ;  /* 0x0000000866087c11 */ /* 0x000fe2000f8608ff */
[----:B------:R-:W-:Y:S01]  /*5920*/  IMAD.SHL.U32 R21, R87, 0x20, RZ ;  /* 0x0000002057157824 */ /* 0x000fe200078e00ff */
[----:B------:R-:W-:Y:S01]  /*5930*/  IADD3.X R0, R56, UR10, RZ, P0, !PT ;  /* 0x0000000a38007c10 */ /* 0x000fe200087fe4ff */
[----:B------:R-:W-:Y:S01]  /*5940*/  IMAD R23, R47, -0x40, R142 ;  /* 0xffffffc02f177824 */ /* 0x000fe200078e028e */
[----:B------:R-:W-:Y:S02]  /*5950*/  ISETP.NE.AND P0, PT, RZ, UR11, PT ;  /* 0x0000000bff007c0c */ /* 0x000fe4000bf05270 */
[----:B------:R-:W-:-:S02]  /*5960*/  LEA R24, P1, R3, UR8, 0x1 ;  /* 0x0000000803187c11 */ /* 0x000fc4000f8208ff */
[----:B------:R-:W-:Y:S02]  /*5970*/  LEA.HI.X R9, R102, UR9, R56, 0x1, P3 ;  /* 0x0000000966097c11 */ /* 0x000fe400098f0c38 */
[----:B------:R-:W-:Y:S01]  /*5980*/  LEA.HI.X R25, R3, UR9, R0, 0x1, P1 ;  /* 0x0000000903197c11 */ /* 0x000fe200088f0c00 */
[----:B---3--:R-:W-:-:S04]  /*5990*/  IMAD.IADD R2, R57, 0x1, R2 ;  /* 0x0000000139027824 */ /* 0x008fc800078e0202 */
[----:B------:R-:W-:-:S05]  /*59a0*/  IMAD R2, R87, R2, RZ ;  /* 0x0000000257027224 */ /* 0x000fca00078e02ff */
[-C--:B------:R-:W-:Y:S02]  /*59b0*/  IADD3 R6, P5, R89, R2.reuse, RZ ;  /* 0x0000000259067210 */ /* 0x080fe40007fbe0ff */
[----:B------:R-:W-:Y:S02]  /*59c0*/  IADD3 R88, P4, R88, R2, RZ ;  /* 0x0000000258587210 */ /* 0x000fe40007f9e0ff */
[----:B------:R-:W-:-:S05]  /*59d0*/  SHF.R.S32.HI R2, RZ, 0x1f, R2 ;  /* 0x0000001fff027819 */ /* 0x000fca0000011402 */
[--C-:B------:R-:W-:Y:S02]  /*59e0*/  IMAD.X R81, R81, 0x1, R2.reuse, P5 ;  /* 0x0000000151517824 */ /* 0x100fe400028e0602 */
[----:B------:R-:W-:Y:S01]  /*59f0*/  IMAD.X R80, R80, 0x1, R2, P4 ;  /* 0x0000000150507824 */ /* 0x000fe200020e0602 */
[----:B------:R-:W-:Y:S06]  /*5a00*/  @!P0 BRA `(.L_x_4056) ;  /* 0x00000008000c8947 */ /* 0x000fec0003800000 */
[----:B------:R-:W1:Y:S01]  /*5a10*/  S2R R7, SR_TID.X ;  /* 0x0000000000077919 */ /* 0x000e620000002100 */
[----:B------:R-:W-:Y:S01]  /*5a20*/  ISETP.GE.AND P0, PT, R100, R23, PT ;  /* 0x000000176400720c */ /* 0x000fe20003f06270 */
[----:B------:R-:W-:Y:S03]  /*5a30*/  BSSY B1, `(.L_x_4057) ;  /* 0x0000041000017945 */ /* 0x000fe60003800000 */
[----:B-1----:R-:W-:-:S13]  /*5a40*/  ISETP.LT.OR P0, PT, R7, -0x3, P0 ;  /* 0xfffffffd0700780c */ /* 0x002fda0000701670 */
[----:B------:R-:W-:Y:S05]  /*5a50*/  @P0 BRA `(.L_x_4058) ;  /* 0x0000000000f80947 */ /* 0x000fea0003800000 */
[----:B------:R-:W-:Y:S02]  /*5a60*/  ULDC UR8, c[0x0][0x2d0] ;  /* 0x0000b40000087ab9 */ /* 0x000fe40000000800 */
[----:B------:R-:W-:-:S13]  /*5a70*/  ISETP.GE.AND P0, PT, R84, UR8, PT ;  /* 0x0000000854007c0c */ /* 0x000fda000bf06270 */
[----:B------:R1:W-:Y:S04]  /*5a80*/  @P0 STS [R146], RZ ;  /* 0x000000ff92000388 */ /* 0x0003e80000000800 */
[----:B------:R1:W-:Y:S04]  /*5a90*/  @P0 STS [R146+0x4], RZ ;  /* 0x000004ff92000388 */ /* 0x0003e80000000800 */
[----:B------:R1:W-:Y:S01]  /*5aa0*/  @P0 STS.64 [R146+0x8], RZ ;  /* 0x000008ff92000388 */ /* 0x0003e20000000a00 */
[----:B------:R-:W-:Y:S05]  /*5ab0*/  @P0 BRA `(.L_x_4058) ;  /* 0x0000000000e00947 */ /* 0x000fea0003800000 */
[----:B-----5:R-:W5:Y:S01]  /*5ac0*/  LDG.E.128 R8, desc[UR6][R8.64] ;  /* 0x0000000608087981 */ /* 0x020f62000c1e1d00 */
[----:B------:R-:W-:Y:S01]  /*5ad0*/  ISETP.GE.AND P0, PT, R84, UR5, PT ;  /* 0x0000000554007c0c */ /* 0x000fe2000bf06270 */
[----:B------:R-:W-:-:S12]  /*5ae0*/  BSSY B0, `(.L_x_4059) ;  /* 0x0000033000007945 */ /* 0x000fd80003800000 */
[----:B------:R-:W-:Y:S05]  /*5af0*/  @P0 BRA `(.L_x_4060) ;  /* 0x0000000000c40947 */ /* 0x000fea0003800000 */
[C---:B------:R-:W-:Y:S01]  /*5b00*/  SHF.L.U32 R2, R6.reuse, 0x1, RZ ;  /* 0x0000000106027819 */ /* 0x040fe200000006ff */
[----:B------:R-:W-:Y:S01]  /*5b10*/  ULDC.64 UR8, c[0x0][0x360] ;  /* 0x0000d80000087ab9 */ /* 0x000fe20000000a00 */
[----:B------:R-:W-:Y:S01]  /*5b20*/  SHF.L.U64.HI R0, R6, 0x1, R81 ;  /* 0x0000000106007819 */ /* 0x000fe20000010251 */
[----:B------:R-:W-:Y:S01]  /*5b30*/  ULDC.64 UR10, c[0x0][0x358] ;  /* 0x0000d600000a7ab9 */ /* 0x000fe20000000a00 */
[C---:B----4-:R-:W-:Y:S02]  /*5b40*/  IADD3 R12, P0, R2.reuse, UR8, RZ ;  /* 0x00000008020c7c10 */ /* 0x050fe4000ff1e0ff */
[----:B------:R-:W-:Y:S02]  /*5b50*/  IADD3 R4, P1, R2, UR10, RZ ;  /* 0x0000000a02047c10 */ /* 0x000fe4000ff3e0ff */
[C---:B------:R-:W-:Y:S02]  /*5b60*/  IADD3.X R13, R0.reuse, UR9, RZ, P0, !PT ;  /* 0x00000009000d7c10 */ /* 0x040fe400087fe4ff */
[----:B------:R-:W-:-:S03]  /*5b70*/  IADD3.X R5, R0, UR11, RZ, P1, !PT ;  /* 0x0000000b00057c10 */ /* 0x000fc60008ffe4ff */
[----:B------:R-:W2:Y:S04]  /*5b80*/  LDG.E.64 R2, desc[UR6][R12.64] ;  /* 0x000000060c027981 */ /* 0x000ea8000c1e1b00 */
[----:B------:R-:W3:Y:S01]  /*5b90*/  LDG.E.64 R4, desc[UR6][R4.64] ;  /* 0x0000000604047981 */ /* 0x000ee2000c1e1b00 */
[----:B-----5:R-:W-:Y:S01]  /*5ba0*/  MOV R16, R10 ;  /* 0x0000000a00107202 */ /* 0x020fe20000000f00 */
[----:B------:R-:W-:Y:S02]  /*5bb0*/  HADD2.F32 R17, -RZ, R9.H1_H1 ;  /* 0x30000009ff117230 */ /* 0x000fe40000004100 */
[----:B------:R-:W-:Y:S02]  /*5bc0*/  HADD2.F32 R15, -RZ, R11.H1_H1 ;  /* 0x3000000bff0f7230 */ /* 0x000fe40000004100 */
[----:B------:R-:W-:-:S02]  /*5bd0*/  HADD2.F32 R18, -RZ, R9.H0_H0 ;  /* 0x20000009ff127230 */ /* 0x000fc40000004100 */
[----:B------:R-:W-:Y:S02]  /*5be0*/  HADD2.F32 R14, -RZ, R11.H0_H0 ;  /* 0x2000000bff0e7230 */ /* 0x000fe40000004100 */
[----:B--2---:R-:W-:Y:S02]  /*5bf0*/  HADD2.F32 R10, -RZ, R2.H1_H1 ;  /* 0x30000002ff0a7230 */ /* 0x004fe40000004100 */
[----:B------:R-:W-:Y:S02]  /*5c00*/  HADD2.F32 R0, -RZ, R3.H1_H1 ;  /* 0x30000003ff007230 */ /* 0x000fe40000004100 */
[----:B---3--:R-:W-:Y:S02]  /*5c10*/  HADD2.F32 R13, -RZ, R4.H1_H1 ;  /* 0x30000004ff0d7230 */ /* 0x008fe40000004100 */
        /* <DEDUP_REMOVED lines=31> */
.L_x_4060:
[----:B------:R-:W-:Y:S05]  /*5e10*/  BSYNC B0 ;  /* 0x0000000000007941 */ /* 0x000fea0003800000 */
.L_x_4059:
[----:B-----5:R2:W-:Y:S04]  /*5e20*/  STS.64 [R146], R8 ;  /* 0x0000000892007388 */ /* 0x0205e80000000a00 */
[----:B------:R2:W-:Y:S02]  /*5e30*/  STS.64 [R146+0x8], R10 ;  /* 0x0000080a92007388 */ /* 0x0005e40000000a00 */
.L_x_4058:
[----:B------:R-:W-:Y:S05]  /*5e40*/  BSYNC B1 ;  /* 0x0000000000017941 */ /* 0x000fea0003800000 */
.L_x_4057:
        /* <DEDUP_REMOVED lines=23> */
[----:B------:R-:W3:Y:S01]  /*5fc0*/  LDG.E.64 R4, desc[UR6][R4.64] ;  /* 0x0000000604047981 */ /* 0x000ee2000c1e1b00 */
[--C-:B----45:R-:W-:Y:S02]  /*5fd0*/  HADD2.F32 R13, -RZ, R27.reuse.H1_H1 ;  /* 0x3000001bff0d7230 */ /* 0x130fe40000004100 */
[----:B------:R-:W-:Y:S02]  /*5fe0*/  HADD2.F32 R12, -RZ, R27.H0_H0 ;  /* 0x2000001bff0c7230 */ /* 0x000fe40000004100 */
[--C-:B------:R-:W-:Y:S02]  /*5ff0*/  HADD2.F32 R15, -RZ, R25.reuse.H1_H1 ;  /* 0x30000019ff0f7230 */ /* 0x100fe40000004100 */
[----:B------:R-:W-:-:S02]  /*6000*/  HADD2.F32 R14, -RZ, R25.H0_H0 ;  /* 0x20000019ff0e7230 */ /* 0x000fc40000004100 */
[----:B--2---:R-:W-:Y:S02]  /*6010*/  HADD2.F32 R6, -RZ, R3.H1_H1 ;  /* 0x30000003ff067230 */ /* 0x004fe40000004100 */
[----:B------:R-:W-:Y:S02]  /*6020*/  HADD2.F32 R8, -RZ, R2.H1_H1 ;  /* 0x30000002ff087230 */ /* 0x000fe40000004100 */
[----:B---3--:R-:W-:Y:S02]  /*6030*/  HADD2.F32 R10, -RZ, R5.H1_H1 ;  /* 0x30000005ff0a7230 */ /* 0x008fe40000004100 */
[-C--:B------:R-:W-:Y:S01]  /*6040*/  FMUL.FTZ R7, R13, R6.reuse ;  /* 0x000000060d077220 */ /* 0x080fe20000410000 */
[----:B------:R-:W-:Y:S01]  /*6050*/  FMUL.FTZ R6, R12, R6 ;  /* 0x000000060c067220 */ /* 0x000fe20000410000 */
[----:B------:R-:W-:Y:S02]  /*6060*/  HADD2.F32 R11, -RZ, R4.H1_H1 ;  /* 0x30000004ff0b7230 */ /* 0x000fe40000004100 */
[-C--:B------:R-:W-:Y:S01]  /*6070*/  FMUL.FTZ R9, R15, R8.reuse ;  /* 0x000000080f097220 */ /* 0x080fe20000410000 */
[----:B------:R-:W-:Y:S01]  /*6080*/  FMUL.FTZ R8, R14, R8 ;  /* 0x000000080e087220 */ /* 0x000fe20000410000 */
[-C--:B------:R-:W-:Y:S01]  /*6090*/  FFMA.FTZ R7, R12, R10.reuse, -R7 ;  /* 0x0000000a0c077223 */ /* 0x080fe20000010807 */
[----:B------:R-:W-:Y:S01]  /*60a0*/  FFMA.FTZ R6, R13, R10, R6 ;  /* 0x0000000a0d067223 */ /* 0x000fe20000010006 */
[----:B------:R-:W-:-:S02]  /*60b0*/  HADD2.F32 R10, -RZ, R26.H0_H0 ;  /* 0x2000001aff0a7230 */ /* 0x000fc40000004100 */
[-C--:B------:R-:W-:Y:S01]  /*60c0*/  FFMA.FTZ R9, R14, R11.reuse, -R9 ;  /* 0x0000000b0e097223 */ /* 0x080fe20000010809 */
[----:B------:R-:W-:Y:S01]  /*60d0*/  FFMA.FTZ R8, R15, R11, R8 ;  /* 0x0000000b0f087223 */ /* 0x000fe20000010008 */
        /* <DEDUP_REMOVED lines=19> */
.L_x_4063:
[----:B------:R-:W-:Y:S05]  /*6210*/  BSYNC B0 ;  /* 0x0000000000007941 */ /* 0x000fea0003800000 */
.L_x_4062:
[----:B-----5:R1:W-:Y:S01]  /*6220*/  STS.128 [R146+0x800], R24 ;  /* 0x0008001892007388 */ /* 0x0203e20000000c00 */
[----:B------:R-:W-:Y:S05]  /*6230*/  BRA `(.L_x_4061) ;  /* 0x0000000c00b07947 */ /* 0x000fea0003800000 */
.L_x_4056:
        /* <DEDUP_REMOVED lines=23> */
[----:B----4-:R-:W-:Y:S01]  /*63b0*/  IMAD.WIDE R12, R4, 0x2, R8 ;  /* 0x00000002040c7825 */ /* 0x010fe200078e0208 */
        /* <DEDUP_REMOVED lines=13> */
[----:B-----5:R-:W2:Y:S01]  /*6490*/  LDG.E.128 R8, desc[UR6][R8.64] ;  /* 0x0000000608087981 */ /* 0x020ea2000c1e1d00 */
        /* <DEDUP_REMOVED lines=30> */
[----:B------:R-:W-:Y:S02]  /*6680*/  HADD2.F32 R0, -RZ, R16.H0_H0 ;  /* 0x20000010ff007230 */ /* 0x000fe40000004100 */
        /* <DEDUP_REMOVED lines=29> */
.L_x_4067:
[----:B------:R-:W-:Y:S05]  /*6860*/  BSYNC B0 ;  /* 0x0000000000007941 */ /* 0x000fea0003800000 */
.L_x_4066:
[----:B-----5:R3:W-:Y:S04]  /*6870*/  STS.64 [R146], R16 ;  /* 0x0000001092007388 */ /* 0x0207e80000000a00 */
[----:B------:R3:W-:Y:S02]  /*6880*/  STS.64 [R146+0x8], R18 ;  /* 0x0000081292007388 */ /* 0x0007e40000000a00 */
.L_x_4065:
[----:B------:R-:W-:Y:S05]  /*6890*/  BSYNC B1 ;  /* 0x0000000000017941 */ /* 0x000fea0003800000 */
.L_x_4064:
        /* <DEDUP_REMOVED lines=8> */
[----:B----4-:R4:W5:Y:S01]  /*6920*/  LDG.E.128 R12, desc[UR6][R24.64] ;  /* 0x00000006180c7981 */ /* 0x010962000c1e1d00 */
        /* <DEDUP_REMOVED lines=13> */
[----:B---3--:R-:W-:Y:S01]  /*6a00*/  IMAD.WIDE R16, R87, 0x2, R24 ;  /* 0x0000000257107825 */ /* 0x008fe200078e0218 */
[----:B------:R-:W-:Y:S02]  /*6a10*/  LEA.HI.X.SX32 R3, R2, R21, 0x1, P1 ;  /* 0x0000001502037211 */ /* 0x000fe400008f0eff */
[----:B------:R-:W-:-:S02]  /*6a20*/  LEA R6, P1, R4, UR8, 0x1 ;  /* 0x0000000804067c11 */ /* 0x000fc4000f8208ff */
[----:B------:R-:W-:Y:S01]  /*6a30*/  MOV R2, RZ ;  /* 0x000000ff00027202 */ /* 0x000fe20000000f00 */
[----:B------:R-:W3:Y:S01]  /*6a40*/  LDG.E.128 R16, desc[UR6][R16.64] ;  /* 0x0000000610107981 */ /* 0x000ee2000c1e1d00 */
[----:B------:R-:W-:Y:S01]  /*6a50*/  LEA.HI.X R7, R4, UR9, R3, 0x1, P1 ;  /* 0x0000000904077c11 */ /* 0x000fe200088f0c03 */
[----:B------:R-:W-:Y:S01]  /*6a60*/  ULDC.64 UR8, c[0x0][0x358] ;  /* 0x0000d60000087ab9 */ /* 0x000fe20000000a00 */
[----:B------:R-:W-:-:S04]  /*6a70*/  @P0 IADD3 R2, -R90, RZ, RZ ;  /* 0x000000ff5a020210 */ /* 0x000fc80007ffe1ff */
[----:B------:R-:W4:Y:S01]  /*6a80*/  LDG.E.128 R4, desc[UR6][R6.64] ;  /* 0x0000000606047981 */ /* 0x000f22000c1e1d00 */
[----:B------:R-:W-:-:S04]  /*6a90*/  IADD3 R88, P1, R2, R88, RZ ;  /* 0x0000005802587210 */ /* 0x000fc80007f3e0ff */
[----:B------:R-:W-:Y:S02]  /*6aa0*/  LEA.HI.X.SX32 R21, R2, R21, 0x1, P1 ;  /* 0x0000001502157211 */ /* 0x000fe400008f0eff */
[----:B--2---:R-:W-:-:S04]  /*6ab0*/  LEA R8, P1, R88, UR8, 0x1 ;  /* 0x0000000858087c11 */ /* 0x004fc8000f8208ff */
[----:B------:R-:W-:-:S06]  /*6ac0*/  LEA.HI.X R9, R88, UR9, R21, 0x1, P1 ;  /* 0x0000000958097c11 */ /* 0x000fcc00088f0c15 */
[----:B-----5:R-:W2:Y:S01]  /*6ad0*/  LDG.E.128 R8, desc[UR6][R8.64] ;  /* 0x0000000608087981 */ /* 0x020ea2000c1e1d00 */
[----:B---3--:R-:W-:Y:S02]  /*6ae0*/  HADD2.F32 R23, -RZ, R17.H0_H0 ;  /* 0x20000011ff177230 */ /* 0x008fe40000004100 */
[----:B----4-:R-:W-:Y:S02]  /*6af0*/  HADD2.F32 R24, -RZ, R16.H0_H0 ;  /* 0x20000010ff187230 */ /* 0x010fe40000004100 */
[--C-:B------:R-:W-:Y:S02]  /*6b00*/  HADD2.F32 R2, -RZ, R5.reuse.H0_H0 ;  /* 0x20000005ff027230 */ /* 0x100fe40000004100 */
        /* <DEDUP_REMOVED lines=18> */
[--C-:B------:R-:W-:Y:S02]  /*6c30*/  HADD2.F32 R5, -RZ, R18.reuse.H0_H0 ;  /* 0x20000012ff057230 */ /* 0x100fe40000004100 */
[----:B------:R-:W-:Y:S01]  /*6c40*/  @!P0 FADD.FTZ R4, -R4, -RZ ;  /* 0x800000ff04048221 */ /* 0x000fe20000010100 */
[----:B------:R-:W-:Y:S01]  /*6c50*/  FMUL.FTZ R6, R3, R6 ;  /* 0x0000000603067220 */ /* 0x000fe20000410000 */
[----:B------:R-:W-:Y:S01]  /*6c60*/  FMUL.FTZ R7, R2, R7 ;  /* 0x0000000702077220 */ /* 0x000fe20000410000 */
[----:B------:R-:W-:-:S02]  /*6c70*/  HADD2.F32 R18, -RZ, R18.H1_H1 ;  /* 0x30000012ff127230 */ /* 0x000fc40000004100 */
[----:B------:R-:W-:Y:S01]  /*6c80*/  @!P0 FADD.FTZ R21, -R21, -RZ ;  /* 0x800000ff15158221 */ /* 0x000fe20000010100 */
[----:B------:R-:W-:Y:S02]  /*6c90*/  HADD2.F32 R2, -RZ, R13.H0_H0 ;  /* 0x2000000dff027230 */ /* 0x000fe40000004100 */
[----:B------:R-:W-:Y:S01]  /*6ca0*/  FMUL.FTZ R4, R5, R4 ;  /* 0x0000000405047220 */ /* 0x000fe20000410000 */
[----:B--2---:R-:W-:Y:S02]  /*6cb0*/  HADD2.F32 R3, -RZ, R9.H0_H0 ;  /* 0x20000009ff037230 */ /* 0x004fe40000004100 */
[----:B------:R-:W-:Y:S02]  /*6cc0*/  HADD2.F32 R17, -RZ, R16.H1_H1 ;  /* 0x30000010ff117230 */ /* 0x000fe40000004100 */
[----:B------:R-:W-:Y:S02]  /*6cd0*/  HADD2.F32 R13, -RZ, R13.H1_H1 ;  /* 0x3000000dff0d7230 */ /* 0x000fe40000004100 */
[----:B------:R-:W-:-:S02]  /*6ce0*/  HADD2.F32 R9, -RZ, R9.H1_H1 ;  /* 0x30000009ff097230 */ /* 0x000fc40000004100 */
[----:B------:R-:W-:Y:S02]  /*6cf0*/  HADD2.F32 R5, -RZ, R12.H0_H0 ;  /* 0x2000000cff057230 */ /* 0x000fe40000004100 */
[----:B------:R-:W-:Y:S02]  /*6d00*/  HADD2.F32 R16, -RZ, R8.H0_H0 ;  /* 0x20000008ff107230 */ /* 0x000fe40000004100 */
[----:B------:R-:W-:Y:S01]  /*6d10*/  @!P0 FADD.FTZ R20, -R20, -RZ ;  /* 0x800000ff14148221 */ /* 0x000fe20000010100 */
[----:B------:R-:W-:Y:S01]  /*6d20*/  FMUL.FTZ R21, R18, R21 ;  /* 0x0000001512157220 */ /* 0x000fe20000410000 */
[--C-:B------:R-:W-:Y:S02]  /*6d30*/  HADD2.F32 R19, -RZ, R11.reuse.H0_H0 ;  /* 0x2000000bff137230 */ /* 0x100fe40000004100 */
[----:B------:R-:W-:Y:S01]  /*6d40*/  FFMA.FTZ R9, R13, R9, R22 ;  /* 0x000000090d097223 */ /* 0x000fe20000010016 */
[----:B------:R-:W-:Y:S02]  /*6d50*/  HADD2.F32 R18, -RZ, R11.H1_H1 ;  /* 0x3000000bff127230 */ /* 0x000fe40000004100 */
[----:B------:R-:W-:Y:S01]  /*6d60*/  FFMA.FTZ R2, R2, R3, R23 ;  /* 0x0000000302027223 */ /* 0x000fe20000010017 */
[----:B------:R-:W-:-:S02]  /*6d70*/  HADD2.F32 R11, -RZ, R10.H0_H0 ;  /* 0x2000000aff0b7230 */ /* 0x000fc40000004100 */
[----:B------:R-:W-:Y:S01]  /*6d80*/  FFMA.FTZ R5, R5, R16, R24 ;  /* 0x0000001005057223 */ /* 0x000fe20000010018 */
[----:B------:R-:W-:Y:S02]  /*6d90*/  HADD2.F32 R13, -RZ, R14.H0_H0 ;  /* 0x2000000eff0d7230 */ /* 0x000fe40000004100 */
[----:B------:R-:W-:Y:S01]  /*6da0*/  FMUL.FTZ R17, R17, R20 ;  /* 0x0000001411117220 */ /* 0x000fe20000410000 */
        /* <DEDUP_REMOVED lines=15> */
.L_x_4069:
[----:B------:R-:W-:Y:S05]  /*6ea0*/  BSYNC B0 ;  /* 0x0000000000007941 */ /* 0x000fea0003800000 */
.L_x_4068:
[----:B-----5:R1:W-:Y:S01]  /*6eb0*/  STS.128 [R146+0x800], R12 ;  /* 0x0008000c92007388 */ /* 0x0203e20000000c00 */
[----:B------:R-:W-:Y:S05]  /*6ec0*/  BRA `(.L_x_4061) ;  /* 0x00000000008c7947 */ /* 0x000fea0003800000 */
.L_x_4055:
[----:B------:R-:W1:Y:S01]  /*6ed0*/  S2R R47, SR_CTAID.X ;  /* 0x00000000002f7919 */ /* 0x000e620000002500 */
[----:B------:R-:W-:Y:S01]  /*6ee0*/  IADD3 R0, R100, 0x20, RZ ;  /* 0x0000002064007810 */ /* 0x000fe20007ffe0ff */
[----:B------:R-:W-:Y:S01]  /*6ef0*/  BSSY B0, `(.L_x_4070) ;  /* 0x0000012000007945 */ /* 0x000fe20003800000 */
[----:B-1----:R-:W-:-:S05]  /*6f00*/  IMAD R3, R47, -0x40, R142 ;  /* 0xffffffc02f037824 */ /* 0x002fca00078e028e */
        /* <DEDUP_REMOVED lines=16> */
.L_x_4071:
[----:B------:R-:W-:Y:S05]  /*7010*/  BSYNC B0 ;  /* 0x0000000000007941 */ /* 0x000fea0003800000 */
.L_x_4070:
        /* <DEDUP_REMOVED lines=14> */
.L_x_4061:
[----:B------:R-:W-:Y:S05]  /*7100*/  BSYNC B2 ;  /* 0x0000000000027941 */ /* 0x000fea0003800000 */
.L_x_4054:
[----:B--2---:R-:W2:Y:S01]  /*7110*/  S2R R2, SR_TID.X ;  /* 0x0000000000027919 */ /* 0x004ea20000002100 */
[----:B------:R-:W-:Y:S01]  /*7120*/  VIADD R148, R46, 0xffffffff ;  /* 0xffffffff2e947836 */ /* 0x000fe20000000000 */
[--C-:B------:R-:W-:Y:S01]  /*7130*/  SHF.R.S32.HI R6, RZ, 0x1, R91.reuse ;  /* 0x00000001ff067819 */ /* 0x100fe2000001145b */
[----:B------:R-:W-:Y:S01]  /*7140*/  ULDC.64 UR12, c[0x0][0x218] ;  /* 0x00008600000c7ab9 */ /* 0x000fe20000000a00 */
[----:B------:R-:W-:Y:S01]  /*7150*/  SHF.R.S32.HI R3, RZ, 0x1f, R91 ;  /* 0x0000001fff037819 */ /* 0x000fe2000001145b */
[----:B------:R-:W-:Y:S01]  /*7160*/  IMAD.SHL.U32 R45, R148, 0x80, RZ ;  /* 0x00000080942d7824 */ /* 0x000fe200078e00ff */
[----:B------:R-:W-:Y:S01]  /*7170*/  LOP3.LUT R44, R91, 0x7fffffe, RZ, 0xc0, !PT ;  /* 0x07fffffe5b2c7812 */ /* 0x000fe200078ec0ff */
[----:B------:R-:W-:Y:S01]  /*7180*/  BSSY B0, `(.L_x_4072) ;  /* 0x0000039000007945 */ /* 0x000fe20003800000 */
[----:B------:R-:W-:Y:S01]  /*7190*/  LEA.HI R3, R3, R6, RZ, 0x2 ;  /* 0x0000000603037211 */ /* 0x000fe200078f10ff */
[----:B------:R-:W-:Y:S01]  /*71a0*/  IMAD.IADD R7, R48, 0x1, -R45 ;  /* 0x0000000130077824 */ /* 0x000fe200078e0a2d */
[----:B------:R-:W-:-:S02]  /*71b0*/  LEA R150, P4, R96, UR12, 0x1 ;  /* 0x0000000c60967c11 */ /* 0x000fc4000f8808ff */
[----:B------:R-:W-:Y:S02]  /*71c0*/  LOP3.LUT R3, R3, 0xfffffffc, RZ, 0xc0, !PT ;  /* 0xfffffffc03037812 */ /* 0x000fe400078ec0ff */
[-C--:B------:R-:W-:Y:S02]  /*71d0*/  ISETP.GE.AND P0, PT, R100, R7.reuse, PT ;  /* 0x000000076400720c */ /* 0x080fe40003f06270 */
[-C--:B------:R-:W-:Y:S01]  /*71e0*/  ISETP.GE.AND P6, PT, R0, R7.reuse, PT ;  /* 0x000000070000720c */ /* 0x080fe20003fc6270 */
[----:B------:R-:W-:Y:S01]  /*71f0*/  IMAD.IADD R3, R6, 0x1, -R3 ;  /* 0x0000000106037824 */ /* 0x000fe200078e0a03 */
[-C--:B------:R-:W-:Y:S02]  /*7200*/  ISETP.GE.AND P1, PT, R0, R7.reuse, PT ;  /* 0x000000070000720c */ /* 0x080fe40003f26270 */
[----:B------:R-:W-:Y:S02]  /*7210*/  ISETP.GE.AND P3, PT, R100, R7, PT ;  /* 0x000000076400720c */ /* 0x000fe40003f66270 */
[----:B------:R-:W-:-:S02]  /*7220*/  LEA.HI.X R147, R96, UR13, R99, 0x1, P4 ;  /* 0x0000000d60937c11 */ /* 0x000fc4000a0f0c63 */
[----:B--2---:R-:W-:-:S04]  /*7230*/  SHF.R.S32.HI R51, RZ, 0x1f, R2 ;  /* 0x0000001fff337819 */ /* 0x004fc80000011402 */
[CC--:B------:R-:W-:Y:S02]  /*7240*/  LEA.HI R49, R51.reuse, R2.reuse, RZ, 0x4 ;  /* 0x0000000233317211 */ /* 0x0c0fe400078f20ff */
[----:B------:R-:W-:Y:S02]  /*7250*/  LEA.HI R5, R51, R2, RZ, 0x3 ;  /* 0x0000000233057211 */ /* 0x000fe400078f18ff */
[----:B------:R-:W-:Y:S02]  /*7260*/  SHF.R.S32.HI R4, RZ, 0x4, R49 ;  /* 0x00000004ff047819 */ /* 0x000fe40000011431 */
[----:B------:R-:W-:Y:S02]  /*7270*/  LOP3.LUT R49, R49, 0xfffffff0, RZ, 0xc0, !PT ;  /* 0xfffffff031317812 */ /* 0x000fe400078ec0ff */
[C---:B------:R-:W-:Y:S02]  /*7280*/  LOP3.LUT R9, R5.reuse, 0xfffffff8, RZ, 0xc0, !PT ;  /* 0xfffffff805097812 */ /* 0x040fe400078ec0ff */
[----:B------:R-:W-:Y:S01]  /*7290*/  SHF.R.S32.HI R10, RZ, 0x3, R5 ;  /* 0x00000003ff0a7819 */ /* 0x000fe20000011405 */
[----:B------:R-:W-:Y:S01]  /*72a0*/  IMAD.IADD R49, R2, 0x1, -R49 ;  /* 0x0000000102317824 */ /* 0x000fe200078e0a31 */
[----:B-----5:R-:W-:Y:S01]  /*72b0*/  LEA.HI R11, R4, R4, RZ, 0x1 ;  /* 0x00000004040b7211 */ /* 0x020fe200078f08ff */
[----:B------:R-:W-:Y:S01]  /*72c0*/  IMAD.IADD R9, R2, 0x1, -R9 ;  /* 0x0000000102097824 */ /* 0x000fe200078e0a09 */
[----:B------:R-:W-:Y:S01]  /*72d0*/  LEA.HI R5, R5, R10, RZ, 0x1 ;  /* 0x0000000a05057211 */ /* 0x000fe200078f08ff */
[----:B------:R-:W-:Y:S01]  /*72e0*/  IMAD.IADD R44, R49, 0x1, -R44 ;  /* 0x00000001312c7824 */ /* 0x000fe200078e0a2c */
[----:B------:R-:W-:-:S02]  /*72f0*/  LOP3.LUT R11, R11, 0xfffffffe, RZ, 0xc0, !PT ;  /* 0xfffffffe0b0b7812 */ /* 0x000fc400078ec0ff */
[----:B------:R-:W-:Y:S02]  /*7300*/  SHF.R.S32.HI R8, RZ, 0x1f, R49 ;  /* 0x0000001fff087819 */ /* 0x000fe40000011431 */
[----:B------:R-:W-:Y:S01]  /*7310*/  LEA.HI R6, R9, R9, RZ, 0x1 ;  /* 0x0000000909067211 */ /* 0x000fe200078f08ff */
[----:B------:R-:W-:Y:S01]  /*7320*/  IMAD.IADD R0, R4, 0x1, -R11 ;  /* 0x0000000104007824 */ /* 0x000fe200078e0a0b */
[----:B------:R-:W-:Y:S01]  /*7330*/  LOP3.LUT R5, R5, 0xfffffffe, RZ, 0xc0, !PT ;  /* 0xfffffffe05057812 */ /* 0x000fe200078ec0ff */
[----:B------:R-:W-:Y:S01]  /*7340*/  IMAD.SHL.U32 R11, R3, 0x40, RZ ;  /* 0x00000040030b7824 */ /* 0x000fe200078e00ff */
[----:B------:R-:W-:Y:S01]  /*7350*/  LEA.HI R49, R8, R49, RZ, 0x3 ;  /* 0x0000003108317211 */ /* 0x000fe200078f18ff */
[----:B------:R-:W-:Y:S01]  /*7360*/  VIADD R8, R100, 0x40 ;  /* 0x0000004064087836 */ /* 0x000fe20000000000 */
[----:B------:R-:W-:Y:S01]  /*7370*/  LOP3.LUT R4, R6, 0xfffffffe, RZ, 0xc0, !PT ;  /* 0xfffffffe06047812 */ /* 0x000fe200078ec0ff */
[----:B------:R-:W-:Y:S01]  /*7380*/  VIADD R100, R100, 0x60 ;  /* 0x0000006064647836 */ /* 0x000fe20000000000 */
[----:B------:R-:W-:Y:S01]  /*7390*/  SHF.R.S32.HI R6, RZ, 0x1, R6 ;  /* 0x00000001ff067819 */ /* 0x000fe20000011406 */
[----:B------:R-:W-:Y:S01]  /*73a0*/  IMAD.IADD R10, R10, 0x1, -R5 ;  /* 0x000000010a0a7824 */ /* 0x000fe200078e0a05 */
[----:B------:R-:W-:Y:S01]  /*73b0*/  LEA.HI R51, R51, R2, RZ, 0x5 ;  /* 0x0000000233337211 */ /* 0x000fe200078f28ff */
[----:B------:R-:W-:Y:S01]  /*73c0*/  IMAD.IADD R9, R9, 0x1, -R4 ;  /* 0x0000000109097824 */ /* 0x000fe200078e0a04 */
[-C--:B------:R-:W-:Y:S01]  /*73d0*/  ISETP.GE.AND P5, PT, R8, R7.reuse, PT ;  /* 0x000000070800720c */ /* 0x080fe20003fa6270 */
[----:B------:R-:W-:Y:S01]  /*73e0*/  IMAD.SHL.U32 R49, R49, 0x20, RZ ;  /* 0x0000002031317824 */ /* 0x000fe200078e00ff */
[----:B------:R-:W-:Y:S01]  /*73f0*/  ISETP.GE.AND P4, PT, R100, R7, PT ;  /* 0x000000076400720c */ /* 0x000fe20003f86270 */
[----:B------:R-:W-:Y:S01]  /*7400*/  IMAD.SHL.U32 R10, R10, 0x8, RZ ;  /* 0x000000080a0a7824 */ /* 0x000fe200078e00ff */
[----:B------:R-:W-:Y:S01]  /*7410*/  SHF.R.S32.HI R50, RZ, 0x5, R51 ;  /* 0x00000005ff327819 */ /* 0x000fe20000011433 */
[----:B-1-34-:R-:W-:Y:S01]  /*7420*/  IMAD.SHL.U32 R14, R0, 0x8, RZ ;  /* 0x00000008000e7824 */ /* 0x01afe200078e00ff */
[----:B------:R-:W-:Y:S01]  /*7430*/  LOP3.LUT R11, R11, 0xc0, RZ, 0xc0, !PT ;  /* 0x000000c00b0b7812 */ /* 0x000fe200078ec0ff */
[----:B------:R-:W-:Y:S01]  /*7440*/  IMAD.SHL.U32 R12, R6, 0x40, RZ ;  /* 0x00000040060c7824 */ /* 0x000fe200078e00ff */
[----:B------:R-:W-:Y:S07]  /*7450*/  @P0 BRA `(.L_x_4073) ;  /* 0x00000000002c0947 */ /* 0x000fee0003800000 */
        /* <DEDUP_REMOVED lines=11> */
.L_x_4073:
[----:B------:R-:W-:Y:S05]  /*7510*/  BSYNC B0 ;  /* 0x0000000000007941 */ /* 0x000fea0003800000 */
.L_x_4072:
        /* <DEDUP_REMOVED lines=12> */
.L_x_4075:
[----:B------:R-:W-:Y:S05]  /*75e0*/  BSYNC B0 ;  /* 0x0000000000007941 */ /* 0x000fea0003800000 */
.L_x_4074:
[----:B------:R-:W-:Y:S04]  /*75f0*/  BSSY B0, `(.L_x_4076) ;  /* 0x000000d000007945 */ /* 0x000fe80003800000 */
[----:B------:R-:W-:Y:S05]  /*7600*/  @P5 BRA `(.L_x_4077) ;  /* 0x00000000002c5947 */ /* 0x000fea0003800000 */
[----:B------:R-:W-:Y:S02]  /*7610*/  ULDC UR5, c[0x0][0x2d0] ;  /* 0x0000b40000057ab9 */ /* 0x000fe40000000800 */
[----:B------:R-:W-:-:S13]  /*7620*/  ISETP.GE.AND P0, PT, R84, UR5, PT ;  /* 0x0000000554007c0c */ /* 0x000fda000bf06270 */
[----:B------:R1:W-:Y:S01]  /*7630*/  @P0 STS.128 [R146+0x2000], RZ ;  /* 0x002000ff92000388 */ /* 0x0003e20000000c00 */
[----:B------:R-:W-:Y:S05]  /*7640*/  @P0 BRA `(.L_x_4077) ;  /* 0x00000000001c0947 */ /* 0x000fea0003800000 */
[----:B----4-:R-:W4:Y:S02]  /*7650*/  LDC.64 R4, c[0x0][0x248] ;  /* 0x00009200ff047b82 */ /* 0x010f240000000a00 */
[----:B----4-:R-:W-:-:S04]  /*7660*/  LEA R16, P0, R4, R150, 0x7 ;  /* 0x0000009604107211 */ /* 0x010fc800078038ff */
[----:B------:R-:W-:-:S05]  /*7670*/  LEA.HI.X R17, R4, R147, R5, 0x7, P0 ;  /* 0x0000009304117211 */ /* 0x000fca00000f3c05 */
[----:B------:R-:W-:Y:S01]  /*7680*/  @!PT LDS RZ, [RZ] ;  /* 0x00000000fffff984 */ /* 0x000fe20000000800 */
[----:B------:R-:W-:Y:S01]  /*7690*/  @!PT LDS RZ, [RZ] ;  /* 0x00000000fffff984 */ /* 0x000fe20000000800 */
[----:B------:R-:W-:Y:S01]  /*76a0*/  @!PT LDS RZ, [RZ] ;  /* 0x00000000fffff984 */ /* 0x000fe20000000800 */
[----:B------:R4:W-:Y:S04]  /*76b0*/  LDGSTS.E.BYPASS.LTC128B.128 [R146+0x2000], desc[UR6][R16.64] ;  /* 0x0200000010927fae */ /* 0x0009e8000b901d46 */
.L_x_4077:
[----:B------:R-:W-:Y:S05]  /*76c0*/  BSYNC B0 ;  /* 0x0000000000007941 */ /* 0x000fea0003800000 */
.L_x_4076:
[----:B------:R-:W-:Y:S04]  /*76d0*/  BSSY B0, `(.L_x_4078) ;  /* 0x000000f000007945 */ /* 0x000fe80003800000 */
[----:B------:R-:W-:Y:S05]  /*76e0*/  @P4 BRA `(.L_x_4079) ;  /* 0x0000000000344947 */ /* 0x000fea0003800000 */
[----:B------:R-:W-:Y:S02]  /*76f0*/  ULDC UR5, c[0x0][0x2d0] ;  /* 0x0000b40000057ab9 */ /* 0x000fe40000000800 */
[----:B------:R-:W-:-:S13]  /*7700*/  ISETP.GE.AND P0, PT, R84, UR5, PT ;  /* 0x0000000554007c0c */ /* 0x000fda000bf06270 */
[----:B------:R1:W-:Y:S01]  /*7710*/  @P0 STS.128 [R146+0x2800], RZ ;  /* 0x002800ff92000388 */ /* 0x0003e20000000c00 */
[----:B------:R-:W-:Y:S05]  /*7720*/  @P0 BRA `(.L_x_4079) ;  /* 0x0000000000240947 */ /* 0x000fea0003800000 */
[----:B----4-:R-:W4:Y:S01]  /*7730*/  LDC.64 R4, c[0x0][0x248] ;  /* 0x00009200ff047b82 */ /* 0x010f220000000a00 */
[----:B--2---:R-:W-:-:S03]  /*7740*/  MOV R151, R147 ;  /* 0x0000009300977202 */ /* 0x004fc60000000f00 */
[----:B----4-:R-:W-:-:S04]  /*7750*/  IMAD.WIDE.U32 R16, R4, 0xc0, R150 ;  /* 0x000000c004107825 */ /* 0x010fc800078e0096 */
[----:B------:R-:W-:-:S05]  /*7760*/  IMAD R5, R5, 0xc0, RZ ;  /* 0x000000c005057824 */ /* 0x000fca00078e02ff */
[----:B------:R-:W-:-:S05]  /*7770*/  IADD3 R17, R5, R17, RZ ;  /* 0x0000001105117210 */ /* 0x000fca0007ffe0ff */
[----:B------:R-:W-:Y:S01]  /*7780*/  @!PT LDS RZ, [RZ] ;  /* 0x00000000fffff984 */ /* 0x000fe20000000800 */
[----:B------:R-:W-:Y:S01]  /*7790*/  @!PT LDS RZ, [RZ] ;  /* 0x00000000fffff984 */ /* 0x000fe20000000800 */
[----:B------:R-:W-:Y:S01]  /*77a0*/  @!PT LDS RZ, [RZ] ;  /* 0x00000000fffff984 */ /* 0x000fe20000000800 */
[----:B------:R2:W-:Y:S02]  /*77b0*/  LDGSTS.E.BYPASS.LTC128B.128 [R146+0x2800], desc[UR6][R16.64] ;  /* 0x0280000010927fae */ /* 0x0005e4000b901d46 */
.L_x_4079:
[----:B------:R-:W-:Y:S05]  /*77c0*/  BSYNC B0 ;  /* 0x0000000000007941 */ /* 0x000fea0003800000 */
.L_x_4078:
[----:B------:R-:W0:Y:S01]  /*77d0*/  LDGDEPBAR ;  /* 0x00000000000079af */ /* 0x000e220000000000 */
[----:B----4-:R-:W-:Y:S01]  /*77e0*/  LOP3.LUT R5, R12, 0xc0, RZ, 0xc0, !PT ;  /* 0x000000c00c057812 */ /* 0x010fe200078ec0ff */
[----:B------:R-:W-:Y:S01]  /*77f0*/  IMAD R9, R0, 0x8, R9 ;  /* 0x0000000800097824 */ /* 0x000fe200078e0209 */
[----:B------:R-:W-:Y:S01]  /*7800*/  LOP3.LUT R49, R49, 0xffffff00, RZ, 0xc0, !PT ;  /* 0xffffff0031317812 */ /* 0x000fe200078ec0ff */
[----:B------:R-:W-:Y:S01]  /*7810*/  ULDC.64 UR10, c[0x0][0x220] ;  /* 0x00008800000a7ab9 */ /* 0x000fe20000000a00 */
[----:B------:R-:W-:Y:S01]  /*7820*/  LOP3.LUT R14, R11, 0x8, R14, 0xf8, !PT ;  /* 0x000000080b0e7812 */ /* 0x000fe200078ef80e */
[----:B------:R-:W-:Y:S01]  /*7830*/  BSSY B0, `(.L_x_4080) ;  /* 0x0000021000007945 */ /* 0x000fe20003800000 */
[----:B------:R-:W-:Y:S01]  /*7840*/  LOP3.LUT R10, R5, 0x8, R10, 0xf8, !PT ;  /* 0x00000008050a7812 */ /* 0x000fe200078ef80a */
[----:B------:R-:W-:Y:S01]  /*7850*/  IMAD R13, R50, 0x200, R49 ;  /* 0x00000200320d7824 */ /* 0x000fe200078e0231 */
[----:B------:R-:W-:Y:S02]  /*7860*/  SHF.R.U32.HI R11, RZ, 0x3, R11 ;  /* 0x00000003ff0b7819 */ /* 0x000fe4000001160b */
[----:B------:R-:W-:Y:S01]  /*7870*/  SHF.R.U32.HI R5, RZ, 0x3, R5 ;  /* 0x00000003ff057819 */ /* 0x000fe20000011605 */
[----:B------:R-:W-:Y:S01]  /*7880*/  IMAD R13, R44, 0x20, R13 ;  /* 0x000000202c0d7824 */ /* 0x000fe200078e020d */
[----:B------:R-:W-:-:S02]  /*7890*/  LOP3.LUT R0, R14, R11, RZ, 0x3c, !PT ;  /* 0x0000000b0e007212 */ /* 0x000fc400078e3cff */
[----:B------:R-:W-:Y:S02]  /*78a0*/  LOP3.LUT R10, R10, R5, RZ, 0x3c, !PT ;  /* 0x000000050a0a7212 */ /* 0x000fe400078e3cff */
[----:B------:R-:W-:Y:S01]  /*78b0*/  LEA R154, P0, R94, UR10, 0x1 ;  /* 0x0000000a5e9a7c11 */ /* 0x000fe2000f8008ff */
[----:B------:R-:W-:Y:S01]  /*78c0*/  IMAD.IADD R136, R0, 0x1, R13 ;  /* 0x0000000100887824 */ /* 0x000fe200078e020d */
[-C--:B------:R-:W-:Y:S01]  /*78d0*/  ISETP.GE.AND P5, PT, R8, R7.reuse, PT ;  /* 0x000000070800720c */ /* 0x080fe20003fa6270 */
[----:B------:R-:W-:Y:S01]  /*78e0*/  IMAD.U32 R134, R9, 0x20, R10 ;  /* 0x0000002009867824 */ /* 0x000fe200078e000a */
[----:B------:R-:W-:Y:S02]  /*78f0*/  ISETP.GE.AND P4, PT, R100, R7, PT ;  /* 0x000000076400720c */ /* 0x000fe40003f86270 */
        /* <DEDUP_REMOVED lines=20> */
.L_x_4081:
[----:B------:R-:W-:Y:S05]  /*7a40*/  BSYNC B0 ;  /* 0x0000000000007941 */ /* 0x000fea0003800000 */
.L_x_4080:
        /* <DEDUP_REMOVED lines=13> */
.L_x_4083:
[----:B------:R-:W-:Y:S05]  /*7b20*/  BSYNC B0 ;  /* 0x0000000000007941 */ /* 0x000fea0003800000 */
.L_x_4082:
        /* <DEDUP_REMOVED lines=14> */
.L_x_4085:
[----:B------:R-:W-:Y:S05]  /*7c10*/  BSYNC B0 ;  /* 0x0000000000007941 */ /* 0x000fea0003800000 */
.L_x_4084:
        /* <DEDUP_REMOVED lines=8> */
[----:B------:R-:W-:-:S05]  /*7ca0*/  MOV R152, R154 ;  /* 0x0000009a00987202 */ /* 0x000fca0000000f00 */
[----:B-1----:R-:W-:-:S04]  /*7cb0*/  IMAD.WIDE.U32 R8, R4, 0xc0, R152 ;  /* 0x000000c004087825 */ /* 0x002fc800078e0098 */
[----:B------:R-:W-:-:S05]  /*7cc0*/  IMAD R5, R5, 0xc0, RZ ;  /* 0x000000c005057824 */ /* 0x000fca00078e02ff */
[----:B------:R-:W-:-:S05]  /*7cd0*/  IADD3 R9, R5, R9, RZ ;  /* 0x0000000905097210 */ /* 0x000fca0007ffe0ff */
[----:B------:R-:W-:Y:S01]  /*7ce0*/  @!PT LDS RZ, [RZ] ;  /* 0x00000000fffff984 */ /* 0x000fe20000000800 */
[----:B------:R-:W-:Y:S01]  /*7cf0*/  @!PT LDS RZ, [RZ] ;  /* 0x00000000fffff984 */ /* 0x000fe20000000800 */
[----:B------:R-:W-:Y:S01]  /*7d00*/  @!PT LDS RZ, [RZ] ;  /* 0x00000000fffff984 */ /* 0x000fe20000000800 */
[----:B------:R1:W-:Y:S02]  /*7d10*/  LDGSTS.E.BYPASS.LTC128B.128 [R146+0x4800], desc[UR6][R8.64] ;  /* 0x0480000008927fae */ /* 0x0003e4000b901d46 */
.L_x_4087:
[----:B------:R-:W-:Y:S05]  /*7d20*/  BSYNC B0 ;  /* 0x0000000000007941 */ /* 0x000fea0003800000 */
.L_x_4086:
[----:B------:R-:W-:Y:S01]  /*7d30*/  LDSM.16.M88.4 R24, [R136] ;  /* 0x000000008818783b */ /* 0x000fe20000000200 */
[----:B------:R-:W-:Y:S01]  /*7d40*/  LOP3.LUT P0, RZ, R6, 0x2, RZ, 0xc0, !PT ;  /* 0x0000000206ff7812 */ /* 0x000fe2000780c0ff */
[C---:B-1----:R-:W-:Y:S01]  /*7d50*/  VIADD R4, R134.reuse, 0x1000 ;  /* 0x0000100086047836 */ /* 0x042fe20000000000 */
[----:B------:R-:W-:Y:S01]  /*7d60*/  LOP3.LUT P1, RZ, R3, 0x2, RZ, 0xc0, !PT ;  /* 0x0000000203ff7812 */ /* 0x000fe2000782c0ff */
[----:B------:R-:W1:Y:S01]  /*7d70*/  LDSM.16.M88.4 R64, [R134+0x1c00] ;  /* 0x001c00008640783b */ /* 0x000e620000000200 */
[----:B------:R-:W-:Y:S01]  /*7d80*/  IMAD.MOV.U32 R3, RZ, RZ, 0x20 ;  /* 0x00000020ff037424 */ /* 0x000fe200078e00ff */
[----:B------:R-:W-:Y:S01]  /*7d90*/  LOP3.LUT R51, R51, 0xffffffe0, RZ, 0xc0, !PT ;  /* 0xffffffe033337812 */ /* 0x000fe200078ec0ff */
[----:B------:R-:W-:Y:S01]  /*7da0*/  VIADD R133, R134, 0x1020 ;  /* 0x0000102086857836 */ /* 0x000fe20000000000 */
[----:B------:R-:W5:Y:S01]  /*7db0*/  LDSM.16.M88.4 R56, [R134+0x2000] ;  /* 0x002000008638783b */ /* 0x000f620000000200 */
[----:B------:R-:W-:Y:S01]  /*7dc0*/  IMAD R50, R47, 0x4, R50 ;  /* 0x000000042f327824 */ /* 0x000fe200078e0232 */
[----:B------:R-:W-:Y:S01]  /*7dd0*/  SEL R3, R3, 0xffffffe0, !P1 ;  /* 0xffffffe003037807 */ /* 0x000fe20004800000 */
[----:B------:R-:W-:Y:S01]  /*7de0*/  IMAD.IADD R86, R2, 0x1, -R51 ;  /* 0x0000000102567824 */ /* 0x000fe200078e0a33 */
[----:B------:R-:W3:Y:S01]  /*7df0*/  LDSM.16.M88.4 R72, [R134+0x1800] ;  /* 0x001800008648783b */ /* 0x000ee20000000200 */
[----:B------:R-:W-:Y:S01]  /*7e00*/  IMAD R49, R44, 0x20, R49 ;  /* 0x000000202c317824 */ /* 0x000fe200078e0231 */
[----:B------:R-:W-:Y:S01]  /*7e10*/  ULDC UR5, c[0x0][0x398] ;  /* 0x0000e60000057ab9 */ /* 0x000fe20000000800 */
[----:B------:R-:W-:Y:S01]  /*7e20*/  IMAD.IADD R135, R136, 0x1, R3 ;  /* 0x0000000188877824 */ /* 0x000fe200078e0203 */
[----:B--2---:R-:W2:Y:S01]  /*7e30*/  LDSM.16.M88.4 R16, [R134+0x1000] ;  /* 0x001000008610783b */ /* 0x004ea20000000200 */
[----:B------:R-:W-:Y:S01]  /*7e40*/  @P0 VIADD R133, R4, 0xffffffe0 ;  /* 0xffffffe004850836 */ /* 0x000fe20000000000 */
[----:B------:R-:W-:-:S02]  /*7e50*/  SHF.R.S32.HI R149, RZ, 0x1f, R86 ;  /* 0x0000001fff957819 */ /* 0x000fc40000011456 */
[----:B------:R-:W-:Y:S01]  /*7e60*/  LDSM.16.M88.4 R28, [R135] ;  /* 0x00000000871c783b */ /* 0x000fe20000000200 */
[----:B------:R-:W-:Y:S01]  /*7e70*/  VIADD R130, R133, 0x400 ;  /* 0x0000040085827836 */ /* 0x000fe20000000000 */
[----:B------:R-:W-:Y:S01]  /*7e80*/  LEA.HI R149, R149, R86, RZ, 0x2 ;  /* 0x0000005695957211 */ /* 0x000fe200078f10ff */
[----:B------:R-:W-:Y:S01]  /*7e90*/  IMAD.SHL.U32 R86, R2, 0x2, RZ ;  /* 0x0000000202567824 */ /* 0x000fe200078e00ff */
[----:B------:R-:W4:Y:S01]  /*7ea0*/  LDSM.16.M88.4 R88, [R133+0xc00] ;  /* 0x000c00008558783b */ /* 0x000f220000000200 */
[C---:B------:R-:W-:Y:S01]  /*7eb0*/  VIADD R129, R133.reuse, 0x800 ;  /* 0x0000080085817836 */ /* 0x040fe20000000000 */
[----:B------:R-:W-:Y:S01]  /*7ec0*/  SHF.R.S32.HI R149, RZ, 0x2, R149 ;  /* 0x00000002ff957819 */ /* 0x000fe20000011495 */
[C---:B------:R-:W-:Y:S01]  /*7ed0*/  VIADD R128, R133.reuse, 0xc00 ;  /* 0x00000c0085807836 */ /* 0x040fe20000000000 */
[----:B------:R-:W4:Y:S01]  /*7ee0*/  LDSM.16.M88.4 R80, [R133+0x1000] ;  /* 0x001000008550783b */ /* 0x000f220000000200 */
[----:B------:R-:W-:Y:S01]  /*7ef0*/  LOP3.LUT R86, R86, 0x6, RZ, 0xc0, !PT ;  /* 0x0000000656567812 */ /* 0x000fe200078ec0ff */
[----:B------:R-:W-:-:S02]  /*7f00*/  VIADD R127, R133, 0x1000 ;  /* 0x00001000857f7836 */ /* 0x000fc40000000000 */
[----:B------:R-:W4:Y:S01]  /*7f10*/  LDSM.16.M88.4 R100, [R133+0x800] ;  /* 0x000800008564783b */ /* 0x000f220000000200 */
[----:B------:R-:W-:Y:S02]  /*7f20*/  IMAD.U32 R47, R50, 0x10, R149 ;  /* 0x00000010322f7824 */ /* 0x000fe400078e0095 */
[----:B------:R-:W-:Y:S01]  /*7f30*/  IMAD.IADD R2, R45, 0x1, R86 ;  /* 0x000000012d027824 */ /* 0x000fe200078e0256 */
[----:B------:R-:W4:Y:S01]  /*7f40*/  LDSM.16.M88.4 R8, [R134+0x1400] ;  /* 0x001400008608783b */ /* 0x000f220000000200 */
[C---:B------:R-:W-:Y:S01]  /*7f50*/  VIADD R126, R133.reuse, 0x1400 ;  /* 0x00001400857e7836 */ /* 0x040fe20000000000 */
[----:B------:R-:W-:Y:S01]  /*7f60*/  IADD3 R47, -R142, 0x1, R47 ;  /* 0x000000018e2f7810 */ /* 0x000fe20007ffe12f */
[C---:B------:R-:W-:Y:S01]  /*7f70*/  VIADD R125, R133.reuse, 0x1800 ;  /* 0x00001800857d7836 */ /* 0x040fe20000000000 */
[----:B------:R-:W4:Y:S01]  /*7f80*/  LDSM.16.M88.4 R32, [R134+0x2800] ;  /* 0x002800008620783b */ /* 0x000f220000000200 */
[----:B------:R-:W-:Y:S01]  /*7f90*/  VIADD R124, R133, 0x1c00 ;  /* 0x00001c00857c7836 */ /* 0x000fe20000000000 */
[----:B------:R-:W-:Y:S01]  /*7fa0*/  IADD3 R47, R47, UR5, R48 ;  /* 0x000000052f2f7c10 */ /* 0x000fe2000fffe030 */
[----:B-1----:R-:W-:Y:S01]  /*7fb0*/  HMMA.16816.F32 R68, R24, R64, RZ ;  /* 0x000000401844723c */ /* 0x002fe200000018ff */
[----:B------:R-:W1:Y:S02]  /*7fc0*/  LDSM.16.M88.4 R4, [R133] ;  /* 0x000000008504783b */ /* 0x000e640000000200 */
[----:B------:R-:W-:-:S02]  /*7fd0*/  VIMNMX R87, R47, R48, PT ;  /* 0x000000302f577248 */ /* 0x000fc40003fe0100 */
[----:B------:R-:W1:Y:S01]  /*7fe0*/  LDSM.16.M88.4 R104, [R134+0x2c00] ;  /* 0x002c00008668783b */ /* 0x000e620000000200 */
[C---:B------:R-:W-:Y:S03]  /*7ff0*/  HMMA.16816.F32 R64, R24.reuse, R66, RZ ;  /* 0x000000421840723c */ /* 0x040fe600000018ff */
[----:B------:R-:W1:Y:S03]  /*8000*/  LDSM.16.M88.4 R40, [R134+0x2400] ;  /* 0x002400008628783b */ /* 0x000e660000000200 */
[C---:B-----5:R-:W-:Y:S01]  /*8010*/  HMMA.16816.F32 R60, R24.reuse, R56, RZ ;  /* 0x00000038183c723c */ /* 0x060fe200000018ff */
[----:B------:R-:W5:Y:S04]  /*8020*/  LDSM.16.M88.4 R108, [R133+0x400] ;  /* 0x00040000856c783b */ /* 0x000f680000000200 */
[----:B------:R-:W0:Y:S01]  /*8030*/  LDGDEPBAR ;  /* 0x00000000000079af */ /* 0x000e220000000000 */
[C---:B------:R-:W-:Y:S06]  /*8040*/  HMMA.16816.F32 R56, R24.reuse, R58, RZ ;  /* 0x0000003a1838723c */ /* 0x040fec00000018ff */
[C---:B---3--:R-:W-:Y:S06]  /*8050*/  HMMA.16816.F32 R76, R24.reuse, R72, RZ ;  /* 0x00000048184c723c */ /* 0x048fec00000018ff */
[C---:B------:R-:W-:Y:S06]  /*8060*/  HMMA.16816.F32 R72, R24.reuse, R74, RZ ;  /* 0x0000004a1848723c */ /* 0x040fec00000018ff */
[C---:B--2---:R-:W-:Y:S06]  /*8070*/  HMMA.16816.F32 R20, R24.reuse, R16, RZ ;  /* 0x000000101814723c */ /* 0x044fec00000018ff */
[----:B------:R-:W-:Y:S06]  /*8080*/  HMMA.16816.F32 R16, R24, R18, RZ ;  /* 0x000000121810723c */ /* 0x000fec00000018ff */
[C---:B----4-:R-:W-:Y:S06]  /*8090*/  HMMA.16816.F32 R68, R28.reuse, R88, R68 ;  /* 0x000000581c44723c */ /* 0x050fec0000001844 */
[C---:B------:R-:W-:Y:S01]  /*80a0*/  HMMA.16816.F32 R64, R28.reuse, R90, R64 ;  /* 0x0000005a1c40723c */ /* 0x040fe20000001840 */
[----:B------:R-:W2:Y:S05]  /*80b0*/  LDSM.16.M88.4 R88, [R133+0x1800] ;  /* 0x001800008558783b */ /* 0x000eaa0000000200 */
[C---:B------:R-:W-:Y:S06]  /*80c0*/  HMMA.16816.F32 R60, R28.reuse, R80, R60 ;  /* 0x000000501c3c723c */ /* 0x040fec000000183c */
[C---:B------:R-:W-:Y:S01]  /*80d0*/  HMMA.16816.F32 R56, R28.reuse, R82, R56 ;  /* 0x000000521c38723c */ /* 0x040fe20000001838 */
[----:B------:R-:W3:Y:S05]  /*80e0*/  LDSM.16.M88.4 R80, [R133+0x1c00] ;  /* 0x001c00008550783b */ /* 0x000eea0000000200 */
[C---:B------:R-:W-:Y:S06]  /*80f0*/  HMMA.16816.F32 R76, R28.reuse, R100, R76 ;  /* 0x000000641c4c723c */ /* 0x040fec000000184c */
[----:B------:R-:W-:Y:S01]  /*8100*/  HMMA.16816.F32 R72, R28, R102, R72 ;  /* 0x000000661c48723c */ /* 0x000fe20000001848 */
[----:B------:R-:W4:Y:S01]  /*8110*/  LDSM.16.M88.4 R100, [R133+0x1400] ;  /* 0x001400008564783b */ /* 0x000f220000000200 */
[----:B------:R-:W-:-:S04]  /*8120*/  DEPBAR.LE SB0, 0x0 ;  /* 0x000080000000791a */ /* 0x000fc80000000000 */
[C---:B------:R-:W-:Y:S06]  /*8130*/  HMMA.16816.F32 R12, R24.reuse, R8, RZ ;  /* 0x00000008180c723c */ /* 0x040fec00000018ff */
[----:B------:R-:W-:Y:S06]  /*8140*/  HMMA.16816.F32 R36, R24, R32, RZ ;  /* 0x000000201824723c */ /* 0x000fec00000018ff */
[C---:B-1----:R-:W-:Y:S06]  /*8150*/  HMMA.16816.F32 R20, R28.reuse, R4, R20 ;  /* 0x000000041c14723c */ /* 0x042fec0000001814 */
[----:B------:R-:W-:Y:S06]  /*8160*/  HMMA.16816.F32 R16, R28, R6, R16 ;  /* 0x000000061c10723c */ /* 0x000fec0000001810 */
[C---:B------:R-:W-:Y:S06]  /*8170*/  HMMA.16816.F32 R32, R24.reuse, R34, RZ ;  /* 0x000000221820723c */ /* 0x040fec00000018ff */
[C---:B------:R-:W-:Y:S06]  /*8180*/  HMMA.16816.F32 R8, R24.reuse, R10, RZ ;  /* 0x0000000a1808723c */ /* 0x040fec00000018ff */
[C---:B------:R-:W-:Y:S06]  /*8190*/  HMMA.16816.F32 R4, R24.reuse, R104, RZ ;  /* 0x000000681804723c */ /* 0x040fec00000018ff */
[C---:B------:R-:W-:Y:S06]  /*81a0*/  HMMA.16816.F32 R52, R24.reuse, R40, RZ ;  /* 0x000000281834723c */ /* 0x040fec00000018ff */
[C---:B------:R-:W-:Y:S06]  /*81b0*/  HMMA.16816.F32 R40, R24.reuse, R42, RZ ;  /* 0x0000002a1828723c */ /* 0x040fec00000018ff */
[----:B------:R-:W-:Y:S06]  /*81c0*/  HMMA.16816.F32 R24, R24, R106, RZ ;  /* 0x0000006a1818723c */ /* 0x000fec00000018ff */
[C---:B-----5:R-:W-:Y:S06]  /*81d0*/  HMMA.16816.F32 R12, R28.reuse, R108, R12 ;  /* 0x0000006c1c0c723c */ /* 0x060fec000000180c */
[C---:B--2---:R-:W-:Y:S06]  /*81e0*/  HMMA.16816.F32 R36, R28.reuse, R88, R36 ;  /* 0x000000581c24723c */ /* 0x044fec0000001824 */
[C---:B------:R-:W-:Y:S06]  /*81f0*/  HMMA.16816.F32 R32, R28.reuse, R90, R32 ;  /* 0x0000005a1c20723c */ /* 0x040fec0000001820 */
[C---:B------:R-:W-:Y:S06]  /*8200*/  HMMA.16816.F32 R8, R28.reuse, R110, R8 ;  /* 0x0000006e1c08723c */ /* 0x040fec0000001808 */
[C---:B---3--:R-:W-:Y:S06]  /*8210*/  HMMA.16816.F32 R88, R28.reuse, R80, R4 ;  /* 0x000000501c58723c */ /* 0x048fec0000001804 */
[----:B----4-:R-:W-:Y:S01]  /*8220*/  HMMA.16816.F32 R52, R28, R100, R52 ;  /* 0x000000641c34723c */ /* 0x010fe20000001834 */
[----:B------:R-:W-:-:S02]  /*8230*/  IMAD.IADD R4, R0, 0x1, R49 ;  /* 0x0000000100047824 */ /* 0x000fc400078e0231 */
[C---:B------:R-:W-:Y:S02]  /*8240*/  VIADD R0, R2.reuse, 0x1 ;  /* 0x0000000102007836 */ /* 0x040fe40000000000 */
[C---:B------:R-:W-:Y:S01]  /*8250*/  VIADD R6, R2.reuse, 0x8 ;  /* 0x0000000802067836 */ /* 0x040fe20000000000 */
[C---:B------:R-:W-:Y:S01]  /*8260*/  HMMA.16816.F32 R24, R28.reuse, R82, R24 ;  /* 0x000000521c18723c */ /* 0x040fe20000001818 */
[----:B------:R-:W-:Y:S01]  /*8270*/  VIADDMNMX R100, R47, 0x8, R48, PT ;  /* 0x000000082f647846 */ /* 0x000fe20003800130 */
[----:B------:R-:W-:Y:S01]  /*8280*/  VIADD R5, R2, 0x9 ;  /* 0x0000000902057836 */ /* 0x000fe20000000000 */
[----:B------:R-:W-:Y:S01]  /*8290*/  BAR.SYNC.DEFER_BLOCKING 0x0 ;  /* 0x0000000000007b1d */ /* 0x000fe20000010000 */
[CC--:B------:R-:W-:Y:S02]  /*82a0*/  ISETP.GE.AND P5, PT, R0.reuse, R87.reuse, PT ;  /* 0x000000570000720c */ /* 0x0c0fe40003fa6270 */
[----:B------:R-:W-:Y:S01]  /*82b0*/  ISETP.GE.AND P6, PT, R0, R100, PT ;  /* 0x000000640000720c */ /* 0x000fe20003fc6270 */
[----:B------:R-:W-:Y:S01]  /*82c0*/  VIADD R0, R2, 0x10 ;  /* 0x0000001002007836 */ /* 0x000fe20000000000 */
[----:B------:R-:W-:Y:S01]  /*82d0*/  ISETP.GE.AND P3, PT, R6, R87, PT ;  /* 0x000000570600720c */ /* 0x000fe20003f66270 */
[----:B------:R-:W-:Y:S01]  /*82e0*/  HMMA.16816.F32 R40, R28, R102, R40 ;  /* 0x000000661c28723c */ /* 0x000fe20000001828 */
[----:B------:R-:W-:-:S02]  /*82f0*/  FSEL R117, R21, -INF , !P5 ;  /* 0xff80000015757808 */ /* 0x000fc40006800000 */
[----:B------:R-:W-:Y:S02]  /*8300*/  FSEL R113, R16, -INF , !P3 ;  /* 0xff80000010717808 */ /* 0x000fe40005800000 */
[CC--:B------:R-:W-:Y:S02]  /*8310*/  ISETP.GE.AND P5, PT, R0.reuse, R87.reuse, PT ;  /* 0x000000570000720c */ /* 0x0c0fe40003fa6270 */
[-C--:B------:R-:W-:Y:S01]  /*8320*/  ISETP.GE.AND P3, PT, R0, R100.reuse, PT ;  /* 0x000000640000720c */ /* 0x080fe20003f66270 */
[C---:B------:R-:W-:Y:S01]  /*8330*/  VIADD R0, R2.reuse, 0x18 ;  /* 0x0000001802007836 */ /* 0x040fe20000000000 */
[C---:B------:R-:W-:Y:S02]  /*8340*/  ISETP.GE.AND P0, PT, R5.reuse, R87, PT ;  /* 0x000000570500720c */ /* 0x040fe40003f06270 */
[-C--:B------:R-:W-:Y:S01]  /*8350*/  ISETP.GE.AND P4, PT, R5, R100.reuse, PT ;  /* 0x000000640500720c */ /* 0x080fe20003f86270 */
[----:B------:R-:W-:Y:S01]  /*8360*/  VIADD R5, R2, 0x11 ;  /* 0x0000001102057836 */ /* 0x000fe20000000000 */
[----:B------:R-:W-:-:S02]  /*8370*/  ISETP.GE.AND P1, PT, R6, R100, PT ;  /* 0x000000640600720c */ /* 0x000fc40003f26270 */
[----:B------:R-:W-:Y:S02]  /*8380*/  FSEL R83, R19, -INF , !P4 ;  /* 0xff80000013537808 */ /* 0x000fe40006000000 */
[----:B------:R-:W-:Y:S02]  /*8390*/  FSEL R12, R12, -INF , !P5 ;  /* 0xff8000000c0c7808 */ /* 0x000fe40006800000 */
[----:B------:R-:W-:Y:S02]  /*83a0*/  FSEL R7, R18, -INF , !P1 ;  /* 0xff80000012077808 */ /* 0x000fe40004800000 */
[----:B------:R-:W-:Y:S02]  /*83b0*/  FSEL R119, R17, -INF , !P0 ;  /* 0xff80000011777808 */ /* 0x000fe40004000000 */
[CC--:B------:R-:W-:Y:S02]  /*83c0*/  ISETP.GE.AND P4, PT, R0.reuse, R87.reuse, PT ;  /* 0x000000570000720c */ /* 0x0c0fe40003f86270 */
[----:B------:R-:W-:Y:S01]  /*83d0*/  ISETP.GE.AND P5, PT, R0, R100, PT ;  /* 0x000000640000720c */ /* 0x000fe20003fa6270 */
[----:B------:R-:W-:Y:S01]  /*83e0*/  VIADD R0, R2, 0x20 ;  /* 0x0000002002007836 */ /* 0x000fe20000000000 */
[----:B------:R-:W-:-:S02]  /*83f0*/  ISETP.GE.AND P1, PT, R5, R87, PT ;  /* 0x000000570500720c */ /* 0x000fc40003f26270 */
[-C--:B------:R-:W-:Y:S01]  /*8400*/  ISETP.GE.AND P0, PT, R5, R100.reuse, PT ;  /* 0x000000640500720c */ /* 0x080fe20003f06270 */
[----:B------:R-:W-:Y:S01]  /*8410*/  VIADD R5, R2, 0x19 ;  /* 0x0000001902057836 */ /* 0x000fe20000000000 */
        /* <DEDUP_REMOVED lines=8> */
[C---:B------:R-:W-:Y:S02]  /*84a0*/  ISETP.GE.AND P1, PT, R5.reuse, R100, PT ;  /* 0x000000640500720c */ /* 0x040fe40003f26270 */
[-C--:B------:R-:W-:Y:S02]  /*84b0*/  ISETP.GE.AND P3, PT, R5, R87.reuse, PT ;  /* 0x000000570500720c */ /* 0x080fe40003f66270 */
[----:B------:R-:W-:Y:S02]  /*84c0*/  FSEL R81, R11, -INF , !P1 ;  /* 0xff8000000b517808 */ /* 0x000fe40004800000 */
[----:B------:R-:W-:Y:S02]  /*84d0*/  FSEL R121, R76, -INF , !P0 ;  /* 0xff8000004c797808 */ /* 0x000fe40004000000 */
[----:B------:R-:W-:Y:S02]  /*84e0*/  FSEL R9, R9, -INF , !P3 ;  /* 0xff80000009097808 */ /* 0x000fe40005800000 */
[----:B------:R-:W-:-:S02]  /*84f0*/  ISETP.GE.AND P1, PT, R0, R87, PT ;  /* 0x000000570000720c */ /* 0x000fc40003f26270 */
[-C--:B------:R-:W-:Y:S01]  /*8500*/  ISETP.GE.AND P0, PT, R0, R100.reuse, PT ;  /* 0x000000640000720c */ /* 0x080fe20003f06270 */
[----:B------:R-:W-:Y:S01]  /*8510*/  VIADD R0, R2, 0x30 ;  /* 0x0000003002007836 */ /* 0x000fe20000000000 */
[----:B------:R-:W-:Y:S01]  /*8520*/  FSEL R5, R10, -INF , !P5 ;  /* 0xff8000000a057808 */ /* 0x000fe20006800000 */
        /* <DEDUP_REMOVED lines=29> */
[----:B------:R-:W-:Y:S01]  /*8700*/  VIADD R0, R2, 0x48 ;  /* 0x0000004802007836 */ /* 0x000fe20000000000 */
        /* <DEDUP_REMOVED lines=66> */
[----:B------:R-:W-:-:S02]  /*8b30*/  ISETP.GT.AND P1, PT, R148, R137, PT ;  /* 0x000000899400720c */ /* 0x000fc40003f24270 */
[----:B------:R-:W-:Y:S02]  /*8b40*/  FSEL R88, R88, -INF , !P0 ;  /* 0xff80000058587808 */ /* 0x000fe40004000000 */
[----:B------:R-:W-:Y:S02]  /*8b50*/  FSEL R21, R90, -INF , !P4 ;  /* 0xff8000005a157808 */ /* 0x000fe40006000000 */
[----:B------:R-:W-:Y:S02]  /*8b60*/  FSEL R17, R34, -INF , !P5 ;  /* 0xff80000022117808 */ /* 0x000fe40006800000 */
[CC--:B------:R-:W-:Y:S02]  /*8b70*/  ISETP.GE.AND P0, PT, R2.reuse, R87.reuse, PT ;  /* 0x000000570200720c */ /* 0x0c0fe40003f06270 */
[C---:B------:R-:W-:Y:S01]  /*8b80*/  ISETP.GE.AND P4, PT, R2.reuse, R100, PT ;  /* 0x000000640200720c */ /* 0x040fe20003f86270 */
[----:B------:R-:W-:Y:S01]  /*8b90*/  VIADD R2, R2, 0x79 ;  /* 0x0000007902027836 */ /* 0x000fe20000000000 */
[----:B------:R-:W-:-:S02]  /*8ba0*/  ISETP.GE.AND P5, PT, R10, R87, PT ;  /* 0x000000570a00720c */ /* 0x000fc40003fa6270 */
[----:B------:R-:W-:Y:S02]  /*8bb0*/  FSEL R11, R23, -INF , !P6 ;  /* 0xff800000170b7808 */ /* 0x000fe40007000000 */
[----:B------:R-:W-:Y:S02]  /*8bc0*/  FSEL R33, R33, -INF , !P3 ;  /* 0xff80000021217808 */ /* 0x000fe40005800000 */
[----:B------:R-:W-:Y:S02]  /*8bd0*/  FSEL R89, R89, -INF , !P5 ;  /* 0xff80000059597808 */ /* 0x000fe40006800000 */
[----:B------:R-:W-:Y:S02]  /*8be0*/  FSEL R23, R20, -INF , !P0 ;  /* 0xff80000014177808 */ /* 0x000fe40004000000 */
[----:B------:R-:W-:Y:S02]  /*8bf0*/  ISETP.GE.AND P3, PT, R10, R100, PT ;  /* 0x000000640a00720c */ /* 0x000fe40003f66270 */
[----:B------:R-:W-:-:S02]  /*8c00*/  ISETP.GE.AND P6, PT, R0, R87, PT ;  /* 0x000000570000720c */ /* 0x000fc40003fc6270 */
[C---:B------:R-:W-:Y:S02]  /*8c10*/  ISETP.GE.AND P5, PT, R2.reuse, R87, PT ;  /* 0x000000570200720c */ /* 0x040fe40003fa6270 */
[----:B------:R-:W-:Y:S02]  /*8c20*/  ISETP.GE.AND P0, PT, R2, R100, PT ;  /* 0x000000640200720c */ /* 0x000fe40003f06270 */
[----:B------:R-:W-:Y:S02]  /*8c30*/  FSEL R65, R22, -INF , !P4 ;  /* 0xff80000016417808 */ /* 0x000fe40006000000 */
[----:B------:R-:W-:Y:S02]  /*8c40*/  FSEL R91, R91, -INF , !P3 ;  /* 0xff8000005b5b7808 */ /* 0x000fe40005800000 */
[----:B------:R-:W-:Y:S02]  /*8c50*/  FSEL R24, R24, -INF , !P6 ;  /* 0xff80000018187808 */ /* 0x000fe40007000000 */
[----:B------:R-:W-:-:S02]  /*8c60*/  FSEL R25, R25, -INF , !P5 ;  /* 0xff80000019197808 */ /* 0x000fc40006800000 */
[----:B------:R-:W-:Y:S01]  /*8c70*/  FSEL R27, R27, -INF , !P0 ;  /* 0xff8000001b1b7808 */ /* 0x000fe20004000000 */
[----:B------:R-:W-:Y:S06]  /*8c80*/  @!P1 BRA `(.L_x_4088) ;  /* 0x0000000400d49947 */ /* 0x000fec0003800000 */
[----:B------:R-:W-:Y:S05]  /*8c90*/  @!P2 BRA `(.L_x_4089) ;  /* 0x0000000000f4a947 */ /* 0x000fea0003800000 */
[----:B------:R-:W1:Y:S01]  /*8ca0*/  LDC R2, c[0x0][0x380] ;  /* 0x0000e000ff027b82 */ /* 0x000e620000000800 */
[C---:B------:R-:W-:Y:S01]  /*8cb0*/  IADD3 R71, R45.reuse, -0x80, RZ ;  /* 0xffffff802d477810 */ /* 0x040fe20007ffe0ff */
        /* <DEDUP_REMOVED lines=59> */
.L_x_4089:
[----:B------:R-:W1:Y:S02]  /*9070*/  LDC R45, c[0x0][0x248] ;  /* 0x00009200ff2d7b82 */ /* 0x000e640000000800 */
[----:B-1----:R-:W-:-:S05]  /*9080*/  IMAD.SHL.U32 R67, R45, 0x80, RZ ;  /* 0x000000802d437824 */ /* 0x002fca00078e00ff */
[----:B------:R-:W-:-:S04]  /*9090*/  IADD3 R67, -R67, RZ, RZ ;  /* 0x000000ff43437210 */ /* 0x000fc80007ffe1ff */
[----:B------:R-:W-:-:S07]  /*90a0*/  SHF.R.S32.HI R0, RZ, 0x1f, R67 ;  /* 0x0000001fff007819 */ /* 0x000fce0000011443 */
.L_x_4090:
        /* <DEDUP_REMOVED lines=47> */
.L_x_4092:
[----:B------:R-:W-:Y:S05]  /*93a0*/  BSYNC B0 ;  /* 0x0000000000007941 */ /* 0x000fea0003800000 */
.L_x_4091:
[----:B------:R-:W0:Y:S01]  /*93b0*/  LDGDEPBAR ;  /* 0x00000000000079af */ /* 0x000e220000000000 */
[----:B------:R-:W-:-:S04]  /*93c0*/  LEA R150, P0, R67, R150, 0x1 ;  /* 0x0000009643967211 */ /* 0x000fc800078008ff */
[----:B------:R-:W-:-:S09]  /*93d0*/  LEA.HI.X R147, R67, R147, R0, 0x1, P0 ;  /* 0x0000009343937211 */ /* 0x000fd200000f0c00 */
.L_x_4088:
[----:B------:R-:W-:Y:S01]  /*93e0*/  FMNMX.FTZ R0, R23, R117, !PT ;  /* 0x0000007517007209 */ /* 0x000fe20007810000 */
[----:B------:R-:W-:Y:S01]  /*93f0*/  ULDC UR8, c[0x0][0x2ec] ;  /* 0x0000bb0000087ab9 */ /* 0x000fe20000000800 */
[----:B------:R-:W-:Y:S02]  /*9400*/  LEA R132, R4, UR4, 0x1 ;  /* 0x0000000404847c11 */ /* 0x000fe4000f8e08ff */
[----:B------:R-:W-:-:S03]  /*9410*/  FMNMX.FTZ R0, R113, R0, !PT ;  /* 0x0000000071007209 */ /* 0x000fc60007810000 */
[----:B--2---:R-:W-:Y:S01]  /*9420*/  LDSM.16.MT88.4 R72, [R132+0x3000] ;  /* 0x003000008448783b */ /* 0x004fe20000004200 */
[----:B-1----:R-:W-:Y:S02]  /*9430*/  FMNMX.FTZ R45, R119, R0, !PT ;  /* 0x00000000772d7209 */ /* 0x002fe40007810000 */
        /* <DEDUP_REMOVED lines=57> */
[----:B------:R-:W1:Y:S01]  /*97d0*/  SHFL.BFLY PT, R67, R10, 0x2, 0x1f ;  /* 0x0c401f000a437f89 */ /* 0x000e6200000e0000 */
[----:B------:R-:W-:-:S04]  /*97e0*/  FMNMX.FTZ R0, R26, R45, !PT ;  /* 0x0000002d1a007209 */ /* 0x000fc80007810000 */
[----:B------:R-:W-:Y:S02]  /*97f0*/  FMNMX.FTZ R45, R27, R0, !PT ;  /* 0x000000001b2d7209 */ /* 0x000fe40007810000 */
[----:B-1----:R-:W-:-:S03]  /*9800*/  FMNMX.FTZ R67, R10, R67, !PT ;  /* 0x000000430a437209 */ /* 0x002fc60007810000 */
[----:B------:R-:W1:Y:S04]  /*9810*/  SHFL.BFLY PT, R10, R45, 0x2, 0x1f ;  /* 0x0c401f002d0a7f89 */ /* 0x000e6800000e0000 */
[----:B------:R-:W2:Y:S01]  /*9820*/  SHFL.BFLY PT, R2, R67, 0x1, 0x1f ;  /* 0x0c201f0043027f89 */ /* 0x000ea200000e0000 */
[----:B-1----:R-:W-:Y:S02]  /*9830*/  FMNMX.FTZ R10, R45, R10, !PT ;  /* 0x0000000a2d0a7209 */ /* 0x002fe40007810000 */
[----:B--2---:R-:W-:-:S04]  /*9840*/  FMNMX.FTZ R2, R67, R2, !PT ;  /* 0x0000000243027209 */ /* 0x004fc80007810000 */
[C---:B------:R-:W-:Y:S01]  /*9850*/  FSETP.NEU.FTZ.AND P0, PT, R2.reuse, -INF , PT ;  /* 0xff8000000200780b */ /* 0x040fe20003f1d000 */
[----:B------:R-:W-:-:S05]  /*9860*/  FMUL.FTZ R16, R2, UR8 ;  /* 0x0000000802107c20 */ /* 0x000fca0008410000 */
[----:B------:R-:W-:-:S05]  /*9870*/  FSEL R16, R16, RZ, P0 ;  /* 0x000000ff10107208 */ /* 0x000fca0000000000 */
[--C-:B------:R-:W-:Y:S01]  /*9880*/  FFMA.FTZ R115, R23, UR8, -R16.reuse ;  /* 0x0000000817737c23 */ /* 0x100fe20008010810 */
[--C-:B------:R-:W-:Y:S01]  /*9890*/  FFMA.FTZ R56, R117, UR8, -R16.reuse ;  /* 0x0000000875387c23 */ /* 0x100fe20008010810 */
[----:B------:R-:W1:Y:S01]  /*98a0*/  SHFL.BFLY PT, R23, R10, 0x1, 0x1f ;  /* 0x0c201f000a177f89 */ /* 0x000e6200000e0000 */
        /* <DEDUP_REMOVED lines=15> */
[----:B------:R-:W-:-:S04]  /*99a0*/  FFMA.FTZ R89, R89, UR8, -R16 ;  /* 0x0000000859597c23 */ /* 0x000fc80008010810 */
[----:B------:R-:W-:Y:S01]  /*99b0*/  MUFU.EX2 R113, R113 ;  /* 0x0000007100717308 */ /* 0x000fe20000000800 */
[----:B-1----:R-:W-:Y:S01]  /*99c0*/  FMNMX.FTZ R0, R10, R23, !PT ;  /* 0x000000170a007209 */ /* 0x002fe20007810000 */
[----:B------:R-:W-:-:S03]  /*99d0*/  FFMA.FTZ R23, R8, UR8, -R16 ;  /* 0x0000000808177c23 */ /* 0x000fc60008010810 */
[C---:B------:R-:W-:Y:S01]  /*99e0*/  FSETP.NEU.FTZ.AND P0, PT, R0.reuse, -INF , PT ;  /* 0xff8000000000780b */ /* 0x040fe20003f1d000 */
[----:B------:R-:W-:Y:S02]  /*99f0*/  FMUL.FTZ R20, R0, UR8 ;  /* 0x0000000800147c20 */ /* 0x000fe40008410000 */
[----:B------:R-:W1:Y:S01]  /*9a00*/  MUFU.EX2 R48, R48 ;  /* 0x0000003000307308 */ /* 0x000e620000000800 */
[----:B--2---:R-:W-:Y:S01]  /*9a10*/  F2FP.F16.F32.PACK_AB R4, R56, R115 ;  /* 0x000000733804723e */ /* 0x004fe200000000ff */
[----:B------:R-:W-:Y:S01]  /*9a20*/  FADD.FTZ R56, R115, R56 ;  /* 0x0000003873387221 */ /* 0x000fe20000010000 */
[----:B------:R-:W-:-:S05]  /*9a30*/  FSEL R20, R20, RZ, P0 ;  /* 0x000000ff14147208 */ /* 0x000fca0000000000 */
[----:B------:R-:W-:Y:S01]  /*9a40*/  MUFU.EX2 R97, R97 ;  /* 0x0000006100617308 */ /* 0x000fe20000000800 */
[--C-:B------:R-:W-:Y:S01]  /*9a50*/  FFMA.FTZ R119, R65, UR8, -R20.reuse ;  /* 0x0000000841777c23 */ /* 0x100fe20008010814 */
[--C-:B------:R-:W-:Y:S01]  /*9a60*/  FFMA.FTZ R62, R11, UR8, -R20.reuse ;  /* 0x000000080b3e7c23 */ /* 0x100fe20008010814 */
[--C-:B------:R-:W-:Y:S01]  /*9a70*/  FFMA.FTZ R117, R7, UR8, -R20.reuse ;  /* 0x0000000807757c23 */ /* 0x100fe20008010814 */
[--C-:B------:R-:W-:Y:S01]  /*9a80*/  FFMA.FTZ R50, R83, UR8, -R20.reuse ;  /* 0x0000000853327c23 */ /* 0x100fe20008010814 */
[----:B------:R-:W2:Y:S01]  /*9a90*/  LDSM.16.MT88.4 R8, [R132+0x3400] ;  /* 0x003400008408783b */ /* 0x000ea20000004200 */
[--C-:B------:R-:W-:Y:S01]  /*9aa0*/  FFMA.FTZ R45, R5, UR8, -R20.reuse ;  /* 0x00000008052d7c23 */ /* 0x100fe20008010814 */
[--C-:B------:R-:W-:Y:S01]  /*9ab0*/  FFMA.FTZ R99, R131, UR8, -R20.reuse ;  /* 0x0000000883637c23 */ /* 0x100fe20008010814 */
[----:B------:R-:W-:Y:S01]  /*9ac0*/  MUFU.EX2 R119, R119 ;  /* 0x0000007700777308 */ /* 0x000fe20000000800 */
[----:B-1----:R-:W-:Y:S01]  /*9ad0*/  F2FP.F16.F32.PACK_AB R6, R48, R113 ;  /* 0x000000713006723e */ /* 0x002fe200000000ff */
[--C-:B------:R-:W-:Y:S01]  /*9ae0*/  FFMA.FTZ R22, R165, UR8, -R20.reuse ;  /* 0x00000008a5167c23 */ /* 0x100fe20008010814 */
[--C-:B------:R-:W-:Y:S01]  /*9af0*/  FFMA.FTZ R18, R81, UR8, -R20.reuse ;  /* 0x0000000851127c23 */ /* 0x100fe20008010814 */
[----:B------:R-:W-:Y:S01]  /*9b00*/  IADD3 R131, R3, R132, RZ ;  /* 0x0000008403837210 */ /* 0x000fe20007ffe0ff */
[--C-:B------:R-:W-:Y:S01]  /*9b10*/  FFMA.FTZ R65, R123, UR8, -R20.reuse ;  /* 0x000000087b417c23 */ /* 0x100fe20008010814 */
[--C-:B------:R-:W-:Y:S01]  /*9b20*/  FFMA.FTZ R34, R151, UR8, -R20.reuse ;  /* 0x0000000897227c23 */ /* 0x100fe20008010814 */
[--C-:B------:R-:W-:Y:S01]  /*9b30*/  FFMA.FTZ R28, R155, UR8, -R20.reuse ;  /* 0x000000089b1c7c23 */ /* 0x100fe20008010814 */
[----:B------:R-:W1:Y:S01]  /*9b40*/  MUFU.EX2 R62, R62 ;  /* 0x0000003e003e7308 */ /* 0x000e620000000800 */
[----:B------:R-:W-:Y:S01]  /*9b50*/  FFMA.FTZ R3, R157, UR8, -R20 ;  /* 0x000000089d037c23 */ /* 0x000fe20008010814 */
[----:B------:R-:W-:Y:S01]  /*9b60*/  FFMA.FTZ R123, R49, UR8, -R16 ;  /* 0x00000008317b7c23 */ /* 0x000fe20008010810 */
[----:B------:R-:W-:Y:S01]  /*9b70*/  FFMA.FTZ R101, R51, UR8, -R20 ;  /* 0x0000000833657c23 */ /* 0x000fe20008010814 */
[----:B------:R-:W-:Y:S01]  /*9b80*/  FFMA.FTZ R49, R105, UR8, -R16 ;  /* 0x0000000869317c23 */ /* 0x000fe20008010810 */
[--C-:B------:R-:W-:Y:S01]  /*9b90*/  FFMA.FTZ R54, R103, UR8, -R20.reuse ;  /* 0x0000000867367c23 */ /* 0x100fe20008010814 */
[--C-:B------:R-:W-:Y:S01]  /*9ba0*/  FFMA.FTZ R58, R107, UR8, -R20.reuse ;  /* 0x000000086b3a7c23 */ /* 0x100fe20008010814 */
[----:B------:R-:W-:Y:S01]  /*9bb0*/  FFMA.FTZ R51, R111, UR8, -R20 ;  /* 0x000000086f337c23 */ /* 0x000fe20008010814 */
[----:B------:R-:W-:Y:S01]  /*9bc0*/  MUFU.EX2 R117, R117 ;  /* 0x0000007500757308 */ /* 0x000fe20000000800 */
[----:B------:R-:W-:Y:S01]  /*9bd0*/  FFMA.FTZ R103, R60, UR8, -R16 ;  /* 0x000000083c677c23 */ /* 0x000fe20008010810 */
[----:B------:R-:W-:Y:S01]  /*9be0*/  FFMA.FTZ R57, R29, UR8, -R20 ;  /* 0x000000081d397c23 */ /* 0x000fe20008010814 */
[----:B------:R-:W-:Y:S01]  /*9bf0*/  FADD.FTZ R113, R113, R56 ;  /* 0x0000003871717221 */ /* 0x000fe20000010000 */
[----:B------:R-:W-:Y:S01]  /*9c00*/  FFMA.FTZ R60, R61, UR8, -R16 ;  /* 0x000000083d3c7c23 */ /* 0x000fe20008010810 */
[--C-:B------:R-:W-:Y:S01]  /*9c10*/  FFMA.FTZ R56, R47, UR8, -R20.reuse ;  /* 0x000000082f387c23 */ /* 0x100fe20008010814 */
[----:B------:R-:W-:Y:S01]  /*9c20*/  FFMA.FTZ R29, R59, UR8, -R20 ;  /* 0x000000083b1d7c23 */ /* 0x000fe20008010814 */
[----:B------:R-:W-:Y:S01]  /*9c30*/  FADD.FTZ R48, R48, R113 ;  /* 0x0000007130307221 */ /* 0x000fe20000010000 */
[----:B------:R-:W3:Y:S01]  /*9c40*/  MUFU.EX2 R50, R50 ;  /* 0x0000003200327308 */ /* 0x000ee20000000800 */
[----:B-1----:R-:W-:Y:S01]  /*9c50*/  F2FP.F16.F32.PACK_AB R5, R62, R119 ;  /* 0x000000773e05723e */ /* 0x002fe200000000ff */
[----:B------:R-:W-:Y:S01]  /*9c60*/  FADD.FTZ R62, R119, R62 ;  /* 0x0000003e773e7221 */ /* 0x000fe20000010000 */
[--C-:B------:R-:W-:Y:S01]  /*9c70*/  FFMA.FTZ R47, R53, UR8, -R16.reuse ;  /* 0x00000008352f7c23 */ /* 0x100fe20008010810 */
[--C-:B------:R-:W-:Y:S01]  /*9c80*/  FFMA.FTZ R53, R40, UR8, -R16.reuse ;  /* 0x0000000828357c23 */ /* 0x100fe20008010810 */
[--C-:B------:R-:W-:Y:S01]  /*9c90*/  FFMA.FTZ R40, R41, UR8, -R16.reuse ;  /* 0x0000000829287c23 */ /* 0x100fe20008010810 */
[--C-:B------:R-:W-:Y:S01]  /*9ca0*/  FFMA.FTZ R41, R36, UR8, -R16.reuse ;  /* 0x0000000824297c23 */ /* 0x100fe20008010810 */
[----:B------:R-:W-:Y:S01]  /*9cb0*/  FFMA.FTZ R36, R37, UR8, -R16 ;  /* 0x0000000825247c23 */ /* 0x000fe20008010810 */
[----:B------:R-:W1:Y:S01]  /*9cc0*/  MUFU.EX2 R14, R14 ;  /* 0x0000000e000e7308 */ /* 0x000e620000000800 */
[--C-:B------:R-:W-:Y:S01]  /*9cd0*/  FFMA.FTZ R37, R55, UR8, -R20.reuse ;  /* 0x0000000837257c23 */ /* 0x100fe20008010814 */
[----:B------:R-:W-:Y:S01]  /*9ce0*/  FFMA.FTZ R19, R19, UR8, -R20 ;  /* 0x0000000813137c23 */ /* 0x000fe20008010814 */
[----:B------:R-:W-:Y:S01]  /*9cf0*/  FFMA.FTZ R155, R25, UR8, -R16 ;  /* 0x00000008199b7c23 */ /* 0x000fe20008010810 */
[--C-:B------:R-:W-:Y:S01]  /*9d00*/  FFMA.FTZ R66, R39, UR8, -R20.reuse ;  /* 0x0000000827427c23 */ /* 0x100fe20008010814 */
[--C-:B------:R-:W-:Y:S01]  /*9d10*/  FFMA.FTZ R39, R17, UR8, -R20.reuse ;  /* 0x0000000811277c23 */ /* 0x100fe20008010814 */
[--C-:B------:R-:W-:Y:S01]  /*9d20*/  FFMA.FTZ R35, R35, UR8, -R20.reuse ;  /* 0x0000000823237c23 */ /* 0x100fe20008010814 */
[----:B------:R-:W-:Y:S01]  /*9d30*/  FFMA.FTZ R21, R21, UR8, -R20 ;  /* 0x0000000815157c23 */ /* 0x000fe20008010814 */
[----:B------:R-:W-:Y:S01]  /*9d40*/  MUFU.EX2 R23, R23 ;  /* 0x0000001700177308 */ /* 0x000fe20000000800 */
[----:B---3--:R-:W-:Y:S01]  /*9d50*/  F2FP.F16.F32.PACK_AB R7, R50, R117 ;  /* 0x000000753207723e */ /* 0x008fe200000000ff */
[----:B------:R-:W-:Y:S01]  /*9d60*/  FADD.FTZ R117, R117, R62 ;  /* 0x0000003e75757221 */ /* 0x000fe20000010000 */
[--C-:B------:R-:W-:Y:S01]  /*9d70*/  FFMA.FTZ R62, R63, UR8, -R20.reuse ;  /* 0x000000083f3e7c23 */ /* 0x100fe20008010814 */
[--C-:B------:R-:W-:Y:S01]  /*9d80*/  FFMA.FTZ R156, R27, UR8, -R20.reuse ;  /* 0x000000081b9c7c23 */ /* 0x100fe20008010814 */
[----:B------:R-:W-:Y:S01]  /*9d90*/  FFMA.FTZ R26, R26, UR8, -R20 ;  /* 0x000000081a1a7c23 */ /* 0x000fe20008010814 */
[----:B------:R-:W-:-:S02]  /*9da0*/  FADD.FTZ R50, R50, R117 ;  /* 0x0000007532327221 */ /* 0x000fc40000010000 */
[C---:B------:R-:W-:Y:S01]  /*9db0*/  HMMA.16816.F32 R68, R4.reuse, R72, RZ ;  /* 0x000000480444723c */ /* 0x040fe200000018ff */
[----:B------:R-:W3:Y:S01]  /*9dc0*/  MUFU.EX2 R12, R12 ;  /* 0x0000000c000c7308 */ /* 0x000ee20000000800 */
[----:B-1----:R-:W-:Y:S01]  /*9dd0*/  F2FP.F16.F32.PACK_AB R80, R14, R97 ;  /* 0x000000610e50723e */ /* 0x002fe200000000ff */
[----:B------:R-:W-:Y:S01]  /*9de0*/  FADD.FTZ R97, R97, R48 ;  /* 0x0000003061617221 */ /* 0x000fe20000010000 */
[----:B------:R-:W-:Y:S01]  /*9df0*/  FFMA.FTZ R48, R52, UR8, -R16 ;  /* 0x0000000834307c23 */ /* 0x000fe20008010810 */
[----:B------:R-:W-:Y:S01]  /*9e00*/  FFMA.FTZ R52, R15, UR8, -R20 ;  /* 0x000000080f347c23 */ /* 0x000fe20008010814 */
[----:B------:R-:W-:Y:S01]  /*9e10*/  HMMA.16816.F32 R72, R4, R74, RZ ;  /* 0x0000004a0448723c */ /* 0x000fe200000018ff */
[----:B------:R-:W-:Y:S02]  /*9e20*/  FADD.FTZ R14, R14, R97 ;  /* 0x000000610e0e7221 */ /* 0x000fe40000010000 */
[----:B------:R-:W-:Y:S08]  /*9e30*/  MUFU.EX2 R99, R99 ;  /* 0x0000006300637308 */ /* 0x000ff00000000800 */
[----:B------:R-:W1:Y:S01]  /*9e40*/  MUFU.EX2 R22, R22 ;  /* 0x0000001600167308 */ /* 0x000e620000000800 */
[----:B---3--:R-:W-:Y:S01]  /*9e50*/  F2FP.F16.F32.PACK_AB R82, R12, R23 ;  /* 0x000000170c52723e */ /* 0x008fe200000000ff */
[----:B------:R-:W-:-:S06]  /*9e60*/  FADD.FTZ R23, R23, R14 ;  /* 0x0000000e17177221 */ /* 0x000fcc0000010000 */
[----:B------:R-:W-:Y:S08]  /*9e70*/  MUFU.EX2 R45, R45 ;  /* 0x0000002d002d7308 */ /* 0x000ff00000000800 */
[----:B------:R-:W3:Y:S01]  /*9e80*/  MUFU.EX2 R18, R18 ;  /* 0x0000001200127308 */ /* 0x000ee20000000800 */
[----:B-1----:R-:W-:Y:S01]  /*9e90*/  F2FP.F16.F32.PACK_AB R81, R22, R99 ;  /* 0x000000631651723e */ /* 0x002fe200000000ff */
[----:B------:R-:W-:Y:S01]  /*9ea0*/  FADD.FTZ R99, R99, R50 ;  /* 0x0000003263637221 */ /* 0x000fe20000010000 */
[----:B------:R-:W-:-:S03]  /*9eb0*/  FFMA.FTZ R50, R13, UR8, -R20 ;  /* 0x000000080d327c23 */ /* 0x000fc60008010814 */
[----:B------:R-:W-:Y:S02]  /*9ec0*/  FADD.FTZ R22, R22, R99 ;  /* 0x0000006316167221 */ /* 0x000fe40000010000 */
[----:B------:R-:W-:Y:S08]  /*9ed0*/  MUFU.EX2 R121, R121 ;  /* 0x0000007900797308 */ /* 0x000ff00000000800 */
[----:B------:R-:W1:Y:S01]  /*9ee0*/  MUFU.EX2 R38, R38 ;  /* 0x0000002600267308 */ /* 0x000e620000000800 */
[----:B---3--:R-:W-:Y:S01]  /*9ef0*/  F2FP.F16.F32.PACK_AB R83, R18, R45 ;  /* 0x0000002d1253723e */ /* 0x008fe200000000ff */
[----:B------:R-:W-:Y:S01]  /*9f00*/  FADD.FTZ R45, R45, R22 ;  /* 0x000000162d2d7221 */ /* 0x000fe20000010000 */
[--C-:B------:R-:W-:Y:S01]  /*9f10*/  FFMA.FTZ R22, R32, UR8, -R16.reuse ;  /* 0x0000000820167c23 */ /* 0x100fe20008010810 */
[----:B------:R-:W-:-:S02]  /*9f20*/  FFMA.FTZ R32, R24, UR8, -R16 ;  /* 0x0000000818207c23 */ /* 0x000fc40008010810 */
[----:B------:R-:W-:Y:S02]  /*9f30*/  FADD.FTZ R18, R18, R45 ;  /* 0x0000002d12127221 */ /* 0x000fe40000010000 */
[C---:B--2---:R-:W-:Y:S01]  /*9f40*/  HMMA.16816.F32 R68, R80.reuse, R8, R68 ;  /* 0x000000085044723c */ /* 0x044fe20000001844 */
[----:B------:R-:W-:Y:S05]  /*9f50*/  MUFU.EX2 R67, R67 ;  /* 0x0000004300437308 */ /* 0x000fea0000000800 */
[----:B------:R-:W-:Y:S01]  /*9f60*/  HMMA.16816.F32 R72, R80, R10, R72 ;  /* 0x0000000a5048723c */ /* 0x000fe20000001848 */
[----:B------:R-:W2:Y:S02]  /*9f70*/  LDSM.16.MT88.4 R8, [R131+0x3000] ;  /* 0x003000008308783b */ /* 0x000ea40000004200 */
[----:B------:R-:W-:Y:S08]  /*9f80*/  MUFU.EX2 R30, R30 ;  /* 0x0000001e001e7308 */ /* 0x000ff00000000800 */
[----:B------:R-:W-:Y:S08]  /*9f90*/  MUFU.EX2 R65, R65 ;  /* 0x0000004100417308 */ /* 0x000ff00000000800 */
[----:B------:R-:W3:Y:S08]  /*9fa0*/  MUFU.EX2 R34, R34 ;  /* 0x0000002200227308 */ /* 0x000ef00000000800 */
[----:B------:R-:W-:Y:S08]  /*9fb0*/  MUFU.EX2 R28, R28 ;  /* 0x0000001c001c7308 */ /* 0x000ff00000000800 */
[----:B------:R-:W4:Y:S01]  /*9fc0*/  MUFU.EX2 R3, R3 ;  /* 0x0000000300037308 */ /* 0x000f220000000800 */
[C---:B--2---:R-:W-:Y:S07]  /*9fd0*/  HMMA.16816.F32 R76, R4.reuse, R8, RZ ;  /* 0x00000008044c723c */ /* 0x044fee00000018ff */
[----:B------:R-:W-:Y:S01]  /*9fe0*/  MUFU.EX2 R123, R123 ;  /* 0x0000007b007b7308 */ /* 0x000fe20000000800 */
[----:B------:R-:W-:Y:S01]  /*9ff0*/  HMMA.16816.F32 R4, R4, R10, RZ ;  /* 0x0000000a0404723c */ /* 0x000fe200000018ff */
[----:B------:R-:W2:Y:S06]  /*a000*/  LDSM.16.MT88.4 R8, [R131+0x3400] ;  /* 0x003400008308783b */ /* 0x000eac0000004200 */
[----:B------:R-:W5:Y:S08]  /*a010*/  MUFU.EX2 R44, R44 ;  /* 0x0000002c002c7308 */ /* 0x000f700000000800 */
[----:B------:R-:W-:Y:S08]  /*a020*/  MUFU.EX2 R49, R49 ;  /* 0x0000003100317308 */ /* 0x000ff00000000800 */
[----:B------:R-:W-:Y:S08]  /*a030*/  MUFU.EX2 R42, R42 ;  /* 0x0000002a002a7308 */ /* 0x000ff00000000800 */
[----:B------:R-:W-:Y:S08]  /*a040*/  MUFU.EX2 R101, R101 ;  /* 0x0000006500657308 */ /* 0x000ff00000000800 */
[----:B------:R-:W5:Y:S01]  /*a050*/  MUFU.EX2 R54, R54 ;  /* 0x0000003600367308 */ /* 0x000f620000000800 */
[C---:B--2---:R-:W-:Y:S07]  /*a060*/  HMMA.16816.F32 R76, R80.reuse, R8, R76 ;  /* 0x00000008504c723c */ /* 0x044fee000000184c */
[----:B------:R-:W-:Y:S01]  /*a070*/  MUFU.EX2 R58, R58 ;  /* 0x0000003a003a7308 */ /* 0x000fe20000000800 */
[----:B------:R-:W-:Y:S01]  /*a080*/  HMMA.16816.F32 R80, R80, R10, R4 ;  /* 0x0000000a5050723c */ /* 0x000fe20000001804 */
[----:B------:R-:W2:Y:S06]  /*a090*/  LDSM.16.MT88.4 R8, [R132+0x3800] ;  /* 0x003800008408783b */ /* 0x000eac0000004200 */
[----:B------:R-:W5:Y:S01]  /*a0a0*/  MUFU.EX2 R51, R51 ;  /* 0x0000003300337308 */ /* 0x000f620000000800 */
[----:B-1----:R-:W-:-:S02]  /*a0b0*/  F2FP.F16.F32.PACK_AB R4, R38, R121 ;  /* 0x000000792604723e */ /* 0x002fc400000000ff */
[----:B---3--:R-:W-:Y:S02]  /*a0c0*/  F2FP.F16.F32.PACK_AB R5, R34, R65 ;  /* 0x000000412205723e */ /* 0x008fe400000000ff */
[----:B------:R-:W-:Y:S02]  /*a0d0*/  F2FP.F16.F32.PACK_AB R6, R30, R67 ;  /* 0x000000431e06723e */ /* 0x000fe400000000ff */
[----:B----4-:R-:W-:Y:S01]  /*a0e0*/  F2FP.F16.F32.PACK_AB R7, R3, R28 ;  /* 0x0000001c0307723e */ /* 0x010fe200000000ff */
[----:B------:R-:W-:Y:S08]  /*a0f0*/  MUFU.EX2 R103, R103 ;  /* 0x0000006700677308 */ /* 0x000ff00000000800 */
[----:B------:R-:W1:Y:S08]  /*a100*/  MUFU.EX2 R60, R60 ;  /* 0x0000003c003c7308 */ /* 0x000e700000000800 */
[----:B------:R-:W-:Y:S08]  /*a110*/  MUFU.EX2 R64, R64 ;  /* 0x0000004000407308 */ /* 0x000ff00000000800 */
[----:B------:R-:W-:Y:S01]  /*a120*/  MUFU.EX2 R31, R31 ;  /* 0x0000001f001f7308 */ /* 0x000fe20000000800 */
[C---:B--2---:R-:W-:Y:S07]  /*a130*/  HMMA.16816.F32 R68, R4.reuse, R8, R68 ;  /* 0x000000080444723c */ /* 0x044fee0000001844 */
[----:B------:R-:W-:Y:S01]  /*a140*/  MUFU.EX2 R57, R57 ;  /* 0x0000003900397308 */ /* 0x000fe20000000800 */
[C---:B------:R-:W-:Y:S01]  /*a150*/  HMMA.16816.F32 R72, R4.reuse, R10, R72 ;  /* 0x0000000a0448723c */ /* 0x040fe20000001848 */
[----:B------:R-:W2:Y:S06]  /*a160*/  LDSM.16.MT88.4 R8, [R131+0x3800] ;  /* 0x003800008308783b */ /* 0x000eac0000004200 */
[----:B------:R-:W3:Y:S08]  /*a170*/  MUFU.EX2 R62, R62 ;  /* 0x0000003e003e7308 */ /* 0x000ef00000000800 */
[----:B------:R-:W-:Y:S08]  /*a180*/  MUFU.EX2 R56, R56 ;  /* 0x0000003800387308 */ /* 0x000ff00000000800 */
[----:B------:R-:W4:Y:S08]  /*a190*/  MUFU.EX2 R29, R29 ;  /* 0x0000001d001d7308 */ /* 0x000f300000000800 */
[----:B------:R-:W-:Y:S08]  /*a1a0*/  MUFU.EX2 R48, R48 ;  /* 0x0000003000307308 */ /* 0x000ff00000000800 */
[----:B------:R-:W-:Y:S01]  /*a1b0*/  MUFU.EX2 R47, R47 ;  /* 0x0000002f002f7308 */ /* 0x000fe20000000800 */
[C---:B--2---:R-:W-:Y:S06]  /*a1c0*/  HMMA.16816.F32 R76, R4.reuse, R8, R76 ;  /* 0x00000008044c723c */ /* 0x044fec000000184c */
[----:B------:R-:W-:Y:S01]  /*a1d0*/  HMMA.16816.F32 R80, R4, R10, R80 ;  /* 0x0000000a0450723c */ /* 0x000fe20000001850 */
[----:B------:R-:W2:Y:S01]  /*a1e0*/  LDSM.16.MT88.4 R8, [R132+0x3c00] ;  /* 0x003c00008408783b */ /* 0x000ea20000004200 */
[----:B------:R-:W-:Y:S05]  /*a1f0*/  MUFU.EX2 R53, R53 ;  /* 0x0000003500357308 */ /* 0x000fea0000000800 */
[----:B-----5:R-:W-:-:S02]  /*a200*/  F2FP.F16.F32.PACK_AB R4, R44, R123 ;  /* 0x0000007b2c04723e */ /* 0x020fc400000000ff */
[----:B------:R-:W-:Y:S01]  /*a210*/  F2FP.F16.F32.PACK_AB R5, R54, R101 ;  /* 0x000000653605723e */ /* 0x000fe200000000ff */
[----:B------:R-:W5:Y:S01]  /*a220*/  MUFU.EX2 R40, R40 ;  /* 0x0000002800287308 */ /* 0x000f620000000800 */
[----:B------:R-:W-:Y:S02]  /*a230*/  F2FP.F16.F32.PACK_AB R6, R42, R49 ;  /* 0x000000312a06723e */ /* 0x000fe400000000ff */
[----:B------:R-:W-:-:S05]  /*a240*/  F2FP.F16.F32.PACK_AB R7, R51, R58 ;  /* 0x0000003a3307723e */ /* 0x000fca00000000ff */
[----:B------:R-:W-:Y:S08]  /*a250*/  MUFU.EX2 R50, R50 ;  /* 0x0000003200327308 */ /* 0x000ff00000000800 */
[----:B------:R-:W5:Y:S08]  /*a260*/  MUFU.EX2 R37, R37 ;  /* 0x0000002500257308 */ /* 0x000f700000000800 */
[----:B------:R-:W-:Y:S01]  /*a270*/  MUFU.EX2 R52, R52 ;  /* 0x0000003400347308 */ /* 0x000fe20000000800 */
[C---:B--2---:R-:W-:Y:S07]  /*a280*/  HMMA.16816.F32 R68, R4.reuse, R8, R68 ;  /* 0x000000080444723c */ /* 0x044fee0000001844 */
[----:B------:R-:W-:Y:S01]  /*a290*/  MUFU.EX2 R41, R41 ;  /* 0x0000002900297308 */ /* 0x000fe20000000800 */
[C---:B------:R-:W-:Y:S01]  /*a2a0*/  HMMA.16816.F32 R72, R4.reuse, R10, R72 ;  /* 0x0000000a0448723c */ /* 0x040fe20000001848 */
[----:B------:R-:W2:Y:S06]  /*a2b0*/  LDSM.16.MT88.4 R8, [R131+0x3c00] ;  /* 0x003c00008308783b */ /* 0x000eac0000004200 */
[----:B------:R-:W-:Y:S08]  /*a2c0*/  MUFU.EX2 R36, R36 ;  /* 0x0000002400247308 */ /* 0x000ff00000000800 */
[----:B------:R-:W-:Y:S08]  /*a2d0*/  MUFU.EX2 R22, R22 ;  /* 0x0000001600167308 */ /* 0x000ff00000000800 */
[----:B------:R-:W-:Y:S08]  /*a2e0*/  MUFU.EX2 R66, R66 ;  /* 0x0000004200427308 */ /* 0x000ff00000000800 */
[----:B------:R-:W-:Y:S08]  /*a2f0*/  MUFU.EX2 R39, R39 ;  /* 0x0000002700277308 */ /* 0x000ff00000000800 */
[----:B------:R-:W-:Y:S01]  /*a300*/  MUFU.EX2 R24, R89 ;  /* 0x0000005900187308 */ /* 0x000fe20000000800 */
[C---:B--2---:R-:W-:Y:S07]  /*a310*/  HMMA.16816.F32 R76, R4.reuse, R8, R76 ;  /* 0x00000008044c723c */ /* 0x044fee000000184c */
[----:B------:R-:W-:Y:S01]  /*a320*/  MUFU.EX2 R32, R32 ;  /* 0x0000002000207308 */ /* 0x000fe20000000800 */
[----:B------:R-:W-:Y:S01]  /*a330*/  HMMA.16816.F32 R80, R4, R10, R80 ;  /* 0x0000000a0450723c */ /* 0x000fe20000001850 */
[----:B------:R-:W2:Y:S06]  /*a340*/  LDSM.16.MT88.4 R8, [R132+0x4000] ;  /* 0x004000008408783b */ /* 0x000eac0000004200 */
[----:B------:R-:W-:Y:S01]  /*a350*/  MUFU.EX2 R155, R155 ;  /* 0x0000009b009b7308 */ /* 0x000fe20000000800 */
[----:B-1----:R-:W-:-:S02]  /*a360*/  F2FP.F16.F32.PACK_AB R4, R60, R103 ;  /* 0x000000673c04723e */ /* 0x002fc400000000ff */
[----:B---3--:R-:W-:Y:S02]  /*a370*/  F2FP.F16.F32.PACK_AB R5, R62, R57 ;  /* 0x000000393e05723e */ /* 0x008fe400000000ff */
[----:B------:R-:W-:-:S03]  /*a380*/  F2FP.F16.F32.PACK_AB R6, R31, R64 ;  /* 0x000000401f06723e */ /* 0x000fc600000000ff */
[----:B------:R-:W-:Y:S01]  /*a390*/  MUFU.EX2 R156, R156 ;  /* 0x0000009c009c7308 */ /* 0x000fe20000000800 */
[----:B----4-:R-:W-:-:S07]  /*a3a0*/  F2FP.F16.F32.PACK_AB R7, R29, R56 ;  /* 0x000000381d07723e */ /* 0x010fce00000000ff */
[C---:B--2---:R-:W-:Y:S06]  /*a3b0*/  HMMA.16816.F32 R68, R4.reuse, R8, R68 ;  /* 0x000000080444723c */ /* 0x044fec0000001844 */
[C---:B------:R-:W-:Y:S01]  /*a3c0*/  HMMA.16816.F32 R72, R4.reuse, R10, R72 ;  /* 0x0000000a0448723c */ /* 0x040fe20000001848 */
[----:B------:R-:W1:Y:S05]  /*a3d0*/  LDSM.16.MT88.4 R8, [R131+0x4000] ;  /* 0x004000008308783b */ /* 0x000e6a0000004200 */
[C---:B-1----:R-:W-:Y:S06]  /*a3e0*/  HMMA.16816.F32 R76, R4.reuse, R8, R76 ;  /* 0x00000008044c723c */ /* 0x042fec000000184c */
[----:B------:R-:W-:Y:S01]  /*a3f0*/  HMMA.16816.F32 R80, R4, R10, R80 ;  /* 0x0000000a0450723c */ /* 0x000fe20000001850 */
[----:B------:R-:W1:Y:S06]  /*a400*/  LDSM.16.MT88.4 R8, [R132+0x4400] ;  /* 0x004400008408783b */ /* 0x000e6c0000004200 */
[----:B------:R-:W-:Y:S01]  /*a410*/  FADD.FTZ R4, R12, R23 ;  /* 0x000000170c047221 */ /* 0x000fe20000010000 */
[----:B------:R-:W-:Y:S01]  /*a420*/  FFMA.FTZ R5, R43, UR8, -R20 ;  /* 0x000000082b057c23 */ /* 0x000fe20008010814 */
[----:B------:R-:W2:Y:S01]  /*a430*/  LDSM.16.MT88.4 R12, [R131+0x4400] ;  /* 0x00440000830c783b */ /* 0x000ea20000004200 */
[----:B-----5:R-:W-:Y:S01]  /*a440*/  F2FP.F16.F32.PACK_AB R6, R40, R53 ;  /* 0x000000352806723e */ /* 0x020fe200000000ff */
[----:B------:R-:W-:Y:S01]  /*a450*/  FADD.FTZ R121, R121, R4 ;  /* 0x0000000479797221 */ /* 0x000fe20000010000 */
[----:B------:R3:W4:Y:S01]  /*a460*/  MUFU.EX2 R23, R5 ;  /* 0x0000000500177308 */ /* 0x0007220000000800 */
[----:B------:R-:W-:Y:S01]  /*a470*/  F2FP.F16.F32.PACK_AB R4, R47, R48 ;  /* 0x000000302f04723e */ /* 0x000fe200000000ff */
[--C-:B------:R-:W-:Y:S01]  /*a480*/  FFMA.FTZ R43, R33, UR8, -R16.reuse ;  /* 0x00000008212b7c23 */ /* 0x100fe20008010810 */
[----:B------:R-:W-:Y:S01]  /*a490*/  FFMA.FTZ R33, R88, UR8, -R16 ;  /* 0x0000000858217c23 */ /* 0x000fe20008010810 */
[----:B------:R-:W-:-:S04]  /*a4a0*/  FADD.FTZ R38, R38, R121 ;  /* 0x0000007926267221 */ /* 0x000fc80000010000 */
[----:B------:R-:W-:Y:S01]  /*a4b0*/  MUFU.EX2 R25, R43 ;  /* 0x0000002b00197308 */ /* 0x000fe20000000800 */
[----:B------:R-:W-:-:S04]  /*a4c0*/  FADD.FTZ R67, R67, R38 ;  /* 0x0000002643437221 */ /* 0x000fc80000010000 */
[----:B------:R-:W-:-:S03]  /*a4d0*/  FADD.FTZ R30, R30, R67 ;  /* 0x000000431e1e7221 */ /* 0x000fc60000010000 */
[----:B------:R5:W5:Y:S01]  /*a4e0*/  MUFU.EX2 R43, R19 ;  /* 0x00000013002b7308 */ /* 0x000b620000000800 */
[----:B---3--:R-:W-:Y:S01]  /*a4f0*/  F2FP.F16.F32.PACK_AB R5, R37, R50 ;  /* 0x000000322505723e */ /* 0x008fe200000000ff */
[----:B------:R-:W-:Y:S01]  /*a500*/  FADD.FTZ R123, R123, R30 ;  /* 0x0000001e7b7b7221 */ /* 0x000fe20000010000 */
[----:B----4-:R-:W-:-:S03]  /*a510*/  F2FP.F16.F32.PACK_AB R7, R23, R52 ;  /* 0x000000341707723e */ /* 0x010fc600000000ff */
[----:B------:R-:W-:Y:S02]  /*a520*/  FADD.FTZ R44, R44, R123 ;  /* 0x0000007b2c2c7221 */ /* 0x000fe40000010000 */
[----:B------:R-:W-:Y:S02]  /*a530*/  MUFU.EX2 R33, R33 ;  /* 0x0000002100217308 */ /* 0x000fe40000000800 */
[----:B------:R-:W-:Y:S01]  /*a540*/  FADD.FTZ R49, R49, R44 ;  /* 0x0000002c31317221 */ /* 0x000fe20000010000 */
[----:B-1----:R-:W-:Y:S03]  /*a550*/  HMMA.16816.F32 R68, R4, R8, R68 ;  /* 0x000000080444723c */ /* 0x002fe60000001844 */
[----:B------:R-:W-:-:S04]  /*a560*/  FADD.FTZ R42, R42, R49 ;  /* 0x000000312a2a7221 */ /* 0x000fc80000010000 */
[----:B------:R-:W-:Y:S01]  /*a570*/  FADD.FTZ R103, R103, R42 ;  /* 0x0000002a67677221 */ /* 0x000fe20000010000 */
[----:B------:R-:W-:Y:S01]  /*a580*/  HMMA.16816.F32 R72, R4, R10, R72 ;  /* 0x0000000a0448723c */ /* 0x000fe20000001848 */
[----:B------:R-:W1:Y:S02]  /*a590*/  LDSM.16.MT88.4 R8, [R132+0x4800] ;  /* 0x004800008408783b */ /* 0x000e640000004200 */
[----:B------:R-:W-:-:S03]  /*a5a0*/  FADD.FTZ R103, R60, R103 ;  /* 0x000000673c677221 */ /* 0x000fc60000010000 */
[----:B--2---:R-:W-:Y:S01]  /*a5b0*/  HMMA.16816.F32 R76, R4, R12, R76 ;  /* 0x0000000c044c723c */ /* 0x004fe2000000184c */
[----:B------:R-:W-:-:S04]  /*a5c0*/  FADD.FTZ R64, R64, R103 ;  /* 0x0000006740407221 */ /* 0x000fc80000010000 */
[----:B------:R-:W-:Y:S01]  /*a5d0*/  FADD.FTZ R31, R31, R64 ;  /* 0x000000401f1f7221 */ /* 0x000fe20000010000 */
[----:B------:R-:W-:Y:S01]  /*a5e0*/  HMMA.16816.F32 R80, R4, R14, R80 ;  /* 0x0000000e0450723c */ /* 0x000fe20000001850 */
[----:B------:R-:W-:Y:S02]  /*a5f0*/  FADD.FTZ R13, R65, R18 ;  /* 0x00000012410d7221 */ /* 0x000fe40000010000 */
[----:B-----5:R-:W2:Y:S01]  /*a600*/  LDSM.16.MT88.4 R16, [R131+0x4800] ;  /* 0x004800008310783b */ /* 0x020ea20000004200 */
[----:B------:R-:W-:Y:S01]  /*a610*/  FADD.FTZ R48, R48, R31 ;  /* 0x0000001f30307221 */ /* 0x000fe20000010000 */
[----:B------:R-:W-:Y:S02]  /*a620*/  FADD.FTZ R13, R34, R13 ;  /* 0x0000000d220d7221 */ /* 0x000fe40000010000 */
[----:B------:R-:W3:Y:S01]  /*a630*/  MUFU.EX2 R34, R35 ;  /* 0x0000002300227308 */ /* 0x000ee20000000800 */
[----:B------:R-:W-:Y:S01]  /*a640*/  F2FP.F16.F32.PACK_AB R4, R36, R41 ;  /* 0x000000292404723e */ /* 0x000fe200000000ff */
[----:B------:R-:W-:Y:S01]  /*a650*/  FADD.FTZ R28, R28, R13 ;  /* 0x0000000d1c1c7221 */ /* 0x000fe20000010000 */
[----:B------:R-:W-:Y:S01]  /*a660*/  F2FP.F16.F32.PACK_AB R5, R66, R43 ;  /* 0x0000002b4205723e */ /* 0x000fe200000000ff */
[----:B------:R-:W4:Y:S01]  /*a670*/  LDSM.16.MT88.4 R12, [R132+0x4c00] ;  /* 0x004c0000840c783b */ /* 0x000f220000004200 */
[----:B------:R-:W-:Y:S01]  /*a680*/  F2FP.F16.F32.PACK_AB R6, R25, R22 ;  /* 0x000000161906723e */ /* 0x000fe200000000ff */
[----:B------:R-:W-:Y:S01]  /*a690*/  FADD.FTZ R38, R3, R28 ;  /* 0x0000001c03267221 */ /* 0x000fe20000010000 */
[----:B------:R-:W-:Y:S01]  /*a6a0*/  FADD.FTZ R48, R47, R48 ;  /* 0x000000302f307221 */ /* 0x000fe20000010000 */
[----:B------:R-:W-:Y:S01]  /*a6b0*/  FFMA.FTZ R28, R91, UR8, -R20 ;  /* 0x000000085b1c7c23 */ /* 0x000fe20008010814 */
[----:B------:R-:W-:Y:S01]  /*a6c0*/  MUFU.EX2 R3, R21 ;  /* 0x0000001500037308 */ /* 0x000fe20000000800 */
[----:B------:R-:W-:Y:S01]  /*a6d0*/  FADD.FTZ R101, R101, R38 ;  /* 0x0000002665657221 */ /* 0x000fe20000010000 */
[----:B------:R-:W-:-:S03]  /*a6e0*/  FADD.FTZ R53, R53, R48 ;  /* 0x0000003035357221 */ /* 0x000fc60000010000 */
[----:B------:R-:W-:Y:S01]  /*a6f0*/  FADD.FTZ R101, R54, R101 ;  /* 0x0000006536657221 */ /* 0x000fe20000010000 */
[----:B------:R-:W-:Y:S01]  /*a700*/  FADD.FTZ R40, R40, R53 ;  /* 0x0000003528287221 */ /* 0x000fe20000010000 */
[----:B---3--:R-:W-:Y:S02]  /*a710*/  F2FP.F16.F32.PACK_AB R7, R34, R39 ;  /* 0x000000272207723e */ /* 0x008fe400000000ff */
[----:B------:R-:W-:Y:S01]  /*a720*/  FADD.FTZ R58, R58, R101 ;  /* 0x000000653a3a7221 */ /* 0x000fe20000010000 */
[----:B------:R-:W3:Y:S01]  /*a730*/  MUFU.EX2 R28, R28 ;  /* 0x0000001c001c7308 */ /* 0x000ee20000000800 */
[----:B------:R-:W-:Y:S02]  /*a740*/  FADD.FTZ R41, R41, R40 ;  /* 0x0000002829297221 */ /* 0x000fe40000010000 */
[----:B------:R-:W-:Y:S01]  /*a750*/  FADD.FTZ R58, R51, R58 ;  /* 0x0000003a333a7221 */ /* 0x000fe20000010000 */
[----:B-1----:R-:W-:Y:S01]  /*a760*/  HMMA.16816.F32 R68, R4, R8, R68 ;  /* 0x000000080444723c */ /* 0x002fe20000001844 */
[----:B------:R-:W-:-:S03]  /*a770*/  FADD.FTZ R41, R36, R41 ;  /* 0x0000002924297221 */ /* 0x000fc60000010000 */
[----:B------:R-:W1:Y:S01]  /*a780*/  MUFU.EX2 R21, R26 ;  /* 0x0000001a00157308 */ /* 0x000e620000000800 */
[----:B------:R-:W-:Y:S01]  /*a790*/  FADD.FTZ R22, R22, R41 ;  /* 0x0000002916167221 */ /* 0x000fe20000010000 */
[----:B------:R-:W-:Y:S01]  /*a7a0*/  HMMA.16816.F32 R72, R4, R10, R72 ;  /* 0x0000000a0448723c */ /* 0x000fe20000001848 */
[----:B------:R-:W5:Y:S02]  /*a7b0*/  LDSM.16.MT88.4 R8, [R131+0x4c00] ;  /* 0x004c00008308783b */ /* 0x000f640000004200 */
[----:B------:R-:W-:-:S03]  /*a7c0*/  FADD.FTZ R22, R25, R22 ;  /* 0x0000001619167221 */ /* 0x000fc60000010000 */
[C---:B--2---:R-:W-:Y:S06]  /*a7d0*/  HMMA.16816.F32 R76, R4.reuse, R16, R76 ;  /* 0x00000010044c723c */ /* 0x044fec000000184c */
[----:B------:R-:W-:Y:S01]  /*a7e0*/  HMMA.16816.F32 R80, R4, R18, R80 ;  /* 0x000000120450723c */ /* 0x000fe20000001850 */
[----:B------:R-:W-:-:S04]  /*a7f0*/  FADD.FTZ R17, R57, R58 ;  /* 0x0000003a39117221 */ /* 0x000fc80000010000 */
[----:B------:R-:W-:Y:S02]  /*a800*/  FADD.FTZ R17, R62, R17 ;  /* 0x000000113e117221 */ /* 0x000fe40000010000 */
[----:B------:R-:W-:Y:S01]  /*a810*/  F2FP.F16.F32.PACK_AB R4, R24, R33 ;  /* 0x000000211804723e */ /* 0x000fe200000000ff */
[----:B------:R-:W-:Y:S01]  /*a820*/  FADD.FTZ R33, R33, R22 ;  /* 0x0000001621217221 */ /* 0x000fe20000010000 */
[----:B------:R-:W-:Y:S01]  /*a830*/  FADD.FTZ R56, R56, R17 ;  /* 0x0000001138387221 */ /* 0x000fe20000010000 */
[----:B---3--:R-:W-:Y:S02]  /*a840*/  F2FP.F16.F32.PACK_AB R5, R28, R3 ;  /* 0x000000031c05723e */ /* 0x008fe400000000ff */
[----:B------:R-:W-:Y:S01]  /*a850*/  F2FP.F16.F32.PACK_AB R6, R155, R32 ;  /* 0x000000209b06723e */ /* 0x000fe200000000ff */
[----:B------:R-:W-:Y:S01]  /*a860*/  FADD.FTZ R29, R29, R56 ;  /* 0x000000381d1d7221 */ /* 0x000fe20000010000 */
[----:B-1----:R-:W-:Y:S01]  /*a870*/  F2FP.F16.F32.PACK_AB R7, R156, R21 ;  /* 0x000000159c07723e */ /* 0x002fe200000000ff */
[----:B------:R-:W-:-:S02]  /*a880*/  FADD.FTZ R33, R24, R33 ;  /* 0x0000002118217221 */ /* 0x000fc40000010000 */
[----:B------:R-:W-:Y:S02]  /*a890*/  FADD.FTZ R50, R50, R29 ;  /* 0x0000001d32327221 */ /* 0x000fe40000010000 */
[----:B------:R-:W-:Y:S02]  /*a8a0*/  FADD.FTZ R32, R32, R33 ;  /* 0x0000002120207221 */ /* 0x000fe40000010000 */
[----:B------:R-:W-:Y:S01]  /*a8b0*/  FADD.FTZ R37, R37, R50 ;  /* 0x0000003225257221 */ /* 0x000fe20000010000 */
[----:B----4-:R-:W-:Y:S01]  /*a8c0*/  HMMA.16816.F32 R68, R4, R12, R68 ;  /* 0x0000000c0444723c */ /* 0x010fe20000001844 */
[----:B------:R-:W-:Y:S02]  /*a8d0*/  FADD.FTZ R155, R155, R32 ;  /* 0x000000209b9b7221 */ /* 0x000fe40000010000 */
[----:B------:R-:W-:-:S03]  /*a8e0*/  FADD.FTZ R52, R52, R37 ;  /* 0x0000002534347221 */ /* 0x000fc60000010000 */
[----:B------:R-:W-:Y:S01]  /*a8f0*/  HMMA.16816.F32 R72, R4, R14, R72 ;  /* 0x0000000e0448723c */ /* 0x000fe20000001848 */
[----:B------:R-:W-:-:S04]  /*a900*/  FADD.FTZ R52, R23, R52 ;  /* 0x0000003417347221 */ /* 0x000fc80000010000 */
[----:B------:R-:W-:Y:S01]  /*a910*/  FADD.FTZ R43, R43, R52 ;  /* 0x000000342b2b7221 */ /* 0x000fe20000010000 */
[----:B-----5:R-:W-:Y:S03]  /*a920*/  HMMA.16816.F32 R76, R4, R8, R76 ;  /* 0x00000008044c723c */ /* 0x020fe6000000184c */
[----:B------:R-:W-:-:S03]  /*a930*/  FADD.FTZ R66, R66, R43 ;  /* 0x0000002b42427221 */ /* 0x000fc60000010000 */
[----:B------:R-:W-:Y:S01]  /*a940*/  HMMA.16816.F32 R80, R4, R10, R80 ;  /* 0x0000000a0450723c */ /* 0x000fe20000001850 */
[----:B------:R-:W-:-:S04]  /*a950*/  FADD.FTZ R39, R39, R66 ;  /* 0x0000004227277221 */ /* 0x000fc80000010000 */
[----:B------:R-:W-:-:S04]  /*a960*/  FADD.FTZ R34, R34, R39 ;  /* 0x0000002722227221 */ /* 0x000fc80000010000 */
[----:B------:R-:W-:-:S04]  /*a970*/  FADD.FTZ R3, R3, R34 ;  /* 0x0000002203037221 */ /* 0x000fc80000010000 */
[----:B------:R-:W-:-:S04]  /*a980*/  FADD.FTZ R28, R28, R3 ;  /* 0x000000031c1c7221 */ /* 0x000fc80000010000 */
[----:B------:R-:W-:-:S04]  /*a990*/  FADD.FTZ R21, R21, R28 ;  /* 0x0000001c15157221 */ /* 0x000fc80000010000 */
[----:B------:R-:W-:Y:S01]  /*a9a0*/  FADD.FTZ R156, R156, R21 ;  /* 0x000000159c9c7221 */ /* 0x000fe20000010000 */
[----:B------:R-:W-:Y:S05]  /*a9b0*/  @!P1 BRA `(.L_x_4093) ;  /* 0x0000003000e49947 */ /* 0x000fea0003800000 */
        /* <DEDUP_REMOVED lines=66> */
.L_x_4094:
[----:B------:R-:W1:Y:S02]  /*ade0*/  LDC R7, c[0x0][0x250] ;  /* 0x00009400ff077b82 */ /* 0x000e640000000800 */
[----:B-1----:R-:W-:-:S05]  /*adf0*/  IMAD.SHL.U32 R4, R7, 0x80, RZ ;  /* 0x0000008007047824 */ /* 0x002fca00078e00ff */
[----:B------:R-:W-:-:S04]  /*ae00*/  IADD3 R4, -R4, RZ, RZ ;  /* 0x000000ff04047210 */ /* 0x000fc80007ffe1ff */
[----:B------:R-:W-:-:S07]  /*ae10*/  SHF.R.S32.HI R9, RZ, 0x1f, R4 ;  /* 0x0000001fff097819 */ /* 0x000fce0000011404 */
.L_x_4095:
[----:B------:R-:W-:Y:S01]  /*ae20*/  ULDC UR4, c[0x0][0x2d0] ;  /* 0x0000b40000047ab9 */ /* 0x000fe20000000800 */
[----:B------:R-:W-:Y:S01]  /*ae30*/  LEA R154, P5, R4, R154, 0x1 ;  /* 0x0000009a049a7211 */ /* 0x000fe200078a08ff */
[----:B------:R-:W-:Y:S01]  /*ae40*/  IMAD.SHL.U32 R99, R148, 0x80, RZ ;  /* 0x0000008094637824 */ /* 0x000fe200078e00ff */
[----:B------:R-:W-:Y:S02]  /*ae50*/  ISETP.GE.AND P0, PT, R84, UR4, PT ;  /* 0x0000000454007c0c */ /* 0x000fe4000bf06270 */
[----:B------:R-:W-:-:S11]  /*ae60*/  LEA.HI.X R153, R4, R153, R9, 0x1, P5 ;  /* 0x0000009904997211 */ /* 0x000fd600028f0c09 */
[----:B------:R-:W1:Y:S01]  /*ae70*/  @!P0 LDC R5, c[0x0][0x254] ;  /* 0x00009500ff058b82 */ /* 0x000e620000000800 */
[CC--:B------:R-:W-:Y:S01]  /*ae80*/  @!P0 LEA R11, P4, R7.reuse, R94.reuse, 0x6 ;  /* 0x0000005e070b8211 */ /* 0x0c0fe200078830ff */
[----:B------:R-:W-:Y:S01]  /*ae90*/  @!P0 IMAD.MOV.U32 R92, RZ, RZ, R94 ;  /* 0x000000ffff5c8224 */ /* 0x000fe200078e005e */
[----:B------:R-:W-:Y:S01]  /*aea0*/  @!P0 IADD3 R6, P3, P1, R4, R94, R141 ;  /* 0x0000005e04068210 */ /* 0x000fe2000797e08d */
[----:B------:R-:W-:Y:S01]  /*aeb0*/  @!P0 IMAD.MOV.U32 R152, RZ, RZ, R154 ;  /* 0x000000ffff988224 */ /* 0x000fe200078e009a */
[----:B------:R-:W-:Y:S01]  /*aec0*/  @P0 STS [R146+0x3000], RZ ;  /* 0x003000ff92000388 */ /* 0x000fe20000000800 */
        /* <DEDUP_REMOVED lines=11> */
[----:B------:R-:W-:Y:S02]  /*af80*/  @!P0 IADD3 R11, P3, R4, R11, RZ ;  /* 0x0000000b040b8210 */ /* 0x000fe40007f7e0ff */
[----:B------:R-:W-:Y:S01]  /*af90*/  @!P0 LEA R14, P4, R6, UR10, 0x1 ;  /* 0x0000000a060e8c11 */ /* 0x000fe2000f8808ff */
[----:B--2---:R-:W-:Y:S01]  /*afa0*/  @!P0 IMAD R3, R3, 0x60, RZ ;  /* 0x0000006003038824 */ /* 0x004fe200078e02ff */
[----:B------:R-:W-:Y:S01]  /*afb0*/  @!P0 IADD3 R5, P1, R4, R12, RZ ;  /* 0x0000000c04058210 */ /* 0x000fe20007f3e0ff */
[----:B------:R-:W-:Y:S01]  /*afc0*/  @!P0 IMAD.X R8, R9, 0x1, R8, P3 ;  /* 0x0000000109088824 */ /* 0x000fe200018e0608 */
[----:B------:R-:W-:Y:S02]  /*afd0*/  @!P0 LEA.HI.X R15, R6, UR11, R93, 0x1, P4 ;  /* 0x0000000b060f8c11 */ /* 0x000fe4000a0f0c5d */
[----:B------:R-:W-:-:S02]  /*afe0*/  @!P0 LEA R6, P3, R11, UR10, 0x1 ;  /* 0x0000000a0b068c11 */ /* 0x000fc4000f8608ff */
[----:B------:R-:W-:Y:S01]  /*aff0*/  @!P0 IADD3.X R12, R9, R13, R3, P1, !PT ;  /* 0x0000000d090c8210 */ /* 0x000fe20000ffe403 */
[----:B------:R-:W-:Y:S01]  /*b000*/  @!PT LDS RZ, [RZ] ;  /* 0x00000000fffff984 */ /* 0x000fe20000000800 */
[----:B------:R-:W-:Y:S01]  /*b010*/  @!PT LDS RZ, [RZ] ;  /* 0x00000000fffff984 */ /* 0x000fe20000000800 */
[----:B------:R-:W-:Y:S01]  /*b020*/  @!PT LDS RZ, [RZ] ;  /* 0x00000000fffff984 */ /* 0x000fe20000000800 */
[----:B------:R-:W-:Y:S01]  /*b030*/  @!P0 LDGSTS.E.BYPASS.LTC128B.128 [R146+0x3800], desc[UR6][R14.64] ;  /* 0x038000000e928fae */ /* 0x000fe2000b901d46 */
[----:B------:R-:W-:Y:S02]  /*b040*/  @!P0 LEA R4, P1, R5, UR10, 0x1 ;  /* 0x0000000a05048c11 */ /* 0x000fe4000f8208ff */
[----:B------:R-:W-:Y:S01]  /*b050*/  @!P0 LEA.HI.X R7, R11, UR11, R8, 0x1, P3 ;  /* 0x0000000b0b078c11 */ /* 0x000fe200098f0c08 */
[----:B------:R-:W-:Y:S01]  /*b060*/  @P0 STS.128 [R146+0x4000], RZ ;  /* 0x004000ff92000388 */ /* 0x000fe20000000c00 */
[----:B------:R-:W-:Y:S02]  /*b070*/  @!P0 LEA.HI.X R5, R5, UR11, R12, 0x1, P1 ;  /* 0x0000000b05058c11 */ /* 0x000fe400088f0c0c */
[----:B------:R-:W-:Y:S01]  /*b080*/  LOP3.LUT R3, R99, R86, RZ, 0xfc, !PT ;  /* 0x0000005663037212 */ /* 0x000fe200078efcff */
[----:B------:R-:W-:Y:S01]  /*b090*/  @!PT LDS RZ, [RZ] ;  /* 0x00000000fffff984 */ /* 0x000fe20000000800 */
[----:B------:R-:W-:Y:S01]  /*b0a0*/  @!PT LDS RZ, [RZ] ;  /* 0x00000000fffff984 */ /* 0x000fe20000000800 */
[----:B------:R-:W-:Y:S01]  /*b0b0*/  @!PT LDS RZ, [RZ] ;  /* 0x00000000fffff984 */ /* 0x000fe20000000800 */
[----:B------:R-:W-:Y:S03]  /*b0c0*/  @!P0 LDGSTS.E.BYPASS.LTC128B.128 [R146+0x4000], desc[UR6][R6.64] ;  /* 0x0400000006928fae */ /* 0x000fe6000b901d46 */
[C---:B------:R-:W-:Y:S01]  /*b0d0*/  ISETP.GE.AND P6, PT, R3.reuse, R87, PT ;  /* 0x000000570300720c */ /* 0x040fe20003fc6270 */
[----:B------:R-:W-:Y:S01]  /*b0e0*/  @P0 STS.128 [R146+0x4800], RZ ;  /* 0x004800ff92000388 */ /* 0x000fe20000000c00 */
[----:B------:R-:W-:-:S02]  /*b0f0*/  ISETP.GE.AND P5, PT, R3, R100, PT ;  /* 0x000000640300720c */ /* 0x000fc40003fa6270 */
[----:B------:R-:W-:Y:S01]  /*b100*/  LOP3.LUT R3, R99, 0x1, R86, 0xfe, !PT ;  /* 0x0000000163037812 */ /* 0x000fe200078efe56 */
[----:B------:R-:W-:Y:S01]  /*b110*/  @!PT LDS RZ, [RZ] ;  /* 0x00000000fffff984 */ /* 0x000fe20000000800 */
[----:B------:R-:W-:Y:S01]  /*b120*/  @!PT LDS RZ, [RZ] ;  /* 0x00000000fffff984 */ /* 0x000fe20000000800 */
[----:B------:R-:W-:Y:S01]  /*b130*/  @!PT LDS RZ, [RZ] ;  /* 0x00000000fffff984 */ /* 0x000fe20000000800 */
[----:B------:R1:W-:Y:S03]  /*b140*/  @!P0 LDGSTS.E.BYPASS.LTC128B.128 [R146+0x4800], desc[UR6][R4.64] ;  /* 0x0480000004928fae */ /* 0x0003e6000b901d46 */
[C---:B------:R-:W-:Y:S01]  /*b150*/  ISETP.GE.AND P4, PT, R3.reuse, R87, PT ;  /* 0x000000570300720c */ /* 0x040fe20003f86270 */
[----:B------:R-:W-:Y:S01]  /*b160*/  LDSM.16.M88.4 R60, [R136] ;  /* 0x00000000883c783b */ /* 0x000fe20000000200 */
[----:B------:R-:W-:-:S03]  /*b170*/  ISETP.GE.AND P3, PT, R3, R100, PT ;  /* 0x000000640300720c */ /* 0x000fc60003f66270 */
[----:B------:R-:W2:Y:S04]  /*b180*/  LDSM.16.M88.4 R52, [R134+0x1000] ;  /* 0x001000008634783b */ /* 0x000ea80000000200 */
[----:B------:R-:W3:Y:S04]  /*b190*/  LDSM.16.M88.4 R44, [R134+0x1400] ;  /* 0x00140000862c783b */ /* 0x000ee80000000200 */
[----:B------:R-:W4:Y:S04]  /*b1a0*/  LDSM.16.M88.4 R28, [R134+0x1c00] ;  /* 0x001c0000861c783b */ /* 0x000f280000000200 */
[----:B------:R-:W5:Y:S04]  /*b1b0*/  LDSM.16.M88.4 R36, [R134+0x1800] ;  /* 0x001800008624783b */ /* 0x000f680000000200 */
[----:B------:R-:W-:Y:S04]  /*b1c0*/  LDSM.16.M88.4 R92, [R135] ;  /* 0x00000000875c783b */ /* 0x000fe80000000200 */
[----:B------:R-:W5:Y:S04]  /*b1d0*/  LDSM.16.M88.4 R24, [R133] ;  /* 0x000000008518783b */ /* 0x000f680000000200 */
[----:B------:R-:W5:Y:S04]  /*b1e0*/  LDSM.16.M88.4 R8, [R130] ;  /* 0x000000008208783b */ /* 0x000f680000000200 */
[----:B-1----:R-:W1:Y:S04]  /*b1f0*/  LDSM.16.M88.4 R4, [R128] ;  /* 0x000000008004783b */ /* 0x002e680000000200 */
[----:B------:R-:W1:Y:S04]  /*b200*/  LDSM.16.M88.4 R20, [R134+0x2000] ;  /* 0x002000008614783b */ /* 0x000e680000000200 */
[----:B------:R-:W1:Y:S01]  /*b210*/  LDSM.16.M88.4 R16, [R129] ;  /* 0x000000008110783b */ /* 0x000e620000000200 */
[C---:B--2---:R-:W-:Y:S03]  /*b220*/  HMMA.16816.F32 R56, R60.reuse, R52, RZ ;  /* 0x000000343c38723c */ /* 0x044fe600000018ff */
[----:B------:R-:W2:Y:S04]  /*b230*/  LDSM.16.M88.4 R12, [R134+0x2400] ;  /* 0x00240000860c783b */ /* 0x000ea80000000200 */
[----:B------:R-:W2:Y:S01]  /*b240*/  LDSM.16.M88.4 R64, [R127] ;  /* 0x000000007f40783b */ /* 0x000ea20000000200 */
[C---:B---3--:R-:W-:Y:S03]  /*b250*/  HMMA.16816.F32 R48, R60.reuse, R44, RZ ;  /* 0x0000002c3c30723c */ /* 0x048fe600000018ff */
[----:B------:R-:W-:Y:S03]  /*b260*/  LDSM.16.M88.4 R88, [R134+0x2c00] ;  /* 0x002c00008658783b */ /* 0x000fe60000000200 */
[C---:B------:R-:W-:Y:S01]  /*b270*/  HMMA.16816.F32 R52, R60.reuse, R54, RZ ;  /* 0x000000363c34723c */ /* 0x040fe200000018ff */
[----:B------:R-:W0:Y:S05]  /*b280*/  LDGDEPBAR ;  /* 0x00000000000079af */ /* 0x000e2a0000000000 */
[C---:B------:R-:W-:Y:S06]  /*b290*/  HMMA.16816.F32 R44, R60.reuse, R46, RZ ;  /* 0x0000002e3c2c723c */ /* 0x040fec00000018ff */
[C---:B----4-:R-:W-:Y:S06]  /*b2a0*/  HMMA.16816.F32 R32, R60.reuse, R28, RZ ;  /* 0x0000001c3c20723c */ /* 0x050fec00000018ff */
[C---:B------:R-:W-:Y:S06]  /*b2b0*/  HMMA.16816.F32 R28, R60.reuse, R30, RZ ;  /* 0x0000001e3c1c723c */ /* 0x040fec00000018ff */
[C---:B-----5:R-:W-:Y:S06]  /*b2c0*/  HMMA.16816.F32 R40, R60.reuse, R36, RZ ;  /* 0x000000243c28723c */ /* 0x060fec00000018ff */
[----:B------:R-:W-:Y:S06]  /*b2d0*/  HMMA.16816.F32 R36, R60, R38, RZ ;  /* 0x000000263c24723c */ /* 0x000fec00000018ff */
[C---:B------:R-:W-:Y:S06]  /*b2e0*/  HMMA.16816.F32 R56, R92.reuse, R24, R56 ;  /* 0x000000185c38723c */ /* 0x040fec0000001838 */
[C---:B------:R-:W-:Y:S06]  /*b2f0*/  HMMA.16816.F32 R52, R92.reuse, R26, R52 ;  /* 0x0000001a5c34723c */ /* 0x040fec0000001834 */
[C---:B------:R-:W-:Y:S06]  /*b300*/  HMMA.16816.F32 R48, R92.reuse, R8, R48 ;  /* 0x000000085c30723c */ /* 0x040fec0000001830 */
[C---:B------:R-:W-:Y:S01]  /*b310*/  HMMA.16816.F32 R44, R92.reuse, R10, R44 ;  /* 0x0000000a5c2c723c */ /* 0x040fe2000000182c */
[----:B------:R-:W3:Y:S05]  /*b320*/  LDSM.16.M88.4 R8, [R126] ;  /* 0x000000007e08783b */ /* 0x000eea0000000200 */
[----:B-1----:R-:W-:Y:S01]  /*b330*/  HMMA.16816.F32 R32, R92, R4, R32 ;  /* 0x000000045c20723c */ /* 0x002fe20000001820 */
[----:B------:R-:W-:-:S02]  /*b340*/  FSEL R3, R56, -INF , !P6 ;  /* 0xff80000038037808 */ /* 0x000fc40007000000 */
[----:B------:R-:W-:Y:S02]  /*b350*/  LOP3.LUT R56, R99, 0x9, R86, 0xfe, !PT ;  /* 0x0000000963387812 */ /* 0x000fe400078efe56 */
[----:B------:R-:W-:Y:S01]  /*b360*/  FSEL R102, R58, -INF , !P5 ;  /* 0xff8000003a667808 */ /* 0x000fe20006800000 */
[----:B------:R-:W-:Y:S01]  /*b370*/  HMMA.16816.F32 R28, R92, R6, R28 ;  /* 0x000000065c1c723c */ /* 0x000fe2000000181c */
[----:B------:R-:W1:Y:S01]  /*b380*/  LDSM.16.M88.4 R4, [R134+0x2800] ;  /* 0x002800008604783b */ /* 0x000e620000000200 */
[----:B------:R-:W-:Y:S02]  /*b390*/  ISETP.GE.AND P5, PT, R56, R87, PT ;  /* 0x000000573800720c */ /* 0x000fe40003fa6270 */
[----:B------:R-:W-:Y:S02]  /*b3a0*/  FSEL R106, R59, -INF , !P3 ;  /* 0xff8000003b6a7808 */ /* 0x000fe40005800000 */
[----:B------:R-:W-:Y:S01]  /*b3b0*/  HMMA.16816.F32 R24, R60, R20, RZ ;  /* 0x000000143c18723c */ /* 0x000fe200000018ff */
[----:B------:R-:W-:-:S05]  /*b3c0*/  FSEL R103, R53, -INF , !P5 ;  /* 0xff80000035677808 */ /* 0x000fca0006800000 */
[----:B------:R-:W-:Y:S06]  /*b3d0*/  HMMA.16816.F32 R20, R60, R22, RZ ;  /* 0x000000163c14723c */ /* 0x000fec00000018ff */
[C---:B------:R-:W-:Y:S06]  /*b3e0*/  HMMA.16816.F32 R40, R92.reuse, R16, R40 ;  /* 0x000000105c28723c */ /* 0x040fec0000001828 */
[----:B------:R-:W-:Y:S06]  /*b3f0*/  HMMA.16816.F32 R36, R92, R18, R36 ;  /* 0x000000125c24723c */ /* 0x000fec0000001824 */
[C---:B--2---:R-:W-:Y:S06]  /*b400*/  HMMA.16816.F32 R16, R60.reuse, R12, RZ ;  /* 0x0000000c3c10723c */ /* 0x044fec00000018ff */
[----:B------:R-:W-:Y:S06]  /*b410*/  HMMA.16816.F32 R12, R60, R14, RZ ;  /* 0x0000000e3c0c723c */ /* 0x000fec00000018ff */
[C---:B------:R-:W-:Y:S06]  /*b420*/  HMMA.16816.F32 R24, R92.reuse, R64, R24 ;  /* 0x000000405c18723c */ /* 0x040fec0000001818 */
[C---:B------:R-:W-:Y:S01]  /*b430*/  HMMA.16816.F32 R20, R92.reuse, R66, R20 ;  /* 0x000000425c14723c */ /* 0x040fe20000001814 */
[----:B------:R-:W2:Y:S05]  /*b440*/  LDSM.16.M88.4 R64, [R125] ;  /* 0x000000007d40783b */ /* 0x000eaa0000000200 */
[C---:B---3--:R-:W-:Y:S06]  /*b450*/  HMMA.16816.F32 R16, R92.reuse, R8, R16 ;  /* 0x000000085c10723c */ /* 0x048fec0000001810 */
[----:B------:R-:W-:Y:S06]  /*b460*/  HMMA.16816.F32 R12, R92, R10, R12 ;  /* 0x0000000a5c0c723c */ /* 0x000fec000000180c */
[C---:B-1----:R-:W-:Y:S06]  /*b470*/  HMMA.16816.F32 R8, R60.reuse, R4, RZ ;  /* 0x000000043c08723c */ /* 0x042fec00000018ff */
[----:B------:R-:W-:-:S15]  /*b480*/  HMMA.16816.F32 R4, R60, R6, RZ ;  /* 0x000000063c04723c */ /* 0x000fde00000018ff */
[----:B------:R-:W-:-:S03]  /*b490*/  NOP ;  /* 0x0000000000007918 */ /* 0x000fc60000000000 */
[C---:B--2---:R-:W-:Y:S06]  /*b4a0*/  HMMA.16816.F32 R8, R92.reuse, R64, R8 ;  /* 0x000000405c08723c */ /* 0x044fec0000001808 */
[----:B------:R-:W-:Y:S06]  /*b4b0*/  HMMA.16816.F32 R4, R92, R66, R4 ;  /* 0x000000425c04723c */ /* 0x000fec0000001804 */
[C---:B------:R-:W-:Y:S06]  /*b4c0*/  HMMA.16816.F32 R64, R60.reuse, R88, RZ ;  /* 0x000000583c40723c */ /* 0x040fec00000018ff */
[----:B------:R-:W-:Y:S01]  /*b4d0*/  HMMA.16816.F32 R60, R60, R90, RZ ;  /* 0x0000005a3c3c723c */ /* 0x000fe200000018ff */
[----:B------:R-:W1:Y:S01]  /*b4e0*/  LDSM.16.M88.4 R88, [R124] ;  /* 0x000000007c58783b */ /* 0x000e620000000200 */
[----:B------:R-:W-:-:S15]  /*b4f0*/  DEPBAR.LE SB0, 0x0 ;  /* 0x000080000000791a */ /* 0x000fde0000000000 */
[----:B------:R-:W-:-:S01]  /*b500*/  NOP ;  /* 0x0000000000007918 */ /* 0x000fc20000000000 */
[C---:B-1----:R-:W-:Y:S06]  /*b510*/  HMMA.16816.F32 R64, R92.reuse, R88, R64 ;  /* 0x000000585c40723c */ /* 0x042fec0000001840 */
[----:B------:R-:W-:Y:S01]  /*b520*/  HMMA.16816.F32 R60, R92, R90, R60 ;  /* 0x0000005a5c3c723c */ /* 0x000fe2000000183c */
[----:B------:R-:W-:Y:S01]  /*b530*/  LOP3.LUT R88, R99, 0x8, R86, 0xfe, !PT ;  /* 0x0000000863587812 */ /* 0x000fe200078efe56 */
[----:B------:R-:W-:Y:S03]  /*b540*/  BAR.SYNC.DEFER_BLOCKING 0x0 ;  /* 0x0000000000007b1d */ /* 0x000fe60000010000 */
[----:B------:R-:W-:-:S02]  /*b550*/  ISETP.GE.AND P1, PT, R88, R87, PT ;  /* 0x000000575800720c */ /* 0x000fc40003f26270 */
[----:B------:R-:W-:Y:S02]  /*b560*/  FSEL R93, R57, -INF , !P4 ;  /* 0xff800000395d7808 */ /* 0x000fe40006000000 */
[-C--:B------:R-:W-:Y:S02]  /*b570*/  ISETP.GE.AND P6, PT, R88, R100.reuse, PT ;  /* 0x000000645800720c */ /* 0x080fe40003fc6270 */
[----:B------:R-:W-:Y:S02]  /*b580*/  ISETP.GE.AND P4, PT, R56, R100, PT ;  /* 0x000000643800720c */ /* 0x000fe40003f86270 */
[----:B------:R-:W-:Y:S02]  /*b590*/  FSEL R101, R52, -INF , !P1 ;  /* 0xff80000034657808 */ /* 0x000fe40004800000 */
[C-C-:B------:R-:W-:Y:S02]  /*b5a0*/  LOP3.LUT R56, R99.reuse, 0x10, R86.reuse, 0xfe, !PT ;  /* 0x0000001063387812 */ /* 0x140fe400078efe56 */
[----:B------:R-:W-:-:S02]  /*b5b0*/  LOP3.LUT R52, R99, 0x11, R86, 0xfe, !PT ;  /* 0x0000001163347812 */ /* 0x000fc400078efe56 */
[----:B------:R-:W-:Y:S02]  /*b5c0*/  FSEL R108, R54, -INF , !P6 ;  /* 0xff800000366c7808 */ /* 0x000fe40007000000 */
[-C--:B------:R-:W-:Y:S02]  /*b5d0*/  ISETP.GE.AND P3, PT, R56, R87.reuse, PT ;  /* 0x000000573800720c */ /* 0x080fe40003f66270 */
[C---:B------:R-:W-:Y:S02]  /*b5e0*/  ISETP.GE.AND P6, PT, R52.reuse, R87, PT ;  /* 0x000000573400720c */ /* 0x040fe40003fc6270 */
[-C--:B------:R-:W-:Y:S02]  /*b5f0*/  ISETP.GE.AND P5, PT, R52, R100.reuse, PT ;  /* 0x000000643400720c */ /* 0x080fe40003fa6270 */
[----:B------:R-:W-:Y:S02]  /*b600*/  LOP3.LUT R52, R99, 0x18, R86, 0xfe, !PT ;  /* 0x0000001863347812 */ /* 0x000fe400078efe56 */
[----:B------:R-:W-:-:S02]  /*b610*/  ISETP.GE.AND P1, PT, R56, R100, PT ;  /* 0x000000643800720c */ /* 0x000fc40003f26270 */
[----:B------:R-:W-:Y:S02]  /*b620*/  FSEL R104, R55, -INF , !P4 ;  /* 0xff80000037687808 */ /* 0x000fe40006000000 */
[----:B------:R-:W-:Y:S02]  /*b630*/  FSEL R89, R48, -INF , !P3 ;  /* 0xff80000030597808 */ /* 0x000fe40005800000 */
[----:B------:R-:W-:Y:S02]  /*b640*/  ISETP.GE.AND P4, PT, R52, R87, PT ;  /* 0x000000573400720c */ /* 0x000fe40003f86270 */
[----:B------:R-:W-:Y:S02]  /*b650*/  LOP3.LUT R48, R99, 0x19, R86, 0xfe, !PT ;  /* 0x0000001963307812 */ /* 0x000fe400078efe56 */
[----:B------:R-:W-:Y:S02]  /*b660*/  FSEL R94, R50, -INF , !P1 ;  /* 0xff800000325e7808 */ /* 0x000fe40004800000 */
[----:B------:R-:W-:-:S02]  /*b670*/  FSEL R91, R49, -INF , !P6 ;  /* 0xff800000315b7808 */ /* 0x000fc40007000000 */
[-C--:B------:R-:W-:Y:S02]  /*b680*/  ISETP.GE.AND P3, PT, R52, R100.reuse, PT ;  /* 0x000000643400720c */ /* 0x080fe40003f66270 */
[C---:B------:R-:W-:Y:S02]  /*b690*/  ISETP.GE.AND P1, PT, R48.reuse, R87, PT ;  /* 0x000000573000720c */ /* 0x040fe40003f26270 */
[----:B------:R-:W-:Y:S02]  /*b6a0*/  ISETP.GE.AND P6, PT, R48, R100, PT ;  /* 0x000000643000720c */ /* 0x000fe40003fc6270 */
[----:B------:R-:W-:Y:S02]  /*b6b0*/  FSEL R95, R44, -INF , !P4 ;  /* 0xff8000002c5f7808 */ /* 0x000fe40006000000 */
[C-C-:B------:R-:W-:Y:S02]  /*b6c0*/  LOP3.LUT R48, R99.reuse, 0x20, R86.reuse, 0xfe, !PT ;  /* 0x0000002063307812 */ /* 0x140fe400078efe56 */
[----:B------:R-:W-:-:S02]  /*b6d0*/  LOP3.LUT R44, R99, 0x21, R86, 0xfe, !PT ;  /* 0x00000021632c7812 */ /* 0x000fc400078efe56 */
[----:B------:R-:W-:Y:S02]  /*b6e0*/  FSEL R96, R51, -INF , !P5 ;  /* 0xff80000033607808 */ /* 0x000fe40006800000 */
[----:B------:R-:W-:Y:S02]  /*b6f0*/  FSEL R98, R46, -INF , !P3 ;  /* 0xff8000002e627808 */ /* 0x000fe40005800000 */
[----:B------:R-:W-:Y:S02]  /*b700*/  FSEL R97, R45, -INF , !P1 ;  /* 0xff8000002d617808 */ /* 0x000fe40004800000 */
[-C--:B------:R-:W-:Y:S02]  /*b710*/  ISETP.GE.AND P5, PT, R48, R87.reuse, PT ;  /* 0x000000573000720c */ /* 0x080fe40003fa6270 */
[C---:B------:R-:W-:Y:S02]  /*b720*/  ISETP.GE.AND P3, PT, R44.reuse, R87, PT ;  /* 0x000000572c00720c */ /* 0x040fe40003f66270 */
[----:B------:R-:W-:-:S02]  /*b730*/  ISETP.GE.AND P1, PT, R44, R100, PT ;  /* 0x000000642c00720c */ /* 0x000fc40003f26270 */
[--C-:B------:R-:W-:Y:S02]  /*b740*/  LOP3.LUT R44, R99, 0x28, R86.reuse, 0xfe, !PT ;  /* 0x00000028632c7812 */ /* 0x100fe400078efe56 */
[----:B------:R-:W-:Y:S02]  /*b750*/  ISETP.GE.AND P4, PT, R48, R100, PT ;  /* 0x000000643000720c */ /* 0x000fe40003f86270 */
[----:B------:R-:W-:Y:S02]  /*b760*/  FSEL R92, R47, -INF , !P6 ;  /* 0xff8000002f5c7808 */ /* 0x000fe40007000000 */
[----:B------:R-:W-:Y:S02]  /*b770*/  FSEL R45, R40, -INF , !P5 ;  /* 0xff800000282d7808 */ /* 0x000fe40006800000 */
[----:B------:R-:W-:Y:S02]  /*b780*/  ISETP.GE.AND P6, PT, R44, R87, PT ;  /* 0x000000572c00720c */ /* 0x000fe40003fc6270 */
[----:B------:R-:W-:-:S02]  /*b790*/  LOP3.LUT R40, R99, 0x29, R86, 0xfe, !PT ;  /* 0x0000002963287812 */ /* 0x000fc400078efe56 */
[----:B------:R-:W-:Y:S02]  /*b7a0*/  FSEL R58, R42, -INF , !P4 ;  /* 0xff8000002a3a7808 */ /* 0x000fe40006000000 */
[----:B------:R-:W-:Y:S02]  /*b7b0*/  FSEL R51, R41, -INF , !P3 ;  /* 0xff80000029337808 */ /* 0x000fe40005800000 */
[-C--:B------:R-:W-:Y:S02]  /*b7c0*/  ISETP.GE.AND P5, PT, R44, R100.reuse, PT ;  /* 0x000000642c00720c */ /* 0x080fe40003fa6270 */
[C---:B------:R-:W-:Y:S02]  /*b7d0*/  ISETP.GE.AND P4, PT, R40.reuse, R87, PT ;  /* 0x000000572800720c */ /* 0x040fe40003f86270 */
[----:B------:R-:W-:Y:S02]  /*b7e0*/  ISETP.GE.AND P3, PT, R40, R100, PT ;  /* 0x000000642800720c */ /* 0x000fe40003f66270 */
[----:B------:R-:W-:-:S02]  /*b7f0*/  FSEL R55, R36, -INF , !P6 ;  /* 0xff80000024377808 */ /* 0x000fc40007000000 */
[C-C-:B------:R-:W-:Y:S02]  /*b800*/  LOP3.LUT R40, R99.reuse, 0x30, R86.reuse, 0xfe, !PT ;  /* 0x0000003063287812 */ /* 0x140fe400078efe56 */
[----:B------:R-:W-:Y:S02]  /*b810*/  LOP3.LUT R36, R99, 0x31, R86, 0xfe, !PT ;  /* 0x0000003163247812 */ /* 0x000fe400078efe56 */
[----:B------:R-:W-:Y:S02]  /*b820*/  FSEL R88, R43, -INF , !P1 ;  /* 0xff8000002b587808 */ /* 0x000fe40004800000 */
[----:B------:R-:W-:Y:S02]  /*b830*/  FSEL R90, R38, -INF , !P5 ;  /* 0xff800000265a7808 */ /* 0x000fe40006800000 */
[----:B------:R-:W-:Y:S02]  /*b840*/  FSEL R59, R37, -INF , !P4 ;  /* 0xff800000253b7808 */ /* 0x000fe40006000000 */
[----:B------:R-:W-:-:S02]  /*b850*/  ISETP.GE.AND P1, PT, R40, R87, PT ;  /* 0x000000572800720c */ /* 0x000fc40003f26270 */
[C---:B------:R-:W-:Y:S02]  /*b860*/  ISETP.GE.AND P5, PT, R36.reuse, R87, PT ;  /* 0x000000572400720c */ /* 0x040fe40003fa6270 */
[-C--:B------:R-:W-:Y:S02]  /*b870*/  ISETP.GE.AND P4, PT, R36, R100.reuse, PT ;  /* 0x000000642400720c */ /* 0x080fe40003f86270 */
[----:B------:R-:W-:Y:S02]  /*b880*/  LOP3.LUT R36, R99, 0x38, R86, 0xfe, !PT ;  /* 0x0000003863247812 */ /* 0x000fe400078efe56 */
[----:B------:R-:W-:Y:S02]  /*b890*/  ISETP.GE.AND P6, PT, R40, R100, PT ;  /* 0x000000642800720c */ /* 0x000fe40003fc6270 */
[----:B------:R-:W-:Y:S02]  /*b8a0*/  FSEL R56, R39, -INF , !P3 ;  /* 0xff80000027387808 */ /* 0x000fe40005800000 */
[----:B------:R-:W-:-:S02]  /*b8b0*/  FSEL R37, R32, -INF , !P1 ;  /* 0xff80000020257808 */ /* 0x000fc40004800000 */
        /* <DEDUP_REMOVED lines=8> */
[----:B------:R-:W-:Y:S02]  /*b940*/  FSEL R35, R28, -INF , !P3 ;  /* 0xff8000001c237808 */ /* 0x000fe40005800000 */
[C-C-:B------:R-:W-:Y:S02]  /*b950*/  LOP3.LUT R32, R99.reuse, 0x40, R86.reuse, 0xfe, !PT ;  /* 0x0000004063207812 */ /* 0x140fe400078efe56 */
[----:B------:R-:W-:Y:S02]  /*b960*/  LOP3.LUT R28, R99, 0x41, R86, 0xfe, !PT ;  /* 0x00000041631c7812 */ /* 0x000fe400078efe56 */
[----:B------:R-:W-:-:S02]  /*b970*/  FSEL R50, R30, -INF , !P1 ;  /* 0xff8000001e327808 */ /* 0x000fc40004800000 */
[----:B------:R-:W-:Y:S02]  /*b980*/  FSEL R29, R29, -INF , !P6 ;  /* 0xff8000001d1d7808 */ /* 0x000fe40007000000 */
[-C--:B------:R-:W-:Y:S02]  /*b990*/  ISETP.GE.AND P4, PT, R32, R87.reuse, PT ;  /* 0x000000572000720c */ /* 0x080fe40003f86270 */
[C---:B------:R-:W-:Y:S02]  /*b9a0*/  ISETP.GE.AND P1, PT, R28.reuse, R87, PT ;  /* 0x000000571c00720c */ /* 0x040fe40003f26270 */
[----:B------:R-:W-:Y:S02]  /*b9b0*/  ISETP.GE.AND P6, PT, R28, R100, PT ;  /* 0x000000641c00720c */ /* 0x000fe40003fc6270 */
[----:B------:R-:W-:Y:S02]  /*b9c0*/  LOP3.LUT R28, R99, 0x48, R86, 0xfe, !PT ;  /* 0x00000048631c7812 */ /* 0x000fe400078efe56 */
[----:B------:R-:W-:-:S02]  /*b9d0*/  FSEL R54, R31, -INF , !P5 ;  /* 0xff8000001f367808 */ /* 0x000fc40006800000 */
[----:B------:R-:W-:Y:S02]  /*b9e0*/  ISETP.GE.AND P3, PT, R32, R100, PT ;  /* 0x000000642000720c */ /* 0x000fe40003f66270 */
[----:B------:R-:W-:Y:S02]  /*b9f0*/  FSEL R31, R24, -INF , !P4 ;  /* 0xff800000181f7808 */ /* 0x000fe40006000000 */
[----:B------:R-:W-:Y:S02]  /*ba00*/  ISETP.GE.AND P5, PT, R28, R87, PT ;  /* 0x000000571c00720c */ /* 0x000fe40003fa6270 */
[----:B------:R-:W-:Y:S02]  /*ba10*/  LOP3.LUT R24, R99, 0x49, R86, 0xfe, !PT ;  /* 0x0000004963187812 */ /* 0x000fe400078efe56 */
        /* <DEDUP_REMOVED lines=8> */
[----:B------:R-:W-:Y:S02]  /*baa0*/  LOP3.LUT R20, R99, 0x51, R86, 0xfe, !PT ;  /* 0x0000005163147812 */ /* 0x000fe400078efe56 */
        /* <DEDUP_REMOVED lines=12> */
[----:B------:R-:W-:Y:S02]  /*bb70*/  ISETP.GE.AND P6, PT, R20, R100, PT ;  /* 0x000000641400720c */ /* 0x000fe40003fc6270 */
[----:B------:R-:W-:Y:S02]  /*bb80*/  ISETP.GE.AND P5, PT, R16, R87, PT ;  /* 0x000000571000720c */ /* 0x000fe40003fa6270 */
[----:B------:R-:W-:Y:S02]  /*bb90*/  FSEL R43, R12, -INF , !P1 ;  /* 0xff8000000c2b7808 */ /* 0x000fe40004800000 */
[C-C-:B------:R-:W-:Y:S02]  /*bba0*/  LOP3.LUT R20, R99.reuse, 0x60, R86.reuse, 0xfe, !PT ;  /* 0x0000006063147812 */ /* 0x140fe400078efe56 */
[----:B------:R-:W-:-:S02]  /*bbb0*/  LOP3.LUT R12, R99, 0x61, R86, 0xfe, !PT ;  /* 0x00000061630c7812 */ /* 0x000fc400078efe56 */
[----:B------:R-:W-:Y:S02]  /*bbc0*/  FSEL R17, R17, -INF , !P4 ;  /* 0xff80000011117808 */ /* 0x000fe40006000000 */
[----:B------:R-:W-:Y:S02]  /*bbd0*/  ISETP.GE.AND P4, PT, R16, R100, PT ;  /* 0x000000641000720c */ /* 0x000fe40003f86270 */
        /* <DEDUP_REMOVED lines=10> */
[-C--:B------:R-:W-:Y:S02]  /*bc80*/  ISETP.GE.AND P4, PT, R12, R87.reuse, PT ;  /* 0x000000570c00720c */ /* 0x080fe40003f86270 */
[C-C-:B------:R-:W-:Y:S02]  /*bc90*/  LOP3.LUT R8, R99.reuse, 0x69, R86.reuse, 0xfe, !PT ;  /* 0x0000006963087812 */ /* 0x140fe400078efe56 */
[----:B------:R-:W-:Y:S02]  /*bca0*/  FSEL R34, R10, -INF , !P1 ;  /* 0xff8000000a227808 */ /* 0x000fe40004800000 */
[----:B------:R-:W-:Y:S02]  /*bcb0*/  ISETP.GE.AND P1, PT, R8, R87, PT ;  /* 0x000000570800720c */ /* 0x000fe40003f26270 */
[----:B------:R-:W-:Y:S02]  /*bcc0*/  FSEL R53, R4, -INF , !P4 ;  /* 0xff80000004357808 */ /* 0x000fe40006000000 */
[----:B------:R-:W-:-:S02]  /*bcd0*/  LOP3.LUT R4, R99, 0x71, R86, 0xfe, !PT ;  /* 0x0000007163047812 */ /* 0x000fc400078efe56 */
[----:B------:R-:W-:Y:S02]  /*bce0*/  FSEL R57, R5, -INF , !P1 ;  /* 0xff80000005397808 */ /* 0x000fe40004800000 */
[-C--:B------:R-:W-:Y:S02]  /*bcf0*/  ISETP.GE.AND P1, PT, R4, R100.reuse, PT ;  /* 0x000000640400720c */ /* 0x080fe40003f26270 */
[----:B------:R-:W-:Y:S02]  /*bd00*/  ISETP.GE.AND P3, PT, R12, R100, PT ;  /* 0x000000640c00720c */ /* 0x000fe40003f66270 */
[----:B------:R-:W-:Y:S02]  /*bd10*/  FSEL R26, R67, -INF , !P1 ;  /* 0xff800000431a7808 */ /* 0x000fe40004800000 */
[----:B------:R-:W-:Y:S02]  /*bd20*/  FSEL R47, R9, -INF , !P6 ;  /* 0xff800000092f7808 */ /* 0x000fe40007000000 */
[----:B------:R-:W-:-:S02]  /*bd30*/  ISETP.GT.AND P1, PT, R148, R137, PT ;  /* 0x000000899400720c */ /* 0x000fc40003f24270 */
[----:B------:R-:W-:Y:S02]  /*bd40*/  ISETP.GE.AND P6, PT, R8, R100, PT ;  /* 0x000000640800720c */ /* 0x000fe40003fc6270 */
[----:B------:R-:W-:Y:S02]  /*bd50*/  LOP3.LUT R8, R99, 0x70, R86, 0xfe, !PT ;  /* 0x0000007063087812 */ /* 0x000fe400078efe56 */
[----:B------:R-:W-:Y:S02]  /*bd60*/  FSEL R30, R6, -INF , !P3 ;  /* 0xff800000061e7808 */ /* 0x000fe40005800000 */
[----:B------:R-:W-:Y:S02]  /*bd70*/  FSEL R32, R11, -INF , !P5 ;  /* 0xff8000000b207808 */ /* 0x000fe40006800000 */
[-C--:B------:R-:W-:Y:S02]  /*bd80*/  ISETP.GE.AND P3, PT, R4, R87.reuse, PT ;  /* 0x000000570400720c */ /* 0x080fe40003f66270 */
        /* <DEDUP_REMOVED lines=9> */
[----:B------:R-:W-:Y:S02]  /*be20*/  ISETP.GE.AND P5, PT, R86, R87, PT ;  /* 0x000000575600720c */ /* 0x000fe40003fa6270 */
[-C--:B------:R-:W-:Y:S02]  /*be30*/  ISETP.GE.AND P4, PT, R4, R100.reuse, PT ;  /* 0x000000640400720c */ /* 0x080fe40003f86270 */
[----:B------:R-:W-:Y:S02]  /*be40*/  ISETP.GE.AND P3, PT, R86, R100, PT ;  /* 0x000000645600720c */ /* 0x000fe40003f66270 */
[----:B------:R-:W-:-:S02]  /*be50*/  FSEL R66, R60, -INF , !P6 ;  /* 0xff8000003c427808 */ /* 0x000fc40007000000 */
[----:B------:R-:W-:Y:S02]  /*be60*/  FSEL R61, R61, -INF , !P5 ;  /* 0xff8000003d3d7808 */ /* 0x000fe40006800000 */
[----:B------:R-:W-:Y:S02]  /*be70*/  FSEL R21, R62, -INF , !P4 ;  /* 0xff8000003e157808 */ /* 0x000fe40006000000 */
[----:B------:R-:W-:Y:S01]  /*be80*/  FSEL R22, R63, -INF , !P3 ;  /* 0xff8000003f167808 */ /* 0x000fe20005800000 */
[----:B------:R-:W-:Y:S06]  /*be90*/  @!P1 BRA `(.L_x_4096) ;  /* 0x0000000400c89947 */ /* 0x000fec0003800000 */
[----:B------:R-:W-:Y:S05]  /*bea0*/  @!P2 BRA `(.L_x_4097) ;  /* 0x0000000000f8a947 */ /* 0x000fea0003800000 */
[----:B------:R-:W1:Y:S01]  /*beb0*/  LDC R6, c[0x0][0x380] ;  /* 0x0000e000ff067b82 */ /* 0x000e620000000800 */
[----:B------:R-:W-:Y:S01]  /*bec0*/  IMAD.MOV.U32 R8, RZ, RZ, RZ ;  /* 0x000000ffff087224 */ /* 0x000fe200078e00ff */
[----:B------:R-:W-:Y:S01]  /*bed0*/  ULDC.64 UR4, c[0x0][0x248] ;  /* 0x0000920000047ab9 */ /* 0x000fe20000000a00 */
[----:B-1----:R-:W-:-:S04]  /*bee0*/  IABS R5, R6 ;  /* 0x0000000600057213 */ /* 0x002fc80000000000 */
[----:B------:R-:W1:Y:S08]  /*bef0*/  I2F.RP R11, R5 ;  /* 0x00000005000b7306 */ /* 0x000e700000209400 */
[----:B-1----:R-:W1:Y:S02]  /*bf00*/  MUFU.RCP R10, R11 ;  /* 0x0000000b000a7308 */ /* 0x002e640000001000 */
[----:B-1----:R-:W-:-:S06]  /*bf10*/  VIADD R10, R10, 0xffffffe ;  /* 0x0ffffffe0a0a7836 */ /* 0x002fcc0000000000 */
[----:B------:R-:W1:Y:S02]  /*bf20*/  F2I.FTZ.U32.TRUNC.NTZ R9, R10 ;  /* 0x0000000a00097305 */ /* 0x000e64000021f000 */
[----:B-1----:R-:W-:-:S05]  /*bf30*/  IADD3 R4, RZ, -R9, RZ ;  /* 0x80000009ff047210 */ /* 0x002fca0007ffe0ff */
[----:B------:R-:W-:-:S04]  /*bf40*/  IMAD R4, R4, R5, RZ ;  /* 0x0000000504047224 */ /* 0x000fc800078e02ff */
[----:B------:R-:W-:Y:S01]  /*bf50*/  IMAD.HI.U32 R4, R9, R4, R8 ;  /* 0x0000000409047227 */ /* 0x000fe200078e0008 */
[----:B------:R-:W-:-:S05]  /*bf60*/  IABS R9, R99 ;  /* 0x0000006300097213 */ /* 0x000fca0000000000 */
[----:B------:R-:W-:-:S05]  /*bf70*/  IMAD.HI.U32 R7, R4, R9, RZ ;  /* 0x0000000904077227 */ /* 0x000fca00078e00ff */
[----:B------:R-:W-:-:S05]  /*bf80*/  IADD3 R8, -R7, RZ, RZ ;  /* 0x000000ff07087210 */ /* 0x000fca0007ffe1ff */
[----:B------:R-:W-:Y:S01]  /*bf90*/  IMAD R8, R5, R8, R9 ;  /* 0x0000000805087224 */ /* 0x000fe200078e0209 */
[C---:B------:R-:W-:Y:S01]  /*bfa0*/  LOP3.LUT R9, R99.reuse, R6, RZ, 0x3c, !PT ;  /* 0x0000000663097212 */ /* 0x040fe200078e3cff */
[----:B------:R-:W-:-:S03]  /*bfb0*/  VIADD R99, R99, 0xffffff80 ;  /* 0xffffff8063637836 */ /* 0x000fc60000000000 */
[----:B------:R-:W-:Y:S02]  /*bfc0*/  ISETP.GT.U32.AND P6, PT, R5, R8, PT ;  /* 0x000000080500720c */ /* 0x000fe40003fc4070 */
[----:B------:R-:W-:Y:S02]  /*bfd0*/  ISETP.GE.AND P5, PT, R9, RZ, PT ;  /* 0x000000ff0900720c */ /* 0x000fe40003fa6270 */
[----:B------:R-:W-:Y:S02]  /*bfe0*/  IABS R9, R99 ;  /* 0x0000006300097213 */ /* 0x000fe40000000000 */
[----:B------:R-:W-:-:S03]  /*bff0*/  LOP3.LUT R99, R99, R6, RZ, 0x3c, !PT ;  /* 0x0000000663637212 */ /* 0x000fc600078e3cff */
[----:B------:R-:W-:-:S04]  /*c000*/  IMAD.HI.U32 R4, R4, R9, RZ ;  /* 0x0000000904047227 */ /* 0x000fc800078e00ff */
[----:B------:R-:W-:Y:S01]  /*c010*/  @!P6 IADD3 R8, R8, -R5, RZ ;  /* 0x800000050808e210 */ /* 0x000fe20007ffe0ff */
[----:B------:R-:W-:-:S03]  /*c020*/  @!P6 VIADD R7, R7, 0x1 ;  /* 0x000000010707e836 */ /* 0x000fc60000000000 */
[----:B------:R-:W-:Y:S01]  /*c030*/  ISETP.GE.U32.AND P3, PT, R8, R5, PT ;  /* 0x000000050800720c */ /* 0x000fe20003f66070 */
[----:B------:R-:W-:-:S04]  /*c040*/  IMAD.MOV R8, RZ, RZ, -R4 ;  /* 0x000000ffff087224 */ /* 0x000fc800078e0a04 */
[----:B------:R-:W-:-:S05]  /*c050*/  IMAD R8, R5, R8, R9 ;  /* 0x0000000805087224 */ /* 0x000fca00078e0209 */
[----:B------:R-:W-:-:S03]  /*c060*/  ISETP.GT.U32.AND P4, PT, R5, R8, PT ;  /* 0x000000080500720c */ /* 0x000fc60003f84070 */
[----:B------:R-:W-:Y:S02]  /*c070*/  @P3 IADD3 R7, R7, 0x1, RZ ;  /* 0x0000000107073810 */ /* 0x000fe40007ffe0ff */
[----:B------:R-:W-:-:S03]  /*c080*/  ISETP.GE.AND P3, PT, R99, RZ, PT ;  /* 0x000000ff6300720c */ /* 0x000fc60003f66270 */
[----:B------:R-:W-:-:S05]  /*c090*/  @!P5 IMAD.MOV R7, RZ, RZ, -R7 ;  /* 0x000000ffff07d224 */ /* 0x000fca00078e0a07 */
[-C--:B------:R-:W-:Y:S01]  /*c0a0*/  @!P4 IADD3 R8, R8, -R5.reuse, RZ ;  /* 0x800000050808c210 */ /* 0x080fe20007ffe0ff */
[----:B------:R-:W-:Y:S01]  /*c0b0*/  @!P4 VIADD R4, R4, 0x1 ;  /* 0x000000010404c836 */ /* 0x000fe20000000000 */
[----:B------:R-:W-:Y:S02]  /*c0c0*/  ISETP.NE.AND P4, PT, R6, RZ, PT ;  /* 0x000000ff0600720c */ /* 0x000fe40003f85270 */
[----:B------:R-:W-:Y:S02]  /*c0d0*/  ISETP.GE.U32.AND P6, PT, R8, R5, PT ;  /* 0x000000050800720c */ /* 0x000fe40003fc6070 */
[----:B------:R-:W-:-:S04]  /*c0e0*/  LOP3.LUT R8, RZ, R6, RZ, 0x33, !PT ;  /* 0x00000006ff087212 */ /* 0x000fc800078e33ff */
[----:B------:R-:W-:-:S05]  /*c0f0*/  SEL R5, R8, R7, !P4 ;  /* 0x0000000708057207 */ /* 0x000fca0006000000 */
[----:B------:R-:W-:Y:S02]  /*c100*/  IMAD.WIDE R14, R5, 0x4, R144 ;  /* 0x00000004050e7825 */ /* 0x000fe400078e0290 */
[----:B------:R-:W-:-:S04]  /*c110*/  @P6 IADD3 R4, R4, 0x1, RZ ;  /* 0x0000000104046810 */ /* 0x000fc80007ffe0ff */
[----:B------:R-:W-:-:S04]  /*c120*/  @!P3 IADD3 R4, -R4, RZ, RZ ;  /* 0x000000ff0404b210 */ /* 0x000fc80007ffe1ff */
[----:B------:R-:W-:Y:S02]  /*c130*/  SEL R8, R8, R4, !P4 ;  /* 0x0000000408087207 */ /* 0x000fe40006000000 */
[----:B------:R-:W2:Y:S03]  /*c140*/  LDG.E R4, desc[UR6][R14.64] ;  /* 0x000000060e047981 */ /* 0x000ea6000c1e1900 */
[----:B------:R-:W-:-:S05]  /*c150*/  IMAD.WIDE R12, R8, 0x4, R144 ;  /* 0x00000004080c7825 */ /* 0x000fca00078e0290 */
[----:B------:R-:W2:Y:S01]  /*c160*/  LDG.E R7, desc[UR6][R12.64] ;  /* 0x000000060c077981 */ /* 0x000ea2000c1e1900 */
[----:B------:R-:W-:-:S04]  /*c170*/  IMAD.IADD R9, R5, 0x1, -R8 ;  /* 0x0000000105097824 */ /* 0x000fc800078e0a08 */
[----:B------:R-:W-:Y:S02]  /*c180*/  IMAD R9, R9, R6, -0x80 ;  /* 0xffffff8009097424 */ /* 0x000fe400078e0206 */
[----:B------:R-:W-:-:S03]  /*c190*/  IMAD.U32 R6, RZ, RZ, UR4 ;  /* 0x00000004ff067e24 */ /* 0x000fc6000f8e00ff */
[----:B------:R-:W-:-:S05]  /*c1a0*/  SHF.R.S32.HI R5, RZ, 0x1f, R9 ;  /* 0x0000001fff057819 */ /* 0x000fca0000011409 */
[----:B------:R-:W-:-:S04]  /*c1b0*/  IMAD R10, R5, R6, RZ ;  /* 0x00000006050a7224 */ /* 0x000fc800078e02ff */
[C---:B------:R-:W-:Y:S02]  /*c1c0*/  IMAD R10, R9.reuse, UR5, R10 ;  /* 0x00000005090a7c24 */ /* 0x040fe4000f8e020a */
[----:B------:R-:W-:-:S05]  /*c1d0*/  IMAD.WIDE.U32 R8, R9, R6, RZ ;  /* 0x0000000609087225 */ /* 0x000fca00078e00ff */
[----:B------:R-:W-:Y:S01]  /*c1e0*/  IADD3 R11, R9, R10, RZ ;  /* 0x0000000a090b7210 */ /* 0x000fe20007ffe0ff */
[----:B------:R-:W-:Y:S01]  /*c1f0*/  IMAD.MOV.U32 R10, RZ, RZ, R8 ;  /* 0x000000ffff0a7224 */ /* 0x000fe200078e0008 */
[----:B--2---:R-:W-:Y:S02]  /*c200*/  IADD3 R7, -R4, R7, RZ ;  /* 0x0000000704077210 */ /* 0x004fe40007ffe1ff */
[----:B------:R-:W1:Y:S02]  /*c210*/  LDC.64 R4, c[0x0][0x230] ;  /* 0x00008c00ff047b82 */ /* 0x000e640000000a00 */
[----:B------:R-:W-:-:S05]  /*c220*/  SHF.R.S32.HI R9, RZ, 0x1f, R7 ;  /* 0x0000001fff097819 */ /* 0x000fca0000011407 */
[-C--:B-1----:R-:W-:Y:S02]  /*c230*/  IMAD R8, R9, R4.reuse, RZ ;  /* 0x0000000409087224 */ /* 0x082fe400078e02ff */
[----:B------:R-:W-:-:S04]  /*c240*/  IMAD.WIDE.U32 R10, R7, R4, R10 ;  /* 0x00000004070a7225 */ /* 0x000fc800078e000a */
[----:B------:R-:W-:Y:S02]  /*c250*/  IMAD R5, R7, R5, R8 ;  /* 0x0000000507057224 */ /* 0x000fe400078e0208 */
[----:B------:R-:W-:-:S03]  /*c260*/  IMAD.MOV.U32 R7, RZ, RZ, R10 ;  /* 0x000000ffff077224 */ /* 0x000fc600078e000a */
[----:B------:R-:W-:Y:S01]  /*c270*/  IADD3 R4, R11, R5, RZ ;  /* 0x000000050b047210 */ /* 0x000fe20007ffe0ff */
[----:B------:R-:W-:Y:S06]  /*c280*/  BRA `(.L_x_4098) ;  /* 0x0000000000107947 */ /* 0x000fec0003800000 */
.L_x_4097:
[----:B------:R-:W1:Y:S02]  /*c290*/  LDC R6, c[0x0][0x248] ;  /* 0x00009200ff067b82 */ /* 0x000e640000000800 */
[----:B-1----:R-:W-:-:S05]  /*c2a0*/  IMAD.SHL.U32 R7, R6, 0x80, RZ ;  /* 0x0000008006077824 */ /* 0x002fca00078e00ff */
[----:B------:R-:W-:-:S04]  /*c2b0*/  IADD3 R7, -R7, RZ, RZ ;  /* 0x000000ff07077210 */ /* 0x000fc80007ffe1ff */
[----:B------:R-:W-:-:S07]  /*c2c0*/  SHF.R.S32.HI R4, RZ, 0x1f, R7 ;  /* 0x0000001fff047819 */ /* 0x000fce0000011407 */
.L_x_4098:
        /* <DEDUP_REMOVED lines=43> */
.L_x_4100:
[----:B------:R-:W-:Y:S05]  /*c580*/  BSYNC B0 ;  /* 0x0000000000007941 */ /* 0x000fea0003800000 */
.L_x_4099:
[----:B------:R-:W0:Y:S01]  /*c590*/  LDGDEPBAR ;  /* 0x00000000000079af */ /* 0x000e220000000000 */
[----:B------:R-:W-:-:S04]  /*c5a0*/  LEA R150, P0, R7, R150, 0x1 ;  /* 0x0000009607967211 */ /* 0x000fc800078008ff */
[----:B------:R-:W-:-:S09]  /*c5b0*/  LEA.HI.X R147, R7, R147, R4, 0x1, P0 ;  /* 0x0000009307937211 */ /* 0x000fd200000f0c04 */
.L_x_4096:
        /* <DEDUP_REMOVED lines=69> */
[----:B------:R-:W3:Y:S04]  /*ca10*/  SHFL.BFLY PT, R5, R6, 0x1, 0x1f ;  /* 0x0c201f0006057f89 */ /* 0x000ee800000e0000 */
[----:B--2---:R-:W2:Y:S01]  /*ca20*/  LDSM.16.MT88.4 R8, [R132+0x3000] ;  /* 0x003000008408783b */ /* 0x004ea20000004200 */
[----:B-1----:R-:W-:-:S04]  /*ca30*/  FMNMX.FTZ R20, R7, R20, !PT ;  /* 0x0000001407147209 */ /* 0x002fc80007810000 */
[C---:B------:R-:W-:Y:S01]  /*ca40*/  FSETP.NEU.FTZ.AND P3, PT, R20.reuse, -INF , PT ;  /* 0xff8000001400780b */ /* 0x040fe20003f7d000 */
[----:B------:R-:W-:-:S05]  /*ca50*/  FMUL.FTZ R86, R20, UR8 ;  /* 0x0000000814567c20 */ /* 0x000fca0008410000 */
[----:B------:R-:W-:-:S05]  /*ca60*/  FSEL R86, R86, RZ, P3 ;  /* 0x000000ff56567208 */ /* 0x000fca0001800000 */
[--C-:B------:R-:W-:Y:S01]  /*ca70*/  FFMA.FTZ R4, R3, UR8, -R86.reuse ;  /* 0x0000000803047c23 */ /* 0x100fe20008010856 */
[----:B---3--:R-:W-:Y:S01]  /*ca80*/  FMNMX.FTZ R3, R6, R5, !PT ;  /* 0x0000000506037209 */ /* 0x008fe20007810000 */
        /* <DEDUP_REMOVED lines=10> */
[--C-:B------:R-:W-:Y:S01]  /*cb30*/  FFMA.FTZ R93, R91, UR8, -R86.reuse ;  /* 0x000000085b5d7c23 */ /* 0x100fe20008010856 */
[--C-:B------:R-:W-:Y:S01]  /*cb40*/  FFMA.FTZ R87, R95, UR8, -R86.reuse ;  /* 0x000000085f577c23 */ /* 0x100fe20008010856 */
[----:B------:R-:W-:Y:S01]  /*cb50*/  FADD.FTZ R5, R0, -R5 ;  /* 0x8000000500057221 */ /* 0x000fe20000010000 */
[----:B------:R-:W-:Y:S01]  /*cb60*/  FMUL.FTZ R0, R2, UR8 ;  /* 0x0000000802007c20 */ /* 0x000fe20008410000 */
[--C-:B------:R-:W-:Y:S01]  /*cb70*/  FFMA.FTZ R13, R102, UR8, -R23.reuse ;  /* 0x00000008660d7c23 */ /* 0x100fe20008010817 */
[--C-:B------:R-:W-:Y:S01]  /*cb80*/  FFMA.FTZ R99, R106, UR8, -R23.reuse ;  /* 0x000000086a637c23 */ /* 0x100fe20008010817 */
[--C-:B------:R-:W-:Y:S01]  /*cb90*/  FFMA.FTZ R102, R108, UR8, -R23.reuse ;  /* 0x000000086c667c23 */ /* 0x100fe20008010817 */
[----:B------:R-:W-:Y:S01]  /*cba0*/  FMUL.FTZ R14, R5, UR8 ;  /* 0x00000008050e7c20 */ /* 0x000fe20008410000 */
        /* <DEDUP_REMOVED lines=17> */
[----:B------:R-:W4:Y:S01]  /*ccc0*/  MUFU.EX2 R101, R101 ;  /* 0x0000006500657308 */ /* 0x000f220000000800 */
        /* <DEDUP_REMOVED lines=8> */
[----:B---3--:R-:W-:Y:S01]  /*cd50*/  F2FP.F16.F32.PACK_AB R4, R12, R4 ;  /* 0x000000040c04723e */ /* 0x008fe200000000ff */
[-C--:B------:R-:W-:Y:S01]  /*cd60*/  FMUL.FTZ R80, R80, R0.reuse ;  /* 0x0000000050507220 */ /* 0x080fe20000410000 */
[----:B------:R-:W-:Y:S01]  /*cd70*/  FMUL.FTZ R81, R81, R0 ;  /* 0x0000000051517220 */ /* 0x000fe20000410000 */
[----:B------:R-:W-:Y:S01]  /*cd80*/  FFMA.FTZ R0, R92, UR8, -R23 ;  /* 0x000000085c007c23 */ /* 0x000fe20008010817 */
[----:B------:R-:W-:Y:S01]  /*cd90*/  FADD.FTZ R92, R12, R155 ;  /* 0x0000009b0c5c7221 */ /* 0x000fe20000010000 */
[--C-:B------:R-:W-:Y:S01]  /*cda0*/  FFMA.FTZ R33, R25, UR8, -R86.reuse ;  /* 0x0000000819217c23 */ /* 0x100fe20008010856 */
[----:B------:R-:W-:Y:S01]  /*cdb0*/  FFMA.FTZ R98, R37, UR8, -R86 ;  /* 0x0000000825627c23 */ /* 0x000fe20008010856 */
[----:B------:R-:W-:Y:S01]  /*cdc0*/  MUFU.EX2 R13, R13 ;  /* 0x0000000d000d7308 */ /* 0x000fe20000000800 */
[----:B----4-:R-:W-:Y:S01]  /*cdd0*/  FADD.FTZ R95, R101, R92 ;  /* 0x0000005c655f7221 */ /* 0x010fe20000010000 */
[--C-:B------:R-:W-:Y:S01]  /*cde0*/  FFMA.FTZ R88, R41, UR8, -R86.reuse ;  /* 0x0000000829587c23 */ /* 0x100fe20008010856 */
[--C-:B------:R-:W-:Y:S01]  /*cdf0*/  FFMA.FTZ R25, R43, UR8, -R86.reuse ;  /* 0x000000082b197c23 */ /* 0x100fe20008010856 */
[--C-:B------:R-:W-:Y:S01]  /*ce00*/  FFMA.FTZ R37, R35, UR8, -R86.reuse ;  /* 0x0000000823257c23 */ /* 0x100fe20008010856 */
[--C-:B------:R-:W-:Y:S01]  /*ce10*/  FFMA.FTZ R94, R29, UR8, -R86.reuse ;  /* 0x000000081d5e7c23 */ /* 0x100fe20008010856 */
[--C-:B------:R-:W-:Y:S01]  /*ce20*/  FFMA.FTZ R43, R48, UR8, -R23.reuse ;  /* 0x00000008302b7c23 */ /* 0x100fe20008010817 */
[----:B------:R-:W-:Y:S01]  /*ce30*/  FFMA.FTZ R41, R50, UR8, -R23 ;  /* 0x0000000832297c23 */ /* 0x000fe20008010817 */
[----:B------:R-:W3:Y:S01]  /*ce40*/  MUFU.EX2 R99, R99 ;  /* 0x0000006300637308 */ /* 0x000ee20000000800 */
[C---:B-1----:R-:W-:Y:S01]  /*ce50*/  F2FP.F16.F32.PACK_AB R6, R100.reuse, R101 ;  /* 0x000000656406723e */ /* 0x042fe200000000ff */
[----:B------:R-:W-:Y:S01]  /*ce60*/  FADD.FTZ R95, R100, R95 ;  /* 0x0000005f645f7221 */ /* 0x000fe20000010000 */
        /* <DEDUP_REMOVED lines=26> */
[----:B------:R-:W-:Y:S01]  /*d010*/  FFMA.FTZ R34, R34, UR8, -R23 ;  /* 0x0000000822227c23 */ /* 0x000fe20008010817 */
[--C-:B------:R-:W-:Y:S01]  /*d020*/  FFMA.FTZ R39, R64, UR8, -R86.reuse ;  /* 0x0000000840277c23 */ /* 0x100fe20008010856 */
[----:B------:R-:W-:Y:S01]  /*d030*/  FFMA.FTZ R61, R61, UR8, -R86 ;  /* 0x000000083d3d7c23 */ /* 0x000fe20008010856 */
[----:B------:R-:W-:Y:S01]  /*d040*/  MUFU.EX2 R104, R104 ;  /* 0x0000006800687308 */ /* 0x000fe20000000800 */
[-C--:B-1----:R-:W-:Y:S01]  /*d050*/  FMUL.FTZ R70, R70, R14.reuse ;  /* 0x0000000e46467220 */ /* 0x082fe20000410000 */
        /* <DEDUP_REMOVED lines=8> */
[----:B------:R-:W1:Y:S01]  /*d0e0*/  MUFU.EX2 R93, R93 ;  /* 0x0000005d005d7308 */ /* 0x000e620000000800 */
[----:B------:R-:W-:Y:S01]  /*d0f0*/  FFMA.FTZ R156, R156, R14, R13 ;  /* 0x0000000e9c9c7223 */ /* 0x000fe2000001000d */
[--C-:B------:R-:W-:Y:S01]  /*d100*/  FFMA.FTZ R24, R24, UR8, -R23.reuse ;  /* 0x0000000818187c23 */ /* 0x100fe20008010817 */
[----:B------:R-:W-:Y:S01]  /*d110*/  LDSM.16.MT88.4 R12, [R132+0x3800] ;  /* 0x00380000840c783b */ /* 0x000fe20000004200 */
[--C-:B------:R-:W-:Y:S01]  /*d120*/  FFMA.FTZ R21, R21, UR8, -R23.reuse ;  /* 0x0000000815157c23 */ /* 0x100fe20008010817 */
[----:B------:R-:W-:Y:S01]  /*d130*/  FADD.FTZ R99, R99, R156 ;  /* 0x0000009c63637221 */ /* 0x000fe20000010000 */
[----:B--2---:R-:W-:Y:S01]  /*d140*/  HMMA.16816.F32 R68, R4, R8, R68 ;  /* 0x000000080444723c */ /* 0x004fe20000001844 */
[----:B------:R-:W-:Y:S01]  /*d150*/  FFMA.FTZ R156, R22, UR8, -R23 ;  /* 0x00000008169c7c23 */ /* 0x000fe20008010817 */
[----:B------:R-:W-:Y:S01]  /*d160*/  MUFU.EX2 R87, R87 ;  /* 0x0000005700577308 */ /* 0x000fe20000000800 */
[----:B------:R-:W-:Y:S01]  /*d170*/  FADD.FTZ R102, R102, R99 ;  /* 0x0000006366667221 */ /* 0x000fe20000010000 */
[----:B------:R-:W-:-:S02]  /*d180*/  FFMA.FTZ R66, R66, UR8, -R86 ;  /* 0x0000000842427c23 */ /* 0x000fc40008010856 */
[C---:B------:R-:W-:Y:S01]  /*d190*/  HMMA.16816.F32 R72, R4.reuse, R10, R72 ;  /* 0x0000000a0448723c */ /* 0x040fe20000001848 */
[----:B------:R-:W2:Y:S01]  /*d1a0*/  LDSM.16.MT88.4 R8, [R131+0x3000] ;  /* 0x003000008308783b */ /* 0x000ea20000004200 */
[----:B------:R-:W-:Y:S02]  /*d1b0*/  FADD.FTZ R63, R63, R102 ;  /* 0x000000663f3f7221 */ /* 0x000fe40000010000 */
[----:B------:R-:W-:Y:S08]  /*d1c0*/  MUFU.EX2 R2, R2 ;  /* 0x0000000200027308 */ /* 0x000ff00000000800 */
[----:B------:R-:W-:Y:S08]  /*d1d0*/  MUFU.EX2 R106, R106 ;  /* 0x0000006a006a7308 */ /* 0x000ff00000000800 */
[----:B------:R-:W3:Y:S08]  /*d1e0*/  MUFU.EX2 R91, R91 ;  /* 0x0000005b005b7308 */ /* 0x000ef00000000800 */
[----:B------:R-:W-:Y:S08]  /*d1f0*/  MUFU.EX2 R67, R67 ;  /* 0x0000004300437308 */ /* 0x000ff00000000800 */
[----:B------:R-:W4:Y:S01]  /*d200*/  MUFU.EX2 R0, R0 ;  /* 0x0000000000007308 */ /* 0x000f220000000800 */
[C---:B--2---:R-:W-:Y:S07]  /*d210*/  HMMA.16816.F32 R76, R4.reuse, R8, R76 ;  /* 0x00000008044c723c */ /* 0x044fee000000184c */
[----:B------:R-:W-:Y:S01]  /*d220*/  MUFU.EX2 R96, R96 ;  /* 0x0000006000607308 */ /* 0x000fe20000000800 */
[----:B------:R-:W-:Y:S01]  /*d230*/  HMMA.16816.F32 R80, R4, R10, R80 ;  /* 0x0000000a0450723c */ /* 0x000fe20000001850 */
[----:B------:R-:W2:Y:S06]  /*d240*/  LDSM.16.MT88.4 R8, [R132+0x3400] ;  /* 0x003400008408783b */ /* 0x000eac0000004200 */
[----:B------:R-:W5:Y:S01]  /*d250*/  MUFU.EX2 R51, R51 ;  /* 0x0000003300337308 */ /* 0x000f620000000800 */
[----:B-1----:R-:W-:Y:S01]  /*d260*/  F2FP.F16.F32.PACK_AB R4, R93, R104 ;  /* 0x000000685d04723e */ /* 0x002fe200000000ff */
        /* <DEDUP_REMOVED lines=10> */
[----:B------:R-:W-:Y:S01]  /*d310*/  FADD.FTZ R67, R67, R106 ;  /* 0x0000006a43437221 */ /* 0x000fe20000010000 */
[----:B------:R-:W-:Y:S02]  /*d320*/  FADD.FTZ R87, R2, R87 ;  /* 0x0000005702577221 */ /* 0x000fe40000010000 */
        /* <DEDUP_REMOVED lines=17> */
[----:B-----5:R-:W-:Y:S01]  /*d440*/  F2FP.F16.F32.PACK_AB R4, R51, R96 ;  /* 0x000000603304723e */ /* 0x020fe200000000ff */
        /* <DEDUP_REMOVED lines=10> */
[----:B------:R-:W-:Y:S01]  /*d4f0*/  HMMA.16816.F32 R68, R4, R12, R68 ;  /* 0x0000000c0444723c */ /* 0x000fe20000001844 */
[----:B------:R-:W-:-:S04]  /*d500*/  FADD.FTZ R62, R62, R89 ;  /* 0x000000593e3e7221 */ /* 0x000fc80000010000 */
[----:B------:R-:W-:Y:S01]  /*d510*/  FADD.FTZ R55, R55, R62 ;  /* 0x0000003e37377221 */ /* 0x000fe20000010000 */
[C---:B------:R-:W-:Y:S01]  /*d520*/  HMMA.16816.F32 R72, R4.reuse, R14, R72 ;  /* 0x0000000e0448723c */ /* 0x040fe20000001848 */
[----:B------:R-:W3:Y:S01]  /*d530*/  LDSM.16.MT88.4 R12, [R132+0x3c00] ;  /* 0x003c0000840c783b */ /* 0x000ee20000004200 */
[----:B------:R-:W5:Y:S08]  /*d540*/  MUFU.EX2 R52, R52 ;  /* 0x0000003400347308 */ /* 0x000f700000000800 */
[----:B------:R-:W-:Y:S01]  /*d550*/  MUFU.EX2 R92, R92 ;  /* 0x0000005c005c7308 */ /* 0x000fe20000000800 */
[C---:B--2---:R-:W-:Y:S07]  /*d560*/  HMMA.16816.F32 R76, R4.reuse, R8, R76 ;  /* 0x00000008044c723c */ /* 0x044fee000000184c */
[----:B------:R-:W2:Y:S01]  /*d570*/  MUFU.EX2 R33, R33 ;  /* 0x0000002100217308 */ /* 0x000ea20000000800 */
[----:B------:R-:W-:Y:S01]  /*d580*/  HMMA.16816.F32 R80, R4, R10, R80 ;  /* 0x0000000a0450723c */ /* 0x000fe20000001850 */
[----:B------:R-:W2:Y:S06]  /*d590*/  LDSM.16.MT88.4 R8, [R131+0x3c00] ;  /* 0x003c00008308783b */ /* 0x000eac0000004200 */
[----:B------:R-:W-:Y:S01]  /*d5a0*/  MUFU.EX2 R31, R31 ;  /* 0x0000001f001f7308 */ /* 0x000fe20000000800 */
[----:B----4-:R-:W-:-:S02]  /*d5b0*/  F2FP.F16.F32.PACK_AB R4, R59, R98 ;  /* 0x000000623b04723e */ /* 0x010fc400000000ff */
[----:B-1----:R-:W-:Y:S02]  /*d5c0*/  F2FP.F16.F32.PACK_AB R5, R43, R100 ;  /* 0x000000642b05723e */ /* 0x002fe400000000ff */
[----:B------:R-:W-:Y:S02]  /*d5d0*/  F2FP.F16.F32.PACK_AB R6, R94, R37 ;  /* 0x000000255e06723e */ /* 0x000fe400000000ff */
[----:B-----5:R-:W-:Y:S01]  /*d5e0*/  F2FP.F16.F32.PACK_AB R7, R52, R41 ;  /* 0x000000293407723e */ /* 0x020fe200000000ff */
[----:B------:R-:W-:Y:S06]  /*d5f0*/  MUFU.EX2 R90, R90 ;  /* 0x0000005a005a7308 */ /* 0x000fec0000000800 */
[C---:B---3--:R-:W-:Y:S02]  /*d600*/  HMMA.16816.F32 R68, R4.reuse, R12, R68 ;  /* 0x0000000c0444723c */ /* 0x048fe40000001844 */
[----:B------:R-:W-:Y:S04]  /*d610*/  MUFU.EX2 R49, R49 ;  /* 0x0000003100317308 */ /* 0x000fe80000000800 */
[C---:B------:R-:W-:Y:S01]  /*d620*/  HMMA.16816.F32 R72, R4.reuse, R14, R72 ;  /* 0x0000000e0448723c */ /* 0x040fe20000001848 */
[----:B------:R-:W1:Y:S03]  /*d630*/  LDSM.16.MT88.4 R12, [R132+0x4000] ;  /* 0x00400000840c783b */ /* 0x000e660000004200 */
[----:B------:R-:W3:Y:S08]  /*d640*/  MUFU.EX2 R46, R46 ;  /* 0x0000002e002e7308 */ /* 0x000ef00000000800 */
[----:B------:R-:W-:Y:S01]  /*d650*/  MUFU.EX2 R47, R47 ;  /* 0x0000002f002f7308 */ /* 0x000fe20000000800 */
[C---:B--2---:R-:W-:Y:S07]  /*d660*/  HMMA.16816.F32 R76, R4.reuse, R8, R76 ;  /* 0x00000008044c723c */ /* 0x044fee000000184c */
[----:B------:R-:W2:Y:S01]  /*d670*/  MUFU.EX2 R40, R40 ;  /* 0x0000002800287308 */ /* 0x000ea20000000800 */
[----:B------:R-:W-:Y:S01]  /*d680*/  HMMA.16816.F32 R80, R4, R10, R80 ;  /* 0x0000000a0450723c */ /* 0x000fe20000001850 */
[----:B------:R-:W4:Y:S06]  /*d690*/  LDSM.16.MT88.4 R8, [R131+0x4000] ;  /* 0x004000008308783b */ /* 0x000f2c0000004200 */
[----:B------:R-:W-:Y:S01]  /*d6a0*/  F2FP.F16.F32.PACK_AB R4, R33, R92 ;  /* 0x0000005c2104723e */ /* 0x000fe200000000ff */
[----:B------:R-:W-:Y:S01]  /*d6b0*/  MUFU.EX2 R88, R88 ;  /* 0x0000005800587308 */ /* 0x000fe20000000800 */
[----:B---3--:R-:W-:-:S02]  /*d6c0*/  F2FP.F16.F32.PACK_AB R5, R46, R49 ;  /* 0x000000312e05723e */ /* 0x008fc400000000ff */
[----:B------:R-:W-:Y:S02]  /*d6d0*/  F2FP.F16.F32.PACK_AB R6, R90, R31 ;  /* 0x0000001f5a06723e */ /* 0x000fe400000000ff */
[----:B--2---:R-:W-:-:S03]  /*d6e0*/  F2FP.F16.F32.PACK_AB R7, R40, R47 ;  /* 0x0000002f2807723e */ /* 0x004fc600000000ff */
[----:B------:R-:W2:Y:S04]  /*d6f0*/  MUFU.EX2 R27, R27 ;  /* 0x0000001b001b7308 */ /* 0x000ea80000000800 */
[C---:B-1----:R-:W-:Y:S04]  /*d700*/  HMMA.16816.F32 R68, R4.reuse, R12, R68 ;  /* 0x0000000c0444723c */ /* 0x042fe80000001844 */
[----:B------:R-:W-:Y:S02]  /*d710*/  MUFU.EX2 R25, R25 ;  /* 0x0000001900197308 */ /* 0x000fe40000000800 */
[C---:B------:R-:W-:Y:S01]  /*d720*/  HMMA.16816.F32 R72, R4.reuse, R14, R72 ;  /* 0x0000000e0448723c */ /* 0x040fe20000001848 */
[----:B------:R-:W1:Y:S05]  /*d730*/  LDSM.16.MT88.4 R12, [R131+0x4400] ;  /* 0x00440000830c783b */ /* 0x000e6a0000004200 */
[----:B------:R-:W3:Y:S08]  /*d740*/  MUFU.EX2 R56, R56 ;  /* 0x0000003800387308 */ /* 0x000ef00000000800 */
[----:B------:R-:W-:Y:S01]  /*d750*/  MUFU.EX2 R44, R44 ;  /* 0x0000002c002c7308 */ /* 0x000fe20000000800 */
[C---:B----4-:R-:W-:Y:S06]  /*d760*/  HMMA.16816.F32 R76, R4.reuse, R8, R76 ;  /* 0x00000008044c723c */ /* 0x050fec000000184c */
[----:B------:R-:W-:Y:S01]  /*d770*/  HMMA.16816.F32 R80, R4, R10, R80 ;  /* 0x0000000a0450723c */ /* 0x000fe20000001850 */
[----:B------:R-:W4:Y:S01]  /*d780*/  MUFU.EX2 R57, R57 ;  /* 0x0000003900397308 */ /* 0x000f220000000800 */
[----:B------:R-:W5:Y:S05]  /*d790*/  LDSM.16.MT88.4 R8, [R132+0x4800] ;  /* 0x004800008408783b */ /* 0x000f6a0000004200 */
[----:B--2---:R-:W-:-:S02]  /*d7a0*/  F2FP.F16.F32.PACK_AB R4, R27, R88 ;  /* 0x000000581b04723e */ /* 0x004fc400000000ff */
[----:B------:R-:W-:Y:S01]  /*d7b0*/  MUFU.EX2 R36, R36 ;  /* 0x0000002400247308 */ /* 0x000fe20000000800 */
[----:B---3--:R-:W-:-:S07]  /*d7c0*/  F2FP.F16.F32.PACK_AB R6, R56, R25 ;  /* 0x000000193806723e */ /* 0x008fce00000000ff */
[----:B------:R-:W2:Y:S01]  /*d7d0*/  MUFU.EX2 R53, R53 ;  /* 0x0000003500357308 */ /* 0x000ea20000000800 */
[----:B----4-:R-:W-:-:S07]  /*d7e0*/  F2FP.F16.F32.PACK_AB R5, R57, R44 ;  /* 0x0000002c3905723e */ /* 0x010fce00000000ff */
[----:B------:R3:W-:Y:S08]  /*d7f0*/  MUFU.EX2 R42, R65 ;  /* 0x00000041002a7308 */ /* 0x0007f00000000800 */
[----:B------:R-:W-:Y:S01]  /*d800*/  MUFU.EX2 R29, R29 ;  /* 0x0000001d001d7308 */ /* 0x000fe20000000800 */
[----:B--2---:R-:W-:-:S07]  /*d810*/  F2FP.F16.F32.PACK_AB R7, R53, R36 ;  /* 0x000000243507723e */ /* 0x004fce00000000ff */
[----:B------:R-:W-:Y:S01]  /*d820*/  HMMA.16816.F32 R68, R4, R16, R68 ;  /* 0x000000100444723c */ /* 0x000fe20000001844 */
[----:B---3--:R-:W-:Y:S01]  /*d830*/  FFMA.FTZ R65, R28, UR8, -R23 ;  /* 0x000000081c417c23 */ /* 0x008fe20008010817 */
[----:B------:R-:W2:Y:S01]  /*d840*/  MUFU.EX2 R48, R48 ;  /* 0x0000003000307308 */ /* 0x000ea20000000800 */
[----:B------:R-:W-:-:S03]  /*d850*/  FADD.FTZ R28, R100, R55 ;  /* 0x00000037641c7221 */ /* 0x000fc60000010000 */
[C---:B------:R-:W-:Y:S01]  /*d860*/  HMMA.16816.F32 R72, R4.reuse, R18, R72 ;  /* 0x000000120448723c */ /* 0x040fe20000001848 */
[----:B------:R-:W3:Y:S01]  /*d870*/  LDSM.16.MT88.4 R16, [R131+0x4800] ;  /* 0x004800008310783b */ /* 0x000ee20000004200 */
[----:B------:R-:W-:Y:S02]  /*d880*/  FADD.FTZ R28, R43, R28 ;  /* 0x0000001c2b1c7221 */ /* 0x000fe40000010000 */
[----:B------:R-:W-:Y:S02]  /*d890*/  MUFU.EX2 R35, R35 ;  /* 0x0000002300237308 */ /* 0x000fe40000000800 */
[----:B-1----:R-:W-:Y:S01]  /*d8a0*/  HMMA.16816.F32 R76, R4, R12, R76 ;  /* 0x0000000c044c723c */ /* 0x002fe2000000184c */
[----:B------:R-:W-:-:S04]  /*d8b0*/  FADD.FTZ R41, R41, R28 ;  /* 0x0000001c29297221 */ /* 0x000fc80000010000 */
[----:B------:R-:W-:Y:S01]  /*d8c0*/  FADD.FTZ R52, R52, R41 ;  /* 0x0000002934347221 */ /* 0x000fe20000010000 */
[----:B------:R-:W1:Y:S01]  /*d8d0*/  MUFU.EX2 R50, R50 ;  /* 0x0000003200327308 */ /* 0x000e620000000800 */
[----:B------:R-:W-:Y:S01]  /*d8e0*/  FADD.FTZ R13, R45, R60 ;  /* 0x0000003c2d0d7221 */ /* 0x000fe20000010000 */
[----:B------:R-:W-:Y:S01]  /*d8f0*/  HMMA.16816.F32 R80, R4, R14, R80 ;  /* 0x0000000e0450723c */ /* 0x000fe20000001850 */
[----:B------:R-:W-:Y:S01]  /*d900*/  FFMA.FTZ R45, R26, UR8, -R23 ;  /* 0x000000081a2d7c23 */ /* 0x000fe20008010817 */
[----:B------:R-:W-:Y:S01]  /*d910*/  FADD.FTZ R49, R49, R52 ;  /* 0x0000003431317221 */ /* 0x000fe20000010000 */
[----:B------:R-:W-:Y:S02]  /*d920*/  FADD.FTZ R26, R98, R13 ;  /* 0x0000000d621a7221 */ /* 0x000fe40000010000 */
[----:B------:R-:W4:Y:S01]  /*d930*/  LDSM.16.MT88.4 R12, [R132+0x4c00] ;  /* 0x004c0000840c783b */ /* 0x000f220000004200 */
[----:B------:R-:W-:Y:S01]  /*d940*/  MUFU.EX2 R0, R34 ;  /* 0x0000002200007308 */ /* 0x000fe20000000800 */
[----:B--2---:R-:W-:Y:S01]  /*d950*/  F2FP.F16.F32.PACK_AB R4, R48, R29 ;  /* 0x0000001d3004723e */ /* 0x004fe200000000ff */
[----:B------:R-:W-:Y:S01]  /*d960*/  FADD.FTZ R26, R59, R26 ;  /* 0x0000001a3b1a7221 */ /* 0x000fe20000010000 */
[----:B------:R-:W-:-:S04]  /*d970*/  FADD.FTZ R46, R46, R49 ;  /* 0x000000312e2e7221 */ /* 0x000fc80000010000 */
[----:B------:R-:W-:Y:S01]  /*d980*/  FADD.FTZ R47, R47, R46 ;  /* 0x0000002e2f2f7221 */ /* 0x000fe20000010000 */
[----:B------:R-:W2:Y:S01]  /*d990*/  MUFU.EX2 R63, R63 ;  /* 0x0000003f003f7308 */ /* 0x000ea20000000800 */
[----:B-1----:R-:W-:Y:S02]  /*d9a0*/  F2FP.F16.F32.PACK_AB R6, R50, R35 ;  /* 0x000000233206723e */ /* 0x002fe400000000ff */
        /* <DEDUP_REMOVED lines=9> */
[----:B------:R-:W2:Y:S03]  /*da40*/  MUFU.EX2 R39, R39 ;  /* 0x0000002700277308 */ /* 0x000ea60000000800 */
[----:B------:R-:W-:Y:S01]  /*da50*/  FADD.FTZ R63, R63, R0 ;  /* 0x000000003f3f7221 */ /* 0x000fe20000010000 */
[----:B------:R-:W-:-:S04]  /*da60*/  MOV R0, R3 ;  /* 0x0000000300007202 */ /* 0x000fc80000000f00 */
[----:B------:R-:W-:Y:S01]  /*da70*/  MUFU.EX2 R2, R66 ;  /* 0x0000004200027308 */ /* 0x000fe20000000800 */
[----:B-1----:R-:W-:Y:S01]  /*da80*/  F2FP.F16.F32.PACK_AB R7, R65, R30 ;  /* 0x0000001e4107723e */ /* 0x002fe200000000ff */
[----:B------:R-:W-:-:S04]  /*da90*/  FADD.FTZ R30, R30, R63 ;  /* 0x0000003f1e1e7221 */ /* 0x000fc80000010000 */
[----:B------:R-:W-:Y:S02]  /*daa0*/  FADD.FTZ R65, R65, R30 ;  /* 0x0000001e41417221 */ /* 0x000fe40000010000 */
[C---:B-----5:R-:W-:Y:S01]  /*dab0*/  HMMA.16816.F32 R68, R4.reuse, R8, R68 ;  /* 0x000000080444723c */ /* 0x060fe20000001844 */
[----:B------:R-:W1:Y:S05]  /*dac0*/  MUFU.EX2 R61, R61 ;  /* 0x0000003d003d7308 */ /* 0x000e6a0000000800 */
[C---:B------:R-:W-:Y:S01]  /*dad0*/  HMMA.16816.F32 R72, R4.reuse, R10, R72 ;  /* 0x0000000a0448723c */ /* 0x040fe20000001848 */
[----:B------:R-:W-:Y:S02]  /*dae0*/  FADD.FTZ R9, R37, R26 ;  /* 0x0000001a25097221 */ /* 0x000fe40000010000 */
[----:B------:R-:W-:Y:S02]  /*daf0*/  MUFU.EX2 R24, R24 ;  /* 0x0000001800187308 */ /* 0x000fe40000000800 */
[----:B------:R-:W-:Y:S01]  /*db00*/  FADD.FTZ R9, R94, R9 ;  /* 0x000000095e097221 */ /* 0x000fe20000010000 */
[----:B---3--:R-:W-:Y:S03]  /*db10*/  HMMA.16816.F32 R76, R4, R16, R76 ;  /* 0x00000010044c723c */ /* 0x008fe6000000184c */
[----:B------:R-:W-:-:S02]  /*db20*/  FADD.FTZ R22, R92, R9 ;  /* 0x000000095c167221 */ /* 0x000fc40000010000 */
[----:B------:R-:W3:Y:S01]  /*db30*/  LDSM.16.MT88.4 R8, [R131+0x4c00] ;  /* 0x004c00008308783b */ /* 0x000ee20000004200 */
[----:B------:R-:W5:Y:S01]  /*db40*/  MUFU.EX2 R45, R45 ;  /* 0x0000002d002d7308 */ /* 0x000f620000000800 */
[----:B------:R-:W-:Y:S01]  /*db50*/  FADD.FTZ R22, R33, R22 ;  /* 0x0000001621167221 */ /* 0x000fe20000010000 */
[----:B------:R-:W-:Y:S03]  /*db60*/  HMMA.16816.F32 R80, R4, R18, R80 ;  /* 0x000000120450723c */ /* 0x000fe60000001850 */
[----:B------:R-:W-:-:S03]  /*db70*/  FADD.FTZ R17, R31, R22 ;  /* 0x000000161f117221 */ /* 0x000fc60000010000 */
[----:B------:R-:W-:Y:S01]  /*db80*/  MUFU.EX2 R21, R21 ;  /* 0x0000001500157308 */ /* 0x000fe20000000800 */
[----:B------:R-:W-:Y:S01]  /*db90*/  FADD.FTZ R17, R90, R17 ;  /* 0x000000115a117221 */ /* 0x000fe20000010000 */
[----:B--2---:R-:W-:Y:S02]  /*dba0*/  F2FP.F16.F32.PACK_AB R4, R42, R39 ;  /* 0x000000272a04723e */ /* 0x004fe400000000ff */
[----:B-1----:R-:W-:Y:S01]  /*dbb0*/  F2FP.F16.F32.PACK_AB R6, R61, R2 ;  /* 0x000000023d06723e */ /* 0x002fe200000000ff */
        /* <DEDUP_REMOVED lines=19> */
[----:B---3--:R-:W-:Y:S03]  /*dcf0*/  HMMA.16816.F32 R76, R4, R8, R76 ;  /* 0x00000008044c723c */ /* 0x008fe6000000184c */
[----:B------:R-:W-:-:S03]  /*dd00*/  FADD.FTZ R2, R2, R39 ;  /* 0x0000002702027221 */ /* 0x000fc60000010000 */
[----:B------:R-:W-:Y:S01]  /*dd10*/  HMMA.16816.F32 R80, R4, R10, R80 ;  /* 0x0000000a0450723c */ /* 0x000fe20000001850 */
[----:B------:R-:W-:Y:S01]  /*dd20*/  FADD.FTZ R155, R61, R2 ;  /* 0x000000023d9b7221 */ /* 0x000fe20000010000 */
[----:B------:R-:W-:-:S15]  /*dd30*/  MOV R2, R20 ;  /* 0x0000001400027202 */ /* 0x000fde0000000f00 */
[----:B------:R-:W-:-:S07]  /*dd40*/  NOP ;  /* 0x0000000000007918 */ /* 0x000fce0000000000 */
.L_x_4093:
        /* <DEDUP_REMOVED lines=10> */
.L_x_4105:
        /* <DEDUP_REMOVED lines=10> */
[----:B------:R-:W-:Y:S05]  /*de90*/  SHF.L.U32 R5, R148, 0x7, RZ ;  /* 0x0000000794057819 */ /* 0x000fea00000006ff */
[----:B------:R-:W-:Y:S05]  /*dea0*/  VIADD R11, R5, 0x80 ;  /* 0x00000080050b7836 */ /* 0x000fea0000000000 */
[----:B------:R-:W-:Y:S02]  /*deb0*/  IABS R6, R11 ;  /* 0x0000000b00067213 */ /* 0x000fe40000000000 */
        /* <DEDUP_REMOVED lines=57> */
.L_x_4102:
        /* <DEDUP_REMOVED lines=21> */
[----:B------:R-:W-:Y:S01]  /*e3a0*/  @P0 STS.128 [R146+0x3800], RZ ;  /* 0x003800ff92000388 */ /* 0x000fe20000000c00 */
[----:B------:R-:W-:Y:S02]  /*e3b0*/  IMAD.MOV.U32 R154, RZ, RZ, R158 ;  /* 0x000000ffff9a7224 */ /* 0x000fe400078e009e */
[----:B------:R-:W-:Y:S01]  /*e3c0*/  @!P0 LEA.HI.X R11, R162, R153, R160, 0x1, P1 ;  /* 0x00000099a20b8211 */ /* 0x000fe200008f0ca0 */
[----:B------:R-:W-:Y:S01]  /*e3d0*/  @!PT LDS RZ, [RZ] ;  /* 0x00000000fffff984 */ /* 0x000fe20000000800 */
[----:B------:R-:W-:Y:S01]  /*e3e0*/  @!PT LDS RZ, [RZ] ;  /* 0x00000000fffff984 */ /* 0x000fe20000000800 */
[----:B------:R-:W-:Y:S01]  /*e3f0*/  @!PT LDS RZ, [RZ] ;  /* 0x00000000fffff984 */ /* 0x000fe20000000800 */
[----:B------:R1:W-:Y:S01]  /*e400*/  @!P0 LDGSTS.E.BYPASS.LTC128B.128 [R146+0x3800], desc[UR6][R114.64] ;  /* 0x0380000072928fae */ /* 0x0003e2000b901d46 */
[----:B------:R-:W-:Y:S01]  /*e410*/  ISETP.GT.AND P1, PT, R148, R137, PT ;  /* 0x000000899400720c */ /* 0x000fe20003f24270 */
[----:B------:R-:W-:Y:S02]  /*e420*/  IMAD.MOV.U32 R153, RZ, RZ, R159 ;  /* 0x000000ffff997224 */ /* 0x000fe400078e009f */
        /* <DEDUP_REMOVED lines=14> */
[----:B------:R-:W5:Y:S04]  /*e510*/  LDSM.16.M88.4 R104, [R134+0x1c00] ;  /* 0x001c00008668783b */ /* 0x000f680000000200 */
[----:B------:R-:W0:Y:S04]  /*e520*/  LDGDEPBAR ;  /* 0x00000000000079af */ /* 0x000e280000000000 */
[----:B------:R-:W5:Y:S04]  /*e530*/  LDSM.16.M88.4 R108, [R134+0x2000] ;  /* 0x00200000866c783b */ /* 0x000f680000000200 */
[----:B-1----:R-:W1:Y:S04]  /*e540*/  LDSM.16.M88.4 R112, [R134+0x2400] ;  /* 0x002400008670783b */ /* 0x002e680000000200 */
[----:B------:R-:W1:Y:S04]  /*e550*/  LDSM.16.M88.4 R116, [R134+0x2800] ;  /* 0x002800008674783b */ /* 0x000e680000000200 */
[----:B------:R-:W1:Y:S01]  /*e560*/  LDSM.16.M88.4 R120, [R134+0x2c00] ;  /* 0x002c00008678783b */ /* 0x000e620000000200 */
[C---:B---3--:R-:W-:Y:S06]  /*e570*/  HMMA.16816.F32 R4, R88.reuse, R92, RZ ;  /* 0x0000005c5804723c */ /* 0x048fec00000018ff */
[C---:B--2---:R-:W-:Y:S01]  /*e580*/  HMMA.16816.F32 R8, R88.reuse, R94, RZ ;  /* 0x0000005e5808723c */ /* 0x044fe200000018ff */
[----:B------:R-:W-:Y:S05]  /*e590*/  LDSM.16.M88.4 R92, [R133] ;  /* 0x00000000855c783b */ /* 0x000fea0000000200 */
        /* <DEDUP_REMOVED lines=49> */
[----:B------:R-:W-:Y:S03]  /*e8b0*/  MOV R90, RZ ;  /* 0x000000ff005a7202 */ /* 0x000fe60000000f00 */
[----:B------:R-:W-:Y:S02]  /*e8c0*/  IABS R93, R89 ;  /* 0x00000059005d7213 */ /* 0x000fe40000000000 */
[----:B-1----:R-:W-:Y:S04]  /*e8d0*/  IABS R86, R88 ;  /* 0x0000005800567213 */ /* 0x002fe80000000000 */
[----:B------:R-:W1:Y:S10]  /*e8e0*/  I2F.RP R94, R86 ;  /* 0x00000056005e7306 */ /* 0x000e740000209400 */
[----:B-1----:R-:W1:Y:S02]  /*e8f0*/  MUFU.RCP R2, R94 ;  /* 0x0000005e00027308 */ /* 0x002e640000001000 */
[----:B-1----:R-:W-:Y:S08]  /*e900*/  VIADD R92, R2, 0xffffffe ;  /* 0x0ffffffe025c7836 */ /* 0x002ff00000000000 */
[----:B------:R-:W1:Y:S02]  /*e910*/  F2I.FTZ.U32.TRUNC.NTZ R91, R92 ;  /* 0x0000005c005b7305 */ /* 0x000e64000021f000 */
[--C-:B-1----:R-:W-:Y:S04]  /*e920*/  IMAD.MOV R2, RZ, RZ, -R91.reuse ;  /* 0x000000ffff027224 */ /* 0x102fe800078e0a5b */
[----:B------:R-:W-:Y:S04]  /*e930*/  IMAD R2, R2, R86, RZ ;  /* 0x0000005602027224 */ /* 0x000fe800078e02ff */
[----:B------:R-:W-:Y:S06]  /*e940*/  IMAD.HI.U32 R2, R91, R2, R90 ;  /* 0x000000025b027227 */ /* 0x000fec00078e005a */
[----:B------:R-:W-:Y:S04]  /*e950*/  IMAD.HI.U32 R90, R2, R93, RZ ;  /* 0x0000005d025a7227 */ /* 0x000fe800078e00ff */
[----:B------:R-:W-:Y:S04]  /*e960*/  IMAD.MOV R91, RZ, RZ, -R90 ;  /* 0x000000ffff5b7224 */ /* 0x000fe800078e0a5a */
[C---:B------:R-:W-:Y:S01]  /*e970*/  IMAD R93, R86.reuse, R91, R93 ;  /* 0x0000005b565d7224 */ /* 0x040fe200078e025d */
[-C--:B------:R-:W-:Y:S04]  /*e980*/  LOP3.LUT R91, R89, R88.reuse, RZ, 0x3c, !PT ;  /* 0x00000058595b7212 */ /* 0x080fe800078e3cff */
[----:B------:R-:W-:Y:S01]  /*e990*/  ISETP.GE.AND P4, PT, R91, RZ, PT ;  /* 0x000000ff5b00720c */ /* 0x000fe20003f86270 */
[----:B------:R-:W-:Y:S01]  /*e9a0*/  VIADD R91, R89, 0xffffff80 ;  /* 0xffffff80595b7836 */ /* 0x000fe20000000000 */
[----:B------:R-:W-:Y:S04]  /*e9b0*/  ISETP.GT.U32.AND P5, PT, R86, R93, PT ;  /* 0x0000005d5600720c */ /* 0x000fe80003fa4070 */
[----:B------:R-:W-:Y:S02]  /*e9c0*/  IABS R89, R91 ;  /* 0x0000005b00597213 */ /* 0x000fe40000000000 */
[----:B------:R-:W-:Y:S03]  /*e9d0*/  LOP3.LUT R91, R91, R88, RZ, 0x3c, !PT ;  /* 0x000000585b5b7212 */ /* 0x000fe600078e3cff */
[----:B------:R-:W-:Y:S01]  /*e9e0*/  IMAD.HI.U32 R2, R2, R89, RZ ;  /* 0x0000005902027227 */ /* 0x000fe200078e00ff */
[----:B------:R-:W-:Y:S03]  /*e9f0*/  ISETP.GE.AND P1, PT, R91, RZ, PT ;  /* 0x000000ff5b00720c */ /* 0x000fe60003f26270 */
[-C--:B------:R-:W-:Y:S01]  /*ea00*/  @!P5 IADD3 R93, R93, -R86.reuse, RZ ;  /* 0x800000565d5dd210 */ /* 0x080fe20007ffe0ff */
[----:B------:R-:W-:Y:S02]  /*ea10*/  IMAD.MOV R91, RZ, RZ, -R2 ;  /* 0x000000ffff5b7224 */ /* 0x000fe400078e0a02 */
[----:B------:R-:W-:Y:S01]  /*ea20*/  @!P5 VIADD R90, R90, 0x1 ;  /* 0x000000015a5ad836 */ /* 0x000fe20000000000 */
[----:B------:R-:W-:Y:S01]  /*ea30*/  ISETP.GE.U32.AND P6, PT, R93, R86, PT ;  /* 0x000000565d00720c */ /* 0x000fe20003fc6070 */
[C---:B------:R-:W-:Y:S01]  /*ea40*/  IMAD R89, R86.reuse, R91, R89 ;  /* 0x0000005b56597224 */ /* 0x040fe200078e0259 */
[----:B------:R-:W-:Y:S04]  /*ea50*/  LOP3.LUT R91, RZ, R88, RZ, 0x33, !PT ;  /* 0x00000058ff5b7212 */ /* 0x000fe800078e33ff */
[----:B------:R-:W-:Y:S07]  /*ea60*/  ISETP.GT.U32.AND P3, PT, R86, R89, PT ;  /* 0x000000595600720c */ /* 0x000fee0003f64070 */
[----:B------:R-:W-:Y:S05]  /*ea70*/  @P6 VIADD R90, R90, 0x1 ;  /* 0x000000015a5a6836 */ /* 0x000fea0000000000 */
[----:B------:R-:W-:Y:S01]  /*ea80*/  @!P4 IADD3 R90, -R90, RZ, RZ ;  /* 0x000000ff5a5ac210 */ /* 0x000fe20007ffe1ff */
[----:B------:R-:W-:Y:S01]  /*ea90*/  @!P3 VIADD R2, R2, 0x1 ;  /* 0x000000010202b836 */ /* 0x000fe20000000000 */
[-C--:B------:R-:W-:Y:S04]  /*eaa0*/  @!P3 IADD3 R89, R89, -R86.reuse, RZ ;  /* 0x800000565959b210 */ /* 0x080fe80007ffe0ff */
[----:B------:R-:W-:Y:S02]  /*eab0*/  ISETP.GE.U32.AND P3, PT, R89, R86, PT ;  /* 0x000000565900720c */ /* 0x000fe40003f66070 */
[----:B------:R-:W1:Y:S11]  /*eac0*/  LDC R86, c[0x0][0x24c] ;  /* 0x00009300ff567b82 */ /* 0x000e760000000800 */
[----:B------:R-:W-:Y:S02]  /*ead0*/  @P3 IADD3 R2, R2, 0x1, RZ ;  /* 0x0000000102023810 */ /* 0x000fe40007ffe0ff */
[----:B------:R-:W-:Y:S03]  /*eae0*/  ISETP.NE.AND P3, PT, R88, RZ, PT ;  /* 0x000000ff5800720c */ /* 0x000fe60003f65270 */
[----:B------:R-:W-:Y:S05]  /*eaf0*/  @!P1 IMAD.MOV R2, RZ, RZ, -R2 ;  /* 0x000000ffff029224 */ /* 0x000fea00078e0a02 */
[C---:B------:R-:W-:Y:S02]  /*eb00*/  SEL R93, R91.reuse, R2, !P3 ;  /* 0x000000025b5d7207 */ /* 0x040fe40005800000 */
[----:B------:R-:W-:Y:S02]  /*eb10*/  SEL R91, R91, R90, !P3 ;  /* 0x0000005a5b5b7207 */ /* 0x000fe40005800000 */
[CC--:B------:R-:W-:Y:S04]  /*eb20*/  LEA R96, P1, R93.reuse, R144.reuse, 0x2 ;  /* 0x000000905d607211 */ /* 0x0c0fe800078210ff */
[-C--:B------:R-:W-:Y:S01]  /*eb30*/  LEA.HI.X.SX32 R97, R93, R145.reuse, 0x2, P1 ;  /* 0x000000915d617211 */ /* 0x080fe200008f16ff */
[C---:B------:R-:W-:Y:S01]  /*eb40*/  IMAD.IADD R93, R91.reuse, 0x1, -R93 ;  /* 0x000000015b5d7824 */ /* 0x040fe200078e0a5d */
[----:B------:R-:W-:Y:S03]  /*eb50*/  LEA R94, P1, R91, R144, 0x2 ;  /* 0x000000905b5e7211 */ /* 0x000fe600078210ff */
[----:B------:R-:W-:Y:S01]  /*eb60*/  IMAD R93, R93, R88, -0x80 ;  /* 0xffffff805d5d7424 */ /* 0x000fe200078e0258 */
[----:B------:R-:W-:Y:S01]  /*eb70*/  LEA.HI.X.SX32 R95, R91, R145, 0x2, P1 ;  /* 0x000000915b5f7211 */ /* 0x000fe200008f16ff */
[----:B------:R-:W2:Y:S04]  /*eb80*/  LDG.E R2, desc[UR6][R96.64] ;  /* 0x0000000660027981 */ /* 0x000ea8000c1e1900 */
[----:B------:R-:W2:Y:S02]  /*eb90*/  LDG.E R89, desc[UR6][R94.64] ;  /* 0x000000065e597981 */ /* 0x000ea4000c1e1900 */
[----:B--2---:R-:W-:Y:S01]  /*eba0*/  IMAD.IADD R2, R2, 0x1, -R89 ;  /* 0x0000000102027824 */ /* 0x004fe200078e0a59 */
[----:B------:R-:W-:Y:S04]  /*ebb0*/  SHF.R.S32.HI R89, RZ, 0x1f, R93 ;  /* 0x0000001fff597819 */ /* 0x000fe8000001145d */
[----:B------:R-:W-:Y:S01]  /*ebc0*/  SHF.R.S32.HI R91, RZ, 0x1f, R2 ;  /* 0x0000001fff5b7819 */ /* 0x000fe20000011402 */
[----:B------:R-:W-:Y:S04]  /*ebd0*/  IMAD R88, R89, R0, RZ ;  /* 0x0000000059587224 */ /* 0x000fe800078e02ff */
[C---:B-1----:R-:W-:Y:S02]  /*ebe0*/  IMAD R88, R93.reuse, R86, R88 ;  /* 0x000000565d587224 */ /* 0x042fe400078e0258 */
[----:B------:R-:W-:Y:S05]  /*ebf0*/  IMAD.WIDE.U32 R92, R93, R0, RZ ;  /* 0x000000005d5c7225 */ /* 0x000fea00078e00ff */
[----:B------:R-:W-:Y:S02]  /*ec00*/  IADD3 R93, R93, R88, RZ ;  /* 0x000000585d5d7210 */ /* 0x000fe40007ffe0ff */
[----:B------:R-:W1:Y:S02]  /*ec10*/  LDC.64 R88, c[0x0][0x230] ;  /* 0x00008c00ff587b82 */ /* 0x000e640000000a00 */
[-C--:B-1----:R-:W-:Y:S02]  /*ec20*/  IMAD R91, R91, R88.reuse, RZ ;  /* 0x000000585b5b7224 */ /* 0x082fe400078e02ff */
[C---:B------:R-:W-:Y:S04]  /*ec30*/  IMAD.WIDE.U32 R92, R2.reuse, R88, R92 ;  /* 0x00000058025c7225 */ /* 0x040fe800078e005c */
[----:B------:R-:W-:Y:S01]  /*ec40*/  IMAD R91, R2, R89, R91 ;  /* 0x00000059025b7224 */ /* 0x000fe200078e025b */
[----:B------:R-:W-:Y:S03]  /*ec50*/  MOV R88, R92 ;  /* 0x0000005c00587202 */ /* 0x000fe60000000f00 */
[----:B------:R-:W-:Y:S07]  /*ec60*/  IMAD.IADD R89, R93, 0x1, R91 ;  /* 0x000000015d597824 */ /* 0x000fee00078e025b */
.L_x_4104:
[----:B------:R1:W-:Y:S01]  /*ec70*/  @P0 STS [R146+0x1000], RZ ;  /* 0x001000ff92000388 */ /* 0x0003e20000000800 */
[----:B------:R-:W-:Y:S02]  /*ec80*/  LEA R92, P1, R88, R150, 0x1 ;  /* 0x00000096585c7211 */ /* 0x000fe400078208ff */
[-C--:B------:R-:W-:Y:S01]  /*ec90*/  @!P0 LEA R86, P3, R0, R88.reuse, 0x6 ;  /* 0x0000005800568211 */ /* 0x080fe200078630ff */
[----:B------:R1:W-:Y:S01]  /*eca0*/  @P0 STS [R146+0x1004], RZ ;  /* 0x001004ff92000388 */ /* 0x0003e20000000800 */
[-CC-:B------:R-:W-:Y:S02]  /*ecb0*/  LEA.HI.X R93, R88, R147.reuse, R89.reuse, 0x1, P1 ;  /* 0x00000093585d7211 */ /* 0x180fe400008f0c59 */
        /* <DEDUP_REMOVED lines=10> */
[----:B------:R-:W2:Y:S01]  /*ed60*/  @!P0 LDC R2, c[0x0][0x24c] ;  /* 0x00009300ff028b82 */ /* 0x000ea20000000800 */
[-C--:B------:R-:W-:Y:S02]  /*ed70*/  @!P0 LEA R90, P1, R86, R150.reuse, 0x1 ;  /* 0x00000096565a8211 */ /* 0x080fe400078208ff */
[----:B------:R-:W-:Y:S01]  /*ed80*/  @!PT LDS RZ, [RZ] ;  /* 0x00000000fffff984 */ /* 0x000fe20000000800 */
[----:B------:R-:W-:Y:S01]  /*ed90*/  @!PT LDS RZ, [RZ] ;  /* 0x00000000fffff984 */ /* 0x000fe20000000800 */
[----:B------:R-:W-:Y:S01]  /*eda0*/  @!PT LDS RZ, [RZ] ;  /* 0x00000000fffff984 */ /* 0x000fe20000000800 */
[----:B------:R3:W-:Y:S04]  /*edb0*/  @!P0 LDGSTS.E.BYPASS.LTC128B.128 [R146+0x1800], desc[UR6][R94.64] ;  /* 0x018000005e928fae */ /* 0x0007e8000b901d46 */
[----:B------:R1:W-:Y:S01]  /*edc0*/  @P0 STS.128 [R146+0x2000], RZ ;  /* 0x002000ff92000388 */ /* 0x0003e20000000c00 */
[C---:B--2---:R-:W-:Y:S01]  /*edd0*/  @!P0 LEA.HI.X R2, R0.reuse, R89, R2, 0x6, P3 ;  /* 0x0000005900028211 */ /* 0x044fe200018f3402 */
[----:B------:R-:W-:Y:S02]  /*ede0*/  @!P0 IMAD.WIDE.U32 R88, R0, 0x60, R88 ;  /* 0x0000006000588825 */ /* 0x000fe400078e0058 */
[----:B------:R-:W3:Y:S01]  /*edf0*/  @!P0 LDC R0, c[0x0][0x24c] ;  /* 0x00009300ff008b82 */ /* 0x000ee20000000800 */
        /* <DEDUP_REMOVED lines=17> */
.L_x_4103:
        /* <DEDUP_REMOVED lines=83> */
[----:B------:R-:W-:Y:S01]  /*f440*/  ISETP.GT.AND P0, PT, R148, R137, PT ;  /* 0x000000899400720c */ /* 0x000fe20003f04270 */
        /* <DEDUP_REMOVED lines=58> */
[----:B------:R-:W-:Y:S01]  /*f7f0*/  FFMA.FTZ R115, R28, UR4, -R97 ;  /* 0x000000041c737c23 */ /* 0x000fe20008010861 */
[--C-:B------:R-:W-:Y:S01]  /*f800*/  FFMA.FTZ R66, R66, UR4, -R96.reuse ;  /* 0x0000000442427c23 */ /* 0x100fe20008010860 */
[----:B------:R-:W-:Y:S06]  /*f810*/  MOV R87, R2 ;  /* 0x0000000200577202 */ /* 0x000fec0000000f00 */
[----:B------:R-:W3:Y:S10]  /*f820*/  MUFU.EX2 R98, R98 ;  /* 0x0000006200627308 */ /* 0x000ef40000000800 */
[----:B------:R-:W4:Y:S01]  /*f830*/  MUFU.EX2 R90, R90 ;  /* 0x0000005a005a7308 */ /* 0x000f220000000800 */
[----:B--2---:R-:W-:Y:S01]  /*f840*/  FFMA.FTZ R157, R86, R155, R89 ;  /* 0x0000009b569d7223 */ /* 0x004fe20000010059 */
[----:B------:R-:W-:Y:S08]  /*f850*/  FFMA.FTZ R155, R15, UR4, -R96 ;  /* 0x000000040f9b7c23 */ /* 0x000ff00008010860 */
[----:B------:R-:W2:Y:S01]  /*f860*/  MUFU.EX2 R108, R108 ;  /* 0x0000006c006c7308 */ /* 0x000ea20000000800 */
[C---:B---3--:R-:W-:Y:S01]  /*f870*/  F2FP.F16.F32.PACK_AB R88, R98.reuse, R89 ;  /* 0x000000596258723e */ /* 0x048fe200000000ff */
[----:B------:R-:W-:Y:S04]  /*f880*/  FADD.FTZ R98, R98, R157 ;  /* 0x0000009d62627221 */ /* 0x000fe80000010000 */
[----:B------:R-:W-:Y:S04]  /*f890*/  FADD.FTZ R157, R111, R98 ;  /* 0x000000626f9d7221 */ /* 0x000fe80000010000 */
[----:B------:R-:W-:Y:S01]  /*f8a0*/  MUFU.EX2 R113, R113 ;  /* 0x0000007100717308 */ /* 0x000fe20000000800 */
[----:B----4-:R-:W-:Y:S01]  /*f8b0*/  FFMA.FTZ R86, R3, R156, R90 ;  /* 0x0000009c03567223 */ /* 0x010fe2000001005a */
[C---:B------:R-:W-:Y:S01]  /*f8c0*/  F2FP.F16.F32.PACK_AB R89, R99.reuse, R90 ;  /* 0x0000005a6359723e */ /* 0x040fe200000000ff */
[----:B------:R-:W-:Y:S01]  /*f8d0*/  FFMA.FTZ R156, R18, UR4, -R96 ;  /* 0x00000004129c7c23 */ /* 0x000fe20008010860 */
[----:B------:R-:W-:Y:S01]  /*f8e0*/  MOV R3, R0 ;  /* 0x0000000000037202 */ /* 0x000fe20000000f00 */
[----:B------:R-:W-:Y:S01]  /*f8f0*/  FADD.FTZ R162, R99, R86 ;  /* 0x0000005663a27221 */ /* 0x000fe20000010000 */
[--C-:B------:R-:W-:Y:S01]  /*f900*/  FFMA.FTZ R99, R34, UR4, -R96.reuse ;  /* 0x0000000422637c23 */ /* 0x100fe20008010860 */
[--C-:B------:R-:W-:Y:S03]  /*f910*/  FFMA.FTZ R86, R39, UR4, -R96.reuse ;  /* 0x0000000427567c23 */ /* 0x100fe60008010860 */
[----:B------:R-:W3:Y:S01]  /*f920*/  MUFU.EX2 R160, R160 ;  /* 0x000000a000a07308 */ /* 0x000ee20000000800 */
[----:B--2---:R-:W-:Y:S01]  /*f930*/  F2FP.F16.F32.PACK_AB R90, R108, R111 ;  /* 0x0000006f6c5a723e */ /* 0x004fe200000000ff */
[----:B------:R-:W-:Y:S01]  /*f940*/  FFMA.FTZ R111, R38, UR4, -R96 ;  /* 0x00000004266f7c23 */ /* 0x000fe20008010860 */
[----:B------:R-:W-:Y:S07]  /*f950*/  FADD.FTZ R108, R108, R157 ;  /* 0x0000009d6c6c7221 */ /* 0x000fee0000010000 */
[----:B------:R-:W-:Y:S10]  /*f960*/  MUFU.EX2 R119, R119 ;  /* 0x0000007700777308 */ /* 0x000ff40000000800 */
[----:B------:R-:W2:Y:S01]  /*f970*/  MUFU.EX2 R114, R114 ;  /* 0x0000007200727308 */ /* 0x000ea20000000800 */
[----:B---3--:R-:W-:Y:S09]  /*f980*/  F2FP.F16.F32.PACK_AB R91, R160, R113 ;  /* 0x00000071a05b723e */ /* 0x008ff200000000ff */
        /* <DEDUP_REMOVED lines=12> */
[----:B------:R-:W-:Y:S01]  /*fa50*/  MUFU.EX2 R121, R121 ;  /* 0x0000007900797308 */ /* 0x000fe20000000800 */
[----:B------:R-:W3:Y:S03]  /*fa60*/  LDSM.16.MT88.4 R92, [R132+0x3400] ;  /* 0x00340000845c783b */ /* 0x000ee60000004200 */
[----:B--2---:R-:W-:Y:S01]  /*fa70*/  F2FP.F16.F32.PACK_AB R88, R114, R119 ;  /* 0x000000777258723e */ /* 0x004fe200000000ff */
[----:B------:R-:W-:Y:S05]  /*fa80*/  FADD.FTZ R119, R119, R108 ;  /* 0x0000006c77777221 */ /* 0x000fea0000010000 */
[----:B------:R-:W2:Y:S01]  /*fa90*/  MUFU.EX2 R116, R116 ;  /* 0x0000007400747308 */ /* 0x000ea20000000800 */
[----:B-1----:R-:W1:Y:S01]  /*faa0*/  LDSM.16.MT88.4 R32, [R131+0x3400] ;  /* 0x003400008320783b */ /* 0x002e620000004200 */
[----:B------:R-:W-:Y:S01]  /*fab0*/  F2FP.F16.F32.PACK_AB R89, R155, R158 ;  /* 0x0000009e9b59723e */ /* 0x000fe200000000ff */
[--C-:B------:R-:W-:Y:S01]  /*fac0*/  FFMA.FTZ R108, R53, UR4, -R97.reuse ;  /* 0x00000004356c7c23 */ /* 0x100fe20008010861 */
[--C-:B------:R-:W-:Y:S01]  /*fad0*/  FFMA.FTZ R53, R56, UR4, -R97.reuse ;  /* 0x0000000438357c23 */ /* 0x100fe20008010861 */
[----:B----4-:R-:W-:Y:S01]  /*fae0*/  F2FP.F16.F32.PACK_AB R90, R117, R122 ;  /* 0x0000007a755a723e */ /* 0x010fe200000000ff */
[--C-:B------:R-:W-:Y:S01]  /*faf0*/  FFMA.FTZ R56, R57, UR4, -R97.reuse ;  /* 0x0000000439387c23 */ /* 0x100fe20008010861 */
[----:B-----5:R-:W-:Y:S03]  /*fb00*/  F2FP.F16.F32.PACK_AB R91, R123, R156 ;  /* 0x0000009c7b5b723e */ /* 0x020fe600000000ff */
        /* <DEDUP_REMOVED lines=8> */
[----:B------:R-:W4:Y:S10]  /*fb90*/  MUFU.EX2 R107, R107 ;  /* 0x0000006b006b7308 */ /* 0x000f340000000800 */
[----:B------:R-:W-:Y:S10]  /*fba0*/  MUFU.EX2 R105, R105 ;  /* 0x0000006900697308 */ /* 0x000ff40000000800 */
[----:B------:R-:W5:Y:S01]  /*fbb0*/  MUFU.EX2 R100, R100 ;  /* 0x0000006400647308 */ /* 0x000f620000000800 */
[C---:B---3--:R-:W-:Y:S06]  /*fbc0*/  HMMA.16816.F32 R68, R88.reuse, R92, R68 ;  /* 0x0000005c5844723c */ /* 0x048fec0000001844 */
[C---:B------:R-:W-:Y:S03]  /*fbd0*/  HMMA.16816.F32 R72, R88.reuse, R94, R72 ;  /* 0x0000005e5848723c */ /* 0x040fe60000001848 */
[----:B------:R-:W3:Y:S02]  /*fbe0*/  MUFU.EX2 R106, R106 ;  /* 0x0000006a006a7308 */ /* 0x000ee40000000800 */
[--C-:B------:R-:W-:Y:S01]  /*fbf0*/  FFMA.FTZ R92, R40, UR4, -R97.reuse ;  /* 0x00000004285c7c23 */ /* 0x100fe20008010861 */
[----:B------:R-:W-:Y:S01]  /*fc00*/  FFMA.FTZ R93, R50, UR4, -R96 ;  /* 0x00000004325d7c23 */ /* 0x000fe20008010860 */
[----:B------:R-:W-:Y:S01]  /*fc10*/  LDSM.16.MT88.4 R40, [R131+0x3800] ;  /* 0x003800008328783b */ /* 0x000fe20000004200 */
[--C-:B------:R-:W-:Y:S05]  /*fc20*/  FFMA.FTZ R95, R36, UR4, -R97.reuse ;  /* 0x00000004245f7c23 */ /* 0x100fea0008010861 */
[----:B------:R-:W3:Y:S01]  /*fc30*/  MUFU.EX2 R115, R115 ;  /* 0x0000007300737308 */ /* 0x000ee20000000800 */
[C---:B-1----:R-:W-:Y:S03]  /*fc40*/  HMMA.16816.F32 R76, R88.reuse, R32, R76 ;  /* 0x00000020584c723c */ /* 0x042fe6000000184c */
[----:B------:R-:W-:Y:S01]  /*fc50*/  FFMA.FTZ R94, R45, UR4, -R97 ;  /* 0x000000042d5e7c23 */ /* 0x000fe20008010861 */
[----:B------:R-:W-:Y:S01]  /*fc60*/  FADD.FTZ R45, R113, R162 ;  /* 0x000000a2712d7221 */ /* 0x000fe20000010000 */
[----:B------:R-:W1:Y:S01]  /*fc70*/  LDSM.16.MT88.4 R36, [R132+0x3800] ;  /* 0x003800008424783b */ /* 0x000e620000004200 */
[----:B------:R-:W-:Y:S03]  /*fc80*/  HMMA.16816.F32 R80, R88, R34, R80 ;  /* 0x000000225850723c */ /* 0x000fe60000001850 */
[----:B------:R-:W1:Y:S02]  /*fc90*/  MUFU.EX2 R101, R101 ;  /* 0x0000006500657308 */ /* 0x000e640000000800 */
[----:B------:R-:W-:Y:S01]  /*fca0*/  FADD.FTZ R45, R160, R45 ;  /* 0x0000002da02d7221 */ /* 0x000fe20000010000 */
[----:B--2---:R-:W-:Y:S01]  /*fcb0*/  F2FP.F16.F32.PACK_AB R32, R116, R121 ;  /* 0x000000797420723e */ /* 0x004fe200000000ff */
[--C-:B------:R-:W-:Y:S01]  /*fcc0*/  FFMA.FTZ R89, R47, UR4, -R96.reuse ;  /* 0x000000042f597c23 */ /* 0x100fe20008010860 */
[----:B------:R-:W-:Y:S05]  /*fcd0*/  FFMA.FTZ R91, R48, UR4, -R97 ;  /* 0x00000004305b7c23 */ /* 0x000fea0008010861 */
[----:B------:R-:W2:Y:S01]  /*fce0*/  MUFU.EX2 R103, R103 ;  /* 0x0000006700677308 */ /* 0x000ea20000000800 */
[----:B------:R-:W-:Y:S01]  /*fcf0*/  FADD.FTZ R158, R158, R45 ;  /* 0x0000002d9e9e7221 */ /* 0x000fe20000010000 */
[----:B------:R-:W-:Y:S01]  /*fd00*/  FFMA.FTZ R90, R51, UR4, -R96 ;  /* 0x00000004335a7c23 */ /* 0x000fe20008010860 */
[----:B------:R-:W-:Y:S01]  /*fd10*/  LDSM.16.MT88.4 R44, [R131+0x3c00] ;  /* 0x003c0000832c783b */ /* 0x000fe20000004200 */
[----:B----4-:R-:W-:Y:S01]  /*fd20*/  F2FP.F16.F32.PACK_AB R33, R107, R120 ;  /* 0x000000786b21723e */ /* 0x010fe200000000ff */
[----:B------:R-:W-:Y:S01]  /*fd30*/  FADD.FTZ R155, R155, R158 ;  /* 0x0000009e9b9b7221 */ /* 0x000fe20000010000 */
[----:B-----5:R-:W-:Y:S04]  /*fd40*/  F2FP.F16.F32.PACK_AB R34, R100, R105 ;  /* 0x000000696422723e */ /* 0x020fe800000000ff */
[----:B------:R-:W-:Y:S01]  /*fd50*/  MUFU.EX2 R99, R99 ;  /* 0x0000006300637308 */ /* 0x000fe20000000800 */
[----:B---3--:R-:W-:Y:S01]  /*fd60*/  F2FP.F16.F32.PACK_AB R35, R109, R106 ;  /* 0x0000006a6d23723e */ /* 0x008fe200000000ff */
[----:B------:R-:W-:Y:S01]  /*fd70*/  FFMA.FTZ R88, R49, UR4, -R97 ;  /* 0x0000000431587c23 */ /* 0x000fe20008010861 */
[----:B------:R-:W-:Y:S01]  /*fd80*/  FADD.FTZ R49, R114, R119 ;  /* 0x0000007772317221 */ /* 0x000fe20000010000 */
[--C-:B------:R-:W-:Y:S01]  /*fd90*/  FFMA.FTZ R119, R54, UR4, -R96.reuse ;  /* 0x0000000436777c23 */ /* 0x100fe20008010860 */
[----:B------:R-:W-:Y:S01]  /*fda0*/  FFMA.FTZ R114, R55, UR4, -R96 ;  /* 0x0000000437727c23 */ /* 0x000fe20008010860 */
[----:B------:R-:W-:Y:S01]  /*fdb0*/  FADD.FTZ R156, R156, R155 ;  /* 0x0000009b9c9c7221 */ /* 0x000fe20000010000 */
[----:B------:R-:W-:Y:S03]  /*fdc0*/  FFMA.FTZ R113, R52, UR4, -R97 ;  /* 0x0000000434717c23 */ /* 0x000fe60008010861 */
[----:B------:R-:W3:Y:S01]  /*fdd0*/  MUFU.EX2 R102, R102 ;  /* 0x0000006600667308 */ /* 0x000ee20000000800 */
[----:B------:R-:W-:Y:S01]  /*fde0*/  FADD.FTZ R52, R122, R49 ;  /* 0x000000317a347221 */ /* 0x000fe20000010000 */
[----:B------:R-:W-:Y:S01]  /*fdf0*/  FADD.FTZ R123, R123, R156 ;  /* 0x0000009c7b7b7221 */ /* 0x000fe20000010000 */
[----:B------:R-:W-:Y:S01]  /*fe00*/  LDSM.16.MT88.4 R48, [R131+0x4000] ;  /* 0x004000008330783b */ /* 0x000fe20000004200 */
[----:B------:R-:W-:Y:S01]  /*fe10*/  FFMA.FTZ R97, R65, UR4, -R97 ;  /* 0x0000000441617c23 */ /* 0x000fe20008010861 */
[----:B------:R-:W-:Y:S01]  /*fe20*/  FADD.FTZ R52, R117, R52 ;  /* 0x0000003475347221 */ /* 0x000fe20000010000 */
[----:B------:R-:W-:Y:S01]  /*fe30*/  FADD.FTZ R120, R120, R123 ;  /* 0x0000007b78787221 */ /* 0x000fe20000010000 */
[----:B------:R-:W-:Y:S03]  /*fe40*/  FFMA.FTZ R96, R67, UR4, -R96 ;  /* 0x0000000443607c23 */ /* 0x000fe60008010860 */
[----:B------:R4:W-:Y:S01]  /*fe50*/  MUFU.EX2 R155, R53 ;  /* 0x00000035009b7308 */ /* 0x0009e20000000800 */
[----:B------:R-:W-:Y:S01]  /*fe60*/  FADD.FTZ R121, R121, R52 ;  /* 0x0000003479797221 */ /* 0x000fe20000010000 */
[----:B------:R-:W-:Y:S03]  /*fe70*/  FADD.FTZ R107, R107, R120 ;  /* 0x000000786b6b7221 */ /* 0x000fe60000010000 */
[----:B------:R-:W-:Y:S01]  /*fe80*/  FADD.FTZ R116, R116, R121 ;  /* 0x0000007974747221 */ /* 0x000fe20000010000 */
[C---:B-1----:R-:W-:Y:S04]  /*fe90*/  HMMA.16816.F32 R68, R32.reuse, R36, R68 ;  /* 0x000000242044723c */ /* 0x042fe80000001844 */
[----:B------:R-:W-:Y:S01]  /*fea0*/  MUFU.EX2 R95, R95 ;  /* 0x0000005f005f7308 */ /* 0x000fe20000000800 */
[----:B------:R-:W-:Y:S01]  /*feb0*/  FADD.FTZ R105, R105, R116 ;  /* 0x0000007469697221 */ /* 0x000fe20000010000 */
[C---:B------:R-:W-:Y:S01]  /*fec0*/  HMMA.16816.F32 R72, R32.reuse, R38, R72 ;  /* 0x000000262048723c */ /* 0x040fe20000001848 */
[----:B------:R-:W1:Y:S07]  /*fed0*/  LDSM.16.MT88.4 R36, [R132+0x3c00] ;  /* 0x003c00008424783b */ /* 0x000e6e0000004200 */
[----:B------:R-:W5:Y:S03]  /*fee0*/  MUFU.EX2 R110, R110 ;  /* 0x0000006e006e7308 */ /* 0x000f660000000800 */
[----:B------:R-:W-:Y:S01]  /*fef0*/  FADD.FTZ R100, R100, R105 ;  /* 0x0000006964647221 */ /* 0x000fe20000010000 */
[C---:B------:R-:W-:Y:S01]  /*ff00*/  HMMA.16816.F32 R76, R32.reuse, R40, R76 ;  /* 0x00000028204c723c */ /* 0x040fe2000000184c */
[----:B----4-:R-:W-:Y:S02]  /*ff10*/  LDSM.16.MT88.4 R52, [R132+0x4400] ;  /* 0x004400008434783b */ /* 0x010fe40000004200 */
[----:B------:R-:W-:Y:S03]  /*ff20*/  FADD.FTZ R106, R106, R107 ;  /* 0x0000006b6a6a7221 */ /* 0x000fe60000010000 */
[----:B------:R-:W-:Y:S01]  /*ff30*/  MUFU.EX2 R111, R111 ;  /* 0x0000006f006f7308 */ /* 0x000fe20000000800 */
[----:B------:R-:W-:Y:S02]  /*ff40*/  HMMA.16816.F32 R80, R32, R42, R80 ;  /* 0x0000002a2050723c */ /* 0x000fe40000001850 */
[----:B------:R-:W4:Y:S02]  /*ff50*/  LDSM.16.MT88.4 R40, [R132+0x4000] ;  /* 0x004000008428783b */ /* 0x000f240000004200 */
[----:B------:R-:W-:Y:S05]  /*ff60*/  FADD.FTZ R109, R109, R106 ;  /* 0x0000006a6d6d7221 */ /* 0x000fea0000010000 */
[----:B------:R-:W5:Y:S02]  /*ff70*/  MUFU.EX2 R86, R86 ;  /* 0x0000005600567308 */ /* 0x000f640000000800 */
[----:B------:R-:W-:Y:S02]  /*ff80*/  F2FP.F16.F32.PACK_AB R32, R112, R115 ;  /* 0x000000737020723e */ /* 0x000fe400000000ff */
[----:B------:R-:W-:Y:S01]  /*ff90*/  F2FP.F16.F32.PACK_AB R33, R101, R118 ;  /* 0x000000766521723e */ /* 0x000fe200000000ff */
[----:B------:R-:W-:Y:S01]  /*ffa0*/  FADD.FTZ R115, R115, R100 ;  /* 0x0000006473737221 */ /* 0x000fe20000010000 */
[----:B--2---:R-:W-:Y:S01]  /*ffb0*/  F2FP.F16.F32.PACK_AB R34, R98, R103 ;  /* 0x000000676222723e */ /* 0x004fe200000000ff */
[----:B------:R-:W-:Y:S03]  /*ffc0*/  FADD.FTZ R118, R118, R109 ;  /* 0x0000006d76767221 */ /* 0x000fe60000010000 */
[----:B------:R-:W-:Y:S01]  /*ffd0*/  MUFU.EX2 R92, R92 ;  /* 0x0000005c005c7308 */ /* 0x000fe20000000800 */
[----:B---3--:R-:W-:Y:S01]  /*ffe0*/  F2FP.F16.F32.PACK_AB R35, R102, R99 ;  /* 0x000000636623723e */ /* 0x008fe200000000ff */
[----:B------:R-:W-:Y:S01]  /*fff0*/  FADD.FTZ R112, R112, R115 ;  /* 0x0000007370707221 */ /* 0x000fe20000010000 */
[----:B------:R-:W-:Y:S03]  /*10000*/  FADD.FTZ R118, R101, R118 ;  /* 0x0000007665767221 */ /* 0x000fe60000010000 */
[----:B------:R-:W-:Y:S01]  /*10010*/  FADD.FTZ R103, R103, R112 ;  /* 0x0000007067677221 */ /* 0x000fe20000010000 */
[----:B------:R-:W-:Y:S03]  /*10020*/  FADD.FTZ R99, R99, R118 ;  /* 0x0000007663637221 */ /* 0x000fe60000010000 */
[----:B------:R-:W2:Y:S01]  /*10030*/  MUFU.EX2 R27, R27 ;  /* 0x0000001b001b7308 */ /* 0x000ea20000000800 */
[----:B------:R-:W-:Y:S01]  /*10040*/  FADD.FTZ R98, R98, R103 ;  /* 0x0000006762627221 */ /* 0x000fe20000010000 */
[----:B------:R-:W-:Y:S01]  /*10050*/  FADD.FTZ R102, R102, R99 ;  /* 0x0000006366667221 */ /* 0x000fe20000010000 */
[C---:B-1----:R-:W-:Y:S07]  /*10060*/  HMMA.16816.F32 R68, R32.reuse, R36, R68 ;  /* 0x000000242044723c */ /* 0x042fee0000001844 */
[----:B------:R-:W-:Y:S01]  /*10070*/  MUFU.EX2 R29, R29 ;  /* 0x0000001d001d7308 */ /* 0x000fe20000000800 */
[C---:B------:R-:W-:Y:S09]  /*10080*/  HMMA.16816.F32 R72, R32.reuse, R38, R72 ;  /* 0x000000262048723c */ /* 0x040ff20000001848 */
[----:B------:R-:W1:Y:S01]  /*10090*/  MUFU.EX2 R30, R30 ;  /* 0x0000001e001e7308 */ /* 0x000e620000000800 */
[C---:B------:R-:W-:Y:S03]  /*100a0*/  HMMA.16816.F32 R76, R32.reuse, R44, R76 ;  /* 0x0000002c204c723c */ /* 0x040fe6000000184c */
[----:B-----5:R-:W-:Y:S03]  /*100b0*/  F2FP.F16.F32.PACK_AB R36, R110, R95 ;  /* 0x0000005f6e24723e */ /* 0x020fe600000000ff */
[----:B------:R-:W-:Y:S03]  /*100c0*/  HMMA.16816.F32 R80, R32, R46, R80 ;  /* 0x0000002e2050723c */ /* 0x000fe60000001850 */
[----:B------:R-:W-:Y:S01]  /*100d0*/  MUFU.EX2 R31, R31 ;  /* 0x0000001f001f7308 */ /* 0x000fe20000000800 */
[----:B------:R-:W3:Y:S01]  /*100e0*/  LDSM.16.MT88.4 R44, [R131+0x4400] ;  /* 0x00440000832c783b */ /* 0x000ee20000004200 */
[----:B------:R-:W-:Y:S01]  /*100f0*/  F2FP.F16.F32.PACK_AB R37, R86, R111 ;  /* 0x0000006f5625723e */ /* 0x000fe200000000ff */
[----:B------:R-:W-:Y:S01]  /*10100*/  FADD.FTZ R95, R95, R98 ;  /* 0x000000625f5f7221 */ /* 0x000fe20000010000 */
[----:B--2---:R-:W-:Y:S01]  /*10110*/  F2FP.F16.F32.PACK_AB R38, R27, R92 ;  /* 0x0000005c1b26723e */ /* 0x004fe200000000ff */
[----:B------:R-:W-:Y:S05]  /*10120*/  FADD.FTZ R111, R111, R102 ;  /* 0x000000666f6f7221 */ /* 0x000fea0000010000 */
[----:B------:R-:W2:Y:S01]  /*10130*/  MUFU.EX2 R94, R94 ;  /* 0x0000005e005e7308 */ /* 0x000ea20000000800 */
[----:B-1----:R-:W-:Y:S01]  /*10140*/  F2FP.F16.F32.PACK_AB R39, R30, R29 ;  /* 0x0000001d1e27723e */ /* 0x002fe200000000ff */
[----:B------:R-:W-:Y:S01]  /*10150*/  FADD.FTZ R65, R110, R95 ;  /* 0x0000005f6e417221 */ /* 0x000fe20000010000 */
[----:B------:R-:W-:Y:S03]  /*10160*/  FADD.FTZ R86, R86, R111 ;  /* 0x0000006f56567221 */ /* 0x000fe60000010000 */
[----:B------:R-:W-:Y:S04]  /*10170*/  FADD.FTZ R92, R92, R65 ;  /* 0x000000415c5c7221 */ /* 0x000fe80000010000 */
[----:B------:R-:W-:Y:S01]  /*10180*/  MUFU.EX2 R104, R104 ;  /* 0x0000006800687308 */ /* 0x000fe20000000800 */
[C---:B----4-:R-:W-:Y:S05]  /*10190*/  HMMA.16816.F32 R68, R36.reuse, R40, R68 ;  /* 0x000000282444723c */ /* 0x050fea0000001844 */
[----:B------:R-:W-:Y:S01]  /*101a0*/  FADD.FTZ R29, R29, R86 ;  /* 0x000000561d1d7221 */ /* 0x000fe20000010000 */
[C---:B------:R-:W-:Y:S03]  /*101b0*/  HMMA.16816.F32 R72, R36.reuse, R42, R72 ;  /* 0x0000002a2448723c */ /* 0x040fe60000001848 */
[----:B------:R-:W1:Y:S01]  /*101c0*/  MUFU.EX2 R89, R89 ;  /* 0x0000005900597308 */ /* 0x000e620000000800 */
[----:B------:R-:W4:Y:S01]  /*101d0*/  LDSM.16.MT88.4 R40, [R132+0x4800] ;  /* 0x004800008428783b */ /* 0x000f220000004200 */
[----:B--2---:R-:W-:Y:S01]  /*101e0*/  F2FP.F16.F32.PACK_AB R32, R94, R31 ;  /* 0x0000001f5e20723e */ /* 0x004fe200000000ff */
[C---:B------:R-:W-:Y:S07]  /*101f0*/  HMMA.16816.F32 R76, R36.reuse, R48, R76 ;  /* 0x00000030244c723c */ /* 0x040fee000000184c */
        /* <DEDUP_REMOVED lines=32> */
[----:B------:R-:W-:Y:S03]  /*10400*/  MUFU.EX2 R57, R57 ;  /* 0x0000003900397308 */ /* 0x000fe60000000800 */
[----:B-1----:R-:W-:Y:S01]  /*10410*/  F2FP.F16.F32.PACK_AB R37, R114, R119 ;  /* 0x000000777225723e */ /* 0x002fe200000000ff */
[----:B------:R-:W-:Y:S01]  /*10420*/  FADD.FTZ R119, R119, R90 ;  /* 0x0000005a77777221 */ /* 0x000fe20000010000 */
[----:B------:R-:W-:Y:S03]  /*10430*/  FADD.FTZ R108, R108, R113 ;  /* 0x000000716c6c7221 */ /* 0x000fe60000010000 */
[----:B------:R-:W-:Y:S02]  /*10440*/  FADD.FTZ R114, R114, R119 ;  /* 0x0000007772727221 */ /* 0x000fe40000010000 */
        /* <DEDUP_REMOVED lines=10> */
[C---:B----4-:R-:W-:Y:S06]  /*104f0*/  HMMA.16816.F32 R68, R36.reuse, R40, R68 ;  /* 0x000000282444723c */ /* 0x050fec0000001844 */
[C---:B------:R-:W-:Y:S03]  /*10500*/  HMMA.16816.F32 R72, R36.reuse, R42, R72 ;  /* 0x0000002a2448723c */ /* 0x040fe60000001848 */
[----:B------:R-:W1:Y:S02]  /*10510*/  MUFU.EX2 R62, R62 ;  /* 0x0000003e003e7308 */ /* 0x000e640000000800 */
[----:B---3--:R-:W-:Y:S01]  /*10520*/  F2FP.F16.F32.PACK_AB R32, R60, R59 ;  /* 0x0000003b3c20723e */ /* 0x008fe200000000ff */
        /* <DEDUP_REMOVED lines=19> */
[C---:B-----5:R-:W-:Y:S06]  /*10660*/  HMMA.16816.F32 R76, R32.reuse, R44, R76 ;  /* 0x0000002c204c723c */ /* 0x060fec000000184c */
[----:B------:R-:W-:Y:S01]  /*10670*/  HMMA.16816.F32 R80, R32, R46, R80 ;  /* 0x0000002e2050723c */ /* 0x000fe20000001850 */
[----:B------:R-:W-:Y:S11]  /*10680*/  @!UPT UIADD3 URZ, URZ, URZ, URZ ;  /* 0x0000003f3f3ff290 */ /* 0x000ff6000fffe03f */
[----:B------:R-:W-:Y:S01]  /*10690*/  @!UPT UIADD3 URZ, URZ, URZ, URZ ;  /* 0x0000003f3f3ff290 */ /* 0x000fe2000fffe03f */
[----:B------:R-:W-:Y:S11]  /*106a0*/  @P0 BRA `(.L_x_4105) ;  /* 0xffffffd400d00947 */ /* 0x000ff6000383ffff */
.L_x_4101:
[----:B------:R-:W1:Y:S01]  /*106b0*/  SHFL.BFLY PT, R4, R155, 0x2, 0x1f ;  /* 0x0c401f009b047f89 */ /* 0x000e6200000e0000 */
[----:B------:R-:W2:Y:S01]  /*106c0*/  S2UR UR5, SR_CgaCtaId ;  /* 0x00000000000579c3 */ /* 0x000ea20000008800 */
[----:B------:R-:W-:Y:S01]  /*106d0*/  IMAD.MOV.U32 R11, RZ, RZ, 0x3f800000 ;  /* 0x3f800000ff0b7424 */ /* 0x000fe200078e00ff */
[----:B------:R-:W-:Y:S01]  /*106e0*/  UMOV UR4, 0x400 ;  /* 0x0000040000047882 */ /* 0x000fe20000000000 */
[----:B------:R-:W3:Y:S01]  /*106f0*/  SHFL.BFLY PT, R5, R156, 0x2, 0x1f ;  /* 0x0c401f009c057f89 */ /* 0x000ee200000e0000 */
[----:B------:R-:W-:Y:S01]  /*10700*/  IMAD.MOV.U32 R10, RZ, RZ, 0x3f800000 ;  /* 0x3f800000ff0a7424 */ /* 0x000fe200078e00ff */
[----:B------:R-:W-:Y:S03]  /*10710*/  BSSY B0, `(.L_x_4106) ;  /* 0x0000091000007945 */ /* 0x000fe60003800000 */
[----:B------:R-:W-:Y:S06]  /*10720*/  BAR.SYNC.DEFER_BLOCKING 0x0 ;  /* 0x0000000000007b1d */ /* 0x000fec0000010000 */
[----:B------:R-:W4:Y:S01]  /*10730*/  S2R R28, SR_CTAID.Y ;  /* 0x00000000001c7919 */ /* 0x000f220000002600 */
[----:B------:R-:W5:Y:S01]  /*10740*/  S2R R29, SR_CTAID.X ;  /* 0x00000000001d7919 */ /* 0x000f620000002500 */
[----:B-1----:R-:W-:Y:S01]  /*10750*/  FADD.FTZ R3, R4, R155 ;  /* 0x0000009b04037221 */ /* 0x002fe20000010000 */
[----:B--2---:R-:W-:Y:S01]  /*10760*/  ULEA UR5, UR5, UR4, 0x18 ;  /* 0x0000000405057291 */ /* 0x004fe2000f8ec03f */
[----:B------:R-:W1:Y:S01]  /*10770*/  S2R R4, SR_TID.X ;  /* 0x0000000000047919 */ /* 0x000e620000002100 */
        /* <DEDUP_REMOVED lines=9> */
[----:B------:R-:W-:Y:S02]  /*10810*/  LEA.HI R8, R13, R4, RZ, 0x3 ;  /* 0x000000040d087211 */ /* 0x000fe400078f18ff */
[----:B------:R-:W-:Y:S02]  /*10820*/  SHF.R.S32.HI R9, RZ, 0x2, R7 ;  /* 0x00000002ff097819 */ /* 0x000fe40000011407 */
[----:B------:R-:W-:Y:S02]  /*10830*/  SHF.R.S32.HI R3, RZ, 0x3, R8 ;  /* 0x00000003ff037819 */ /* 0x000fe40000011408 */
[----:B------:R-:W-:-:S02]  /*10840*/  SHF.R.S32.HI R14, RZ, 0x1f, R9 ;  /* 0x0000001fff0e7819 */ /* 0x000fc40000011409 */
[-C--:B------:R-:W-:Y:S01]  /*10850*/  LEA.HI R15, R13, R4.reuse, RZ, 0x6 ;  /* 0x000000040d0f7211 */ /* 0x080fe200078f30ff */
[----:B------:R-:W1:Y:S01]  /*10860*/  @P3 MUFU.RCP R11, R6 ;  /* 0x00000006000b3308 */ /* 0x000e620000001000 */
[----:B------:R-:W-:Y:S01]  /*10870*/  LEA.HI R14, R14, R9, RZ, 0x3 ;  /* 0x000000090e0e7211 */ /* 0x000fe200078f18ff */
[----:B------:R-:W3:Y:S01]  /*10880*/  @P3 LDC R31, c[0x0][0x2e8] ;  /* 0x0000ba00ff1f3b82 */ /* 0x000ee20000000800 */
[----:B------:R-:W-:Y:S02]  /*10890*/  LEA.HI R12, R8, R3, RZ, 0x1 ;  /* 0x00000003080c7211 */ /* 0x000fe400078f08ff */
[----:B------:R-:W-:Y:S02]  /*108a0*/  LOP3.LUT R14, R14, 0xfffffff8, RZ, 0xc0, !PT ;  /* 0xfffffff80e0e7812 */ /* 0x000fe400078ec0ff */
[----:B------:R-:W-:Y:S01]  /*108b0*/  LOP3.LUT R12, R12, 0xfffffffe, RZ, 0xc0, !PT ;  /* 0xfffffffe0c0c7812 */ /* 0x000fe200078ec0ff */
[----:B------:R-:W-:Y:S01]  /*108c0*/  @P3 MUFU.LG2 R6, R6 ;  /* 0x0000000600063308 */ /* 0x000fe20000000c00 */
[----:B------:R-:W-:Y:S01]  /*108d0*/  LOP3.LUT R17, R8, 0xfffffff8, RZ, 0xc0, !PT ;  /* 0xfffffff808117812 */ /* 0x000fe200078ec0ff */
[----:B------:R-:W-:Y:S01]  /*108e0*/  IMAD.IADD R14, R9, 0x1, -R14 ;  /* 0x00000001090e7824 */ /* 0x000fe200078e0a0e */
[----:B------:R-:W-:Y:S01]  /*108f0*/  SHF.L.U32 R9, R15, 0x2, RZ ;  /* 0x000000020f097819 */ /* 0x000fe200000006ff */
[----:B------:R-:W-:Y:S01]  /*10900*/  IMAD.IADD R12, R3, 0x1, -R12 ;  /* 0x00000001030c7824 */ /* 0x000fe200078e0a0c */
[----:B------:R-:W-:-:S02]  /*10910*/  LEA.HI R8, R13, R4, RZ, 0x4 ;  /* 0x000000040d087211 */ /* 0x000fc400078f20ff */
[----:B------:R-:W-:Y:S02]  /*10920*/  LOP3.LUT R9, R9, 0x3fffff00, RZ, 0xc0, !PT ;  /* 0x3fffff0009097812 */ /* 0x000fe400078ec0ff */
[----:B------:R-:W-:Y:S01]  /*10930*/  LEA.HI R16, R14, R14, RZ, 0x1 ;  /* 0x0000000e0e107211 */ /* 0x000fe200078f08ff */
[----:B-1----:R-:W-:Y:S01]  /*10940*/  FMUL.FTZ R68, R11, R68 ;  /* 0x000000440b447220 */ /* 0x002fe20000410000 */
[----:B------:R-:W-:Y:S01]  /*10950*/  FSETP.NE.FTZ.AND P2, PT, R5, RZ, PT ;  /* 0x000000ff0500720b */ /* 0x000fe20003f55000 */
[----:B------:R-:W-:Y:S01]  /*10960*/  IMAD R12, R12, 0x20, R9 ;  /* 0x000000200c0c7824 */ /* 0x000fe200078e0209 */
[----:B------:R-:W-:Y:S01]  /*10970*/  LOP3.LUT R15, R16, 0x1fffffe, RZ, 0xc0, !PT ;  /* 0x01fffffe100f7812 */ /* 0x000fe200078ec0ff */
[C---:B------:R-:W-:Y:S01]  /*10980*/  IMAD.IADD R9, R4.reuse, 0x1, -R17 ;  /* 0x0000000104097824 */ /* 0x040fe200078e0a11 */
[----:B------:R-:W-:Y:S01]  /*10990*/  SHF.R.S32.HI R17, RZ, 0x4, R8 ;  /* 0x00000004ff117819 */ /* 0x000fe20000011408 */
[----:B------:R-:W-:Y:S01]  /*109a0*/  FMUL.FTZ R69, R11, R69 ;  /* 0x000000450b457220 */ /* 0x000fe20000410000 */
[----:B------:R-:W-:Y:S01]  /*109b0*/  LEA.HI R8, R13, R4, RZ, 0x5 ;  /* 0x000000040d087211 */ /* 0x000fe200078f28ff */
[----:B------:R-:W-:Y:S01]  /*109c0*/  FMUL.FTZ R72, R11, R72 ;  /* 0x000000480b487220 */ /* 0x000fe20000410000 */
[----:B------:R-:W-:Y:S01]  /*109d0*/  LEA.HI R22, R9, R9, RZ, 0x1 ;  /* 0x0000000909167211 */ /* 0x000fe200078f08ff */
[----:B------:R-:W-:Y:S01]  /*109e0*/  IMAD.SHL.U32 R17, R17, 0x40, RZ ;  /* 0x0000004011117824 */ /* 0x000fe200078e00ff */
[----:B------:R-:W-:Y:S01]  /*109f0*/  LOP3.LUT R13, R7, 0xfffffffc, RZ, 0xc0, !PT ;  /* 0xfffffffc070d7812 */ /* 0x000fe200078ec0ff */
[----:B------:R-:W-:Y:S01]  /*10a00*/  FMUL.FTZ R73, R11, R73 ;  /* 0x000000490b497220 */ /* 0x000fe20000410000 */
[----:B------:R-:W-:Y:S01]  /*10a10*/  SHF.R.S32.HI R16, RZ, 0x1, R16 ;  /* 0x00000001ff107819 */ /* 0x000fe20000011410 */
[----:B------:R-:W1:Y:S01]  /*10a20*/  @P2 MUFU.RCP R10, R5 ;  /* 0x00000005000a2308 */ /* 0x000e620000001000 */
[----:B------:R-:W-:Y:S01]  /*10a30*/  SHF.R.S32.HI R18, RZ, 0x1, R22 ;  /* 0x00000001ff127819 */ /* 0x000fe20000011416 */
[----:B------:R-:W-:Y:S01]  /*10a40*/  IMAD.IADD R20, R4, 0x1, -R13 ;  /* 0x0000000104147824 */ /* 0x000fe200078e0a0d */
[----:B------:R-:W-:Y:S01]  /*10a50*/  SHF.R.S32.HI R7, RZ, 0x5, R8 ;  /* 0x00000005ff077819 */ /* 0x000fe20000011408 */
[----:B------:R-:W-:Y:S01]  /*10a60*/  IMAD.SHL.U32 R19, R16, 0x40, RZ ;  /* 0x0000004010137824 */ /* 0x000fe200078e00ff */
[----:B------:R-:W-:Y:S01]  /*10a70*/  IADD3 R14, R14, -R15, RZ ;  /* 0x8000000f0e0e7210 */ /* 0x000fe20007ffe0ff */
[----:B------:R-:W-:Y:S01]  /*10a80*/  IMAD.SHL.U32 R18, R18, 0x8, RZ ;  /* 0x0000000812127824 */ /* 0x000fe200078e00ff */
[----:B------:R-:W-:Y:S01]  /*10a90*/  LOP3.LUT R17, R17, 0xc0, RZ, 0xc0, !PT ;  /* 0x000000c011117812 */ /* 0x000fe200078ec0ff */
[----:B------:R-:W-:Y:S01]  /*10aa0*/  IMAD R15, R7, 0x100, R20 ;  /* 0x00000100070f7824 */ /* 0x000fe200078e0214 */
[----:B------:R-:W-:Y:S01]  /*10ab0*/  LOP3.LUT R22, R22, 0xfffffffe, RZ, 0xc0, !PT ;  /* 0xfffffffe16167812 */ /* 0x000fe200078ec0ff */
[----:B------:R-:W-:Y:S01]  /*10ac0*/  FMUL.FTZ R76, R11, R76 ;  /* 0x0000004c0b4c7220 */ /* 0x000fe20000410000 */
[----:B------:R-:W-:Y:S01]  /*10ad0*/  LOP3.LUT R19, R19, 0xc0, RZ, 0xc0, !PT ;  /* 0x000000c013137812 */ /* 0x000fe200078ec0ff */
[----:B------:R-:W-:Y:S01]  /*10ae0*/  IMAD R14, R14, 0x10, R15 ;  /* 0x000000100e0e7824 */ /* 0x000fe200078e020f */
[----:B------:R-:W-:Y:S01]  /*10af0*/  IADD3 R13, R9, -R22, RZ ;  /* 0x80000016090d7210 */ /* 0x000fe20007ffe0ff */
[----:B------:R-:W-:Y:S01]  /*10b00*/  FMUL.FTZ R77, R11, R77 ;  /* 0x0000004d0b4d7220 */ /* 0x000fe20000410000 */
[----:B------:R-:W-:Y:S01]  /*10b10*/  LOP3.LUT R18, R17, 0x18, R18, 0xf8, !PT ;  /* 0x0000001811127812 */ /* 0x000fe200078ef812 */
[----:B------:R-:W-:Y:S01]  /*10b20*/  FMUL.FTZ R80, R11, R80 ;  /* 0x000000500b507220 */ /* 0x000fe20000410000 */
[----:B------:R-:W-:Y:S01]  /*10b30*/  LEA.HI R15, R19, R19, RZ, 0x1d ;  /* 0x00000013130f7211 */ /* 0x000fe200078fe8ff */
[----:B------:R-:W-:Y:S01]  /*10b40*/  FMUL.FTZ R81, R11, R81 ;  /* 0x000000510b517220 */ /* 0x000fe20000410000 */
[----:B------:R-:W-:Y:S01]  /*10b50*/  SHF.R.U32.HI R17, RZ, 0x3, R17 ;  /* 0x00000003ff117819 */ /* 0x000fe20000011611 */
[----:B-1----:R-:W-:Y:S01]  /*10b60*/  FMUL.FTZ R71, R10, R71 ;  /* 0x000000470a477220 */ /* 0x002fe20000410000 */
[----:B------:R-:W-:Y:S01]  /*10b70*/  LOP3.LUT P0, RZ, R16, 0x2, RZ, 0xc0, !PT ;  /* 0x0000000210ff7812 */ /* 0x000fe2000780c0ff */
[----:B------:R-:W-:Y:S01]  /*10b80*/  IMAD.U32 R15, R14, 0x2, R15 ;  /* 0x000000020e0f7824 */ /* 0x000fe200078e000f */
[----:B------:R-:W-:Y:S01]  /*10b90*/  LEA R13, R13, R12, 0x2 ;  /* 0x0000000c0d0d7211 */ /* 0x000fe200078e10ff */
[----:B------:R-:W-:Y:S01]  /*10ba0*/  FMUL.FTZ R70, R10, R70 ;  /* 0x000000460a467220 */ /* 0x000fe20000410000 */
[----:B------:R-:W-:Y:S01]  /*10bb0*/  LOP3.LUT R12, R18, R17, RZ, 0x3c, !PT ;  /* 0x00000011120c7212 */ /* 0x000fe200078e3cff */
[----:B------:R-:W-:Y:S01]  /*10bc0*/  FMUL.FTZ R75, R10, R75 ;  /* 0x0000004b0a4b7220 */ /* 0x000fe20000410000 */
[----:B------:R-:W-:Y:S01]  /*10bd0*/  LOP3.LUT R17, R16, 0x1, RZ, 0xc0, !PT ;  /* 0x0000000110117812 */ /* 0x000fe200078ec0ff */
[C---:B------:R-:W-:Y:S01]  /*10be0*/  FMUL.FTZ R74, R10.reuse, R74 ;  /* 0x0000004a0a4a7220 */ /* 0x040fe20000410000 */
[----:B------:R-:W-:Y:S01]  /*10bf0*/  MOV R14, 0x20 ;  /* 0x00000020000e7802 */ /* 0x000fe20000000f00 */
[----:B------:R-:W-:Y:S01]  /*10c00*/  IMAD.IADD R12, R13, 0x1, R12 ;  /* 0x000000010d0c7824 */ /* 0x000fe200078e020c */
[----:B------:R-:W-:Y:S01]  /*10c10*/  ISETP.NE.U32.AND P1, PT, R17, 0x1, PT ;  /* 0x000000011100780c */ /* 0x000fe20003f25070 */
[C---:B------:R-:W-:Y:S01]  /*10c20*/  FMUL.FTZ R79, R10.reuse, R79 ;  /* 0x0000004f0a4f7220 */ /* 0x040fe20000410000 */
[----:B------:R-:W-:Y:S01]  /*10c30*/  LEA R15, R15, UR5, 0x2 ;  /* 0x000000050f0f7c11 */ /* 0x000fe2000f8e10ff */
[----:B------:R-:W-:Y:S01]  /*10c40*/  FMUL.FTZ R78, R10, R78 ;  /* 0x0000004e0a4e7220 */ /* 0x000fe20000410000 */
[----:B------:R-:W-:Y:S01]  /*10c50*/  SEL R11, R14, 0xffffffe0, P1 ;  /* 0xffffffe00e0b7807 */ /* 0x000fe20000800000 */
[C---:B------:R-:W-:Y:S01]  /*10c60*/  FMUL.FTZ R83, R10.reuse, R83 ;  /* 0x000000530a537220 */ /* 0x040fe20000410000 */
[----:B------:R-:W-:Y:S01]  /*10c70*/  FMUL.FTZ R82, R10, R82 ;  /* 0x000000520a527220 */ /* 0x000fe20000410000 */
[C---:B------:R-:W-:Y:S01]  /*10c80*/  VIADD R14, R15.reuse, 0x40 ;  /* 0x000000400f0e7836 */ /* 0x040fe20000000000 */
[C---:B------:R-:W-:Y:S01]  /*10c90*/  IADD3 R13, R15.reuse, R11, RZ ;  /* 0x0000000b0f0d7210 */ /* 0x040fe20007ffe0ff */
[----:B------:R-:W-:Y:S01]  /*10ca0*/  @P0 VIADD R14, R15, 0xffffffc0 ;  /* 0xffffffc00f0e0836 */ /* 0x000fe20000000000 */
[----:B------:R-:W-:Y:S01]  /*10cb0*/  STS.64 [R15], R68 ;  /* 0x000000440f007388 */ /* 0x000fe20000000a00 */
[----:B------:R-:W-:Y:S01]  /*10cc0*/  LEA R34, R12, UR5, 0x2 ;  /* 0x000000050c227c11 */ /* 0x000fe2000f8e10ff */
[----:B------:R-:W1:Y:S01]  /*10cd0*/  @P2 LDC R33, c[0x0][0x2e8] ;  /* 0x0000ba00ff212b82 */ /* 0x000e620000000800 */
[----:B------:R-:W-:Y:S01]  /*10ce0*/  IMAD.IADD R30, R11, 0x1, R14 ;  /* 0x000000010b1e7824 */ /* 0x000fe200078e020e */
[----:B------:R-:W-:Y:S01]  /*10cf0*/  STS.64 [R15+0x400], R70 ;  /* 0x000400460f007388 */ /* 0x000fe20000000a00 */
[----:B------:R-:W-:Y:S01]  /*10d00*/  LOP3.LUT R35, R8, 0xffffffe0, RZ, 0xc0, !PT ;  /* 0xffffffe008237812 */ /* 0x000fe200078ec0ff */
[----:B------:R-:W4:Y:S01]  /*10d10*/  @P2 MUFU.LG2 R5, R5 ;  /* 0x0000000500052308 */ /* 0x000f220000000c00 */
[----:B------:R-:W-:Y:S01]  /*10d20*/  SHF.R.S32.HI R32, RZ, 0x1f, R7 ;  /* 0x0000001fff207819 */ /* 0x000fe20000011407 */
[----:B------:R-:W-:Y:S01]  /*10d30*/  STS.64 [R13], R72 ;  /* 0x000000480d007388 */ /* 0x000fe20000000a00 */
[----:B------:R-:W-:Y:S01]  /*10d40*/  IADD3 R35, -R35, R4, RZ ;  /* 0x0000000423237210 */ /* 0x000fe20007ffe1ff */
[----:B------:R-:W2:Y:S01]  /*10d50*/  LDC.64 R10, c[0x0][0x2c0] ;  /* 0x0000b000ff0a7b82 */ /* 0x000ea20000000a00 */
[----:B------:R-:W-:Y:S01]  /*10d60*/  LEA.HI R32, R32, R7, RZ, 0x2 ;  /* 0x0000000720207211 */ /* 0x000fe200078f10ff */
[----:B------:R-:W-:Y:S01]  /*10d70*/  STS.64 [R13+0x400], R74 ;  /* 0x0004004a0d007388 */ /* 0x000fe20000000a00 */
[----:B------:R-:W-:Y:S01]  /*10d80*/  LOP3.LUT P0, RZ, R35, 0x3, RZ, 0xc0, !PT ;  /* 0x0000000323ff7812 */ /* 0x000fe2000780c0ff */
[----:B------:R-:W-:Y:S01]  /*10d90*/  IMAD.SHL.U32 R8, R9, 0x4, RZ ;  /* 0x0000000409087824 */ /* 0x000fe200078e00ff */
[----:B------:R-:W-:Y:S01]  /*10da0*/  LOP3.LUT R32, R32, 0xffffffc, RZ, 0xc0, !PT ;  /* 0x0ffffffc20207812 */ /* 0x000fe200078ec0ff */
[----:B------:R-:W-:Y:S01]  /*10db0*/  STS.64 [R14], R76 ;  /* 0x0000004c0e007388 */ /* 0x000fe20000000a00 */
[----:B------:R-:W-:Y:S01]  /*10dc0*/  IADD3 R35, -R143, RZ, RZ ;  /* 0x000000ff8f237210 */ /* 0x000fe20007ffe1ff */
[----:B------:R-:W-:Y:S01]  /*10dd0*/  IMAD.MOV.U32 R4, RZ, RZ, -0x800000 ;  /* 0xff800000ff047424 */ /* 0x000fe200078e00ff */
[----:B------:R-:W-:Y:S01]  /*10de0*/  SHF.R.S32.HI R9, RZ, 0x1f, R8 ;  /* 0x0000001fff097819 */ /* 0x000fe20000011408 */
[----:B------:R-:W-:Y:S01]  /*10df0*/  STS.64 [R14+0x400], R78 ;  /* 0x0004004e0e007388 */ /* 0x000fe20000000a00 */
[----:B------:R-:W-:-:S02]  /*10e00*/  IMAD.IADD R32, R7, 0x1, -R32 ;  /* 0x0000000107207824 */ /* 0x000fc400078e0a20 */
[----:B------:R-:W-:Y:S01]  /*10e10*/  @P3 FMUL.FTZ R7, R6, 0.69314718246459960938 ;  /* 0x3f31721806073820 */ /* 0x000fe20000410000 */
[----:B----4-:R-:W-:Y:S01]  /*10e20*/  @P2 FMUL.FTZ R5, R5, 0.69314718246459960938 ;  /* 0x3f31721805052820 */ /* 0x010fe20000410000 */
[----:B------:R-:W-:Y:S01]  /*10e30*/  STS.64 [R30], R80 ;  /* 0x000000501e007388 */ /* 0x000fe20000000a00 */
[C---:B-----5:R-:W-:Y:S01]  /*10e40*/  SHF.L.U32 R6, R29.reuse, 0x6, RZ ;  /* 0x000000061d067819 */ /* 0x060fe200000006ff */
[----:B---3--:R-:W-:Y:S01]  /*10e50*/  @P3 FFMA.FTZ R4, R2, R31, R7 ;  /* 0x0000001f02043223 */ /* 0x008fe20000010007 */
[----:B------:R-:W-:Y:S01]  /*10e60*/  IMAD.MOV.U32 R2, RZ, RZ, -0x800000 ;  /* 0xff800000ff027424 */ /* 0x000fe200078e00ff */
[----:B------:R3:W-:Y:S01]  /*10e70*/  STS.64 [R30+0x400], R82 ;  /* 0x000400521e007388 */ /* 0x0007e20000000a00 */
[----:B-1----:R-:W-:Y:S01]  /*10e80*/  @P2 FFMA.FTZ R2, R0, R33, R5 ;  /* 0x0000002100022223 */ /* 0x002fe20000010005 */
[----:B------:R-:W-:Y:S01]  /*10e90*/  IMAD R32, R32, 0x10, R149 ;  /* 0x0000001020207824 */ /* 0x000fe200078e0295 */
[----:B------:R-:W-:Y:S01]  /*10ea0*/  BAR.SYNC.DEFER_BLOCKING 0x0 ;  /* 0x0000000000007b1d */ /* 0x000fe20000010000 */
[----:B------:R-:W-:-:S02]  /*10eb0*/  IMAD R0, R29, -0x40, R142 ;  /* 0xffffffc01d007824 */ /* 0x000fc400078e028e */
[----:B--2---:R-:W-:-:S05]  /*10ec0*/  IMAD R143, R28, R10, R143 ;  /* 0x0000000a1c8f7224 */ /* 0x004fca00078e028f */
[----:B---3--:R-:W1:Y:S01]  /*10ed0*/  LDC R30, c[0x0][0x270] ;  /* 0x00009c00ff1e7b82 */ /* 0x008e620000000800 */
[----:B------:R2:W3:Y:S04]  /*10ee0*/  LDS.128 R24, [R34] ;  /* 0x0000000022187984 */ /* 0x0004e80000000c00 */
[----:B------:R2:W4:Y:S04]  /*10ef0*/  LDS.128 R20, [R34+0x800] ;  /* 0x0008000022147984 */ /* 0x0005280000000c00 */
[----:B------:R2:W2:Y:S04]  /*10f00*/  LDS.128 R16, [R34+0x1000] ;  /* 0x0010000022107984 */ /* 0x0004a80000000c00 */
[----:B------:R1:W2:Y:S02]  /*10f10*/  LDS.128 R12, [R34+0x1800] ;  /* 0x00180000220c7984 */ /* 0x0002a40000000c00 */
[----:B-1----:R-:W-:-:S04]  /*10f20*/  IMAD R35, R30, R35, UR4 ;  /* 0x000000041e237e24 */ /* 0x002fc8000f8e0223 */
[----:B------:R-:W-:-:S04]  /*10f30*/  IMAD R35, R143, R30, R35 ;  /* 0x0000001e8f237224 */ /* 0x000fc800078e0223 */
[----:B------:R-:W-:Y:S01]  /*10f40*/  IMAD R11, R35, R11, R6 ;  /* 0x0000000b230b7224 */ /* 0x000fe200078e0206 */
[----:B--234-:R-:W-:Y:S06]  /*10f50*/  @P0 BRA `(.L_x_4107) ;  /* 0x0000000000300947 */ /* 0x01cfec0003800000 */
        /* <DEDUP_REMOVED lines=12> */
.L_x_4107:
[----:B------:R-:W-:Y:S05]  /*11020*/  BSYNC B0 ;  /* 0x0000000000007941 */ /* 0x000fea0003800000 */
.L_x_4106:
[----:B------:R-:W-:Y:S01]  /*11030*/  ULDC UR4, c[0x0][0x2d0] ;  /* 0x0000b40000047ab9 */ /* 0x000fe20000000800 */
[C---:B------:R-:W-:Y:S01]  /*11040*/  VIADD R5, R3.reuse, 0x10 ;  /* 0x0000001003057836 */ /* 0x040fe20000000000 */
        /* <DEDUP_REMOVED lines=9> */
[----:B-1----:R-:W-:-:S02]  /*110e0*/  IADD3 R2, P0, R11, R8, RZ ;  /* 0x000000080b027210 */ /* 0x002fc40007f1e0ff */
        /* <DEDUP_REMOVED lines=12> */
.L_x_4108:
        /* <DEDUP_REMOVED lines=13> */
.L_x_5366:


//--------------------- .text._ZN5flash24flash_fwd_splitkv_kernelI23Flash_fwd_kernel_traitsILi32ELi64ELi128ELi4ELb0ELb0EN7cutlass6half_tE19Flash_kernel_traitsILi32ELi64ELi128ELi4ES3_EELb1ELb0ELb0ELb0ELb0ELb1ELb1ELb1EEEvNS_16Flash_fwd_paramsE --------------------------
	.section	.text._ZN5flash24flash_fwd_splitkv_kernelI23Flash_fwd_kernel_traitsILi32ELi64ELi128ELi4ELb0ELb0EN7cutlass6half_tE19Flash_kernel_traitsILi32ELi64ELi128ELi4ES3_EELb1ELb0ELb0ELb0ELb0ELb1ELb1ELb1EEEvNS_16Flash_fwd_paramsE,"ax",@progbits
	.align	128
        .global         _ZN5flash24flash_fwd_splitkv_kernelI23Flash_fwd_kernel_traitsILi32ELi64ELi128ELi4ELb0ELb0EN7cutlass6half_tE19Flash_kernel_traitsILi32ELi64ELi128ELi4ES3_EELb1ELb0ELb0ELb0ELb0ELb1ELb1ELb1EEEvNS_16Flash_fwd_paramsE
        .type           _ZN5flash24flash_fwd_splitkv_kernelI23Flash_fwd_kernel_traitsILi32ELi64ELi128ELi4ELb0ELb0EN7cutlass6half_tE19Flash_kernel_traitsILi32ELi64ELi128ELi4ES3_EELb1ELb0ELb0ELb0ELb0ELb1ELb1ELb1EEEvNS_16Flash_fwd_paramsE,@function
        .size           _ZN5flash24flash_fwd_splitkv_kernelI23Flash_fwd_kernel_traitsILi32ELi64ELi128ELi4ELb0ELb0EN7cutlass6half_tE19Flash_kernel_traitsILi32ELi64ELi128ELi4ES3_EELb1ELb0ELb0ELb0ELb0ELb1ELb1ELb1EEEvNS_16Flash_fwd_paramsE,(.L_x_5367 - _ZN5flash24flash_fwd_splitkv_kernelI23Flash_fwd_kernel_traitsILi32ELi64ELi128ELi4ELb0ELb0EN7cutlass6half_tE19Flash_kernel_traitsILi32ELi64ELi128ELi4ES3_EELb1ELb0ELb0ELb0ELb0ELb1ELb1ELb1EEEvNS_16Flash_fwd_paramsE)
        .other          _ZN5flash24flash_fwd_splitkv_kernelI23Flash_fwd_kernel_traitsILi32ELi64ELi128ELi4ELb0ELb0EN7cutlass6half_tE19Flash_kernel_traitsILi32ELi64ELi128ELi4ES3_EELb1ELb0ELb0ELb0ELb0ELb1ELb1ELb1EEEvNS_16Flash_fwd_paramsE,@"STO_CUDA_ENTRY STV_DEFAULT"
_ZN5flash24flash_fwd_splitkv_kernelI23Flash_fwd_kernel_traitsILi32ELi64ELi128ELi4ELb0ELb0EN7cutlass6half_tE19Flash_kernel_traitsILi32ELi64ELi128ELi4ES3_EELb1ELb0ELb0ELb0ELb0ELb1ELb1ELb1EEEvNS_16Flash_fwd_paramsE:
.text._ZN5flash24flash_fwd_splitkv_kernelI23Flash_fwd_kernel_traitsILi32ELi64ELi128ELi4ELb0ELb0EN7cutlass6half_tE19Flash_kernel_traitsILi32ELi64ELi128ELi4ES3_EELb1ELb0ELb0ELb0ELb0ELb1ELb1ELb1EEEvNS_16Flash_fwd_paramsE:
[----:B------:R-:W-:Y:S08]  /*0000*/  LDC R1, c[0x0][0x28] ;  /* 0x00000a00ff017b82 */ /* 0x000ff00000000800 */
[----:B------:R-:W1:Y:S01]  /*0010*/  LDC R0, c[0x0][0x270] ;  /* 0x00009c00ff007b82 */ /* 0x000e620000000800 */
[----:B------:R-:W2:Y:S01]  /*0020*/  S2R R80, SR_CTAID.Z ;  /* 0x0000000000507919 */ /* 0x000ea20000002700 */
[----:B------:R-:W-:Y:S01]  /*0030*/  MOV R13, 0xffffffff ;  /* 0xffffffff000d7802 */ /* 0x000fe20000000f00 */
[----:B------:R-:W-:Y:S01]  /*0040*/  ULDC.64 UR6, c[0x0][0x208] ;  /* 0x0000820000067ab9 */ /* 0x000fe20000000a00 */
[----:B------:R-:W-:-:S04]  /*0050*/  ULDC.64 UR4, c[0x0][0x300] ;  /* 0x0000c00000047ab9 */ /* 0x000fc80000000a00 */
[----:B------:R-:W3:Y:S08]  /*0060*/  LDC.64 R6, c[0x0][0x2f0] ;  /* 0x0000bc00ff067b82 */ /* 0x000ef00000000a00 */
[----:B------:R-:W4:Y:S01]  /*0070*/  LDC.64 R8, c[0x0][0x2f8] ;  /* 0x0000be00ff087b82 */ /* 0x000f220000000a00 */
[----:B-1----:R-:W1:Y:S01]  /*0080*/  I2F.U32.RP R2, R0 ;  /* 0x0000000000027306 */ /* 0x002e620000209000 */
[----:B------:R-:W-:-:S06]  /*0090*/  ISETP.NE.U32.AND P1, PT, R0, RZ, PT ;  /* 0x000000ff0000720c */ /* 0x000fcc0003f25070 */
[----:B------:R-:W4:Y:S01]  /*00a0*/  LDC.64 R18, c[0x0][0x300] ;  /* 0x0000c000ff127b82 */ /* 0x000f220000000a00 */
        /* <DEDUP_REMOVED lines=18> */
[----:B------:R-:W2:Y:S08]  /*01d0*/  LDC.U8 R4, c[0x0][0x3c2] ;  /* 0x0000f080ff047b82 */ /* 0x000eb00000000000 */
[----:B------:R-:W-:Y:S01]  /*01e0*/  @P2 VIADD R115, R115, 0x1 ;  /* 0x0000000173732836 */ /* 0x000fe20000000000 */
[----:B------:R-:W-:-:S05]  /*01f0*/  @!P1 LOP3.LUT R115, RZ, R0, RZ, 0x33, !PT ;  /* 0x00000000ff739212 */ /* 0x000fca00078e33ff */
[----:B---3--:R-:W-:-:S05]  /*0200*/  IMAD.WIDE R6, R115, 0x4, R6 ;  /* 0x0000000473067825 */ /* 0x008fca00078e0206 */
[----:B------:R-:W3:Y:S04]  /*0210*/  @P0 LDG.E R13, desc[UR6][R6.64] ;  /* 0x00000006060d0981 */ /* 0x000ee8000c1e1900 */
[----:B------:R1:W3:Y:S01]  /*0220*/  @P0 LDG.E R114, desc[UR6][R6.64+0x4] ;  /* 0x0000040606720981 */ /* 0x0002e2000c1e1900 */
[----:B--2---:R-:W-:Y:S01]  /*0230*/  ISETP.NE.AND P1, PT, R4, RZ, PT ;  /* 0x000000ff0400720c */ /* 0x004fe20003f25270 */
[C---:B----4-:R-:W-:Y:S01]  /*0240*/  IMAD.WIDE R8, R115.reuse, 0x4, R8 ;  /* 0x0000000473087825 */ /* 0x050fe200078e0208 */
[----:B-1----:R-:W-:Y:S02]  /*0250*/  ISETP.EQ.U32.AND P2, PT, R2, RZ, PT ;  /* 0x000000ff0200720c */ /* 0x002fe40003f42070 */
[----:B------:R-:W-:Y:S01]  /*0260*/  ISETP.NE.U32.AND P5, PT, RZ, UR4, PT ;  /* 0x00000004ff007c0c */ /* 0x000fe2000bfa5070 */
[----:B------:R-:W-:Y:S01]  /*0270*/  IMAD.WIDE R18, R115, 0x4, R18 ;  /* 0x0000000473127825 */ /* 0x000fe200078e0212 */
[----:B------:R-:W-:-:S02]  /*0280*/  ISETP.EQ.OR.EX P2, PT, R3, RZ, !P1, P2 ;  /* 0x000000ff0300720c */ /* 0x000fc40004f42720 */
[----:B------:R-:W-:Y:S02]  /*0290*/  ISETP.NE.AND.EX P5, PT, RZ, UR5, PT, P5 ;  /* 0x00000005ff007c0c */ /* 0x000fe4000bfa5350 */
[----:B------:R-:W-:-:S11]  /*02a0*/  MOV R17, RZ ;  /* 0x000000ff00117202 */ /* 0x000fd60000000f00 */
[----:B------:R1:W5:Y:S01]  /*02b0*/  @P5 LDG.E R17, desc[UR6][R18.64] ;  /* 0x0000000612115981 */ /* 0x000362000c1e1900 */
[----:B------:R-:W-:-:S06]  /*02c0*/  IMAD.MOV.U32 R7, RZ, RZ, -0x1 ;  /* 0xffffffffff077424 */ /* 0x000fcc00078e00ff */
[----:B------:R1:W5:Y:S01]  /*02d0*/  @!P2 LDG.E R7, desc[UR6][R8.64] ;  /* 0x000000060807a981 */ /* 0x000362000c1e1900 */
[----:B------:R-:W2:Y:S01]  /*02e0*/  S2R R12, SR_CTAID.X ;  /* 0x00000000000c7919 */ /* 0x000ea20000002500 */
[----:B------:R-:W4:Y:S01]  /*02f0*/  S2R R4, SR_CTAID.Y ;  /* 0x0000000000047919 */ /* 0x000f220000002600 */
[----:B---3--:R-:W-:-:S06]  /*0300*/  @P0 IMAD.IADD R114, R114, 0x1, -R13 ;  /* 0x0000000172720824 */ /* 0x008fcc00078e0a0d */
[----:B------:R-:W3:Y:S01]  /*0310*/  @!P0 LDC R114, c[0x0][0x2c4] ;  /* 0x0000b100ff728b82 */ /* 0x000ee20000000800 */
[----:B------:R-:W-:-:S04]  /*0320*/  ISETP.NE.U32.AND P0, PT, R2, RZ, PT ;  /* 0x000000ff0200720c */ /* 0x000fc80003f05070 */
[----:B------:R-:W-:Y:S02]  /*0330*/  ISETP.NE.AND.EX P0, PT, R3, RZ, PT, P0 ;  /* 0x000000ff0300720c */ /* 0x000fe40003f05300 */
[----:B------:R-:W-:-:S05]  /*0340*/  IADD3 R2, -R115, RZ, RZ ;  /* 0x000000ff73027210 */ /* 0x000fca0007ffe1ff */
[----:B------:R-:W-:-:S06]  /*0350*/  IMAD R80, R0, R2, R80 ;  /* 0x0000000200507224 */ /* 0x000fcc00078e0250 */
[----:B-12-4-:R-:W-:Y:S05]  /*0360*/  @!P0 BRA `(.L_x_4109) ;  /* 0x0000000000108947 */ /* 0x016fea0003800000 */
[----:B------:R-:W2:Y:S02]  /*0370*/  @P1 LDG.E R42, desc[UR6][R8.64+0x4] ;  /* 0x00000406082a1981 */ /* 0x000ea4000c1e1900 */
[----:B--2--5:R-:W-:-:S06]  /*0380*/  @P1 IADD3 R42, R42, -R7, RZ ;  /* 0x800000072a2a1210 */ /* 0x024fcc0007ffe0ff */
[----:B------:R2:W5:Y:S01]  /*0390*/  @!P1 LDG.E R42, desc[UR6][R8.64] ;  /* 0x00000006082a9981 */ /* 0x000562000c1e1900 */
[----:B------:R-:W-:Y:S05]  /*03a0*/  BRA `(.L_x_4110) ;  /* 0x0000000000047947 */ /* 0x000fea0003800000 */
.L_x_4109:
[----:B------:R-:W1:Y:S02]  /*03b0*/  LDC R42, c[0x0][0x2c8] ;  /* 0x0000b200ff2a7b82 */ /* 0x000e640000000800 */
.L_x_4110:
[----:B------:R-:W4:Y:S02]  /*03c0*/  LDC.64 R2, c[0x0][0x308] ;  /* 0x0000c200ff027b82 */ /* 0x000f240000000a00 */
[----:B----4-:R-:W-:-:S04]  /*03d0*/  ISETP.NE.U32.AND P3, PT, R2, RZ, PT ;  /* 0x000000ff0200720c */ /* 0x010fc80003f65070 */
[----:B------:R-:W-:-:S13]  /*03e0*/  ISETP.NE.AND.EX P3, PT, R3, RZ, PT, P3 ;  /* 0x000000ff0300720c */ /* 0x000fda0003f65330 */
[----:B------:R-:W4:Y:S02]  /*03f0*/  @P3 LDC.64 R2, c[0x0][0x308] ;  /* 0x0000c200ff023b82 */ /* 0x000f240000000a00 */
[----:B----4-:R-:W-:-:S05]  /*0400*/  @P3 IMAD.WIDE R2, R115, 0x4, R2 ;  /* 0x0000000473023825 */ /* 0x010fca00078e0202 */
[----:B------:R4:W5:Y:S01]  /*0410*/  @P3 LDG.E R33, desc[UR6][R2.64] ;  /* 0x0000000602213981 */ /* 0x000962000c1e1900 */
[----:B------:R-:W-:-:S05]  /*0420*/  IMAD.SHL.U32 R5, R12, 0x40, RZ ;  /* 0x000000400c057824 */ /* 0x000fca00078e00ff */
[----:B---3--:R-:W-:-:S13]  /*0430*/  ISETP.GT.AND P0, PT, R114, R5, PT ;  /* 0x000000057200720c */ /* 0x008fda0003f04270 */
[----:B------:R-:W-:Y:S05]  /*0440*/  @!P0 EXIT ;  /* 0x000000000000894d */ /* 0x000fea0003800000 */
[----:B--2---:R-:W2:Y:S01]  /*0450*/  LDC R9, c[0x0][0x10] ;  /* 0x00000400ff097b82 */ /* 0x004ea20000000800 */
[--C-:B-1---5:R-:W-:Y:S01]  /*0460*/  IMAD.IADD R42, R42, 0x1, -R17.reuse ;  /* 0x000000012a2a7824 */ /* 0x122fe200078e0a11 */
[----:B------:R-:W1:Y:S01]  /*0470*/  S2R R73, SR_TID.X ;  /* 0x0000000000497919 */ /* 0x000e620000002100 */
[----:B------:R-:W-:-:S05]  /*0480*/  @P3 IMAD.IADD R33, R33, 0x1, -R17 ;  /* 0x0000000121213824 */ /* 0x000fca00078e0a11 */
[----:B----4-:R-:W3:Y:S08]  /*0490*/  LDC R2, c[0x0][0x2c8] ;  /* 0x0000b200ff027b82 */ /* 0x010ef00000000800 */
[----:B------:R-:W4:Y:S01]  /*04a0*/  @!P3 LDC R8, c[0x0][0x2cc] ;  /* 0x0000b300ff08bb82 */ /* 0x000f220000000800 */
[-C--:B--2---:R-:W-:Y:S02]  /*04b0*/  IABS R11, R9.reuse ;  /* 0x00000009000b7213 */ /* 0x084fe40000000000 */
[----:B------:R-:W-:-:S02]  /*04c0*/  IABS R14, R9 ;  /* 0x00000009000e7213 */ /* 0x000fc40000000000 */
[----:B------:R-:W2:Y:S03]  /*04d0*/  I2F.RP R3, R11 ;  /* 0x0000000b00037306 */ /* 0x000ea60000209400 */
[----:B------:R-:W-:Y:S02]  /*04e0*/  IMAD.MOV R14, RZ, RZ, -R14 ;  /* 0x000000ffff0e7224 */ /* 0x000fe400078e0a0e */
[----:B---3--:R-:W-:-:S05]  /*04f0*/  VIADD R2, R2, 0x7f ;  /* 0x0000007f02027836 */ /* 0x008fca0000000000 */
[----:B------:R-:W-:-:S04]  /*0500*/  SHF.R.S32.HI R15, RZ, 0x1f, R2 ;  /* 0x0000001fff0f7819 */ /* 0x000fc80000011402 */
[----:B------:R-:W-:Y:S01]  /*0510*/  LEA.HI R15, R15, R2, RZ, 0x7 ;  /* 0x000000020f0f7211 */ /* 0x000fe200078f38ff */
[----:B--2---:R-:W2:Y:S01]  /*0520*/  MUFU.RCP R3, R3 ;  /* 0x0000000300037308 */ /* 0x004ea20000001000 */
[----:B------:R-:W-:Y:S02]  /*0530*/  IMAD.MOV.U32 R2, RZ, RZ, RZ ;  /* 0x000000ffff027224 */ /* 0x000fe400078e00ff */
[----:B------:R-:W-:-:S05]  /*0540*/  LEA.HI.SX32 R15, R15, R9, 0x19 ;  /* 0x000000090f0f7211 */ /* 0x000fca00078fcaff */
[----:B------:R-:W-:-:S05]  /*0550*/  VIADD R15, R15, 0xffffffff ;  /* 0xffffffff0f0f7836 */ /* 0x000fca0000000000 */
[----:B------:R-:W-:Y:S02]  /*0560*/  IABS R6, R15 ;  /* 0x0000000f00067213 */ /* 0x000fe40000000000 */
[----:B------:R-:W-:Y:S01]  /*0570*/  LOP3.LUT R15, R15, R9, RZ, 0x3c, !PT ;  /* 0x000000090f0f7212 */ /* 0x000fe200078e3cff */
[----:B--2---:R-:W-:-:S03]  /*0580*/  VIADD R3, R3, 0xffffffe ;  /* 0x0ffffffe03037836 */ /* 0x004fc60000000000 */
[----:B------:R-:W-:-:S03]  /*0590*/  ISETP.GE.AND P0, PT, R15, RZ, PT ;  /* 0x000000ff0f00720c */ /* 0x000fc60003f06270 */
[----:B------:R-:W2:Y:S02]  /*05a0*/  F2I.FTZ.U32.TRUNC.NTZ R3, R3 ;  /* 0x0000000300037305 */ /* 0x000ea4000021f000 */
[----:B--2---:R-:W-:-:S04]  /*05b0*/  IMAD.MOV R10, RZ, RZ, -R3 ;  /* 0x000000ffff0a7224 */ /* 0x004fc800078e0a03 */
[----:B------:R-:W-:-:S04]  /*05c0*/  IMAD R10, R10, R11, RZ ;  /* 0x0000000b0a0a7224 */ /* 0x000fc800078e02ff */
[----:B------:R-:W-:Y:S02]  /*05d0*/  IMAD.HI.U32 R10, R3, R10, R2 ;  /* 0x0000000a030a7227 */ /* 0x000fe400078e0002 */
[----:B------:R-:W2:Y:S04]  /*05e0*/  @!P3 LDC.64 R2, c[0x0][0x318] ;  /* 0x0000c600ff02bb82 */ /* 0x000ea80000000a00 */
[----:B------:R-:W-:-:S04]  /*05f0*/  IMAD.HI.U32 R10, R10, R6, RZ ;  /* 0x000000060a0a7227 */ /* 0x000fc800078e00ff */
[----:B------:R-:W-:Y:S02]  /*0600*/  IMAD R14, R10, R14, R6 ;  /* 0x0000000e0a0e7224 */ /* 0x000fe400078e0206 */
[----:B------:R-:W3:Y:S03]  /*0610*/  LDC R6, c[0x0][0x398] ;  /* 0x0000e600ff067b82 */ /* 0x000ee60000000800 */
[----:B------:R-:W-:Y:S02]  /*0620*/  ISETP.GT.U32.AND P1, PT, R11, R14, PT ;  /* 0x0000000e0b00720c */ /* 0x000fe40003f24070 */
[----:B--2---:R-:W-:-:S11]  /*0630*/  @!P3 ISETP.NE.U32.AND P2, PT, R2, RZ, PT ;  /* 0x000000ff0200b20c */ /* 0x004fd60003f45070 */
[----:B------:R-:W-:Y:S01]  /*0640*/  @!P1 IMAD.IADD R14, R14, 0x1, -R11 ;  /* 0x000000010e0e9824 */ /* 0x000fe200078e0a0b */
[----:B------:R-:W-:Y:S01]  /*0650*/  IADD3 R2, -R114, 0xbf, R5 ;  /* 0x000000bf72027810 */ /* 0x000fe20007ffe105 */
[----:B------:R-:W-:Y:S01]  /*0660*/  @!P1 VIADD R10, R10, 0x1 ;  /* 0x000000010a0a9836 */ /* 0x000fe20000000000 */
[----:B------:R-:W-:Y:S02]  /*0670*/  @!P3 ISETP.NE.AND.EX P2, PT, R3, RZ, PT, P2 ;  /* 0x000000ff0300b20c */ /* 0x000fe40003f45320 */
[----:B------:R-:W-:Y:S02]  /*0680*/  ISETP.GE.U32.AND P4, PT, R14, R11, PT ;  /* 0x0000000b0e00720c */ /* 0x000fe40003f86070 */
[----:B----4-:R-:W-:Y:S02]  /*0690*/  @!P3 SEL R8, R8, RZ, P2 ;  /* 0x000000ff0808b207 */ /* 0x010fe40001000000 */
[----:B------:R-:W-:-:S03]  /*06a0*/  ISETP.NE.AND P1, PT, R9, RZ, PT ;  /* 0x000000ff0900720c */ /* 0x000fc60003f25270 */
[----:B------:R-:W-:-:S04]  /*06b0*/  @!P3 IMAD.IADD R33, R42, 0x1, R8 ;  /* 0x000000012a21b824 */ /* 0x000fc800078e0208 */
[----:B------:R-:W-:Y:S01]  /*06c0*/  VIADD R3, R33, 0x7f ;  /* 0x0000007f21037836 */ /* 0x000fe20000000000 */
[----:B---3--:R-:W-:Y:S01]  /*06d0*/  IADD3 R6, R2, R6, R33 ;  /* 0x0000000602067210 */ /* 0x008fe20007ffe021 */
[----:B------:R-:W-:-:S03]  /*06e0*/  @P4 VIADD R10, R10, 0x1 ;  /* 0x000000010a0a4836 */ /* 0x000fc60000000000 */
[----:B------:R-:W-:Y:S01]  /*06f0*/  SHF.R.S32.HI R8, RZ, 0x1f, R3 ;  /* 0x0000001fff087819 */ /* 0x000fe20000011403 */
[----:B------:R-:W-:Y:S01]  /*0700*/  @!P0 IMAD.MOV R10, RZ, RZ, -R10 ;  /* 0x000000ffff0a8224 */ /* 0x000fe200078e0a0a */
[----:B------:R-:W-:Y:S02]  /*0710*/  @!P1 LOP3.LUT R10, RZ, R9, RZ, 0x33, !PT ;  /* 0x00000009ff0a9212 */ /* 0x000fe400078e33ff */
[----:B------:R-:W-:Y:S02]  /*0720*/  SHF.R.S32.HI R2, RZ, 0x1f, R6 ;  /* 0x0000001fff027819 */ /* 0x000fe40000011406 */
[----:B------:R-:W-:Y:S01]  /*0730*/  LEA.HI R8, R8, R3, RZ, 0x7 ;  /* 0x0000000308087211 */ /* 0x000fe200078f38ff */
[----:B------:R-:W-:Y:S01]  /*0740*/  IMAD R109, R10, R4, RZ ;  /* 0x000000040a6d7224 */ /* 0x000fe200078e02ff */
[----:B------:R-:W-:Y:S02]  /*0750*/  LEA.HI R2, R2, R6, RZ, 0x7 ;  /* 0x0000000602027211 */ /* 0x000fe400078f38ff */
[----:B------:R-:W-:-:S02]  /*0760*/  SHF.R.S32.HI R8, RZ, 0x7, R8 ;  /* 0x00000007ff087819 */ /* 0x000fc40000011408 */
[----:B------:R-:W-:Y:S02]  /*0770*/  SHF.R.S32.HI R2, RZ, 0x7, R2 ;  /* 0x00000007ff027819 */ /* 0x000fe40000011402 */
[----:B------:R-:W-:-:S04]  /*0780*/  VIADDMNMX R8, R109, R10, R8, PT ;  /* 0x0000000a6d087246 */ /* 0x000fc80003800108 */
[----:B------:R-:W-:-:S04]  /*0790*/  VIMNMX R32, R8, R2, PT ;  /* 0x0000000208207248 */ /* 0x000fc80003fe0100 */
[----:B------:R-:W-:-:S13]  /*07a0*/  ISETP.GE.AND P0, PT, R109, R32, PT ;  /* 0x000000206d00720c */ /* 0x000fda0003f06270 */
[----:B-1----:R-:W-:Y:S05]  /*07b0*/  @!P0 BRA `(.L_x_4111) ;  /* 0x0000000000e48947 */ /* 0x002fea0003800000 */
[----:B------:R-:W1:Y:S01]  /*07c0*/  LDC.64 R2, c[0x0][0x2c0] ;  /* 0x0000b000ff027b82 */ /* 0x000e620000000a00 */
[----:B------:R-:W-:Y:S01]  /*07d0*/  SHF.R.S32.HI R7, RZ, 0x1f, R73 ;  /* 0x0000001fff077819 */ /* 0x000fe20000011449 */
[----:B------:R-:W-:-:S03]  /*07e0*/  ULDC UR4, c[0x0][0x2dc] ;  /* 0x0000b70000047ab9 */ /* 0x000fc60000000800 */
[----:B------:R-:W-:-:S04]  /*07f0*/  LEA.HI R7, R7, R73, RZ, 0x3 ;  /* 0x0000004907077211 */ /* 0x000fc800078f18ff */
[----:B------:R-:W-:Y:S02]  /*0800*/  LOP3.LUT R6, R7, 0xfffffff8, RZ, 0xc0, !PT ;  /* 0xfffffff807067812 */ /* 0x000fe400078ec0ff */
[----:B------:R-:W-:-:S03]  /*0810*/  SHF.R.S32.HI R7, RZ, 0x3, R7 ;  /* 0x00000003ff077819 */ /* 0x000fc60000011407 */
[----:B------:R-:W-:-:S05]  /*0820*/  IMAD.IADD R6, R73, 0x1, -R6 ;  /* 0x0000000149067824 */ /* 0x000fca00078e0a06 */
        /* <DEDUP_REMOVED lines=17> */
[----:B------:R-:W-:Y:S02]  /*0940*/  LEA.HI.X.SX32 R4, R4, R9, 0x1, P0 ;  /* 0x0000000904047211 */ /* 0x000fe400000f0eff */
[C---:B------:R-:W-:Y:S02]  /*0950*/  LEA R10, P0, R3.reuse, UR4, 0x2 ;  /* 0x00000004030a7c11 */ /* 0x040fe4000f8010ff */
[-C--:B------:R-:W-:Y:S02]  /*0960*/  ISETP.GE.OR P4, PT, R8, R5.reuse, P6 ;  /* 0x000000050800720c */ /* 0x080fe40003786670 */
[----:B------:R-:W-:Y:S01]  /*0970*/  LEA.HI.X R11, R3, UR5, R4, 0x2, P0 ;  /* 0x00000005030b7c11 */ /* 0x000fe200080f1404 */
[----:B------:R-:W-:Y:S01]  /*0980*/  VIADD R4, R7, 0x30 ;  /* 0x0000003007047836 */ /* 0x000fe20000000000 */
[----:B------:R-:W-:Y:S01]  /*0990*/  ISETP.GE.AND P0, PT, R2, R5, PT ;  /* 0x000000050200720c */ /* 0x000fe20003f06270 */
[----:B------:R-:W-:Y:S01]  /*09a0*/  ULDC.64 UR4, c[0x0][0x2b8] ;  /* 0x0000ae0000047ab9 */ /* 0x000fe20000000a00 */
[----:B------:R-:W-:Y:S01]  /*09b0*/  SHF.R.S32.HI R3, RZ, 0x1f, R0 ;  /* 0x0000001fff037819 */ /* 0x000fe20000011400 */
[----:B------:R1:W-:Y:S01]  /*09c0*/  @!P5 STG.E.128 desc[UR6][R10.64], RZ ;  /* 0x000000ff0a00d986 */ /* 0x0003e2000c101d06 */
[----:B------:R-:W-:-:S02]  /*09d0*/  ISETP.NE.OR P0, PT, R6, RZ, P0 ;  /* 0x000000ff0600720c */ /* 0x000fc40000705670 */
[----:B------:R-:W-:Y:S02]  /*09e0*/  IADD3 R0, P2, R0, R7, RZ ;  /* 0x0000000700007210 */ /* 0x000fe40007f5e0ff */
[-C--:B------:R-:W-:Y:S01]  /*09f0*/  ISETP.GE.OR P5, PT, R2, R5.reuse, P6 ;  /* 0x000000050200720c */ /* 0x080fe200037a6670 */
[----:B------:R1:W-:Y:S01]  /*0a00*/  @!P4 STG.E.128 desc[UR6][R10.64+0x800], RZ ;  /* 0x000800ff0a00c986 */ /* 0x0003e2000c101d06 */
[-C--:B------:R-:W-:Y:S02]  /*0a10*/  ISETP.GE.OR P6, PT, R4, R5.reuse, P6 ;  /* 0x000000050400720c */ /* 0x080fe400037c6670 */
[----:B------:R-:W-:Y:S02]  /*0a20*/  ISETP.GE.AND P1, PT, R8, R5, PT ;  /* 0x000000050800720c */ /* 0x000fe40003f26270 */
[----:B------:R-:W-:Y:S02]  /*0a30*/  LEA.HI.X.SX32 R3, R7, R3, 0x1, P2 ;  /* 0x0000000307037211 */ /* 0x000fe400010f0eff */
[----:B------:R-:W-:-:S02]  /*0a40*/  LEA R8, P2, R0, UR4, 0x2 ;  /* 0x0000000400087c11 */ /* 0x000fc4000f8410ff */
[----:B------:R-:W-:Y:S02]  /*0a50*/  ISETP.NE.OR P1, PT, R6, RZ, P1 ;  /* 0x000000ff0600720c */ /* 0x000fe40000f25670 */
[----:B------:R-:W-:Y:S01]  /*0a60*/  LEA.HI.X R9, R0, UR5, R3, 0x2, P2 ;  /* 0x0000000500097c11 */ /* 0x000fe200090f1403 */
[----:B------:R-:W-:Y:S01]  /*0a70*/  @!P0 IMAD.MOV.U32 R0, RZ, RZ, -0x800000 ;  /* 0xff800000ff008424 */ /* 0x000fe200078e00ff */
        /* <DEDUP_REMOVED lines=13> */
.L_x_4111:
        /* <DEDUP_REMOVED lines=24> */
.L_x_4112:
        /* <DEDUP_REMOVED lines=29> */
[----:B------:R-:W-:-:S05]  /*0ea0*/  IMAD.WIDE R2, R14, 0x4, R116 ;  /* 0x000000040e027825 */ /* 0x000fca00078e0274 */
[----:B------:R2:W3:Y:S01]  /*0eb0*/  LDG.E R7, desc[UR6][R2.64] ;  /* 0x0000000602077981 */ /* 0x0004e2000c1e1900 */
[----:B------:R-:W-:-:S04]  /*0ec0*/  IMAD.MOV R14, RZ, RZ, -R14 ;  /* 0x000000ffff0e7224 */ /* 0x000fc800078e0a0e */
[----:B------:R-:W-:Y:S01]  /*0ed0*/  IMAD R14, R9, R14, R24 ;  /* 0x0000000e090e7224 */ /* 0x000fe200078e0218 */
[----:B--2---:R-:W-:-:S04]  /*0ee0*/  IABS R2, R0 ;  /* 0x0000000000027213 */ /* 0x004fc80000000000 */
[----:B-----5:R-:W2:Y:S08]  /*0ef0*/  I2F.RP R10, R2 ;  /* 0x00000002000a7306 */ /* 0x020eb00000209400 */
        /* <DEDUP_REMOVED lines=31> */
[----:B------:R-:W-:-:S03]  /*10f0*/  IMAD.WIDE.U32 R20, R7, R2, RZ ;  /* 0x0000000207147225 */ /* 0x000fc600078e00ff */
[----:B------:R-:W-:Y:S01]  /*1100*/  IADD3 R17, R17, R8, RZ ;  /* 0x0000000811117210 */ /* 0x000fe20007ffe0ff */
[-C--:B-1----:R-:W-:Y:S02]  /*1110*/  IMAD R8, R11, R90.reuse, RZ ;  /* 0x0000005a0b087224 */ /* 0x082fe400078e02ff */
[----:B------:R-:W-:Y:S02]  /*1120*/  IMAD R3, R7, R3, R5 ;  /* 0x0000000307037224 */ /* 0x000fe400078e0205 */
[C---:B------:R-:W-:Y:S02]  /*1130*/  IMAD R8, R14.reuse, R91, R8 ;  /* 0x0000005b0e087224 */ /* 0x040fe400078e0208 */
[----:B------:R-:W-:-:S04]  /*1140*/  IMAD.WIDE.U32 R16, R14, R90, R16 ;  /* 0x0000005a0e107225 */ /* 0x000fc800078e0010 */
[----:B------:R-:W-:Y:S02]  /*1150*/  IMAD.IADD R17, R17, 0x1, R8 ;  /* 0x0000000111117824 */ /* 0x000fe400078e0208 */
[----:B------:R-:W-:Y:S02]  /*1160*/  IMAD R8, R0, UR4, RZ ;  /* 0x0000000400087c24 */ /* 0x000fe4000f8e02ff */
[----:B------:R-:W-:Y:S01]  /*1170*/  IMAD.WIDE.U32 R22, R4, UR4, R16 ;  /* 0x0000000404167c25 */ /* 0x000fe2000f8e0010 */
[----:B------:R-:W-:-:S03]  /*1180*/  MOV R16, R20 ;  /* 0x0000001400107202 */ /* 0x000fc60000000f00 */
[----:B------:R-:W-:Y:S01]  /*1190*/  IMAD R8, R4, UR5, R8 ;  /* 0x0000000504087c24 */ /* 0x000fe2000f8e0208 */
[----:B------:R-:W-:Y:S01]  /*11a0*/  MOV R7, R22 ;  /* 0x0000001600077202 */ /* 0x000fe20000000f00 */
[----:B------:R-:W-:-:S03]  /*11b0*/  IMAD.IADD R15, R21, 0x1, R3 ;  /* 0x00000001150f7824 */ /* 0x000fc600078e0203 */
[----:B------:R-:W-:Y:S01]  /*11c0*/  IADD3 R5, R23, R8, RZ ;  /* 0x0000000817057210 */ /* 0x000fe20007ffe0ff */
[----:B------:R-:W-:Y:S06]  /*11d0*/  BRA `(.L_x_4114) ;  /* 0x0000000400387947 */ /* 0x000fec0003800000 */
.L_x_4113:
[----:B------:R-:W1:Y:S01]  /*11e0*/  LDC R0, c[0x0][0x278] ;  /* 0x00009e00ff007b82 */ /* 0x000e620000000800 */
[----:B------:R-:W-:Y:S02]  /*11f0*/  ISETP.NE.AND P4, PT, R7, -0x1, PT ;  /* 0xffffffff0700780c */ /* 0x000fe40003f85270 */
[----:B------:R-:W-:-:S04]  /*1200*/  LEA R24, R32, 0xffffff80, 0x7 ;  /* 0xffffff8020187811 */ /* 0x000fc800078e38ff */
[----:B------:R-:W-:-:S07]  /*1210*/  SHF.R.S32.HI R11, RZ, 0x1f, R24 ;  /* 0x0000001fff0b7819 */ /* 0x000fce0000011418 */
[----:B------:R-:W2:Y:S01]  /*1220*/  @P4 LDC.64 R90, c[0x0][0x248] ;  /* 0x00009200ff5a4b82 */ /* 0x000ea20000000a00 */
[----:B------:R-:W-:Y:S02]  /*1230*/  @P4 IADD3 R14, R17, R7, RZ ;  /* 0x00000007110e4210 */ /* 0x000fe40007ffe0ff */
        /* <DEDUP_REMOVED lines=10> */
[----:B------:R-:W-:Y:S02]  /*12e0*/  IMAD.MOV.U32 R4, RZ, RZ, R2 ;  /* 0x000000ffff047224 */ /* 0x000fe400078e0002 */
[----:B--2---:R-:W-:Y:S02]  /*12f0*/  @P4 IMAD R9, R14, R91, RZ ;  /* 0x0000005b0e094224 */ /* 0x004fe400078e02ff */
[----:B------:R-:W-:Y:S01]  /*1300*/  IMAD.HI.U32 R20, R8, R4, RZ ;  /* 0x0000000408147227 */ /* 0x000fe200078e00ff */
[----:B------:R-:W-:-:S03]  /*1310*/  LOP3.LUT R8, R80, R0, RZ, 0x3c, !PT ;  /* 0x0000000050087212 */ /* 0x000fc600078e3cff */
[----:B------:R-:W-:Y:S01]  /*1320*/  @P4 IMAD.WIDE.U32 R14, R14, R90, RZ ;  /* 0x0000005a0e0e4225 */ /* 0x000fe200078e00ff */
[----:B------:R-:W-:Y:S02]  /*1330*/  IADD3 R2, -R20, RZ, RZ ;  /* 0x000000ff14027210 */ /* 0x000fe40007ffe1ff */
[----:B------:R-:W-:Y:S01]  /*1340*/  ISETP.GE.AND P1, PT, R8, RZ, PT ;  /* 0x000000ff0800720c */ /* 0x000fe20003f26270 */
[----:B------:R-:W-:Y:S02]  /*1350*/  @P4 IMAD.IADD R9, R15, 0x1, R9 ;  /* 0x000000010f094824 */ /* 0x000fe400078e0209 */
[C---:B------:R-:W-:Y:S02]  /*1360*/  IMAD R2, R3.reuse, R2, R4 ;  /* 0x0000000203027224 */ /* 0x040fe400078e0204 */
[----:B------:R-:W1:Y:S03]  /*1370*/  @P4 LDC.64 R4, c[0x0][0x250] ;  /* 0x00009400ff044b82 */ /* 0x000e660000000a00 */
[----:B------:R-:W-:-:S13]  /*1380*/  ISETP.GT.U32.AND P0, PT, R3, R2, PT ;  /* 0x000000020300720c */ /* 0x000fda0003f04070 */
[----:B------:R-:W-:Y:S02]  /*1390*/  @!P0 IMAD.IADD R2, R2, 0x1, -R3 ;  /* 0x0000000102028824 */ /* 0x000fe400078e0a03 */
[----:B------:R-:W-:Y:S01]  /*13a0*/  @!P0 VIADD R20, R20, 0x1 ;  /* 0x0000000114148836 */ /* 0x000fe20000000000 */
[----:B------:R-:W-:Y:S02]  /*13b0*/  ISETP.NE.AND P0, PT, R0, RZ, PT ;  /* 0x000000ff0000720c */ /* 0x000fe40003f05270 */
[----:B------:R-:W-:Y:S02]  /*13c0*/  ISETP.GE.U32.AND P3, PT, R2, R3, PT ;  /* 0x000000030200720c */ /* 0x000fe40003f66070 */
[----:B------:R-:W2:Y:S11]  /*13d0*/  LDC.64 R2, c[0x0][0x260] ;  /* 0x00009800ff027b82 */ /* 0x000eb60000000a00 */
[----:B------:R-:W-:-:S04]  /*13e0*/  @P3 IADD3 R20, R20, 0x1, RZ ;  /* 0x0000000114143810 */ /* 0x000fc80007ffe0ff */
[----:B------:R-:W-:Y:S01]  /*13f0*/  @!P1 IADD3 R20, -R20, RZ, RZ ;  /* 0x000000ff14149210 */ /* 0x000fe20007ffe1ff */
        /* <DEDUP_REMOVED lines=12> */
[----:B------:R-:W-:-:S07]  /*14c0*/  IADD3 R9, R15, R9, RZ ;  /* 0x000000090f097210 */ /* 0x000fce0007ffe0ff */
.L_x_4115:
[----:B------:R-:W-:Y:S01]  /*14d0*/  MOV R15, R9 ;  /* 0x00000009000f7202 */ /* 0x000fe20000000f00 */
[----:B------:R-:W-:Y:S01]  /*14e0*/  IMAD R8, R11, R90, RZ ;  /* 0x0000005a0b087224 */ /* 0x000fe200078e02ff */
[----:B------:R-:W-:Y:S02]  /*14f0*/  @!P0 LOP3.LUT R20, RZ, R0, RZ, 0x33, !PT ;  /* 0x00000000ff148212 */ /* 0x000fe400078e33ff */
[----:B------:R-:W-:Y:S01]  /*1500*/  @P4 IADD3 R7, R17, R7, RZ ;  /* 0x0000000711074210 */ /* 0x000fe20007ffe0ff */
[----:B------:R-:W-:Y:S01]  /*1510*/  IMAD.WIDE.U32 R14, R90, R24, R14 ;  /* 0x000000185a0e7225 */ /* 0x000fe200078e000e */
[----:B------:R-:W-:-:S03]  /*1520*/  SHF.R.S32.HI R0, RZ, 0x1f, R20 ;  /* 0x0000001fff007819 */ /* 0x000fc60000011414 */
[----:B------:R-:W-:Y:S02]  /*1530*/  IMAD R8, R91, R24, R8 ;  /* 0x000000185b087224 */ /* 0x000fe400078e0208 */
[----:B-1----:R-:W-:Y:S01]  /*1540*/  @P4 IMAD.WIDE.U32 R22, R7, R4, RZ ;  /* 0x0000000407164225 */ /* 0x002fe200078e00ff */
[----:B------:R-:W-:Y:S02]  /*1550*/  MOV R4, R20 ;  /* 0x0000001400047202 */ /* 0x000fe40000000f00 */
[----:B------:R-:W-:Y:S01]  /*1560*/  IADD3 R15, R15, R8, RZ ;  /* 0x000000080f0f7210 */ /* 0x000fe20007ffe0ff */
[----:B--2---:R-:W-:Y:S01]  /*1570*/  IMAD R8, R0, R2, RZ ;  /* 0x0000000200087224 */ /* 0x004fe200078e02ff */
[----:B------:R-:W-:Y:S01]  /*1580*/  @P4 MOV R16, R22 ;  /* 0x0000001600104202 */ /* 0x000fe20000000f00 */
[----:B------:R-:W-:Y:S01]  /*1590*/  IMAD.WIDE.U32 R26, R20, R2, R14 ;  /* 0x00000002141a7225 */ /* 0x000fe200078e000e */
[----:B------:R-:W-:-:S03]  /*15a0*/  MOV R14, R24 ;  /* 0x00000018000e7202 */ /* 0x000fc60000000f00 */
[----:B------:R-:W-:Y:S02]  /*15b0*/  IMAD R3, R20, R3, R8 ;  /* 0x0000000314037224 */ /* 0x000fe400078e0208 */
        /* <DEDUP_REMOVED lines=16> */
.L_x_4114:
[----:B-----5:R1:W5:Y:S01]  /*16c0*/  @P5 LDG.E R10, desc[UR6][R18.64] ;  /* 0x00000006120a5981 */ /* 0x020362000c1e1900 */
[----:B------:R-:W-:Y:S01]  /*16d0*/  ISETP.NE.AND P0, PT, R13, -0x1, PT ;  /* 0xffffffff0d00780c */ /* 0x000fe20003f05270 */
[----:B------:R-:W2:Y:S01]  /*16e0*/  LDC.64 R2, c[0x0][0x240] ;  /* 0x00009000ff027b82 */ /* 0x000ea20000000a00 */
[----:B------:R-:W-:Y:S01]  /*16f0*/  SHF.R.S32.HI R22, RZ, 0x1f, R73 ;  /* 0x0000001fff167819 */ /* 0x000fe20000011449 */
[----:B------:R-:W-:Y:S01]  /*1700*/  ULDC.64 UR4, c[0x0][0x268] ;  /* 0x00009a0000047ab9 */ /* 0x000fe20000000a00 */
[----:B------:R-:W-:Y:S01]  /*1710*/  SHF.R.S32.HI R40, RZ, 0x1f, R42 ;  /* 0x0000001fff287819 */ /* 0x000fe2000001142a */
[----:B------:R-:W-:Y:S01]  /*1720*/  IMAD.SHL.U32 R111, R90, 0x20, RZ ;  /* 0x000000205a6f7824 */ /* 0x000fe200078e00ff */
[----:B------:R-:W-:Y:S02]  /*1730*/  LEA.HI R17, R22, R73, RZ, 0x4 ;  /* 0x0000004916117211 */ /* 0x000fe400078f20ff */
[----:B------:R-:W-:Y:S01]  /*1740*/  LEA.HI R40, R40, R42, RZ, 0x7 ;  /* 0x0000002a28287211 */ /* 0x000fe200078f38ff */
[----:B------:R-:W3:Y:S01]  /*1750*/  LDC R72, c[0x0][0x2e0] ;  /* 0x0000b800ff487b82 */ /* 0x000ee20000000800 */
[----:B------:R-:W-:-:S02]  /*1760*/  LOP3.LUT R17, R17, 0xfffffff0, RZ, 0xc0, !PT ;  /* 0xfffffff011117812 */ /* 0x000fc400078ec0ff */
[----:B------:R-:W-:Y:S02]  /*1770*/  SHF.R.S32.HI R40, RZ, 0x7, R40 ;  /* 0x00000007ff287819 */ /* 0x000fe40000011428 */
[----:B------:R-:W-:Y:S02]  /*1780*/  SHF.L.U64.HI R110, R90, 0x5, R91 ;  /* 0x000000055a6e7819 */ /* 0x000fe4000001025b */
[----:B------:R-:W-:Y:S01]  /*1790*/  VIMNMX R40, R109, R40, !PT ;  /* 0x000000286d287248 */ /* 0x000fe20007fe0100 */
[----:B------:R-:W4:Y:S01]  /*17a0*/  @!P0 LDC.64 R8, c[0x0][0x228] ;  /* 0x00008a00ff088b82 */ /* 0x000f220000000a00 */
[CC--:B-1----:R-:W-:Y:S01]  /*17b0*/  LEA.HI R19, R22.reuse, R73.reuse, RZ, 0x2 ;  /* 0x0000004916137211 */ /* 0x0c2fe200078f10ff */
[----:B--2---:R-:W-:Y:S01]  /*17c0*/  @P0 IMAD.WIDE.U32 R26, R13, R2, RZ ;  /* 0x000000020d1a0225 */ /* 0x004fe200078e00ff */
[----:B------:R-:W-:-:S05]  /*17d0*/  LEA.HI R18, R22, R73, RZ, 0x5 ;  /* 0x0000004916127211 */ /* 0x000fca00078f28ff */
[----:B------:R-:W1:Y:S01]  /*17e0*/  LDC.64 R82, c[0x0][0x250] ;  /* 0x00009400ff527b82 */ /* 0x000e620000000a00 */
[----:B------:R-:W-:Y:S01]  /*17f0*/  LEA.HI R22, R22, R73, RZ, 0x3 ;  /* 0x0000004916167211 */ /* 0x000fe200078f18ff */
[----:B------:R-:W-:Y:S01]  /*1800*/  @P0 IMAD R13, R13, R3, R27 ;  /* 0x000000030d0d0224 */ /* 0x000fe200078e021b */
[----:B------:R-:W-:Y:S02]  /*1810*/  LOP3.LUT R70, R19, 0xfffffffc, RZ, 0xc0, !PT ;  /* 0xfffffffc13467812 */ /* 0x000fe400078ec0ff */
[----:B------:R-:W-:Y:S02]  /*1820*/  SHF.R.S32.HI R22, RZ, 0x3, R22 ;  /* 0x00000003ff167819 */ /* 0x000fe40000011416 */
[----:B------:R-:W-:Y:S01]  /*1830*/  SHF.R.S32.HI R78, RZ, 0x2, R19 ;  /* 0x00000002ff4e7819 */ /* 0x000fe20000011413 */
[C---:B------:R-:W-:Y:S01]  /*1840*/  IMAD.IADD R70, R73.reuse, 0x1, -R70 ;  /* 0x0000000149467824 */ /* 0x040fe200078e0a46 */
[----:B------:R-:W-:Y:S01]  /*1850*/  SHF.L.U32 R22, R22, 0x6, RZ ;  /* 0x0000000616167819 */ /* 0x000fe200000006ff */
[----:B------:R-:W-:Y:S01]  /*1860*/  IMAD.IADD R73, R73, 0x1, -R17 ;  /* 0x0000000149497824 */ /* 0x000fe200078e0a11 */
[----:B------:R-:W-:Y:S01]  /*1870*/  SHF.R.S32.HI R74, RZ, 0x5, R18 ;  /* 0x00000005ff4a7819 */ /* 0x000fe20000011412 */
[----:B------:R-:W-:Y:S01]  /*1880*/  IMAD.SHL.U32 R84, R70, 0x8, RZ ;  /* 0x0000000846547824 */ /* 0x000fe200078e00ff */
[----:B------:R-:W-:Y:S01]  /*1890*/  LEA.HI R19, R19, R78, RZ, 0x1 ;  /* 0x0000004e13137211 */ /* 0x000fe200078f08ff */
[-C--:B----4-:R-:W-:Y:S01]  /*18a0*/  @!P0 IMAD R20, R6, R8.reuse, RZ ;  /* 0x0000000806148224 */ /* 0x090fe200078e02ff */
[----:B------:R-:W-:Y:S01]  /*18b0*/  SHF.R.S32.HI R79, RZ, 0x1f, R78 ;  /* 0x0000001fff4f7819 */ /* 0x000fe2000001144e */
[----:B------:R-:W-:Y:S01]  /*18c0*/  @P0 IMAD.MOV.U32 R17, RZ, RZ, R26 ;  /* 0x000000ffff110224 */ /* 0x000fe200078e001a */
[----:B------:R-:W-:Y:S01]  /*18d0*/  SHF.R.S32.HI R85, RZ, 0x1f, R84 ;  /* 0x0000001fff557819 */ /* 0x000fe20000011454 */
[----:B------:R-:W-:Y:S01]  /*18e0*/  @!P0 IMAD R9, R115, R9, R20 ;  /* 0x0000000973098224 */ /* 0x000fe200078e0214 */
[----:B------:R-:W-:Y:S01]  /*18f0*/  LOP3.LUT R19, R19, 0x7fffffe, RZ, 0xc0, !PT ;  /* 0x07fffffe13137812 */ /* 0x000fe200078ec0ff */
[----:B------:R-:W-:Y:S01]  /*1900*/  @!P0 IMAD.WIDE.U32 R20, R115, R8, RZ ;  /* 0x0000000873148225 */ /* 0x000fe200078e00ff */
[----:B------:R-:W-:-:S02]  /*1910*/  LOP3.LUT R8, R22, 0xc0, RZ, 0xc0, !PT ;  /* 0x000000c016087812 */ /* 0x000fc400078ec0ff */
[----:B---3--:R-:W-:Y:S01]  /*1920*/  LEA.HI R72, R72, R72, RZ, 0x1 ;  /* 0x0000004848487211 */ /* 0x008fe200078f08ff */
[----:B------:R-:W-:Y:S01]  /*1930*/  @!P0 IMAD.IADD R13, R21, 0x1, R9 ;  /* 0x00000001150d8824 */ /* 0x000fe200078e0209 */
[----:B------:R-:W-:Y:S01]  /*1940*/  LOP3.LUT R18, R8, 0x18, R84, 0xf8, !PT ;  /* 0x0000001808127812 */ /* 0x000fe200078ef854 */
[----:B------:R-:W-:Y:S01]  /*1950*/  IMAD.IADD R19, R78, 0x1, -R19 ;  /* 0x000000014e137824 */ /* 0x000fe200078e0a13 */
[----:B------:R-:W-:Y:S01]  /*1960*/  SHF.R.U32.HI R8, RZ, 0x3, R8 ;  /* 0x00000003ff087819 */ /* 0x000fe20000011608 */
[----:B------:R-:W-:Y:S01]  /*1970*/  IMAD.WIDE R22, R12, 0x40, R78 ;  /* 0x000000400c167825 */ /* 0x000fe200078e024e */
[----:B------:R-:W-:Y:S02]  /*1980*/  @!P0 MOV R17, R20 ;  /* 0x0000001400118202 */ /* 0x000fe40000000f00 */
[----:B------:R-:W-:Y:S01]  /*1990*/  IADD3 R16, P0, R84, R16, RZ ;  /* 0x0000001054107210 */ /* 0x000fe20007f1e0ff */
[----:B------:R-:W-:Y:S01]  /*19a0*/  IMAD R74, R74, 0x8, R19 ;  /* 0x000000084a4a7824 */ /* 0x000fe200078e0213 */
[----:B------:R-:W-:Y:S01]  /*19b0*/  LOP3.LUT R8, R18, R8, RZ, 0x3c, !PT ;  /* 0x0000000812087212 */ /* 0x000fe200078e3cff */
[----:B------:R-:W-:Y:S01]  /*19c0*/  IMAD R9, R0, UR4, RZ ;  /* 0x0000000400097c24 */ /* 0x000fe2000f8e02ff */
[----:B------:R-:W-:Y:S01]  /*19d0*/  IADD3 R18, P1, R84, R17, RZ ;  /* 0x0000001154127210 */ /* 0x000fe20007f3e0ff */
[----:B------:R-:W-:Y:S01]  /*19e0*/  IMAD.X R17, R85, 0x1, R15, P0 ;  /* 0x0000000155117824 */ /* 0x000fe200000e060f */
[----:B------:R-:W-:Y:S01]  /*19f0*/  IADD3 R86, P0, R78, R14, RZ ;  /* 0x0000000e4e567210 */ /* 0x000fe20007f1e0ff */
[----:B------:R-:W-:Y:S01]  /*1a00*/  IMAD R12, R23, R2, RZ ;  /* 0x00000002170c7224 */ /* 0x000fe200078e02ff */
[----:B------:R-:W-:Y:S01]  /*1a10*/  SHF.R.S32.HI R69, RZ, 0x1, R72 ;  /* 0x00000001ff457819 */ /* 0x000fe20000011448 */
[----:B------:R-:W-:Y:S01]  /*1a20*/  IMAD.X R19, R85, 0x1, R13, P1 ;  /* 0x0000000155137824 */ /* 0x000fe200008e060d */
[----:B------:R-:W-:Y:S01]  /*1a30*/  LEA R74, R74, R8, 0x5 ;  /* 0x000000084a4a7211 */ /* 0x000fe200078e28ff */
[----:B------:R-:W-:Y:S01]  /*1a40*/  IMAD.X R11, R79, 0x1, R11, P0 ;  /* 0x000000014f0b7824 */ /* 0x000fe200000e060b */
[----:B------:R-:W-:Y:S01]  /*1a50*/  IADD3 R76, P0, R84, R7, RZ ;  /* 0x00000007544c7210 */ /* 0x000fe20007f1e0ff */
[----:B------:R-:W-:Y:S01]  /*1a60*/  IMAD.WIDE.U32 R18, R22, R2, R18 ;  /* 0x0000000216127225 */ /* 0x000fe200078e0012 */
[----:B------:R-:W-:-:S02]  /*1a70*/  SHF.R.S32.HI R2, RZ, 0x1f, R80 ;  /* 0x0000001fff027819 */ /* 0x000fc40000011450 */
[----:B-1----:R-:W-:Y:S01]  /*1a80*/  SHF.L.U64.HI R112, R82, 0x5, R83 ;  /* 0x0000000552707819 */ /* 0x002fe20000010253 */
[----:B------:R-:W-:Y:S01]  /*1a90*/  IMAD.X R77, R85, 0x1, R5, P0 ;  /* 0x00000001554d7824 */ /* 0x000fe200000e0605 */
[----:B------:R-:W-:Y:S01]  /*1aa0*/  ISETP.GT.AND P0, PT, R32, R40, PT ;  /* 0x000000282000720c */ /* 0x000fe20003f04270 */
[----:B------:R-:W-:Y:S01]  /*1ab0*/  IMAD R12, R22, R3, R12 ;  /* 0x00000003160c7224 */ /* 0x000fe200078e020c */
[----:B------:R-:W-:Y:S01]  /*1ac0*/  SHF.L.U32 R113, R82, 0x5, RZ ;  /* 0x0000000552717819 */ /* 0x000fe200000006ff */
[C---:B------:R-:W-:Y:S01]  /*1ad0*/  IMAD R9, R4.reuse, UR5, R9 ;  /* 0x0000000504097c24 */ /* 0x040fe2000f8e0209 */
[----:B------:R-:W-:Y:S01]  /*1ae0*/  LEA.HI R73, R73, R73, RZ, 0x1 ;  /* 0x0000004949497211 */ /* 0x000fe200078f08ff */
[----:B------:R-:W-:Y:S01]  /*1af0*/  IMAD.WIDE.U32 R16, R4, UR4, R16 ;  /* 0x0000000404107c25 */ /* 0x000fe2000f8e0010 */
[----:B------:R-:W-:-:S03]  /*1b00*/  ULDC.64 UR4, c[0x0][0x258] ;  /* 0x0000960000047ab9 */ /* 0x000fc60000000a00 */
[----:B------:R-:W-:Y:S01]  /*1b10*/  IMAD.SHL.U32 R70, R70, 0x4, RZ ;  /* 0x0000000446467824 */ /* 0x000fe200078e00ff */
[----:B------:R-:W-:Y:S01]  /*1b20*/  IADD3 R17, R17, R9, RZ ;  /* 0x0000000911117210 */ /* 0x000fe20007ffe0ff */
[----:B------:R-:W-:Y:S02]  /*1b30*/  IMAD.IADD R13, R19, 0x1, R12 ;  /* 0x00000001130d7824 */ /* 0x000fe400078e020c */
[----:B------:R-:W-:Y:S02]  /*1b40*/  IMAD R2, R2, UR4, RZ ;  /* 0x0000000402027c24 */ /* 0x000fe4000f8e02ff */
[----:B------:R-:W-:Y:S02]  /*1b50*/  IMAD R11, R11, R82, RZ ;  /* 0x000000520b0b7224 */ /* 0x000fe400078e02ff */
[----:B------:R-:W-:Y:S02]  /*1b60*/  IMAD.MOV.U32 R12, RZ, RZ, R18 ;  /* 0x000000ffff0c7224 */ /* 0x000fe400078e0012 */
[----:B------:R-:W-:-:S02]  /*1b70*/  IMAD R71, R78, R69, R70 ;  /* 0x000000454e477224 */ /* 0x000fc400078e0246 */
[----:B------:R-:W-:Y:S02]  /*1b80*/  IMAD R75, R79, R90, RZ ;  /* 0x0000005a4f4b7224 */ /* 0x000fe400078e02ff */
[C---:B------:R-:W-:Y:S01]  /*1b90*/  IMAD R41, R80.reuse, UR5, R2 ;  /* 0x0000000550297c24 */ /* 0x040fe2000f8e0202 */
[----:B------:R-:W-:Y:S01]  /*1ba0*/  SHF.R.S32.HI R65, RZ, 0x1f, R71 ;  /* 0x0000001fff417819 */ /* 0x000fe20000011447 */
[----:B------:R-:W-:-:S04]  /*1bb0*/  IMAD.WIDE.U32 R80, R80, UR4, R12 ;  /* 0x0000000450507c25 */ /* 0x000fc8000f8e000c */
[----:B------:R-:W-:Y:S01]  /*1bc0*/  IMAD R88, R86, R83, R11 ;  /* 0x0000005356587224 */ /* 0x000fe200078e020b */
[----:B------:R-:W-:Y:S01]  /*1bd0*/  IADD3 R41, R81, R41, RZ ;  /* 0x0000002951297210 */ /* 0x000fe20007ffe0ff */
[----:B------:R-:W-:Y:S02]  /*1be0*/  IMAD.IADD R70, R70, 0x1, R71 ;  /* 0x0000000146467824 */ /* 0x000fe400078e0247 */
[----:B------:R-:W-:-:S03]  /*1bf0*/  IMAD.WIDE.U32 R86, R86, R82, R16 ;  /* 0x0000005256567225 */ /* 0x000fc600078e0010 */
[----:B------:R-:W-:Y:S01]  /*1c00*/  SHF.R.S32.HI R64, RZ, 0x1f, R70 ;  /* 0x0000001fff407819 */ /* 0x000fe20000011446 */
[C---:B------:R-:W-:Y:S02]  /*1c10*/  IMAD R75, R78.reuse, R91, R75 ;  /* 0x0000005b4e4b7224 */ /* 0x040fe400078e024b */
[----:B------:R-:W-:-:S04]  /*1c20*/  IMAD.WIDE.U32 R76, R78, R90, R76 ;  /* 0x0000005a4e4c7225 */ /* 0x000fc800078e004c */
[----:B------:R-:W-:Y:S02]  /*1c30*/  IMAD.IADD R75, R77, 0x1, R75 ;  /* 0x000000014d4b7824 */ /* 0x000fe400078e024b */
[----:B------:R-:W-:Y:S01]  /*1c40*/  IMAD.IADD R89, R87, 0x1, R88 ;  /* 0x0000000157597824 */ /* 0x000fe200078e0258 */
[----:B------:R-:W-:Y:S01]  /*1c50*/  @!P5 MOV R10, RZ ;  /* 0x000000ff000ad202 */ /* 0x000fe20000000f00 */
[----:B------:R-:W-:Y:S06]  /*1c60*/  @!P0 BRA `(.L_x_4116) ;  /* 0x0000003c005c8947 */ /* 0x000fec0003800000 */
[----:B------:R-:W1:Y:S01]  /*1c70*/  LDC.64 R2, c[0x0][0x338] ;  /* 0x0000ce00ff027b82 */ /* 0x000e620000000a00 */
[----:B------:R-:W-:Y:S01]  /*1c80*/  ULDC.64 UR8, c[0x0][0x330] ;  /* 0x0000cc0000087ab9 */ /* 0x000fe20000000a00 */
[----:B------:R-:W-:Y:S01]  /*1c90*/  SHF.R.S32.HI R5, RZ, 0x1f, R24 ;  /* 0x0000001fff057819 */ /* 0x000fe20000011418 */
[----:B------:R-:W-:Y:S01]  /*1ca0*/  IMAD R7, R6, UR8, RZ ;  /* 0x0000000806077c24 */ /* 0x000fe2000f8e02ff */
[--C-:B------:R-:W-:Y:S01]  /*1cb0*/  SHF.R.S32.HI R9, RZ, 0x1f, R42.reuse ;  /* 0x0000001fff097819 */ /* 0x100fe2000001142a */
[----:B------:R-:W-:Y:S01]  /*1cc0*/  ULDC.64 UR4, c[0x0][0x328] ;  /* 0x0000ca0000047ab9 */ /* 0x000fe20000000a00 */
        /* <DEDUP_REMOVED lines=9> */
[C---:B------:R-:W-:Y:S01]  /*1d60*/  IMAD.WIDE.U32 R14, R115.reuse, UR4, R84 ;  /* 0x00000004730e7c25 */ /* 0x040fe2000f8e0054 */
[----:B------:R-:W-:Y:S01]  /*1d70*/  ULDC UR23, c[0x0][0x2d0] ;  /* 0x0000b40000177ab9 */ /* 0x000fe20000000800 */
[----:B------:R-:W-:Y:S01]  /*1d80*/  IADD3 R68, R78, 0x20, RZ ;  /* 0x000000204e447810 */ /* 0x000fe20007ffe0ff */
[----:B------:R-:W-:Y:S01]  /*1d90*/  ULDC.U8 UR20, c[0x0][0x3c3] ;  /* 0x0000f0c000147ab9 */ /* 0x000fe20000000000 */
        /* <DEDUP_REMOVED lines=8> */
[----:B------:R-:W-:Y:S01]  /*1e20*/  IMAD.IADD R15, R15, 0x1, R6 ;  /* 0x000000010f0f7824 */ /* 0x000fe200078e0206 */
[----:B------:R-:W-:Y:S01]  /*1e30*/  UIMAD.WIDE.U32 UR16, UR4, 0xc0, URZ ;  /* 0x000000c0041078a5 */ /* 0x000fe2000f8e003f */
[----:B------:R-:W-:Y:S01]  /*1e40*/  IMAD R7, R8, UR5, R7 ;  /* 0x0000000508077c24 */ /* 0x000fe2000f8e0207 */
[----:B------:R-:W-:Y:S01]  /*1e50*/  SHF.L.U64.HI R44, R2, 0x6, R3 ;  /* 0x00000006022c7819 */ /* 0x000fe20000010203 */
[----:B------:R-:W-:Y:S01]  /*1e60*/  IMAD.WIDE.U32 R12, R8, UR4, R12 ;  /* 0x00000004080c7c25 */ /* 0x000fe2000f8e000c */
[C---:B------:R-:W-:Y:S01]  /*1e70*/  SHF.L.U64.HI R62, R2.reuse, 0x5, R3 ;  /* 0x00000005023e7819 */ /* 0x040fe20000010203 */
[----:B------:R-:W-:Y:S01]  /*1e80*/  USHF.L.U64.HI UR21, UR18, 0x1, UR13 ;  /* 0x0000000112157899 */ /* 0x000fe2000801020d */
[----:B------:R-:W-:Y:S01]  /*1e90*/  SHF.L.U32 R45, R2, 0x6, RZ ;  /* 0x00000006022d7819 */ /* 0x000fe200000006ff */
[C---:B------:R-:W-:Y:S01]  /*1ea0*/  IMAD R5, R8.reuse, R3, R5 ;  /* 0x0000000308057224 */ /* 0x040fe200078e0205 */
[----:B------:R-:W-:Y:S01]  /*1eb0*/  IADD3 R7, R13, R7, RZ ;  /* 0x000000070d077210 */ /* 0x000fe20007ffe0ff */
[----:B------:R-:W-:Y:S01]  /*1ec0*/  IMAD.WIDE.U32 R8, R8, R2, R14 ;  /* 0x0000000208087225 */ /* 0x000fe200078e000e */
[----:B------:R-:W-:Y:S01]  /*1ed0*/  MOV R6, R12 ;  /* 0x0000000c00067202 */ /* 0x000fe20000000f00 */
[----:B------:R-:W-:Y:S01]  /*1ee0*/  USHF.L.U32 UR24, UR12, 0x1, URZ ;  /* 0x000000010c187899 */ /* 0x000fe2000800063f */
[----:B------:R-:W-:Y:S01]  /*1ef0*/  IADD3 R66, R78, 0x60, RZ ;  /* 0x000000604e427810 */ /* 0x000fe20007ffe0ff */
[----:B-----5:R-:W-:Y:S01]  /*1f00*/  IMAD.IADD R24, R10, 0x1, R24 ;  /* 0x000000010a187824 */ /* 0x020fe200078e0218 */
[----:B------:R-:W-:Y:S01]  /*1f10*/  SHF.R.S32.HI R36, RZ, 0x1f, R37 ;  /* 0x0000001fff247819 */ /* 0x000fe20000011425 */
[C---:B------:R-:W-:Y:S01]  /*1f20*/  IMAD R54, R0.reuse, UR10, RZ ;  /* 0x0000000a00367c24 */ /* 0x040fe2000f8e02ff */
[----:B--2---:R-:W-:Y:S01]  /*1f30*/  LEA R43, -R43, RZ, 0x7 ;  /* 0x000000ff2b2b7211 */ /* 0x004fe200078e39ff */
[----:B------:R-:W-:Y:S01]  /*1f40*/  IMAD R56, R0, UR8, RZ ;  /* 0x0000000800387c24 */ /* 0x000fe2000f8e02ff */
[----:B------:R-:W-:Y:S01]  /*1f50*/  ULDC UR19, c[0x0][0x2e0] ;  /* 0x0000b80000137ab9 */ /* 0x000fe20000000800 */
[----:B------:R-:W-:Y:S01]  /*1f60*/  IMAD.IADD R11, R9, 0x1, R5 ;  /* 0x00000001090b7824 */ /* 0x000fe200078e0205 */
[----:B------:R-:W-:Y:S01]  /*1f70*/  ULDC.64 UR14, c[0x0][0x250] ;  /* 0x00009400000e7ab9 */ /* 0x000fe20000000a00 */
[----:B------:R-:W-:Y:S01]  /*1f80*/  IMAD.MOV.U32 R10, RZ, RZ, R8 ;  /* 0x000000ffff0a7224 */ /* 0x000fe200078e0008 */
[----:B------:R-:W-:Y:S01]  /*1f90*/  USHF.L.U32 UR18, UR18, 0x1, URZ ;  /* 0x0000000112127899 */ /* 0x000fe2000800063f */
[----:B------:R-:W-:-:S02]  /*1fa0*/  IMAD R24, R69, R24, RZ ;  /* 0x0000001845187224 */ /* 0x000fc400078e02ff */
[C---:B------:R-:W-:Y:S02]  /*1fb0*/  IMAD R54, R4.reuse, UR11, R54 ;  /* 0x0000000b04367c24 */ /* 0x040fe4000f8e0236 */
        /* <DEDUP_REMOVED lines=8> */
[----:B------:R-:W-:Y:S01]  /*2040*/  LEA R55, P1, R6, UR10, 0x1 ;  /* 0x0000000a06377c11 */ /* 0x000fe2000f8208ff */
[----:B------:R-:W-:Y:S01]  /*2050*/  UIMAD UR10, UR5, 0xc0, URZ ;  /* 0x000000c0050a78a4 */ /* 0x000fe2000f8e023f */
[----:B------:R-:W-:Y:S01]  /*2060*/  IMAD.IADD R56, R5, 0x1, R56 ;  /* 0x0000000105387824 */ /* 0x000fe200078e0238 */
[----:B------:R-:W-:Y:S01]  /*2070*/  LEA R57, P0, R4, UR8, 0x1 ;  /* 0x0000000804397c11 */ /* 0x000fe2000f8008ff */
[----:B------:R-:W-:Y:S01]  /*2080*/  IMAD.IADD R54, R7, 0x1, R54 ;  /* 0x0000000107367824 */ /* 0x000fe200078e0236 */
[----:B------:R-:W-:Y:S01]  /*2090*/  UIADD3 UR25, UR17, UR10, URZ ;  /* 0x0000000a11197290 */ /* 0x000fe2000fffe03f */
[----:B------:R-:W-:Y:S01]  /*20a0*/  IMAD.X R60, R64, 0x1, R23, P3 ;  /* 0x00000001403c7824 */ /* 0x000fe200018e0617 */
[----:B------:R-:W-:Y:S01]  /*20b0*/  LEA.HI.X R56, R4, UR9, R56, 0x1, P0 ;  /* 0x0000000904387c11 */ /* 0x000fe200080f0c38 */
[----:B------:R-:W-:Y:S01]  /*20c0*/  ULDC.64 UR8, c[0x0][0x218] ;  /* 0x0000860000087ab9 */ /* 0x000fe20000000a00 */
[----:B------:R-:W-:Y:S01]  /*20d0*/  IADD3.X R23, R65, R23, RZ, P4, !PT ;  /* 0x0000001741177210 */ /* 0x000fe200027fe4ff */
[----:B------:R-:W-:Y:S01]  /*20e0*/  IMAD.SHL.U32 R47, R83, 0x40, RZ ;  /* 0x00000040532f7824 */ /* 0x000fe200078e00ff */
[----:B------:R-:W-:Y:S01]  /*20f0*/  LEA.HI.X R54, R6, UR11, R54, 0x1, P1 ;  /* 0x0000000b06367c11 */ /* 0x000fe200088f0c36 */
        /* <DEDUP_REMOVED lines=8> */
[----:B------:R-:W-:Y:S01]  /*2180*/  IMAD.SHL.U32 R46, R91, 0x40, RZ ;  /* 0x000000405b2e7824 */ /* 0x000fe200078e00ff */
[C---:B------:R-:W-:Y:S01]  /*2190*/  SHF.L.U64.HI R60, R61.reuse, 0x1, R60 ;  /* 0x000000013d3c7819 */ /* 0x040fe2000001023c */
[----:B------:R-:W-:Y:S01]  /*21a0*/  IMAD.SHL.U32 R61, R61, 0x2, RZ ;  /* 0x000000023d3d7824 */ /* 0x000fe200078e00ff */
[----:B------:R-:W-:Y:S01]  /*21b0*/  LEA.HI.X R50, R76, UR9, R75, 0x1, P1 ;  /* 0x000000094c327c11 */ /* 0x000fe200088f0c4b */
[----:B------:R-:W-:Y:S01]  /*21c0*/  ULDC.64 UR8, c[0x0][0x360] ;  /* 0x0000d80000087ab9 */ /* 0x000fe20000000a00 */
[----:B------:R-:W-:Y:S01]  /*21d0*/  IMAD.WIDE.U32 R90, R90, 0x40, RZ ;  /* 0x000000405a5a7825 */ /* 0x000fe200078e00ff */
[----:B------:R-:W-:Y:S01]  /*21e0*/  LEA.HI.X R52, R86, UR5, R89, 0x1, P0 ;  /* 0x0000000556347c11 */ /* 0x000fe200080f0c59 */
[----:B------:R-:W-:Y:S01]  /*21f0*/  ULDC.64 UR4, c[0x0][0x358] ;  /* 0x0000d60000047ab9 */ /* 0x000fe20000000a00 */
[----:B------:R-:W-:Y:S01]  /*2200*/  IADD3 R10, P1, R24, UR8, RZ ;  /* 0x00000008180a7c10 */ /* 0x000fe2000ff3e0ff */
[----:B------:R-:W-:Y:S01]  /*2210*/  IMAD R49, R83, 0xc0, RZ ;  /* 0x000000c053317824 */ /* 0x000fe200078e02ff */
[----:B------:R-:W-:Y:S01]  /*2220*/  IADD3 R47, R9, R47, RZ ;  /* 0x0000002f092f7210 */ /* 0x000fe20007ffe0ff */
[----:B------:R-:W-:Y:S01]  /*2230*/  IMAD.SHL.U32 R39, R69, 0x20, RZ ;  /* 0x0000002045277824 */ /* 0x000fe200078e00ff */
[----:B------:R-:W-:Y:S01]  /*2240*/  IADD3 R59, P4, R61, UR8, RZ ;  /* 0x000000083d3b7c10 */ /* 0x000fe2000ff9e0ff */
[----:B------:R-:W-:Y:S01]  /*2250*/  IMAD R35, R69, 0x60, RZ ;  /* 0x0000006045237824 */ /* 0x000fe200078e02ff */
[----:B------:R-:W-:Y:S01]  /*2260*/  IADD3 R61, P3, R61, UR4, RZ ;  /* 0x000000043d3d7c10 */ /* 0x000fe2000ff7e0ff */
[----:B------:R-:W-:Y:S01]  /*2270*/  IMAD.WIDE.U32 R82, R82, 0xc0, RZ ;  /* 0x000000c052527825 */ /* 0x000fe200078e00ff */
[----:B------:R-:W-:Y:S01]  /*2280*/  IADD3 R24, P0, R24, UR4, RZ ;  /* 0x0000000418187c10 */ /* 0x000fe2000ff1e0ff */
[----:B------:R-:W-:Y:S01]  /*2290*/  ULDC UR4, c[0x0][0x2e0] ;  /* 0x0000b80000047ab9 */ /* 0x000fe20000000800 */
[----:B------:R-:W-:Y:S01]  /*22a0*/  IADD3.X R9, R23, UR9, RZ, P1, !PT ;  /* 0x0000000917097c10 */ /* 0x000fe20008ffe4ff */
[----:B------:R-:W-:Y:S01]  /*22b0*/  IMAD.SHL.U32 R63, R2, 0x20, RZ ;  /* 0x00000020023f7824 */ /* 0x000fe200078e00ff */
[----:B------:R-:W-:Y:S01]  /*22c0*/  SHF.L.U32 R48, R8, 0x1, RZ ;  /* 0x0000000108307819 */ /* 0x000fe200000006ff */
[----:B------:R-:W-:Y:S01]  /*22d0*/  VIADD R67, R78, 0x40 ;  /* 0x000000404e437836 */ /* 0x000fe20000000000 */
[----:B------:R-:W-:Y:S01]  /*22e0*/  SHF.L.U64.HI R47, R8, 0x1, R47 ;  /* 0x00000001082f7819 */ /* 0x000fe2000001022f */
[----:B------:R-:W-:Y:S01]  /*22f0*/  IMAD.MOV.U32 R11, RZ, RZ, R32 ;  /* 0x000000ffff0b7224 */ /* 0x000fe200078e0020 */
[----:B------:R-:W-:Y:S01]  /*2300*/  IADD3 R46, R91, R46, RZ ;  /* 0x0000002e5b2e7210 */ /* 0x000fe20007ffe0ff */
[----:B------:R-:W-:Y:S01]  /*2310*/  IMAD.IADD R49, R83, 0x1, R49 ;  /* 0x0000000153317824 */ /* 0x000fe200078e0231 */
[----:B------:R-:W-:Y:S01]  /*2320*/  ISETP.GE.AND P1, PT, R84, UR23, PT ;  /* 0x0000001754007c0c */ /* 0x000fe2000bf26270 */
[----:B------:R-:W-:Y:S01]  /*2330*/  ULDC.64 UR10, c[0x0][0x230] ;  /* 0x00008c00000a7ab9 */ /* 0x000fe20000000a00 */
[----:B------:R-:W-:Y:S01]  /*2340*/  SHF.R.S32.HI R38, RZ, 0x1f, R39 ;  /* 0x0000001fff267819 */ /* 0x000fe20000011427 */
[----:B------:R-:W-:Y:S01]  /*2350*/  ULDC.64 UR12, c[0x0][0x238] ;  /* 0x00008e00000c7ab9 */ /* 0x000fe20000000a00 */
[----:B------:R-:W-:-:S02]  /*2360*/  SHF.R.S32.HI R34, RZ, 0x1f, R35 ;  /* 0x0000001fff227819 */ /* 0x000fc40000011423 */
[C---:B------:R-:W-:Y:S01]  /*2370*/  IADD3.X R58, R60.reuse, UR9, RZ, P4, !PT ;  /* 0x000000093c3a7c10 */ /* 0x040fe2000a7fe4ff */
[----:B------:R-:W-:Y:S01]  /*2380*/  ULDC.64 UR8, c[0x0][0x248] ;  /* 0x0000920000087ab9 */ /* 0x000fe20000000a00 */
[----:B------:R-:W-:Y:S02]  /*2390*/  IADD3.X R60, R60, UR5, RZ, P3, !PT ;  /* 0x000000053c3c7c10 */ /* 0x000fe40009ffe4ff */
[----:B------:R-:W-:Y:S01]  /*23a0*/  IADD3.X R23, R23, UR5, RZ, P0, !PT ;  /* 0x0000000517177c10 */ /* 0x000fe200087fe4ff */
[----:B------:R-:W-:-:S06]  /*23b0*/  ULDC UR5, c[0x0][0x2e0] ;  /* 0x0000b80000057ab9 */ /* 0x000fcc0000000800 */
.L_x_4146:
[----:B------:R-:W-:Y:S01]  /*23c0*/  LEA R0, R11, 0xffffff80, 0x7 ;  /* 0xffffff800b007811 */ /* 0x000fe200078e38ff */
[----:B--234-:R-:W-:Y:S02]  /*23d0*/  IMAD.MOV.U32 R12, RZ, RZ, R55 ;  /* 0x000000ffff0c7224 */ /* 0x01cfe400078e0037 */
        /* <DEDUP_REMOVED lines=9> */
[----:B------:R-:W2:Y:S01]  /*2470*/  @!P6 LDG.E.128 R4, desc[UR6][R12.64] ;  /* 0x000000060c04e981 */ /* 0x000ea2000c1e1d00 */
[----:B------:R-:W-:Y:S01]  /*2480*/  @!P6 IMAD.MOV.U32 R16, RZ, RZ, R53 ;  /* 0x000000ffff10e224 */ /* 0x000fe200078e0035 */
[----:B------:R-:W-:Y:S01]  /*2490*/  @!P5 IADD3 R14, P0, R55, UR18, RZ ;  /* 0x00000012370edc10 */ /* 0x000fe2000ff1e0ff */
        /* <DEDUP_REMOVED lines=31> */
[----:B------:R-:W-:Y:S01]  /*2690*/  BSSY B0, `(.L_x_4119) ;  /* 0x000003a000007945 */ /* 0x000fe20003800000 */
[----:B--2---:R-:W-:Y:S03]  /*26a0*/  LEA R21, -R21, RZ, 0x6 ;  /* 0x000000ff15157211 */ /* 0x004fe600078e31ff */
[----:B------:R-:W-:Y:S05]  /*26b0*/  @P6 BRA `(.L_x_4120) ;  /* 0x0000000000dc6947 */ /* 0x000fea0003800000 */
[----:B-1----:R-:W-:Y:S02]  /*26c0*/  MOV R2, R57 ;  /* 0x0000003900027202 */ /* 0x002fe40000000f00 */
[----:B------:R-:W-:Y:S02]  /*26d0*/  MOV R3, R56 ;  /* 0x0000003800037202 */ /* 0x000fe40000000f00 */
[----:B------:R-:W-:Y:S03]  /*26e0*/  ISETP.GE.AND P0, PT, R84, UR4, PT ;  /* 0x0000000454007c0c */ /* 0x000fe6000bf06270 */
[----:B------:R-:W2:Y:S10]  /*26f0*/  LDG.E.128 R12, desc[UR6][R2.64] ;  /* 0x00000006020c7981 */ /* 0x000eb4000c1e1d00 */
[----:B------:R-:W-:Y:S02]  /*2700*/  @!P0 MOV R25, R23 ;  /* 0x0000001700198202 */ /* 0x000fe40000000f00 */
[----:B------:R-:W-:Y:S03]  /*2710*/  @!P0 MOV R8, R10 ;  /* 0x0000000a00088202 */ /* 0x000fe60000000f00 */
[----:B------:R-:W3:Y:S06]  /*2720*/  @!P0 LDG.E.64 R6, desc[UR6][R24.64] ;  /* 0x0000000618068981 */ /* 0x000eec000c1e1b00 */
[----:B------:R1:W4:Y:S01]  /*2730*/  @!P0 LDG.E.64 R2, desc[UR6][R8.64] ;  /* 0x0000000608028981 */ /* 0x000322000c1e1b00 */
[--C-:B---3--:R-:W-:Y:S01]  /*2740*/  @!P0 HADD2.F32 R16, -RZ, R6.reuse.H0_H0 ;  /* 0x20000006ff108230 */ /* 0x108fe20000004100 */
[----:B--2---:R-:W-:Y:S01]  /*2750*/  @!P0 MOV R4, R12 ;  /* 0x0000000c00048202 */ /* 0x004fe20000000f00 */
[----:B------:R-:W-:Y:S02]  /*2760*/  @!P0 HADD2.F32 R17, -RZ, R6.H1_H1 ;  /* 0x30000006ff118230 */ /* 0x000fe40000004100 */
[----:B------:R-:W-:Y:S02]  /*2770*/  @!P0 HADD2.F32 R18, -RZ, R7.H0_H0 ;  /* 0x20000007ff128230 */ /* 0x000fe40000004100 */
[--C-:B-1----:R-:W-:Y:S02]  /*2780*/  @!P0 HADD2.F32 R8, -RZ, R4.reuse.H1_H1 ;  /* 0x30000004ff088230 */ /* 0x102fe40000004100 */
[----:B------:R-:W-:Y:S02]  /*2790*/  @!P0 HADD2.F32 R6, -RZ, R4.H0_H0 ;  /* 0x20000004ff068230 */ /* 0x000fe40000004100 */
[--C-:B----4-:R-:W-:Y:S02]  /*27a0*/  @!P0 HADD2.F32 R0, -RZ, R2.reuse.H0_H0 ;  /* 0x20000002ff008230 */ /* 0x110fe40000004100 */
[--C-:B------:R-:W-:Y:S02]  /*27b0*/  @!P0 HADD2.F32 R5, -RZ, R3.reuse.H0_H0 ;  /* 0x20000003ff058230 */ /* 0x100fe40000004100 */
[----:B------:R-:W-:Y:S01]  /*27c0*/  @!P0 HADD2.F32 R4, -RZ, R3.H1_H1 ;  /* 0x30000003ff048230 */ /* 0x000fe20000004100 */
[----:B------:R-:W-:Y:S01]  /*27d0*/  @!P0 MOV R3, R13 ;  /* 0x0000000d00038202 */ /* 0x000fe20000000f00 */
[-C--:B------:R-:W-:Y:S01]  /*27e0*/  @!P0 FMUL.FTZ R25, R8, R0.reuse ;  /* 0x0000000008198220 */ /* 0x080fe20000410000 */
        /* <DEDUP_REMOVED lines=36> */
.L_x_4120:
[----:B------:R-:W-:Y:S05]  /*2a30*/  BSYNC B0 ;  /* 0x0000000000007941 */ /* 0x000fea0003800000 */
.L_x_4119:
        /* <DEDUP_REMOVED lines=61> */
.L_x_4122:
[----:B------:R-:W-:Y:S05]  /*2e10*/  BSYNC B0 ;  /* 0x0000000000007941 */ /* 0x000fea0003800000 */
.L_x_4121:
        /* <DEDUP_REMOVED lines=61> */
.L_x_4124:
[----:B------:R-:W-:Y:S05]  /*31f0*/  BSYNC B0 ;  /* 0x0000000000007941 */ /* 0x000fea0003800000 */
.L_x_4123:
[----:B------:R-:W-:Y:S04]  /*3200*/  BSSY B0, `(.L_x_4125) ;  /* 0x0000045000007945 */ /* 0x000fe80003800000 */
[----:B------:R-:W-:Y:S05]  /*3210*/  @P3 BRA `(.L_x_4126) ;  /* 0x00000004000c3947 */ /* 0x000fea0003800000 */
[----:B------:R-:W-:Y:S01]  /*3220*/  ISETP.GE.AND P0, PT, R84, UR4, PT ;  /* 0x0000000454007c0c */ /* 0x000fe2000bf06270 */
[----:B-1----:R-:W1:Y:S01]  /*3230*/  LDC.64 R2, c[0x0][0x338] ;  /* 0x0000ce00ff027b82 */ /* 0x002e620000000a00 */
[----:B------:R-:W-:Y:S02]  /*3240*/  MOV R4, R57 ;  /* 0x0000003900047202 */ /* 0x000fe40000000f00 */
[----:B------:R-:W-:Y:S09]  /*3250*/  MOV R5, R56 ;  /* 0x0000003800057202 */ /* 0x000ff20000000f00 */
[C---:B------:R-:W-:Y:S01]  /*3260*/  @!P0 SHF.L.U64.HI R0, R35.reuse, 0x1, R34 ;  /* 0x0000000123008819 */ /* 0x040fe20000010222 */
[----:B-1----:R-:W-:Y:S01]  /*3270*/  IMAD.WIDE.U32 R4, R2, 0xc0, R4 ;  /* 0x000000c002047825 */ /* 0x002fe200078e0004 */
[----:B------:R-:W-:Y:S03]  /*3280*/  @!P0 SHF.L.U32 R2, R35, 0x1, RZ ;  /* 0x0000000123028819 */ /* 0x000fe600000006ff */
[----:B------:R-:W-:Y:S01]  /*3290*/  IMAD R3, R3, 0xc0, RZ ;  /* 0x000000c003037824 */ /* 0x000fe200078e02ff */
[C---:B--234-:R-:W-:Y:S02]  /*32a0*/  @!P0 IADD3 R6, P4, R2.reuse, R24, RZ ;  /* 0x0000001802068210 */ /* 0x05cfe40007f9e0ff */
[----:B------:R-:W-:Y:S01]  /*32b0*/  @!P0 IADD3 R2, P3, R2, R10, RZ ;  /* 0x0000000a02028210 */ /* 0x000fe20007f7e0ff */
[----:B------:R-:W1:Y:S01]  /*32c0*/  LDC.64 R24, c[0x0][0x248] ;  /* 0x00009200ff187b82 */ /* 0x000e620000000a00 */
[----:B------:R-:W-:Y:S02]  /*32d0*/  IADD3 R5, R5, R3, RZ ;  /* 0x0000000305057210 */ /* 0x000fe40007ffe0ff */
[C---:B------:R-:W-:Y:S02]  /*32e0*/  @!P0 IADD3.X R7, R0.reuse, R23, RZ, P4, !PT ;  /* 0x0000001700078210 */ /* 0x040fe400027fe4ff */
[----:B------:R-:W-:Y:S01]  /*32f0*/  @!P0 IADD3.X R3, R0, R9, RZ, P3, !PT ;  /* 0x0000000900038210 */ /* 0x000fe20001ffe4ff */
[----:B------:R-:W2:Y:S08]  /*3300*/  LDG.E.128 R12, desc[UR6][R4.64] ;  /* 0x00000006040c7981 */ /* 0x000eb0000c1e1d00 */
        /* <DEDUP_REMOVED lines=13> */
[----:B------:R-:W-:Y:S01]  /*33e0*/  @!P0 FMUL.FTZ R0, R6, R0 ;  /* 0x0000000006008220 */ /* 0x000fe20000410000 */
[--C-:B------:R-:W-:Y:S02]  /*33f0*/  @!P0 HADD2.F32 R18, -RZ, R7.reuse.H0_H0 ;  /* 0x20000007ff128230 */ /* 0x100fe40000004100 */
[----:B------:R-:W-:Y:S01]  /*3400*/  @!P0 HADD2.F32 R20, -RZ, R7.H1_H1 ;  /* 0x30000007ff148230 */ /* 0x000fe20000004100 */
[----:B------:R-:W-:Y:S01]  /*3410*/  @!P0 MOV R7, R14 ;  /* 0x0000000e00078202 */ /* 0x000fe20000000f00 */
[-C--:B------:R-:W-:Y:S01]  /*3420*/  @!P0 FFMA.FTZ R0, R8, R16.reuse, R0 ;  /* 0x0000001008008223 */ /* 0x080fe20000010000 */
[----:B------:R-:W-:Y:S01]  /*3430*/  @!P0 FFMA.FTZ R26, R6, R16, -R26 ;  /* 0x00000010061a8223 */ /* 0x000fe2000001081a */
[----:B------:R-:W-:Y:S01]  /*3440*/  @!P0 MOV R6, R15 ;  /* 0x0000000f00068202 */ /* 0x000fe20000000f00 */
[----:B------:R-:W-:Y:S02]  /*3450*/  @!P0 HADD2.F32 R8, -RZ, R3.H1_H1 ;  /* 0x30000003ff088230 */ /* 0x000fe40000004100 */
[----:B------:R-:W-:Y:S01]  /*3460*/  @!P0 HADD2.F32 R2, -RZ, R2.H1_H1 ;  /* 0x30000002ff028230 */ /* 0x000fe20000004100 */
[----:B------:R-:W-:Y:S01]  /*3470*/  @!P0 F2FP.F16.F32.PACK_AB R0, R0, R26 ;  /* 0x0000001a0000823e */ /* 0x000fe200000000ff */
[----:B------:R-:W-:Y:S02]  /*3480*/  @!P0 HADD2.F32 R16, -RZ, R7.H1_H1 ;  /* 0x30000007ff108230 */ /* 0x000fe40000004100 */
[----:B------:R-:W-:Y:S01]  /*3490*/  @!P0 HADD2.F32 R3, -RZ, R3.H0_H0 ;  /* 0x20000003ff038230 */ /* 0x000fe20000004100 */
        /* <DEDUP_REMOVED lines=12> */
[----:B------:R-:W-:Y:S01]  /*3560*/  MOV R17, R50 ;  /* 0x0000003200117202 */ /* 0x000fe20000000f00 */
[-C--:B------:R-:W-:Y:S01]  /*3570*/  @!P0 FFMA.FTZ R3, R16, R18.reuse, R3 ;  /* 0x0000001210038223 */ /* 0x080fe20000010003 */
[----:B------:R-:W-:Y:S01]  /*3580*/  MOV R16, R51 ;  /* 0x0000003300107202 */ /* 0x000fe20000000f00 */
[----:B------:R-:W-:Y:S01]  /*3590*/  @!P0 FFMA.FTZ R7, R7, R18, -R29 ;  /* 0x0000001207078223 */ /* 0x000fe2000001081d */
[----:B------:R-:W-:Y:S01]  /*35a0*/  @!P0 F2FP.F16.F32.PACK_AB R2, R2, R27 ;  /* 0x0000001b0202823e */ /* 0x000fe200000000ff */
[-C--:B------:R-:W-:Y:S01]  /*35b0*/  @!P0 FFMA.FTZ R28, R6, R20.reuse, -R28 ;  /* 0x00000014061c8223 */ /* 0x080fe2000001081c */
[----:B------:R-:W-:Y:S01]  /*35c0*/  @!P0 FFMA.FTZ R4, R19, R20, R4 ;  /* 0x0000001413048223 */ /* 0x000fe20000010004 */
[----:B------:R-:W-:Y:S01]  /*35d0*/  IMAD.WIDE.U32 R16, R24, 0xc0, R16 ;  /* 0x000000c018107825 */ /* 0x000fe200078e0010 */
[----:B------:R-:W-:Y:S02]  /*35e0*/  @!P0 F2FP.F16.F32.PACK_AB R3, R3, R7 ;  /* 0x000000070303823e */ /* 0x000fe400000000ff */
[----:B------:R-:W-:Y:S02]  /*35f0*/  @!P0 MOV R13, R2 ;  /* 0x00000002000d8202 */ /* 0x000fe40000000f00 */
[----:B------:R-:W-:Y:S02]  /*3600*/  @!P0 F2FP.F16.F32.PACK_AB R4, R4, R28 ;  /* 0x0000001c0404823e */ /* 0x000fe400000000ff */
[----:B------:R-:W-:Y:S02]  /*3610*/  IADD3 R17, R17, R25, RZ ;  /* 0x0000001911117210 */ /* 0x000fe40007ffe0ff */
[----:B------:R-:W-:Y:S02]  /*3620*/  @!P0 MOV R14, R3 ;  /* 0x00000003000e8202 */ /* 0x000fe40000000f00 */
[----:B------:R-:W-:Y:S05]  /*3630*/  @!P0 MOV R15, R4 ;  /* 0x00000004000f8202 */ /* 0x000fea0000000f00 */
[----:B------:R1:W-:Y:S02]  /*3640*/  STG.E.128 desc[UR6][R16.64], R12 ;  /* 0x0000000c10007986 */ /* 0x0003e4000c101d06 */
.L_x_4126:
[----:B------:R-:W-:Y:S05]  /*3650*/  BSYNC B0 ;  /* 0x0000000000007941 */ /* 0x000fea0003800000 */
.L_x_4125:
[C---:B------:R-:W-:Y:S01]  /*3660*/  LEA R24, P3, R21.reuse, R22, 0x1 ;  /* 0x0000001615187211 */ /* 0x040fe200078608ff */
[----:B------:R-:W-:Y:S01]  /*3670*/  IMAD.MOV.U32 R8, RZ, RZ, R10 ;  /* 0x000000ffff087224 */ /* 0x000fe200078e000a */
[----:B------:R-:W-:Y:S02]  /*3680*/  UMOV UR4, UR19 ;  /* 0x0000001300047c82 */ /* 0x000fe40008000000 */
[C---:B------:R-:W-:Y:S02]  /*3690*/  LEA.HI.X.SX32 R23, R21.reuse, R23, 0x1, P3 ;  /* 0x0000001715177211 */ /* 0x040fe400018f0eff */
[C---:B------:R-:W-:Y:S04]  /*36a0*/  LEA R10, P0, R21.reuse, R8, 0x1 ;  /* 0x00000008150a7211 */ /* 0x040fe800078008ff */
[----:B------:R-:W-:Y:S01]  /*36b0*/  LEA.HI.X.SX32 R9, R21, R9, 0x1, P0 ;  /* 0x0000000915097211 */ /* 0x000fe200000f0eff */
[----:B------:R-:W-:Y:S08]  /*36c0*/  BRA `(.L_x_4127) ;  /* 0x0000001c002c7947 */ /* 0x000ff00003800000 */
.L_x_4118:
        /* <DEDUP_REMOVED lines=25> */
[C---:B------:R-:W-:Y:S02]  /*3860*/  LEA R92, P0, R0.reuse, R12, 0x1 ;  /* 0x0000000c005c7211 */ /* 0x040fe400078008ff */
[----:B------:R-:W-:Y:S02]  /*3870*/  MOV R26, R6 ;  /* 0x00000006001a7202 */ /* 0x000fe40000000f00 */
        /* <DEDUP_REMOVED lines=9> */
[----:B------:R1:W4:Y:S01]  /*3910*/  LDG.E.128 R28, desc[UR6][R2.64] ;  /* 0x00000006021c7981 */ /* 0x000322000c1e1d00 */
[--C-:B---3--:R-:W-:Y:S01]  /*3920*/  HADD2.F32 R4, -RZ, R93.reuse.H1_H1 ;  /* 0x3000005dff047230 */ /* 0x108fe20000004100 */
[----:B--2---:R-:W-:Y:S01]  /*3930*/  MOV R16, R12 ;  /* 0x0000000c00107202 */ /* 0x004fe20000000f00 */
[----:B-1----:R-:W-:Y:S01]  /*3940*/  HADD2.F32 R3, -RZ, R93.H0_H0 ;  /* 0x2000005dff037230 */ /* 0x002fe20000004100 */
[----:B------:R-:W-:Y:S01]  /*3950*/  MOV R12, R15 ;  /* 0x0000000f000c7202 */ /* 0x000fe20000000f00 */
[--C-:B------:R-:W-:Y:S02]  /*3960*/  HADD2.F32 R15, -RZ, R13.reuse.H0_H0 ;  /* 0x2000000dff0f7230 */ /* 0x100fe40000004100 */
[----:B------:R-:W-:Y:S01]  /*3970*/  @!P6 FADD.FTZ R4, -R4, -RZ ;  /* 0x800000ff0404e221 */ /* 0x000fe20000010100 */
[----:B------:R-:W-:Y:S02]  /*3980*/  HADD2.F32 R13, -RZ, R13.H1_H1 ;  /* 0x3000000dff0d7230 */ /* 0x000fe40000004100 */
[----:B------:R-:W-:Y:S01]  /*3990*/  @!P6 FADD.FTZ R3, -R3, -RZ ;  /* 0x800000ff0303e221 */ /* 0x000fe20000010100 */
[--C-:B------:R-:W-:Y:S02]  /*39a0*/  HADD2.F32 R7, -RZ, R95.reuse.H0_H0 ;  /* 0x2000005fff077230 */ /* 0x100fe40000004100 */
        /* <DEDUP_REMOVED lines=12> */
[----:B------:R-:W-:Y:S02]  /*3a70*/  HADD2.F32 R2, -RZ, R92.H1_H1 ;  /* 0x3000005cff027230 */ /* 0x000fe40000004100 */
[----:B------:R-:W-:Y:S01]  /*3a80*/  @!P6 FADD.FTZ R6, -R6, -RZ ;  /* 0x800000ff0606e221 */ /* 0x000fe20000010100 */
[----:B------:R-:W-:Y:S02]  /*3a90*/  HADD2.F32 R17, -RZ, R16.H0_H0 ;  /* 0x20000010ff117230 */ /* 0x000fe40000004100 */
[----:B------:R-:W-:Y:S01]  /*3aa0*/  FMUL.FTZ R7, R13, R7 ;  /* 0x000000070d077220 */ /* 0x000fe20000410000 */
[--C-:B------:R-:W-:Y:S02]  /*3ab0*/  HADD2.F32 R15, -RZ, R14.reuse.H0_H0 ;  /* 0x2000000eff0f7230 */ /* 0x100fe40000004100 */
[----:B------:R-:W-:Y:S01]  /*3ac0*/  FMUL.FTZ R8, R12, R8 ;  /* 0x000000080c087220 */ /* 0x000fe20000410000 */
[----:B------:R-:W-:Y:S02]  /*3ad0*/  HADD2.F32 R14, -RZ, R14.H1_H1 ;  /* 0x3000000eff0e7230 */ /* 0x000fe40000004100 */
[----:B------:R-:W-:Y:S01]  /*3ae0*/  @!P6 FADD.FTZ R2, -R2, -RZ ;  /* 0x800000ff0202e221 */ /* 0x000fe20000010100 */
[----:B------:R-:W-:Y:S02]  /*3af0*/  HADD2.F32 R16, -RZ, R16.H1_H1 ;  /* 0x30000010ff107230 */ /* 0x000fe40000004100 */
[----:B------:R-:W-:Y:S01]  /*3b00*/  FMUL.FTZ R0, R17, R0 ;  /* 0x0000000011007220 */ /* 0x000fe20000410000 */
[----:B------:R-:W-:Y:S02]  /*3b10*/  HADD2.F32 R12, -RZ, R18.H0_H0 ;  /* 0x20000012ff0c7230 */ /* 0x000fe40000004100 */
[----:B------:R-:W-:Y:S01]  /*3b20*/  FMUL.FTZ R5, R15, R5 ;  /* 0x000000050f057220 */ /* 0x000fe20000410000 */
[----:B----4-:R-:W-:Y:S02]  /*3b30*/  HADD2.F32 R13, -RZ, R28.H0_H0 ;  /* 0x2000001cff0d7230 */ /* 0x010fe40000004100 */
[----:B------:R-:W-:Y:S01]  /*3b40*/  FMUL.FTZ R6, R14, R6 ;  /* 0x000000060e067220 */ /* 0x000fe20000410000 */
[----:B------:R-:W-:Y:S02]  /*3b50*/  HADD2.F32 R14, -RZ, R18.H1_H1 ;  /* 0x30000012ff0e7230 */ /* 0x000fe40000004100 */
[----:B------:R-:W-:Y:S01]  /*3b60*/  FMUL.FTZ R2, R16, R2 ;  /* 0x0000000210027220 */ /* 0x000fe20000410000 */
[----:B------:R-:W-:Y:S02]  /*3b70*/  HADD2.F32 R15, -RZ, R28.H1_H1 ;  /* 0x3000001cff0f7230 */ /* 0x000fe40000004100 */
[----:B------:R-:W-:Y:S01]  /*3b80*/  FFMA.FTZ R0, R12, R13, R0 ;  /* 0x0000000d0c007223 */ /* 0x000fe20000010000 */
[----:B------:R-:W-:Y:S02]  /*3b90*/  HADD2.F32 R16, -RZ, R27.H0_H0 ;  /* 0x2000001bff107230 */ /* 0x000fe40000004100 */
        /* <DEDUP_REMOVED lines=24> */
.L_x_4131:
[----:B------:R-:W-:Y:S05]  /*3d20*/  BSYNC B0 ;  /* 0x0000000000007941 */ /* 0x000fea0003800000 */
.L_x_4130:
[----:B-----5:R2:W-:Y:S02]  /*3d30*/  STG.E.128 desc[UR6][R98.64], R4 ;  /* 0x0000000462007986 */ /* 0x0205e4000c101d06 */
.L_x_4129:
[----:B------:R-:W-:Y:S05]  /*3d40*/  BSYNC B1 ;  /* 0x0000000000017941 */ /* 0x000fea0003800000 */
.L_x_4128:
[----:B------:R-:W-:Y:S04]  /*3d50*/  BSSY B1, `(.L_x_4132) ;  /* 0x0000064000017945 */ /* 0x000fe80003800000 */
[----:B------:R-:W-:Y:S05]  /*3d60*/  @P5 BRA `(.L_x_4133) ;  /* 0x0000000400885947 */ /* 0x000fea0003800000 */
[C---:B------:R-:W-:Y:S01]  /*3d70*/  LEA R12, P0, R63.reuse, R57, 0x1 ;  /* 0x000000393f0c7211 */ /* 0x040fe200078008ff */
[----:B------:R-:W-:Y:S01]  /*3d80*/  BSSY B0, `(.L_x_4134) ;  /* 0x000005f000007945 */ /* 0x000fe20003800000 */
[----:B------:R-:W-:Y:S02]  /*3d90*/  ISETP.GE.AND P5, PT, R84, UR4, PT ;  /* 0x0000000454007c0c */ /* 0x000fe4000bfa6270 */
[----:B------:R-:W-:Y:S02]  /*3da0*/  LEA.HI.X R13, R63, R56, R62, 0x1, P0 ;  /* 0x000000383f0d7211 */ /* 0x000fe400000f0c3e */
[C---:B--2---:R-:W-:Y:S03]  /*3db0*/  LEA R98, P0, R111.reuse, R51, 0x1 ;  /* 0x000000336f627211 */ /* 0x044fe600078008ff */
[----:B-1----:R1:W5:Y:S01]  /*3dc0*/  LDG.E.128 R4, desc[UR6][R12.64] ;  /* 0x000000060c047981 */ /* 0x002362000c1e1d00 */
        /* <DEDUP_REMOVED lines=90> */
.L_x_4135:
[----:B------:R-:W-:Y:S05]  /*4370*/  BSYNC B0 ;  /* 0x0000000000007941 */ /* 0x000fea0003800000 */
.L_x_4134:
[----:B-----5:R3:W-:Y:S02]  /*4380*/  STG.E.128 desc[UR6][R98.64], R4 ;  /* 0x0000000462007986 */ /* 0x0207e4000c101d06 */
.L_x_4133:
[----:B------:R-:W-:Y:S05]  /*4390*/  BSYNC B1 ;  /* 0x0000000000017941 */ /* 0x000fea0003800000 */
.L_x_4132:
[----:B------:R-:W-:Y:S04]  /*43a0*/  BSSY B1, `(.L_x_4136) ;  /* 0x0000064000017945 */ /* 0x000fe80003800000 */
        /* <DEDUP_REMOVED lines=97> */
.L_x_4139:
[----:B------:R-:W-:Y:S05]  /*49c0*/  BSYNC B0 ;  /* 0x0000000000007941 */ /* 0x000fea0003800000 */
.L_x_4138:
[----:B-----5:R4:W-:Y:S02]  /*49d0*/  STG.E.128 desc[UR6][R98.64], R4 ;  /* 0x0000000462007986 */ /* 0x0209e4000c101d06 */
.L_x_4137:
[----:B------:R-:W-:Y:S05]  /*49e0*/  BSYNC B1 ;  /* 0x0000000000017941 */ /* 0x000fea0003800000 */
.L_x_4136:
[----:B------:R-:W-:Y:S04]  /*49f0*/  BSSY B1, `(.L_x_4140) ;  /* 0x000006b000017945 */ /* 0x000fe80003800000 */
        /* <DEDUP_REMOVED lines=104> */
.L_x_4143:
[----:B------:R-:W-:Y:S05]  /*5080*/  BSYNC B0 ;  /* 0x0000000000007941 */ /* 0x000fea0003800000 */
.L_x_4142:
[----:B-----5:R1:W-:Y:S02]  /*5090*/  STG.E.128 desc[UR6][R98.64], R4 ;  /* 0x0000000462007986 */ /* 0x0203e4000c101d06 */
.L_x_4141:
[----:B------:R-:W-:Y:S05]  /*50a0*/  BSYNC B1 ;  /* 0x0000000000017941 */ /* 0x000fea0003800000 */
.L_x_4140:
        /* <DEDUP_REMOVED lines=12> */
.L_x_4117:
[--C-:B-1----:R-:W-:Y:S01]  /*5170*/  @!P6 IMAD.MOV.U32 R2, RZ, RZ, R57.reuse ;  /* 0x000000ffff02e224 */ /* 0x102fe200078e0039 */
[----:B------:R-:W-:Y:S01]  /*5180*/  @!P6 MOV R12, R51 ;  /* 0x00000033000ce202 */ /* 0x000fe20000000f00 */
[----:B------:R-:W-:Y:S01]  /*5190*/  @!P6 IMAD.MOV.U32 R3, RZ, RZ, R56 ;  /* 0x000000ffff03e224 */ /* 0x000fe200078e0038 */
[----:B------:R-:W-:Y:S01]  /*51a0*/  UMOV UR4, URZ ;  /* 0x0000003f00047c82 */ /* 0x000fe20008000000 */
[----:B------:R-:W-:Y:S03]  /*51b0*/  @!P6 IMAD.MOV.U32 R13, RZ, RZ, R50 ;  /* 0x000000ffff0de224 */ /* 0x000fe600078e0032 */
[----:B------:R1:W2:Y:S02]  /*51c0*/  @!P6 LDG.E.128 R4, desc[UR6][R2.64] ;  /* 0x000000060204e981 */ /* 0x0002a4000c1e1d00 */
[C---:B-1----:R-:W-:Y:S04]  /*51d0*/  @!P5 LEA R2, P0, R63.reuse, R57, 0x1 ;  /* 0x000000393f02d211 */ /* 0x042fe800078008ff */
[----:B------:R-:W-:Y:S01]  /*51e0*/  @!P5 LEA.HI.X R3, R63, R56, R62, 0x1, P0 ;  /* 0x000000383f03d211 */ /* 0x000fe200000f0c3e */
[----:B--2---:R1:W-:Y:S04]  /*51f0*/  @!P6 STG.E.128 desc[UR6][R12.64], R4 ;  /* 0x000000040c00e986 */ /* 0x0043e8000c101d06 */
[----:B-1----:R1:W2:Y:S01]  /*5200*/  @!P5 LDG.E.128 R4, desc[UR6][R2.64] ;  /* 0x000000060204d981 */ /* 0x0022a2000c1e1d00 */
[C---:B------:R-:W-:Y:S04]  /*5210*/  @!P5 LEA R12, P6, R111.reuse, R51, 0x1 ;  /* 0x000000336f0cd211 */ /* 0x040fe800078c08ff */
[----:B------:R-:W-:Y:S02]  /*5220*/  @!P5 LEA.HI.X R13, R111, R50, R110, 0x1, P6 ;  /* 0x000000326f0dd211 */ /* 0x000fe400030f0c6e */
[C---:B-1----:R-:W-:Y:S04]  /*5230*/  @!P4 LEA R2, P0, R45.reuse, R57, 0x1 ;  /* 0x000000392d02c211 */ /* 0x042fe800078008ff */
[----:B------:R-:W-:Y:S02]  /*5240*/  @!P4 LEA.HI.X R3, R45, R56, R44, 0x1, P0 ;  /* 0x000000382d03c211 */ /* 0x000fe400000f0c2c */
[CC--:B------:R-:W-:Y:S04]  /*5250*/  @!P4 LEA R14, P0, R90.reuse, R51.reuse, 0x1 ;  /* 0x000000335a0ec211 */ /* 0x0c0fe800078008ff */
[----:B------:R-:W-:Y:S01]  /*5260*/  @!P4 LEA.HI.X R15, R90, R50, R46, 0x1, P0 ;  /* 0x000000325a0fc211 */ /* 0x000fe200000f0c2e */
[----:B--2---:R1:W-:Y:S02]  /*5270*/  @!P5 STG.E.128 desc[UR6][R12.64], R4 ;  /* 0x000000040c00d986 */ /* 0x0043e4000c101d06 */
[----:B-1----:R-:W-:Y:S02]  /*5280*/  @!P3 IMAD.MOV.U32 R12, RZ, RZ, R57 ;  /* 0x000000ffff0cb224 */ /* 0x002fe400078e0039 */
[----:B------:R1:W2:Y:S01]  /*5290*/  @!P4 LDG.E.128 R4, desc[UR6][R2.64] ;  /* 0x000000060204c981 */ /* 0x0002a2000c1e1d00 */
[----:B------:R-:W-:Y:S01]  /*52a0*/  @!P3 MOV R13, R56 ;  /* 0x00000038000db202 */ /* 0x000fe20000000f00 */
[----:B-1----:R-:W1:Y:S02]  /*52b0*/  @!P3 LDC.64 R2, c[0x0][0x338] ;  /* 0x0000ce00ff02bb82 */ /* 0x002e640000000a00 */
[----:B-1----:R-:W-:Y:S04]  /*52c0*/  @!P3 IMAD.WIDE.U32 R12, R2, 0xc0, R12 ;  /* 0x000000c0020cb825 */ /* 0x002fe800078e000c */
[----:B------:R-:W-:Y:S04]  /*52d0*/  @!P3 IMAD R3, R3, 0xc0, RZ ;  /* 0x000000c00303b824 */ /* 0x000fe800078e02ff */
[----:B------:R-:W-:Y:S02]  /*52e0*/  @!P3 IMAD.IADD R13, R13, 0x1, R3 ;  /* 0x000000010d0db824 */ /* 0x000fe400078e0203 */
[----:B------:R-:W1:Y:S02]  /*52f0*/  @!P3 LDC.64 R2, c[0x0][0x248] ;  /* 0x00009200ff02bb82 */ /* 0x000e640000000a00 */
[----:B-1----:R-:W-:Y:S01]  /*5300*/  @!P3 IMAD R3, R3, 0xc0, RZ ;  /* 0x000000c00303b824 */ /* 0x002fe200078e02ff */
[----:B--2---:R1:W-:Y:S04]  /*5310*/  @!P4 STG.E.128 desc[UR6][R14.64], R4 ;  /* 0x000000040e00c986 */ /* 0x0043e8000c101d06 */
[----:B-1----:R1:W2:Y:S02]  /*5320*/  @!P3 LDG.E.128 R4, desc[UR6][R12.64] ;  /* 0x000000060c04b981 */ /* 0x0022a4000c1e1d00 */
[----:B-1----:R-:W-:Y:S01]  /*5330*/  @!P3 IMAD.MOV.U32 R13, RZ, RZ, R50 ;  /* 0x000000ffff0db224 */ /* 0x002fe200078e0032 */
[----:B------:R-:W-:Y:S05]  /*5340*/  @!P3 MOV R12, R51 ;  /* 0x00000033000cb202 */ /* 0x000fea0000000f00 */
[----:B------:R-:W-:Y:S05]  /*5350*/  @!P3 IMAD.WIDE.U32 R12, R2, 0xc0, R12 ;  /* 0x000000c0020cb825 */ /* 0x000fea00078e000c */
[----:B------:R-:W-:Y:S05]  /*5360*/  @!P3 IADD3 R13, R13, R3, RZ ;  /* 0x000000030d0db210 */ /* 0x000fea0007ffe0ff */
[----:B--2---:R1:W-:Y:S02]  /*5370*/  @!P3 STG.E.128 desc[UR6][R12.64], R4 ;  /* 0x000000040c00b986 */ /* 0x0043e4000c101d06 */
.L_x_4127:
        /* <DEDUP_REMOVED lines=13> */
[----:B--234-:R-:W-:Y:S02]  /*5450*/  MOV R14, RZ ;  /* 0x000000ff000e7202 */ /* 0x01cfe40000000f00 */
[----:B-1----:R-:W-:Y:S04]  /*5460*/  IABS R4, R3 ;  /* 0x0000000300047213 */ /* 0x002fe80000000000 */
[----:B------:R-:W1:Y:S10]  /*5470*/  I2F.RP R0, R4 ;  /* 0x0000000400007306 */ /* 0x000e740000209400 */
[----:B-1----:R-:W1:Y:S02]  /*5480*/  MUFU.RCP R0, R0 ;  /* 0x0000000000007308 */ /* 0x002e640000001000 */
[----:B-1----:R-:W-:Y:S08]  /*5490*/  VIADD R0, R0, 0xffffffe ;  /* 0x0ffffffe00007836 */ /* 0x002ff00000000000 */
[----:B------:R-:W1:Y:S02]  /*54a0*/  F2I.FTZ.U32.TRUNC.NTZ R15, R0 ;  /* 0x00000000000f7305 */ /* 0x000e64000021f000 */
[--C-:B-1----:R-:W-:Y:S02]  /*54b0*/  IMAD.MOV R6, RZ, RZ, -R15.reuse ;  /* 0x000000ffff067224 */ /* 0x102fe400078e0a0f */
[----:B------:R-:W-:Y:S02]  /*54c0*/  VIADD R0, R2, 0xffffff00 ;  /* 0xffffff0002007836 */ /* 0x000fe40000000000 */
[----:B------:R-:W-:Y:S02]  /*54d0*/  IMAD R6, R6, R4, RZ ;  /* 0x0000000406067224 */ /* 0x000fe400078e02ff */
[----:B------:R-:W-:Y:S01]  /*54e0*/  VIADD R2, R2, 0xffffff80 ;  /* 0xffffff8002027836 */ /* 0x000fe20000000000 */
[----:B------:R-:W-:Y:S01]  /*54f0*/  IABS R8, R0 ;  /* 0x0000000000087213 */ /* 0x000fe20000000000 */
[----:B------:R-:W-:Y:S03]  /*5500*/  IMAD.HI.U32 R6, R15, R6, R14 ;  /* 0x000000060f067227 */ /* 0x000fe600078e000e */
[----:B------:R-:W-:Y:S03]  /*5510*/  IABS R13, R2 ;  /* 0x00000002000d7213 */ /* 0x000fe60000000000 */
[C---:B------:R-:W-:Y:S04]  /*5520*/  IMAD.HI.U32 R5, R6.reuse, R8, RZ ;  /* 0x0000000806057227 */ /* 0x040fe800078e00ff */
[----:B------:R-:W-:Y:S04]  /*5530*/  IMAD.HI.U32 R6, R6, R13, RZ ;  /* 0x0000000d06067227 */ /* 0x000fe800078e00ff */
[----:B------:R-:W-:Y:S02]  /*5540*/  IMAD.MOV R12, RZ, RZ, -R6 ;  /* 0x000000ffff0c7224 */ /* 0x000fe400078e0a06 */
[----:B------:R-:W-:Y:S02]  /*5550*/  IMAD.MOV R7, RZ, RZ, -R5 ;  /* 0x000000ffff077224 */ /* 0x000fe400078e0a05 */
[C---:B------:R-:W-:Y:S02]  /*5560*/  IMAD R13, R4.reuse, R12, R13 ;  /* 0x0000000c040d7224 */ /* 0x040fe400078e020d */
[----:B------:R-:W-:Y:S01]  /*5570*/  IMAD R8, R4, R7, R8 ;  /* 0x0000000704087224 */ /* 0x000fe200078e0208 */
[----:B------:R-:W-:Y:S02]  /*5580*/  LOP3.LUT R7, R2, R3, RZ, 0x3c, !PT ;  /* 0x0000000302077212 */ /* 0x000fe400078e3cff */
        /* <DEDUP_REMOVED lines=20> */
[CC--:B------:R-:W-:Y:S02]  /*56d0*/  LEA R6, P3, R5.reuse, R116.reuse, 0x2 ;  /* 0x0000007405067211 */ /* 0x0c0fe400078610ff */
[C---:B------:R-:W-:Y:S02]  /*56e0*/  LEA R12, P0, R4.reuse, R116, 0x2 ;  /* 0x00000074040c7211 */ /* 0x040fe400078010ff */
[-C--:B------:R-:W-:Y:S02]  /*56f0*/  LEA.HI.X.SX32 R7, R5, R117.reuse, 0x2, P3 ;  /* 0x0000007505077211 */ /* 0x080fe400018f16ff */
[C---:B------:R-:W-:Y:S02]  /*5700*/  LEA.HI.X.SX32 R13, R4.reuse, R117, 0x2, P0 ;  /* 0x00000075040d7211 */ /* 0x040fe400000f16ff */
[----:B------:R-:W-:Y:S01]  /*5710*/  IADD3 R2, R4, -R5, RZ ;  /* 0x8000000504027210 */ /* 0x000fe20007ffe0ff */
[----:B------:R-:W2:Y:S04]  /*5720*/  LDG.E R6, desc[UR6][R6.64] ;  /* 0x0000000606067981 */ /* 0x000ea8000c1e1900 */
[----:B------:R-:W-:Y:S05]  /*5730*/  IMAD R0, R2, R3, R0 ;  /* 0x0000000302007224 */ /* 0x000fea00078e0200 */
[----:B------:R-:W-:Y:S05]  /*5740*/  SHF.R.S32.HI R4, RZ, 0x1f, R0 ;  /* 0x0000001fff047819 */ /* 0x000fea0000011400 */
[C---:B------:R-:W-:Y:S02]  /*5750*/  IMAD R3, R4.reuse, UR14, RZ ;  /* 0x0000000e04037c24 */ /* 0x040fe4000f8e02ff */
[----:B------:R-:W-:Y:S02]  /*5760*/  IMAD R4, R4, UR8, RZ ;  /* 0x0000000804047c24 */ /* 0x000fe4000f8e02ff */
[C---:B------:R-:W-:Y:S02]  /*5770*/  IMAD R3, R0.reuse, UR15, R3 ;  /* 0x0000000f00037c24 */ /* 0x040fe4000f8e0203 */
[C---:B------:R-:W-:Y:S01]  /*5780*/  IMAD R4, R0.reuse, UR9, R4 ;  /* 0x0000000900047c24 */ /* 0x040fe2000f8e0204 */
[----:B------:R1:W2:Y:S02]  /*5790*/  LDG.E R7, desc[UR6][R12.64] ;  /* 0x000000060c077981 */ /* 0x0002a4000c1e1900 */
[----:B-1----:R-:W-:Y:S05]  /*57a0*/  IMAD.WIDE.U32 R12, R0, UR14, RZ ;  /* 0x0000000e000c7c25 */ /* 0x002fea000f8e00ff */
[----:B------:R-:W-:Y:S01]  /*57b0*/  IADD3 R13, R13, R3, RZ ;  /* 0x000000030d0d7210 */ /* 0x000fe20007ffe0ff */
[----:B--2---:R-:W-:Y:S04]  /*57c0*/  IMAD.IADD R6, R6, 0x1, -R7 ;  /* 0x0000000106067824 */ /* 0x004fe800078e0a07 */
        /* <DEDUP_REMOVED lines=17> */
.L_x_4144:
[----:B--234-:R-:W-:Y:S01]  /*58e0*/  MOV R7, R52 ;  /* 0x0000003400077202 */ /* 0x01cfe20000000f00 */
[----:B------:R-:W1:Y:S01]  /*58f0*/  LDC R2, c[0x0][0x250] ;  /* 0x00009400ff027b82 */ /* 0x000e620000000800 */
        /* <DEDUP_REMOVED lines=10> */
.L_x_4145:
[----:B------:R-:W-:Y:S04]  /*59a0*/  IADD3 R11, R11, -0x1, RZ ;  /* 0xffffffff0b0b7810 */ /* 0x000fe80007ffe0ff */
[----:B------:R-:W-:Y:S11]  /*59b0*/  ISETP.GT.AND P0, PT, R11, R40, PT ;  /* 0x000000280b00720c */ /* 0x000ff60003f04270 */
[----:B------:R-:W-:Y:S02]  /*59c0*/  @!UPT UIADD3 URZ, URZ, URZ, URZ ;  /* 0x0000003f3f3ff290 */ /* 0x000fe4000fffe03f */
[----:B------:R-:W-:Y:S05]  /*59d0*/  @P0 BRA `(.L_x_4146) ;  /* 0xffffffc800780947 */ /* 0x000fea000383ffff */
.L_x_4116:
        /* <DEDUP_REMOVED lines=13> */
[----:B------:R-:W-:Y:S01]  /*5ab0*/  IMAD.MOV.U32 R4, RZ, RZ, RZ ;  /* 0x000000ffff047224 */ /* 0x000fe200078e00ff */
[----:B------:R-:W-:Y:S01]  /*5ac0*/  ULDC.64 UR8, c[0x0][0x210] ;  /* 0x0000840000087ab9 */ /* 0x000fe20000000a00 */
[----:B-1----:R-:W-:-:S04]  /*5ad0*/  ISETP.NE.U32.AND P0, PT, R2, RZ, PT ;  /* 0x000000ff0200720c */ /* 0x002fc80003f05070 */
[----:B------:R-:W-:-:S13]  /*5ae0*/  ISETP.NE.AND.EX P0, PT, R3, RZ, PT, P0 ;  /* 0x000000ff0300720c */ /* 0x000fda0003f05300 */
[----:B------:R-:W1:Y:S02]  /*5af0*/  @P0 LDC.64 R2, c[0x0][0x300] ;  /* 0x0000c000ff020b82 */ /* 0x000e640000000a00 */
[----:B-1----:R-:W-:-:S05]  /*5b00*/  @P0 IMAD.WIDE R2, R115, 0x4, R2 ;  /* 0x0000000473020825 */ /* 0x002fca00078e0202 */
[----:B------:R1:W2:Y:S01]  /*5b10*/  @P0 LDG.E R4, desc[UR6][R2.64] ;  /* 0x0000000602040981 */ /* 0x0002a2000c1e1900 */
[----:B------:R-:W-:-:S04]  /*5b20*/  LEA R8, P3, R80, UR8, 0x1 ;  /* 0x0000000850087c11 */ /* 0x000fc8000f8608ff */
[C---:B------:R-:W-:Y:S01]  /*5b30*/  LEA.HI.X R9, R80.reuse, UR9, R41, 0x1, P3 ;  /* 0x0000000950097c11 */ /* 0x040fe200098f0c29 */
[----:B-1----:R-:W1:Y:S01]  /*5b40*/  S2R R2, SR_CTAID.X ;  /* 0x0000000000027919 */ /* 0x002e620000002500 */
[----:B------:R-:W-:Y:S01]  /*5b50*/  IADD3 R3, P0, R80, UR11, RZ ;  /* 0x0000000b50037c10 */ /* 0x000fe2000ff1e0ff */
[----:B------:R-:W-:-:S03]  /*5b60*/  ULDC.U8 UR11, c[0x0][0x3c3] ;  /* 0x0000f0c0000b7ab9 */ /* 0x000fc60000000000 */
[----:B------:R-:W-:Y:S02]  /*5b70*/  IADD3.X R0, R41, UR10, RZ, P0, !PT ;  /* 0x0000000a29007c10 */ /* 0x000fe400087fe4ff */
[----:B------:R-:W-:Y:S02]  /*5b80*/  ISETP.NE.AND P0, PT, RZ, UR11, PT ;  /* 0x0000000bff007c0c */ /* 0x000fe4000bf05270 */
[----:B------:R-:W-:-:S04]  /*5b90*/  LEA R22, P1, R3, UR8, 0x1 ;  /* 0x0000000803167c11 */ /* 0x000fc8000f8208ff */
[----:B------:R-:W-:Y:S01]  /*5ba0*/  LEA.HI.X R23, R3, UR9, R0, 0x1, P1 ;  /* 0x0000000903177c11 */ /* 0x000fe200088f0c00 */
[----:B------:R-:W-:Y:S02]  /*5bb0*/  IMAD.SHL.U32 R0, R69, 0x20, RZ ;  /* 0x0000002045007824 */ /* 0x000fe400078e00ff */
[C---:B-1----:R-:W-:Y:S02]  /*5bc0*/  IMAD R42, R2.reuse, 0x40, R42 ;  /* 0x00000040022a7824 */ /* 0x042fe400078e022a */
[----:B------:R-:W-:Y:S02]  /*5bd0*/  IMAD R20, R2, -0x40, R114 ;  /* 0xffffffc002147824 */ /* 0x000fe400078e0272 */
[----:B--2---:R-:W-:-:S04]  /*5be0*/  IMAD.IADD R4, R42, 0x1, R4 ;  /* 0x000000012a047824 */ /* 0x004fc800078e0204 */
[----:B------:R-:W-:-:S05]  /*5bf0*/  IMAD R4, R69, R4, RZ ;  /* 0x0000000445047224 */ /* 0x000fca00078e02ff */
[-C--:B------:R-:W-:Y:S02]  /*5c00*/  IADD3 R71, P5, R71, R4.reuse, RZ ;  /* 0x0000000447477210 */ /* 0x080fe40007fbe0ff */
[----:B------:R-:W-:Y:S02]  /*5c10*/  IADD3 R70, P4, R70, R4, RZ ;  /* 0x0000000446467210 */ /* 0x000fe40007f9e0ff */
[----:B------:R-:W-:-:S05]  /*5c20*/  SHF.R.S32.HI R4, RZ, 0x1f, R4 ;  /* 0x0000001fff047819 */ /* 0x000fca0000011404 */
[--C-:B------:R-:W-:Y:S02]  /*5c30*/  IMAD.X R65, R65, 0x1, R4.reuse, P5 ;  /* 0x0000000141417824 */ /* 0x100fe400028e0604 */
[----:B------:R-:W-:Y:S01]  /*5c40*/  IMAD.X R64, R64, 0x1, R4, P4 ;  /* 0x0000000140407824 */ /* 0x000fe200020e0604 */
[----:B------:R-:W-:Y:S06]  /*5c50*/  @!P0 BRA `(.L_x_4149) ;  /* 0x0000000800408947 */ /* 0x000fec0003800000 */
[----:B---34-:R-:W1:Y:S01]  /*5c60*/  S2R R12, SR_TID.X ;  /* 0x00000000000c7919 */ /* 0x018e620000002100 */
        /* <DEDUP_REMOVED lines=28> */
[----:B------:R-:W-:Y:S01]  /*5e30*/  HADD2.F32 R18, -RZ, R18.H1_H1 ;  /* 0x30000012ff127230 */ /* 0x000fe20000004100 */
[----:B--2---:R-:W-:-:S05]  /*5e40*/  MOV R15, R11 ;  /* 0x0000000b000f7202 */ /* 0x004fca0000000f00 */
[--C-:B------:R-:W-:Y:S02]  /*5e50*/  HADD2.F32 R16, -RZ, R15.reuse.H0_H0 ;  /* 0x2000000fff107230 */ /* 0x100fe40000004100 */
[----:B------:R-:W-:Y:S02]  /*5e60*/  HADD2.F32 R15, -RZ, R15.H1_H1 ;  /* 0x3000000fff0f7230 */ /* 0x000fe40000004100 */
[----:B---3--:R-:W-:Y:S02]  /*5e70*/  HADD2.F32 R10, -RZ, R4.H1_H1 ;  /* 0x30000004ff0a7230 */ /* 0x008fe40000004100 */
[----:B------:R-:W-:Y:S02]  /*5e80*/  HADD2.F32 R8, -RZ, R5.H1_H1 ;  /* 0x30000005ff087230 */ /* 0x000fe40000004100 */
[----:B----4-:R-:W-:Y:S02]  /*5e90*/  HADD2.F32 R14, -RZ, R6.H1_H1 ;  /* 0x30000006ff0e7230 */ /* 0x010fe40000004100 */
        /* <DEDUP_REMOVED lines=17> */
[----:B------:R-:W-:Y:S01]  /*5fb0*/  FMUL.FTZ R16, R13, R4 ;  /* 0x000000040d107220 */ /* 0x000fe20000410000 */
[----:B------:R-:W-:Y:S01]  /*5fc0*/  HADD2.F32 R17, -RZ, R17.H1_H1 ;  /* 0x30000011ff117230 */ /* 0x000fe20000004100 */
[----:B------:R-:W-:Y:S01]  /*5fd0*/  MOV R11, R10 ;  /* 0x0000000a000b7202 */ /* 0x000fe20000000f00 */
        /* <DEDUP_REMOVED lines=8> */
[----:B------:R-:W-:-:S03]  /*6060*/  FFMA.FTZ R5, R17, R15, R5 ;  /* 0x0000000f11057223 */ /* 0x000fc60000010005 */
[----:B------:R-:W-:Y:S02]  /*6070*/  F2FP.F16.F32.PACK_AB R7, R16, R7 ;  /* 0x000000071007723e */ /* 0x000fe400000000ff */
[----:B------:R-:W-:Y:S02]  /*6080*/  F2FP.F16.F32.PACK_AB R4, R5, R4 ;  /* 0x000000040504723e */ /* 0x000fe400000000ff */
[----:B------:R-:W-:Y:S02]  /*6090*/  MOV R8, R7 ;  /* 0x0000000700087202 */ /* 0x000fe40000000f00 */
[----:B------:R-:W-:Y:S02]  /*60a0*/  MOV R10, R4 ;  /* 0x00000004000a7202 */ /* 0x000fe40000000f00 */
.L_x_4153:
[----:B------:R-:W-:Y:S05]  /*60b0*/  BSYNC B0 ;  /* 0x0000000000007941 */ /* 0x000fea0003800000 */
.L_x_4152:
[----:B-----5:R2:W-:Y:S04]  /*60c0*/  STS.64 [R118], R8 ;  /* 0x0000000876007388 */ /* 0x0205e80000000a00 */
[----:B------:R2:W-:Y:S02]  /*60d0*/  STS.64 [R118+0x8], R10 ;  /* 0x0000080a76007388 */ /* 0x0005e40000000a00 */
.L_x_4151:
[----:B------:R-:W-:Y:S05]  /*60e0*/  BSYNC B1 ;  /* 0x0000000000017941 */ /* 0x000fea0003800000 */
.L_x_4150:
        /* <DEDUP_REMOVED lines=18> */
[----:B--2---:R-:W-:-:S02]  /*6210*/  IADD3 R8, P0, R4, UR8, RZ ;  /* 0x0000000804087c10 */ /* 0x004fc4000ff1e0ff */
[----:B------:R-:W-:Y:S02]  /*6220*/  IADD3 R6, P1, R4, UR10, RZ ;  /* 0x0000000a04067c10 */ /* 0x000fe4000ff3e0ff */
[C---:B------:R-:W-:Y:S02]  /*6230*/  IADD3.X R9, R0.reuse, UR9, RZ, P0, !PT ;  /* 0x0000000900097c10 */ /* 0x040fe400087fe4ff */
[----:B------:R-:W-:-:S03]  /*6240*/  IADD3.X R7, R0, UR11, RZ, P1, !PT ;  /* 0x0000000b00077c10 */ /* 0x000fc60008ffe4ff */
[----:B------:R-:W2:Y:S04]  /*6250*/  LDG.E.64 R4, desc[UR6][R8.64] ;  /* 0x0000000608047981 */ /* 0x000ea8000c1e1b00 */
[----:B------:R-:W4:Y:S01]  /*6260*/  LDG.E.64 R6, desc[UR6][R6.64] ;  /* 0x0000000606067981 */ /* 0x000f22000c1e1b00 */
        /* <DEDUP_REMOVED lines=44> */
.L_x_4156:
[----:B------:R-:W-:Y:S05]  /*6530*/  BSYNC B0 ;  /* 0x0000000000007941 */ /* 0x000fea0003800000 */
.L_x_4155:
[----:B-----5:R4:W-:Y:S01]  /*6540*/  STS.128 [R118+0x800], R20 ;  /* 0x0008001476007388 */ /* 0x0209e20000000c00 */
[----:B------:R-:W-:Y:S05]  /*6550*/  BRA `(.L_x_4154) ;  /* 0x0000000c00f47947 */ /* 0x000fea0003800000 */
.L_x_4149:
        /* <DEDUP_REMOVED lines=18> */
[----:B---34-:R-:W-:-:S09]  /*6680*/  MOV R6, R69 ;  /* 0x0000004500067202 */ /* 0x018fd20000000f00 */
[----:B------:R-:W-:-:S04]  /*6690*/  @P0 SHF.R.S32.HI R3, RZ, 0x1, R72 ;  /* 0x00000001ff030819 */ /* 0x000fc80000011448 */
[C---:B------:R-:W-:Y:S02]  /*66a0*/  @P0 IADD3 R5, -R3.reuse, RZ, RZ ;  /* 0x000000ff03050210 */ /* 0x040fe40007ffe1ff */
[----:B------:R-:W-:Y:S02]  /*66b0*/  @P0 IADD3 R6, -R3, RZ, RZ ;  /* 0x000000ff03060210 */ /* 0x000fe40007ffe1ff */
[----:B------:R-:W-:-:S03]  /*66c0*/  IADD3 R4, P1, R5, R70, RZ ;  /* 0x0000004605047210 */ /* 0x000fc60007f3e0ff */
[----:B------:R-:W-:Y:S01]  /*66d0*/  IMAD.WIDE R12, R6, 0x2, R8 ;  /* 0x00000002060c7825 */ /* 0x000fe200078e0208 */
[----:B------:R-:W-:Y:S02]  /*66e0*/  LEA.HI.X.SX32 R5, R5, R64, 0x1, P1 ;  /* 0x0000004005057211 */ /* 0x000fe400008f0eff */
[C---:B-----5:R-:W-:Y:S02]  /*66f0*/  LEA R10, P1, R4.reuse, UR8, 0x1 ;  /* 0x00000008040a7c11 */ /* 0x060fe4000f8208ff */
[----:B--2---:R-:W-:Y:S01]  /*6700*/  MOV R8, RZ ;  /* 0x000000ff00087202 */ /* 0x004fe20000000f00 */
[----:B------:R-:W2:Y:S01]  /*6710*/  LDG.E.128 R12, desc[UR6][R12.64] ;  /* 0x000000060c0c7981 */ /* 0x000ea2000c1e1d00 */
[----:B------:R-:W-:Y:S01]  /*6720*/  LEA.HI.X R11, R4, UR9, R5, 0x1, P1 ;  /* 0x00000009040b7c11 */ /* 0x000fe200088f0c05 */
[----:B------:R-:W-:Y:S01]  /*6730*/  ULDC.64 UR8, c[0x0][0x358] ;  /* 0x0000d60000087ab9 */ /* 0x000fe20000000a00 */
[----:B------:R-:W-:-:S03]  /*6740*/  @P0 IADD3 R8, -R3, RZ, RZ ;  /* 0x000000ff03080210 */ /* 0x000fc60007ffe1ff */
[----:B------:R3:W4:Y:S01]  /*6750*/  LDG.E.128 R4, desc[UR6][R10.64] ;  /* 0x000000060a047981 */ /* 0x000722000c1e1d00 */
[----:B------:R-:W-:-:S04]  /*6760*/  IADD3 R3, P1, R8, R70, RZ ;  /* 0x0000004608037210 */ /* 0x000fc80007f3e0ff */
[----:B------:R-:W-:Y:S02]  /*6770*/  LEA.HI.X.SX32 R8, R8, R64, 0x1, P1 ;  /* 0x0000004008087211 */ /* 0x000fe400008f0eff */
[----:B---3--:R-:W-:-:S04]  /*6780*/  LEA R10, P1, R3, UR8, 0x1 ;  /* 0x00000008030a7c11 */ /* 0x008fc8000f8208ff */
[----:B------:R-:W-:-:S06]  /*6790*/  LEA.HI.X R11, R3, UR9, R8, 0x1, P1 ;  /* 0x00000009030b7c11 */ /* 0x000fcc00088f0c08 */
[----:B------:R-:W3:Y:S01]  /*67a0*/  LDG.E.128 R8, desc[UR6][R10.64] ;  /* 0x000000060a087981 */ /* 0x000ee2000c1e1d00 */
[----:B------:R-:W-:Y:S02]  /*67b0*/  MOV R3, R17 ;  /* 0x0000001100037202 */ /* 0x000fe40000000f00 */
[----:B------:R-:W-:Y:S02]  /*67c0*/  MOV R17, R16 ;  /* 0x0000001000117202 */ /* 0x000fe40000000f00 */
[----:B------:R-:W-:Y:S02]  /*67d0*/  MOV R16, R19 ;  /* 0x0000001300107202 */ /* 0x000fe40000000f00 */
[----:B--2---:R-:W-:Y:S02]  /*67e0*/  MOV R19, R13 ;  /* 0x0000000d00137202 */ /* 0x004fe40000000f00 */
[----:B------:R-:W-:Y:S01]  /*67f0*/  MOV R13, R14 ;  /* 0x0000000e000d7202 */ /* 0x000fe20000000f00 */
[----:B----4-:R-:W-:-:S02]  /*6800*/  HADD2.F32 R14, -RZ, R4.H0_H0 ;  /* 0x20000004ff0e7230 */ /* 0x010fc40000004100 */
[----:B------:R-:W-:Y:S02]  /*6810*/  HADD2.F32 R24, -RZ, R4.H1_H1 ;  /* 0x30000004ff187230 */ /* 0x000fe40000004100 */
[--C-:B------:R-:W-:Y:S02]  /*6820*/  HADD2.F32 R4, -RZ, R5.reuse.H0_H0 ;  /* 0x20000005ff047230 */ /* 0x100fe40000004100 */
        /* <DEDUP_REMOVED lines=20> */
[----:B------:R-:W-:-:S02]  /*6970*/  HADD2.F32 R19, -RZ, R19.H1_H1 ;  /* 0x30000013ff137230 */ /* 0x000fc40000004100 */
[----:B------:R-:W-:Y:S01]  /*6980*/  @!P0 FADD.FTZ R24, -R24, -RZ ;  /* 0x800000ff18188221 */ /* 0x000fe20000010100 */
[----:B------:R-:W-:Y:S01]  /*6990*/  FMUL.FTZ R26, R13, R26 ;  /* 0x0000001a0d1a7220 */ /* 0x000fe20000410000 */
[----:B------:R-:W-:Y:S01]  /*69a0*/  FMUL.FTZ R6, R4, R6 ;  /* 0x0000000604067220 */ /* 0x000fe20000410000 */
[----:B------:R-:W-:Y:S01]  /*69b0*/  FMUL.FTZ R7, R15, R7 ;  /* 0x000000070f077220 */ /* 0x000fe20000410000 */
[----:B------:R-:W-:Y:S01]  /*69c0*/  @!P0 FADD.FTZ R25, -R25, -RZ ;  /* 0x800000ff19198221 */ /* 0x000fe20000010100 */
[----:B------:R-:W-:Y:S01]  /*69d0*/  FMUL.FTZ R5, R14, R5 ;  /* 0x000000050e057220 */ /* 0x000fe20000410000 */
[----:B------:R-:W-:Y:S02]  /*69e0*/  HADD2.F32 R4, -RZ, R17.H0_H0 ;  /* 0x20000011ff047230 */ /* 0x000fe40000004100 */
[--C-:B---3--:R-:W-:Y:S02]  /*69f0*/  HADD2.F32 R13, -RZ, R8.reuse.H0_H0 ;  /* 0x20000008ff0d7230 */ /* 0x108fe40000004100 */
[----:B------:R-:W-:-:S02]  /*6a00*/  HADD2.F32 R15, -RZ, R8.H1_H1 ;  /* 0x30000008ff0f7230 */ /* 0x000fc40000004100 */
[----:B------:R-:W-:Y:S02]  /*6a10*/  HADD2.F32 R14, -RZ, R3.H0_H0 ;  /* 0x20000003ff0e7230 */ /* 0x000fe40000004100 */
        /* <DEDUP_REMOVED lines=8> */
[----:B------:R-:W-:Y:S02]  /*6aa0*/  HADD2.F32 R10, -RZ, R11.H0_H0 ;  /* 0x2000000bff0a7230 */ /* 0x000fe40000004100 */
[--C-:B------:R-:W-:Y:S02]  /*6ab0*/  HADD2.F32 R13, -RZ, R16.reuse.H0_H0 ;  /* 0x20000010ff0d7230 */ /* 0x100fe40000004100 */
[----:B------:R-:W-:Y:S02]  /*6ac0*/  HADD2.F32 R17, -RZ, R17.H1_H1 ;  /* 0x30000011ff117230 */ /* 0x000fe40000004100 */
[----:B------:R-:W-:Y:S02]  /*6ad0*/  HADD2.F32 R11, -RZ, R11.H1_H1 ;  /* 0x3000000bff0b7230 */ /* 0x000fe40000004100 */
[----:B------:R-:W-:Y:S02]  /*6ae0*/  HADD2.F32 R12, -RZ, R3.H1_H1 ;  /* 0x30000003ff0c7230 */ /* 0x000fe40000004100 */
[----:B------:R-:W-:-:S02]  /*6af0*/  HADD2.F32 R16, -RZ, R16.H1_H1 ;  /* 0x30000010ff107230 */ /* 0x000fc40000004100 */
[--C-:B------:R-:W-:Y:S02]  /*6b00*/  HADD2.F32 R3, -RZ, R18.reuse.H0_H0 ;  /* 0x20000012ff037230 */ /* 0x100fe40000004100 */
[----:B------:R-:W-:Y:S01]  /*6b10*/  FFMA.FTZ R15, R17, R15, R28 ;  /* 0x0000000f110f7223 */ /* 0x000fe2000001001c */
        /* <DEDUP_REMOVED lines=13> */
.L_x_4160:
[----:B------:R-:W-:Y:S05]  /*6bf0*/  BSYNC B0 ;  /* 0x0000000000007941 */ /* 0x000fea0003800000 */
.L_x_4159:
[----:B-----5:R1:W-:Y:S04]  /*6c00*/  STS.64 [R118], R16 ;  /* 0x0000001076007388 */ /* 0x0203e80000000a00 */
[----:B------:R1:W-:Y:S02]  /*6c10*/  STS.64 [R118+0x8], R18 ;  /* 0x0000081276007388 */ /* 0x0003e40000000a00 */
.L_x_4158:
[----:B------:R-:W-:Y:S05]  /*6c20*/  BSYNC B1 ;  /* 0x0000000000017941 */ /* 0x000fea0003800000 */
.L_x_4157:
        /* <DEDUP_REMOVED lines=23> */
[C---:B--2---:R-:W-:Y:S02]  /*6da0*/  LEA R8, P1, R6.reuse, UR8, 0x1 ;  /* 0x0000000806087c11 */ /* 0x044fe4000f8208ff */
[----:B------:R-:W-:Y:S01]  /*6db0*/  @P0 SHF.R.S32.HI R72, RZ, 0x1, R72 ;  /* 0x00000001ff480819 */ /* 0x000fe20000011448 */
[----:B------:R-:W2:Y:S01]  /*6dc0*/  LDG.E.128 R16, desc[UR6][R16.64] ;  /* 0x0000000610107981 */ /* 0x000ea2000c1e1d00 */
[----:B------:R-:W-:Y:S01]  /*6dd0*/  LEA.HI.X R9, R6, UR9, R4, 0x1, P1 ;  /* 0x0000000906097c11 */ /* 0x000fe200088f0c04 */
[----:B------:R-:W-:-:S04]  /*6de0*/  ULDC.64 UR8, c[0x0][0x358] ;  /* 0x0000d60000087ab9 */ /* 0x000fc80000000a00 */
[----:B------:R1:W4:Y:S02]  /*6df0*/  LDG.E.128 R4, desc[UR6][R8.64] ;  /* 0x0000000608047981 */ /* 0x000324000c1e1d00 */
[----:B-1----:R-:W-:Y:S02]  /*6e00*/  MOV R8, RZ ;  /* 0x000000ff00087202 */ /* 0x002fe40000000f00 */
[----:B------:R-:W-:-:S04]  /*6e10*/  @P0 IADD3 R8, -R72, RZ, RZ ;  /* 0x000000ff48080210 */ /* 0x000fc80007ffe1ff */
[----:B------:R-:W-:-:S04]  /*6e20*/  IADD3 R70, P1, R8, R70, RZ ;  /* 0x0000004608467210 */ /* 0x000fc80007f3e0ff */
[----:B------:R-:W-:Y:S02]  /*6e30*/  LEA.HI.X.SX32 R0, R8, R0, 0x1, P1 ;  /* 0x0000000008007211 */ /* 0x000fe400008f0eff */
[----:B------:R-:W-:-:S04]  /*6e40*/  LEA R8, P1, R70, UR8, 0x1 ;  /* 0x0000000846087c11 */ /* 0x000fc8000f8208ff */
[----:B------:R-:W-:-:S06]  /*6e50*/  LEA.HI.X R9, R70, UR9, R0, 0x1, P1 ;  /* 0x0000000946097c11 */ /* 0x000fcc00088f0c00 */
[----:B-----5:R-:W3:Y:S01]  /*6e60*/  LDG.E.128 R8, desc[UR6][R8.64] ;  /* 0x0000000608087981 */ /* 0x020ee2000c1e1d00 */
[----:B------:R-:W-:Y:S02]  /*6e70*/  MOV R0, R13 ;  /* 0x0000000d00007202 */ /* 0x000fe40000000f00 */
[----:B------:R-:W-:Y:S02]  /*6e80*/  MOV R13, R12 ;  /* 0x0000000c000d7202 */ /* 0x000fe40000000f00 */
[----:B------:R-:W-:Y:S02]  /*6e90*/  MOV R12, R15 ;  /* 0x0000000f000c7202 */ /* 0x000fe40000000f00 */
[----:B------:R-:W-:Y:S02]  /*6ea0*/  MOV R15, R14 ;  /* 0x0000000e000f7202 */ /* 0x000fe40000000f00 */
[----:B--2---:R-:W-:Y:S02]  /*6eb0*/  MOV R14, R16 ;  /* 0x00000010000e7202 */ /* 0x004fe40000000f00 */
[----:B------:R-:W-:Y:S01]  /*6ec0*/  MOV R16, R18 ;  /* 0x0000001200107202 */ /* 0x000fe20000000f00 */
[----:B----4-:R-:W-:-:S02]  /*6ed0*/  HADD2.F32 R18, -RZ, R5.H0_H0 ;  /* 0x20000005ff127230 */ /* 0x010fc40000004100 */
[----:B------:R-:W-:Y:S02]  /*6ee0*/  HADD2.F32 R5, -RZ, R5.H1_H1 ;  /* 0x30000005ff057230 */ /* 0x000fe40000004100 */
[--C-:B---3--:R-:W-:Y:S02]  /*6ef0*/  HADD2.F32 R23, -RZ, R17.reuse.H0_H0 ;  /* 0x20000011ff177230 */ /* 0x108fe40000004100 */
[----:B------:R-:W-:Y:S01]  /*6f00*/  @!P0 FADD.FTZ R18, -R18, -RZ ;  /* 0x800000ff12128221 */ /* 0x000fe20000010100 */
[--C-:B------:R-:W-:Y:S02]  /*6f10*/  HADD2.F32 R20, -RZ, R4.reuse.H0_H0 ;  /* 0x20000004ff147230 */ /* 0x100fe40000004100 */
[----:B------:R-:W-:Y:S01]  /*6f20*/  @!P0 FADD.FTZ R5, -R5, -RZ ;  /* 0x800000ff05058221 */ /* 0x000fe20000010100 */
[----:B------:R-:W-:Y:S02]  /*6f30*/  HADD2.F32 R21, -RZ, R4.H1_H1 ;  /* 0x30000004ff157230 */ /* 0x000fe40000004100 */
        /* <DEDUP_REMOVED lines=26> */
[----:B------:R-:W-:Y:S01]  /*70e0*/  FMUL.FTZ R14, R14, R21 ;  /* 0x000000150e0e7220 */ /* 0x000fe20000410000 */
[----:B------:R-:W-:-:S02]  /*70f0*/  HADD2.F32 R18, -RZ, R13.H0_H0 ;  /* 0x2000000dff127230 */ /* 0x000fc40000004100 */
[--C-:B------:R-:W-:Y:S02]  /*7100*/  HADD2.F32 R0, -RZ, R9.reuse.H0_H0 ;  /* 0x20000009ff007230 */ /* 0x100fe40000004100 */
[----:B------:R-:W-:Y:S02]  /*7110*/  HADD2.F32 R9, -RZ, R9.H1_H1 ;  /* 0x30000009ff097230 */ /* 0x000fe40000004100 */
[--C-:B------:R-:W-:Y:S02]  /*7120*/  HADD2.F32 R19, -RZ, R8.reuse.H0_H0 ;  /* 0x20000008ff137230 */ /* 0x100fe40000004100 */
[----:B------:R-:W-:Y:S01]  /*7130*/  FFMA.FTZ R0, R5, R0, R23 ;  /* 0x0000000005007223 */ /* 0x000fe20000010017 */
[----:B------:R-:W-:Y:S02]  /*7140*/  HADD2.F32 R20, -RZ, R8.H1_H1 ;  /* 0x30000008ff147230 */ /* 0x000fe40000004100 */
[----:B------:R-:W-:Y:S01]  /*7150*/  FFMA.FTZ R9, R16, R9, R17 ;  /* 0x0000000910097223 */ /* 0x000fe20000010011 */
[----:B------:R-:W-:-:S02]  /*7160*/  HADD2.F32 R8, -RZ, R11.H0_H0 ;  /* 0x2000000bff087230 */ /* 0x000fc40000004100 */
[----:B------:R-:W-:Y:S02]  /*7170*/  HADD2.F32 R21, -RZ, R10.H0_H0 ;  /* 0x2000000aff157230 */ /* 0x000fe40000004100 */
[----:B------:R-:W-:Y:S02]  /*7180*/  HADD2.F32 R13, -RZ, R13.H1_H1 ;  /* 0x3000000dff0d7230 */ /* 0x000fe40000004100 */
        /* <DEDUP_REMOVED lines=20> */
.L_x_4162:
[----:B------:R-:W-:Y:S05]  /*72d0*/  BSYNC B0 ;  /* 0x0000000000007941 */ /* 0x000fea0003800000 */
.L_x_4161:
[----:B-----5:R4:W-:Y:S01]  /*72e0*/  STS.128 [R118+0x800], R12 ;  /* 0x0008000c76007388 */ /* 0x0209e20000000c00 */
[----:B------:R-:W-:Y:S05]  /*72f0*/  BRA `(.L_x_4154) ;  /* 0x00000000008c7947 */ /* 0x000fea0003800000 */
.L_x_4148:
        /* <DEDUP_REMOVED lines=20> */
.L_x_4164:
[----:B------:R-:W-:Y:S05]  /*7440*/  BSYNC B0 ;  /* 0x0000000000007941 */ /* 0x000fea0003800000 */
.L_x_4163:
        /* <DEDUP_REMOVED lines=14> */
.L_x_4154:
[----:B------:R-:W-:Y:S05]  /*7530*/  BSYNC B2 ;  /* 0x0000000000027941 */ /* 0x000fea0003800000 */
.L_x_4147:
[----:B------:R-:W1:Y:S01]  /*7540*/  S2R R68, SR_TID.X ;  /* 0x0000000000447919 */ /* 0x000e620000002100 */
[----:B------:R-:W-:Y:S01]  /*7550*/  VIADD R119, R32, 0xffffffff ;  /* 0xffffffff20777836 */ /* 0x000fe20000000000 */
[--C-:B--2--5:R-:W-:Y:S01]  /*7560*/  SHF.R.S32.HI R10, RZ, 0x1, R73.reuse ;  /* 0x00000001ff0a7819 */ /* 0x124fe20000011449 */
[----:B------:R-:W-:Y:S01]  /*7570*/  ULDC.64 UR12, c[0x0][0x218] ;  /* 0x00008600000c7ab9 */ /* 0x000fe20000000a00 */
[----:B---34-:R-:W-:Y:S01]  /*7580*/  SHF.R.S32.HI R6, RZ, 0x1f, R73 ;  /* 0x0000001fff067819 */ /* 0x018fe20000011449 */
[----:B------:R-:W-:Y:S01]  /*7590*/  IMAD.SHL.U32 R0, R119, 0x80, RZ ;  /* 0x0000008077007824 */ /* 0x000fe200078e00ff */
[----:B------:R-:W-:Y:S01]  /*75a0*/  LOP3.LUT R69, R73, 0x7fffffe, RZ, 0xc0, !PT ;  /* 0x07fffffe49457812 */ /* 0x000fe200078ec0ff */
[----:B------:R-:W-:Y:S01]  /*75b0*/  BSSY B0, `(.L_x_4165) ;  /* 0x000003a000007945 */ /* 0x000fe20003800000 */
[----:B------:R-:W-:Y:S01]  /*75c0*/  LEA.HI R6, R6, R10, RZ, 0x2 ;  /* 0x0000000a06067211 */ /* 0x000fe200078f10ff */
[----:B------:R-:W-:Y:S01]  /*75d0*/  IMAD.IADD R7, R33, 0x1, -R0 ;  /* 0x0000000121077824 */ /* 0x000fe200078e0a00 */
[----:B------:R-:W-:-:S02]  /*75e0*/  LEA R121, P4, R76, UR12, 0x1 ;  /* 0x0000000c4c797c11 */ /* 0x000fc4000f8808ff */
[----:B------:R-:W-:Y:S02]  /*75f0*/  LOP3.LUT R6, R6, 0xfffffffc, RZ, 0xc0, !PT ;  /* 0xfffffffc06067812 */ /* 0x000fe400078ec0ff */
[CC--:B------:R-:W-:Y:S02]  /*7600*/  ISETP.GE.AND P6, PT, R3.reuse, R7.reuse, PT ;  /* 0x000000070300720c */ /* 0x0c0fe40003fc6270 */
[-C--:B------:R-:W-:Y:S01]  /*7610*/  ISETP.GE.AND P1, PT, R3, R7.reuse, PT ;  /* 0x000000070300720c */ /* 0x080fe20003f26270 */
[----:B------:R-:W-:Y:S01]  /*7620*/  IMAD.IADD R3, R10, 0x1, -R6 ;  /* 0x000000010a037824 */ /* 0x000fe200078e0a06 */
[CC--:B------:R-:W-:Y:S02]  /*7630*/  ISETP.GE.AND P0, PT, R78.reuse, R7.reuse, PT ;  /* 0x000000074e00720c */ /* 0x0c0fe40003f06270 */
[----:B------:R-:W-:Y:S02]  /*7640*/  ISETP.GE.AND P3, PT, R78, R7, PT ;  /* 0x000000074e00720c */ /* 0x000fe40003f66270 */
[----:B------:R-:W-:-:S02]  /*7650*/  LEA.HI.X R120, R76, UR13, R75, 0x1, P4 ;  /* 0x0000000d4c787c11 */ /* 0x000fc4000a0f0c4b */
[----:B-1----:R-:W-:-:S04]  /*7660*/  SHF.R.S32.HI R4, RZ, 0x1f, R68 ;  /* 0x0000001fff047819 */ /* 0x002fc80000011444 */
[CC--:B------:R-:W-:Y:S02]  /*7670*/  LEA.HI R70, R4.reuse, R68.reuse, RZ, 0x4 ;  /* 0x0000004404467211 */ /* 0x0c0fe400078f20ff */
[----:B------:R-:W-:Y:S02]  /*7680*/  LEA.HI R8, R4, R68, RZ, 0x3 ;  /* 0x0000004404087211 */ /* 0x000fe400078f18ff */
[----:B------:R-:W-:Y:S02]  /*7690*/  SHF.R.S32.HI R9, RZ, 0x4, R70 ;  /* 0x00000004ff097819 */ /* 0x000fe40000011446 */
[----:B------:R-:W-:Y:S02]  /*76a0*/  LOP3.LUT R10, R8, 0xfffffff8, RZ, 0xc0, !PT ;  /* 0xfffffff8080a7812 */ /* 0x000fe400078ec0ff */
[----:B------:R-:W-:Y:S02]  /*76b0*/  LOP3.LUT R70, R70, 0xfffffff0, RZ, 0xc0, !PT ;  /* 0xfffffff046467812 */ /* 0x000fe400078ec0ff */
[----:B------:R-:W-:Y:S01]  /*76c0*/  SHF.R.S32.HI R11, RZ, 0x3, R8 ;  /* 0x00000003ff0b7819 */ /* 0x000fe20000011408 */
[C---:B------:R-:W-:Y:S01]  /*76d0*/  IMAD.IADD R10, R68.reuse, 0x1, -R10 ;  /* 0x00000001440a7824 */ /* 0x040fe200078e0a0a */
[----:B------:R-:W-:Y:S01]  /*76e0*/  LEA.HI R5, R9, R9, RZ, 0x1 ;  /* 0x0000000909057211 */ /* 0x000fe200078f08ff */
[----:B------:R-:W-:Y:S01]  /*76f0*/  IMAD.IADD R70, R68, 0x1, -R70 ;  /* 0x0000000144467824 */ /* 0x000fe200078e0a46 */
[----:B------:R-:W-:-:S02]  /*7700*/  LEA.HI R8, R8, R11, RZ, 0x1 ;  /* 0x0000000b08087211 */ /* 0x000fc400078f08ff */
[----:B------:R-:W-:Y:S01]  /*7710*/  LOP3.LUT R5, R5, 0xfffffffe, RZ, 0xc0, !PT ;  /* 0xfffffffe05057812 */ /* 0x000fe200078ec0ff */
[----:B------:R-:W-:Y:S01]  /*7720*/  IMAD.IADD R69, R70, 0x1, -R69 ;  /* 0x0000000146457824 */ /* 0x000fe200078e0a45 */
[----:B------:R-:W-:Y:S02]  /*7730*/  LOP3.LUT R8, R8, 0xfffffffe, RZ, 0xc0, !PT ;  /* 0xfffffffe08087812 */ /* 0x000fe400078ec0ff */
[----:B------:R-:W-:Y:S01]  /*7740*/  LEA.HI R6, R10, R10, RZ, 0x1 ;  /* 0x0000000a0a067211 */ /* 0x000fe200078f08ff */
[----:B------:R-:W-:Y:S01]  /*7750*/  IMAD.IADD R9, R9, 0x1, -R5 ;  /* 0x0000000109097824 */ /* 0x000fe200078e0a05 */
[----:B------:R-:W-:Y:S01]  /*7760*/  SHF.R.S32.HI R12, RZ, 0x1f, R70 ;  /* 0x0000001fff0c7819 */ /* 0x000fe20000011446 */
[----:B------:R-:W-:Y:S01]  /*7770*/  IMAD.IADD R11, R11, 0x1, -R8 ;  /* 0x000000010b0b7824 */ /* 0x000fe200078e0a08 */
[----:B------:R-:W-:Y:S01]  /*7780*/  LOP3.LUT R5, R6, 0xfffffffe, RZ, 0xc0, !PT ;  /* 0xfffffffe06057812 */ /* 0x000fe200078ec0ff */
[----:B------:R-:W-:Y:S01]  /*7790*/  VIADD R8, R78, 0x40 ;  /* 0x000000404e087836 */ /* 0x000fe20000000000 */
[----:B------:R-:W-:Y:S01]  /*77a0*/  LEA.HI R70, R12, R70, RZ, 0x3 ;  /* 0x000000460c467211 */ /* 0x000fe200078f18ff */
[----:B------:R-:W-:Y:S01]  /*77b0*/  VIADD R78, R78, 0x60 ;  /* 0x000000604e4e7836 */ /* 0x000fe20000000000 */
[----:B------:R-:W-:Y:S01]  /*77c0*/  SHF.R.S32.HI R6, RZ, 0x1, R6 ;  /* 0x00000001ff067819 */ /* 0x000fe20000011406 */
[----:B------:R-:W-:Y:S01]  /*77d0*/  IMAD.SHL.U32 R12, R3, 0x40, RZ ;  /* 0x00000040030c7824 */ /* 0x000fe200078e00ff */
[----:B------:R-:W-:Y:S01]  /*77e0*/  LEA.HI R73, R4, R68, RZ, 0x5 ;  /* 0x0000004404497211 */ /* 0x000fe200078f28ff */
[----:B------:R-:W-:Y:S01]  /*77f0*/  IMAD.IADD R10, R10, 0x1, -R5 ;  /* 0x000000010a0a7824 */ /* 0x000fe200078e0a05 */
[-C--:B------:R-:W-:Y:S01]  /*7800*/  ISETP.GE.AND P5, PT, R8, R7.reuse, PT ;  /* 0x000000070800720c */ /* 0x080fe20003fa6270 */
[----:B------:R-:W-:Y:S01]  /*7810*/  IMAD.SHL.U32 R70, R70, 0x20, RZ ;  /* 0x0000002046467824 */ /* 0x000fe200078e00ff */
[----:B------:R-:W-:Y:S01]  /*7820*/  ISETP.GE.AND P4, PT, R78, R7, PT ;  /* 0x000000074e00720c */ /* 0x000fe20003f86270 */
[----:B------:R-:W-:Y:S01]  /*7830*/  IMAD.SHL.U32 R11, R11, 0x8, RZ ;  /* 0x000000080b0b7824 */ /* 0x000fe200078e00ff */
[----:B------:R-:W-:Y:S01]  /*7840*/  SHF.R.S32.HI R72, RZ, 0x5, R73 ;  /* 0x00000005ff487819 */ /* 0x000fe20000011449 */
[----:B------:R-:W-:Y:S01]  /*7850*/  IMAD.SHL.U32 R14, R9, 0x8, RZ ;  /* 0x00000008090e7824 */ /* 0x000fe200078e00ff */
        /* <DEDUP_REMOVED lines=15> */
.L_x_4166:
[----:B------:R-:W-:Y:S05]  /*7950*/  BSYNC B0 ;  /* 0x0000000000007941 */ /* 0x000fea0003800000 */
.L_x_4165:
        /* <DEDUP_REMOVED lines=12> */
.L_x_4168:
[----:B------:R-:W-:Y:S05]  /*7a20*/  BSYNC B0 ;  /* 0x0000000000007941 */ /* 0x000fea0003800000 */
.L_x_4167:
[----:B------:R-:W-:Y:S04]  /*7a30*/  BSSY B0, `(.L_x_4169) ;  /* 0x000000d000007945 */ /* 0x000fe80003800000 */
[----:B------:R-:W-:Y:S05]  /*7a40*/  @P5 BRA `(.L_x_4170) ;  /* 0x00000000002c5947 */ /* 0x000fea0003800000 */
[----:B------:R-:W-:Y:S02]  /*7a50*/  ULDC UR5, c[0x0][0x2d0] ;  /* 0x0000b40000057ab9 */ /* 0x000fe40000000800 */
[----:B------:R-:W-:-:S13]  /*7a60*/  ISETP.GE.AND P0, PT, R84, UR5, PT ;  /* 0x0000000554007c0c */ /* 0x000fda000bf06270 */
[----:B------:R1:W-:Y:S01]  /*7a70*/  @P0 STS.128 [R118+0x2000], RZ ;  /* 0x002000ff76000388 */ /* 0x0003e20000000c00 */
[----:B------:R-:W-:Y:S05]  /*7a80*/  @P0 BRA `(.L_x_4170) ;  /* 0x00000000001c0947 */ /* 0x000fea0003800000 */
[----:B--2-4-:R-:W2:Y:S02]  /*7a90*/  LDC.64 R4, c[0x0][0x248] ;  /* 0x00009200ff047b82 */ /* 0x014ea40000000a00 */
[----:B--2---:R-:W-:-:S04]  /*7aa0*/  LEA R16, P0, R4, R121, 0x7 ;  /* 0x0000007904107211 */ /* 0x004fc800078038ff */
[----:B------:R-:W-:-:S05]  /*7ab0*/  LEA.HI.X R17, R4, R120, R5, 0x7, P0 ;  /* 0x0000007804117211 */ /* 0x000fca00000f3c05 */
[----:B------:R-:W-:Y:S01]  /*7ac0*/  @!PT LDS RZ, [RZ] ;  /* 0x00000000fffff984 */ /* 0x000fe20000000800 */
[----:B------:R-:W-:Y:S01]  /*7ad0*/  @!PT LDS RZ, [RZ] ;  /* 0x00000000fffff984 */ /* 0x000fe20000000800 */
[----:B------:R-:W-:Y:S01]  /*7ae0*/  @!PT LDS RZ, [RZ] ;  /* 0x00000000fffff984 */ /* 0x000fe20000000800 */
[----:B------:R2:W-:Y:S04]  /*7af0*/  LDGSTS.E.BYPASS.LTC128B.128 [R118+0x2000], desc[UR6][R16.64] ;  /* 0x0200000010767fae */ /* 0x0005e8000b901d46 */
.L_x_4170:
[----:B------:R-:W-:Y:S05]  /*7b00*/  BSYNC B0 ;  /* 0x0000000000007941 */ /* 0x000fea0003800000 */
.L_x_4169:
[----:B------:R-:W-:Y:S04]  /*7b10*/  BSSY B0, `(.L_x_4171) ;  /* 0x0000010000007945 */ /* 0x000fe80003800000 */
[----:B------:R-:W-:Y:S05]  /*7b20*/  @P4 BRA `(.L_x_4172) ;  /* 0x0000000000384947 */ /* 0x000fea0003800000 */
[----:B------:R-:W-:Y:S02]  /*7b30*/  ULDC UR5, c[0x0][0x2d0] ;  /* 0x0000b40000057ab9 */ /* 0x000fe40000000800 */
[----:B------:R-:W-:-:S13]  /*7b40*/  ISETP.GE.AND P0, PT, R84, UR5, PT ;  /* 0x0000000554007c0c */ /* 0x000fda000bf06270 */
[----:B------:R1:W-:Y:S01]  /*7b50*/  @P0 STS.128 [R118+0x2800], RZ ;  /* 0x002800ff76000388 */ /* 0x0003e20000000c00 */
[----:B------:R-:W-:Y:S05]  /*7b60*/  @P0 BRA `(.L_x_4172) ;  /* 0x0000000000280947 */ /* 0x000fea0003800000 */
[----:B--2-4-:R-:W2:Y:S01]  /*7b70*/  LDC.64 R4, c[0x0][0x248] ;  /* 0x00009200ff047b82 */ /* 0x014ea20000000a00 */
        /* <DEDUP_REMOVED lines=9> */
.L_x_4172:
[----:B------:R-:W-:Y:S05]  /*7c10*/  BSYNC B0 ;  /* 0x0000000000007941 */ /* 0x000fea0003800000 */
.L_x_4171:
[----:B------:R-:W0:Y:S01]  /*7c20*/  LDGDEPBAR ;  /* 0x00000000000079af */ /* 0x000e220000000000 */
[----:B------:R-:W-:Y:S01]  /*7c30*/  LOP3.LUT R13, R13, 0xc0, RZ, 0xc0, !PT ;  /* 0x000000c00d0d7812 */ /* 0x000fe200078ec0ff */
[----:B------:R-:W-:Y:S01]  /*7c40*/  IMAD R10, R9, 0x8, R10 ;  /* 0x00000008090a7824 */ /* 0x000fe200078e020a */
[----:B------:R-:W-:Y:S01]  /*7c50*/  LOP3.LUT R70, R70, 0xffffff00, RZ, 0xc0, !PT ;  /* 0xffffff0046467812 */ /* 0x000fe200078ec0ff */
[----:B------:R-:W-:Y:S01]  /*7c60*/  ULDC.64 UR10, c[0x0][0x220] ;  /* 0x00008800000a7ab9 */ /* 0x000fe20000000a00 */
[----:B------:R-:W-:Y:S01]  /*7c70*/  LOP3.LUT R11, R13, 0x8, R11, 0xf8, !PT ;  /* 0x000000080d0b7812 */ /* 0x000fe200078ef80b */
[----:B------:R-:W-:Y:S01]  /*7c80*/  BSSY B0, `(.L_x_4173) ;  /* 0x0000022000007945 */ /* 0x000fe20003800000 */
[----:B------:R-:W-:Y:S01]  /*7c90*/  LOP3.LUT R14, R12, 0x8, R14, 0xf8, !PT ;  /* 0x000000080c0e7812 */ /* 0x000fe200078ef80e */
[----:B--2-4-:R-:W-:Y:S01]  /*7ca0*/  IMAD R4, R72, 0x200, R70 ;  /* 0x0000020048047824 */ /* 0x014fe200078e0246 */
        /* <DEDUP_REMOVED lines=31> */
.L_x_4174:
[----:B------:R-:W-:Y:S05]  /*7ea0*/  BSYNC B0 ;  /* 0x0000000000007941 */ /* 0x000fea0003800000 */
.L_x_4173:
        /* <DEDUP_REMOVED lines=13> */
.L_x_4176:
[----:B------:R-:W-:Y:S05]  /*7f80*/  BSYNC B0 ;  /* 0x0000000000007941 */ /* 0x000fea0003800000 */
.L_x_4175:
        /* <DEDUP_REMOVED lines=14> */
.L_x_4178:
[----:B------:R-:W-:Y:S05]  /*8070*/  BSYNC B0 ;  /* 0x0000000000007941 */ /* 0x000fea0003800000 */
.L_x_4177:
        /* <DEDUP_REMOVED lines=17> */
.L_x_4180:
[----:B------:R-:W-:Y:S05]  /*8190*/  BSYNC B0 ;  /* 0x0000000000007941 */ /* 0x000fea0003800000 */
.L_x_4179:
[----:B------:R-:W-:Y:S01]  /*81a0*/  LDSM.16.M88.4 R52, [R108] ;  /* 0x000000006c34783b */ /* 0x000fe20000000200 */
[----:B------:R-:W-:Y:S01]  /*81b0*/  LOP3.LUT P0, RZ, R6, 0x2, RZ, 0xc0, !PT ;  /* 0x0000000206ff7812 */ /* 0x000fe2000780c0ff */
[C---:B-1----:R-:W-:Y:S01]  /*81c0*/  VIADD R4, R106.reuse, 0x1000 ;  /* 0x000010006a047836 */ /* 0x042fe20000000000 */
[----:B------:R-:W-:Y:S01]  /*81d0*/  LOP3.LUT P1, RZ, R3, 0x2, RZ, 0xc0, !PT ;  /* 0x0000000203ff7812 */ /* 0x000fe2000782c0ff */
[----:B------:R-:W1:Y:S01]  /*81e0*/  LDSM.16.M88.4 R12, [R106+0x1000] ;  /* 0x001000006a0c783b */ /* 0x000e620000000200 */
[----:B------:R-:W-:Y:S01]  /*81f0*/  IMAD.MOV.U32 R3, RZ, RZ, 0x20 ;  /* 0x00000020ff037424 */ /* 0x000fe200078e00ff */
[----:B------:R-:W-:Y:S01]  /*8200*/  ULDC.64 UR14, c[0x0][0x398] ;  /* 0x0000e600000e7ab9 */ /* 0x000fe20000000a00 */
[----:B------:R-:W-:Y:S01]  /*8210*/  VIADD R105, R106, 0x1020 ;  /* 0x000010206a697836 */ /* 0x000fe20000000000 */
[----:B------:R-:W5:Y:S01]  /*8220*/  LDSM.16.M88.4 R20, [R106+0x1400] ;  /* 0x001400006a14783b */ /* 0x000f620000000200 */
[----:B------:R-:W-:Y:S01]  /*8230*/  IMAD R2, R2, 0x4, R72 ;  /* 0x0000000402027824 */ /* 0x000fe200078e0248 */
[----:B------:R-:W-:Y:S01]  /*8240*/  SEL R3, R3, 0xffffffe0, !P1 ;  /* 0xffffffe003037807 */ /* 0x000fe20004800000 */
[----:B------:R-:W-:Y:S01]  /*8250*/  IMAD.SHL.U32 R123, R68, 0x2, RZ ;  /* 0x00000002447b7824 */ /* 0x000fe200078e00ff */
[----:B------:R-:W-:Y:S01]  /*8260*/  LDSM.16.M88.4 R56, [R106+0x1800] ;  /* 0x001800006a38783b */ /* 0x000fe20000000200 */
[----:B------:R-:W-:-:S02]  /*8270*/  IMAD R69, R69, 0x20, R70 ;  /* 0x0000002045457824 */ /* 0x000fc400078e0246 */
[----:B------:R-:W-:Y:S01]  /*8280*/  IMAD.IADD R107, R108, 0x1, R3 ;  /* 0x000000016c6b7824 */ /* 0x000fe200078e0203 */
[----:B------:R-:W-:Y:S01]  /*8290*/  LDSM.16.M88.4 R44, [R106+0x1c00] ;  /* 0x001c00006a2c783b */ /* 0x000fe20000000200 */
[----:B------:R-:W-:Y:S01]  /*82a0*/  @P0 VIADD R105, R4, 0xffffffe0 ;  /* 0xffffffe004690836 */ /* 0x000fe20000000000 */
[----:B------:R-:W-:Y:S02]  /*82b0*/  LOP3.LUT R123, R123, 0x6, RZ, 0xc0, !PT ;  /* 0x000000067b7b7812 */ /* 0x000fe400078ec0ff */
[----:B------:R-:W-:Y:S01]  /*82c0*/  LDSM.16.M88.4 R8, [R107] ;  /* 0x000000006b08783b */ /* 0x000fe20000000200 */
[C---:B------:R-:W-:Y:S02]  /*82d0*/  VIADD R102, R105.reuse, 0x400 ;  /* 0x0000040069667836 */ /* 0x040fe40000000000 */
[C---:B------:R-:W-:Y:S01]  /*82e0*/  VIADD R101, R105.reuse, 0x800 ;  /* 0x0000080069657836 */ /* 0x040fe20000000000 */
[----:B------:R-:W2:Y:S01]  /*82f0*/  LDSM.16.M88.4 R24, [R105] ;  /* 0x000000006918783b */ /* 0x000ea20000000200 */
[----:B------:R-:W-:-:S02]  /*8300*/  VIADD R100, R105, 0xc00 ;  /* 0x00000c0069647836 */ /* 0x000fc40000000000 */
[C---:B------:R-:W-:Y:S01]  /*8310*/  VIADD R99, R105.reuse, 0x1000 ;  /* 0x0000100069637836 */ /* 0x040fe20000000000 */
[----:B------:R-:W3:Y:S01]  /*8320*/  LDSM.16.M88.4 R4, [R105+0x400] ;  /* 0x000400006904783b */ /* 0x000ee20000000200 */
[C---:B------:R-:W-:Y:S02]  /*8330*/  VIADD R98, R105.reuse, 0x1400 ;  /* 0x0000140069627836 */ /* 0x040fe40000000000 */
[C---:B------:R-:W-:Y:S01]  /*8340*/  VIADD R97, R105.reuse, 0x1800 ;  /* 0x0000180069617836 */ /* 0x040fe20000000000 */
[----:B------:R-:W-:Y:S01]  /*8350*/  LDSM.16.M88.4 R64, [R105+0xc00] ;  /* 0x000c00006940783b */ /* 0x000fe20000000200 */
[----:B------:R-:W-:-:S03]  /*8360*/  VIADD R96, R105, 0x1c00 ;  /* 0x00001c0069607836 */ /* 0x000fc60000000000 */
[----:B------:R-:W4:Y:S04]  /*8370*/  LDSM.16.M88.4 R36, [R106+0x2000] ;  /* 0x002000006a24783b */ /* 0x000f280000000200 */
[----:B------:R-:W-:Y:S01]  /*8380*/  LDSM.16.M88.4 R60, [R106+0x2c00] ;  /* 0x002c00006a3c783b */ /* 0x000fe20000000200 */
[C---:B-1----:R-:W-:Y:S03]  /*8390*/  HMMA.16816.F32 R16, R52.reuse, R12, RZ ;  /* 0x0000000c3410723c */ /* 0x042fe600000018ff */
[----:B------:R-:W1:Y:S04]  /*83a0*/  LDSM.16.M88.4 R48, [R105+0x1000] ;  /* 0x001000006930783b */ /* 0x000e680000000200 */
[----:B------:R-:W0:Y:S01]  /*83b0*/  LDGDEPBAR ;  /* 0x00000000000079af */ /* 0x000e220000000000 */
[C---:B-----5:R-:W-:Y:S06]  /*83c0*/  HMMA.16816.F32 R28, R52.reuse, R20, RZ ;  /* 0x00000014341c723c */ /* 0x060fec00000018ff */
[C---:B------:R-:W-:Y:S06]  /*83d0*/  HMMA.16816.F32 R20, R52.reuse, R22, RZ ;  /* 0x000000163414723c */ /* 0x040fec00000018ff */
[----:B------:R-:W-:Y:S06]  /*83e0*/  HMMA.16816.F32 R12, R52, R14, RZ ;  /* 0x0000000e340c723c */ /* 0x000fec00000018ff */
[C---:B--2---:R-:W-:Y:S06]  /*83f0*/  HMMA.16816.F32 R16, R8.reuse, R24, R16 ;  /* 0x000000180810723c */ /* 0x044fec0000001810 */
[C---:B---3--:R-:W-:Y:S06]  /*8400*/  HMMA.16816.F32 R28, R8.reuse, R4, R28 ;  /* 0x00000004081c723c */ /* 0x048fec000000181c */
[----:B------:R-:W-:Y:S06]  /*8410*/  HMMA.16816.F32 R20, R8, R6, R20 ;  /* 0x000000060814723c */ /* 0x000fec0000001814 */
[C---:B------:R-:W-:Y:S06]  /*8420*/  HMMA.16816.F32 R4, R52.reuse, R56, RZ ;  /* 0x000000383404723c */ /* 0x040fec00000018ff */
        /* <DEDUP_REMOVED lines=10> */
[----:B------:R-:W-:Y:S01]  /*84d0*/  HMMA.16816.F32 R12, R8, R26, R12 ;  /* 0x0000001a080c723c */ /* 0x000fe2000000180c */
[----:B------:R-:W2:Y:S01]  /*84e0*/  MUFU.TANH R78, R17 ;  /* 0x00000011004e7308 */ /* 0x000ea20000002400 */
[----:B------:R-:W-:Y:S01]  /*84f0*/  LDSM.16.M88.4 R24, [R106+0x2400] ;  /* 0x002400006a18783b */ /* 0x000fe20000000200 */
[----:B------:R-:W-:Y:S01]  /*8500*/  FMUL.FTZ R20, R20, UR15 ;  /* 0x0000000f14147c20 */ /* 0x000fe20008410000 */
[----:B------:R-:W-:Y:S01]  /*8510*/  FMUL.FTZ R21, R21, UR15 ;  /* 0x0000000f15157c20 */ /* 0x000fe20008410000 */
[----:B------:R-:W-:Y:S01]  /*8520*/  FMUL.FTZ R22, R22, UR15 ;  /* 0x0000000f16167c20 */ /* 0x000fe20008410000 */
[----:B------:R-:W-:Y:S01]  /*8530*/  FMUL.FTZ R23, R23, UR15 ;  /* 0x0000000f17177c20 */ /* 0x000fe20008410000 */
[C---:B----4-:R-:W-:Y:S02]  /*8540*/  HMMA.16816.F32 R40, R52.reuse, R36, RZ ;  /* 0x000000243428723c */ /* 0x050fe400000018ff */
[----:B------:R-:W-:Y:S04]  /*8550*/  MUFU.TANH R71, R18 ;  /* 0x0000001200477308 */ /* 0x000fe80000002400 */
[----:B------:R-:W-:Y:S04]  /*8560*/  HMMA.16816.F32 R36, R52, R38, RZ ;  /* 0x000000263424723c */ /* 0x000fe800000018ff */
[----:B------:R3:W4:Y:S07]  /*8570*/  MUFU.TANH R79, R19 ;  /* 0x00000013004f7308 */ /* 0x00072e0000002400 */
[----:B------:R-:W-:Y:S01]  /*8580*/  FMUL.FTZ R12, R12, UR15 ;  /* 0x0000000f0c0c7c20 */ /* 0x000fe20008410000 */
[----:B------:R-:W-:Y:S01]  /*8590*/  FMUL.FTZ R13, R13, UR15 ;  /* 0x0000000f0d0d7c20 */ /* 0x000fe20008410000 */
[----:B------:R-:W-:Y:S01]  /*85a0*/  FMUL.FTZ R14, R14, UR15 ;  /* 0x0000000f0e0e7c20 */ /* 0x000fe20008410000 */
[----:B------:R-:W-:Y:S01]  /*85b0*/  FMUL.FTZ R15, R15, UR15 ;  /* 0x0000000f0f0f7c20 */ /* 0x000fe20008410000 */
[----:B------:R-:W-:Y:S03]  /*85c0*/  MUFU.TANH R80, R12 ;  /* 0x0000000c00507308 */ /* 0x000fe60000002400 */
[C---:B-1----:R-:W-:Y:S01]  /*85d0*/  HMMA.16816.F32 R40, R8.reuse, R48, R40 ;  /* 0x000000300828723c */ /* 0x042fe20000001828 */
[----:B---3--:R-:W1:Y:S04]  /*85e0*/  LDSM.16.M88.4 R16, [R105+0x800] ;  /* 0x000800006910783b */ /* 0x008e680000000200 */
[----:B------:R-:W3:Y:S01]  /*85f0*/  MUFU.TANH R81, R13 ;  /* 0x0000000d00517308 */ /* 0x000ee20000002400 */
[----:B------:R-:W-:Y:S07]  /*8600*/  HMMA.16816.F32 R36, R8, R50, R36 ;  /* 0x000000320824723c */ /* 0x000fee0000001824 */
[----:B------:R-:W-:Y:S08]  /*8610*/  MUFU.TANH R82, R14 ;  /* 0x0000000e00527308 */ /* 0x000ff00000002400 */
[----:B------:R5:W3:Y:S03]  /*8620*/  MUFU.TANH R83, R15 ;  /* 0x0000000f00537308 */ /* 0x000ae60000002400 */
[----:B------:R-:W-:Y:S01]  /*8630*/  FMUL.FTZ R40, R40, UR15 ;  /* 0x0000000f28287c20 */ /* 0x000fe20008410000 */
[----:B------:R-:W-:-:S04]  /*8640*/  FMUL.FTZ R42, R42, UR15 ;  /* 0x0000000f2a2a7c20 */ /* 0x000fc80008410000 */
[----:B------:R-:W3:Y:S01]  /*8650*/  MUFU.TANH R90, R28 ;  /* 0x0000001c005a7308 */ /* 0x000ee20000002400 */
[----:B------:R-:W-:Y:S01]  /*8660*/  FMUL.FTZ R39, R39, UR15 ;  /* 0x0000000f27277c20 */ /* 0x000fe20008410000 */
[----:B------:R-:W-:Y:S01]  /*8670*/  FMUL.FTZ R36, R36, UR15 ;  /* 0x0000000f24247c20 */ /* 0x000fe20008410000 */
[----:B------:R-:W-:-:S05]  /*8680*/  FMUL.FTZ R37, R37, UR15 ;  /* 0x0000000f25257c20 */ /* 0x000fca0008410000 */
[----:B------:R-:W-:Y:S01]  /*8690*/  MUFU.TANH R91, R29 ;  /* 0x0000001d005b7308 */ /* 0x000fe20000002400 */
[----:B-----5:R-:W-:Y:S06]  /*86a0*/  HMMA.16816.F32 R12, R52, R44, RZ ;  /* 0x0000002c340c723c */ /* 0x020fec00000018ff */
[C---:B-1----:R-:W-:Y:S01]  /*86b0*/  HMMA.16816.F32 R4, R8.reuse, R16, R4 ;  /* 0x000000100804723c */ /* 0x042fe20000001804 */
[----:B------:R-:W1:Y:S05]  /*86c0*/  MUFU.TANH R92, R30 ;  /* 0x0000001e005c7308 */ /* 0x000e6a0000002400 */
[----:B------:R-:W-:Y:S01]  /*86d0*/  HMMA.16816.F32 R56, R8, R18, R56 ;  /* 0x000000120838723c */ /* 0x000fe20000001838 */
[----:B------:R-:W5:Y:S02]  /*86e0*/  LDSM.16.M88.4 R16, [R106+0x2800] ;  /* 0x002800006a10783b */ /* 0x000f640000000200 */
[----:B------:R2:W1:Y:S03]  /*86f0*/  MUFU.TANH R93, R31 ;  /* 0x0000001f005d7308 */ /* 0x0004660000002400 */
[----:B------:R-:W-:Y:S05]  /*8700*/  HMMA.16816.F32 R44, R52, R46, RZ ;  /* 0x0000002e342c723c */ /* 0x000fea00000018ff */
[----:B------:R-:W1:Y:S01]  /*8710*/  MUFU.TANH R94, R20 ;  /* 0x00000014005e7308 */ /* 0x000e620000002400 */
[----:B------:R-:W-:Y:S06]  /*8720*/  HMMA.16816.F32 R12, R8, R64, R12 ;  /* 0x00000040080c723c */ /* 0x000fec000000180c */
[----:B------:R-:W-:Y:S01]  /*8730*/  FMUL.FTZ R4, R4, UR15 ;  /* 0x0000000f04047c20 */ /* 0x000fe20008410000 */
[----:B------:R-:W-:Y:S01]  /*8740*/  FMUL.FTZ R5, R5, UR15 ;  /* 0x0000000f05057c20 */ /* 0x000fe20008410000 */
[----:B------:R-:W-:Y:S01]  /*8750*/  FMUL.FTZ R6, R6, UR15 ;  /* 0x0000000f06067c20 */ /* 0x000fe20008410000 */
[----:B------:R-:W-:Y:S01]  /*8760*/  FMUL.FTZ R7, R7, UR15 ;  /* 0x0000000f07077c20 */ /* 0x000fe20008410000 */
[----:B------:R-:W-:Y:S01]  /*8770*/  MUFU.TANH R64, R21 ;  /* 0x0000001500407308 */ /* 0x000fe20000002400 */
[----:B--2---:R-:W-:Y:S01]  /*8780*/  HMMA.16816.F32 R28, R52, R24, RZ ;  /* 0x00000018341c723c */ /* 0x004fe200000018ff */
[----:B------:R-:W-:Y:S01]  /*8790*/  FMUL.FTZ R56, R56, UR15 ;  /* 0x0000000f38387c20 */ /* 0x000fe20008410000 */
[----:B------:R-:W-:Y:S01]  /*87a0*/  FMUL.FTZ R58, R58, UR15 ;  /* 0x0000000f3a3a7c20 */ /* 0x000fe20008410000 */
[----:B------:R-:W-:-:S03]  /*87b0*/  FMUL.FTZ R59, R59, UR15 ;  /* 0x0000000f3b3b7c20 */ /* 0x000fc60008410000 */
[----:B------:R-:W-:Y:S01]  /*87c0*/  HMMA.16816.F32 R24, R52, R26, RZ ;  /* 0x0000001a3418723c */ /* 0x000fe200000018ff */
[----:B------:R-:W2:Y:S05]  /*87d0*/  MUFU.TANH R65, R22 ;  /* 0x0000001600417308 */ /* 0x000eaa0000002400 */
[----:B------:R-:W-:Y:S01]  /*87e0*/  HMMA.16816.F32 R44, R8, R66, R44 ;  /* 0x00000042082c723c */ /* 0x000fe2000000182c */
[----:B------:R-:W-:Y:S01]  /*87f0*/  FMUL.FTZ R12, R12, UR15 ;  /* 0x0000000f0c0c7c20 */ /* 0x000fe20008410000 */
[----:B------:R-:W-:Y:S01]  /*8800*/  FMUL.FTZ R13, R13, UR15 ;  /* 0x0000000f0d0d7c20 */ /* 0x000fe20008410000 */
[----:B------:R5:W-:Y:S01]  /*8810*/  MUFU.TANH R95, R23 ;  /* 0x00000017005f7308 */ /* 0x000be20000002400 */
[----:B------:R-:W-:Y:S01]  /*8820*/  FMUL.FTZ R14, R14, UR15 ;  /* 0x0000000f0e0e7c20 */ /* 0x000fe20008410000 */
[----:B------:R-:W-:-:S06]  /*8830*/  FMUL.FTZ R15, R15, UR15 ;  /* 0x0000000f0f0f7c20 */ /* 0x000fcc0008410000 */
[----:B------:R-:W2:Y:S08]  /*8840*/  MUFU.TANH R131, R4 ;  /* 0x0000000400837308 */ /* 0x000eb00000002400 */
[----:B------:R-:W-:Y:S01]  /*8850*/  MUFU.TANH R136, R5 ;  /* 0x0000000500887308 */ /* 0x000fe20000002400 */
[C---:B-----5:R-:W-:Y:S04]  /*8860*/  HMMA.16816.F32 R20, R52.reuse, R16, RZ ;  /* 0x000000103414723c */ /* 0x060fe800000018ff */
[----:B------:R-:W-:Y:S01]  /*8870*/  FMUL.FTZ R44, R44, UR15 ;  /* 0x0000000f2c2c7c20 */ /* 0x000fe20008410000 */
[----:B------:R-:W-:Y:S01]  /*8880*/  FMUL.FTZ R45, R45, UR15 ;  /* 0x0000000f2d2d7c20 */ /* 0x000fe20008410000 */
[----:B------:R-:W-:Y:S01]  /*8890*/  HMMA.16816.F32 R16, R52, R18, RZ ;  /* 0x000000123410723c */ /* 0x000fe200000018ff */
[----:B------:R-:W5:Y:S01]  /*88a0*/  MUFU.TANH R134, R6 ;  /* 0x0000000600867308 */ /* 0x000f620000002400 */
[----:B------:R-:W-:Y:S01]  /*88b0*/  FMUL.FTZ R46, R46, UR15 ;  /* 0x0000000f2e2e7c20 */ /* 0x000fe20008410000 */
[----:B------:R-:W-:-:S06]  /*88c0*/  FMUL.FTZ R51, R47, UR15 ;  /* 0x0000000f2f337c20 */ /* 0x000fcc0008410000 */
[----:B------:R4:W-:Y:S08]  /*88d0*/  MUFU.TANH R133, R7 ;  /* 0x0000000700857308 */ /* 0x0009f00000002400 */
[----:B------:R3:W5:Y:S08]  /*88e0*/  MUFU.TANH R135, R56 ;  /* 0x0000003800877308 */ /* 0x0007700000002400 */
[----:B------:R-:W5:Y:S01]  /*88f0*/  MUFU.TANH R66, R58 ;  /* 0x0000003a00427308 */ /* 0x000f620000002400 */
[C---:B----4-:R-:W-:Y:S06]  /*8900*/  HMMA.16816.F32 R4, R52.reuse, R60, RZ ;  /* 0x0000003c3404723c */ /* 0x050fec00000018ff */
[----:B------:R-:W-:Y:S01]  /*8910*/  HMMA.16816.F32 R52, R52, R62, RZ ;  /* 0x0000003e3434723c */ /* 0x000fe200000018ff */
[----:B------:R-:W4:Y:S01]  /*8920*/  LDSM.16.M88.4 R60, [R105+0x1400] ;  /* 0x00140000693c783b */ /* 0x000f220000000200 */
[----:B---3--:R-:W-:Y:S01]  /*8930*/  FMUL.FTZ R56, R57, UR15 ;  /* 0x0000000f39387c20 */ /* 0x008fe20008410000 */
[----:B------:R-:W-:Y:S08]  /*8940*/  MUFU.TANH R132, R59 ;  /* 0x0000003b00847308 */ /* 0x000ff00000002400 */
[----:B------:R-:W-:Y:S08]  /*8950*/  MUFU.TANH R130, R12 ;  /* 0x0000000c00827308 */ /* 0x000ff00000002400 */
[----:B------:R-:W-:Y:S08]  /*8960*/  MUFU.TANH R57, R13 ;  /* 0x0000000d00397308 */ /* 0x000ff00000002400 */
[----:B------:R-:W-:Y:S08]  /*8970*/  MUFU.TANH R59, R14 ;  /* 0x0000000e003b7308 */ /* 0x000ff00000002400 */
[----:B------:R3:W-:Y:S01]  /*8980*/  MUFU.TANH R58, R15 ;  /* 0x0000000f003a7308 */ /* 0x0007e20000002400 */
[C---:B----4-:R-:W-:Y:S07]  /*8990*/  HMMA.16816.F32 R28, R8.reuse, R60, R28 ;  /* 0x0000003c081c723c */ /* 0x050fee000000181c */
[----:B------:R-:W-:Y:S01]  /*89a0*/  MUFU.TANH R48, R44 ;  /* 0x0000002c00307308 */ /* 0x000fe20000002400 */
[----:B------:R-:W-:Y:S01]  /*89b0*/  HMMA.16816.F32 R24, R8, R62, R24 ;  /* 0x0000003e0818723c */ /* 0x000fe20000001818 */
[----:B------:R-:W-:-:S06]  /*89c0*/  LOP3.LUT R60, R73, 0xffffffe0, RZ, 0xc0, !PT ;  /* 0xffffffe0493c7812 */ /* 0x000fcc00078ec0ff */
[----:B------:R-:W-:Y:S01]  /*89d0*/  MUFU.TANH R49, R45 ;  /* 0x0000002d00317308 */ /* 0x000fe20000002400 */
[----:B---3--:R-:W3:Y:S01]  /*89e0*/  LDSM.16.M88.4 R12, [R105+0x1800] ;  /* 0x00180000690c783b */ /* 0x008ee20000000200 */
[----:B------:R-:W-:-:S06]  /*89f0*/  IMAD.IADD R60, R68, 0x1, -R60 ;  /* 0x00000001443c7824 */ /* 0x000fcc00078e0a3c */
[----:B------:R4:W-:Y:S01]  /*8a00*/  MUFU.TANH R61, R46 ;  /* 0x0000002e003d7308 */ /* 0x0009e20000002400 */
[----:B------:R-:W-:-:S07]  /*8a10*/  FMUL.FTZ R29, R29, UR15 ;  /* 0x0000000f1d1d7c20 */ /* 0x000fce0008410000 */
[----:B------:R1:W-:Y:S01]  /*8a20*/  MUFU.TANH R50, R40 ;  /* 0x0000002800327308 */ /* 0x0003e20000002400 */
[----:B------:R-:W-:Y:S01]  /*8a30*/  FMUL.FTZ R26, R26, UR15 ;  /* 0x0000000f1a1a7c20 */ /* 0x000fe20008410000 */
[----:B------:R-:W-:Y:S01]  /*8a40*/  FMUL.FTZ R24, R24, UR15 ;  /* 0x0000000f18187c20 */ /* 0x000fe20008410000 */
[----:B------:R-:W-:Y:S01]  /*8a50*/  FMUL.FTZ R25, R25, UR15 ;  /* 0x0000000f19197c20 */ /* 0x000fe20008410000 */
[----:B------:R-:W-:-:S04]  /*8a60*/  FMUL.FTZ R27, R27, UR15 ;  /* 0x0000000f1b1b7c20 */ /* 0x000fc80008410000 */
[----:B------:R-:W5:Y:S01]  /*8a70*/  MUFU.TANH R56, R56 ;  /* 0x0000003800387308 */ /* 0x000f620000002400 */
[----:B----4-:R-:W4:Y:S01]  /*8a80*/  LDSM.16.M88.4 R44, [R105+0x1c00] ;  /* 0x001c0000692c783b */ /* 0x010f220000000200 */
[----:B------:R-:W-:-:S06]  /*8a90*/  DEPBAR.LE SB0, 0x0 ;  /* 0x000080000000791a */ /* 0x000fcc0000000000 */
[----:B------:R-:W5:Y:S01]  /*8aa0*/  MUFU.TANH R51, R51 ;  /* 0x0000003300337308 */ /* 0x000f620000002400 */
[----:B-1----:R-:W-:Y:S01]  /*8ab0*/  FMUL.FTZ R40, R41, UR15 ;  /* 0x0000000f29287c20 */ /* 0x002fe20008410000 */
[----:B------:R-:W-:Y:S01]  /*8ac0*/  FMUL.FTZ R41, R43, UR15 ;  /* 0x0000000f2b297c20 */ /* 0x000fe20008410000 */
[----:B------:R-:W-:-:S04]  /*8ad0*/  SHF.R.S32.HI R43, RZ, 0x1f, R60 ;  /* 0x0000001fff2b7819 */ /* 0x000fc8000001143c */
[----:B------:R-:W-:Y:S01]  /*8ae0*/  LEA.HI R43, R43, R60, RZ, 0x2 ;  /* 0x0000003c2b2b7211 */ /* 0x000fe200078f10ff */
[----:B------:R-:W1:Y:S01]  /*8af0*/  MUFU.TANH R42, R42 ;  /* 0x0000002a002a7308 */ /* 0x000e620000002400 */
[----:B---3--:R-:W-:Y:S02]  /*8b00*/  HMMA.16816.F32 R20, R8, R12, R20 ;  /* 0x0000000c0814723c */ /* 0x008fe40000001814 */
[----:B------:R-:W-:-:S04]  /*8b10*/  SHF.R.S32.HI R122, RZ, 0x2, R43 ;  /* 0x00000002ff7a7819 */ /* 0x000fc8000001142b */
[----:B------:R-:W-:Y:S01]  /*8b20*/  HMMA.16816.F32 R16, R8, R14, R16 ;  /* 0x0000000e0810723c */ /* 0x000fe20000001810 */
[----:B------:R-:W-:Y:S01]  /*8b30*/  IMAD.U32 R2, R2, 0x10, R122 ;  /* 0x0000001002027824 */ /* 0x000fe200078e007a */
[----:B------:R-:W-:Y:S04]  /*8b40*/  MUFU.TANH R36, R36 ;  /* 0x0000002400247308 */ /* 0x000fe80000002400 */
[----:B------:R-:W-:Y:S01]  /*8b50*/  IADD3 R129, -R114, 0x1, R2 ;  /* 0x0000000172817810 */ /* 0x000fe20007ffe102 */
[----:B------:R-:W-:-:S03]  /*8b60*/  IMAD.IADD R2, R0, 0x1, R123 ;  /* 0x0000000100027824 */ /* 0x000fc600078e027b */
[--C-:B------:R-:W-:Y:S01]  /*8b70*/  IADD3 R129, R129, UR14, R33.reuse ;  /* 0x0000000e81817c10 */ /* 0x100fe2000fffe021 */
[----:B------:R-:W3:Y:S03]  /*8b80*/  MUFU.TANH R40, R40 ;  /* 0x0000002800287308 */ /* 0x000ee60000002400 */
[C---:B------:R-:W-:Y:S02]  /*8b90*/  VIMNMX R124, R129.reuse, R33, PT ;  /* 0x00000021817c7248 */ /* 0x040fe40003fe0100 */
[----:B------:R-:W-:Y:S01]  /*8ba0*/  VIADDMNMX R129, R129, 0x8, R33, PT ;  /* 0x0000000881817846 */ /* 0x000fe20003800121 */
[----:B----4-:R-:W-:Y:S02]  /*8bb0*/  HMMA.16816.F32 R12, R8, R44, R4 ;  /* 0x0000002c080c723c */ /* 0x010fe40000001804 */
[----:B------:R4:W-:Y:S01]  /*8bc0*/  MUFU.TANH R33, R29 ;  /* 0x0000001d00217308 */ /* 0x0009e20000002400 */
[----:B------:R-:W-:Y:S01]  /*8bd0*/  FMUL.FTZ R22, R22, UR15 ;  /* 0x0000000f16167c20 */ /* 0x000fe20008410000 */
[----:B------:R-:W-:-:S02]  /*8be0*/  FMUL.FTZ R20, R20, UR15 ;  /* 0x0000000f14147c20 */ /* 0x000fc40008410000 */
[----:B------:R-:W-:Y:S01]  /*8bf0*/  HMMA.16816.F32 R52, R8, R46, R52 ;  /* 0x0000002e0834723c */ /* 0x000fe20000001834 */
[C---:B------:R-:W-:Y:S02]  /*8c00*/  VIADD R5, R2.reuse, 0x1 ;  /* 0x0000000102057836 */ /* 0x040fe40000000000 */
[----:B------:R-:W-:Y:S01]  /*8c10*/  FMUL.FTZ R19, R19, UR15 ;  /* 0x0000000f13137c20 */ /* 0x000fe20008410000 */
[C---:B------:R-:W-:Y:S01]  /*8c20*/  VIADD R6, R2.reuse, 0x8 ;  /* 0x0000000802067836 */ /* 0x040fe20000000000 */
[----:B------:R1:W-:Y:S01]  /*8c30*/  MUFU.TANH R45, R39 ;  /* 0x00000027002d7308 */ /* 0x0003e20000002400 */
[----:B------:R-:W-:Y:S01]  /*8c40*/  VIADD R7, R2, 0x19 ;  /* 0x0000001902077836 */ /* 0x000fe20000000000 */
[CC--:B------:R-:W-:Y:S01]  /*8c50*/  ISETP.GE.AND P6, PT, R5.reuse, R124.reuse, PT ;  /* 0x0000007c0500720c */ /* 0x0c0fe20003fc6270 */
[----:B------:R-:W-:Y:S01]  /*8c60*/  FMUL.FTZ R11, R28, UR15 ;  /* 0x0000000f1c0b7c20 */ /* 0x000fe20008410000 */
[-C--:B------:R-:W-:Y:S01]  /*8c70*/  ISETP.GE.AND P4, PT, R5, R129.reuse, PT ;  /* 0x000000810500720c */ /* 0x080fe20003f86270 */
[----:B------:R-:W-:Y:S01]  /*8c80*/  VIADD R5, R2, 0x9 ;  /* 0x0000000902057836 */ /* 0x000fe20000000000 */
[----:B------:R-:W-:Y:S01]  /*8c90*/  FSEL R78, R78, -INF , !P6 ;  /* 0xff8000004e4e7808 */ /* 0x000fe20007000000 */
[----:B------:R-:W-:Y:S01]  /*8ca0*/  VIADD R10, R2, 0x21 ;  /* 0x00000021020a7836 */ /* 0x000fe20000000000 */
[----:B------:R-:W-:Y:S01]  /*8cb0*/  FSEL R79, R79, -INF , !P4 ;  /* 0xff8000004f4f7808 */ /* 0x000fe20006000000 */
[----:B----4-:R-:W-:Y:S01]  /*8cc0*/  FMUL.FTZ R29, R30, UR15 ;  /* 0x0000000f1e1d7c20 */ /* 0x010fe20008410000 */
[-C--:B------:R-:W-:Y:S01]  /*8cd0*/  ISETP.GE.AND P1, PT, R5, R124.reuse, PT ;  /* 0x0000007c0500720c */ /* 0x080fe20003f26270 */
[----:B------:R-:W-:Y:S01]  /*8ce0*/  FMUL.FTZ R28, R31, UR15 ;  /* 0x0000000f1f1c7c20 */ /* 0x000fe20008410000 */
[-C--:B------:R-:W-:Y:S01]  /*8cf0*/  ISETP.GE.AND P3, PT, R5, R129.reuse, PT ;  /* 0x000000810500720c */ /* 0x080fe20003f66270 */
[----:B------:R-:W-:Y:S01]  /*8d00*/  VIADD R5, R2, 0x10 ;  /* 0x0000001002057836 */ /* 0x000fe20000000000 */
[-C--:B------:R-:W-:Y:S01]  /*8d10*/  ISETP.GE.AND P5, PT, R6, R124.reuse, PT ;  /* 0x0000007c0600720c */ /* 0x080fe20003fa6270 */
[----:B------:R-:W-:Y:S01]  /*8d20*/  VIADD R30, R2, 0x29 ;  /* 0x00000029021e7836 */ /* 0x000fe20000000000 */
[-C--:B------:R-:W-:Y:S01]  /*8d30*/  ISETP.GE.AND P0, PT, R6, R129.reuse, PT ;  /* 0x000000810600720c */ /* 0x080fe20003f06270 */
[C---:B------:R-:W-:Y:S01]  /*8d40*/  VIADD R6, R2.reuse, 0x11 ;  /* 0x0000001102067836 */ /* 0x040fe20000000000 */
[CC--:B------:R-:W-:Y:S01]  /*8d50*/  ISETP.GE.AND P6, PT, R5.reuse, R124.reuse, PT ;  /* 0x0000007c0500720c */ /* 0x0c0fe20003fc6270 */
[C---:B------:R-:W-:Y:S01]  /*8d60*/  VIADD R31, R2.reuse, 0x28 ;  /* 0x00000028021f7836 */ /* 0x040fe20000000000 */
[-C--:B------:R-:W-:Y:S01]  /*8d70*/  ISETP.GE.AND P4, PT, R5, R129.reuse, PT ;  /* 0x000000810500720c */ /* 0x080fe20003f86270 */
[----:B------:R-:W-:Y:S01]  /*8d80*/  VIADD R5, R2, 0x18 ;  /* 0x0000001802057836 */ /* 0x000fe20000000000 */
[----:B------:R-:W-:Y:S01]  /*8d90*/  FSEL R81, R81, -INF , !P1 ;  /* 0xff80000051517808 */ /* 0x000fe20004800000 */
[----:B------:R-:W-:Y:S01]  /*8da0*/  IMAD.IADD R4, R34, 0x1, R69 ;  /* 0x0000000122047824 */ /* 0x000fe200078e0245 */
[----:B------:R-:W-:Y:S01]  /*8db0*/  FSEL R83, R83, -INF , !P3 ;  /* 0xff80000053537808 */ /* 0x000fe20005800000 */
[----:B------:R-:W-:Y:S01]  /*8dc0*/  FMUL.FTZ R34, R38, UR15 ;  /* 0x0000000f26227c20 */ /* 0x000fe20008410000 */
[----:B------:R-:W-:Y:S01]  /*8dd0*/  FSEL R80, R80, -INF , !P5 ;  /* 0xff80000050507808 */ /* 0x000fe20006800000 */
[----:B------:R-:W-:Y:S01]  /*8de0*/  FMUL.FTZ R38, R21, UR15 ;  /* 0x0000000f15267c20 */ /* 0x000fe20008410000 */
[----:B------:R-:W-:Y:S01]  /*8df0*/  FSEL R82, R82, -INF , !P0 ;  /* 0xff80000052527808 */ /* 0x000fe20004000000 */
[C---:B------:R-:W-:Y:S01]  /*8e00*/  VIADD R21, R2.reuse, 0x39 ;  /* 0x0000003902157836 */ /* 0x040fe20000000000 */
[CC--:B------:R-:W-:Y:S01]  /*8e10*/  ISETP.GE.AND P1, PT, R5.reuse, R124.reuse, PT ;  /* 0x0000007c0500720c */ /* 0x0c0fe20003f26270 */
[----:B------:R-:W4:Y:S01]  /*8e20*/  MUFU.TANH R34, R34 ;  /* 0x0000002200227308 */ /* 0x000f220000002400 */
[-C--:B------:R-:W-:Y:S01]  /*8e30*/  ISETP.GE.AND P3, PT, R5, R129.reuse, PT ;  /* 0x000000810500720c */ /* 0x080fe20003f66270 */
[----:B------:R-:W-:Y:S01]  /*8e40*/  VIADD R5, R2, 0x20 ;  /* 0x0000002002057836 */ /* 0x000fe20000000000 */
[-C--:B------:R-:W-:Y:S01]  /*8e50*/  ISETP.GE.AND P5, PT, R6, R124.reuse, PT ;  /* 0x0000007c0600720c */ /* 0x080fe20003fa6270 */
[----:B------:R-:W-:Y:S01]  /*8e60*/  FMUL.FTZ R18, R18, UR15 ;  /* 0x0000000f12127c20 */ /* 0x000fe20008410000 */
[-C--:B------:R-:W-:Y:S01]  /*8e70*/  ISETP.GE.AND P0, PT, R6, R129.reuse, PT ;  /* 0x000000810600720c */ /* 0x080fe20003f06270 */
[----:B------:R-:W-:Y:S01]  /*8e80*/  FMUL.FTZ R16, R16, UR15 ;  /* 0x0000000f10107c20 */ /* 0x000fe20008410000 */
[----:B------:R-:W-:Y:S01]  /*8e90*/  FSEL R90, R90, -INF , !P6 ;  /* 0xff8000005a5a7808 */ /* 0x000fe20007000000 */
[----:B------:R-:W4:Y:S01]  /*8ea0*/  MUFU.TANH R41, R41 ;  /* 0x0000002900297308 */ /* 0x000f220000002400 */
[----:B------:R-:W-:Y:S01]  /*8eb0*/  FSEL R6, R92, -INF , !P4 ;  /* 0xff8000005c067808 */ /* 0x000fe20006000000 */
[----:B------:R-:W-:Y:S01]  /*8ec0*/  FMUL.FTZ R14, R14, UR15 ;  /* 0x0000000f0e0e7c20 */ /* 0x000fe20008410000 */
[CC--:B------:R-:W-:Y:S01]  /*8ed0*/  ISETP.GE.AND P6, PT, R7.reuse, R124.reuse, PT ;  /* 0x0000007c0700720c */ /* 0x0c0fe20003fc6270 */
[----:B------:R-:W-:Y:S01]  /*8ee0*/  FMUL.FTZ R52, R52, UR15 ;  /* 0x0000000f34347c20 */ /* 0x000fe20008410000 */
[----:B------:R-:W-:Y:S01]  /*8ef0*/  ISETP.GE.AND P4, PT, R7, R129, PT ;  /* 0x000000810700720c */ /* 0x000fe20003f86270 */
[----:B------:R-:W-:Y:S01]  /*8f00*/  FMUL.FTZ R53, R53, UR15 ;  /* 0x0000000f35357c20 */ /* 0x000fe20008410000 */
[----:B------:R-:W-:Y:S01]  /*8f10*/  FSEL R8, R91, -INF , !P5 ;  /* 0xff8000005b087808 */ /* 0x000fe20006800000 */
[----:B------:R-:W4:Y:S01]  /*8f20*/  MUFU.TANH R37, R37 ;  /* 0x0000002500257308 */ /* 0x000f220000002400 */
[----:B------:R-:W-:Y:S01]  /*8f30*/  FSEL R7, R93, -INF , !P0 ;  /* 0xff8000005d077808 */ /* 0x000fe20004000000 */
[----:B------:R-:W-:Y:S01]  /*8f40*/  FMUL.FTZ R55, R55, UR15 ;  /* 0x0000000f37377c20 */ /* 0x000fe20008410000 */
[----:B------:R-:W-:-:S02]  /*8f50*/  ISETP.GE.AND P5, PT, R5, R124, PT ;  /* 0x0000007c0500720c */ /* 0x000fc40003fa6270 */
[-C--:B------:R-:W-:Y:S02]  /*8f60*/  ISETP.GE.AND P0, PT, R5, R129.reuse, PT ;  /* 0x000000810500720c */ /* 0x080fe40003f06270 */
[----:B------:R-:W-:Y:S01]  /*8f70*/  FSEL R9, R94, -INF , !P1 ;  /* 0xff8000005e097808 */ /* 0x000fe20004800000 */
[----:B------:R-:W4:Y:S01]  /*8f80*/  MUFU.TANH R28, R28 ;  /* 0x0000001c001c7308 */ /* 0x000f220000002400 */
[----:B--2---:R-:W-:Y:S02]  /*8f90*/  FSEL R5, R65, -INF , !P3 ;  /* 0xff80000041057808 */ /* 0x004fe40005800000 */
[C---:B------:R-:W-:Y:S02]  /*8fa0*/  ISETP.GE.AND P1, PT, R10.reuse, R124, PT ;  /* 0x0000007c0a00720c */ /* 0x040fe40003f26270 */
[----:B------:R-:W-:Y:S02]  /*8fb0*/  ISETP.GE.AND P3, PT, R10, R129, PT ;  /* 0x000000810a00720c */ /* 0x000fe40003f66270 */
[----:B------:R-:W-:Y:S01]  /*8fc0*/  FSEL R131, R131, -INF , !P5 ;  /* 0xff80000083837808 */ /* 0x000fe20006800000 */
[----:B------:R-:W2:Y:S01]  /*8fd0*/  MUFU.TANH R11, R11 ;  /* 0x0000000b000b7308 */ /* 0x000ea20000002400 */
[----:B-----5:R-:W-:-:S02]  /*8fe0*/  FSEL R134, R134, -INF , !P0 ;  /* 0xff80000086867808 */ /* 0x020fc40004000000 */
[----:B------:R-:W-:Y:S02]  /*8ff0*/  FSEL R10, R64, -INF , !P6 ;  /* 0xff800000400a7808 */ /* 0x000fe40007000000 */
[----:B-1----:R-:W-:Y:S02]  /*9000*/  FSEL R39, R95, -INF , !P4 ;  /* 0xff8000005f277808 */ /* 0x002fe40006000000 */
[CC--:B------:R-:W-:Y:S01]  /*9010*/  ISETP.GE.AND P5, PT, R30.reuse, R124.reuse, PT ;  /* 0x0000007c1e00720c */ /* 0x0c0fe20003fa6270 */
[----:B------:R-:W1:Y:S01]  /*9020*/  MUFU.TANH R29, R29 ;  /* 0x0000001d001d7308 */ /* 0x000e620000002400 */
[-C--:B------:R-:W-:Y:S01]  /*9030*/  ISETP.GE.AND P0, PT, R30, R129.reuse, PT ;  /* 0x000000811e00720c */ /* 0x080fe20003f06270 */
[C---:B------:R-:W-:Y:S01]  /*9040*/  VIADD R30, R2.reuse, 0x31 ;  /* 0x00000031021e7836 */ /* 0x040fe20000000000 */
        /* <DEDUP_REMOVED lines=8> */
[----:B------:R-:W-:Y:S01]  /*90d0*/  VIADD R30, R2, 0x38 ;  /* 0x00000038021e7836 */ /* 0x000fe20000000000 */
[----:B------:R-:W-:Y:S01]  /*90e0*/  FSEL R47, R56, -INF , !P5 ;  /* 0xff800000382f7808 */ /* 0x000fe20006800000 */
[----:B------:R-:W5:Y:S01]  /*90f0*/  MUFU.TANH R24, R24 ;  /* 0x0000001800187308 */ /* 0x000f620000002400 */
[----:B------:R-:W-:Y:S02]  /*9100*/  FSEL R132, R132, -INF , !P0 ;  /* 0xff80000084847808 */ /* 0x000fe40004000000 */
[C---:B------:R-:W-:Y:S02]  /*9110*/  ISETP.GE.AND P5, PT, R30.reuse, R124, PT ;  /* 0x0000007c1e00720c */ /* 0x040fe40003fa6270 */
[----:B------:R-:W-:Y:S01]  /*9120*/  ISETP.GE.AND P0, PT, R30, R129, PT ;  /* 0x000000811e00720c */ /* 0x000fe20003f06270 */
[----:B------:R-:W-:Y:S01]  /*9130*/  VIADD R30, R2, 0x40 ;  /* 0x00000040021e7836 */ /* 0x000fe20000000000 */
[----:B------:R-:W-:Y:S01]  /*9140*/  FSEL R136, R136, -INF , !P1 ;  /* 0xff80000088887808 */ /* 0x000fe20004800000 */
[----:B------:R-:W5:Y:S01]  /*9150*/  MUFU.TANH R25, R25 ;  /* 0x0000001900197308 */ /* 0x000f620000002400 */
[----:B------:R-:W-:-:S02]  /*9160*/  FSEL R133, R133, -INF , !P3 ;  /* 0xff80000085857808 */ /* 0x000fc40005800000 */
[CC--:B------:R-:W-:Y:S02]  /*9170*/  ISETP.GE.AND P1, PT, R31.reuse, R124.reuse, PT ;  /* 0x0000007c1f00720c */ /* 0x0c0fe40003f26270 */
[-C--:B------:R-:W-:Y:S02]  /*9180*/  ISETP.GE.AND P3, PT, R31, R129.reuse, PT ;  /* 0x000000811f00720c */ /* 0x080fe40003f66270 */
[----:B------:R-:W-:Y:S01]  /*9190*/  FSEL R64, R57, -INF , !P6 ;  /* 0xff80000039407808 */ /* 0x000fe20007000000 */
[----:B------:R-:W5:Y:S01]  /*91a0*/  MUFU.TANH R27, R27 ;  /* 0x0000001b001b7308 */ /* 0x000f620000002400 */
[----:B------:R-:W-:Y:S02]  /*91b0*/  FSEL R62, R58, -INF , !P4 ;  /* 0xff8000003a3e7808 */ /* 0x000fe40006000000 */
[CC--:B------:R-:W-:Y:S02]  /*91c0*/  ISETP.GE.AND P6, PT, R30.reuse, R124.reuse, PT ;  /* 0x0000007c1e00720c */ /* 0x0c0fe40003fc6270 */
[----:B------:R-:W-:Y:S01]  /*91d0*/  ISETP.GE.AND P4, PT, R30, R129, PT ;  /* 0x000000811e00720c */ /* 0x000fe20003f86270 */
[----:B------:R-:W-:Y:S01]  /*91e0*/  VIADD R30, R2, 0x41 ;  /* 0x00000041021e7836 */ /* 0x000fe20000000000 */
[----:B------:R-:W-:Y:S01]  /*91f0*/  FSEL R130, R130, -INF , !P1 ;  /* 0xff80000082827808 */ /* 0x000fe20004800000 */
[----:B------:R-:W5:Y:S01]  /*9200*/  MUFU.TANH R20, R20 ;  /* 0x0000001400147308 */ /* 0x000f620000002400 */
[----:B------:R-:W-:Y:S01]  /*9210*/  FSEL R91, R59, -INF , !P3 ;  /* 0xff8000003b5b7808 */ /* 0x000fe20005800000 */
[----:B------:R-:W-:Y:S01]  /*9220*/  BAR.SYNC.DEFER_BLOCKING 0x0 ;  /* 0x0000000000007b1d */ /* 0x000fe20000010000 */
[----:B------:R-:W-:-:S02]  /*9230*/  ISETP.GE.AND P1, PT, R21, R124, PT ;  /* 0x0000007c1500720c */ /* 0x000fc40003f26270 */
[-C--:B------:R-:W-:Y:S02]  /*9240*/  ISETP.GE.AND P3, PT, R21, R129.reuse, PT ;  /* 0x000000811500720c */ /* 0x080fe40003f66270 */
[----:B------:R-:W-:Y:S01]  /*9250*/  FSEL R63, R48, -INF , !P5 ;  /* 0xff800000303f7808 */ /* 0x000fe20006800000 */
[----:B------:R3:W5:Y:S01]  /*9260*/  MUFU.TANH R21, R22 ;  /* 0x0000001600157308 */ /* 0x0007620000002400 */
[----:B------:R-:W-:Y:S02]  /*9270*/  FSEL R61, R61, -INF , !P0 ;  /* 0xff8000003d3d7808 */ /* 0x000fe40004000000 */
[C---:B------:R-:W-:Y:S02]  /*9280*/  ISETP.GE.AND P5, PT, R30.reuse, R124, PT ;  /* 0x0000007c1e00720c */ /* 0x040fe40003fa6270 */
[----:B------:R-:W-:Y:S01]  /*9290*/  ISETP.GE.AND P0, PT, R30, R129, PT ;  /* 0x000000811e00720c */ /* 0x000fe20003f06270 */
[----:B------:R-:W-:Y:S01]  /*92a0*/  VIADD R30, R2, 0x49 ;  /* 0x00000049021e7836 */ /* 0x000fe20000000000 */
[----:B------:R-:W-:Y:S01]  /*92b0*/  FSEL R60, R49, -INF , !P1 ;  /* 0xff800000313c7808 */ /* 0x000fe20004800000 */
[----:B------:R4:W-:Y:S01]  /*92c0*/  MUFU.TANH R31, R19 ;  /* 0x00000013001f7308 */ /* 0x0009e20000002400 */
[----:B------:R-:W-:-:S02]  /*92d0*/  FSEL R59, R51, -INF , !P3 ;  /* 0xff800000333b7808 */ /* 0x000fc40005800000 */
[----:B------:R-:W-:Y:S02]  /*92e0*/  FSEL R49, R50, -INF , !P6 ;  /* 0xff80000032317808 */ /* 0x000fe40007000000 */
[----:B------:R-:W-:Y:S02]  /*92f0*/  FSEL R48, R42, -INF , !P4 ;  /* 0xff8000002a307808 */ /* 0x000fe40006000000 */
[-C--:B------:R-:W-:Y:S01]  /*9300*/  ISETP.GE.AND P6, PT, R30, R124.reuse, PT ;  /* 0x0000007c1e00720c */ /* 0x080fe20003fc6270 */
[----:B------:R-:W-:Y:S01]  /*9310*/  MUFU.TANH R38, R38 ;  /* 0x0000002600267308 */ /* 0x000fe20000002400 */
[----:B---3--:R-:W-:Y:S01]  /*9320*/  FMUL.FTZ R22, R23, UR15 ;  /* 0x0000000f17167c20 */ /* 0x008fe20008410000 */
[----:B------:R-:W-:Y:S01]  /*9330*/  VIADD R23, R2, 0x48 ;  /* 0x0000004802177836 */ /* 0x000fe20000000000 */
[-C--:B------:R-:W-:Y:S01]  /*9340*/  ISETP.GE.AND P4, PT, R30, R129.reuse, PT ;  /* 0x000000811e00720c */ /* 0x080fe20003f86270 */
[----:B------:R-:W-:Y:S01]  /*9350*/  VIADD R30, R2, 0x51 ;  /* 0x00000051021e7836 */ /* 0x000fe20000000000 */
[----:B------:R-:W-:Y:S01]  /*9360*/  FSEL R57, R40, -INF , !P5 ;  /* 0xff80000028397808 */ /* 0x000fe20006800000 */
[----:B------:R-:W-:Y:S01]  /*9370*/  FMUL.FTZ R40, R13, UR15 ;  /* 0x0000000f0d287c20 */ /* 0x000fe20008410000 */
[CC--:B------:R-:W-:Y:S01]  /*9380*/  ISETP.GE.AND P1, PT, R23.reuse, R124.reuse, PT ;  /* 0x0000007c1700720c */ /* 0x0c0fe20003f26270 */
[----:B------:R-:W3:Y:S01]  /*9390*/  MUFU.TANH R22, R22 ;  /* 0x0000001600167308 */ /* 0x000ee20000002400 */
[----:B------:R-:W-:Y:S01]  /*93a0*/  ISETP.GE.AND P3, PT, R23, R129, PT ;  /* 0x000000811700720c */ /* 0x000fe20003f66270 */
[----:B------:R-:W-:Y:S01]  /*93b0*/  FMUL.FTZ R23, R17, UR15 ;  /* 0x0000000f11177c20 */ /* 0x000fe20008410000 */
[----:B------:R-:W-:Y:S01]  /*93c0*/  VIADD R17, R2, 0x50 ;  /* 0x0000005002117836 */ /* 0x000fe20000000000 */
[----:B------:R-:W-:Y:S01]  /*93d0*/  FSEL R56, R36, -INF , !P1 ;  /* 0xff80000024387808 */ /* 0x000fe20004800000 */
[----:B----4-:R-:W-:Y:S01]  /*93e0*/  FMUL.FTZ R19, R12, UR15 ;  /* 0x0000000f0c137c20 */ /* 0x010fe20008410000 */
[----:B------:R-:W-:Y:S01]  /*93f0*/  FSEL R50, R34, -INF , !P3 ;  /* 0xff80000022327808 */ /* 0x000fe20005800000 */
[----:B------:R-:W-:Y:S01]  /*9400*/  VIADD R12, R2, 0x60 ;  /* 0x00000060020c7836 */ /* 0x000fe20000000000 */
[----:B------:R-:W-:Y:S01]  /*9410*/  FSEL R51, R41, -INF , !P0 ;  /* 0xff80000029337808 */ /* 0x000fe20004000000 */
[----:B------:R-:W-:Y:S01]  /*9420*/  MUFU.TANH R16, R16 ;  /* 0x0000001000107308 */ /* 0x000fe20000002400 */
[----:B------:R-:W-:-:S02]  /*9430*/  ISETP.GE.AND P1, PT, R30, R124, PT ;  /* 0x0000007c1e00720c */ /* 0x000fc40003f26270 */
[-C--:B------:R-:W-:Y:S01]  /*9440*/  ISETP.GE.AND P3, PT, R30, R129.reuse, PT ;  /* 0x000000811e00720c */ /* 0x080fe20003f66270 */
[----:B------:R-:W-:Y:S01]  /*9450*/  VIADD R30, R2, 0x58 ;  /* 0x00000058021e7836 */ /* 0x000fe20000000000 */
[C---:B------:R-:W-:Y:S02]  /*9460*/  ISETP.GE.AND P5, PT, R17.reuse, R124, PT ;  /* 0x0000007c1100720c */ /* 0x040fe40003fa6270 */
[----:B------:R-:W-:Y:S01]  /*9470*/  ISETP.GE.AND P0, PT, R17, R129, PT ;  /* 0x000000811100720c */ /* 0x000fe20003f06270 */
[----:B------:R-:W4:Y:S01]  /*9480*/  MUFU.TANH R23, R23 ;  /* 0x0000001700177308 */ /* 0x000f220000002400 */
[----:B------:R-:W-:Y:S02]  /*9490*/  FSEL R58, R37, -INF , !P6 ;  /* 0xff800000253a7808 */ /* 0x000fe40007000000 */
[----:B------:R-:W-:Y:S02]  /*94a0*/  FSEL R45, R45, -INF , !P4 ;  /* 0xff8000002d2d7808 */ /* 0x000fe40006000000 */
[----:B------:R-:W-:-:S02]  /*94b0*/  FSEL R33, R33, -INF , !P1 ;  /* 0xff80000021217808 */ /* 0x000fc40004800000 */
[----:B------:R-:W-:Y:S01]  /*94c0*/  FSEL R13, R28, -INF , !P3 ;  /* 0xff8000001c0d7808 */ /* 0x000fe20005800000 */
[----:B------:R3:W4:Y:S01]  /*94d0*/  MUFU.TANH R17, R18 ;  /* 0x0000001200117308 */ /* 0x0007220000002400 */
[CC--:B------:R-:W-:Y:S02]  /*94e0*/  ISETP.GE.AND P6, PT, R30.reuse, R124.reuse, PT ;  /* 0x0000007c1e00720c */ /* 0x0c0fe40003fc6270 */
[-C--:B------:R-:W-:Y:S02]  /*94f0*/  ISETP.GE.AND P4, PT, R30, R129.reuse, PT ;  /* 0x000000811e00720c */ /* 0x080fe40003f86270 */
[C---:B------:R-:W-:Y:S02]  /*9500*/  ISETP.GE.AND P1, PT, R12.reuse, R124, PT ;  /* 0x0000007c0c00720c */ /* 0x040fe40003f26270 */
[----:B------:R-:W-:Y:S01]  /*9510*/  ISETP.GE.AND P3, PT, R12, R129, PT ;  /* 0x000000810c00720c */ /* 0x000fe20003f66270 */
[----:B------:R-:W-:Y:S01]  /*9520*/  VIADD R12, R2, 0x61 ;  /* 0x00000061020c7836 */ /* 0x000fe20000000000 */
[----:B--2---:R-:W-:Y:S01]  /*9530*/  FSEL R30, R11, -INF , !P5 ;  /* 0xff8000000b1e7808 */ /* 0x004fe20006800000 */
[----:B------:R-:W-:Y:S01]  /*9540*/  MUFU.TANH R40, R40 ;  /* 0x0000002800287308 */ /* 0x000fe20000002400 */
[----:B-1----:R-:W-:-:S02]  /*9550*/  FSEL R29, R29, -INF , !P0 ;  /* 0xff8000001d1d7808 */ /* 0x002fc40004000000 */
[----:B-----5:R-:W-:Y:S01]  /*9560*/  FSEL R34, R26, -INF , !P4 ;  /* 0xff8000001a227808 */ /* 0x020fe20006000000 */
[----:B------:R-:W-:Y:S01]  /*9570*/  FMUL.FTZ R26, R15, UR15 ;  /* 0x0000000f0f1a7c20 */ /* 0x000fe20008410000 */
[----:B------:R-:W-:Y:S01]  /*9580*/  FSEL R37, R24, -INF , !P6 ;  /* 0xff80000018257808 */ /* 0x000fe20007000000 */
[----:B---3--:R-:W-:Y:S02]  /*9590*/  VIADD R18, R2, 0x59 ;  /* 0x0000005902127836 */ /* 0x008fe40000000000 */
[----:B------:R1:W2:Y:S01]  /*95a0*/  MUFU.TANH R11, R19 ;  /* 0x00000013000b7308 */ /* 0x0002a20000002400 */
[CC--:B------:R-:W-:Y:S02]  /*95b0*/  ISETP.GE.AND P6, PT, R12.reuse, R124.reuse, PT ;  /* 0x0000007c0c00720c */ /* 0x0c0fe40003fc6270 */
[----:B------:R-:W-:Y:S02]  /*95c0*/  ISETP.GE.AND P4, PT, R12, R129, PT ;  /* 0x000000810c00720c */ /* 0x000fe40003f86270 */
[----:B------:R-:W-:-:S02]  /*95d0*/  ISETP.GE.AND P5, PT, R18, R124, PT ;  /* 0x0000007c1200720c */ /* 0x000fc40003fa6270 */
[-C--:B------:R-:W-:Y:S01]  /*95e0*/  ISETP.GE.AND P0, PT, R18, R129.reuse, PT ;  /* 0x000000811200720c */ /* 0x080fe20003f06270 */
[----:B------:R-:W-:Y:S01]  /*95f0*/  VIADD R18, R2, 0x68 ;  /* 0x0000006802127836 */ /* 0x000fe20000000000 */
[----:B------:R-:W-:Y:S01]  /*9600*/  FSEL R36, R25, -INF , !P5 ;  /* 0xff80000019247808 */ /* 0x000fe20006800000 */
[----:B------:R3:W5:Y:S01]  /*9610*/  MUFU.TANH R24, R14 ;  /* 0x0000000e00187308 */ /* 0x0007620000002400 */
[----:B------:R-:W-:Y:S02]  /*9620*/  FSEL R12, R27, -INF , !P0 ;  /* 0xff8000001b0c7808 */ /* 0x000fe40004000000 */
[CC--:B------:R-:W-:Y:S02]  /*9630*/  ISETP.GE.AND P5, PT, R18.reuse, R124.reuse, PT ;  /* 0x0000007c1200720c */ /* 0x0c0fe40003fa6270 */
[-C--:B------:R-:W-:Y:S01]  /*9640*/  ISETP.GE.AND P0, PT, R18, R129.reuse, PT ;  /* 0x000000811200720c */ /* 0x080fe20003f06270 */
[----:B-1----:R-:W-:Y:S01]  /*9650*/  VIADD R19, R2, 0x69 ;  /* 0x0000006902137836 */ /* 0x002fe20000000000 */
[----:B------:R-:W-:Y:S01]  /*9660*/  FSEL R15, R20, -INF , !P1 ;  /* 0xff800000140f7808 */ /* 0x000fe20004800000 */
[----:B------:R-:W1:Y:S01]  /*9670*/  MUFU.TANH R26, R26 ;  /* 0x0000001a001a7308 */ /* 0x000e620000002400 */
[----:B------:R-:W-:Y:S01]  /*9680*/  FSEL R18, R21, -INF , !P3 ;  /* 0xff80000015127808 */ /* 0x000fe20005800000 */
[C---:B------:R-:W-:Y:S01]  /*9690*/  VIADD R21, R2.reuse, 0x78 ;  /* 0x0000007802157836 */ /* 0x040fe20000000000 */
[C---:B------:R-:W-:Y:S01]  /*96a0*/  ISETP.GE.AND P1, PT, R19.reuse, R124, PT ;  /* 0x0000007c1300720c */ /* 0x040fe20003f26270 */
[----:B------:R-:W-:Y:S01]  /*96b0*/  VIADD R20, R2, 0x71 ;  /* 0x0000007102147836 */ /* 0x000fe20000000000 */
[----:B------:R-:W-:-:S02]  /*96c0*/  ISETP.GE.AND P3, PT, R19, R129, PT ;  /* 0x000000811300720c */ /* 0x000fc40003f66270 */
[----:B------:R-:W-:Y:S01]  /*96d0*/  FSEL R19, R22, -INF , !P4 ;  /* 0xff80000016137808 */ /* 0x000fe20006000000 */
[----:B---3--:R-:W-:Y:S01]  /*96e0*/  VIADD R14, R2, 0x70 ;  /* 0x00000070020e7836 */ /* 0x008fe20000000000 */
[----:B------:R-:W3:Y:S01]  /*96f0*/  MUFU.TANH R22, R52 ;  /* 0x0000003400167308 */ /* 0x000ee20000002400 */
[----:B------:R-:W-:Y:S02]  /*9700*/  FSEL R38, R38, -INF , !P6 ;  /* 0xff80000026267808 */ /* 0x000fe40007000000 */
[----:B----4-:R-:W-:Y:S02]  /*9710*/  FSEL R25, R23, -INF , !P1 ;  /* 0xff80000017197808 */ /* 0x010fe40004800000 */
[C---:B------:R-:W-:Y:S02]  /*9720*/  ISETP.GE.AND P6, PT, R14.reuse, R124, PT ;  /* 0x0000007c0e00720c */ /* 0x040fe40003fc6270 */
[----:B------:R-:W-:Y:S02]  /*9730*/  ISETP.GE.AND P4, PT, R14, R129, PT ;  /* 0x000000810e00720c */ /* 0x000fe40003f86270 */
[----:B------:R-:W-:-:S02]  /*9740*/  FSEL R14, R16, -INF , !P5 ;  /* 0xff800000100e7808 */ /* 0x000fc40006800000 */
[----:B------:R-:W-:Y:S02]  /*9750*/  FSEL R16, R31, -INF , !P3 ;  /* 0xff8000001f107808 */ /* 0x000fe40005800000 */
[CC--:B------:R-:W-:Y:S02]  /*9760*/  ISETP.GE.AND P1, PT, R21.reuse, R124.reuse, PT ;  /* 0x0000007c1500720c */ /* 0x0c0fe40003f26270 */
[-C--:B------:R-:W-:Y:S01]  /*9770*/  ISETP.GE.AND P3, PT, R21, R129.reuse, PT ;  /* 0x000000811500720c */ /* 0x080fe20003f66270 */
[----:B------:R-:W-:Y:S01]  /*9780*/  FMUL.FTZ R21, R54, UR15 ;  /* 0x0000000f36157c20 */ /* 0x000fe20008410000 */
[----:B------:R-:W-:Y:S02]  /*9790*/  FSEL R17, R17, -INF , !P0 ;  /* 0xff80000011117808 */ /* 0x000fe40004000000 */
[C---:B------:R-:W-:Y:S02]  /*97a0*/  ISETP.GE.AND P0, PT, R20.reuse, R129, PT ;  /* 0x000000811400720c */ /* 0x040fe40003f06270 */
[----:B------:R-:W-:Y:S01]  /*97b0*/  ISETP.GE.AND P5, PT, R20, R124, PT ;  /* 0x0000007c1400720c */ /* 0x000fe20003fa6270 */
[----:B------:R-:W4:Y:S01]  /*97c0*/  MUFU.TANH R21, R21 ;  /* 0x0000001500157308 */ /* 0x000f220000002400 */
[----:B--2---:R-:W-:Y:S01]  /*97d0*/  FSEL R28, R11, -INF , !P6 ;  /* 0xff8000000b1c7808 */ /* 0x004fe20007000000 */
[----:B------:R-:W-:Y:S01]  /*97e0*/  VIADD R11, R2, 0x79 ;  /* 0x00000079020b7836 */ /* 0x000fe20000000000 */
[----:B-----5:R-:W-:-:S02]  /*97f0*/  FSEL R24, R24, -INF , !P4 ;  /* 0xff80000018187808 */ /* 0x020fc40006000000 */
[CC--:B------:R-:W-:Y:S02]  /*9800*/  ISETP.GE.AND P6, PT, R2.reuse, R124.reuse, PT ;  /* 0x0000007c0200720c */ /* 0x0c0fe40003fc6270 */
[----:B------:R-:W-:Y:S01]  /*9810*/  ISETP.GE.AND P4, PT, R2, R129, PT ;  /* 0x000000810200720c */ /* 0x000fe20003f86270 */
[----:B------:R-:W2:Y:S01]  /*9820*/  MUFU.TANH R20, R53 ;  /* 0x0000003500147308 */ /* 0x000ea20000002400 */
[----:B-1----:R-:W-:Y:S02]  /*9830*/  FSEL R23, R26, -INF , !P0 ;  /* 0xff8000001a177808 */ /* 0x002fe40004000000 */
[----:B---3--:R-:W-:Y:S02]  /*9840*/  FSEL R26, R22, -INF , !P1 ;  /* 0xff800000161a7808 */ /* 0x008fe40004800000 */
[----:B------:R-:W-:Y:S02]  /*9850*/  ISETP.GT.AND P1, PT, R119, R109, PT ;  /* 0x0000006d7700720c */ /* 0x000fe40003f24270 */
[----:B------:R-:W-:Y:S01]  /*9860*/  FSEL R27, R40, -INF , !P5 ;  /* 0xff800000281b7808 */ /* 0x000fe20006800000 */
[----:B------:R-:W1:Y:S01]  /*9870*/  MUFU.TANH R2, R55 ;  /* 0x0000003700027308 */ /* 0x000e620000002400 */
[----:B------:R-:W-:-:S02]  /*9880*/  ISETP.GE.AND P5, PT, R11, R124, PT ;  /* 0x0000007c0b00720c */ /* 0x000fc40003fa6270 */
[----:B------:R-:W-:Y:S02]  /*9890*/  ISETP.GE.AND P0, PT, R11, R129, PT ;  /* 0x000000810b00720c */ /* 0x000fe40003f06270 */
[----:B----4-:R-:W-:Y:S02]  /*98a0*/  FSEL R21, R21, -INF , !P3 ;  /* 0xff80000015157808 */ /* 0x010fe40005800000 */
[----:B------:R-:W-:Y:S02]  /*98b0*/  FSEL R11, R35, -INF , !P6 ;  /* 0xff800000230b7808 */ /* 0x000fe40007000000 */
[----:B--2---:R-:W-:Y:S02]  /*98c0*/  FSEL R31, R20, -INF , !P5 ;  /* 0xff800000141f7808 */ /* 0x004fe40006800000 */
[----:B------:R-:W-:Y:S02]  /*98d0*/  FSEL R71, R71, -INF , !P4 ;  /* 0xff80000047477808 */ /* 0x000fe40006000000 */
        /* <DEDUP_REMOVED lines=65> */
.L_x_4182:
[----:B------:R-:W1:Y:S02]  /*9cf0*/  LDC R0, c[0x0][0x248] ;  /* 0x00009200ff007b82 */ /* 0x000e640000000800 */
[----:B-1----:R-:W-:-:S05]  /*9d00*/  IMAD.SHL.U32 R22, R0, 0x80, RZ ;  /* 0x0000008000167824 */ /* 0x002fca00078e00ff */
[----:B------:R-:W-:-:S04]  /*9d10*/  IADD3 R22, -R22, RZ, RZ ;  /* 0x000000ff16167210 */ /* 0x000fc80007ffe1ff */
[----:B------:R-:W-:-:S07]  /*9d20*/  SHF.R.S32.HI R2, RZ, 0x1f, R22 ;  /* 0x0000001fff027819 */ /* 0x000fce0000011416 */
.L_x_4183:
        /* <DEDUP_REMOVED lines=16> */
[----:B------:R-:W-:Y:S02]  /*9e30*/  @!P0 LEA R66, P3, R42, UR12, 0x1 ;  /* 0x0000000c2a428c11 */ /* 0x000fe4000f8608ff */
        /* <DEDUP_REMOVED lines=30> */
.L_x_4185:
[----:B------:R-:W-:Y:S05]  /*a020*/  BSYNC B0 ;  /* 0x0000000000007941 */ /* 0x000fea0003800000 */
.L_x_4184:
[----:B------:R-:W0:Y:S01]  /*a030*/  LDGDEPBAR ;  /* 0x00000000000079af */ /* 0x000e220000000000 */
[----:B------:R-:W-:-:S04]  /*a040*/  LEA R121, P0, R22, R121, 0x1 ;  /* 0x0000007916797211 */ /* 0x000fc800078008ff */
[----:B------:R-:W-:-:S09]  /*a050*/  LEA.HI.X R120, R22, R120, R2, 0x1, P0 ;  /* 0x0000007816787211 */ /* 0x000fd200000f0c02 */
.L_x_4181:
        /* <DEDUP_REMOVED lines=65> */
[----:B------:R-:W-:Y:S01]  /*a470*/  IADD3 R103, R3, R104, RZ ;  /* 0x0000006803677210 */ /* 0x000fe20007ffe0ff */
[----:B------:R-:W-:Y:S01]  /*a480*/  LDSM.16.MT88.4 R72, [R104+0x3000] ;  /* 0x003000006848783b */ /* 0x000fe20000004200 */
[----:B---3--:R-:W-:-:S03]  /*a490*/  FMNMX.FTZ R35, R0, R35, !PT ;  /* 0x0000002300237209 */ /* 0x008fc60007810000 */
        /* <DEDUP_REMOVED lines=12> */
[--C-:B--2---:R-:W-:Y:S01]  /*a560*/  FFMA.FTZ R66, R81, UR8, -R35.reuse ;  /* 0x0000000851427c23 */ /* 0x104fe20008010823 */
[----:B------:R-:W-:Y:S01]  /*a570*/  MUFU.EX2 R94, R94 ;  /* 0x0000005e005e7308 */ /* 0x000fe20000000800 */
[--C-:B------:R-:W-:Y:S01]  /*a580*/  FFMA.FTZ R43, R8, UR8, -R35.reuse ;  /* 0x00000008082b7c23 */ /* 0x100fe20008010823 */
[--C-:B-1----:R-:W-:Y:S01]  /*a590*/  FFMA.FTZ R41, R9, UR8, -R35.reuse ;  /* 0x0000000809297c23 */ /* 0x102fe20008010823 */
[--C-:B------:R-:W-:Y:S01]  /*a5a0*/  FFMA.FTZ R40, R10, UR8, -R35.reuse ;  /* 0x000000080a287c23 */ /* 0x100fe20008010823 */
        /* <DEDUP_REMOVED lines=15> */
[----:B------:R-:W2:Y:S02]  /*a6a0*/  LDSM.16.MT88.4 R8, [R104+0x3400] ;  /* 0x003400006808783b */ /* 0x000ea40000004200 */
[C---:B------:R-:W-:Y:S01]  /*a6b0*/  FSETP.NEU.FTZ.AND P0, PT, R0.reuse, -INF , PT ;  /* 0xff8000000000780b */ /* 0x040fe20003f1d000 */
[----:B------:R-:W-:Y:S01]  /*a6c0*/  FMUL.FTZ R22, R0, UR8 ;  /* 0x0000000800167c20 */ /* 0x000fe20008410000 */
[----:B------:R-:W3:Y:S01]  /*a6d0*/  MUFU.EX2 R66, R66 ;  /* 0x0000004200427308 */ /* 0x000ee20000000800 */
[----:B-1----:R-:W-:Y:S01]  /*a6e0*/  F2FP.F16.F32.PACK_AB R4, R93, R94 ;  /* 0x0000005e5d04723e */ /* 0x002fe200000000ff */
[----:B------:R-:W-:Y:S02]  /*a6f0*/  FADD.FTZ R93, R94, R93 ;  /* 0x0000005d5e5d7221 */ /* 0x000fe40000010000 */
        /* <DEDUP_REMOVED lines=38> */
[----:B------:R-:W-:Y:S01]  /*a960*/  FFMA.FTZ R128, R31, UR8, -R35 ;  /* 0x000000081f807c23 */ /* 0x000fe20008010823 */
[--C-:B------:R-:W-:Y:S01]  /*a970*/  FFMA.FTZ R31, R18, UR8, -R22.reuse ;  /* 0x00000008121f7c23 */ /* 0x100fe20008010816 */
[--C-:B------:R-:W-:Y:S01]  /*a980*/  FFMA.FTZ R23, R23, UR8, -R22.reuse ;  /* 0x0000000817177c23 */ /* 0x100fe20008010816 */
[----:B------:R-:W1:Y:S01]  /*a990*/  MUFU.EX2 R43, R43 ;  /* 0x0000002b002b7308 */ /* 0x000e620000000800 */
[----:B------:R-:W-:-:S07]  /*a9a0*/  FFMA.FTZ R21, R21, UR8, -R22 ;  /* 0x0000000815157c23 */ /* 0x000fce0008010816 */
[----:B------:R-:W-:Y:S01]  /*a9b0*/  MUFU.EX2 R41, R41 ;  /* 0x0000002900297308 */ /* 0x000fe20000000800 */
[----:B---3--:R-:W-:Y:S01]  /*a9c0*/  F2FP.F16.F32.PACK_AB R7, R90, R95 ;  /* 0x0000005f5a07723e */ /* 0x008fe200000000ff */
[----:B------:R-:W-:Y:S01]  /*a9d0*/  FADD.FTZ R95, R95, R127 ;  /* 0x0000007f5f5f7221 */ /* 0x000fe20000010000 */
[----:B------:R-:W-:-:S03]  /*a9e0*/  FFMA.FTZ R127, R20, UR8, -R22 ;  /* 0x00000008147f7c23 */ /* 0x000fc60008010816 */
[----:B------:R-:W-:Y:S01]  /*a9f0*/  FADD.FTZ R95, R90, R95 ;  /* 0x0000005f5a5f7221 */ /* 0x000fe20000010000 */
[----:B------:R-:W-:Y:S01]  /*aa00*/  FADD.FTZ R90, R65, R92 ;  /* 0x0000005c415a7221 */ /* 0x000fe20000010000 */
[C---:B------:R-:W-:Y:S01]  /*aa10*/  HMMA.16816.F32 R68, R4.reuse, R72, RZ ;  /* 0x000000480444723c */ /* 0x040fe200000018ff */
[----:B------:R-:W3:Y:S01]  /*aa20*/  MUFU.EX2 R40, R40 ;  /* 0x0000002800287308 */ /* 0x000ee20000000800 */
[C---:B-1----:R-:W-:Y:S01]  /*aa30*/  F2FP.F16.F32.PACK_AB R80, R43.reuse, R65 ;  /* 0x000000412b50723e */ /* 0x042fe200000000ff */
[----:B------:R-:W-:Y:S01]  /*aa40*/  FADD.FTZ R90, R43, R90 ;  /* 0x0000005a2b5a7221 */ /* 0x000fe20000010000 */
[--C-:B------:R-:W-:Y:S01]  /*aa50*/  FFMA.FTZ R65, R30, UR8, -R35.reuse ;  /* 0x000000081e417c23 */ /* 0x100fe20008010823 */
[----:B------:R-:W-:Y:S01]  /*aa60*/  FFMA.FTZ R30, R38, UR8, -R35 ;  /* 0x00000008261e7c23 */ /* 0x000fe20008010823 */
[----:B------:R-:W-:Y:S01]  /*aa70*/  HMMA.16816.F32 R72, R4, R74, RZ ;  /* 0x0000004a0448723c */ /* 0x000fe200000018ff */
[----:B------:R-:W-:Y:S02]  /*aa80*/  FFMA.FTZ R38, R13, UR8, -R22 ;  /* 0x000000080d267c23 */ /* 0x000fe40008010816 */
[----:B------:R-:W-:Y:S08]  /*aa90*/  MUFU.EX2 R67, R67 ;  /* 0x0000004300437308 */ /* 0x000ff00000000800 */
[----:B------:R-:W1:Y:S01]  /*aaa0*/  MUFU.EX2 R44, R44 ;  /* 0x0000002c002c7308 */ /* 0x000e620000000800 */
[----:B---3--:R-:W-:-:S07]  /*aab0*/  F2FP.F16.F32.PACK_AB R82, R40, R41 ;  /* 0x000000292852723e */ /* 0x008fce00000000ff */
[----:B------:R-:W-:Y:S08]  /*aac0*/  MUFU.EX2 R42, R42 ;  /* 0x0000002a002a7308 */ /* 0x000ff00000000800 */
[----:B------:R-:W3:Y:S01]  /*aad0*/  MUFU.EX2 R39, R39 ;  /* 0x0000002700277308 */ /* 0x000ee20000000800 */
[----:B-1----:R-:W-:Y:S01]  /*aae0*/  F2FP.F16.F32.PACK_AB R81, R44, R67 ;  /* 0x000000432c51723e */ /* 0x002fe200000000ff */
[----:B------:R-:W-:-:S06]  /*aaf0*/  FADD.FTZ R67, R67, R95 ;  /* 0x0000005f43437221 */ /* 0x000fcc0000010000 */
[----:B------:R-:W-:Y:S08]  /*ab00*/  MUFU.EX2 R131, R131 ;  /* 0x0000008300837308 */ /* 0x000ff00000000800 */
[----:B------:R-:W1:Y:S01]  /*ab10*/  MUFU.EX2 R55, R55 ;  /* 0x0000003700377308 */ /* 0x000e620000000800 */
[----:B---3--:R-:W-:-:S07]  /*ab20*/  F2FP.F16.F32.PACK_AB R83, R39, R42 ;  /* 0x0000002a2753723e */ /* 0x008fce00000000ff */
        /* <DEDUP_REMOVED lines=33> */
[----:B------:R-:W-:Y:S01]  /*ad40*/  HMMA.16816.F32 R72, R4, R10, R72 ;  /* 0x0000000a0448723c */ /* 0x000fe20000001848 */
[----:B------:R-:W2:Y:S06]  /*ad50*/  LDSM.16.MT88.4 R8, [R103+0x3800] ;  /* 0x003800006708783b */ /* 0x000eac0000004200 */
[----:B------:R3:W4:Y:S08]  /*ad60*/  MUFU.EX2 R50, R51 ;  /* 0x0000003300327308 */ /* 0x0007300000000800 */
[----:B------:R-:W-:Y:S08]  /*ad70*/  MUFU.EX2 R48, R48 ;  /* 0x0000003000307308 */ /* 0x000ff00000000800 */
[----:B------:R-:W4:Y:S01]  /*ad80*/  MUFU.EX2 R45, R45 ;  /* 0x0000002d002d7308 */ /* 0x000f220000000800 */
[--C-:B---3--:R-:W-:Y:S01]  /*ad90*/  FFMA.FTZ R51, R33, UR8, -R35.reuse ;  /* 0x0000000821337c23 */ /* 0x108fe20008010823 */
[--C-:B------:R-:W-:Y:S01]  /*ada0*/  FFMA.FTZ R33, R36, UR8, -R35.reuse ;  /* 0x0000000824217c23 */ /* 0x100fe20008010823 */
[----:B------:R-:W-:-:S05]  /*adb0*/  FFMA.FTZ R36, R15, UR8, -R35 ;  /* 0x000000080f247c23 */ /* 0x000fca0008010823 */
        /* <DEDUP_REMOVED lines=29> */
[----:B----4-:R-:W-:Y:S02]  /*af90*/  F2FP.F16.F32.PACK_AB R5, R50, R58 ;  /* 0x0000003a3205723e */ /* 0x010fe400000000ff */
[----:B------:R-:W-:Y:S02]  /*afa0*/  F2FP.F16.F32.PACK_AB R6, R49, R56 ;  /* 0x000000383106723e */ /* 0x000fe400000000ff */
[----:B------:R-:W-:-:S07]  /*afb0*/  F2FP.F16.F32.PACK_AB R7, R45, R48 ;  /* 0x000000302d07723e */ /* 0x000fce00000000ff */
[C---:B--2---:R-:W-:Y:S06]  /*afc0*/  HMMA.16816.F32 R68, R4.reuse, R8, R68 ;  /* 0x000000080444723c */ /* 0x044fec0000001844 */
[C---:B------:R-:W-:Y:S01]  /*afd0*/  HMMA.16816.F32 R72, R4.reuse, R10, R72 ;  /* 0x0000000a0448723c */ /* 0x040fe20000001848 */
[----:B------:R-:W1:Y:S05]  /*afe0*/  LDSM.16.MT88.4 R8, [R103+0x4000] ;  /* 0x004000006708783b */ /* 0x000e6a0000004200 */
[C---:B-1----:R-:W-:Y:S06]  /*aff0*/  HMMA.16816.F32 R76, R4.reuse, R8, R76 ;  /* 0x00000008044c723c */ /* 0x042fec000000184c */
[----:B------:R-:W-:Y:S01]  /*b000*/  HMMA.16816.F32 R80, R4, R10, R80 ;  /* 0x0000000a0450723c */ /* 0x000fe20000001850 */
[----:B------:R-:W1:Y:S06]  /*b010*/  LDSM.16.MT88.4 R8, [R104+0x4400] ;  /* 0x004400006808783b */ /* 0x000e6c0000004200 */
[----:B------:R-:W-:Y:S01]  /*b020*/  FADD.FTZ R5, R41, R90 ;  /* 0x0000005a29057221 */ /* 0x000fe20000010000 */
[----:B------:R-:W-:Y:S01]  /*b030*/  FADD.FTZ R4, R44, R67 ;  /* 0x000000432c047221 */ /* 0x000fe20000010000 */
[----:B------:R2:W-:Y:S01]  /*b040*/  MUFU.EX2 R41, R34 ;  /* 0x0000002200297308 */ /* 0x0005e20000000800 */
[----:B---3--:R-:W-:Y:S01]  /*b050*/  F2FP.F16.F32.PACK_AB R6, R33, R37 ;  /* 0x000000252106723e */ /* 0x008fe200000000ff */
[----:B------:R-:W-:Y:S01]  /*b060*/  FADD.FTZ R5, R40, R5 ;  /* 0x0000000528057221 */ /* 0x000fe20000010000 */
[----:B------:R-:W-:Y:S01]  /*b070*/  FADD.FTZ R4, R42, R4 ;  /* 0x000000042a047221 */ /* 0x000fe20000010000 */
[--C-:B------:R-:W-:Y:S01]  /*b080*/  FFMA.FTZ R40, R27, UR8, -R35.reuse ;  /* 0x000000081b287c23 */ /* 0x100fe20008010823 */
[----:B------:R-:W-:Y:S01]  /*b090*/  FFMA.FTZ R42, R28, UR8, -R35 ;  /* 0x000000081c2a7c23 */ /* 0x000fe20008010823 */
[----:B------:R-:W-:Y:S01]  /*b0a0*/  FADD.FTZ R131, R131, R5 ;  /* 0x0000000583837221 */ /* 0x000fe20000010000 */
[----:B------:R-:W-:Y:S01]  /*b0b0*/  FADD.FTZ R39, R39, R4 ;  /* 0x0000000427277221 */ /* 0x000fe20000010000 */
[----:B------:R-:W-:Y:S01]  /*b0c0*/  F2FP.F16.F32.PACK_AB R4, R51, R65 ;  /* 0x000000413304723e */ /* 0x000fe200000000ff */
[----:B------:R-:W-:Y:S01]  /*b0d0*/  FFMA.FTZ R28, R26, UR8, -R35 ;  /* 0x000000081a1c7c23 */ /* 0x000fe20008010823 */
[----:B-----5:R-:W-:Y:S01]  /*b0e0*/  F2FP.F16.F32.PACK_AB R5, R38, R66 ;  /* 0x000000422605723e */ /* 0x020fe200000000ff */
[----:B------:R-:W-:Y:S01]  /*b0f0*/  FADD.FTZ R39, R53, R39 ;  /* 0x0000002735277221 */ /* 0x000fe20000010000 */
[----:B------:R-:W-:Y:S01]  /*b100*/  FADD.FTZ R131, R55, R131 ;  /* 0x0000008337837221 */ /* 0x000fe20000010000 */
[----:B------:R3:W-:Y:S01]  /*b110*/  MUFU.EX2 R26, R40 ;  /* 0x00000028001a7308 */ /* 0x0007e20000000800 */
[--C-:B------:R-:W-:Y:S01]  /*b120*/  FFMA.FTZ R35, R19, UR8, -R22.reuse ;  /* 0x0000000813237c23 */ /* 0x100fe20008010816 */
[----:B------:R-:W-:Y:S01]  /*b130*/  FADD.FTZ R52, R52, R39 ;  /* 0x0000002734347221 */ /* 0x000fe20000010000 */
[----:B------:R-:W-:Y:S01]  /*b140*/  FADD.FTZ R54, R54, R131 ;  /* 0x0000008336367221 */ /* 0x000fe20000010000 */
[----:B--2---:R-:W-:-:S02]  /*b150*/  FFMA.FTZ R34, R12, UR8, -R22 ;  /* 0x000000080c227c23 */ /* 0x004fc40008010816 */
[----:B------:R-:W2:Y:S01]  /*b160*/  LDSM.16.MT88.4 R12, [R103+0x4400] ;  /* 0x00440000670c783b */ /* 0x000ea20000004200 */
        /* <DEDUP_REMOVED lines=8> */
[----:B---3--:R-:W-:Y:S01]  /*b1f0*/  FFMA.FTZ R40, R17, UR8, -R22 ;  /* 0x0000000811287c23 */ /* 0x008fe20008010816 */
        /* <DEDUP_REMOVED lines=9> */
[----:B------:R3:W5:Y:S01]  /*b290*/  MUFU.EX2 R39, R16 ;  /* 0x0000001000277308 */ /* 0x0007620000000800 */
[----:B----4-:R-:W-:Y:S01]  /*b2a0*/  F2FP.F16.F32.PACK_AB R7, R34, R41 ;  /* 0x000000292207723e */ /* 0x010fe200000000ff */
[----:B------:R-:W-:Y:S01]  /*b2b0*/  FADD.FTZ R50, R50, R61 ;  /* 0x0000003d32327221 */ /* 0x000fe20000010000 */
[----:B------:R-:W-:-:S03]  /*b2c0*/  FADD.FTZ R56, R56, R132 ;  /* 0x0000008438387221 */ /* 0x000fc60000010000 */
[----:B------:R-:W-:Y:S01]  /*b2d0*/  FADD.FTZ R50, R48, R50 ;  /* 0x0000003230327221 */ /* 0x000fe20000010000 */
[----:B------:R-:W-:Y:S01]  /*b2e0*/  FADD.FTZ R56, R49, R56 ;  /* 0x0000003831387221 */ /* 0x000fe20000010000 */
[----:B-1----:R-:W-:Y:S01]  /*b2f0*/  HMMA.16816.F32 R68, R4, R8, R68 ;  /* 0x000000080444723c */ /* 0x002fe20000001844 */
[----:B------:R-:W1:Y:S01]  /*b300*/  MUFU.EX2 R27, R42 ;  /* 0x0000002a001b7308 */ /* 0x000e620000000800 */
[----:B------:R-:W-:Y:S01]  /*b310*/  FADD.FTZ R50, R45, R50 ;  /* 0x000000322d327221 */ /* 0x000fe20000010000 */
[----:B------:R-:W-:-:S03]  /*b320*/  FADD.FTZ R65, R65, R56 ;  /* 0x0000003841417221 */ /* 0x000fc60000010000 */
[C---:B------:R-:W-:Y:S01]  /*b330*/  HMMA.16816.F32 R72, R4.reuse, R10, R72 ;  /* 0x0000000a0448723c */ /* 0x040fe20000001848 */
[----:B------:R-:W4:Y:S01]  /*b340*/  LDSM.16.MT88.4 R8, [R104+0x4800] ;  /* 0x004800006808783b */ /* 0x000f220000004200 */
[----:B------:R-:W-:Y:S01]  /*b350*/  FADD.FTZ R66, R66, R50 ;  /* 0x0000003242427221 */ /* 0x000fe20000010000 */
[----:B------:R-:W-:Y:S01]  /*b360*/  FADD.FTZ R65, R51, R65 ;  /* 0x0000004133417221 */ /* 0x000fe20000010000 */
[----:B------:R-:W1:Y:S01]  /*b370*/  MUFU.EX2 R3, R24 ;  /* 0x0000001800037308 */ /* 0x000e620000000800 */
[----:B---3--:R-:W3:Y:S01]  /*b380*/  LDSM.16.MT88.4 R16, [R103+0x4800] ;  /* 0x004800006710783b */ /* 0x008ee20000004200 */
[----:B--2---:R-:W-:Y:S01]  /*b390*/  HMMA.16816.F32 R76, R4, R12, R76 ;  /* 0x0000000c044c723c */ /* 0x004fe2000000184c */
[----:B------:R-:W-:Y:S01]  /*b3a0*/  FADD.FTZ R66, R38, R66 ;  /* 0x0000004226427221 */ /* 0x000fe20000010000 */
[----:B------:R-:W-:-:S03]  /*b3b0*/  FADD.FTZ R37, R37, R65 ;  /* 0x0000004125257221 */ /* 0x000fc60000010000 */
[----:B------:R-:W-:Y:S01]  /*b3c0*/  FADD.FTZ R41, R41, R66 ;  /* 0x0000004229297221 */ /* 0x000fe20000010000 */
[----:B------:R-:W-:Y:S01]  /*b3d0*/  HMMA.16816.F32 R80, R4, R14, R80 ;  /* 0x0000000e0450723c */ /* 0x000fe20000001850 */
[----:B------:R-:W2:Y:S01]  /*b3e0*/  LDSM.16.MT88.4 R12, [R104+0x4c00] ;  /* 0x004c0000680c783b */ /* 0x000ea20000004200 */
[----:B------:R-:W-:Y:S01]  /*b3f0*/  FADD.FTZ R37, R33, R37 ;  /* 0x0000002521257221 */ /* 0x000fe20000010000 */
[----:B------:R-:W-:Y:S01]  /*b400*/  FADD.FTZ R41, R34, R41 ;  /* 0x0000002922297221 */ /* 0x000fe20000010000 */
[----:B------:R-:W4:Y:S03]  /*b410*/  MUFU.EX2 R28, R28 ;  /* 0x0000001c001c7308 */ /* 0x000f260000000800 */
[----:B------:R-:W-:Y:S01]  /*b420*/  F2FP.F16.F32.PACK_AB R4, R30, R36 ;  /* 0x000000241e04723e */ /* 0x000fe200000000ff */
[----:B------:R-:W-:Y:S01]  /*b430*/  FADD.FTZ R36, R36, R37 ;  /* 0x0000002524247221 */ /* 0x000fe20000010000 */
[----:B------:R-:W-:Y:S01]  /*b440*/  F2FP.F16.F32.PACK_AB R5, R35, R31 ;  /* 0x0000001f2305723e */ /* 0x000fe200000000ff */
[----:B------:R-:W-:Y:S01]  /*b450*/  FADD.FTZ R31, R31, R41 ;  /* 0x000000291f1f7221 */ /* 0x000fe20000010000 */
[----:B------:R-:W-:Y:S01]  /*b460*/  F2FP.F16.F32.PACK_AB R6, R25, R29 ;  /* 0x0000001d1906723e */ /* 0x000fe200000000ff */
[----:B------:R-:W-:Y:S01]  /*b470*/  FADD.FTZ R36, R30, R36 ;  /* 0x000000241e247221 */ /* 0x000fe20000010000 */
[----:B-----5:R-:W-:Y:S01]  /*b480*/  F2FP.F16.F32.PACK_AB R7, R39, R40 ;  /* 0x000000282707723e */ /* 0x020fe200000000ff */
[----:B------:R-:W-:-:S02]  /*b490*/  FADD.FTZ R31, R35, R31 ;  /* 0x0000001f231f7221 */ /* 0x000fc40000010000 */
[----:B------:R-:W-:Y:S02]  /*b4a0*/  FADD.FTZ R29, R29, R36 ;  /* 0x000000241d1d7221 */ /* 0x000fe40000010000 */
[----:B------:R-:W-:Y:S02]  /*b4b0*/  FADD.FTZ R40, R40, R31 ;  /* 0x0000001f28287221 */ /* 0x000fe40000010000 */
[----:B------:R-:W-:Y:S02]  /*b4c0*/  FADD.FTZ R29, R25, R29 ;  /* 0x0000001d191d7221 */ /* 0x000fe40000010000 */
[----:B------:R-:W-:Y:S02]  /*b4d0*/  FADD.FTZ R40, R39, R40 ;  /* 0x0000002827287221 */ /* 0x000fe40000010000 */
[----:B-1----:R-:W-:Y:S02]  /*b4e0*/  FADD.FTZ R29, R27, R29 ;  /* 0x0000001d1b1d7221 */ /* 0x002fe40000010000 */
[----:B------:R-:W-:-:S02]  /*b4f0*/  FADD.FTZ R40, R3, R40 ;  /* 0x0000002803287221 */ /* 0x000fc40000010000 */
[----:B------:R-:W-:Y:S01]  /*b500*/  FADD.FTZ R29, R26, R29 ;  /* 0x0000001d1a1d7221 */ /* 0x000fe20000010000 */
[C---:B----4-:R-:W-:Y:S01]  /*b510*/  HMMA.16816.F32 R68, R4.reuse, R8, R68 ;  /* 0x000000080444723c */ /* 0x050fe20000001844 */
[----:B------:R-:W-:Y:S02]  /*b520*/  FADD.FTZ R40, R23, R40 ;  /* 0x0000002817287221 */ /* 0x000fe40000010000 */
[----:B------:R-:W-:Y:S02]  /*b530*/  FADD.FTZ R29, R28, R29 ;  /* 0x0000001d1c1d7221 */ /* 0x000fe40000010000 */
[----:B------:R-:W-:Y:S01]  /*b540*/  FADD.FTZ R40, R21, R40 ;  /* 0x0000002815287221 */ /* 0x000fe20000010000 */
[C---:B------:R-:W-:Y:S01]  /*b550*/  HMMA.16816.F32 R72, R4.reuse, R10, R72 ;  /* 0x0000000a0448723c */ /* 0x040fe20000001848 */
[----:B------:R-:W1:Y:S05]  /*b560*/  LDSM.16.MT88.4 R8, [R103+0x4c00] ;  /* 0x004c00006708783b */ /* 0x000e6a0000004200 */
[C---:B---3--:R-:W-:Y:S06]  /*b570*/  HMMA.16816.F32 R76, R4.reuse, R16, R76 ;  /* 0x00000010044c723c */ /* 0x048fec000000184c */
[----:B------:R-:W-:Y:S07]  /*b580*/  HMMA.16816.F32 R80, R4, R18, R80 ;  /* 0x000000120450723c */ /* 0x000fee0000001850 */
[----:B------:R-:W-:-:S02]  /*b590*/  F2FP.F16.F32.PACK_AB R4, R26, R27 ;  /* 0x0000001b1a04723e */ /* 0x000fc400000000ff */
[----:B------:R-:W-:Y:S02]  /*b5a0*/  F2FP.F16.F32.PACK_AB R5, R23, R3 ;  /* 0x000000031705723e */ /* 0x000fe400000000ff */
[C---:B------:R-:W-:Y:S01]  /*b5b0*/  F2FP.F16.F32.PACK_AB R6, R128.reuse, R28 ;  /* 0x0000001c8006723e */ /* 0x040fe200000000ff */
[----:B------:R-:W-:Y:S01]  /*b5c0*/  FADD.FTZ R128, R128, R29 ;  /* 0x0000001d80807221 */ /* 0x000fe20000010000 */
[C---:B------:R-:W-:Y:S01]  /*b5d0*/  F2FP.F16.F32.PACK_AB R7, R127.reuse, R21 ;  /* 0x000000157f07723e */ /* 0x040fe200000000ff */
[----:B------:R-:W-:-:S06]  /*b5e0*/  FADD.FTZ R127, R127, R40 ;  /* 0x000000287f7f7221 */ /* 0x000fcc0000010000 */
[C---:B--2---:R-:W-:Y:S06]  /*b5f0*/  HMMA.16816.F32 R68, R4.reuse, R12, R68 ;  /* 0x0000000c0444723c */ /* 0x044fec0000001844 */
        /* <DEDUP_REMOVED lines=72> */
.L_x_4187:
[----:B------:R-:W1:Y:S02]  /*ba80*/  LDC R5, c[0x0][0x250] ;  /* 0x00009400ff057b82 */ /* 0x000e640000000800 */
[----:B-1----:R-:W-:-:S05]  /*ba90*/  IMAD.SHL.U32 R7, R5, 0x80, RZ ;  /* 0x0000008005077824 */ /* 0x002fca00078e00ff */
[----:B------:R-:W-:-:S04]  /*baa0*/  IADD3 R7, -R7, RZ, RZ ;  /* 0x000000ff07077210 */ /* 0x000fc80007ffe1ff */
[----:B------:R-:W-:-:S07]  /*bab0*/  SHF.R.S32.HI R6, RZ, 0x1f, R7 ;  /* 0x0000001fff067819 */ /* 0x000fce0000011407 */
.L_x_4188:
[----:B------:R-:W-:Y:S01]  /*bac0*/  ULDC UR4, c[0x0][0x2d0] ;  /* 0x0000b40000047ab9 */ /* 0x000fe20000000800 */
[----:B------:R-:W-:Y:S01]  /*bad0*/  LEA R126, P5, R7, R126, 0x1 ;  /* 0x0000007e077e7211 */ /* 0x000fe200078a08ff */
[----:B------:R-:W-:Y:S01]  /*bae0*/  IMAD.SHL.U32 R135, R119, 0x80, RZ ;  /* 0x0000008077877824 */ /* 0x000fe200078e00ff */
[----:B------:R-:W-:Y:S02]  /*baf0*/  ISETP.GE.AND P0, PT, R84, UR4, PT ;  /* 0x0000000454007c0c */ /* 0x000fe4000bf06270 */
[----:B------:R-:W-:-:S11]  /*bb00*/  LEA.HI.X R125, R7, R125, R6, 0x1, P5 ;  /* 0x0000007d077d7211 */ /* 0x000fd600028f0c06 */
        /* <DEDUP_REMOVED lines=27> */
[----:B------:R-:W-:-:S03]  /*bcc0*/  @!P0 LEA.HI.X R7, R5, UR11, R3, 0x1, P1 ;  /* 0x0000000b05078c11 */ /* 0x000fc600088f0c03 */
        /* <DEDUP_REMOVED lines=20> */
[----:B------:R-:W-:Y:S04]  /*be10*/  LDSM.16.M88.4 R92, [R107] ;  /* 0x000000006b5c783b */ /* 0x000fe80000000200 */
[----:B------:R-:W5:Y:S04]  /*be20*/  LDSM.16.M88.4 R24, [R105] ;  /* 0x000000006918783b */ /* 0x000f680000000200 */
[----:B-1----:R-:W1:Y:S04]  /*be30*/  LDSM.16.M88.4 R8, [R102] ;  /* 0x000000006608783b */ /* 0x002e680000000200 */
[----:B--2---:R-:W2:Y:S04]  /*be40*/  LDSM.16.M88.4 R4, [R100] ;  /* 0x000000006404783b */ /* 0x004ea80000000200 */
[----:B------:R-:W2:Y:S04]  /*be50*/  LDSM.16.M88.4 R20, [R106+0x2000] ;  /* 0x002000006a14783b */ /* 0x000ea80000000200 */
[----:B------:R-:W2:Y:S01]  /*be60*/  LDSM.16.M88.4 R16, [R101] ;  /* 0x000000006510783b */ /* 0x000ea20000000200 */
[C---:B---3--:R-:W-:Y:S03]  /*be70*/  HMMA.16816.F32 R56, R60.reuse, R52, RZ ;  /* 0x000000343c38723c */ /* 0x048fe600000018ff */
[----:B------:R-:W3:Y:S04]  /*be80*/  LDSM.16.M88.4 R12, [R106+0x2400] ;  /* 0x002400006a0c783b */ /* 0x000ee80000000200 */
[----:B------:R-:W3:Y:S01]  /*be90*/  LDSM.16.M88.4 R64, [R99] ;  /* 0x000000006340783b */ /* 0x000ee20000000200 */
[C---:B----4-:R-:W-:Y:S03]  /*bea0*/  HMMA.16816.F32 R48, R60.reuse, R44, RZ ;  /* 0x0000002c3c30723c */ /* 0x050fe600000018ff */
[----:B------:R-:W-:Y:S03]  /*beb0*/  LDSM.16.M88.4 R88, [R106+0x2c00] ;  /* 0x002c00006a58783b */ /* 0x000fe60000000200 */
[C---:B------:R-:W-:Y:S01]  /*bec0*/  HMMA.16816.F32 R52, R60.reuse, R54, RZ ;  /* 0x000000363c34723c */ /* 0x040fe200000018ff */
[----:B------:R-:W0:Y:S05]  /*bed0*/  LDGDEPBAR ;  /* 0x00000000000079af */ /* 0x000e2a0000000000 */
[C---:B------:R-:W-:Y:S06]  /*bee0*/  HMMA.16816.F32 R44, R60.reuse, R46, RZ ;  /* 0x0000002e3c2c723c */ /* 0x040fec00000018ff */
[C---:B-----5:R-:W-:Y:S06]  /*bef0*/  HMMA.16816.F32 R32, R60.reuse, R28, RZ ;  /* 0x0000001c3c20723c */ /* 0x060fec00000018ff */
[C---:B------:R-:W-:Y:S06]  /*bf00*/  HMMA.16816.F32 R28, R60.reuse, R30, RZ ;  /* 0x0000001e3c1c723c */ /* 0x040fec00000018ff */
[C---:B------:R-:W-:Y:S06]  /*bf10*/  HMMA.16816.F32 R40, R60.reuse, R36, RZ ;  /* 0x000000243c28723c */ /* 0x040fec00000018ff */
[----:B------:R-:W-:Y:S06]  /*bf20*/  HMMA.16816.F32 R36, R60, R38, RZ ;  /* 0x000000263c24723c */ /* 0x000fec00000018ff */
[C---:B------:R-:W-:Y:S06]  /*bf30*/  HMMA.16816.F32 R56, R92.reuse, R24, R56 ;  /* 0x000000185c38723c */ /* 0x040fec0000001838 */
[C---:B------:R-:W-:Y:S06]  /*bf40*/  HMMA.16816.F32 R52, R92.reuse, R26, R52 ;  /* 0x0000001a5c34723c */ /* 0x040fec0000001834 */
[C---:B-1----:R-:W-:Y:S06]  /*bf50*/  HMMA.16816.F32 R48, R92.reuse, R8, R48 ;  /* 0x000000085c30723c */ /* 0x042fec0000001830 */
[C---:B------:R-:W-:Y:S01]  /*bf60*/  HMMA.16816.F32 R44, R92.reuse, R10, R44 ;  /* 0x0000000a5c2c723c */ /* 0x040fe2000000182c */
[----:B------:R-:W1:Y:S05]  /*bf70*/  LDSM.16.M88.4 R8, [R98] ;  /* 0x000000006208783b */ /* 0x000e6a0000000200 */
[----:B--2---:R-:W-:Y:S01]  /*bf80*/  HMMA.16816.F32 R32, R92, R4, R32 ;  /* 0x000000045c20723c */ /* 0x004fe20000001820 */
[----:B------:R-:W-:Y:S01]  /*bf90*/  FMUL.FTZ R3, R56, UR15 ;  /* 0x0000000f38037c20 */ /* 0x000fe20008410000 */
[----:B------:R-:W-:Y:S01]  /*bfa0*/  FMUL.FTZ R58, R58, UR15 ;  /* 0x0000000f3a3a7c20 */ /* 0x000fe20008410000 */
[----:B------:R-:W-:Y:S01]  /*bfb0*/  FMUL.FTZ R59, R59, UR15 ;  /* 0x0000000f3b3b7c20 */ /* 0x000fe20008410000 */
[----:B------:R-:W-:-:S02]  /*bfc0*/  FMUL.FTZ R57, R57, UR15 ;  /* 0x0000000f39397c20 */ /* 0x000fc40008410000 */
[----:B------:R-:W-:Y:S01]  /*bfd0*/  HMMA.16816.F32 R28, R92, R6, R28 ;  /* 0x000000065c1c723c */ /* 0x000fe2000000181c */
[----:B------:R-:W2:Y:S01]  /*bfe0*/  LDSM.16.M88.4 R4, [R106+0x2800] ;  /* 0x002800006a04783b */ /* 0x000ea20000000200 */
[----:B------:R-:W-:Y:S01]  /*bff0*/  MUFU.TANH R3, R3 ;  /* 0x0000000300037308 */ /* 0x000fe20000002400 */
[----:B------:R-:W-:Y:S01]  /*c000*/  FMUL.FTZ R52, R52, UR15 ;  /* 0x0000000f34347c20 */ /* 0x000fe20008410000 */
[----:B------:R-:W-:Y:S01]  /*c010*/  FMUL.FTZ R53, R53, UR15 ;  /* 0x0000000f35357c20 */ /* 0x000fe20008410000 */
[----:B------:R-:W-:Y:S01]  /*c020*/  FMUL.FTZ R54, R54, UR15 ;  /* 0x0000000f36367c20 */ /* 0x000fe20008410000 */
[C---:B------:R-:W-:Y:S01]  /*c030*/  HMMA.16816.F32 R24, R60.reuse, R20, RZ ;  /* 0x000000143c18723c */ /* 0x040fe200000018ff */
[----:B------:R-:W-:Y:S01]  /*c040*/  FMUL.FTZ R51, R51, UR15 ;  /* 0x0000000f33337c20 */ /* 0x000fe20008410000 */
[----:B------:R-:W-:Y:S01]  /*c050*/  FMUL.FTZ R55, R55, UR15 ;  /* 0x0000000f37377c20 */ /* 0x000fe20008410000 */
[----:B------:R-:W-:Y:S01]  /*c060*/  FMUL.FTZ R48, R48, UR15 ;  /* 0x0000000f30307c20 */ /* 0x000fe20008410000 */
[----:B------:R-:W-:Y:S01]  /*c070*/  MUFU.TANH R131, R58 ;  /* 0x0000003a00837308 */ /* 0x000fe20000002400 */
[----:B------:R-:W-:Y:S01]  /*c080*/  FMUL.FTZ R50, R50, UR15 ;  /* 0x0000000f32327c20 */ /* 0x000fe20008410000 */
[----:B------:R-:W-:Y:S01]  /*c090*/  HMMA.16816.F32 R20, R60, R22, RZ ;  /* 0x000000163c14723c */ /* 0x000fe200000018ff */
[----:B------:R-:W-:Y:S01]  /*c0a0*/  FMUL.FTZ R44, R44, UR15 ;  /* 0x0000000f2c2c7c20 */ /* 0x000fe20008410000 */
[----:B------:R-:W-:Y:S01]  /*c0b0*/  FMUL.FTZ R45, R45, UR15 ;  /* 0x0000000f2d2d7c20 */ /* 0x000fe20008410000 */
[----:B------:R-:W-:Y:S01]  /*c0c0*/  FMUL.FTZ R49, R49, UR15 ;  /* 0x0000000f31317c20 */ /* 0x000fe20008410000 */
[----:B------:R-:W-:-:S02]  /*c0d0*/  FMUL.FTZ R46, R46, UR15 ;  /* 0x0000000f2e2e7c20 */ /* 0x000fc40008410000 */
[C---:B------:R-:W-:Y:S01]  /*c0e0*/  HMMA.16816.F32 R40, R92.reuse, R16, R40 ;  /* 0x000000105c28723c */ /* 0x040fe20000001828 */
[----:B------:R4:W-:Y:S01]  /*c0f0*/  MUFU.TANH R130, R59 ;  /* 0x0000003b00827308 */ /* 0x0009e20000002400 */
[----:B------:R-:W-:Y:S01]  /*c100*/  FMUL.FTZ R32, R32, UR15 ;  /* 0x0000000f20207c20 */ /* 0x000fe20008410000 */
[----:B------:R-:W-:Y:S01]  /*c110*/  FMUL.FTZ R34, R34, UR15 ;  /* 0x0000000f22227c20 */ /* 0x000fe20008410000 */
[----:B------:R-:W-:Y:S02]  /*c120*/  FMUL.FTZ R35, R35, UR15 ;  /* 0x0000000f23237c20 */ /* 0x000fe40008410000 */
[----:B------:R-:W-:Y:S01]  /*c130*/  HMMA.16816.F32 R36, R92, R18, R36 ;  /* 0x000000125c24723c */ /* 0x000fe20000001824 */
[----:B------:R-:W-:Y:S01]  /*c140*/  FMUL.FTZ R28, R28, UR15 ;  /* 0x0000000f1c1c7c20 */ /* 0x000fe20008410000 */
[----:B------:R-:W-:Y:S01]  /*c150*/  FMUL.FTZ R29, R29, UR15 ;  /* 0x0000000f1d1d7c20 */ /* 0x000fe20008410000 */
[----:B------:R-:W5:Y:S01]  /*c160*/  MUFU.TANH R133, R52 ;  /* 0x0000003400857308 */ /* 0x000f620000002400 */
[----:B------:R-:W-:-:S02]  /*c170*/  FMUL.FTZ R31, R31, UR15 ;  /* 0x0000000f1f1f7c20 */ /* 0x000fc40008410000 */
[C---:B---3--:R-:W-:Y:S05]  /*c180*/  HMMA.16816.F32 R16, R60.reuse, R12, RZ ;  /* 0x0000000c3c10723c */ /* 0x048fea00000018ff */
[----:B------:R-:W3:Y:S01]  /*c190*/  MUFU.TANH R134, R57 ;  /* 0x0000003900867308 */ /* 0x000ee20000002400 */
[----:B------:R-:W-:Y:S06]  /*c1a0*/  HMMA.16816.F32 R12, R60, R14, RZ ;  /* 0x0000000e3c0c723c */ /* 0x000fec00000018ff */
[C---:B------:R-:W-:Y:S01]  /*c1b0*/  HMMA.16816.F32 R24, R92.reuse, R64, R24 ;  /* 0x000000405c18723c */ /* 0x040fe20000001818 */
[----:B------:R-:W-:Y:S01]  /*c1c0*/  MUFU.TANH R132, R53 ;  /* 0x0000003500847308 */ /* 0x000fe20000002400 */
[----:B------:R-:W-:Y:S01]  /*c1d0*/  FMUL.FTZ R43, R43, UR15 ;  /* 0x0000000f2b2b7c20 */ /* 0x000fe20008410000 */
[----:B------:R-:W-:Y:S01]  /*c1e0*/  FMUL.FTZ R41, R41, UR15 ;  /* 0x0000000f29297c20 */ /* 0x000fe20008410000 */
[----:B------:R-:W-:Y:S01]  /*c1f0*/  FMUL.FTZ R42, R42, UR15 ;  /* 0x0000000f2a2a7c20 */ /* 0x000fe20008410000 */
[----:B------:R-:W-:Y:S01]  /*c200*/  FMUL.FTZ R40, R40, UR15 ;  /* 0x0000000f28287c20 */ /* 0x000fe20008410000 */
[C---:B------:R-:W-:Y:S01]  /*c210*/  HMMA.16816.F32 R20, R92.reuse, R66, R20 ;  /* 0x000000425c14723c */ /* 0x040fe20000001814 */
[----:B------:R-:W5:Y:S01]  /*c220*/  LDSM.16.M88.4 R64, [R97] ;  /* 0x000000006140783b */ /* 0x000f620000000200 */
[----:B------:R-:W-:Y:S01]  /*c230*/  FMUL.FTZ R36, R36, UR15 ;  /* 0x0000000f24247c20 */ /* 0x000fe20008410000 */
[----:B------:R-:W-:Y:S01]  /*c240*/  MUFU.TANH R45, R45 ;  /* 0x0000002d002d7308 */ /* 0x000fe20000002400 */
[----:B------:R-:W-:Y:S01]  /*c250*/  FMUL.FTZ R39, R39, UR15 ;  /* 0x0000000f27277c20 */ /* 0x000fe20008410000 */
[----:B------:R-:W-:Y:S01]  /*c260*/  FMUL.FTZ R38, R38, UR15 ;  /* 0x0000000f26267c20 */ /* 0x000fe20008410000 */
[C---:B-1----:R-:W-:Y:S05]  /*c270*/  HMMA.16816.F32 R16, R92.reuse, R8, R16 ;  /* 0x000000085c10723c */ /* 0x042fea0000001810 */
[----:B------:R-:W-:Y:S01]  /*c280*/  MUFU.TANH R52, R38 ;  /* 0x0000002600347308 */ /* 0x000fe20000002400 */
[----:B------:R-:W-:Y:S06]  /*c290*/  HMMA.16816.F32 R12, R92, R10, R12 ;  /* 0x0000000a5c0c723c */ /* 0x000fec000000180c */
[----:B--2---:R-:W-:Y:S01]  /*c2a0*/  HMMA.16816.F32 R8, R60, R4, RZ ;  /* 0x000000043c08723c */ /* 0x004fe200000018ff */
[----:B------:R-:W-:Y:S01]  /*c2b0*/  FMUL.FTZ R25, R25, UR15 ;  /* 0x0000000f19197c20 */ /* 0x000fe20008410000 */
[----:B------:R-:W-:Y:S01]  /*c2c0*/  MUFU.TANH R38, R35 ;  /* 0x0000002300267308 */ /* 0x000fe20000002400 */
[----:B------:R-:W-:-:S03]  /*c2d0*/  FMUL.FTZ R27, R27, UR15 ;  /* 0x0000000f1b1b7c20 */ /* 0x000fc60008410000 */
[----:B------:R-:W-:Y:S01]  /*c2e0*/  HMMA.16816.F32 R4, R60, R6, RZ ;  /* 0x000000063c04723c */ /* 0x000fe200000018ff */
[----:B------:R-:W-:-:S03]  /*c2f0*/  FMUL.FTZ R21, R21, UR15 ;  /* 0x0000000f15157c20 */ /* 0x000fc60008410000 */
[----:B------:R1:W-:Y:S02]  /*c300*/  MUFU.TANH R53, R25 ;  /* 0x0000001900357308 */ /* 0x0003e40000002400 */
[----:B------:R-:W-:Y:S01]  /*c310*/  FMUL.FTZ R87, R16, UR15 ;  /* 0x0000000f10577c20 */ /* 0x000fe20008410000 */
[----:B------:R-:W-:Y:S01]  /*c320*/  LOP3.LUT R16, R135, 0x20, R123, 0xfe, !PT ;  /* 0x0000002087107812 */ /* 0x000fe200078efe7b */
[----:B------:R-:W-:-:S04]  /*c330*/  FMUL.FTZ R17, R17, UR15 ;  /* 0x0000000f11117c20 */ /* 0x000fc80008410000 */
[----:B------:R2:W-:Y:S01]  /*c340*/  MUFU.TANH R57, R21 ;  /* 0x0000001500397308 */ /* 0x0005e20000002400 */
[----:B----4-:R-:W-:Y:S01]  /*c350*/  FMUL.FTZ R59, R12, UR15 ;  /* 0x0000000f0c3b7c20 */ /* 0x010fe20008410000 */
[--C-:B------:R-:W-:Y:S01]  /*c360*/  LOP3.LUT R12, R135, 0x30, R123.reuse, 0xfe, !PT ;  /* 0x00000030870c7812 */ /* 0x100fe200078efe7b */
[----:B------:R-:W-:Y:S01]  /*c370*/  FMUL.FTZ R13, R13, UR15 ;  /* 0x0000000f0d0d7c20 */ /* 0x000fe20008410000 */
[----:B------:R-:W-:Y:S02]  /*c380*/  FMUL.FTZ R15, R15, UR15 ;  /* 0x0000000f0f0f7c20 */ /* 0x000fe40008410000 */
[----:B-----5:R-:W-:Y:S02]  /*c390*/  HMMA.16816.F32 R8, R92, R64, R8 ;  /* 0x000000405c08723c */ /* 0x020fe40000001808 */
[----:B------:R4:W-:Y:S01]  /*c3a0*/  MUFU.TANH R86, R17 ;  /* 0x0000001100567308 */ /* 0x0009e20000002400 */
[----:B-1----:R-:W-:-:S03]  /*c3b0*/  LOP3.LUT R25, R135, 0x8, R123, 0xfe, !PT ;  /* 0x0000000887197812 */ /* 0x002fc600078efe7b */
[----:B------:R-:W-:Y:S01]  /*c3c0*/  HMMA.16816.F32 R4, R92, R66, R4 ;  /* 0x000000425c04723c */ /* 0x000fe20000001804 */
[----:B------:R-:W-:-:S03]  /*c3d0*/  ISETP.GE.AND P1, PT, R25, R124, PT ;  /* 0x0000007c1900720c */ /* 0x000fc60003f26270 */
[----:B------:R-:W-:Y:S01]  /*c3e0*/  MUFU.TANH R58, R13 ;  /* 0x0000000d003a7308 */ /* 0x000fe20000002400 */
[----:B------:R-:W-:Y:S01]  /*c3f0*/  FSEL R133, R133, -INF , !P1 ;  /* 0xff80000085857808 */ /* 0x000fe20004800000 */
[----:B------:R-:W-:Y:S01]  /*c400*/  HMMA.16816.F32 R64, R60, R88, RZ ;  /* 0x000000583c40723c */ /* 0x000fe200000018ff */
[----:B--2---:R-:W-:-:S05]  /*c410*/  LOP3.LUT R21, R135, 0x18, R123, 0xfe, !PT ;  /* 0x0000001887157812 */ /* 0x004fca00078efe7b */
[----:B------:R-:W-:Y:S01]  /*c420*/  HMMA.16816.F32 R60, R60, R90, RZ ;  /* 0x0000005a3c3c723c */ /* 0x000fe200000018ff */
[----:B------:R-:W1:Y:S01]  /*c430*/  LDSM.16.M88.4 R88, [R96] ;  /* 0x000000006058783b */ /* 0x000e620000000200 */
[----:B----4-:R-:W-:Y:S01]  /*c440*/  FMUL.FTZ R17, R18, UR15 ;  /* 0x0000000f12117c20 */ /* 0x010fe20008410000 */
[----:B------:R-:W-:Y:S01]  /*c450*/  LOP3.LUT R18, R135, 0x29, R123, 0xfe, !PT ;  /* 0x0000002987127812 */ /* 0x000fe200078efe7b */
[----:B------:R-:W-:Y:S01]  /*c460*/  MUFU.TANH R87, R87 ;  /* 0x0000005700577308 */ /* 0x000fe20000002400 */
[----:B------:R-:W-:-:S04]  /*c470*/  DEPBAR.LE SB0, 0x0 ;  /* 0x000080000000791a */ /* 0x000fc80000000000 */
[----:B------:R-:W-:Y:S01]  /*c480*/  FMUL.FTZ R10, R10, UR15 ;  /* 0x0000000f0a0a7c20 */ /* 0x000fe20008410000 */
[----:B------:R-:W-:Y:S01]  /*c490*/  FMUL.FTZ R9, R9, UR15 ;  /* 0x0000000f09097c20 */ /* 0x000fe20008410000 */
[----:B------:R-:W-:Y:S01]  /*c4a0*/  FMUL.FTZ R11, R11, UR15 ;  /* 0x0000000f0b0b7c20 */ /* 0x000fe20008410000 */
[----:B------:R-:W-:Y:S01]  /*c4b0*/  FMUL.FTZ R56, R4, UR15 ;  /* 0x0000000f04387c20 */ /* 0x000fe20008410000 */
[----:B------:R-:W-:Y:S01]  /*c4c0*/  LOP3.LUT R4, R135, 0x50, R123, 0xfe, !PT ;  /* 0x0000005087047812 */ /* 0x000fe200078efe7b */
[----:B------:R-:W-:Y:S01]  /*c4d0*/  MUFU.TANH R17, R17 ;  /* 0x0000001100117308 */ /* 0x000fe20000002400 */
[----:B------:R-:W-:Y:S01]  /*c4e0*/  FMUL.FTZ R5, R5, UR15 ;  /* 0x0000000f05057c20 */ /* 0x000fe20008410000 */
[----:B------:R-:W-:Y:S01]  /*c4f0*/  FMUL.FTZ R6, R6, UR15 ;  /* 0x0000000f06067c20 */ /* 0x000fe20008410000 */
[----:B------:R-:W-:-:S05]  /*c500*/  FMUL.FTZ R7, R7, UR15 ;  /* 0x0000000f07077c20 */ /* 0x000fca0008410000 */
[----:B------:R-:W-:Y:S08]  /*c510*/  MUFU.TANH R59, R59 ;  /* 0x0000003b003b7308 */ /* 0x000ff00000002400 */
[----:B------:R-:W-:Y:S01]  /*c520*/  MUFU.TANH R56, R56 ;  /* 0x0000003800387308 */ /* 0x000fe20000002400 */
[C---:B-1----:R-:W-:Y:S07]  /*c530*/  HMMA.16816.F32 R64, R92.reuse, R88, R64 ;  /* 0x000000585c40723c */ /* 0x042fee0000001840 */
[----:B------:R1:W-:Y:S01]  /*c540*/  MUFU.TANH R88, R51 ;  /* 0x0000003300587308 */ /* 0x0003e20000002400 */
[----:B------:R-:W-:Y:S07]  /*c550*/  HMMA.16816.F32 R60, R92, R90, R60 ;  /* 0x0000005a5c3c723c */ /* 0x000fee000000183c */
[----:B------:R2:W4:Y:S08]  /*c560*/  MUFU.TANH R95, R54 ;  /* 0x00000036005f7308 */ /* 0x0005300000002400 */
[----:B------:R-:W5:Y:S01]  /*c570*/  MUFU.TANH R94, R55 ;  /* 0x00000037005e7308 */ /* 0x000f620000002400 */
[----:B-1----:R-:W-:Y:S01]  /*c580*/  FMUL.FTZ R51, R24, UR15 ;  /* 0x0000000f18337c20 */ /* 0x002fe20008410000 */
[----:B------:R-:W-:-:S04]  /*c590*/  LOP3.LUT R24, R135, R123, RZ, 0xfc, !PT ;  /* 0x0000007b87187212 */ /* 0x000fc800078efcff */
[CC--:B------:R-:W-:Y:S02]  /*c5a0*/  ISETP.GE.AND P6, PT, R24.reuse, R124.reuse, PT ;  /* 0x0000007c1800720c */ /* 0x0c0fe40003fc6270 */
[-C--:B------:R-:W-:Y:S01]  /*c5b0*/  ISETP.GE.AND P5, PT, R24, R129.reuse, PT ;  /* 0x000000811800720c */ /* 0x080fe20003fa6270 */
[----:B------:R-:W1:Y:S01]  /*c5c0*/  MUFU.TANH R93, R48 ;  /* 0x00000030005d7308 */ /* 0x000e620000002400 */
[--C-:B------:R-:W-:Y:S01]  /*c5d0*/  LOP3.LUT R24, R135, 0x1, R123.reuse, 0xfe, !PT ;  /* 0x0000000187187812 */ /* 0x100fe200078efe7b */
[----:B--2---:R-:W-:Y:S01]  /*c5e0*/  FMUL.FTZ R54, R20, UR15 ;  /* 0x0000000f14367c20 */ /* 0x004fe20008410000 */
[----:B------:R-:W-:Y:S01]  /*c5f0*/  FSEL R3, R3, -INF , !P6 ;  /* 0xff80000003037808 */ /* 0x000fe20007000000 */
[----:B------:R-:W-:Y:S01]  /*c600*/  FMUL.FTZ R61, R61, UR15 ;  /* 0x0000000f3d3d7c20 */ /* 0x000fe20008410000 */
[CC--:B------:R-:W-:Y:S02]  /*c610*/  ISETP.GE.AND P3, PT, R24.reuse, R129.reuse, PT ;  /* 0x000000811800720c */ /* 0x0c0fe40003f66270 */
[----:B------:R-:W-:Y:S01]  /*c620*/  ISETP.GE.AND P6, PT, R25, R129, PT ;  /* 0x000000811900720c */ /* 0x000fe20003fc6270 */
[----:B------:R-:W2:Y:S01]  /*c630*/  MUFU.TANH R89, R50 ;  /* 0x0000003200597308 */ /* 0x000ea20000002400 */
[----:B------:R-:W-:Y:S01]  /*c640*/  ISETP.GE.AND P4, PT, R24, R124, PT ;  /* 0x0000007c1800720c */ /* 0x000fe20003f86270 */
[----:B------:R-:W-:Y:S01]  /*c650*/  FMUL.FTZ R24, R26, UR15 ;  /* 0x0000000f1a187c20 */ /* 0x000fe20008410000 */
[----:B------:R-:W-:-:S02]  /*c660*/  LOP3.LUT R25, R135, 0x9, R123, 0xfe, !PT ;  /* 0x0000000987197812 */ /* 0x000fc400078efe7b */
[----:B------:R-:W-:Y:S02]  /*c670*/  LOP3.LUT R20, R135, 0x10, R123, 0xfe, !PT ;  /* 0x0000001087147812 */ /* 0x000fe400078efe7b */
[----:B------:R-:W-:Y:S01]  /*c680*/  FSEL R131, R131, -INF , !P5 ;  /* 0xff80000083837808 */ /* 0x000fe20006800000 */
[----:B------:R5:W2:Y:S01]  /*c690*/  MUFU.TANH R91, R44 ;  /* 0x0000002c005b7308 */ /* 0x000aa20000002400 */
[----:B------:R-:W-:Y:S02]  /*c6a0*/  FSEL R130, R130, -INF , !P3 ;  /* 0xff80000082827808 */ /* 0x000fe40005800000 */
[-C--:B------:R-:W-:Y:S02]  /*c6b0*/  ISETP.GE.AND P5, PT, R25, R124.reuse, PT ;  /* 0x0000007c1900720c */ /* 0x080fe40003fa6270 */
[----:B---3--:R-:W-:Y:S02]  /*c6c0*/  FSEL R134, R134, -INF , !P4 ;  /* 0xff80000086867808 */ /* 0x008fe40006000000 */
[C---:B------:R-:W-:Y:S01]  /*c6d0*/  ISETP.GE.AND P3, PT, R20.reuse, R124, PT ;  /* 0x0000007c1400720c */ /* 0x040fe20003f66270 */
[----:B------:R-:W3:Y:S01]  /*c6e0*/  MUFU.TANH R92, R49 ;  /* 0x00000031005c7308 */ /* 0x000ee20000002400 */
[----:B------:R-:W-:-:S02]  /*c6f0*/  ISETP.GE.AND P1, PT, R20, R129, PT ;  /* 0x000000811400720c */ /* 0x000fc40003f26270 */
[-C--:B------:R-:W-:Y:S01]  /*c700*/  ISETP.GE.AND P4, PT, R25, R129.reuse, PT ;  /* 0x000000811900720c */ /* 0x080fe20003f86270 */
[----:B------:R-:W-:Y:S01]  /*c710*/  FMUL.FTZ R25, R67, UR15 ;  /* 0x0000000f43197c20 */ /* 0x000fe20008410000 */
[----:B------:R-:W-:Y:S02]  /*c720*/  LOP3.LUT R20, R135, 0x11, R123, 0xfe, !PT ;  /* 0x0000001187147812 */ /* 0x000fe400078efe7b */
[----:B----4-:R-:W-:Y:S01]  /*c730*/  FSEL R95, R95, -INF , !P6 ;  /* 0xff8000005f5f7808 */ /* 0x010fe20007000000 */
[----:B------:R-:W4:Y:S01]  /*c740*/  MUFU.TANH R90, R46 ;  /* 0x0000002e005a7308 */ /* 0x000f220000002400 */
[----:B-----5:R-:W-:Y:S01]  /*c750*/  FMUL.FTZ R44, R47, UR15 ;  /* 0x0000000f2f2c7c20 */ /* 0x020fe20008410000 */
[----:B------:R-:W-:Y:S02]  /*c760*/  FSEL R132, R132, -INF , !P5 ;  /* 0xff80000084847808 */ /* 0x000fe40006800000 */
[C---:B------:R-:W-:Y:S02]  /*c770*/  ISETP.GE.AND P6, PT, R20.reuse, R124, PT ;  /* 0x0000007c1400720c */ /* 0x040fe40003fc6270 */
[----:B------:R-:W-:Y:S01]  /*c780*/  ISETP.GE.AND P5, PT, R20, R129, PT ;  /* 0x000000811400720c */ /* 0x000fe20003fa6270 */
[----:B------:R-:W-:Y:S01]  /*c790*/  FMUL.FTZ R20, R22, UR15 ;  /* 0x0000000f16147c20 */ /* 0x000fe20008410000 */
[----:B------:R-:W5:Y:S01]  /*c7a0*/  MUFU.TANH R44, R44 ;  /* 0x0000002c002c7308 */ /* 0x000f620000002400 */
[----:B------:R-:W-:-:S02]  /*c7b0*/  FSEL R94, R94, -INF , !P4 ;  /* 0xff8000005e5e7808 */ /* 0x000fc40006000000 */
[----:B------:R-:W-:Y:S02]  /*c7c0*/  ISETP.GE.AND P4, PT, R21, R124, PT ;  /* 0x0000007c1500720c */ /* 0x000fe40003f86270 */
[----:B------:R-:W-:Y:S02]  /*c7d0*/  LOP3.LUT R22, R135, 0x19, R123, 0xfe, !PT ;  /* 0x0000001987167812 */ /* 0x000fe400078efe7b */
[----:B-1----:R-:W-:Y:S01]  /*c7e0*/  FSEL R93, R93, -INF , !P3 ;  /* 0xff8000005d5d7808 */ /* 0x002fe20005800000 */
[----:B------:R-:W1:Y:S01]  /*c7f0*/  MUFU.TANH R46, R43 ;  /* 0x0000002b002e7308 */ /* 0x000e620000002400 */
[----:B--2---:R-:W-:Y:S02]  /*c800*/  FSEL R89, R89, -INF , !P1 ;  /* 0xff80000059597808 */ /* 0x004fe40004800000 */
[----:B------:R-:W-:Y:S02]  /*c810*/  FSEL R88, R88, -INF , !P5 ;  /* 0xff80000058587808 */ /* 0x000fe40006800000 */
[----:B------:R-:W-:-:S02]  /*c820*/  FSEL R91, R91, -INF , !P4 ;  /* 0xff8000005b5b7808 */ /* 0x000fc40006000000 */
[-C--:B------:R-:W-:Y:S01]  /*c830*/  ISETP.GE.AND P3, PT, R21, R129.reuse, PT ;  /* 0x000000811500720c */ /* 0x080fe20003f66270 */
[----:B------:R2:W-:Y:S01]  /*c840*/  MUFU.TANH R43, R36 ;  /* 0x00000024002b7308 */ /* 0x0005e20000002400 */
[-C--:B------:R-:W-:Y:S01]  /*c850*/  ISETP.GE.AND P1, PT, R22, R124.reuse, PT ;  /* 0x0000007c1600720c */ /* 0x080fe20003f26270 */
[----:B------:R-:W-:Y:S01]  /*c860*/  FMUL.FTZ R21, R23, UR15 ;  /* 0x0000000f17157c20 */ /* 0x000fe20008410000 */
[C---:B------:R-:W-:Y:S02]  /*c870*/  ISETP.GE.AND P5, PT, R16.reuse, R124, PT ;  /* 0x0000007c1000720c */ /* 0x040fe40003fa6270 */
[----:B------:R-:W-:Y:S02]  /*c880*/  ISETP.GE.AND P4, PT, R16, R129, PT ;  /* 0x000000811000720c */ /* 0x000fe40003f86270 */
[----:B------:R-:W-:Y:S01]  /*c890*/  LOP3.LUT R16, R135, 0x21, R123, 0xfe, !PT ;  /* 0x0000002187107812 */ /* 0x000fe200078efe7b */
[----:B------:R-:W1:Y:S01]  /*c8a0*/  MUFU.TANH R48, R41 ;  /* 0x0000002900307308 */ /* 0x000e620000002400 */
[----:B---3--:R-:W-:-:S02]  /*c8b0*/  FSEL R92, R92, -INF , !P6 ;  /* 0xff8000005c5c7808 */ /* 0x008fc40007000000 */
[----:B----4-:R-:W-:Y:S02]  /*c8c0*/  FSEL R90, R90, -INF , !P3 ;  /* 0xff8000005a5a7808 */ /* 0x010fe40005800000 */
[----:B------:R-:W-:Y:S02]  /*c8d0*/  FSEL R45, R45, -INF , !P1 ;  /* 0xff8000002d2d7808 */ /* 0x000fe40004800000 */
[-C--:B------:R-:W-:Y:S01]  /*c8e0*/  ISETP.GE.AND P6, PT, R22, R129.reuse, PT ;  /* 0x000000811600720c */ /* 0x080fe20003fc6270 */
[----:B------:R-:W3:Y:S01]  /*c8f0*/  MUFU.TANH R47, R42 ;  /* 0x0000002a002f7308 */ /* 0x000ee20000002400 */
[----:B--2---:R-:W-:Y:S01]  /*c900*/  FMUL.FTZ R36, R37, UR15 ;  /* 0x0000000f25247c20 */ /* 0x004fe20008410000 */
[----:B------:R-:W-:Y:S01]  /*c910*/  ISETP.GE.AND P3, PT, R16, R124, PT ;  /* 0x0000007c1000720c */ /* 0x000fe20003f66270 */
[----:B------:R-:W-:Y:S01]  /*c920*/  FMUL.FTZ R22, R62, UR15 ;  /* 0x0000000f3e167c20 */ /* 0x000fe20008410000 */
[----:B------:R-:W-:Y:S02]  /*c930*/  ISETP.GE.AND P1, PT, R16, R129, PT ;  /* 0x000000811000720c */ /* 0x000fe40003f26270 */
[----:B------:R-:W-:-:S02]  /*c940*/  LOP3.LUT R16, R135, 0x28, R123, 0xfe, !PT ;  /* 0x0000002887107812 */ /* 0x000fc400078efe7b */
[----:B------:R-:W2:Y:S01]  /*c950*/  MUFU.TANH R49, R40 ;  /* 0x0000002800317308 */ /* 0x000ea20000002400 */
[----:B-----5:R-:W-:Y:S02]  /*c960*/  FSEL R44, R44, -INF , !P6 ;  /* 0xff8000002c2c7808 */ /* 0x020fe40007000000 */
[-C--:B------:R-:W-:Y:S02]  /*c970*/  ISETP.GE.AND P6, PT, R16, R124.reuse, PT ;  /* 0x0000007c1000720c */ /* 0x080fe40003fc6270 */
[----:B-1----:R-:W-:Y:S02]  /*c980*/  FSEL R46, R46, -INF , !P1 ;  /* 0xff8000002e2e7808 */ /* 0x002fe40004800000 */
[----:B------:R-:W-:Y:S01]  /*c990*/  FSEL R48, R48, -INF , !P3 ;  /* 0xff80000030307808 */ /* 0x000fe20005800000 */
[----:B------:R1:W-:Y:S01]  /*c9a0*/  MUFU.TANH R40, R32 ;  /* 0x0000002000287308 */ /* 0x0003e20000002400 */
[----:B---3--:R-:W-:Y:S02]  /*c9b0*/  FSEL R47, R47, -INF , !P4 ;  /* 0xff8000002f2f7808 */ /* 0x008fe40006000000 */
[----:B------:R-:W-:-:S02]  /*c9c0*/  ISETP.GE.AND P1, PT, R12, R124, PT ;  /* 0x0000007c0c00720c */ /* 0x000fc40003f26270 */
[----:B------:R-:W-:Y:S02]  /*c9d0*/  FSEL R43, R43, -INF , !P6 ;  /* 0xff8000002b2b7808 */ /* 0x000fe40007000000 */
[C---:B------:R-:W-:Y:S01]  /*c9e0*/  ISETP.GE.AND P4, PT, R18.reuse, R124, PT ;  /* 0x0000007c1200720c */ /* 0x040fe20003f86270 */
[----:B------:R-:W3:Y:S01]  /*c9f0*/  MUFU.TANH R36, R36 ;  /* 0x0000002400247308 */ /* 0x000ee20000002400 */
[-C--:B------:R-:W-:Y:S02]  /*ca00*/  ISETP.GE.AND P3, PT, R18, R129.reuse, PT ;  /* 0x000000811200720c */ /* 0x080fe40003f66270 */
[-C--:B------:R-:W-:Y:S02]  /*ca10*/  ISETP.GE.AND P6, PT, R12, R129.reuse, PT ;  /* 0x000000810c00720c */ /* 0x080fe40003fc6270 */
[----:B------:R-:W-:Y:S02]  /*ca20*/  LOP3.LUT R18, R135, 0x31, R123, 0xfe, !PT ;  /* 0x0000003187127812 */ /* 0x000fe400078efe7b */
[----:B--2---:R-:W-:Y:S01]  /*ca30*/  FSEL R49, R49, -INF , !P5 ;  /* 0xff80000031317808 */ /* 0x004fe20006800000 */
[----:B------:R-:W2:Y:S01]  /*ca40*/  MUFU.TANH R41, R39 ;  /* 0x0000002700297308 */ /* 0x000ea20000002400 */
[----:B-1----:R-:W-:Y:S01]  /*ca50*/  FMUL.FTZ R32, R33, UR15 ;  /* 0x0000000f21207c20 */ /* 0x002fe20008410000 */
[----:B------:R-:W-:Y:S01]  /*ca60*/  ISETP.GE.AND P5, PT, R16, R129, PT ;  /* 0x000000811000720c */ /* 0x000fe20003fa6270 */
[----:B------:R-:W-:-:S03]  /*ca70*/  FMUL.FTZ R16, R19, UR15 ;  /* 0x0000000f13107c20 */ /* 0x000fc60008410000 */
[----:B------:R-:W-:Y:S02]  /*ca80*/  FSEL R12, R52, -INF , !P5 ;  /* 0xff800000340c7808 */ /* 0x000fe40006800000 */
[----:B------:R1:W4:Y:S01]  /*ca90*/  MUFU.TANH R50, R34 ;  /* 0x0000002200327308 */ /* 0x0003220000002400 */
[----:B---3--:R-:W-:Y:S02]  /*caa0*/  FSEL R13, R36, -INF , !P4 ;  /* 0xff800000240d7808 */ /* 0x008fe40006000000 */
[C---:B------:R-:W-:Y:S02]  /*cab0*/  ISETP.GE.AND P4, PT, R18.reuse, R129, PT ;  /* 0x000000811200720c */ /* 0x040fe40003f86270 */
[----:B------:R-:W-:Y:S02]  /*cac0*/  ISETP.GE.AND P5, PT, R18, R124, PT ;  /* 0x0000007c1200720c */ /* 0x000fe40003fa6270 */
[----:B------:R-:W-:Y:S01]  /*cad0*/  FSEL R36, R38, -INF , !P4 ;  /* 0xff80000026247808 */ /* 0x000fe20006000000 */
[----:B------:R3:W5:Y:S01]  /*cae0*/  MUFU.TANH R37, R28 ;  /* 0x0000001c00257308 */ /* 0x0007620000002400 */
[----:B--2---:R-:W-:-:S07]  /*caf0*/  FSEL R41, R41, -INF , !P3 ;  /* 0xff80000029297808 */ /* 0x004fce0005800000 */
[----:B------:R-:W2:Y:S01]  /*cb00*/  MUFU.TANH R32, R32 ;  /* 0x0000002000207308 */ /* 0x000ea20000002400 */
[----:B-1----:R-:W-:Y:S02]  /*cb10*/  FSEL R34, R40, -INF , !P1 ;  /* 0xff80000028227808 */ /* 0x002fe40004800000 */
[----:B----4-:R-:W-:Y:S01]  /*cb20*/  FSEL R40, R50, -INF , !P6 ;  /* 0xff80000032287808 */ /* 0x010fe20007000000 */
[----:B------:R-:W-:Y:S01]  /*cb30*/  FMUL.FTZ R50, R8, UR15 ;  /* 0x0000000f08327c20 */ /* 0x000fe20008410000 */
[----:B------:R-:W-:-:S03]  /*cb40*/  LOP3.LUT R8, R135, 0x40, R123, 0xfe, !PT ;  /* 0x0000004087087812 */ /* 0x000fc600078efe7b */
[----:B------:R-:W1:Y:S01]  /*cb50*/  MUFU.TANH R42, R29 ;  /* 0x0000001d002a7308 */ /* 0x000e620000002400 */
[----:B---3--:R-:W-:Y:S01]  /*cb60*/  FMUL.FTZ R28, R30, UR15 ;  /* 0x0000000f1e1c7c20 */ /* 0x008fe20008410000 */
[----:B------:R-:W-:Y:S01]  /*cb70*/  FMUL.FTZ R30, R14, UR15 ;  /* 0x0000000f0e1e7c20 */ /* 0x000fe20008410000 */
[C-C-:B------:R-:W-:Y:S02]  /*cb80*/  LOP3.LUT R14, R135.reuse, 0x38, R123.reuse, 0xfe, !PT ;  /* 0x00000038870e7812 */ /* 0x140fe400078efe7b */
[-C--:B------:R-:W-:Y:S02]  /*cb90*/  ISETP.GE.AND P4, PT, R8, R124.reuse, PT ;  /* 0x0000007c0800720c */ /* 0x080fe40003f86270 */
[C---:B------:R-:W-:Y:S01]  /*cba0*/  ISETP.GE.AND P3, PT, R14.reuse, R124, PT ;  /* 0x0000007c0e00720c */ /* 0x040fe20003f66270 */
[----:B------:R-:W3:Y:S01]  /*cbb0*/  MUFU.TANH R28, R28 ;  /* 0x0000001c001c7308 */ /* 0x000ee20000002400 */
[----:B------:R-:W-:Y:S02]  /*cbc0*/  ISETP.GE.AND P1, PT, R14, R129, PT ;  /* 0x000000810e00720c */ /* 0x000fe40003f26270 */
[----:B------:R-:W-:-:S02]  /*cbd0*/  LOP3.LUT R14, R135, 0x39, R123, 0xfe, !PT ;  /* 0x00000039870e7812 */ /* 0x000fc400078efe7b */
[----:B-----5:R-:W-:Y:S02]  /*cbe0*/  FSEL R37, R37, -INF , !P3 ;  /* 0xff80000025257808 */ /* 0x020fe40005800000 */
[----:B------:R-:W-:Y:S01]  /*cbf0*/  ISETP.GE.AND P6, PT, R14, R124, PT ;  /* 0x0000007c0e00720c */ /* 0x000fe20003fc6270 */
[----:B------:R-:W4:Y:S01]  /*cc00*/  MUFU.TANH R39, R31 ;  /* 0x0000001f00277308 */ /* 0x000f220000002400 */
[----:B------:R-:W-:Y:S02]  /*cc10*/  ISETP.GE.AND P3, PT, R8, R129, PT ;  /* 0x000000810800720c */ /* 0x000fe40003f66270 */
[----:B------:R-:W-:Y:S02]  /*cc20*/  LOP3.LUT R8, R135, 0x41, R123, 0xfe, !PT ;  /* 0x0000004187087812 */ /* 0x000fe400078efe7b */
[----:B--2---:R-:W-:Y:S02]  /*cc30*/  FSEL R35, R32, -INF , !P5 ;  /* 0xff80000020237808 */ /* 0x004fe40006800000 */
[----:B-1----:R-:W-:Y:S01]  /*cc40*/  FSEL R42, R42, -INF , !P6 ;  /* 0xff8000002a2a7808 */ /* 0x002fe20007000000 */
[----:B------:R-:W1:Y:S01]  /*cc50*/  MUFU.TANH R51, R51 ;  /* 0x0000003300337308 */ /* 0x000e620000002400 */
[----:B---3--:R-:W-:-:S02]  /*cc60*/  FSEL R38, R28, -INF , !P1 ;  /* 0xff8000001c267808 */ /* 0x008fc40004800000 */
[-C--:B------:R-:W-:Y:S02]  /*cc70*/  ISETP.GE.AND P5, PT, R14, R129.reuse, PT ;  /* 0x000000810e00720c */ /* 0x080fe40003fa6270 */
[CC--:B------:R-:W-:Y:S02]  /*cc80*/  ISETP.GE.AND P1, PT, R8.reuse, R124.reuse, PT ;  /* 0x0000007c0800720c */ /* 0x0c0fe40003f26270 */
[----:B------:R-:W-:Y:S01]  /*cc90*/  ISETP.GE.AND P6, PT, R8, R129, PT ;  /* 0x000000810800720c */ /* 0x000fe20003fc6270 */
[----:B------:R-:W2:Y:S01]  /*cca0*/  MUFU.TANH R24, R24 ;  /* 0x0000001800187308 */ /* 0x000ea20000002400 */
[----:B------:R-:W-:Y:S02]  /*ccb0*/  LOP3.LUT R8, R135, 0x48, R123, 0xfe, !PT ;  /* 0x0000004887087812 */ /* 0x000fe400078efe7b */
[----:B----4-:R-:W-:Y:S02]  /*ccc0*/  FSEL R39, R39, -INF , !P5 ;  /* 0xff80000027277808 */ /* 0x010fe40006800000 */
[----:B------:R-:W-:-:S02]  /*ccd0*/  ISETP.GE.AND P5, PT, R8, R124, PT ;  /* 0x0000007c0800720c */ /* 0x000fc40003fa6270 */
[----:B------:R-:W-:Y:S01]  /*cce0*/  FSEL R53, R53, -INF , !P1 ;  /* 0xff80000035357808 */ /* 0x000fe20004800000 */
[----:B------:R-:W3:Y:S01]  /*ccf0*/  MUFU.TANH R33, R27 ;  /* 0x0000001b00217308 */ /* 0x000ee20000002400 */
[----:B-1----:R-:W-:Y:S02]  /*cd00*/  FSEL R51, R51, -INF , !P4 ;  /* 0xff80000033337808 */ /* 0x002fe40006000000 */
[----:B------:R-:W-:Y:S02]  /*cd10*/  ISETP.GE.AND P4, PT, R8, R129, PT ;  /* 0x000000810800720c */ /* 0x000fe40003f86270 */
[----:B------:R-:W-:-:S03]  /*cd20*/  LOP3.LUT R8, R135, 0x49, R123, 0xfe, !PT ;  /* 0x0000004987087812 */ /* 0x000fc600078efe7b */
[----:B------:R-:W1:Y:S01]  /*cd30*/  MUFU.TANH R54, R54 ;  /* 0x0000003600367308 */ /* 0x000e620000002400 */
[----:B--2---:R-:W-:Y:S01]  /*cd40*/  FSEL R32, R24, -INF , !P3 ;  /* 0xff80000018207808 */ /* 0x004fe20005800000 */
[----:B------:R-:W-:Y:S01]  /*cd50*/  FMUL.FTZ R24, R66, UR15 ;  /* 0x0000000f42187c20 */ /* 0x000fe20008410000 */
[CC--:B------:R-:W-:Y:S02]  /*cd60*/  ISETP.GE.AND P3, PT, R8.reuse, R124.reuse, PT ;  /* 0x0000007c0800720c */ /* 0x0c0fe40003f66270 */
[----:B------:R-:W-:Y:S02]  /*cd70*/  ISETP.GE.AND P1, PT, R8, R129, PT ;  /* 0x000000810800720c */ /* 0x000fe40003f26270 */
[----:B------:R-:W-:Y:S01]  /*cd80*/  FSEL R57, R57, -INF , !P3 ;  /* 0xff80000039397808 */ /* 0x000fe20005800000 */
[----:B------:R-:W2:Y:S01]  /*cd90*/  MUFU.TANH R20, R20 ;  /* 0x0000001400147308 */ /* 0x000ea20000002400 */
[----:B---3--:R-:W-:Y:S02]  /*cda0*/  FSEL R33, R33, -INF , !P6 ;  /* 0xff80000021217808 */ /* 0x008fe40007000000 */
[----:B------:R-:W-:-:S02]  /*cdb0*/  ISETP.GE.AND P6, PT, R4, R124, PT ;  /* 0x0000007c0400720c */ /* 0x000fc40003fc6270 */
[--C-:B------:R-:W-:Y:S02]  /*cdc0*/  LOP3.LUT R8, R135, 0x71, R123.reuse, 0xfe, !PT ;  /* 0x0000007187087812 */ /* 0x100fe400078efe7b */
[----:B------:R-:W-:Y:S01]  /*cdd0*/  FSEL R87, R87, -INF , !P6 ;  /* 0xff80000057577808 */ /* 0x000fe20007000000 */
[----:B------:R-:W3:Y:S01]  /*cde0*/  MUFU.TANH R21, R21 ;  /* 0x0000001500157308 */ /* 0x000ee20000002400 */
[----:B-1----:R-:W-:Y:S02]  /*cdf0*/  FSEL R54, R54, -INF , !P5 ;  /* 0xff80000036367808 */ /* 0x002fe40006800000 */
[----:B------:R-:W-:Y:S02]  /*ce00*/  ISETP.GE.AND P5, PT, R4, R129, PT ;  /* 0x000000810400720c */ /* 0x000fe40003fa6270 */
[----:B------:R-:W-:Y:S02]  /*ce10*/  LOP3.LUT R4, R135, 0x51, R123, 0xfe, !PT ;  /* 0x0000005187047812 */ /* 0x000fe400078efe7b */
[----:B------:R-:W-:Y:S01]  /*ce20*/  FSEL R17, R17, -INF , !P5 ;  /* 0xff80000011117808 */ /* 0x000fe20006800000 */
[----:B------:R-:W1:Y:S01]  /*ce30*/  MUFU.TANH R16, R16 ;  /* 0x0000001000107308 */ /* 0x000e620000002400 */
[----:B--2---:R-:W-:-:S02]  /*ce40*/  FSEL R18, R20, -INF , !P4 ;  /* 0xff80000014127808 */ /* 0x004fc40006000000 */
[CC--:B------:R-:W-:Y:S02]  /*ce50*/  ISETP.GE.AND P4, PT, R4.reuse, R124.reuse, PT ;  /* 0x0000007c0400720c */ /* 0x0c0fe40003f86270 */
[-C--:B------:R-:W-:Y:S02]  /*ce60*/  ISETP.GE.AND P3, PT, R4, R129.reuse, PT ;  /* 0x000000810400720c */ /* 0x080fe40003f66270 */
[----:B------:R-:W-:Y:S01]  /*ce70*/  LOP3.LUT R4, R135, 0x58, R123, 0xfe, !PT ;  /* 0x0000005887047812 */ /* 0x000fe200078efe7b */
[----:B------:R-:W2:Y:S01]  /*ce80*/  MUFU.TANH R30, R30 ;  /* 0x0000001e001e7308 */ /* 0x000ea20000002400 */
[----:B---3--:R-:W-:Y:S01]  /*ce90*/  FSEL R19, R21, -INF , !P1 ;  /* 0xff80000015137808 */ /* 0x008fe20004800000 */
[----:B------:R-:W-:Y:S01]  /*cea0*/  FMUL.FTZ R21, R63, UR15 ;  /* 0x0000000f3f157c20 */ /* 0x000fe20008410000 */
[C---:B------:R-:W-:Y:S02]  /*ceb0*/  ISETP.GE.AND P1, PT, R4.reuse, R124, PT ;  /* 0x0000007c0400720c */ /* 0x040fe40003f26270 */
[----:B------:R-:W-:-:S02]  /*cec0*/  ISETP.GE.AND P6, PT, R4, R129, PT ;  /* 0x000000810400720c */ /* 0x000fc40003fc6270 */
[----:B------:R-:W-:Y:S01]  /*ced0*/  LOP3.LUT R4, R135, 0x59, R123, 0xfe, !PT ;  /* 0x0000005987047812 */ /* 0x000fe200078efe7b */
[----:B------:R-:W3:Y:S01]  /*cee0*/  MUFU.TANH R31, R15 ;  /* 0x0000000f001f7308 */ /* 0x000ee20000002400 */
[----:B------:R-:W-:Y:S02]  /*cef0*/  FSEL R86, R86, -INF , !P4 ;  /* 0xff80000056567808 */ /* 0x000fe40006000000 */
[----:B------:R-:W-:Y:S02]  /*cf00*/  ISETP.GE.AND P5, PT, R4, R124, PT ;  /* 0x0000007c0400720c */ /* 0x000fe40003fa6270 */
[----:B-1----:R-:W-:Y:S02]  /*cf10*/  FSEL R16, R16, -INF , !P3 ;  /* 0xff80000010107808 */ /* 0x002fe40005800000 */
[----:B------:R-:W-:Y:S01]  /*cf20*/  FSEL R58, R58, -INF , !P5 ;  /* 0xff8000003a3a7808 */ /* 0x000fe20006800000 */
[----:B------:R-:W1:Y:S01]  /*cf30*/  MUFU.TANH R50, R50 ;  /* 0x0000003200327308 */ /* 0x000e620000002400 */
[----:B--2---:R-:W-:-:S02]  /*cf40*/  FSEL R30, R30, -INF , !P6 ;  /* 0xff8000001e1e7808 */ /* 0x004fc40007000000 */
[----:B------:R-:W-:Y:S01]  /*cf50*/  ISETP.GE.AND P4, PT, R4, R129, PT ;  /* 0x000000810400720c */ /* 0x000fe20003f86270 */
[----:B------:R-:W-:Y:S01]  /*cf60*/  FMUL.FTZ R4, R64, UR15 ;  /* 0x0000000f40047c20 */ /* 0x000fe20008410000 */
[----:B------:R-:W-:-:S03]  /*cf70*/  FSEL R59, R59, -INF , !P1 ;  /* 0xff8000003b3b7808 */ /* 0x000fc60004800000 */
[----:B------:R-:W2:Y:S01]  /*cf80*/  MUFU.TANH R29, R10 ;  /* 0x0000000a001d7308 */ /* 0x000ea20000002400 */
[----:B---3--:R-:W-:-:S07]  /*cf90*/  FSEL R31, R31, -INF , !P4 ;  /* 0xff8000001f1f7808 */ /* 0x008fce0006000000 */
[----:B------:R-:W3:Y:S08]  /*cfa0*/  MUFU.TANH R52, R9 ;  /* 0x0000000900347308 */ /* 0x000ef00000002400 */
[----:B------:R4:W5:Y:S08]  /*cfb0*/  MUFU.TANH R55, R5 ;  /* 0x0000000500377308 */ /* 0x0009700000002400 */
[----:B------:R1:W-:Y:S08]  /*cfc0*/  MUFU.TANH R27, R6 ;  /* 0x00000006001b7308 */ /* 0x0003f00000002400 */
[----:B------:R-:W5:Y:S01]  /*cfd0*/  MUFU.TANH R28, R11 ;  /* 0x0000000b001c7308 */ /* 0x000f620000002400 */
[----:B----4-:R-:W-:-:S04]  /*cfe0*/  LOP3.LUT R5, R135, 0x60, R123, 0xfe, !PT ;  /* 0x0000006087057812 */ /* 0x010fc800078efe7b */
[CC--:B------:R-:W-:Y:S02]  /*cff0*/  ISETP.GE.AND P3, PT, R5.reuse, R124.reuse, PT ;  /* 0x0000007c0500720c */ /* 0x0c0fe40003f66270 */
[-C--:B------:R-:W-:Y:S01]  /*d000*/  ISETP.GE.AND P1, PT, R5, R129.reuse, PT ;  /* 0x000000810500720c */ /* 0x080fe20003f26270 */
[----:B------:R-:W4:Y:S01]  /*d010*/  MUFU.TANH R25, R25 ;  /* 0x0000001900197308 */ /* 0x000f220000002400 */
[--C-:B-1----:R-:W-:Y:S01]  /*d020*/  LOP3.LUT R6, R135, 0x61, R123.reuse, 0xfe, !PT ;  /* 0x0000006187067812 */ /* 0x102fe200078efe7b */
[----:B------:R-:W-:Y:S01]  /*d030*/  FMUL.FTZ R5, R65, UR15 ;  /* 0x0000000f41057c20 */ /* 0x000fe20008410000 */
[----:B------:R-:W-:Y:S02]  /*d040*/  FSEL R50, R50, -INF , !P3 ;  /* 0xff80000032327808 */ /* 0x000fe40005800000 */
[C---:B------:R-:W-:Y:S02]  /*d050*/  ISETP.GE.AND P6, PT, R6.reuse, R124, PT ;  /* 0x0000007c0600720c */ /* 0x040fe40003fc6270 */
[----:B------:R-:W-:Y:S01]  /*d060*/  ISETP.GE.AND P5, PT, R6, R129, PT ;  /* 0x000000810600720c */ /* 0x000fe20003fa6270 */
[----:B------:R1:W4:Y:S01]  /*d070*/  MUFU.TANH R26, R7 ;  /* 0x00000007001a7308 */ /* 0x0003220000002400 */
[----:B------:R-:W-:-:S02]  /*d080*/  LOP3.LUT R6, R135, 0x68, R123, 0xfe, !PT ;  /* 0x0000006887067812 */ /* 0x000fc400078efe7b */
[----:B--2---:R-:W-:Y:S02]  /*d090*/  FSEL R29, R29, -INF , !P1 ;  /* 0xff8000001d1d7808 */ /* 0x004fe40004800000 */
[CC--:B------:R-:W-:Y:S02]  /*d0a0*/  ISETP.GE.AND P4, PT, R6.reuse, R124.reuse, PT ;  /* 0x0000007c0600720c */ /* 0x0c0fe40003f86270 */
[----:B------:R-:W-:Y:S01]  /*d0b0*/  ISETP.GE.AND P3, PT, R6, R129, PT ;  /* 0x000000810600720c */ /* 0x000fe20003f66270 */
[----:B------:R-:W2:Y:S01]  /*d0c0*/  MUFU.TANH R4, R4 ;  /* 0x0000000400047308 */ /* 0x000ea20000002400 */
[----:B------:R-:W-:Y:S02]  /*d0d0*/  LOP3.LUT R6, R135, 0x69, R123, 0xfe, !PT ;  /* 0x0000006987067812 */ /* 0x000fe400078efe7b */
[----:B---3--:R-:W-:Y:S02]  /*d0e0*/  FSEL R52, R52, -INF , !P6 ;  /* 0xff80000034347808 */ /* 0x008fe40007000000 */
[----:B------:R-:W-:-:S02]  /*d0f0*/  ISETP.GE.AND P1, PT, R6, R124, PT ;  /* 0x0000007c0600720c */ /* 0x000fc40003f26270 */
[-C--:B------:R-:W-:Y:S01]  /*d100*/  ISETP.GE.AND P6, PT, R6, R129.reuse, PT ;  /* 0x000000810600720c */ /* 0x080fe20003fc6270 */
[----:B------:R-:W-:Y:S01]  /*d110*/  FMUL.FTZ R6, R60, UR15 ;  /* 0x0000000f3c067c20 */ /* 0x000fe20008410000 */
[----:B-1----:R-:W-:Y:S01]  /*d120*/  LOP3.LUT R7, R135, 0x70, R123, 0xfe, !PT ;  /* 0x0000007087077812 */ /* 0x002fe200078efe7b */
[----:B------:R-:W-:Y:S01]  /*d130*/  MUFU.TANH R5, R5 ;  /* 0x0000000500057308 */ /* 0x000fe20000002400 */
[----:B-----5:R-:W-:Y:S02]  /*d140*/  FSEL R55, R55, -INF , !P1 ;  /* 0xff80000037377808 */ /* 0x020fe40004800000 */
[----:B------:R-:W-:Y:S02]  /*d150*/  ISETP.GE.AND P1, PT, R8, R129, PT ;  /* 0x000000810800720c */ /* 0x000fe40003f26270 */
[----:B------:R-:W-:Y:S02]  /*d160*/  FSEL R28, R28, -INF , !P5 ;  /* 0xff8000001c1c7808 */ /* 0x000fe40006800000 */
[----:B------:R-:W-:Y:S01]  /*d170*/  FSEL R56, R56, -INF , !P4 ;  /* 0xff80000038387808 */ /* 0x000fe20006000000 */
[----:B------:R-:W1:Y:S01]  /*d180*/  MUFU.TANH R24, R24 ;  /* 0x0000001800187308 */ /* 0x000e620000002400 */
[----:B------:R-:W-:-:S02]  /*d190*/  ISETP.GE.AND P5, PT, R7, R124, PT ;  /* 0x0000007c0700720c */ /* 0x000fc40003fa6270 */
[----:B------:R-:W-:Y:S02]  /*d1a0*/  ISETP.GE.AND P4, PT, R7, R129, PT ;  /* 0x000000810700720c */ /* 0x000fe40003f86270 */
[----:B----4-:R-:W-:Y:S02]  /*d1b0*/  FSEL R25, R25, -INF , !P1 ;  /* 0xff80000019197808 */ /* 0x010fe40004800000 */
[----:B------:R-:W-:Y:S01]  /*d1c0*/  ISETP.GT.AND P1, PT, R119, R109, PT ;  /* 0x0000006d7700720c */ /* 0x000fe20003f24270 */
[----:B------:R-:W3:Y:S01]  /*d1d0*/  MUFU.TANH R6, R6 ;  /* 0x0000000600067308 */ /* 0x000ee20000002400 */
[----:B------:R-:W-:Y:S01]  /*d1e0*/  FSEL R27, R27, -INF , !P3 ;  /* 0xff8000001b1b7808 */ /* 0x000fe20005800000 */
[----:B------:R-:W-:Y:S01]  /*d1f0*/  BAR.SYNC.DEFER_BLOCKING 0x0 ;  /* 0x0000000000007b1d */ /* 0x000fe20000010000 */
[----:B------:R-:W-:Y:S02]  /*d200*/  ISETP.GE.AND P3, PT, R8, R124, PT ;  /* 0x0000007c0800720c */ /* 0x000fe40003f66270 */
[----:B------:R-:W-:-:S02]  /*d210*/  LOP3.LUT R8, R135, 0x78, R123, 0xfe, !PT ;  /* 0x0000007887087812 */ /* 0x000fc400078efe7b */
[----:B------:R-:W-:Y:S01]  /*d220*/  LOP3.LUT R123, R135, 0x79, R123, 0xfe, !PT ;  /* 0x00000079877b7812 */ /* 0x000fe200078efe7b */
[----:B------:R4:W5:Y:S01]  /*d230*/  MUFU.TANH R7, R61 ;  /* 0x0000003d00077308 */ /* 0x0009620000002400 */
[----:B------:R-:W-:Y:S02]  /*d240*/  FSEL R26, R26, -INF , !P6 ;  /* 0xff8000001a1a7808 */ /* 0x000fe40007000000 */
[----:B--2---:R-:W-:Y:S02]  /*d250*/  FSEL R60, R4, -INF , !P5 ;  /* 0xff800000043c7808 */ /* 0x004fe40006800000 */
[----:B-1----:R-:W-:Y:S02]  /*d260*/  FSEL R24, R24, -INF , !P4 ;  /* 0xff80000018187808 */ /* 0x002fe40006000000 */
[-C--:B------:R-:W-:Y:S01]  /*d270*/  ISETP.GE.AND P6, PT, R8, R124.reuse, PT ;  /* 0x0000007c0800720c */ /* 0x080fe20003fc6270 */
[----:B------:R-:W1:Y:S01]  /*d280*/  MUFU.TANH R22, R22 ;  /* 0x0000001600167308 */ /* 0x000e620000002400 */
[----:B------:R-:W-:-:S02]  /*d290*/  ISETP.GE.AND P5, PT, R123, R124, PT ;  /* 0x0000007c7b00720c */ /* 0x000fc40003fa6270 */
[----:B------:R-:W-:Y:S02]  /*d2a0*/  ISETP.GE.AND P4, PT, R8, R129, PT ;  /* 0x000000810800720c */ /* 0x000fe40003f86270 */
[----:B---3--:R-:W-:-:S03]  /*d2b0*/  FSEL R63, R6, -INF , !P6 ;  /* 0xff800000063f7808 */ /* 0x008fc60007000000 */
[----:B------:R-:W2:Y:S01]  /*d2c0*/  MUFU.TANH R21, R21 ;  /* 0x0000001500157308 */ /* 0x000ea20000002400 */
[----:B----4-:R-:W-:Y:S02]  /*d2d0*/  FSEL R61, R5, -INF , !P3 ;  /* 0xff800000053d7808 */ /* 0x010fe40005800000 */
[----:B------:R-:W-:Y:S02]  /*d2e0*/  ISETP.GE.AND P3, PT, R123, R129, PT ;  /* 0x000000817b00720c */ /* 0x000fe40003f66270 */
[----:B-----5:R-:W-:Y:S02]  /*d2f0*/  FSEL R62, R7, -INF , !P5 ;  /* 0xff800000073e7808 */ /* 0x020fe40006800000 */
[----:B-1----:R-:W-:Y:S02]  /*d300*/  FSEL R22, R22, -INF , !P4 ;  /* 0xff80000016167808 */ /* 0x002fe40006000000 */
[----:B--2---:R-:W-:Y:S01]  /*d310*/  FSEL R21, R21, -INF , !P3 ;  /* 0xff80000015157808 */ /* 0x004fe20005800000 */
[----:B------:R-:W-:Y:S06]  /*d320*/  @!P1 BRA `(.L_x_4189) ;  /* 0x0000000400c89947 */ /* 0x000fec0003800000 */
[----:B------:R-:W-:Y:S05]  /*d330*/  @!P2 BRA `(.L_x_4190) ;  /* 0x0000000000fca947 */ /* 0x000fea0003800000 */
[----:B------:R-:W1:Y:S01]  /*d340*/  LDC R6, c[0x0][0x380] ;  /* 0x0000e000ff067b82 */ /* 0x000e620000000800 */
        /* <DEDUP_REMOVED lines=9> */
[----:B------:R-:W-:Y:S01]  /*d3e0*/  IMAD.HI.U32 R4, R9, R4, R8 ;  /* 0x0000000409047227 */ /* 0x000fe200078e0008 */
[----:B------:R-:W-:-:S05]  /*d3f0*/  IABS R9, R135 ;  /* 0x0000008700097213 */ /* 0x000fca0000000000 */
[----:B------:R-:W-:-:S04]  /*d400*/  IMAD.HI.U32 R8, R4, R9, RZ ;  /* 0x0000000904087227 */ /* 0x000fc800078e00ff */
[----:B------:R-:W-:-:S04]  /*d410*/  IMAD.MOV R7, RZ, RZ, -R8 ;  /* 0x000000ffff077224 */ /* 0x000fc800078e0a08 */
[----:B------:R-:W-:Y:S01]  /*d420*/  IMAD R7, R5, R7, R9 ;  /* 0x0000000705077224 */ /* 0x000fe200078e0209 */
[CC--:B------:R-:W-:Y:S02]  /*d430*/  LOP3.LUT R9, R135.reuse, R6.reuse, RZ, 0x3c, !PT ;  /* 0x0000000687097212 */ /* 0x0c0fe400078e3cff */
[----:B------:R-:W-:Y:S02]  /*d440*/  IADD3 R135, R135, -0x80, RZ ;  /* 0xffffff8087877810 */ /* 0x000fe40007ffe0ff */
[----:B------:R-:W-:Y:S02]  /*d450*/  ISETP.GT.U32.AND P6, PT, R5, R7, PT ;  /* 0x000000070500720c */ /* 0x000fe40003fc4070 */
[----:B------:R-:W-:Y:S02]  /*d460*/  ISETP.GE.AND P5, PT, R9, RZ, PT ;  /* 0x000000ff0900720c */ /* 0x000fe40003fa6270 */
[----:B------:R-:W-:Y:S02]  /*d470*/  IABS R9, R135 ;  /* 0x0000008700097213 */ /* 0x000fe40000000000 */
[----:B------:R-:W-:-:S03]  /*d480*/  LOP3.LUT R135, R135, R6, RZ, 0x3c, !PT ;  /* 0x0000000687877212 */ /* 0x000fc600078e3cff */
[----:B------:R-:W-:-:S04]  /*d490*/  IMAD.HI.U32 R4, R4, R9, RZ ;  /* 0x0000000904047227 */ /* 0x000fc800078e00ff */
[----:B------:R-:W-:Y:S01]  /*d4a0*/  @!P6 IMAD.IADD R7, R7, 0x1, -R5 ;  /* 0x000000010707e824 */ /* 0x000fe200078e0a05 */
[----:B------:R-:W-:-:S04]  /*d4b0*/  @!P6 IADD3 R8, R8, 0x1, RZ ;  /* 0x000000010808e810 */ /* 0x000fc80007ffe0ff */
[----:B------:R-:W-:Y:S02]  /*d4c0*/  ISETP.GE.U32.AND P3, PT, R7, R5, PT ;  /* 0x000000050700720c */ /* 0x000fe40003f66070 */
[----:B------:R-:W-:-:S05]  /*d4d0*/  IADD3 R7, -R4, RZ, RZ ;  /* 0x000000ff04077210 */ /* 0x000fca0007ffe1ff */
[----:B------:R-:W-:-:S05]  /*d4e0*/  IMAD R7, R5, R7, R9 ;  /* 0x0000000705077224 */ /* 0x000fca00078e0209 */
[----:B------:R-:W-:Y:S01]  /*d4f0*/  ISETP.GT.U32.AND P4, PT, R5, R7, PT ;  /* 0x000000070500720c */ /* 0x000fe20003f84070 */
[----:B------:R-:W-:Y:S01]  /*d500*/  @P3 VIADD R8, R8, 0x1 ;  /* 0x0000000108083836 */ /* 0x000fe20000000000 */
[----:B------:R-:W-:-:S11]  /*d510*/  ISETP.GE.AND P3, PT, R135, RZ, PT ;  /* 0x000000ff8700720c */ /* 0x000fd60003f66270 */
[----:B------:R-:W-:Y:S01]  /*d520*/  @!P4 IMAD.IADD R7, R7, 0x1, -R5 ;  /* 0x000000010707c824 */ /* 0x000fe200078e0a05 */
[----:B------:R-:W-:Y:S02]  /*d530*/  @!P4 IADD3 R4, R4, 0x1, RZ ;  /* 0x000000010404c810 */ /* 0x000fe40007ffe0ff */
        /* <DEDUP_REMOVED lines=20> */
[----:B------:R-:W-:Y:S01]  /*d680*/  IADD3 R11, R15, R10, RZ ;  /* 0x0000000a0f0b7210 */ /* 0x000fe20007ffe0ff */
[----:B------:R-:W-:Y:S01]  /*d690*/  IMAD.MOV.U32 R10, RZ, RZ, R14 ;  /* 0x000000ffff0a7224 */ /* 0x000fe200078e000e */
[----:B--2---:R-:W-:Y:S02]  /*d6a0*/  IADD3 R8, -R4, R8, RZ ;  /* 0x0000000804087210 */ /* 0x004fe40007ffe1ff */
[----:B------:R-:W1:Y:S02]  /*d6b0*/  LDC.64 R4, c[0x0][0x230] ;  /* 0x00008c00ff047b82 */ /* 0x000e640000000a00 */
[----:B------:R-:W-:-:S05]  /*d6c0*/  SHF.R.S32.HI R7, RZ, 0x1f, R8 ;  /* 0x0000001fff077819 */ /* 0x000fca0000011408 */
[----:B-1----:R-:W-:-:S04]  /*d6d0*/  IMAD R7, R7, R4, RZ ;  /* 0x0000000407077224 */ /* 0x002fc800078e02ff */
[C---:B------:R-:W-:Y:S02]  /*d6e0*/  IMAD R5, R8.reuse, R5, R7 ;  /* 0x0000000508057224 */ /* 0x040fe400078e0207 */
[----:B------:R-:W-:-:S04]  /*d6f0*/  IMAD.WIDE.U32 R8, R8, R4, R10 ;  /* 0x0000000408087225 */ /* 0x000fc800078e000a */
[----:B------:R-:W-:Y:S01]  /*d700*/  IMAD.MOV.U32 R7, RZ, RZ, R8 ;  /* 0x000000ffff077224 */ /* 0x000fe200078e0008 */
[----:B------:R-:W-:Y:S01]  /*d710*/  IADD3 R5, R9, R5, RZ ;  /* 0x0000000509057210 */ /* 0x000fe20007ffe0ff */
[----:B------:R-:W-:Y:S06]  /*d720*/  BRA `(.L_x_4191) ;  /* 0x0000000000107947 */ /* 0x000fec0003800000 */
.L_x_4190:
[----:B------:R-:W1:Y:S02]  /*d730*/  LDC R6, c[0x0][0x248] ;  /* 0x00009200ff067b82 */ /* 0x000e640000000800 */
[----:B-1----:R-:W-:-:S05]  /*d740*/  IMAD.SHL.U32 R7, R6, 0x80, RZ ;  /* 0x0000008006077824 */ /* 0x002fca00078e00ff */
[----:B------:R-:W-:-:S04]  /*d750*/  IADD3 R7, -R7, RZ, RZ ;  /* 0x000000ff07077210 */ /* 0x000fc80007ffe1ff */
[----:B------:R-:W-:-:S07]  /*d760*/  SHF.R.S32.HI R5, RZ, 0x1f, R7 ;  /* 0x0000001fff057819 */ /* 0x000fce0000011407 */
.L_x_4191:
        /* <DEDUP_REMOVED lines=21> */
[----:B-1----:R-:W-:-:S03]  /*d8c0*/  @!P0 LEA.HI.X R4, R6, R5, R4, 0x6, P3 ;  /* 0x0000000506048211 */ /* 0x002fc600018f3404 */
[----:B------:R2:W-:Y:S01]  /*d8d0*/  @P0 STS.128 [R118+0x2000], RZ ;  /* 0x002000ff76000388 */ /* 0x0005e20000000c00 */
[----:B---3--:R-:W-:-:S04]  /*d8e0*/  @!P0 LEA R10, P3, R8, R121, 0x1 ;  /* 0x00000079080a8211 */ /* 0x008fc800078608ff */
        /* <DEDUP_REMOVED lines=18> */
.L_x_4193:
[----:B------:R-:W-:Y:S05]  /*da10*/  BSYNC B0 ;  /* 0x0000000000007941 */ /* 0x000fea0003800000 */
.L_x_4192:
[----:B------:R-:W0:Y:S01]  /*da20*/  LDGDEPBAR ;  /* 0x00000000000079af */ /* 0x000e220000000000 */
[----:B------:R-:W-:-:S04]  /*da30*/  LEA R121, P0, R7, R121, 0x1 ;  /* 0x0000007907797211 */ /* 0x000fc800078008ff */
[----:B------:R-:W-:-:S09]  /*da40*/  LEA.HI.X R120, R7, R120, R5, 0x1, P0 ;  /* 0x0000007807787211 */ /* 0x000fd200000f0c05 */
.L_x_4189:
[----:B------:R-:W-:Y:S01]  /*da50*/  FMNMX.FTZ R7, R2, R3, !PT ;  /* 0x0000000302077209 */ /* 0x000fe20007810000 */
[----:B-12---:R-:W-:Y:S01]  /*da60*/  LDSM.16.MT88.4 R8, [R104+0x3000] ;  /* 0x003000006808783b */ /* 0x006fe20000004200 */
        /* <DEDUP_REMOVED lines=63> */
[----:B------:R-:W1:Y:S04]  /*de60*/  SHFL.BFLY PT, R4, R7, 0x2, 0x1f ;  /* 0x0c401f0007047f89 */ /* 0x000e6800000e0000 */
[----:B------:R-:W2:Y:S01]  /*de70*/  SHFL.BFLY PT, R6, R5, 0x2, 0x1f ;  /* 0x0c401f0005067f89 */ /* 0x000ea200000e0000 */
[----:B-1----:R-:W-:Y:S02]  /*de80*/  FMNMX.FTZ R4, R7, R4, !PT ;  /* 0x0000000407047209 */ /* 0x002fe40007810000 */
[----:B--2---:R-:W-:-:S03]  /*de90*/  FMNMX.FTZ R6, R5, R6, !PT ;  /* 0x0000000605067209 */ /* 0x004fc60007810000 */
        /* <DEDUP_REMOVED lines=12> */
[C---:B------:R-:W-:Y:S01]  /*df60*/  FMUL.FTZ R23, R3.reuse, UR8 ;  /* 0x0000000803177c20 */ /* 0x040fe20008410000 */
[--C-:B------:R-:W-:Y:S01]  /*df70*/  FFMA.FTZ R66, R132, UR8, -R64.reuse ;  /* 0x0000000884427c23 */ /* 0x100fe20008010840 */
[----:B------:R-:W-:Y:S01]  /*df80*/  FADD.FTZ R5, R2, -R5 ;  /* 0x8000000502057221 */ /* 0x000fe20000010000 */
[----:B------:R-:W-:Y:S01]  /*df90*/  FSEL R6, R3, RZ, P0 ;  /* 0x000000ff03067208 */ /* 0x000fe20000000000 */
[----:B------:R-:W-:Y:S01]  /*dfa0*/  MUFU.EX2 R4, R4 ;  /* 0x0000000400047308 */ /* 0x000fe20000000800 */
[----:B------:R-:W-:Y:S01]  /*dfb0*/  FSEL R23, R23, RZ, P0 ;  /* 0x000000ff17177208 */ /* 0x000fe20000000000 */
[----:B------:R-:W-:Y:S01]  /*dfc0*/  FMUL.FTZ R5, R5, UR8 ;  /* 0x0000000805057c20 */ /* 0x000fe20008410000 */
[----:B------:R-:W-:Y:S01]  /*dfd0*/  FFMA.FTZ R123, R92, UR8, -R64 ;  /* 0x000000085c7b7c23 */ /* 0x000fe20008010840 */
[----:B------:R-:W-:Y:S01]  /*dfe0*/  FADD.FTZ R6, R0, -R6 ;  /* 0x8000000600067221 */ /* 0x000fe20000010000 */
[--C-:B------:R-:W-:Y:S01]  /*dff0*/  FFMA.FTZ R45, R45, UR8, -R64.reuse ;  /* 0x000000082d2d7c23 */ /* 0x100fe20008010840 */
        /* <DEDUP_REMOVED lines=20> */
[----:B------:R-:W-:Y:S01]  /*e140*/  FFMA.FTZ R34, R58, UR8, -R64 ;  /* 0x000000083a227c23 */ /* 0x000fe20008010840 */
[----:B------:R-:W3:Y:S01]  /*e150*/  MUFU.EX2 R67, R67 ;  /* 0x0000004300437308 */ /* 0x000ee20000000800 */
[-C--:B-1----:R-:W-:Y:S01]  /*e160*/  FFMA.FTZ R130, R128, R95.reuse, R4 ;  /* 0x0000005f80827223 */ /* 0x082fe20000010004 */
[-C--:B------:R-:W-:Y:S01]  /*e170*/  FMUL.FTZ R68, R68, R95.reuse ;  /* 0x0000005f44447220 */ /* 0x080fe20000410000 */
[-C--:B------:R-:W-:Y:S01]  /*e180*/  FMUL.FTZ R69, R69, R95.reuse ;  /* 0x0000005f45457220 */ /* 0x080fe20000410000 */
[-C--:B------:R-:W-:Y:S01]  /*e190*/  FMUL.FTZ R72, R72, R95.reuse ;  /* 0x0000005f48487220 */ /* 0x080fe20000410000 */
[-C--:B------:R-:W-:Y:S01]  /*e1a0*/  FMUL.FTZ R73, R73, R95.reuse ;  /* 0x0000005f49497220 */ /* 0x080fe20000410000 */
[-C--:B------:R-:W-:Y:S01]  /*e1b0*/  FMUL.FTZ R76, R76, R95.reuse ;  /* 0x0000005f4c4c7220 */ /* 0x080fe20000410000 */
[-C--:B------:R-:W-:Y:S01]  /*e1c0*/  FMUL.FTZ R77, R77, R95.reuse ;  /* 0x0000005f4d4d7220 */ /* 0x080fe20000410000 */
[----:B------:R-:W1:Y:S01]  /*e1d0*/  MUFU.EX2 R66, R66 ;  /* 0x0000004200427308 */ /* 0x000e620000000800 */
[----:B--2---:R-:W-:Y:S01]  /*e1e0*/  F2FP.F16.F32.PACK_AB R4, R15, R4 ;  /* 0x000000040f04723e */ /* 0x004fe200000000ff */
[-C--:B------:R-:W-:Y:S01]  /*e1f0*/  FMUL.FTZ R80, R80, R95.reuse ;  /* 0x0000005f50507220 */ /* 0x080fe20000410000 */
[----:B------:R-:W-:Y:S01]  /*e200*/  FMUL.FTZ R81, R81, R95 ;  /* 0x0000005f51517220 */ /* 0x000fe20000410000 */
[--C-:B------:R-:W-:Y:S01]  /*e210*/  FFMA.FTZ R128, R93, UR8, -R64.reuse ;  /* 0x000000085d807c23 */ /* 0x100fe20008010840 */
[--C-:B------:R-:W-:Y:S01]  /*e220*/  FFMA.FTZ R95, R88, UR8, -R23.reuse ;  /* 0x00000008585f7c23 */ /* 0x100fe20008010817 */
[--C-:B------:R-:W-:Y:S01]  /*e230*/  FFMA.FTZ R93, R49, UR8, -R64.reuse ;  /* 0x00000008315d7c23 */ /* 0x100fe20008010840 */
[--C-:B------:R-:W-:Y:S01]  /*e240*/  FFMA.FTZ R49, R48, UR8, -R64.reuse ;  /* 0x0000000830317c23 */ /* 0x100fe20008010840 */
[----:B------:R-:W-:Y:S01]  /*e250*/  MUFU.EX2 R14, R14 ;  /* 0x0000000e000e7308 */ /* 0x000fe20000000800 */
[----:B------:R-:W-:Y:S01]  /*e260*/  FFMA.FTZ R48, R43, UR8, -R64 ;  /* 0x000000082b307c23 */ /* 0x000fe20008010840 */
[----:B------:R-:W-:Y:S01]  /*e270*/  FADD.FTZ R130, R15, R130 ;  /* 0x000000820f827221 */ /* 0x000fe20000010000 */
[--C-:B------:R-:W-:Y:S01]  /*e280*/  FFMA.FTZ R43, R13, UR8, -R64.reuse ;  /* 0x000000080d2b7c23 */ /* 0x100fe20008010840 */
[----:B------:R-:W-:Y:S01]  /*e290*/  FFMA.FTZ R88, R42, UR8, -R64 ;  /* 0x000000082a587c23 */ /* 0x000fe20008010840 */
[--C-:B------:R-:W-:Y:S01]  /*e2a0*/  FFMA.FTZ R58, R17, UR8, -R23.reuse ;  /* 0x00000008113a7c23 */ /* 0x100fe20008010817 */
[----:B---3--:R-:W-:Y:S01]  /*e2b0*/  FADD.FTZ R130, R67, R130 ;  /* 0x0000008243827221 */ /* 0x008fe20000010000 */
        /* <DEDUP_REMOVED lines=19> */
[----:B------:R-:W-:Y:S01]  /*e3f0*/  FFMA.FTZ R22, R22, UR8, -R23 ;  /* 0x0000000816167c23 */ /* 0x000fe20008010817 */
[----:B------:R-:W-:-:S05]  /*e400*/  FFMA.FTZ R63, R63, UR8, -R64 ;  /* 0x000000083f3f7c23 */ /* 0x000fca0008010840 */
[----:B------:R-:W2:Y:S08]  /*e410*/  MUFU.EX2 R0, R0 ;  /* 0x0000000000007308 */ /* 0x000eb00000000800 */
        /* <DEDUP_REMOVED lines=11> */
[----:B------:R-:W-:-:S02]  /*e4d0*/  FFMA.FTZ R127, R127, R129, R14 ;  /* 0x000000817f7f7223 */ /* 0x000fc4000001000e */
[----:B------:R-:W-:Y:S02]  /*e4e0*/  LDSM.16.MT88.4 R12, [R104+0x3800] ;  /* 0x00380000680c783b */ /* 0x000fe40000004200 */
[----:B------:R-:W-:Y:S01]  /*e4f0*/  FADD.FTZ R127, R65, R127 ;  /* 0x0000007f417f7221 */ /* 0x000fe20000010000 */
[C---:B------:R-:W-:Y:S01]  /*e500*/  HMMA.16816.F32 R68, R4.reuse, R8, R68 ;  /* 0x000000080444723c */ /* 0x040fe20000001844 */
[----:B------:R-:W-:Y:S01]  /*e510*/  FFMA.FTZ R65, R53, UR8, -R64 ;  /* 0x0000000835417c23 */ /* 0x000fe20008010840 */
[----:B------:R-:W-:Y:S01]  /*e520*/  MUFU.EX2 R94, R94 ;  /* 0x0000005e005e7308 */ /* 0x000fe20000000800 */
[----:B------:R-:W-:Y:S01]  /*e530*/  FADD.FTZ R2, R2, R127 ;  /* 0x0000007f02027221 */ /* 0x000fe20000010000 */
[----:B------:R-:W-:Y:S01]  /*e540*/  FADD.FTZ R127, R66, R130 ;  /* 0x00000082427f7221 */ /* 0x000fe20000010000 */
[--C-:B------:R-:W-:Y:S01]  /*e550*/  FFMA.FTZ R66, R51, UR8, -R64.reuse ;  /* 0x0000000833427c23 */ /* 0x100fe20008010840 */
[----:B------:R-:W-:Y:S01]  /*e560*/  HMMA.16816.F32 R72, R4, R10, R72 ;  /* 0x0000000a0448723c */ /* 0x000fe20000001848 */
[----:B------:R-:W2:Y:S01]  /*e570*/  LDSM.16.MT88.4 R8, [R103+0x3000] ;  /* 0x003000006708783b */ /* 0x000ea20000004200 */
[--C-:B------:R-:W-:Y:S01]  /*e580*/  FFMA.FTZ R53, R57, UR8, -R64.reuse ;  /* 0x0000000839357c23 */ /* 0x100fe20008010840 */
[----:B------:R-:W-:Y:S01]  /*e590*/  FFMA.FTZ R51, R54, UR8, -R64 ;  /* 0x0000000836337c23 */ /* 0x000fe20008010840 */
[----:B------:R-:W-:Y:S01]  /*e5a0*/  MUFU.EX2 R45, R45 ;  /* 0x0000002d002d7308 */ /* 0x000fe20000000800 */
[--C-:B------:R-:W-:Y:S01]  /*e5b0*/  FFMA.FTZ R57, R40, UR8, -R23.reuse ;  /* 0x0000000828397c23 */ /* 0x100fe20008010817 */
[--C-:B------:R-:W-:Y:S01]  /*e5c0*/  FFMA.FTZ R54, R36, UR8, -R23.reuse ;  /* 0x0000000824367c23 */ /* 0x100fe20008010817 */
[--C-:B------:R-:W-:Y:S01]  /*e5d0*/  FFMA.FTZ R40, R38, UR8, -R23.reuse ;  /* 0x0000000826287c23 */ /* 0x100fe20008010817 */
[----:B------:R-:W-:Y:S01]  /*e5e0*/  FADD.FTZ R0, R0, R2 ;  /* 0x0000000200007221 */ /* 0x000fe20000010000 */
[--C-:B------:R-:W-:Y:S01]  /*e5f0*/  FFMA.FTZ R36, R56, UR8, -R64.reuse ;  /* 0x0000000838247c23 */ /* 0x100fe20008010840 */
[----:B------:R-:W-:Y:S01]  /*e600*/  FFMA.FTZ R38, R55, UR8, -R64 ;  /* 0x0000000837267c23 */ /* 0x000fe20008010840 */
[--C-:B------:R-:W-:Y:S01]  /*e610*/  FFMA.FTZ R56, R32, UR8, -R23.reuse ;  /* 0x0000000820387c23 */ /* 0x100fe20008010817 */
[----:B------:R-:W-:Y:S01]  /*e620*/  MUFU.EX2 R124, R124 ;  /* 0x0000007c007c7308 */ /* 0x000fe20000000800 */
[----:B------:R-:W-:Y:S01]  /*e630*/  FFMA.FTZ R55, R18, UR8, -R23 ;  /* 0x0000000812377c23 */ /* 0x000fe20008010817 */
[----:B---3--:R-:W-:-:S04]  /*e640*/  FADD.FTZ R127, R128, R127 ;  /* 0x0000007f807f7221 */ /* 0x008fc80000010000 */
[C---:B-1----:R-:W-:Y:S02]  /*e650*/  FADD.FTZ R127, R123.reuse, R127 ;  /* 0x0000007f7b7f7221 */ /* 0x042fe40000010000 */
        /* <DEDUP_REMOVED lines=16> */
[----:B------:R-:W-:Y:S01]  /*e760*/  FADD.FTZ R94, R45, R94 ;  /* 0x0000005e2d5e7221 */ /* 0x000fe20000010000 */
[----:B------:R-:W-:Y:S02]  /*e770*/  FFMA.FTZ R127, R21, UR8, -R23 ;  /* 0x00000008157f7c23 */ /* 0x000fe40008010817 */
        /* <DEDUP_REMOVED lines=46> */
[----:B------:R-:W-:Y:S01]  /*ea60*/  FADD.FTZ R90, R90, R48 ;  /* 0x000000305a5a7221 */ /* 0x000fe20000010000 */
        /* <DEDUP_REMOVED lines=14> */
[----:B--2---:R-:W-:Y:S02]  /*eb50*/  FADD.FTZ R88, R66, R88 ;  /* 0x0000005842587221 */ /* 0x004fe40000010000 */
        /* <DEDUP_REMOVED lines=12> */
[----:B------:R-:W-:Y:S01]  /*ec20*/  F2FP.F16.F32.PACK_AB R6, R53, R51 ;  /* 0x000000333506723e */ /* 0x000fe200000000ff */
[----:B------:R-:W-:Y:S02]  /*ec30*/  FADD.FTZ R65, R51, R65 ;  /* 0x0000004133417221 */ /* 0x000fe40000010000 */
[----:B------:R3:W-:Y:S02]  /*ec40*/  MUFU.EX2 R32, R60 ;  /* 0x0000003c00207308 */ /* 0x0007e40000000800 */
[----:B------:R-:W-:-:S06]  /*ec50*/  FADD.FTZ R53, R53, R65 ;  /* 0x0000004135357221 */ /* 0x000fcc0000010000 */
[----:B------:R-:W5:Y:S01]  /*ec60*/  MUFU.EX2 R42, R42 ;  /* 0x0000002a002a7308 */ /* 0x000f620000000800 */
[----:B--2---:R-:W-:Y:S01]  /*ec70*/  F2FP.F16.F32.PACK_AB R7, R33, R55 ;  /* 0x000000372107723e */ /* 0x004fe200000000ff */
[----:B------:R-:W-:-:S04]  /*ec80*/  FADD.FTZ R55, R55, R39 ;  /* 0x0000002737377221 */ /* 0x000fc80000010000 */
[----:B------:R-:W-:Y:S02]  /*ec90*/  FADD.FTZ R55, R33, R55 ;  /* 0x0000003721377221 */ /* 0x000fe40000010000 */
[C---:B-1----:R-:W-:Y:S01]  /*eca0*/  HMMA.16816.F32 R68, R4.reuse, R12, R68 ;  /* 0x0000000c0444723c */ /* 0x042fe20000001844 */
[----:B---3--:R-:W-:Y:S01]  /*ecb0*/  FFMA.FTZ R60, R16, UR8, -R23 ;  /* 0x00000008103c7c23 */ /* 0x008fe20008010817 */
[----:B------:R-:W1:Y:S01]  /*ecc0*/  MUFU.EX2 R37, R37 ;  /* 0x0000002500257308 */ /* 0x000e620000000800 */
[----:B------:R-:W2:Y:S03]  /*ecd0*/  LDSM.16.MT88.4 R16, [R104+0x4400] ;  /* 0x004400006810783b */ /* 0x000ea60000004200 */
[----:B------:R-:W-:Y:S01]  /*ece0*/  HMMA.16816.F32 R72, R4, R14, R72 ;  /* 0x0000000e0448723c */ /* 0x000fe20000001848 */
[----:B------:R-:W3:Y:S01]  /*ecf0*/  LDSM.16.MT88.4 R12, [R103+0x4400] ;  /* 0x00440000670c783b */ /* 0x000ee20000004200 */
[----:B-----5:R-:W-:-:S02]  /*ed00*/  FADD.FTZ R53, R42, R53 ;  /* 0x000000352a357221 */ /* 0x020fc40000010000 */
[----:B------:R-:W5:Y:S02]  /*ed10*/  MUFU.EX2 R35, R35 ;  /* 0x0000002300237308 */ /* 0x000f640000000800 */
[C---:B----4-:R-:W-:Y:S06]  /*ed20*/  HMMA.16816.F32 R76, R4.reuse, R8, R76 ;  /* 0x00000008044c723c */ /* 0x050fec000000184c */
[----:B------:R-:W4:Y:S01]  /*ed30*/  MUFU.EX2 R34, R34 ;  /* 0x0000002200227308 */ /* 0x000f220000000800 */
[----:B------:R-:W-:Y:S01]  /*ed40*/  HMMA.16816.F32 R80, R4, R10, R80 ;  /* 0x0000000a0450723c */ /* 0x000fe20000001850 */
[----:B------:R-:W3:Y:S06]  /*ed50*/  LDSM.16.MT88.4 R8, [R104+0x4800] ;  /* 0x004800006808783b */ /* 0x000eec0000004200 */
[----:B------:R-:W2:Y:S01]  /*ed60*/  MUFU.EX2 R58, R58 ;  /* 0x0000003a003a7308 */ /* 0x000ea20000000800 */
[C---:B-1----:R-:W-:Y:S01]  /*ed70*/  F2FP.F16.F32.PACK_AB R4, R37.reuse, R42 ;  /* 0x0000002a2504723e */ /* 0x042fe200000000ff */
[----:B------:R-:W-:-:S04]  /*ed80*/  FADD.FTZ R37, R37, R53 ;  /* 0x0000003525257221 */ /* 0x000fc80000010000 */
[----:B-----5:R-:W-:Y:S02]  /*ed90*/  FADD.FTZ R37, R35, R37 ;  /* 0x0000002523257221 */ /* 0x020fe40000010000 */
[----:B------:R-:W1:Y:S01]  /*eda0*/  MUFU.EX2 R60, R60 ;  /* 0x0000003c003c7308 */ /* 0x000e620000000800 */
[C---:B----4-:R-:W-:Y:S01]  /*edb0*/  F2FP.F16.F32.PACK_AB R6, R34.reuse, R35 ;  /* 0x000000232206723e */ /* 0x050fe200000000ff */
[----:B------:R-:W-:-:S06]  /*edc0*/  FADD.FTZ R34, R34, R37 ;  /* 0x0000002522227221 */ /* 0x000fcc0000010000 */
[----:B------:R-:W4:Y:S01]  /*edd0*/  MUFU.EX2 R59, R59 ;  /* 0x0000003b003b7308 */ /* 0x000f220000000800 */
[----:B--2---:R-:W-:-:S07]  /*ede0*/  FADD.FTZ R55, R58, R55 ;  /* 0x000000373a377221 */ /* 0x004fce0000010000 */
[----:B------:R-:W2:Y:S01]  /*edf0*/  MUFU.EX2 R31, R31 ;  /* 0x0000001f001f7308 */ /* 0x000ea20000000800 */
[C---:B-1----:R-:W-:Y:S01]  /*ee00*/  F2FP.F16.F32.PACK_AB R5, R60.reuse, R58 ;  /* 0x0000003a3c05723e */ /* 0x042fe200000000ff */
[----:B------:R-:W-:-:S06]  /*ee10*/  FADD.FTZ R60, R60, R55 ;  /* 0x000000373c3c7221 */ /* 0x000fcc0000010000 */
[----:B------:R1:W5:Y:S01]  /*ee20*/  MUFU.EX2 R2, R50 ;  /* 0x0000003200027308 */ /* 0x0003620000000800 */
[----:B----4-:R-:W-:-:S07]  /*ee30*/  FADD.FTZ R60, R59, R60 ;  /* 0x0000003c3b3c7221 */ /* 0x010fce0000010000 */
[----:B------:R-:W-:Y:S01]  /*ee40*/  MUFU.EX2 R36, R36 ;  /* 0x0000002400247308 */ /* 0x000fe20000000800 */
[C---:B--2---:R-:W-:Y:S01]  /*ee50*/  F2FP.F16.F32.PACK_AB R7, R31.reuse, R59 ;  /* 0x0000003b1f07723e */ /* 0x044fe200000000ff */
        /* <DEDUP_REMOVED lines=8> */
[C---:B---3--:R-:W-:Y:S03]  /*eee0*/  HMMA.16816.F32 R76, R4.reuse, R12, R76 ;  /* 0x0000000c044c723c */ /* 0x048fe6000000184c */
[----:B------:R-:W3:Y:S03]  /*eef0*/  MUFU.EX2 R28, R28 ;  /* 0x0000001c001c7308 */ /* 0x000ee60000000800 */
[----:B------:R-:W-:Y:S01]  /*ef00*/  HMMA.16816.F32 R80, R4, R14, R80 ;  /* 0x0000000e0450723c */ /* 0x000fe20000001850 */
[----:B------:R-:W4:Y:S04]  /*ef10*/  LDSM.16.MT88.4 R12, [R104+0x4c00] ;  /* 0x004c0000680c783b */ /* 0x000f280000004200 */
[----:B------:R-:W5:Y:S01]  /*ef20*/  MUFU.EX2 R27, R27 ;  /* 0x0000001b001b7308 */ /* 0x000f620000000800 */
        /* <DEDUP_REMOVED lines=10> */
[----:B------:R-:W-:-:S03]  /*efd0*/  MOV R0, R3 ;  /* 0x0000000300007202 */ /* 0x000fc60000000f00 */
[----:B------:R-:W-:Y:S01]  /*efe0*/  FADD.FTZ R38, R32, R38 ;  /* 0x0000002620267221 */ /* 0x000fe20000010000 */
[----:B------:R-:W3:Y:S01]  /*eff0*/  MUFU.EX2 R50, R50 ;  /* 0x0000003200327308 */ /* 0x000ee20000000800 */
[----:B-----5:R-:W-:-:S07]  /*f000*/  FADD.FTZ R28, R27, R28 ;  /* 0x0000001c1b1c7221 */ /* 0x020fce0000010000 */
[----:B------:R-:W5:Y:S01]  /*f010*/  MUFU.EX2 R30, R63 ;  /* 0x0000003f001e7308 */ /* 0x000f620000000800 */
[C---:B-1----:R-:W-:Y:S01]  /*f020*/  F2FP.F16.F32.PACK_AB R7, R26.reuse, R27 ;  /* 0x0000001b1a07723e */ /* 0x042fe200000000ff */
[----:B------:R-:W-:-:S06]  /*f030*/  FADD.FTZ R26, R26, R28 ;  /* 0x0000001c1a1a7221 */ /* 0x000fcc0000010000 */
[----:B------:R-:W-:Y:S01]  /*f040*/  HMMA.16816.F32 R68, R4, R8, R68 ;  /* 0x000000080444723c */ /* 0x000fe20000001844 */
[----:B------:R-:W1:Y:S01]  /*f050*/  MUFU.EX2 R62, R62 ;  /* 0x0000003e003e7308 */ /* 0x000e620000000800 */
[----:B---3--:R-:W-:-:S04]  /*f060*/  FADD.FTZ R38, R50, R38 ;  /* 0x0000002632267221 */ /* 0x008fc80000010000 */
[C---:B------:R-:W-:Y:S01]  /*f070*/  HMMA.16816.F32 R72, R4.reuse, R10, R72 ;  /* 0x0000000a0448723c */ /* 0x040fe20000001848 */
[----:B------:R-:W3:Y:S02]  /*f080*/  LDSM.16.MT88.4 R8, [R103+0x4c00] ;  /* 0x004c00006708783b */ /* 0x000ee40000004200 */
[----:B------:R-:W4:Y:S01]  /*f090*/  MUFU.EX2 R24, R24 ;  /* 0x0000001800187308 */ /* 0x000f220000000800 */
[----:B-----5:R-:W-:Y:S02]  /*f0a0*/  FADD.FTZ R38, R30, R38 ;  /* 0x000000261e267221 */ /* 0x020fe40000010000 */
[C---:B--2---:R-:W-:Y:S05]  /*f0b0*/  HMMA.16816.F32 R76, R4.reuse, R16, R76 ;  /* 0x00000010044c723c */ /* 0x044fea000000184c */
[----:B------:R-:W2:Y:S01]  /*f0c0*/  MUFU.EX2 R25, R25 ;  /* 0x0000001900197308 */ /* 0x000ea20000000800 */
[----:B------:R-:W-:Y:S01]  /*f0d0*/  HMMA.16816.F32 R80, R4, R18, R80 ;  /* 0x000000120450723c */ /* 0x000fe20000001850 */
[----:B-1----:R-:W-:-:S06]  /*f0e0*/  FADD.FTZ R128, R62, R38 ;  /* 0x000000263e807221 */ /* 0x002fcc0000010000 */
[----:B------:R-:W1:Y:S01]  /*f0f0*/  MUFU.EX2 R22, R22 ;  /* 0x0000001600167308 */ /* 0x000e620000000800 */
[----:B------:R-:W-:Y:S01]  /*f100*/  F2FP.F16.F32.PACK_AB R4, R50, R32 ;  /* 0x000000203204723e */ /* 0x000fe200000000ff */
[----:B----4-:R-:W-:Y:S01]  /*f110*/  FADD.FTZ R26, R24, R26 ;  /* 0x0000001a181a7221 */ /* 0x010fe20000010000 */
[----:B------:R-:W-:-:S05]  /*f120*/  F2FP.F16.F32.PACK_AB R6, R62, R30 ;  /* 0x0000001e3e06723e */ /* 0x000fca00000000ff */
[----:B------:R-:W4:Y:S01]  /*f130*/  MUFU.EX2 R127, R127 ;  /* 0x0000007f007f7308 */ /* 0x000f220000000800 */
[C---:B--2---:R-:W-:Y:S01]  /*f140*/  F2FP.F16.F32.PACK_AB R5, R25.reuse, R24 ;  /* 0x000000181905723e */ /* 0x044fe200000000ff */
[----:B------:R-:W-:-:S04]  /*f150*/  FADD.FTZ R26, R25, R26 ;  /* 0x0000001a191a7221 */ /* 0x000fc80000010000 */
[----:B-1----:R-:W-:Y:S01]  /*f160*/  FADD.FTZ R26, R22, R26 ;  /* 0x0000001a161a7221 */ /* 0x002fe20000010000 */
[----:B----4-:R-:W-:-:S03]  /*f170*/  F2FP.F16.F32.PACK_AB R7, R127, R22 ;  /* 0x000000167f07723e */ /* 0x010fc600000000ff */
[----:B------:R-:W-:-:S04]  /*f180*/  FADD.FTZ R127, R127, R26 ;  /* 0x0000001a7f7f7221 */ /* 0x000fc80000010000 */
[C---:B------:R-:W-:Y:S06]  /*f190*/  HMMA.16816.F32 R68, R4.reuse, R12, R68 ;  /* 0x0000000c0444723c */ /* 0x040fec0000001844 */
[C---:B------:R-:W-:Y:S06]  /*f1a0*/  HMMA.16816.F32 R72, R4.reuse, R14, R72 ;  /* 0x0000000e0448723c */ /* 0x040fec0000001848 */
[C---:B---3--:R-:W-:Y:S06]  /*f1b0*/  HMMA.16816.F32 R76, R4.reuse, R8, R76 ;  /* 0x00000008044c723c */ /* 0x048fec000000184c */
[----:B------:R-:W-:-:S15]  /*f1c0*/  HMMA.16816.F32 R80, R4, R10, R80 ;  /* 0x0000000a0450723c */ /* 0x000fde0000001850 */
[----:B------:R-:W-:-:S09]  /*f1d0*/  NOP ;  /* 0x0000000000007918 */ /* 0x000fd20000000000 */
.L_x_4186:
        /* <DEDUP_REMOVED lines=11> */
.L_x_4198:
        /* <DEDUP_REMOVED lines=70> */
.L_x_4195:
[----:B------:R-:W-:Y:S01]  /*f6f0*/  LEA R130, P5, R14, R126, 0x1 ;  /* 0x0000007e0e827211 */ /* 0x000fe200078a08ff */
[----:B------:R-:W-:Y:S01]  /*f700*/  @P0 STS.64 [R118+0x3008], RZ ;  /* 0x003008ff76000388 */ /* 0x000fe20000000a00 */
[----:B------:R-:W-:Y:S01]  /*f710*/  @!P0 IADD3 R6, P1, R113, R14, RZ ;  /* 0x0000000e71068210 */ /* 0x000fe20007f3e0ff */
[----:B--2---:R-:W-:Y:S01]  /*f720*/  @!P0 IMAD.WIDE.U32 R8, R2, 0x60, R14 ;  /* 0x0000006002088825 */ /* 0x004fe200078e000e */
[----:B------:R-:W-:Y:S02]  /*f730*/  LEA.HI.X R131, R14, R125, R15, 0x1, P5 ;  /* 0x0000007d0e837211 */ /* 0x000fe400028f0c0f */
[----:B------:R-:W-:Y:S01]  /*f740*/  @!P0 LEA R10, P4, R6, R126, 0x1 ;  /* 0x0000007e060a8211 */ /* 0x000fe200078808ff */
[----:B------:R-:W-:Y:S01]  /*f750*/  @P0 STS [R118+0x3000], RZ ;  /* 0x003000ff76000388 */ /* 0x000fe20000000800 */
[----:B------:R-:W-:Y:S01]  /*f760*/  @!P0 IADD3.X R2, R112, R15, RZ, P1, !PT ;  /* 0x0000000f70028210 */ /* 0x000fe20000ffe4ff */
[----:B------:R-:W-:Y:S01]  /*f770*/  @!P0 IMAD R3, R3, 0x60, RZ ;  /* 0x0000006003038824 */ /* 0x000fe200078e02ff */
[----:B-1----:R-:W-:Y:S01]  /*f780*/  @!P0 LEA R0, P3, R4, R14, 0x6 ;  /* 0x0000000e04008211 */ /* 0x002fe200078630ff */
[----:B------:R-:W-:Y:S01]  /*f790*/  @P0 STS [R118+0x3004], RZ ;  /* 0x003004ff76000388 */ /* 0x000fe20000000800 */
[----:B------:R-:W-:Y:S02]  /*f7a0*/  @!P0 LEA.HI.X R11, R6, R125, R2, 0x1, P4 ;  /* 0x0000007d060b8211 */ /* 0x000fe400020f0c02 */
[----:B------:R-:W-:Y:S01]  /*f7b0*/  @!P0 LEA.HI.X R5, R4, R15, R5, 0x6, P3 ;  /* 0x0000000f04058211 */ /* 0x000fe200018f3405 */
[----:B------:R-:W-:Y:S01]  /*f7c0*/  @!PT LDS RZ, [RZ] ;  /* 0x00000000fffff984 */ /* 0x000fe20000000800 */
[----:B------:R-:W-:Y:S01]  /*f7d0*/  @!PT LDS RZ, [RZ] ;  /* 0x00000000fffff984 */ /* 0x000fe20000000800 */
[----:B------:R-:W-:Y:S01]  /*f7e0*/  @!PT LDS RZ, [RZ] ;  /* 0x00000000fffff984 */ /* 0x000fe20000000800 */
[----:B------:R-:W-:Y:S01]  /*f7f0*/  @!P0 LDGSTS.E.BYPASS.LTC128B.128 [R118+0x3000], desc[UR6][R130.64] ;  /* 0x0300000082768fae */ /* 0x000fe2000b901d46 */
[CC--:B------:R-:W-:Y:S02]  /*f800*/  @!P0 LEA R4, P3, R0.reuse, R126.reuse, 0x1 ;  /* 0x0000007e00048211 */ /* 0x0c0fe400078608ff */
[----:B------:R-:W-:Y:S02]  /*f810*/  @!P0 IADD3 R3, R3, R9, RZ ;  /* 0x0000000903038210 */ /* 0x000fe40007ffe0ff */
[-C--:B------:R-:W-:Y:S02]  /*f820*/  @!P0 LEA.HI.X R5, R0, R125.reuse, R5, 0x1, P3 ;  /* 0x0000007d00058211 */ /* 0x080fe400018f0c05 */
[C---:B------:R-:W-:Y:S01]  /*f830*/  @!P0 LEA R12, P1, R8.reuse, R126, 0x1 ;  /* 0x0000007e080c8211 */ /* 0x040fe200078208ff */
[----:B------:R-:W-:Y:S01]  /*f840*/  @P0 STS.128 [R118+0x3800], RZ ;  /* 0x003800ff76000388 */ /* 0x000fe20000000c00 */
[----:B------:R-:W-:Y:S02]  /*f850*/  MOV R126, R130 ;  /* 0x00000082007e7202 */ /* 0x000fe40000000f00 */
[----:B------:R-:W-:Y:S02]  /*f860*/  @!P0 LEA.HI.X R13, R8, R125, R3, 0x1, P1 ;  /* 0x0000007d080d8211 */ /* 0x000fe400008f0c03 */
[----:B------:R-:W-:Y:S02]  /*f870*/  ISETP.GT.AND P1, PT, R119, R109, PT ;  /* 0x0000006d7700720c */ /* 0x000fe40003f24270 */
        /* <DEDUP_REMOVED lines=101> */
[----:B------:R-:W-:Y:S08]  /*fed0*/  FMUL.FTZ R32, R32, UR5 ;  /* 0x0000000520207c20 */ /* 0x000ff00008410000 */
[----:B------:R3:W1:Y:S10]  /*fee0*/  MUFU.TANH R150, R34 ;  /* 0x0000002200967308 */ /* 0x0006740000002400 */
[----:B------:R4:W1:Y:S01]  /*fef0*/  MUFU.TANH R154, R33 ;  /* 0x00000021009a7308 */ /* 0x0008620000002400 */
[C---:B-----5:R-:W-:Y:S06]  /*ff00*/  HMMA.16816.F32 R36, R88.reuse, R4, R36 ;  /* 0x000000045824723c */ /* 0x060fec0000001824 */
[C---:B------:R-:W-:Y:S03]  /*ff10*/  HMMA.16816.F32 R40, R88.reuse, R6, R40 ;  /* 0x000000065828723c */ /* 0x040fe60000001828 */
[----:B------:R5:W1:Y:S01]  /*ff20*/  MUFU.TANH R153, R32 ;  /* 0x0000002000997308 */ /* 0x000a620000002400 */
[----:B------:R-:W2:Y:S01]  /*ff30*/  LDSM.16.M88.4 R4, [R98] ;  /* 0x000000006204783b */ /* 0x000ea20000000200 */
[----:B---3--:R-:W-:Y:S08]  /*ff40*/  FMUL.FTZ R34, R35, UR5 ;  /* 0x0000000523227c20 */ /* 0x008ff00008410000 */
[----:B------:R-:W3:Y:S10]  /*ff50*/  MUFU.TANH R141, R16 ;  /* 0x00000010008d7308 */ /* 0x000ef40000002400 */
[----:B------:R-:W1:Y:S01]  /*ff60*/  MUFU.TANH R133, R17 ;  /* 0x0000001100857308 */ /* 0x000e620000002400 */
[----:B------:R-:W-:Y:S01]  /*ff70*/  FMUL.FTZ R39, R39, UR5 ;  /* 0x0000000527277c20 */ /* 0x000fe20008410000 */
[----:B----4-:R-:W-:Y:S01]  /*ff80*/  FMUL.FTZ R33, R37, UR5 ;  /* 0x0000000525217c20 */ /* 0x010fe20008410000 */
[----:B------:R-:W-:Y:S01]  /*ff90*/  FMUL.FTZ R35, R38, UR5 ;  /* 0x0000000526237c20 */ /* 0x000fe20008410000 */
[----:B-----5:R-:W-:Y:S01]  /*ffa0*/  FMUL.FTZ R32, R36, UR5 ;  /* 0x0000000524207c20 */ /* 0x020fe20008410000 */
[----:B------:R-:W-:Y:S05]  /*ffb0*/  FMUL.FTZ R42, R42, UR5 ;  /* 0x000000052a2a7c20 */ /* 0x000fea0008410000 */
[----:B------:R4:W1:Y:S01]  /*ffc0*/  MUFU.TANH R155, R39 ;  /* 0x00000027009b7308 */ /* 0x0008620000002400 */
[----:B------:R-:W-:Y:S01]  /*ffd0*/  FMUL.FTZ R40, R40, UR5 ;  /* 0x0000000528287c20 */ /* 0x000fe20008410000 */
[----:B------:R-:W-:Y:S01]  /*ffe0*/  FMUL.FTZ R41, R41, UR5 ;  /* 0x0000000529297c20 */ /* 0x000fe20008410000 */
[----:B------:R-:W-:Y:S07]  /*fff0*/  FMUL.FTZ R43, R43, UR5 ;  /* 0x000000052b2b7c20 */ /* 0x000fee0008410000 */
[----:B------:R5:W1:Y:S10]  /*10000*/  MUFU.TANH R159, R42 ;  /* 0x0000002a009f7308 */ /* 0x000a740000002400 */
[----:B------:R-:W1:Y:S01]  /*10010*/  MUFU.TANH R157, R40 ;  /* 0x00000028009d7308 */ /* 0x000e620000002400 */
[C---:B--2---:R-:W-:Y:S06]  /*10020*/  HMMA.16816.F32 R44, R88.reuse, R4, R44 ;  /* 0x00000004582c723c */ /* 0x044fec000000182c */
[C---:B------:R-:W-:Y:S03]  /*10030*/  HMMA.16816.F32 R48, R88.reuse, R6, R48 ;  /* 0x000000065830723c */ /* 0x040fe60000001830 */
[----:B------:R-:W2:Y:S01]  /*10040*/  MUFU.TANH R158, R41 ;  /* 0x00000029009e7308 */ /* 0x000ea20000002400 */
[----:B------:R-:W3:Y:S09]  /*10050*/  LDSM.16.M88.4 R4, [R97] ;  /* 0x000000006104783b */ /* 0x000ef20000000200 */
        /* <DEDUP_REMOVED lines=13> */
[C---:B---3--:R-:W-:Y:S06]  /*10130*/  HMMA.16816.F32 R52, R88.reuse, R4, R52 ;  /* 0x000000045834723c */ /* 0x048fec0000001834 */
[C---:B------:R-:W-:Y:S03]  /*10140*/  HMMA.16816.F32 R56, R88.reuse, R6, R56 ;  /* 0x000000065838723c */ /* 0x040fe60000001838 */
[----:B------:R3:W1:Y:S01]  /*10150*/  MUFU.TANH R142, R21 ;  /* 0x00000015008e7308 */ /* 0x0006620000002400 */
[----:B------:R-:W3:Y:S02]  /*10160*/  LDSM.16.M88.4 R4, [R96] ;  /* 0x000000006004783b */ /* 0x000ee40000000200 */
[----:B------:R-:W-:Y:S07]  /*10170*/  DEPBAR.LE SB0, 0x0 ;  /* 0x000080000000791a */ /* 0x000fee0000000000 */
[----:B------:R2:W2:Y:S01]  /*10180*/  MUFU.TANH R147, R24 ;  /* 0x0000001800937308 */ /* 0x0004a20000002400 */
[----:B------:R-:W-:Y:S09]  /*10190*/  BAR.SYNC.DEFER_BLOCKING 0x0 ;  /* 0x0000000000007b1d */ /* 0x000ff20000010000 */
[----:B------:R3:W3:Y:S01]  /*101a0*/  MUFU.TANH R148, R25 ;  /* 0x0000001900947308 */ /* 0x0006e20000002400 */
[----:B----4-:R-:W-:Y:S01]  /*101b0*/  FMUL.FTZ R39, R52, UR5 ;  /* 0x0000000534277c20 */ /* 0x010fe20008410000 */
[----:B------:R-:W-:Y:S01]  /*101c0*/  FMUL.FTZ R36, R53, UR5 ;  /* 0x0000000535247c20 */ /* 0x000fe20008410000 */
[----:B-----5:R-:W-:Y:S01]  /*101d0*/  FMUL.FTZ R42, R54, UR5 ;  /* 0x00000005362a7c20 */ /* 0x020fe20008410000 */
[----:B-1----:R-:W-:Y:S01]  /*101e0*/  FMUL.FTZ R43, R55, UR5 ;  /* 0x00000005372b7c20 */ /* 0x002fe20008410000 */
[----:B------:R-:W-:Y:S01]  /*101f0*/  FMUL.FTZ R41, R56, UR5 ;  /* 0x0000000538297c20 */ /* 0x000fe20008410000 */
[----:B------:R-:W-:Y:S04]  /*10200*/  FMUL.FTZ R40, R57, UR5 ;  /* 0x0000000539287c20 */ /* 0x000fe80008410000 */
[----:B------:R1:W4:Y:S01]  /*10210*/  MUFU.TANH R149, R26 ;  /* 0x0000001a00957308 */ /* 0x0003220000002400 */
[----:B--2---:R-:W-:Y:S01]  /*10220*/  FMUL.FTZ R44, R58, UR5 ;  /* 0x000000053a2c7c20 */ /* 0x004fe20008410000 */
[----:B------:R-:W-:Y:S08]  /*10230*/  FMUL.FTZ R53, R59, UR5 ;  /* 0x000000053b357c20 */ /* 0x000ff00008410000 */
[----:B------:R1:W2:Y:S10]  /*10240*/  MUFU.TANH R145, R27 ;  /* 0x0000001b00917308 */ /* 0x0002b40000002400 */
[----:B------:R1:W1:Y:S01]  /*10250*/  MUFU.TANH R140, R28 ;  /* 0x0000001c008c7308 */ /* 0x0002620000002400 */
[C---:B---3--:R-:W-:Y:S06]  /*10260*/  HMMA.16816.F32 R60, R88.reuse, R4, R60 ;  /* 0x00000004583c723c */ /* 0x048fec000000183c */
[----:B------:R-:W-:Y:S03]  /*10270*/  HMMA.16816.F32 R64, R88, R6, R64 ;  /* 0x000000065840723c */ /* 0x000fe60000001840 */
[----:B------:R3:W1:Y:S10]  /*10280*/  MUFU.TANH R144, R29 ;  /* 0x0000001d00907308 */ /* 0x0006740000002400 */
[----:B------:R3:W1:Y:S10]  /*10290*/  MUFU.TANH R151, R30 ;  /* 0x0000001e00977308 */ /* 0x0006740000002400 */
[----:B------:R3:W1:Y:S01]  /*102a0*/  MUFU.TANH R152, R31 ;  /* 0x0000001f00987308 */ /* 0x0006620000002400 */
        /* <DEDUP_REMOVED lines=49> */
[----:B------:R-:W-:Y:S05]  /*105c0*/  IMAD.SHL.U32 R6, R119, 0x80, RZ ;  /* 0x0000008077067824 */ /* 0x000fea00078e00ff */
[----:B------:R-:W-:Y:S05]  /*105d0*/  IABS R11, R6 ;  /* 0x00000006000b7213 */ /* 0x000fea0000000000 */
[----:B------:R-:W-:Y:S04]  /*105e0*/  IMAD.HI.U32 R12, R2, R11, RZ ;  /* 0x0000000b020c7227 */ /* 0x000fe800078e00ff */
[----:B------:R-:W-:Y:S04]  /*105f0*/  IMAD.MOV R7, RZ, RZ, -R12 ;  /* 0x000000ffff077224 */ /* 0x000fe800078e0a0c */
[----:B------:R-:W-:Y:S01]  /*10600*/  IMAD R11, R4, R7, R11 ;  /* 0x00000007040b7224 */ /* 0x000fe200078e020b */
[C---:B------:R-:W-:Y:S04]  /*10610*/  LOP3.LUT R7, R6.reuse, R5, RZ, 0x3c, !PT ;  /* 0x0000000506077212 */ /* 0x040fe800078e3cff */
        /* <DEDUP_REMOVED lines=11> */
[C---:B------:R-:W-:Y:S05]  /*106d0*/  IMAD R6, R4.reuse, R7, R6 ;  /* 0x0000000704067224 */ /* 0x040fea00078e0206 */
[----:B------:R-:W-:Y:S07]  /*106e0*/  ISETP.GT.U32.AND P3, PT, R4, R6, PT ;  /* 0x000000060400720c */ /* 0x000fee0003f64070 */
[----:B------:R-:W-:Y:S05]  /*106f0*/  @P6 VIADD R12, R12, 0x1 ;  /* 0x000000010c0c6836 */ /* 0x000fea0000000000 */
[----:B------:R-:W-:Y:S01]  /*10700*/  @!P4 IADD3 R12, -R12, RZ, RZ ;  /* 0x000000ff0c0cc210 */ /* 0x000fe20007ffe1ff */
[----:B------:R-:W-:Y:S01]  /*10710*/  @!P3 VIADD R2, R2, 0x1 ;  /* 0x000000010202b836 */ /* 0x000fe20000000000 */
[-C--:B------:R-:W-:Y:S04]  /*10720*/  @!P3 IADD3 R6, R6, -R4.reuse, RZ ;  /* 0x800000040606b210 */ /* 0x080fe80007ffe0ff */
[----:B------:R-:W-:Y:S02]  /*10730*/  ISETP.GE.U32.AND P3, PT, R6, R4, PT ;  /* 0x000000040600720c */ /* 0x000fe40003f66070 */
[----:B------:R-:W-:Y:S11]  /*10740*/  LOP3.LUT R4, RZ, R5, RZ, 0x33, !PT ;  /* 0x00000005ff047212 */ /* 0x000ff600078e33ff */
[----:B------:R-:W-:Y:S02]  /*10750*/  @P3 IADD3 R2, R2, 0x1, RZ ;  /* 0x0000000102023810 */ /* 0x000fe40007ffe0ff */
[----:B------:R-:W-:Y:S03]  /*10760*/  ISETP.NE.AND P3, PT, R5, RZ, PT ;  /* 0x000000ff0500720c */ /* 0x000fe60003f65270 */
[----:B------:R-:W-:Y:S01]  /*10770*/  @!P1 IMAD.MOV R2, RZ, RZ, -R2 ;  /* 0x000000ffff029224 */ /* 0x000fe200078e0a02 */
[C---:B------:R-:W-:Y:S04]  /*10780*/  SEL R12, R4.reuse, R12, !P3 ;  /* 0x0000000c040c7207 */ /* 0x040fe80005800000 */
[----:B------:R-:W-:Y:S04]  /*10790*/  SEL R2, R4, R2, !P3 ;  /* 0x0000000204027207 */ /* 0x000fe80005800000 */
[CC--:B------:R-:W-:Y:S04]  /*107a0*/  LEA R6, P1, R2.reuse, R116.reuse, 0x2 ;  /* 0x0000007402067211 */ /* 0x0c0fe800078210ff */
[----:B------:R-:W-:Y:S01]  /*107b0*/  LEA.HI.X.SX32 R7, R2, R117, 0x2, P1 ;  /* 0x0000007502077211 */ /* 0x000fe200008f16ff */
[C---:B------:R-:W-:Y:S01]  /*107c0*/  IMAD.IADD R2, R12.reuse, 0x1, -R2 ;  /* 0x000000010c027824 */ /* 0x040fe200078e0a02 */
[----:B------:R-:W-:Y:S03]  /*107d0*/  LEA R14, P1, R12, R116, 0x2 ;  /* 0x000000740c0e7211 */ /* 0x000fe600078210ff */
[----:B------:R-:W-:Y:S01]  /*107e0*/  IMAD R5, R2, R5, -0x80 ;  /* 0xffffff8002057424 */ /* 0x000fe200078e0205 */
[----:B------:R-:W-:Y:S01]  /*107f0*/  LEA.HI.X.SX32 R15, R12, R117, 0x2, P1 ;  /* 0x000000750c0f7211 */ /* 0x000fe200008f16ff */
[----:B------:R-:W2:Y:S01]  /*10800*/  LDG.E R6, desc[UR6][R6.64] ;  /* 0x0000000606067981 */ /* 0x000ea2000c1e1900 */
[----:B------:R-:W3:Y:S01]  /*10810*/  LDC R2, c[0x0][0x24c] ;  /* 0x00009300ff027b82 */ /* 0x000ee20000000800 */
[CC--:B------:R-:W-:Y:S02]  /*10820*/  IMAD.WIDE.U32 R12, R5.reuse, R0.reuse, RZ ;  /* 0x00000000050c7225 */ /* 0x0c0fe400078e00ff */
[----:B------:R-:W2:Y:S02]  /*10830*/  LDG.E R4, desc[UR6][R14.64] ;  /* 0x000000060e047981 */ /* 0x000ea4000c1e1900 */
[----:B--2---:R-:W-:Y:S01]  /*10840*/  IMAD.IADD R6, R6, 0x1, -R4 ;  /* 0x0000000106067824 */ /* 0x004fe200078e0a04 */
[----:B------:R-:W-:Y:S05]  /*10850*/  SHF.R.S32.HI R4, RZ, 0x1f, R5 ;  /* 0x0000001fff047819 */ /* 0x000fea0000011405 */
[----:B------:R-:W-:Y:S04]  /*10860*/  IMAD R4, R4, R0, RZ ;  /* 0x0000000004047224 */ /* 0x000fe800078e02ff */
[----:B---3--:R-:W-:Y:S01]  /*10870*/  IMAD R4, R5, R2, R4 ;  /* 0x0000000205047224 */ /* 0x008fe200078e0204 */
[----:B------:R-:W-:Y:S04]  /*10880*/  SHF.R.S32.HI R2, RZ, 0x1f, R6 ;  /* 0x0000001fff027819 */ /* 0x000fe80000011406 */
[----:B------:R-:W-:Y:S02]  /*10890*/  IADD3 R13, R13, R4, RZ ;  /* 0x000000040d0d7210 */ /* 0x000fe40007ffe0ff */
[----:B------:R-:W2:Y:S02]  /*108a0*/  LDC.64 R4, c[0x0][0x230] ;  /* 0x00008c00ff047b82 */ /* 0x000ea40000000a00 */
[-C--:B--2---:R-:W-:Y:S02]  /*108b0*/  IMAD R2, R2, R4.reuse, RZ ;  /* 0x0000000402027224 */ /* 0x084fe400078e02ff */
[C---:B------:R-:W-:Y:S04]  /*108c0*/  IMAD.WIDE.U32 R12, R6.reuse, R4, R12 ;  /* 0x00000004060c7225 */ /* 0x040fe800078e000c */
[----:B------:R-:W-:Y:S01]  /*108d0*/  IMAD R2, R6, R5, R2 ;  /* 0x0000000506027224 */ /* 0x000fe200078e0202 */
[----:B------:R-:W-:Y:S03]  /*108e0*/  MOV R4, R12 ;  /* 0x0000000c00047202 */ /* 0x000fe60000000f00 */
[----:B------:R-:W-:Y:S07]  /*108f0*/  IMAD.IADD R2, R13, 0x1, R2 ;  /* 0x000000010d027824 */ /* 0x000fee00078e0202 */
.L_x_4197:
        /* <DEDUP_REMOVED lines=43> */
.L_x_4196:
        /* <DEDUP_REMOVED lines=76> */
[C---:B------:R-:W-:Y:S01]  /*11070*/  FADD.FTZ R4, -R2.reuse, R87 ;  /* 0x0000005702047221 */ /* 0x040fe20000010100 */
[C---:B------:R-:W-:Y:S01]  /*11080*/  FMUL.FTZ R50, R2.reuse, UR4 ;  /* 0x0000000402327c20 */ /* 0x040fe20008410000 */
[----:B------:R-:W-:Y:S02]  /*11090*/  FSETP.NEU.FTZ.AND P1, PT, R2, -INF , PT ;  /* 0xff8000000200780b */ /* 0x000fe40003f3d000 */
[--C-:B------:R-:W-:Y:S01]  /*110a0*/  FFMA.FTZ R64, R46, UR4, -R48.reuse ;  /* 0x000000042e407c23 */ /* 0x100fe20008010830 */
[--C-:B------:R-:W-:Y:S01]  /*110b0*/  FFMA.FTZ R10, R10, UR4, -R48.reuse ;  /* 0x000000040a0a7c23 */ /* 0x100fe20008010830 */
[----:B------:R-:W-:Y:S01]  /*110c0*/  FSEL R50, R50, RZ, P1 ;  /* 0x000000ff32327208 */ /* 0x000fe20000800000 */
[----:B------:R-:W-:Y:S01]  /*110d0*/  FFMA.FTZ R89, R151, UR4, -R48 ;  /* 0x0000000497597c23 */ /* 0x000fe20008010830 */
[----:B--2---:R-:W-:Y:S01]  /*110e0*/  FMUL.FTZ R6, R4, UR4 ;  /* 0x0000000404067c20 */ /* 0x004fe20008410000 */
[----:B------:R-:W-:Y:S01]  /*110f0*/  FADD.FTZ R4, -R0, R86 ;  /* 0x0000005600047221 */ /* 0x000fe20000010100 */
        /* <DEDUP_REMOVED lines=19> */
[----:B------:R-:W-:Y:S01]  /*11230*/  FFMA.FTZ R52, R52, UR4, -R50 ;  /* 0x0000000434347c23 */ /* 0x000fe20008010832 */
[----:B------:R-:W-:Y:S01]  /*11240*/  FMUL.FTZ R4, R4, UR4 ;  /* 0x0000000404047c20 */ /* 0x000fe20008410000 */
[--C-:B------:R-:W-:Y:S01]  /*11250*/  FFMA.FTZ R25, R137, UR4, -R48.reuse ;  /* 0x0000000489197c23 */ /* 0x100fe20008010830 */
[--C-:B------:R-:W-:Y:S01]  /*11260*/  FFMA.FTZ R56, R139, UR4, -R48.reuse ;  /* 0x000000048b387c23 */ /* 0x100fe20008010830 */
[--C-:B------:R-:W-:Y:S03]  /*11270*/  FFMA.FTZ R65, R152, UR4, -R48.reuse ;  /* 0x0000000498417c23 */ /* 0x100fe60008010830 */
[----:B------:R3:W4:Y:S01]  /*11280*/  MUFU.EX2 R21, R4 ;  /* 0x0000000400157308 */ /* 0x0007220000000800 */
[C---:B-1----:R-:W-:Y:S01]  /*11290*/  FMUL.FTZ R12, R6.reuse, R76 ;  /* 0x0000004c060c7220 */ /* 0x042fe20000410000 */
[C---:B------:R-:W-:Y:S01]  /*112a0*/  FMUL.FTZ R5, R6.reuse, R69 ;  /* 0x0000004506057220 */ /* 0x040fe20000410000 */
[C---:B------:R-:W-:Y:S01]  /*112b0*/  FMUL.FTZ R8, R6.reuse, R72 ;  /* 0x0000004806087220 */ /* 0x040fe20000410000 */
[C---:B------:R-:W-:Y:S01]  /*112c0*/  FMUL.FTZ R9, R6.reuse, R73 ;  /* 0x0000004906097220 */ /* 0x040fe20000410000 */
[C---:B------:R-:W-:Y:S01]  /*112d0*/  FMUL.FTZ R13, R6.reuse, R77 ;  /* 0x0000004d060d7220 */ /* 0x040fe20000410000 */
[C---:B------:R-:W-:Y:S01]  /*112e0*/  FMUL.FTZ R16, R6.reuse, R80 ;  /* 0x0000005006107220 */ /* 0x040fe20000410000 */
[--C-:B------:R-:W-:Y:S03]  /*112f0*/  FFMA.FTZ R80, R35, UR4, -R48.reuse ;  /* 0x0000000423507c23 */ /* 0x100fe60008010830 */
[----:B------:R1:W-:Y:S01]  /*11300*/  MUFU.EX2 R69, R10 ;  /* 0x0000000a00457308 */ /* 0x0003e20000000800 */
[----:B------:R-:W-:Y:S01]  /*11310*/  FMUL.FTZ R17, R6, R81 ;  /* 0x0000005106117220 */ /* 0x000fe20000410000 */
[----:B------:R-:W-:Y:S01]  /*11320*/  FFMA.FTZ R73, R146, UR4, -R48 ;  /* 0x0000000492497c23 */ /* 0x000fe20008010830 */
[----:B------:R-:W-:Y:S01]  /*11330*/  FFMA.FTZ R81, R144, UR4, -R50 ;  /* 0x0000000490517c23 */ /* 0x000fe20008010832 */
[----:B------:R-:W-:Y:S01]  /*11340*/  FFMA.FTZ R76, R93, UR4, -R48 ;  /* 0x000000045d4c7c23 */ /* 0x000fe20008010830 */
[----:B------:R-:W-:Y:S01]  /*11350*/  FFMA.FTZ R93, R141, UR4, -R50 ;  /* 0x000000048d5d7c23 */ /* 0x000fe20008010832 */
[C---:B--2---:R-:W-:Y:S01]  /*11360*/  FFMA.FTZ R58, R6.reuse, R128, R24 ;  /* 0x00000080063a7223 */ /* 0x044fe20000010018 */
[--C-:B------:R-:W-:Y:S03]  /*11370*/  FFMA.FTZ R128, R95, UR4, -R48.reuse ;  /* 0x000000045f807c23 */ /* 0x100fe60008010830 */
[----:B------:R-:W2:Y:S01]  /*11380*/  MUFU.EX2 R25, R25 ;  /* 0x0000001900197308 */ /* 0x000ea20000000800 */
[----:B---3--:R-:W-:Y:S01]  /*11390*/  FMUL.FTZ R4, R6, R68 ;  /* 0x0000004406047220 */ /* 0x008fe20000410000 */
[C---:B----4-:R-:W-:Y:S01]  /*113a0*/  FMUL.FTZ R6, R21.reuse, R70 ;  /* 0x0000004615067220 */ /* 0x050fe20000410000 */
[----:B------:R-:W-:Y:S01]  /*113b0*/  FFMA.FTZ R70, R34, UR4, -R48 ;  /* 0x0000000422467c23 */ /* 0x000fe20008010830 */
[C---:B------:R-:W-:Y:S01]  /*113c0*/  FMUL.FTZ R7, R21.reuse, R71 ;  /* 0x0000004715077220 */ /* 0x040fe20000410000 */
[C---:B------:R-:W-:Y:S01]  /*113d0*/  FMUL.FTZ R11, R21.reuse, R75 ;  /* 0x0000004b150b7220 */ /* 0x040fe20000410000 */
[C---:B------:R-:W-:Y:S01]  /*113e0*/  FMUL.FTZ R14, R21.reuse, R78 ;  /* 0x0000004e150e7220 */ /* 0x040fe20000410000 */
[----:B------:R-:W-:Y:S03]  /*113f0*/  FMUL.FTZ R15, R21, R79 ;  /* 0x0000004f150f7220 */ /* 0x000fe60000410000 */
[----:B------:R-:W3:Y:S01]  /*11400*/  MUFU.EX2 R55, R55 ;  /* 0x0000003700377308 */ /* 0x000ee20000000800 */
[--C-:B------:R-:W-:Y:S01]  /*11410*/  FFMA.FTZ R79, R33, UR4, -R50.reuse ;  /* 0x00000004214f7c23 */ /* 0x100fe20008010832 */
[C---:B-1----:R-:W-:Y:S01]  /*11420*/  FMUL.FTZ R10, R21.reuse, R74 ;  /* 0x0000004a150a7220 */ /* 0x042fe20000410000 */
[--C-:B------:R-:W-:Y:S01]  /*11430*/  FFMA.FTZ R74, R32, UR4, -R50.reuse ;  /* 0x00000004204a7c23 */ /* 0x100fe20008010832 */
[C---:B------:R-:W-:Y:S01]  /*11440*/  FMUL.FTZ R18, R21.reuse, R82 ;  /* 0x0000005215127220 */ /* 0x040fe20000410000 */
[----:B------:R-:W-:Y:S01]  /*11450*/  LDSM.16.MT88.4 R32, [R103+0x3800] ;  /* 0x003800006720783b */ /* 0x000fe20000004200 */
[----:B------:R-:W-:Y:S01]  /*11460*/  FMUL.FTZ R19, R21, R83 ;  /* 0x0000005315137220 */ /* 0x000fe20000410000 */
[--C-:B------:R-:W-:Y:S03]  /*11470*/  FFMA.FTZ R83, R142, UR4, -R50.reuse ;  /* 0x000000048e537c23 */ /* 0x100fe60008010832 */
[----:B------:R-:W1:Y:S01]  /*11480*/  MUFU.EX2 R56, R56 ;  /* 0x0000003800387308 */ /* 0x000e620000000800 */
[----:B------:R-:W-:Y:S01]  /*11490*/  FFMA.FTZ R68, R147, UR4, -R50 ;  /* 0x0000000493447c23 */ /* 0x000fe20008010832 */
[----:B------:R-:W-:Y:S01]  /*114a0*/  FFMA.FTZ R75, R145, UR4, -R48 ;  /* 0x00000004914b7c23 */ /* 0x000fe20008010830 */
[--C-:B------:R-:W-:Y:S01]  /*114b0*/  FFMA.FTZ R71, R37, UR4, -R50.reuse ;  /* 0x0000000425477c23 */ /* 0x100fe20008010832 */
[----:B------:R-:W-:Y:S01]  /*114c0*/  FFMA.FTZ R82, R140, UR4, -R50 ;  /* 0x000000048c527c23 */ /* 0x000fe20008010832 */
[----:B--2---:R-:W-:Y:S01]  /*114d0*/  FFMA.FTZ R21, R21, R127, R25 ;  /* 0x0000007f15157223 */ /* 0x004fe20000010019 */
[--C-:B------:R-:W-:Y:S01]  /*114e0*/  FFMA.FTZ R78, R136, UR4, -R48.reuse ;  /* 0x00000004884e7c23 */ /* 0x100fe20008010830 */
[--C-:B------:R-:W-:Y:S03]  /*114f0*/  FFMA.FTZ R127, R138, UR4, -R48.reuse ;  /* 0x000000048a7f7c23 */ /* 0x100fe60008010830 */
[----:B------:R-:W2:Y:S01]  /*11500*/  MUFU.EX2 R57, R57 ;  /* 0x0000003900397308 */ /* 0x000ea20000000800 */
[----:B---3--:R-:W-:Y:S01]  /*11510*/  F2FP.F16.F32.PACK_AB R24, R55, R24 ;  /* 0x000000183718723e */ /* 0x008fe200000000ff */
[----:B------:R-:W-:Y:S01]  /*11520*/  FFMA.FTZ R72, R149, UR4, -R48 ;  /* 0x0000000495487c23 */ /* 0x000fe20008010830 */
[----:B------:R-:W-:Y:S01]  /*11530*/  FADD.FTZ R58, R55, R58 ;  /* 0x0000003a373a7221 */ /* 0x000fe20000010000 */
[----:B------:R-:W-:Y:S01]  /*11540*/  FFMA.FTZ R55, R158, UR4, -R50 ;  /* 0x000000049e377c23 */ /* 0x000fe20008010832 */
[--C-:B------:R-:W-:Y:S01]  /*11550*/  FFMA.FTZ R77, R38, UR4, -R48.reuse ;  /* 0x00000004264d7c23 */ /* 0x100fe20008010830 */
[--C-:B------:R-:W-:Y:S01]  /*11560*/  FFMA.FTZ R95, R92, UR4, -R48.reuse ;  /* 0x000000045c5f7c23 */ /* 0x100fe20008010830 */
[--C-:B------:R-:W-:Y:S03]  /*11570*/  FFMA.FTZ R92, R143, UR4, -R48.reuse ;  /* 0x000000048f5c7c23 */ /* 0x100fe60008010830 */
[----:B------:R-:W3:Y:S01]  /*11580*/  MUFU.EX2 R62, R62 ;  /* 0x0000003e003e7308 */ /* 0x000ee20000000800 */
[C---:B-1----:R-:W-:Y:S01]  /*11590*/  F2FP.F16.F32.PACK_AB R25, R56.reuse, R25 ;  /* 0x000000193819723e */ /* 0x042fe200000000ff */
[----:B------:R-:W-:Y:S01]  /*115a0*/  FADD.FTZ R90, R56, R21 ;  /* 0x00000015385a7221 */ /* 0x000fe20000010000 */
[--C-:B------:R-:W-:Y:S01]  /*115b0*/  FFMA.FTZ R21, R155, UR4, -R48.reuse ;  /* 0x000000049b157c23 */ /* 0x100fe20008010830 */
[--C-:B------:R-:W-:Y:S01]  /*115c0*/  FFMA.FTZ R61, R150, UR4, -R48.reuse ;  /* 0x00000004963d7c23 */ /* 0x100fe20008010830 */
[----:B------:R-:W-:Y:S01]  /*115d0*/  FFMA.FTZ R56, R159, UR4, -R48 ;  /* 0x000000049f387c23 */ /* 0x000fe20008010830 */
[----:B------:R-:W-:Y:S01]  /*115e0*/  FADD.FTZ R37, R69, R90 ;  /* 0x0000005a45257221 */ /* 0x000fe20000010000 */
[----:B------:R-:W-:Y:S03]  /*115f0*/  FFMA.FTZ R90, R42, UR4, -R48 ;  /* 0x000000042a5a7c23 */ /* 0x000fe60008010830 */
[----:B------:R-:W1:Y:S01]  /*11600*/  MUFU.EX2 R76, R76 ;  /* 0x0000004c004c7308 */ /* 0x000e620000000800 */
[----:B--2---:R-:W-:Y:S01]  /*11610*/  FADD.FTZ R94, R57, R58 ;  /* 0x0000003a395e7221 */ /* 0x004fe20000010000 */
[----:B------:R-:W-:Y:S01]  /*11620*/  FFMA.FTZ R58, R156, UR4, -R50 ;  /* 0x000000049c3a7c23 */ /* 0x000fe20008010832 */
[--C-:B------:R-:W-:Y:S01]  /*11630*/  FFMA.FTZ R53, R53, UR4, -R48.reuse ;  /* 0x0000000435357c23 */ /* 0x100fe20008010830 */
[----:B------:R-:W-:Y:S01]  /*11640*/  ISETP.GT.AND P0, PT, R119, R109, PT ;  /* 0x0000006d7700720c */ /* 0x000fe20003f04270 */
[--C-:B------:R-:W-:Y:S01]  /*11650*/  FFMA.FTZ R51, R51, UR4, -R48.reuse ;  /* 0x0000000433337c23 */ /* 0x100fe20008010830 */
[----:B------:R-:W-:Y:S04]  /*11660*/  FFMA.FTZ R49, R49, UR4, -R48 ;  /* 0x0000000431317c23 */ /* 0x000fe80008010830 */
[----:B------:R-:W2:Y:S01]  /*11670*/  MUFU.EX2 R86, R86 ;  /* 0x0000005600567308 */ /* 0x000ea20000000800 */
[C---:B---3--:R-:W-:Y:S01]  /*11680*/  F2FP.F16.F32.PACK_AB R26, R62.reuse, R57 ;  /* 0x000000393e1a723e */ /* 0x048fe200000000ff */
[----:B------:R-:W-:Y:S01]  /*11690*/  FADD.FTZ R38, R62, R94 ;  /* 0x0000005e3e267221 */ /* 0x000fe20000010000 */
[----:B------:R-:W-:Y:S01]  /*116a0*/  FFMA.FTZ R94, R44, UR4, -R48 ;  /* 0x000000042c5e7c23 */ /* 0x000fe20008010830 */
[----:B------:R-:W-:Y:S01]  /*116b0*/  FFMA.FTZ R62, R162, UR4, -R50 ;  /* 0x00000004a23e7c23 */ /* 0x000fe20008010832 */
[--C-:B------:R-:W-:Y:S05]  /*116c0*/  FFMA.FTZ R57, R160, UR4, -R48.reuse ;  /* 0x00000004a0397c23 */ /* 0x100fea0008010830 */
[----:B------:R-:W3:Y:S01]  /*116d0*/  MUFU.EX2 R87, R87 ;  /* 0x0000005700577308 */ /* 0x000ee20000000800 */
[C---:B-1----:R-:W-:Y:S01]  /*116e0*/  FADD.FTZ R37, R76.reuse, R37 ;  /* 0x000000254c257221 */ /* 0x042fe20000010000 */
[----:B------:R-:W-:Y:S01]  /*116f0*/  F2FP.F16.F32.PACK_AB R27, R76, R69 ;  /* 0x000000454c1b723e */ /* 0x000fe200000000ff */
[--C-:B------:R-:W-:Y:S01]  /*11700*/  FFMA.FTZ R76, R47, UR4, -R48.reuse ;  /* 0x000000042f4c7c23 */ /* 0x100fe20008010830 */
[----:B------:R-:W-:Y:S06]  /*11710*/  FFMA.FTZ R69, R45, UR4, -R48 ;  /* 0x000000042d457c23 */ /* 0x000fec0008010830 */
[----:B------:R-:W1:Y:S01]  /*11720*/  MUFU.EX2 R78, R78 ;  /* 0x0000004e004e7308 */ /* 0x000e620000000800 */
[C---:B------:R-:W-:Y:S05]  /*11730*/  HMMA.16816.F32 R4, R24.reuse, R28, R4 ;  /* 0x0000001c1804723c */ /* 0x040fea0000001804 */
[----:B--2---:R-:W-:Y:S01]  /*11740*/  FADD.FTZ R38, R86, R38 ;  /* 0x0000002656267221 */ /* 0x004fe20000010000 */
[C---:B------:R-:W-:Y:S03]  /*11750*/  HMMA.16816.F32 R8, R24.reuse, R30, R8 ;  /* 0x0000001e1808723c */ /* 0x040fe60000001808 */
[----:B------:R-:W2:Y:S01]  /*11760*/  MUFU.EX2 R127, R127 ;  /* 0x0000007f007f7308 */ /* 0x000ea20000000800 */
[----:B------:R-:W4:Y:S01]  /*11770*/  LDSM.16.MT88.4 R28, [R103+0x3000] ;  /* 0x00300000671c783b */ /* 0x000f220000004200 */
[----:B---3--:R-:W-:Y:S08]  /*11780*/  FADD.FTZ R45, R87, R38 ;  /* 0x00000026572d7221 */ /* 0x008ff00000010000 */
[----:B------:R-:W3:Y:S01]  /*11790*/  MUFU.EX2 R93, R93 ;  /* 0x0000005d005d7308 */ /* 0x000ee20000000800 */
[----:B-1----:R-:W-:Y:S09]  /*117a0*/  FADD.FTZ R46, R78, R37 ;  /* 0x000000254e2e7221 */ /* 0x002ff20000010000 */
[----:B------:R-:W1:Y:S01]  /*117b0*/  MUFU.EX2 R88, R88 ;  /* 0x0000005800587308 */ /* 0x000e620000000800 */
[----:B--2---:R-:W-:Y:S09]  /*117c0*/  FADD.FTZ R46, R127, R46 ;  /* 0x0000002e7f2e7221 */ /* 0x004ff20000010000 */
[----:B------:R-:W-:Y:S01]  /*117d0*/  MUFU.EX2 R128, R128 ;  /* 0x0000008000807308 */ /* 0x000fe20000000800 */
[----:B---3--:R-:W-:Y:S09]  /*117e0*/  FADD.FTZ R45, R93, R45 ;  /* 0x0000002d5d2d7221 */ /* 0x008ff20000010000 */
[----:B------:R-:W2:Y:S01]  /*117f0*/  MUFU.EX2 R95, R95 ;  /* 0x0000005f005f7308 */ /* 0x000ea20000000800 */
[C---:B-1----:R-:W-:Y:S09]  /*11800*/  FADD.FTZ R45, R88.reuse, R45 ;  /* 0x0000002d582d7221 */ /* 0x042ff20000010000 */
[----:B------:R-:W-:Y:S01]  /*11810*/  MUFU.EX2 R91, R91 ;  /* 0x0000005b005b7308 */ /* 0x000fe20000000800 */
[C---:B----4-:R-:W-:Y:S06]  /*11820*/  HMMA.16816.F32 R12, R24.reuse, R28, R12 ;  /* 0x0000001c180c723c */ /* 0x050fec000000180c */
[----:B------:R-:W-:Y:S03]  /*11830*/  HMMA.16816.F32 R16, R24, R30, R16 ;  /* 0x0000001e1810723c */ /* 0x000fe60000001810 */
[----:B------:R-:W-:Y:S01]  /*11840*/  MUFU.EX2 R83, R83 ;  /* 0x0000005300537308 */ /* 0x000fe20000000800 */
[----:B------:R-:W1:Y:S03]  /*11850*/  LDSM.16.MT88.4 R28, [R104+0x3400] ;  /* 0x00340000681c783b */ /* 0x000e660000004200 */
[----:B------:R-:W-:Y:S01]  /*11860*/  F2FP.F16.F32.PACK_AB R24, R87, R86 ;  /* 0x000000565718723e */ /* 0x000fe200000000ff */
[----:B------:R-:W-:Y:S05]  /*11870*/  FFMA.FTZ R86, R39, UR4, -R50 ;  /* 0x0000000427567c23 */ /* 0x000fea0008010832 */
[----:B------:R-:W-:Y:S01]  /*11880*/  MUFU.EX2 R92, R92 ;  /* 0x0000005c005c7308 */ /* 0x000fe20000000800 */
[----:B------:R-:W-:Y:S01]  /*11890*/  FFMA.FTZ R87, R43, UR4, -R48 ;  /* 0x000000042b577c23 */ /* 0x000fe20008010830 */
[----:B------:R-:W-:Y:S02]  /*118a0*/  F2FP.F16.F32.PACK_AB R25, R127, R78 ;  /* 0x0000004e7f19723e */ /* 0x000fe400000000ff */
[----:B------:R-:W-:Y:S01]  /*118b0*/  F2FP.F16.F32.PACK_AB R26, R88, R93 ;  /* 0x0000005d581a723e */ /* 0x000fe200000000ff */
[----:B------:R-:W-:Y:S01]  /*118c0*/  FFMA.FTZ R88, R40, UR4, -R50 ;  /* 0x0000000428587c23 */ /* 0x000fe20008010832 */
[C---:B--2---:R-:W-:Y:S04]  /*118d0*/  F2FP.F16.F32.PACK_AB R27, R95.reuse, R128 ;  /* 0x000000805f1b723e */ /* 0x044fe800000000ff */
[----:B------:R-:W2:Y:S01]  /*118e0*/  MUFU.EX2 R73, R73 ;  /* 0x0000004900497308 */ /* 0x000ea20000000800 */
[----:B------:R-:W-:Y:S04]  /*118f0*/  FADD.FTZ R128, R128, R46 ;  /* 0x0000002e80807221 */ /* 0x000fe80000010000 */
[----:B------:R-:W-:Y:S05]  /*11900*/  FADD.FTZ R128, R95, R128 ;  /* 0x000000805f807221 */ /* 0x000fea0000010000 */
[----:B------:R-:W-:Y:S10]  /*11910*/  MUFU.EX2 R68, R68 ;  /* 0x0000004400447308 */ /* 0x000ff40000000800 */
[----:B------:R-:W-:Y:S10]  /*11920*/  MUFU.EX2 R63, R63 ;  /* 0x0000003f003f7308 */ /* 0x000ff40000000800 */
[----:B------:R-:W-:Y:S01]  /*11930*/  MUFU.EX2 R72, R72 ;  /* 0x0000004800487308 */ /* 0x000fe20000000800 */
[C---:B-1----:R-:W-:Y:S06]  /*11940*/  HMMA.16816.F32 R4, R24.reuse, R28, R4 ;  /* 0x0000001c1804723c */ /* 0x042fec0000001804 */
[C---:B------:R-:W-:Y:S03]  /*11950*/  HMMA.16816.F32 R8, R24.reuse, R30, R8 ;  /* 0x0000001e1808723c */ /* 0x040fe60000001808 */
[----:B------:R-:W1:Y:S01]  /*11960*/  MUFU.EX2 R75, R75 ;  /* 0x0000004b004b7308 */ /* 0x000e620000000800 */
[----:B------:R-:W3:Y:S09]  /*11970*/  LDSM.16.MT88.4 R28, [R103+0x3400] ;  /* 0x00340000671c783b */ /* 0x000ef20000004200 */
[----:B------:R4:W-:Y:S10]  /*11980*/  MUFU.EX2 R78, R36 ;  /* 0x00000024004e7308 */ /* 0x0009f40000000800 */
[----:B------:R-:W5:Y:S10]  /*11990*/  MUFU.EX2 R82, R82 ;  /* 0x0000005200527308 */ /* 0x000f740000000800 */
[----:B------:R-:W5:Y:S01]  /*119a0*/  MUFU.EX2 R81, R81 ;  /* 0x0000005100517308 */ /* 0x000f620000000800 */
[----:B----4-:R-:W-:Y:S09]  /*119b0*/  LDSM.16.MT88.4 R36, [R103+0x3c00] ;  /* 0x003c00006724783b */ /* 0x010ff20000004200 */
[----:B------:R-:W-:Y:S10]  /*119c0*/  MUFU.EX2 R89, R89 ;  /* 0x0000005900597308 */ /* 0x000ff40000000800 */
[----:B------:R-:W4:Y:S01]  /*119d0*/  MUFU.EX2 R65, R65 ;  /* 0x0000004100417308 */ /* 0x000f220000000800 */
[C---:B---3--:R-:W-:Y:S06]  /*119e0*/  HMMA.16816.F32 R12, R24.reuse, R28, R12 ;  /* 0x0000001c180c723c */ /* 0x048fec000000180c */
[----:B------:R-:W-:Y:S03]  /*119f0*/  HMMA.16816.F32 R16, R24, R30, R16 ;  /* 0x0000001e1810723c */ /* 0x000fe60000001810 */
[----:B------:R-:W-:Y:S01]  /*11a00*/  MUFU.EX2 R67, R67 ;  /* 0x0000004300437308 */ /* 0x000fe20000000800 */
[----:B------:R-:W3:Y:S03]  /*11a10*/  LDSM.16.MT88.4 R28, [R104+0x3800] ;  /* 0x00380000681c783b */ /* 0x000ee60000004200 */
[----:B--2---:R-:W-:Y:S01]  /*11a20*/  F2FP.F16.F32.PACK_AB R25, R73, R92 ;  /* 0x0000005c4919723e */ /* 0x004fe200000000ff */
[----:B------:R-:W-:Y:S05]  /*11a30*/  FADD.FTZ R92, R92, R128 ;  /* 0x000000805c5c7221 */ /* 0x000fea0000010000 */
[----:B------:R-:W2:Y:S01]  /*11a40*/  MUFU.EX2 R60, R60 ;  /* 0x0000003c003c7308 */ /* 0x000ea20000000800 */
[----:B-1----:R-:W-:Y:S01]  /*11a50*/  F2FP.F16.F32.PACK_AB R27, R75, R72 ;  /* 0x000000484b1b723e */ /* 0x002fe200000000ff */
[----:B------:R-:W-:Y:S01]  /*11a60*/  FADD.FTZ R92, R73, R92 ;  /* 0x0000005c495c7221 */ /* 0x000fe20000010000 */
[----:B------:R-:W-:Y:S01]  /*11a70*/  F2FP.F16.F32.PACK_AB R24, R83, R91 ;  /* 0x0000005b5318723e */ /* 0x000fe200000000ff */
[----:B------:R-:W-:Y:S01]  /*11a80*/  FADD.FTZ R91, R91, R45 ;  /* 0x0000002d5b5b7221 */ /* 0x000fe20000010000 */
[----:B------:R-:W-:Y:S01]  /*11a90*/  F2FP.F16.F32.PACK_AB R26, R63, R68 ;  /* 0x000000443f1a723e */ /* 0x000fe200000000ff */
        /* <DEDUP_REMOVED lines=8> */
[----:B-----5:R-:W-:Y:S05]  /*11b20*/  FADD.FTZ R83, R82, R83 ;  /* 0x0000005352537221 */ /* 0x020fea0000010000 */
[----:B------:R5:W-:Y:S10]  /*11b30*/  MUFU.EX2 R93, R41 ;  /* 0x00000029005d7308 */ /* 0x000bf40000000800 */
[----:B------:R-:W1:Y:S01]  /*11b40*/  MUFU.EX2 R74, R74 ;  /* 0x0000004a004a7308 */ /* 0x000e620000000800 */
[C---:B---3--:R-:W-:Y:S06]  /*11b50*/  HMMA.16816.F32 R4, R24.reuse, R28, R4 ;  /* 0x0000001c1804723c */ /* 0x048fec0000001804 */
[C---:B------:R-:W-:Y:S03]  /*11b60*/  HMMA.16816.F32 R8, R24.reuse, R30, R8 ;  /* 0x0000001e1808723c */ /* 0x040fe60000001808 */
[----:B------:R-:W3:Y:S01]  /*11b70*/  MUFU.EX2 R79, R79 ;  /* 0x0000004f004f7308 */ /* 0x000ee20000000800 */
[----:B------:R-:W3:Y:S02]  /*11b80*/  LDSM.16.MT88.4 R28, [R104+0x3c00] ;  /* 0x003c0000681c783b */ /* 0x000ee40000004200 */
[C---:B------:R-:W-:Y:S07]  /*11b90*/  HMMA.16816.F32 R12, R24.reuse, R32, R12 ;  /* 0x00000020180c723c */ /* 0x040fee000000180c */
[----:B------:R-:W-:Y:S01]  /*11ba0*/  MUFU.EX2 R80, R80 ;  /* 0x0000005000507308 */ /* 0x000fe20000000800 */
[----:B-----5:R-:W-:Y:S01]  /*11bb0*/  LDSM.16.MT88.4 R40, [R103+0x4000] ;  /* 0x004000006728783b */ /* 0x020fe20000004200 */
[----:B------:R-:W-:Y:S08]  /*11bc0*/  HMMA.16816.F32 R16, R24, R34, R16 ;  /* 0x000000221810723c */ /* 0x000ff00000001810 */
[----:B------:R-:W5:Y:S01]  /*11bd0*/  MUFU.EX2 R21, R21 ;  /* 0x0000001500157308 */ /* 0x000f620000000800 */
[----:B------:R-:W5:Y:S02]  /*11be0*/  LDSM.16.MT88.4 R32, [R104+0x4000] ;  /* 0x004000006820783b */ /* 0x000f640000004200 */
[C---:B------:R-:W-:Y:S01]  /*11bf0*/  F2FP.F16.F32.PACK_AB R24, R81.reuse, R82 ;  /* 0x000000525118723e */ /* 0x040fe200000000ff */
[----:B------:R-:W-:Y:S01]  /*11c00*/  FADD.FTZ R81, R81, R83 ;  /* 0x0000005351517221 */ /* 0x000fe20000010000 */
[----:B----4-:R-:W-:Y:S01]  /*11c10*/  F2FP.F16.F32.PACK_AB R25, R65, R89 ;  /* 0x000000594119723e */ /* 0x010fe200000000ff */
[----:B------:R-:W-:Y:S04]  /*11c20*/  FADD.FTZ R89, R89, R72 ;  /* 0x0000004859597221 */ /* 0x000fe80000010000 */
[----:B------:R-:W-:Y:S01]  /*11c30*/  MUFU.EX2 R59, R59 ;  /* 0x0000003b003b7308 */ /* 0x000fe20000000800 */
[----:B--2---:R-:W-:Y:S01]  /*11c40*/  F2FP.F16.F32.PACK_AB R26, R60, R67 ;  /* 0x000000433c1a723e */ /* 0x004fe200000000ff */
[----:B------:R-:W-:Y:S01]  /*11c50*/  FADD.FTZ R81, R67, R81 ;  /* 0x0000005143517221 */ /* 0x000fe20000010000 */
[----:B-1----:R-:W-:Y:S01]  /*11c60*/  F2FP.F16.F32.PACK_AB R27, R70, R61 ;  /* 0x0000003d461b723e */ /* 0x002fe200000000ff */
[----:B------:R-:W-:Y:S02]  /*11c70*/  FADD.FTZ R89, R65, R89 ;  /* 0x0000005941597221 */ /* 0x000fe40000010000 */
[----:B------:R-:W-:Y:S04]  /*11c80*/  FADD.FTZ R81, R60, R81 ;  /* 0x000000513c517221 */ /* 0x000fe80000010000 */
[----:B------:R-:W1:Y:S01]  /*11c90*/  MUFU.EX2 R55, R55 ;  /* 0x0000003700377308 */ /* 0x000e620000000800 */
[----:B------:R-:W-:Y:S01]  /*11ca0*/  FADD.FTZ R89, R61, R89 ;  /* 0x000000593d597221 */ /* 0x000fe20000010000 */
[----:B------:R-:W-:Y:S03]  /*11cb0*/  FADD.FTZ R81, R74, R81 ;  /* 0x000000514a517221 */ /* 0x000fe60000010000 */
[----:B------:R-:W-:Y:S05]  /*11cc0*/  FADD.FTZ R70, R70, R89 ;  /* 0x0000005946467221 */ /* 0x000fea0000010000 */
[----:B------:R-:W-:Y:S01]  /*11cd0*/  MUFU.EX2 R56, R56 ;  /* 0x0000003800387308 */ /* 0x000fe20000000800 */
[C---:B---3--:R-:W-:Y:S06]  /*11ce0*/  HMMA.16816.F32 R4, R24.reuse, R28, R4 ;  /* 0x0000001c1804723c */ /* 0x048fec0000001804 */
[C---:B------:R-:W-:Y:S03]  /*11cf0*/  HMMA.16816.F32 R8, R24.reuse, R30, R8 ;  /* 0x0000001e1808723c */ /* 0x040fe60000001808 */
[----:B------:R-:W2:Y:S02]  /*11d00*/  MUFU.EX2 R57, R57 ;  /* 0x0000003900397308 */ /* 0x000ea40000000800 */
[----:B------:R-:W-:Y:S01]  /*11d10*/  F2FP.F16.F32.PACK_AB R28, R79, R74 ;  /* 0x0000004a4f1c723e */ /* 0x000fe200000000ff */
[C---:B------:R-:W-:Y:S01]  /*11d20*/  HMMA.16816.F32 R12, R24.reuse, R36, R12 ;  /* 0x00000024180c723c */ /* 0x040fe2000000180c */
[----:B------:R-:W-:Y:S06]  /*11d30*/  LDSM.16.MT88.4 R72, [R104+0x4c00] ;  /* 0x004c00006848783b */ /* 0x000fec0000004200 */
[----:B------:R-:W-:Y:S01]  /*11d40*/  MUFU.EX2 R58, R58 ;  /* 0x0000003a003a7308 */ /* 0x000fe20000000800 */
[----:B-----5:R-:W-:Y:S01]  /*11d50*/  F2FP.F16.F32.PACK_AB R29, R21, R80 ;  /* 0x00000050151d723e */ /* 0x020fe200000000ff */
[----:B------:R-:W-:Y:S01]  /*11d60*/  HMMA.16816.F32 R16, R24, R38, R16 ;  /* 0x000000261810723c */ /* 0x000fe20000001810 */
[----:B------:R-:W3:Y:S07]  /*11d70*/  LDSM.16.MT88.4 R36, [R103+0x4400] ;  /* 0x004400006724783b */ /* 0x000eee0000004200 */
[----:B------:R-:W4:Y:S03]  /*11d80*/  MUFU.EX2 R71, R71 ;  /* 0x0000004700477308 */ /* 0x000f260000000800 */
[----:B-1----:R-:W-:Y:S01]  /*11d90*/  F2FP.F16.F32.PACK_AB R30, R55, R59 ;  /* 0x0000003b371e723e */ /* 0x002fe200000000ff */
[----:B------:R-:W-:Y:S01]  /*11da0*/  FADD.FTZ R80, R80, R70 ;  /* 0x0000004650507221 */ /* 0x000fe20000010000 */
[----:B--2---:R-:W-:Y:S03]  /*11db0*/  F2FP.F16.F32.PACK_AB R31, R57, R56 ;  /* 0x00000038391f723e */ /* 0x004fe600000000ff */
[----:B------:R-:W-:Y:S01]  /*11dc0*/  FADD.FTZ R80, R21, R80 ;  /* 0x0000005015507221 */ /* 0x000fe20000010000 */
[----:B------:R-:W-:Y:S01]  /*11dd0*/  FADD.FTZ R79, R79, R81 ;  /* 0x000000514f4f7221 */ /* 0x000fe20000010000 */
[----:B------:R-:W1:Y:S02]  /*11de0*/  MUFU.EX2 R77, R77 ;  /* 0x0000004d004d7308 */ /* 0x000e640000000800 */
[C---:B------:R-:W-:Y:S05]  /*11df0*/  HMMA.16816.F32 R4, R28.reuse, R32, R4 ;  /* 0x000000201c04723c */ /* 0x040fea0000001804 */
[----:B------:R-:W-:Y:S03]  /*11e00*/  FADD.FTZ R79, R59, R79 ;  /* 0x0000004f3b4f7221 */ /* 0x000fe60000010000 */
[----:B------:R-:W-:Y:S01]  /*11e10*/  MUFU.EX2 R66, R66 ;  /* 0x0000004200427308 */ /* 0x000fe20000000800 */
[C---:B------:R-:W-:Y:S01]  /*11e20*/  HMMA.16816.F32 R8, R28.reuse, R34, R8 ;  /* 0x000000221c08723c */ /* 0x040fe20000001808 */
[----:B------:R-:W2:Y:S02]  /*11e30*/  LDSM.16.MT88.4 R32, [R104+0x4800] ;  /* 0x004800006820783b */ /* 0x000ea40000004200 */
[----:B----4-:R-:W-:Y:S01]  /*11e40*/  F2FP.F16.F32.PACK_AB R24, R71, R58 ;  /* 0x0000003a4718723e */ /* 0x010fe200000000ff */
[----:B------:R-:W-:Y:S02]  /*11e50*/  FADD.FTZ R80, R56, R80 ;  /* 0x0000005038507221 */ /* 0x000fe40000010000 */
[C---:B------:R-:W-:Y:S03]  /*11e60*/  HMMA.16816.F32 R12, R28.reuse, R40, R12 ;  /* 0x000000281c0c723c */ /* 0x040fe6000000180c */
[----:B------:R-:W4:Y:S02]  /*11e70*/  MUFU.EX2 R62, R62 ;  /* 0x0000003e003e7308 */ /* 0x000f240000000800 */
[----:B-1----:R-:W-:Y:S01]  /*11e80*/  F2FP.F16.F32.PACK_AB R25, R64, R77 ;  /* 0x0000004d4019723e */ /* 0x002fe200000000ff */
[----:B------:R-:W-:Y:S01]  /*11e90*/  HMMA.16816.F32 R16, R28, R42, R16 ;  /* 0x0000002a1c10723c */ /* 0x000fe20000001810 */
[----:B------:R-:W1:Y:S06]  /*11ea0*/  LDSM.16.MT88.4 R40, [R103+0x4800] ;  /* 0x004800006728783b */ /* 0x000e6c0000004200 */
[----:B------:R-:W-:Y:S01]  /*11eb0*/  MUFU.EX2 R76, R76 ;  /* 0x0000004c004c7308 */ /* 0x000fe20000000800 */
[----:B------:R-:W-:Y:S03]  /*11ec0*/  FADD.FTZ R79, R55, R79 ;  /* 0x0000004f374f7221 */ /* 0x000fe60000010000 */
[----:B------:R-:W-:Y:S06]  /*11ed0*/  FADD.FTZ R57, R57, R80 ;  /* 0x0000005039397221 */ /* 0x000fec0000010000 */
[----:B------:R-:W5:Y:S01]  /*11ee0*/  MUFU.EX2 R69, R69 ;  /* 0x0000004500457308 */ /* 0x000f620000000800 */
[----:B----4-:R-:W-:Y:S01]  /*11ef0*/  F2FP.F16.F32.PACK_AB R26, R62, R66 ;  /* 0x000000423e1a723e */ /* 0x010fe200000000ff */
[----:B------:R-:W-:Y:S01]  /*11f00*/  FADD.FTZ R79, R58, R79 ;  /* 0x0000004f3a4f7221 */ /* 0x000fe20000010000 */
[----:B------:R-:W-:Y:S03]  /*11f10*/  FADD.FTZ R57, R77, R57 ;  /* 0x000000394d397221 */ /* 0x000fe60000010000 */
[----:B------:R-:W-:Y:S01]  /*11f20*/  FADD.FTZ R71, R71, R79 ;  /* 0x0000004f47477221 */ /* 0x000fe20000010000 */
[----:B------:R-:W-:Y:S03]  /*11f30*/  FADD.FTZ R57, R64, R57 ;  /* 0x0000003940397221 */ /* 0x000fe60000010000 */
[----:B------:R-:W4:Y:S01]  /*11f40*/  MUFU.EX2 R86, R86 ;  /* 0x0000005600567308 */ /* 0x000f220000000800 */
[----:B------:R-:W-:Y:S04]  /*11f50*/  FADD.FTZ R71, R66, R71 ;  /* 0x0000004742477221 */ /* 0x000fe80000010000 */
[----:B------:R-:W-:Y:S05]  /*11f60*/  FADD.FTZ R71, R62, R71 ;  /* 0x000000473e477221 */ /* 0x000fea0000010000 */
[----:B------:R-:W-:Y:S01]  /*11f70*/  MUFU.EX2 R90, R90 ;  /* 0x0000005a005a7308 */ /* 0x000fe20000000800 */
[C---:B-----5:R-:W-:Y:S01]  /*11f80*/  F2FP.F16.F32.PACK_AB R27, R69.reuse, R76 ;  /* 0x0000004c451b723e */ /* 0x060fe200000000ff */
[----:B------:R-:W-:Y:S04]  /*11f90*/  FADD.FTZ R76, R76, R57 ;  /* 0x000000394c4c7221 */ /* 0x000fe80000010000 */
[----:B------:R-:W-:Y:S04]  /*11fa0*/  FADD.FTZ R76, R69, R76 ;  /* 0x0000004c454c7221 */ /* 0x000fe80000010000 */
[----:B------:R-:W5:Y:S01]  /*11fb0*/  MUFU.EX2 R87, R87 ;  /* 0x0000005700577308 */ /* 0x000f620000000800 */
[C---:B------:R-:W-:Y:S05]  /*11fc0*/  HMMA.16816.F32 R4, R24.reuse, R44, R4 ;  /* 0x0000002c1804723c */ /* 0x040fea0000001804 */
[----:B----4-:R-:W-:Y:S01]  /*11fd0*/  F2FP.F16.F32.PACK_AB R28, R78, R86 ;  /* 0x000000564e1c723e */ /* 0x010fe200000000ff */
[C---:B------:R-:W-:Y:S03]  /*11fe0*/  HMMA.16816.F32 R8, R24.reuse, R46, R8 ;  /* 0x0000002e1808723c */ /* 0x040fe60000001808 */
[----:B------:R-:W4:Y:S02]  /*11ff0*/  MUFU.EX2 R88, R88 ;  /* 0x0000005800587308 */ /* 0x000f240000000800 */
[--C-:B------:R-:W-:Y:S01]  /*12000*/  FFMA.FTZ R44, R23, UR4, -R50.reuse ;  /* 0x00000004172c7c23 */ /* 0x100fe20008010832 */
[----:B------:R-:W-:Y:S01]  /*12010*/  FFMA.FTZ R50, R22, UR4, -R50 ;  /* 0x0000000416327c23 */ /* 0x000fe20008010832 */
[C---:B---3--:R-:W-:Y:S06]  /*12020*/  HMMA.16816.F32 R12, R24.reuse, R36, R12 ;  /* 0x00000024180c723c */ /* 0x048fec000000180c */
[----:B------:R-:W3:Y:S01]  /*12030*/  MUFU.EX2 R94, R94 ;  /* 0x0000005e005e7308 */ /* 0x000ee20000000800 */
[----:B------:R-:W-:Y:S01]  /*12040*/  FADD.FTZ R86, R86, R71 ;  /* 0x0000004756567221 */ /* 0x000fe20000010000 */
[----:B-----5:R-:W-:Y:S01]  /*12050*/  F2FP.F16.F32.PACK_AB R29, R87, R90 ;  /* 0x0000005a571d723e */ /* 0x020fe200000000ff */
[----:B------:R-:W-:Y:S07]  /*12060*/  HMMA.16816.F32 R16, R24, R38, R16 ;  /* 0x000000261810723c */ /* 0x000fee0000001810 */
[----:B------:R-:W5:Y:S01]  /*12070*/  MUFU.EX2 R53, R53 ;  /* 0x0000003500357308 */ /* 0x000f620000000800 */
[----:B----4-:R-:W-:Y:S03]  /*12080*/  F2FP.F16.F32.PACK_AB R30, R88, R93 ;  /* 0x0000005d581e723e */ /* 0x010fe600000000ff */
[----:B------:R-:W-:Y:S01]  /*12090*/  FADD.FTZ R90, R90, R76 ;  /* 0x0000004c5a5a7221 */ /* 0x000fe20000010000 */
[--C-:B------:R-:W-:Y:S01]  /*120a0*/  FFMA.FTZ R24, R20, UR4, -R48.reuse ;  /* 0x0000000414187c23 */ /* 0x100fe20008010830 */
[----:B------:R-:W-:Y:S01]  /*120b0*/  FFMA.FTZ R48, R3, UR4, -R48 ;  /* 0x0000000403307c23 */ /* 0x000fe20008010830 */
[----:B------:R-:W4:Y:S01]  /*120c0*/  LDSM.16.MT88.4 R20, [R103+0x4c00] ;  /* 0x004c00006714783b */ /* 0x000f220000004200 */
[----:B------:R-:W-:Y:S02]  /*120d0*/  FADD.FTZ R86, R78, R86 ;  /* 0x000000564e567221 */ /* 0x000fe40000010000 */
[----:B------:R-:W1:Y:S01]  /*120e0*/  MUFU.EX2 R54, R54 ;  /* 0x0000003600367308 */ /* 0x000e620000000800 */
[----:B------:R-:W-:Y:S01]  /*120f0*/  FADD.FTZ R90, R87, R90 ;  /* 0x0000005a575a7221 */ /* 0x000fe20000010000 */
[----:B------:R-:W-:Y:S01]  /*12100*/  MOV R87, R2 ;  /* 0x0000000200577202 */ /* 0x000fe20000000f00 */
[----:B------:R-:W-:Y:S02]  /*12110*/  FADD.FTZ R86, R93, R86 ;  /* 0x000000565d567221 */ /* 0x000fe40000010000 */
[----:B---3--:R-:W-:Y:S02]  /*12120*/  FADD.FTZ R90, R94, R90 ;  /* 0x0000005a5e5a7221 */ /* 0x008fe40000010000 */
[----:B------:R-:W-:Y:S03]  /*12130*/  FADD.FTZ R86, R88, R86 ;  /* 0x0000005658567221 */ /* 0x000fe60000010000 */
[----:B------:R-:W3:Y:S01]  /*12140*/  MUFU.EX2 R52, R52 ;  /* 0x0000003400347308 */ /* 0x000ee20000000800 */
[C---:B-----5:R-:W-:Y:S01]  /*12150*/  F2FP.F16.F32.PACK_AB R31, R53.reuse, R94 ;  /* 0x0000005e351f723e */ /* 0x060fe200000000ff */
[----:B------:R-:W-:Y:S08]  /*12160*/  FADD.FTZ R90, R53, R90 ;  /* 0x0000005a355a7221 */ /* 0x000ff00000010000 */
[----:B------:R-:W5:Y:S01]  /*12170*/  MUFU.EX2 R51, R51 ;  /* 0x0000003300337308 */ /* 0x000f620000000800 */
[C---:B--2---:R-:W-:Y:S05]  /*12180*/  HMMA.16816.F32 R4, R28.reuse, R32, R4 ;  /* 0x000000201c04723c */ /* 0x044fea0000001804 */
[----:B-1----:R-:W-:Y:S01]  /*12190*/  FADD.FTZ R86, R54, R86 ;  /* 0x0000005636567221 */ /* 0x002fe20000010000 */
[C---:B------:R-:W-:Y:S03]  /*121a0*/  HMMA.16816.F32 R8, R28.reuse, R34, R8 ;  /* 0x000000221c08723c */ /* 0x040fe60000001808 */
[----:B------:R-:W1:Y:S02]  /*121b0*/  MUFU.EX2 R49, R49 ;  /* 0x0000003100317308 */ /* 0x000e640000000800 */
[C---:B---3--:R-:W-:Y:S01]  /*121c0*/  F2FP.F16.F32.PACK_AB R80, R52.reuse, R54 ;  /* 0x000000363450723e */ /* 0x048fe200000000ff */
[C---:B------:R-:W-:Y:S07]  /*121d0*/  HMMA.16816.F32 R12, R28.reuse, R40, R12 ;  /* 0x000000281c0c723c */ /* 0x040fee000000180c */
[----:B------:R-:W2:Y:S01]  /*121e0*/  MUFU.EX2 R44, R44 ;  /* 0x0000002c002c7308 */ /* 0x000ea20000000800 */
[----:B-----5:R-:W-:Y:S01]  /*121f0*/  FADD.FTZ R90, R51, R90 ;  /* 0x0000005a335a7221 */ /* 0x020fe20000010000 */
[----:B------:R-:W-:Y:S08]  /*12200*/  HMMA.16816.F32 R16, R28, R42, R16 ;  /* 0x0000002a1c10723c */ /* 0x000ff00000001810 */
[----:B------:R-:W3:Y:S03]  /*12210*/  MUFU.EX2 R50, R50 ;  /* 0x0000003200327308 */ /* 0x000ee60000000800 */
[C---:B-1----:R-:W-:Y:S01]  /*12220*/  F2FP.F16.F32.PACK_AB R81, R49.reuse, R51 ;  /* 0x000000333151723e */ /* 0x042fe200000000ff */
[----:B------:R-:W-:Y:S01]  /*12230*/  FADD.FTZ R86, R52, R86 ;  /* 0x0000005634567221 */ /* 0x000fe20000010000 */
[----:B------:R-:W-:Y:S05]  /*12240*/  FADD.FTZ R90, R49, R90 ;  /* 0x0000005a315a7221 */ /* 0x000fea0000010000 */
[----:B------:R-:W1:Y:S01]  /*12250*/  MUFU.EX2 R24, R24 ;  /* 0x0000001800187308 */ /* 0x000e620000000800 */
[----:B--2---:R-:W-:Y:S09]  /*12260*/  FADD.FTZ R86, R44, R86 ;  /* 0x000000562c567221 */ /* 0x004ff20000010000 */
[----:B------:R-:W2:Y:S01]  /*12270*/  MUFU.EX2 R48, R48 ;  /* 0x0000003000307308 */ /* 0x000ea20000000800 */
[C---:B---3--:R-:W-:Y:S01]  /*12280*/  F2FP.F16.F32.PACK_AB R82, R50.reuse, R44 ;  /* 0x0000002c3252723e */ /* 0x048fe200000000ff */
[----:B------:R-:W-:Y:S01]  /*12290*/  FADD.FTZ R128, R50, R86 ;  /* 0x0000005632807221 */ /* 0x000fe20000010000 */
[----:B------:R-:W-:Y:S01]  /*122a0*/  MOV R86, R0 ;  /* 0x0000000000567202 */ /* 0x000fe20000000f00 */
[----:B-1----:R-:W-:Y:S01]  /*122b0*/  FADD.FTZ R90, R24, R90 ;  /* 0x0000005a185a7221 */ /* 0x002fe20000010000 */
[C---:B--2---:R-:W-:Y:S03]  /*122c0*/  F2FP.F16.F32.PACK_AB R83, R48.reuse, R24 ;  /* 0x000000183053723e */ /* 0x044fe600000000ff */
        /* <DEDUP_REMOVED lines=8> */
.L_x_4194:
[----:B------:R-:W1:Y:S01]  /*12350*/  SHFL.BFLY PT, R6, R128, 0x2, 0x1f ;  /* 0x0c401f0080067f89 */ /* 0x000e6200000e0000 */
[----:B------:R-:W2:Y:S01]  /*12360*/  S2UR UR5, SR_CgaCtaId ;  /* 0x00000000000579c3 */ /* 0x000ea20000008800 */
[----:B------:R-:W-:Y:S01]  /*12370*/  IMAD.MOV.U32 R11, RZ, RZ, 0x3f800000 ;  /* 0x3f800000ff0b7424 */ /* 0x000fe200078e00ff */
[----:B------:R-:W-:Y:S01]  /*12380*/  UMOV UR4, 0x400 ;  /* 0x0000040000047882 */ /* 0x000fe20000000000 */
[----:B------:R-:W3:Y:S01]  /*12390*/  S2R R4, SR_TID.X ;  /* 0x0000000000047919 */ /* 0x000ee20000002100 */
[----:B------:R-:W-:Y:S01]  /*123a0*/  IMAD.MOV.U32 R10, RZ, RZ, 0x3f800000 ;  /* 0x3f800000ff0a7424 */ /* 0x000fe200078e00ff */
[----:B------:R-:W-:Y:S01]  /*123b0*/  BSSY B0, `(.L_x_4199) ;  /* 0x0000091000007945 */ /* 0x000fe20003800000 */
[----:B------:R-:W4:Y:S02]  /*123c0*/  SHFL.BFLY PT, R3, R127, 0x2, 0x1f ;  /* 0x0c401f007f037f89 */ /* 0x000f2400000e0000 */
[----:B------:R-:W5:Y:S01]  /*123d0*/  LDC R30, c[0x0][0x270] ;  /* 0x00009c00ff1e7b82 */ /* 0x000f620000000800 */
[----:B------:R-:W5:Y:S01]  /*123e0*/  S2R R28, SR_CTAID.Y ;  /* 0x00000000001c7919 */ /* 0x000f620000002600 */
[----:B------:R-:W5:Y:S01]  /*123f0*/  S2R R29, SR_CTAID.X ;  /* 0x00000000001d7919 */ /* 0x000f620000002500 */
[----:B-1----:R-:W-:Y:S01]  /*12400*/  FADD.FTZ R6, R6, R128 ;  /* 0x0000008006067221 */ /* 0x002fe20000010000 */
[----:B--2---:R-:W-:-:S04]  /*12410*/  ULEA UR5, UR5, UR4, 0x18 ;  /* 0x0000000405057291 */ /* 0x004fc8000f8ec03f */
[----:B------:R-:W5:Y:S01]  /*12420*/  S2UR UR4, SR_CTAID.Z ;  /* 0x00000000000479c3 */ /* 0x000f620000002700 */
[----:B----4-:R-:W-:Y:S02]  /*12430*/  FADD.FTZ R127, R3, R127 ;  /* 0x0000007f037f7221 */ /* 0x010fe40000010000 */
[----:B------:R-:W1:Y:S01]  /*12440*/  SHFL.BFLY PT, R3, R6, 0x1, 0x1f ;  /* 0x0c201f0006037f89 */ /* 0x000e6200000e0000 */
[----:B---3--:R-:W-:-:S03]  /*12450*/  SHF.R.S32.HI R8, RZ, 0x1f, R4 ;  /* 0x0000001fff087819 */ /* 0x008fc60000011404 */
[----:B------:R-:W2:Y:S01]  /*12460*/  SHFL.BFLY PT, R5, R127, 0x1, 0x1f ;  /* 0x0c201f007f057f89 */ /* 0x000ea200000e0000 */
[CC--:B------:R-:W-:Y:S02]  /*12470*/  LEA.HI R7, R8.reuse, R4.reuse, RZ, 0x2 ;  /* 0x0000000408077211 */ /* 0x0c0fe400078f10ff */
[CC--:B------:R-:W-:Y:S02]  /*12480*/  LEA.HI R9, R8.reuse, R4.reuse, RZ, 0x3 ;  /* 0x0000000408097211 */ /* 0x0c0fe400078f18ff */
[----:B------:R-:W-:Y:S02]  /*12490*/  SHF.R.S32.HI R12, RZ, 0x2, R7 ;  /* 0x00000002ff0c7819 */ /* 0x000fe40000011407 */
[----:B------:R-:W-:Y:S02]  /*124a0*/  LEA.HI R14, R8, R4, RZ, 0x6 ;  /* 0x00000004080e7211 */ /* 0x000fe400078f30ff */
[----:B------:R-:W-:Y:S02]  /*124b0*/  SHF.R.S32.HI R15, RZ, 0x1f, R12 ;  /* 0x0000001fff0f7819 */ /* 0x000fe4000001140c */
[----:B------:R-:W-:-:S02]  /*124c0*/  SHF.L.U32 R14, R14, 0x2, RZ ;  /* 0x000000020e0e7819 */ /* 0x000fc400000006ff */
[----:B------:R-:W-:Y:S02]  /*124d0*/  LEA.HI R15, R15, R12, RZ, 0x3 ;  /* 0x0000000c0f0f7211 */ /* 0x000fe400078f18ff */
[----:B------:R-:W-:Y:S02]  /*124e0*/  LOP3.LUT R14, R14, 0x3fffff00, RZ, 0xc0, !PT ;  /* 0x3fffff000e0e7812 */ /* 0x000fe400078ec0ff */
[----:B------:R-:W-:Y:S01]  /*124f0*/  LOP3.LUT R15, R15, 0xfffffff8, RZ, 0xc0, !PT ;  /* 0xfffffff80f0f7812 */ /* 0x000fe200078ec0ff */
[----:B-1----:R-:W-:Y:S01]  /*12500*/  FADD.FTZ R6, R6, R3 ;  /* 0x0000000306067221 */ /* 0x002fe20000010000 */
[----:B------:R-:W-:-:S03]  /*12510*/  SHF.R.S32.HI R3, RZ, 0x3, R9 ;  /* 0x00000003ff037819 */ /* 0x000fc60000011409 */
[----:B------:R-:W-:Y:S02]  /*12520*/  IMAD.IADD R12, R12, 0x1, -R15 ;  /* 0x000000010c0c7824 */ /* 0x000fe400078e0a0f */
[----:B--2---:R-:W-:Y:S01]  /*12530*/  FADD.FTZ R5, R127, R5 ;  /* 0x000000057f057221 */ /* 0x004fe20000010000 */
[C---:B------:R-:W-:Y:S02]  /*12540*/  LEA.HI R13, R9.reuse, R3, RZ, 0x1 ;  /* 0x00000003090d7211 */ /* 0x040fe400078f08ff */
[----:B------:R-:W-:Y:S02]  /*12550*/  LOP3.LUT R9, R9, 0xfffffff8, RZ, 0xc0, !PT ;  /* 0xfffffff809097812 */ /* 0x000fe400078ec0ff */
[----:B------:R-:W-:Y:S02]  /*12560*/  LOP3.LUT R13, R13, 0xfffffffe, RZ, 0xc0, !PT ;  /* 0xfffffffe0d0d7812 */ /* 0x000fe400078ec0ff */
[----:B------:R-:W-:Y:S01]  /*12570*/  LEA.HI R16, R12, R12, RZ, 0x1 ;  /* 0x0000000c0c107211 */ /* 0x000fe200078f08ff */
[----:B------:R-:W-:Y:S01]  /*12580*/  IMAD.IADD R9, R4, 0x1, -R9 ;  /* 0x0000000104097824 */ /* 0x000fe200078e0a09 */
[----:B------:R-:W-:Y:S01]  /*12590*/  LEA.HI R15, R8, R4, RZ, 0x4 ;  /* 0x00000004080f7211 */ /* 0x000fe200078f20ff */
[----:B------:R-:W-:Y:S01]  /*125a0*/  IMAD.IADD R13, R3, 0x1, -R13 ;  /* 0x00000001030d7824 */ /* 0x000fe200078e0a0d */
[----:B------:R-:W-:Y:S01]  /*125b0*/  LOP3.LUT R17, R16, 0x1fffffe, RZ, 0xc0, !PT ;  /* 0x01fffffe10117812 */ /* 0x000fe200078ec0ff */
[----:B------:R-:W-:Y:S01]  /*125c0*/  BAR.SYNC.DEFER_BLOCKING 0x0 ;  /* 0x0000000000007b1d */ /* 0x000fe20000010000 */
[----:B------:R-:W-:Y:S01]  /*125d0*/  FSETP.NE.FTZ.AND P3, PT, R6, RZ, PT ;  /* 0x000000ff0600720b */ /* 0x000fe20003f75000 */
[----:B------:R-:W-:Y:S01]  /*125e0*/  IMAD R13, R13, 0x20, R14 ;  /* 0x000000200d0d7824 */ /* 0x000fe200078e020e */
[----:B------:R-:W-:-:S02]  /*125f0*/  IADD3 R14, R12, -R17, RZ ;  /* 0x800000110c0e7210 */ /* 0x000fc40007ffe0ff */
[----:B------:R-:W-:Y:S02]  /*12600*/  SHF.R.S32.HI R12, RZ, 0x4, R15 ;  /* 0x00000004ff0c7819 */ /* 0x000fe4000001140f */
[----:B------:R-:W-:Y:S02]  /*12610*/  LEA.HI R19, R9, R9, RZ, 0x1 ;  /* 0x0000000909137211 */ /* 0x000fe400078f08ff */
[----:B------:R-:W-:Y:S01]  /*12620*/  FSETP.NE.FTZ.AND P2, PT, R5, RZ, PT ;  /* 0x000000ff0500720b */ /* 0x000fe20003f55000 */
[----:B------:R-:W-:Y:S01]  /*12630*/  IMAD.SHL.U32 R12, R12, 0x40, RZ ;  /* 0x000000400c0c7824 */ /* 0x000fe200078e00ff */
[----:B------:R-:W-:Y:S02]  /*12640*/  LEA.HI R8, R8, R4, RZ, 0x5 ;  /* 0x0000000408087211 */ /* 0x000fe400078f28ff */
[----:B------:R-:W-:Y:S01]  /*12650*/  LOP3.LUT R15, R7, 0xfffffffc, RZ, 0xc0, !PT ;  /* 0xfffffffc070f7812 */ /* 0x000fe200078ec0ff */
[----:B------:R-:W1:Y:S01]  /*12660*/  @P3 MUFU.RCP R11, R6 ;  /* 0x00000006000b3308 */ /* 0x000e620000001000 */
[----:B------:R-:W-:Y:S01]  /*12670*/  SHF.R.S32.HI R16, RZ, 0x1, R16 ;  /* 0x00000001ff107819 */ /* 0x000fe20000011410 */
[----:B------:R-:W2:Y:S01]  /*12680*/  @P3 LDC R31, c[0x0][0x2e8] ;  /* 0x0000ba00ff1f3b82 */ /* 0x000ea20000000800 */
[----:B------:R-:W-:Y:S01]  /*12690*/  SHF.R.S32.HI R17, RZ, 0x1, R19 ;  /* 0x00000001ff117819 */ /* 0x000fe20000011413 */
[----:B------:R-:W-:Y:S01]  /*126a0*/  IMAD.IADD R15, R4, 0x1, -R15 ;  /* 0x00000001040f7824 */ /* 0x000fe200078e0a0f */
[----:B------:R-:W-:Y:S01]  /*126b0*/  SHF.R.S32.HI R7, RZ, 0x5, R8 ;  /* 0x00000005ff077819 */ /* 0x000fe20000011408 */
[----:B------:R-:W-:Y:S01]  /*126c0*/  IMAD.SHL.U32 R18, R16, 0x40, RZ ;  /* 0x0000004010127824 */ /* 0x000fe200078e00ff */
[----:B------:R-:W-:Y:S01]  /*126d0*/  LOP3.LUT R12, R12, 0xc0, RZ, 0xc0, !PT ;  /* 0x000000c00c0c7812 */ /* 0x000fe200078ec0ff */
[----:B------:R-:W-:Y:S01]  /*126e0*/  IMAD.SHL.U32 R17, R17, 0x8, RZ ;  /* 0x0000000811117824 */ /* 0x000fe200078e00ff */
[----:B------:R-:W3:Y:S01]  /*126f0*/  @P2 MUFU.RCP R10, R5 ;  /* 0x00000005000a2308 */ /* 0x000ee20000001000 */
[----:B------:R-:W-:Y:S01]  /*12700*/  IMAD R15, R7, 0x100, R15 ;  /* 0x00000100070f7824 */ /* 0x000fe200078e020f */
[----:B------:R-:W-:-:S02]  /*12710*/  LOP3.LUT R18, R18, 0xc0, RZ, 0xc0, !PT ;  /* 0x000000c012127812 */ /* 0x000fc400078ec0ff */
[----:B------:R-:W-:Y:S01]  /*12720*/  LOP3.LUT R17, R12, 0x18, R17, 0xf8, !PT ;  /* 0x000000180c117812 */ /* 0x000fe200078ef811 */
[----:B------:R-:W-:Y:S01]  /*12730*/  IMAD R14, R14, 0x10, R15 ;  /* 0x000000100e0e7824 */ /* 0x000fe200078e020f */
[----:B------:R-:W-:Y:S02]  /*12740*/  SHF.R.U32.HI R12, RZ, 0x3, R12 ;  /* 0x00000003ff0c7819 */ /* 0x000fe4000001160c */
[----:B------:R-:W-:Y:S01]  /*12750*/  LEA.HI R15, R18, R18, RZ, 0x1d ;  /* 0x00000012120f7211 */ /* 0x000fe200078fe8ff */
[C---:B-1----:R-:W-:Y:S01]  /*12760*/  FMUL.FTZ R68, R11.reuse, R68 ;  /* 0x000000440b447220 */ /* 0x042fe20000410000 */
[----:B------:R-:W-:Y:S01]  /*12770*/  LOP3.LUT P0, RZ, R16, 0x2, RZ, 0xc0, !PT ;  /* 0x0000000210ff7812 */ /* 0x000fe2000780c0ff */
[----:B------:R-:W-:Y:S01]  /*12780*/  FMUL.FTZ R69, R11, R69 ;  /* 0x000000450b457220 */ /* 0x000fe20000410000 */
[----:B------:R-:W-:Y:S01]  /*12790*/  LOP3.LUT R12, R17, R12, RZ, 0x3c, !PT ;  /* 0x0000000c110c7212 */ /* 0x000fe200078e3cff */
[----:B------:R-:W-:Y:S01]  /*127a0*/  IMAD.U32 R15, R14, 0x2, R15 ;  /* 0x000000020e0f7824 */ /* 0x000fe200078e000f */
[----:B------:R-:W-:Y:S01]  /*127b0*/  LOP3.LUT R17, R16, 0x1, RZ, 0xc0, !PT ;  /* 0x0000000110117812 */ /* 0x000fe200078ec0ff */
[C---:B------:R-:W-:Y:S01]  /*127c0*/  FMUL.FTZ R72, R11.reuse, R72 ;  /* 0x000000480b487220 */ /* 0x040fe20000410000 */
[----:B------:R-:W-:Y:S01]  /*127d0*/  MOV R14, 0x20 ;  /* 0x00000020000e7802 */ /* 0x000fe20000000f00 */
[----:B------:R-:W-:Y:S01]  /*127e0*/  FMUL.FTZ R73, R11, R73 ;  /* 0x000000490b497220 */ /* 0x000fe20000410000 */
[----:B------:R-:W-:Y:S01]  /*127f0*/  ISETP.NE.U32.AND P1, PT, R17, 0x1, PT ;  /* 0x000000011100780c */ /* 0x000fe20003f25070 */
[----:B------:R-:W-:Y:S01]  /*12800*/  FMUL.FTZ R76, R11, R76 ;  /* 0x0000004c0b4c7220 */ /* 0x000fe20000410000 */
[----:B------:R-:W-:Y:S01]  /*12810*/  LEA R15, R15, UR5, 0x2 ;  /* 0x000000050f0f7c11 */ /* 0x000fe2000f8e10ff */
[C---:B------:R-:W-:Y:S01]  /*12820*/  FMUL.FTZ R77, R11.reuse, R77 ;  /* 0x0000004d0b4d7220 */ /* 0x040fe20000410000 */
[----:B------:R-:W-:Y:S01]  /*12830*/  SEL R14, R14, 0xffffffe0, P1 ;  /* 0xffffffe00e0e7807 */ /* 0x000fe20000800000 */
[C---:B------:R-:W-:Y:S01]  /*12840*/  FMUL.FTZ R80, R11.reuse, R80 ;  /* 0x000000500b507220 */ /* 0x040fe20000410000 */
[----:B------:R-:W-:Y:S01]  /*12850*/  FMUL.FTZ R81, R11, R81 ;  /* 0x000000510b517220 */ /* 0x000fe20000410000 */
[----:B------:R-:W-:-:S02]  /*12860*/  VIADD R11, R15, 0x40 ;  /* 0x000000400f0b7836 */ /* 0x000fc40000000000 */
        /* <DEDUP_REMOVED lines=8> */
[C---:B------:R-:W-:Y:S01]  /*128f0*/  @P0 VIADD R11, R15.reuse, 0xffffffc0 ;  /* 0xffffffc00f0b0836 */ /* 0x040fe20000000000 */
[----:B------:R-:W-:Y:S01]  /*12900*/  IADD3 R10, R15, R14, RZ ;  /* 0x0000000e0f0a7210 */ /* 0x000fe20007ffe0ff */
[----:B------:R-:W-:Y:S01]  /*12910*/  STS.64 [R15], R68 ;  /* 0x000000440f007388 */ /* 0x000fe20000000a00 */
[----:B------:R-:W-:Y:S01]  /*12920*/  LOP3.LUT R19, R19, 0xfffffffe, RZ, 0xc0, !PT ;  /* 0xfffffffe13137812 */ /* 0x000fe200078ec0ff */
[----:B------:R-:W-:Y:S01]  /*12930*/  IMAD.IADD R14, R14, 0x1, R11 ;  /* 0x000000010e0e7824 */ /* 0x000fe200078e020b */
[----:B------:R-:W-:Y:S01]  /*12940*/  SHF.R.S32.HI R32, RZ, 0x1f, R7 ;  /* 0x0000001fff207819 */ /* 0x000fe20000011407 */
[----:B------:R-:W-:Y:S01]  /*12950*/  STS.64 [R15+0x400], R70 ;  /* 0x000400460f007388 */ /* 0x000fe20000000a00 */
[----:B------:R1:W3:Y:S01]  /*12960*/  @P3 MUFU.LG2 R33, R6 ;  /* 0x0000000600213308 */ /* 0x0002e20000000c00 */
[----:B------:R-:W-:-:S02]  /*12970*/  IADD3 R19, R9, -R19, RZ ;  /* 0x8000001309137210 */ /* 0x000fc40007ffe0ff */
[----:B------:R-:W-:Y:S01]  /*12980*/  STS.64 [R10], R72 ;  /* 0x000000480a007388 */ /* 0x000fe20000000a00 */
[----:B------:R-:W-:Y:S02]  /*12990*/  LEA.HI R32, R32, R7, RZ, 0x2 ;  /* 0x0000000720207211 */ /* 0x000fe400078f10ff */
[----:B------:R-:W-:Y:S01]  /*129a0*/  LOP3.LUT R8, R8, 0xffffffe0, RZ, 0xc0, !PT ;  /* 0xffffffe008087812 */ /* 0x000fe200078ec0ff */
[----:B------:R-:W-:Y:S01]  /*129b0*/  STS.64 [R10+0x400], R74 ;  /* 0x0004004a0a007388 */ /* 0x000fe20000000a00 */
[----:B------:R-:W4:Y:S01]  /*129c0*/  @P2 MUFU.LG2 R5, R5 ;  /* 0x0000000500052308 */ /* 0x000f220000000c00 */
[----:B------:R-:W-:Y:S02]  /*129d0*/  LEA R13, R19, R13, 0x2 ;  /* 0x0000000d130d7211 */ /* 0x000fe400078e10ff */
[----:B------:R-:W-:Y:S01]  /*129e0*/  STS.64 [R11], R76 ;  /* 0x0000004c0b007388 */ /* 0x000fe20000000a00 */
[----:B------:R-:W-:Y:S02]  /*129f0*/  LOP3.LUT R32, R32, 0xffffffc, RZ, 0xc0, !PT ;  /* 0x0ffffffc20207812 */ /* 0x000fe400078ec0ff */
[----:B------:R-:W-:Y:S01]  /*12a00*/  IADD3 R8, -R8, R4, RZ ;  /* 0x0000000408087210 */ /* 0x000fe20007ffe1ff */
[----:B------:R2:W-:Y:S01]  /*12a10*/  STS.64 [R11+0x400], R78 ;  /* 0x0004004e0b007388 */ /* 0x0005e20000000a00 */
[----:B------:R-:W-:Y:S01]  /*12a20*/  IMAD.IADD R12, R13, 0x1, R12 ;  /* 0x000000010d0c7824 */ /* 0x000fe200078e020c */
[----:B-1----:R-:W1:Y:S01]  /*12a30*/  @P2 LDC R6, c[0x0][0x2e8] ;  /* 0x0000ba00ff062b82 */ /* 0x002e620000000800 */
[----:B------:R-:W-:Y:S01]  /*12a40*/  LOP3.LUT P0, RZ, R8, 0x3, RZ, 0xc0, !PT ;  /* 0x0000000308ff7812 */ /* 0x000fe2000780c0ff */
[----:B------:R-:W-:Y:S01]  /*12a50*/  STS.64 [R14], R80 ;  /* 0x000000500e007388 */ /* 0x000fe20000000a00 */
[----:B------:R-:W-:Y:S01]  /*12a60*/  IMAD.IADD R32, R7, 0x1, -R32 ;  /* 0x0000000107207824 */ /* 0x000fe200078e0a20 */
[----:B------:R-:W-:Y:S01]  /*12a70*/  IADD3 R7, -R115, RZ, RZ ;  /* 0x000000ff73077210 */ /* 0x000fe20007ffe1ff */
[----:B---3--:R-:W-:Y:S01]  /*12a80*/  @P3 FMUL.FTZ R33, R33, 0.69314718246459960938 ;  /* 0x3f31721821213820 */ /* 0x008fe20000410000 */
[----:B------:R-:W-:Y:S01]  /*12a90*/  STS.64 [R14+0x400], R82 ;  /* 0x000400520e007388 */ /* 0x000fe20000000a00 */
[----:B------:R-:W-:Y:S01]  /*12aa0*/  LEA R34, R12, UR5, 0x2 ;  /* 0x000000050c227c11 */ /* 0x000fe2000f8e10ff */
[----:B----4-:R-:W-:Y:S01]  /*12ab0*/  @P2 FMUL.FTZ R8, R5, 0.69314718246459960938 ;  /* 0x3f31721805082820 */ /* 0x010fe20000410000 */
[----:B-----5:R-:W-:Y:S01]  /*12ac0*/  IMAD R7, R30, R7, UR4 ;  /* 0x000000041e077e24 */ /* 0x020fe2000f8e0207 */
[----:B------:R-:W-:Y:S01]  /*12ad0*/  BAR.SYNC.DEFER_BLOCKING 0x0 ;  /* 0x0000000000007b1d */ /* 0x000fe20000010000 */
[----:B------:R-:W-:Y:S01]  /*12ae0*/  SHF.L.U32 R5, R29, 0x6, RZ ;  /* 0x000000061d057819 */ /* 0x000fe200000006ff */
[----:B------:R-:W-:-:S02]  /*12af0*/  IMAD.MOV.U32 R4, RZ, RZ, -0x800000 ;  /* 0xff800000ff047424 */ /* 0x000fc400078e00ff */
[----:B--2---:R-:W-:Y:S01]  /*12b00*/  @P3 FFMA.FTZ R4, R2, R31, R33 ;  /* 0x0000001f02043223 */ /* 0x004fe20000010021 */
[----:B------:R-:W-:Y:S02]  /*12b10*/  IMAD.MOV.U32 R2, RZ, RZ, -0x800000 ;  /* 0xff800000ff027424 */ /* 0x000fe400078e00ff */
[----:B------:R-:W-:Y:S02]  /*12b20*/  IMAD R32, R32, 0x10, R122 ;  /* 0x0000001020207824 */ /* 0x000fe400078e027a */
[----:B-1----:R-:W-:Y:S01]  /*12b30*/  @P2 FFMA.FTZ R2, R0, R6, R8 ;  /* 0x0000000600022223 */ /* 0x002fe20000010008 */
[----:B------:R-:W1:Y:S01]  /*12b40*/  LDC.64 R10, c[0x0][0x2c0] ;  /* 0x0000b000ff0a7b82 */ /* 0x000e620000000a00 */
[----:B------:R-:W-:Y:S01]  /*12b50*/  IMAD R0, R29, -0x40, R114 ;  /* 0xffffffc01d007824 */ /* 0x000fe200078e0272 */
[----:B------:R-:W2:Y:S04]  /*12b60*/  LDS.128 R24, [R34] ;  /* 0x0000000022187984 */ /* 0x000ea80000000c00 */
[----:B------:R-:W3:Y:S04]  /*12b70*/  LDS.128 R20, [R34+0x800] ;  /* 0x0008000022147984 */ /* 0x000ee80000000c00 */
[----:B------:R-:W4:Y:S04]  /*12b80*/  LDS.128 R16, [R34+0x1000] ;  /* 0x0010000022107984 */ /* 0x000f280000000c00 */
[----:B------:R5:W2:Y:S01]  /*12b90*/  LDS.128 R12, [R34+0x1800] ;  /* 0x00180000220c7984 */ /* 0x000aa20000000c00 */
[----:B-1----:R-:W-:-:S04]  /*12ba0*/  IMAD R10, R28, R10, R115 ;  /* 0x0000000a1c0a7224 */ /* 0x002fc800078e0273 */
[----:B------:R-:W-:-:S04]  /*12bb0*/  IMAD R7, R10, R30, R7 ;  /* 0x0000001e0a077224 */ /* 0x000fc800078e0207 */
[----:B------:R-:W-:Y:S02]  /*12bc0*/  IMAD R5, R7, R11, R5 ;  /* 0x0000000b07057224 */ /* 0x000fe400078e0205 */
[----:B-----5:R-:W-:-:S05]  /*12bd0*/  IMAD.SHL.U32 R34, R9, 0x4, RZ ;  /* 0x0000000409227824 */ /* 0x020fca00078e00ff */
[----:B------:R-:W-:Y:S01]  /*12be0*/  SHF.R.S32.HI R35, RZ, 0x1f, R34 ;  /* 0x0000001fff237819 */ /* 0x000fe20000011422 */
        /* <DEDUP_REMOVED lines=13> */
.L_x_4200:
[----:B------:R-:W-:Y:S05]  /*12cc0*/  BSYNC B0 ;  /* 0x0000000000007941 */ /* 0x000fea0003800000 */
.L_x_4199:
[----:B------:R-:W-:Y:S01]  /*12cd0*/  ULDC UR4, c[0x0][0x2d0] ;  /* 0x0000b40000047ab9 */ /* 0x000fe20000000800 */
[C---:B-1----:R-:W-:Y:S01]  /*12ce0*/  VIADD R2, R3.reuse, 0x10 ;  /* 0x0000001003027836 */ /* 0x042fe20000000000 */
        /* <DEDUP_REMOVED lines=22> */
.L_x_4201:
        /* <DEDUP_REMOVED lines=11> */
.L_x_5367:


//--------------------- .text._ZN5flash24flash_fwd_splitkv_kernelI23Flash_fwd_kernel_traitsILi32ELi64ELi128ELi4ELb0ELb0EN7cutlass6half_tE19Flash_kernel_traitsILi32ELi64ELi128ELi4ES3_EELb1ELb0ELb0ELb1ELb1ELb0ELb0ELb0EEEvNS_16Flash_fwd_paramsE --------------------------
	.section	.text._ZN5flash24flash_fwd_splitkv_kernelI23Flash_fwd_kernel_traitsILi32ELi64ELi128ELi4ELb0ELb0EN7cutlass6half_tE19Flash_kernel_traitsILi32ELi64ELi128ELi4ES3_EELb1ELb0ELb0ELb1ELb1ELb0ELb0ELb0EEEvNS_16Flash_fwd_paramsE,"ax",@progbits
	.align	128
        .global         _ZN5flash24flash_fwd_splitkv_kernelI23Flash_fwd_kernel_traitsILi32ELi64ELi128ELi4ELb0ELb0EN7cutlass6half_tE19Flash_kernel_traitsILi32ELi64ELi128ELi4ES3_EELb1ELb0ELb0ELb1ELb1ELb0ELb0ELb0EEEvNS_16Flash_fwd_paramsE
        .type           _ZN5flash24flash_fwd_splitkv_kernelI23Flash_fwd_kernel_traitsILi32ELi64ELi128ELi4ELb0ELb0EN7cutlass6half_tE19Flash_kernel_traitsILi32ELi64ELi128ELi4ES3_EELb1ELb0ELb0ELb1ELb1ELb0ELb0ELb0EEEvNS_16Flash_fwd_paramsE,@function
        .size           _ZN5flash24flash_fwd_splitkv_kernelI23Flash_fwd_kernel_traitsILi32ELi64ELi128ELi4ELb0ELb0EN7cutlass6half_tE19Flash_kernel_traitsILi32ELi64ELi128ELi4ES3_EELb1ELb0ELb0ELb1ELb1ELb0ELb0ELb0EEEvNS_16Flash_fwd_paramsE,(.L_x_5368 - _ZN5flash24flash_fwd_splitkv_kernelI23Flash_fwd_kernel_traitsILi32ELi64ELi128ELi4ELb0ELb0EN7cutlass6half_tE19Flash_kernel_traitsILi32ELi64ELi128ELi4ES3_EELb1ELb0ELb0ELb1ELb1ELb0ELb0ELb0EEEvNS_16Flash_fwd_paramsE)
        .other          _ZN5flash24flash_fwd_splitkv_kernelI23Flash_fwd_kernel_traitsILi32ELi64ELi128ELi4ELb0ELb0EN7cutlass6half_tE19Flash_kernel_traitsILi32ELi64ELi128ELi4ES3_EELb1ELb0ELb0ELb1ELb1ELb0ELb0ELb0EEEvNS_16Flash_fwd_paramsE,@"STO_CUDA_ENTRY STV_DEFAULT"
_ZN5flash24flash_fwd_splitkv_kernelI23Flash_fwd_kernel_traitsILi32ELi64ELi128ELi4ELb0ELb0EN7cutlass6half_tE19Flash_kernel_traitsILi32ELi64ELi128ELi4ES3_EELb1ELb0ELb0ELb1ELb1ELb0ELb0ELb0EEEvNS_16Flash_fwd_paramsE:
.text._ZN5flash24flash_fwd_splitkv_kernelI23Flash_fwd_kernel_traitsILi32ELi64ELi128ELi4ELb0ELb0EN7cutlass6half_tE19Flash_kernel_traitsILi32ELi64ELi128ELi4ES3_EELb1ELb0ELb0ELb1ELb1ELb0ELb0ELb0EEEvNS_16Flash_fwd_paramsE:
        /* <DEDUP_REMOVED lines=52> */
[----:B------:R-:W-:Y:S02]  /*0340*/  LOP3.LUT P3, RZ, R20, 0x3, RZ, 0xc0, !PT ;  /* 0x0000000314ff7812 */ /* 0x000fe4000786c0ff */
[----:B------:R-:W-:-:S04]  /*0350*/  LEA.HI R0, R5, R20, RZ, 0x2 ;  /* 0x0000001405007211 */ /* 0x000fc800078f10ff */
[----:B------:R-:W-:Y:S02]  /*0360*/  LOP3.LUT R5, R0, 0x1ffffffc, RZ, 0xc0, !PT ;  /* 0x1ffffffc00057812 */ /* 0x000fe400078ec0ff */
[----:B------:R-:W-:-:S03]  /*0370*/  SHF.R.S32.HI R0, RZ, 0x2, R0 ;  /* 0x00000002ff007819 */ /* 0x000fc60000011400 */
[----:B------:R-:W-:Y:S01]  /*0380*/  IMAD.IADD R6, R20, 0x1, -R5 ;  /* 0x0000000114067824 */ /* 0x000fe200078e0a05 */
[----:B------:R-:W-:-:S03]  /*0390*/  SHF.R.S32.HI R5, RZ, 0x1f, R23 ;  /* 0x0000001fff057819 */ /* 0x000fc60000011417 */
[----:B------:R-:W-:-:S05]  /*03a0*/  IMAD.SHL.U32 R6, R6, 0x8, RZ ;  /* 0x0000000806067824 */ /* 0x000fca00078e00ff */
[----:B------:R-:W-:Y:S01]  /*03b0*/  SHF.R.S32.HI R7, RZ, 0x1f, R6 ;  /* 0x0000001fff077819 */ /* 0x000fe20000011406 */
[----:B-1----:R-:W-:Y:S01]  /*03c0*/  IMAD R4, R5, R2, RZ ;  /* 0x0000000205047224 */ /* 0x002fe200078e02ff */
[----:B------:R-:W-:Y:S01]  /*03d0*/  SHF.R.S32.HI R5, RZ, 0x1f, R32 ;  /* 0x0000001fff057819 */ /* 0x000fe20000011420 */
[----:B------:R-:W-:-:S04]  /*03e0*/  IMAD.WIDE.U32 R10, R2, 0x40, RZ ;  /* 0x00000040020a7825 */ /* 0x000fc800078e00ff */
[C---:B------:R-:W-:Y:S01]  /*03f0*/  IMAD R9, R23.reuse, R3, R4 ;  /* 0x0000000317097224 */ /* 0x040fe200078e0204 */
[----:B------:R-:W-:Y:S01]  /*0400*/  SHF.R.S32.HI R4, RZ, 0x1f, R15 ;  /* 0x0000001fff047819 */ /* 0x000fe2000001140f */
[----:B------:R-:W-:-:S04]  /*0410*/  IMAD.WIDE.U32 R6, R23, R2, R6 ;  /* 0x0000000217067225 */ /* 0x000fc800078e0006 */
[----:B------:R-:W-:Y:S02]  /*0420*/  IMAD R5, R5, UR4, RZ ;  /* 0x0000000405057c24 */ /* 0x000fe4000f8e02ff */
        /* <DEDUP_REMOVED lines=40> */
.L_x_4202:
        /* <DEDUP_REMOVED lines=22> */
.L_x_4203:
[----:B------:R-:W-:Y:S05]  /*0810*/  @P6 BRA `(.L_x_4204) ;  /* 0x0000000400406947 */ /* 0x000fea0003800000 */
[----:B-1----:R-:W1:Y:S01]  /*0820*/  LDC R2, c[0x0][0x380] ;  /* 0x0000e000ff027b82 */ /* 0x002e620000000800 */
[----:B------:R-:W-:Y:S01]  /*0830*/  LEA R29, R84, 0xffffff80, 0x7 ;  /* 0xffffff80541d7811 */ /* 0x000fe200078e38ff */
[----:B------:R-:W-:Y:S01]  /*0840*/  ULDC.64 UR8, c[0x0][0x230] ;  /* 0x00008c0000087ab9 */ /* 0x000fe20000000a00 */
[----:B------:R-:W-:Y:S01]  /*0850*/  MOV R8, RZ ;  /* 0x000000ff00087202 */ /* 0x000fe20000000f00 */
[----:B------:R-:W-:Y:S01]  /*0860*/  ULDC.64 UR6, c[0x0][0x248] ;  /* 0x0000920000067ab9 */ /* 0x000fe20000000a00 */
[----:B-----5:R-:W-:Y:S01]  /*0870*/  IABS R0, R29 ;  /* 0x0000001d00007213 */ /* 0x020fe20000000000 */
        /* <DEDUP_REMOVED lines=16> */
[----:B------:R-:W-:Y:S02]  /*0980*/  ISETP.GE.AND P0, PT, R0, RZ, PT ;  /* 0x000000ff0000720c */ /* 0x000fe40003f06270 */
[----:B------:R-:W1:Y:S09]  /*0990*/  LDC R0, c[0x0][0x278] ;  /* 0x00009e00ff007b82 */ /* 0x000e720000000800 */
[----:B------:R-:W-:Y:S01]  /*09a0*/  @!P1 IADD3 R3, R3, -R4, RZ ;  /* 0x8000000403039210 */ /* 0x000fe20007ffe0ff */
[----:B------:R-:W-:Y:S01]  /*09b0*/  @!P1 VIADD R5, R5, 0x1 ;  /* 0x0000000105059836 */ /* 0x000fe20000000000 */
[----:B------:R-:W-:-:S02]  /*09c0*/  ISETP.NE.AND P1, PT, R2, RZ, PT ;  /* 0x000000ff0200720c */ /* 0x000fc40003f25270 */
[----:B------:R-:W-:-:S13]  /*09d0*/  ISETP.GE.U32.AND P2, PT, R3, R4, PT ;  /* 0x000000040300720c */ /* 0x000fda0003f46070 */
[----:B------:R-:W-:-:S05]  /*09e0*/  @P2 IADD3 R5, R5, 0x1, RZ ;  /* 0x0000000105052810 */ /* 0x000fca0007ffe0ff */
[----:B------:R-:W-:Y:S01]  /*09f0*/  @!P0 IMAD.MOV R5, RZ, RZ, -R5 ;  /* 0x000000ffff058224 */ /* 0x000fe200078e0a05 */
[----:B------:R-:W-:-:S05]  /*0a00*/  @!P1 LOP3.LUT R5, RZ, R2, RZ, 0x33, !PT ;  /* 0x00000002ff059212 */ /* 0x000fca00078e33ff */
[----:B------:R-:W-:-:S05]  /*0a10*/  IMAD.WIDE R12, R5, 0x4, R146 ;  /* 0x00000004050c7825 */ /* 0x000fca00078e0292 */
[----:B------:R-:W3:Y:S01]  /*0a20*/  LDG.E R6, desc[UR16][R12.64] ;  /* 0x000000100c067981 */ /* 0x000ee2000c1e1900 */
[----:B-1----:R-:W-:Y:S02]  /*0a30*/  IABS R3, R0 ;  /* 0x0000000000037213 */ /* 0x002fe40000000000 */
[----:B------:R-:W-:Y:S02]  /*0a40*/  IADD3 R5, -R5, RZ, RZ ;  /* 0x000000ff05057210 */ /* 0x000fe40007ffe1ff */
[----:B------:R-:W1:Y:S03]  /*0a50*/  I2F.RP R10, R3 ;  /* 0x00000003000a7306 */ /* 0x000e660000209400 */
[----:B------:R-:W-:-:S05]  /*0a60*/  IMAD R29, R2, R5, R29 ;  /* 0x00000005021d7224 */ /* 0x000fca00078e021d */
[----:B-1----:R-:W1:Y:S02]  /*0a70*/  MUFU.RCP R9, R10 ;  /* 0x0000000a00097308 */ /* 0x002e640000001000 */
[----:B-1----:R-:W-:Y:S02]  /*0a80*/  IADD3 R9, R9, 0xffffffe, RZ ;  /* 0x0ffffffe09097810 */ /* 0x002fe40007ffe0ff */
[----:B------:R-:W-:-:S04]  /*0a90*/  SHF.R.S32.HI R10, RZ, 0x1f, R29 ;  /* 0x0000001fff0a7819 */ /* 0x000fc8000001141d */
[----:B------:R-:W1:Y:S01]  /*0aa0*/  F2I.FTZ.U32.TRUNC.NTZ R9, R9 ;  /* 0x0000000900097305 */ /* 0x000e62000021f000 */
[----:B------:R-:W-:Y:S02]  /*0ab0*/  IMAD R2, R10, UR6, RZ ;  /* 0x000000060a027c24 */ /* 0x000fe4000f8e02ff */
        /* <DEDUP_REMOVED lines=9> */
[----:B------:R-:W-:Y:S02]  /*0b50*/  @!P0 IMAD.IADD R4, R4, 0x1, -R3 ;  /* 0x0000000104048824 */ /* 0x000fe400078e0a03 */
[----:B------:R-:W-:-:S03]  /*0b60*/  @!P0 VIADD R11, R11, 0x1 ;  /* 0x000000010b0b8836 */ /* 0x000fc60000000000 */
[----:B------:R-:W-:Y:S02]  /*0b70*/  ISETP.GE.U32.AND P1, PT, R4, R3, PT ;  /* 0x000000030400720c */ /* 0x000fe40003f26070 */
[----:B------:R-:W-:-:S04]  /*0b80*/  LOP3.LUT R3, R15, R0, RZ, 0x3c, !PT ;  /* 0x000000000f037212 */ /* 0x000fc800078e3cff */
[----:B------:R-:W-:-:S07]  /*0b90*/  ISETP.GE.AND P0, PT, R3, RZ, PT ;  /* 0x000000ff0300720c */ /* 0x000fce0003f06270 */
[----:B------:R-:W-:Y:S02]  /*0ba0*/  @P1 IADD3 R11, R11, 0x1, RZ ;  /* 0x000000010b0b1810 */ /* 0x000fe40007ffe0ff */
[----:B------:R-:W-:-:S04]  /*0bb0*/  ISETP.NE.AND P1, PT, R0, RZ, PT ;  /* 0x000000ff0000720c */ /* 0x000fc80003f25270 */
[----:B------:R-:W-:-:S09]  /*0bc0*/  @!P0 IMAD.MOV R11, RZ, RZ, -R11 ;  /* 0x000000ffff0b8224 */ /* 0x000fd200078e0a0b */
[----:B------:R-:W-:-:S04]  /*0bd0*/  @!P1 LOP3.LUT R11, RZ, R0, RZ, 0x33, !PT ;  /* 0x00000000ff0b9212 */ /* 0x000fc800078e33ff */
[----:B------:R-:W-:-:S05]  /*0be0*/  SHF.R.S32.HI R27, RZ, 0x1f, R11 ;  /* 0x0000001fff1b7819 */ /* 0x000fca000001140b */
[----:B------:R-:W-:Y:S01]  /*0bf0*/  IMAD R0, R27, UR10, RZ ;  /* 0x0000000a1b007c24 */ /* 0x000fe2000f8e02ff */
[----:B---3--:R-:W-:Y:S01]  /*0c00*/  SHF.R.S32.HI R25, RZ, 0x1f, R6 ;  /* 0x0000001fff197819 */ /* 0x008fe20000011406 */
[----:B------:R-:W-:-:S04]  /*0c10*/  IMAD.WIDE.U32 R4, R6, UR8, RZ ;  /* 0x0000000806047c25 */ /* 0x000fc8000f8e00ff */
[C---:B------:R-:W-:Y:S02]  /*0c20*/  IMAD R3, R25.reuse, UR8, RZ ;  /* 0x0000000819037c24 */ /* 0x040fe4000f8e02ff */
[----:B------:R-:W-:Y:S02]  /*0c30*/  IMAD R25, R25, UR4, RZ ;  /* 0x0000000419197c24 */ /* 0x000fe4000f8e02ff */
[C---:B------:R-:W-:Y:S02]  /*0c40*/  IMAD R3, R6.reuse, UR9, R3 ;  /* 0x0000000906037c24 */ /* 0x040fe4000f8e0203 */
[C---:B------:R-:W-:Y:S02]  /*0c50*/  IMAD R25, R6.reuse, UR5, R25 ;  /* 0x0000000506197c24 */ /* 0x040fe4000f8e0219 */
[----:B------:R-:W-:Y:S01]  /*0c60*/  IMAD.WIDE.U32 R6, R6, UR4, RZ ;  /* 0x0000000406067c25 */ /* 0x000fe2000f8e00ff */
[----:B------:R-:W-:-:S03]  /*0c70*/  IADD3 R5, R5, R3, RZ ;  /* 0x0000000305057210 */ /* 0x000fc60007ffe0ff */
[C---:B------:R-:W-:Y:S01]  /*0c80*/  IMAD R3, R29.reuse, UR7, R2 ;  /* 0x000000071d037c24 */ /* 0x040fe2000f8e0202 */
[----:B------:R-:W-:Y:S01]  /*0c90*/  MOV R28, R6 ;  /* 0x00000006001c7202 */ /* 0x000fe20000000f00 */
[----:B------:R-:W-:-:S04]  /*0ca0*/  IMAD.WIDE.U32 R4, R29, UR6, R4 ;  /* 0x000000061d047c25 */ /* 0x000fc8000f8e0004 */
[----:B------:R-:W-:Y:S02]  /*0cb0*/  IMAD.IADD R5, R5, 0x1, R3 ;  /* 0x0000000105057824 */ /* 0x000fe400078e0203 */
[C---:B------:R-:W-:Y:S02]  /*0cc0*/  IMAD R3, R11.reuse, UR11, R0 ;  /* 0x0000000b0b037c24 */ /* 0x040fe4000f8e0200 */
[----:B------:R-:W-:-:S04]  /*0cd0*/  IMAD.WIDE.U32 R4, R11, UR10, R4 ;  /* 0x0000000a0b047c25 */ /* 0x000fc8000f8e0004 */
[----:B------:R-:W-:Y:S01]  /*0ce0*/  IMAD.IADD R25, R7, 0x1, R25 ;  /* 0x0000000107197824 */ /* 0x000fe200078e0219 */
[----:B------:R-:W-:Y:S02]  /*0cf0*/  IADD3 R3, R5, R3, RZ ;  /* 0x0000000305037210 */ /* 0x000fe40007ffe0ff */
[----:B------:R-:W-:Y:S01]  /*0d00*/  MOV R24, R4 ;  /* 0x0000000400187202 */ /* 0x000fe20000000f00 */
[----:B------:R-:W-:Y:S06]  /*0d10*/  BRA `(.L_x_4205) ;  /* 0x0000000000ec7947 */ /* 0x000fec0003800000 */
.L_x_4204:
[----:B------:R-:W1:Y:S01]  /*0d20*/  LDC R8, c[0x0][0x278] ;  /* 0x00009e00ff087b82 */ /* 0x000e620000000800 */
[----:B------:R-:W-:Y:S01]  /*0d30*/  LEA R29, R84, 0xffffff80, 0x7 ;  /* 0xffffff80541d7811 */ /* 0x000fe200078e38ff */
[----:B------:R-:W-:Y:S01]  /*0d40*/  ULDC.64 UR6, c[0x0][0x248] ;  /* 0x0000920000067ab9 */ /* 0x000fe20000000a00 */
[----:B------:R-:W-:Y:S01]  /*0d50*/  SHF.R.S32.HI R9, RZ, 0x1f, R19 ;  /* 0x0000001fff097819 */ /* 0x000fe20000011413 */
[----:B------:R-:W-:Y:S01]  /*0d60*/  ULDC.64 UR8, c[0x0][0x230] ;  /* 0x00008c0000087ab9 */ /* 0x000fe20000000a00 */
[----:B------:R-:W-:Y:S02]  /*0d70*/  SHF.R.S32.HI R10, RZ, 0x1f, R29 ;  /* 0x0000001fff0a7819 */ /* 0x000fe4000001141d */
[----:B------:R-:W-:-:S04]  /*0d80*/  IADD3 R24, P1, R19, R29, RZ ;  /* 0x0000001d13187210 */ /* 0x000fc80007f3e0ff */
[----:B------:R-:W-:-:S05]  /*0d90*/  IADD3.X R13, R9, R10, RZ, P1, !PT ;  /* 0x0000000a090d7210 */ /* 0x000fca0000ffe4ff */
[----:B------:R-:W-:-:S04]  /*0da0*/  IMAD R13, R13, UR6, RZ ;  /* 0x000000060d0d7c24 */ /* 0x000fc8000f8e02ff */
[C---:B------:R-:W-:Y:S02]  /*0db0*/  IMAD R13, R24.reuse, UR7, R13 ;  /* 0x00000007180d7c24 */ /* 0x040fe4000f8e020d */
[----:B------:R-:W-:Y:S01]  /*0dc0*/  IMAD.WIDE.U32 R24, R24, UR6, RZ ;  /* 0x0000000618187c25 */ /* 0x000fe2000f8e00ff */
[----:B-1----:R-:W-:-:S04]  /*0dd0*/  IABS R3, R8 ;  /* 0x0000000800037213 */ /* 0x002fc80000000000 */
[----:B------:R-:W-:Y:S01]  /*0de0*/  IADD3 R25, R25, R13, RZ ;  /* 0x0000000d19197210 */ /* 0x000fe20007ffe0ff */
[----:B------:R-:W1:Y:S02]  /*0df0*/  I2F.RP R5, R3 ;  /* 0x0000000300057306 */ /* 0x000e640000209400 */
[----:B-----5:R-:W-:-:S06]  /*0e00*/  IMAD.WIDE.U32 R24, R0, UR8, R24 ;  /* 0x0000000800187c25 */ /* 0x020fcc000f8e0018 */
        /* <DEDUP_REMOVED lines=10> */
[----:B------:R-:W1:Y:S03]  /*0eb0*/  LDC.64 R6, c[0x0][0x250] ;  /* 0x00009400ff067b82 */ /* 0x000e660000000a00 */
[----:B------:R-:W-:-:S05]  /*0ec0*/  IADD3 R2, -R11, RZ, RZ ;  /* 0x000000ff0b027210 */ /* 0x000fca0007ffe1ff */
[C---:B------:R-:W-:Y:S02]  /*0ed0*/  IMAD R2, R3.reuse, R2, R4 ;  /* 0x0000000203027224 */ /* 0x040fe400078e0204 */
[----:B------:R-:W3:Y:S03]  /*0ee0*/  LDC.64 R4, c[0x0][0x260] ;  /* 0x00009800ff047b82 */ /* 0x000ee60000000a00 */
[----:B------:R-:W-:Y:S01]  /*0ef0*/  ISETP.GT.U32.AND P0, PT, R3, R2, PT ;  /* 0x000000020300720c */ /* 0x000fe20003f04070 */
[----:B-1----:R-:W-:Y:S01]  /*0f00*/  IMAD R12, R9, R6, RZ ;  /* 0x00000006090c7224 */ /* 0x002fe200078e02ff */
[----:B------:R-:W-:-:S11]  /*0f10*/  SHF.R.S32.HI R9, RZ, 0x1f, R0 ;  /* 0x0000001fff097819 */ /* 0x000fd60000011400 */
[----:B------:R-:W-:Y:S01]  /*0f20*/  @!P0 IMAD.IADD R2, R2, 0x1, -R3 ;  /* 0x0000000102028824 */ /* 0x000fe200078e0a03 */
[----:B------:R-:W-:Y:S01]  /*0f30*/  @!P0 IADD3 R11, R11, 0x1, RZ ;  /* 0x000000010b0b8810 */ /* 0x000fe20007ffe0ff */
[----:B------:R-:W-:Y:S01]  /*0f40*/  IMAD R7, R19, R7, R12 ;  /* 0x0000000713077224 */ /* 0x000fe200078e020c */
[----:B------:R-:W-:Y:S01]  /*0f50*/  ISETP.NE.AND P0, PT, R8, RZ, PT ;  /* 0x000000ff0800720c */ /* 0x000fe20003f05270 */
[----:B------:R-:W-:Y:S01]  /*0f60*/  IMAD R13, R9, UR8, RZ ;  /* 0x00000008090d7c24 */ /* 0x000fe2000f8e02ff */
[----:B------:R-:W-:Y:S01]  /*0f70*/  ISETP.GE.U32.AND P2, PT, R2, R3, PT ;  /* 0x000000030200720c */ /* 0x000fe20003f46070 */
[----:B------:R-:W-:Y:S01]  /*0f80*/  IMAD.WIDE.U32 R18, R19, R6, RZ ;  /* 0x0000000613127225 */ /* 0x000fe200078e00ff */
[----:B------:R-:W-:-:S03]  /*0f90*/  LOP3.LUT R2, R15, R8, RZ, 0x3c, !PT ;  /* 0x000000080f027212 */ /* 0x000fc600078e3cff */
[----:B------:R-:W-:Y:S01]  /*0fa0*/  IMAD R13, R0, UR9, R13 ;  /* 0x00000009000d7c24 */ /* 0x000fe2000f8e020d */
[----:B------:R-:W-:Y:S01]  /*0fb0*/  ISETP.GE.AND P1, PT, R2, RZ, PT ;  /* 0x000000ff0200720c */ /* 0x000fe20003f26270 */
[----:B------:R-:W-:Y:S01]  /*0fc0*/  IMAD.IADD R19, R19, 0x1, R7 ;  /* 0x0000000113137824 */ /* 0x000fe200078e0207 */
[----:B------:R-:W1:Y:S02]  /*0fd0*/  LDC.64 R2, c[0x0][0x238] ;  /* 0x00008e00ff027b82 */ /* 0x000e640000000a00 */
[----:B------:R-:W-:-:S03]  /*0fe0*/  IADD3 R25, R25, R13, RZ ;  /* 0x0000000d19197210 */ /* 0x000fc60007ffe0ff */
[----:B------:R-:W-:-:S06]  /*0ff0*/  @P2 VIADD R11, R11, 0x1 ;  /* 0x000000010b0b2836 */ /* 0x000fcc0000000000 */
[----:B------:R-:W-:Y:S02]  /*1000*/  @!P1 IADD3 R11, -R11, RZ, RZ ;  /* 0x000000ff0b0b9210 */ /* 0x000fe40007ffe1ff */
[----:B------:R-:W-:-:S04]  /*1010*/  @!P0 LOP3.LUT R11, RZ, R8, RZ, 0x33, !PT ;  /* 0x00000008ff0b8212 */ /* 0x000fc800078e33ff */
[----:B------:R-:W-:-:S05]  /*1020*/  SHF.R.S32.HI R27, RZ, 0x1f, R11 ;  /* 0x0000001fff1b7819 */ /* 0x000fca000001140b */
[----:B---3--:R-:W-:Y:S02]  /*1030*/  IMAD R6, R27, R4, RZ ;  /* 0x000000041b067224 */ /* 0x008fe400078e02ff */
[-C--:B-1----:R-:W-:Y:S02]  /*1040*/  IMAD R9, R9, R2.reuse, RZ ;  /* 0x0000000209097224 */ /* 0x082fe400078e02ff */
[----:B------:R-:W-:-:S04]  /*1050*/  IMAD.WIDE.U32 R18, R0, R2, R18 ;  /* 0x0000000200127225 */ /* 0x000fc800078e0012 */
[----:B------:R-:W-:Y:S02]  /*1060*/  IMAD R3, R0, R3, R9 ;  /* 0x0000000300037224 */ /* 0x000fe400078e0209 */
[----:B------:R-:W-:-:S03]  /*1070*/  IMAD.WIDE.U32 R8, R11, R4, R24 ;  /* 0x000000040b087225 */ /* 0x000fc600078e0018 */
[----:B------:R-:W-:Y:S01]  /*1080*/  IADD3 R25, R19, R3, RZ ;  /* 0x0000000313197210 */ /* 0x000fe20007ffe0ff */
[----:B------:R-:W-:Y:S01]  /*1090*/  IMAD R5, R11, R5, R6 ;  /* 0x000000050b057224 */ /* 0x000fe200078e0206 */
[----:B------:R-:W-:Y:S01]  /*10a0*/  MOV R24, R8 ;  /* 0x0000000800187202 */ /* 0x000fe20000000f00 */
[----:B------:R-:W-:-:S03]  /*10b0*/  IMAD.MOV.U32 R28, RZ, RZ, R18 ;  /* 0x000000ffff1c7224 */ /* 0x000fc600078e0012 */
[----:B------:R-:W-:-:S07]  /*10c0*/  IADD3 R3, R9, R5, RZ ;  /* 0x0000000509037210 */ /* 0x000fce0007ffe0ff */
.L_x_4205:
[----:B--2---:R-:W-:Y:S01]  /*10d0*/  SHF.R.S32.HI R21, RZ, 0x1f, R20 ;  /* 0x0000001fff157819 */ /* 0x004fe20000011414 */
[----:B------:R-:W-:Y:S01]  /*10e0*/  ULDC.64 UR4, c[0x0][0x228] ;  /* 0x00008a0000047ab9 */ /* 0x000fe20000000a00 */
[----:B------:R-:W-:Y:S01]  /*10f0*/  SHF.R.S32.HI R31, RZ, 0x1f, R32 ;  /* 0x0000001fff1f7819 */ /* 0x000fe20000011420 */
[----:B------:R-:W1:Y:S01]  /*1100*/  S2UR UR18, SR_CgaCtaId ;  /* 0x00000000001279c3 */ /* 0x000e620000008800 */
[CC--:B------:R-:W-:Y:S01]  /*1110*/  LEA.HI R143, R21.reuse, R20.reuse, RZ, 0x2 ;  /* 0x00000014158f7211 */ /* 0x0c0fe200078f10ff */
[----:B------:R-:W-:Y:S01]  /*1120*/  ULDC.64 UR10, c[0x0][0x268] ;  /* 0x00009a00000a7ab9 */ /* 0x000fe20000000a00 */
[-C--:B------:R-:W-:Y:S01]  /*1130*/  LEA.HI R9, R21, R20.reuse, RZ, 0x3 ;  /* 0x0000001415097211 */ /* 0x080fe200078f18ff */
[----:B------:R-:W-:Y:S01]  /*1140*/  IMAD R31, R31, UR4, RZ ;  /* 0x000000041f1f7c24 */ /* 0x000fe2000f8e02ff */
[----:B------:R-:W-:Y:S01]  /*1150*/  LOP3.LUT R5, R143, 0xfffffffc, RZ, 0xc0, !PT ;  /* 0xfffffffc8f057812 */ /* 0x000fe200078ec0ff */
[----:B------:R-:W-:Y:S01]  /*1160*/  IMAD R14, R27, UR10, RZ ;  /* 0x0000000a1b0e7c24 */ /* 0x000fe2000f8e02ff */
[----:B------:R-:W-:Y:S01]  /*1170*/  SHF.R.S32.HI R19, RZ, 0x3, R9 ;  /* 0x00000003ff137819 */ /* 0x000fe20000011409 */
[----:B------:R-:W-:Y:S01]  /*1180*/  IMAD R30, R32, UR5, R31 ;  /* 0x00000005201e7c24 */ /* 0x000fe2000f8e021f */
[----:B------:R-:W-:Y:S01]  /*1190*/  SHF.R.S32.HI R12, RZ, 0x2, R143 ;  /* 0x00000002ff0c7819 */ /* 0x000fe2000001148f */
[----:B------:R-:W-:Y:S01]  /*11a0*/  IMAD.IADD R144, R20, 0x1, -R5 ;  /* 0x0000000114907824 */ /* 0x000fe200078e0a05 */
[----:B------:R-:W-:Y:S01]  /*11b0*/  LEA.HI R0, R21, R20, RZ, 0x4 ;  /* 0x0000001415007211 */ /* 0x000fe200078f20ff */
[----:B------:R-:W-:Y:S01]  /*11c0*/  IMAD.SHL.U32 R19, R19, 0x40, RZ ;  /* 0x0000004013137824 */ /* 0x000fe200078e00ff */
[----:B------:R-:W-:Y:S01]  /*11d0*/  LEA.HI R143, R143, R12, RZ, 0x1 ;  /* 0x0000000c8f8f7211 */ /* 0x000fe200078f08ff */
[----:B------:R-:W-:Y:S01]  /*11e0*/  IMAD.SHL.U32 R144, R144, 0x8, RZ ;  /* 0x0000000890907824 */ /* 0x000fe200078e00ff */
[----:B------:R-:W-:Y:S01]  /*11f0*/  LEA.HI R21, R21, R20, RZ, 0x5 ;  /* 0x0000001415157211 */ /* 0x000fe200078f28ff */
[----:B------:R-:W-:Y:S01]  /*1200*/  IMAD R14, R11, UR11, R14 ;  /* 0x0000000b0b0e7c24 */ /* 0x000fe2000f8e020e */
[----:B------:R-:W-:Y:S01]  /*1210*/  LOP3.LUT R19, R19, 0xc0, RZ, 0xc0, !PT ;  /* 0x000000c013137812 */ /* 0x000fe200078ec0ff */
[----:B------:R-:W-:Y:S01]  /*1220*/  ULDC.64 UR12, c[0x0][0x210] ;  /* 0x00008400000c7ab9 */ /* 0x000fe20000000a00 */
[----:B------:R-:W-:Y:S01]  /*1230*/  LOP3.LUT R143, R143, 0x7fffffe, RZ, 0xc0, !PT ;  /* 0x07fffffe8f8f7812 */ /* 0x000fe200078ec0ff */
[----:B------:R-:W-:Y:S01]  /*1240*/  USHF.L.U32 UR19, UR6, 0x6, URZ ;  /* 0x0000000606137899 */ /* 0x000fe2000800063f */
[----:B------:R-:W-:-:S02]  /*1250*/  SHF.R.S32.HI R7, RZ, 0x4, R0 ;  /* 0x00000004ff077819 */ /* 0x000fc40000011400 */
[----:B------:R-:W-:Y:S01]  /*1260*/  LOP3.LUT R35, R0, 0xfffffff0, RZ, 0xc0, !PT ;  /* 0xfffffff000237812 */ /* 0x000fe200078ec0ff */
[----:B------:R-:W-:Y:S01]  /*1270*/  IMAD.IADD R143, R12, 0x1, -R143 ;  /* 0x000000010c8f7824 */ /* 0x000fe200078e0a8f */
[--C-:B------:R-:W-:Y:S02]  /*1280*/  LOP3.LUT R5, R19, 0x18, R144.reuse, 0xf8, !PT ;  /* 0x0000001813057812 */ /* 0x100fe400078ef890 */
[----:B------:R-:W-:Y:S01]  /*1290*/  SHF.R.U32.HI R2, RZ, 0x3, R19 ;  /* 0x00000003ff027819 */ /* 0x000fe20000011613 */
[----:B------:R-:W-:Y:S01]  /*12a0*/  IMAD.IADD R35, R20, 0x1, -R35 ;  /* 0x0000000114237824 */ /* 0x000fe200078e0a23 */
[----:B------:R-:W-:Y:S02]  /*12b0*/  SHF.R.S32.HI R90, RZ, 0x5, R21 ;  /* 0x00000005ff5a7819 */ /* 0x000fe40000011415 */
[----:B------:R-:W-:Y:S02]  /*12c0*/  LEA.HI R0, R0, R7, RZ, 0x1 ;  /* 0x0000000700007211 */ /* 0x000fe400078f08ff */
[----:B------:R-:W-:Y:S01]  /*12d0*/  LOP3.LUT R33, R9, 0xfffffff8, RZ, 0xc0, !PT ;  /* 0xfffffff809217812 */ /* 0x000fe200078ec0ff */
[----:B------:R-:W-:Y:S01]  /*12e0*/  IMAD R143, R90, 0x8, R143 ;  /* 0x000000085a8f7824 */ /* 0x000fe200078e028f */
[----:B------:R-:W-:Y:S01]  /*12f0*/  IADD3 R28, P0, R144, R28, RZ ;  /* 0x0000001c901c7210 */ /* 0x000fe20007f1e0ff */
[----:B------:R-:W-:Y:S01]  /*1300*/  IMAD R85, R90, 0x10, R23 ;  /* 0x000000105a557824 */ /* 0x000fe200078e0217 */
[----:B------:R-:W-:Y:S01]  /*1310*/  SHF.R.S32.HI R145, RZ, 0x1f, R144 ;  /* 0x0000001fff917819 */ /* 0x000fe20000011490 */
[----:B------:R-:W-:Y:S01]  /*1320*/  IMAD.IADD R33, R20, 0x1, -R33 ;  /* 0x0000000114217824 */ /* 0x000fe200078e0a21 */
[----:B------:R-:W-:-:S02]  /*1330*/  LOP3.LUT R2, R5, R2, RZ, 0x3c, !PT ;  /* 0x0000000205027212 */ /* 0x000fc400078e3cff */
[----:B------:R-:W-:Y:S02]  /*1340*/  IADD3 R24, P2, R144, R24, RZ ;  /* 0x0000001890187210 */ /* 0x000fe40007f5e0ff */
[----:B------:R-:W-:Y:S01]  /*1350*/  LOP3.LUT R0, R0, 0xfffffffe, RZ, 0xc0, !PT ;  /* 0xfffffffe00007812 */ /* 0x000fe200078ec0ff */
[----:B------:R-:W-:Y:S01]  /*1360*/  IMAD.U32 R143, R143, 0x20, R2 ;  /* 0x000000208f8f7824 */ /* 0x000fe200078e0002 */
[C---:B------:R-:W-:Y:S01]  /*1370*/  IADD3 R6, P1, R12.reuse, R29, RZ ;  /* 0x0000001d0c067210 */ /* 0x040fe20007f3e0ff */
[----:B------:R-:W-:Y:S01]  /*1380*/  IMAD.X R29, R145, 0x1, R25, P0 ;  /* 0x00000001911d7824 */ /* 0x000fe200000e0619 */
[----:B------:R-:W-:Y:S01]  /*1390*/  LEA.HI R8, R33, R33, RZ, 0x1 ;  /* 0x0000002121087211 */ /* 0x000fe200078f08ff */
[----:B------:R-:W-:Y:S01]  /*13a0*/  IMAD.X R25, R145, 0x1, R3, P2 ;  /* 0x0000000191197824 */ /* 0x000fe200010e0603 */
[----:B------:R-:W-:Y:S01]  /*13b0*/  SHF.R.S32.HI R13, RZ, 0x1f, R12 ;  /* 0x0000001fff0d7819 */ /* 0x000fe2000001140c */
[----:B------:R-:W-:Y:S01]  /*13c0*/  IMAD.IADD R7, R7, 0x1, -R0 ;  /* 0x0000000107077824 */ /* 0x000fe200078e0a00 */
[----:B------:R-:W2:Y:S01]  /*13d0*/  LDC.64 R2, c[0x0][0x240] ;  /* 0x00009000ff027b82 */ /* 0x000ea20000000a00 */
[----:B------:R-:W-:Y:S01]  /*13e0*/  SHF.R.S32.HI R0, RZ, 0x1f, R35 ;  /* 0x0000001fff007819 */ /* 0x000fe20000011423 */
[----:B------:R-:W-:Y:S01]  /*13f0*/  IMAD.WIDE.U32 R24, R12, UR6, R24 ;  /* 0x000000060c187c25 */ /* 0x000fe2000f8e0018 */
[----:B------:R-:W-:-:S02]  /*1400*/  SHF.R.S32.HI R4, RZ, 0x1f, R15 ;  /* 0x0000001fff047819 */ /* 0x000fc4000001140f */
[-C--:B------:R-:W-:Y:S01]  /*1410*/  LEA.HI R5, R0, R35.reuse, RZ, 0x3 ;  /* 0x0000002300057211 */ /* 0x080fe200078f18ff */
[----:B------:R-:W-:Y:S01]  /*1420*/  IMAD.WIDE R16, R17, 0x40, R12 ;  /* 0x0000004011107825 */ /* 0x000fe200078e020c */
[----:B------:R-:W-:Y:S02]  /*1430*/  LOP3.LUT R0, R8, 0x3fffffe, RZ, 0xc0, !PT ;  /* 0x03fffffe08007812 */ /* 0x000fe400078ec0ff */
[----:B------:R-:W-:Y:S01]  /*1440*/  LEA.HI R19, R35, R35, RZ, 0x1 ;  /* 0x0000002323137211 */ /* 0x000fe200078f08ff */
[----:B------:R-:W-:Y:S01]  /*1450*/  IMAD.X R10, R13, 0x1, R10, P1 ;  /* 0x000000010d0a7824 */ /* 0x000fe200008e060a */
[----:B------:R-:W-:Y:S01]  /*1460*/  SHF.R.S32.HI R149, RZ, 0x1f, R21 ;  /* 0x0000001fff957819 */ /* 0x000fe20000011415 */
[----:B------:R-:W-:Y:S01]  /*1470*/  IMAD.IADD R0, R33, 0x1, -R0 ;  /* 0x0000000121007824 */ /* 0x000fe200078e0a00 */
[----:B------:R-:W-:Y:S01]  /*1480*/  LOP3.LUT R86, R19, 0x7fffffe, RZ, 0xc0, !PT ;  /* 0x07fffffe13567812 */ /* 0x000fe200078ec0ff */
[----:B------:R-:W-:Y:S01]  /*1490*/  IMAD.WIDE.U32 R32, R32, UR4, R144 ;  /* 0x0000000420207c25 */ /* 0x000fe2000f8e0090 */
[----:B------:R-:W-:Y:S01]  /*14a0*/  ULDC.64 UR4, c[0x0][0x258] ;  /* 0x0000960000047ab9 */ /* 0x000fe20000000a00 */
[----:B------:R-:W-:-:S02]  /*14b0*/  LEA.HI R149, R149, R90, RZ, 0x2 ;  /* 0x0000005a95957211 */ /* 0x000fc400078f10ff */
[----:B------:R-:W-:Y:S02]  /*14c0*/  IMAD.IADD R31, R33, 0x1, R30 ;  /* 0x00000001211f7824 */ /* 0x000fe400078e021e */
[----:B------:R-:W-:Y:S01]  /*14d0*/  IMAD.MOV.U32 R30, RZ, RZ, R32 ;  /* 0x000000ffff1e7224 */ /* 0x000fe200078e0020 */
[----:B------:R-:W-:Y:S01]  /*14e0*/  LOP3.LUT R149, R149, 0xfffffffc, RZ, 0xc0, !PT ;  /* 0xfffffffc95957812 */ /* 0x000fe200078ec0ff */
[----:B------:R-:W-:Y:S02]  /*14f0*/  IMAD R4, R4, UR4, RZ ;  /* 0x0000000404047c24 */ /* 0x000fe4000f8e02ff */
[----:B------:R-:W-:Y:S02]  /*1500*/  IMAD R13, R13, UR6, RZ ;  /* 0x000000060d0d7c24 */ /* 0x000fe4000f8e02ff */
[C---:B------:R-:W-:Y:S02]  /*1510*/  IMAD R4, R15.reuse, UR5, R4 ;  /* 0x000000050f047c24 */ /* 0x040fe4000f8e0204 */
[----:B------:R-:W-:Y:S01]  /*1520*/  IMAD.WIDE.U32 R30, R15, UR4, R30 ;  /* 0x000000040f1e7c25 */ /* 0x000fe2000f8e001e */
[----:B------:R-:W-:-:S02]  /*1530*/  ULDC.64 UR4, c[0x0][0x218] ;  /* 0x0000860000047ab9 */ /* 0x000fc40000000a00 */
[----:B------:R-:W-:Y:S01]  /*1540*/  LEA R140, P0, R24, UR4, 0x1 ;  /* 0x00000004188c7c11 */ /* 0x000fe2000f8008ff */
[----:B------:R-:W-:Y:S01]  /*1550*/  IMAD R13, R12, UR7, R13 ;  /* 0x000000070c0d7c24 */ /* 0x000fe2000f8e020d */
[----:B------:R-:W-:Y:S01]  /*1560*/  SHF.R.S32.HI R12, RZ, 0x1, R19 ;  /* 0x00000001ff0c7819 */ /* 0x000fe20000011413 */
[----:B------:R-:W-:Y:S01]  /*1570*/  IMAD.WIDE.U32 R28, R11, UR10, R28 ;  /* 0x0000000a0b1c7c25 */ /* 0x000fe2000f8e001c */
[----:B------:R-:W-:Y:S01]  /*1580*/  SHF.R.S32.HI R19, RZ, 0x1f, R19 ;  /* 0x0000001fff137819 */ /* 0x000fe20000011413 */
[----:B------:R-:W-:Y:S02]  /*1590*/  ULDC.64 UR10, c[0x0][0x250] ;  /* 0x00009400000a7ab9 */ /* 0x000fe40000000a00 */
[----:B--2---:R-:W-:Y:S01]  /*15a0*/  IMAD R11, R17, R2, RZ ;  /* 0x00000002110b7224 */ /* 0x004fe200078e02ff */
[----:B------:R-:W-:Y:S01]  /*15b0*/  LEA.HI R15, R19, R12, RZ, 0x2 ;  /* 0x0000000c130f7211 */ /* 0x000fe200078f10ff */
[----:B------:R-:W-:Y:S02]  /*15c0*/  IMAD.IADD R31, R31, 0x1, R4 ;  /* 0x000000011f1f7824 */ /* 0x000fe400078e0204 */
[----:B------:R-:W-:Y:S01]  /*15d0*/  IMAD.IADD R13, R25, 0x1, R13 ;  /* 0x00000001190d7824 */ /* 0x000fe200078e020d */
[----:B------:R-:W-:Y:S01]  /*15e0*/  LOP3.LUT R15, R15, 0xfffffffc, RZ, 0xc0, !PT ;  /* 0xfffffffc0f0f7812 */ /* 0x000fe200078ec0ff */
[----:B------:R-:W-:-:S02]  /*15f0*/  IMAD R11, R16, R3, R11 ;  /* 0x00000003100b7224 */ /* 0x000fc400078e020b */
[----:B------:R-:W-:Y:S01]  /*1600*/  IMAD.WIDE.U32 R16, R16, R2, R30 ;  /* 0x0000000210107225 */ /* 0x000fe200078e001e */
[----:B------:R-:W-:Y:S01]  /*1610*/  LEA.HI.X R141, R24, UR5, R13, 0x1, P0 ;  /* 0x00000005188d7c11 */ /* 0x000fe200080f0c0d */
[----:B------:R-:W-:Y:S02]  /*1620*/  UMOV UR5, 0x400 ;  /* 0x0000040000057882 */ /* 0x000fe40000000000 */
[----:B------:R-:W-:Y:S01]  /*1630*/  IMAD.IADD R29, R29, 0x1, R14 ;  /* 0x000000011d1d7824 */ /* 0x000fe200078e020e */
[----:B------:R-:W-:Y:S01]  /*1640*/  LEA R14, P0, R16, UR12, 0x1 ;  /* 0x0000000c100e7c11 */ /* 0x000fe2000f8008ff */
[----:B------:R-:W-:Y:S01]  /*1650*/  IMAD.IADD R11, R17, 0x1, R11 ;  /* 0x00000001110b7824 */ /* 0x000fe200078e020b */
[----:B-1----:R-:W-:Y:S01]  /*1660*/  ULEA UR5, UR18, UR5, 0x18 ;  /* 0x0000000512057291 */ /* 0x002fe2000f8ec03f */
[----:B------:R-:W-:Y:S01]  /*1670*/  IMAD.IADD R4, R12, 0x1, -R15 ;  /* 0x000000010c047824 */ /* 0x000fe200078e0a0f */
[----:B------:R-:W-:Y:S01]  /*1680*/  USHF.L.U64.HI UR18, UR6, 0x6, UR7 ;  /* 0x0000000606127899 */ /* 0x000fe20008010207 */
[----:B------:R-:W-:Y:S01]  /*1690*/  IMAD R13, R10, UR10, RZ ;  /* 0x0000000a0a0d7c24 */ /* 0x000fe2000f8e02ff */
[----:B------:R-:W-:Y:S01]  /*16a0*/  LEA.HI.X R15, R16, UR13, R11, 0x1, P0 ;  /* 0x0000000d100f7c11 */ /* 0x000fe200080f0c0b */
[----:B------:R-:W-:Y:S01]  /*16b0*/  IMAD.WIDE.U32 R28, R6, UR10, R28 ;  /* 0x0000000a061c7c25 */ /* 0x000fe2000f8e001c */
[----:B------:R-:W-:Y:S01]  /*16c0*/  LEA R10, P0, R2, R14, 0x6 ;  /* 0x0000000e020a7211 */ /* 0x000fe200078030ff */
[----:B------:R-:W-:Y:S01]  /*16d0*/  ULDC.64 UR12, c[0x0][0x220] ;  /* 0x00008800000c7ab9 */ /* 0x000fe20000000a00 */
[----:B------:R-:W-:Y:S01]  /*16e0*/  LEA R143, R143, UR5, 0x1 ;  /* 0x000000058f8f7c11 */ /* 0x000fe2000f8e08ff */
[----:B------:R-:W-:Y:S01]  /*16f0*/  IMAD R13, R6, UR11, R13 ;  /* 0x0000000b060d7c24 */ /* 0x000fe2000f8e020d */
[----:B------:R-:W-:Y:S01]  /*1700*/  LEA.HI.X R11, R2, R15, R3, 0x6, P0 ;  /* 0x0000000f020b7211 */ /* 0x000fe200000f3403 */
[----:B------:R-:W-:Y:S01]  /*1710*/  IMAD.SHL.U32 R6, R4, 0x40, RZ ;  /* 0x0000004004067824 */ /* 0x000fe200078e00ff */
[----:B------:R-:W-:Y:S01]  /*1720*/  IADD3 R18, P0, R140, UR19, RZ ;  /* 0x000000138c127c10 */ /* 0x000fe2000ff1e0ff */
[----:B------:R-:W-:Y:S01]  /*1730*/  @!PT LDS RZ, [RZ] ;  /* 0x00000000fffff984 */ /* 0x000fe20000000800 */
[----:B------:R-:W-:Y:S01]  /*1740*/  @!PT LDS RZ, [RZ] ;  /* 0x00000000fffff984 */ /* 0x000fe20000000800 */
[----:B------:R-:W-:Y:S01]  /*1750*/  @!PT LDS RZ, [RZ] ;  /* 0x00000000fffff984 */ /* 0x000fe20000000800 */
[----:B------:R1:W-:Y:S01]  /*1760*/  LDGSTS.E.BYPASS.LTC128B.128 [R143], desc[UR16][R14.64] ;  /* 0x000000000e8f7fae */ /* 0x0003e2000b901d50 */
[----:B------:R-:W-:Y:S01]  /*1770*/  SHF.R.S32.HI R3, RZ, 0x1, R8 ;  /* 0x00000001ff037819 */ /* 0x000fe20000011408 */
[----:B------:R-:W-:Y:S01]  /*1780*/  IMAD.SHL.U32 R5, R5, 0x20, RZ ;  /* 0x0000002005057824 */ /* 0x000fe200078e00ff */
[----:B------:R-:W-:Y:S01]  /*1790*/  IADD3.X R19, R141, UR18, RZ, P0, !PT ;  /* 0x000000128d137c10 */ /* 0x000fe200087fe4ff */
[----:B------:R-:W-:Y:S01]  /*17a0*/  LDGSTS.E.BYPASS.LTC128B.128 [R143+0x800], desc[UR16][R10.64] ;  /* 0x008000000a8f7fae */ /* 0x000fe2000b901d50 */
[----:B------:R-:W-:Y:S01]  /*17b0*/  IADD3 R16, P0, R18, UR19, RZ ;  /* 0x0000001312107c10 */ /* 0x000fe2000ff1e0ff */
[----:B------:R-:W-:Y:S01]  /*17c0*/  IMAD.SHL.U32 R2, R3, 0x40, RZ ;  /* 0x0000004003027824 */ /* 0x000fe200078e00ff */
[----:B------:R-:W-:Y:S01]  /*17d0*/  LOP3.LUT R6, R6, 0xc0, RZ, 0xc0, !PT ;  /* 0x000000c006067812 */ /* 0x000fe200078ec0ff */
[----:B------:R-:W-:Y:S01]  /*17e0*/  LDGSTS.E.BYPASS.LTC128B.128 [R143+0x1000], desc[UR16][R140.64] ;  /* 0x010000008c8f7fae */ /* 0x000fe2000b901d50 */
[----:B------:R-:W-:Y:S01]  /*17f0*/  IADD3.X R17, R19, UR18, RZ, P0, !PT ;  /* 0x0000001213117c10 */ /* 0x000fe200087fe4ff */
[----:B------:R-:W-:Y:S01]  /*1800*/  IMAD.IADD R13, R29, 0x1, R13 ;  /* 0x000000011d0d7824 */ /* 0x000fe200078e020d */
[----:B------:R-:W-:Y:S01]  /*1810*/  LOP3.LUT R2, R2, 0xc0, RZ, 0xc0, !PT ;  /* 0x000000c002027812 */ /* 0x000fe200078ec0ff */
[----:B------:R-:W-:Y:S01]  /*1820*/  LDGSTS.E.BYPASS.LTC128B.128 [R143+0x1800], desc[UR16][R18.64] ;  /* 0x01800000128f7fae */ /* 0x000fe2000b901d50 */
[----:B------:R-:W-:Y:S01]  /*1830*/  LOP3.LUT R91, R5, 0xffffff00, RZ, 0xc0, !PT ;  /* 0xffffff00055b7812 */ /* 0x000fe200078ec0ff */
[----:B------:R-:W-:Y:S01]  /*1840*/  USHF.L.U64.HI UR11, UR10, 0x6, UR11 ;  /* 0x000000060a0b7899 */ /* 0x000fe2000801020b */
[----:B------:R-:W-:Y:S01]  /*1850*/  LOP3.LUT R9, R2, 0x8, R9, 0xf8, !PT ;  /* 0x0000000802097812 */ /* 0x000fe200078ef809 */
[----:B------:R-:W-:Y:S01]  /*1860*/  LDGSTS.E.BYPASS.LTC128B.128 [R143+0x2000], desc[UR16][R16.64] ;  /* 0x02000000108f7fae */ /* 0x000fe2000b901d50 */
[----:B------:R-:W-:Y:S01]  /*1870*/  SHF.R.U32.HI R2, RZ, 0x3, R2 ;  /* 0x00000003ff027819 */ /* 0x000fe20000011602 */
[----:B------:R-:W-:Y:S01]  /*1880*/  IMAD.IADD R86, R35, 0x1, -R86 ;  /* 0x0000000123567824 */ /* 0x000fe200078e0a56 */
[----:B------:R-:W-:Y:S01]  /*1890*/  UIADD3 UR4, UR5, 0x1000, URZ ;  /* 0x0000100005047890 */ /* 0x000fe2000fffe03f */
[----:B------:R-:W-:Y:S01]  /*18a0*/  IMAD R5, R90, 0x200, R91 ;  /* 0x000002005a057824 */ /* 0x000fe200078e025b */
[----:B------:R-:W-:Y:S01]  /*18b0*/  LOP3.LUT R2, R9, R2, RZ, 0x3c, !PT ;  /* 0x0000000209027212 */ /* 0x000fe200078e3cff */
[C---:B------:R-:W-:Y:S01]  /*18c0*/  IMAD R9, R7.reuse, 0x8, R0 ;  /* 0x0000000807097824 */ /* 0x040fe200078e0200 */
[----:B------:R-:W-:Y:S01]  /*18d0*/  LOP3.LUT P1, RZ, R4, 0x2, RZ, 0xc0, !PT ;  /* 0x0000000204ff7812 */ /* 0x000fe2000782c0ff */
[----:B------:R-:W-:Y:S01]  /*18e0*/  IMAD.SHL.U32 R7, R7, 0x8, RZ ;  /* 0x0000000807077824 */ /* 0x000fe200078e00ff */
[----:B------:R-:W-:Y:S01]  /*18f0*/  LOP3.LUT R29, R21, 0xffffffe0, RZ, 0xc0, !PT ;  /* 0xffffffe0151d7812 */ /* 0x000fe200078ec0ff */
[----:B------:R-:W-:Y:S01]  /*1900*/  IMAD.U32 R0, R9, 0x20, R2 ;  /* 0x0000002009007824 */ /* 0x000fe200078e0002 */
[----:B-1----:R-:W-:Y:S01]  /*1910*/  IADD3 R14, P0, R16, UR19, RZ ;  /* 0x00000013100e7c10 */ /* 0x002fe2000ff1e0ff */
[----:B------:R-:W-:Y:S01]  /*1920*/  IMAD R5, R86, 0x20, R5 ;  /* 0x0000002056057824 */ /* 0x000fe200078e0205 */
[----:B------:R-:W-:Y:S01]  /*1930*/  LOP3.LUT R7, R6, 0x8, R7, 0xf8, !PT ;  /* 0x0000000806077812 */ /* 0x000fe200078ef807 */
[----:B------:R-:W-:Y:S01]  /*1940*/  IMAD.SHL.U32 R21, R20, 0x2, RZ ;  /* 0x0000000214157824 */ /* 0x000fe200078e00ff */
[----:B------:R-:W-:Y:S01]  /*1950*/  IADD3.X R15, R17, UR18, RZ, P0, !PT ;  /* 0x00000012110f7c10 */ /* 0x000fe200087fe4ff */
[----:B------:R-:W-:Y:S01]  /*1960*/  IMAD.IADD R149, R90, 0x1, -R149 ;  /* 0x000000015a957824 */ /* 0x000fe200078e0a95 */
[C---:B------:R-:W-:Y:S01]  /*1970*/  LEA R138, P0, R28.reuse, UR12, 0x1 ;  /* 0x0000000c1c8a7c11 */ /* 0x040fe2000f8008ff */
[----:B------:R-:W-:Y:S01]  /*1980*/  USHF.L.U32 UR12, UR10, 0x6, URZ ;  /* 0x000000060a0c7899 */ /* 0x000fe2000800063f */
[----:B------:R-:W-:Y:S01]  /*1990*/  SHF.R.U32.HI R6, RZ, 0x3, R6 ;  /* 0x00000003ff067819 */ /* 0x000fe20000011606 */
[----:B------:R1:W-:Y:S01]  /*19a0*/  LDGSTS.E.BYPASS.LTC128B.128 [R143+0x2800], desc[UR16][R14.64] ;  /* 0x028000000e8f7fae */ /* 0x0003e2000b901d50 */
[----:B------:R-:W-:Y:S01]  /*19b0*/  LEA.HI.X R137, R28, UR13, R13, 0x1, P0 ;  /* 0x0000000d1c897c11 */ /* 0x000fe200080f0c0d */
[----:B------:R-:W-:Y:S01]  /*19c0*/  IMAD R91, R86, 0x20, R91 ;  /* 0x00000020565b7824 */ /* 0x000fe200078e025b */
[----:B------:R-:W-:Y:S01]  /*19d0*/  LOP3.LUT R2, R7, R6, RZ, 0x3c, !PT ;  /* 0x0000000607027212 */ /* 0x000fe200078e3cff */
[----:B------:R-:W0:Y:S01]  /*19e0*/  LDGDEPBAR ;  /* 0x00000000000079af */ /* 0x000e220000000000 */
[----:B------:R-:W-:Y:S01]  /*19f0*/  IADD3 R12, P0, R138, UR12, RZ ;  /* 0x0000000c8a0c7c10 */ /* 0x000fe2000ff1e0ff */
[----:B------:R-:W-:Y:S01]  /*1a00*/  IMAD.MOV.U32 R139, RZ, RZ, R137 ;  /* 0x000000ffff8b7224 */ /* 0x000fe200078e0089 */
[----:B------:R-:W-:Y:S01]  /*1a10*/  LEA R22, R0, UR5, 0x1 ;  /* 0x0000000500167c11 */ /* 0x000fe2000f8e08ff */
[----:B------:R-:W-:Y:S01]  /*1a20*/  IMAD.IADD R136, R2, 0x1, R5 ;  /* 0x0000000102887824 */ /* 0x000fe200078e0205 */
[----:B------:R-:W-:-:S02]  /*1a30*/  IADD3.X R13, R137, UR11, RZ, P0, !PT ;  /* 0x0000000b890d7c10 */ /* 0x000fc400087fe4ff */
[----:B------:R-:W-:Y:S01]  /*1a40*/  LEA R135, R0, UR4, 0x1 ;  /* 0x0000000400877c11 */ /* 0x000fe2000f8e08ff */
[----:B------:R-:W-:Y:S01]  /*1a50*/  IMAD.IADD R0, R20, 0x1, -R29 ;  /* 0x0000000114007824 */ /* 0x000fe200078e0a1d */
[----:B------:R-:W-:-:S03]  /*1a60*/  LEA R136, R136, UR5, 0x1 ;  /* 0x0000000588887c11 */ /* 0x000fc6000f8e08ff */
[----:B------:R-:W-:Y:S01]  /*1a70*/  VIADD R133, R135, 0x20 ;  /* 0x0000002087857836 */ /* 0x000fe20000000000 */
[----:B------:R-:W-:-:S04]  /*1a80*/  SHF.R.S32.HI R29, RZ, 0x1f, R0 ;  /* 0x0000001fff1d7819 */ /* 0x000fc80000011400 */
[----:B------:R-:W-:Y:S01]  /*1a90*/  LEA.HI R29, R29, R0, RZ, 0x2 ;  /* 0x000000001d1d7211 */ /* 0x000fe200078f10ff */
[----:B------:R-:W-:-:S03]  /*1aa0*/  IMAD.SHL.U32 R0, R84, 0x80, RZ ;  /* 0x0000008054007824 */ /* 0x000fc600078e00ff */
[----:B------:R-:W-:Y:S02]  /*1ab0*/  SHF.R.S32.HI R142, RZ, 0x2, R29 ;  /* 0x00000002ff8e7819 */ /* 0x000fe4000001141d */
[----:B-1----:R-:W-:Y:S01]  /*1ac0*/  IADD3 R14, P0, R12, UR12, RZ ;  /* 0x0000000c0c0e7c10 */ /* 0x002fe2000ff1e0ff */
[----:B------:R-:W-:-:S04]  /*1ad0*/  DEPBAR.LE SB0, 0x0 ;  /* 0x000080000000791a */ /* 0x000fc80000000000 */
[----:B------:R-:W-:Y:S01]  /*1ae0*/  BAR.SYNC.DEFER_BLOCKING 0x0 ;  /* 0x0000000000007b1d */ /* 0x000fe20000010000 */
[----:B------:R-:W-:Y:S02]  /*1af0*/  IADD3.X R15, R13, UR11, RZ, P0, !PT ;  /* 0x0000000b0d0f7c10 */ /* 0x000fe400087fe4ff */
[----:B------:R-:W-:Y:S02]  /*1b00*/  IADD3 R6, P0, R14, UR12, RZ ;  /* 0x0000000c0e067c10 */ /* 0x000fe4000ff1e0ff */
[----:B------:R-:W-:Y:S02]  /*1b10*/  IADD3 R85, R85, 0x1, R142 ;  /* 0x0000000155557810 */ /* 0x000fe40007ffe08e */
[----:B------:R-:W-:Y:S02]  /*1b20*/  IADD3.X R7, R15, UR11, RZ, P0, !PT ;  /* 0x0000000b0f077c10 */ /* 0x000fe400087fe4ff */
[----:B------:R-:W-:Y:S01]  /*1b30*/  LOP3.LUT P0, RZ, R3, 0x2, RZ, 0xc0, !PT ;  /* 0x0000000203ff7812 */ /* 0x000fe2000780c0ff */
[----:B------:R-:W-:Y:S01]  /*1b40*/  IMAD.MOV.U32 R3, RZ, RZ, 0x20 ;  /* 0x00000020ff037424 */ /* 0x000fe200078e00ff */
[----:B------:R-:W-:-:S02]  /*1b50*/  IADD3 R85, R88, -UR15, R85 ;  /* 0x8000000f58557c10 */ /* 0x000fc4000fffe055 */
[----:B------:R-:W-:Y:S02]  /*1b60*/  LOP3.LUT R92, R0, 0x6, R21, 0xf8, !PT ;  /* 0x00000006005c7812 */ /* 0x000fe400078ef815 */
[----:B------:R-:W-:Y:S01]  /*1b70*/  SEL R3, R3, 0xffffffe0, !P1 ;  /* 0xffffffe003037807 */ /* 0x000fe20004800000 */
[----:B------:R-:W-:-:S04]  /*1b80*/  VIADD R85, R85, UR14 ;  /* 0x0000000e55557c36 */ /* 0x000fc80008000000 */
[----:B------:R-:W-:Y:S01]  /*1b90*/  IMAD.IADD R134, R136, 0x1, R3 ;  /* 0x0000000188867824 */ /* 0x000fe200078e0203 */
[----:B------:R-:W-:Y:S01]  /*1ba0*/  VIMNMX R90, R85, R88, PT ;  /* 0x00000058555a7248 */ /* 0x000fe20003fe0100 */
[----:B------:R-:W-:Y:S01]  /*1bb0*/  @P0 VIADD R133, R135, 0xffffffe0 ;  /* 0xffffffe087850836 */ /* 0x000fe20000000000 */
[----:B------:R-:W-:Y:S01]  /*1bc0*/  VIADDMNMX R88, R85, 0x8, R88, PT ;  /* 0x0000000855587846 */ /* 0x000fe20003800158 */
[----:B------:R-:W-:Y:S01]  /*1bd0*/  @!PT LDS RZ, [RZ] ;  /* 0x00000000fffff984 */ /* 0x000fe20000000800 */
[----:B------:R-:W-:Y:S01]  /*1be0*/  @!PT LDS RZ, [RZ] ;  /* 0x00000000fffff984 */ /* 0x000fe20000000800 */
[----:B------:R-:W-:Y:S01]  /*1bf0*/  @!PT LDS RZ, [RZ] ;  /* 0x00000000fffff984 */ /* 0x000fe20000000800 */
[----:B------:R-:W-:Y:S01]  /*1c00*/  LDGSTS.E.BYPASS.LTC128B.128 [R143+0x3000], desc[UR16][R138.64] ;  /* 0x030000008a8f7fae */ /* 0x000fe2000b901d50 */
[----:B------:R-:W-:Y:S02]  /*1c10*/  VIADD R85, R92, 0xffffff88 ;  /* 0xffffff885c557836 */ /* 0x000fe40000000000 */
[C---:B------:R-:W-:Y:S01]  /*1c20*/  VIADD R130, R133.reuse, 0x400 ;  /* 0x0000040085827836 */ /* 0x040fe20000000000 */
[----:B------:R-:W-:Y:S01]  /*1c30*/  LDGSTS.E.BYPASS.LTC128B.128 [R143+0x3800], desc[UR16][R12.64] ;  /* 0x038000000c8f7fae */ /* 0x000fe2000b901d50 */
[----:B------:R-:W-:Y:S01]  /*1c40*/  VIADD R129, R133, 0x800 ;  /* 0x0000080085817836 */ /* 0x000fe20000000000 */
[----:B------:R-:W-:Y:S01]  /*1c50*/  ISETP.GE.AND P5, PT, R85, R90, PT ;  /* 0x0000005a5500720c */ /* 0x000fe20003fa6270 */
[----:B------:R-:W-:Y:S01]  /*1c60*/  VIADD R128, R133, 0xc00 ;  /* 0x00000c0085807836 */ /* 0x000fe20000000000 */
[----:B------:R-:W-:Y:S01]  /*1c70*/  LDGSTS.E.BYPASS.LTC128B.128 [R143+0x4000], desc[UR16][R14.64] ;  /* 0x040000000e8f7fae */ /* 0x000fe2000b901d50 */
[----:B------:R-:W-:Y:S01]  /*1c80*/  ISETP.GE.AND P2, PT, R85, R88, PT ;  /* 0x000000585500720c */ /* 0x000fe20003f46270 */
[----:B------:R-:W-:-:S02]  /*1c90*/  VIADD R127, R133, 0x1000 ;  /* 0x00001000857f7836 */ /* 0x000fc40000000000 */
[----:B------:R1:W-:Y:S01]  /*1ca0*/  LDGSTS.E.BYPASS.LTC128B.128 [R143+0x4800], desc[UR16][R6.64] ;  /* 0x04800000068f7fae */ /* 0x0003e2000b901d50 */
[C---:B------:R-:W-:Y:S02]  /*1cb0*/  VIADD R126, R133.reuse, 0x1400 ;  /* 0x00001400857e7836 */ /* 0x040fe40000000000 */
[C---:B------:R-:W-:Y:S01]  /*1cc0*/  VIADD R125, R133.reuse, 0x1800 ;  /* 0x00001800857d7836 */ /* 0x040fe20000000000 */
[----:B------:R-:W-:Y:S01]  /*1cd0*/  LDSM.16.M88.4 R16, [R136] ;  /* 0x000000008810783b */ /* 0x000fe20000000200 */
[----:B------:R-:W-:-:S03]  /*1ce0*/  VIADD R124, R133, 0x1c00 ;  /* 0x00001c00857c7836 */ /* 0x000fc60000000000 */
[----:B------:R-:W2:Y:S04]  /*1cf0*/  LDSM.16.M88.4 R8, [R22+0x1000] ;  /* 0x001000001608783b */ /* 0x000ea80000000200 */
[----:B------:R-:W-:Y:S04]  /*1d00*/  LDSM.16.M88.4 R76, [R134] ;  /* 0x00000000864c783b */ /* 0x000fe80000000200 */
[----:B------:R-:W-:Y:S04]  /*1d10*/  LDSM.16.M88.4 R64, [R22+0x1400] ;  /* 0x001400001640783b */ /* 0x000fe80000000200 */
[----:B------:R-:W3:Y:S04]  /*1d20*/  LDSM.16.M88.4 R56, [R22+0x1800] ;  /* 0x001800001638783b */ /* 0x000ee80000000200 */
[----:B------:R-:W4:Y:S04]  /*1d30*/  LDSM.16.M88.4 R48, [R22+0x1c00] ;  /* 0x001c00001630783b */ /* 0x000f280000000200 */
[----:B-1----:R-:W1:Y:S04]  /*1d40*/  LDSM.16.M88.4 R4, [R133] ;  /* 0x000000008504783b */ /* 0x002e680000000200 */
        /* <DEDUP_REMOVED lines=8> */
[----:B------:R-:W0:Y:S03]  /*1dd0*/  LDGDEPBAR ;  /* 0x00000000000079af */ /* 0x000e260000000000 */
[C---:B---3--:R-:W-:Y:S06]  /*1de0*/  HMMA.16816.F32 R60, R16.reuse, R56, RZ ;  /* 0x00000038103c723c */ /* 0x048fec00000018ff */
[----:B----4-:R-:W-:Y:S06]  /*1df0*/  HMMA.16816.F32 R52, R16, R48, RZ ;  /* 0x000000301034723c */ /* 0x010fec00000018ff */
[C---:B-1----:R-:W-:Y:S06]  /*1e00*/  HMMA.16816.F32 R12, R76.reuse, R4, R12 ;  /* 0x000000044c0c723c */ /* 0x042fec000000180c */
[----:B------:R-:W-:Y:S06]  /*1e10*/  HMMA.16816.F32 R8, R76, R6, R8 ;  /* 0x000000064c08723c */ /* 0x000fec0000001808 */
[C---:B------:R-:W-:Y:S06]  /*1e20*/  HMMA.16816.F32 R4, R16.reuse, R64, RZ ;  /* 0x000000401004723c */ /* 0x040fec00000018ff */
[C---:B------:R-:W-:Y:S06]  /*1e30*/  HMMA.16816.F32 R64, R16.reuse, R66, RZ ;  /* 0x000000421040723c */ /* 0x040fec00000018ff */
[C---:B-----5:R-:W-:Y:S06]  /*1e40*/  HMMA.16816.F32 R44, R16.reuse, R40, RZ ;  /* 0x00000028102c723c */ /* 0x060fec00000018ff */
[----:B------:R-:W-:Y:S01]  /*1e50*/  HMMA.16816.F32 R36, R16, R32, RZ ;  /* 0x000000201024723c */ /* 0x000fe200000018ff */
[----:B------:R-:W-:-:S05]  /*1e60*/  FSEL R94, R8, -INF , !P5 ;  /* 0xff800000085e7808 */ /* 0x000fca0006800000 */
        /* <DEDUP_REMOVED lines=8> */
[----:B------:R-:W-:-:S05]  /*1ef0*/  VIADD R69, R92, 0xffffff80 ;  /* 0xffffff805c457836 */ /* 0x000fca0000000000 */
[C---:B------:R-:W-:Y:S01]  /*1f00*/  ISETP.GE.AND P4, PT, R69.reuse, R90, PT ;  /* 0x0000005a4500720c */ /* 0x040fe20003f86270 */
[C---:B------:R-:W-:Y:S01]  /*1f10*/  VIADD R71, R92.reuse, 0xffffff81 ;  /* 0xffffff815c477836 */ /* 0x040fe20000000000 */
[----:B------:R-:W-:Y:S01]  /*1f20*/  ISETP.GE.AND P3, PT, R69, R88, PT ;  /* 0x000000584500720c */ /* 0x000fe20003f66270 */
[C---:B--2---:R-:W-:Y:S03]  /*1f30*/  HMMA.16816.F32 R4, R76.reuse, R80, R4 ;  /* 0x000000504c04723c */ /* 0x044fe60000001804 */
[C---:B------:R-:W-:Y:S02]  /*1f40*/  ISETP.GE.AND P1, PT, R71.reuse, R90, PT ;  /* 0x0000005a4700720c */ /* 0x040fe40003f26270 */
[----:B------:R-:W-:Y:S01]  /*1f50*/  ISETP.GE.AND P0, PT, R71, R88, PT ;  /* 0x000000584700720c */ /* 0x000fe20003f06270 */
[----:B------:R-:W-:Y:S01]  /*1f60*/  HMMA.16816.F32 R64, R76, R82, R64 ;  /* 0x000000524c40723c */ /* 0x000fe20000001840 */
[----:B------:R-:W1:Y:S01]  /*1f70*/  LDSM.16.M88.4 R68, [R133+0xc00] ;  /* 0x000c00008544783b */ /* 0x000e620000000200 */
[----:B------:R-:W-:Y:S01]  /*1f80*/  VIADD R81, R92, 0xffffff89 ;  /* 0xffffff895c517836 */ /* 0x000fe20000000000 */
[----:B------:R-:W-:-:S02]  /*1f90*/  FSEL R80, R12, -INF , !P4 ;  /* 0xff8000000c507808 */ /* 0x000fc40006000000 */
[----:B------:R-:W-:Y:S01]  /*1fa0*/  FSEL R87, R14, -INF , !P3 ;  /* 0xff8000000e577808 */ /* 0x000fe20005800000 */
[C---:B------:R-:W-:Y:S01]  /*1fb0*/  HMMA.16816.F32 R60, R76.reuse, R72, R60 ;  /* 0x000000484c3c723c */ /* 0x040fe2000000183c */
[C---:B------:R-:W-:Y:S02]  /*1fc0*/  ISETP.GE.AND P4, PT, R81.reuse, R90, PT ;  /* 0x0000005a5100720c */ /* 0x040fe40003f86270 */
[----:B------:R-:W-:Y:S01]  /*1fd0*/  ISETP.GE.AND P3, PT, R81, R88, PT ;  /* 0x000000585100720c */ /* 0x000fe20003f66270 */
[C---:B------:R-:W-:Y:S01]  /*1fe0*/  VIADD R81, R92.reuse, 0xffffff90 ;  /* 0xffffff905c517836 */ /* 0x040fe20000000000 */
[----:B------:R-:W-:Y:S01]  /*1ff0*/  FSEL R82, R13, -INF , !P1 ;  /* 0xff8000000d527808 */ /* 0x000fe20004800000 */
[C---:B------:R-:W-:Y:S01]  /*2000*/  VIADD R13, R92.reuse, 0xffffff91 ;  /* 0xffffff915c0d7836 */ /* 0x040fe20000000000 */
[----:B------:R-:W-:Y:S01]  /*2010*/  FSEL R83, R15, -INF , !P0 ;  /* 0xff8000000f537808 */ /* 0x000fe20004000000 */
[----:B------:R-:W-:Y:S01]  /*2020*/  HMMA.16816.F32 R56, R76, R74, R56 ;  /* 0x0000004a4c38723c */ /* 0x000fe20000001838 */
[C---:B------:R-:W-:Y:S01]  /*2030*/  ISETP.GE.AND P1, PT, R81.reuse, R90, PT ;  /* 0x0000005a5100720c */ /* 0x040fe20003f26270 */
[----:B------:R-:W-:Y:S01]  /*2040*/  VIADD R15, R92, 0xffffff98 ;  /* 0xffffff985c0f7836 */ /* 0x000fe20000000000 */
[----:B------:R-:W-:-:S02]  /*2050*/  ISETP.GE.AND P0, PT, R81, R88, PT ;  /* 0x000000585100720c */ /* 0x000fc40003f06270 */
[----:B------:R-:W-:Y:S02]  /*2060*/  FSEL R81, R10, -INF , !P2 ;  /* 0xff8000000a517808 */ /* 0x000fe40005000000 */
[----:B------:R-:W-:Y:S02]  /*2070*/  FSEL R72, R9, -INF , !P4 ;  /* 0xff80000009487808 */ /* 0x000fe40006000000 */
[----:B------:R-:W-:Y:S02]  /*2080*/  FSEL R93, R11, -INF , !P3 ;  /* 0xff8000000b5d7808 */ /* 0x000fe40005800000 */
[----:B------:R-:W2:Y:S01]  /*2090*/  LDSM.16.M88.4 R8, [R133+0x1000] ;  /* 0x001000008508783b */ /* 0x000ea20000000200 */
[C---:B------:R-:W-:Y:S02]  /*20a0*/  ISETP.GE.AND P5, PT, R13.reuse, R90, PT ;  /* 0x0000005a0d00720c */ /* 0x040fe40003fa6270 */
[----:B------:R-:W-:Y:S01]  /*20b0*/  ISETP.GE.AND P2, PT, R13, R88, PT ;  /* 0x000000580d00720c */ /* 0x000fe20003f46270 */
[----:B------:R-:W-:Y:S01]  /*20c0*/  VIADD R13, R92, 0xffffff99 ;  /* 0xffffff995c0d7836 */ /* 0x000fe20000000000 */
[----:B------:R-:W-:-:S02]  /*20d0*/  FSEL R100, R4, -INF , !P1 ;  /* 0xff80000004647808 */ /* 0x000fc40004800000 */
[----:B------:R-:W-:Y:S02]  /*20e0*/  FSEL R103, R6, -INF , !P0 ;  /* 0xff80000006677808 */ /* 0x000fe40004000000 */
[C---:B------:R-:W-:Y:S02]  /*20f0*/  ISETP.GE.AND P1, PT, R13.reuse, R90, PT ;  /* 0x0000005a0d00720c */ /* 0x040fe40003f26270 */
[----:B------:R-:W-:Y:S01]  /*2100*/  ISETP.GE.AND P0, PT, R13, R88, PT ;  /* 0x000000580d00720c */ /* 0x000fe20003f06270 */
[C---:B------:R-:W-:Y:S01]  /*2110*/  VIADD R13, R92.reuse, 0xffffffa0 ;  /* 0xffffffa05c0d7836 */ /* 0x040fe20000000000 */
[----:B------:R-:W-:Y:S01]  /*2120*/  FSEL R74, R5, -INF , !P5 ;  /* 0xff800000054a7808 */ /* 0x000fe20006800000 */
[C---:B------:R-:W-:Y:S01]  /*2130*/  VIADD R5, R92.reuse, 0xffffffa1 ;  /* 0xffffffa15c057836 */ /* 0x040fe20000000000 */
[C---:B------:R-:W-:Y:S01]  /*2140*/  ISETP.GE.AND P4, PT, R15.reuse, R90, PT ;  /* 0x0000005a0f00720c */ /* 0x040fe20003f86270 */
[----:B-1----:R-:W-:Y:S01]  /*2150*/  HMMA.16816.F32 R52, R76, R68, R52 ;  /* 0x000000444c34723c */ /* 0x002fe20000001834 */
[----:B------:R-:W-:Y:S01]  /*2160*/  ISETP.GE.AND P3, PT, R15, R88, PT ;  /* 0x000000580f00720c */ /* 0x000fe20003f66270 */
[----:B------:R-:W-:Y:S01]  /*2170*/  VIADD R15, R92, 0xffffffa8 ;  /* 0xffffffa85c0f7836 */ /* 0x000fe20000000000 */
[----:B------:R-:W-:-:S02]  /*2180*/  FSEL R105, R7, -INF , !P2 ;  /* 0xff80000007697808 */ /* 0x000fc40005000000 */
[----:B------:R-:W-:Y:S01]  /*2190*/  FSEL R106, R64, -INF , !P4 ;  /* 0xff800000406a7808 */ /* 0x000fe20006000000 */
[----:B------:R-:W-:Y:S01]  /*21a0*/  HMMA.16816.F32 R48, R76, R70, R48 ;  /* 0x000000464c30723c */ /* 0x000fe20000001830 */
[----:B------:R-:W-:Y:S02]  /*21b0*/  FSEL R99, R66, -INF , !P3 ;  /* 0xff80000042637808 */ /* 0x000fe40005800000 */
[C---:B------:R-:W-:Y:S02]  /*21c0*/  ISETP.GE.AND P5, PT, R13.reuse, R90, PT ;  /* 0x0000005a0d00720c */ /* 0x040fe40003fa6270 */
[----:B------:R-:W-:Y:S01]  /*21d0*/  ISETP.GE.AND P2, PT, R13, R88, PT ;  /* 0x000000580d00720c */ /* 0x000fe20003f46270 */
[----:B------:R-:W-:Y:S01]  /*21e0*/  VIADD R13, R92, 0xffffffa9 ;  /* 0xffffffa95c0d7836 */ /* 0x000fe20000000000 */
[C---:B------:R-:W-:Y:S02]  /*21f0*/  ISETP.GE.AND P4, PT, R5.reuse, R90, PT ;  /* 0x0000005a0500720c */ /* 0x040fe40003f86270 */
[----:B------:R-:W-:-:S02]  /*2200*/  ISETP.GE.AND P3, PT, R5, R88, PT ;  /* 0x000000580500720c */ /* 0x000fc40003f66270 */
[----:B------:R-:W1:Y:S01]  /*2210*/  LDSM.16.M88.4 R4, [R133+0x1400] ;  /* 0x001400008504783b */ /* 0x000e620000000200 */
[----:B------:R-:W-:Y:S02]  /*2220*/  FSEL R68, R65, -INF , !P1 ;  /* 0xff80000041447808 */ /* 0x000fe40004800000 */
[----:B------:R-:W-:Y:S02]  /*2230*/  FSEL R101, R67, -INF , !P0 ;  /* 0xff80000043657808 */ /* 0x000fe40004000000 */
        /* <DEDUP_REMOVED lines=9> */
[C---:B------:R-:W-:Y:S01]  /*22d0*/  VIADD R13, R92.reuse, 0xffffffb1 ;  /* 0xffffffb15c0d7836 */ /* 0x040fe20000000000 */
[----:B------:R-:W-:Y:S01]  /*22e0*/  FSEL R62, R61, -INF , !P4 ;  /* 0xff8000003d3e7808 */ /* 0x000fe20006000000 */
[C---:B------:R-:W-:Y:S01]  /*22f0*/  VIADD R9, R92.reuse, 0xffffffb9 ;  /* 0xffffffb95c097836 */ /* 0x040fe20000000000 */
[----:B------:R-:W-:Y:S01]  /*2300*/  FSEL R89, R63, -INF , !P3 ;  /* 0xff8000003f597808 */ /* 0x000fe20005800000 */
[----:B------:R-:W-:Y:S01]  /*2310*/  VIADD R63, R92, 0xffffffb8 ;  /* 0xffffffb85c3f7836 */ /* 0x000fe20000000000 */
[----:B------:R-:W-:Y:S01]  /*2320*/  FSEL R86, R56, -INF , !P1 ;  /* 0xff80000038567808 */ /* 0x000fe20004800000 */
[----:B------:R-:W-:Y:S01]  /*2330*/  VIADD R11, R92, 0xffffffc0 ;  /* 0xffffffc05c0b7836 */ /* 0x000fe20000000000 */
[----:B------:R-:W-:-:S02]  /*2340*/  FSEL R61, R58, -INF , !P0 ;  /* 0xff8000003a3d7808 */ /* 0x000fc40004000000 */
[C---:B------:R-:W-:Y:S02]  /*2350*/  ISETP.GE.AND P4, PT, R15.reuse, R90, PT ;  /* 0x0000005a0f00720c */ /* 0x040fe40003f86270 */
[----:B------:R-:W-:Y:S02]  /*2360*/  ISETP.GE.AND P3, PT, R15, R88, PT ;  /* 0x000000580f00720c */ /* 0x000fe40003f66270 */
[C---:B------:R-:W-:Y:S02]  /*2370*/  ISETP.GE.AND P1, PT, R13.reuse, R90, PT ;  /* 0x0000005a0d00720c */ /* 0x040fe40003f26270 */
[----:B------:R-:W-:Y:S02]  /*2380*/  ISETP.GE.AND P0, PT, R13, R88, PT ;  /* 0x000000580d00720c */ /* 0x000fe40003f06270 */
[----:B------:R-:W2:Y:S01]  /*2390*/  LDSM.16.M88.4 R12, [R133+0x1800] ;  /* 0x00180000850c783b */ /* 0x000ea20000000200 */
[----:B------:R-:W-:Y:S02]  /*23a0*/  FSEL R104, R57, -INF , !P5 ;  /* 0xff80000039687808 */ /* 0x000fe40006800000 */
[----:B------:R-:W-:-:S02]  /*23b0*/  FSEL R52, R52, -INF , !P4 ;  /* 0xff80000034347808 */ /* 0x000fc40006000000 */
[----:B------:R-:W-:Y:S02]  /*23c0*/  FSEL R57, R54, -INF , !P3 ;  /* 0xff80000036397808 */ /* 0x000fe40005800000 */
        /* <DEDUP_REMOVED lines=10> */
[----:B------:R-:W-:Y:S01]  /*2470*/  IMAD.IADD R4, R2, 0x1, R91 ;  /* 0x0000000102047824 */ /* 0x000fe200078e025b */
        /* <DEDUP_REMOVED lines=10> */
[----:B------:R-:W-:Y:S01]  /*2520*/  FSEL R66, R49, -INF , !P4 ;  /* 0xff80000031427808 */ /* 0x000fe20006000000 */
[----:B------:R-:W-:-:S04]  /*2530*/  DEPBAR.LE SB0, 0x0 ;  /* 0x000080000000791a */ /* 0x000fc80000000000 */
[----:B------:R-:W-:Y:S01]  /*2540*/  FSEL R44, R44, -INF , !P1 ;  /* 0xff8000002c2c7808 */ /* 0x000fe20004800000 */
[C---:B--2---:R-:W-:Y:S01]  /*2550*/  HMMA.16816.F32 R28, R76.reuse, R12, R28 ;  /* 0x0000000c4c1c723c */ /* 0x044fe2000000181c */
[----:B------:R-:W-:Y:S02]  /*2560*/  FSEL R49, R46, -INF , !P0 ;  /* 0xff8000002e317808 */ /* 0x000fe40004000000 */
[----:B------:R-:W-:Y:S02]  /*2570*/  FSEL R59, R51, -INF , !P3 ;  /* 0xff800000333b7808 */ /* 0x000fe40005800000 */
[C---:B------:R-:W-:Y:S01]  /*2580*/  ISETP.GE.AND P1, PT, R5.reuse, R90, PT ;  /* 0x0000005a0500720c */ /* 0x040fe20003f26270 */
[----:B------:R-:W-:Y:S01]  /*2590*/  HMMA.16816.F32 R12, R76, R14, R24 ;  /* 0x0000000e4c0c723c */ /* 0x000fe20000001818 */
        /* <DEDUP_REMOVED lines=16> */
[----:B------:R-:W-:Y:S01]  /*26a0*/  FSEL R41, R38, -INF , !P2 ;  /* 0xff80000026297808 */ /* 0x000fe20005000000 */
[----:B-1----:R-:W-:Y:S01]  /*26b0*/  HMMA.16816.F32 R20, R76, R8, R20 ;  /* 0x000000084c14723c */ /* 0x002fe20000001814 */
[----:B------:R-:W-:Y:S01]  /*26c0*/  FSEL R43, R43, -INF , !P0 ;  /* 0xff8000002b2b7808 */ /* 0x000fe20004000000 */
[----:B------:R-:W-:Y:S01]  /*26d0*/  BAR.SYNC.DEFER_BLOCKING 0x0 ;  /* 0x0000000000007b1d */ /* 0x000fe20000010000 */
        /* <DEDUP_REMOVED lines=38> */
[----:B------:R-:W-:Y:S02]  /*2940*/  ISETP.GE.AND P0, PT, R5, R88, PT ;  /* 0x000000580500720c */ /* 0x000fe40003f06270 */
[----:B------:R-:W-:-:S02]  /*2950*/  FSEL R96, R20, -INF , !P1 ;  /* 0xff80000014607808 */ /* 0x000fc40004800000 */
[----:B------:R-:W-:Y:S02]  /*2960*/  FSEL R20, R19, -INF , !P0 ;  /* 0xff80000013147808 */ /* 0x000fe40004000000 */
[----:B------:R-:W-:Y:S02]  /*2970*/  ISETP.GE.AND P0, PT, R84, 0x2, PT ;  /* 0x000000025400780c */ /* 0x000fe40003f06270 */
[----:B------:R-:W-:Y:S02]  /*2980*/  FSEL R92, R13, -INF , !P4 ;  /* 0xff8000000d5c7808 */ /* 0x000fe40006000000 */
[----:B------:R-:W-:Y:S02]  /*2990*/  FSEL R31, R15, -INF , !P3 ;  /* 0xff8000000f1f7808 */ /* 0x000fe40005800000 */
[-C--:B------:R-:W-:Y:S02]  /*29a0*/  ISETP.GE.AND P4, PT, R7, R90.reuse, PT ;  /* 0x0000005a0700720c */ /* 0x080fe40003f86270 */
        /* <DEDUP_REMOVED lines=68> */
.L_x_4207:
[----:B------:R-:W-:-:S04]  /*2df0*/  ULEA UR6, -UR6, URZ, 0x7 ;  /* 0x0000003f06067291 */ /* 0x000fc8000f8e393f */
[----:B------:R-:W-:Y:S02]  /*2e00*/  USHF.R.S32.HI UR4, URZ, 0x1f, UR6 ;  /* 0x0000001f3f047899 */ /* 0x000fe40008011406 */
[----:B------:R-:W-:-:S04]  /*2e10*/  MOV R2, UR6 ;  /* 0x0000000600027c02 */ /* 0x000fc80008000f00 */
[----:B------:R-:W-:-:S07]  /*2e20*/  MOV R0, UR4 ;  /* 0x0000000400007c02 */ /* 0x000fce0008000f00 */
.L_x_4208:
        /* <DEDUP_REMOVED lines=16> */
.L_x_4206:
        /* <DEDUP_REMOVED lines=60> */
[----:B------:R-:W-:-:S02]  /*32f0*/  LEA R132, R4, UR5, 0x1 ;  /* 0x0000000504847c11 */ /* 0x000fc4000f8e08ff */
[----:B-1----:R-:W-:Y:S02]  /*3300*/  FMNMX.FTZ R6, R28, R5, !PT ;  /* 0x000000051c067209 */ /* 0x002fe40007810000 */
[----:B------:R-:W-:Y:S01]  /*3310*/  FMNMX.FTZ R5, R21, R0, !PT ;  /* 0x0000000015057209 */ /* 0x000fe20007810000 */
[----:B------:R-:W-:Y:S01]  /*3320*/  LDSM.16.MT88.4 R12, [R132+0x3400] ;  /* 0x00340000840c783b */ /* 0x000fe20000004200 */
[----:B------:R-:W-:-:S03]  /*3330*/  IADD3 R131, R3, R132, RZ ;  /* 0x0000008403837210 */ /* 0x000fc60007ffe0ff */
[----:B------:R-:W1:Y:S04]  /*3340*/  SHFL.BFLY PT, R7, R6, 0x2, 0x1f ;  /* 0x0c401f0006077f89 */ /* 0x000e6800000e0000 */
[----:B------:R-:W-:Y:S04]  /*3350*/  LDSM.16.MT88.4 R8, [R131+0x3400] ;  /* 0x003400008308783b */ /* 0x000fe80000004200 */
[----:B------:R-:W-:Y:S01]  /*3360*/  LDSM.16.MT88.4 R16, [R132+0x4400] ;  /* 0x004400008410783b */ /* 0x000fe20000004200 */
        /* <DEDUP_REMOVED lines=13> */
[----:B------:R-:W2:Y:S01]  /*3440*/  LDSM.16.MT88.4 R72, [R132+0x3000] ;  /* 0x003000008448783b */ /* 0x000ea20000004200 */
        /* <DEDUP_REMOVED lines=14> */
[----:B-1----:R-:W-:-:S02]  /*3530*/  FMNMX.FTZ R0, R5, R0, !PT ;  /* 0x0000000005007209 */ /* 0x002fc40007810000 */
[----:B------:R-:W1:Y:S02]  /*3540*/  LDSM.16.MT88.4 R4, [R131+0x3000] ;  /* 0x003000008304783b */ /* 0x000e640000004200 */
[C---:B------:R-:W-:Y:S01]  /*3550*/  FSETP.NEU.FTZ.AND P1, PT, R0.reuse, -INF , PT ;  /* 0xff8000000000780b */ /* 0x040fe20003f3d000 */
[----:B------:R-:W-:Y:S01]  /*3560*/  FMUL.FTZ R22, R0, UR4 ;  /* 0x0000000400167c20 */ /* 0x000fe20008410000 */
[----:B------:R-:W3:Y:S04]  /*3570*/  MUFU.EX2 R95, R95 ;  /* 0x0000005f005f7308 */ /* 0x000ee80000000800 */
[----:B------:R-:W-:-:S04]  /*3580*/  FSEL R22, R22, RZ, P1 ;  /* 0x000000ff16167208 */ /* 0x000fc80000800000 */
        /* <DEDUP_REMOVED lines=33> */
[----:B---3--:R-:W-:Y:S01]  /*37a0*/  F2FP.F16.F32.PACK_AB R81, R100, R97 ;  /* 0x000000616451723e */ /* 0x008fe200000000ff */
[--C-:B------:R-:W-:Y:S01]  /*37b0*/  FFMA.FTZ R46, R49, UR4, -R22.reuse ;  /* 0x00000004312e7c23 */ /* 0x100fe20008010816 */
[--C-:B------:R-:W-:Y:S01]  /*37c0*/  FFMA.FTZ R47, R47, UR4, -R22.reuse ;  /* 0x000000042f2f7c23 */ /* 0x100fe20008010816 */
[--C-:B------:R-:W-:Y:S01]  /*37d0*/  FFMA.FTZ R50, R45, UR4, -R22.reuse ;  /* 0x000000042d327c23 */ /* 0x100fe20008010816 */
[----:B------:R-:W-:Y:S01]  /*37e0*/  FFMA.FTZ R43, R43, UR4, -R22 ;  /* 0x000000042b2b7c23 */ /* 0x000fe20008010816 */
[----:B------:R-:W-:Y:S01]  /*37f0*/  FADD.FTZ R98, R98, R95 ;  /* 0x0000005f62627221 */ /* 0x000fe20000010000 */
[----:B------:R-:W-:Y:S01]  /*3800*/  FADD.FTZ R97, R97, R100 ;  /* 0x0000006461617221 */ /* 0x000fe20000010000 */
[----:B------:R-:W-:Y:S01]  /*3810*/  MUFU.EX2 R67, R67 ;  /* 0x0000004300437308 */ /* 0x000fe20000000800 */
[--C-:B------:R-:W-:Y:S01]  /*3820*/  FFMA.FTZ R103, R34, UR4, -R51.reuse ;  /* 0x0000000422677c23 */ /* 0x100fe20008010833 */
[----:B------:R-:W-:Y:S01]  /*3830*/  FADD.FTZ R91, R91, R98 ;  /* 0x000000625b5b7221 */ /* 0x000fe20000010000 */
[--C-:B------:R-:W-:Y:S01]  /*3840*/  FFMA.FTZ R34, R41, UR4, -R22.reuse ;  /* 0x0000000429227c23 */ /* 0x100fe20008010816 */
[----:B------:R-:W-:Y:S01]  /*3850*/  FFMA.FTZ R105, R24, UR4, -R51 ;  /* 0x0000000418697c23 */ /* 0x000fe20008010833 */
[--C-:B------:R-:W-:Y:S01]  /*3860*/  FFMA.FTZ R41, R27, UR4, -R22.reuse ;  /* 0x000000041b297c23 */ /* 0x100fe20008010816 */
[----:B------:R-:W-:Y:S01]  /*3870*/  FADD.FTZ R88, R88, R91 ;  /* 0x0000005b58587221 */ /* 0x000fe20000010000 */
        /* <DEDUP_REMOVED lines=9> */
[C---:B--2---:R-:W-:Y:S01]  /*3910*/  HMMA.16816.F32 R68, R80.reuse, R72, RZ ;  /* 0x000000485044723c */ /* 0x044fe200000018ff */
[----:B------:R-:W-:Y:S01]  /*3920*/  MUFU.EX2 R55, R55 ;  /* 0x0000003700377308 */ /* 0x000fe20000000800 */
[--C-:B------:R-:W-:Y:S01]  /*3930*/  FFMA.FTZ R31, R31, UR4, -R22.reuse ;  /* 0x000000041f1f7c23 */ /* 0x100fe20008010816 */
[--C-:B------:R-:W-:Y:S01]  /*3940*/  FFMA.FTZ R45, R102, UR4, -R51.reuse ;  /* 0x00000004662d7c23 */ /* 0x100fe20008010833 */
[--C-:B------:R-:W-:Y:S01]  /*3950*/  FFMA.FTZ R27, R90, UR4, -R51.reuse ;  /* 0x000000045a1b7c23 */ /* 0x100fe20008010833 */
[----:B------:R-:W-:Y:S01]  /*3960*/  FFMA.FTZ R51, R28, UR4, -R51 ;  /* 0x000000041c337c23 */ /* 0x000fe20008010833 */
[----:B------:R-:W-:Y:S01]  /*3970*/  HMMA.16816.F32 R72, R80, R74, RZ ;  /* 0x0000004a5048723c */ /* 0x000fe200000018ff */
[--C-:B------:R-:W-:Y:S01]  /*3980*/  FFMA.FTZ R25, R25, UR4, -R22.reuse ;  /* 0x0000000419197c23 */ /* 0x100fe20008010816 */
[--C-:B------:R-:W-:Y:S01]  /*3990*/  FFMA.FTZ R21, R21, UR4, -R22.reuse ;  /* 0x0000000415157c23 */ /* 0x100fe20008010816 */
[----:B------:R-:W2:Y:S01]  /*39a0*/  MUFU.EX2 R30, R30 ;  /* 0x0000001e001e7308 */ /* 0x000ea20000000800 */
[----:B------:R-:W-:-:S02]  /*39b0*/  FFMA.FTZ R152, R20, UR4, -R22 ;  /* 0x0000000414987c23 */ /* 0x000fc40008010816 */
[C---:B-1----:R-:W-:Y:S05]  /*39c0*/  HMMA.16816.F32 R76, R80.reuse, R4, RZ ;  /* 0x00000004504c723c */ /* 0x042fea00000018ff */
[----:B------:R-:W-:Y:S01]  /*39d0*/  MUFU.EX2 R87, R87 ;  /* 0x0000005700577308 */ /* 0x000fe20000000800 */
[----:B------:R-:W-:Y:S01]  /*39e0*/  HMMA.16816.F32 R80, R80, R6, RZ ;  /* 0x000000065050723c */ /* 0x000fe200000018ff */
[----:B---3--:R-:W-:Y:S01]  /*39f0*/  F2FP.F16.F32.PACK_AB R4, R38, R67 ;  /* 0x000000432604723e */ /* 0x008fe200000000ff */
[----:B------:R-:W-:-:S04]  /*3a00*/  FADD.FTZ R67, R67, R88 ;  /* 0x0000005843437221 */ /* 0x000fc80000010000 */
[----:B------:R-:W-:Y:S01]  /*3a10*/  FADD.FTZ R38, R38, R67 ;  /* 0x0000004326267221 */ /* 0x000fe20000010000 */
[----:B------:R-:W1:Y:S01]  /*3a20*/  MUFU.EX2 R48, R48 ;  /* 0x0000003000307308 */ /* 0x000e620000000800 */
[----:B--2---:R-:W-:Y:S02]  /*3a30*/  F2FP.F16.F32.PACK_AB R6, R30, R55 ;  /* 0x000000371e06723e */ /* 0x004fe400000000ff */
[----:B------:R-:W-:Y:S01]  /*3a40*/  FADD.FTZ R55, R55, R38 ;  /* 0x0000002637377221 */ /* 0x000fe20000010000 */
[----:B------:R-:W-:-:S03]  /*3a50*/  FFMA.FTZ R38, R23, UR4, -R22 ;  /* 0x0000000417267c23 */ /* 0x000fc60008010816 */
[----:B------:R-:W-:Y:S01]  /*3a60*/  FADD.FTZ R30, R30, R55 ;  /* 0x000000371e1e7221 */ /* 0x000fe20000010000 */
[----:B------:R-:W-:Y:S08]  /*3a70*/  MUFU.EX2 R42, R42 ;  /* 0x0000002a002a7308 */ /* 0x000ff00000000800 */
[----:B------:R-:W2:Y:S01]  /*3a80*/  MUFU.EX2 R3, R3 ;  /* 0x0000000300037308 */ /* 0x000ea20000000800 */
[----:B-1----:R-:W-:-:S07]  /*3a90*/  F2FP.F16.F32.PACK_AB R5, R48, R87 ;  /* 0x000000573005723e */ /* 0x002fce00000000ff */
[----:B------:R-:W-:Y:S08]  /*3aa0*/  MUFU.EX2 R101, R101 ;  /* 0x0000006500657308 */ /* 0x000ff00000000800 */
[----:B------:R-:W1:Y:S01]  /*3ab0*/  MUFU.EX2 R62, R62 ;  /* 0x0000003e003e7308 */ /* 0x000e620000000800 */
[----:B--2---:R-:W-:-:S07]  /*3ac0*/  F2FP.F16.F32.PACK_AB R7, R3, R42 ;  /* 0x0000002a0307723e */ /* 0x004fce00000000ff */
[C---:B------:R-:W-:Y:S01]  /*3ad0*/  HMMA.16816.F32 R76, R4.reuse, R8, R76 ;  /* 0x00000008044c723c */ /* 0x040fe2000000184c */
[----:B------:R-:W-:Y:S05]  /*3ae0*/  MUFU.EX2 R99, R99 ;  /* 0x0000006300637308 */ /* 0x000fea0000000800 */
[C---:B------:R-:W-:Y:S01]  /*3af0*/  HMMA.16816.F32 R80, R4.reuse, R10, R80 ;  /* 0x0000000a0450723c */ /* 0x040fe20000001850 */
[----:B------:R-:W2:Y:S02]  /*3b00*/  LDSM.16.MT88.4 R8, [R131+0x3800] ;  /* 0x003800008308783b */ /* 0x000ea40000004200 */
[----:B------:R-:W3:Y:S03]  /*3b10*/  MUFU.EX2 R60, R60 ;  /* 0x0000003c003c7308 */ /* 0x000ee60000000800 */
[C---:B------:R-:W-:Y:S05]  /*3b20*/  HMMA.16816.F32 R68, R4.reuse, R12, R68 ;  /* 0x0000000c0444723c */ /* 0x040fea0000001844 */
[----:B------:R-:W-:Y:S01]  /*3b30*/  MUFU.EX2 R65, R65 ;  /* 0x0000004100417308 */ /* 0x000fe20000000800 */
[----:B------:R-:W-:Y:S01]  /*3b40*/  HMMA.16816.F32 R72, R4, R14, R72 ;  /* 0x0000000e0448723c */ /* 0x000fe20000001848 */
[----:B------:R-:W4:Y:S06]  /*3b50*/  LDSM.16.MT88.4 R12, [R132+0x3800] ;  /* 0x00380000840c783b */ /* 0x000f2c0000004200 */
[----:B------:R-:W5:Y:S01]  /*3b60*/  MUFU.EX2 R104, R104 ;  /* 0x0000006800687308 */ /* 0x000f620000000800 */
[----:B-1----:R-:W-:Y:S01]  /*3b70*/  F2FP.F16.F32.PACK_AB R4, R62, R101 ;  /* 0x000000653e04723e */ /* 0x002fe200000000ff */
[----:B------:R-:W-:Y:S01]  /*3b80*/  FADD.FTZ R101, R101, R30 ;  /* 0x0000001e65657221 */ /* 0x000fe20000010000 */
[----:B---3--:R-:W-:-:S03]  /*3b90*/  F2FP.F16.F32.PACK_AB R6, R60, R99 ;  /* 0x000000633c06723e */ /* 0x008fc600000000ff */
[----:B------:R-:W-:Y:S02]  /*3ba0*/  FADD.FTZ R62, R62, R101 ;  /* 0x000000653e3e7221 */ /* 0x000fe40000010000 */
[----:B------:R-:W-:Y:S02]  /*3bb0*/  MUFU.EX2 R86, R86 ;  /* 0x0000005600567308 */ /* 0x000fe40000000800 */
[----:B------:R-:W-:-:S04]  /*3bc0*/  FADD.FTZ R99, R99, R62 ;  /* 0x0000003e63637221 */ /* 0x000fc80000010000 */
[----:B------:R-:W-:Y:S02]  /*3bd0*/  FADD.FTZ R60, R60, R99 ;  /* 0x000000633c3c7221 */ /* 0x000fe40000010000 */
[----:B------:R-:W1:Y:S01]  /*3be0*/  MUFU.EX2 R61, R61 ;  /* 0x0000003d003d7308 */ /* 0x000e620000000800 */
[----:B-----5:R-:W-:-:S07]  /*3bf0*/  F2FP.F16.F32.PACK_AB R5, R104, R65 ;  /* 0x000000416805723e */ /* 0x020fce00000000ff */
[----:B------:R-:W-:Y:S08]  /*3c00*/  MUFU.EX2 R89, R89 ;  /* 0x0000005900597308 */ /* 0x000ff00000000800 */
[----:B------:R-:W3:Y:S01]  /*3c10*/  MUFU.EX2 R54, R54 ;  /* 0x0000003600367308 */ /* 0x000ee20000000800 */
[----:B-1----:R-:W-:-:S07]  /*3c20*/  F2FP.F16.F32.PACK_AB R7, R61, R86 ;  /* 0x000000563d07723e */ /* 0x002fce00000000ff */
        /* <DEDUP_REMOVED lines=8> */
[----:B------:R-:W4:Y:S06]  /*3cb0*/  LDSM.16.MT88.4 R12, [R132+0x3c00] ;  /* 0x003c0000840c783b */ /* 0x000f2c0000004200 */
[----:B------:R-:W5:Y:S01]  /*3cc0*/  MUFU.EX2 R57, R57 ;  /* 0x0000003900397308 */ /* 0x000f620000000800 */
[----:B---3--:R-:W-:Y:S01]  /*3cd0*/  F2FP.F16.F32.PACK_AB R4, R54, R89 ;  /* 0x000000593604723e */ /* 0x008fe200000000ff */
[----:B------:R-:W-:Y:S01]  /*3ce0*/  FADD.FTZ R89, R89, R60 ;  /* 0x0000003c59597221 */ /* 0x000fe20000010000 */
[----:B--2---:R-:W-:-:S03]  /*3cf0*/  F2FP.F16.F32.PACK_AB R6, R52, R85 ;  /* 0x000000553406723e */ /* 0x004fc600000000ff */
[----:B------:R-:W-:Y:S02]  /*3d00*/  FADD.FTZ R54, R54, R89 ;  /* 0x0000005936367221 */ /* 0x000fe40000010000 */
[----:B------:R-:W-:Y:S02]  /*3d10*/  MUFU.EX2 R66, R66 ;  /* 0x0000004200427308 */ /* 0x000fe40000000800 */
[----:B------:R-:W-:-:S04]  /*3d20*/  FADD.FTZ R85, R85, R54 ;  /* 0x0000003655557221 */ /* 0x000fc80000010000 */
[----:B------:R-:W-:Y:S02]  /*3d30*/  FADD.FTZ R52, R52, R85 ;  /* 0x0000005534347221 */ /* 0x000fe40000010000 */
        /* <DEDUP_REMOVED lines=29> */
[C---:B----4-:R-:W-:Y:S01]  /*3f10*/  HMMA.16816.F32 R68, R4.reuse, R12, R68 ;  /* 0x0000000c0444723c */ /* 0x050fe20000001844 */
        /* <DEDUP_REMOVED lines=9> */
[----:B------:R-:W4:Y:S03]  /*3fb0*/  LDSM.16.MT88.4 R8, [R132+0x4800] ;  /* 0x004800008408783b */ /* 0x000f260000004200 */
[----:B------:R-:W-:Y:S02]  /*3fc0*/  FADD.FTZ R42, R42, R87 ;  /* 0x000000572a2a7221 */ /* 0x000fe40000010000 */
[----:B------:R-:W5:Y:S01]  /*3fd0*/  MUFU.EX2 R41, R41 ;  /* 0x0000002900297308 */ /* 0x000f620000000800 */
[----:B---3--:R-:W-:Y:S01]  /*3fe0*/  F2FP.F16.F32.PACK_AB R4, R105, R106 ;  /* 0x0000006a6904723e */ /* 0x008fe200000000ff */
        /* <DEDUP_REMOVED lines=40> */
[----:B------:R-:W-:-:S03]  /*4270*/  FADD.FTZ R103, R103, R36 ;  /* 0x0000002467677221 */ /* 0x000fc60000010000 */
[----:B------:R-:W-:Y:S01]  /*4280*/  MUFU.EX2 R29, R29 ;  /* 0x0000001d001d7308 */ /* 0x000fe20000000800 */
[----:B------:R-:W-:-:S04]  /*4290*/  FADD.FTZ R32, R32, R103 ;  /* 0x0000006720207221 */ /* 0x000fc80000010000 */
        /* <DEDUP_REMOVED lines=18> */
[----:B------:R-:W-:Y:S07]  /*43c0*/  HMMA.16816.F32 R80, R4, R18, R80 ;  /* 0x000000120450723c */ /* 0x000fee0000001850 */
[----:B------:R-:W5:Y:S01]  /*43d0*/  MUFU.EX2 R30, R51 ;  /* 0x00000033001e7308 */ /* 0x000f620000000800 */
[----:B---3--:R-:W-:Y:S01]  /*43e0*/  F2FP.F16.F32.PACK_AB R4, R45, R26 ;  /* 0x0000001a2d04723e */ /* 0x008fe200000000ff */
[----:B------:R-:W-:Y:S01]  /*43f0*/  FADD.FTZ R26, R26, R49 ;  /* 0x000000311a1a7221 */ /* 0x000fe20000010000 */
[----:B----4-:R-:W-:Y:S01]  /*4400*/  F2FP.F16.F32.PACK_AB R5, R38, R3 ;  /* 0x000000032605723e */ /* 0x010fe200000000ff */
[----:B------:R-:W-:-:S02]  /*4410*/  FADD.FTZ R3, R3, R28 ;  /* 0x0000001c03037221 */ /* 0x000fc40000010000 */
[----:B------:R-:W-:Y:S02]  /*4420*/  FADD.FTZ R26, R45, R26 ;  /* 0x0000001a2d1a7221 */ /* 0x000fe40000010000 */
[----:B------:R-:W-:Y:S01]  /*4430*/  MUFU.EX2 R21, R21 ;  /* 0x0000001500157308 */ /* 0x000fe20000000800 */
[----:B------:R-:W-:-:S07]  /*4440*/  FADD.FTZ R38, R38, R3 ;  /* 0x0000000326267221 */ /* 0x000fce0000010000 */
[----:B------:R-:W3:Y:S01]  /*4450*/  MUFU.EX2 R152, R152 ;  /* 0x0000009800987308 */ /* 0x000ee20000000800 */
[----:B-----5:R-:W-:Y:S01]  /*4460*/  F2FP.F16.F32.PACK_AB R6, R30, R27 ;  /* 0x0000001b1e06723e */ /* 0x020fe200000000ff */
[----:B------:R-:W-:-:S04]  /*4470*/  FADD.FTZ R27, R27, R26 ;  /* 0x0000001a1b1b7221 */ /* 0x000fc80000010000 */
[----:B------:R-:W-:Y:S01]  /*4480*/  FADD.FTZ R153, R30, R27 ;  /* 0x0000001b1e997221 */ /* 0x000fe20000010000 */
[----:B---3--:R-:W-:Y:S01]  /*4490*/  F2FP.F16.F32.PACK_AB R7, R152, R21 ;  /* 0x000000159807723e */ /* 0x008fe200000000ff */
[----:B------:R-:W-:-:S04]  /*44a0*/  FADD.FTZ R21, R21, R38 ;  /* 0x0000002615157221 */ /* 0x000fc80000010000 */
[----:B------:R-:W-:Y:S02]  /*44b0*/  FADD.FTZ R152, R152, R21 ;  /* 0x0000001598987221 */ /* 0x000fe40000010000 */
[C---:B--2---:R-:W-:Y:S06]  /*44c0*/  HMMA.16816.F32 R68, R4.reuse, R12, R68 ;  /* 0x0000000c0444723c */ /* 0x044fec0000001844 */
        /* <DEDUP_REMOVED lines=14> */
.L_x_4213:
        /* <DEDUP_REMOVED lines=66> */
.L_x_4210:
        /* <DEDUP_REMOVED lines=15> */
[----:B------:R-:W-:Y:S03]  /*4ac0*/  ISETP.GE.AND P0, PT, R151, 0x1, PT ;  /* 0x000000019700780c */ /* 0x000fe60003f06270 */
[----:B------:R1:W-:Y:S04]  /*4ad0*/  LDGSTS.E.BYPASS.LTC128B.128 [R143+0x4800], desc[UR16][R86.64] ;  /* 0x04800000568f7fae */ /* 0x0003e8000b901d50 */
[----:B------:R-:W-:Y:S04]  /*4ae0*/  LDSM.16.M88.4 R88, [R136] ;  /* 0x000000008858783b */ /* 0x000fe80000000200 */
[----:B------:R-:W2:Y:S04]  /*4af0*/  LDSM.16.M88.4 R92, [R135] ;  /* 0x00000000875c783b */ /* 0x000ea80000000200 */
[----:B------:R-:W3:Y:S04]  /*4b00*/  LDSM.16.M88.4 R96, [R135+0x400] ;  /* 0x000400008760783b */ /* 0x000ee80000000200 */
[----:B------:R-:W4:Y:S04]  /*4b10*/  LDSM.16.M88.4 R100, [R135+0x800] ;  /* 0x000800008764783b */ /* 0x000f280000000200 */
[----:B------:R-:W5:Y:S04]  /*4b20*/  LDSM.16.M88.4 R104, [R135+0xc00] ;  /* 0x000c00008768783b */ /* 0x000f680000000200 */
[----:B------:R-:W0:Y:S04]  /*4b30*/  LDGDEPBAR ;  /* 0x00000000000079af */ /* 0x000e280000000000 */
[----:B------:R-:W1:Y:S04]  /*4b40*/  LDSM.16.M88.4 R108, [R135+0x1000] ;  /* 0x00100000876c783b */ /* 0x000e680000000200 */
        /* <DEDUP_REMOVED lines=22> */
[C---:B--2---:R-:W-:Y:S06]  /*4cb0*/  HMMA.16816.F32 R4, R92.reuse, R96, R4 ;  /* 0x000000605c04723c */ /* 0x044fec0000001804 */
[C---:B------:R-:W-:Y:S01]  /*4cc0*/  HMMA.16816.F32 R8, R92.reuse, R98, R8 ;  /* 0x000000625c08723c */ /* 0x040fe20000001808 */
[----:B------:R-:W2:Y:S05]  /*4cd0*/  LDSM.16.M88.4 R96, [R129] ;  /* 0x000000008160783b */ /* 0x000eaa0000000200 */
[C---:B-1----:R-:W-:Y:S06]  /*4ce0*/  HMMA.16816.F32 R12, R92.reuse, R88, R12 ;  /* 0x000000585c0c723c */ /* 0x042fec000000180c */
[C---:B------:R-:W-:Y:S01]  /*4cf0*/  HMMA.16816.F32 R16, R92.reuse, R90, R16 ;  /* 0x0000005a5c10723c */ /* 0x040fe20000001810 */
        /* <DEDUP_REMOVED lines=12> */
[----:B------:R-:W1:Y:S01]  /*4dc0*/  LDSM.16.M88.4 R88, [R124] ;  /* 0x000000007c58783b */ /* 0x000e620000000200 */
        /* <DEDUP_REMOVED lines=75> */
.L_x_4212:
        /* <DEDUP_REMOVED lines=16> */
.L_x_4211:
[----:B------:R-:W-:Y:S01]  /*5380*/  FMNMX.FTZ R0, R4, R85, !PT ;  /* 0x0000005504007209 */ /* 0x000fe20007810000 */
[----:B------:R-:W-:Y:S01]  /*5390*/  LDSM.16.MT88.4 R96, [R132+0x3000] ;  /* 0x003000008460783b */ /* 0x000fe20000004200 */
        /* <DEDUP_REMOVED lines=74> */
[C---:B------:R-:W-:Y:S01]  /*5840*/  FADD.FTZ R84, -R2.reuse, R85 ;  /* 0x0000005502547221 */ /* 0x040fe20000010100 */
[----:B------:R-:W-:Y:S01]  /*5850*/  FMUL.FTZ R88, R2, UR4 ;  /* 0x0000000402587c20 */ /* 0x000fe20008410000 */
[----:B------:R-:W-:Y:S02]  /*5860*/  FMUL.FTZ R86, R3, UR4 ;  /* 0x0000000403567c20 */ /* 0x000fe40008410000 */
[----:B------:R-:W-:Y:S02]  /*5870*/  FMUL.FTZ R85, R84, UR4 ;  /* 0x0000000454557c20 */ /* 0x000fe40008410000 */
[----:B------:R-:W1:Y:S01]  /*5880*/  MUFU.EX2 R3, R86 ;  /* 0x0000005600037308 */ /* 0x000e620000000800 */
[----:B------:R-:W-:Y:S02]  /*5890*/  FSEL R88, R88, RZ, P0 ;  /* 0x000000ff58587208 */ /* 0x000fe40000000000 */
[----:B------:R-:W-:Y:S03]  /*58a0*/  FSETP.NEU.FTZ.AND P0, PT, R0, -INF , PT ;  /* 0xff8000000000780b */ /* 0x000fe60003f1d000 */
[--C-:B------:R-:W-:Y:S01]  /*58b0*/  FFMA.FTZ R101, R4, UR4, -R88.reuse ;  /* 0x0000000404657c23 */ /* 0x100fe20008010858 */
[----:B------:R-:W-:Y:S03]  /*58c0*/  FSEL R87, R87, RZ, P0 ;  /* 0x000000ff57577208 */ /* 0x000fe60000000000 */
[----:B------:R-:W2:Y:S01]  /*58d0*/  MUFU.EX2 R84, R85 ;  /* 0x0000005500547308 */ /* 0x000ea20000000800 */
[--C-:B------:R-:W-:Y:S01]  /*58e0*/  FFMA.FTZ R106, R5, UR4, -R88.reuse ;  /* 0x00000004056a7c23 */ /* 0x100fe20008010858 */
[--C-:B------:R-:W-:Y:S01]  /*58f0*/  FFMA.FTZ R105, R8, UR4, -R88.reuse ;  /* 0x0000000408697c23 */ /* 0x100fe20008010858 */
[--C-:B------:R-:W-:Y:S01]  /*5900*/  FFMA.FTZ R93, R13, UR4, -R88.reuse ;  /* 0x000000040d5d7c23 */ /* 0x100fe20008010858 */
[--C-:B------:R-:W-:Y:S01]  /*5910*/  FFMA.FTZ R104, R7, UR4, -R87.reuse ;  /* 0x0000000407687c23 */ /* 0x100fe20008010857 */
[----:B------:R-:W-:Y:S01]  /*5920*/  FFMA.FTZ R108, R11, UR4, -R87 ;  /* 0x000000040b6c7c23 */ /* 0x000fe20008010857 */
[--C-:B------:R-:W-:Y:S01]  /*5930*/  FFMA.FTZ R92, R16, UR4, -R88.reuse ;  /* 0x00000004105c7c23 */ /* 0x100fe20008010858 */
[--C-:B------:R-:W-:Y:S03]  /*5940*/  FFMA.FTZ R109, R12, UR4, -R88.reuse ;  /* 0x000000040c6d7c23 */ /* 0x100fe60008010858 */
[----:B------:R-:W3:Y:S01]  /*5950*/  MUFU.EX2 R101, R101 ;  /* 0x0000006500657308 */ /* 0x000ee20000000800 */
[C---:B-1----:R-:W-:Y:S01]  /*5960*/  FMUL.FTZ R70, R3.reuse, R70 ;  /* 0x0000004603467220 */ /* 0x042fe20000410000 */
[C---:B------:R-:W-:Y:S01]  /*5970*/  FMUL.FTZ R71, R3.reuse, R71 ;  /* 0x0000004703477220 */ /* 0x040fe20000410000 */
[C---:B------:R-:W-:Y:S01]  /*5980*/  FMUL.FTZ R74, R3.reuse, R74 ;  /* 0x0000004a034a7220 */ /* 0x040fe20000410000 */
        /* <DEDUP_REMOVED lines=13> */
[C---:B---3--:R-:W-:Y:S01]  /*5a60*/  FFMA.FTZ R107, R84.reuse, R153, R101 ;  /* 0x00000099546b7223 */ /* 0x048fe20000010065 */
        /* <DEDUP_REMOVED lines=39> */
[----:B-1----:R-:W-:Y:S01]  /*5ce0*/  F2FP.F16.F32.PACK_AB R94, R110, R105 ;  /* 0x000000696e5e723e */ /* 0x002fe200000000ff */
[--C-:B------:R-:W-:Y:S01]  /*5cf0*/  FFMA.FTZ R7, R48, UR4, -R88.reuse ;  /* 0x0000000430077c23 */ /* 0x100fe20008010858 */
[--C-:B------:R-:W-:Y:S01]  /*5d00*/  FFMA.FTZ R6, R51, UR4, -R87.reuse ;  /* 0x0000000433067c23 */ /* 0x100fe20008010857 */
[--C-:B------:R-:W-:Y:S01]  /*5d10*/  FFMA.FTZ R49, R49, UR4, -R88.reuse ;  /* 0x0000000431317c23 */ /* 0x100fe20008010858 */
[--C-:B------:R-:W-:Y:S01]  /*5d20*/  FFMA.FTZ R18, R52, UR4, -R88.reuse ;  /* 0x0000000434127c23 */ /* 0x100fe20008010858 */
[----:B------:R-:W-:Y:S01]  /*5d30*/  ISETP.GT.AND P0, PT, R151, RZ, PT ;  /* 0x000000ff9700720c */ /* 0x000fe20003f04270 */
[--C-:B------:R-:W-:Y:S03]  /*5d40*/  FFMA.FTZ R13, R53, UR4, -R88.reuse ;  /* 0x00000004350d7c23 */ /* 0x100fe60008010858 */
[----:B------:R1:W-:Y:S01]  /*5d50*/  MUFU.EX2 R10, R93 ;  /* 0x0000005d000a7308 */ /* 0x0003e20000000800 */
[--C-:B------:R-:W-:Y:S01]  /*5d60*/  FFMA.FTZ R15, R54, UR4, -R87.reuse ;  /* 0x00000004360f7c23 */ /* 0x100fe20008010857 */
[----:B------:R-:W-:Y:S01]  /*5d70*/  FFMA.FTZ R26, R57, UR4, -R88 ;  /* 0x00000004391a7c23 */ /* 0x000fe20008010858 */
[--C-:B------:R-:W-:Y:S01]  /*5d80*/  FFMA.FTZ R55, R55, UR4, -R87.reuse ;  /* 0x0000000437377c23 */ /* 0x100fe20008010857 */
[--C-:B------:R-:W-:Y:S01]  /*5d90*/  FFMA.FTZ R58, R58, UR4, -R87.reuse ;  /* 0x000000043a3a7c23 */ /* 0x100fe20008010857 */
[--C-:B------:R-:W-:Y:S05]  /*5da0*/  FFMA.FTZ R59, R59, UR4, -R87.reuse ;  /* 0x000000043b3b7c23 */ /* 0x100fea0008010857 */
[----:B------:R3:W-:Y:S01]  /*5db0*/  MUFU.EX2 R9, R92 ;  /* 0x0000005c00097308 */ /* 0x0007e20000000800 */
[----:B--2---:R-:W-:Y:S09]  /*5dc0*/  F2FP.F16.F32.PACK_AB R95, R108, R111 ;  /* 0x0000006f6c5f723e */ /* 0x004ff200000000ff */
[----:B------:R-:W2:Y:S01]  /*5dd0*/  MUFU.EX2 R109, R109 ;  /* 0x0000006d006d7308 */ /* 0x000ea20000000800 */
[----:B-1----:R-:W-:Y:S01]  /*5de0*/  F2FP.F16.F32.PACK_AB R93, R104, R162 ;  /* 0x000000a2685d723e */ /* 0x002fe200000000ff */
[----:B------:R-:W-:Y:S01]  /*5df0*/  FFMA.FTZ R162, R3, R152, R162 ;  /* 0x0000009803a27223 */ /* 0x000fe200000100a2 */
[----:B------:R-:W-:Y:S01]  /*5e00*/  FFMA.FTZ R152, R46, UR4, -R87 ;  /* 0x000000042e987c23 */ /* 0x000fe20008010857 */
[----:B------:R-:W-:Y:S02]  /*5e10*/  MOV R3, R0 ;  /* 0x0000000000037202 */ /* 0x000fe40000000f00 */
[----:B------:R-:W-:Y:S04]  /*5e20*/  FADD.FTZ R22, R104, R162 ;  /* 0x000000a268167221 */ /* 0x000fe80000010000 */
[----:B------:R1:W-:Y:S01]  /*5e30*/  MUFU.EX2 R85, R90 ;  /* 0x0000005a00557308 */ /* 0x0003e20000000800 */
[C---:B---3--:R-:W-:Y:S01]  /*5e40*/  F2FP.F16.F32.PACK_AB R92, R106.reuse, R101 ;  /* 0x000000656a5c723e */ /* 0x048fe200000000ff */
[----:B------:R-:W-:Y:S01]  /*5e50*/  FADD.FTZ R106, R106, R107 ;  /* 0x0000006b6a6a7221 */ /* 0x000fe20000010000 */
[----:B------:R-:W-:Y:S01]  /*5e60*/  LDSM.16.MT88.4 R100, [R131+0x3400] ;  /* 0x003400008364783b */ /* 0x000fe20000004200 */
[----:B------:R-:W-:Y:S02]  /*5e70*/  FADD.FTZ R111, R111, R22 ;  /* 0x000000166f6f7221 */ /* 0x000fe40000010000 */
[----:B------:R-:W-:Y:S04]  /*5e80*/  FADD.FTZ R17, R105, R106 ;  /* 0x0000006a69117221 */ /* 0x000fe80000010000 */
[----:B------:R3:W4:Y:S01]  /*5e90*/  MUFU.EX2 R11, R89 ;  /* 0x00000059000b7308 */ /* 0x0007220000000800 */
[C---:B------:R-:W-:Y:S01]  /*5ea0*/  HMMA.16816.F32 R68, R92.reuse, R96, R68 ;  /* 0x000000605c44723c */ /* 0x040fe20000001844 */
[----:B------:R-:W-:Y:S04]  /*5eb0*/  LDSM.16.MT88.4 R104, [R131+0x3800] ;  /* 0x003800008368783b */ /* 0x000fe80000004200 */
[----:B------:R-:W-:Y:S01]  /*5ec0*/  FADD.FTZ R110, R110, R17 ;  /* 0x000000116e6e7221 */ /* 0x000fe20000010000 */
[C---:B------:R-:W-:Y:S03]  /*5ed0*/  HMMA.16816.F32 R72, R92.reuse, R98, R72 ;  /* 0x000000625c48723c */ /* 0x040fe60000001848 */
[----:B------:R-:W5:Y:S01]  /*5ee0*/  MUFU.EX2 R112, R112 ;  /* 0x0000007000707308 */ /* 0x000f620000000800 */
[----:B------:R-:W2:Y:S01]  /*5ef0*/  LDSM.16.MT88.4 R96, [R131+0x3000] ;  /* 0x003000008360783b */ /* 0x000ea20000004200 */
[--C-:B-1----:R-:W-:Y:S01]  /*5f00*/  FFMA.FTZ R90, R37, UR4, -R88.reuse ;  /* 0x00000004255a7c23 */ /* 0x102fe20008010858 */
[----:B------:R-:W-:Y:S07]  /*5f10*/  FFMA.FTZ R17, R56, UR4, -R88 ;  /* 0x0000000438117c23 */ /* 0x000fee0008010858 */
[----:B------:R1:W-:Y:S01]  /*5f20*/  MUFU.EX2 R14, R86 ;  /* 0x00000056000e7308 */ /* 0x0003e20000000800 */
[--C-:B---3--:R-:W-:Y:S09]  /*5f30*/  FFMA.FTZ R89, R39, UR4, -R87.reuse ;  /* 0x0000000427597c23 */ /* 0x108ff20008010857 */
[----:B------:R-:W3:Y:S10]  /*5f40*/  MUFU.EX2 R115, R115 ;  /* 0x0000007300737308 */ /* 0x000ef40000000800 */
[----:B------:R-:W-:Y:S01]  /*5f50*/  MUFU.EX2 R113, R113 ;  /* 0x0000007100717308 */ /* 0x000fe20000000800 */
[--C-:B-1----:R-:W-:Y:S09]  /*5f60*/  FFMA.FTZ R86, R31, UR4, -R87.reuse ;  /* 0x000000041f567c23 */ /* 0x102ff20008010857 */
[----:B------:R-:W1:Y:S10]  /*5f70*/  MUFU.EX2 R164, R164 ;  /* 0x000000a400a47308 */ /* 0x000e740000000800 */
[----:B------:R-:W-:Y:S01]  /*5f80*/  MUFU.EX2 R114, R114 ;  /* 0x0000007200727308 */ /* 0x000fe20000000800 */
[C---:B--2---:R-:W-:Y:S09]  /*5f90*/  HMMA.16816.F32 R76, R92.reuse, R96, R76 ;  /* 0x000000605c4c723c */ /* 0x044ff2000000184c */
[----:B------:R-:W2:Y:S01]  /*5fa0*/  MUFU.EX2 R159, R159 ;  /* 0x0000009f009f7308 */ /* 0x000ea20000000800 */
[----:B------:R-:W-:Y:S01]  /*5fb0*/  HMMA.16816.F32 R80, R92, R98, R80 ;  /* 0x000000625c50723c */ /* 0x000fe20000001850 */
[----:B------:R-:W1:Y:S08]  /*5fc0*/  LDSM.16.MT88.4 R96, [R132+0x3400] ;  /* 0x003400008460783b */ /* 0x000e700000004200 */
[----:B------:R-:W-:Y:S02]  /*5fd0*/  MUFU.EX2 R163, R163 ;  /* 0x000000a300a37308 */ /* 0x000fe40000000800 */
[----:B------:R-:W-:Y:S02]  /*5fe0*/  F2FP.F16.F32.PACK_AB R92, R10, R109 ;  /* 0x0000006d0a5c723e */ /* 0x000fe400000000ff */
[----:B----4-:R-:W-:Y:S02]  /*5ff0*/  F2FP.F16.F32.PACK_AB R93, R11, R85 ;  /* 0x000000550b5d723e */ /* 0x010fe400000000ff */
[----:B-----5:R-:W-:Y:S04]  /*6000*/  F2FP.F16.F32.PACK_AB R94, R112, R9 ;  /* 0x00000009705e723e */ /* 0x020fe800000000ff */
[----:B------:R-:W4:Y:S01]  /*6010*/  MUFU.EX2 R122, R122 ;  /* 0x0000007a007a7308 */ /* 0x000f220000000800 */
[----:B---3--:R-:W-:Y:S09]  /*6020*/  F2FP.F16.F32.PACK_AB R95, R115, R14 ;  /* 0x0000000e735f723e */ /* 0x008ff200000000ff */
[----:B------:R-:W-:Y:S10]  /*6030*/  MUFU.EX2 R123, R123 ;  /* 0x0000007b007b7308 */ /* 0x000ff40000000800 */
[----:B------:R-:W3:Y:S10]  /*6040*/  MUFU.EX2 R154, R154 ;  /* 0x0000009a009a7308 */ /* 0x000ef40000000800 */
[----:B------:R-:W-:Y:S01]  /*6050*/  MUFU.EX2 R121, R121 ;  /* 0x0000007900797308 */ /* 0x000fe20000000800 */
[C---:B-1----:R-:W-:Y:S09]  /*6060*/  HMMA.16816.F32 R68, R92.reuse, R96, R68 ;  /* 0x000000605c44723c */ /* 0x042ff20000001844 */
[----:B------:R-:W1:Y:S01]  /*6070*/  MUFU.EX2 R116, R116 ;  /* 0x0000007400747308 */ /* 0x000e620000000800 */
[C---:B------:R-:W-:Y:S01]  /*6080*/  HMMA.16816.F32 R72, R92.reuse, R98, R72 ;  /* 0x000000625c48723c */ /* 0x040fe20000001848 */
[----:B------:R-:W5:Y:S05]  /*6090*/  LDSM.16.MT88.4 R96, [R132+0x3800] ;  /* 0x003800008460783b */ /* 0x000f6a0000004200 */
[C---:B------:R-:W-:Y:S03]  /*60a0*/  HMMA.16816.F32 R76, R92.reuse, R100, R76 ;  /* 0x000000645c4c723c */ /* 0x040fe6000000184c */
[----:B------:R-:W-:Y:S03]  /*60b0*/  MUFU.EX2 R155, R155 ;  /* 0x0000009b009b7308 */ /* 0x000fe60000000800 */
[----:B------:R-:W-:Y:S07]  /*60c0*/  HMMA.16816.F32 R80, R92, R102, R80 ;  /* 0x000000665c50723c */ /* 0x000fee0000001850 */
[----:B------:R-:W1:Y:S01]  /*60d0*/  MUFU.EX2 R86, R86 ;  /* 0x0000005600567308 */ /* 0x000e620000000800 */
[----:B------:R-:W-:Y:S03]  /*60e0*/  FFMA.FTZ R100, R50, UR4, -R87 ;  /* 0x0000000432647c23 */ /* 0x000fe60008010857 */
[----:B------:R-:W-:Y:S06]  /*60f0*/  F2FP.F16.F32.PACK_AB R92, R164, R113 ;  /* 0x00000071a45c723e */ /* 0x000fec00000000ff */
[----:B------:R1:W-:Y:S01]  /*6100*/  MUFU.EX2 R5, R100 ;  /* 0x0000006400057308 */ /* 0x0003e20000000800 */
[----:B--2---:R-:W-:Y:S02]  /*6110*/  F2FP.F16.F32.PACK_AB R93, R159, R114 ;  /* 0x000000729f5d723e */ /* 0x004fe400000000ff */
[----:B----4-:R-:W-:Y:S02]  /*6120*/  F2FP.F16.F32.PACK_AB R94, R122, R163 ;  /* 0x000000a37a5e723e */ /* 0x010fe400000000ff */
[----:B---3--:R-:W-:Y:S05]  /*6130*/  F2FP.F16.F32.PACK_AB R95, R154, R123 ;  /* 0x0000007b9a5f723e */ /* 0x008fea00000000ff */
[----:B------:R-:W-:Y:S10]  /*6140*/  MUFU.EX2 R117, R117 ;  /* 0x0000007500757308 */ /* 0x000ff40000000800 */
[----:B------:R-:W2:Y:S01]  /*6150*/  MUFU.EX2 R120, R120 ;  /* 0x0000007800787308 */ /* 0x000ea20000000800 */
[----:B-1----:R-:W1:Y:S01]  /*6160*/  LDSM.16.MT88.4 R100, [R132+0x3c00] ;  /* 0x003c00008464783b */ /* 0x002e620000004200 */
[C---:B-----5:R-:W-:Y:S08]  /*6170*/  HMMA.16816.F32 R68, R92.reuse, R96, R68 ;  /* 0x000000605c44723c */ /* 0x060ff00000001844 */
[----:B------:R-:W-:Y:S01]  /*6180*/  MUFU.EX2 R158, R158 ;  /* 0x0000009e009e7308 */ /* 0x000fe20000000800 */
[C---:B------:R-:W-:Y:S01]  /*6190*/  HMMA.16816.F32 R72, R92.reuse, R98, R72 ;  /* 0x000000625c48723c */ /* 0x040fe20000001848 */
[----:B------:R-:W3:Y:S05]  /*61a0*/  LDSM.16.MT88.4 R96, [R131+0x3c00] ;  /* 0x003c00008360783b */ /* 0x000eea0000004200 */
[C---:B------:R-:W-:Y:S03]  /*61b0*/  HMMA.16816.F32 R76, R92.reuse, R104, R76 ;  /* 0x000000685c4c723c */ /* 0x040fe6000000184c */
[----:B------:R-:W4:Y:S03]  /*61c0*/  MUFU.EX2 R139, R139 ;  /* 0x0000008b008b7308 */ /* 0x000f260000000800 */
[----:B------:R-:W-:Y:S07]  /*61d0*/  HMMA.16816.F32 R80, R92, R106, R80 ;  /* 0x0000006a5c50723c */ /* 0x000fee0000001850 */
[----:B------:R-:W-:Y:S01]  /*61e0*/  MUFU.EX2 R119, R119 ;  /* 0x0000007700777308 */ /* 0x000fe20000000800 */
[----:B------:R-:W-:Y:S03]  /*61f0*/  FADD.FTZ R104, R108, R111 ;  /* 0x0000006f6c687221 */ /* 0x000fe60000010000 */
[----:B------:R-:W-:Y:S01]  /*6200*/  FADD.FTZ R105, R109, R110 ;  /* 0x0000006e6d697221 */ /* 0x000fe20000010000 */
[----:B------:R-:W-:Y:S01]  /*6210*/  F2FP.F16.F32.PACK_AB R92, R116, R121 ;  /* 0x00000079745c723e */ /* 0x000fe200000000ff */
[----:B------:R-:W5:Y:S04]  /*6220*/  LDSM.16.MT88.4 R108, [R132+0x4000] ;  /* 0x00400000846c783b */ /* 0x000f680000004200 */
[----:B------:R-:W3:Y:S01]  /*6230*/  MUFU.EX2 R90, R90 ;  /* 0x0000005a005a7308 */ /* 0x000ee20000000800 */
[----:B------:R-:W-:Y:S01]  /*6240*/  FADD.FTZ R104, R85, R104 ;  /* 0x0000006855687221 */ /* 0x000fe20000010000 */
[----:B------:R-:W-:Y:S01]  /*6250*/  FADD.FTZ R30, R10, R105 ;  /* 0x000000690a1e7221 */ /* 0x000fe20000010000 */
[----:B------:R-:W-:Y:S02]  /*6260*/  F2FP.F16.F32.PACK_AB R93, R86, R155 ;  /* 0x0000009b565d723e */ /* 0x000fe400000000ff */
[----:B------:R-:W-:Y:S01]  /*6270*/  FADD.FTZ R11, R11, R104 ;  /* 0x000000680b0b7221 */ /* 0x000fe20000010000 */
[----:B--2---:R-:W-:Y:S01]  /*6280*/  F2FP.F16.F32.PACK_AB R94, R120, R117 ;  /* 0x00000075785e723e */ /* 0x004fe200000000ff */
[----:B------:R-:W2:Y:S03]  /*6290*/  LDSM.16.MT88.4 R104, [R131+0x4000] ;  /* 0x004000008368783b */ /* 0x000ea60000004200 */
[----:B------:R-:W-:Y:S01]  /*62a0*/  MUFU.EX2 R118, R118 ;  /* 0x0000007600767308 */ /* 0x000fe20000000800 */
[----:B----4-:R-:W-:Y:S01]  /*62b0*/  F2FP.F16.F32.PACK_AB R95, R139, R158 ;  /* 0x0000009e8b5f723e */ /* 0x010fe200000000ff */
[----:B------:R-:W-:Y:S01]  /*62c0*/  FADD.FTZ R9, R9, R30 ;  /* 0x0000001e09097221 */ /* 0x000fe20000010000 */
[----:B------:R-:W-:Y:S01]  /*62d0*/  FADD.FTZ R14, R14, R11 ;  /* 0x0000000b0e0e7221 */ /* 0x000fe20000010000 */
[----:B------:R-:W-:Y:S01]  /*62e0*/  FFMA.FTZ R11, R60, UR4, -R88 ;  /* 0x000000043c0b7c23 */ /* 0x000fe20008010858 */
[----:B------:R-:W-:Y:S01]  /*62f0*/  MOV R85, R2 ;  /* 0x0000000200557202 */ /* 0x000fe20000000f00 */
[----:B------:R-:W-:Y:S01]  /*6300*/  FADD.FTZ R112, R112, R9 ;  /* 0x0000000970707221 */ /* 0x000fe20000010000 */
[----:B------:R-:W-:Y:S03]  /*6310*/  FADD.FTZ R115, R115, R14 ;  /* 0x0000000e73737221 */ /* 0x000fe60000010000 */
[----:B------:R-:W4:Y:S01]  /*6320*/  MUFU.EX2 R89, R89 ;  /* 0x0000005900597308 */ /* 0x000f220000000800 */
[C---:B-1----:R-:W-:Y:S03]  /*6330*/  HMMA.16816.F32 R68, R92.reuse, R100, R68 ;  /* 0x000000645c44723c */ /* 0x042fe60000001844 */
[----:B------:R-:W-:Y:S03]  /*6340*/  FADD.FTZ R14, R114, R115 ;  /* 0x00000073720e7221 */ /* 0x000fe60000010000 */
[C---:B------:R-:W-:Y:S03]  /*6350*/  HMMA.16816.F32 R72, R92.reuse, R102, R72 ;  /* 0x000000665c48723c */ /* 0x040fe60000001848 */
[----:B------:R-:W-:Y:S02]  /*6360*/  MUFU.EX2 R161, R161 ;  /* 0x000000a100a17308 */ /* 0x000fe40000000800 */
[----:B------:R-:W-:Y:S01]  /*6370*/  FADD.FTZ R101, R113, R112 ;  /* 0x0000007071657221 */ /* 0x000fe20000010000 */
[C---:B---3--:R-:W-:Y:S01]  /*6380*/  HMMA.16816.F32 R76, R92.reuse, R96, R76 ;  /* 0x000000605c4c723c */ /* 0x048fe2000000184c */
[----:B------:R-:W1:Y:S06]  /*6390*/  LDSM.16.MT88.4 R112, [R132+0x4400] ;  /* 0x004400008470783b */ /* 0x000e6c0000004200 */
[----:B------:R-:W3:Y:S01]  /*63a0*/  MUFU.EX2 R156, R156 ;  /* 0x0000009c009c7308 */ /* 0x000ee20000000800 */
[----:B------:R-:W-:Y:S01]  /*63b0*/  F2FP.F16.F32.PACK_AB R100, R90, R119 ;  /* 0x000000775a64723e */ /* 0x000fe200000000ff */
[----:B------:R-:W-:Y:S01]  /*63c0*/  HMMA.16816.F32 R80, R92, R98, R80 ;  /* 0x000000625c50723c */ /* 0x000fe20000001850 */
[----:B------:R-:W1:Y:S07]  /*63d0*/  LDSM.16.MT88.4 R96, [R131+0x4400] ;  /* 0x004400008360783b */ /* 0x000e6e0000004200 */
[----:B------:R-:W-:Y:S03]  /*63e0*/  MUFU.EX2 R160, R160 ;  /* 0x000000a000a07308 */ /* 0x000fe60000000800 */
[----:B------:R-:W-:Y:S01]  /*63f0*/  FADD.FTZ R30, R164, R101 ;  /* 0x00000065a41e7221 */ /* 0x000fe20000010000 */
[----:B----4-:R-:W-:Y:S01]  /*6400*/  F2FP.F16.F32.PACK_AB R101, R89, R118 ;  /* 0x000000765965723e */ /* 0x010fe200000000ff */
[----:B------:R-:W-:Y:S01]  /*6410*/  FFMA.FTZ R93, R61, UR4, -R88 ;  /* 0x000000043d5d7c23 */ /* 0x000fe20008010858 */
[----:B------:R-:W-:Y:S01]  /*6420*/  FFMA.FTZ R94, R62, UR4, -R87 ;  /* 0x000000043e5e7c23 */ /* 0x000fe20008010857 */
[----:B------:R-:W-:Y:S03]  /*6430*/  FADD.FTZ R92, R159, R14 ;  /* 0x0000000e9f5c7221 */ /* 0x000fe60000010000 */
[----:B------:R-:W4:Y:S01]  /*6440*/  MUFU.EX2 R157, R157 ;  /* 0x0000009d009d7308 */ /* 0x000f220000000800 */
[----:B---3--:R-:W-:Y:S01]  /*6450*/  F2FP.F16.F32.PACK_AB R102, R156, R161 ;  /* 0x000000a19c66723e */ /* 0x008fe200000000ff */
[----:B------:R-:W-:Y:S01]  /*6460*/  FADD.FTZ R163, R163, R30 ;  /* 0x0000001ea3a37221 */ /* 0x000fe20000010000 */
[----:B------:R-:W-:Y:S03]  /*6470*/  FADD.FTZ R123, R123, R92 ;  /* 0x0000005c7b7b7221 */ /* 0x000fe60000010000 */
        /* <DEDUP_REMOVED lines=20> */
[----:B------:R-:W-:Y:S01]  /*65c0*/  MUFU.EX2 R165, R165 ;  /* 0x000000a500a57308 */ /* 0x000fe20000000800 */
[----:B------:R-:W4:Y:S01]  /*65d0*/  LDSM.16.MT88.4 R108, [R132+0x4800] ;  /* 0x00480000846c783b */ /* 0x000f220000004200 */
[----:B---3--:R-:W-:Y:S01]  /*65e0*/  F2FP.F16.F32.PACK_AB R92, R84, R153 ;  /* 0x00000099545c723e */ /* 0x008fe200000000ff */
[C---:B--2---:R-:W-:Y:S07]  /*65f0*/  HMMA.16816.F32 R76, R100.reuse, R104, R76 ;  /* 0x00000068644c723c */ /* 0x044fee000000184c */
[----:B------:R-:W-:Y:S01]  /*6600*/  MUFU.EX2 R7, R7 ;  /* 0x0000000700077308 */ /* 0x000fe20000000800 */
[----:B------:R-:W-:Y:S01]  /*6610*/  FADD.FTZ R89, R89, R118 ;  /* 0x0000007659597221 */ /* 0x000fe20000010000 */
[----:B------:R-:W-:Y:S01]  /*6620*/  HMMA.16816.F32 R80, R100, R106, R80 ;  /* 0x0000006a6450723c */ /* 0x000fe20000001850 */
[----:B------:R-:W2:Y:S07]  /*6630*/  LDSM.16.MT88.4 R104, [R131+0x4800] ;  /* 0x004800008368783b */ /* 0x000eae0000004200 */
[----:B------:R-:W-:Y:S03]  /*6640*/  MUFU.EX2 R162, R49 ;  /* 0x0000003100a27308 */ /* 0x000fe60000000800 */
[----:B------:R-:W-:Y:S01]  /*6650*/  FADD.FTZ R160, R160, R89 ;  /* 0x00000059a0a07221 */ /* 0x000fe20000010000 */
[----:B------:R-:W-:Y:S01]  /*6660*/  FADD.FTZ R101, R119, R120 ;  /* 0x0000007877657221 */ /* 0x000fe20000010000 */
[----:B------:R-:W-:Y:S03]  /*6670*/  FFMA.FTZ R119, R66, UR4, -R87 ;  /* 0x0000000442777c23 */ /* 0x000fe60008010857 */
[----:B------:R-:W-:Y:S01]  /*6680*/  FADD.FTZ R116, R90, R101 ;  /* 0x000000655a747221 */ /* 0x000fe20000010000 */
[----:B------:R-:W-:Y:S01]  /*6690*/  FFMA.FTZ R87, R67, UR4, -R87 ;  /* 0x0000000443577c23 */ /* 0x000fe20008010857 */
[----:B------:R-:W3:Y:S01]  /*66a0*/  MUFU.EX2 R6, R6 ;  /* 0x0000000600067308 */ /* 0x000ee20000000800 */
[----:B------:R-:W-:Y:S01]  /*66b0*/  FADD.FTZ R157, R157, R160 ;  /* 0x000000a09d9d7221 */ /* 0x000fe20000010000 */
[----:B------:R-:W-:Y:S04]  /*66c0*/  FADD.FTZ R161, R161, R116 ;  /* 0x00000074a1a17221 */ /* 0x000fe80000010000 */
[----:B------:R-:W-:Y:S04]  /*66d0*/  FADD.FTZ R156, R156, R161 ;  /* 0x000000a19c9c7221 */ /* 0x000fe80000010000 */
[----:B------:R5:W-:Y:S01]  /*66e0*/  MUFU.EX2 R159, R93 ;  /* 0x0000005d009f7308 */ /* 0x000be20000000800 */
[----:B------:R-:W-:Y:S09]  /*66f0*/  FADD.FTZ R153, R153, R156 ;  /* 0x0000009c99997221 */ /* 0x000ff20000010000 */
[----:B------:R1:W-:Y:S01]  /*6700*/  MUFU.EX2 R122, R94 ;  /* 0x0000005e007a7308 */ /* 0x0003e20000000800 */
[----:B---3--:R-:W-:Y:S09]  /*6710*/  F2FP.F16.F32.PACK_AB R95, R6, R5 ;  /* 0x00000005065f723e */ /* 0x008ff200000000ff */
[----:B------:R-:W-:Y:S01]  /*6720*/  MUFU.EX2 R18, R18 ;  /* 0x0000001200127308 */ /* 0x000fe20000000800 */
[----:B-----5:R-:W-:Y:S01]  /*6730*/  F2FP.F16.F32.PACK_AB R93, R165, R152 ;  /* 0x00000098a55d723e */ /* 0x020fe200000000ff */
[----:B------:R-:W-:Y:S08]  /*6740*/  FADD.FTZ R152, R152, R157 ;  /* 0x0000009d98987221 */ /* 0x000ff00000010000 */
[----:B------:R-:W3:Y:S01]  /*6750*/  MUFU.EX2 R13, R13 ;  /* 0x0000000d000d7308 */ /* 0x000ee20000000800 */
[----:B-1----:R-:W-:Y:S09]  /*6760*/  F2FP.F16.F32.PACK_AB R94, R162, R7 ;  /* 0x00000007a25e723e */ /* 0x002ff200000000ff */
[----:B------:R-:W-:Y:S01]  /*6770*/  MUFU.EX2 R15, R15 ;  /* 0x0000000f000f7308 */ /* 0x000fe20000000800 */
[C---:B------:R-:W-:Y:S06]  /*6780*/  HMMA.16816.F32 R68, R92.reuse, R112, R68 ;  /* 0x000000705c44723c */ /* 0x040fec0000001844 */
[C---:B------:R-:W-:Y:S03]  /*6790*/  HMMA.16816.F32 R72, R92.reuse, R114, R72 ;  /* 0x000000725c48723c */ /* 0x040fe60000001848 */
[----:B------:R-:W1:Y:S01]  /*67a0*/  MUFU.EX2 R22, R55 ;  /* 0x0000003700167308 */ /* 0x000e620000000800 */
[----:B------:R-:W5:Y:S01]  /*67b0*/  LDSM.16.MT88.4 R112, [R132+0x4c00] ;  /* 0x004c00008470783b */ /* 0x000f620000004200 */
[----:B---3--:R-:W-:Y:S01]  /*67c0*/  F2FP.F16.F32.PACK_AB R100, R13, R18 ;  /* 0x000000120d64723e */ /* 0x008fe200000000ff */
[C---:B------:R-:W-:Y:S07]  /*67d0*/  HMMA.16816.F32 R76, R92.reuse, R96, R76 ;  /* 0x000000605c4c723c */ /* 0x040fee000000184c */
[----:B------:R-:W-:Y:S01]  /*67e0*/  MUFU.EX2 R17, R17 ;  /* 0x0000001100117308 */ /* 0x000fe20000000800 */
[----:B------:R-:W-:Y:S01]  /*67f0*/  HMMA.16816.F32 R80, R92, R98, R80 ;  /* 0x000000625c50723c */ /* 0x000fe20000001850 */
[----:B------:R-:W3:Y:S08]  /*6800*/  LDSM.16.MT88.4 R96, [R131+0x4c00] ;  /* 0x004c00008360783b */ /* 0x000ef00000004200 */
[----:B------:R-:W4:Y:S02]  /*6810*/  MUFU.EX2 R26, R26 ;  /* 0x0000001a001a7308 */ /* 0x000f240000000800 */
[----:B-1----:R-:W-:Y:S08]  /*6820*/  F2FP.F16.F32.PACK_AB R101, R22, R15 ;  /* 0x0000000f1665723e */ /* 0x002ff000000000ff */
[----:B------:R-:W-:Y:S10]  /*6830*/  MUFU.EX2 R10, R58 ;  /* 0x0000003a000a7308 */ /* 0x000ff40000000800 */
[----:B------:R-:W1:Y:S01]  /*6840*/  MUFU.EX2 R9, R59 ;  /* 0x0000003b00097308 */ /* 0x000e620000000800 */
[----:B----4-:R-:W-:Y:S09]  /*6850*/  F2FP.F16.F32.PACK_AB R102, R26, R17 ;  /* 0x000000111a66723e */ /* 0x010ff200000000ff */
[----:B------:R-:W4:Y:S10]  /*6860*/  MUFU.EX2 R164, R11 ;  /* 0x0000000b00a47308 */ /* 0x000f340000000800 */
[----:B------:R-:W2:Y:S01]  /*6870*/  MUFU.EX2 R121, R121 ;  /* 0x0000007900797308 */ /* 0x000ea20000000800 */
[----:B-1----:R-:W-:Y:S07]  /*6880*/  F2FP.F16.F32.PACK_AB R103, R9, R10 ;  /* 0x0000000a0967723e */ /* 0x002fee00000000ff */
[C---:B------:R-:W-:Y:S02]  /*6890*/  HMMA.16816.F32 R68, R100.reuse, R108, R68 ;  /* 0x0000006c6444723c */ /* 0x040fe40000001844 */
[----:B------:R-:W-:Y:S03]  /*68a0*/  MUFU.EX2 R86, R123 ;  /* 0x0000007b00567308 */ /* 0x000fe60000000800 */
[----:B----4-:R-:W-:Y:S01]  /*68b0*/  F2FP.F16.F32.PACK_AB R92, R159, R164 ;  /* 0x000000a49f5c723e */ /* 0x010fe200000000ff */
[C---:B------:R-:W-:Y:S06]  /*68c0*/  HMMA.16816.F32 R72, R100.reuse, R110, R72 ;  /* 0x0000006e6448723c */ /* 0x040fec0000001848 */
[----:B------:R-:W1:Y:S01]  /*68d0*/  MUFU.EX2 R117, R88 ;  /* 0x0000005800757308 */ /* 0x000e620000000800 */
[----:B--2---:R-:W-:Y:S01]  /*68e0*/  F2FP.F16.F32.PACK_AB R93, R121, R122 ;  /* 0x0000007a795d723e */ /* 0x004fe200000000ff */
[C---:B------:R-:W-:Y:S08]  /*68f0*/  HMMA.16816.F32 R76, R100.reuse, R104, R76 ;  /* 0x00000068644c723c */ /* 0x040ff0000000184c */
[----:B------:R-:W-:Y:S01]  /*6900*/  MUFU.EX2 R90, R119 ;  /* 0x00000077005a7308 */ /* 0x000fe20000000800 */
[----:B------:R-:W-:Y:S09]  /*6910*/  HMMA.16816.F32 R80, R100, R106, R80 ;  /* 0x0000006a6450723c */ /* 0x000ff20000001850 */
[----:B------:R-:W2:Y:S02]  /*6920*/  MUFU.EX2 R87, R87 ;  /* 0x0000005700577308 */ /* 0x000ea40000000800 */
[----:B-1----:R-:W-:Y:S01]  /*6930*/  F2FP.F16.F32.PACK_AB R94, R117, R86 ;  /* 0x00000056755e723e */ /* 0x002fe200000000ff */
[----:B------:R-:W-:Y:S01]  /*6940*/  FADD.FTZ R88, R84, R153 ;  /* 0x0000009954587221 */ /* 0x000fe20000010000 */
[----:B------:R-:W-:Y:S03]  /*6950*/  FADD.FTZ R84, R165, R152 ;  /* 0x00000098a5547221 */ /* 0x000fe60000010000 */
[----:B------:R-:W-:Y:S01]  /*6960*/  FADD.FTZ R67, R7, R88 ;  /* 0x0000005807437221 */ /* 0x000fe20000010000 */
[----:B------:R-:W-:Y:S03]  /*6970*/  FADD.FTZ R89, R5, R84 ;  /* 0x0000005405597221 */ /* 0x000fe60000010000 */
[----:B------:R-:W-:Y:S01]  /*6980*/  FADD.FTZ R67, R162, R67 ;  /* 0x00000043a2437221 */ /* 0x000fe20000010000 */
[----:B------:R-:W-:Y:S03]  /*6990*/  FADD.FTZ R84, R6, R89 ;  /* 0x0000005906547221 */ /* 0x000fe60000010000 */
[----:B------:R-:W-:Y:S01]  /*69a0*/  FADD.FTZ R88, R18, R67 ;  /* 0x0000004312587221 */ /* 0x000fe20000010000 */
[----:B--2---:R-:W-:Y:S01]  /*69b0*/  F2FP.F16.F32.PACK_AB R95, R87, R90 ;  /* 0x0000005a575f723e */ /* 0x004fe200000000ff */
[----:B------:R-:W-:Y:S02]  /*69c0*/  FADD.FTZ R67, R15, R84 ;  /* 0x000000540f437221 */ /* 0x000fe40000010000 */
[----:B------:R-:W-:Y:S02]  /*69d0*/  FADD.FTZ R84, R13, R88 ;  /* 0x000000580d547221 */ /* 0x000fe40000010000 */
[----:B------:R-:W-:Y:S02]  /*69e0*/  FADD.FTZ R89, R22, R67 ;  /* 0x0000004316597221 */ /* 0x000fe40000010000 */
[C---:B-----5:R-:W-:Y:S05]  /*69f0*/  HMMA.16816.F32 R68, R92.reuse, R112, R68 ;  /* 0x000000705c44723c */ /* 0x060fea0000001844 */
[----:B------:R-:W-:Y:S01]  /*6a00*/  FADD.FTZ R67, R17, R84 ;  /* 0x0000005411437221 */ /* 0x000fe20000010000 */
[C---:B------:R-:W-:Y:S05]  /*6a10*/  HMMA.16816.F32 R72, R92.reuse, R114, R72 ;  /* 0x000000725c48723c */ /* 0x040fea0000001848 */
[----:B------:R-:W-:Y:S01]  /*6a20*/  FADD.FTZ R84, R10, R89 ;  /* 0x000000590a547221 */ /* 0x000fe20000010000 */
[C---:B---3--:R-:W-:Y:S05]  /*6a30*/  HMMA.16816.F32 R76, R92.reuse, R96, R76 ;  /* 0x000000605c4c723c */ /* 0x048fea000000184c */
[----:B------:R-:W-:Y:S01]  /*6a40*/  FADD.FTZ R89, R26, R67 ;  /* 0x000000431a597221 */ /* 0x000fe20000010000 */
[----:B------:R-:W-:Y:S05]  /*6a50*/  HMMA.16816.F32 R80, R92, R98, R80 ;  /* 0x000000625c50723c */ /* 0x000fea0000001850 */
[----:B------:R-:W-:Y:S01]  /*6a60*/  FADD.FTZ R67, R9, R84 ;  /* 0x0000005409437221 */ /* 0x000fe20000010000 */
[----:B------:R-:W-:Y:S05]  /*6a70*/  FADD.FTZ R164, R164, R89 ;  /* 0x00000059a4a47221 */ /* 0x000fea0000010000 */
[----:B------:R-:W-:Y:S01]  /*6a80*/  FADD.FTZ R122, R122, R67 ;  /* 0x000000437a7a7221 */ /* 0x000fe20000010000 */
[----:B------:R-:W-:Y:S01]  /*6a90*/  FADD.FTZ R159, R159, R164 ;  /* 0x000000a49f9f7221 */ /* 0x000fe20000010000 */
[----:B------:R-:W-:Y:S02]  /*6aa0*/  IADD3 R67, R151, -0x1, RZ ;  /* 0xffffffff97437810 */ /* 0x000fe40007ffe0ff */
[----:B------:R-:W-:Y:S01]  /*6ab0*/  FADD.FTZ R121, R121, R122 ;  /* 0x0000007a79797221 */ /* 0x000fe20000010000 */
[----:B------:R-:W-:Y:S01]  /*6ac0*/  FADD.FTZ R86, R86, R159 ;  /* 0x0000009f56567221 */ /* 0x000fe20000010000 */
[----:B------:R-:W-:Y:S02]  /*6ad0*/  MOV R151, R67 ;  /* 0x0000004300977202 */ /* 0x000fe40000000f00 */
[----:B------:R-:W-:Y:S01]  /*6ae0*/  FADD.FTZ R90, R90, R121 ;  /* 0x000000795a5a7221 */ /* 0x000fe20000010000 */
[----:B------:R-:W-:Y:S03]  /*6af0*/  FADD.FTZ R153, R117, R86 ;  /* 0x0000005675997221 */ /* 0x000fe60000010000 */
[----:B------:R-:W-:Y:S01]  /*6b00*/  FADD.FTZ R152, R87, R90 ;  /* 0x0000005a57987221 */ /* 0x000fe20000010000 */
[----:B------:R-:W-:Y:S06]  /*6b10*/  @P0 BRA `(.L_x_4213) ;  /* 0xffffffd800a40947 */ /* 0x000fec000383ffff */
.L_x_4209:
        /* <DEDUP_REMOVED lines=16> */
[----:B------:R-:W-:Y:S02]  /*6c20*/  SHF.R.S32.HI R3, RZ, 0x2, R3 ;  /* 0x00000002ff037819 */ /* 0x000fe40000011403 */
[CC--:B------:R-:W-:Y:S02]  /*6c30*/  LEA.HI R7, R5.reuse, R6.reuse, RZ, 0x2 ;  /* 0x0000000605077211 */ /* 0x0c0fe400078f10ff */
[----:B------:R-:W-:Y:S01]  /*6c40*/  LEA.HI R5, R5, R6, RZ, 0x5 ;  /* 0x0000000605057211 */ /* 0x000fe200078f28ff */
[----:B-1----:R-:W-:Y:S01]  /*6c50*/  FADD.FTZ R8, R13, R8 ;  /* 0x000000080d087221 */ /* 0x002fe20000010000 */
[----:B------:R-:W-:-:S02]  /*6c60*/  LOP3.LUT R7, R7, 0xfffffffc, RZ, 0xc0, !PT ;  /* 0xfffffffc07077812 */ /* 0x000fc400078ec0ff */
[----:B------:R-:W-:Y:S01]  /*6c70*/  SHF.R.S32.HI R4, RZ, 0x5, R5 ;  /* 0x00000005ff047819 */ /* 0x000fe20000011405 */
[----:B--2---:R-:W-:Y:S01]  /*6c80*/  FADD.FTZ R9, R10, R9 ;  /* 0x000000090a097221 */ /* 0x004fe20000010000 */
[----:B------:R-:W-:Y:S01]  /*6c90*/  FSETP.NE.FTZ.AND P2, PT, R8, RZ, PT ;  /* 0x000000ff0800720b */ /* 0x000fe20003f55000 */
[----:B------:R-:W-:Y:S01]  /*6ca0*/  IMAD.IADD R7, R6, 0x1, -R7 ;  /* 0x0000000106077824 */ /* 0x000fe200078e0a07 */
[----:B------:R-:W-:Y:S02]  /*6cb0*/  SHF.R.S32.HI R10, RZ, 0x1f, R3 ;  /* 0x0000001fff0a7819 */ /* 0x000fe40000011403 */
[----:B------:R-:W-:Y:S02]  /*6cc0*/  FSETP.NE.FTZ.AND P3, PT, R9, RZ, PT ;  /* 0x000000ff0900720b */ /* 0x000fe40003f75000 */
[----:B------:R-:W-:Y:S02]  /*6cd0*/  LEA.HI R10, R10, R3, RZ, 0x3 ;  /* 0x000000030a0a7211 */ /* 0x000fe400078f18ff */
[----:B------:R-:W-:-:S02]  /*6ce0*/  LEA R4, R4, R7, 0x8 ;  /* 0x0000000704047211 */ /* 0x000fc400078e40ff */
[----:B------:R-:W-:-:S03]  /*6cf0*/  LOP3.LUT R10, R10, 0xfffffff8, RZ, 0xc0, !PT ;  /* 0xfffffff80a0a7812 */ /* 0x000fc600078ec0ff */
[----:B------:R-:W1:Y:S01]  /*6d00*/  @P2 MUFU.RCP R12, R8 ;  /* 0x00000008000c2308 */ /* 0x000e620000001000 */
[----:B------:R-:W2:Y:S01]  /*6d10*/  @P2 LDC R19, c[0x0][0x2e8] ;  /* 0x0000ba00ff132b82 */ /* 0x000ea20000000800 */
[----:B------:R-:W-:-:S05]  /*6d20*/  IMAD.IADD R10, R3, 0x1, -R10 ;  /* 0x00000001030a7824 */ /* 0x000fca00078e0a0a */
[----:B------:R-:W-:Y:S01]  /*6d30*/  LEA.HI R7, R10, R10, RZ, 0x1 ;  /* 0x0000000a0a077211 */ /* 0x000fe200078f08ff */
        /* <DEDUP_REMOVED lines=12> */
[----:B---3--:R-:W-:Y:S01]  /*6e00*/  FMUL.FTZ R68, R11, R68 ;  /* 0x000000440b447220 */ /* 0x008fe20000410000 */
[----:B------:R-:W-:Y:S01]  /*6e10*/  LOP3.LUT R7, R7, 0x3fffffe, RZ, 0xc0, !PT ;  /* 0x03fffffe07077812 */ /* 0x000fe200078ec0ff */
[C---:B------:R-:W-:Y:S01]  /*6e20*/  FMUL.FTZ R69, R11.reuse, R69 ;  /* 0x000000450b457220 */ /* 0x040fe20000410000 */
[C---:B------:R-:W-:Y:S01]  /*6e30*/  LOP3.LUT P0, RZ, R12.reuse, 0x2, RZ, 0xc0, !PT ;  /* 0x000000020cff7812 */ /* 0x040fe2000780c0ff */
[----:B------:R-:W-:Y:S01]  /*6e40*/  IMAD.SHL.U32 R13, R12, 0x40, RZ ;  /* 0x000000400c0d7824 */ /* 0x000fe200078e00ff */
[----:B------:R-:W-:Y:S01]  /*6e50*/  IADD3 R7, R10, -R7, RZ ;  /* 0x800000070a077210 */ /* 0x000fe20007ffe0ff */
[C---:B------:R-:W-:Y:S01]  /*6e60*/  FMUL.FTZ R72, R11.reuse, R72 ;  /* 0x000000480b487220 */ /* 0x040fe20000410000 */
[----:B------:R-:W-:Y:S01]  /*6e70*/  LOP3.LUT R12, R12, 0x1, RZ, 0xc0, !PT ;  /* 0x000000010c0c7812 */ /* 0x000fe200078ec0ff */
[----:B------:R-:W-:Y:S01]  /*6e80*/  FMUL.FTZ R73, R11, R73 ;  /* 0x000000490b497220 */ /* 0x000fe20000410000 */
[----:B------:R-:W-:Y:S01]  /*6e90*/  LOP3.LUT R13, R13, 0xc0, RZ, 0xc0, !PT ;  /* 0x000000c00d0d7812 */ /* 0x000fe200078ec0ff */
[----:B------:R-:W-:Y:S01]  /*6ea0*/  IMAD R4, R7, 0x10, R4 ;  /* 0x0000001007047824 */ /* 0x000fe200078e0204 */
[----:B------:R-:W-:Y:S01]  /*6eb0*/  ISETP.NE.U32.AND P1, PT, R12, 0x1, PT ;  /* 0x000000010c00780c */ /* 0x000fe20003f25070 */
[----:B------:R-:W-:Y:S01]  /*6ec0*/  IMAD.MOV.U32 R7, RZ, RZ, -0x10 ;  /* 0xfffffff0ff077424 */ /* 0x000fe200078e00ff */
[----:B------:R-:W-:Y:S01]  /*6ed0*/  LEA.HI R13, R13, R13, RZ, 0x1d ;  /* 0x0000000d0d0d7211 */ /* 0x000fe200078fe8ff */
[C---:B------:R-:W-:Y:S01]  /*6ee0*/  FMUL.FTZ R76, R11.reuse, R76 ;  /* 0x0000004c0b4c7220 */ /* 0x040fe20000410000 */
[C---:B------:R-:W-:Y:S01]  /*6ef0*/  FMUL.FTZ R77, R11.reuse, R77 ;  /* 0x0000004d0b4d7220 */ /* 0x040fe20000410000 */
[C---:B------:R-:W-:Y:S01]  /*6f00*/  FMUL.FTZ R80, R11.reuse, R80 ;  /* 0x000000500b507220 */ /* 0x040fe20000410000 */
[----:B------:R-:W-:Y:S01]  /*6f10*/  LEA R4, R4, R13, 0x1 ;  /* 0x0000000d04047211 */ /* 0x000fe200078e08ff */
[----:B------:R-:W-:Y:S01]  /*6f20*/  FMUL.FTZ R11, R11, R81 ;  /* 0x000000510b0b7220 */ /* 0x000fe20000410000 */
[----:B------:R-:W-:Y:S01]  /*6f30*/  SEL R7, R7, 0x10, !P1 ;  /* 0x0000001007077807 */ /* 0x000fe20004800000 */
        /* <DEDUP_REMOVED lines=16> */
[----:B------:R-:W-:Y:S01]  /*7040*/  IMAD.MOV.U32 R4, RZ, RZ, 0x7f800000 ;  /* 0x7f800000ff047424 */ /* 0x000fe200078e00ff */
[----:B------:R-:W-:Y:S01]  /*7050*/  F2FP.F16.F32.PACK_AB R11, R11, R80 ;  /* 0x000000500b0b723e */ /* 0x000fe200000000ff */
[----:B------:R3:W-:Y:S01]  /*7060*/  STS [R17], R72 ;  /* 0x0000004811007388 */ /* 0x0007e20000000800 */
[----:B------:R-:W-:Y:S01]  /*7070*/  F2FP.F16.F32.PACK_AB R82, R83, R82 ;  /* 0x000000525352723e */ /* 0x000fe200000000ff */
[----:B----4-:R-:W-:Y:S01]  /*7080*/  @P3 FFMA.FTZ R4, R2, R21, R9 ;  /* 0x0000001502043223 */ /* 0x010fe20000010009 */
[----:B------:R-:W-:Y:S01]  /*7090*/  ISETP.NE.AND P0, PT, RZ, UR4, PT ;  /* 0x00000004ff007c0c */ /* 0x000fe2000bf05270 */
[----:B------:R3:W-:Y:S01]  /*70a0*/  STS [R17+0x200], R74 ;  /* 0x0002004a11007388 */ /* 0x0007e20000000800 */
[----:B------:R-:W-:-:S03]  /*70b0*/  MOV R10, 0x7f800000 ;  /* 0x7f800000000a7802 */ /* 0x000fc60000000f00 */
[----:B------:R3:W-:Y:S04]  /*70c0*/  STS [R15], R76 ;  /* 0x0000004c0f007388 */ /* 0x0007e80000000800 */
[----:B------:R3:W-:Y:S04]  /*70d0*/  STS [R15+0x200], R78 ;  /* 0x0002004e0f007388 */ /* 0x0007e80000000800 */
[----:B------:R3:W-:Y:S04]  /*70e0*/  STS [R7], R11 ;  /* 0x0000000b07007388 */ /* 0x0007e80000000800 */
[----:B------:R3:W-:Y:S01]  /*70f0*/  STS [R7+0x200], R82 ;  /* 0x0002005207007388 */ /* 0x0007e20000000800 */
        /* <DEDUP_REMOVED lines=10> */
.L_x_4214:
[----:B------:R-:W-:Y:S01]  /*71a0*/  S2UR UR8, SR_CTAID.Z ;  /* 0x00000000000879c3 */ /* 0x000fe20000002700 */
[----:B------:R-:W-:Y:S01]  /*71b0*/  ULDC UR9, c[0x0][0x270] ;  /* 0x00009c0000097ab9 */ /* 0x000fe20000000800 */
[----:B------:R-:W-:-:S06]  /*71c0*/  ULDC UR6, c[0x0][0x2c4] ;  /* 0x0000b10000067ab9 */ /* 0x000fcc0000000800 */
[----:B------:R-:W1:Y:S02]  /*71d0*/  S2UR UR7, SR_CTAID.Y ;  /* 0x00000000000779c3 */ /* 0x000e640000002600 */
[----:B-1----:R-:W-:-:S04]  /*71e0*/  UIMAD UR9, UR7, UR9, UR8 ;  /* 0x00000009070972a4 */ /* 0x002fc8000f8e0208 */
[----:B------:R-:W-:Y:S02]  /*71f0*/  UIMAD UR9, UR9, UR6, URZ ;  /* 0x00000006090972a4 */ /* 0x000fe4000f8e023f */
.L_x_4215:
[----:B------:R-:W-:Y:S01]  /*7200*/  LOP3.LUT R5, R5, 0xffffffe0, RZ, 0xc0, !PT ;  /* 0xffffffe005057812 */ /* 0x000fe200078ec0ff */
[----:B------:R-:W-:Y:S01]  /*7210*/  BAR.SYNC.DEFER_BLOCKING 0x0 ;  /* 0x0000000000007b1d */ /* 0x000fe20000010000 */
[----:B------:R-:W-:-:S03]  /*7220*/  IMAD R149, R149, 0x10, R142 ;  /* 0x0000001095957824 */ /* 0x000fc600078e028e */
[----:B------:R-:W-:Y:S02]  /*7230*/  IMAD.IADD R5, R6, 0x1, -R5 ;  /* 0x0000000106057824 */ /* 0x000fe400078e0a05 */
[----:B------:R-:W-:Y:S03]  /*7240*/  BSSY B0, `(.L_x_4216) ;  /* 0x0000011000007945 */ /* 0x000fe60003800000 */
[----:B------:R-:W-:-:S13]  /*7250*/  LOP3.LUT P0, RZ, R5, 0x3, RZ, 0xc0, !PT ;  /* 0x0000000305ff7812 */ /* 0x000fda000780c0ff */
[----:B------:R-:W-:Y:S05]  /*7260*/  @P0 BRA `(.L_x_4217) ;  /* 0x0000000000380947 */ /* 0x000fea0003800000 */
        /* <DEDUP_REMOVED lines=11> */
[----:B---3--:R-:W-:-:S05]  /*7320*/  LEA.HI.X R7, R0, UR5, R149, 0x2, P0 ;  /* 0x0000000500077c11 */ /* 0x008fca00080f1495 */
[----:B------:R1:W-:Y:S04]  /*7330*/  @!P2 STG.E desc[UR16][R6.64], R4 ;  /* 0x000000040600a986 */ /* 0x0003e8000c101910 */
[----:B------:R1:W-:Y:S02]  /*7340*/  @!P1 STG.E desc[UR16][R6.64+0x20], R10 ;  /* 0x0000200a06009986 */ /* 0x0003e4000c101910 */
.L_x_4217:
[----:B------:R-:W-:Y:S05]  /*7350*/  BSYNC B0 ;  /* 0x0000000000007941 */ /* 0x000fea0003800000 */
.L_x_4216:
[----:B------:R-:W2:Y:S01]  /*7360*/  S2UR UR5, SR_CTAID.X ;  /* 0x00000000000579c3 */ /* 0x000ea20000002500 */
[----:B------:R-:W-:Y:S01]  /*7370*/  SHF.R.S32.HI R145, RZ, 0x1f, R144 ;  /* 0x0000001fff917819 */ /* 0x000fe20000011490 */
[----:B---3--:R-:W-:Y:S06]  /*7380*/  LDS.128 R16, [R143+0x800] ;  /* 0x000800008f107984 */ /* 0x008fec0000000c00 */
[----:B------:R-:W3:Y:S08]  /*7390*/  LDC.64 R8, c[0x0][0x298] ;  /* 0x0000a600ff087b82 */ /* 0x000ef00000000a00 */
[----:B-1----:R-:W1:Y:S01]  /*73a0*/  LDC.64 R6, c[0x0][0x290] ;  /* 0x0000a400ff067b82 */ /* 0x002e620000000a00 */
[----:B--2---:R-:W-:-:S07]  /*73b0*/  USHF.L.U32 UR5, UR5, 0x6, URZ ;  /* 0x0000000605057899 */ /* 0x004fce000800063f */
[----:B------:R-:W2:Y:S01]  /*73c0*/  LDC.64 R4, c[0x0][0x2a0] ;  /* 0x0000a800ff047b82 */ /* 0x000ea20000000a00 */
[----:B------:R-:W-:Y:S01]  /*73d0*/  USHF.R.S32.HI UR4, URZ, 0x1f, UR5 ;  /* 0x0000001f3f047899 */ /* 0x000fe20008011405 */
[----:B---3--:R-:W-:-:S05]  /*73e0*/  IMAD.WIDE.U32 R10, R8, UR5, R144 ;  /* 0x00000005080a7c25 */ /* 0x008fca000f8e0090 */
[----:B------:R-:W-:Y:S01]  /*73f0*/  IMAD R0, R8, UR4, RZ ;  /* 0x0000000408007c24 */ /* 0x000fe2000f8e02ff */
[----:B------:R-:W-:-:S03]  /*7400*/  USHF.R.S32.HI UR4, URZ, 0x1f, UR7 ;  /* 0x0000001f3f047899 */ /* 0x000fc60008011407 */
[----:B------:R-:W-:-:S03]  /*7410*/  IMAD R13, R9, UR5, R0 ;  /* 0x00000005090d7c24 */ /* 0x000fc6000f8e0200 */
[C---:B-1----:R-:W-:Y:S01]  /*7420*/  IMAD R0, R6.reuse, UR4, RZ ;  /* 0x0000000406007c24 */ /* 0x042fe2000f8e02ff */
[----:B------:R-:W-:Y:S01]  /*7430*/  USHF.R.S32.HI UR4, URZ, 0x1f, UR8 ;  /* 0x0000001f3f047899 */ /* 0x000fe20008011408 */
[----:B------:R-:W-:Y:S02]  /*7440*/  IADD3 R11, R13, R11, RZ ;  /* 0x0000000b0d0b7210 */ /* 0x000fe40007ffe0ff */
[----:B------:R-:W1:Y:S01]  /*7450*/  LDS.128 R12, [R143] ;  /* 0x000000008f0c7984 */ /* 0x000e620000000c00 */
[----:B------:R-:W-:Y:S02]  /*7460*/  IMAD R7, R7, UR7, R0 ;  /* 0x0000000707077c24 */ /* 0x000fe4000f8e0200 */
[----:B------:R-:W-:-:S04]  /*7470*/  IMAD.WIDE.U32 R10, R6, UR7, R10 ;  /* 0x00000007060a7c25 */ /* 0x000fc8000f8e000a */
[C---:B--2---:R-:W-:Y:S01]  /*7480*/  IMAD R0, R4.reuse, UR4, RZ ;  /* 0x0000000404007c24 */ /* 0x044fe2000f8e02ff */
[----:B------:R-:W-:Y:S01]  /*7490*/  IADD3 R11, R7, R11, RZ ;  /* 0x0000000b070b7210 */ /* 0x000fe20007ffe0ff */
[----:B------:R-:W-:Y:S02]  /*74a0*/  ULDC.64 UR4, c[0x0][0x280] ;  /* 0x0000a00000047ab9 */ /* 0x000fe40000000a00 */
[----:B------:R-:W-:Y:S01]  /*74b0*/  IMAD R0, R5, UR8, R0 ;  /* 0x0000000805007c24 */ /* 0x000fe2000f8e0200 */
[----:B------:R-:W-:Y:S01]  /*74c0*/  SHF.R.S32.HI R5, RZ, 0x1f, R3 ;  /* 0x0000001fff057819 */ /* 0x000fe20000011403 */
        /* <DEDUP_REMOVED lines=11> */
[----:B------:R-:W-:Y:S01]  /*7580*/  STG.E.128 desc[UR16][R4.64], R16 ;  /* 0x0000001004007986 */ /* 0x000fe2000c101d10 */
[----:B------:R-:W-:Y:S05]  /*7590*/  EXIT ;  /* 0x000000000000794d */ /* 0x000fea0003800000 */
.L_x_4218:
        /* <DEDUP_REMOVED lines=14> */
.L_x_5368:


//--------------------- .text._ZN5flash24flash_fwd_splitkv_kernelI23Flash_fwd_kernel_traitsILi32ELi64ELi128ELi4ELb0ELb0EN7cutlass6half_tE19Flash_kernel_traitsILi32ELi64ELi128ELi4ES3_EELb1ELb0ELb0ELb1ELb1ELb1ELb0ELb0EEEvNS_16Flash_fwd_paramsE --------------------------
	.section	.text._ZN5flash24flash_fwd_splitkv_kernelI23Flash_fwd_kernel_traitsILi32ELi64ELi128ELi4ELb0ELb0EN7cutlass6half_tE19Flash_kernel_traitsILi32ELi64ELi128ELi4ES3_EELb1ELb0ELb0ELb1ELb1ELb1ELb0ELb0EEEvNS_16Flash_fwd_paramsE,"ax",@progbits
	.align	128
        .global         _ZN5flash24flash_fwd_splitkv_kernelI23Flash_fwd_kernel_traitsILi32ELi64ELi128ELi4ELb0ELb0EN7cutlass6half_tE19Flash_kernel_traitsILi32ELi64ELi128ELi4ES3_EELb1ELb0ELb0ELb1ELb1ELb1ELb0ELb0EEEvNS_16Flash_fwd_paramsE
        .type           _ZN5flash24flash_fwd_splitkv_kernelI23Flash_fwd_kernel_traitsILi32ELi64ELi128ELi4ELb0ELb0EN7cutlass6half_tE19Flash_kernel_traitsILi32ELi64ELi128ELi4ES3_EELb1ELb0ELb0ELb1ELb1ELb1ELb0ELb0EEEvNS_16Flash_fwd_paramsE,@function
        .size           _ZN5flash24flash_fwd_splitkv_kernelI23Flash_fwd_kernel_traitsILi32ELi64ELi128ELi4ELb0ELb0EN7cutlass6half_tE19Flash_kernel_traitsILi32ELi64ELi128ELi4ES3_EELb1ELb0ELb0ELb1ELb1ELb1ELb0ELb0EEEvNS_16Flash_fwd_paramsE,(.L_x_5369 - _ZN5flash24flash_fwd_splitkv_kernelI23Flash_fwd_kernel_traitsILi32ELi64ELi128ELi4ELb0ELb0EN7cutlass6half_tE19Flash_kernel_traitsILi32ELi64ELi128ELi4ES3_EELb1ELb0ELb0ELb1ELb1ELb1ELb0ELb0EEEvNS_16Flash_fwd_paramsE)
        .other          _ZN5flash24flash_fwd_splitkv_kernelI23Flash_fwd_kernel_traitsILi32ELi64ELi128ELi4ELb0ELb0EN7cutlass6half_tE19Flash_kernel_traitsILi32ELi64ELi128ELi4ES3_EELb1ELb0ELb0ELb1ELb1ELb1ELb0ELb0EEEvNS_16Flash_fwd_paramsE,@"STO_CUDA_ENTRY STV_DEFAULT"
_ZN5flash24flash_fwd_splitkv_kernelI23Flash_fwd_kernel_traitsILi32ELi64ELi128ELi4ELb0ELb0EN7cutlass6half_tE19Flash_kernel_traitsILi32ELi64ELi128ELi4ES3_EELb1ELb0ELb0ELb1ELb1ELb1ELb0ELb0EEEvNS_16Flash_fwd_paramsE:
.text._ZN5flash24flash_fwd_splitkv_kernelI23Flash_fwd_kernel_traitsILi32ELi64ELi128ELi4ELb0ELb0EN7cutlass6half_tE19Flash_kernel_traitsILi32ELi64ELi128ELi4ES3_EELb1ELb0ELb0ELb1ELb1ELb1ELb0ELb0EEEvNS_16Flash_fwd_paramsE:
        /* <DEDUP_REMOVED lines=58> */
[----:B------:R-:W-:Y:S01]  /*03a0*/  SHF.R.S32.HI R0, RZ, 0x2, R0 ;  /* 0x00000002ff007819 */ /* 0x000fe20000011400 */
[C---:B------:R-:W-:Y:S01]  /*03b0*/  IMAD.IADD R6, R45.reuse, 0x1, -R6 ;  /* 0x000000012d067824 */ /* 0x040fe200078e0a06 */
[----:B------:R-:W-:Y:S01]  /*03c0*/  LOP3.LUT P3, RZ, R45, 0x3, RZ, 0xc0, !PT ;  /* 0x000000032dff7812 */ /* 0x000fe2000786c0ff */
[----:B------:R-:W-:-:S02]  /*03d0*/  IMAD R5, R30, UR5, R5 ;  /* 0x000000051e057c24 */ /* 0x000fc4000f8e0205 */
[----:B------:R-:W-:-:S05]  /*03e0*/  IMAD.SHL.U32 R6, R6, 0x8, RZ ;  /* 0x0000000806067824 */ /* 0x000fca00078e00ff */
[----:B------:R-:W-:Y:S01]  /*03f0*/  SHF.R.S32.HI R7, RZ, 0x1f, R6 ;  /* 0x0000001fff077819 */ /* 0x000fe20000011406 */
[----:B-1----:R-:W-:Y:S02]  /*0400*/  IMAD R9, R9, R2, RZ ;  /* 0x0000000209097224 */ /* 0x002fe400078e02ff */
[----:B------:R-:W-:-:S04]  /*0410*/  IMAD.WIDE.U32 R12, R2, 0x40, RZ ;  /* 0x00000040020c7825 */ /* 0x000fc800078e00ff */
[C---:B------:R-:W-:Y:S02]  /*0420*/  IMAD R9, R48.reuse, R3, R9 ;  /* 0x0000000330097224 */ /* 0x040fe400078e0209 */
[----:B------:R-:W-:-:S04]  /*0430*/  IMAD.WIDE.U32 R6, R48, R2, R6 ;  /* 0x0000000230067225 */ /* 0x000fc800078e0006 */
[----:B------:R-:W-:Y:S02]  /*0440*/  IMAD.IADD R7, R7, 0x1, R9 ;  /* 0x0000000107077824 */ /* 0x000fe400078e0209 */
        /* <DEDUP_REMOVED lines=10> */
[----:B------:R-:W-:Y:S01]  /*04f0*/  IMAD.IADD R7, R7, 0x1, R9 ;  /* 0x0000000107077824 */ /* 0x000fe200078e0209 */
[----:B------:R-:W-:Y:S01]  /*0500*/  IADD3 R9, -R48, UR15, RZ ;  /* 0x0000000f30097c10 */ /* 0x000fe2000fffe1ff */
[-C--:B------:R-:W-:Y:S02]  /*0510*/  IMAD R4, R5, R2.reuse, RZ ;  /* 0x0000000205047224 */ /* 0x080fe400078e02ff */
[----:B------:R-:W-:Y:S01]  /*0520*/  IMAD R17, R17, UR15, R48 ;  /* 0x0000000f11117c24 */ /* 0x000fe2000f8e0230 */
[C---:B------:R-:W-:Y:S01]  /*0530*/  ISETP.GE.OR P2, PT, R0.reuse, R9, P3 ;  /* 0x000000090000720c */ /* 0x040fe20001f46670 */
[C---:B------:R-:W-:Y:S01]  /*0540*/  IMAD R4, R0.reuse, R3, R4 ;  /* 0x0000000300047224 */ /* 0x040fe200078e0204 */
[----:B------:R-:W-:Y:S01]  /*0550*/  SHF.L.U32 R3, R3, 0x6, RZ ;  /* 0x0000000603037819 */ /* 0x000fe200000006ff */
[----:B------:R-:W-:Y:S01]  /*0560*/  IMAD.WIDE.U32 R10, R0, R2, R6 ;  /* 0x00000002000a7225 */ /* 0x000fe200078e0006 */
[----:B------:R-:W-:-:S02]  /*0570*/  IADD3 R6, P0, R17, R0, RZ ;  /* 0x0000000011067210 */ /* 0x000fc40007f1e0ff */
[----:B------:R-:W-:Y:S01]  /*0580*/  IADD3 R0, R0, 0x20, RZ ;  /* 0x0000002000007810 */ /* 0x000fe20007ffe0ff */
[----:B------:R-:W-:Y:S01]  /*0590*/  IMAD.IADD R7, R11, 0x1, R4 ;  /* 0x000000010b077824 */ /* 0x000fe200078e0204 */
[C---:B------:R-:W-:Y:S02]  /*05a0*/  LEA R4, P1, R10.reuse, UR4, 0x1 ;  /* 0x000000040a047c11 */ /* 0x040fe4000f8208ff */
[----:B------:R-:W-:Y:S02]  /*05b0*/  LEA.HI.X.SX32 R17, R17, R5, 0x1, P0 ;  /* 0x0000000511117211 */ /* 0x000fe400000f0eff */
[----:B------:R-:W-:Y:S01]  /*05c0*/  LEA.HI.X R5, R10, UR5, R7, 0x1, P1 ;  /* 0x000000050a057c11 */ /* 0x000fe200088f0c07 */
[----:B------:R-:W-:Y:S01]  /*05d0*/  ULDC.64 UR4, c[0x0][0x2b0] ;  /* 0x0000ac0000047ab9 */ /* 0x000fe20000000a00 */
[----:B------:R-:W-:Y:S02]  /*05e0*/  ISETP.GE.OR P3, PT, R0, R9, P3 ;  /* 0x000000090000720c */ /* 0x000fe40001f66670 */
[----:B------:R-:W-:Y:S01]  /*05f0*/  IADD3 R12, P1, R4, R12, RZ ;  /* 0x0000000c040c7210 */ /* 0x000fe20007f3e0ff */
[----:B------:R1:W-:Y:S01]  /*0600*/  STG.E.128 desc[UR16][R4.64], RZ ;  /* 0x000000ff04007986 */ /* 0x0003e2000c101d10 */
[----:B------:R-:W-:-:S02]  /*0610*/  LEA R10, P0, R6, UR4, 0x2 ;  /* 0x00000004060a7c11 */ /* 0x000fc4000f8010ff */
        /* <DEDUP_REMOVED lines=9> */
.L_x_4219:
        /* <DEDUP_REMOVED lines=22> */
.L_x_4220:
[----:B------:R-:W-:Y:S05]  /*0810*/  @P6 BRA `(.L_x_4221) ;  /* 0x0000000400446947 */ /* 0x000fea0003800000 */
[----:B------:R-:W1:Y:S01]  /*0820*/  LDC R2, c[0x0][0x380] ;  /* 0x0000e000ff027b82 */ /* 0x000e620000000800 */
        /* <DEDUP_REMOVED lines=12> */
[----:B-1----:R-:W-:-:S04]  /*08f0*/  IMAD.MOV R4, RZ, RZ, -R7 ;  /* 0x000000ffff047224 */ /* 0x002fc800078e0a07 */
        /* <DEDUP_REMOVED lines=14> */
[----:B------:R-:W-:-:S05]  /*09e0*/  @P2 VIADD R6, R6, 0x1 ;  /* 0x0000000106062836 */ /* 0x000fca0000000000 */
[----:B------:R-:W-:-:S05]  /*09f0*/  MOV R5, R6 ;  /* 0x0000000600057202 */ /* 0x000fca0000000f00 */
[----:B------:R-:W-:Y:S01]  /*0a00*/  @!P0 IMAD.MOV R5, RZ, RZ, -R5 ;  /* 0x000000ffff058224 */ /* 0x000fe200078e0a05 */
[----:B------:R-:W-:-:S05]  /*0a10*/  @!P1 LOP3.LUT R5, RZ, R2, RZ, 0x33, !PT ;  /* 0x00000002ff059212 */ /* 0x000fca00078e33ff */
[----:B------:R-:W-:-:S05]  /*0a20*/  IMAD.WIDE R12, R5, 0x4, R152 ;  /* 0x00000004050c7825 */ /* 0x000fca00078e0298 */
[----:B------:R3:W4:Y:S01]  /*0a30*/  LDG.E R8, desc[UR16][R12.64] ;  /* 0x000000100c087981 */ /* 0x000722000c1e1900 */
[----:B-1----:R-:W-:Y:S01]  /*0a40*/  IABS R4, R0 ;  /* 0x0000000000047213 */ /* 0x002fe20000000000 */
        /* <DEDUP_REMOVED lines=10> */
[----:B------:R-:W-:Y:S01]  /*0af0*/  IMAD.HI.U32 R7, R11, R7, R10 ;  /* 0x000000070b077227 */ /* 0x000fe200078e000a */
[----:B------:R-:W-:-:S05]  /*0b00*/  SHF.R.S32.HI R11, RZ, 0x1f, R27 ;  /* 0x0000001fff0b7819 */ /* 0x000fca000001141b */
[----:B---3--:R-:W-:-:S04]  /*0b10*/  IMAD.HI.U32 R13, R7, R6, RZ ;  /* 0x00000006070d7227 */ /* 0x008fc800078e00ff */
[----:B------:R-:W-:Y:S02]  /*0b20*/  IMAD.MOV R7, RZ, RZ, -R13 ;  /* 0x000000ffff077224 */ /* 0x000fe400078e0a0d */
[----:B------:R-:W-:Y:S02]  /*0b30*/  IMAD R2, R11, UR6, RZ ;  /* 0x000000060b027c24 */ /* 0x000fe4000f8e02ff */
[----:B------:R-:W-:-:S05]  /*0b40*/  IMAD R7, R4, R7, R6 ;  /* 0x0000000704077224 */ /* 0x000fca00078e0206 */
[----:B------:R-:W-:-:S13]  /*0b50*/  ISETP.GT.U32.AND P0, PT, R4, R7, PT ;  /* 0x000000070400720c */ /* 0x000fda0003f04070 */
[-C--:B------:R-:W-:Y:S02]  /*0b60*/  @!P0 IADD3 R7, R7, -R4.reuse, RZ ;  /* 0x8000000407078210 */ /* 0x080fe40007ffe0ff */
[----:B------:R-:W-:Y:S02]  /*0b70*/  @!P0 IADD3 R13, R13, 0x1, RZ ;  /* 0x000000010d0d8810 */ /* 0x000fe40007ffe0ff */
[----:B------:R-:W-:Y:S02]  /*0b80*/  ISETP.GE.U32.AND P1, PT, R7, R4, PT ;  /* 0x000000040700720c */ /* 0x000fe40003f26070 */
[----:B------:R-:W-:-:S04]  /*0b90*/  LOP3.LUT R4, R17, R0, RZ, 0x3c, !PT ;  /* 0x0000000011047212 */ /* 0x000fc800078e3cff */
[----:B------:R-:W-:-:S07]  /*0ba0*/  ISETP.GE.AND P0, PT, R4, RZ, PT ;  /* 0x000000ff0400720c */ /* 0x000fce0003f06270 */
[----:B------:R-:W-:Y:S01]  /*0bb0*/  @P1 VIADD R13, R13, 0x1 ;  /* 0x000000010d0d1836 */ /* 0x000fe20000000000 */
[----:B------:R-:W-:-:S05]  /*0bc0*/  ISETP.NE.AND P1, PT, R0, RZ, PT ;  /* 0x000000ff0000720c */ /* 0x000fca0003f25270 */
[----:B------:R-:W-:-:S08]  /*0bd0*/  @!P0 IADD3 R13, -R13, RZ, RZ ;  /* 0x000000ff0d0d8210 */ /* 0x000fd00007ffe1ff */
[----:B------:R-:W-:-:S04]  /*0be0*/  @!P1 LOP3.LUT R13, RZ, R0, RZ, 0x33, !PT ;  /* 0x00000000ff0d9212 */ /* 0x000fc800078e33ff */
[----:B------:R-:W-:-:S05]  /*0bf0*/  SHF.R.S32.HI R25, RZ, 0x1f, R13 ;  /* 0x0000001fff197819 */ /* 0x000fca000001140d */
[----:B------:R-:W-:Y:S01]  /*0c00*/  IMAD R0, R25, UR10, RZ ;  /* 0x0000000a19007c24 */ /* 0x000fe2000f8e02ff */
[----:B----4-:R-:W-:Y:S01]  /*0c10*/  SHF.R.S32.HI R23, RZ, 0x1f, R8 ;  /* 0x0000001fff177819 */ /* 0x010fe20000011408 */
[----:B------:R-:W-:-:S04]  /*0c20*/  IMAD.WIDE.U32 R6, R8, UR8, RZ ;  /* 0x0000000808067c25 */ /* 0x000fc8000f8e00ff */
[C---:B------:R-:W-:Y:S02]  /*0c30*/  IMAD R5, R23.reuse, UR8, RZ ;  /* 0x0000000817057c24 */ /* 0x040fe4000f8e02ff */
[----:B------:R-:W-:Y:S02]  /*0c40*/  IMAD R23, R23, UR4, RZ ;  /* 0x0000000417177c24 */ /* 0x000fe4000f8e02ff */
[C---:B------:R-:W-:Y:S02]  /*0c50*/  IMAD R4, R8.reuse, UR9, R5 ;  /* 0x0000000908047c24 */ /* 0x040fe4000f8e0205 */
[----:B------:R-:W-:Y:S02]  /*0c60*/  IMAD R5, R27, UR7, R2 ;  /* 0x000000071b057c24 */ /* 0x000fe4000f8e0202 */
[----:B------:R-:W-:Y:S02]  /*0c70*/  IMAD.IADD R7, R7, 0x1, R4 ;  /* 0x0000000107077824 */ /* 0x000fe400078e0204 */
[----:B------:R-:W-:-:S02]  /*0c80*/  IMAD R23, R8, UR5, R23 ;  /* 0x0000000508177c24 */ /* 0x000fc4000f8e0217 */
[----:B------:R-:W-:-:S04]  /*0c90*/  IMAD.WIDE.U32 R6, R27, UR6, R6 ;  /* 0x000000061b067c25 */ /* 0x000fc8000f8e0006 */
[----:B------:R-:W-:Y:S01]  /*0ca0*/  IMAD.WIDE.U32 R8, R8, UR4, RZ ;  /* 0x0000000408087c25 */ /* 0x000fe2000f8e00ff */
[----:B------:R-:W-:-:S03]  /*0cb0*/  IADD3 R7, R7, R5, RZ ;  /* 0x0000000507077210 */ /* 0x000fc60007ffe0ff */
[C---:B------:R-:W-:Y:S01]  /*0cc0*/  IMAD R5, R13.reuse, UR11, R0 ;  /* 0x0000000b0d057c24 */ /* 0x040fe2000f8e0200 */
[----:B------:R-:W-:Y:S01]  /*0cd0*/  MOV R26, R8 ;  /* 0x00000008001a7202 */ /* 0x000fe20000000f00 */
[----:B------:R-:W-:-:S04]  /*0ce0*/  IMAD.WIDE.U32 R6, R13, UR10, R6 ;  /* 0x0000000a0d067c25 */ /* 0x000fc8000f8e0006 */
[----:B------:R-:W-:Y:S01]  /*0cf0*/  IMAD.IADD R23, R9, 0x1, R23 ;  /* 0x0000000109177824 */ /* 0x000fe200078e0217 */
[----:B------:R-:W-:Y:S02]  /*0d00*/  IADD3 R5, R7, R5, RZ ;  /* 0x0000000507057210 */ /* 0x000fe40007ffe0ff */
[----:B------:R-:W-:Y:S01]  /*0d10*/  MOV R22, R6 ;  /* 0x0000000600167202 */ /* 0x000fe20000000f00 */
[----:B------:R-:W-:Y:S06]  /*0d20*/  BRA `(.L_x_4222) ;  /* 0x0000000000f07947 */ /* 0x000fec0003800000 */
.L_x_4221:
[----:B------:R-:W1:Y:S01]  /*0d30*/  LDC R2, c[0x0][0x278] ;  /* 0x00009e00ff027b82 */ /* 0x000e620000000800 */
[----:B------:R-:W-:Y:S01]  /*0d40*/  LEA R27, R3, 0xffffff80, 0x7 ;  /* 0xffffff80031b7811 */ /* 0x000fe200078e38ff */
[----:B------:R-:W-:Y:S01]  /*0d50*/  ULDC.64 UR6, c[0x0][0x248] ;  /* 0x0000920000067ab9 */ /* 0x000fe20000000a00 */
[----:B------:R-:W-:Y:S01]  /*0d60*/  SHF.R.S32.HI R10, RZ, 0x1f, R21 ;  /* 0x0000001fff0a7819 */ /* 0x000fe20000011415 */
[----:B------:R-:W-:Y:S01]  /*0d70*/  ULDC.64 UR8, c[0x0][0x230] ;  /* 0x00008c0000087ab9 */ /* 0x000fe20000000a00 */
[----:B------:R-:W-:Y:S02]  /*0d80*/  SHF.R.S32.HI R11, RZ, 0x1f, R27 ;  /* 0x0000001fff0b7819 */ /* 0x000fe4000001141b */
[----:B------:R-:W-:-:S05]  /*0d90*/  IADD3 R22, P1, R21, R27, RZ ;  /* 0x0000001b15167210 */ /* 0x000fca0007f3e0ff */
[----:B------:R-:W-:-:S04]  /*0da0*/  IMAD.X R15, R10, 0x1, R11, P1 ;  /* 0x000000010a0f7824 */ /* 0x000fc800008e060b */
[----:B------:R-:W-:-:S04]  /*0db0*/  IMAD R15, R15, UR6, RZ ;  /* 0x000000060f0f7c24 */ /* 0x000fc8000f8e02ff */
[C---:B------:R-:W-:Y:S01]  /*0dc0*/  IMAD R12, R22.reuse, UR7, R15 ;  /* 0x00000007160c7c24 */ /* 0x040fe2000f8e020f */
[----:B-----5:R-:W-:Y:S01]  /*0dd0*/  SHF.R.S32.HI R15, RZ, 0x1f, R0 ;  /* 0x0000001fff0f7819 */ /* 0x020fe20000011400 */
[----:B------:R-:W-:Y:S01]  /*0de0*/  IMAD.WIDE.U32 R22, R22, UR6, RZ ;  /* 0x0000000616167c25 */ /* 0x000fe2000f8e00ff */
[----:B-1----:R-:W-:-:S03]  /*0df0*/  IABS R5, R2 ;  /* 0x0000000200057213 */ /* 0x002fc60000000000 */
[----:B------:R-:W-:Y:S01]  /*0e00*/  IMAD.IADD R25, R23, 0x1, R12 ;  /* 0x0000000117197824 */ /* 0x000fe200078e020c */
[----:B------:R-:W-:Y:S01]  /*0e10*/  MOV R24, R22 ;  /* 0x0000001600187202 */ /* 0x000fe20000000f00 */
[----:B------:R-:W1:Y:S01]  /*0e20*/  I2F.RP R7, R5 ;  /* 0x0000000500077306 */ /* 0x000e620000209400 */
[----:B------:R-:W-:-:S03]  /*0e30*/  IMAD R23, R15, UR8, RZ ;  /* 0x000000080f177c24 */ /* 0x000fc6000f8e02ff */
[----:B------:R-:W-:-:S04]  /*0e40*/  IMAD.WIDE.U32 R28, R0, UR8, R24 ;  /* 0x00000008001c7c25 */ /* 0x000fc8000f8e0018 */
[----:B------:R-:W-:-:S05]  /*0e50*/  IMAD R23, R0, UR9, R23 ;  /* 0x0000000900177c24 */ /* 0x000fca000f8e0217 */
[----:B------:R-:W-:Y:S01]  /*0e60*/  IADD3 R29, R29, R23, RZ ;  /* 0x000000171d1d7210 */ /* 0x000fe20007ffe0ff */
[----:B-1----:R-:W1:Y:S02]  /*0e70*/  MUFU.RCP R8, R7 ;  /* 0x0000000700087308 */ /* 0x002e640000001000 */
[----:B-1----:R-:W-:-:S06]  /*0e80*/  IADD3 R8, R8, 0xffffffe, RZ ;  /* 0x0ffffffe08087810 */ /* 0x002fcc0007ffe0ff */
[----:B------:R-:W1:Y:S02]  /*0e90*/  F2I.FTZ.U32.TRUNC.NTZ R9, R8 ;  /* 0x0000000800097305 */ /* 0x000e64000021f000 */
[----:B-1----:R-:W-:Y:S01]  /*0ea0*/  IADD3 R4, RZ, -R9, RZ ;  /* 0x80000009ff047210 */ /* 0x002fe20007ffe0ff */
[----:B------:R-:W-:-:S04]  /*0eb0*/  IMAD.MOV.U32 R8, RZ, RZ, RZ ;  /* 0x000000ffff087224 */ /* 0x000fc800078e00ff */
[----:B------:R-:W-:Y:S01]  /*0ec0*/  IMAD R6, R4, R5, RZ ;  /* 0x0000000504067224 */ /* 0x000fe200078e02ff */
[----:B------:R-:W-:-:S03]  /*0ed0*/  IABS R4, R17 ;  /* 0x0000001100047213 */ /* 0x000fc60000000000 */
[----:B------:R-:W-:Y:S01]  /*0ee0*/  IMAD.HI.U32 R9, R9, R6, R8 ;  /* 0x0000000609097227 */ /* 0x000fe200078e0008 */
[----:B------:R-:W-:-:S05]  /*0ef0*/  MOV R6, R4 ;  /* 0x0000000400067202 */ /* 0x000fca0000000f00 */
[----:B------:R-:W-:Y:S02]  /*0f00*/  IMAD.HI.U32 R13, R9, R6, RZ ;  /* 0x00000006090d7227 */ /* 0x000fe400078e00ff */
[----:B------:R-:W1:Y:S02]  /*0f10*/  LDC.64 R8, c[0x0][0x250] ;  /* 0x00009400ff087b82 */ /* 0x000e640000000a00 */
[----:B------:R-:W-:-:S04]  /*0f20*/  IMAD.MOV R4, RZ, RZ, -R13 ;  /* 0x000000ffff047224 */ /* 0x000fc800078e0a0d */
[C---:B------:R-:W-:Y:S02]  /*0f30*/  IMAD R4, R5.reuse, R4, R6 ;  /* 0x0000000405047224 */ /* 0x040fe400078e0206 */
[----:B------:R-:W3:Y:S03]  /*0f40*/  LDC.64 R6, c[0x0][0x260] ;  /* 0x00009800ff067b82 */ /* 0x000ee60000000a00 */
[----:B------:R-:W-:-:S13]  /*0f50*/  ISETP.GT.U32.AND P0, PT, R5, R4, PT ;  /* 0x000000040500720c */ /* 0x000fda0003f04070 */
[-C--:B------:R-:W-:Y:S01]  /*0f60*/  @!P0 IADD3 R4, R4, -R5.reuse, RZ ;  /* 0x8000000504048210 */ /* 0x080fe20007ffe0ff */
[----:B-1----:R-:W-:Y:S01]  /*0f70*/  IMAD R10, R10, R8, RZ ;  /* 0x000000080a0a7224 */ /* 0x002fe200078e02ff */
[----:B------:R-:W-:Y:S02]  /*0f80*/  @!P0 IADD3 R13, R13, 0x1, RZ ;  /* 0x000000010d0d8810 */ /* 0x000fe40007ffe0ff */
[----:B------:R-:W-:Y:S01]  /*0f90*/  ISETP.GE.U32.AND P2, PT, R4, R5, PT ;  /* 0x000000050400720c */ /* 0x000fe20003f46070 */
[----:B------:R-:W-:Y:S01]  /*0fa0*/  IMAD R9, R21, R9, R10 ;  /* 0x0000000915097224 */ /* 0x000fe200078e020a */
[----:B------:R-:W-:Y:S01]  /*0fb0*/  LOP3.LUT R4, R17, R2, RZ, 0x3c, !PT ;  /* 0x0000000211047212 */ /* 0x000fe200078e3cff */
[----:B------:R-:W-:Y:S01]  /*0fc0*/  IMAD.WIDE.U32 R20, R21, R8, RZ ;  /* 0x0000000815147225 */ /* 0x000fe200078e00ff */
[----:B------:R-:W-:Y:S02]  /*0fd0*/  ISETP.NE.AND P0, PT, R2, RZ, PT ;  /* 0x000000ff0200720c */ /* 0x000fe40003f05270 */
[----:B------:R-:W-:Y:S01]  /*0fe0*/  ISETP.GE.AND P1, PT, R4, RZ, PT ;  /* 0x000000ff0400720c */ /* 0x000fe20003f26270 */
[----:B------:R-:W-:Y:S01]  /*0ff0*/  IMAD.IADD R21, R21, 0x1, R9 ;  /* 0x0000000115157824 */ /* 0x000fe200078e0209 */
[----:B------:R-:W1:Y:S05]  /*1000*/  LDC.64 R4, c[0x0][0x238] ;  /* 0x00008e00ff047b82 */ /* 0x000e6a0000000a00 */
[----:B------:R-:W-:-:S06]  /*1010*/  @P2 IADD3 R13, R13, 0x1, RZ ;  /* 0x000000010d0d2810 */ /* 0x000fcc0007ffe0ff */
[----:B------:R-:W-:Y:S02]  /*1020*/  @!P1 IADD3 R13, -R13, RZ, RZ ;  /* 0x000000ff0d0d9210 */ /* 0x000fe40007ffe1ff */
[----:B------:R-:W-:-:S04]  /*1030*/  @!P0 LOP3.LUT R13, RZ, R2, RZ, 0x33, !PT ;  /* 0x00000002ff0d8212 */ /* 0x000fc800078e33ff */
[----:B------:R-:W-:Y:S01]  /*1040*/  SHF.R.S32.HI R25, RZ, 0x1f, R13 ;  /* 0x0000001fff197819 */ /* 0x000fe2000001140d */
[----:B---3--:R-:W-:-:S04]  /*1050*/  IMAD.WIDE.U32 R28, R13, R6, R28 ;  /* 0x000000060d1c7225 */ /* 0x008fc800078e001c */
[----:B------:R-:W-:Y:S01]  /*1060*/  IMAD R2, R25, R6, RZ ;  /* 0x0000000619027224 */ /* 0x000fe200078e02ff */
[----:B------:R-:W-:Y:S01]  /*1070*/  MOV R22, R28 ;  /* 0x0000001c00167202 */ /* 0x000fe20000000f00 */
[-C--:B-1----:R-:W-:Y:S02]  /*1080*/  IMAD R15, R15, R4.reuse, RZ ;  /* 0x000000040f0f7224 */ /* 0x082fe400078e02ff */
[----:B------:R-:W-:-:S04]  /*1090*/  IMAD.WIDE.U32 R20, R0, R4, R20 ;  /* 0x0000000400147225 */ /* 0x000fc800078e0014 */
[----:B------:R-:W-:Y:S02]  /*10a0*/  IMAD R5, R0, R5, R15 ;  /* 0x0000000500057224 */ /* 0x000fe400078e020f */
[----:B------:R-:W-:Y:S02]  /*10b0*/  IMAD R2, R13, R7, R2 ;  /* 0x000000070d027224 */ /* 0x000fe400078e0202 */
[----:B------:R-:W-:Y:S01]  /*10c0*/  IMAD.MOV.U32 R26, RZ, RZ, R20 ;  /* 0x000000ffff1a7224 */ /* 0x000fe200078e0014 */
[----:B------:R-:W-:Y:S02]  /*10d0*/  IADD3 R23, R21, R5, RZ ;  /* 0x0000000515177210 */ /* 0x000fe40007ffe0ff */
[----:B------:R-:W-:-:S07]  /*10e0*/  IADD3 R5, R29, R2, RZ ;  /* 0x000000021d057210 */ /* 0x000fce0007ffe0ff */
.L_x_4222:
        /* <DEDUP_REMOVED lines=14> */
[-C--:B------:R-:W-:Y:S01]  /*11d0*/  LEA.HI R6, R46, R45.reuse, RZ, 0x4 ;  /* 0x0000002d2e067211 */ /* 0x080fe200078f20ff */
[----:B------:R-:W-:Y:S01]  /*11e0*/  IMAD.SHL.U32 R21, R21, 0x40, RZ ;  /* 0x0000004015157824 */ /* 0x000fe200078e00ff */
[----:B------:R-:W-:Y:S01]  /*11f0*/  LEA.HI R29, R29, R14, RZ, 0x1 ;  /* 0x0000000e1d1d7211 */ /* 0x000fe200078f08ff */
[----:B------:R-:W-:Y:S01]  /*1200*/  IMAD.SHL.U32 R150, R150, 0x8, RZ ;  /* 0x0000000896967824 */ /* 0x000fe200078e00ff */
[----:B------:R-:W-:Y:S01]  /*1210*/  SHF.R.S32.HI R9, RZ, 0x4, R6 ;  /* 0x00000004ff097819 */ /* 0x000fe20000011406 */
[----:B------:R-:W-:Y:S01]  /*1220*/  IMAD R16, R13, UR11, R16 ;  /* 0x0000000b0d107c24 */ /* 0x000fe2000f8e0210 */
[----:B------:R-:W-:Y:S01]  /*1230*/  LOP3.LUT R0, R6, 0xfffffff0, RZ, 0xc0, !PT ;  /* 0xfffffff006007812 */ /* 0x000fe200078ec0ff */
[----:B------:R-:W-:Y:S01]  /*1240*/  ULDC.64 UR12, c[0x0][0x210] ;  /* 0x00008400000c7ab9 */ /* 0x000fe20000000a00 */
[----:B------:R-:W-:Y:S01]  /*1250*/  LOP3.LUT R21, R21, 0xc0, RZ, 0xc0, !PT ;  /* 0x000000c015157812 */ /* 0x000fe200078ec0ff */
[----:B------:R-:W-:Y:S01]  /*1260*/  USHF.L.U32 UR19, UR6, 0x6, URZ ;  /* 0x0000000606137899 */ /* 0x000fe2000800063f */
[----:B------:R-:W-:Y:S01]  /*1270*/  LEA.HI R46, R46, R45, RZ, 0x5 ;  /* 0x0000002d2e2e7211 */ /* 0x000fe200078f28ff */
[----:B------:R-:W-:Y:S01]  /*1280*/  IMAD.IADD R0, R45, 0x1, -R0 ;  /* 0x000000012d007824 */ /* 0x000fe200078e0a00 */
[----:B------:R-:W-:-:S02]  /*1290*/  LOP3.LUT R29, R29, 0x7fffffe, RZ, 0xc0, !PT ;  /* 0x07fffffe1d1d7812 */ /* 0x000fc400078ec0ff */
[----:B------:R-:W-:Y:S02]  /*12a0*/  LEA.HI R6, R6, R9, RZ, 0x1 ;  /* 0x0000000906067211 */ /* 0x000fe400078f08ff */
[----:B------:R-:W-:Y:S01]  /*12b0*/  LOP3.LUT R7, R21, 0x18, R150, 0xf8, !PT ;  /* 0x0000001815077812 */ /* 0x000fe200078ef896 */
[----:B------:R-:W-:Y:S01]  /*12c0*/  IMAD.IADD R12, R14, 0x1, -R29 ;  /* 0x000000010e0c7824 */ /* 0x000fe200078e0a1d */
[----:B------:R-:W-:Y:S02]  /*12d0*/  SHF.R.U32.HI R4, RZ, 0x3, R21 ;  /* 0x00000003ff047819 */ /* 0x000fe40000011615 */
[----:B------:R-:W-:Y:S02]  /*12e0*/  SHF.R.S32.HI R155, RZ, 0x5, R46 ;  /* 0x00000005ff9b7819 */ /* 0x000fe4000001142e */
[----:B------:R-:W-:Y:S02]  /*12f0*/  LOP3.LUT R6, R6, 0xfffffffe, RZ, 0xc0, !PT ;  /* 0xfffffffe06067812 */ /* 0x000fe400078ec0ff */
[----:B------:R-:W-:Y:S01]  /*1300*/  IADD3 R26, P0, R150, R26, RZ ;  /* 0x0000001a961a7210 */ /* 0x000fe20007f1e0ff */
[----:B------:R-:W-:Y:S01]  /*1310*/  IMAD R149, R155, 0x8, R12 ;  /* 0x000000089b957824 */ /* 0x000fe200078e020c */
[----:B------:R-:W-:Y:S01]  /*1320*/  SHF.R.S32.HI R151, RZ, 0x1f, R150 ;  /* 0x0000001fff977819 */ /* 0x000fe20000011496 */
[----:B------:R-:W-:Y:S01]  /*1330*/  IMAD.IADD R9, R9, 0x1, -R6 ;  /* 0x0000000109097824 */ /* 0x000fe200078e0a06 */
[----:B------:R-:W-:-:S02]  /*1340*/  LOP3.LUT R4, R7, R4, RZ, 0x3c, !PT ;  /* 0x0000000407047212 */ /* 0x000fc400078e3cff */
[----:B------:R-:W-:Y:S01]  /*1350*/  IADD3 R22, P2, R150, R22, RZ ;  /* 0x0000001696167210 */ /* 0x000fe20007f5e0ff */
[----:B------:R-:W-:Y:S01]  /*1360*/  IMAD.WIDE.U32 R30, R30, UR4, R150 ;  /* 0x000000041e1e7c25 */ /* 0x000fe2000f8e0096 */
[----:B------:R-:W-:Y:S01]  /*1370*/  IADD3 R6, P1, R14, R27, RZ ;  /* 0x0000001b0e067210 */ /* 0x000fe20007f3e0ff */
[----:B------:R-:W-:Y:S01]  /*1380*/  ULDC.64 UR4, c[0x0][0x258] ;  /* 0x0000960000047ab9 */ /* 0x000fe20000000a00 */
[----:B------:R-:W-:Y:S01]  /*1390*/  SHF.R.S32.HI R15, RZ, 0x1f, R14 ;  /* 0x0000001fff0f7819 */ /* 0x000fe2000001140e */
[C---:B------:R-:W-:Y:S01]  /*13a0*/  IMAD.X R27, R151.reuse, 0x1, R23, P0 ;  /* 0x00000001971b7824 */ /* 0x040fe200000e0617 */
[----:B------:R-:W-:Y:S01]  /*13b0*/  SHF.R.S32.HI R12, RZ, 0x1f, R17 ;  /* 0x0000001fff0c7819 */ /* 0x000fe20000011411 */
[----:B------:R-:W-:Y:S01]  /*13c0*/  IMAD.X R23, R151, 0x1, R5, P2 ;  /* 0x0000000197177824 */ /* 0x000fe200010e0605 */
[----:B------:R-:W-:Y:S01]  /*13d0*/  LEA.HI R21, R0, R0, RZ, 0x1 ;  /* 0x0000000000157211 */ /* 0x000fe200078f08ff */
[----:B------:R-:W-:Y:S01]  /*13e0*/  IMAD.U32 R149, R149, 0x20, R4 ;  /* 0x0000002095957824 */ /* 0x000fe200078e0004 */
[----:B------:R-:W-:Y:S01]  /*13f0*/  LOP3.LUT R2, R10, 0xfffffff8, RZ, 0xc0, !PT ;  /* 0xfffffff80a027812 */ /* 0x000fe200078ec0ff */
[----:B------:R-:W2:Y:S01]  /*1400*/  LDC.64 R4, c[0x0][0x240] ;  /* 0x00009000ff047b82 */ /* 0x000ea20000000a00 */
[----:B------:R-:W-:Y:S01]  /*1410*/  IMAD.WIDE R18, R19, 0x40, R14 ;  /* 0x0000004013127825 */ /* 0x000fe200078e020e */
[----:B------:R-:W-:-:S02]  /*1420*/  LOP3.LUT R7, R21, 0x7fffffe, RZ, 0xc0, !PT ;  /* 0x07fffffe15077812 */ /* 0x000fc400078ec0ff */
[----:B------:R-:W-:Y:S01]  /*1430*/  SHF.R.S32.HI R35, RZ, 0x1f, R0 ;  /* 0x0000001fff237819 */ /* 0x000fe20000011400 */
[C---:B------:R-:W-:Y:S02]  /*1440*/  IMAD.X R11, R15.reuse, 0x1, R11, P1 ;  /* 0x000000010f0b7824 */ /* 0x040fe400008e060b */
[----:B------:R-:W-:Y:S02]  /*1450*/  IMAD R15, R15, UR6, RZ ;  /* 0x000000060f0f7c24 */ /* 0x000fe4000f8e02ff */
[----:B------:R-:W-:Y:S02]  /*1460*/  IMAD.IADD R29, R31, 0x1, R28 ;  /* 0x000000011f1d7824 */ /* 0x000fe400078e021c */
[----:B------:R-:W-:Y:S02]  /*1470*/  IMAD.MOV.U32 R28, RZ, RZ, R30 ;  /* 0x000000ffff1c7224 */ /* 0x000fe400078e001e */
[----:B------:R-:W-:Y:S02]  /*1480*/  IMAD R12, R12, UR4, RZ ;  /* 0x000000040c0c7c24 */ /* 0x000fe4000f8e02ff */
[----:B------:R-:W-:-:S02]  /*1490*/  IMAD R15, R14, UR7, R15 ;  /* 0x000000070e0f7c24 */ /* 0x000fc4000f8e020f */
[----:B------:R-:W-:Y:S01]  /*14a0*/  IMAD.WIDE.U32 R22, R14, UR6, R22 ;  /* 0x000000060e167c25 */ /* 0x000fe2000f8e0016 */
[--C-:B------:R-:W-:Y:S02]  /*14b0*/  SHF.R.S32.HI R14, RZ, 0x1, R21.reuse ;  /* 0x00000001ff0e7819 */ /* 0x100fe40000011415 */
[----:B------:R-:W-:Y:S01]  /*14c0*/  SHF.R.S32.HI R21, RZ, 0x1f, R21 ;  /* 0x0000001fff157819 */ /* 0x000fe20000011415 */
[C---:B------:R-:W-:Y:S02]  /*14d0*/  IMAD R12, R17.reuse, UR5, R12 ;  /* 0x00000005110c7c24 */ /* 0x040fe4000f8e020c */
[----:B------:R-:W-:Y:S01]  /*14e0*/  IMAD.WIDE.U32 R28, R17, UR4, R28 ;  /* 0x00000004111c7c25 */ /* 0x000fe2000f8e001c */
[----:B------:R-:W-:Y:S01]  /*14f0*/  LEA.HI R17, R21, R14, RZ, 0x2 ;  /* 0x0000000e15117211 */ /* 0x000fe200078f10ff */
[----:B------:R-:W-:Y:S02]  /*1500*/  ULDC.64 UR4, c[0x0][0x218] ;  /* 0x0000860000047ab9 */ /* 0x000fe40000000a00 */
[----:B------:R-:W-:Y:S01]  /*1510*/  IMAD.WIDE.U32 R26, R13, UR10, R26 ;  /* 0x0000000a0d1a7c25 */ /* 0x000fe2000f8e001a */
[----:B------:R-:W-:Y:S01]  /*1520*/  LOP3.LUT R17, R17, 0xfffffffc, RZ, 0xc0, !PT ;  /* 0xfffffffc11117812 */ /* 0x000fe200078ec0ff */
[----:B------:R-:W-:Y:S01]  /*1530*/  ULDC.64 UR10, c[0x0][0x250] ;  /* 0x00009400000a7ab9 */ /* 0x000fe20000000a00 */
[----:B------:R-:W-:Y:S01]  /*1540*/  LEA R146, P0, R22, UR4, 0x1 ;  /* 0x0000000416927c11 */ /* 0x000fe2000f8008ff */
[----:B--2---:R-:W-:-:S02]  /*1550*/  IMAD R13, R19, R4, RZ ;  /* 0x00000004130d7224 */ /* 0x004fc400078e02ff */
[----:B------:R-:W-:Y:S02]  /*1560*/  IMAD.IADD R29, R29, 0x1, R12 ;  /* 0x000000011d1d7824 */ /* 0x000fe400078e020c */
[----:B------:R-:W-:Y:S02]  /*1570*/  IMAD.IADD R15, R23, 0x1, R15 ;  /* 0x00000001170f7824 */ /* 0x000fe400078e020f */
[C---:B------:R-:W-:Y:S02]  /*1580*/  IMAD R13, R18.reuse, R5, R13 ;  /* 0x00000005120d7224 */ /* 0x040fe400078e020d */
[----:B------:R-:W-:Y:S01]  /*1590*/  IMAD.WIDE.U32 R18, R18, R4, R28 ;  /* 0x0000000412127225 */ /* 0x000fe200078e001c */
[----:B------:R-:W-:Y:S01]  /*15a0*/  LEA.HI.X R147, R22, UR5, R15, 0x1, P0 ;  /* 0x0000000516937c11 */ /* 0x000fe200080f0c0f */
[----:B------:R-:W-:Y:S02]  /*15b0*/  UMOV UR5, 0x400 ;  /* 0x0000040000057882 */ /* 0x000fe40000000000 */
[----:B------:R-:W-:Y:S01]  /*15c0*/  IMAD.IADD R12, R14, 0x1, -R17 ;  /* 0x000000010e0c7824 */ /* 0x000fe200078e0a11 */
[C---:B------:R-:W-:Y:S01]  /*15d0*/  LEA R14, P0, R18.reuse, UR12, 0x1 ;  /* 0x0000000c120e7c11 */ /* 0x040fe2000f8008ff */
[----:B------:R-:W-:Y:S01]  /*15e0*/  IMAD.IADD R13, R19, 0x1, R13 ;  /* 0x00000001130d7824 */ /* 0x000fe200078e020d */
[----:B-1----:R-:W-:Y:S01]  /*15f0*/  ULEA UR5, UR18, UR5, 0x18 ;  /* 0x0000000512057291 */ /* 0x002fe2000f8ec03f */
[----:B------:R-:W-:Y:S01]  /*1600*/  IMAD.IADD R27, R27, 0x1, R16 ;  /* 0x000000011b1b7824 */ /* 0x000fe200078e0210 */
[----:B------:R-:W-:Y:S01]  /*1610*/  USHF.L.U64.HI UR18, UR6, 0x6, UR7 ;  /* 0x0000000606127899 */ /* 0x000fe20008010207 */
[----:B------:R-:W-:Y:S01]  /*1620*/  IMAD.IADD R33, R45, 0x1, -R2 ;  /* 0x000000012d217824 */ /* 0x000fe200078e0a02 */
[----:B------:R-:W-:Y:S01]  /*1630*/  LEA.HI.X R15, R18, UR13, R13, 0x1, P0 ;  /* 0x0000000d120f7c11 */ /* 0x000fe200080f0c0d */
[----:B------:R-:W-:Y:S01]  /*1640*/  IMAD.IADD R7, R0, 0x1, -R7 ;  /* 0x0000000100077824 */ /* 0x000fe200078e0a07 */
[----:B------:R-:W-:Y:S01]  /*1650*/  LEA R16, P0, R4, R14, 0x6 ;  /* 0x0000000e04107211 */ /* 0x000fe200078030ff */
[----:B------:R-:W-:Y:S01]  /*1660*/  IMAD R11, R11, UR10, RZ ;  /* 0x0000000a0b0b7c24 */ /* 0x000fe2000f8e02ff */
[----:B------:R-:W-:Y:S01]  /*1670*/  LEA R149, R149, UR5, 0x1 ;  /* 0x0000000595957c11 */ /* 0x000fe2000f8e08ff */
[----:B------:R-:W-:Y:S01]  /*1680*/  IMAD.WIDE.U32 R26, R6, UR10, R26 ;  /* 0x0000000a061a7c25 */ /* 0x000fe2000f8e001a */
[----:B------:R-:W-:Y:S01]  /*1690*/  LEA.HI.X R17, R4, R15, R5, 0x6, P0 ;  /* 0x0000000f04117211 */ /* 0x000fe200000f3405 */
[----:B------:R-:W-:Y:S01]  /*16a0*/  ULDC.64 UR12, c[0x0][0x220] ;  /* 0x00008800000c7ab9 */ /* 0x000fe20000000a00 */
[----:B------:R-:W-:Y:S01]  /*16b0*/  IADD3 R20, P0, R146, UR19, RZ ;  /* 0x0000001392147c10 */ /* 0x000fe2000ff1e0ff */
[----:B------:R-:W-:Y:S01]  /*16c0*/  @!PT LDS RZ, [RZ] ;  /* 0x00000000fffff984 */ /* 0x000fe20000000800 */
[----:B------:R-:W-:Y:S01]  /*16d0*/  @!PT LDS RZ, [RZ] ;  /* 0x00000000fffff984 */ /* 0x000fe20000000800 */
[----:B------:R-:W-:Y:S01]  /*16e0*/  @!PT LDS RZ, [RZ] ;  /* 0x00000000fffff984 */ /* 0x000fe20000000800 */
[----:B------:R1:W-:Y:S01]  /*16f0*/  LDGSTS.E.BYPASS.LTC128B.128 [R149], desc[UR16][R14.64] ;  /* 0x000000000e957fae */ /* 0x0003e2000b901d50 */
[----:B------:R-:W-:Y:S01]  /*1700*/  LEA.HI R8, R33, R33, RZ, 0x1 ;  /* 0x0000002121087211 */ /* 0x000fe200078f08ff */
[----:B------:R-:W-:Y:S01]  /*1710*/  IMAD R11, R6, UR11, R11 ;  /* 0x0000000b060b7c24 */ /* 0x000fe2000f8e020b */
[----:B------:R-:W-:Y:S01]  /*1720*/  IADD3.X R21, R147, UR18, RZ, P0, !PT ;  /* 0x0000001293157c10 */ /* 0x000fe200087fe4ff */
[----:B------:R-:W-:Y:S01]  /*1730*/  LDGSTS.E.BYPASS.LTC128B.128 [R149+0x800], desc[UR16][R16.64] ;  /* 0x0080000010957fae */ /* 0x000fe2000b901d50 */
[----:B------:R-:W-:Y:S01]  /*1740*/  IADD3 R18, P0, R20, UR19, RZ ;  /* 0x0000001314127c10 */ /* 0x000fe2000ff1e0ff */
[----:B------:R-:W-:Y:S01]  /*1750*/  IMAD.SHL.U32 R6, R12, 0x40, RZ ;  /* 0x000000400c067824 */ /* 0x000fe200078e00ff */
[----:B------:R-:W-:Y:S01]  /*1760*/  LEA.HI R2, R35, R0, RZ, 0x3 ;  /* 0x0000000023027211 */ /* 0x000fe200078f18ff */
[----:B------:R-:W-:Y:S01]  /*1770*/  LDGSTS.E.BYPASS.LTC128B.128 [R149+0x1000], desc[UR16][R146.64] ;  /* 0x0100000092957fae */ /* 0x000fe2000b901d50 */
[----:B------:R-:W-:Y:S01]  /*1780*/  IADD3.X R19, R21, UR18, RZ, P0, !PT ;  /* 0x0000001215137c10 */ /* 0x000fe200087fe4ff */
[----:B------:R-:W-:Y:S01]  /*1790*/  IMAD.IADD R11, R27, 0x1, R11 ;  /* 0x000000011b0b7824 */ /* 0x000fe200078e020b */
[----:B------:R-:W-:Y:S01]  /*17a0*/  LOP3.LUT R0, R8, 0x3fffffe, RZ, 0xc0, !PT ;  /* 0x03fffffe08007812 */ /* 0x000fe200078ec0ff */
[----:B------:R-:W-:Y:S01]  /*17b0*/  LDGSTS.E.BYPASS.LTC128B.128 [R149+0x1800], desc[UR16][R20.64] ;  /* 0x0180000014957fae */ /* 0x000fe2000b901d50 */
[----:B------:R-:W-:Y:S01]  /*17c0*/  SHF.R.S32.HI R4, RZ, 0x1, R8 ;  /* 0x00000001ff047819 */ /* 0x000fe20000011408 */
[----:B------:R-:W-:Y:S01]  /*17d0*/  IMAD.SHL.U32 R2, R2, 0x20, RZ ;  /* 0x0000002002027824 */ /* 0x000fe200078e00ff */
[----:B------:R-:W-:Y:S01]  /*17e0*/  LOP3.LUT R8, R6, 0xc0, RZ, 0xc0, !PT ;  /* 0x000000c006087812 */ /* 0x000fe200078ec0ff */
[----:B------:R-:W-:Y:S01]  /*17f0*/  LDGSTS.E.BYPASS.LTC128B.128 [R149+0x2000], desc[UR16][R18.64] ;  /* 0x0200000012957fae */ /* 0x000fe2000b901d50 */
[----:B------:R-:W-:Y:S01]  /*1800*/  IMAD.IADD R0, R33, 0x1, -R0 ;  /* 0x0000000121007824 */ /* 0x000fe200078e0a00 */
[----:B------:R-:W-:Y:S01]  /*1810*/  USHF.L.U64.HI UR11, UR10, 0x6, UR11 ;  /* 0x000000060a0b7899 */ /* 0x000fe2000801020b */
[----:B------:R-:W-:Y:S01]  /*1820*/  IMAD.SHL.U32 R5, R4, 0x40, RZ ;  /* 0x0000004004057824 */ /* 0x000fe200078e00ff */
[----:B------:R-:W-:Y:S01]  /*1830*/  LOP3.LUT R6, R2, 0xffffff00, RZ, 0xc0, !PT ;  /* 0xffffff0002067812 */ /* 0x000fe200078ec0ff */
[C---:B------:R-:W-:Y:S01]  /*1840*/  IMAD R0, R9.reuse, 0x8, R0 ;  /* 0x0000000809007824 */ /* 0x040fe200078e0200 */
[----:B------:R-:W-:Y:S01]  /*1850*/  SHF.R.U32.HI R2, RZ, 0x3, R8 ;  /* 0x00000003ff027819 */ /* 0x000fe20000011608 */
[----:B------:R-:W-:Y:S01]  /*1860*/  IMAD.SHL.U32 R9, R9, 0x8, RZ ;  /* 0x0000000809097824 */ /* 0x000fe200078e00ff */
[----:B------:R-:W-:Y:S01]  /*1870*/  LOP3.LUT R5, R5, 0xc0, RZ, 0xc0, !PT ;  /* 0x000000c005057812 */ /* 0x000fe200078ec0ff */
[----:B------:R-:W-:Y:S01]  /*1880*/  UIADD3 UR4, UR5, 0x1000, URZ ;  /* 0x0000100005047890 */ /* 0x000fe2000fffe03f */
[----:B------:R-:W-:Y:S01]  /*1890*/  LOP3.LUT P1, RZ, R12, 0x2, RZ, 0xc0, !PT ;  /* 0x000000020cff7812 */ /* 0x000fe2000782c0ff */
[----:B------:R-:W-:Y:S01]  /*18a0*/  IMAD R139, R7, 0x20, R6 ;  /* 0x00000020078b7824 */ /* 0x000fe200078e0206 */
[----:B-1----:R-:W-:-:S02]  /*18b0*/  IADD3 R14, P0, R18, UR19, RZ ;  /* 0x00000013120e7c10 */ /* 0x002fc4000ff1e0ff */
[----:B------:R-:W-:Y:S02]  /*18c0*/  LOP3.LUT R10, R5, 0x8, R10, 0xf8, !PT ;  /* 0x00000008050a7812 */ /* 0x000fe400078ef80a */
[----:B------:R-:W-:Y:S02]  /*18d0*/  IADD3.X R15, R19, UR18, RZ, P0, !PT ;  /* 0x00000012130f7c10 */ /* 0x000fe400087fe4ff */
[C---:B------:R-:W-:Y:S01]  /*18e0*/  LEA R144, P0, R26.reuse, UR12, 0x1 ;  /* 0x0000000c1a907c11 */ /* 0x040fe2000f8008ff */
[----:B------:R-:W-:Y:S01]  /*18f0*/  USHF.L.U32 UR12, UR10, 0x6, URZ ;  /* 0x000000060a0c7899 */ /* 0x000fe2000800063f */
[----:B------:R-:W-:Y:S01]  /*1900*/  SHF.R.U32.HI R5, RZ, 0x3, R5 ;  /* 0x00000003ff057819 */ /* 0x000fe20000011605 */
[----:B------:R1:W-:Y:S01]  /*1910*/  LDGSTS.E.BYPASS.LTC128B.128 [R149+0x2800], desc[UR16][R14.64] ;  /* 0x028000000e957fae */ /* 0x0003e2000b901d50 */
[----:B------:R-:W-:Y:S02]  /*1920*/  LEA.HI.X R145, R26, UR13, R11, 0x1, P0 ;  /* 0x0000000d1a917c11 */ /* 0x000fe400080f0c0b */
[----:B------:R-:W-:Y:S01]  /*1930*/  LOP3.LUT R9, R8, 0x8, R9, 0xf8, !PT ;  /* 0x0000000808097812 */ /* 0x000fe200078ef809 */
[----:B------:R-:W0:Y:S01]  /*1940*/  LDGDEPBAR ;  /* 0x00000000000079af */ /* 0x000e220000000000 */
[----:B------:R-:W-:Y:S01]  /*1950*/  IMAD R8, R155, 0x200, R6 ;  /* 0x000002009b087824 */ /* 0x000fe200078e0206 */
[----:B------:R-:W-:-:S02]  /*1960*/  LOP3.LUT R5, R10, R5, RZ, 0x3c, !PT ;  /* 0x000000050a057212 */ /* 0x000fc400078e3cff */
[----:B------:R-:W-:Y:S01]  /*1970*/  LOP3.LUT R2, R9, R2, RZ, 0x3c, !PT ;  /* 0x0000000209027212 */ /* 0x000fe200078e3cff */
[----:B------:R-:W-:Y:S02]  /*1980*/  IMAD R143, R7, 0x20, R8 ;  /* 0x00000020078f7824 */ /* 0x000fe400078e0208 */
[----:B------:R-:W-:Y:S02]  /*1990*/  IMAD.U32 R0, R0, 0x20, R5 ;  /* 0x0000002000007824 */ /* 0x000fe400078e0005 */
[C---:B------:R-:W-:Y:S02]  /*19a0*/  IMAD.IADD R143, R2.reuse, 0x1, R143 ;  /* 0x00000001028f7824 */ /* 0x040fe400078e028f */
[----:B------:R-:W-:Y:S01]  /*19b0*/  IMAD.IADD R139, R2, 0x1, R139 ;  /* 0x00000001028b7824 */ /* 0x000fe200078e028b */
[----:B------:R-:W-:Y:S02]  /*19c0*/  LEA R5, R0, UR5, 0x1 ;  /* 0x0000000500057c11 */ /* 0x000fe4000f8e08ff */
[----:B------:R-:W-:-:S02]  /*19d0*/  LEA R143, R143, UR5, 0x1 ;  /* 0x000000058f8f7c11 */ /* 0x000fc4000f8e08ff */
[----:B------:R-:W-:Y:S01]  /*19e0*/  LEA R142, R0, UR4, 0x1 ;  /* 0x00000004008e7c11 */ /* 0x000fe2000f8e08ff */
[----:B------:R-:W-:Y:S01]  /*19f0*/  ULDC UR4, c[0x0][0x39c] ;  /* 0x0000e70000047ab9 */ /* 0x000fe20000000800 */
[----:B------:R-:W-:-:S03]  /*1a00*/  LOP3.LUT R0, R46, 0xffffffe0, RZ, 0xc0, !PT ;  /* 0xffffffe02e007812 */ /* 0x000fc600078ec0ff */
[----:B------:R-:W-:Y:S01]  /*1a10*/  VIADD R140, R142, 0x20 ;  /* 0x000000208e8c7836 */ /* 0x000fe20000000000 */
[----:B-1----:R-:W-:Y:S01]  /*1a20*/  IADD3 R14, P0, R144, UR12, RZ ;  /* 0x0000000c900e7c10 */ /* 0x002fe2000ff1e0ff */
[----:B------:R-:W-:-:S04]  /*1a30*/  DEPBAR.LE SB0, 0x0 ;  /* 0x000080000000791a */ /* 0x000fc80000000000 */
[----:B------:R-:W-:Y:S01]  /*1a40*/  BAR.SYNC.DEFER_BLOCKING 0x0 ;  /* 0x0000000000007b1d */ /* 0x000fe20000010000 */
[----:B------:R-:W-:Y:S01]  /*1a50*/  IADD3.X R15, R145, UR11, RZ, P0, !PT ;  /* 0x0000000b910f7c10 */ /* 0x000fe200087fe4ff */
[C---:B------:R-:W-:Y:S01]  /*1a60*/  IMAD.IADD R0, R45.reuse, 0x1, -R0 ;  /* 0x000000012d007824 */ /* 0x040fe200078e0a00 */
[----:B------:R-:W-:Y:S01]  /*1a70*/  IADD3 R18, P0, R14, UR12, RZ ;  /* 0x0000000c0e127c10 */ /* 0x000fe2000ff1e0ff */
[----:B------:R-:W-:-:S03]  /*1a80*/  IMAD.SHL.U32 R45, R45, 0x2, RZ ;  /* 0x000000022d2d7824 */ /* 0x000fc600078e00ff */
[----:B------:R-:W-:Y:S02]  /*1a90*/  IADD3.X R19, R15, UR11, RZ, P0, !PT ;  /* 0x0000000b0f137c10 */ /* 0x000fe400087fe4ff */
[----:B------:R-:W-:-:S04]  /*1aa0*/  IADD3 R16, P0, R18, UR12, RZ ;  /* 0x0000000c12107c10 */ /* 0x000fc8000ff1e0ff */
[----:B------:R-:W-:Y:S02]  /*1ab0*/  IADD3.X R17, R19, UR11, RZ, P0, !PT ;  /* 0x0000000b13117c10 */ /* 0x000fe400087fe4ff */
[----:B------:R-:W-:Y:S01]  /*1ac0*/  LOP3.LUT P0, RZ, R4, 0x2, RZ, 0xc0, !PT ;  /* 0x0000000204ff7812 */ /* 0x000fe2000780c0ff */
[----:B------:R-:W-:-:S05]  /*1ad0*/  IMAD.MOV.U32 R4, RZ, RZ, 0x20 ;  /* 0x00000020ff047424 */ /* 0x000fca00078e00ff */
[----:B------:R-:W-:Y:S01]  /*1ae0*/  SEL R4, R4, 0xffffffe0, !P1 ;  /* 0xffffffe004047807 */ /* 0x000fe20004800000 */
[----:B------:R-:W-:Y:S01]  /*1af0*/  @!PT LDS RZ, [RZ] ;  /* 0x00000000fffff984 */ /* 0x000fe20000000800 */
[----:B------:R-:W-:Y:S01]  /*1b00*/  @!PT LDS RZ, [RZ] ;  /* 0x00000000fffff984 */ /* 0x000fe20000000800 */
[----:B------:R-:W-:Y:S01]  /*1b10*/  @!PT LDS RZ, [RZ] ;  /* 0x00000000fffff984 */ /* 0x000fe20000000800 */
[----:B------:R-:W-:Y:S04]  /*1b20*/  LDGSTS.E.BYPASS.LTC128B.128 [R149+0x3000], desc[UR16][R144.64] ;  /* 0x0300000090957fae */ /* 0x000fe8000b901d50 */
[----:B------:R-:W-:Y:S01]  /*1b30*/  IMAD.IADD R141, R143, 0x1, R4 ;  /* 0x000000018f8d7824 */ /* 0x000fe200078e0204 */
[----:B------:R-:W-:Y:S01]  /*1b40*/  LDGSTS.E.BYPASS.LTC128B.128 [R149+0x3800], desc[UR16][R14.64] ;  /* 0x038000000e957fae */ /* 0x000fe2000b901d50 */
[----:B------:R-:W-:-:S03]  /*1b50*/  @P0 VIADD R140, R142, 0xffffffe0 ;  /* 0xffffffe08e8c0836 */ /* 0x000fc60000000000 */
[----:B------:R-:W-:Y:S01]  /*1b60*/  LDGSTS.E.BYPASS.LTC128B.128 [R149+0x4000], desc[UR16][R18.64] ;  /* 0x0400000012957fae */ /* 0x000fe2000b901d50 */
[C---:B------:R-:W-:Y:S02]  /*1b70*/  VIADD R137, R140.reuse, 0x400 ;  /* 0x000004008c897836 */ /* 0x040fe40000000000 */
[C---:B------:R-:W-:Y:S01]  /*1b80*/  VIADD R136, R140.reuse, 0x800 ;  /* 0x000008008c887836 */ /* 0x040fe20000000000 */
[----:B------:R1:W-:Y:S01]  /*1b90*/  LDGSTS.E.BYPASS.LTC128B.128 [R149+0x4800], desc[UR16][R16.64] ;  /* 0x0480000010957fae */ /* 0x0003e2000b901d50 */
[C---:B------:R-:W-:Y:S02]  /*1ba0*/  VIADD R135, R140.reuse, 0xc00 ;  /* 0x00000c008c877836 */ /* 0x040fe40000000000 */
[C---:B------:R-:W-:Y:S01]  /*1bb0*/  VIADD R134, R140.reuse, 0x1000 ;  /* 0x000010008c867836 */ /* 0x040fe20000000000 */
[----:B------:R-:W-:Y:S01]  /*1bc0*/  LDSM.16.M88.4 R8, [R143] ;  /* 0x000000008f08783b */ /* 0x000fe20000000200 */
[C---:B------:R-:W-:Y:S02]  /*1bd0*/  VIADD R133, R140.reuse, 0x1400 ;  /* 0x000014008c857836 */ /* 0x040fe40000000000 */
[C---:B------:R-:W-:Y:S01]  /*1be0*/  VIADD R132, R140.reuse, 0x1800 ;  /* 0x000018008c847836 */ /* 0x040fe20000000000 */
[----:B------:R-:W2:Y:S01]  /*1bf0*/  LDSM.16.M88.4 R32, [R5+0x1000] ;  /* 0x001000000520783b */ /* 0x000ea20000000200 */
[----:B------:R-:W-:-:S03]  /*1c00*/  VIADD R86, R140, 0x1c00 ;  /* 0x00001c008c567836 */ /* 0x000fc60000000000 */
[----:B------:R-:W-:Y:S04]  /*1c10*/  LDSM.16.M88.4 R20, [R141] ;  /* 0x000000008d14783b */ /* 0x000fe80000000200 */
[----:B------:R-:W-:Y:S04]  /*1c20*/  LDSM.16.M88.4 R36, [R140] ;  /* 0x000000008c24783b */ /* 0x000fe80000000200 */
[----:B------:R-:W3:Y:S04]  /*1c30*/  LDSM.16.M88.4 R28, [R5+0x1400] ;  /* 0x00140000051c783b */ /* 0x000ee80000000200 */
[----:B------:R-:W4:Y:S04]  /*1c40*/  LDSM.16.M88.4 R40, [R140+0x400] ;  /* 0x000400008c28783b */ /* 0x000f280000000200 */
[----:B-1----:R-:W1:Y:S04]  /*1c50*/  LDSM.16.M88.4 R16, [R5+0x1800] ;  /* 0x001800000510783b */ /* 0x002e680000000200 */
[----:B------:R-:W0:Y:S01]  /*1c60*/  LDGDEPBAR ;  /* 0x00000000000079af */ /* 0x000e220000000000 */
[C---:B--2---:R-:W-:Y:S06]  /*1c70*/  HMMA.16816.F32 R24, R8.reuse, R32, RZ ;  /* 0x000000200818723c */ /* 0x044fec00000018ff */
[C---:B------:R-:W-:Y:S06]  /*1c80*/  HMMA.16816.F32 R32, R8.reuse, R34, RZ ;  /* 0x000000220820723c */ /* 0x040fec00000018ff */
[----:B---3--:R-:W-:-:S12]  /*1c90*/  HMMA.16816.F32 R12, R8, R28, RZ ;  /* 0x0000001c080c723c */ /* 0x008fd800000018ff */
[C---:B------:R-:W-:Y:S06]  /*1ca0*/  HMMA.16816.F32 R24, R20.reuse, R36, R24 ;  /* 0x000000241418723c */ /* 0x040fec0000001818 */
[C---:B------:R-:W-:Y:S01]  /*1cb0*/  HMMA.16816.F32 R32, R20.reuse, R38, R32 ;  /* 0x000000261420723c */ /* 0x040fe20000001820 */
[----:B------:R-:W2:Y:S05]  /*1cc0*/  LDSM.16.M88.4 R36, [R140+0x800] ;  /* 0x000800008c24783b */ /* 0x000eaa0000000200 */
        /* <DEDUP_REMOVED lines=18> */
[----:B------:R-:W-:Y:S08]  /*1df0*/  MUFU.TANH R55, R12 ;  /* 0x0000000c00377308 */ /* 0x000ff00000002400 */
[----:B------:R-:W-:Y:S03]  /*1e00*/  MUFU.TANH R54, R13 ;  /* 0x0000000d00367308 */ /* 0x000fe60000002400 */
[C---:B------:R-:W-:Y:S01]  /*1e10*/  HMMA.16816.F32 R24, R20.reuse, R42, R24 ;  /* 0x0000002a1418723c */ /* 0x040fe20000001818 */
[----:B------:R-:W4:Y:S04]  /*1e20*/  LDSM.16.M88.4 R40, [R140+0xc00] ;  /* 0x000c00008c28783b */ /* 0x000f280000000200 */
[----:B------:R1:W-:Y:S01]  /*1e30*/  MUFU.TANH R69, R14 ;  /* 0x0000000e00457308 */ /* 0x0003e20000002400 */
[C---:B--2---:R-:W-:Y:S06]  /*1e40*/  HMMA.16816.F32 R28, R20.reuse, R36, R28 ;  /* 0x00000024141c723c */ /* 0x044fec000000181c */
[----:B------:R-:W-:Y:S01]  /*1e50*/  HMMA.16816.F32 R16, R20, R38, R16 ;  /* 0x000000261410723c */ /* 0x000fe20000001810 */
[----:B------:R-:W-:Y:S01]  /*1e60*/  LDSM.16.M88.4 R36, [R140+0x1000] ;  /* 0x001000008c24783b */ /* 0x000fe20000000200 */
[----:B------:R-:W2:Y:S08]  /*1e70*/  MUFU.TANH R59, R59 ;  /* 0x0000003b003b7308 */ /* 0x000eb00000002400 */
[----:B------:R-:W5:Y:S01]  /*1e80*/  MUFU.TANH R47, R47 ;  /* 0x0000002f002f7308 */ /* 0x000f620000002400 */
[----:B-1----:R-:W-:Y:S01]  /*1e90*/  HMMA.16816.F32 R12, R8, R32, RZ ;  /* 0x00000020080c723c */ /* 0x002fe200000018ff */
        /* <DEDUP_REMOVED lines=9> */
[----:B------:R-:W-:Y:S01]  /*1f30*/  HMMA.16816.F32 R28, R8, R34, RZ ;  /* 0x00000022081c723c */ /* 0x000fe200000018ff */
[----:B------:R-:W-:Y:S01]  /*1f40*/  FMUL.FTZ R16, R16, UR4 ;  /* 0x0000000410107c20 */ /* 0x000fe20008410000 */
[----:B------:R-:W-:Y:S01]  /*1f50*/  FMUL.FTZ R17, R17, UR4 ;  /* 0x0000000411117c20 */ /* 0x000fe20008410000 */
[----:B------:R-:W-:Y:S01]  /*1f60*/  FMUL.FTZ R73, R18, UR4 ;  /* 0x0000000412497c20 */ /* 0x000fe20008410000 */
[----:B------:R-:W-:Y:S01]  /*1f70*/  FMUL.FTZ R65, R19, UR4 ;  /* 0x0000000413417c20 */ /* 0x000fe20008410000 */
[----:B------:R-:W-:Y:S01]  /*1f80*/  MUFU.TANH R71, R16 ;  /* 0x0000001000477308 */ /* 0x000fe20000002400 */
[----:B-1----:R-:W1:Y:S05]  /*1f90*/  LDSM.16.M88.4 R24, [R5+0x2000] ;  /* 0x002000000518783b */ /* 0x002e6a0000000200 */
[C---:B----4-:R-:W-:Y:S02]  /*1fa0*/  HMMA.16816.F32 R12, R20.reuse, R40, R12 ;  /* 0x00000028140c723c */ /* 0x050fe4000000180c */
[----:B------:R4:W-:Y:S08]  /*1fb0*/  MUFU.TANH R66, R17 ;  /* 0x0000001100427308 */ /* 0x0009f00000002400 */
[----:B------:R-:W5:Y:S03]  /*1fc0*/  MUFU.TANH R56, R56 ;  /* 0x0000003800387308 */ /* 0x000f660000002400 */
[----:B------:R-:W-:Y:S05]  /*1fd0*/  HMMA.16816.F32 R28, R20, R42, R28 ;  /* 0x0000002a141c723c */ /* 0x000fea000000181c */
[----:B------:R-:W5:Y:S01]  /*1fe0*/  MUFU.TANH R50, R50 ;  /* 0x0000003200327308 */ /* 0x000f620000002400 */
[----:B----4-:R-:W4:Y:S05]  /*1ff0*/  LDSM.16.M88.4 R16, [R5+0x2400] ;  /* 0x002400000510783b */ /* 0x010f2a0000000200 */
[----:B------:R-:W-:Y:S01]  /*2000*/  FMUL.FTZ R12, R12, UR4 ;  /* 0x000000040c0c7c20 */ /* 0x000fe20008410000 */
[----:B------:R-:W-:Y:S01]  /*2010*/  FMUL.FTZ R92, R13, UR4 ;  /* 0x000000040d5c7c20 */ /* 0x000fe20008410000 */
[----:B------:R-:W-:Y:S01]  /*2020*/  FMUL.FTZ R87, R14, UR4 ;  /* 0x000000040e577c20 */ /* 0x000fe20008410000 */
[----:B------:R-:W-:Y:S01]  /*2030*/  FMUL.FTZ R95, R15, UR4 ;  /* 0x000000040f5f7c20 */ /* 0x000fe20008410000 */
[----:B------:R3:W-:Y:S09]  /*2040*/  MUFU.TANH R88, R12 ;  /* 0x0000000c00587308 */ /* 0x0007f20000002400 */
[----:B------:R-:W-:Y:S01]  /*2050*/  FMUL.FTZ R28, R28, UR4 ;  /* 0x000000041c1c7c20 */ /* 0x000fe20008410000 */
[----:B------:R-:W-:Y:S01]  /*2060*/  FMUL.FTZ R90, R29, UR4 ;  /* 0x000000041d5a7c20 */ /* 0x000fe20008410000 */
[----:B------:R-:W-:Y:S01]  /*2070*/  FMUL.FTZ R93, R30, UR4 ;  /* 0x000000041e5d7c20 */ /* 0x000fe20008410000 */
[----:B-1----:R-:W-:Y:S01]  /*2080*/  HMMA.16816.F32 R32, R8, R24, RZ ;  /* 0x000000180820723c */ /* 0x002fe200000018ff */
[----:B------:R4:W-:Y:S01]  /*2090*/  MUFU.TANH R84, R28 ;  /* 0x0000001c00547308 */ /* 0x0009e20000002400 */
[----:B------:R-:W-:-:S04]  /*20a0*/  FMUL.FTZ R89, R31, UR4 ;  /* 0x000000041f597c20 */ /* 0x000fc80008410000 */
[C---:B---3--:R-:W-:Y:S01]  /*20b0*/  HMMA.16816.F32 R12, R8.reuse, R26, RZ ;  /* 0x0000001a080c723c */ /* 0x048fe200000018ff */
[----:B------:R-:W1:Y:S02]  /*20c0*/  LDSM.16.M88.4 R24, [R140+0x1400] ;  /* 0x001400008c18783b */ /* 0x000e640000000200 */
[----:B------:R-:W3:Y:S08]  /*20d0*/  MUFU.TANH R53, R53 ;  /* 0x0000003500357308 */ /* 0x000ef00000002400 */
[----:B------:R-:W-:Y:S01]  /*20e0*/  MUFU.TANH R51, R51 ;  /* 0x0000003300337308 */ /* 0x000fe20000002400 */
[----:B----4-:R-:W-:Y:S06]  /*20f0*/  HMMA.16816.F32 R28, R8, R16, RZ ;  /* 0x00000010081c723c */ /* 0x010fec00000018ff */
[----:B------:R-:W-:Y:S01]  /*2100*/  HMMA.16816.F32 R32, R20, R36, R32 ;  /* 0x000000241420723c */ /* 0x000fe20000001820 */
[----:B------:R-:W-:Y:S01]  /*2110*/  SHF.R.S32.HI R17, RZ, 0x1f, R0 ;  /* 0x0000001fff117819 */ /* 0x000fe20000011400 */
[----:B------:R-:W4:Y:S01]  /*2120*/  MUFU.TANH R52, R52 ;  /* 0x0000003400347308 */ /* 0x000f220000002400 */
[----:B------:R-:W-:-:S02]  /*2130*/  SHF.R.S32.HI R16, RZ, 0x1f, R46 ;  /* 0x0000001fff107819 */ /* 0x000fc4000001142e */
[----:B------:R-:W-:Y:S01]  /*2140*/  LEA.HI R148, R17, R0, RZ, 0x2 ;  /* 0x0000000011947211 */ /* 0x000fe200078f10ff */
[----:B------:R-:W-:Y:S01]  /*2150*/  IMAD R17, R155, 0x10, R48 ;  /* 0x000000109b117824 */ /* 0x000fe200078e0230 */
[----:B------:R-:W-:Y:S01]  /*2160*/  LEA.HI R16, R16, R155, RZ, 0x2 ;  /* 0x0000009b10107211 */ /* 0x000fe200078f10ff */
[----:B------:R-:W-:Y:S01]  /*2170*/  IMAD.SHL.U32 R0, R3, 0x80, RZ ;  /* 0x0000008003007824 */ /* 0x000fe200078e00ff */
[----:B------:R-:W-:Y:S01]  /*2180*/  SHF.R.S32.HI R148, RZ, 0x2, R148 ;  /* 0x00000002ff947819 */ /* 0x000fe20000011494 */
[----:B------:R-:W-:Y:S01]  /*2190*/  HMMA.16816.F32 R12, R20, R38, R12 ;  /* 0x00000026140c723c */ /* 0x000fe2000000180c */
[----:B------:R-:W-:Y:S01]  /*21a0*/  LOP3.LUT R16, R16, 0xfffffffc, RZ, 0xc0, !PT ;  /* 0xfffffffc10107812 */ /* 0x000fe200078ec0ff */
[----:B------:R-:W4:Y:S01]  /*21b0*/  MUFU.TANH R61, R61 ;  /* 0x0000003d003d7308 */ /* 0x000f220000002400 */
[----:B------:R-:W-:Y:S02]  /*21c0*/  IADD3 R17, R17, 0x1, R148 ;  /* 0x0000000111117810 */ /* 0x000fe40007ffe094 */
[----:B------:R-:W-:Y:S01]  /*21d0*/  LOP3.LUT R40, R0, 0x6, R45, 0xf8, !PT ;  /* 0x0000000600287812 */ /* 0x000fe200078ef82d */
[----:B------:R-:W-:Y:S01]  /*21e0*/  IMAD.IADD R155, R155, 0x1, -R16 ;  /* 0x000000019b9b7824 */ /* 0x000fe200078e0a10 */
[----:B------:R-:W-:-:S03]  /*21f0*/  IADD3 R17, R44, -UR15, R17 ;  /* 0x8000000f2c117c10 */ /* 0x000fc6000fffe011 */
[----:B------:R-:W-:Y:S01]  /*2200*/  VIADD R16, R40, 0xffffff80 ;  /* 0xffffff8028107836 */ /* 0x000fe20000000000 */
[----:B------:R-:W-:Y:S01]  /*2210*/  MUFU.TANH R58, R58 ;  /* 0x0000003a003a7308 */ /* 0x000fe20000002400 */
[----:B------:R-:W-:Y:S01]  /*2220*/  VIADD R17, R17, UR14 ;  /* 0x0000000e11117c36 */ /* 0x000fe20008000000 */
[----:B-1----:R-:W-:Y:S01]  /*2230*/  HMMA.16816.F32 R28, R20, R24, R28 ;  /* 0x00000018141c723c */ /* 0x002fe2000000181c */
[----:B------:R-:W-:Y:S01]  /*2240*/  FMUL.FTZ R32, R32, UR4 ;  /* 0x0000000420207c20 */ /* 0x000fe20008410000 */
[----:B------:R-:W-:Y:S01]  /*2250*/  FMUL.FTZ R33, R33, UR4 ;  /* 0x0000000421217c20 */ /* 0x000fe20008410000 */
[----:B------:R-:W-:Y:S01]  /*2260*/  FMUL.FTZ R34, R34, UR4 ;  /* 0x0000000422227c20 */ /* 0x000fe20008410000 */
[----:B------:R-:W-:Y:S01]  /*2270*/  FMUL.FTZ R35, R35, UR4 ;  /* 0x0000000423237c20 */ /* 0x000fe20008410000 */
[C---:B------:R-:W-:Y:S01]  /*2280*/  VIMNMX R45, R17.reuse, R44, PT ;  /* 0x0000002c112d7248 */ /* 0x040fe20003fe0100 */
[----:B------:R-:W-:Y:S01]  /*2290*/  MUFU.TANH R98, R32 ;  /* 0x0000002000627308 */ /* 0x000fe20000002400 */
[----:B------:R-:W-:Y:S01]  /*22a0*/  VIADDMNMX R44, R17, 0x8, R44, PT ;  /* 0x00000008112c7846 */ /* 0x000fe2000380012c */
[----:B------:R-:W-:Y:S01]  /*22b0*/  VIADD R7, R40, 0xffffff81 ;  /* 0xffffff8128077836 */ /* 0x000fe20000000000 */
[-C--:B------:R-:W-:Y:S01]  /*22c0*/  ISETP.GE.AND P5, PT, R16, R45.reuse, PT ;  /* 0x0000002d1000720c */ /* 0x080fe20003fa6270 */
[----:B------:R-:W-:Y:S01]  /*22d0*/  VIADD R6, R40, 0xffffff88 ;  /* 0xffffff8828067836 */ /* 0x000fe20000000000 */
[-C--:B------:R-:W-:Y:S01]  /*22e0*/  ISETP.GE.AND P4, PT, R16, R44.reuse, PT ;  /* 0x0000002c1000720c */ /* 0x080fe20003f86270 */
[----:B------:R-:W-:Y:S01]  /*22f0*/  FMUL.FTZ R12, R12, UR4 ;  /* 0x000000040c0c7c20 */ /* 0x000fe20008410000 */
[C---:B------:R-:W-:Y:S01]  /*2300*/  ISETP.GE.AND P2, PT, R7.reuse, R45, PT ;  /* 0x0000002d0700720c */ /* 0x040fe20003f46270 */
[----:B------:R-:W-:Y:S01]  /*2310*/  MUFU.TANH R100, R33 ;  /* 0x0000002100647308 */ /* 0x000fe20000002400 */
[----:B------:R-:W-:Y:S01]  /*2320*/  ISETP.GE.AND P1, PT, R7, R44, PT ;  /* 0x0000002c0700720c */ /* 0x000fe20003f26270 */
[----:B------:R-:W-:-:S02]  /*2330*/  VIADD R7, R40, 0xffffff89 ;  /* 0xffffff8928077836 */ /* 0x000fc40000000000 */
[----:B------:R-:W-:Y:S01]  /*2340*/  FMUL.FTZ R13, R13, UR4 ;  /* 0x000000040d0d7c20 */ /* 0x000fe20008410000 */
[----:B------:R-:W-:Y:S01]  /*2350*/  FMUL.FTZ R14, R14, UR4 ;  /* 0x000000040e0e7c20 */ /* 0x000fe20008410000 */
[CC--:B------:R-:W-:Y:S01]  /*2360*/  ISETP.GE.AND P0, PT, R6.reuse, R45.reuse, PT ;  /* 0x0000002d0600720c */ /* 0x0c0fe20003f06270 */
[----:B------:R-:W-:Y:S01]  /*2370*/  FMUL.FTZ R43, R15, UR4 ;  /* 0x000000040f2b7c20 */ /* 0x000fe20008410000 */
[-C--:B------:R-:W-:Y:S01]  /*2380*/  ISETP.GE.AND P3, PT, R6, R44.reuse, PT ;  /* 0x0000002c0600720c */ /* 0x080fe20003f66270 */
[----:B------:R-:W-:Y:S01]  /*2390*/  MUFU.TANH R99, R34 ;  /* 0x0000002200637308 */ /* 0x000fe20000002400 */
[----:B------:R-:W-:Y:S01]  /*23a0*/  FSEL R6, R49, -INF , !P5 ;  /* 0xff80000031067808 */ /* 0x000fe20006800000 */
[----:B------:R-:W-:Y:S01]  /*23b0*/  FMUL.FTZ R49, R28, UR4 ;  /* 0x000000041c317c20 */ /* 0x000fe20008410000 */
[----:B--2---:R-:W-:Y:S01]  /*23c0*/  FSEL R59, R59, -INF , !P4 ;  /* 0xff8000003b3b7808 */ /* 0x004fe20006000000 */
[----:B------:R-:W-:Y:S01]  /*23d0*/  VIADD R28, R40, 0xffffff98 ;  /* 0xffffff98281c7836 */ /* 0x000fe20000000000 */
[C---:B------:R-:W-:Y:S01]  /*23e0*/  ISETP.GE.AND P5, PT, R7.reuse, R45, PT ;  /* 0x0000002d0700720c */ /* 0x040fe20003fa6270 */
[----:B------:R-:W-:Y:S01]  /*23f0*/  FMUL.FTZ R30, R30, UR4 ;  /* 0x000000041e1e7c20 */ /* 0x000fe20008410000 */
[----:B------:R-:W-:Y:S01]  /*2400*/  ISETP.GE.AND P4, PT, R7, R44, PT ;  /* 0x0000002c0700720c */ /* 0x000fe20003f86270 */
[----:B------:R1:W-:Y:S01]  /*2410*/  MUFU.TANH R97, R35 ;  /* 0x0000002300617308 */ /* 0x0003e20000002400 */
[----:B-----5:R-:W-:Y:S01]  /*2420*/  FSEL R42, R47, -INF , !P2 ;  /* 0xff8000002f2a7808 */ /* 0x020fe20005000000 */
[----:B------:R-:W-:Y:S01]  /*2430*/  FMUL.FTZ R31, R31, UR4 ;  /* 0x000000041f1f7c20 */ /* 0x000fe20008410000 */
[----:B------:R-:W-:-:S02]  /*2440*/  FSEL R7, R56, -INF , !P1 ;  /* 0xff80000038077808 */ /* 0x000fc40004800000 */
[----:B------:R-:W-:Y:S02]  /*2450*/  FSEL R68, R50, -INF , !P5 ;  /* 0xff80000032447808 */ /* 0x000fe40006800000 */
[----:B---3--:R-:W-:Y:S01]  /*2460*/  FSEL R41, R53, -INF , !P4 ;  /* 0xff80000035297808 */ /* 0x008fe20006000000 */
[----:B------:R2:W-:Y:S01]  /*2470*/  MUFU.TANH R96, R12 ;  /* 0x0000000c00607308 */ /* 0x0005e20000002400 */
[----:B----4-:R-:W-:Y:S02]  /*2480*/  FSEL R47, R52, -INF , !P3 ;  /* 0xff800000342f7808 */ /* 0x010fe40005800000 */
[C---:B------:R-:W-:Y:S02]  /*2490*/  ISETP.GE.AND P5, PT, R28.reuse, R45, PT ;  /* 0x0000002d1c00720c */ /* 0x040fe40003fa6270 */
[----:B------:R-:W-:Y:S01]  /*24a0*/  ISETP.GE.AND P4, PT, R28, R44, PT ;  /* 0x0000002c1c00720c */ /* 0x000fe20003f86270 */
[----:B------:R-:W-:Y:S01]  /*24b0*/  VIADD R28, R40, 0xffffffa0 ;  /* 0xffffffa0281c7836 */ /* 0x000fe20000000000 */
[----:B------:R-:W-:Y:S01]  /*24c0*/  FSEL R76, R60, -INF , !P5 ;  /* 0xff8000003c4c7808 */ /* 0x000fe20006800000 */
[----:B------:R-:W-:Y:S01]  /*24d0*/  MUFU.TANH R94, R13 ;  /* 0x0000000d005e7308 */ /* 0x000fe20000002400 */
[----:B-1----:R-:W-:Y:S01]  /*24e0*/  HMMA.16816.F32 R32, R8, R18, RZ ;  /* 0x000000120820723c */ /* 0x002fe200000018ff */
[----:B------:R-:W1:Y:S06]  /*24f0*/  LDSM.16.M88.4 R16, [R5+0x2800] ;  /* 0x002800000510783b */ /* 0x000e6c0000000200 */
[----:B------:R3:W-:Y:S01]  /*2500*/  MUFU.TANH R91, R14 ;  /* 0x0000000e005b7308 */ /* 0x0007e20000002400 */
[----:B--2---:R-:W-:-:S05]  /*2510*/  VIADD R12, R40, 0xffffff90 ;  /* 0xffffff90280c7836 */ /* 0x004fca0000000000 */
[CC--:B------:R-:W-:Y:S02]  /*2520*/  ISETP.GE.AND P2, PT, R12.reuse, R45.reuse, PT ;  /* 0x0000002d0c00720c */ /* 0x0c0fe40003f46270 */
[----:B------:R-:W-:Y:S01]  /*2530*/  ISETP.GE.AND P1, PT, R12, R44, PT ;  /* 0x0000002c0c00720c */ /* 0x000fe20003f26270 */
[----:B------:R-:W2:Y:S01]  /*2540*/  MUFU.TANH R63, R63 ;  /* 0x0000003f003f7308 */ /* 0x000ea20000002400 */
[----:B------:R-:W-:Y:S02]  /*2550*/  FSEL R70, R55, -INF , !P2 ;  /* 0xff80000037467808 */ /* 0x000fe40005000000 */
[----:B------:R-:W-:Y:S01]  /*2560*/  FSEL R69, R69, -INF , !P1 ;  /* 0xff80000045457808 */ /* 0x000fe20004800000 */
[----:B---3--:R-:W3:Y:S04]  /*2570*/  LDSM.16.M88.4 R12, [R140+0x1800] ;  /* 0x001800008c0c783b */ /* 0x008ee80000000200 */
[----:B------:R-:W-:Y:S01]  /*2580*/  HMMA.16816.F32 R24, R20, R26, R32 ;  /* 0x0000001a1418723c */ /* 0x000fe20000001820 */
[----:B------:R-:W4:Y:S06]  /*2590*/  MUFU.TANH R64, R64 ;  /* 0x0000004000407308 */ /* 0x000f2c0000002400 */
[C---:B------:R-:W-:Y:S01]  /*25a0*/  VIADD R33, R40.reuse, 0xffffff91 ;  /* 0xffffff9128217836 */ /* 0x040fe20000000000 */
[----:B------:R-:W-:Y:S01]  /*25b0*/  FSEL R32, R51, -INF , !P0 ;  /* 0xff80000033207808 */ /* 0x000fe20004000000 */
[----:B------:R-:W-:Y:S01]  /*25c0*/  FMUL.FTZ R34, R29, UR4 ;  /* 0x000000041d227c20 */ /* 0x000fe20008410000 */
[----:B------:R-:W-:Y:S01]  /*25d0*/  VIADD R29, R40, 0xffffff99 ;  /* 0xffffff99281d7836 */ /* 0x000fe20000000000 */
[----:B------:R-:W-:Y:S01]  /*25e0*/  MUFU.TANH R52, R30 ;  /* 0x0000001e00347308 */ /* 0x000fe20000002400 */
[----:B------:R-:W-:-:S02]  /*25f0*/  ISETP.GE.AND P0, PT, R33, R45, PT ;  /* 0x0000002d2100720c */ /* 0x000fc40003f06270 */
[-C--:B------:R-:W-:Y:S01]  /*2600*/  ISETP.GE.AND P3, PT, R33, R44.reuse, PT ;  /* 0x0000002c2100720c */ /* 0x080fe20003f66270 */
[----:B-1----:R-:W-:Y:S01]  /*2610*/  HMMA.16816.F32 R36, R8, R16, RZ ;  /* 0x000000100824723c */ /* 0x002fe200000018ff */
[----:B------:R-:W-:Y:S02]  /*2620*/  FSEL R72, R54, -INF , !P0 ;  /* 0xff80000036487808 */ /* 0x000fe40004000000 */
[----:B------:R-:W-:Y:S01]  /*2630*/  FSEL R61, R61, -INF , !P3 ;  /* 0xff8000003d3d7808 */ /* 0x000fe20005800000 */
[----:B------:R1:W-:Y:S01]  /*2640*/  MUFU.TANH R53, R31 ;  /* 0x0000001f00357308 */ /* 0x0003e20000002400 */
[CC--:B------:R-:W-:Y:S02]  /*2650*/  ISETP.GE.AND P2, PT, R29.reuse, R45.reuse, PT ;  /* 0x0000002d1d00720c */ /* 0x0c0fe40003f46270 */
[-C--:B------:R-:W-:Y:S01]  /*2660*/  ISETP.GE.AND P1, PT, R29, R44.reuse, PT ;  /* 0x0000002c1d00720c */ /* 0x080fe20003f26270 */
[----:B------:R-:W-:Y:S01]  /*2670*/  VIADD R17, R40, 0xffffffa1 ;  /* 0xffffffa128117836 */ /* 0x000fe20000000000 */
[-C--:B------:R-:W-:Y:S01]  /*2680*/  ISETP.GE.AND P0, PT, R28, R45.reuse, PT ;  /* 0x0000002d1c00720c */ /* 0x080fe20003f06270 */
[----:B------:R-:W-:Y:S01]  /*2690*/  VIADD R16, R40, 0xffffffa8 ;  /* 0xffffffa828107836 */ /* 0x000fe20000000000 */
[-C--:B------:R-:W-:Y:S01]  /*26a0*/  ISETP.GE.AND P3, PT, R28, R44.reuse, PT ;  /* 0x0000002c1c00720c */ /* 0x080fe20003f66270 */
[----:B------:R-:W5:Y:S01]  /*26b0*/  MUFU.TANH R62, R62 ;  /* 0x0000003e003e7308 */ /* 0x000f620000002400 */
[----:B--2---:R-:W-:Y:S01]  /*26c0*/  FSEL R35, R63, -INF , !P4 ;  /* 0xff8000003f237808 */ /* 0x004fe20006000000 */
[----:B------:R-:W-:Y:S01]  /*26d0*/  FMUL.FTZ R24, R24, UR4 ;  /* 0x0000000418187c20 */ /* 0x000fe20008410000 */
[----:B------:R-:W-:Y:S01]  /*26e0*/  FSEL R74, R58, -INF , !P2 ;  /* 0xff8000003a4a7808 */ /* 0x000fe20005000000 */
[----:B------:R-:W-:Y:S01]  /*26f0*/  FMUL.FTZ R25, R25, UR4 ;  /* 0x0000000419197c20 */ /* 0x000fe20008410000 */
[----:B----4-:R-:W-:Y:S01]  /*2700*/  FSEL R55, R64, -INF , !P1 ;  /* 0xff80000040377808 */ /* 0x010fe20004800000 */
[----:B------:R-:W-:Y:S01]  /*2710*/  FMUL.FTZ R26, R26, UR4 ;  /* 0x000000041a1a7c20 */ /* 0x000fe20008410000 */
[CC--:B------:R-:W-:Y:S01]  /*2720*/  ISETP.GE.AND P5, PT, R17.reuse, R45.reuse, PT ;  /* 0x0000002d1100720c */ /* 0x0c0fe20003fa6270 */
[----:B------:R-:W2:Y:S01]  /*2730*/  MUFU.TANH R85, R85 ;  /* 0x0000005500557308 */ /* 0x000ea20000002400 */
[----:B-1----:R-:W1:Y:S01]  /*2740*/  LDSM.16.M88.4 R28, [R5+0x2c00] ;  /* 0x002c0000051c783b */ /* 0x002e620000000200 */
[-C--:B------:R-:W-:Y:S01]  /*2750*/  ISETP.GE.AND P4, PT, R17, R44.reuse, PT ;  /* 0x0000002c1100720c */ /* 0x080fe20003f86270 */
[----:B------:R-:W-:Y:S01]  /*2760*/  FMUL.FTZ R56, R27, UR4 ;  /* 0x000000041b387c20 */ /* 0x000fe20008410000 */
[C---:B------:R-:W-:Y:S01]  /*2770*/  ISETP.GE.AND P2, PT, R16.reuse, R45, PT ;  /* 0x0000002d1000720c */ /* 0x040fe20003f46270 */
[----:B---3--:R-:W-:Y:S01]  /*2780*/  HMMA.16816.F32 R36, R20, R12, R36 ;  /* 0x0000000c1424723c */ /* 0x008fe20000001824 */
[----:B------:R-:W-:-:S02]  /*2790*/  ISETP.GE.AND P1, PT, R16, R44, PT ;  /* 0x0000002c1000720c */ /* 0x000fc40003f26270 */
[----:B------:R-:W3:Y:S01]  /*27a0*/  MUFU.TANH R57, R57 ;  /* 0x0000003900397308 */ /* 0x000ee20000002400 */
[----:B-----5:R-:W-:Y:S02]  /*27b0*/  FSEL R50, R62, -INF , !P0 ;  /* 0xff8000003e327808 */ /* 0x020fe40004000000 */
[----:B------:R-:W-:Y:S01]  /*27c0*/  HMMA.16816.F32 R16, R8, R18, RZ ;  /* 0x000000120810723c */ /* 0x000fe200000018ff */
[C---:B------:R-:W-:Y:S01]  /*27d0*/  VIADD R12, R40.reuse, 0xffffffa9 ;  /* 0xffffffa9280c7836 */ /* 0x040fe20000000000 */
[----:B------:R-:W-:Y:S01]  /*27e0*/  FSEL R46, R71, -INF , !P2 ;  /* 0xff800000472e7808 */ /* 0x000fe20005000000 */
[----:B------:R-:W-:Y:S02]  /*27f0*/  VIADD R13, R40, 0xffffffb1 ;  /* 0xffffffb1280d7836 */ /* 0x000fe40000000000 */
[----:B------:R-:W4:Y:S01]  /*2800*/  MUFU.TANH R67, R67 ;  /* 0x0000004300437308 */ /* 0x000f220000002400 */
[----:B--2---:R-:W-:Y:S02]  /*2810*/  FSEL R85, R85, -INF , !P3 ;  /* 0xff80000055557808 */ /* 0x004fe40005800000 */
[----:B------:R-:W-:-:S02]  /*2820*/  ISETP.GE.AND P0, PT, R12, R45, PT ;  /* 0x0000002d0c00720c */ /* 0x000fc40003f06270 */
[-C--:B------:R-:W-:Y:S01]  /*2830*/  ISETP.GE.AND P3, PT, R12, R44.reuse, PT ;  /* 0x0000002c0c00720c */ /* 0x080fe20003f66270 */
[----:B------:R-:W-:Y:S01]  /*2840*/  VIADD R12, R40, 0xffffffb0 ;  /* 0xffffffb0280c7836 */ /* 0x000fe20000000000 */
[-C--:B------:R-:W-:Y:S01]  /*2850*/  ISETP.GE.AND P2, PT, R13, R45.reuse, PT ;  /* 0x0000002d0d00720c */ /* 0x080fe20003f46270 */
[----:B------:R-:W2:Y:S01]  /*2860*/  MUFU.TANH R65, R65 ;  /* 0x0000004100417308 */ /* 0x000ea20000002400 */
[----:B---3--:R-:W-:Y:S02]  /*2870*/  FSEL R48, R57, -INF , !P5 ;  /* 0xff80000039307808 */ /* 0x008fe40006800000 */
[----:B------:R-:W-:Y:S02]  /*2880*/  ISETP.GE.AND P5, PT, R12, R45, PT ;  /* 0x0000002d0c00720c */ /* 0x000fe40003fa6270 */
[----:B------:R-:W-:Y:S01]  /*2890*/  FMUL.FTZ R58, R36, UR4 ;  /* 0x00000004243a7c20 */ /* 0x000fe20008410000 */
[----:B------:R-:W-:Y:S01]  /*28a0*/  VIADD R36, R40, 0xffffffc0 ;  /* 0xffffffc028247836 */ /* 0x000fe20000000000 */
[----:B------:R-:W-:Y:S01]  /*28b0*/  FSEL R88, R88, -INF , !P5 ;  /* 0xff80000058587808 */ /* 0x000fe20006800000 */
[----:B------:R-:W3:Y:S01]  /*28c0*/  MUFU.TANH R73, R73 ;  /* 0x0000004900497308 */ /* 0x000ee20000002400 */
[----:B----4-:R-:W-:Y:S01]  /*28d0*/  FSEL R67, R67, -INF , !P4 ;  /* 0xff80000043437808 */ /* 0x010fe20006000000 */
[----:B------:R-:W-:Y:S01]  /*28e0*/  FMUL.FTZ R38, R38, UR4 ;  /* 0x0000000426267c20 */ /* 0x000fe20008410000 */
[----:B------:R-:W-:Y:S01]  /*28f0*/  ISETP.GE.AND P4, PT, R12, R44, PT ;  /* 0x0000002c0c00720c */ /* 0x000fe20003f86270 */
[----:B------:R-:W-:Y:S01]  /*2900*/  VIADD R12, R40, 0xffffffb8 ;  /* 0xffffffb8280c7836 */ /* 0x000fe20000000000 */
[----:B------:R-:W-:Y:S01]  /*2910*/  HMMA.16816.F32 R16, R20, R14, R16 ;  /* 0x0000000e1410723c */ /* 0x000fe20000001810 */
[----:B------:R-:W-:-:S02]  /*2920*/  FMUL.FTZ R37, R37, UR4 ;  /* 0x0000000425257c20 */ /* 0x000fc40008410000 */
[----:B------:R-:W4:Y:S01]  /*2930*/  MUFU.TANH R87, R87 ;  /* 0x0000005700577308 */ /* 0x000f220000002400 */
[----:B--2---:R-:W-:Y:S02]  /*2940*/  FSEL R65, R65, -INF , !P3 ;  /* 0xff80000041417808 */ /* 0x004fe40005800000 */
[----:B------:R-:W-:-:S05]  /*2950*/  ISETP.GE.AND P3, PT, R12, R44, PT ;  /* 0x0000002c0c00720c */ /* 0x000fca0003f66270 */
[----:B------:R-:W-:Y:S01]  /*2960*/  MUFU.TANH R51, R24 ;  /* 0x0000001800337308 */ /* 0x000fe20000002400 */
[----:B---3--:R-:W-:Y:S02]  /*2970*/  FSEL R63, R73, -INF , !P1 ;  /* 0xff800000493f7808 */ /* 0x008fe40004800000 */
[----:B------:R-:W-:-:S05]  /*2980*/  ISETP.GE.AND P1, PT, R13, R44, PT ;  /* 0x0000002c0d00720c */ /* 0x000fca0003f26270 */
[----:B------:R-:W-:Y:S01]  /*2990*/  MUFU.TANH R60, R25 ;  /* 0x00000019003c7308 */ /* 0x000fe20000002400 */
[----:B----4-:R-:W-:-:S04]  /*29a0*/  FSEL R87, R87, -INF , !P4 ;  /* 0xff80000057577808 */ /* 0x010fc80006000000 */
[----:B------:R-:W-:-:S03]  /*29b0*/  FMUL.FTZ R16, R16, UR4 ;  /* 0x0000000410107c20 */ /* 0x000fc60008410000 */
[----:B------:R2:W-:Y:S08]  /*29c0*/  MUFU.TANH R54, R26 ;  /* 0x0000001a00367308 */ /* 0x0005f00000002400 */
[----:B------:R3:W-:Y:S08]  /*29d0*/  MUFU.TANH R33, R34 ;  /* 0x0000002200217308 */ /* 0x0007f00000002400 */
[----:B------:R-:W4:Y:S01]  /*29e0*/  MUFU.TANH R90, R90 ;  /* 0x0000005a005a7308 */ /* 0x000f220000002400 */
[----:B--2---:R-:W2:Y:S01]  /*29f0*/  LDSM.16.M88.4 R24, [R140+0x1c00] ;  /* 0x001c00008c18783b */ /* 0x004ea20000000200 */
[----:B------:R-:W-:-:S06]  /*2a00*/  DEPBAR.LE SB0, 0x0 ;  /* 0x000080000000791a */ /* 0x000fcc0000000000 */
[----:B------:R-:W5:Y:S01]  /*2a10*/  MUFU.TANH R89, R89 ;  /* 0x0000005900597308 */ /* 0x000f620000002400 */
[----:B---3--:R-:W-:Y:S02]  /*2a20*/  FSEL R34, R66, -INF , !P0 ;  /* 0xff80000042227808 */ /* 0x008fe40004000000 */
[----:B------:R-:W-:Y:S01]  /*2a30*/  ISETP.GE.AND P0, PT, R12, R45, PT ;  /* 0x0000002d0c00720c */ /* 0x000fe20003f06270 */
[----:B------:R-:W-:-:S03]  /*2a40*/  VIADD R12, R40, 0xffffffb9 ;  /* 0xffffffb9280c7836 */ /* 0x000fc60000000000 */
[----:B------:R-:W-:Y:S01]  /*2a50*/  FSEL R84, R84, -INF , !P0 ;  /* 0xff80000054547808 */ /* 0x000fe20004000000 */
[----:B------:R-:W3:Y:S01]  /*2a60*/  MUFU.TANH R92, R92 ;  /* 0x0000005c005c7308 */ /* 0x000ee20000002400 */
[C---:B------:R-:W-:Y:S02]  /*2a70*/  ISETP.GE.AND P5, PT, R12.reuse, R45, PT ;  /* 0x0000002d0c00720c */ /* 0x040fe40003fa6270 */
[----:B------:R-:W-:Y:S02]  /*2a80*/  ISETP.GE.AND P4, PT, R12, R44, PT ;  /* 0x0000002c0c00720c */ /* 0x000fe40003f86270 */
[----:B-1----:R-:W-:Y:S01]  /*2a90*/  HMMA.16816.F32 R12, R8, R28, RZ ;  /* 0x0000001c080c723c */ /* 0x002fe200000018ff */
[----:B----4-:R-:W-:Y:S02]  /*2aa0*/  FSEL R90, R90, -INF , !P5 ;  /* 0xff8000005a5a7808 */ /* 0x010fe40006800000 */
[----:B------:R-:W1:Y:S01]  /*2ab0*/  MUFU.TANH R95, R95 ;  /* 0x0000005f005f7308 */ /* 0x000e620000002400 */
[----:B-----5:R-:W-:-:S02]  /*2ac0*/  FSEL R89, R89, -INF , !P4 ;  /* 0xff80000059597808 */ /* 0x020fc40006000000 */
[----:B------:R-:W-:Y:S01]  /*2ad0*/  HMMA.16816.F32 R8, R8, R30, RZ ;  /* 0x0000001e0808723c */ /* 0x000fe200000018ff */
[----:B------:R-:W-:-:S04]  /*2ae0*/  VIADD R29, R40, 0xffffffc8 ;  /* 0xffffffc8281d7836 */ /* 0x000fc80000000000 */
[----:B------:R-:W4:Y:S01]  /*2af0*/  MUFU.TANH R93, R93 ;  /* 0x0000005d005d7308 */ /* 0x000f220000002400 */
[----:B---3--:R-:W-:Y:S01]  /*2b00*/  FSEL R92, R92, -INF , !P2 ;  /* 0xff8000005c5c7808 */ /* 0x008fe20005000000 */
[----:B------:R-:W-:Y:S01]  /*2b10*/  FMUL.FTZ R31, R18, UR4 ;  /* 0x00000004121f7c20 */ /* 0x000fe20008410000 */
[CC--:B------:R-:W-:Y:S01]  /*2b20*/  ISETP.GE.AND P5, PT, R29.reuse, R45.reuse, PT ;  /* 0x0000002d1d00720c */ /* 0x0c0fe20003fa6270 */
[C---:B------:R-:W-:Y:S01]  /*2b30*/  VIADD R18, R40.reuse, 0xffffffd9 ;  /* 0xffffffd928127836 */ /* 0x040fe20000000000 */
[-C--:B------:R-:W-:Y:S01]  /*2b40*/  ISETP.GE.AND P4, PT, R29, R44.reuse, PT ;  /* 0x0000002c1d00720c */ /* 0x080fe20003f86270 */
[----:B------:R-:W-:Y:S01]  /*2b50*/  VIADD R29, R40, 0xffffffc9 ;  /* 0xffffffc9281d7836 */ /* 0x000fe20000000000 */
[C---:B------:R-:W-:Y:S01]  /*2b60*/  ISETP.GE.AND P2, PT, R36.reuse, R45, PT ;  /* 0x0000002d2400720c */ /* 0x040fe20003f46270 */
[----:B------:R-:W-:Y:S01]  /*2b70*/  MUFU.TANH R43, R43 ;  /* 0x0000002b002b7308 */ /* 0x000fe20000002400 */
[----:B-1----:R-:W-:Y:S02]  /*2b80*/  FSEL R95, R95, -INF , !P1 ;  /* 0xff8000005f5f7808 */ /* 0x002fe40004800000 */
[----:B------:R-:W-:Y:S01]  /*2b90*/  ISETP.GE.AND P1, PT, R36, R44, PT ;  /* 0x0000002c2400720c */ /* 0x000fe20003f26270 */
[----:B------:R-:W-:Y:S01]  /*2ba0*/  VIADD R36, R40, 0xffffffc1 ;  /* 0xffffffc128247836 */ /* 0x000fe20000000000 */
[----:B--2---:R-:W-:Y:S01]  /*2bb0*/  HMMA.16816.F32 R12, R20, R24, R12 ;  /* 0x00000018140c723c */ /* 0x004fe2000000180c */
[----:B------:R-:W-:-:S02]  /*2bc0*/  FSEL R98, R98, -INF , !P2 ;  /* 0xff80000062627808 */ /* 0x000fc40005000000 */
[----:B------:R-:W1:Y:S01]  /*2bd0*/  MUFU.TANH R49, R49 ;  /* 0x0000003100317308 */ /* 0x000e620000002400 */
[----:B------:R-:W-:Y:S02]  /*2be0*/  FSEL R99, R99, -INF , !P1 ;  /* 0xff80000063637808 */ /* 0x000fe40004800000 */
[CC--:B------:R-:W-:Y:S01]  /*2bf0*/  ISETP.GE.AND P2, PT, R29.reuse, R45.reuse, PT ;  /* 0x0000002d1d00720c */ /* 0x0c0fe20003f46270 */
[----:B------:R-:W-:Y:S01]  /*2c00*/  HMMA.16816.F32 R8, R20, R26, R8 ;  /* 0x0000001a1408723c */ /* 0x000fe20000001808 */
[-C--:B------:R-:W-:Y:S01]  /*2c10*/  ISETP.GE.AND P1, PT, R29, R44.reuse, PT ;  /* 0x0000002c1d00720c */ /* 0x080fe20003f26270 */
[----:B------:R-:W-:Y:S01]  /*2c20*/  FMUL.FTZ R29, R17, UR4 ;  /* 0x00000004111d7c20 */ /* 0x000fe20008410000 */
[----:B----4-:R-:W-:Y:S01]  /*2c30*/  FSEL R93, R93, -INF , !P3 ;  /* 0xff8000005d5d7808 */ /* 0x010fe20005800000 */
[----:B------:R-:W-:Y:S01]  /*2c40*/  VIADD R25, R40, 0xffffffd0 ;  /* 0xffffffd028197836 */ /* 0x000fe20000000000 */
[----:B------:R-:W-:Y:S01]  /*2c50*/  ISETP.GE.AND P0, PT, R36, R45, PT ;  /* 0x0000002d2400720c */ /* 0x000fe20003f06270 */
[----:B------:R-:W-:Y:S01]  /*2c60*/  VIADD R17, R40, 0xffffffd1 ;  /* 0xffffffd128117836 */ /* 0x000fe20000000000 */
[----:B------:R-:W-:Y:S01]  /*2c70*/  ISETP.GE.AND P3, PT, R36, R44, PT ;  /* 0x0000002c2400720c */ /* 0x000fe20003f66270 */
[----:B------:R-:W2:Y:S01]  /*2c80*/  MUFU.TANH R58, R58 ;  /* 0x0000003a003a7308 */ /* 0x000ea20000002400 */
[----:B------:R-:W-:Y:S01]  /*2c90*/  FSEL R100, R100, -INF , !P0 ;  /* 0xff80000064647808 */ /* 0x000fe20004000000 */
[----:B------:R-:W-:Y:S01]  /*2ca0*/  VIADD R20, R40, 0xffffffe1 ;  /* 0xffffffe128147836 */ /* 0x000fe20000000000 */
[----:B------:R-:W-:-:S02]  /*2cb0*/  FSEL R97, R97, -INF , !P3 ;  /* 0xff80000061617808 */ /* 0x000fc40005800000 */
[----:B------:R-:W-:Y:S02]  /*2cc0*/  FSEL R96, R96, -INF , !P5 ;  /* 0xff80000060607808 */ /* 0x000fe40006800000 */
[----:B------:R-:W-:Y:S01]  /*2cd0*/  FSEL R91, R91, -INF , !P4 ;  /* 0xff8000005b5b7808 */ /* 0x000fe20006000000 */
[----:B------:R-:W3:Y:S01]  /*2ce0*/  MUFU.TANH R28, R38 ;  /* 0x00000026001c7308 */ /* 0x000ee20000002400 */
[-C--:B------:R-:W-:Y:S01]  /*2cf0*/  ISETP.GE.AND P0, PT, R25, R45.reuse, PT ;  /* 0x0000002d1900720c */ /* 0x080fe20003f06270 */
[----:B------:R-:W-:Y:S01]  /*2d00*/  FMUL.FTZ R21, R13, UR4 ;  /* 0x000000040d157c20 */ /* 0x000fe20008410000 */
[-C--:B------:R-:W-:Y:S01]  /*2d10*/  ISETP.GE.AND P3, PT, R25, R44.reuse, PT ;  /* 0x0000002c1900720c */ /* 0x080fe20003f66270 */
[----:B------:R-:W-:Y:S01]  /*2d20*/  FMUL.FTZ R25, R12, UR4 ;  /* 0x000000040c197c20 */ /* 0x000fe20008410000 */
[CC--:B------:R-:W-:Y:S01]  /*2d30*/  ISETP.GE.AND P5, PT, R17.reuse, R45.reuse, PT ;  /* 0x0000002d1100720c */ /* 0x0c0fe20003fa6270 */
[C---:B------:R-:W-:Y:S01]  /*2d40*/  VIADD R12, R40.reuse, 0xffffffe0 ;  /* 0xffffffe0280c7836 */ /* 0x040fe20000000000 */
[----:B------:R-:W-:Y:S01]  /*2d50*/  ISETP.GE.AND P4, PT, R17, R44, PT ;  /* 0x0000002c1100720c */ /* 0x000fe20003f86270 */
[----:B------:R-:W4:Y:S01]  /*2d60*/  MUFU.TANH R5, R56 ;  /* 0x0000003800057308 */ /* 0x000f220000002400 */
[----:B------:R-:W-:Y:S01]  /*2d70*/  VIADD R17, R40, 0xffffffd8 ;  /* 0xffffffd828117836 */ /* 0x000fe20000000000 */
[----:B------:R-:W-:Y:S01]  /*2d80*/  FSEL R94, R94, -INF , !P2 ;  /* 0xff8000005e5e7808 */ /* 0x000fe20005000000 */
[----:B------:R-:W-:Y:S01]  /*2d90*/  VIADD R13, R40, 0xffffffe9 ;  /* 0xffffffe9280d7836 */ /* 0x000fe20000000000 */
[----:B------:R-:W-:Y:S01]  /*2da0*/  FSEL R64, R33, -INF , !P5 ;  /* 0xff80000021407808 */ /* 0x000fe20006800000 */
[----:B------:R-:W-:Y:S01]  /*2db0*/  FMUL.FTZ R15, R15, UR4 ;  /* 0x000000040f0f7c20 */ /* 0x000fe20008410000 */
[----:B------:R-:W-:Y:S01]  /*2dc0*/  ISETP.GE.AND P2, PT, R17, R45, PT ;  /* 0x0000002d1100720c */ /* 0x000fe20003f46270 */
[----:B------:R-:W-:Y:S01]  /*2dd0*/  FMUL.FTZ R10, R10, UR4 ;  /* 0x000000040a0a7c20 */ /* 0x000fe20008410000 */
[----:B------:R-:W-:Y:S01]  /*2de0*/  MUFU.TANH R16, R16 ;  /* 0x0000001000107308 */ /* 0x000fe20000002400 */
[----:B------:R-:W-:Y:S01]  /*2df0*/  FSEL R53, R53, -INF , !P4 ;  /* 0xff80000035357808 */ /* 0x000fe20006000000 */
[----:B------:R-:W-:Y:S01]  /*2e00*/  FMUL.FTZ R11, R11, UR4 ;  /* 0x000000040b0b7c20 */ /* 0x000fe20008410000 */
[----:B-1----:R-:W-:-:S02]  /*2e10*/  FSEL R66, R49, -INF , !P0 ;  /* 0xff80000031427808 */ /* 0x002fc40004000000 */
[CC--:B------:R-:W-:Y:S02]  /*2e20*/  ISETP.GE.AND P5, PT, R12.reuse, R45.reuse, PT ;  /* 0x0000002d0c00720c */ /* 0x0c0fe40003fa6270 */
[----:B------:R-:W-:Y:S01]  /*2e30*/  ISETP.GE.AND P4, PT, R12, R44, PT ;  /* 0x0000002c0c00720c */ /* 0x000fe20003f86270 */
[----:B------:R1:W-:Y:S01]  /*2e40*/  MUFU.TANH R24, R29 ;  /* 0x0000001d00187308 */ /* 0x0003e20000002400 */
[-C--:B------:R-:W-:Y:S02]  /*2e50*/  ISETP.GE.AND P0, PT, R18, R45.reuse, PT ;  /* 0x0000002d1200720c */ /* 0x080fe40003f06270 */
[----:B--2---:R-:W-:Y:S02]  /*2e60*/  FSEL R58, R58, -INF , !P5 ;  /* 0xff8000003a3a7808 */ /* 0x004fe40006800000 */
[----:B------:R-:W-:Y:S01]  /*2e70*/  FSEL R60, R60, -INF , !P0 ;  /* 0xff8000003c3c7808 */ /* 0x000fe20004000000 */
[----:B------:R-:W-:Y:S01]  /*2e80*/  BAR.SYNC.DEFER_BLOCKING 0x0 ;  /* 0x0000000000007b1d */ /* 0x000fe20000010000 */
[----:B------:R-:W-:-:S02]  /*2e90*/  ISETP.GE.AND P5, PT, R13, R45, PT ;  /* 0x0000002d0d00720c */ /* 0x000fc40003fa6270 */
[----:B------:R-:W-:Y:S02]  /*2ea0*/  FSEL R62, R51, -INF , !P2 ;  /* 0xff800000333e7808 */ /* 0x000fe40005000000 */
[----:B------:R-:W-:Y:S01]  /*2eb0*/  ISETP.GE.AND P2, PT, R20, R45, PT ;  /* 0x0000002d1400720c */ /* 0x000fe20003f46270 */
[----:B------:R2:W5:Y:S01]  /*2ec0*/  MUFU.TANH R56, R37 ;  /* 0x0000002500387308 */ /* 0x0005620000002400 */
[----:B-1----:R-:W-:Y:S01]  /*2ed0*/  FMUL.FTZ R29, R19, UR4 ;  /* 0x00000004131d7c20 */ /* 0x002fe20008410000 */
[----:B------:R-:W-:Y:S02]  /*2ee0*/  FSEL R19, R43, -INF , !P1 ;  /* 0xff8000002b137808 */ /* 0x000fe40004800000 */
[----:B------:R-:W-:-:S04]  /*2ef0*/  ISETP.GE.AND P1, PT, R17, R44, PT ;  /* 0x0000002c1100720c */ /* 0x000fc80003f26270 */
[----:B------:R-:W-:Y:S01]  /*2f00*/  MUFU.TANH R12, R21 ;  /* 0x00000015000c7308 */ /* 0x000fe20000002400 */
[----:B------:R-:W-:Y:S02]  /*2f10*/  FSEL R17, R52, -INF , !P3 ;  /* 0xff80000034117808 */ /* 0x000fe40005800000 */
[-C--:B------:R-:W-:Y:S02]  /*2f20*/  ISETP.GE.AND P3, PT, R18, R44.reuse, PT ;  /* 0x0000002c1200720c */ /* 0x080fe40003f66270 */
[----:B---3--:R-:W-:Y:S02]  /*2f30*/  FSEL R43, R28, -INF , !P4 ;  /* 0xff8000001c2b7808 */ /* 0x008fe40006000000 */
[----:B------:R-:W-:Y:S01]  /*2f40*/  ISETP.GE.AND P4, PT, R13, R44, PT ;  /* 0x0000002c0d00720c */ /* 0x000fe20003f86270 */
[----:B--2---:R-:W-:Y:S01]  /*2f50*/  FMUL.FTZ R37, R39, UR4 ;  /* 0x0000000427257c20 */ /* 0x004fe20008410000 */
[----:B------:R1:W-:Y:S01]  /*2f60*/  MUFU.TANH R18, R25 ;  /* 0x0000001900127308 */ /* 0x0003e20000002400 */
[----:B----4-:R-:W-:Y:S01]  /*2f70*/  FSEL R49, R5, -INF , !P3 ;  /* 0xff80000005317808 */ /* 0x010fe20005800000 */
[----:B------:R-:W-:-:S02]  /*2f80*/  VIADD R13, R40, 0xfffffff1 ;  /* 0xfffffff1280d7836 */ /* 0x000fc40000000000 */
[----:B------:R-:W-:Y:S01]  /*2f90*/  FMUL.FTZ R5, R8, UR4 ;  /* 0x0000000408057c20 */ /* 0x000fe20008410000 */
[----:B------:R-:W-:Y:S01]  /*2fa0*/  FMUL.FTZ R8, R9, UR4 ;  /* 0x0000000409087c20 */ /* 0x000fe20008410000 */
[----:B------:R-:W-:Y:S01]  /*2fb0*/  FSEL R51, R54, -INF , !P1 ;  /* 0xff80000036337808 */ /* 0x000fe20004800000 */
[----:B------:R-:W-:Y:S01]  /*2fc0*/  VIADD R9, R40, 0xfffffff8 ;  /* 0xfffffff828097836 */ /* 0x000fe20000000000 */
[----:B------:R-:W-:Y:S01]  /*2fd0*/  ISETP.GE.AND P1, PT, R20, R44, PT ;  /* 0x0000002c1400720c */ /* 0x000fe20003f26270 */
[----:B------:R-:W2:Y:S01]  /*2fe0*/  MUFU.TANH R37, R37 ;  /* 0x0000002500257308 */ /* 0x000ea20000002400 */
[----:B-----5:R-:W-:Y:S02]  /*2ff0*/  FSEL R56, R56, -INF , !P2 ;  /* 0xff80000038387808 */ /* 0x020fe40005000000 */
[----:B------:R-:W-:Y:S02]  /*3000*/  FSEL R52, R24, -INF , !P5 ;  /* 0xff80000018347808 */ /* 0x000fe40006800000 */
[----:B------:R-:W-:-:S03]  /*3010*/  ISETP.GE.AND P5, PT, R9, R45, PT ;  /* 0x0000002d0900720c */ /* 0x000fc60003fa6270 */
[----:B------:R-:W3:Y:S01]  /*3020*/  MUFU.TANH R31, R31 ;  /* 0x0000001f001f7308 */ /* 0x000ee20000002400 */
[----:B-1----:R-:W-:Y:S01]  /*3030*/  FMUL.FTZ R25, R14, UR4 ;  /* 0x000000040e197c20 */ /* 0x002fe20008410000 */
[----:B------:R-:W-:-:S05]  /*3040*/  VIADD R14, R40, 0xffffffe8 ;  /* 0xffffffe8280e7836 */ /* 0x000fca0000000000 */
[CC--:B------:R-:W-:Y:S01]  /*3050*/  ISETP.GE.AND P0, PT, R14.reuse, R45.reuse, PT ;  /* 0x0000002d0e00720c */ /* 0x0c0fe20003f06270 */
[----:B------:R-:W1:Y:S01]  /*3060*/  MUFU.TANH R29, R29 ;  /* 0x0000001d001d7308 */ /* 0x000e620000002400 */
[----:B------:R-:W-:Y:S01]  /*3070*/  ISETP.GE.AND P3, PT, R14, R44, PT ;  /* 0x0000002c0e00720c */ /* 0x000fe20003f66270 */
[----:B------:R-:W-:Y:S01]  /*3080*/  VIADD R14, R40, 0xfffffff0 ;  /* 0xfffffff0280e7836 */ /* 0x000fe20000000000 */
[----:B------:R-:W-:Y:S01]  /*3090*/  FSEL R54, R16, -INF , !P0 ;  /* 0xff80000010367808 */ /* 0x000fe20004000000 */
[----:B------:R-:W-:Y:S01]  /*30a0*/  VIADD R40, R40, 0xfffffff9 ;  /* 0xfffffff928287836 */ /* 0x000fe20000000000 */
[----:B------:R-:W-:Y:S02]  /*30b0*/  ISETP.GE.AND P0, PT, R13, R45, PT ;  /* 0x0000002d0d00720c */ /* 0x000fe40003f06270 */
[----:B--2---:R-:W-:Y:S01]  /*30c0*/  FSEL R37, R37, -INF , !P1 ;  /* 0xff80000025257808 */ /* 0x004fe20004800000 */
[----:B------:R-:W2:Y:S01]  /*30d0*/  MUFU.TANH R25, R25 ;  /* 0x0000001900197308 */ /* 0x000ea20000002400 */
[----:B------:R-:W-:-:S02]  /*30e0*/  FSEL R16, R12, -INF , !P0 ;  /* 0xff8000000c107808 */ /* 0x000fc40004000000 */
[----:B------:R-:W-:Y:S02]  /*30f0*/  ISETP.GE.AND P0, PT, R3, 0x2, PT ;  /* 0x000000020300780c */ /* 0x000fe40003f06270 */
[C---:B------:R-:W-:Y:S02]  /*3100*/  ISETP.GE.AND P2, PT, R14.reuse, R45, PT ;  /* 0x0000002d0e00720c */ /* 0x040fe40003f46270 */
[----:B------:R-:W-:Y:S01]  /*3110*/  ISETP.GE.AND P1, PT, R14, R44, PT ;  /* 0x0000002c0e00720c */ /* 0x000fe20003f26270 */
[----:B------:R-:W4:Y:S01]  /*3120*/  MUFU.TANH R23, R15 ;  /* 0x0000000f00177308 */ /* 0x000f220000002400 */
[----:B---3--:R-:W-:Y:S02]  /*3130*/  FSEL R31, R31, -INF , !P3 ;  /* 0xff8000001f1f7808 */ /* 0x008fe40005800000 */
[----:B-1----:R-:W-:Y:S02]  /*3140*/  FSEL R29, R29, -INF , !P4 ;  /* 0xff8000001d1d7808 */ /* 0x002fe40006000000 */
[----:B------:R-:W-:-:S02]  /*3150*/  FSEL R18, R18, -INF , !P2 ;  /* 0xff80000012127808 */ /* 0x000fc40005000000 */
[-C--:B------:R-:W-:Y:S01]  /*3160*/  ISETP.GE.AND P3, PT, R13, R44.reuse, PT ;  /* 0x0000002c0d00720c */ /* 0x080fe20003f66270 */
[----:B------:R-:W1:Y:S01]  /*3170*/  MUFU.TANH R5, R5 ;  /* 0x0000000500057308 */ /* 0x000e620000002400 */
[----:B--2---:R-:W-:Y:S02]  /*3180*/  FSEL R25, R25, -INF , !P1 ;  /* 0xff80000019197808 */ /* 0x004fe40004800000 */
[C---:B------:R-:W-:Y:S02]  /*3190*/  ISETP.GE.AND P4, PT, R40.reuse, R45, PT ;  /* 0x0000002d2800720c */ /* 0x040fe40003f86270 */
[-C--:B------:R-:W-:Y:S02]  /*31a0*/  ISETP.GE.AND P2, PT, R9, R44.reuse, PT ;  /* 0x0000002c0900720c */ /* 0x080fe40003f46270 */
[----:B------:R-:W-:Y:S01]  /*31b0*/  ISETP.GE.AND P1, PT, R40, R44, PT ;  /* 0x0000002c2800720c */ /* 0x000fe20003f26270 */
[----:B------:R-:W2:Y:S01]  /*31c0*/  MUFU.TANH R8, R8 ;  /* 0x0000000800087308 */ /* 0x000ea20000002400 */
[----:B----4-:R-:W-:-:S07]  /*31d0*/  FSEL R23, R23, -INF , !P3 ;  /* 0xff80000017177808 */ /* 0x010fce0005800000 */
[----:B------:R-:W3:Y:S01]  /*31e0*/  MUFU.TANH R21, R10 ;  /* 0x0000000a00157308 */ /* 0x000ee20000002400 */
[----:B-1----:R-:W-:-:S07]  /*31f0*/  FSEL R40, R5, -INF , !P5 ;  /* 0xff80000005287808 */ /* 0x002fce0006800000 */
        /* <DEDUP_REMOVED lines=65> */
.L_x_4224:
[----:B------:R-:W-:-:S04]  /*3610*/  ULEA UR6, -UR6, URZ, 0x7 ;  /* 0x0000003f06067291 */ /* 0x000fc8000f8e393f */
[----:B------:R-:W-:Y:S02]  /*3620*/  USHF.R.S32.HI UR4, URZ, 0x1f, UR6 ;  /* 0x0000001f3f047899 */ /* 0x000fe40008011406 */
[----:B------:R-:W-:-:S04]  /*3630*/  MOV R2, UR6 ;  /* 0x0000000600027c02 */ /* 0x000fc80008000f00 */
[----:B------:R-:W-:-:S07]  /*3640*/  MOV R0, UR4 ;  /* 0x0000000400007c02 */ /* 0x000fce0008000f00 */
.L_x_4225:
        /* <DEDUP_REMOVED lines=16> */
.L_x_4223:
        /* <DEDUP_REMOVED lines=65> */
[----:B------:R-:W1:Y:S02]  /*3b60*/  SHFL.BFLY PT, R9, R8, 0x2, 0x1f ;  /* 0x0c401f0008097f89 */ /* 0x000e6400000e0000 */
        /* <DEDUP_REMOVED lines=8> */
[----:B------:R-:W-:Y:S03]  /*3bf0*/  LDSM.16.MT88.4 R8, [R138+0x3400] ;  /* 0x003400008a08783b */ /* 0x000fe60000004200 */
[----:B------:R-:W-:Y:S01]  /*3c00*/  FSEL R27, R27, RZ, P1 ;  /* 0x000000ff1b1b7208 */ /* 0x000fe20000800000 */
[----:B------:R-:W1:Y:S04]  /*3c10*/  SHFL.BFLY PT, R0, R5, 0x1, 0x1f ;  /* 0x0c201f0005007f89 */ /* 0x000e6800000e0000 */
        /* <DEDUP_REMOVED lines=20> */
[----:B-1----:R-:W-:Y:S01]  /*3d60*/  FMNMX.FTZ R0, R5, R0, !PT ;  /* 0x0000000005007209 */ /* 0x002fe20007810000 */
[--C-:B------:R-:W-:Y:S01]  /*3d70*/  FFMA.FTZ R105, R62, UR4, -R27.reuse ;  /* 0x000000043e697c23 */ /* 0x100fe2000801081b */
[--C-:B------:R-:W-:Y:S01]  /*3d80*/  FFMA.FTZ R107, R66, UR4, -R27.reuse ;  /* 0x00000004426b7c23 */ /* 0x100fe2000801081b */
[----:B------:R-:W-:Y:S01]  /*3d90*/  MUFU.EX2 R45, R45 ;  /* 0x0000002d002d7308 */ /* 0x000fe20000000800 */
[C---:B------:R-:W-:Y:S01]  /*3da0*/  FSETP.NEU.FTZ.AND P1, PT, R0.reuse, -INF , PT ;  /* 0xff8000000000780b */ /* 0x040fe20003f3d000 */
[----:B------:R-:W-:Y:S01]  /*3db0*/  FMUL.FTZ R22, R0, UR4 ;  /* 0x0000000400167c20 */ /* 0x000fe20008410000 */
[--C-:B------:R-:W-:Y:S01]  /*3dc0*/  FFMA.FTZ R64, R64, UR4, -R27.reuse ;  /* 0x0000000440407c23 */ /* 0x100fe2000801081b */
[--C-:B------:R-:W-:Y:S01]  /*3dd0*/  FFMA.FTZ R60, R60, UR4, -R27.reuse ;  /* 0x000000043c3c7c23 */ /* 0x100fe2000801081b */
[--C-:B------:R-:W-:Y:S01]  /*3de0*/  FFMA.FTZ R56, R56, UR4, -R27.reuse ;  /* 0x0000000438387c23 */ /* 0x100fe2000801081b */
[--C-:B------:R-:W-:Y:S01]  /*3df0*/  FFMA.FTZ R52, R52, UR4, -R27.reuse ;  /* 0x0000000434347c23 */ /* 0x100fe2000801081b */
[----:B------:R-:W-:Y:S01]  /*3e00*/  FSEL R22, R22, RZ, P1 ;  /* 0x000000ff16167208 */ /* 0x000fe20000800000 */
[----:B------:R-:W1:Y:S01]  /*3e10*/  MUFU.EX2 R36, R36 ;  /* 0x0000002400247308 */ /* 0x000e620000000800 */
[----:B---3--:R-:W-:Y:S01]  /*3e20*/  F2FP.F16.F32.PACK_AB R68, R42, R57 ;  /* 0x000000392a44723e */ /* 0x008fe200000000ff */
[----:B------:R-:W-:Y:S01]  /*3e30*/  FADD.FTZ R42, R57, R42 ;  /* 0x0000002a392a7221 */ /* 0x000fe20000010000 */
[--C-:B------:R-:W-:Y:S01]  /*3e40*/  FFMA.FTZ R40, R40, UR4, -R27.reuse ;  /* 0x0000000428287c23 */ /* 0x100fe2000801081b */
[--C-:B------:R-:W-:Y:S01]  /*3e50*/  FFMA.FTZ R44, R59, UR4, -R22.reuse ;  /* 0x000000043b2c7c23 */ /* 0x100fe20008010816 */
[--C-:B------:R-:W-:Y:S01]  /*3e60*/  FFMA.FTZ R59, R7, UR4, -R22.reuse ;  /* 0x00000004073b7c23 */ /* 0x100fe20008010816 */
[--C-:B------:R-:W-:Y:S01]  /*3e70*/  FFMA.FTZ R47, R47, UR4, -R22.reuse ;  /* 0x000000042f2f7c23 */ /* 0x100fe20008010816 */
[--C-:B------:R-:W-:Y:S01]  /*3e80*/  FFMA.FTZ R38, R41, UR4, -R22.reuse ;  /* 0x0000000429267c23 */ /* 0x100fe20008010816 */
[----:B------:R-:W3:Y:S01]  /*3e90*/  LDSM.16.MT88.4 R4, [R138+0x3000] ;  /* 0x003000008a04783b */ /* 0x000ee20000004200 */
        /* <DEDUP_REMOVED lines=8> */
[----:B-1----:R-:W-:Y:S01]  /*3f20*/  F2FP.F16.F32.PACK_AB R70, R36, R45 ;  /* 0x0000002d2446723e */ /* 0x002fe200000000ff */
        /* <DEDUP_REMOVED lines=20> */
[--C-:B------:R-:W-:Y:S01]  /*4070*/  FFMA.FTZ R58, R17, UR4, -R22.reuse ;  /* 0x00000004113a7c23 */ /* 0x100fe20008010816 */
[--C-:B------:R-:W-:Y:S01]  /*4080*/  FFMA.FTZ R53, R53, UR4, -R22.reuse ;  /* 0x0000000435357c23 */ /* 0x100fe20008010816 */
[----:B------:R-:W-:Y:S01]  /*4090*/  LDSM.16.MT88.4 R16, [R139+0x4400] ;  /* 0x004400008b10783b */ /* 0x000fe20000004200 */
[--C-:B------:R-:W-:Y:S01]  /*40a0*/  FFMA.FTZ R62, R51, UR4, -R22.reuse ;  /* 0x00000004333e7c23 */ /* 0x100fe20008010816 */
[----:B------:R-:W-:Y:S01]  /*40b0*/  MUFU.EX2 R39, R39 ;  /* 0x0000002700277308 */ /* 0x000fe20000000800 */
[----:B------:R-:W-:Y:S01]  /*40c0*/  FFMA.FTZ R49, R49, UR4, -R22 ;  /* 0x0000000431317c23 */ /* 0x000fe20008010816 */
[----:B------:R-:W-:Y:S01]  /*40d0*/  FADD.FTZ R44, R44, R59 ;  /* 0x0000003b2c2c7221 */ /* 0x000fe20000010000 */
[----:B------:R-:W-:Y:S01]  /*40e0*/  FADD.FTZ R45, R45, R42 ;  /* 0x0000002a2d2d7221 */ /* 0x000fe20000010000 */
[--C-:B------:R-:W-:Y:S01]  /*40f0*/  FFMA.FTZ R43, R43, UR4, -R22.reuse ;  /* 0x000000042b2b7c23 */ /* 0x100fe20008010816 */
[--C-:B------:R-:W-:Y:S01]  /*4100*/  FFMA.FTZ R37, R37, UR4, -R22.reuse ;  /* 0x0000000425257c23 */ /* 0x100fe20008010816 */
[----:B------:R-:W-:Y:S01]  /*4110*/  FFMA.FTZ R21, R21, UR4, -R22 ;  /* 0x0000000415157c23 */ /* 0x000fe20008010816 */
[----:B------:R-:W-:Y:S01]  /*4120*/  FADD.FTZ R36, R36, R45 ;  /* 0x0000002d24247221 */ /* 0x000fe20000010000 */
[----:B------:R-:W1:Y:S01]  /*4130*/  MUFU.EX2 R28, R28 ;  /* 0x0000001c001c7308 */ /* 0x000e620000000800 */
[----:B----4-:R-:W-:Y:S01]  /*4140*/  F2FP.F16.F32.PACK_AB R71, R38, R47 ;  /* 0x0000002f2647723e */ /* 0x010fe200000000ff */
[----:B------:R-:W-:Y:S01]  /*4150*/  FADD.FTZ R47, R47, R44 ;  /* 0x0000002c2f2f7221 */ /* 0x000fe20000010000 */
[----:B------:R-:W-:-:S03]  /*4160*/  FFMA.FTZ R20, R20, UR4, -R22 ;  /* 0x0000000414147c23 */ /* 0x000fc60008010816 */
[----:B------:R-:W-:Y:S02]  /*4170*/  FADD.FTZ R38, R38, R47 ;  /* 0x0000002f26267221 */ /* 0x000fe40000010000 */
[C---:B--2---:R-:W-:Y:S01]  /*4180*/  HMMA.16816.F32 R80, R68.reuse, R76, RZ ;  /* 0x0000004c4450723c */ /* 0x044fe200000018ff */
[----:B------:R-:W-:Y:S05]  /*4190*/  MUFU.EX2 R33, R33 ;  /* 0x0000002100217308 */ /* 0x000fea0000000800 */
[C---:B------:R-:W-:Y:S03]  /*41a0*/  HMMA.16816.F32 R76, R68.reuse, R78, RZ ;  /* 0x0000004e444c723c */ /* 0x040fe600000018ff */
[----:B------:R-:W2:Y:S03]  /*41b0*/  MUFU.EX2 R26, R26 ;  /* 0x0000001a001a7308 */ /* 0x000ea60000000800 */
[C---:B---3--:R-:W-:Y:S05]  /*41c0*/  HMMA.16816.F32 R72, R68.reuse, R4, RZ ;  /* 0x000000044448723c */ /* 0x048fea00000018ff */
[----:B------:R-:W-:Y:S01]  /*41d0*/  MUFU.EX2 R41, R41 ;  /* 0x0000002900297308 */ /* 0x000fe20000000800 */
[----:B------:R-:W-:Y:S01]  /*41e0*/  HMMA.16816.F32 R68, R68, R6, RZ ;  /* 0x000000064444723c */ /* 0x000fe200000018ff */
[----:B-1----:R-:W-:Y:S01]  /*41f0*/  F2FP.F16.F32.PACK_AB R4, R28, R39 ;  /* 0x000000271c04723e */ /* 0x002fe200000000ff */
[----:B------:R-:W-:-:S05]  /*4200*/  FADD.FTZ R39, R39, R36 ;  /* 0x0000002427277221 */ /* 0x000fca0000010000 */
[----:B------:R-:W1:Y:S01]  /*4210*/  MUFU.EX2 R32, R32 ;  /* 0x0000002000207308 */ /* 0x000e620000000800 */
[----:B--2---:R-:W-:-:S07]  /*4220*/  F2FP.F16.F32.PACK_AB R6, R26, R33 ;  /* 0x000000211a06723e */ /* 0x004fce00000000ff */
[----:B------:R-:W-:Y:S08]  /*4230*/  MUFU.EX2 R35, R35 ;  /* 0x0000002300237308 */ /* 0x000ff00000000800 */
[----:B------:R-:W2:Y:S01]  /*4240*/  MUFU.EX2 R30, R30 ;  /* 0x0000001e001e7308 */ /* 0x000ea20000000800 */
[----:B-1----:R-:W-:Y:S01]  /*4250*/  F2FP.F16.F32.PACK_AB R5, R32, R41 ;  /* 0x000000292005723e */ /* 0x002fe200000000ff */
[----:B------:R-:W-:Y:S01]  /*4260*/  FADD.FTZ R41, R41, R38 ;  /* 0x0000002629297221 */ /* 0x000fe20000010000 */
[--C-:B------:R-:W-:Y:S01]  /*4270*/  FFMA.FTZ R38, R31, UR4, -R22.reuse ;  /* 0x000000041f267c23 */ /* 0x100fe20008010816 */
[--C-:B------:R-:W-:Y:S01]  /*4280*/  FFMA.FTZ R31, R29, UR4, -R22.reuse ;  /* 0x000000041d1f7c23 */ /* 0x100fe20008010816 */
[----:B------:R-:W-:Y:S01]  /*4290*/  FFMA.FTZ R29, R24, UR4, -R27 ;  /* 0x00000004181d7c23 */ /* 0x000fe2000801081b */
[----:B------:R-:W-:Y:S01]  /*42a0*/  FADD.FTZ R32, R32, R41 ;  /* 0x0000002920207221 */ /* 0x000fe20000010000 */
[----:B------:R-:W-:Y:S01]  /*42b0*/  FFMA.FTZ R24, R23, UR4, -R22 ;  /* 0x0000000417187c23 */ /* 0x000fe20008010816 */
[----:B------:R-:W-:Y:S08]  /*42c0*/  MUFU.EX2 R61, R61 ;  /* 0x0000003d003d7308 */ /* 0x000ff00000000800 */
[----:B------:R-:W1:Y:S01]  /*42d0*/  MUFU.EX2 R48, R48 ;  /* 0x0000003000307308 */ /* 0x000e620000000800 */
[----:B--2---:R-:W-:Y:S01]  /*42e0*/  F2FP.F16.F32.PACK_AB R7, R30, R35 ;  /* 0x000000231e07723e */ /* 0x004fe200000000ff */
[----:B------:R-:W-:-:S04]  /*42f0*/  FADD.FTZ R35, R35, R32 ;  /* 0x0000002023237221 */ /* 0x000fc80000010000 */
[----:B------:R-:W-:Y:S02]  /*4300*/  FADD.FTZ R35, R30, R35 ;  /* 0x000000231e237221 */ /* 0x000fe40000010000 */
        /* <DEDUP_REMOVED lines=10> */
[----:B-1----:R-:W-:-:S02]  /*43b0*/  F2FP.F16.F32.PACK_AB R4, R48, R61 ;  /* 0x0000003d3004723e */ /* 0x002fc400000000ff */
[----:B---3--:R-:W-:-:S05]  /*43c0*/  F2FP.F16.F32.PACK_AB R6, R34, R55 ;  /* 0x000000372206723e */ /* 0x008fca00000000ff */
[----:B------:R-:W-:Y:S08]  /*43d0*/  MUFU.EX2 R63, R63 ;  /* 0x0000003f003f7308 */ /* 0x000ff00000000800 */
        /* <DEDUP_REMOVED lines=15> */
[----:B---3--:R-:W-:-:S02]  /*44d0*/  F2FP.F16.F32.PACK_AB R4, R85, R88 ;  /* 0x000000585504723e */ /* 0x008fc400000000ff */
[----:B--2---:R-:W-:-:S05]  /*44e0*/  F2FP.F16.F32.PACK_AB R6, R65, R84 ;  /* 0x000000544106723e */ /* 0x004fca00000000ff */
[----:B------:R-:W-:Y:S08]  /*44f0*/  MUFU.EX2 R90, R90 ;  /* 0x0000005a005a7308 */ /* 0x000ff00000000800 */
        /* <DEDUP_REMOVED lines=43> */
[C---:B-1----:R-:W-:Y:S01]  /*47b0*/  HMMA.16816.F32 R72, R4.reuse, R12, R72 ;  /* 0x0000000c0448723c */ /* 0x042fe20000001848 */
[----:B------:R-:W-:Y:S02]  /*47c0*/  FADD.FTZ R16, R28, R39 ;  /* 0x000000271c107221 */ /* 0x000fe40000010000 */
[----:B------:R-:W1:Y:S02]  /*47d0*/  MUFU.EX2 R52, R52 ;  /* 0x0000003400347308 */ /* 0x000e640000000800 */
[----:B------:R-:W-:Y:S01]  /*47e0*/  FADD.FTZ R33, R33, R16 ;  /* 0x0000001021217221 */ /* 0x000fe20000010000 */
[----:B------:R-:W-:Y:S01]  /*47f0*/  HMMA.16816.F32 R76, R4, R18, R76 ;  /* 0x00000012044c723c */ /* 0x000fe2000000184c */
[----:B------:R-:W-:Y:S01]  /*4800*/  FADD.FTZ R12, R46, R35 ;  /* 0x000000232e0c7221 */ /* 0x000fe20000010000 */
[----:B------:R-:W2:Y:S01]  /*4810*/  LDSM.16.MT88.4 R16, [R138+0x4800] ;  /* 0x004800008a10783b */ /* 0x000ea20000004200 */
[----:B------:R-:W-:-:S02]  /*4820*/  FADD.FTZ R26, R26, R33 ;  /* 0x000000211a1a7221 */ /* 0x000fc40000010000 */
[----:B------:R-:W-:Y:S01]  /*4830*/  FADD.FTZ R12, R67, R12 ;  /* 0x0000000c430c7221 */ /* 0x000fe20000010000 */
[----:B------:R-:W-:Y:S01]  /*4840*/  MUFU.EX2 R43, R43 ;  /* 0x0000002b002b7308 */ /* 0x000fe20000000800 */
[----:B------:R-:W-:Y:S01]  /*4850*/  FADD.FTZ R61, R61, R26 ;  /* 0x0000001a3d3d7221 */ /* 0x000fe20000010000 */
[----:B------:R-:W-:Y:S01]  /*4860*/  FFMA.FTZ R26, R25, UR4, -R22 ;  /* 0x00000004191a7c23 */ /* 0x000fe20008010816 */
[----:B------:R-:W-:Y:S01]  /*4870*/  FADD.FTZ R63, R63, R12 ;  /* 0x0000000c3f3f7221 */ /* 0x000fe20000010000 */
[----:B------:R-:W-:Y:S01]  /*4880*/  HMMA.16816.F32 R68, R4, R14, R68 ;  /* 0x0000000e0444723c */ /* 0x000fe20000001844 */
[----:B------:R-:W-:Y:S01]  /*4890*/  FADD.FTZ R48, R48, R61 ;  /* 0x0000003d30307221 */ /* 0x000fe20000010000 */
[----:B------:R-:W5:Y:S01]  /*48a0*/  LDSM.16.MT88.4 R12, [R139+0x4c00] ;  /* 0x004c00008b0c783b */ /* 0x000f620000004200 */
[----:B------:R-:W-:Y:S01]  /*48b0*/  FADD.FTZ R50, R50, R63 ;  /* 0x0000003f32327221 */ /* 0x000fe20000010000 */
[----:B------:R-:W4:Y:S01]  /*48c0*/  MUFU.EX2 R36, R37 ;  /* 0x0000002500247308 */ /* 0x000f220000000800 */
[----:B------:R-:W-:-:S02]  /*48d0*/  FADD.FTZ R25, R55, R48 ;  /* 0x0000003037197221 */ /* 0x000fc40000010000 */
[----:B------:R-:W-:Y:S01]  /*48e0*/  FADD.FTZ R87, R87, R50 ;  /* 0x0000003257577221 */ /* 0x000fe20000010000 */
[----:B---3--:R-:W-:Y:S01]  /*48f0*/  F2FP.F16.F32.PACK_AB R4, R56, R103 ;  /* 0x000000673804723e */ /* 0x008fe200000000ff */
[----:B------:R-:W-:Y:S01]  /*4900*/  FADD.FTZ R25, R34, R25 ;  /* 0x0000001922197221 */ /* 0x000fe20000010000 */
[----:B-1----:R-:W-:Y:S01]  /*4910*/  F2FP.F16.F32.PACK_AB R6, R52, R101 ;  /* 0x000000653406723e */ /* 0x002fe200000000ff */
[----:B------:R-:W-:Y:S01]  /*4920*/  FADD.FTZ R87, R92, R87 ;  /* 0x000000575c577221 */ /* 0x000fe20000010000 */
[----:B------:R-:W-:Y:S01]  /*4930*/  MUFU.EX2 R28, R38 ;  /* 0x00000026001c7308 */ /* 0x000fe20000000800 */
[----:B------:R-:W-:Y:S02]  /*4940*/  FADD.FTZ R88, R88, R25 ;  /* 0x0000001958587221 */ /* 0x000fe40000010000 */
[----:B------:R-:W-:Y:S02]  /*4950*/  FADD.FTZ R90, R90, R87 ;  /* 0x000000575a5a7221 */ /* 0x000fe40000010000 */
[----:B------:R-:W-:-:S02]  /*4960*/  FADD.FTZ R85, R85, R88 ;  /* 0x0000005855557221 */ /* 0x000fc40000010000 */
[----:B------:R-:W-:Y:S01]  /*4970*/  FADD.FTZ R89, R89, R90 ;  /* 0x0000005a59597221 */ /* 0x000fe20000010000 */
[----:B------:R-:W1:Y:S01]  /*4980*/  MUFU.EX2 R27, R31 ;  /* 0x0000001f001b7308 */ /* 0x000e620000000800 */
[----:B------:R-:W-:Y:S01]  /*4990*/  FADD.FTZ R84, R84, R85 ;  /* 0x0000005554547221 */ /* 0x000fe20000010000 */
[----:B----4-:R-:W-:Y:S01]  /*49a0*/  F2FP.F16.F32.PACK_AB R5, R36, R43 ;  /* 0x0000002b2405723e */ /* 0x010fe200000000ff */
        /* <DEDUP_REMOVED lines=9> */
[----:B------:R-:W-:Y:S01]  /*4a40*/  FADD.FTZ R96, R96, R95 ;  /* 0x0000005f60607221 */ /* 0x000fe20000010000 */
[----:B-1----:R-:W-:Y:S01]  /*4a50*/  F2FP.F16.F32.PACK_AB R7, R27, R28 ;  /* 0x0000001c1b07723e */ /* 0x002fe200000000ff */
[----:B------:R-:W-:Y:S02]  /*4a60*/  FADD.FTZ R58, R58, R91 ;  /* 0x0000005b3a3a7221 */ /* 0x000fe40000010000 */
[----:B------:R-:W-:-:S02]  /*4a70*/  FADD.FTZ R96, R93, R96 ;  /* 0x000000605d607221 */ /* 0x000fc40000010000 */
[----:B------:R-:W-:Y:S01]  /*4a80*/  FADD.FTZ R53, R53, R58 ;  /* 0x0000003a35357221 */ /* 0x000fe20000010000 */
[----:B------:R-:W-:Y:S01]  /*4a90*/  MUFU.EX2 R23, R26 ;  /* 0x0000001a00177308 */ /* 0x000fe20000000800 */
[----:B------:R-:W-:Y:S01]  /*4aa0*/  HMMA.16816.F32 R80, R4, R8, R80 ;  /* 0x000000080450723c */ /* 0x000fe20000001850 */
[----:B------:R-:W-:Y:S01]  /*4ab0*/  FADD.FTZ R107, R107, R96 ;  /* 0x000000606b6b7221 */ /* 0x000fe20000010000 */
[----:B------:R-:W-:-:S03]  /*4ac0*/  FADD.FTZ R62, R62, R53 ;  /* 0x000000353e3e7221 */ /* 0x000fc60000010000 */
[----:B------:R-:W-:Y:S01]  /*4ad0*/  FADD.FTZ R64, R64, R107 ;  /* 0x0000006b40407221 */ /* 0x000fe20000010000 */
[C---:B------:R-:W-:Y:S01]  /*4ae0*/  HMMA.16816.F32 R76, R4.reuse, R10, R76 ;  /* 0x0000000a044c723c */ /* 0x040fe2000000184c */
[----:B------:R-:W1:Y:S01]  /*4af0*/  LDSM.16.MT88.4 R8, [R138+0x4c00] ;  /* 0x004c00008a08783b */ /* 0x000e620000004200 */
[----:B------:R-:W-:Y:S01]  /*4b00*/  FADD.FTZ R62, R49, R62 ;  /* 0x0000003e313e7221 */ /* 0x000fe20000010000 */
[----:B------:R-:W-:Y:S01]  /*4b10*/  FADD.FTZ R105, R105, R64 ;  /* 0x0000004069697221 */ /* 0x000fe20000010000 */
[----:B------:R-:W4:Y:S02]  /*4b20*/  MUFU.EX2 R24, R24 ;  /* 0x0000001800187308 */ /* 0x000f240000000800 */
[----:B------:R-:W-:Y:S01]  /*4b30*/  FADD.FTZ R43, R43, R62 ;  /* 0x0000003e2b2b7221 */ /* 0x000fe20000010000 */
[----:B------:R-:W-:Y:S01]  /*4b40*/  FADD.FTZ R60, R60, R105 ;  /* 0x000000693c3c7221 */ /* 0x000fe20000010000 */
[C---:B--2---:R-:W-:Y:S02]  /*4b50*/  HMMA.16816.F32 R72, R4.reuse, R16, R72 ;  /* 0x000000100448723c */ /* 0x044fe40000001848 */
[----:B------:R-:W-:Y:S01]  /*4b60*/  FADD.FTZ R43, R36, R43 ;  /* 0x0000002b242b7221 */ /* 0x000fe20000010000 */
[----:B------:R-:W-:Y:S01]  /*4b70*/  FADD.FTZ R103, R103, R60 ;  /* 0x0000003c67677221 */ /* 0x000fe20000010000 */
[----:B------:R-:W-:Y:S02]  /*4b80*/  MUFU.EX2 R40, R40 ;  /* 0x0000002800287308 */ /* 0x000fe40000000800 */
[----:B------:R-:W-:Y:S01]  /*4b90*/  HMMA.16816.F32 R68, R4, R18, R68 ;  /* 0x000000120444723c */ /* 0x000fe20000001844 */
[----:B------:R-:W-:Y:S01]  /*4ba0*/  FADD.FTZ R56, R56, R103 ;  /* 0x0000006738387221 */ /* 0x000fe20000010000 */
[----:B------:R-:W-:-:S03]  /*4bb0*/  FADD.FTZ R28, R28, R43 ;  /* 0x0000002b1c1c7221 */ /* 0x000fc60000010000 */
[----:B------:R-:W-:Y:S01]  /*4bc0*/  FADD.FTZ R101, R101, R56 ;  /* 0x0000003865657221 */ /* 0x000fe20000010000 */
[----:B------:R-:W2:Y:S01]  /*4bd0*/  MUFU.EX2 R29, R29 ;  /* 0x0000001d001d7308 */ /* 0x000ea20000000800 */
[----:B------:R-:W-:Y:S01]  /*4be0*/  FADD.FTZ R28, R27, R28 ;  /* 0x0000001c1b1c7221 */ /* 0x000fe20000010000 */
[----:B---3--:R-:W-:Y:S01]  /*4bf0*/  F2FP.F16.F32.PACK_AB R4, R99, R54 ;  /* 0x000000366304723e */ /* 0x008fe200000000ff */
[----:B------:R-:W-:Y:S01]  /*4c00*/  FADD.FTZ R101, R52, R101 ;  /* 0x0000006534657221 */ /* 0x000fe20000010000 */
[----:B----4-:R-:W-:Y:S01]  /*4c10*/  F2FP.F16.F32.PACK_AB R5, R24, R23 ;  /* 0x000000171805723e */ /* 0x010fe200000000ff */
[----:B------:R-:W-:Y:S02]  /*4c20*/  FADD.FTZ R23, R23, R28 ;  /* 0x0000001c17177221 */ /* 0x000fe40000010000 */
[----:B------:R-:W-:Y:S01]  /*4c30*/  FADD.FTZ R54, R54, R101 ;  /* 0x0000006536367221 */ /* 0x000fe20000010000 */
[----:B------:R-:W-:Y:S01]  /*4c40*/  MUFU.EX2 R21, R21 ;  /* 0x0000001500157308 */ /* 0x000fe20000000800 */
[----:B------:R-:W-:-:S02]  /*4c50*/  FADD.FTZ R24, R24, R23 ;  /* 0x0000001718187221 */ /* 0x000fc40000010000 */
[----:B------:R-:W-:-:S05]  /*4c60*/  FADD.FTZ R99, R99, R54 ;  /* 0x0000003663637221 */ /* 0x000fca0000010000 */
[----:B------:R-:W3:Y:S01]  /*4c70*/  MUFU.EX2 R20, R20 ;  /* 0x0000001400147308 */ /* 0x000ee20000000800 */
[----:B--2---:R-:W-:Y:S01]  /*4c80*/  F2FP.F16.F32.PACK_AB R6, R29, R40 ;  /* 0x000000281d06723e */ /* 0x004fe200000000ff */
[----:B------:R-:W-:-:S04]  /*4c90*/  FADD.FTZ R40, R40, R99 ;  /* 0x0000006328287221 */ /* 0x000fc80000010000 */
[----:B------:R-:W-:Y:S01]  /*4ca0*/  FADD.FTZ R158, R29, R40 ;  /* 0x000000281d9e7221 */ /* 0x000fe20000010000 */
[----:B---3--:R-:W-:Y:S01]  /*4cb0*/  F2FP.F16.F32.PACK_AB R7, R20, R21 ;  /* 0x000000151407723e */ /* 0x008fe200000000ff */
[----:B------:R-:W-:-:S04]  /*4cc0*/  FADD.FTZ R21, R21, R24 ;  /* 0x0000001815157221 */ /* 0x000fc80000010000 */
[----:B------:R-:W-:Y:S02]  /*4cd0*/  FADD.FTZ R159, R20, R21 ;  /* 0x00000015149f7221 */ /* 0x000fe40000010000 */
[C---:B-----5:R-:W-:Y:S06]  /*4ce0*/  HMMA.16816.F32 R80, R4.reuse, R12, R80 ;  /* 0x0000000c0450723c */ /* 0x060fec0000001850 */
        /* <DEDUP_REMOVED lines=15> */
.L_x_4230:
[----:B------:R-:W-:Y:S04]  /*4de0*/  DEPBAR.LE SB0, 0x0 ;  /* 0x000080000000791a */ /* 0x000fe80000000000 */
[----:B------:R-:W-:Y:S01]  /*4df0*/  BAR.SYNC.DEFER_BLOCKING 0x0 ;  /* 0x0000000000007b1d */ /* 0x000fe20000010000 */
[----:B------:R-:W-:Y:S02]  /*4e00*/  MOV R10, R156 ;  /* 0x0000009c000a7202 */ /* 0x000fe40000000f00 */
[----:B------:R-:W-:Y:S03]  /*4e10*/  MOV R0, R154 ;  /* 0x0000009a00007202 */ /* 0x000fe60000000f00 */
        /* <DEDUP_REMOVED lines=62> */
.L_x_4227:
        /* <DEDUP_REMOVED lines=13> */
[----:B------:R-:W-:Y:S01]  /*52d0*/  ISETP.GE.AND P0, PT, R157, 0x1, PT ;  /* 0x000000019d00780c */ /* 0x000fe20003f06270 */
[----:B------:R-:W-:Y:S08]  /*52e0*/  LDGSTS.E.BYPASS.LTC128B.128 [R149+0x4000], desc[UR16][R162.64] ;  /* 0x04000000a2957fae */ /* 0x000ff0000b901d50 */
[----:B------:R1:W-:Y:S08]  /*52f0*/  LDGSTS.E.BYPASS.LTC128B.128 [R149+0x4800], desc[UR16][R160.64] ;  /* 0x04800000a0957fae */ /* 0x0003f0000b901d50 */
[----:B------:R-:W-:Y:S08]  /*5300*/  LDSM.16.M88.4 R88, [R143] ;  /* 0x000000008f58783b */ /* 0x000ff00000000200 */
[----:B------:R-:W0:Y:S08]  /*5310*/  LDGDEPBAR ;  /* 0x00000000000079af */ /* 0x000e300000000000 */
[----:B------:R-:W2:Y:S08]  /*5320*/  LDSM.16.M88.4 R92, [R142] ;  /* 0x000000008e5c783b */ /* 0x000eb00000000200 */
[----:B------:R-:W3:Y:S08]  /*5330*/  LDSM.16.M88.4 R96, [R142+0x400] ;  /* 0x000400008e60783b */ /* 0x000ef00000000200 */
[----:B------:R-:W4:Y:S08]  /*5340*/  LDSM.16.M88.4 R100, [R142+0x800] ;  /* 0x000800008e64783b */ /* 0x000f300000000200 */
[----:B------:R-:W5:Y:S08]  /*5350*/  LDSM.16.M88.4 R104, [R142+0xc00] ;  /* 0x000c00008e68783b */ /* 0x000f700000000200 */
[----:B------:R-:W1:Y:S08]  /*5360*/  LDSM.16.M88.4 R108, [R142+0x1000] ;  /* 0x001000008e6c783b */ /* 0x000e700000000200 */
[----:B------:R-:W1:Y:S08]  /*5370*/  LDSM.16.M88.4 R112, [R142+0x1400] ;  /* 0x001400008e70783b */ /* 0x000e700000000200 */
[----:B------:R-:W1:Y:S08]  /*5380*/  LDSM.16.M88.4 R116, [R142+0x1800] ;  /* 0x001800008e74783b */ /* 0x000e700000000200 */
[----:B------:R-:W1:Y:S08]  /*5390*/  LDSM.16.M88.4 R120, [R142+0x1c00] ;  /* 0x001c00008e78783b */ /* 0x000e700000000200 */
[----:B------:R-:W-:Y:S08]  /*53a0*/  LDSM.16.M88.4 R124, [R141] ;  /* 0x000000008d7c783b */ /* 0x000ff00000000200 */
[----:B------:R-:W1:Y:S01]  /*53b0*/  LDSM.16.M88.4 R128, [R140] ;  /* 0x000000008c80783b */ /* 0x000e620000000200 */
        /* <DEDUP_REMOVED lines=27> */
[----:B------:R-:W-:Y:S01]  /*5570*/  FMUL.FTZ R161, R9, UR8 ;  /* 0x0000000809a17c20 */ /* 0x000fe20008410000 */
[C---:B-1----:R-:W-:Y:S06]  /*5580*/  HMMA.16816.F32 R12, R124.reuse, R88, R12 ;  /* 0x000000587c0c723c */ /* 0x042fec000000180c */
[----:B------:R1:W4:Y:S01]  /*5590*/  MUFU.TANH R97, R0 ;  /* 0x0000000000617308 */ /* 0x0003220000002400 */
[C---:B------:R-:W-:Y:S01]  /*55a0*/  HMMA.16816.F32 R16, R124.reuse, R90, R16 ;  /* 0x0000005a7c10723c */ /* 0x040fe20000001810 */
[----:B------:R-:W5:Y:S08]  /*55b0*/  LDSM.16.M88.4 R88, [R135] ;  /* 0x000000008758783b */ /* 0x000f700000000200 */
[----:B------:R3:W3:Y:S02]  /*55c0*/  MUFU.TANH R101, R2 ;  /* 0x0000000200657308 */ /* 0x0006e40000002400 */
[----:B--2---:R-:W-:Y:S01]  /*55d0*/  FMUL.FTZ R160, R10, UR8 ;  /* 0x000000080aa07c20 */ /* 0x004fe20008410000 */
[C---:B------:R-:W-:Y:S07]  /*55e0*/  HMMA.16816.F32 R20, R124.reuse, R92, R20 ;  /* 0x0000005c7c14723c */ /* 0x040fee0000001814 */
[----:B------:R2:W2:Y:S01]  /*55f0*/  MUFU.TANH R103, R160 ;  /* 0x000000a000677308 */ /* 0x0004a20000002400 */
[C---:B------:R-:W-:Y:S01]  /*5600*/  HMMA.16816.F32 R24, R124.reuse, R94, R24 ;  /* 0x0000005e7c18723c */ /* 0x040fe20000001818 */
[----:B------:R-:W4:Y:S02]  /*5610*/  LDSM.16.M88.4 R92, [R134] ;  /* 0x00000000865c783b */ /* 0x000f240000000200 */
        /* <DEDUP_REMOVED lines=14> */
[----:B------:R-:W3:Y:S05]  /*5700*/  LDSM.16.M88.4 R88, [R133] ;  /* 0x000000008558783b */ /* 0x000eea0000000200 */
[----:B------:R5:W3:Y:S01]  /*5710*/  MUFU.TANH R10, R2 ;  /* 0x00000002000a7308 */ /* 0x000ae20000002400 */
[----:B--2---:R-:W-:Y:S01]  /*5720*/  FMUL.FTZ R161, R17, UR8 ;  /* 0x0000000811a17c20 */ /* 0x004fe20008410000 */
[C---:B----4-:R-:W-:Y:S08]  /*5730*/  HMMA.16816.F32 R36, R124.reuse, R92, R36 ;  /* 0x0000005c7c24723c */ /* 0x050ff00000001824 */
[----:B------:R2:W4:Y:S01]  /*5740*/  MUFU.TANH R18, R0 ;  /* 0x0000000000127308 */ /* 0x0005220000002400 */
[C---:B------:R-:W-:Y:S01]  /*5750*/  HMMA.16816.F32 R40, R124.reuse, R94, R40 ;  /* 0x0000005e7c28723c */ /* 0x040fe20000001828 */
[----:B------:R-:W4:Y:S02]  /*5760*/  LDSM.16.M88.4 R92, [R132] ;  /* 0x00000000845c783b */ /* 0x000f240000000200 */
        /* <DEDUP_REMOVED lines=11> */
[----:B------:R-:W5:Y:S01]  /*5820*/  LDSM.16.M88.4 R88, [R86] ;  /* 0x000000005658783b */ /* 0x000f620000000200 */
        /* <DEDUP_REMOVED lines=14> */
[C---:B-----5:R-:W-:Y:S08]  /*5910*/  HMMA.16816.F32 R60, R124.reuse, R88, R60 ;  /* 0x000000587c3c723c */ /* 0x060ff0000000183c */
[----:B------:R1:W1:Y:S03]  /*5920*/  MUFU.TANH R105, R162 ;  /* 0x000000a200697308 */ /* 0x0002660000002400 */
[----:B---3--:R-:W-:Y:S01]  /*5930*/  FMUL.FTZ R163, R30, UR8 ;  /* 0x000000081ea37c20 */ /* 0x008fe20008410000 */
[----:B------:R-:W-:Y:S06]  /*5940*/  HMMA.16816.F32 R64, R124, R90, R64 ;  /* 0x0000005a7c40723c */ /* 0x000fec0000001840 */
[----:B------:R3:W3:Y:S01]  /*5950*/  MUFU.TANH R130, R161 ;  /* 0x000000a100827308 */ /* 0x0006e20000002400 */
[----:B--2---:R-:W-:Y:S09]  /*5960*/  FMUL.FTZ R164, R29, UR8 ;  /* 0x000000081da47c20 */ /* 0x004ff20008410000 */
[----:B------:R2:W2:Y:S01]  /*5970*/  MUFU.TANH R123, R160 ;  /* 0x000000a0007b7308 */ /* 0x0004a20000002400 */
[----:B-1----:R-:W-:Y:S09]  /*5980*/  FMUL.FTZ R162, R32, UR8 ;  /* 0x0000000820a27c20 */ /* 0x002ff20008410000 */
        /* <DEDUP_REMOVED lines=68> */
[----:B---3--:R-:W-:Y:S09]  /*5dd0*/  FMUL.FTZ R0, R66, UR8 ;  /* 0x0000000842007c20 */ /* 0x008ff20008410000 */
[----:B------:R3:W1:Y:S10]  /*5de0*/  MUFU.TANH R110, R2 ;  /* 0x00000002006e7308 */ /* 0x0006740000002400 */
[----:B------:R-:W1:Y:S10]  /*5df0*/  MUFU.TANH R164, R164 ;  /* 0x000000a400a47308 */ /* 0x000e740000002400 */
[----:B------:R-:W1:Y:S10]  /*5e00*/  MUFU.TANH R163, R163 ;  /* 0x000000a300a37308 */ /* 0x000e740000002400 */
[----:B------:R-:W1:Y:S10]  /*5e10*/  MUFU.TANH R161, R161 ;  /* 0x000000a100a17308 */ /* 0x000e740000002400 */
[----:B------:R-:W1:Y:S10]  /*5e20*/  MUFU.TANH R162, R162 ;  /* 0x000000a200a27308 */ /* 0x000e740000002400 */
[----:B------:R-:W1:Y:S10]  /*5e30*/  MUFU.TANH R160, R160 ;  /* 0x000000a000a07308 */ /* 0x000e740000002400 */
[----:B------:R3:W1:Y:S10]  /*5e40*/  MUFU.TANH R84, R0 ;  /* 0x0000000000547308 */ /* 0x0006740000002400 */
[----:B------:R-:W1:Y:S01]  /*5e50*/  MUFU.TANH R3, R3 ;  /* 0x0000000300037308 */ /* 0x000e620000002400 */
[----:B--2-4-:R-:W-:Y:S05]  /*5e60*/  @!P0 BRA `(.L_x_4228) ;  /* 0x0000000400488947 */ /* 0x014fea0003800000 */
[----:B------:R-:W-:Y:S04]  /*5e70*/  ULEA UR6, -UR7, URZ, 0x7 ;  /* 0x0000003f07067291 */ /* 0x000fe8000f8e393f */
[----:B------:R-:W-:Y:S02]  /*5e80*/  USHF.R.S32.HI UR5, URZ, 0x1f, UR6 ;  /* 0x0000001f3f057899 */ /* 0x000fe40008011406 */
[----:B------:R-:W-:Y:S04]  /*5e90*/  MOV R14, UR6 ;  /* 0x00000006000e7c02 */ /* 0x000fe80008000f00 */
[----:B------:R-:W-:Y:S01]  /*5ea0*/  MOV R7, UR5 ;  /* 0x0000000500077c02 */ /* 0x000fe20008000f00 */
[----:B------:R-:W-:Y:S06]  /*5eb0*/  @P6 BRA `(.L_x_4229) ;  /* 0x0000000000f46947 */ /* 0x000fec0003800000 */
[----:B---3--:R-:W2:Y:S01]  /*5ec0*/  LDC R0, c[0x0][0x380] ;  /* 0x0000e000ff007b82 */ /* 0x008ea20000000800 */
        /* <DEDUP_REMOVED lines=56> */
[CC--:B----4-:R-:W-:Y:S04]  /*6250*/  IMAD.WIDE.U32 R14, R6.reuse, R4.reuse, R14 ;  /* 0x00000004060e7225 */ /* 0x0d0fe800078e000e */
[----:B------:R-:W-:Y:S04]  /*6260*/  IMAD R7, R7, R4, RZ ;  /* 0x0000000407077224 */ /* 0x000fe800078e02ff */
[----:B------:R-:W-:Y:S05]  /*6270*/  IMAD R7, R6, R5, R7 ;  /* 0x0000000506077224 */ /* 0x000fea00078e0207 */
[----:B------:R-:W-:Y:S07]  /*6280*/  IADD3 R7, R15, R7, RZ ;  /* 0x000000070f077210 */ /* 0x000fee0007ffe0ff */
.L_x_4229:
        /* <DEDUP_REMOVED lines=16> */
.L_x_4228:
[----:B--2---:R-:W-:Y:S01]  /*6390*/  FMNMX.FTZ R12, R98, R87, !PT ;  /* 0x00000057620c7209 */ /* 0x004fe20007810000 */
[----:B------:R-:W-:Y:S03]  /*63a0*/  LDSM.16.MT88.4 R28, [R138+0x3000] ;  /* 0x003000008a1c783b */ /* 0x000fe60000004200 */
        /* <DEDUP_REMOVED lines=61> */
[----:B---3--:R-:W-:Y:S03]  /*6780*/  FMNMX.FTZ R2, R84, R5, !PT ;  /* 0x0000000554027209 */ /* 0x008fe60007810000 */
        /* <DEDUP_REMOVED lines=9> */
[----:B------:R-:W-:Y:S02]  /*6820*/  FMUL.FTZ R22, R0, UR4 ;  /* 0x0000000400167c20 */ /* 0x000fe40008410000 */
[----:B------:R-:W1:Y:S01]  /*6830*/  LDSM.16.MT88.4 R12, [R139+0x3000] ;  /* 0x003000008b0c783b */ /* 0x000e620000004200 */
[C---:B------:R-:W-:Y:S01]  /*6840*/  FSETP.NEU.FTZ.AND P0, PT, R2.reuse, -INF , PT ;  /* 0xff8000000200780b */ /* 0x040fe20003f1d000 */
[C---:B------:R-:W-:Y:S01]  /*6850*/  FMUL.FTZ R23, R2.reuse, UR4 ;  /* 0x0000000402177c20 */ /* 0x040fe20008410000 */
[----:B------:R-:W-:Y:S01]  /*6860*/  FADD.FTZ R4, -R2, R87 ;  /* 0x0000005702047221 */ /* 0x000fe20000010100 */
[----:B------:R-:W-:Y:S03]  /*6870*/  MOV R87, R2 ;  /* 0x0000000200577202 */ /* 0x000fe60000000f00 */
[----:B------:R-:W-:Y:S01]  /*6880*/  FSEL R23, R23, RZ, P0 ;  /* 0x000000ff17177208 */ /* 0x000fe20000000000 */
[----:B------:R-:W-:Y:S01]  /*6890*/  FMUL.FTZ R21, R4, UR4 ;  /* 0x0000000404157c20 */ /* 0x000fe20008410000 */
[C---:B------:R-:W-:Y:S01]  /*68a0*/  FSETP.NEU.FTZ.AND P0, PT, R0.reuse, -INF , PT ;  /* 0xff8000000000780b */ /* 0x040fe20003f1d000 */
[----:B------:R-:W-:Y:S01]  /*68b0*/  FADD.FTZ R4, -R0, R85 ;  /* 0x0000005500047221 */ /* 0x000fe20000010100 */
[----:B------:R-:W-:Y:S01]  /*68c0*/  MOV R85, R0 ;  /* 0x0000000000557202 */ /* 0x000fe20000000f00 */
[--C-:B------:R-:W-:Y:S01]  /*68d0*/  FFMA.FTZ R61, R34, UR4, -R23.reuse ;  /* 0x00000004223d7c23 */ /* 0x100fe20008010817 */
[--C-:B------:R-:W-:Y:S01]  /*68e0*/  FFMA.FTZ R52, R38, UR4, -R23.reuse ;  /* 0x0000000426347c23 */ /* 0x100fe20008010817 */
[----:B------:R-:W2:Y:S01]  /*68f0*/  MUFU.EX2 R21, R21 ;  /* 0x0000001500157308 */ /* 0x000ea20000000800 */
[----:B------:R-:W-:Y:S01]  /*6900*/  FSEL R22, R22, RZ, P0 ;  /* 0x000000ff16167208 */ /* 0x000fe20000000000 */
[--C-:B------:R-:W-:Y:S01]  /*6910*/  FFMA.FTZ R44, R118, UR4, -R23.reuse ;  /* 0x00000004762c7c23 */ /* 0x100fe20008010817 */
[----:B------:R-:W-:Y:S01]  /*6920*/  FMUL.FTZ R20, R4, UR4 ;  /* 0x0000000404147c20 */ /* 0x000fe20008410000 */
        /* <DEDUP_REMOVED lines=13> */
[C---:B--2---:R-:W-:Y:S01]  /*6a00*/  FMUL.FTZ R16, R21.reuse, R68 ;  /* 0x0000004415107220 */ /* 0x044fe20000410000 */
[C---:B------:R-:W-:Y:S01]  /*6a10*/  FMUL.FTZ R4, R21.reuse, R80 ;  /* 0x0000005015047220 */ /* 0x040fe20000410000 */
[----:B------:R-:W-:Y:S01]  /*6a20*/  FMUL.FTZ R5, R21, R81 ;  /* 0x0000005115057220 */ /* 0x000fe20000410000 */
[--C-:B------:R-:W-:Y:S01]  /*6a30*/  FFMA.FTZ R81, R46, UR4, -R23.reuse ;  /* 0x000000042e517c23 */ /* 0x100fe20008010817 */
[--C-:B------:R-:W-:Y:S01]  /*6a40*/  FFMA.FTZ R57, R17, UR4, -R22.reuse ;  /* 0x0000000411397c23 */ /* 0x100fe20008010816 */
[----:B------:R-:W-:Y:S01]  /*6a50*/  FMUL.FTZ R17, R21, R69 ;  /* 0x0000004515117220 */ /* 0x000fe20000410000 */
        /* <DEDUP_REMOVED lines=10> */
[C---:B---3--:R-:W-:Y:S01]  /*6b00*/  FMUL.FTZ R6, R20.reuse, R82 ;  /* 0x0000005214067220 */ /* 0x048fe20000410000 */
[C---:B------:R-:W-:Y:S01]  /*6b10*/  FMUL.FTZ R7, R20.reuse, R83 ;  /* 0x0000005314077220 */ /* 0x040fe20000410000 */
[C---:B------:R-:W-:Y:S01]  /*6b20*/  FMUL.FTZ R10, R20.reuse, R78 ;  /* 0x0000004e140a7220 */ /* 0x040fe20000410000 */
[--C-:B------:R-:W-:Y:S01]  /*6b30*/  FFMA.FTZ R78, R33, UR4, -R22.reuse ;  /* 0x00000004214e7c23 */ /* 0x100fe20008010816 */
[C---:B------:R-:W-:Y:S01]  /*6b40*/  FMUL.FTZ R11, R20.reuse, R79 ;  /* 0x0000004f140b7220 */ /* 0x040fe20000410000 */
[----:B------:R-:W-:Y:S01]  /*6b50*/  LDSM.16.MT88.4 R32, [R138+0x3800] ;  /* 0x003800008a20783b */ /* 0x000fe20000004200 */
[----:B------:R-:W-:Y:S03]  /*6b60*/  FMUL.FTZ R19, R20, R71 ;  /* 0x0000004714137220 */ /* 0x000fe60000410000 */
[----:B------:R-:W3:Y:S01]  /*6b70*/  MUFU.EX2 R48, R48 ;  /* 0x0000003000307308 */ /* 0x000ee20000000800 */
[--C-:B------:R-:W-:Y:S01]  /*6b80*/  FFMA.FTZ R79, R111, UR4, -R22.reuse ;  /* 0x000000046f4f7c23 */ /* 0x100fe20008010816 */
[--C-:B------:R-:W-:Y:S01]  /*6b90*/  FFMA.FTZ R71, R100, UR4, -R22.reuse ;  /* 0x0000000464477c23 */ /* 0x100fe20008010816 */
[--C-:B------:R-:W-:Y:S01]  /*6ba0*/  FFMA.FTZ R67, R18, UR4, -R22.reuse ;  /* 0x0000000412437c23 */ /* 0x100fe20008010816 */
[--C-:B------:R-:W-:Y:S01]  /*6bb0*/  FFMA.FTZ R18, R8, UR4, -R23.reuse ;  /* 0x0000000408127c23 */ /* 0x100fe20008010817 */
[----:B------:R-:W-:Y:S01]  /*6bc0*/  FMUL.FTZ R8, R21, R76 ;  /* 0x0000004c15087220 */ /* 0x000fe20000410000 */
[--C-:B------:R-:W-:Y:S01]  /*6bd0*/  FFMA.FTZ R76, R105, UR4, -R22.reuse ;  /* 0x00000004694c7c23 */ /* 0x100fe20008010816 */
[----:B------:R-:W-:Y:S03]  /*6be0*/  FFMA.FTZ R64, R9, UR4, -R23 ;  /* 0x0000000409407c23 */ /* 0x000fe60008010817 */
[----:B------:R-:W4:Y:S01]  /*6bf0*/  MUFU.EX2 R94, R94 ;  /* 0x0000005e005e7308 */ /* 0x000f220000000800 */
[----:B--2---:R-:W-:Y:S01]  /*6c00*/  F2FP.F16.F32.PACK_AB R25, R36, R125 ;  /* 0x0000007d2419723e */ /* 0x004fe200000000ff */
[----:B------:R-:W-:Y:S01]  /*6c10*/  FFMA.FTZ R125, R20, R159, R125 ;  /* 0x0000009f147d7223 */ /* 0x000fe2000001007d */
[----:B------:R-:W-:Y:S01]  /*6c20*/  FMUL.FTZ R9, R21, R77 ;  /* 0x0000004d15097220 */ /* 0x000fe20000410000 */
[----:B------:R-:W-:Y:S01]  /*6c30*/  FFMA.FTZ R77, R130, UR4, -R23 ;  /* 0x00000004824d7c23 */ /* 0x000fe20008010817 */
[--C-:B------:R-:W-:Y:S01]  /*6c40*/  FFMA.FTZ R91, R117, UR4, -R22.reuse ;  /* 0x00000004755b7c23 */ /* 0x100fe20008010816 */
[----:B------:R-:W-:Y:S01]  /*6c50*/  FADD.FTZ R46, R36, R125 ;  /* 0x0000007d242e7221 */ /* 0x000fe20000010000 */
[--C-:B------:R-:W-:Y:S03]  /*6c60*/  FFMA.FTZ R90, R131, UR4, -R22.reuse ;  /* 0x00000004835a7c23 */ /* 0x100fe60008010816 */
[----:B------:R-:W-:Y:S01]  /*6c70*/  MUFU.EX2 R97, R97 ;  /* 0x0000006100617308 */ /* 0x000fe20000000800 */
[----:B------:R-:W-:Y:S01]  /*6c80*/  FFMA.FTZ R83, R115, UR4, -R22 ;  /* 0x0000000473537c23 */ /* 0x000fe20008010816 */
[----:B---3--:R-:W-:Y:S01]  /*6c90*/  FFMA.FTZ R101, R21, R158, R48 ;  /* 0x0000009e15657223 */ /* 0x008fe20000010030 */
[--C-:B------:R-:W-:Y:S01]  /*6ca0*/  FFMA.FTZ R55, R108, UR4, -R23.reuse ;  /* 0x000000046c377c23 */ /* 0x100fe20008010817 */
[--C-:B------:R-:W-:Y:S01]  /*6cb0*/  FFMA.FTZ R62, R112, UR4, -R23.reuse ;  /* 0x00000004703e7c23 */ /* 0x100fe20008010817 */
[--C-:B------:R-:W-:Y:S01]  /*6cc0*/  FFMA.FTZ R82, R113, UR4, -R22.reuse ;  /* 0x0000000471527c23 */ /* 0x100fe20008010816 */
[--C-:B------:R-:W-:Y:S01]  /*6cd0*/  FFMA.FTZ R68, R123, UR4, -R23.reuse ;  /* 0x000000047b447c23 */ /* 0x100fe20008010817 */
[----:B------:R-:W-:Y:S03]  /*6ce0*/  FFMA.FTZ R69, R104, UR4, -R23 ;  /* 0x0000000468457c23 */ /* 0x000fe60008010817 */
[----:B------:R-:W2:Y:S01]  /*6cf0*/  MUFU.EX2 R92, R92 ;  /* 0x0000005c005c7308 */ /* 0x000ea20000000800 */
[C---:B----4-:R-:W-:Y:S01]  /*6d00*/  F2FP.F16.F32.PACK_AB R24, R94.reuse, R48 ;  /* 0x000000305e18723e */ /* 0x050fe200000000ff */
[----:B------:R-:W-:Y:S01]  /*6d10*/  FADD.FTZ R94, R94, R101 ;  /* 0x000000655e5e7221 */ /* 0x000fe20000010000 */
[--C-:B------:R-:W-:Y:S01]  /*6d20*/  FFMA.FTZ R48, R128, UR4, -R23.reuse ;  /* 0x0000000480307c23 */ /* 0x100fe20008010817 */
[--C-:B------:R-:W-:Y:S01]  /*6d30*/  FFMA.FTZ R60, R96, UR4, -R23.reuse ;  /* 0x00000004603c7c23 */ /* 0x100fe20008010817 */
[--C-:B------:R-:W-:Y:S01]  /*6d40*/  FFMA.FTZ R54, R116, UR4, -R22.reuse ;  /* 0x0000000474367c23 */ /* 0x100fe20008010816 */
[--C-:B------:R-:W-:Y:S01]  /*6d50*/  FFMA.FTZ R119, R119, UR4, -R23.reuse ;  /* 0x0000000477777c23 */ /* 0x100fe20008010817 */
[----:B------:R-:W-:Y:S03]  /*6d60*/  ISETP.GT.AND P0, PT, R157, RZ, PT ;  /* 0x000000ff9d00720c */ /* 0x000fe60003f04270 */
[----:B------:R-:W-:Y:S01]  /*6d70*/  MUFU.EX2 R95, R95 ;  /* 0x0000005f005f7308 */ /* 0x000fe20000000800 */
[--C-:B------:R-:W-:Y:S01]  /*6d80*/  FFMA.FTZ R109, R109, UR4, -R22.reuse ;  /* 0x000000046d6d7c23 */ /* 0x100fe20008010816 */
[--C-:B------:R-:W-:Y:S01]  /*6d90*/  FFMA.FTZ R99, R99, UR4, -R22.reuse ;  /* 0x0000000463637c23 */ /* 0x100fe20008010816 */
[--C-:B------:R-:W-:Y:S01]  /*6da0*/  FFMA.FTZ R110, R110, UR4, -R23.reuse ;  /* 0x000000046e6e7c23 */ /* 0x100fe20008010817 */
[--C-:B------:R-:W-:Y:S01]  /*6db0*/  FFMA.FTZ R164, R164, UR4, -R23.reuse ;  /* 0x00000004a4a47c23 */ /* 0x100fe20008010817 */
[----:B------:R-:W-:Y:S05]  /*6dc0*/  FFMA.FTZ R163, R163, UR4, -R22 ;  /* 0x00000004a3a37c23 */ /* 0x000fea0008010816 */
[----:B------:R-:W3:Y:S01]  /*6dd0*/  MUFU.EX2 R40, R40 ;  /* 0x0000002800287308 */ /* 0x000ee20000000800 */
[----:B--2---:R-:W-:Y:S01]  /*6de0*/  F2FP.F16.F32.PACK_AB R26, R92, R97 ;  /* 0x000000615c1a723e */ /* 0x004fe200000000ff */
[----:B------:R-:W-:Y:S08]  /*6df0*/  FADD.FTZ R97, R97, R94 ;  /* 0x0000005e61617221 */ /* 0x000ff00000010000 */
[----:B------:R2:W-:Y:S10]  /*6e00*/  MUFU.EX2 R80, R18 ;  /* 0x0000001200507308 */ /* 0x0005f40000000800 */
[----:B------:R-:W4:Y:S01]  /*6e10*/  MUFU.EX2 R93, R93 ;  /* 0x0000005d005d7308 */ /* 0x000f220000000800 */
[----:B---3--:R-:W-:Y:S09]  /*6e20*/  F2FP.F16.F32.PACK_AB R27, R40, R95 ;  /* 0x0000005f281b723e */ /* 0x008ff200000000ff */
[----:B------:R-:W-:Y:S01]  /*6e30*/  MUFU.EX2 R91, R91 ;  /* 0x0000005b005b7308 */ /* 0x000fe20000000800 */
[C---:B-1----:R-:W-:Y:S05]  /*6e40*/  HMMA.16816.F32 R4, R24.reuse, R12, R4 ;  /* 0x0000000c1804723c */ /* 0x042fea0000001804 */
[----:B--2---:R-:W-:Y:S01]  /*6e50*/  FMUL.FTZ R18, R20, R70 ;  /* 0x0000004614127220 */ /* 0x004fe20000410000 */
[--C-:B------:R-:W-:Y:S03]  /*6e60*/  FFMA.FTZ R70, R47, UR4, -R22.reuse ;  /* 0x000000042f467c23 */ /* 0x100fe60008010816 */
[----:B------:R-:W1:Y:S01]  /*6e70*/  MUFU.EX2 R90, R90 ;  /* 0x0000005a005a7308 */ /* 0x000e620000000800 */
[C---:B------:R-:W-:Y:S03]  /*6e80*/  HMMA.16816.F32 R8, R24.reuse, R14, R8 ;  /* 0x0000000e1808723c */ /* 0x040fe60000001808 */
[----:B------:R-:W-:Y:S01]  /*6e90*/  FMUL.FTZ R12, R21, R72 ;  /* 0x00000048150c7220 */ /* 0x000fe20000410000 */
[--C-:B------:R-:W-:Y:S01]  /*6ea0*/  FFMA.FTZ R72, R45, UR4, -R23.reuse ;  /* 0x000000042d487c23 */ /* 0x100fe20008010817 */
[----:B------:R-:W-:Y:S01]  /*6eb0*/  FMUL.FTZ R13, R21, R73 ;  /* 0x00000049150d7220 */ /* 0x000fe20000410000 */
[--C-:B------:R-:W-:Y:S03]  /*6ec0*/  FFMA.FTZ R73, R122, UR4, -R23.reuse ;  /* 0x000000047a497c23 */ /* 0x100fe60008010817 */
[----:B------:R-:W-:Y:S02]  /*6ed0*/  MUFU.EX2 R89, R89 ;  /* 0x0000005900597308 */ /* 0x000fe40000000800 */
[C---:B------:R-:W-:Y:S01]  /*6ee0*/  FMUL.FTZ R14, R20.reuse, R74 ;  /* 0x0000004a140e7220 */ /* 0x040fe20000410000 */
[----:B------:R-:W-:Y:S01]  /*6ef0*/  FMUL.FTZ R15, R20, R75 ;  /* 0x0000004b140f7220 */ /* 0x000fe20000410000 */
[--C-:B------:R-:W-:Y:S01]  /*6f00*/  FFMA.FTZ R75, R37, UR4, -R22.reuse ;  /* 0x00000004254b7c23 */ /* 0x100fe20008010816 */
[--C-:B------:R-:W-:Y:S01]  /*6f10*/  FFMA.FTZ R74, R43, UR4, -R22.reuse ;  /* 0x000000042b4a7c23 */ /* 0x100fe20008010816 */
[----:B------:R-:W-:Y:S04]  /*6f20*/  LDSM.16.MT88.4 R36, [R139+0x3c00] ;  /* 0x003c00008b24783b */ /* 0x000fe80000004200 */
[----:B------:R-:W2:Y:S01]  /*6f30*/  MUFU.EX2 R64, R64 ;  /* 0x0000004000407308 */ /* 0x000ea20000000800 */
[--C-:B------:R-:W-:Y:S01]  /*6f40*/  FFMA.FTZ R43, R51, UR4, -R23.reuse ;  /* 0x00000004332b7c23 */ /* 0x100fe20008010817 */
[----:B------:R-:W-:Y:S01]  /*6f50*/  FFMA.FTZ R51, R50, UR4, -R23 ;  /* 0x0000000432337c23 */ /* 0x000fe20008010817 */
[C---:B------:R-:W-:Y:S03]  /*6f60*/  HMMA.16816.F32 R12, R24.reuse, R28, R12 ;  /* 0x0000001c180c723c */ /* 0x040fe6000000180c */
[----:B------:R-:W-:Y:S01]  /*6f70*/  FFMA.FTZ R50, R41, UR4, -R22 ;  /* 0x0000000429327c23 */ /* 0x000fe20008010816 */
[----:B------:R-:W-:Y:S03]  /*6f80*/  FADD.FTZ R41, R95, R46 ;  /* 0x0000002e5f297221 */ /* 0x000fe60000010000 */
[----:B------:R-:W-:Y:S01]  /*6f90*/  MUFU.EX2 R88, R88 ;  /* 0x0000005800587308 */ /* 0x000fe20000000800 */
[----:B------:R-:W-:Y:S01]  /*6fa0*/  HMMA.16816.F32 R16, R24, R30, R16 ;  /* 0x0000001e1810723c */ /* 0x000fe20000001810 */
[----:B------:R-:W3:Y:S02]  /*6fb0*/  LDSM.16.MT88.4 R28, [R139+0x3400] ;  /* 0x003400008b1c783b */ /* 0x000ee40000004200 */
[----:B------:R-:W-:Y:S01]  /*6fc0*/  FADD.FTZ R46, R92, R97 ;  /* 0x000000615c2e7221 */ /* 0x000fe20000010000 */
[----:B------:R-:W-:Y:S05]  /*6fd0*/  FFMA.FTZ R92, R42, UR4, -R23 ;  /* 0x000000042a5c7c23 */ /* 0x000fea0008010817 */
[----:B------:R-:W5:Y:S02]  /*6fe0*/  MUFU.EX2 R67, R67 ;  /* 0x0000004300437308 */ /* 0x000f640000000800 */
[----:B----4-:R-:W-:Y:S01]  /*6ff0*/  F2FP.F16.F32.PACK_AB R24, R44, R93 ;  /* 0x0000005d2c18723e */ /* 0x010fe200000000ff */
[----:B------:R-:W-:Y:S01]  /*7000*/  FADD.FTZ R93, R93, R46 ;  /* 0x0000002e5d5d7221 */ /* 0x000fe20000010000 */
[----:B-1----:R-:W-:Y:S01]  /*7010*/  F2FP.F16.F32.PACK_AB R25, R90, R91 ;  /* 0x0000005b5a19723e */ /* 0x002fe200000000ff */
[----:B------:R-:W-:Y:S01]  /*7020*/  FFMA.FTZ R95, R121, UR4, -R22 ;  /* 0x00000004795f7c23 */ /* 0x000fe20008010816 */
[----:B--2---:R-:W-:Y:S04]  /*7030*/  F2FP.F16.F32.PACK_AB R26, R64, R89 ;  /* 0x00000059401a723e */ /* 0x004fe800000000ff */
[----:B------:R-:W1:Y:S10]  /*7040*/  MUFU.EX2 R63, R63 ;  /* 0x0000003f003f7308 */ /* 0x000e740000000800 */
[----:B------:R-:W-:Y:S01]  /*7050*/  MUFU.EX2 R83, R83 ;  /* 0x0000005300537308 */ /* 0x000fe20000000800 */
[----:B-----5:R-:W-:Y:S09]  /*7060*/  F2FP.F16.F32.PACK_AB R27, R67, R88 ;  /* 0x00000058431b723e */ /* 0x020ff200000000ff */
[----:B------:R-:W2:Y:S10]  /*7070*/  MUFU.EX2 R76, R76 ;  /* 0x0000004c004c7308 */ /* 0x000eb40000000800 */
[----:B------:R-:W-:Y:S01]  /*7080*/  MUFU.EX2 R77, R77 ;  /* 0x0000004d004d7308 */ /* 0x000fe20000000800 */
[C---:B---3--:R-:W-:Y:S09]  /*7090*/  HMMA.16816.F32 R4, R24.reuse, R28, R4 ;  /* 0x0000001c1804723c */ /* 0x048ff20000001804 */
[----:B------:R-:W3:Y:S01]  /*70a0*/  MUFU.EX2 R56, R56 ;  /* 0x0000003800387308 */ /* 0x000ee20000000800 */
[C---:B------:R-:W-:Y:S01]  /*70b0*/  HMMA.16816.F32 R8, R24.reuse, R30, R8 ;  /* 0x0000001e1808723c */ /* 0x040fe20000001808 */
[----:B------:R-:W4:Y:S08]  /*70c0*/  LDSM.16.MT88.4 R28, [R138+0x3400] ;  /* 0x003400008a1c783b */ /* 0x000f300000004200 */
[----:B------:R-:W-:Y:S10]  /*70d0*/  MUFU.EX2 R57, R57 ;  /* 0x0000003900397308 */ /* 0x000ff40000000800 */
[----:B------:R-:W5:Y:S10]  /*70e0*/  MUFU.EX2 R58, R58 ;  /* 0x0000003a003a7308 */ /* 0x000f740000000800 */
[----:B------:R5:W-:Y:S10]  /*70f0*/  MUFU.EX2 R20, R43 ;  /* 0x0000002b00147308 */ /* 0x000bf40000000800 */
[----:B------:R-:W-:Y:S10]  /*7100*/  MUFU.EX2 R55, R55 ;  /* 0x0000003700377308 */ /* 0x000ff40000000800 */
[----:B------:R-:W5:Y:S01]  /*7110*/  MUFU.EX2 R62, R62 ;  /* 0x0000003e003e7308 */ /* 0x000f620000000800 */
[C---:B----4-:R-:W-:Y:S09]  /*7120*/  HMMA.16816.F32 R12, R24.reuse, R28, R12 ;  /* 0x0000001c180c723c */ /* 0x050ff2000000180c */
[----:B------:R-:W-:Y:S01]  /*7130*/  MUFU.EX2 R82, R82 ;  /* 0x0000005200527308 */ /* 0x000fe20000000800 */
[----:B------:R-:W-:Y:S01]  /*7140*/  HMMA.16816.F32 R16, R24, R30, R16 ;  /* 0x0000001e1810723c */ /* 0x000fe20000001810 */
[----:B------:R-:W4:Y:S08]  /*7150*/  LDSM.16.MT88.4 R28, [R139+0x3800] ;  /* 0x003800008b1c783b */ /* 0x000f300000004200 */
[----:B------:R-:W4:Y:S02]  /*7160*/  MUFU.EX2 R79, R79 ;  /* 0x0000004f004f7308 */ /* 0x000f240000000800 */
[----:B-1----:R-:W-:Y:S02]  /*7170*/  F2FP.F16.F32.PACK_AB R24, R63, R80 ;  /* 0x000000503f18723e */ /* 0x002fe400000000ff */
[----:B--2---:R-:W-:Y:S02]  /*7180*/  F2FP.F16.F32.PACK_AB R25, R76, R83 ;  /* 0x000000534c19723e */ /* 0x004fe400000000ff */
[----:B---3--:R-:W-:Y:S04]  /*7190*/  F2FP.F16.F32.PACK_AB R26, R56, R77 ;  /* 0x0000004d381a723e */ /* 0x008fe800000000ff */
[----:B------:R-:W-:Y:S01]  /*71a0*/  MUFU.EX2 R73, R73 ;  /* 0x0000004900497308 */ /* 0x000fe20000000800 */
[----:B-----5:R-:W-:Y:S09]  /*71b0*/  F2FP.F16.F32.PACK_AB R27, R58, R57 ;  /* 0x000000393a1b723e */ /* 0x020ff200000000ff */
[----:B------:R-:W1:Y:S10]  /*71c0*/  MUFU.EX2 R68, R68 ;  /* 0x0000004400447308 */ /* 0x000e740000000800 */
[----:B------:R-:W-:Y:S10]  /*71d0*/  MUFU.EX2 R78, R78 ;  /* 0x0000004e004e7308 */ /* 0x000ff40000000800 */
[----:B------:R-:W2:Y:S01]  /*71e0*/  MUFU.EX2 R71, R71 ;  /* 0x0000004700477308 */ /* 0x000ea20000000800 */
[C---:B----4-:R-:W-:Y:S09]  /*71f0*/  HMMA.16816.F32 R4, R24.reuse, R28, R4 ;  /* 0x0000001c1804723c */ /* 0x050ff20000001804 */
[----:B------:R-:W-:Y:S01]  /*7200*/  MUFU.EX2 R69, R69 ;  /* 0x0000004500457308 */ /* 0x000fe20000000800 */
[C---:B------:R-:W-:Y:S01]  /*7210*/  HMMA.16816.F32 R8, R24.reuse, R30, R8 ;  /* 0x0000001e1808723c */ /* 0x040fe20000001808 */
[----:B------:R-:W3:Y:S05]  /*7220*/  LDSM.16.MT88.4 R28, [R138+0x3c00] ;  /* 0x003c00008a1c783b */ /* 0x000eea0000004200 */
[C---:B------:R-:W-:Y:S03]  /*7230*/  HMMA.16816.F32 R12, R24.reuse, R32, R12 ;  /* 0x00000020180c723c */ /* 0x040fe6000000180c */
[----:B------:R-:W4:Y:S03]  /*7240*/  MUFU.EX2 R60, R60 ;  /* 0x0000003c003c7308 */ /* 0x000f260000000800 */
[----:B------:R-:W-:Y:S07]  /*7250*/  HMMA.16816.F32 R16, R24, R34, R16 ;  /* 0x000000221810723c */ /* 0x000fee0000001810 */
[----:B------:R-:W-:Y:S01]  /*7260*/  MUFU.EX2 R75, R75 ;  /* 0x0000004b004b7308 */ /* 0x000fe20000000800 */
[----:B------:R-:W-:Y:S02]  /*7270*/  FADD.FTZ R32, R40, R41 ;  /* 0x0000002928207221 */ /* 0x000fe40000010000 */
[----:B------:R-:W5:Y:S01]  /*7280*/  LDSM.16.MT88.4 R40, [R139+0x4000] ;  /* 0x004000008b28783b */ /* 0x000f620000004200 */
[----:B------:R-:W-:Y:S06]  /*7290*/  F2FP.F16.F32.PACK_AB R24, R62, R55 ;  /* 0x000000373e18723e */ /* 0x000fec00000000ff */
[----:B------:R-:W3:Y:S01]  /*72a0*/  MUFU.EX2 R66, R66 ;  /* 0x0000004200427308 */ /* 0x000ee20000000800 */
[----:B------:R-:W-:Y:S01]  /*72b0*/  FADD.FTZ R33, R91, R32 ;  /* 0x000000205b217221 */ /* 0x000fe20000010000 */
[----:B------:R-:W-:Y:S01]  /*72c0*/  FADD.FTZ R32, R44, R93 ;  /* 0x0000005d2c207221 */ /* 0x000fe20000010000 */
[----:B------:R-:W-:Y:S01]  /*72d0*/  F2FP.F16.F32.PACK_AB R25, R79, R82 ;  /* 0x000000524f19723e */ /* 0x000fe200000000ff */
[----:B------:R-:W5:Y:S01]  /*72e0*/  LDSM.16.MT88.4 R44, [R138+0x4000] ;  /* 0x004000008a2c783b */ /* 0x000f620000004200 */
[----:B-1----:R-:W-:Y:S01]  /*72f0*/  F2FP.F16.F32.PACK_AB R26, R68, R73 ;  /* 0x00000049441a723e */ /* 0x002fe200000000ff */
[----:B------:R-:W-:Y:S01]  /*7300*/  FADD.FTZ R33, R90, R33 ;  /* 0x000000215a217221 */ /* 0x000fe20000010000 */
[----:B--2---:R-:W-:Y:S03]  /*7310*/  F2FP.F16.F32.PACK_AB R27, R71, R78 ;  /* 0x0000004e471b723e */ /* 0x004fe600000000ff */
[----:B------:R-:W-:Y:S01]  /*7320*/  MUFU.EX2 R61, R61 ;  /* 0x0000003d003d7308 */ /* 0x000fe20000000800 */
[----:B------:R-:W-:Y:S01]  /*7330*/  FADD.FTZ R89, R89, R32 ;  /* 0x0000002059597221 */ /* 0x000fe20000010000 */
[----:B----4-:R-:W-:Y:S01]  /*7340*/  F2FP.F16.F32.PACK_AB R32, R60, R69 ;  /* 0x000000453c20723e */ /* 0x010fe200000000ff */
[----:B------:R-:W-:Y:S02]  /*7350*/  FADD.FTZ R88, R88, R33 ;  /* 0x0000002158587221 */ /* 0x000fe40000010000 */
[----:B------:R-:W-:Y:S01]  /*7360*/  FADD.FTZ R89, R64, R89 ;  /* 0x0000005940597221 */ /* 0x000fe20000010000 */
[C---:B------:R-:W-:Y:S04]  /*7370*/  HMMA.16816.F32 R4, R24.reuse, R36, R4 ;  /* 0x000000241804723c */ /* 0x040fe80000001804 */
[----:B------:R-:W1:Y:S01]  /*7380*/  MUFU.EX2 R52, R52 ;  /* 0x0000003400347308 */ /* 0x000e620000000800 */
[----:B---3--:R-:W-:Y:S01]  /*7390*/  F2FP.F16.F32.PACK_AB R33, R66, R75 ;  /* 0x0000004b4221723e */ /* 0x008fe200000000ff */
[----:B------:R-:W-:Y:S01]  /*73a0*/  FADD.FTZ R88, R67, R88 ;  /* 0x0000005843587221 */ /* 0x000fe20000010000 */
[----:B------:R-:W-:Y:S01]  /*73b0*/  FADD.FTZ R64, R80, R89 ;  /* 0x0000005950407221 */ /* 0x000fe20000010000 */
[C---:B------:R-:W-:Y:S01]  /*73c0*/  HMMA.16816.F32 R8, R24.reuse, R38, R8 ;  /* 0x000000261808723c */ /* 0x040fe20000001808 */
[----:B------:R-:W2:Y:S05]  /*73d0*/  LDSM.16.MT88.4 R36, [R139+0x4400] ;  /* 0x004400008b24783b */ /* 0x000eaa0000004200 */
[----:B------:R-:W-:Y:S01]  /*73e0*/  MUFU.EX2 R65, R65 ;  /* 0x0000004100417308 */ /* 0x000fe20000000800 */
[----:B------:R-:W-:Y:S01]  /*73f0*/  FADD.FTZ R83, R83, R88 ;  /* 0x0000005853537221 */ /* 0x000fe20000010000 */
[C---:B------:R-:W-:Y:S03]  /*7400*/  HMMA.16816.F32 R12, R24.reuse, R28, R12 ;  /* 0x0000001c180c723c */ /* 0x040fe6000000180c */
[----:B------:R-:W-:Y:S05]  /*7410*/  FADD.FTZ R76, R76, R83 ;  /* 0x000000534c4c7221 */ /* 0x000fea0000010000 */
[----:B------:R-:W3:Y:S01]  /*7420*/  MUFU.EX2 R54, R54 ;  /* 0x0000003600367308 */ /* 0x000ee20000000800 */
[----:B------:R-:W-:Y:S01]  /*7430*/  HMMA.16816.F32 R16, R24, R30, R16 ;  /* 0x0000001e1810723c */ /* 0x000fe20000001810 */
[----:B------:R-:W4:Y:S02]  /*7440*/  LDSM.16.MT88.4 R28, [R138+0x4400] ;  /* 0x004400008a1c783b */ /* 0x000f240000004200 */
[----:B-1----:R-:W-:Y:S01]  /*7450*/  F2FP.F16.F32.PACK_AB R34, R52, R61 ;  /* 0x0000003d3422723e */ /* 0x002fe200000000ff */
[----:B------:R-:W-:Y:S05]  /*7460*/  FADD.FTZ R64, R63, R64 ;  /* 0x000000403f407221 */ /* 0x000fea0000010000 */
[----:B------:R-:W-:Y:S02]  /*7470*/  MUFU.EX2 R59, R59 ;  /* 0x0000003b003b7308 */ /* 0x000fe40000000800 */
[----:B------:R-:W-:Y:S01]  /*7480*/  FADD.FTZ R25, R57, R76 ;  /* 0x0000004c39197221 */ /* 0x000fe20000010000 */
[----:B------:R-:W-:Y:S03]  /*7490*/  FADD.FTZ R77, R77, R64 ;  /* 0x000000404d4d7221 */ /* 0x000fe60000010000 */
[----:B------:R-:W-:Y:S01]  /*74a0*/  FADD.FTZ R25, R58, R25 ;  /* 0x000000193a197221 */ /* 0x000fe20000010000 */
[--C-:B------:R-:W-:Y:S01]  /*74b0*/  FFMA.FTZ R57, R162, UR4, -R23.reuse ;  /* 0x00000004a2397c23 */ /* 0x100fe20008010817 */
[----:B------:R-:W-:Y:S02]  /*74c0*/  FFMA.FTZ R23, R160, UR4, -R23 ;  /* 0x00000004a0177c23 */ /* 0x000fe40008010817 */
[----:B------:R-:W1:Y:S01]  /*74d0*/  MUFU.EX2 R48, R48 ;  /* 0x0000003000307308 */ /* 0x000e620000000800 */
[----:B------:R-:W-:Y:S01]  /*74e0*/  FADD.FTZ R24, R56, R77 ;  /* 0x0000004d38187221 */ /* 0x000fe20000010000 */
[----:B---3--:R-:W-:Y:S01]  /*74f0*/  F2FP.F16.F32.PACK_AB R35, R54, R65 ;  /* 0x000000413623723e */ /* 0x008fe200000000ff */
[----:B------:R-:W-:Y:S02]  /*7500*/  FADD.FTZ R82, R82, R25 ;  /* 0x0000001952527221 */ /* 0x000fe40000010000 */
[----:B------:R-:W-:Y:S01]  /*7510*/  FADD.FTZ R27, R55, R24 ;  /* 0x00000018371b7221 */ /* 0x000fe20000010000 */
[----:B------:R-:W-:Y:S01]  /*7520*/  FFMA.FTZ R55, R161, UR4, -R22 ;  /* 0x00000004a1377c23 */ /* 0x000fe20008010816 */
[----:B------:R-:W-:Y:S03]  /*7530*/  FADD.FTZ R79, R79, R82 ;  /* 0x000000524f4f7221 */ /* 0x000fe60000010000 */
[----:B------:R-:W-:Y:S01]  /*7540*/  MUFU.EX2 R53, R53 ;  /* 0x0000003500357308 */ /* 0x000fe20000000800 */
[C---:B-----5:R-:W-:Y:S05]  /*7550*/  HMMA.16816.F32 R4, R32.reuse, R40, R4 ;  /* 0x000000282004723c */ /* 0x060fea0000001804 */
[----:B------:R-:W-:Y:S01]  /*7560*/  FADD.FTZ R78, R78, R79 ;  /* 0x0000004f4e4e7221 */ /* 0x000fe20000010000 */
[C---:B------:R-:W-:Y:S03]  /*7570*/  HMMA.16816.F32 R8, R32.reuse, R42, R8 ;  /* 0x0000002a2008723c */ /* 0x040fe60000001808 */
[----:B------:R-:W3:Y:S01]  /*7580*/  MUFU.EX2 R70, R70 ;  /* 0x0000004600467308 */ /* 0x000ee20000000800 */
        /* <DEDUP_REMOVED lines=8> */
[----:B---3--:R-:W-:Y:S01]  /*7610*/  F2FP.F16.F32.PACK_AB R25, R70, R53 ;  /* 0x000000354619723e */ /* 0x008fe200000000ff */
[----:B------:R-:W-:Y:S01]  /*7620*/  FADD.FTZ R32, R71, R78 ;  /* 0x0000004e47207221 */ /* 0x000fe20000010000 */
[----:B------:R-:W-:Y:S01]  /*7630*/  FADD.FTZ R73, R73, R62 ;  /* 0x0000003e49497221 */ /* 0x000fe20000010000 */
[----:B------:R-:W3:Y:S02]  /*7640*/  LDSM.16.MT88.4 R76, [R139+0x4c00] ;  /* 0x004c00008b4c783b */ /* 0x000ee40000004200 */
        /* <DEDUP_REMOVED lines=8> */
[----:B--2---:R-:W-:Y:S01]  /*76d0*/  F2FP.F16.F32.PACK_AB R26, R72, R81 ;  /* 0x00000051481a723e */ /* 0x004fe200000000ff */
[----:B------:R-:W-:Y:S01]  /*76e0*/  FADD.FTZ R54, R54, R65 ;  /* 0x0000004136367221 */ /* 0x000fe20000010000 */
[----:B------:R-:W-:Y:S03]  /*76f0*/  FADD.FTZ R61, R61, R60 ;  /* 0x0000003c3d3d7221 */ /* 0x000fe60000010000 */
[----:B------:R-:W-:Y:S01]  /*7700*/  FADD.FTZ R53, R53, R54 ;  /* 0x0000003635357221 */ /* 0x000fe20000010000 */
[----:B------:R-:W-:Y:S03]  /*7710*/  FADD.FTZ R52, R52, R61 ;  /* 0x0000003d34347221 */ /* 0x000fe60000010000 */
[----:B------:R-:W2:Y:S01]  /*7720*/  MUFU.EX2 R51, R51 ;  /* 0x0000003300337308 */ /* 0x000ea20000000800 */
[----:B------:R-:W-:Y:S04]  /*7730*/  FADD.FTZ R59, R59, R52 ;  /* 0x000000343b3b7221 */ /* 0x000fe80000010000 */
[----:B------:R-:W-:Y:S05]  /*7740*/  FADD.FTZ R48, R48, R59 ;  /* 0x0000003b30307221 */ /* 0x000fea0000010000 */
[----:B------:R-:W-:Y:S01]  /*7750*/  MUFU.EX2 R50, R50 ;  /* 0x0000003200327308 */ /* 0x000fe20000000800 */
[----:B----4-:R-:W-:Y:S01]  /*7760*/  F2FP.F16.F32.PACK_AB R27, R74, R49 ;  /* 0x000000314a1b723e */ /* 0x010fe200000000ff */
[----:B------:R-:W-:Y:S08]  /*7770*/  FADD.FTZ R81, R81, R48 ;  /* 0x0000003051517221 */ /* 0x000ff00000010000 */
[----:B------:R-:W4:Y:S01]  /*7780*/  MUFU.EX2 R95, R95 ;  /* 0x0000005f005f7308 */ /* 0x000f220000000800 */
[C---:B------:R-:W-:Y:S05]  /*7790*/  HMMA.16816.F32 R4, R24.reuse, R36, R4 ;  /* 0x000000241804723c */ /* 0x040fea0000001804 */
[----:B--2---:R-:W-:Y:S01]  /*77a0*/  F2FP.F16.F32.PACK_AB R32, R51, R20 ;  /* 0x000000143320723e */ /* 0x004fe200000000ff */
[C---:B------:R-:W-:Y:S03]  /*77b0*/  HMMA.16816.F32 R8, R24.reuse, R38, R8 ;  /* 0x000000261808723c */ /* 0x040fe60000001808 */
[----:B------:R-:W-:Y:S02]  /*77c0*/  MUFU.EX2 R92, R92 ;  /* 0x0000005c005c7308 */ /* 0x000fe40000000800 */
[--C-:B------:R-:W-:Y:S01]  /*77d0*/  FFMA.FTZ R36, R84, UR4, -R22.reuse ;  /* 0x0000000454247c23 */ /* 0x100fe20008010816 */
[C---:B------:R-:W-:Y:S07]  /*77e0*/  HMMA.16816.F32 R12, R24.reuse, R28, R12 ;  /* 0x0000001c180c723c */ /* 0x040fee000000180c */
[----:B------:R-:W2:Y:S01]  /*77f0*/  MUFU.EX2 R91, R119 ;  /* 0x00000077005b7308 */ /* 0x000ea20000000800 */
[----:B----4-:R-:W-:Y:S01]  /*7800*/  F2FP.F16.F32.PACK_AB R33, R95, R50 ;  /* 0x000000325f21723e */ /* 0x010fe200000000ff */
[----:B------:R-:W-:Y:S01]  /*7810*/  HMMA.16816.F32 R16, R24, R30, R16 ;  /* 0x0000001e1810723c */ /* 0x000fe20000001810 */
[----:B------:R-:W4:Y:S07]  /*7820*/  LDSM.16.MT88.4 R24, [R138+0x4c00] ;  /* 0x004c00008a18783b */ /* 0x000f2e0000004200 */
[----:B------:R-:W-:Y:S03]  /*7830*/  MUFU.EX2 R90, R109 ;  /* 0x0000006d005a7308 */ /* 0x000fe60000000800 */
[----:B------:R-:W-:Y:S01]  /*7840*/  FFMA.FTZ R22, R3, UR4, -R22 ;  /* 0x0000000403167c23 */ /* 0x000fe20008010816 */
[----:B------:R-:W-:Y:S04]  /*7850*/  FADD.FTZ R30, R70, R53 ;  /* 0x00000035461e7221 */ /* 0x000fe80000010000 */
[----:B------:R-:W-:Y:S02]  /*7860*/  FADD.FTZ R29, R49, R30 ;  /* 0x0000001e311d7221 */ /* 0x000fe40000010000 */
[----:B------:R-:W5:Y:S01]  /*7870*/  MUFU.EX2 R67, R99 ;  /* 0x0000006300437308 */ /* 0x000f620000000800 */
[----:B--2---:R-:W-:Y:S01]  /*7880*/  F2FP.F16.F32.PACK_AB R34, R91, R92 ;  /* 0x0000005c5b22723e */ /* 0x004fe200000000ff */
[----:B------:R-:W-:Y:S04]  /*7890*/  FADD.FTZ R29, R74, R29 ;  /* 0x0000001d4a1d7221 */ /* 0x000fe80000010000 */
[----:B------:R-:W-:Y:S04]  /*78a0*/  FADD.FTZ R50, R50, R29 ;  /* 0x0000001d32327221 */ /* 0x000fe80000010000 */
[----:B------:R-:W-:Y:S01]  /*78b0*/  MUFU.EX2 R63, R110 ;  /* 0x0000006e003f7308 */ /* 0x000fe20000000800 */
[----:B------:R-:W-:Y:S09]  /*78c0*/  FADD.FTZ R95, R95, R50 ;  /* 0x000000325f5f7221 */ /* 0x000ff20000010000 */
[----:B------:R-:W2:Y:S01]  /*78d0*/  MUFU.EX2 R64, R164 ;  /* 0x000000a400407308 */ /* 0x000ea20000000800 */
[C---:B-----5:R-:W-:Y:S01]  /*78e0*/  F2FP.F16.F32.PACK_AB R35, R67.reuse, R90 ;  /* 0x0000005a4323723e */ /* 0x060fe200000000ff */
[----:B------:R-:W-:Y:S04]  /*78f0*/  FADD.FTZ R90, R90, R95 ;  /* 0x0000005f5a5a7221 */ /* 0x000fe80000010000 */
[----:B------:R-:W-:Y:S04]  /*7900*/  FADD.FTZ R67, R67, R90 ;  /* 0x0000005a43437221 */ /* 0x000fe80000010000 */
[----:B------:R-:W-:Y:S01]  /*7910*/  MUFU.EX2 R56, R163 ;  /* 0x000000a300387308 */ /* 0x000fe20000000800 */
[C---:B------:R-:W-:Y:S06]  /*7920*/  HMMA.16816.F32 R4, R32.reuse, R40, R4 ;  /* 0x000000282004723c */ /* 0x040fec0000001804 */
[C---:B------:R-:W-:Y:S03]  /*7930*/  HMMA.16816.F32 R8, R32.reuse, R42, R8 ;  /* 0x0000002a2008723c */ /* 0x040fe60000001808 */
[----:B------:R-:W5:Y:S02]  /*7940*/  MUFU.EX2 R55, R55 ;  /* 0x0000003700377308 */ /* 0x000f640000000800 */
[----:B--2---:R-:W-:Y:S01]  /*7950*/  F2FP.F16.F32.PACK_AB R68, R64, R63 ;  /* 0x0000003f4044723e */ /* 0x004fe200000000ff */
[C---:B-1----:R-:W-:Y:S07]  /*7960*/  HMMA.16816.F32 R12, R32.reuse, R44, R12 ;  /* 0x0000002c200c723c */ /* 0x042fee000000180c */
[----:B------:R-:W-:Y:S01]  /*7970*/  MUFU.EX2 R57, R57 ;  /* 0x0000003900397308 */ /* 0x000fe20000000800 */
[----:B------:R-:W-:Y:S09]  /*7980*/  HMMA.16816.F32 R16, R32, R46, R16 ;  /* 0x0000002e2010723c */ /* 0x000ff20000001810 */
[----:B------:R-:W1:Y:S02]  /*7990*/  MUFU.EX2 R158, R23 ;  /* 0x00000017009e7308 */ /* 0x000e640000000800 */
[C---:B-----5:R-:W-:Y:S01]  /*79a0*/  F2FP.F16.F32.PACK_AB R69, R55.reuse, R56 ;  /* 0x000000383745723e */ /* 0x060fe200000000ff */
[----:B------:R-:W-:Y:S04]  /*79b0*/  FADD.FTZ R56, R56, R67 ;  /* 0x0000004338387221 */ /* 0x000fe80000010000 */
[----:B------:R-:W-:Y:S03]  /*79c0*/  FADD.FTZ R55, R55, R56 ;  /* 0x0000003837377221 */ /* 0x000fe60000010000 */
[----:B------:R-:W-:Y:S10]  /*79d0*/  MUFU.EX2 R28, R36 ;  /* 0x00000024001c7308 */ /* 0x000ff40000000800 */
[----:B------:R-:W2:Y:S01]  /*79e0*/  MUFU.EX2 R159, R22 ;  /* 0x00000016009f7308 */ /* 0x000ea20000000800 */
[----:B-1----:R-:W-:Y:S01]  /*79f0*/  F2FP.F16.F32.PACK_AB R70, R158, R57 ;  /* 0x000000399e46723e */ /* 0x002fe200000000ff */
[----:B------:R-:W-:Y:S04]  /*7a00*/  FADD.FTZ R23, R72, R81 ;  /* 0x0000005148177221 */ /* 0x000fe80000010000 */
[----:B------:R-:W-:Y:S04]  /*7a10*/  FADD.FTZ R20, R20, R23 ;  /* 0x0000001714147221 */ /* 0x000fe80000010000 */
[----:B------:R-:W-:Y:S04]  /*7a20*/  FADD.FTZ R51, R51, R20 ;  /* 0x0000001433337221 */ /* 0x000fe80000010000 */
[----:B------:R-:W-:Y:S01]  /*7a30*/  FADD.FTZ R92, R92, R51 ;  /* 0x000000335c5c7221 */ /* 0x000fe20000010000 */
[----:B--2---:R-:W-:Y:S03]  /*7a40*/  F2FP.F16.F32.PACK_AB R71, R159, R28 ;  /* 0x0000001c9f47723e */ /* 0x004fe600000000ff */
[----:B------:R-:W-:Y:S01]  /*7a50*/  FADD.FTZ R92, R91, R92 ;  /* 0x0000005c5b5c7221 */ /* 0x000fe20000010000 */
[----:B------:R-:W-:Y:S03]  /*7a60*/  FADD.FTZ R28, R28, R55 ;  /* 0x000000371c1c7221 */ /* 0x000fe60000010000 */
[----:B------:R-:W-:Y:S01]  /*7a70*/  FADD.FTZ R63, R63, R92 ;  /* 0x0000005c3f3f7221 */ /* 0x000fe20000010000 */
[----:B------:R-:W-:Y:S01]  /*7a80*/  FADD.FTZ R159, R159, R28 ;  /* 0x0000001c9f9f7221 */ /* 0x000fe20000010000 */
[C---:B---3--:R-:W-:Y:S05]  /*7a90*/  HMMA.16816.F32 R80, R68.reuse, R76, R4 ;  /* 0x0000004c4450723c */ /* 0x048fea0000001804 */
[----:B------:R-:W-:Y:S01]  /*7aa0*/  FADD.FTZ R64, R64, R63 ;  /* 0x0000003f40407221 */ /* 0x000fe20000010000 */
[C---:B------:R-:W-:Y:S05]  /*7ab0*/  HMMA.16816.F32 R76, R68.reuse, R78, R8 ;  /* 0x0000004e444c723c */ /* 0x040fea0000001808 */
[----:B------:R-:W-:Y:S01]  /*7ac0*/  FADD.FTZ R57, R57, R64 ;  /* 0x0000004039397221 */ /* 0x000fe20000010000 */
[C---:B----4-:R-:W-:Y:S05]  /*7ad0*/  HMMA.16816.F32 R72, R68.reuse, R24, R12 ;  /* 0x000000184448723c */ /* 0x050fea000000180c */
[----:B------:R-:W-:Y:S01]  /*7ae0*/  IADD3 R8, R157, -0x1, RZ ;  /* 0xffffffff9d087810 */ /* 0x000fe20007ffe0ff */
[----:B------:R-:W-:Y:S05]  /*7af0*/  HMMA.16816.F32 R68, R68, R26, R16 ;  /* 0x0000001a4444723c */ /* 0x000fea0000001810 */
[----:B------:R-:W-:Y:S01]  /*7b00*/  MOV R157, R8 ;  /* 0x00000008009d7202 */ /* 0x000fe20000000f00 */
[----:B------:R-:W-:Y:S01]  /*7b10*/  FADD.FTZ R158, R158, R57 ;  /* 0x000000399e9e7221 */ /* 0x000fe20000010000 */
[----:B------:R-:W-:Y:S06]  /*7b20*/  @!UPT UIADD3 URZ, URZ, URZ, URZ ;  /* 0x0000003f3f3ff290 */ /* 0x000fec000fffe03f */
[----:B------:R-:W-:Y:S11]  /*7b30*/  @P0 BRA `(.L_x_4230) ;  /* 0xffffffd000a80947 */ /* 0x000ff6000383ffff */
.L_x_4226:
[----:B------:R-:W1:Y:S01]  /*7b40*/  SHFL.BFLY PT, R4, R159, 0x2, 0x1f ;  /* 0x0c401f009f047f89 */ /* 0x000e6200000e0000 */
[----:B------:R-:W-:Y:S01]  /*7b50*/  IMAD.MOV.U32 R12, RZ, RZ, 0x3f800000 ;  /* 0x3f800000ff0c7424 */ /* 0x000fe200078e00ff */
[----:B------:R-:W2:Y:S01]  /*7b60*/  S2UR UR4, SR_CgaCtaId ;  /* 0x00000000000479c3 */ /* 0x000ea20000008800 */
[----:B------:R-:W-:Y:S01]  /*7b70*/  IMAD.MOV.U32 R11, RZ, RZ, 0x3f800000 ;  /* 0x3f800000ff0b7424 */ /* 0x000fe200078e00ff */
[----:B------:R-:W3:Y:S01]  /*7b80*/  SHFL.BFLY PT, R3, R158, 0x2, 0x1f ;  /* 0x0c401f009e037f89 */ /* 0x000ee200000e0000 */
[----:B------:R-:W-:Y:S01]  /*7b90*/  UMOV UR5, 0x400 ;  /* 0x0000040000057882 */ /* 0x000fe20000000000 */
[----:B------:R-:W4:Y:S01]  /*7ba0*/  S2R R6, SR_TID.X ;  /* 0x0000000000067919 */ /* 0x000f220000002100 */
[----:B-1----:R-:W-:Y:S02]  /*7bb0*/  FADD.FTZ R13, R4, R159 ;  /* 0x0000009f040d7221 */ /* 0x002fe40000010000 */
[----:B------:R-:W1:Y:S01]  /*7bc0*/  S2R R4, SR_TID.X ;  /* 0x0000000000047919 */ /* 0x000e620000002100 */
[----:B--2---:R-:W-:Y:S01]  /*7bd0*/  ULEA UR4, UR4, UR5, 0x18 ;  /* 0x0000000504047291 */ /* 0x004fe2000f8ec03f */
[----:B---3--:R-:W-:Y:S01]  /*7be0*/  FADD.FTZ R10, R3, R158 ;  /* 0x0000009e030a7221 */ /* 0x008fe20000010000 */
[----:B------:R-:W2:Y:S04]  /*7bf0*/  SHFL.BFLY PT, R8, R13, 0x1, 0x1f ;  /* 0x0c201f000d087f89 */ /* 0x000ea800000e0000 */
[----:B------:R-:W3:Y:S01]  /*7c00*/  SHFL.BFLY PT, R9, R10, 0x1, 0x1f ;  /* 0x0c201f000a097f89 */ /* 0x000ee200000e0000 */
[----:B----4-:R-:W-:-:S04]  /*7c10*/  SHF.R.S32.HI R5, RZ, 0x1f, R6 ;  /* 0x0000001fff057819 */ /* 0x010fc80000011406 */
[CC--:B------:R-:W-:Y:S02]  /*7c20*/  LEA.HI R7, R5.reuse, R6.reuse, RZ, 0x2 ;  /* 0x0000000605077211 */ /* 0x0c0fe400078f10ff */
[----:B------:R-:W-:Y:S02]  /*7c30*/  LEA.HI R5, R5, R6, RZ, 0x5 ;  /* 0x0000000605057211 */ /* 0x000fe400078f28ff */
[----:B------:R-:W-:-:S05]  /*7c40*/  LOP3.LUT R7, R7, 0xfffffffc, RZ, 0xc0, !PT ;  /* 0xfffffffc07077812 */ /* 0x000fca00078ec0ff */
[----:B------:R-:W-:Y:S02]  /*7c50*/  IMAD.IADD R7, R6, 0x1, -R7 ;  /* 0x0000000106077824 */ /* 0x000fe400078e0a07 */
[----:B--2---:R-:W-:Y:S01]  /*7c60*/  FADD.FTZ R8, R13, R8 ;  /* 0x000000080d087221 */ /* 0x004fe20000010000 */
[----:B-1----:R-:W-:Y:S01]  /*7c70*/  SHF.R.S32.HI R3, RZ, 0x1f, R4 ;  /* 0x0000001fff037819 */ /* 0x002fe20000011404 */
[----:B---3--:R-:W-:-:S03]  /*7c80*/  FADD.FTZ R9, R10, R9 ;  /* 0x000000090a097221 */ /* 0x008fc60000010000 */
[----:B------:R-:W-:Y:S02]  /*7c90*/  FSETP.NE.FTZ.AND P2, PT, R8, RZ, PT ;  /* 0x000000ff0800720b */ /* 0x000fe40003f55000 */
[----:B------:R-:W-:Y:S02]  /*7ca0*/  LEA.HI R3, R3, R4, RZ, 0x2 ;  /* 0x0000000403037211 */ /* 0x000fe400078f10ff */
[----:B------:R-:W-:Y:S02]  /*7cb0*/  SHF.R.S32.HI R4, RZ, 0x5, R5 ;  /* 0x00000005ff047819 */ /* 0x000fe40000011405 */
[----:B------:R-:W-:Y:S02]  /*7cc0*/  SHF.R.S32.HI R3, RZ, 0x2, R3 ;  /* 0x00000002ff037819 */ /* 0x000fe40000011403 */
[----:B------:R-:W-:Y:S02]  /*7cd0*/  FSETP.NE.FTZ.AND P3, PT, R9, RZ, PT ;  /* 0x000000ff0900720b */ /* 0x000fe40003f75000 */
[----:B------:R-:W-:-:S02]  /*7ce0*/  SHF.R.S32.HI R10, RZ, 0x1f, R3 ;  /* 0x0000001fff0a7819 */ /* 0x000fc40000011403 */
[----:B------:R-:W-:Y:S01]  /*7cf0*/  LEA R4, R4, R7, 0x8 ;  /* 0x0000000704047211 */ /* 0x000fe200078e40ff */
[----:B------:R-:W1:Y:S01]  /*7d00*/  @P2 MUFU.RCP R12, R8 ;  /* 0x00000008000c2308 */ /* 0x000e620000001000 */
[----:B------:R-:W-:Y:S01]  /*7d10*/  LEA.HI R10, R10, R3, RZ, 0x3 ;  /* 0x000000030a0a7211 */ /* 0x000fe200078f18ff */
[----:B------:R-:W2:Y:S03]  /*7d20*/  @P2 LDC R19, c[0x0][0x2e8] ;  /* 0x0000ba00ff132b82 */ /* 0x000ea60000000800 */
[----:B------:R-:W-:-:S03]  /*7d30*/  LOP3.LUT R10, R10, 0xfffffff8, RZ, 0xc0, !PT ;  /* 0xfffffff80a0a7812 */ /* 0x000fc600078ec0ff */
[----:B------:R-:W3:Y:S02]  /*7d40*/  @P3 MUFU.RCP R11, R9 ;  /* 0x00000009000b3308 */ /* 0x000ee40000001000 */
[----:B------:R-:W-:Y:S01]  /*7d50*/  IMAD.IADD R10, R3, 0x1, -R10 ;  /* 0x00000001030a7824 */ /* 0x000fe200078e0a0a */
[----:B------:R-:W4:Y:S04]  /*7d60*/  @P3 LDC R21, c[0x0][0x2e8] ;  /* 0x0000ba00ff153b82 */ /* 0x000f280000000800 */
[----:B------:R-:W-:Y:S01]  /*7d70*/  LEA.HI R7, R10, R10, RZ, 0x1 ;  /* 0x0000000a0a077211 */ /* 0x000fe200078f08ff */
        /* <DEDUP_REMOVED lines=68> */
.L_x_4231:
[----:B------:R-:W-:Y:S01]  /*81c0*/  S2UR UR8, SR_CTAID.Z ;  /* 0x00000000000879c3 */ /* 0x000fe20000002700 */
[----:B------:R-:W-:Y:S01]  /*81d0*/  ULDC UR9, c[0x0][0x270] ;  /* 0x00009c0000097ab9 */ /* 0x000fe20000000800 */
[----:B------:R-:W-:-:S06]  /*81e0*/  ULDC UR6, c[0x0][0x2c4] ;  /* 0x0000b10000067ab9 */ /* 0x000fcc0000000800 */
[----:B------:R-:W1:Y:S02]  /*81f0*/  S2UR UR7, SR_CTAID.Y ;  /* 0x00000000000779c3 */ /* 0x000e640000002600 */
[----:B-1----:R-:W-:-:S04]  /*8200*/  UIMAD UR9, UR7, UR9, UR8 ;  /* 0x00000009070972a4 */ /* 0x002fc8000f8e0208 */
[----:B------:R-:W-:Y:S02]  /*8210*/  UIMAD UR9, UR9, UR6, URZ ;  /* 0x00000006090972a4 */ /* 0x000fe4000f8e023f */
.L_x_4232:
        /* <DEDUP_REMOVED lines=21> */
.L_x_4234:
[----:B------:R-:W-:Y:S05]  /*8370*/  BSYNC B0 ;  /* 0x0000000000007941 */ /* 0x000fea0003800000 */
.L_x_4233:
        /* <DEDUP_REMOVED lines=36> */
.L_x_4235:
        /* <DEDUP_REMOVED lines=12> */
.L_x_5369:


//--------------------- .text._ZN5flash24flash_fwd_splitkv_kernelI23Flash_fwd_kernel_traitsILi32ELi64ELi128ELi4ELb0ELb0EN7cutlass6half_tE19Flash_kernel_traitsILi32ELi64ELi128ELi4ES3_EELb1ELb0ELb0ELb1ELb1ELb0ELb1ELb0EEEvNS_16Flash_fwd_paramsE --------------------------
	.section	.text._ZN5flash24flash_fwd_splitkv_kernelI23Flash_fwd_kernel_traitsILi32ELi64ELi128ELi4ELb0ELb0EN7cutlass6half_tE19Flash_kernel_traitsILi32ELi64ELi128ELi4ES3_EELb1ELb0ELb0ELb1ELb1ELb0ELb1ELb0EEEvNS_16Flash_fwd_paramsE,"ax",@progbits
	.align	128
        .global         _ZN5flash24flash_fwd_splitkv_kernelI23Flash_fwd_kernel_traitsILi32ELi64ELi128ELi4ELb0ELb0EN7cutlass6half_tE19Flash_kernel_traitsILi32ELi64ELi128ELi4ES3_EELb1ELb0ELb0ELb1ELb1ELb0ELb1ELb0EEEvNS_16Flash_fwd_paramsE
        .type           _ZN5flash24flash_fwd_splitkv_kernelI23Flash_fwd_kernel_traitsILi32ELi64ELi128ELi4ELb0ELb0EN7cutlass6half_tE19Flash_kernel_traitsILi32ELi64ELi128ELi4ES3_EELb1ELb0ELb0ELb1ELb1ELb0ELb1ELb0EEEvNS_16Flash_fwd_paramsE,@function
        .size           _ZN5flash24flash_fwd_splitkv_kernelI23Flash_fwd_kernel_traitsILi32ELi64ELi128ELi4ELb0ELb0EN7cutlass6half_tE19Flash_kernel_traitsILi32ELi64ELi128ELi4ES3_EELb1ELb0ELb0ELb1ELb1ELb0ELb1ELb0EEEvNS_16Flash_fwd_paramsE,(.L_x_5370 - _ZN5flash24flash_fwd_splitkv_kernelI23Flash_fwd_kernel_traitsILi32ELi64ELi128ELi4ELb0ELb0EN7cutlass6half_tE19Flash_kernel_traitsILi32ELi64ELi128ELi4ES3_EELb1ELb0ELb0ELb1ELb1ELb0ELb1ELb0EEEvNS_16Flash_fwd_paramsE)
        .other          _ZN5flash24flash_fwd_splitkv_kernelI23Flash_fwd_kernel_traitsILi32ELi64ELi128ELi4ELb0ELb0EN7cutlass6half_tE19Flash_kernel_traitsILi32ELi64ELi128ELi4ES3_EELb1ELb0ELb0ELb1ELb1ELb0ELb1ELb0EEEvNS_16Flash_fwd_paramsE,@"STO_CUDA_ENTRY STV_DEFAULT"
_ZN5flash24flash_fwd_splitkv_kernelI23Flash_fwd_kernel_traitsILi32ELi64ELi128ELi4ELb0ELb0EN7cutlass6half_tE19Flash_kernel_traitsILi32ELi64ELi128ELi4ES3_EELb1ELb0ELb0ELb1ELb1ELb0ELb1ELb0EEEvNS_16Flash_fwd_paramsE:
.text._ZN5flash24flash_fwd_splitkv_kernelI23Flash_fwd_kernel_traitsILi32ELi64ELi128ELi4ELb0ELb0EN7cutlass6half_tE19Flash_kernel_traitsILi32ELi64ELi128ELi4ES3_EELb1ELb0ELb0ELb1ELb1ELb0ELb1ELb0EEEvNS_16Flash_fwd_paramsE:
        /* <DEDUP_REMOVED lines=46> */
[----:B------:R-:W4:Y:S01]  /*02e0*/  LDC R0, c[0x0][0x2c8] ;  /* 0x0000b200ff007b82 */ /* 0x000f220000000800 */
[-C--:B--2---:R-:W-:Y:S02]  /*02f0*/  IABS R9, R6.reuse ;  /* 0x0000000600097213 */ /* 0x084fe40000000000 */
[----:B-1----:R-:W-:-:S02]  /*0300*/  IABS R3, R6 ;  /* 0x0000000600037213 */ /* 0x002fc40000000000 */
[----:B------:R-:W1:Y:S03]  /*0310*/  I2F.RP R2, R9 ;  /* 0x0000000900027306 */ /* 0x000e660000209400 */
[----:B------:R-:W-:Y:S02]  /*0320*/  IMAD.MOV R3, RZ, RZ, -R3 ;  /* 0x000000ffff037224 */ /* 0x000fe400078e0a03 */
[----:B----4-:R-:W-:-:S05]  /*0330*/  VIADD R0, R0, 0x7f ;  /* 0x0000007f00007836 */ /* 0x010fca0000000000 */
        /* <DEDUP_REMOVED lines=17> */
[----:B------:R-:W4:Y:S03]  /*0450*/  @!P0 LDC.64 R2, c[0x0][0x2c8] ;  /* 0x0000b200ff028b82 */ /* 0x000f260000000a00 */
[----:B------:R-:W-:Y:S02]  /*0460*/  ISETP.GT.U32.AND P2, PT, R9, R12, PT ;  /* 0x0000000c0900720c */ /* 0x000fe40003f44070 */
[----:B--2---:R-:W-:-:S11]  /*0470*/  @!P0 ISETP.NE.U32.AND P1, PT, R4, RZ, PT ;  /* 0x000000ff0400820c */ /* 0x004fd60003f25070 */
[----:B------:R-:W-:Y:S01]  /*0480*/  @!P2 IMAD.IADD R12, R12, 0x1, -R9 ;  /* 0x000000010c0ca824 */ /* 0x000fe200078e0a09 */
[----:B------:R-:W-:Y:S01]  /*0490*/  @!P0 ISETP.NE.AND.EX P1, PT, R5, RZ, PT, P1 ;  /* 0x000000ff0500820c */ /* 0x000fe20003f25310 */
[----:B------:R-:W-:-:S03]  /*04a0*/  @!P2 VIADD R8, R8, 0x1 ;  /* 0x000000010808a836 */ /* 0x000fc60000000000 */
[----:B------:R-:W-:Y:S02]  /*04b0*/  ISETP.GE.U32.AND P3, PT, R12, R9, PT ;  /* 0x000000090c00720c */ /* 0x000fe40003f66070 */
[----:B----4-:R-:W-:Y:S02]  /*04c0*/  @!P0 SEL R3, R3, RZ, P1 ;  /* 0x000000ff03038207 */ /* 0x010fe40000800000 */
        /* <DEDUP_REMOVED lines=15> */
[----:B------:R-:W-:-:S04]  /*05c0*/  LEA.HI R5, R5, R2, RZ, 0x7 ;  /* 0x0000000205057211 */ /* 0x000fc800078f38ff */
[----:B------:R-:W-:Y:S02]  /*05d0*/  SHF.R.S32.HI R5, RZ, 0x7, R5 ;  /* 0x00000007ff057819 */ /* 0x000fe40000011405 */
        /* <DEDUP_REMOVED lines=14> */
[----:B-1----:R-:W-:Y:S01]  /*06c0*/  IMAD R3, R0, R3, R147 ;  /* 0x0000000300037224 */ /* 0x002fe200078e0293 */
        /* <DEDUP_REMOVED lines=37> */
.L_x_4236:
        /* <DEDUP_REMOVED lines=22> */
.L_x_4237:
[----:B------:R-:W-:Y:S05]  /*0a80*/  @P6 BRA `(.L_x_4238) ;  /* 0x0000000400386947 */ /* 0x000fea0003800000 */
[----:B------:R-:W2:Y:S01]  /*0a90*/  LDC R0, c[0x0][0x380] ;  /* 0x0000e000ff007b82 */ /* 0x000ea20000000800 */
[----:B------:R-:W-:Y:S01]  /*0aa0*/  LEA R13, R60, 0xffffff80, 0x7 ;  /* 0xffffff803c0d7811 */ /* 0x000fe200078e38ff */
[----:B------:R-:W-:Y:S01]  /*0ab0*/  ULDC.64 UR8, c[0x0][0x230] ;  /* 0x00008c0000087ab9 */ /* 0x000fe20000000a00 */
[----:B------:R-:W-:Y:S01]  /*0ac0*/  ULDC.64 UR6, c[0x0][0x248] ;  /* 0x0000920000067ab9 */ /* 0x000fe20000000a00 */
[----:B------:R-:W-:Y:S01]  /*0ad0*/  ULDC.64 UR4, c[0x0][0x238] ;  /* 0x00008e0000047ab9 */ /* 0x000fe20000000a00 */
[----:B-1----:R-:W-:Y:S01]  /*0ae0*/  IABS R2, R13 ;  /* 0x0000000d00027213 */ /* 0x002fe20000000000 */
[----:B------:R-:W-:Y:S01]  /*0af0*/  ULDC.64 UR10, c[0x0][0x260] ;  /* 0x00009800000a7ab9 */ /* 0x000fe20000000a00 */
[----:B--2---:R-:W-:-:S04]  /*0b00*/  IABS R4, R0 ;  /* 0x0000000000047213 */ /* 0x004fc80000000000 */
[----:B------:R-:W1:Y:S08]  /*0b10*/  I2F.RP R5, R4 ;  /* 0x0000000400057306 */ /* 0x000e700000209400 */
[----:B-1---5:R-:W1:Y:S02]  /*0b20*/  MUFU.RCP R6, R5 ;  /* 0x0000000500067308 */ /* 0x022e640000001000 */
        /* <DEDUP_REMOVED lines=17> */
[----:B------:R-:W-:Y:S02]  /*0c40*/  IMAD.MOV.U32 R3, RZ, RZ, R5 ;  /* 0x000000ffff037224 */ /* 0x000fe400078e0005 */
[----:B------:R-:W1:Y:S03]  /*0c50*/  LDC R5, c[0x0][0x278] ;  /* 0x00009e00ff057b82 */ /* 0x000e660000000800 */
[----:B------:R-:W-:Y:S02]  /*0c60*/  @!P0 IADD3 R3, -R3, RZ, RZ ;  /* 0x000000ff03038210 */ /* 0x000fe40007ffe1ff */
[----:B------:R-:W-:-:S05]  /*0c70*/  @!P1 LOP3.LUT R3, RZ, R0, RZ, 0x33, !PT ;  /* 0x00000000ff039212 */ /* 0x000fca00078e33ff */
[----:B------:R-:W-:-:S06]  /*0c80*/  IMAD.WIDE R18, R3, 0x4, R148 ;  /* 0x0000000403127825 */ /* 0x000fcc00078e0294 */
[----:B------:R-:W2:Y:S01]  /*0c90*/  LDG.E R18, desc[UR16][R18.64] ;  /* 0x0000001012127981 */ /* 0x000ea2000c1e1900 */
        /* <DEDUP_REMOVED lines=9> */
[----:B------:R-:W-:-:S06]  /*0d30*/  IMAD.HI.U32 R9, R9, R6, R8 ;  /* 0x0000000609097227 */ /* 0x000fcc00078e0008 */
        /* <DEDUP_REMOVED lines=17> */
[----:B------:R-:W-:-:S03]  /*0e50*/  IMAD R5, R13, UR7, R0 ;  /* 0x000000070d057c24 */ /* 0x000fc6000f8e0200 */
[----:B------:R-:W-:-:S05]  /*0e60*/  SHF.R.S32.HI R21, RZ, 0x1f, R9 ;  /* 0x0000001fff157819 */ /* 0x000fca0000011409 */
[----:B------:R-:W-:Y:S01]  /*0e70*/  IMAD R0, R21, UR10, RZ ;  /* 0x0000000a15007c24 */ /* 0x000fe2000f8e02ff */
[----:B--2---:R-:W-:Y:S01]  /*0e80*/  SHF.R.S32.HI R3, RZ, 0x1f, R18 ;  /* 0x0000001fff037819 */ /* 0x004fe20000011412 */
[----:B------:R-:W-:-:S04]  /*0e90*/  IMAD.WIDE.U32 R16, R18, UR8, RZ ;  /* 0x0000000812107c25 */ /* 0x000fc8000f8e00ff */
[C---:B------:R-:W-:Y:S02]  /*0ea0*/  IMAD R11, R3.reuse, UR8, RZ ;  /* 0x00000008030b7c24 */ /* 0x040fe4000f8e02ff */
[----:B------:R-:W-:Y:S02]  /*0eb0*/  IMAD R3, R3, UR4, RZ ;  /* 0x0000000403037c24 */ /* 0x000fe4000f8e02ff */
[C---:B------:R-:W-:Y:S02]  /*0ec0*/  IMAD R2, R18.reuse, UR9, R11 ;  /* 0x0000000912027c24 */ /* 0x040fe4000f8e020b */
[C---:B------:R-:W-:Y:S02]  /*0ed0*/  IMAD R6, R18.reuse, UR5, R3 ;  /* 0x0000000512067c24 */ /* 0x040fe4000f8e0203 */
[----:B------:R-:W-:Y:S01]  /*0ee0*/  IMAD.WIDE.U32 R18, R18, UR4, RZ ;  /* 0x0000000412127c25 */ /* 0x000fe2000f8e00ff */
[----:B------:R-:W-:-:S03]  /*0ef0*/  IADD3 R17, R17, R2, RZ ;  /* 0x0000000211117210 */ /* 0x000fc60007ffe0ff */
[----:B------:R-:W-:Y:S01]  /*0f00*/  IMAD R3, R9, UR11, R0 ;  /* 0x0000000b09037c24 */ /* 0x000fe2000f8e0200 */
[----:B------:R-:W-:Y:S01]  /*0f10*/  IADD3 R6, R19, R6, RZ ;  /* 0x0000000613067210 */ /* 0x000fe20007ffe0ff */
[----:B------:R-:W-:-:S04]  /*0f20*/  IMAD.WIDE.U32 R16, R13, UR6, R16 ;  /* 0x000000060d107c25 */ /* 0x000fc8000f8e0010 */
[----:B------:R-:W-:Y:S02]  /*0f30*/  IMAD.IADD R17, R17, 0x1, R5 ;  /* 0x0000000111117824 */ /* 0x000fe400078e0205 */
[----:B------:R-:W-:-:S05]  /*0f40*/  IMAD.WIDE.U32 R16, R9, UR10, R16 ;  /* 0x0000000a09107c25 */ /* 0x000fca000f8e0010 */
[----:B------:R-:W-:Y:S01]  /*0f50*/  IADD3 R3, R17, R3, RZ ;  /* 0x0000000311037210 */ /* 0x000fe20007ffe0ff */
[----:B------:R-:W-:Y:S06]  /*0f60*/  BRA `(.L_x_4239) ;  /* 0x0000000000ec7947 */ /* 0x000fec0003800000 */
.L_x_4238:
[----:B------:R-:W1:Y:S01]  /*0f70*/  LDC R11, c[0x0][0x278] ;  /* 0x00009e00ff0b7b82 */ /* 0x000e620000000800 */
[----:B------:R-:W-:Y:S01]  /*0f80*/  MOV R4, RZ ;  /* 0x000000ff00047202 */ /* 0x000fe20000000f00 */
[----:B------:R-:W-:Y:S01]  /*0f90*/  ULDC.64 UR6, c[0x0][0x248] ;  /* 0x0000920000067ab9 */ /* 0x000fe20000000a00 */
[----:B------:R-:W-:Y:S01]  /*0fa0*/  LEA R13, R60, 0xffffff80, 0x7 ;  /* 0xffffff803c0d7811 */ /* 0x000fe200078e38ff */
[----:B------:R-:W-:Y:S01]  /*0fb0*/  ULDC.64 UR8, c[0x0][0x230] ;  /* 0x00008c0000087ab9 */ /* 0x000fe20000000a00 */
[----:B------:R-:W-:Y:S02]  /*0fc0*/  SHF.R.S32.HI R12, RZ, 0x1f, R19 ;  /* 0x0000001fff0c7819 */ /* 0x000fe40000011413 */
[----:B------:R-:W-:Y:S02]  /*0fd0*/  IADD3 R20, P1, R19, R13, RZ ;  /* 0x0000000d13147210 */ /* 0x000fe40007f3e0ff */
[----:B-1----:R-:W-:-:S04]  /*0fe0*/  IABS R3, R11 ;  /* 0x0000000b00037213 */ /* 0x002fc80000000000 */
[----:B------:R-:W1:Y:S08]  /*0ff0*/  I2F.RP R8, R3 ;  /* 0x0000000300087306 */ /* 0x000e700000209400 */
[----:B-1----:R-:W1:Y:S02]  /*1000*/  MUFU.RCP R7, R8 ;  /* 0x0000000800077308 */ /* 0x002e640000001000 */
[----:B-1----:R-:W-:Y:S01]  /*1010*/  IADD3 R7, R7, 0xffffffe, RZ ;  /* 0x0ffffffe07077810 */ /* 0x002fe20007ffe0ff */
[----:B------:R-:W1:Y:S05]  /*1020*/  LDC.64 R8, c[0x0][0x250] ;  /* 0x00009400ff087b82 */ /* 0x000e6a0000000a00 */
[----:B------:R-:W2:Y:S02]  /*1030*/  F2I.FTZ.U32.TRUNC.NTZ R5, R7 ;  /* 0x0000000700057305 */ /* 0x000ea4000021f000 */
[----:B--2---:R-:W-:Y:S01]  /*1040*/  IMAD.MOV R0, RZ, RZ, -R5 ;  /* 0x000000ffff007224 */ /* 0x004fe200078e0a05 */
[----:B------:R-:W-:-:S03]  /*1050*/  SHF.R.S32.HI R7, RZ, 0x1f, R13 ;  /* 0x0000001fff077819 */ /* 0x000fc6000001140d */
[----:B------:R-:W-:Y:S01]  /*1060*/  IMAD R2, R0, R3, RZ ;  /* 0x0000000300027224 */ /* 0x000fe200078e02ff */
[----:B------:R-:W-:Y:S02]  /*1070*/  IABS R0, R10 ;  /* 0x0000000a00007213 */ /* 0x000fe40000000000 */
[----:B------:R-:W-:Y:S01]  /*1080*/  IADD3.X R17, R12, R7, RZ, P1, !PT ;  /* 0x000000070c117210 */ /* 0x000fe20000ffe4ff */
[----:B------:R-:W-:-:S04]  /*1090*/  IMAD.HI.U32 R5, R5, R2, R4 ;  /* 0x0000000205057227 */ /* 0x000fc800078e0004 */
[----:B------:R-:W-:Y:S02]  /*10a0*/  IMAD.MOV.U32 R4, RZ, RZ, R0 ;  /* 0x000000ffff047224 */ /* 0x000fe400078e0000 */
[----:B------:R-:W-:Y:S02]  /*10b0*/  IMAD R17, R17, UR6, RZ ;  /* 0x0000000611117c24 */ /* 0x000fe4000f8e02ff */
[----:B------:R-:W-:-:S04]  /*10c0*/  IMAD.HI.U32 R0, R5, R4, RZ ;  /* 0x0000000405007227 */ /* 0x000fc800078e00ff */
[----:B------:R-:W-:Y:S01]  /*10d0*/  IMAD R14, R20, UR7, R17 ;  /* 0x00000007140e7c24 */ /* 0x000fe2000f8e0211 */
[----:B------:R-:W-:Y:S01]  /*10e0*/  IADD3 R2, -R0, RZ, RZ ;  /* 0x000000ff00027210 */ /* 0x000fe20007ffe1ff */
[----:B------:R-:W-:Y:S01]  /*10f0*/  IMAD.WIDE.U32 R20, R20, UR6, RZ ;  /* 0x0000000614147c25 */ /* 0x000fe2000f8e00ff */
[----:B-----5:R-:W-:-:S03]  /*1100*/  SHF.R.S32.HI R17, RZ, 0x1f, R6 ;  /* 0x0000001fff117819 */ /* 0x020fc60000011406 */
[----:B------:R-:W-:Y:S01]  /*1110*/  IMAD R2, R3, R2, R4 ;  /* 0x0000000203027224 */ /* 0x000fe200078e0204 */
[----:B------:R-:W-:Y:S01]  /*1120*/  IADD3 R23, R21, R14, RZ ;  /* 0x0000000e15177210 */ /* 0x000fe20007ffe0ff */
[----:B------:R-:W2:Y:S01]  /*1130*/  LDC.64 R4, c[0x0][0x260] ;  /* 0x00009800ff047b82 */ /* 0x000ea20000000a00 */
[----:B-1----:R-:W-:Y:S02]  /*1140*/  IMAD R12, R12, R8, RZ ;  /* 0x000000080c0c7224 */ /* 0x002fe400078e02ff */
[----:B------:R-:W-:Y:S01]  /*1150*/  ISETP.GT.U32.AND P0, PT, R3, R2, PT ;  /* 0x000000020300720c */ /* 0x000fe20003f04070 */
[----:B------:R-:W-:Y:S02]  /*1160*/  IMAD R21, R17, UR8, RZ ;  /* 0x0000000811157c24 */ /* 0x000fe4000f8e02ff */
[----:B------:R-:W-:Y:S02]  /*1170*/  IMAD.MOV.U32 R22, RZ, RZ, R20 ;  /* 0x000000ffff167224 */ /* 0x000fe400078e0014 */
[----:B------:R-:W-:-:S02]  /*1180*/  IMAD R9, R19, R9, R12 ;  /* 0x0000000913097224 */ /* 0x000fc400078e020c */
[----:B------:R-:W-:-:S04]  /*1190*/  IMAD.WIDE.U32 R18, R19, R8, RZ ;  /* 0x0000000813127225 */ /* 0x000fc800078e00ff */
[----:B------:R-:W-:Y:S01]  /*11a0*/  IMAD R8, R6, UR9, R21 ;  /* 0x0000000906087c24 */ /* 0x000fe2000f8e0215 */
[----:B------:R-:W-:Y:S01]  /*11b0*/  IADD3 R19, R19, R9, RZ ;  /* 0x0000000913137210 */ /* 0x000fe20007ffe0ff */
[----:B------:R-:W-:Y:S01]  /*11c0*/  @!P0 IMAD.IADD R2, R2, 0x1, -R3 ;  /* 0x0000000102028824 */ /* 0x000fe200078e0a03 */
[----:B------:R-:W-:Y:S01]  /*11d0*/  @!P0 IADD3 R0, R0, 0x1, RZ ;  /* 0x0000000100008810 */ /* 0x000fe20007ffe0ff */
[----:B------:R-:W-:Y:S01]  /*11e0*/  IMAD.WIDE.U32 R22, R6, UR8, R22 ;  /* 0x0000000806167c25 */ /* 0x000fe2000f8e0016 */
[----:B------:R-:W-:Y:S02]  /*11f0*/  ISETP.NE.AND P0, PT, R11, RZ, PT ;  /* 0x000000ff0b00720c */ /* 0x000fe40003f05270 */
[----:B------:R-:W-:Y:S02]  /*1200*/  ISETP.GE.U32.AND P2, PT, R2, R3, PT ;  /* 0x000000030200720c */ /* 0x000fe40003f46070 */
[----:B------:R-:W-:Y:S02]  /*1210*/  LOP3.LUT R2, R10, R11, RZ, 0x3c, !PT ;  /* 0x0000000b0a027212 */ /* 0x000fe400078e3cff */
[----:B------:R-:W-:-:S02]  /*1220*/  IADD3 R23, R23, R8, RZ ;  /* 0x0000000817177210 */ /* 0x000fc40007ffe0ff */
[----:B------:R-:W-:Y:S02]  /*1230*/  ISETP.GE.AND P1, PT, R2, RZ, PT ;  /* 0x000000ff0200720c */ /* 0x000fe40003f26270 */
[----:B------:R-:W1:Y:S05]  /*1240*/  LDC.64 R2, c[0x0][0x238] ;  /* 0x00008e00ff027b82 */ /* 0x000e6a0000000a00 */
[----:B------:R-:W-:-:S06]  /*1250*/  @P2 VIADD R0, R0, 0x1 ;  /* 0x0000000100002836 */ /* 0x000fcc0000000000 */
[----:B------:R-:W-:Y:S02]  /*1260*/  @!P1 IADD3 R0, -R0, RZ, RZ ;  /* 0x000000ff00009210 */ /* 0x000fe40007ffe1ff */
[----:B------:R-:W-:-:S04]  /*1270*/  @!P0 LOP3.LUT R0, RZ, R11, RZ, 0x33, !PT ;  /* 0x0000000bff008212 */ /* 0x000fc800078e33ff */
[----:B------:R-:W-:Y:S02]  /*1280*/  SHF.R.S32.HI R21, RZ, 0x1f, R0 ;  /* 0x0000001fff157819 */ /* 0x000fe40000011400 */
[----:B------:R-:W-:-:S03]  /*1290*/  MOV R9, R0 ;  /* 0x0000000000097202 */ /* 0x000fc60000000f00 */
[----:B--2---:R-:W-:Y:S02]  /*12a0*/  IMAD R8, R21, R4, RZ ;  /* 0x0000000415087224 */ /* 0x004fe400078e02ff */
[-C--:B-1----:R-:W-:Y:S02]  /*12b0*/  IMAD R17, R17, R2.reuse, RZ ;  /* 0x0000000211117224 */ /* 0x082fe400078e02ff */
[----:B------:R-:W-:-:S04]  /*12c0*/  IMAD.WIDE.U32 R18, R6, R2, R18 ;  /* 0x0000000206127225 */ /* 0x000fc800078e0012 */
[----:B------:R-:W-:Y:S02]  /*12d0*/  IMAD R3, R6, R3, R17 ;  /* 0x0000000306037224 */ /* 0x000fe400078e0211 */
[----:B------:R-:W-:-:S04]  /*12e0*/  IMAD.WIDE.U32 R16, R0, R4, R22 ;  /* 0x0000000400107225 */ /* 0x000fc800078e0016 */
[----:B------:R-:W-:Y:S02]  /*12f0*/  IMAD R5, R0, R5, R8 ;  /* 0x0000000500057224 */ /* 0x000fe400078e0208 */
[----:B------:R-:W-:-:S03]  /*1300*/  IMAD.IADD R6, R19, 0x1, R3 ;  /* 0x0000000113067824 */ /* 0x000fc600078e0203 */
[----:B------:R-:W-:-:S07]  /*1310*/  IADD3 R3, R17, R5, RZ ;  /* 0x0000000511037210 */ /* 0x000fce0007ffe0ff */
.L_x_4239:
[----:B------:R-:W-:Y:S01]  /*1320*/  SHF.R.S32.HI R4, RZ, 0x1f, R29 ;  /* 0x0000001fff047819 */ /* 0x000fe2000001141d */
[----:B------:R-:W-:Y:S01]  /*1330*/  ULDC.64 UR4, c[0x0][0x228] ;  /* 0x00008a0000047ab9 */ /* 0x000fe20000000a00 */
[----:B------:R-:W-:Y:S01]  /*1340*/  SHF.R.S32.HI R22, RZ, 0x1f, R147 ;  /* 0x0000001fff167819 */ /* 0x000fe20000011493 */
[----:B------:R-:W1:Y:S01]  /*1350*/  S2UR UR18, SR_CgaCtaId ;  /* 0x00000000001279c3 */ /* 0x000e620000008800 */
[CC--:B------:R-:W-:Y:S01]  /*1360*/  LEA.HI R11, R4.reuse, R29.reuse, RZ, 0x2 ;  /* 0x0000001d040b7211 */ /* 0x0c0fe200078f10ff */
[----:B------:R-:W-:Y:S01]  /*1370*/  ULDC.64 UR10, c[0x0][0x268] ;  /* 0x00009a00000a7ab9 */ /* 0x000fe20000000a00 */
[-C--:B------:R-:W-:Y:S01]  /*1380*/  LEA.HI R17, R4, R29.reuse, RZ, 0x4 ;  /* 0x0000001d04117211 */ /* 0x080fe200078f20ff */
[----:B------:R-:W-:Y:S01]  /*1390*/  IMAD R22, R22, UR4, RZ ;  /* 0x0000000416167c24 */ /* 0x000fe2000f8e02ff */
[----:B------:R-:W-:Y:S01]  /*13a0*/  LEA.HI R25, R4, R29, RZ, 0x3 ;  /* 0x0000001d04197211 */ /* 0x000fe200078f18ff */
[----:B------:R-:W-:Y:S01]  /*13b0*/  ULDC.64 UR12, c[0x0][0x210] ;  /* 0x00008400000c7ab9 */ /* 0x000fe20000000a00 */
[----:B------:R-:W-:Y:S01]  /*13c0*/  SHF.R.S32.HI R2, RZ, 0x4, R17 ;  /* 0x00000004ff027819 */ /* 0x000fe20000011411 */
[----:B------:R-:W-:Y:S01]  /*13d0*/  IMAD R22, R147, UR5, R22 ;  /* 0x0000000593167c24 */ /* 0x000fe2000f8e0216 */
[----:B------:R-:W-:Y:S01]  /*13e0*/  LOP3.LUT R24, R11, 0xfffffffc, RZ, 0xc0, !PT ;  /* 0xfffffffc0b187812 */ /* 0x000fe200078ec0ff */
[----:B------:R-:W-:Y:S01]  /*13f0*/  USHF.L.U32 UR19, UR6, 0x6, URZ ;  /* 0x0000000606137899 */ /* 0x000fe2000800063f */
[----:B------:R-:W-:-:S02]  /*1400*/  SHF.R.S32.HI R144, RZ, 0x3, R25 ;  /* 0x00000003ff907819 */ /* 0x000fc40000011419 */
[----:B------:R-:W-:Y:S01]  /*1410*/  LEA.HI R5, R17, R2, RZ, 0x1 ;  /* 0x0000000211057211 */ /* 0x000fe200078f08ff */
[----:B------:R-:W-:Y:S01]  /*1420*/  IMAD.IADD R24, R29, 0x1, -R24 ;  /* 0x000000011d187824 */ /* 0x000fe200078e0a18 */
[----:B------:R-:W-:Y:S01]  /*1430*/  LOP3.LUT R0, R17, 0xfffffff0, RZ, 0xc0, !PT ;  /* 0xfffffff011007812 */ /* 0x000fe200078ec0ff */
[----:B------:R-:W-:Y:S01]  /*1440*/  IMAD.SHL.U32 R31, R144, 0x40, RZ ;  /* 0x00000040901f7824 */ /* 0x000fe200078e00ff */
[----:B------:R-:W-:Y:S01]  /*1450*/  LOP3.LUT R5, R5, 0xfffffffe, RZ, 0xc0, !PT ;  /* 0xfffffffe05057812 */ /* 0x000fe200078ec0ff */
[----:B------:R-:W-:Y:S01]  /*1460*/  IMAD.SHL.U32 R24, R24, 0x8, RZ ;  /* 0x0000000818187824 */ /* 0x000fe200078e00ff */
[----:B------:R-:W-:Y:S01]  /*1470*/  SHF.R.S32.HI R26, RZ, 0x2, R11 ;  /* 0x00000002ff1a7819 */ /* 0x000fe2000001140b */
[----:B------:R-:W-:Y:S01]  /*1480*/  IMAD.IADD R19, R29, 0x1, -R0 ;  /* 0x000000011d137824 */ /* 0x000fe200078e0a00 */
[----:B------:R-:W-:Y:S01]  /*1490*/  LOP3.LUT R31, R31, 0xc0, RZ, 0xc0, !PT ;  /* 0x000000c01f1f7812 */ /* 0x000fe200078ec0ff */
[----:B------:R-:W-:Y:S01]  /*14a0*/  IMAD.IADD R5, R2, 0x1, -R5 ;  /* 0x0000000102057824 */ /* 0x000fe200078e0a05 */
[----:B------:R-:W-:-:S02]  /*14b0*/  LOP3.LUT R0, R25, 0xfffffff8, RZ, 0xc0, !PT ;  /* 0xfffffff819007812 */ /* 0x000fc400078ec0ff */
[----:B------:R-:W-:Y:S02]  /*14c0*/  LOP3.LUT R17, R31, 0x18, R24, 0xf8, !PT ;  /* 0x000000181f117812 */ /* 0x000fe400078ef818 */
[----:B------:R-:W-:Y:S02]  /*14d0*/  SHF.R.U32.HI R2, RZ, 0x3, R31 ;  /* 0x00000003ff027819 */ /* 0x000fe4000001161f */
[----:B------:R-:W-:Y:S02]  /*14e0*/  LEA.HI R11, R11, R26, RZ, 0x1 ;  /* 0x0000001a0b0b7211 */ /* 0x000fe400078f08ff */
[----:B------:R-:W-:Y:S01]  /*14f0*/  LOP3.LUT R2, R17, R2, RZ, 0x3c, !PT ;  /* 0x0000000211027212 */ /* 0x000fe200078e3cff */
[----:B------:R-:W-:Y:S01]  /*1500*/  IMAD.IADD R17, R29, 0x1, -R0 ;  /* 0x000000011d117824 */ /* 0x000fe200078e0a00 */
[----:B------:R-:W-:Y:S02]  /*1510*/  LEA.HI R31, R4, R29, RZ, 0x5 ;  /* 0x0000001d041f7211 */ /* 0x000fe400078f28ff */
[----:B------:R-:W-:-:S02]  /*1520*/  LOP3.LUT R11, R11, 0x7fffffe, RZ, 0xc0, !PT ;  /* 0x07fffffe0b0b7812 */ /* 0x000fc400078ec0ff */
[----:B------:R-:W-:Y:S02]  /*1530*/  LEA.HI R145, R17, R17, RZ, 0x1 ;  /* 0x0000001111917211 */ /* 0x000fe400078f08ff */
[----:B------:R-:W-:Y:S01]  /*1540*/  SHF.R.S32.HI R30, RZ, 0x5, R31 ;  /* 0x00000005ff1e7819 */ /* 0x000fe2000001141f */
[----:B------:R-:W-:Y:S01]  /*1550*/  IMAD.IADD R11, R26, 0x1, -R11 ;  /* 0x000000011a0b7824 */ /* 0x000fe200078e0a0b */
[----:B------:R-:W-:Y:S02]  /*1560*/  LEA.HI R23, R25, R144, RZ, 0x1 ;  /* 0x0000009019177211 */ /* 0x000fe400078f08ff */
[----:B------:R-:W-:Y:S01]  /*1570*/  LOP3.LUT R142, R145, 0xfffffffe, RZ, 0xc0, !PT ;  /* 0xfffffffe918e7812 */ /* 0x000fe200078ec0ff */
[C---:B------:R-:W-:Y:S01]  /*1580*/  IMAD R143, R30.reuse, 0x8, R11 ;  /* 0x000000081e8f7824 */ /* 0x040fe200078e020b */
[----:B------:R-:W-:Y:S01]  /*1590*/  SHF.R.S32.HI R25, RZ, 0x1f, R24 ;  /* 0x0000001fff197819 */ /* 0x000fe20000011418 */
[----:B------:R-:W-:Y:S01]  /*15a0*/  IMAD R33, R30, 0x10, R33 ;  /* 0x000000101e217824 */ /* 0x000fe200078e0221 */
[----:B------:R-:W-:Y:S01]  /*15b0*/  IADD3 R16, P2, R24, R16, RZ ;  /* 0x0000001018107210 */ /* 0x000fe20007f5e0ff */
[----:B------:R-:W-:Y:S01]  /*15c0*/  IMAD.IADD R142, R17, 0x1, -R142 ;  /* 0x00000001118e7824 */ /* 0x000fe200078e0a8e */
[----:B------:R-:W-:Y:S01]  /*15d0*/  LEA.HI R12, R19, R19, RZ, 0x1 ;  /* 0x00000013130c7211 */ /* 0x000fe200078f08ff */
[----:B------:R-:W-:Y:S01]  /*15e0*/  IMAD.U32 R143, R143, 0x20, R2 ;  /* 0x000000208f8f7824 */ /* 0x000fe200078e0002 */
[----:B------:R-:W-:Y:S01]  /*15f0*/  SHF.R.S32.HI R0, RZ, 0x1f, R19 ;  /* 0x0000001fff007819 */ /* 0x000fe20000011413 */
[----:B------:R-:W-:Y:S01]  /*1600*/  IMAD.X R17, R25, 0x1, R3, P2 ;  /* 0x0000000119117824 */ /* 0x000fe200010e0603 */
[----:B------:R-:W-:Y:S01]  /*1610*/  LOP3.LUT R28, R12, 0x7fffffe, RZ, 0xc0, !PT ;  /* 0x07fffffe0c1c7812 */ /* 0x000fe200078ec0ff */
[----:B------:R-:W2:Y:S01]  /*1620*/  LDC.64 R2, c[0x0][0x240] ;  /* 0x00009000ff027b82 */ /* 0x000ea20000000a00 */
[----:B------:R-:W-:Y:S01]  /*1630*/  IADD3 R18, P0, R24, R18, RZ ;  /* 0x0000001218127210 */ /* 0x000fe20007f1e0ff */
[----:B------:R-:W-:Y:S01]  /*1640*/  IMAD.WIDE.U32 R16, R26, UR6, R16 ;  /* 0x000000061a107c25 */ /* 0x000fe2000f8e0010 */
[----:B------:R-:W-:-:S02]  /*1650*/  LOP3.LUT R23, R23, 0xfffffffe, RZ, 0xc0, !PT ;  /* 0xfffffffe17177812 */ /* 0x000fc400078ec0ff */
[----:B------:R-:W-:Y:S01]  /*1660*/  LEA.HI R0, R0, R19, RZ, 0x3 ;  /* 0x0000001300007211 */ /* 0x000fe200078f18ff */
[----:B------:R-:W-:Y:S01]  /*1670*/  IMAD.IADD R28, R19, 0x1, -R28 ;  /* 0x00000001131c7824 */ /* 0x000fe200078e0a1c */
[----:B------:R-:W-:Y:S01]  /*1680*/  SHF.R.S32.HI R11, RZ, 0x1f, R10 ;  /* 0x0000001fff0b7819 */ /* 0x000fe2000001140a */
[----:B------:R-:W-:Y:S01]  /*1690*/  IMAD.X R19, R25, 0x1, R6, P0 ;  /* 0x0000000119137824 */ /* 0x000fe200000e0606 */
[----:B------:R-:W-:Y:S01]  /*16a0*/  SHF.R.S32.HI R27, RZ, 0x1f, R26 ;  /* 0x0000001fff1b7819 */ /* 0x000fe2000001141a */
[----:B------:R-:W-:Y:S01]  /*16b0*/  IMAD.WIDE.U32 R24, R147, UR4, R24 ;  /* 0x0000000493187c25 */ /* 0x000fe2000f8e0018 */
[----:B------:R-:W-:Y:S01]  /*16c0*/  ULDC.64 UR4, c[0x0][0x258] ;  /* 0x0000960000047ab9 */ /* 0x000fe20000000a00 */
[----:B------:R-:W-:Y:S02]  /*16d0*/  IADD3 R4, P1, R26, R13, RZ ;  /* 0x0000000d1a047210 */ /* 0x000fe40007f3e0ff */
[----:B------:R-:W-:Y:S01]  /*16e0*/  IMAD.IADD R144, R144, 0x1, -R23 ;  /* 0x0000000190907824 */ /* 0x000fe200078e0a17 */
[----:B------:R-:W-:Y:S01]  /*16f0*/  SHF.R.S32.HI R13, RZ, 0x1, R12 ;  /* 0x00000001ff0d7819 */ /* 0x000fe2000001140c */
[----:B------:R-:W-:Y:S01]  /*1700*/  IMAD.IADD R23, R25, 0x1, R22 ;  /* 0x0000000119177824 */ /* 0x000fe200078e0216 */
[----:B------:R-:W-:Y:S01]  /*1710*/  SHF.R.S32.HI R12, RZ, 0x1f, R12 ;  /* 0x0000001fff0c7819 */ /* 0x000fe2000001140c */
[----:B------:R-:W-:Y:S01]  /*1720*/  IMAD R11, R11, UR4, RZ ;  /* 0x000000040b0b7c24 */ /* 0x000fe2000f8e02ff */
[----:B------:R-:W-:Y:S01]  /*1730*/  SHF.R.S32.HI R145, RZ, 0x1, R145 ;  /* 0x00000001ff917819 */ /* 0x000fe20000011491 */
[----:B------:R-:W-:Y:S01]  /*1740*/  IMAD.MOV.U32 R22, RZ, RZ, R24 ;  /* 0x000000ffff167224 */ /* 0x000fe200078e0018 */
[----:B------:R-:W-:Y:S01]  /*1750*/  LEA.HI R12, R12, R13, RZ, 0x2 ;  /* 0x0000000d0c0c7211 */ /* 0x000fe200078f10ff */
[----:B------:R-:W-:-:S02]  /*1760*/  IMAD R141, R27, UR6, RZ ;  /* 0x000000061b8d7c24 */ /* 0x000fc4000f8e02ff */
[----:B------:R-:W-:Y:S01]  /*1770*/  IMAD R6, R21, UR10, RZ ;  /* 0x0000000a15067c24 */ /* 0x000fe2000f8e02ff */
[----:B------:R-:W-:Y:S01]  /*1780*/  LOP3.LUT R12, R12, 0xfffffffc, RZ, 0xc0, !PT ;  /* 0xfffffffc0c0c7812 */ /* 0x000fe200078ec0ff */
[----:B------:R-:W-:Y:S02]  /*1790*/  IMAD R8, R10, UR5, R11 ;  /* 0x000000050a087c24 */ /* 0x000fe4000f8e020b */
[----:B------:R-:W-:-:S04]  /*17a0*/  IMAD.WIDE R14, R15, 0x40, R26 ;  /* 0x000000400f0e7825 */ /* 0x000fc800078e021a */
[----:B------:R-:W-:Y:S01]  /*17b0*/  IMAD.WIDE.U32 R10, R10, UR4, R22 ;  /* 0x000000040a0a7c25 */ /* 0x000fe2000f8e0016 */
[----:B------:R-:W-:Y:S02]  /*17c0*/  ULDC.64 UR4, c[0x0][0x218] ;  /* 0x0000860000047ab9 */ /* 0x000fe40000000a00 */
[----:B------:R-:W-:Y:S01]  /*17d0*/  LEA R140, P0, R16, UR4, 0x1 ;  /* 0x00000004108c7c11 */ /* 0x000fe2000f8008ff */
[----:B------:R-:W-:Y:S02]  /*17e0*/  IMAD R141, R26, UR7, R141 ;  /* 0x000000071a8d7c24 */ /* 0x000fe4000f8e028d */
[C---:B------:R-:W-:Y:S02]  /*17f0*/  IMAD R6, R9.reuse, UR11, R6 ;  /* 0x0000000b09067c24 */ /* 0x040fe4000f8e0206 */
[----:B------:R-:W-:Y:S01]  /*1800*/  IMAD.WIDE.U32 R18, R9, UR10, R18 ;  /* 0x0000000a09127c25 */ /* 0x000fe2000f8e0012 */
[----:B------:R-:W-:-:S03]  /*1810*/  ULDC.64 UR10, c[0x0][0x250] ;  /* 0x00009400000a7ab9 */ /* 0x000fc60000000a00 */
[----:B------:R-:W-:Y:S02]  /*1820*/  IMAD.IADD R11, R11, 0x1, R8 ;  /* 0x000000010b0b7824 */ /* 0x000fe400078e0208 */
[-C--:B--2---:R-:W-:Y:S02]  /*1830*/  IMAD R9, R15, R2.reuse, RZ ;  /* 0x000000020f097224 */ /* 0x084fe400078e02ff */
[----:B------:R-:W-:Y:S02]  /*1840*/  IMAD.IADD R141, R17, 0x1, R141 ;  /* 0x00000001118d7824 */ /* 0x000fe400078e028d */
[C---:B------:R-:W-:Y:S02]  /*1850*/  IMAD R9, R14.reuse, R3, R9 ;  /* 0x000000030e097224 */ /* 0x040fe400078e0209 */
[----:B------:R-:W-:Y:S01]  /*1860*/  IMAD.WIDE.U32 R10, R14, R2, R10 ;  /* 0x000000020e0a7225 */ /* 0x000fe200078e000a */
[----:B------:R-:W-:Y:S01]  /*1870*/  LEA.HI.X R141, R16, UR5, R141, 0x1, P0 ;  /* 0x00000005108d7c11 */ /* 0x000fe200080f0c8d */
[----:B------:R-:W-:-:S02]  /*1880*/  UMOV UR5, 0x400 ;  /* 0x0000040000057882 */ /* 0x000fc40000000000 */
[----:B------:R-:W-:Y:S01]  /*1890*/  IMAD.X R7, R27, 0x1, R7, P1 ;  /* 0x000000011b077824 */ /* 0x000fe200008e0607 */
[----:B-1----:R-:W-:Y:S01]  /*18a0*/  ULEA UR5, UR18, UR5, 0x18 ;  /* 0x0000000512057291 */ /* 0x002fe2000f8ec03f */
[----:B------:R-:W-:Y:S01]  /*18b0*/  IMAD.IADD R19, R19, 0x1, R6 ;  /* 0x0000000113137824 */ /* 0x000fe200078e0206 */
[C---:B------:R-:W-:Y:S01]  /*18c0*/  LEA R6, P0, R10.reuse, UR12, 0x1 ;  /* 0x0000000c0a067c11 */ /* 0x040fe2000f8008ff */
[----:B------:R-:W-:Y:S01]  /*18d0*/  IMAD.IADD R9, R11, 0x1, R9 ;  /* 0x000000010b097824 */ /* 0x000fe200078e0209 */
[----:B------:R-:W-:Y:S01]  /*18e0*/  USHF.L.U64.HI UR18, UR6, 0x6, UR7 ;  /* 0x0000000606127899 */ /* 0x000fe20008010207 */
[----:B------:R-:W-:Y:S01]  /*18f0*/  IMAD R11, R7, UR10, RZ ;  /* 0x0000000a070b7c24 */ /* 0x000fe2000f8e02ff */
[----:B------:R-:W-:Y:S01]  /*1900*/  LEA R143, R143, UR5, 0x1 ;  /* 0x000000058f8f7c11 */ /* 0x000fe2000f8e08ff */
[----:B------:R-:W-:Y:S01]  /*1910*/  IMAD.IADD R8, R13, 0x1, -R12 ;  /* 0x000000010d087824 */ /* 0x000fe200078e0a0c */
[----:B------:R-:W-:Y:S01]  /*1920*/  LEA.HI.X R7, R10, UR13, R9, 0x1, P0 ;  /* 0x0000000d0a077c11 */ /* 0x000fe200080f0c09 */
[----:B------:R-:W-:Y:S01]  /*1930*/  IMAD.WIDE.U32 R18, R4, UR10, R18 ;  /* 0x0000000a04127c25 */ /* 0x000fe2000f8e0012 */
[C---:B------:R-:W-:Y:S01]  /*1940*/  LEA R12, P0, R2.reuse, R6, 0x6 ;  /* 0x00000006020c7211 */ /* 0x040fe200078030ff */
[----:B------:R-:W-:Y:S01]  /*1950*/  ULDC.64 UR12, c[0x0][0x220] ;  /* 0x00008800000c7ab9 */ /* 0x000fe20000000a00 */
[----:B------:R-:W-:Y:S01]  /*1960*/  UIADD3 UR4, UR5, 0x1000, URZ ;  /* 0x0000100005047890 */ /* 0x000fe2000fffe03f */
[----:B------:R-:W-:Y:S01]  /*1970*/  @!PT LDS RZ, [RZ] ;  /* 0x00000000fffff984 */ /* 0x000fe20000000800 */
[----:B------:R-:W-:Y:S01]  /*1980*/  @!PT LDS RZ, [RZ] ;  /* 0x00000000fffff984 */ /* 0x000fe20000000800 */
[----:B------:R-:W-:Y:S01]  /*1990*/  @!PT LDS RZ, [RZ] ;  /* 0x00000000fffff984 */ /* 0x000fe20000000800 */
[----:B------:R1:W-:Y:S01]  /*19a0*/  LDGSTS.E.BYPASS.LTC128B.128 [R143], desc[UR16][R6.64] ;  /* 0x00000000068f7fae */ /* 0x0003e2000b901d50 */
[----:B------:R-:W-:Y:S01]  /*19b0*/  LEA.HI.X R13, R2, R7, R3, 0x6, P0 ;  /* 0x00000007020d7211 */ /* 0x000fe200000f3403 */
[----:B------:R-:W-:Y:S01]  /*19c0*/  IMAD.SHL.U32 R2, R145, 0x40, RZ ;  /* 0x0000004091027824 */ /* 0x000fe200078e00ff */
[----:B------:R-:W-:Y:S01]  /*19d0*/  IADD3 R16, P0, R140, UR19, RZ ;  /* 0x000000138c107c10 */ /* 0x000fe2000ff1e0ff */
[----:B------:R-:W-:Y:S01]  /*19e0*/  IMAD.SHL.U32 R3, R144, 0x8, RZ ;  /* 0x0000000890037824 */ /* 0x000fe200078e00ff */
[----:B------:R-:W-:Y:S01]  /*19f0*/  LOP3.LUT P1, RZ, R8, 0x2, RZ, 0xc0, !PT ;  /* 0x0000000208ff7812 */ /* 0x000fe2000782c0ff */
[----:B------:R-:W-:Y:S01]  /*1a00*/  LDGSTS.E.BYPASS.LTC128B.128 [R143+0x800], desc[UR16][R12.64] ;  /* 0x008000000c8f7fae */ /* 0x000fe2000b901d50 */
[----:B------:R-:W-:Y:S01]  /*1a10*/  IADD3.X R17, R141, UR18, RZ, P0, !PT ;  /* 0x000000128d117c10 */ /* 0x000fe200087fe4ff */
[----:B------:R-:W-:Y:S01]  /*1a20*/  IMAD R11, R4, UR11, R11 ;  /* 0x0000000b040b7c24 */ /* 0x000fe2000f8e020b */
[----:B------:R-:W-:Y:S01]  /*1a30*/  IADD3 R14, P0, R16, UR19, RZ ;  /* 0x00000013100e7c10 */ /* 0x000fe2000ff1e0ff */
[----:B------:R-:W-:Y:S01]  /*1a40*/  LDGSTS.E.BYPASS.LTC128B.128 [R143+0x1000], desc[UR16][R140.64] ;  /* 0x010000008c8f7fae */ /* 0x000fe2000b901d50 */
[----:B------:R-:W-:Y:S01]  /*1a50*/  LOP3.LUT R2, R2, 0xc0, RZ, 0xc0, !PT ;  /* 0x000000c002027812 */ /* 0x000fe200078ec0ff */
[----:B------:R-:W-:Y:S01]  /*1a60*/  IMAD.SHL.U32 R4, R8, 0x40, RZ ;  /* 0x0000004008047824 */ /* 0x000fe200078e00ff */
[----:B------:R-:W-:Y:S01]  /*1a70*/  IADD3.X R15, R17, UR18, RZ, P0, !PT ;  /* 0x00000012110f7c10 */ /* 0x000fe200087fe4ff */
[----:B------:R-:W-:Y:S01]  /*1a80*/  LDGSTS.E.BYPASS.LTC128B.128 [R143+0x1800], desc[UR16][R16.64] ;  /* 0x01800000108f7fae */ /* 0x000fe2000b901d50 */
[----:B------:R-:W-:Y:S01]  /*1a90*/  LOP3.LUT R3, R2, 0x8, R3, 0xf8, !PT ;  /* 0x0000000802037812 */ /* 0x000fe200078ef803 */
[----:B------:R-:W-:Y:S01]  /*1aa0*/  IMAD.SHL.U32 R0, R0, 0x20, RZ ;  /* 0x0000002000007824 */ /* 0x000fe200078e00ff */
[----:B------:R-:W-:Y:S01]  /*1ab0*/  SHF.R.U32.HI R2, RZ, 0x3, R2 ;  /* 0x00000003ff027819 */ /* 0x000fe20000011602 */
[----:B------:R2:W-:Y:S01]  /*1ac0*/  LDGSTS.E.BYPASS.LTC128B.128 [R143+0x2000], desc[UR16][R14.64] ;  /* 0x020000000e8f7fae */ /* 0x0005e2000b901d50 */
[----:B------:R-:W-:Y:S01]  /*1ad0*/  IMAD.IADD R11, R19, 0x1, R11 ;  /* 0x00000001130b7824 */ /* 0x000fe200078e020b */
[----:B------:R-:W-:Y:S01]  /*1ae0*/  LOP3.LUT R4, R4, 0xc0, RZ, 0xc0, !PT ;  /* 0x000000c004047812 */ /* 0x000fe200078ec0ff */
[----:B------:R-:W-:Y:S01]  /*1af0*/  USHF.L.U64.HI UR11, UR10, 0x6, UR11 ;  /* 0x000000060a0b7899 */ /* 0x000fe2000801020b */
[----:B------:R-:W-:Y:S01]  /*1b00*/  LOP3.LUT R2, R3, R2, RZ, 0x3c, !PT ;  /* 0x0000000203027212 */ /* 0x000fe200078e3cff */
[----:B------:R-:W-:Y:S01]  /*1b10*/  IMAD.SHL.U32 R3, R5, 0x8, RZ ;  /* 0x0000000805037824 */ /* 0x000fe200078e00ff */
[----:B------:R-:W-:-:S02]  /*1b20*/  LOP3.LUT R75, R0, 0xffffff00, RZ, 0xc0, !PT ;  /* 0xffffff00004b7812 */ /* 0x000fc400078ec0ff */
[----:B-1----:R-:W-:-:S04]  /*1b30*/  IADD3 R6, P0, R14, UR19, RZ ;  /* 0x000000130e067c10 */ /* 0x002fc8000ff1e0ff */
[----:B------:R-:W-:Y:S02]  /*1b40*/  IADD3.X R7, R15, UR18, RZ, P0, !PT ;  /* 0x000000120f077c10 */ /* 0x000fe400087fe4ff */
[C---:B------:R-:W-:Y:S01]  /*1b50*/  LEA R138, P0, R18.reuse, UR12, 0x1 ;  /* 0x0000000c128a7c11 */ /* 0x040fe2000f8008ff */
[----:B------:R-:W-:Y:S02]  /*1b60*/  USHF.L.U32 UR12, UR10, 0x6, URZ ;  /* 0x000000060a0c7899 */ /* 0x000fe4000800063f */
[----:B------:R1:W-:Y:S01]  /*1b70*/  LDGSTS.E.BYPASS.LTC128B.128 [R143+0x2800], desc[UR16][R6.64] ;  /* 0x02800000068f7fae */ /* 0x0003e2000b901d50 */
[----:B------:R-:W-:-:S03]  /*1b80*/  LEA.HI.X R139, R18, UR13, R11, 0x1, P0 ;  /* 0x0000000d128b7c11 */ /* 0x000fc600080f0c0b */
[----:B------:R-:W0:Y:S01]  /*1b90*/  LDGDEPBAR ;  /* 0x00000000000079af */ /* 0x000e220000000000 */
[----:B--2---:R-:W-:-:S04]  /*1ba0*/  IADD3 R14, P0, R138, UR12, RZ ;  /* 0x0000000c8a0e7c10 */ /* 0x004fc8000ff1e0ff */
[----:B------:R-:W-:Y:S02]  /*1bb0*/  IADD3.X R15, R139, UR11, RZ, P0, !PT ;  /* 0x0000000b8b0f7c10 */ /* 0x000fe400087fe4ff */
[----:B------:R-:W-:-:S04]  /*1bc0*/  IADD3 R12, P0, R14, UR12, RZ ;  /* 0x0000000c0e0c7c10 */ /* 0x000fc8000ff1e0ff */
[----:B------:R-:W-:Y:S02]  /*1bd0*/  IADD3.X R13, R15, UR11, RZ, P0, !PT ;  /* 0x0000000b0f0d7c10 */ /* 0x000fe400087fe4ff */
[----:B------:R-:W-:-:S04]  /*1be0*/  IADD3 R10, P0, R12, UR12, RZ ;  /* 0x0000000c0c0a7c10 */ /* 0x000fc8000ff1e0ff */
[----:B------:R-:W-:Y:S01]  /*1bf0*/  IADD3.X R11, R13, UR11, RZ, P0, !PT ;  /* 0x0000000b0d0b7c10 */ /* 0x000fe200087fe4ff */
[----:B-1----:R-:W-:Y:S01]  /*1c00*/  IMAD R7, R5, 0x8, R142 ;  /* 0x0000000805077824 */ /* 0x002fe200078e028e */
[----:B------:R-:W-:-:S04]  /*1c10*/  DEPBAR.LE SB0, 0x0 ;  /* 0x000080000000791a */ /* 0x000fc80000000000 */
[----:B------:R-:W-:Y:S01]  /*1c20*/  BAR.SYNC.DEFER_BLOCKING 0x0 ;  /* 0x0000000000007b1d */ /* 0x000fe20000010000 */
[----:B------:R-:W-:Y:S01]  /*1c30*/  LOP3.LUT R5, R4, 0x8, R3, 0xf8, !PT ;  /* 0x0000000804057812 */ /* 0x000fe200078ef803 */
[----:B------:R-:W-:Y:S01]  /*1c40*/  IMAD R3, R30, 0x200, R75 ;  /* 0x000002001e037824 */ /* 0x000fe200078e024b */
[----:B------:R-:W-:Y:S01]  /*1c50*/  SHF.R.U32.HI R4, RZ, 0x3, R4 ;  /* 0x00000003ff047819 */ /* 0x000fe20000011604 */
[----:B------:R-:W-:Y:S01]  /*1c60*/  IMAD.U32 R0, R7, 0x20, R2 ;  /* 0x0000002007007824 */ /* 0x000fe200078e0002 */
[----:B------:R-:W-:Y:S01]  /*1c70*/  LOP3.LUT P0, RZ, R145, 0x2, RZ, 0xc0, !PT ;  /* 0x0000000291ff7812 */ /* 0x000fe2000780c0ff */
[C---:B------:R-:W-:Y:S01]  /*1c80*/  IMAD R3, R28.reuse, 0x20, R3 ;  /* 0x000000201c037824 */ /* 0x040fe200078e0203 */
[----:B------:R-:W-:Y:S01]  /*1c90*/  LOP3.LUT R2, R5, R4, RZ, 0x3c, !PT ;  /* 0x0000000405027212 */ /* 0x000fe200078e3cff */
[----:B------:R-:W-:Y:S01]  /*1ca0*/  IMAD R75, R28, 0x20, R75 ;  /* 0x000000201c4b7824 */ /* 0x000fe200078e024b */
[C---:B------:R-:W-:Y:S02]  /*1cb0*/  LEA R65, R0.reuse, UR5, 0x1 ;  /* 0x0000000500417c11 */ /* 0x040fe4000f8e08ff */
[----:B------:R-:W-:Y:S01]  /*1cc0*/  LEA R135, R0, UR4, 0x1 ;  /* 0x0000000400877c11 */ /* 0x000fe2000f8e08ff */
[----:B------:R-:W-:Y:S01]  /*1cd0*/  IMAD.IADD R136, R2, 0x1, R3 ;  /* 0x0000000102887824 */ /* 0x000fe200078e0203 */
[----:B------:R-:W-:Y:S01]  /*1ce0*/  LOP3.LUT R0, R31, 0xffffffe0, RZ, 0xc0, !PT ;  /* 0xffffffe01f007812 */ /* 0x000fe200078ec0ff */
[----:B------:R-:W-:-:S02]  /*1cf0*/  IMAD.MOV.U32 R3, RZ, RZ, 0x20 ;  /* 0x00000020ff037424 */ /* 0x000fc400078e00ff */
[C---:B------:R-:W-:Y:S01]  /*1d00*/  VIADD R133, R135.reuse, 0x20 ;  /* 0x0000002087857836 */ /* 0x040fe20000000000 */
[----:B------:R-:W-:Y:S01]  /*1d10*/  LEA R136, R136, UR5, 0x1 ;  /* 0x0000000588887c11 */ /* 0x000fe2000f8e08ff */
[----:B------:R-:W-:Y:S01]  /*1d20*/  @P0 VIADD R133, R135, 0xffffffe0 ;  /* 0xffffffe087850836 */ /* 0x000fe20000000000 */
[----:B------:R-:W-:Y:S01]  /*1d30*/  SEL R3, R3, 0xffffffe0, !P1 ;  /* 0xffffffe003037807 */ /* 0x000fe20004800000 */
[C---:B------:R-:W-:Y:S02]  /*1d40*/  IMAD.IADD R0, R29.reuse, 0x1, -R0 ;  /* 0x000000011d007824 */ /* 0x040fe400078e0a00 */
[----:B------:R-:W-:Y:S01]  /*1d50*/  IMAD.SHL.U32 R29, R29, 0x2, RZ ;  /* 0x000000021d1d7824 */ /* 0x000fe200078e00ff */
[----:B------:R-:W-:Y:S01]  /*1d60*/  @!PT LDS RZ, [RZ] ;  /* 0x00000000fffff984 */ /* 0x000fe20000000800 */
[----:B------:R-:W-:Y:S01]  /*1d70*/  @!PT LDS RZ, [RZ] ;  /* 0x00000000fffff984 */ /* 0x000fe20000000800 */
[----:B------:R-:W-:Y:S01]  /*1d80*/  @!PT LDS RZ, [RZ] ;  /* 0x00000000fffff984 */ /* 0x000fe20000000800 */
[----:B------:R-:W-:Y:S01]  /*1d90*/  LDGSTS.E.BYPASS.LTC128B.128 [R143+0x3000], desc[UR16][R138.64] ;  /* 0x030000008a8f7fae */ /* 0x000fe2000b901d50 */
[----:B------:R-:W-:Y:S02]  /*1da0*/  IMAD.IADD R134, R136, 0x1, R3 ;  /* 0x0000000188867824 */ /* 0x000fe400078e0203 */
[C---:B------:R-:W-:Y:S01]  /*1db0*/  VIADD R130, R133.reuse, 0x400 ;  /* 0x0000040085827836 */ /* 0x040fe20000000000 */
[----:B------:R-:W-:Y:S01]  /*1dc0*/  LDGSTS.E.BYPASS.LTC128B.128 [R143+0x3800], desc[UR16][R14.64] ;  /* 0x038000000e8f7fae */ /* 0x000fe2000b901d50 */
[----:B------:R-:W-:-:S02]  /*1dd0*/  VIADD R129, R133, 0x800 ;  /* 0x0000080085817836 */ /* 0x000fc40000000000 */
[C---:B------:R-:W-:Y:S01]  /*1de0*/  VIADD R128, R133.reuse, 0xc00 ;  /* 0x00000c0085807836 */ /* 0x040fe20000000000 */
[----:B------:R-:W-:Y:S01]  /*1df0*/  LDGSTS.E.BYPASS.LTC128B.128 [R143+0x4000], desc[UR16][R12.64] ;  /* 0x040000000c8f7fae */ /* 0x000fe2000b901d50 */
[C---:B------:R-:W-:Y:S02]  /*1e00*/  VIADD R127, R133.reuse, 0x1000 ;  /* 0x00001000857f7836 */ /* 0x040fe40000000000 */
[C---:B------:R-:W-:Y:S01]  /*1e10*/  VIADD R126, R133.reuse, 0x1400 ;  /* 0x00001400857e7836 */ /* 0x040fe20000000000 */
[----:B------:R1:W-:Y:S01]  /*1e20*/  LDGSTS.E.BYPASS.LTC128B.128 [R143+0x4800], desc[UR16][R10.64] ;  /* 0x048000000a8f7fae */ /* 0x0003e2000b901d50 */
[C---:B------:R-:W-:Y:S02]  /*1e30*/  VIADD R125, R133.reuse, 0x1800 ;  /* 0x00001800857d7836 */ /* 0x040fe40000000000 */
[----:B------:R-:W-:Y:S01]  /*1e40*/  VIADD R124, R133, 0x1c00 ;  /* 0x00001c00857c7836 */ /* 0x000fe20000000000 */
[----:B------:R-:W-:Y:S04]  /*1e50*/  LDSM.16.M88.4 R4, [R136] ;  /* 0x000000008804783b */ /* 0x000fe80000000200 */
[----:B------:R-:W2:Y:S04]  /*1e60*/  LDSM.16.M88.4 R16, [R65+0x1000] ;  /* 0x001000004110783b */ /* 0x000ea80000000200 */
[----:B------:R-:W-:Y:S04]  /*1e70*/  LDSM.16.M88.4 R36, [R134] ;  /* 0x000000008624783b */ /* 0x000fe80000000200 */
[----:B------:R-:W-:Y:S04]  /*1e80*/  LDSM.16.M88.4 R24, [R133] ;  /* 0x000000008518783b */ /* 0x000fe80000000200 */
[----:B------:R-:W-:Y:S04]  /*1e90*/  LDSM.16.M88.4 R40, [R133+0x400] ;  /* 0x000400008528783b */ /* 0x000fe80000000200 */
[----:B------:R-:W-:Y:S04]  /*1ea0*/  LDSM.16.M88.4 R20, [R65+0x1800] ;  /* 0x001800004114783b */ /* 0x000fe80000000200 */
[----:B-1----:R-:W1:Y:S04]  /*1eb0*/  LDSM.16.M88.4 R8, [R65+0x1400] ;  /* 0x001400004108783b */ /* 0x002e680000000200 */
[----:B------:R-:W-:Y:S04]  /*1ec0*/  LDSM.16.M88.4 R44, [R65+0x1c00] ;  /* 0x001c0000412c783b */ /* 0x000fe80000000200 */
[----:B------:R-:W0:Y:S01]  /*1ed0*/  LDGDEPBAR ;  /* 0x00000000000079af */ /* 0x000e220000000000 */
[C---:B--2---:R-:W-:Y:S06]  /*1ee0*/  HMMA.16816.F32 R48, R4.reuse, R16, RZ ;  /* 0x000000100430723c */ /* 0x044fec00000018ff */
[C---:B------:R-:W-:Y:S06]  /*1ef0*/  HMMA.16816.F32 R16, R4.reuse, R18, RZ ;  /* 0x000000120410723c */ /* 0x040fec00000018ff */
[----:B-1----:R-:W-:-:S12]  /*1f00*/  HMMA.16816.F32 R12, R4, R8, RZ ;  /* 0x00000008040c723c */ /* 0x002fd800000018ff */
[----:B------:R-:W-:Y:S01]  /*1f10*/  HMMA.16816.F32 R48, R36, R24, R48 ;  /* 0x000000182430723c */ /* 0x000fe20000001830 */
[----:B------:R-:W-:-:S04]  /*1f20*/  SHF.R.S32.HI R9, RZ, 0x1f, R0 ;  /* 0x0000001fff097819 */ /* 0x000fc80000011400 */
[----:B------:R-:W-:Y:S01]  /*1f30*/  LEA.HI R146, R9, R0, RZ, 0x2 ;  /* 0x0000000009927211 */ /* 0x000fe200078f10ff */
[----:B------:R-:W-:Y:S01]  /*1f40*/  HMMA.16816.F32 R16, R36, R26, R16 ;  /* 0x0000001a2410723c */ /* 0x000fe20000001810 */
[----:B------:R-:W-:Y:S01]  /*1f50*/  SHF.R.S32.HI R25, RZ, 0x1f, R31 ;  /* 0x0000001fff197819 */ /* 0x000fe2000001141f */
[----:B------:R-:W-:Y:S01]  /*1f60*/  VIADD R24, R60, 0xffffffff ;  /* 0xffffffff3c187836 */ /* 0x000fe20000000000 */
[----:B------:R-:W-:Y:S02]  /*1f70*/  SHF.R.S32.HI R146, RZ, 0x2, R146 ;  /* 0x00000002ff927819 */ /* 0x000fe40000011492 */
[----:B------:R-:W-:Y:S01]  /*1f80*/  LEA.HI R25, R25, R30, RZ, 0x2 ;  /* 0x0000001e19197211 */ /* 0x000fe200078f10ff */
[----:B------:R-:W-:Y:S01]  /*1f90*/  HMMA.16816.F32 R8, R4, R10, RZ ;  /* 0x0000000a0408723c */ /* 0x000fe200000018ff */
[----:B------:R-:W-:Y:S01]  /*1fa0*/  IADD3 R26, R33, 0x1, R146 ;  /* 0x00000001211a7810 */ /* 0x000fe20007ffe092 */
[C---:B------:R-:W-:Y:S01]  /*1fb0*/  IMAD.SHL.U32 R0, R24.reuse, 0x80, RZ ;  /* 0x0000008018007824 */ /* 0x040fe200078e00ff */
[----:B------:R-:W1:Y:S01]  /*1fc0*/  LDSM.16.M88.4 R32, [R133+0x800] ;  /* 0x000800008520783b */ /* 0x000e620000000200 */
[----:B------:R-:W-:-:S02]  /*1fd0*/  ISETP.GT.AND P0, PT, R24, R137, PT ;  /* 0x000000891800720c */ /* 0x000fc40003f04270 */
[----:B------:R-:W-:Y:S01]  /*1fe0*/  IADD3 R26, R73, -UR15, R26 ;  /* 0x8000000f491a7c10 */ /* 0x000fe2000fffe01a */
[----:B------:R-:W-:Y:S01]  /*1ff0*/  HMMA.16816.F32 R12, R36, R40, R12 ;  /* 0x00000028240c723c */ /* 0x000fe2000000180c */
[----:B------:R-:W-:Y:S02]  /*2000*/  LOP3.LUT R25, R25, 0xfffffffc, RZ, 0xc0, !PT ;  /* 0xfffffffc19197812 */ /* 0x000fe400078ec0ff */
[----:B------:R-:W-:Y:S01]  /*2010*/  LOP3.LUT R68, R0, 0x6, R29, 0xf8, !PT ;  /* 0x0000000600447812 */ /* 0x000fe200078ef81d */
[----:B------:R-:W-:Y:S02]  /*2020*/  VIADD R24, R26, UR14 ;  /* 0x0000000e1a187c36 */ /* 0x000fe40008000000 */
[----:B------:R-:W-:Y:S01]  /*2030*/  IMAD.IADD R151, R30, 0x1, -R25 ;  /* 0x000000011e977824 */ /* 0x000fe200078e0a19 */
[----:B------:R-:W-:Y:S02]  /*2040*/  LOP3.LUT R30, R68, 0x1, RZ, 0xfc, !PT ;  /* 0x00000001441e7812 */ /* 0x000fe400078efcff */
[----:B------:R-:W-:-:S02]  /*2050*/  VIMNMX R81, R24, R73, PT ;  /* 0x0000004918517248 */ /* 0x000fc40003fe0100 */
[----:B------:R-:W-:Y:S02]  /*2060*/  VIADDMNMX R73, R24, 0x8, R73, PT ;  /* 0x0000000818497846 */ /* 0x000fe40003800149 */
[----:B------:R-:W-:Y:S01]  /*2070*/  HMMA.16816.F32 R24, R4, R20, RZ ;  /* 0x000000140418723c */ /* 0x000fe200000018ff */
[----:B------:R-:W-:Y:S02]  /*2080*/  LOP3.LUT R40, R68, 0x8, RZ, 0xfc, !PT ;  /* 0x0000000844287812 */ /* 0x000fe400078efcff */
[C---:B------:R-:W-:Y:S02]  /*2090*/  ISETP.GE.AND P1, PT, R30.reuse, R81, PT ;  /* 0x000000511e00720c */ /* 0x040fe40003f26270 */
[----:B------:R-:W-:Y:S01]  /*20a0*/  ISETP.GE.AND P4, PT, R30, R73, PT ;  /* 0x000000491e00720c */ /* 0x000fe20003f86270 */
[----:B------:R-:W-:Y:S01]  /*20b0*/  HMMA.16816.F32 R8, R36, R42, R8 ;  /* 0x0000002a2408723c */ /* 0x000fe20000001808 */
[C---:B------:R-:W-:Y:S01]  /*20c0*/  ISETP.GE.AND P3, PT, R40.reuse, R81, PT ;  /* 0x000000512800720c */ /* 0x040fe20003f66270 */
[----:B------:R-:W2:Y:S01]  /*20d0*/  LDSM.16.M88.4 R28, [R133+0xc00] ;  /* 0x000c0000851c783b */ /* 0x000ea20000000200 */
[----:B------:R-:W-:-:S02]  /*20e0*/  ISETP.GE.AND P5, PT, R40, R73, PT ;  /* 0x000000492800720c */ /* 0x000fc40003fa6270 */
[----:B------:R-:W-:Y:S01]  /*20f0*/  LOP3.LUT R20, R68, 0x9, RZ, 0xfc, !PT ;  /* 0x0000000944147812 */ /* 0x000fe200078efcff */
[----:B------:R-:W3:Y:S01]  /*2100*/  LDSM.16.M88.4 R40, [R65+0x2000] ;  /* 0x002000004128783b */ /* 0x000ee20000000200 */
[----:B------:R-:W-:Y:S02]  /*2110*/  FSEL R70, R49, -INF , !P1 ;  /* 0xff80000031467808 */ /* 0x000fe40004800000 */
[C---:B------:R-:W-:Y:S02]  /*2120*/  ISETP.GE.AND P2, PT, R20.reuse, R81, PT ;  /* 0x000000511400720c */ /* 0x040fe40003f46270 */
[----:B------:R-:W-:Y:S02]  /*2130*/  ISETP.GE.AND P1, PT, R20, R73, PT ;  /* 0x000000491400720c */ /* 0x000fe40003f26270 */
[----:B------:R-:W-:Y:S01]  /*2140*/  LOP3.LUT R52, R68, 0x10, RZ, 0xfc, !PT ;  /* 0x0000001044347812 */ /* 0x000fe200078efcff */
[----:B------:R-:W-:Y:S01]  /*2150*/  HMMA.16816.F32 R20, R4, R22, RZ ;  /* 0x000000160414723c */ /* 0x000fe200000018ff */
[----:B------:R-:W-:-:S02]  /*2160*/  FSEL R69, R51, -INF , !P4 ;  /* 0xff80000033457808 */ /* 0x000fc40006000000 */
[----:B------:R-:W-:Y:S02]  /*2170*/  FSEL R72, R16, -INF , !P3 ;  /* 0xff80000010487808 */ /* 0x000fe40005800000 */
[----:B------:R-:W-:Y:S01]  /*2180*/  ISETP.GE.AND P4, PT, R52, R81, PT ;  /* 0x000000513400720c */ /* 0x000fe20003f86270 */
[----:B-1----:R-:W-:Y:S01]  /*2190*/  HMMA.16816.F32 R24, R36, R32, R24 ;  /* 0x000000202418723c */ /* 0x002fe20000001818 */
[----:B------:R-:W-:Y:S02]  /*21a0*/  LOP3.LUT R16, R68, 0x18, RZ, 0xfc, !PT ;  /* 0x0000001844107812 */ /* 0x000fe400078efcff */
[----:B------:R-:W-:Y:S02]  /*21b0*/  ISETP.GE.AND P3, PT, R52, R73, PT ;  /* 0x000000493400720c */ /* 0x000fe40003f66270 */
[----:B------:R-:W-:Y:S01]  /*21c0*/  FSEL R79, R19, -INF , !P1 ;  /* 0xff800000134f7808 */ /* 0x000fe20004800000 */
[----:B------:R-:W-:Y:S01]  /*21d0*/  HMMA.16816.F32 R52, R4, R44, RZ ;  /* 0x0000002c0434723c */ /* 0x000fe200000018ff */
[----:B------:R-:W-:-:S02]  /*21e0*/  FSEL R76, R12, -INF , !P4 ;  /* 0xff8000000c4c7808 */ /* 0x000fc40006000000 */
[----:B------:R-:W-:Y:S02]  /*21f0*/  LOP3.LUT R56, R68, 0x11, RZ, 0xfc, !PT ;  /* 0x0000001144387812 */ /* 0x000fe400078efcff */
[----:B------:R-:W-:Y:S01]  /*2200*/  FSEL R71, R18, -INF , !P5 ;  /* 0xff80000012477808 */ /* 0x000fe20006800000 */
[----:B------:R-:W-:Y:S01]  /*2210*/  HMMA.16816.F32 R44, R4, R46, RZ ;  /* 0x0000002e042c723c */ /* 0x000fe200000018ff */
[----:B------:R-:W-:Y:S02]  /*2220*/  FSEL R74, R17, -INF , !P2 ;  /* 0xff800000114a7808 */ /* 0x000fe40005000000 */
[C---:B------:R-:W-:Y:S02]  /*2230*/  ISETP.GE.AND P1, PT, R16.reuse, R81, PT ;  /* 0x000000511000720c */ /* 0x040fe40003f26270 */
[----:B------:R-:W-:Y:S01]  /*2240*/  ISETP.GE.AND P4, PT, R16, R73, PT ;  /* 0x000000491000720c */ /* 0x000fe20003f86270 */
[----:B------:R-:W-:Y:S01]  /*2250*/  HMMA.16816.F32 R20, R36, R34, R20 ;  /* 0x000000222414723c */ /* 0x000fe20000001814 */
[----:B------:R-:W1:Y:S01]  /*2260*/  LDSM.16.M88.4 R16, [R65+0x2400] ;  /* 0x002400004110783b */ /* 0x000e620000000200 */
[----:B------:R-:W-:-:S02]  /*2270*/  ISETP.GE.AND P5, PT, R56, R81, PT ;  /* 0x000000513800720c */ /* 0x000fc40003fa6270 */
[----:B------:R-:W-:Y:S02]  /*2280*/  ISETP.GE.AND P2, PT, R56, R73, PT ;  /* 0x000000493800720c */ /* 0x000fe40003f46270 */
[----:B------:R-:W4:Y:S01]  /*2290*/  LDSM.16.M88.4 R56, [R133+0x1000] ;  /* 0x001000008538783b */ /* 0x000f220000000200 */
[C---:B------:R-:W-:Y:S02]  /*22a0*/  LOP3.LUT R32, R68.reuse, 0x19, RZ, 0xfc, !PT ;  /* 0x0000001944207812 */ /* 0x040fe400078efcff */
[----:B------:R-:W-:Y:S02]  /*22b0*/  LOP3.LUT R12, R68, 0x20, RZ, 0xfc, !PT ;  /* 0x00000020440c7812 */ /* 0x000fe400078efcff */
[----:B------:R-:W-:Y:S01]  /*22c0*/  FSEL R77, R14, -INF , !P3 ;  /* 0xff8000000e4d7808 */ /* 0x000fe20005800000 */
[----:B--2---:R-:W-:Y:S01]  /*22d0*/  HMMA.16816.F32 R52, R36, R28, R52 ;  /* 0x0000001c2434723c */ /* 0x004fe20000001834 */
[----:B------:R-:W-:Y:S02]  /*22e0*/  ISETP.GE.AND P3, PT, R32, R81, PT ;  /* 0x000000512000720c */ /* 0x000fe40003f66270 */
[----:B------:R-:W-:-:S02]  /*22f0*/  FSEL R78, R13, -INF , !P5 ;  /* 0xff8000000d4e7808 */ /* 0x000fc40006800000 */
[----:B------:R-:W-:Y:S01]  /*2300*/  FSEL R80, R8, -INF , !P1 ;  /* 0xff80000008507808 */ /* 0x000fe20004800000 */
[----:B------:R-:W-:Y:S01]  /*2310*/  HMMA.16816.F32 R44, R36, R30, R44 ;  /* 0x0000001e242c723c */ /* 0x000fe2000000182c */
[----:B------:R-:W-:Y:S01]  /*2320*/  ISETP.GE.AND P5, PT, R32, R73, PT ;  /* 0x000000492000720c */ /* 0x000fe20003fa6270 */
[----:B------:R-:W-:Y:S01]  /*2330*/  LDSM.16.M88.4 R28, [R65+0x2800] ;  /* 0x00280000411c783b */ /* 0x000fe20000000200 */
[----:B------:R-:W-:Y:S02]  /*2340*/  FSEL R83, R15, -INF , !P2 ;  /* 0xff8000000f537808 */ /* 0x000fe40005000000 */
[----:B------:R-:W-:Y:S02]  /*2350*/  LOP3.LUT R8, R68, 0x21, RZ, 0xfc, !PT ;  /* 0x0000002144087812 */ /* 0x000fe400078efcff */
[C---:B------:R-:W-:Y:S02]  /*2360*/  ISETP.GE.AND P2, PT, R12.reuse, R81, PT ;  /* 0x000000510c00720c */ /* 0x040fe40003f46270 */
[----:B------:R-:W-:-:S02]  /*2370*/  ISETP.GE.AND P1, PT, R12, R73, PT ;  /* 0x000000490c00720c */ /* 0x000fc40003f26270 */
[----:B------:R-:W-:Y:S02]  /*2380*/  LOP3.LUT R12, R68, 0x28, RZ, 0xfc, !PT ;  /* 0x00000028440c7812 */ /* 0x000fe400078efcff */
[----:B------:R-:W-:Y:S02]  /*2390*/  FSEL R95, R10, -INF , !P4 ;  /* 0xff8000000a5f7808 */ /* 0x000fe40006000000 */
[----:B------:R-:W-:Y:S02]  /*23a0*/  FSEL R82, R9, -INF , !P3 ;  /* 0xff80000009527808 */ /* 0x000fe40005800000 */
[C---:B------:R-:W-:Y:S02]  /*23b0*/  ISETP.GE.AND P4, PT, R8.reuse, R81, PT ;  /* 0x000000510800720c */ /* 0x040fe40003f86270 */
[----:B------:R-:W-:Y:S02]  /*23c0*/  ISETP.GE.AND P3, PT, R8, R73, PT ;  /* 0x000000490800720c */ /* 0x000fe40003f66270 */
[----:B------:R-:W-:-:S02]  /*23d0*/  FSEL R93, R11, -INF , !P5 ;  /* 0xff8000000b5d7808 */ /* 0x000fc40006800000 */
[C---:B---3--:R-:W-:Y:S01]  /*23e0*/  HMMA.16816.F32 R8, R4.reuse, R40, RZ ;  /* 0x000000280408723c */ /* 0x048fe200000018ff */
[----:B------:R-:W-:Y:S02]  /*23f0*/  FSEL R61, R24, -INF , !P2 ;  /* 0xff800000183d7808 */ /* 0x000fe40005000000 */
[C---:B------:R-:W-:Y:S02]  /*2400*/  ISETP.GE.AND P5, PT, R12.reuse, R81, PT ;  /* 0x000000510c00720c */ /* 0x040fe40003fa6270 */
[----:B------:R-:W-:Y:S01]  /*2410*/  ISETP.GE.AND P2, PT, R12, R73, PT ;  /* 0x000000490c00720c */ /* 0x000fe20003f46270 */
[----:B------:R-:W-:Y:S01]  /*2420*/  HMMA.16816.F32 R40, R4, R42, RZ ;  /* 0x0000002a0428723c */ /* 0x000fe200000018ff */
[----:B------:R-:W2:Y:S01]  /*2430*/  LDSM.16.M88.4 R12, [R133+0x1400] ;  /* 0x00140000850c783b */ /* 0x000ea20000000200 */
        /* <DEDUP_REMOVED lines=8> */
[C---:B------:R-:W-:Y:S01]  /*24c0*/  ISETP.GE.AND P4, PT, R32.reuse, R73, PT ;  /* 0x000000492000720c */ /* 0x040fe20003f86270 */
[----:B-1----:R-:W-:Y:S01]  /*24d0*/  HMMA.16816.F32 R24, R4, R16, RZ ;  /* 0x000000100418723c */ /* 0x002fe200000018ff */
[----:B------:R-:W-:Y:S02]  /*24e0*/  ISETP.GE.AND P1, PT, R32, R81, PT ;  /* 0x000000512000720c */ /* 0x000fe40003f26270 */
[C---:B------:R-:W-:Y:S01]  /*24f0*/  LOP3.LUT R20, R68.reuse, 0x31, RZ, 0xfc, !PT ;  /* 0x0000003144147812 */ /* 0x040fe200078efcff */
[----:B------:R-:W1:Y:S01]  /*2500*/  LDSM.16.M88.4 R32, [R133+0x1800] ;  /* 0x001800008520783b */ /* 0x000e620000000200 */
[----:B------:R-:W-:Y:S01]  /*2510*/  FSEL R91, R23, -INF , !P4 ;  /* 0xff800000175b7808 */ /* 0x000fe20006000000 */
[----:B----4-:R-:W-:Y:S01]  /*2520*/  HMMA.16816.F32 R8, R36, R56, R8 ;  /* 0x000000382408723c */ /* 0x010fe20000001808 */
[----:B------:R-:W-:Y:S02]  /*2530*/  LOP3.LUT R16, R68, 0x38, RZ, 0xfc, !PT ;  /* 0x0000003844107812 */ /* 0x000fe400078efcff */
[----:B------:R-:W-:-:S02]  /*2540*/  FSEL R49, R52, -INF , !P3 ;  /* 0xff80000034317808 */ /* 0x000fc40005800000 */
[----:B------:R-:W-:Y:S01]  /*2550*/  FSEL R85, R22, -INF , !P2 ;  /* 0xff80000016557808 */ /* 0x000fe20005000000 */
[----:B------:R-:W-:Y:S01]  /*2560*/  HMMA.16816.F32 R40, R36, R58, R40 ;  /* 0x0000003a2428723c */ /* 0x000fe20000001828 */
[----:B------:R-:W-:Y:S02]  /*2570*/  FSEL R84, R21, -INF , !P1 ;  /* 0xff80000015547808 */ /* 0x000fe40004800000 */
[C---:B------:R-:W-:Y:S02]  /*2580*/  ISETP.GE.AND P4, PT, R16.reuse, R81, PT ;  /* 0x000000511000720c */ /* 0x040fe40003f86270 */
[----:B------:R-:W-:Y:S02]  /*2590*/  ISETP.GE.AND P3, PT, R16, R73, PT ;  /* 0x000000491000720c */ /* 0x000fe40003f66270 */
[C---:B------:R-:W-:Y:S01]  /*25a0*/  ISETP.GE.AND P2, PT, R20.reuse, R81, PT ;  /* 0x000000511400720c */ /* 0x040fe20003f46270 */
[----:B------:R-:W-:Y:S01]  /*25b0*/  HMMA.16816.F32 R16, R4, R18, RZ ;  /* 0x000000120410723c */ /* 0x000fe200000018ff */
[----:B------:R-:W-:-:S02]  /*25c0*/  ISETP.GE.AND P1, PT, R20, R73, PT ;  /* 0x000000491400720c */ /* 0x000fc40003f26270 */
[----:B------:R-:W3:Y:S01]  /*25d0*/  LDSM.16.M88.4 R20, [R65+0x2c00] ;  /* 0x002c00004114783b */ /* 0x000ee20000000200 */
[C---:B------:R-:W-:Y:S02]  /*25e0*/  LOP3.LUT R66, R68.reuse, 0x39, RZ, 0xfc, !PT ;  /* 0x0000003944427812 */ /* 0x040fe400078efcff */
[----:B------:R-:W-:Y:S01]  /*25f0*/  LOP3.LUT R52, R68, 0x40, RZ, 0xfc, !PT ;  /* 0x0000004044347812 */ /* 0x000fe200078efcff */
[----:B--2---:R-:W-:Y:S01]  /*2600*/  HMMA.16816.F32 R24, R36, R12, R24 ;  /* 0x0000000c2418723c */ /* 0x004fe20000001818 */
[----:B------:R-:W-:Y:S02]  /*2610*/  FSEL R51, R54, -INF , !P5 ;  /* 0xff80000036337808 */ /* 0x000fe40006800000 */
[----:B------:R-:W-:Y:S02]  /*2620*/  ISETP.GE.AND P5, PT, R66, R81, PT ;  /* 0x000000514200720c */ /* 0x000fe40003fa6270 */
[----:B------:R-:W-:Y:S02]  /*2630*/  FSEL R58, R44, -INF , !P4 ;  /* 0xff8000002c3a7808 */ /* 0x000fe40006000000 */
[----:B------:R-:W-:-:S02]  /*2640*/  FSEL R56, R53, -INF , !P2 ;  /* 0xff80000035387808 */ /* 0x000fc40005000000 */
[----:B------:R-:W-:Y:S02]  /*2650*/  FSEL R59, R55, -INF , !P1 ;  /* 0xff800000373b7808 */ /* 0x000fe40004800000 */
[----:B------:R-:W-:Y:S02]  /*2660*/  LOP3.LUT R44, R68, 0x41, RZ, 0xfc, !PT ;  /* 0x00000041442c7812 */ /* 0x000fe400078efcff */
[----:B------:R-:W-:Y:S02]  /*2670*/  ISETP.GE.AND P2, PT, R66, R73, PT ;  /* 0x000000494200720c */ /* 0x000fe40003f46270 */
[----:B------:R-:W-:Y:S02]  /*2680*/  ISETP.GE.AND P1, PT, R52, R81, PT ;  /* 0x000000513400720c */ /* 0x000fe40003f26270 */
[----:B------:R-:W-:Y:S01]  /*2690*/  LOP3.LUT R12, R68, 0x48, RZ, 0xfc, !PT ;  /* 0x00000048440c7812 */ /* 0x000fe200078efcff */
[----:B------:R-:W-:Y:S01]  /*26a0*/  HMMA.16816.F32 R16, R36, R14, R16 ;  /* 0x0000000e2410723c */ /* 0x000fe20000001810 */
[----:B------:R-:W-:-:S02]  /*26b0*/  FSEL R67, R46, -INF , !P3 ;  /* 0xff8000002e437808 */ /* 0x000fc40005800000 */
[----:B------:R-:W-:Y:S02]  /*26c0*/  FSEL R66, R45, -INF , !P5 ;  /* 0xff8000002d427808 */ /* 0x000fe40006800000 */
[C---:B------:R-:W-:Y:S02]  /*26d0*/  ISETP.GE.AND P3, PT, R44.reuse, R81, PT ;  /* 0x000000512c00720c */ /* 0x040fe40003f66270 */
[-C--:B------:R-:W-:Y:S02]  /*26e0*/  ISETP.GE.AND P5, PT, R44, R73.reuse, PT ;  /* 0x000000492c00720c */ /* 0x080fe40003fa6270 */
[----:B------:R-:W-:Y:S02]  /*26f0*/  ISETP.GE.AND P4, PT, R52, R73, PT ;  /* 0x000000493400720c */ /* 0x000fe40003f86270 */
[----:B------:R-:W-:Y:S01]  /*2700*/  FSEL R89, R47, -INF , !P2 ;  /* 0xff8000002f597808 */ /* 0x000fe20005000000 */
[----:B------:R-:W-:Y:S01]  /*2710*/  HMMA.16816.F32 R52, R4, R28, RZ ;  /* 0x0000001c0434723c */ /* 0x000fe200000018ff */
[----:B------:R-:W-:-:S02]  /*2720*/  FSEL R44, R8, -INF , !P1 ;  /* 0xff800000082c7808 */ /* 0x000fc40004800000 */
[C---:B------:R-:W-:Y:S02]  /*2730*/  ISETP.GE.AND P2, PT, R12.reuse, R81, PT ;  /* 0x000000510c00720c */ /* 0x040fe40003f46270 */
[----:B------:R-:W-:Y:S01]  /*2740*/  ISETP.GE.AND P1, PT, R12, R73, PT ;  /* 0x000000490c00720c */ /* 0x000fe20003f26270 */
[----:B------:R-:W-:Y:S01]  /*2750*/  HMMA.16816.F32 R28, R4, R30, RZ ;  /* 0x0000001e041c723c */ /* 0x000fe200000018ff */
[----:B------:R-:W2:Y:S01]  /*2760*/  LDSM.16.M88.4 R12, [R133+0x1c00] ;  /* 0x001c0000850c783b */ /* 0x000ea20000000200 */
[----:B------:R-:W-:Y:S01]  /*2770*/  LOP3.LUT R8, R68, 0x49, RZ, 0xfc, !PT ;  /* 0x0000004944087812 */ /* 0x000fe200078efcff */
[----:B------:R-:W-:-:S04]  /*2780*/  DEPBAR.LE SB0, 0x0 ;  /* 0x000080000000791a */ /* 0x000fc80000000000 */
[----:B------:R-:W-:Y:S02]  /*2790*/  FSEL R45, R10, -INF , !P4 ;  /* 0xff8000000a2d7808 */ /* 0x000fe40006000000 */
[----:B------:R-:W-:Y:S02]  /*27a0*/  FSEL R46, R9, -INF , !P3 ;  /* 0xff800000092e7808 */ /* 0x000fe40005800000 */
[C---:B------:R-:W-:Y:S02]  /*27b0*/  ISETP.GE.AND P4, PT, R8.reuse, R81, PT ;  /* 0x000000510800720c */ /* 0x040fe40003f86270 */
[----:B------:R-:W-:Y:S02]  /*27c0*/  ISETP.GE.AND P3, PT, R8, R73, PT ;  /* 0x000000490800720c */ /* 0x000fe40003f66270 */
[----:B------:R-:W-:Y:S02]  /*27d0*/  LOP3.LUT R8, R68, 0x50, RZ, 0xfc, !PT ;  /* 0x0000005044087812 */ /* 0x000fe400078efcff */
[----:B------:R-:W-:Y:S01]  /*27e0*/  FSEL R57, R11, -INF , !P5 ;  /* 0xff8000000b397808 */ /* 0x000fe20006800000 */
[----:B-1----:R-:W-:Y:S01]  /*27f0*/  HMMA.16816.F32 R52, R36, R32, R52 ;  /* 0x000000202434723c */ /* 0x002fe20000001834 */
[----:B------:R-:W-:-:S02]  /*2800*/  FSEL R40, R40, -INF , !P2 ;  /* 0xff80000028287808 */ /* 0x000fc40005000000 */
[C---:B------:R-:W-:Y:S02]  /*2810*/  ISETP.GE.AND P5, PT, R8.reuse, R81, PT ;  /* 0x000000510800720c */ /* 0x040fe40003fa6270 */
[----:B------:R-:W-:Y:S01]  /*2820*/  ISETP.GE.AND P2, PT, R8, R73, PT ;  /* 0x000000490800720c */ /* 0x000fe20003f46270 */
[----:B------:R-:W-:Y:S01]  /*2830*/  HMMA.16816.F32 R28, R36, R34, R28 ;  /* 0x00000022241c723c */ /* 0x000fe2000000181c */
[----:B------:R-:W-:Y:S02]  /*2840*/  LOP3.LUT R86, R68, 0x51, RZ, 0xfc, !PT ;  /* 0x0000005144567812 */ /* 0x000fe400078efcff */
[----:B------:R-:W-:Y:S02]  /*2850*/  FSEL R47, R42, -INF , !P1 ;  /* 0xff8000002a2f7808 */ /* 0x000fe40004800000 */
[----:B------:R-:W-:Y:S01]  /*2860*/  FSEL R41, R41, -INF , !P4 ;  /* 0xff80000029297808 */ /* 0x000fe20006000000 */
[----:B---3--:R-:W-:Y:S01]  /*2870*/  HMMA.16816.F32 R8, R4, R20, RZ ;  /* 0x000000140408723c */ /* 0x008fe200000018ff */
[----:B------:R-:W-:-:S02]  /*2880*/  FSEL R65, R43, -INF , !P3 ;  /* 0xff8000002b417808 */ /* 0x000fc40005800000 */
[----:B------:R-:W-:Y:S01]  /*2890*/  FSEL R24, R24, -INF , !P5 ;  /* 0xff80000018187808 */ /* 0x000fe20006800000 */
[----:B------:R-:W-:Y:S01]  /*28a0*/  BAR.SYNC.DEFER_BLOCKING 0x0 ;  /* 0x0000000000007b1d */ /* 0x000fe20000010000 */
[----:B------:R-:W-:Y:S01]  /*28b0*/  ISETP.GE.AND P1, PT, R86, R81, PT ;  /* 0x000000515600720c */ /* 0x000fe20003f26270 */
[----:B------:R-:W-:Y:S01]  /*28c0*/  HMMA.16816.F32 R4, R4, R22, RZ ;  /* 0x000000160404723c */ /* 0x000fe200000018ff */
[----:B------:R-:W-:Y:S02]  /*28d0*/  LOP3.LUT R20, R68, 0x58, RZ, 0xfc, !PT ;  /* 0x0000005844147812 */ /* 0x000fe400078efcff */
[----:B------:R-:W-:Y:S02]  /*28e0*/  ISETP.GE.AND P4, PT, R86, R73, PT ;  /* 0x000000495600720c */ /* 0x000fe40003f86270 */
[C---:B------:R-:W-:Y:S02]  /*28f0*/  ISETP.GE.AND P3, PT, R20.reuse, R81, PT ;  /* 0x000000511400720c */ /* 0x040fe40003f66270 */
[----:B------:R-:W-:-:S02]  /*2900*/  ISETP.GE.AND P5, PT, R20, R73, PT ;  /* 0x000000491400720c */ /* 0x000fc40003fa6270 */
[C---:B------:R-:W-:Y:S02]  /*2910*/  LOP3.LUT R32, R68.reuse, 0x59, RZ, 0xfc, !PT ;  /* 0x0000005944207812 */ /* 0x040fe400078efcff */
[----:B------:R-:W-:Y:S02]  /*2920*/  LOP3.LUT R20, R68, 0x60, RZ, 0xfc, !PT ;  /* 0x0000006044147812 */ /* 0x000fe400078efcff */
[----:B------:R-:W-:Y:S02]  /*2930*/  FSEL R33, R26, -INF , !P2 ;  /* 0xff8000001a217808 */ /* 0x000fe40005000000 */
[----:B------:R-:W-:Y:S02]  /*2940*/  FSEL R26, R25, -INF , !P1 ;  /* 0xff800000191a7808 */ /* 0x000fe40004800000 */
[----:B------:R-:W-:Y:S01]  /*2950*/  FSEL R35, R27, -INF , !P4 ;  /* 0xff8000001b237808 */ /* 0x000fe20006000000 */
[----:B--2---:R-:W-:Y:S01]  /*2960*/  HMMA.16816.F32 R8, R36, R12, R8 ;  /* 0x0000000c2408723c */ /* 0x004fe20000001808 */
[----:B------:R-:W-:-:S02]  /*2970*/  FSEL R16, R16, -INF , !P3 ;  /* 0xff80000010107808 */ /* 0x000fc40005800000 */
[C---:B------:R-:W-:Y:S02]  /*2980*/  ISETP.GE.AND P2, PT, R32.reuse, R81, PT ;  /* 0x000000512000720c */ /* 0x040fe40003f46270 */
[----:B------:R-:W-:Y:S02]  /*2990*/  ISETP.GE.AND P1, PT, R32, R73, PT ;  /* 0x000000492000720c */ /* 0x000fe40003f26270 */
[C---:B------:R-:W-:Y:S02]  /*29a0*/  ISETP.GE.AND P4, PT, R20.reuse, R81, PT ;  /* 0x000000511400720c */ /* 0x040fe40003f86270 */
[----:B------:R-:W-:Y:S02]  /*29b0*/  ISETP.GE.AND P3, PT, R20, R73, PT ;  /* 0x000000491400720c */ /* 0x000fe40003f66270 */
[C---:B------:R-:W-:Y:S02]  /*29c0*/  LOP3.LUT R22, R68.reuse, 0x61, RZ, 0xfc, !PT ;  /* 0x0000006144167812 */ /* 0x040fe400078efcff */
[----:B------:R-:W-:-:S02]  /*29d0*/  LOP3.LUT R20, R68, 0x68, RZ, 0xfc, !PT ;  /* 0x0000006844147812 */ /* 0x000fc400078efcff */
[----:B------:R-:W-:Y:S02]  /*29e0*/  FSEL R27, R18, -INF , !P5 ;  /* 0xff800000121b7808 */ /* 0x000fe40006800000 */
[----:B------:R-:W-:Y:S02]  /*29f0*/  FSEL R18, R17, -INF , !P2 ;  /* 0xff80000011127808 */ /* 0x000fe40005000000 */
[----:B------:R-:W-:Y:S02]  /*2a00*/  FSEL R43, R19, -INF , !P1 ;  /* 0xff800000132b7808 */ /* 0x000fe40004800000 */
[----:B------:R-:W-:Y:S02]  /*2a10*/  ISETP.GE.AND P2, PT, R22, R73, PT ;  /* 0x000000491600720c */ /* 0x000fe40003f46270 */
[----:B------:R-:W-:Y:S02]  /*2a20*/  ISETP.GE.AND P1, PT, R20, R81, PT ;  /* 0x000000511400720c */ /* 0x000fe40003f26270 */
[----:B------:R-:W-:-:S02]  /*2a30*/  LOP3.LUT R12, R68, 0x70, RZ, 0xfc, !PT ;  /* 0x00000070440c7812 */ /* 0x000fc400078efcff */
[----:B------:R-:W-:Y:S02]  /*2a40*/  FSEL R19, R55, -INF , !P2 ;  /* 0xff80000037137808 */ /* 0x000fe40005000000 */
[----:B------:R-:W-:Y:S02]  /*2a50*/  FSEL R28, R28, -INF , !P1 ;  /* 0xff8000001c1c7808 */ /* 0x000fe40004800000 */
[C---:B------:R-:W-:Y:S02]  /*2a60*/  ISETP.GE.AND P2, PT, R12.reuse, R81, PT ;  /* 0x000000510c00720c */ /* 0x040fe40003f46270 */
[----:B------:R-:W-:Y:S02]  /*2a70*/  ISETP.GE.AND P1, PT, R12, R73, PT ;  /* 0x000000490c00720c */ /* 0x000fe40003f26270 */
[----:B------:R-:W-:Y:S01]  /*2a80*/  HMMA.16816.F32 R12, R36, R14, R4 ;  /* 0x0000000e240c723c */ /* 0x000fe20000001804 */
[----:B------:R-:W-:Y:S02]  /*2a90*/  ISETP.GE.AND P5, PT, R22, R81, PT ;  /* 0x000000511600720c */ /* 0x000fe40003fa6270 */
[----:B------:R-:W-:-:S02]  /*2aa0*/  LOP3.LUT R22, R68, 0x69, RZ, 0xfc, !PT ;  /* 0x0000006944167812 */ /* 0x000fc400078efcff */
[----:B------:R-:W-:Y:S02]  /*2ab0*/  FSEL R52, R52, -INF , !P4 ;  /* 0xff80000034347808 */ /* 0x000fe40006000000 */
[----:B------:R-:W-:Y:S02]  /*2ac0*/  FSEL R17, R54, -INF , !P3 ;  /* 0xff80000036117808 */ /* 0x000fe40005800000 */
[----:B------:R-:W-:Y:S02]  /*2ad0*/  FSEL R53, R53, -INF , !P5 ;  /* 0xff80000035357808 */ /* 0x000fe40006800000 */
        /* <DEDUP_REMOVED lines=15> */
[----:B------:R-:W-:Y:S02]  /*2bd0*/  LOP3.LUT R4, R68, 0x79, RZ, 0xfc, !PT ;  /* 0x0000007944047812 */ /* 0x000fe400078efcff */
[----:B------:R-:W-:Y:S02]  /*2be0*/  FSEL R32, R9, -INF , !P4 ;  /* 0xff80000009207808 */ /* 0x000fe40006000000 */
[----:B------:R-:W-:Y:S02]  /*2bf0*/  FSEL R23, R11, -INF , !P3 ;  /* 0xff8000000b177808 */ /* 0x000fe40005800000 */
[----:B------:R-:W-:Y:S02]  /*2c00*/  FSEL R48, R48, -INF , !P1 ;  /* 0xff80000030307808 */ /* 0x000fe40004800000 */
[----:B------:R-:W-:Y:S02]  /*2c10*/  ISETP.GE.AND P4, PT, R4, R81, PT ;  /* 0x000000510400720c */ /* 0x000fe40003f86270 */
[----:B------:R-:W-:-:S02]  /*2c20*/  ISETP.GE.AND P3, PT, R68, R73, PT ;  /* 0x000000494400720c */ /* 0x000fc40003f66270 */
[----:B------:R-:W-:Y:S01]  /*2c30*/  ISETP.GE.AND P1, PT, R4, R73, PT ;  /* 0x000000490400720c */ /* 0x000fe20003f26270 */
[----:B------:R-:W-:Y:S01]  /*2c40*/  IMAD.IADD R4, R2, 0x1, R75 ;  /* 0x0000000102047824 */ /* 0x000fe200078e024b */
        /* <DEDUP_REMOVED lines=64> */
.L_x_4241:
[----:B------:R-:W-:-:S04]  /*3050*/  ULEA UR6, -UR6, URZ, 0x7 ;  /* 0x0000003f06067291 */ /* 0x000fc8000f8e393f */
[----:B------:R-:W-:Y:S02]  /*3060*/  USHF.R.S32.HI UR4, URZ, 0x1f, UR6 ;  /* 0x0000001f3f047899 */ /* 0x000fe40008011406 */
[----:B------:R-:W-:-:S04]  /*3070*/  MOV R8, UR6 ;  /* 0x0000000600087c02 */ /* 0x000fc80008000f00 */
[----:B------:R-:W-:-:S07]  /*3080*/  MOV R0, UR4 ;  /* 0x0000000400007c02 */ /* 0x000fce0008000f00 */
.L_x_4242:
        /* <DEDUP_REMOVED lines=16> */
.L_x_4240:
[----:B-1----:R-:W-:Y:S01]  /*3190*/  FMNMX.FTZ R7, R48, R70, !PT ;  /* 0x0000004630077209 */ /* 0x002fe20007810000 */
[----:B------:R-:W-:Y:S01]  /*31a0*/  ULDC UR4, c[0x0][0x2ec] ;  /* 0x0000bb0000047ab9 */ /* 0x000fe20000000800 */
[----:B------:R-:W-:Y:S02]  /*31b0*/  LEA R132, R4, UR5, 0x1 ;  /* 0x0000000504847c11 */ /* 0x000fe4000f8e08ff */
[----:B------:R-:W-:Y:S02]  /*31c0*/  FMNMX.FTZ R7, R72, R7, !PT ;  /* 0x0000000748077209 */ /* 0x000fe40007810000 */
[----:B------:R-:W-:Y:S02]  /*31d0*/  IADD3 R131, R3, R132, RZ ;  /* 0x0000008403837210 */ /* 0x000fe40007ffe0ff */
[----:B------:R-:W-:-:S04]  /*31e0*/  FMNMX.FTZ R7, R74, R7, !PT ;  /* 0x000000074a077209 */ /* 0x000fc80007810000 */
[----:B------:R-:W-:-:S04]  /*31f0*/  FMNMX.FTZ R7, R76, R7, !PT ;  /* 0x000000074c077209 */ /* 0x000fc80007810000 */
[----:B------:R-:W-:-:S04]  /*3200*/  FMNMX.FTZ R7, R78, R7, !PT ;  /* 0x000000074e077209 */ /* 0x000fc80007810000 */
[----:B------:R-:W-:-:S04]  /*3210*/  FMNMX.FTZ R7, R80, R7, !PT ;  /* 0x0000000750077209 */ /* 0x000fc80007810000 */
[----:B------:R-:W-:-:S04]  /*3220*/  FMNMX.FTZ R0, R82, R7, !PT ;  /* 0x0000000752007209 */ /* 0x000fc80007810000 */
        /* <DEDUP_REMOVED lines=68> */
[--C-:B------:R-:W-:Y:S01]  /*3670*/  FFMA.FTZ R12, R48, UR4, -R55.reuse ;  /* 0x00000004300c7c23 */ /* 0x100fe20008010837 */
[----:B------:R-:W2:Y:S01]  /*3680*/  LDSM.16.MT88.4 R72, [R132+0x3000] ;  /* 0x003000008448783b */ /* 0x000ea20000004200 */
        /* <DEDUP_REMOVED lines=16> */
[----:B-1----:R-:W-:Y:S01]  /*3790*/  FMNMX.FTZ R0, R6, R7, !PT ;  /* 0x0000000706007209 */ /* 0x002fe20007810000 */
[----:B------:R-:W-:Y:S01]  /*37a0*/  FFMA.FTZ R36, R36, UR4, -R55 ;  /* 0x0000000424247c23 */ /* 0x000fe20008010837 */
[----:B------:R-:W1:Y:S02]  /*37b0*/  MUFU.EX2 R13, R13 ;  /* 0x0000000d000d7308 */ /* 0x000e640000000800 */
[C---:B------:R-:W-:Y:S01]  /*37c0*/  FSETP.NEU.FTZ.AND P1, PT, R0.reuse, -INF , PT ;  /* 0xff8000000000780b */ /* 0x040fe20003f3d000 */
[----:B------:R-:W-:-:S05]  /*37d0*/  FMUL.FTZ R22, R0, UR4 ;  /* 0x0000000400167c20 */ /* 0x000fca0008410000 */
[----:B------:R-:W-:Y:S01]  /*37e0*/  FSEL R22, R22, RZ, P1 ;  /* 0x000000ff16167208 */ /* 0x000fe20000800000 */
[----:B------:R-:W3:Y:S04]  /*37f0*/  MUFU.EX2 R15, R15 ;  /* 0x0000000f000f7308 */ /* 0x000ee80000000800 */
[--C-:B------:R-:W-:Y:S01]  /*3800*/  FFMA.FTZ R54, R5, UR4, -R22.reuse ;  /* 0x0000000405367c23 */ /* 0x100fe20008010816 */
[--C-:B------:R-:W-:Y:S01]  /*3810*/  FFMA.FTZ R101, R69, UR4, -R22.reuse ;  /* 0x0000000445657c23 */ /* 0x100fe20008010816 */
[--C-:B------:R-:W-:Y:S01]  /*3820*/  FFMA.FTZ R86, R71, UR4, -R22.reuse ;  /* 0x0000000447567c23 */ /* 0x100fe20008010816 */
[--C-:B------:R-:W-:Y:S01]  /*3830*/  FFMA.FTZ R103, R79, UR4, -R22.reuse ;  /* 0x000000044f677c23 */ /* 0x100fe20008010816 */
[----:B------:R-:W4:Y:S01]  /*3840*/  LDSM.16.MT88.4 R4, [R131+0x3000] ;  /* 0x003000008304783b */ /* 0x000f220000004200 */
        /* <DEDUP_REMOVED lines=8> */
[----:B---3--:R-:W-:Y:S01]  /*38d0*/  F2FP.F16.F32.PACK_AB R82, R15, R14 ;  /* 0x0000000e0f52723e */ /* 0x008fe200000000ff */
        /* <DEDUP_REMOVED lines=14> */
[----:B------:R-:W-:Y:S01]  /*39c0*/  FFMA.FTZ R46, R40, UR4, -R55 ;  /* 0x00000004282e7c23 */ /* 0x000fe20008010837 */
[--C-:B------:R-:W-:Y:S01]  /*39d0*/  FFMA.FTZ R67, R45, UR4, -R22.reuse ;  /* 0x000000042d437c23 */ /* 0x100fe20008010816 */
[----:B------:R-:W5:Y:S01]  /*39e0*/  MUFU.EX2 R103, R103 ;  /* 0x0000006700677308 */ /* 0x000f620000000800 */
[----:B-1----:R-:W-:Y:S01]  /*39f0*/  F2FP.F16.F32.PACK_AB R81, R101, R54 ;  /* 0x000000366551723e */ /* 0x002fe200000000ff */
[--C-:B------:R-:W-:Y:S01]  /*3a00*/  FFMA.FTZ R92, R57, UR4, -R22.reuse ;  /* 0x00000004395c7c23 */ /* 0x100fe20008010816 */
[--C-:B------:R-:W-:Y:S01]  /*3a10*/  FFMA.FTZ R45, R47, UR4, -R22.reuse ;  /* 0x000000042f2d7c23 */ /* 0x100fe20008010816 */
[--C-:B------:R-:W-:Y:S01]  /*3a20*/  FFMA.FTZ R40, R65, UR4, -R22.reuse ;  /* 0x0000000441287c23 */ /* 0x100fe20008010816 */
[----:B------:R-:W-:Y:S01]  /*3a30*/  FADD.FTZ R13, R12, R13 ;  /* 0x0000000d0c0d7221 */ /* 0x000fe20000010000 */
[----:B------:R-:W-:Y:S01]  /*3a40*/  FADD.FTZ R101, R54, R101 ;  /* 0x0000006536657221 */ /* 0x000fe20000010000 */
[--C-:B------:R-:W-:Y:S01]  /*3a50*/  FFMA.FTZ R65, R16, UR4, -R55.reuse ;  /* 0x0000000410417c23 */ /* 0x100fe20008010837 */
[----:B------:R-:W-:Y:S01]  /*3a60*/  MUFU.EX2 R99, R99 ;  /* 0x0000006300637308 */ /* 0x000fe20000000800 */
[--C-:B------:R-:W-:Y:S01]  /*3a70*/  FFMA.FTZ R47, R52, UR4, -R55.reuse ;  /* 0x00000004342f7c23 */ /* 0x100fe20008010837 */
[----:B------:R-:W-:Y:S01]  /*3a80*/  FFMA.FTZ R57, R26, UR4, -R55 ;  /* 0x000000041a397c23 */ /* 0x000fe20008010837 */
[--C-:B------:R-:W-:Y:S01]  /*3a90*/  FFMA.FTZ R96, R33, UR4, -R22.reuse ;  /* 0x0000000421607c23 */ /* 0x100fe20008010816 */
[--C-:B------:R-:W-:Y:S01]  /*3aa0*/  FFMA.FTZ R52, R27, UR4, -R22.reuse ;  /* 0x000000041b347c23 */ /* 0x100fe20008010816 */
[----:B------:R-:W-:Y:S01]  /*3ab0*/  FADD.FTZ R14, R14, R13 ;  /* 0x0000000d0e0e7221 */ /* 0x000fe20000010000 */
[----:B---3--:R-:W-:Y:S01]  /*3ac0*/  FADD.FTZ R16, R86, R101 ;  /* 0x0000006556107221 */ /* 0x008fe20000010000 */
[--C-:B------:R-:W-:Y:S01]  /*3ad0*/  FFMA.FTZ R26, R18, UR4, -R55.reuse ;  /* 0x00000004121a7c23 */ /* 0x100fe20008010837 */
[----:B------:R-:W1:Y:S01]  /*3ae0*/  MUFU.EX2 R48, R48 ;  /* 0x0000003000307308 */ /* 0x000e620000000800 */
[----:B-----5:R-:W-:Y:S01]  /*3af0*/  F2FP.F16.F32.PACK_AB R83, R103, R86 ;  /* 0x000000566753723e */ /* 0x020fe200000000ff */
[--C-:B------:R-:W-:Y:S01]  /*3b00*/  FFMA.FTZ R33, R35, UR4, -R22.reuse ;  /* 0x0000000423217c23 */ /* 0x100fe20008010816 */
[----:B------:R-:W-:Y:S01]  /*3b10*/  FFMA.FTZ R27, R43, UR4, -R22 ;  /* 0x000000042b1b7c23 */ /* 0x000fe20008010816 */
[----:B------:R-:W-:Y:S01]  /*3b20*/  FADD.FTZ R14, R15, R14 ;  /* 0x0000000e0f0e7221 */ /* 0x000fe20000010000 */
[----:B------:R-:W-:Y:S01]  /*3b30*/  FADD.FTZ R16, R103, R16 ;  /* 0x0000001067107221 */ /* 0x000fe20000010000 */
[--C-:B------:R-:W-:Y:S01]  /*3b40*/  FFMA.FTZ R43, R32, UR4, -R55.reuse ;  /* 0x00000004202b7c23 */ /* 0x100fe20008010837 */
[--C-:B------:R-:W-:Y:S01]  /*3b50*/  FFMA.FTZ R32, R34, UR4, -R55.reuse ;  /* 0x0000000422207c23 */ /* 0x100fe20008010837 */
[C---:B--2---:R-:W-:Y:S01]  /*3b60*/  HMMA.16816.F32 R68, R80.reuse, R72, RZ ;  /* 0x000000485044723c */ /* 0x044fe200000018ff */
[----:B------:R-:W-:Y:S01]  /*3b70*/  MUFU.EX2 R39, R39 ;  /* 0x0000002700277308 */ /* 0x000fe20000000800 */
[--C-:B------:R-:W-:Y:S01]  /*3b80*/  FFMA.FTZ R34, R17, UR4, -R22.reuse ;  /* 0x0000000411227c23 */ /* 0x100fe20008010816 */
[----:B------:R-:W-:Y:S01]  /*3b90*/  FFMA.FTZ R35, R38, UR4, -R55 ;  /* 0x0000000426237c23 */ /* 0x000fe20008010837 */
[--C-:B------:R-:W-:Y:S01]  /*3ba0*/  FFMA.FTZ R53, R19, UR4, -R22.reuse ;  /* 0x0000000413357c23 */ /* 0x100fe20008010816 */
[--C-:B------:R-:W-:Y:S01]  /*3bb0*/  FFMA.FTZ R37, R37, UR4, -R22.reuse ;  /* 0x0000000425257c23 */ /* 0x100fe20008010816 */
[----:B------:R-:W-:Y:S01]  /*3bc0*/  HMMA.16816.F32 R72, R80, R74, RZ ;  /* 0x0000004a5048723c */ /* 0x000fe200000018ff */
[--C-:B------:R-:W-:Y:S01]  /*3bd0*/  FFMA.FTZ R38, R31, UR4, -R22.reuse ;  /* 0x000000041f267c23 */ /* 0x100fe20008010816 */
[--C-:B------:R-:W-:Y:S01]  /*3be0*/  FFMA.FTZ R21, R21, UR4, -R22.reuse ;  /* 0x0000000415157c23 */ /* 0x100fe20008010816 */
[----:B------:R-:W2:Y:S01]  /*3bf0*/  MUFU.EX2 R30, R30 ;  /* 0x0000001e001e7308 */ /* 0x000ea20000000800 */
[----:B------:R-:W-:-:S02]  /*3c00*/  FFMA.FTZ R156, R20, UR4, -R22 ;  /* 0x00000004149c7c23 */ /* 0x000fc40008010816 */
[C---:B----4-:R-:W-:Y:S05]  /*3c10*/  HMMA.16816.F32 R76, R80.reuse, R4, RZ ;  /* 0x00000004504c723c */ /* 0x050fea00000018ff */
[----:B------:R-:W-:Y:S01]  /*3c20*/  MUFU.EX2 R97, R97 ;  /* 0x0000006100617308 */ /* 0x000fe20000000800 */
[----:B------:R-:W-:Y:S01]  /*3c30*/  HMMA.16816.F32 R80, R80, R6, RZ ;  /* 0x000000065050723c */ /* 0x000fe200000018ff */
[C---:B-1----:R-:W-:Y:S01]  /*3c40*/  F2FP.F16.F32.PACK_AB R4, R48.reuse, R99 ;  /* 0x000000633004723e */ /* 0x042fe200000000ff */
[----:B------:R-:W-:Y:S02]  /*3c50*/  FADD.FTZ R99, R99, R14 ;  /* 0x0000000e63637221 */ /* 0x000fe40000010000 */
[----:B------:R-:W-:Y:S02]  /*3c60*/  LDSM.16.MT88.4 R12, [R131+0x4400] ;  /* 0x00440000830c783b */ /* 0x000fe40000004200 */
[----:B------:R-:W-:Y:S01]  /*3c70*/  FADD.FTZ R48, R48, R99 ;  /* 0x0000006330307221 */ /* 0x000fe20000010000 */
[----:B------:R-:W1:Y:S01]  /*3c80*/  MUFU.EX2 R42, R42 ;  /* 0x0000002a002a7308 */ /* 0x000e620000000800 */
[----:B--2---:R-:W-:-:S02]  /*3c90*/  F2FP.F16.F32.PACK_AB R6, R30, R39 ;  /* 0x000000271e06723e */ /* 0x004fc400000000ff */
[----:B------:R-:W-:-:S05]  /*3ca0*/  FADD.FTZ R39, R39, R48 ;  /* 0x0000003027277221 */ /* 0x000fca0000010000 */
[----:B------:R-:W2:Y:S08]  /*3cb0*/  MUFU.EX2 R3, R3 ;  /* 0x0000000300037308 */ /* 0x000eb00000000800 */
[----:B------:R-:W3:Y:S01]  /*3cc0*/  MUFU.EX2 R50, R50 ;  /* 0x0000003200327308 */ /* 0x000ee20000000800 */
[----:B-1----:R-:W-:Y:S01]  /*3cd0*/  F2FP.F16.F32.PACK_AB R5, R42, R97 ;  /* 0x000000612a05723e */ /* 0x002fe200000000ff */
[----:B------:R-:W-:-:S04]  /*3ce0*/  FADD.FTZ R97, R97, R16 ;  /* 0x0000001061617221 */ /* 0x000fc80000010000 */
[----:B------:R-:W-:Y:S02]  /*3cf0*/  FADD.FTZ R42, R42, R97 ;  /* 0x000000612a2a7221 */ /* 0x000fe40000010000 */
[----:B------:R-:W-:Y:S02]  /*3d00*/  MUFU.EX2 R88, R88 ;  /* 0x0000005800587308 */ /* 0x000fe40000000800 */
[----:B--2---:R-:W-:-:S06]  /*3d10*/  FADD.FTZ R17, R3, R42 ;  /* 0x0000002a03117221 */ /* 0x004fcc0000010000 */
[----:B------:R-:W1:Y:S01]  /*3d20*/  MUFU.EX2 R93, R93 ;  /* 0x0000005d005d7308 */ /* 0x000e620000000800 */
[----:B---3--:R-:W-:Y:S01]  /*3d30*/  F2FP.F16.F32.PACK_AB R7, R50, R3 ;  /* 0x000000033207723e */ /* 0x008fe200000000ff */
[----:B------:R-:W-:Y:S01]  /*3d40*/  FADD.FTZ R3, R30, R39 ;  /* 0x000000271e037221 */ /* 0x000fe20000010000 */
[----:B------:R-:W-:Y:S01]  /*3d50*/  FADD.FTZ R29, R50, R17 ;  /* 0x00000011321d7221 */ /* 0x000fe20000010000 */
[----:B------:R-:W-:Y:S01]  /*3d60*/  FFMA.FTZ R30, R23, UR4, -R22 ;  /* 0x00000004171e7c23 */ /* 0x000fe20008010816 */
[----:B------:R-:W-:Y:S03]  /*3d70*/  LDSM.16.MT88.4 R16, [R131+0x4800] ;  /* 0x004800008310783b */ /* 0x000fe60000004200 */
[C---:B------:R-:W-:Y:S01]  /*3d80*/  HMMA.16816.F32 R68, R4.reuse, R8, R68 ;  /* 0x000000080444723c */ /* 0x040fe20000001844 */
[----:B------:R-:W-:Y:S05]  /*3d90*/  MUFU.EX2 R62, R62 ;  /* 0x0000003e003e7308 */ /* 0x000fea0000000800 */
[C---:B------:R-:W-:Y:S01]  /*3da0*/  HMMA.16816.F32 R72, R4.reuse, R10, R72 ;  /* 0x0000000a0448723c */ /* 0x040fe20000001848 */
[----:B------:R-:W2:Y:S02]  /*3db0*/  LDSM.16.MT88.4 R8, [R131+0x3400] ;  /* 0x003400008308783b */ /* 0x000ea40000004200 */
        /* <DEDUP_REMOVED lines=14> */
[----:B------:R-:W-:-:S03]  /*3ea0*/  F2FP.F16.F32.PACK_AB R6, R61, R62 ;  /* 0x0000003e3d06723e */ /* 0x000fc600000000ff */
[----:B------:R-:W-:Y:S01]  /*3eb0*/  MUFU.EX2 R58, R58 ;  /* 0x0000003a003a7308 */ /* 0x000fe20000000800 */
[----:B----4-:R-:W-:Y:S01]  /*3ec0*/  F2FP.F16.F32.PACK_AB R7, R63, R64 ;  /* 0x000000403f07723e */ /* 0x010fe200000000ff */
[----:B------:R-:W-:Y:S01]  /*3ed0*/  FADD.FTZ R93, R93, R88 ;  /* 0x000000585d5d7221 */ /* 0x000fe20000010000 */
[----:B------:R-:W-:Y:S01]  /*3ee0*/  FADD.FTZ R87, R87, R84 ;  /* 0x0000005457577221 */ /* 0x000fe20000010000 */
[----:B------:R-:W-:Y:S02]  /*3ef0*/  FFMA.FTZ R3, R25, UR4, -R22 ;  /* 0x0000000419037c23 */ /* 0x000fe40008010816 */
[----:B------:R-:W-:Y:S01]  /*3f00*/  FADD.FTZ R42, R62, R93 ;  /* 0x0000005d3e2a7221 */ /* 0x000fe20000010000 */
[----:B------:R-:W-:Y:S01]  /*3f10*/  FADD.FTZ R64, R64, R87 ;  /* 0x0000005740407221 */ /* 0x000fe20000010000 */
[----:B------:R-:W-:Y:S02]  /*3f20*/  MUFU.EX2 R49, R49 ;  /* 0x0000003100317308 */ /* 0x000fe40000000800 */
[----:B------:R-:W-:Y:S01]  /*3f30*/  FADD.FTZ R42, R61, R42 ;  /* 0x0000002a3d2a7221 */ /* 0x000fe20000010000 */
[----:B------:R-:W-:-:S05]  /*3f40*/  FADD.FTZ R63, R63, R64 ;  /* 0x000000403f3f7221 */ /* 0x000fca0000010000 */
        /* <DEDUP_REMOVED lines=11> */
[C---:B--2---:R-:W-:Y:S07]  /*4000*/  HMMA.16816.F32 R76, R4.reuse, R8, R76 ;  /* 0x00000008044c723c */ /* 0x044fee000000184c */
[----:B------:R-:W-:Y:S01]  /*4010*/  MUFU.EX2 R67, R67 ;  /* 0x0000004300437308 */ /* 0x000fe20000000800 */
[----:B------:R-:W-:Y:S01]  /*4020*/  HMMA.16816.F32 R80, R4, R10, R80 ;  /* 0x0000000a0450723c */ /* 0x000fe20000001850 */
[----:B------:R-:W2:Y:S06]  /*4030*/  LDSM.16.MT88.4 R8, [R132+0x3c00] ;  /* 0x003c00008408783b */ /* 0x000eac0000004200 */
[----:B------:R-:W4:Y:S01]  /*4040*/  MUFU.EX2 R92, R92 ;  /* 0x0000005c005c7308 */ /* 0x000f220000000800 */
[----:B-----5:R-:W-:Y:S01]  /*4050*/  F2FP.F16.F32.PACK_AB R4, R56, R85 ;  /* 0x000000553804723e */ /* 0x020fe200000000ff */
[----:B------:R-:W-:Y:S01]  /*4060*/  FADD.FTZ R85, R85, R42 ;  /* 0x0000002a55557221 */ /* 0x000fe20000010000 */
        /* <DEDUP_REMOVED lines=8> */
[----:B------:R-:W-:Y:S01]  /*40f0*/  FADD.FTZ R66, R66, R59 ;  /* 0x0000003b42427221 */ /* 0x000fe20000010000 */
[----:B------:R-:W-:Y:S02]  /*4100*/  FADD.FTZ R58, R49, R58 ;  /* 0x0000003a313a7221 */ /* 0x000fe40000010000 */
[----:B------:R-:W1:Y:S01]  /*4110*/  MUFU.EX2 R40, R40 ;  /* 0x0000002800287308 */ /* 0x000e620000000800 */
[----:B------:R-:W-:-:S07]  /*4120*/  FADD.FTZ R66, R51, R66 ;  /* 0x0000004233427221 */ /* 0x000fce0000010000 */
[----:B------:R-:W-:Y:S08]  /*4130*/  MUFU.EX2 R94, R94 ;  /* 0x0000005e005e7308 */ /* 0x000ff00000000800 */
[----:B------:R-:W3:Y:S01]  /*4140*/  MUFU.EX2 R57, R57 ;  /* 0x0000003900397308 */ /* 0x000ee20000000800 */
[C---:B--2---:R-:W-:Y:S07]  /*4150*/  HMMA.16816.F32 R68, R4.reuse, R8, R68 ;  /* 0x000000080444723c */ /* 0x044fee0000001844 */
[----:B------:R-:W-:Y:S01]  /*4160*/  MUFU.EX2 R65, R65 ;  /* 0x0000004100417308 */ /* 0x000fe20000000800 */
[C---:B------:R-:W-:Y:S01]  /*4170*/  HMMA.16816.F32 R72, R4.reuse, R10, R72 ;  /* 0x0000000a0448723c */ /* 0x040fe20000001848 */
[----:B------:R-:W2:Y:S06]  /*4180*/  LDSM.16.MT88.4 R8, [R131+0x3c00] ;  /* 0x003c00008308783b */ /* 0x000eac0000004200 */
[----:B------:R-:W-:Y:S08]  /*4190*/  MUFU.EX2 R26, R26 ;  /* 0x0000001a001a7308 */ /* 0x000ff00000000800 */
[----:B------:R-:W-:Y:S08]  /*41a0*/  MUFU.EX2 R96, R96 ;  /* 0x0000006000607308 */ /* 0x000ff00000000800 */
[----:B------:R-:W5:Y:S08]  /*41b0*/  MUFU.EX2 R33, R33 ;  /* 0x0000002100217308 */ /* 0x000f700000000800 */
[----:B------:R-:W-:Y:S08]  /*41c0*/  MUFU.EX2 R52, R52 ;  /* 0x0000003400347308 */ /* 0x000ff00000000800 */
[----:B------:R-:W5:Y:S01]  /*41d0*/  MUFU.EX2 R27, R27 ;  /* 0x0000001b001b7308 */ /* 0x000f620000000800 */
[C---:B--2---:R-:W-:Y:S06]  /*41e0*/  HMMA.16816.F32 R76, R4.reuse, R8, R76 ;  /* 0x00000008044c723c */ /* 0x044fec000000184c */
[----:B------:R-:W-:Y:S01]  /*41f0*/  HMMA.16816.F32 R80, R4, R10, R80 ;  /* 0x0000000a0450723c */ /* 0x000fe20000001850 */
[----:B------:R-:W2:Y:S01]  /*4200*/  LDSM.16.MT88.4 R8, [R132+0x4000] ;  /* 0x004000008408783b */ /* 0x000ea20000004200 */
[----:B------:R-:W-:Y:S05]  /*4210*/  MUFU.EX2 R47, R47 ;  /* 0x0000002f002f7308 */ /* 0x000fea0000000800 */
[----:B----4-:R-:W-:Y:S01]  /*4220*/  F2FP.F16.F32.PACK_AB R4, R44, R89 ;  /* 0x000000592c04723e */ /* 0x010fe200000000ff */
[----:B------:R-:W-:Y:S01]  /*4230*/  FADD.FTZ R89, R89, R58 ;  /* 0x0000003a59597221 */ /* 0x000fe20000010000 */
[----:B------:R-:W-:Y:S01]  /*4240*/  F2FP.F16.F32.PACK_AB R5, R92, R67 ;  /* 0x000000435c05723e */ /* 0x000fe200000000ff */
[----:B------:R-:W4:Y:S01]  /*4250*/  MUFU.EX2 R24, R24 ;  /* 0x0000001800187308 */ /* 0x000f220000000800 */
[----:B------:R-:W-:Y:S01]  /*4260*/  F2FP.F16.F32.PACK_AB R6, R41, R46 ;  /* 0x0000002e2906723e */ /* 0x000fe200000000ff */
        /* <DEDUP_REMOVED lines=9> */
[----:B------:R-:W-:Y:S08]  /*4300*/  MUFU.EX2 R35, R35 ;  /* 0x0000002300237308 */ /* 0x000ff00000000800 */
[----:B------:R-:W-:Y:S01]  /*4310*/  MUFU.EX2 R34, R34 ;  /* 0x0000002200227308 */ /* 0x000fe20000000800 */
[C---:B--2---:R-:W-:Y:S07]  /*4320*/  HMMA.16816.F32 R68, R4.reuse, R8, R68 ;  /* 0x000000080444723c */ /* 0x044fee0000001844 */
[----:B------:R-:W1:Y:S01]  /*4330*/  MUFU.EX2 R53, R53 ;  /* 0x0000003500357308 */ /* 0x000e620000000800 */
[C---:B------:R-:W-:Y:S01]  /*4340*/  HMMA.16816.F32 R72, R4.reuse, R10, R72 ;  /* 0x0000000a0448723c */ /* 0x040fe20000001848 */
[----:B------:R-:W2:Y:S06]  /*4350*/  LDSM.16.MT88.4 R8, [R131+0x4000] ;  /* 0x004000008308783b */ /* 0x000eac0000004200 */
[----:B------:R-:W-:Y:S08]  /*4360*/  MUFU.EX2 R37, R37 ;  /* 0x0000002500257308 */ /* 0x000ff00000000800 */
[----:B------:R-:W1:Y:S08]  /*4370*/  MUFU.EX2 R38, R38 ;  /* 0x0000002600267308 */ /* 0x000e700000000800 */
[----:B------:R-:W-:Y:S08]  /*4380*/  MUFU.EX2 R36, R36 ;  /* 0x0000002400247308 */ /* 0x000ff00000000800 */
[----:B------:R-:W1:Y:S08]  /*4390*/  MUFU.EX2 R43, R43 ;  /* 0x0000002b002b7308 */ /* 0x000e700000000800 */
[----:B------:R-:W-:Y:S01]  /*43a0*/  MUFU.EX2 R3, R3 ;  /* 0x0000000300037308 */ /* 0x000fe20000000800 */
[C---:B--2---:R-:W-:Y:S07]  /*43b0*/  HMMA.16816.F32 R76, R4.reuse, R8, R76 ;  /* 0x00000008044c723c */ /* 0x044fee000000184c */
[----:B------:R-:W2:Y:S01]  /*43c0*/  MUFU.EX2 R30, R30 ;  /* 0x0000001e001e7308 */ /* 0x000ea20000000800 */
[----:B------:R-:W-:Y:S01]  /*43d0*/  HMMA.16816.F32 R80, R4, R10, R80 ;  /* 0x0000000a0450723c */ /* 0x000fe20000001850 */
[----:B------:R-:W4:Y:S06]  /*43e0*/  LDSM.16.MT88.4 R8, [R132+0x4400] ;  /* 0x004400008408783b */ /* 0x000f2c0000004200 */
[----:B------:R-:W-:Y:S01]  /*43f0*/  MUFU.EX2 R32, R32 ;  /* 0x0000002000207308 */ /* 0x000fe20000000800 */
[----:B---3--:R-:W-:Y:S01]  /*4400*/  F2FP.F16.F32.PACK_AB R4, R57, R94 ;  /* 0x0000005e3904723e */ /* 0x008fe200000000ff */
[----:B------:R-:W-:Y:S01]  /*4410*/  FADD.FTZ R94, R94, R41 ;  /* 0x000000295e5e7221 */ /* 0x000fe20000010000 */
[----:B-----5:R-:W-:Y:S01]  /*4420*/  F2FP.F16.F32.PACK_AB R5, R33, R96 ;  /* 0x000000602105723e */ /* 0x020fe200000000ff */
[----:B------:R-:W-:Y:S01]  /*4430*/  FADD.FTZ R96, R96, R45 ;  /* 0x0000002d60607221 */ /* 0x000fe20000010000 */
[----:B------:R-:W-:Y:S01]  /*4440*/  F2FP.F16.F32.PACK_AB R6, R26, R65 ;  /* 0x000000411a06723e */ /* 0x000fe200000000ff */
[----:B------:R-:W-:Y:S01]  /*4450*/  FADD.FTZ R94, R57, R94 ;  /* 0x0000005e395e7221 */ /* 0x000fe20000010000 */
[----:B------:R-:W-:Y:S01]  /*4460*/  F2FP.F16.F32.PACK_AB R7, R27, R52 ;  /* 0x000000341b07723e */ /* 0x000fe200000000ff */
[----:B------:R-:W-:Y:S01]  /*4470*/  FADD.FTZ R33, R33, R96 ;  /* 0x0000006021217221 */ /* 0x000fe20000010000 */
[----:B------:R-:W3:Y:S01]  /*4480*/  MUFU.EX2 R153, R153 ;  /* 0x0000009900997308 */ /* 0x000ee20000000800 */
[----:B------:R-:W-:-:S02]  /*4490*/  FADD.FTZ R65, R65, R94 ;  /* 0x0000005e41417221 */ /* 0x000fc40000010000 */
[----:B------:R-:W-:Y:S02]  /*44a0*/  FADD.FTZ R52, R52, R33 ;  /* 0x0000002134347221 */ /* 0x000fe40000010000 */
[C---:B------:R-:W-:Y:S01]  /*44b0*/  HMMA.16816.F32 R76, R4.reuse, R12, R76 ;  /* 0x0000000c044c723c */ /* 0x040fe2000000184c */
[----:B------:R-:W-:Y:S01]  /*44c0*/  FADD.FTZ R26, R26, R65 ;  /* 0x000000411a1a7221 */ /* 0x000fe20000010000 */
[----:B------:R-:W-:Y:S01]  /*44d0*/  FADD.FTZ R27, R27, R52 ;  /* 0x000000341b1b7221 */ /* 0x000fe20000010000 */
[----:B------:R-:W-:Y:S03]  /*44e0*/  MUFU.EX2 R21, R21 ;  /* 0x0000001500157308 */ /* 0x000fe60000000800 */
[C---:B------:R-:W-:Y:S01]  /*44f0*/  HMMA.16816.F32 R80, R4.reuse, R14, R80 ;  /* 0x0000000e0450723c */ /* 0x040fe20000001850 */
[----:B------:R-:W-:Y:S04]  /*4500*/  LDSM.16.MT88.4 R12, [R132+0x4c00] ;  /* 0x004c0000840c783b */ /* 0x000fe80000004200 */
[----:B------:R-:W5:Y:S01]  /*4510*/  MUFU.EX2 R156, R156 ;  /* 0x0000009c009c7308 */ /* 0x000f620000000800 */
[C---:B----4-:R-:W-:Y:S06]  /*4520*/  HMMA.16816.F32 R68, R4.reuse, R8, R68 ;  /* 0x000000080444723c */ /* 0x050fec0000001844 */
[----:B------:R-:W-:Y:S01]  /*4530*/  HMMA.16816.F32 R72, R4, R10, R72 ;  /* 0x0000000a0448723c */ /* 0x000fe20000001848 */
[----:B------:R-:W4:Y:S06]  /*4540*/  LDSM.16.MT88.4 R8, [R132+0x4800] ;  /* 0x004800008408783b */ /* 0x000f2c0000004200 */
[----:B------:R-:W-:Y:S01]  /*4550*/  F2FP.F16.F32.PACK_AB R4, R24, R47 ;  /* 0x0000002f1804723e */ /* 0x000fe200000000ff */
[----:B------:R-:W-:Y:S01]  /*4560*/  FADD.FTZ R47, R47, R26 ;  /* 0x0000001a2f2f7221 */ /* 0x000fe20000010000 */
[----:B-1----:R-:W-:Y:S01]  /*4570*/  F2FP.F16.F32.PACK_AB R5, R53, R34 ;  /* 0x000000223505723e */ /* 0x002fe200000000ff */
[----:B------:R-:W-:Y:S01]  /*4580*/  FADD.FTZ R34, R34, R27 ;  /* 0x0000001b22227221 */ /* 0x000fe20000010000 */
[----:B------:R-:W-:Y:S01]  /*4590*/  F2FP.F16.F32.PACK_AB R6, R35, R28 ;  /* 0x0000001c2306723e */ /* 0x000fe200000000ff */
[----:B------:R-:W-:Y:S01]  /*45a0*/  FADD.FTZ R47, R24, R47 ;  /* 0x0000002f182f7221 */ /* 0x000fe20000010000 */
[----:B------:R-:W-:Y:S01]  /*45b0*/  F2FP.F16.F32.PACK_AB R7, R38, R37 ;  /* 0x000000252607723e */ /* 0x000fe200000000ff */
[----:B------:R-:W-:-:S02]  /*45c0*/  FADD.FTZ R34, R53, R34 ;  /* 0x0000002235227221 */ /* 0x000fc40000010000 */
[----:B------:R-:W-:Y:S02]  /*45d0*/  FADD.FTZ R28, R28, R47 ;  /* 0x0000002f1c1c7221 */ /* 0x000fe40000010000 */
[----:B------:R-:W-:Y:S02]  /*45e0*/  FADD.FTZ R37, R37, R34 ;  /* 0x0000002225257221 */ /* 0x000fe40000010000 */
[----:B------:R-:W-:Y:S01]  /*45f0*/  HMMA.16816.F32 R76, R4, R16, R76 ;  /* 0x00000010044c723c */ /* 0x000fe2000000184c */
[----:B------:R-:W-:Y:S01]  /*4600*/  FADD.FTZ R35, R35, R28 ;  /* 0x0000001c23237221 */ /* 0x000fe20000010000 */
[----:B------:R-:W-:-:S04]  /*4610*/  FADD.FTZ R38, R38, R37 ;  /* 0x0000002526267221 */ /* 0x000fc80000010000 */
[C---:B------:R-:W-:Y:S06]  /*4620*/  HMMA.16816.F32 R80, R4.reuse, R18, R80 ;  /* 0x000000120450723c */ /* 0x040fec0000001850 */
[C---:B----4-:R-:W-:Y:S06]  /*4630*/  HMMA.16816.F32 R68, R4.reuse, R8, R68 ;  /* 0x000000080444723c */ /* 0x050fec0000001844 */
[----:B------:R-:W-:Y:S01]  /*4640*/  HMMA.16816.F32 R72, R4, R10, R72 ;  /* 0x0000000a0448723c */ /* 0x000fe20000001848 */
[----:B------:R-:W1:Y:S06]  /*4650*/  LDSM.16.MT88.4 R8, [R131+0x4c00] ;  /* 0x004c00008308783b */ /* 0x000e6c0000004200 */
[----:B------:R-:W-:Y:S01]  /*4660*/  F2FP.F16.F32.PACK_AB R4, R43, R36 ;  /* 0x000000242b04723e */ /* 0x000fe200000000ff */
[----:B------:R-:W-:Y:S01]  /*4670*/  FADD.FTZ R36, R36, R35 ;  /* 0x0000002324247221 */ /* 0x000fe20000010000 */
[----:B--2---:R-:W-:Y:S01]  /*4680*/  F2FP.F16.F32.PACK_AB R5, R30, R3 ;  /* 0x000000031e05723e */ /* 0x004fe200000000ff */
[----:B------:R-:W-:Y:S01]  /*4690*/  FADD.FTZ R3, R3, R38 ;  /* 0x0000002603037221 */ /* 0x000fe20000010000 */
[----:B---3--:R-:W-:Y:S01]  /*46a0*/  F2FP.F16.F32.PACK_AB R6, R153, R32 ;  /* 0x000000209906723e */ /* 0x008fe200000000ff */
[----:B------:R-:W-:Y:S01]  /*46b0*/  FADD.FTZ R43, R43, R36 ;  /* 0x000000242b2b7221 */ /* 0x000fe20000010000 */
[----:B-----5:R-:W-:Y:S01]  /*46c0*/  F2FP.F16.F32.PACK_AB R7, R156, R21 ;  /* 0x000000159c07723e */ /* 0x020fe200000000ff */
[----:B------:R-:W-:-:S02]  /*46d0*/  FADD.FTZ R30, R30, R3 ;  /* 0x000000031e1e7221 */ /* 0x000fc40000010000 */
[----:B------:R-:W-:Y:S02]  /*46e0*/  FADD.FTZ R32, R32, R43 ;  /* 0x0000002b20207221 */ /* 0x000fe40000010000 */
[----:B------:R-:W-:Y:S02]  /*46f0*/  FADD.FTZ R21, R21, R30 ;  /* 0x0000001e15157221 */ /* 0x000fe40000010000 */
[----:B------:R-:W-:Y:S01]  /*4700*/  HMMA.16816.F32 R68, R4, R12, R68 ;  /* 0x0000000c0444723c */ /* 0x000fe20000001844 */
[----:B------:R-:W-:Y:S01]  /*4710*/  FADD.FTZ R153, R153, R32 ;  /* 0x0000002099997221 */ /* 0x000fe20000010000 */
[----:B------:R-:W-:-:S04]  /*4720*/  FADD.FTZ R156, R156, R21 ;  /* 0x000000159c9c7221 */ /* 0x000fc80000010000 */
        /* <DEDUP_REMOVED lines=14> */
.L_x_4247:
        /* <DEDUP_REMOVED lines=66> */
.L_x_4244:
        /* <DEDUP_REMOVED lines=77> */
[----:B------:R-:W-:Y:S01]  /*5100*/  IMAD.MOV.U32 R86, RZ, RZ, RZ ;  /* 0x000000ffff567224 */ /* 0x000fe200078e00ff */
[----:B------:R-:W1:Y:S01]  /*5110*/  LDC R0, c[0x0][0x380] ;  /* 0x0000e000ff007b82 */ /* 0x000e620000000800 */
[----:B------:R-:W-:Y:S04]  /*5120*/  SHF.L.U32 R91, R154, 0x7, RZ ;  /* 0x000000079a5b7819 */ /* 0x000fe800000006ff */
        /* <DEDUP_REMOVED lines=11> */
[----:B------:R-:W-:Y:S01]  /*51e0*/  IMAD R84, R89, R2, R84 ;  /* 0x0000000259547224 */ /* 0x000fe200078e0254 */
[C---:B------:R-:W-:Y:S02]  /*51f0*/  LOP3.LUT R2, R91.reuse, R0, RZ, 0x3c, !PT ;  /* 0x000000005b027212 */ /* 0x040fe400078e3cff */
[----:B------:R-:W-:Y:S02]  /*5200*/  IADD3 R91, R91, -0x80, RZ ;  /* 0xffffff805b5b7810 */ /* 0x000fe40007ffe0ff */
[----:B------:R-:W-:Y:S02]  /*5210*/  ISETP.GT.U32.AND P3, PT, R89, R84, PT ;  /* 0x000000545900720c */ /* 0x000fe40003f64070 */
[----:B------:R-:W-:Y:S02]  /*5220*/  ISETP.GE.AND P2, PT, R2, RZ, PT ;  /* 0x000000ff0200720c */ /* 0x000fe40003f46270 */
[----:B------:R-:W-:Y:S02]  /*5230*/  IABS R2, R91 ;  /* 0x0000005b00027213 */ /* 0x000fe40000000000 */
[----:B------:R-:W-:Y:S03]  /*5240*/  LOP3.LUT R91, R91, R0, RZ, 0x3c, !PT ;  /* 0x000000005b5b7212 */ /* 0x000fe600078e3cff */
[----:B------:R-:W-:Y:S01]  /*5250*/  IMAD.HI.U32 R87, R87, R2, RZ ;  /* 0x0000000257577227 */ /* 0x000fe200078e00ff */
[----:B------:R-:W-:Y:S02]  /*5260*/  ISETP.GE.AND P0, PT, R91, RZ, PT ;  /* 0x000000ff5b00720c */ /* 0x000fe40003f06270 */
[----:B------:R-:W-:Y:S01]  /*5270*/  LOP3.LUT R91, RZ, R0, RZ, 0x33, !PT ;  /* 0x00000000ff5b7212 */ /* 0x000fe200078e33ff */
[----:B------:R-:W-:Y:S02]  /*5280*/  @!P3 IMAD.IADD R84, R84, 0x1, -R89 ;  /* 0x000000015454b824 */ /* 0x000fe400078e0a59 */
[----:B------:R-:W-:Y:S03]  /*5290*/  @!P3 VIADD R86, R86, 0x1 ;  /* 0x000000015656b836 */ /* 0x000fe60000000000 */
[-C--:B------:R-:W-:Y:S01]  /*52a0*/  ISETP.GE.U32.AND P5, PT, R84, R89.reuse, PT ;  /* 0x000000595400720c */ /* 0x080fe20003fa6070 */
[----:B------:R-:W-:Y:S04]  /*52b0*/  IMAD.MOV R84, RZ, RZ, -R87 ;  /* 0x000000ffff547224 */ /* 0x000fe800078e0a57 */
[C---:B------:R-:W-:Y:S05]  /*52c0*/  IMAD R2, R89.reuse, R84, R2 ;  /* 0x0000005459027224 */ /* 0x040fea00078e0202 */
[----:B------:R-:W-:Y:S03]  /*52d0*/  ISETP.GT.U32.AND P1, PT, R89, R2, PT ;  /* 0x000000025900720c */ /* 0x000fe60003f24070 */
[----:B------:R-:W-:Y:S05]  /*52e0*/  @P5 VIADD R86, R86, 0x1 ;  /* 0x0000000156565836 */ /* 0x000fea0000000000 */
[----:B------:R-:W-:Y:S05]  /*52f0*/  @!P2 IADD3 R86, -R86, RZ, RZ ;  /* 0x000000ff5656a210 */ /* 0x000fea0007ffe1ff */
[-C--:B------:R-:W-:Y:S01]  /*5300*/  @!P1 IADD3 R2, R2, -R89.reuse, RZ ;  /* 0x8000005902029210 */ /* 0x080fe20007ffe0ff */
[----:B------:R-:W-:Y:S01]  /*5310*/  @!P1 VIADD R87, R87, 0x1 ;  /* 0x0000000157579836 */ /* 0x000fe20000000000 */
[----:B------:R-:W-:Y:S02]  /*5320*/  ISETP.NE.AND P1, PT, R0, RZ, PT ;  /* 0x000000ff0000720c */ /* 0x000fe40003f25270 */
[----:B------:R-:W-:Y:S02]  /*5330*/  ISETP.GE.U32.AND P4, PT, R2, R89, PT ;  /* 0x000000590200720c */ /* 0x000fe40003f86070 */
[----:B------:R-:W1:Y:S11]  /*5340*/  LDC R2, c[0x0][0x24c] ;  /* 0x00009300ff027b82 */ /* 0x000e760000000800 */
[----:B------:R-:W-:Y:S05]  /*5350*/  @P4 IADD3 R87, R87, 0x1, RZ ;  /* 0x0000000157574810 */ /* 0x000fea0007ffe0ff */
        /* <DEDUP_REMOVED lines=23> */
.L_x_4246:
        /* <DEDUP_REMOVED lines=16> */
.L_x_4245:
[----:B------:R-:W-:Y:S01]  /*55d0*/  FMNMX.FTZ R0, R4, R85, !PT ;  /* 0x0000005504007209 */ /* 0x000fe20007810000 */
[----:B------:R-:W-:Y:S01]  /*55e0*/  LDSM.16.MT88.4 R96, [R132+0x3000] ;  /* 0x003000008460783b */ /* 0x000fe20000004200 */
        /* <DEDUP_REMOVED lines=79> */
[----:B------:R-:W1:Y:S01]  /*5ae0*/  MUFU.EX2 R3, R86 ;  /* 0x0000005600037308 */ /* 0x000e620000000800 */
[----:B------:R-:W-:Y:S01]  /*5af0*/  FSETP.NEU.FTZ.AND P0, PT, R0, -INF , PT ;  /* 0xff8000000000780b */ /* 0x000fe20003f1d000 */
[----:B------:R-:W-:Y:S02]  /*5b00*/  FMUL.FTZ R85, R84, UR4 ;  /* 0x0000000454557c20 */ /* 0x000fe40008410000 */
[--C-:B------:R-:W-:Y:S01]  /*5b10*/  FFMA.FTZ R105, R12, UR4, -R88.reuse ;  /* 0x000000040c697c23 */ /* 0x100fe20008010858 */
[--C-:B------:R-:W-:Y:S01]  /*5b20*/  FFMA.FTZ R109, R16, UR4, -R88.reuse ;  /* 0x00000004106d7c23 */ /* 0x100fe20008010858 */
[--C-:B------:R-:W-:Y:S01]  /*5b30*/  FFMA.FTZ R112, R17, UR4, -R88.reuse ;  /* 0x0000000411707c23 */ /* 0x100fe20008010858 */
[--C-:B------:R-:W-:Y:S03]  /*5b40*/  FFMA.FTZ R114, R20, UR4, -R88.reuse ;  /* 0x0000000414727c23 */ /* 0x100fe60008010858 */
[----:B------:R-:W2:Y:S01]  /*5b50*/  MUFU.EX2 R84, R85 ;  /* 0x0000005500547308 */ /* 0x000ea20000000800 */
[----:B------:R-:W-:Y:S01]  /*5b60*/  FSEL R87, R87, RZ, P0 ;  /* 0x000000ff57577208 */ /* 0x000fe20000000000 */
        /* <DEDUP_REMOVED lines=22> */
[----:B------:R-:W2:Y:S01]  /*5cd0*/  MUFU.EX2 R122, R122 ;  /* 0x0000007a007a7308 */ /* 0x000ea20000000800 */
        /* <DEDUP_REMOVED lines=8> */
[----:B------:R-:W-:Y:S01]  /*5d60*/  FFMA.FTZ R160, R10, UR4, -R87 ;  /* 0x000000040aa07c23 */ /* 0x000fe20008010857 */
[----:B-1----:R-:W-:Y:S01]  /*5d70*/  FFMA.FTZ R84, R84, R153, R93 ;  /* 0x0000009954547223 */ /* 0x002fe2000001005d */
        /* <DEDUP_REMOVED lines=24> */
[----:B------:R-:W-:Y:S01]  /*5f00*/  ISETP.GT.AND P0, PT, R154, R137, PT ;  /* 0x000000899a00720c */ /* 0x000fe20003f04270 */
[--C-:B------:R-:W-:Y:S01]  /*5f10*/  FFMA.FTZ R11, R54, UR4, -R87.reuse ;  /* 0x00000004360b7c23 */ /* 0x100fe20008010857 */
[--C-:B------:R-:W-:Y:S01]  /*5f20*/  FFMA.FTZ R18, R56, UR4, -R88.reuse ;  /* 0x0000000438127c23 */ /* 0x100fe20008010858 */
[----:B------:R-:W-:Y:S01]  /*5f30*/  FFMA.FTZ R57, R57, UR4, -R88 ;  /* 0x0000000439397c23 */ /* 0x000fe20008010858 */
[--C-:B------:R-:W-:Y:S03]  /*5f40*/  FFMA.FTZ R59, R59, UR4, -R87.reuse ;  /* 0x000000043b3b7c23 */ /* 0x100fe60008010857 */
[----:B------:R-:W3:Y:S01]  /*5f50*/  MUFU.EX2 R160, R160 ;  /* 0x000000a000a07308 */ /* 0x000ee20000000800 */
[C---:B-1----:R-:W-:Y:S01]  /*5f60*/  F2FP.F16.F32.PACK_AB R92, R89.reuse, R93 ;  /* 0x0000005d595c723e */ /* 0x042fe200000000ff */
[----:B------:R-:W-:Y:S01]  /*5f70*/  FADD.FTZ R14, R89, R84 ;  /* 0x00000054590e7221 */ /* 0x000fe20000010000 */
[----:B------:R-:W-:Y:S01]  /*5f80*/  FFMA.FTZ R84, R41, UR4, -R88 ;  /* 0x0000000429547c23 */ /* 0x000fe20008010858 */
[--C-:B------:R-:W-:Y:S01]  /*5f90*/  FFMA.FTZ R89, R38, UR4, -R87.reuse ;  /* 0x0000000426597c23 */ /* 0x100fe20008010857 */
[--C-:B------:R-:W-:Y:S05]  /*5fa0*/  FFMA.FTZ R66, R66, UR4, -R87.reuse ;  /* 0x0000000442427c23 */ /* 0x100fea0008010857 */
[----:B------:R-:W-:Y:S01]  /*5fb0*/  MUFU.EX2 R105, R105 ;  /* 0x0000006900697308 */ /* 0x000fe20000000800 */
[C---:B--2---:R-:W-:Y:S01]  /*5fc0*/  F2FP.F16.F32.PACK_AB R93, R106.reuse, R90 ;  /* 0x0000005a6a5d723e */ /* 0x044fe200000000ff */
[----:B------:R-:W-:Y:S01]  /*5fd0*/  FFMA.FTZ R153, R3, R156, R90 ;  /* 0x0000009c03997223 */ /* 0x000fe2000001005a */
[----:B------:R-:W-:Y:S01]  /*5fe0*/  FFMA.FTZ R90, R39, UR4, -R87 ;  /* 0x00000004275a7c23 */ /* 0x000fe20008010857 */
[----:B------:R-:W-:Y:S02]  /*5ff0*/  MOV R3, R0 ;  /* 0x0000000000037202 */ /* 0x000fe40000000f00 */
[----:B------:R-:W-:Y:S04]  /*6000*/  FADD.FTZ R153, R106, R153 ;  /* 0x000000996a997221 */ /* 0x000fe80000010000 */
[----:B------:R-:W-:Y:S01]  /*6010*/  MUFU.EX2 R108, R108 ;  /* 0x0000006c006c7308 */ /* 0x000fe20000000800 */
[----:B---3--:R-:W-:Y:S09]  /*6020*/  F2FP.F16.F32.PACK_AB R95, R104, R160 ;  /* 0x000000a0685f723e */ /* 0x008ff200000000ff */
[----:B------:R1:W-:Y:S01]  /*6030*/  MUFU.EX2 R85, R86 ;  /* 0x0000005600557308 */ /* 0x0003e20000000800 */
[C---:B------:R-:W-:Y:S06]  /*6040*/  HMMA.16816.F32 R68, R92.reuse, R96, R68 ;  /* 0x000000605c44723c */ /* 0x040fec0000001844 */
[C---:B------:R-:W-:Y:S03]  /*6050*/  HMMA.16816.F32 R72, R92.reuse, R98, R72 ;  /* 0x000000625c48723c */ /* 0x040fe60000001848 */
[----:B------:R-:W-:Y:S01]  /*6060*/  MUFU.EX2 R110, R110 ;  /* 0x0000006e006e7308 */ /* 0x000fe20000000800 */
[----:B------:R-:W2:Y:S09]  /*6070*/  LDSM.16.MT88.4 R96, [R131+0x3000] ;  /* 0x003000008360783b */ /* 0x000eb20000004200 */
[----:B------:R-:W-:Y:S01]  /*6080*/  MUFU.EX2 R109, R109 ;  /* 0x0000006d006d7308 */ /* 0x000fe20000000800 */
[--C-:B-1----:R-:W-:Y:S09]  /*6090*/  FFMA.FTZ R86, R21, UR4, -R88.reuse ;  /* 0x0000000415567c23 */ /* 0x102ff20008010858 */
[----:B------:R-:W1:Y:S10]  /*60a0*/  MUFU.EX2 R112, R112 ;  /* 0x0000007000707308 */ /* 0x000e740000000800 */
[----:B------:R-:W-:Y:S10]  /*60b0*/  MUFU.EX2 R111, R111 ;  /* 0x0000006f006f7308 */ /* 0x000ff40000000800 */
[----:B------:R-:W3:Y:S10]  /*60c0*/  MUFU.EX2 R113, R113 ;  /* 0x0000007100717308 */ /* 0x000ef40000000800 */
[----:B------:R-:W-:Y:S01]  /*60d0*/  MUFU.EX2 R114, R114 ;  /* 0x0000007200727308 */ /* 0x000fe20000000800 */
[C---:B--2---:R-:W-:Y:S06]  /*60e0*/  HMMA.16816.F32 R76, R92.reuse, R96, R76 ;  /* 0x000000605c4c723c */ /* 0x044fec000000184c */
[----:B------:R-:W-:Y:S03]  /*60f0*/  HMMA.16816.F32 R80, R92, R98, R80 ;  /* 0x000000625c50723c */ /* 0x000fe60000001850 */
[----:B------:R2:W-:Y:S01]  /*6100*/  MUFU.EX2 R15, R86 ;  /* 0x00000056000f7308 */ /* 0x0005e20000000800 */
[----:B------:R-:W4:Y:S03]  /*6110*/  LDSM.16.MT88.4 R96, [R132+0x3400] ;  /* 0x003400008460783b */ /* 0x000f260000004200 */
[----:B-1----:R-:W-:Y:S01]  /*6120*/  F2FP.F16.F32.PACK_AB R94, R112, R109 ;  /* 0x0000006d705e723e */ /* 0x002fe200000000ff */
[--C-:B------:R-:W-:Y:S05]  /*6130*/  FFMA.FTZ R92, R30, UR4, -R87.reuse ;  /* 0x000000041e5c7c23 */ /* 0x100fea0008010857 */
[----:B------:R-:W-:Y:S01]  /*6140*/  MUFU.EX2 R115, R115 ;  /* 0x0000007300737308 */ /* 0x000fe20000000800 */
[----:B---3--:R-:W-:Y:S01]  /*6150*/  F2FP.F16.F32.PACK_AB R95, R113, R111 ;  /* 0x0000006f715f723e */ /* 0x008fe200000000ff */
[--C-:B------:R-:W-:Y:S08]  /*6160*/  FFMA.FTZ R93, R29, UR4, -R88.reuse ;  /* 0x000000041d5d7c23 */ /* 0x100ff00008010858 */
[----:B------:R1:W-:Y:S01]  /*6170*/  MUFU.EX2 R13, R93 ;  /* 0x0000005d000d7308 */ /* 0x0003e20000000800 */
[--C-:B--2---:R-:W-:Y:S09]  /*6180*/  FFMA.FTZ R86, R34, UR4, -R87.reuse ;  /* 0x0000000422567c23 */ /* 0x104ff20008010857 */
[----:B------:R2:W-:Y:S10]  /*6190*/  MUFU.EX2 R17, R92 ;  /* 0x0000005c00117308 */ /* 0x0005f40000000800 */
[----:B------:R-:W3:Y:S01]  /*61a0*/  MUFU.EX2 R159, R159 ;  /* 0x0000009f009f7308 */ /* 0x000ee20000000800 */
[----:B-1----:R-:W-:Y:S09]  /*61b0*/  F2FP.F16.F32.PACK_AB R93, R110, R85 ;  /* 0x000000556e5d723e */ /* 0x002ff200000000ff */
[----:B------:R-:W-:Y:S01]  /*61c0*/  MUFU.EX2 R163, R163 ;  /* 0x000000a300a37308 */ /* 0x000fe20000000800 */
[----:B--2---:R-:W-:Y:S09]  /*61d0*/  F2FP.F16.F32.PACK_AB R92, R108, R105 ;  /* 0x000000696c5c723e */ /* 0x004ff200000000ff */
[----:B------:R-:W-:Y:S01]  /*61e0*/  MUFU.EX2 R118, R118 ;  /* 0x0000007600767308 */ /* 0x000fe20000000800 */
[C---:B----4-:R-:W-:Y:S06]  /*61f0*/  HMMA.16816.F32 R68, R92.reuse, R96, R68 ;  /* 0x000000605c44723c */ /* 0x050fec0000001844 */
[C---:B------:R-:W-:Y:S03]  /*6200*/  HMMA.16816.F32 R72, R92.reuse, R98, R72 ;  /* 0x000000625c48723c */ /* 0x040fe60000001848 */
[----:B------:R-:W-:Y:S01]  /*6210*/  MUFU.EX2 R120, R120 ;  /* 0x0000007800787308 */ /* 0x000fe20000000800 */
[----:B------:R-:W1:Y:S09]  /*6220*/  LDSM.16.MT88.4 R96, [R131+0x3400] ;  /* 0x003400008360783b */ /* 0x000e720000004200 */
[----:B------:R-:W2:Y:S10]  /*6230*/  MUFU.EX2 R157, R157 ;  /* 0x0000009d009d7308 */ /* 0x000eb40000000800 */
[----:B------:R4:W-:Y:S10]  /*6240*/  MUFU.EX2 R156, R86 ;  /* 0x00000056009c7308 */ /* 0x0009f40000000800 */
[----:B------:R-:W5:Y:S10]  /*6250*/  MUFU.EX2 R164, R164 ;  /* 0x000000a400a47308 */ /* 0x000f740000000800 */
[----:B------:R-:W5:Y:S01]  /*6260*/  MUFU.EX2 R158, R158 ;  /* 0x0000009e009e7308 */ /* 0x000f620000000800 */
[----:B----4-:R-:W-:Y:S09]  /*6270*/  FFMA.FTZ R86, R37, UR4, -R88 ;  /* 0x0000000425567c23 */ /* 0x010ff20008010858 */
[----:B------:R-:W-:Y:S01]  /*6280*/  MUFU.EX2 R123, R123 ;  /* 0x0000007b007b7308 */ /* 0x000fe20000000800 */
[C---:B-1----:R-:W-:Y:S06]  /*6290*/  HMMA.16816.F32 R76, R92.reuse, R96, R76 ;  /* 0x000000605c4c723c */ /* 0x042fec000000184c */
[----:B------:R-:W-:Y:S03]  /*62a0*/  HMMA.16816.F32 R80, R92, R98, R80 ;  /* 0x000000625c50723c */ /* 0x000fe60000001850 */
[----:B------:R-:W1:Y:S01]  /*62b0*/  MUFU.EX2 R116, R116 ;  /* 0x0000007400747308 */ /* 0x000e620000000800 */
[----:B------:R-:W4:Y:S03]  /*62c0*/  LDSM.16.MT88.4 R96, [R132+0x3800] ;  /* 0x003800008460783b */ /* 0x000f260000004200 */
[----:B------:R-:W-:Y:S01]  /*62d0*/  FFMA.FTZ R92, R47, UR4, -R87 ;  /* 0x000000042f5c7c23 */ /* 0x000fe20008010857 */
[----:B------:R-:W-:Y:S05]  /*62e0*/  FADD.FTZ R93, R107, R14 ;  /* 0x0000000e6b5d7221 */ /* 0x000fea0000010000 */
[----:B------:R-:W1:Y:S01]  /*62f0*/  MUFU.EX2 R155, R155 ;  /* 0x0000009b009b7308 */ /* 0x000e620000000800 */
[----:B------:R-:W-:Y:S01]  /*6300*/  FADD.FTZ R107, R160, R153 ;  /* 0x00000099a06b7221 */ /* 0x000fe20000010000 */
[----:B------:R-:W-:Y:S01]  /*6310*/  FADD.FTZ R106, R122, R93 ;  /* 0x0000005d7a6a7221 */ /* 0x000fe20000010000 */
[----:B---3--:R-:W-:Y:S01]  /*6320*/  F2FP.F16.F32.PACK_AB R93, R159, R115 ;  /* 0x000000739f5d723e */ /* 0x008fe200000000ff */
[----:B------:R-:W-:Y:S01]  /*6330*/  FFMA.FTZ R94, R46, UR4, -R87 ;  /* 0x000000042e5e7c23 */ /* 0x000fe20008010857 */
[----:B------:R-:W-:Y:S01]  /*6340*/  FADD.FTZ R22, R104, R107 ;  /* 0x0000006b68167221 */ /* 0x000fe20000010000 */
[----:B------:R-:W-:Y:S04]  /*6350*/  FADD.FTZ R19, R105, R106 ;  /* 0x0000006a69137221 */ /* 0x000fe80000010000 */
[----:B------:R3:W-:Y:S01]  /*6360*/  MUFU.EX2 R10, R92 ;  /* 0x0000005c000a7308 */ /* 0x0007e20000000800 */
[----:B------:R-:W-:Y:S01]  /*6370*/  LDSM.16.MT88.4 R104, [R131+0x3c00] ;  /* 0x003c00008368783b */ /* 0x000fe20000004200 */
[----:B--2---:R-:W-:Y:S01]  /*6380*/  F2FP.F16.F32.PACK_AB R95, R157, R120 ;  /* 0x000000789d5f723e */ /* 0x004fe200000000ff */
[----:B------:R-:W-:Y:S01]  /*6390*/  FADD.FTZ R108, R108, R19 ;  /* 0x000000136c6c7221 */ /* 0x000fe20000010000 */
[----:B------:R-:W-:Y:S01]  /*63a0*/  FADD.FTZ R21, R85, R22 ;  /* 0x0000001655157221 */ /* 0x000fe20000010000 */
[----:B------:R-:W-:Y:S01]  /*63b0*/  FFMA.FTZ R153, R51, UR4, -R87 ;  /* 0x0000000433997c23 */ /* 0x000fe20008010857 */
[----:B------:R-:W-:Y:S01]  /*63c0*/  FFMA.FTZ R160, R52, UR4, -R88 ;  /* 0x0000000434a07c23 */ /* 0x000fe20008010858 */
[----:B------:R-:W-:Y:S03]  /*63d0*/  FADD.FTZ R23, R109, R108 ;  /* 0x0000006c6d177221 */ /* 0x000fe60000010000 */
[----:B------:R2:W-:Y:S01]  /*63e0*/  MUFU.EX2 R5, R94 ;  /* 0x0000005e00057308 */ /* 0x0005e20000000800 */
[----:B------:R-:W-:Y:S01]  /*63f0*/  FADD.FTZ R110, R110, R21 ;  /* 0x000000156e6e7221 */ /* 0x000fe20000010000 */
[--C-:B------:R-:W-:Y:S01]  /*6400*/  FFMA.FTZ R14, R55, UR4, -R87.reuse ;  /* 0x00000004370e7c23 */ /* 0x100fe20008010857 */
[----:B------:R-:W-:Y:S01]  /*6410*/  MOV R85, R2 ;  /* 0x0000000200557202 */ /* 0x000fe20000000f00 */
[--C-:B------:R-:W-:Y:S01]  /*6420*/  FFMA.FTZ R21, R58, UR4, -R87.reuse ;  /* 0x000000043a157c23 */ /* 0x100fe20008010857 */
[----:B------:R-:W-:Y:S02]  /*6430*/  FADD.FTZ R22, R111, R110 ;  /* 0x0000006e6f167221 */ /* 0x000fe40000010000 */
[----:B------:R-:W-:Y:S03]  /*6440*/  LDSM.16.MT88.4 R108, [R131+0x4000] ;  /* 0x00400000836c783b */ /* 0x000fe60000004200 */
[----:B------:R5:W-:Y:S01]  /*6450*/  MUFU.EX2 R6, R86 ;  /* 0x0000005600067308 */ /* 0x000be20000000800 */
[----:B---3--:R-:W-:Y:S09]  /*6460*/  F2FP.F16.F32.PACK_AB R92, R15, R114 ;  /* 0x000000720f5c723e */ /* 0x008ff200000000ff */
[----:B------:R-:W3:Y:S01]  /*6470*/  MUFU.EX2 R161, R161 ;  /* 0x000000a100a17308 */ /* 0x000ee20000000800 */
[----:B--2---:R-:W-:Y:S09]  /*6480*/  F2FP.F16.F32.PACK_AB R94, R118, R163 ;  /* 0x000000a3765e723e */ /* 0x004ff200000000ff */
[----:B------:R2:W-:Y:S01]  /*6490*/  MUFU.EX2 R7, R89 ;  /* 0x0000005900077308 */ /* 0x0005e20000000800 */
[C---:B----4-:R-:W-:Y:S03]  /*64a0*/  HMMA.16816.F32 R68, R92.reuse, R96, R68 ;  /* 0x000000605c44723c */ /* 0x050fe60000001844 */
[----:B-----5:R-:W-:Y:S03]  /*64b0*/  FFMA.FTZ R86, R43, UR4, -R87 ;  /* 0x000000042b567c23 */ /* 0x020fe60008010857 */
[C---:B------:R-:W-:Y:S03]  /*64c0*/  HMMA.16816.F32 R72, R92.reuse, R98, R72 ;  /* 0x000000625c48723c */ /* 0x040fe60000001848 */
[----:B------:R-:W4:Y:S01]  /*64d0*/  MUFU.EX2 R90, R90 ;  /* 0x0000005a005a7308 */ /* 0x000f220000000800 */
[----:B------:R-:W5:Y:S02]  /*64e0*/  LDSM.16.MT88.4 R96, [R132+0x3c00] ;  /* 0x003c00008460783b */ /* 0x000f640000004200 */
[C---:B------:R-:W-:Y:S07]  /*64f0*/  HMMA.16816.F32 R76, R92.reuse, R100, R76 ;  /* 0x000000645c4c723c */ /* 0x040fee000000184c */
[----:B------:R-:W-:Y:S01]  /*6500*/  MUFU.EX2 R117, R117 ;  /* 0x0000007500757308 */ /* 0x000fe20000000800 */
[----:B--2---:R-:W-:Y:S01]  /*6510*/  FFMA.FTZ R89, R44, UR4, -R88 ;  /* 0x000000042c597c23 */ /* 0x004fe20008010858 */
[----:B------:R-:W-:Y:S01]  /*6520*/  HMMA.16816.F32 R80, R92, R102, R80 ;  /* 0x000000665c50723c */ /* 0x000fe20000001850 */
[----:B------:R-:W2:Y:S07]  /*6530*/  LDSM.16.MT88.4 R100, [R132+0x4000] ;  /* 0x004000008464783b */ /* 0x000eae0000004200 */
[----:B------:R-:W4:Y:S03]  /*6540*/  MUFU.EX2 R84, R84 ;  /* 0x0000005400547308 */ /* 0x000f260000000800 */
[----:B------:R-:W-:Y:S02]  /*6550*/  F2FP.F16.F32.PACK_AB R92, R13, R164 ;  /* 0x000000a40d5c723e */ /* 0x000fe400000000ff */
[----:B------:R-:W-:Y:S05]  /*6560*/  F2FP.F16.F32.PACK_AB R93, R158, R17 ;  /* 0x000000119e5d723e */ /* 0x000fea00000000ff */
[----:B------:R-:W-:Y:S01]  /*6570*/  MUFU.EX2 R119, R119 ;  /* 0x0000007700777308 */ /* 0x000fe20000000800 */
[----:B-1----:R-:W-:Y:S02]  /*6580*/  F2FP.F16.F32.PACK_AB R94, R116, R123 ;  /* 0x0000007b745e723e */ /* 0x002fe400000000ff */
[----:B------:R-:W-:Y:S07]  /*6590*/  F2FP.F16.F32.PACK_AB R95, R155, R156 ;  /* 0x0000009c9b5f723e */ /* 0x000fee00000000ff */
[----:B------:R-:W1:Y:S10]  /*65a0*/  MUFU.EX2 R86, R86 ;  /* 0x0000005600567308 */ /* 0x000e740000000800 */
[----:B------:R-:W-:Y:S01]  /*65b0*/  MUFU.EX2 R89, R89 ;  /* 0x0000005900597308 */ /* 0x000fe20000000800 */
[C---:B-----5:R-:W-:Y:S06]  /*65c0*/  HMMA.16816.F32 R68, R92.reuse, R96, R68 ;  /* 0x000000605c44723c */ /* 0x060fec0000001844 */
[C---:B------:R-:W-:Y:S03]  /*65d0*/  HMMA.16816.F32 R72, R92.reuse, R98, R72 ;  /* 0x000000625c48723c */ /* 0x040fe60000001848 */
[----:B------:R-:W5:Y:S02]  /*65e0*/  MUFU.EX2 R165, R165 ;  /* 0x000000a500a57308 */ /* 0x000f640000000800 */
[----:B------:R-:W-:Y:S01]  /*65f0*/  FADD.FTZ R97, R112, R23 ;  /* 0x0000001770617221 */ /* 0x000fe20000010000 */
[----:B------:R-:W-:Y:S01]  /*6600*/  FADD.FTZ R96, R113, R22 ;  /* 0x0000001671607221 */ /* 0x000fe20000010000 */
[C---:B------:R-:W-:Y:S06]  /*6610*/  HMMA.16816.F32 R76, R92.reuse, R104, R76 ;  /* 0x000000685c4c723c */ /* 0x040fec000000184c */
[----:B------:R-:W-:Y:S01]  /*6620*/  MUFU.EX2 R162, R162 ;  /* 0x000000a200a27308 */ /* 0x000fe20000000800 */
[----:B------:R-:W-:Y:S01]  /*6630*/  FADD.FTZ R98, R114, R97 ;  /* 0x0000006172627221 */ /* 0x000fe20000010000 */
[----:B------:R-:W-:Y:S01]  /*6640*/  FADD.FTZ R26, R115, R96 ;  /* 0x00000060731a7221 */ /* 0x000fe20000010000 */
[----:B------:R-:W-:Y:S01]  /*6650*/  HMMA.16816.F32 R80, R92, R106, R80 ;  /* 0x0000006a5c50723c */ /* 0x000fe20000001850 */
[----:B------:R-:W5:Y:S06]  /*6660*/  LDSM.16.MT88.4 R112, [R132+0x4400] ;  /* 0x004400008470783b */ /* 0x000f6c0000004200 */
[----:B------:R-:W5:Y:S01]  /*6670*/  MUFU.EX2 R121, R121 ;  /* 0x0000007900797308 */ /* 0x000f620000000800 */
[----:B---3--:R-:W-:Y:S03]  /*6680*/  F2FP.F16.F32.PACK_AB R96, R6, R161 ;  /* 0x000000a10660723e */ /* 0x008fe600000000ff */
[----:B------:R-:W-:Y:S01]  /*6690*/  FADD.FTZ R30, R15, R98 ;  /* 0x000000620f1e7221 */ /* 0x000fe20000010000 */
[----:B----4-:R-:W-:Y:S01]  /*66a0*/  F2FP.F16.F32.PACK_AB R97, R90, R7 ;  /* 0x000000075a61723e */ /* 0x010fe200000000ff */
[----:B------:R-:W-:Y:S01]  /*66b0*/  FFMA.FTZ R92, R61, UR4, -R88 ;  /* 0x000000043d5c7c23 */ /* 0x000fe20008010858 */
[----:B------:R-:W3:Y:S01]  /*66c0*/  LDSM.16.MT88.4 R104, [R131+0x4400] ;  /* 0x004400008368783b */ /* 0x000ee20000004200 */
[----:B------:R-:W-:Y:S02]  /*66d0*/  F2FP.F16.F32.PACK_AB R98, R84, R117 ;  /* 0x000000755462723e */ /* 0x000fe400000000ff */
[----:B------:R-:W-:Y:S01]  /*66e0*/  MUFU.EX2 R122, R50 ;  /* 0x00000032007a7308 */ /* 0x000fe20000000800 */
[----:B-1----:R-:W-:Y:S01]  /*66f0*/  F2FP.F16.F32.PACK_AB R99, R86, R119 ;  /* 0x000000775663723e */ /* 0x002fe200000000ff */
[----:B------:R-:W-:Y:S01]  /*6700*/  FFMA.FTZ R95, R62, UR4, -R87 ;  /* 0x000000043e5f7c23 */ /* 0x000fe20008010857 */
[----:B------:R-:W-:Y:S01]  /*6710*/  FADD.FTZ R93, R159, R26 ;  /* 0x0000001a9f5d7221 */ /* 0x000fe20000010000 */
[----:B------:R-:W-:Y:S01]  /*6720*/  FADD.FTZ R163, R163, R30 ;  /* 0x0000001ea3a37221 */ /* 0x000fe20000010000 */
[----:B------:R-:W-:Y:S02]  /*6730*/  FFMA.FTZ R23, R60, UR4, -R88 ;  /* 0x000000043c177c23 */ /* 0x000fe40008010858 */
[----:B------:R-:W-:Y:S03]  /*6740*/  FADD.FTZ R94, R120, R93 ;  /* 0x0000005d785e7221 */ /* 0x000fe60000010000 */
[----:B------:R-:W1:Y:S01]  /*6750*/  MUFU.EX2 R153, R153 ;  /* 0x0000009900997308 */ /* 0x000e620000000800 */
[C---:B--2---:R-:W-:Y:S05]  /*6760*/  HMMA.16816.F32 R68, R96.reuse, R100, R68 ;  /* 0x000000646044723c */ /* 0x044fea0000001844 */
[----:B------:R-:W-:Y:S01]  /*6770*/  F2FP.F16.F32.PACK_AB R93, R10, R5 ;  /* 0x000000050a5d723e */ /* 0x000fe200000000ff */
[C---:B------:R-:W-:Y:S03]  /*6780*/  HMMA.16816.F32 R72, R96.reuse, R102, R72 ;  /* 0x000000666048723c */ /* 0x040fe60000001848 */
[----:B------:R5:W-:Y:S01]  /*6790*/  MUFU.EX2 R159, R92 ;  /* 0x0000005c009f7308 */ /* 0x000be20000000800 */
[----:B------:R-:W2:Y:S01]  /*67a0*/  LDSM.16.MT88.4 R100, [R132+0x4800] ;  /* 0x004800008464783b */ /* 0x000ea20000004200 */
[----:B------:R-:W-:Y:S01]  /*67b0*/  FADD.FTZ R94, R157, R94 ;  /* 0x0000005e9d5e7221 */ /* 0x000fe20000010000 */
[C---:B------:R-:W-:Y:S07]  /*67c0*/  HMMA.16816.F32 R76, R96.reuse, R108, R76 ;  /* 0x0000006c604c723c */ /* 0x040fee000000184c */
[----:B------:R-:W-:Y:S01]  /*67d0*/  MUFU.EX2 R160, R160 ;  /* 0x000000a000a07308 */ /* 0x000fe20000000800 */
[----:B------:R-:W-:Y:S01]  /*67e0*/  FADD.FTZ R163, R118, R163 ;  /* 0x000000a376a37221 */ /* 0x000fe20000010000 */
[----:B------:R-:W-:Y:S01]  /*67f0*/  HMMA.16816.F32 R80, R96, R110, R80 ;  /* 0x0000006e6050723c */ /* 0x000fe20000001850 */
[----:B------:R-:W4:Y:S07]  /*6800*/  LDSM.16.MT88.4 R108, [R131+0x4800] ;  /* 0x00480000836c783b */ /* 0x000f2e0000004200 */
[----:B------:R1:W-:Y:S03]  /*6810*/  MUFU.EX2 R118, R95 ;  /* 0x0000005f00767308 */ /* 0x0003e60000000800 */
[----:B-----5:R-:W-:Y:S01]  /*6820*/  F2FP.F16.F32.PACK_AB R92, R165, R89 ;  /* 0x00000059a55c723e */ /* 0x020fe200000000ff */
[----:B------:R-:W-:Y:S01]  /*6830*/  FADD.FTZ R164, R164, R163 ;  /* 0x000000a3a4a47221 */ /* 0x000fe20000010000 */
[----:B------:R-:W-:Y:S01]  /*6840*/  FADD.FTZ R163, R17, R94 ;  /* 0x0000005e11a37221 */ /* 0x000fe20000010000 */
[----:B------:R-:W-:Y:S03]  /*6850*/  F2FP.F16.F32.PACK_AB R94, R121, R162 ;  /* 0x000000a2795e723e */ /* 0x000fe600000000ff */
[----:B------:R-:W-:Y:S01]  /*6860*/  FADD.FTZ R163, R158, R163 ;  /* 0x000000a39ea37221 */ /* 0x000fe20000010000 */
[----:B------:R-:W5:Y:S01]  /*6870*/  MUFU.EX2 R9, R9 ;  /* 0x0000000900097308 */ /* 0x000f620000000800 */
[----:B------:R-:W-:Y:S01]  /*6880*/  FADD.FTZ R164, R13, R164 ;  /* 0x000000a40da47221 */ /* 0x000fe20000010000 */
[----:B------:R-:W-:Y:S01]  /*6890*/  FFMA.FTZ R157, R63, UR4, -R87 ;  /* 0x000000043f9d7c23 */ /* 0x000fe20008010857 */
[----:B------:R-:W-:Y:S01]  /*68a0*/  FADD.FTZ R156, R156, R163 ;  /* 0x000000a39c9c7221 */ /* 0x000fe20000010000 */
[----:B------:R-:W-:Y:S01]  /*68b0*/  FFMA.FTZ R120, R64, UR4, -R88 ;  /* 0x0000000440787c23 */ /* 0x000fe20008010858 */
[----:B------:R-:W-:Y:S01]  /*68c0*/  FADD.FTZ R123, R123, R164 ;  /* 0x000000a47b7b7221 */ /* 0x000fe20000010000 */
[----:B------:R-:W-:Y:S01]  /*68d0*/  FFMA.FTZ R87, R67, UR4, -R87 ;  /* 0x0000000443577c23 */ /* 0x000fe20008010857 */
[----:B------:R-:W-:Y:S03]  /*68e0*/  FADD.FTZ R156, R155, R156 ;  /* 0x0000009c9b9c7221 */ /* 0x000fe60000010000 */
[----:B------:R-:W-:Y:S01]  /*68f0*/  MUFU.EX2 R11, R11 ;  /* 0x0000000b000b7308 */ /* 0x000fe20000000800 */
[----:B-1----:R-:W-:Y:S01]  /*6900*/  F2FP.F16.F32.PACK_AB R95, R153, R122 ;  /* 0x0000007a995f723e */ /* 0x002fe200000000ff */
[----:B------:R-:W-:Y:S01]  /*6910*/  FFMA.FTZ R88, R65, UR4, -R88 ;  /* 0x0000000441587c23 */ /* 0x000fe20008010858 */
[----:B------:R-:W-:Y:S01]  /*6920*/  FADD.FTZ R116, R116, R123 ;  /* 0x0000007b74747221 */ /* 0x000fe20000010000 */
[----:B------:R-:W-:Y:S03]  /*6930*/  FADD.FTZ R155, R7, R156 ;  /* 0x0000009c079b7221 */ /* 0x000fe60000010000 */
[----:B------:R-:W-:Y:S03]  /*6940*/  FADD.FTZ R161, R161, R116 ;  /* 0x00000074a1a17221 */ /* 0x000fe60000010000 */
[----:B------:R-:W1:Y:S01]  /*6950*/  MUFU.EX2 R14, R14 ;  /* 0x0000000e000e7308 */ /* 0x000e620000000800 */
[C---:B------:R-:W-:Y:S05]  /*6960*/  HMMA.16816.F32 R68, R92.reuse, R112, R68 ;  /* 0x000000705c44723c */ /* 0x040fea0000001844 */
[----:B-----5:R-:W-:Y:S01]  /*6970*/  F2FP.F16.F32.PACK_AB R96, R9, R160 ;  /* 0x000000a00960723e */ /* 0x020fe200000000ff */
[C---:B------:R-:W-:Y:S03]  /*6980*/  HMMA.16816.F32 R72, R92.reuse, R114, R72 ;  /* 0x000000725c48723c */ /* 0x040fe60000001848 */
[----:B------:R-:W-:Y:S01]  /*6990*/  MUFU.EX2 R18, R18 ;  /* 0x0000001200127308 */ /* 0x000fe20000000800 */
[----:B------:R-:W5:Y:S01]  /*69a0*/  LDSM.16.MT88.4 R112, [R132+0x4c00] ;  /* 0x004c00008470783b */ /* 0x000f620000004200 */
[----:B------:R-:W-:Y:S01]  /*69b0*/  FADD.FTZ R90, R90, R155 ;  /* 0x0000009b5a5a7221 */ /* 0x000fe20000010000 */
[C---:B---3--:R-:W-:Y:S07]  /*69c0*/  HMMA.16816.F32 R76, R92.reuse, R104, R76 ;  /* 0x000000685c4c723c */ /* 0x048fee000000184c */
[----:B------:R-:W3:Y:S01]  /*69d0*/  MUFU.EX2 R19, R57 ;  /* 0x0000003900137308 */ /* 0x000ee20000000800 */
[----:B-1----:R-:W-:Y:S01]  /*69e0*/  F2FP.F16.F32.PACK_AB R97, R14, R11 ;  /* 0x0000000b0e61723e */ /* 0x002fe200000000ff */
[----:B------:R-:W-:Y:S01]  /*69f0*/  HMMA.16816.F32 R80, R92, R106, R80 ;  /* 0x0000006a5c50723c */ /* 0x000fe20000001850 */
[----:B------:R-:W1:Y:S07]  /*6a00*/  LDSM.16.MT88.4 R104, [R131+0x4c00] ;  /* 0x004c00008368783b */ /* 0x000e6e0000004200 */
[----:B------:R-:W-:Y:S03]  /*6a10*/  MUFU.EX2 R21, R21 ;  /* 0x0000001500157308 */ /* 0x000fe60000000800 */
[----:B------:R-:W-:Y:S01]  /*6a20*/  FADD.FTZ R116, R6, R161 ;  /* 0x000000a106747221 */ /* 0x000fe20000010000 */
[----:B------:R-:W-:Y:S03]  /*6a30*/  FADD.FTZ R119, R119, R90 ;  /* 0x0000005a77777221 */ /* 0x000fe60000010000 */
[----:B------:R-:W-:Y:S01]  /*6a40*/  FADD.FTZ R117, R117, R116 ;  /* 0x0000007475757221 */ /* 0x000fe20000010000 */
[----:B------:R-:W-:Y:S02]  /*6a50*/  FADD.FTZ R86, R86, R119 ;  /* 0x0000007756567221 */ /* 0x000fe40000010000 */
[----:B------:R-:W2:Y:S01]  /*6a60*/  MUFU.EX2 R22, R59 ;  /* 0x0000003b00167308 */ /* 0x000ea20000000800 */
[----:B---3--:R-:W-:Y:S01]  /*6a70*/  F2FP.F16.F32.PACK_AB R98, R19, R18 ;  /* 0x000000121362723e */ /* 0x008fe200000000ff */
[----:B------:R-:W-:Y:S01]  /*6a80*/  FADD.FTZ R84, R84, R117 ;  /* 0x0000007554547221 */ /* 0x000fe20000010000 */
[----:B------:R-:W-:Y:S03]  /*6a90*/  FADD.FTZ R67, R5, R86 ;  /* 0x0000005605437221 */ /* 0x000fe60000010000 */
[----:B------:R-:W-:Y:S01]  /*6aa0*/  FADD.FTZ R84, R89, R84 ;  /* 0x0000005459547221 */ /* 0x000fe20000010000 */
[----:B------:R-:W-:Y:S03]  /*6ab0*/  FADD.FTZ R67, R10, R67 ;  /* 0x000000430a437221 */ /* 0x000fe60000010000 */
[----:B------:R-:W3:Y:S01]  /*6ac0*/  MUFU.EX2 R15, R23 ;  /* 0x00000017000f7308 */ /* 0x000ee20000000800 */
[----:B------:R-:W-:Y:S01]  /*6ad0*/  FADD.FTZ R165, R165, R84 ;  /* 0x00000054a5a57221 */ /* 0x000fe20000010000 */
[----:B------:R-:W-:Y:S03]  /*6ae0*/  FADD.FTZ R84, R122, R67 ;  /* 0x000000437a547221 */ /* 0x000fe60000010000 */
[----:B------:R-:W-:Y:S01]  /*6af0*/  FADD.FTZ R162, R162, R165 ;  /* 0x000000a5a2a27221 */ /* 0x000fe20000010000 */
[----:B------:R-:W-:Y:S04]  /*6b00*/  FADD.FTZ R84, R153, R84 ;  /* 0x0000005499547221 */ /* 0x000fe80000010000 */
[----:B------:R-:W4:Y:S01]  /*6b10*/  MUFU.EX2 R157, R157 ;  /* 0x0000009d009d7308 */ /* 0x000f220000000800 */
[----:B--2---:R-:W-:Y:S01]  /*6b20*/  F2FP.F16.F32.PACK_AB R99, R22, R21 ;  /* 0x000000151663723e */ /* 0x004fe200000000ff */
[----:B------:R-:W-:Y:S01]  /*6b30*/  FADD.FTZ R121, R121, R162 ;  /* 0x000000a279797221 */ /* 0x000fe20000010000 */
[----:B------:R-:W-:Y:S03]  /*6b40*/  FADD.FTZ R67, R11, R84 ;  /* 0x000000540b437221 */ /* 0x000fe60000010000 */
[----:B------:R-:W-:Y:S01]  /*6b50*/  FADD.FTZ R160, R160, R121 ;  /* 0x00000079a0a07221 */ /* 0x000fe20000010000 */
[----:B------:R-:W-:Y:S01]  /*6b60*/  FADD.FTZ R86, R14, R67 ;  /* 0x000000430e567221 */ /* 0x000fe20000010000 */
[C---:B------:R-:W-:Y:S02]  /*6b70*/  HMMA.16816.F32 R68, R96.reuse, R100, R68 ;  /* 0x000000646044723c */ /* 0x040fe40000001844 */
[----:B------:R-:W-:Y:S03]  /*6b80*/  MUFU.EX2 R120, R120 ;  /* 0x0000007800787308 */ /* 0x000fe60000000800 */
[----:B---3--:R-:W-:Y:S01]  /*6b90*/  F2FP.F16.F32.PACK_AB R92, R159, R15 ;  /* 0x0000000f9f5c723e */ /* 0x008fe200000000ff */
[C---:B------:R-:W-:Y:S06]  /*6ba0*/  HMMA.16816.F32 R72, R96.reuse, R102, R72 ;  /* 0x000000666048723c */ /* 0x040fec0000001848 */
[----:B------:R-:W2:Y:S01]  /*6bb0*/  MUFU.EX2 R123, R88 ;  /* 0x00000058007b7308 */ /* 0x000ea20000000800 */
[----:B----4-:R-:W-:Y:S01]  /*6bc0*/  F2FP.F16.F32.PACK_AB R93, R157, R118 ;  /* 0x000000769d5d723e */ /* 0x010fe200000000ff */
[C---:B------:R-:W-:Y:S08]  /*6bd0*/  HMMA.16816.F32 R76, R96.reuse, R108, R76 ;  /* 0x0000006c604c723c */ /* 0x040ff0000000184c */
[----:B------:R-:W-:Y:S01]  /*6be0*/  MUFU.EX2 R66, R66 ;  /* 0x0000004200427308 */ /* 0x000fe20000000800 */
[----:B------:R-:W-:Y:S03]  /*6bf0*/  HMMA.16816.F32 R80, R96, R110, R80 ;  /* 0x0000006e6050723c */ /* 0x000fe60000001850 */
[----:B------:R-:W-:Y:S01]  /*6c00*/  FADD.FTZ R89, R9, R160 ;  /* 0x000000a009597221 */ /* 0x000fe20000010000 */
[----:B------:R-:W-:Y:S05]  /*6c10*/  FADD.FTZ R67, R21, R86 ;  /* 0x0000005615437221 */ /* 0x000fea0000010000 */
[----:B------:R-:W3:Y:S02]  /*6c20*/  MUFU.EX2 R87, R87 ;  /* 0x0000005700577308 */ /* 0x000ee40000000800 */
[----:B--2---:R-:W-:Y:S01]  /*6c30*/  F2FP.F16.F32.PACK_AB R94, R123, R120 ;  /* 0x000000787b5e723e */ /* 0x004fe200000000ff */
[----:B------:R-:W-:Y:S01]  /*6c40*/  FADD.FTZ R84, R18, R89 ;  /* 0x0000005912547221 */ /* 0x000fe20000010000 */
[----:B------:R-:W-:Y:S03]  /*6c50*/  FADD.FTZ R67, R22, R67 ;  /* 0x0000004316437221 */ /* 0x000fe60000010000 */
[----:B------:R-:W-:Y:S01]  /*6c60*/  FADD.FTZ R84, R19, R84 ;  /* 0x0000005413547221 */ /* 0x000fe20000010000 */
[----:B------:R-:W-:Y:S03]  /*6c70*/  FADD.FTZ R118, R118, R67 ;  /* 0x0000004376767221 */ /* 0x000fe60000010000 */
[----:B------:R-:W-:Y:S01]  /*6c80*/  FADD.FTZ R84, R15, R84 ;  /* 0x000000540f547221 */ /* 0x000fe20000010000 */
[----:B------:R-:W-:Y:S03]  /*6c90*/  FADD.FTZ R157, R157, R118 ;  /* 0x000000769d9d7221 */ /* 0x000fe60000010000 */
[----:B------:R-:W-:Y:S01]  /*6ca0*/  FADD.FTZ R159, R159, R84 ;  /* 0x000000549f9f7221 */ /* 0x000fe20000010000 */
[C---:B---3--:R-:W-:Y:S01]  /*6cb0*/  F2FP.F16.F32.PACK_AB R95, R87.reuse, R66 ;  /* 0x00000042575f723e */ /* 0x048fe200000000ff */
[----:B------:R-:W-:Y:S01]  /*6cc0*/  FADD.FTZ R156, R66, R157 ;  /* 0x0000009d429c7221 */ /* 0x000fe20000010000 */
[----:B------:R-:W-:Y:S01]  /*6cd0*/  IADD3 R66, R154, -0x1, RZ ;  /* 0xffffffff9a427810 */ /* 0x000fe20007ffe0ff */
[----:B------:R-:W-:Y:S02]  /*6ce0*/  FADD.FTZ R120, R120, R159 ;  /* 0x0000009f78787221 */ /* 0x000fe40000010000 */
[----:B------:R-:W-:Y:S01]  /*6cf0*/  FADD.FTZ R156, R87, R156 ;  /* 0x0000009c579c7221 */ /* 0x000fe20000010000 */
[----:B------:R-:W-:Y:S01]  /*6d00*/  MOV R154, R66 ;  /* 0x00000042009a7202 */ /* 0x000fe20000000f00 */
[C---:B-----5:R-:W-:Y:S05]  /*6d10*/  HMMA.16816.F32 R68, R92.reuse, R112, R68 ;  /* 0x000000705c44723c */ /* 0x060fea0000001844 */
[----:B------:R-:W-:Y:S01]  /*6d20*/  FADD.FTZ R153, R123, R120 ;  /* 0x000000787b997221 */ /* 0x000fe20000010000 */
[C---:B------:R-:W-:Y:S06]  /*6d30*/  HMMA.16816.F32 R72, R92.reuse, R114, R72 ;  /* 0x000000725c48723c */ /* 0x040fec0000001848 */
[C---:B-1----:R-:W-:Y:S06]  /*6d40*/  HMMA.16816.F32 R76, R92.reuse, R104, R76 ;  /* 0x000000685c4c723c */ /* 0x042fec000000184c */
[----:B------:R-:W-:Y:S01]  /*6d50*/  HMMA.16816.F32 R80, R92, R106, R80 ;  /* 0x0000006a5c50723c */ /* 0x000fe20000001850 */
[----:B------:R-:W-:Y:S11]  /*6d60*/  @!UPT UIADD3 URZ, URZ, URZ, URZ ;  /* 0x0000003f3f3ff290 */ /* 0x000ff6000fffe03f */
[----:B------:R-:W-:Y:S01]  /*6d70*/  @!UPT UIADD3 URZ, URZ, URZ, URZ ;  /* 0x0000003f3f3ff290 */ /* 0x000fe2000fffe03f */
[----:B------:R-:W-:Y:S11]  /*6d80*/  @P0 BRA `(.L_x_4247) ;  /* 0xffffffd800a00947 */ /* 0x000ff6000383ffff */
.L_x_4243:
[----:B------:R-:W1:Y:S01]  /*6d90*/  SHFL.BFLY PT, R3, R156, 0x2, 0x1f ;  /* 0x0c401f009c037f89 */ /* 0x000e6200000e0000 */
[----:B------:R-:W2:Y:S01]  /*6da0*/  S2UR UR5, SR_CgaCtaId ;  /* 0x00000000000579c3 */ /* 0x000ea20000008800 */
[----:B------:R-:W-:Y:S01]  /*6db0*/  IMAD.MOV.U32 R9, RZ, RZ, 0x3f800000 ;  /* 0x3f800000ff097424 */ /* 0x000fe200078e00ff */
[----:B------:R-:W-:Y:S01]  /*6dc0*/  UMOV UR4, 0x400 ;  /* 0x0000040000047882 */ /* 0x000fe20000000000 */
[----:B------:R-:W3:Y:S01]  /*6dd0*/  S2R R5, SR_TID.X ;  /* 0x0000000000057919 */ /* 0x000ee20000002100 */
[----:B------:R-:W-:Y:S01]  /*6de0*/  BSSY B0, `(.L_x_4248) ;  /* 0x0000086000007945 */ /* 0x000fe20003800000 */
[----:B------:R-:W-:Y:S01]  /*6df0*/  IMAD R151, R151, 0x10, R146 ;  /* 0x0000001097977824 */ /* 0x000fe200078e0292 */
[----:B------:R-:W4:Y:S02]  /*6e00*/  SHFL.BFLY PT, R8, R153, 0x2, 0x1f ;  /* 0x0c401f0099087f89 */ /* 0x000f2400000e0000 */
[----:B------:R-:W-:Y:S06]  /*6e10*/  BAR.SYNC.DEFER_BLOCKING 0x0 ;  /* 0x0000000000007b1d */ /* 0x000fec0000010000 */
[----:B------:R-:W5:Y:S01]  /*6e20*/  S2R R28, SR_CTAID.X ;  /* 0x00000000001c7919 */ /* 0x000f620000002500 */
[----:B-1----:R-:W-:Y:S01]  /*6e30*/  FADD.FTZ R3, R3, R156 ;  /* 0x0000009c03037221 */ /* 0x002fe20000010000 */
[----:B--2---:R-:W-:Y:S01]  /*6e40*/  ULEA UR5, UR5, UR4, 0x18 ;  /* 0x0000000405057291 */ /* 0x004fe2000f8ec03f */
[----:B------:R-:W1:Y:S03]  /*6e50*/  S2UR UR4, SR_CTAID.Z ;  /* 0x00000000000479c3 */ /* 0x000e660000002700 */
[----:B------:R-:W2:Y:S01]  /*6e60*/  SHFL.BFLY PT, R6, R3, 0x1, 0x1f ;  /* 0x0c201f0003067f89 */ /* 0x000ea200000e0000 */
[----:B----4-:R-:W-:Y:S01]  /*6e70*/  FADD.FTZ R8, R8, R153 ;  /* 0x0000009908087221 */ /* 0x010fe20000010000 */
[----:B---3--:R-:W-:-:S04]  /*6e80*/  SHF.R.S32.HI R4, RZ, 0x1f, R5 ;  /* 0x0000001fff047819 */ /* 0x008fc80000011405 */
[----:B------:R-:W3:Y:S01]  /*6e90*/  SHFL.BFLY PT, R7, R8, 0x1, 0x1f ;  /* 0x0c201f0008077f89 */ /* 0x000ee200000e0000 */
[CC--:B------:R-:W-:Y:S02]  /*6ea0*/  LEA.HI R10, R4.reuse, R5.reuse, RZ, 0x2 ;  /* 0x00000005040a7211 */ /* 0x0c0fe400078f10ff */
[-C--:B------:R-:W-:Y:S02]  /*6eb0*/  LEA.HI R15, R4, R5.reuse, RZ, 0x6 ;  /* 0x00000005040f7211 */ /* 0x080fe400078f30ff */
[----:B------:R-:W-:Y:S02]  /*6ec0*/  SHF.R.S32.HI R11, RZ, 0x2, R10 ;  /* 0x00000002ff0b7819 */ /* 0x000fe4000001140a */
[----:B------:R-:W-:Y:S02]  /*6ed0*/  LOP3.LUT R10, R10, 0xfffffffc, RZ, 0xc0, !PT ;  /* 0xfffffffc0a0a7812 */ /* 0x000fe400078ec0ff */
[----:B------:R-:W-:Y:S02]  /*6ee0*/  SHF.R.S32.HI R14, RZ, 0x1f, R11 ;  /* 0x0000001fff0e7819 */ /* 0x000fe4000001140b */
[----:B------:R-:W-:Y:S01]  /*6ef0*/  LEA.HI R12, R4, R5, RZ, 0x4 ;  /* 0x00000005040c7211 */ /* 0x000fe200078f20ff */
[----:B------:R-:W-:Y:S01]  /*6f00*/  IMAD.IADD R10, R5, 0x1, -R10 ;  /* 0x00000001050a7824 */ /* 0x000fe200078e0a0a */
[----:B------:R-:W-:Y:S01]  /*6f10*/  LEA.HI R14, R14, R11, RZ, 0x3 ;  /* 0x0000000b0e0e7211 */ /* 0x000fe200078f18ff */
[----:B--2---:R-:W-:Y:S01]  /*6f20*/  FADD.FTZ R6, R3, R6 ;  /* 0x0000000603067221 */ /* 0x004fe20000010000 */
[----:B------:R-:W-:-:S02]  /*6f30*/  LEA.HI R3, R4, R5, RZ, 0x5 ;  /* 0x0000000504037211 */ /* 0x000fc400078f28ff */
[----:B------:R-:W-:Y:S02]  /*6f40*/  LOP3.LUT R14, R14, 0xfffffff8, RZ, 0xc0, !PT ;  /* 0xfffffff80e0e7812 */ /* 0x000fe400078ec0ff */
[----:B------:R-:W-:Y:S02]  /*6f50*/  SHF.R.S32.HI R13, RZ, 0x5, R3 ;  /* 0x00000005ff0d7819 */ /* 0x000fe40000011403 */
[----:B------:R-:W-:Y:S01]  /*6f60*/  SHF.L.U32 R15, R15, 0x2, RZ ;  /* 0x000000020f0f7819 */ /* 0x000fe200000006ff */
[----:B------:R-:W-:Y:S01]  /*6f70*/  IMAD.IADD R11, R11, 0x1, -R14 ;  /* 0x000000010b0b7824 */ /* 0x000fe200078e0a0e */
[----:B------:R-:W-:Y:S01]  /*6f80*/  SHF.R.S32.HI R12, RZ, 0x4, R12 ;  /* 0x00000004ff0c7819 */ /* 0x000fe2000001140c */
[----:B---3--:R-:W-:Y:S01]  /*6f90*/  FADD.FTZ R7, R8, R7 ;  /* 0x0000000708077221 */ /* 0x008fe20000010000 */
[----:B------:R-:W-:Y:S01]  /*6fa0*/  LEA R10, R13, R10, 0x8 ;  /* 0x0000000a0d0a7211 */ /* 0x000fe200078e40ff */
[----:B------:R-:W-:Y:S01]  /*6fb0*/  IMAD.SHL.U32 R14, R145, 0x8, RZ ;  /* 0x00000008910e7824 */ /* 0x000fe200078e00ff */
[----:B------:R-:W-:Y:S01]  /*6fc0*/  LOP3.LUT R15, R15, 0x3fffff00, RZ, 0xc0, !PT ;  /* 0x3fffff000f0f7812 */ /* 0x000fe200078ec0ff */
[----:B------:R-:W-:Y:S01]  /*6fd0*/  IMAD.MOV.U32 R8, RZ, RZ, 0x3f800000 ;  /* 0x3f800000ff087424 */ /* 0x000fe200078e00ff */
[----:B------:R-:W-:-:S02]  /*6fe0*/  SHF.L.U32 R13, R12, 0x6, RZ ;  /* 0x000000060c0d7819 */ /* 0x000fc400000006ff */
[----:B------:R-:W-:Y:S01]  /*6ff0*/  LEA.HI R12, R11, R11, RZ, 0x1 ;  /* 0x0000000b0b0c7211 */ /* 0x000fe200078f08ff */
[----:B------:R-:W-:Y:S01]  /*7000*/  IMAD R15, R144, 0x20, R15 ;  /* 0x00000020900f7824 */ /* 0x000fe200078e020f */
[----:B------:R-:W-:Y:S02]  /*7010*/  FSETP.NE.FTZ.AND P3, PT, R7, RZ, PT ;  /* 0x000000ff0700720b */ /* 0x000fe40003f75000 */
[----:B------:R-:W-:Y:S01]  /*7020*/  LOP3.LUT R16, R12, 0x1fffffe, RZ, 0xc0, !PT ;  /* 0x01fffffe0c107812 */ /* 0x000fe200078ec0ff */
[----:B------:R-:W-:Y:S01]  /*7030*/  IMAD R142, R142, 0x4, R15 ;  /* 0x000000048e8e7824 */ /* 0x000fe200078e020f */
[----:B------:R-:W-:Y:S02]  /*7040*/  SHF.R.S32.HI R12, RZ, 0x1, R12 ;  /* 0x00000001ff0c7819 */ /* 0x000fe4000001140c */
[----:B------:R-:W-:Y:S01]  /*7050*/  FSETP.NE.FTZ.AND P2, PT, R6, RZ, PT ;  /* 0x000000ff0600720b */ /* 0x000fe20003f55000 */
[----:B------:R-:W-:Y:S01]  /*7060*/  IMAD.IADD R11, R11, 0x1, -R16 ;  /* 0x000000010b0b7824 */ /* 0x000fe200078e0a10 */
[----:B------:R-:W-:-:S02]  /*7070*/  SHF.L.U32 R15, R12, 0x6, RZ ;  /* 0x000000060c0f7819 */ /* 0x000fc400000006ff */
[----:B------:R-:W-:Y:S01]  /*7080*/  LOP3.LUT R13, R13, 0xc0, RZ, 0xc0, !PT ;  /* 0x000000c00d0d7812 */ /* 0x000fe200078ec0ff */
[----:B------:R-:W-:Y:S01]  /*7090*/  IMAD R10, R11, 0x10, R10 ;  /* 0x000000100b0a7824 */ /* 0x000fe200078e020a */
[----:B------:R-:W-:Y:S01]  /*70a0*/  LOP3.LUT R15, R15, 0xc0, RZ, 0xc0, !PT ;  /* 0x000000c00f0f7812 */ /* 0x000fe200078ec0ff */
[----:B------:R-:W2:Y:S01]  /*70b0*/  @P3 MUFU.RCP R9, R7 ;  /* 0x0000000700093308 */ /* 0x000ea20000001000 */
[----:B------:R-:W-:Y:S01]  /*70c0*/  LOP3.LUT R14, R13, 0x18, R14, 0xf8, !PT ;  /* 0x000000180d0e7812 */ /* 0x000fe200078ef80e */
[----:B------:R-:W3:Y:S01]  /*70d0*/  @P3 LDC R29, c[0x0][0x2e8] ;  /* 0x0000ba00ff1d3b82 */ /* 0x000ee20000000800 */
[----:B------:R-:W-:Y:S02]  /*70e0*/  LEA.HI R11, R15, R15, RZ, 0x1d ;  /* 0x0000000f0f0b7211 */ /* 0x000fe400078fe8ff */
[----:B------:R-:W-:Y:S02]  /*70f0*/  SHF.R.U32.HI R13, RZ, 0x3, R13 ;  /* 0x00000003ff0d7819 */ /* 0x000fe4000001160d */
[----:B------:R-:W-:Y:S01]  /*7100*/  LOP3.LUT P0, RZ, R12, 0x2, RZ, 0xc0, !PT ;  /* 0x000000020cff7812 */ /* 0x000fe2000780c0ff */
[----:B------:R-:W4:Y:S01]  /*7110*/  @P2 MUFU.RCP R8, R6 ;  /* 0x0000000600082308 */ /* 0x000f220000001000 */
[----:B------:R-:W-:Y:S01]  /*7120*/  IMAD.U32 R11, R10, 0x2, R11 ;  /* 0x000000020a0b7824 */ /* 0x000fe200078e000b */
[----:B------:R-:W-:Y:S01]  /*7130*/  LOP3.LUT R13, R14, R13, RZ, 0x3c, !PT ;  /* 0x0000000d0e0d7212 */ /* 0x000fe200078e3cff */
[----:B------:R-:W3:Y:S01]  /*7140*/  @P2 LDC R31, c[0x0][0x2e8] ;  /* 0x0000ba00ff1f2b82 */ /* 0x000ee20000000800 */
[----:B------:R-:W-:-:S02]  /*7150*/  LOP3.LUT R14, R12, 0x1, RZ, 0xc0, !PT ;  /* 0x000000010c0e7812 */ /* 0x000fc400078ec0ff */
[----:B------:R-:W-:Y:S01]  /*7160*/  LEA R11, R11, UR5, 0x2 ;  /* 0x000000050b0b7c11 */ /* 0x000fe2000f8e10ff */
[----:B------:R-:W-:Y:S01]  /*7170*/  IMAD.IADD R13, R142, 0x1, R13 ;  /* 0x000000018e0d7824 */ /* 0x000fe200078e020d */
[----:B------:R-:W-:Y:S01]  /*7180*/  ISETP.NE.U32.AND P1, PT, R14, 0x1, PT ;  /* 0x000000010e00780c */ /* 0x000fe20003f25070 */
[----:B--2---:R-:W-:Y:S01]  /*7190*/  FMUL.FTZ R68, R9, R68 ;  /* 0x0000004409447220 */ /* 0x004fe20000410000 */
[----:B------:R-:W-:Y:S01]  /*71a0*/  MOV R10, 0x20 ;  /* 0x00000020000a7802 */ /* 0x000fe20000000f00 */
[----:B------:R-:W-:Y:S02]  /*71b0*/  VIADD R12, R11, 0x40 ;  /* 0x000000400b0c7836 */ /* 0x000fe40000000000 */
[----:B------:R-:W-:Y:S01]  /*71c0*/  FMUL.FTZ R69, R9, R69 ;  /* 0x0000004509457220 */ /* 0x000fe20000410000 */
[----:B------:R-:W-:Y:S01]  /*71d0*/  @P0 VIADD R12, R11, 0xffffffc0 ;  /* 0xffffffc00b0c0836 */ /* 0x000fe20000000000 */
[----:B------:R-:W-:Y:S01]  /*71e0*/  SEL R10, R10, 0xffffffe0, P1 ;  /* 0xffffffe00a0a7807 */ /* 0x000fe20000800000 */
[C---:B------:R-:W-:Y:S01]  /*71f0*/  FMUL.FTZ R72, R9.reuse, R72 ;  /* 0x0000004809487220 */ /* 0x040fe20000410000 */
[----:B------:R-:W-:Y:S01]  /*7200*/  FMUL.FTZ R73, R9, R73 ;  /* 0x0000004909497220 */ /* 0x000fe20000410000 */
[C---:B----4-:R-:W-:Y:S01]  /*7210*/  FMUL.FTZ R71, R8.reuse, R71 ;  /* 0x0000004708477220 */ /* 0x050fe20000410000 */
[----:B------:R-:W-:Y:S01]  /*7220*/  IADD3 R14, R11, R10, RZ ;  /* 0x0000000a0b0e7210 */ /* 0x000fe20007ffe0ff */
[----:B------:R-:W-:Y:S01]  /*7230*/  FMUL.FTZ R70, R8, R70 ;  /* 0x0000004608467220 */ /* 0x000fe20000410000 */
[----:B------:R-:W-:Y:S01]  /*7240*/  IADD3 R15, R10, R12, RZ ;  /* 0x0000000c0a0f7210 */ /* 0x000fe20007ffe0ff */
[C---:B------:R-:W-:Y:S01]  /*7250*/  FMUL.FTZ R75, R8.reuse, R75 ;  /* 0x0000004b084b7220 */ /* 0x040fe20000410000 */
[----:B------:R-:W2:Y:S01]  /*7260*/  S2R R10, SR_CTAID.Y ;  /* 0x00000000000a7919 */ /* 0x000ea20000002600 */
[C---:B------:R-:W-:Y:S01]  /*7270*/  FMUL.FTZ R74, R8.reuse, R74 ;  /* 0x0000004a084a7220 */ /* 0x040fe20000410000 */
[C---:B------:R-:W-:Y:S01]  /*7280*/  FMUL.FTZ R76, R9.reuse, R76 ;  /* 0x0000004c094c7220 */ /* 0x040fe20000410000 */
[C---:B------:R-:W-:Y:S01]  /*7290*/  FMUL.FTZ R77, R9.reuse, R77 ;  /* 0x0000004d094d7220 */ /* 0x040fe20000410000 */
[C---:B------:R-:W-:Y:S01]  /*72a0*/  FMUL.FTZ R79, R8.reuse, R79 ;  /* 0x0000004f084f7220 */ /* 0x040fe20000410000 */
[C---:B------:R-:W-:Y:S01]  /*72b0*/  FMUL.FTZ R78, R8.reuse, R78 ;  /* 0x0000004e084e7220 */ /* 0x040fe20000410000 */
[C---:B------:R-:W-:Y:S01]  /*72c0*/  FMUL.FTZ R80, R9.reuse, R80 ;  /* 0x0000005009507220 */ /* 0x040fe20000410000 */
[----:B------:R-:W-:Y:S01]  /*72d0*/  FMUL.FTZ R81, R9, R81 ;  /* 0x0000005109517220 */ /* 0x000fe20000410000 */
[C---:B------:R-:W-:Y:S01]  /*72e0*/  FMUL.FTZ R83, R8.reuse, R83 ;  /* 0x0000005308537220 */ /* 0x040fe20000410000 */
[----:B------:R-:W-:Y:S01]  /*72f0*/  FMUL.FTZ R82, R8, R82 ;  /* 0x0000005208527220 */ /* 0x000fe20000410000 */
[----:B------:R-:W-:Y:S01]  /*7300*/  STS.64 [R11], R68 ;  /* 0x000000440b007388 */ /* 0x000fe20000000a00 */
[----:B------:R-:W2:Y:S01]  /*7310*/  LDC.64 R8, c[0x0][0x2c0] ;  /* 0x0000b000ff087b82 */ /* 0x000ea20000000a00 */
[----:B------:R-:W-:Y:S01]  /*7320*/  LOP3.LUT R30, R3, 0xffffffe0, RZ, 0xc0, !PT ;  /* 0xffffffe0031e7812 */ /* 0x000fe200078ec0ff */
[----:B------:R-:W4:Y:S01]  /*7330*/  @P3 MUFU.LG2 R7, R7 ;  /* 0x0000000700073308 */ /* 0x000f220000000c00 */
[----:B------:R5:W-:Y:S01]  /*7340*/  STS.64 [R11+0x400], R70 ;  /* 0x000400460b007388 */ /* 0x000be20000000a00 */
[----:B------:R-:W-:-:S02]  /*7350*/  LEA.HI R4, R4, R5, RZ, 0x3 ;  /* 0x0000000504047211 */ /* 0x000fc400078f18ff */
[----:B------:R-:W-:Y:S01]  /*7360*/  IMAD.IADD R30, R5, 0x1, -R30 ;  /* 0x00000001051e7824 */ /* 0x000fe200078e0a1e */
[----:B------:R-:W-:Y:S01]  /*7370*/  STS.64 [R14], R72 ;  /* 0x000000480e007388 */ /* 0x000fe20000000a00 */
[----:B------:R-:W-:Y:S02]  /*7380*/  LOP3.LUT R32, R4, 0xfffffff8, RZ, 0xc0, !PT ;  /* 0xfffffff804207812 */ /* 0x000fe400078ec0ff */
[----:B------:R-:W3:Y:S01]  /*7390*/  @P2 MUFU.LG2 R6, R6 ;  /* 0x0000000600062308 */ /* 0x000ee20000000c00 */
[----:B------:R-:W-:Y:S01]  /*73a0*/  STS.64 [R14+0x400], R74 ;  /* 0x0004004a0e007388 */ /* 0x000fe20000000a00 */
[----:B------:R-:W-:Y:S02]  /*73b0*/  LOP3.LUT P0, RZ, R30, 0x3, RZ, 0xc0, !PT ;  /* 0x000000031eff7812 */ /* 0x000fe4000780c0ff */
[----:B------:R-:W-:Y:S01]  /*73c0*/  IADD3 R5, -R32, R5, RZ ;  /* 0x0000000520057210 */ /* 0x000fe20007ffe1ff */
[----:B------:R-:W-:Y:S01]  /*73d0*/  STS.64 [R12], R76 ;  /* 0x0000004c0c007388 */ /* 0x000fe20000000a00 */
[----:B------:R-:W-:Y:S01]  /*73e0*/  LEA R33, R13, UR5, 0x2 ;  /* 0x000000050d217c11 */ /* 0x000fe2000f8e10ff */
[----:B------:R-:W-:Y:S01]  /*73f0*/  IMAD.MOV R32, RZ, RZ, -R147 ;  /* 0x000000ffff207224 */ /* 0x000fe200078e0a93 */
[----:B------:R-:W-:Y:S01]  /*7400*/  MOV R3, 0xff800000 ;  /* 0xff80000000037802 */ /* 0x000fe20000000f00 */
[----:B------:R-:W-:Y:S01]  /*7410*/  STS.64 [R12+0x400], R78 ;  /* 0x0004004e0c007388 */ /* 0x000fe20000000a00 */
[----:B------:R-:W-:-:S03]  /*7420*/  SHF.R.S32.HI R4, RZ, 0x3, R4 ;  /* 0x00000003ff047819 */ /* 0x000fc60000011404 */
[----:B------:R-:W-:Y:S01]  /*7430*/  STS.64 [R15], R80 ;  /* 0x000000500f007388 */ /* 0x000fe20000000a00 */
[----:B--2---:R-:W-:Y:S01]  /*7440*/  IMAD R8, R10, R8, R147 ;  /* 0x000000080a087224 */ /* 0x004fe200078e0293 */
[----:B------:R-:W-:Y:S02]  /*7450*/  SHF.L.U32 R10, R5, 0x2, RZ ;  /* 0x00000002050a7819 */ /* 0x000fe400000006ff */
[----:B------:R-:W-:Y:S01]  /*7460*/  STS.64 [R15+0x400], R82 ;  /* 0x000400520f007388 */ /* 0x000fe20000000a00 */
[----:B-----5:R-:W1:Y:S08]  /*7470*/  LDC R11, c[0x0][0x270] ;  /* 0x00009c00ff0b7b82 */ /* 0x020e700000000800 */
[----:B------:R-:W-:Y:S01]  /*7480*/  BAR.SYNC.DEFER_BLOCKING 0x0 ;  /* 0x0000000000007b1d */ /* 0x000fe20000010000 */
[----:B-1----:R-:W-:-:S05]  /*7490*/  IMAD R32, R11, R32, UR4 ;  /* 0x000000040b207e24 */ /* 0x002fca000f8e0220 */
[----:B------:R-:W1:Y:S01]  /*74a0*/  LDS.128 R24, [R33] ;  /* 0x0000000021187984 */ /* 0x000e620000000c00 */
[----:B------:R-:W-:-:S03]  /*74b0*/  IMAD R8, R8, R11, R32 ;  /* 0x0000000b08087224 */ /* 0x000fc600078e0220 */
[----:B------:R-:W2:Y:S01]  /*74c0*/  LDS.128 R20, [R33+0x800] ;  /* 0x0008000021147984 */ /* 0x000ea20000000c00 */
[----:B------:R-:W-:-:S03]  /*74d0*/  SHF.R.S32.HI R11, RZ, 0x1f, R10 ;  /* 0x0000001fff0b7819 */ /* 0x000fc6000001140a */
[----:B------:R-:W1:Y:S04]  /*74e0*/  LDS.128 R16, [R33+0x1000] ;  /* 0x0010000021107984 */ /* 0x000e680000000c00 */
[----:B------:R4:W1:Y:S02]  /*74f0*/  LDS.128 R12, [R33+0x1800] ;  /* 0x00180000210c7984 */ /* 0x0008640000000c00 */
[----:B----4-:R-:W-:Y:S01]  /*7500*/  @P3 FMUL.FTZ R33, R7, 0.69314718246459960938 ;  /* 0x3f31721807213820 */ /* 0x010fe20000410000 */
[----:B---3--:R-:W-:Y:S01]  /*7510*/  @P2 FMUL.FTZ R7, R6, 0.69314718246459960938 ;  /* 0x3f31721806072820 */ /* 0x008fe20000410000 */
[----:B------:R-:W-:Y:S02]  /*7520*/  IMAD.SHL.U32 R6, R28, 0x40, RZ ;  /* 0x000000401c067824 */ /* 0x000fe400078e00ff */
[----:B------:R-:W-:Y:S01]  /*7530*/  @P3 FFMA.FTZ R3, R2, R29, R33 ;  /* 0x0000001d02033223 */ /* 0x000fe20000010021 */
[----:B------:R-:W-:Y:S01]  /*7540*/  MOV R2, 0xff800000 ;  /* 0xff80000000027802 */ /* 0x000fe20000000f00 */
[----:B------:R-:W-:Y:S01]  /*7550*/  @P2 FFMA.FTZ R2, R0, R31, R7 ;  /* 0x0000001f00022223 */ /* 0x000fe20000010007 */
[----:B------:R-:W-:Y:S01]  /*7560*/  IMAD R6, R8, R9, R6 ;  /* 0x0000000908067224 */ /* 0x000fe200078e0206 */
[----:B------:R-:W-:Y:S06]  /*7570*/  @P0 BRA `(.L_x_4249) ;  /* 0x0000000000300947 */ /* 0x000fec0003800000 */
        /* <DEDUP_REMOVED lines=12> */
.L_x_4249:
[----:B------:R-:W-:Y:S05]  /*7640*/  BSYNC B0 ;  /* 0x0000000000007941 */ /* 0x000fea0003800000 */
.L_x_4248:
[----:B------:R-:W-:Y:S01]  /*7650*/  ULDC UR4, c[0x0][0x2dc] ;  /* 0x0000b70000047ab9 */ /* 0x000fe20000000800 */
[----:B------:R-:W-:-:S04]  /*7660*/  IMAD.WIDE R4, R4, 0x20, R10 ;  /* 0x0000002004047825 */ /* 0x000fc800078e020a */
[----:B------:R-:W-:Y:S01]  /*7670*/  IMAD R6, R6, UR4, RZ ;  /* 0x0000000406067c24 */ /* 0x000fe2000f8e02ff */
[----:B------:R-:W-:-:S04]  /*7680*/  ULDC.64 UR4, c[0x0][0x288] ;  /* 0x0000a20000047ab9 */ /* 0x000fc80000000a00 */
[----:B------:R-:W-:-:S04]  /*7690*/  IADD3 R0, P0, R6, R4, RZ ;  /* 0x0000000406007210 */ /* 0x000fc80007f1e0ff */
[----:B---3--:R-:W-:Y:S02]  /*76a0*/  LEA.HI.X.SX32 R3, R6, R5, 0x1, P0 ;  /* 0x0000000506037211 */ /* 0x008fe400000f0eff */
[----:B------:R-:W-:-:S04]  /*76b0*/  LEA R2, P0, R0, UR4, 0x2 ;  /* 0x0000000400027c11 */ /* 0x000fc8000f8010ff */
[----:B------:R-:W-:-:S05]  /*76c0*/  LEA.HI.X R3, R0, UR5, R3, 0x2, P0 ;  /* 0x0000000500037c11 */ /* 0x000fca00080f1403 */
[----:B-1----:R-:W-:Y:S04]  /*76d0*/  STG.E.128 desc[UR16][R2.64], R24 ;  /* 0x0000001802007986 */ /* 0x002fe8000c101d10 */
[----:B--2---:R-:W-:Y:S04]  /*76e0*/  STG.E.128 desc[UR16][R2.64+0x800], R20 ;  /* 0x0008001402007986 */ /* 0x004fe8000c101d10 */
[----:B------:R-:W-:Y:S04]  /*76f0*/  STG.E.128 desc[UR16][R2.64+0x1000], R16 ;  /* 0x0010001002007986 */ /* 0x000fe8000c101d10 */
[----:B------:R-:W-:Y:S01]  /*7700*/  STG.E.128 desc[UR16][R2.64+0x1800], R12 ;  /* 0x0018000c02007986 */ /* 0x000fe2000c101d10 */
[----:B------:R-:W-:Y:S05]  /*7710*/  EXIT ;  /* 0x000000000000794d */ /* 0x000fea0003800000 */
.L_x_4250:
        /* <DEDUP_REMOVED lines=14> */
.L_x_5370:


//--------------------- .text._ZN5flash24flash_fwd_splitkv_kernelI23Flash_fwd_kernel_traitsILi32ELi64ELi128ELi4ELb0ELb0EN7cutlass6half_tE19Flash_kernel_traitsILi32ELi64ELi128ELi4ES3_EELb1ELb0ELb0ELb1ELb1ELb1ELb1ELb0EEEvNS_16Flash_fwd_paramsE --------------------------
	.section	.text._ZN5flash24flash_fwd_splitkv_kernelI23Flash_fwd_kernel_traitsILi32ELi64ELi128ELi4ELb0ELb0EN7cutlass6half_tE19Flash_kernel_traitsILi32ELi64ELi128ELi4ES3_EELb1ELb0ELb0ELb1ELb1ELb1ELb1ELb0EEEvNS_16Flash_fwd_paramsE,"ax",@progbits
	.align	128
        .global         _ZN5flash24flash_fwd_splitkv_kernelI23Flash_fwd_kernel_traitsILi32ELi64ELi128ELi4ELb0ELb0EN7cutlass6half_tE19Flash_kernel_traitsILi32ELi64ELi128ELi4ES3_EELb1ELb0ELb0ELb1ELb1ELb1ELb1ELb0EEEvNS_16Flash_fwd_paramsE
        .type           _ZN5flash24flash_fwd_splitkv_kernelI23Flash_fwd_kernel_traitsILi32ELi64ELi128ELi4ELb0ELb0EN7cutlass6half_tE19Flash_kernel_traitsILi32ELi64ELi128ELi4ES3_EELb1ELb0ELb0ELb1ELb1ELb1ELb1ELb0EEEvNS_16Flash_fwd_paramsE,@function
        .size           _ZN5flash24flash_fwd_splitkv_kernelI23Flash_fwd_kernel_traitsILi32ELi64ELi128ELi4ELb0ELb0EN7cutlass6half_tE19Flash_kernel_traitsILi32ELi64ELi128ELi4ES3_EELb1ELb0ELb0ELb1ELb1ELb1ELb1ELb0EEEvNS_16Flash_fwd_paramsE,(.L_x_5371 - _ZN5flash24flash_fwd_splitkv_kernelI23Flash_fwd_kernel_traitsILi32ELi64ELi128ELi4ELb0ELb0EN7cutlass6half_tE19Flash_kernel_traitsILi32ELi64ELi128ELi4ES3_EELb1ELb0ELb0ELb1ELb1ELb1ELb1ELb0EEEvNS_16Flash_fwd_paramsE)
        .other          _ZN5flash24flash_fwd_splitkv_kernelI23Flash_fwd_kernel_traitsILi32ELi64ELi128ELi4ELb0ELb0EN7cutlass6half_tE19Flash_kernel_traitsILi32ELi64ELi128ELi4ES3_EELb1ELb0ELb0ELb1ELb1ELb1ELb1ELb0EEEvNS_16Flash_fwd_paramsE,@"STO_CUDA_ENTRY STV_DEFAULT"
_ZN5flash24flash_fwd_splitkv_kernelI23Flash_fwd_kernel_traitsILi32ELi64ELi128ELi4ELb0ELb0EN7cutlass6half_tE19Flash_kernel_traitsILi32ELi64ELi128ELi4ES3_EELb1ELb0ELb0ELb1ELb1ELb1ELb1ELb0EEEvNS_16Flash_fwd_paramsE:
.text._ZN5flash24flash_fwd_splitkv_kernelI23Flash_fwd_kernel_traitsILi32ELi64ELi128ELi4ELb0ELb0EN7cutlass6half_tE19Flash_kernel_traitsILi32ELi64ELi128ELi4ES3_EELb1ELb0ELb0ELb1ELb1ELb1ELb1ELb0EEEvNS_16Flash_fwd_paramsE:
        /* <DEDUP_REMOVED lines=43> */
[----:B------:R-:W-:Y:S01]  /*02b0*/  ULDC UR14, c[0x0][0x398] ;  /* 0x0000e600000e7ab9 */ /* 0x000fe20000000800 */
[----:B------:R-:W3:Y:S06]  /*02c0*/  S2R R46, SR_TID.X ;  /* 0x00000000002e7919 */ /* 0x000eec0000002100 */
        /* <DEDUP_REMOVED lines=29> */
[----:B------:R-:W-:Y:S01]  /*04a0*/  ISETP.GE.U32.AND P3, PT, R10, R7, PT ;  /* 0x000000070a00720c */ /* 0x000fe20003f66070 */
[--C-:B-----5:R-:W-:Y:S01]  /*04b0*/  @P0 IMAD.IADD R7, R14, 0x1, -R23.reuse ;  /* 0x000000010e070824 */ /* 0x120fe200078e0a17 */
        /* <DEDUP_REMOVED lines=31> */
[----:B------:R-:W-:-:S05]  /*06b0*/  IMAD.SHL.U32 R10, R5, 0x4, RZ ;  /* 0x00000004050a7824 */ /* 0x000fca00078e00ff */
[----:B------:R-:W-:Y:S01]  /*06c0*/  SHF.R.S32.HI R11, RZ, 0x1f, R10 ;  /* 0x0000001fff0b7819 */ /* 0x000fe2000001140a */
[----:B-1----:R-:W-:Y:S01]  /*06d0*/  IMAD R3, R0, R3, R147 ;  /* 0x0000000300037224 */ /* 0x002fe200078e0293 */
[----:B------:R-:W-:-:S03]  /*06e0*/  SHF.R.S32.HI R0, RZ, 0x3, R2 ;  /* 0x00000003ff007819 */ /* 0x000fc60000011402 */
[----:B------:R-:W-:Y:S01]  /*06f0*/  IMAD R3, R3, R9, R12 ;  /* 0x0000000903037224 */ /* 0x000fe200078e020c */
[CC--:B------:R-:W-:Y:S01]  /*0700*/  ISETP.GE.OR P4, PT, R0.reuse, R7.reuse, P5 ;  /* 0x000000070000720c */ /* 0x0c0fe20002f86670 */
[C---:B------:R-:W-:Y:S02]  /*0710*/  VIADD R4, R0.reuse, 0x20 ;  /* 0x0000002000047836 */ /* 0x040fe40000000000 */
[----:B------:R-:W-:Y:S02]  /*0720*/  IMAD R5, R3, UR15, R48 ;  /* 0x0000000f03057c24 */ /* 0x000fe4000f8e0230 */
[----:B------:R-:W-:Y:S01]  /*0730*/  VIADD R6, R0, 0x10 ;  /* 0x0000001000067836 */ /* 0x000fe20000000000 */
[-C--:B------:R-:W-:Y:S01]  /*0740*/  ISETP.GE.OR P2, PT, R4, R7.reuse, P5 ;  /* 0x000000070400720c */ /* 0x080fe20002f46670 */
[C---:B------:R-:W-:Y:S01]  /*0750*/  IMAD R2, R5.reuse, UR4, RZ ;  /* 0x0000000405027c24 */ /* 0x040fe2000f8e02ff */
[----:B------:R-:W-:Y:S01]  /*0760*/  SHF.R.S32.HI R9, RZ, 0x1f, R5 ;  /* 0x0000001fff097819 */ /* 0x000fe20000011405 */
[----:B------:R-:W-:Y:S01]  /*0770*/  IMAD.WIDE R10, R0, 0x20, R10 ;  /* 0x00000020000a7825 */ /* 0x000fe200078e020a */
[----:B------:R-:W-:Y:S01]  /*0780*/  IADD3 R5, P0, R5, R0, RZ ;  /* 0x0000000005057210 */ /* 0x000fe20007f1e0ff */
[----:B------:R-:W-:Y:S01]  /*0790*/  ULDC.64 UR4, c[0x0][0x2b8] ;  /* 0x0000ae0000047ab9 */ /* 0x000fe20000000a00 */
[----:B------:R-:W-:Y:S01]  /*07a0*/  ISETP.GE.OR P3, PT, R6, R7, P5 ;  /* 0x000000070600720c */ /* 0x000fe20002f66670 */
[----:B------:R-:W-:Y:S01]  /*07b0*/  @!P4 IMAD.MOV.U32 R13, RZ, RZ, -0x800000 ;  /* 0xff800000ff0dc424 */ /* 0x000fe200078e00ff */
[C---:B------:R-:W-:Y:S01]  /*07c0*/  LEA.HI.X.SX32 R4, R0.reuse, R9, 0x1, P0 ;  /* 0x0000000900047211 */ /* 0x040fe200000f0eff */
[----:B------:R-:W-:Y:S01]  /*07d0*/  VIADD R0, R0, 0x30 ;  /* 0x0000003000007836 */ /* 0x000fe20000000000 */
[----:B------:R-:W-:-:S02]  /*07e0*/  IADD3 R3, P1, R2, R10, RZ ;  /* 0x0000000a02037210 */ /* 0x000fc40007f3e0ff */
[----:B------:R-:W-:Y:S02]  /*07f0*/  LEA R8, P0, R5, UR4, 0x2 ;  /* 0x0000000405087c11 */ /* 0x000fe4000f8010ff */
[----:B------:R-:W-:Y:S02]  /*0800*/  ISETP.GE.OR P5, PT, R0, R7, P5 ;  /* 0x000000070000720c */ /* 0x000fe40002fa6670 */
[----:B------:R-:W-:Y:S02]  /*0810*/  LEA.HI.X.SX32 R2, R2, R11, 0x1, P1 ;  /* 0x0000000b02027211 */ /* 0x000fe400008f0eff */
[----:B------:R-:W-:Y:S02]  /*0820*/  LEA R10, P1, R3, UR6, 0x2 ;  /* 0x00000006030a7c11 */ /* 0x000fe4000f8210ff */
        /* <DEDUP_REMOVED lines=15> */
.L_x_4251:
        /* <DEDUP_REMOVED lines=22> */
.L_x_4252:
[----:B------:R-:W-:Y:S05]  /*0a80*/  @P6 BRA `(.L_x_4253) ;  /* 0x0000000400406947 */ /* 0x000fea0003800000 */
[----:B------:R-:W1:Y:S01]  /*0a90*/  LDC R0, c[0x0][0x380] ;  /* 0x0000e000ff007b82 */ /* 0x000e620000000800 */
[----:B------:R-:W-:Y:S01]  /*0aa0*/  LEA R15, R3, 0xffffff80, 0x7 ;  /* 0xffffff80030f7811 */ /* 0x000fe200078e38ff */
[----:B------:R-:W-:Y:S01]  /*0ab0*/  ULDC.64 UR8, c[0x0][0x230] ;  /* 0x00008c0000087ab9 */ /* 0x000fe20000000a00 */
[----:B------:R-:W-:Y:S01]  /*0ac0*/  ULDC.64 UR6, c[0x0][0x248] ;  /* 0x0000920000067ab9 */ /* 0x000fe20000000a00 */
[----:B------:R-:W-:Y:S01]  /*0ad0*/  ULDC.64 UR4, c[0x0][0x238] ;  /* 0x00008e0000047ab9 */ /* 0x000fe20000000a00 */
[----:B-----5:R-:W-:Y:S01]  /*0ae0*/  IABS R2, R15 ;  /* 0x0000000f00027213 */ /* 0x020fe20000000000 */
[----:B------:R-:W-:Y:S02]  /*0af0*/  ULDC.64 UR10, c[0x0][0x260] ;  /* 0x00009800000a7ab9 */ /* 0x000fe40000000a00 */
[----:B------:R-:W2:Y:S01]  /*0b00*/  LDC R13, c[0x0][0x278] ;  /* 0x00009e00ff0d7b82 */ /* 0x000ea20000000800 */
        /* <DEDUP_REMOVED lines=24> */
[----:B------:R-:W-:-:S06]  /*0c90*/  IMAD.WIDE R16, R5, 0x4, R148 ;  /* 0x0000000405107825 */ /* 0x000fcc00078e0294 */
[----:B------:R-:W3:Y:S01]  /*0ca0*/  LDG.E R16, desc[UR16][R16.64] ;  /* 0x0000001010107981 */ /* 0x000ee2000c1e1900 */
[----:B--2---:R-:W-:Y:S01]  /*0cb0*/  IABS R2, R13 ;  /* 0x0000000d00027213 */ /* 0x004fe20000000000 */
[----:B------:R-:W-:-:S03]  /*0cc0*/  IMAD.MOV R5, RZ, RZ, -R5 ;  /* 0x000000ffff057224 */ /* 0x000fc600078e0a05 */
[----:B------:R-:W1:Y:S01]  /*0cd0*/  I2F.RP R10, R2 ;  /* 0x00000002000a7306 */ /* 0x000e620000209400 */
[----:B------:R-:W-:-:S05]  /*0ce0*/  IMAD R15, R0, R5, R15 ;  /* 0x00000005000f7224 */ /* 0x000fca00078e020f */
[----:B------:R-:W-:-:S05]  /*0cf0*/  SHF.R.S32.HI R5, RZ, 0x1f, R15 ;  /* 0x0000001fff057819 */ /* 0x000fca000001140f */
[----:B------:R-:W-:Y:S01]  /*0d00*/  IMAD R0, R5, UR6, RZ ;  /* 0x0000000605007c24 */ /* 0x000fe2000f8e02ff */
        /* <DEDUP_REMOVED lines=20> */
[----:B------:R-:W-:Y:S01]  /*0e50*/  @!P1 LOP3.LUT R11, RZ, R13, RZ, 0x33, !PT ;  /* 0x0000000dff0b9212 */ /* 0x000fe200078e33ff */
[----:B------:R-:W-:-:S03]  /*0e60*/  IMAD R13, R15, UR7, R0 ;  /* 0x000000070f0d7c24 */ /* 0x000fc6000f8e0200 */
[----:B------:R-:W-:-:S05]  /*0e70*/  SHF.R.S32.HI R23, RZ, 0x1f, R11 ;  /* 0x0000001fff177819 */ /* 0x000fca000001140b */
[----:B------:R-:W-:-:S04]  /*0e80*/  IMAD R4, R23, UR10, RZ ;  /* 0x0000000a17047c24 */ /* 0x000fc8000f8e02ff */
[----:B------:R-:W-:Y:S01]  /*0e90*/  IMAD R4, R11, UR11, R4 ;  /* 0x0000000b0b047c24 */ /* 0x000fe2000f8e0204 */
[----:B---3--:R-:W-:Y:S01]  /*0ea0*/  SHF.R.S32.HI R9, RZ, 0x1f, R16 ;  /* 0x0000001fff097819 */ /* 0x008fe20000011410 */
[----:B------:R-:W-:-:S04]  /*0eb0*/  IMAD.WIDE.U32 R18, R16, UR8, RZ ;  /* 0x0000000810127c25 */ /* 0x000fc8000f8e00ff */
[C---:B------:R-:W-:Y:S02]  /*0ec0*/  IMAD R17, R9.reuse, UR8, RZ ;  /* 0x0000000809117c24 */ /* 0x040fe4000f8e02ff */
[----:B------:R-:W-:Y:S02]  /*0ed0*/  IMAD R9, R9, UR4, RZ ;  /* 0x0000000409097c24 */ /* 0x000fe4000f8e02ff */
[C---:B------:R-:W-:Y:S02]  /*0ee0*/  IMAD R2, R16.reuse, UR9, R17 ;  /* 0x0000000910027c24 */ /* 0x040fe4000f8e0211 */
[C---:B------:R-:W-:Y:S02]  /*0ef0*/  IMAD R8, R16.reuse, UR5, R9 ;  /* 0x0000000510087c24 */ /* 0x040fe4000f8e0209 */
[----:B------:R-:W-:Y:S02]  /*0f00*/  IMAD.IADD R19, R19, 0x1, R2 ;  /* 0x0000000113137824 */ /* 0x000fe400078e0202 */
[----:B------:R-:W-:-:S04]  /*0f10*/  IMAD.WIDE.U32 R16, R16, UR4, RZ ;  /* 0x0000000410107c25 */ /* 0x000fc8000f8e00ff */
[----:B------:R-:W-:Y:S01]  /*0f20*/  IMAD.WIDE.U32 R18, R15, UR6, R18 ;  /* 0x000000060f127c25 */ /* 0x000fe2000f8e0012 */
[----:B------:R-:W-:-:S03]  /*0f30*/  IADD3 R8, R17, R8, RZ ;  /* 0x0000000811087210 */ /* 0x000fc60007ffe0ff */
[----:B------:R-:W-:Y:S01]  /*0f40*/  IMAD.MOV.U32 R20, RZ, RZ, R16 ;  /* 0x000000ffff147224 */ /* 0x000fe200078e0010 */
[----:B------:R-:W-:-:S03]  /*0f50*/  IADD3 R19, R19, R13, RZ ;  /* 0x0000000d13137210 */ /* 0x000fc60007ffe0ff */
[----:B------:R-:W-:-:S05]  /*0f60*/  IMAD.WIDE.U32 R18, R11, UR10, R18 ;  /* 0x0000000a0b127c25 */ /* 0x000fca000f8e0012 */
[----:B------:R-:W-:Y:S01]  /*0f70*/  IADD3 R4, R19, R4, RZ ;  /* 0x0000000413047210 */ /* 0x000fe20007ffe0ff */
[----:B------:R-:W-:Y:S06]  /*0f80*/  BRA `(.L_x_4254) ;  /* 0x0000000000f07947 */ /* 0x000fec0003800000 */
.L_x_4253:
[----:B------:R-:W1:Y:S01]  /*0f90*/  LDC R13, c[0x0][0x278] ;  /* 0x00009e00ff0d7b82 */ /* 0x000e620000000800 */
[----:B------:R-:W-:Y:S01]  /*0fa0*/  LEA R15, R3, 0xffffff80, 0x7 ;  /* 0xffffff80030f7811 */ /* 0x000fe200078e38ff */
[----:B------:R-:W-:Y:S01]  /*0fb0*/  ULDC.64 UR6, c[0x0][0x248] ;  /* 0x0000920000067ab9 */ /* 0x000fe20000000a00 */
[----:B------:R-:W-:Y:S02]  /*0fc0*/  ULDC.64 UR8, c[0x0][0x230] ;  /* 0x00008c0000087ab9 */ /* 0x000fe40000000a00 */
[----:B------:R-:W-:-:S03]  /*0fd0*/  IADD3 R24, P1, R23, R15, RZ ;  /* 0x0000000f17187210 */ /* 0x000fc60007f3e0ff */
[----:B------:R-:W2:Y:S01]  /*0fe0*/  LDC.64 R16, c[0x0][0x250] ;  /* 0x00009400ff107b82 */ /* 0x000ea20000000a00 */
        /* <DEDUP_REMOVED lines=9> */
[----:B------:R-:W-:-:S03]  /*1080*/  IABS R0, R12 ;  /* 0x0000000c00007213 */ /* 0x000fc60000000000 */
[----:B------:R-:W-:Y:S01]  /*1090*/  IMAD.HI.U32 R9, R9, R4, R8 ;  /* 0x0000000409097227 */ /* 0x000fe200078e0008 */
[----:B------:R-:W-:-:S05]  /*10a0*/  MOV R6, R0 ;  /* 0x0000000000067202 */ /* 0x000fca0000000f00 */
[----:B------:R-:W-:Y:S02]  /*10b0*/  IMAD.HI.U32 R0, R9, R6, RZ ;  /* 0x0000000609007227 */ /* 0x000fe400078e00ff */
[----:B------:R-:W3:Y:S02]  /*10c0*/  LDC.64 R8, c[0x0][0x238] ;  /* 0x00008e00ff087b82 */ /* 0x000ee40000000a00 */
[----:B------:R-:W-:-:S04]  /*10d0*/  IMAD.MOV R4, RZ, RZ, -R0 ;  /* 0x000000ffff047224 */ /* 0x000fc800078e0a00 */
[----:B------:R-:W-:Y:S01]  /*10e0*/  IMAD R4, R5, R4, R6 ;  /* 0x0000000405047224 */ /* 0x000fe200078e0206 */
[----:B------:R-:W-:-:S04]  /*10f0*/  LOP3.LUT R6, R12, R13, RZ, 0x3c, !PT ;  /* 0x0000000d0c067212 */ /* 0x000fc800078e3cff */
[----:B------:R-:W-:-:S13]  /*1100*/  ISETP.GT.U32.AND P0, PT, R5, R4, PT ;  /* 0x000000040500720c */ /* 0x000fda0003f04070 */
[-C--:B------:R-:W-:Y:S02]  /*1110*/  @!P0 IADD3 R4, R4, -R5.reuse, RZ ;  /* 0x8000000504048210 */ /* 0x080fe40007ffe0ff */
[----:B------:R-:W-:Y:S02]  /*1120*/  @!P0 IADD3 R0, R0, 0x1, RZ ;  /* 0x0000000100008810 */ /* 0x000fe40007ffe0ff */
[----:B------:R-:W-:Y:S02]  /*1130*/  ISETP.GE.U32.AND P2, PT, R4, R5, PT ;  /* 0x000000050400720c */ /* 0x000fe40003f46070 */
[----:B------:R-:W-:Y:S02]  /*1140*/  SHF.R.S32.HI R4, RZ, 0x1f, R23 ;  /* 0x0000001fff047819 */ /* 0x000fe40000011417 */
[----:B------:R-:W-:Y:S02]  /*1150*/  SHF.R.S32.HI R5, RZ, 0x1f, R15 ;  /* 0x0000001fff057819 */ /* 0x000fe4000001140f */
[----:B------:R-:W-:-:S03]  /*1160*/  ISETP.NE.AND P0, PT, R13, RZ, PT ;  /* 0x000000ff0d00720c */ /* 0x000fc60003f05270 */
[----:B------:R-:W-:Y:S01]  /*1170*/  IMAD.X R19, R4, 0x1, R5, P1 ;  /* 0x0000000104137824 */ /* 0x000fe200008e0605 */
[----:B------:R-:W-:Y:S01]  /*1180*/  ISETP.GE.AND P1, PT, R6, RZ, PT ;  /* 0x000000ff0600720c */ /* 0x000fe20003f26270 */
[----:B--2---:R-:W-:Y:S02]  /*1190*/  IMAD R4, R4, R16, RZ ;  /* 0x0000001004047224 */ /* 0x004fe400078e02ff */
[----:B------:R-:W-:Y:S01]  /*11a0*/  IMAD R19, R19, UR6, RZ ;  /* 0x0000000613137c24 */ /* 0x000fe2000f8e02ff */
[----:B------:R-:W-:Y:S01]  /*11b0*/  @P2 IADD3 R0, R0, 0x1, RZ ;  /* 0x0000000100002810 */ /* 0x000fe20007ffe0ff */
[----:B------:R-:W-:Y:S02]  /*11c0*/  IMAD R4, R23, R17, R4 ;  /* 0x0000001117047224 */ /* 0x000fe400078e0204 */
[C---:B------:R-:W-:Y:S01]  /*11d0*/  IMAD R6, R24.reuse, UR7, R19 ;  /* 0x0000000718067c24 */ /* 0x040fe2000f8e0213 */
[----:B-----5:R-:W-:Y:S01]  /*11e0*/  SHF.R.S32.HI R19, RZ, 0x1f, R2 ;  /* 0x0000001fff137819 */ /* 0x020fe20000011402 */
[----:B------:R-:W-:-:S04]  /*11f0*/  IMAD.WIDE.U32 R24, R24, UR6, RZ ;  /* 0x0000000618187c25 */ /* 0x000fc8000f8e00ff */
[----:B------:R-:W-:Y:S01]  /*1200*/  IMAD.WIDE.U32 R22, R23, R16, RZ ;  /* 0x0000001017167225 */ /* 0x000fe200078e00ff */
[----:B------:R-:W-:Y:S02]  /*1210*/  @!P1 IADD3 R0, -R0, RZ, RZ ;  /* 0x000000ff00009210 */ /* 0x000fe40007ffe1ff */
[----:B------:R-:W-:Y:S01]  /*1220*/  @!P0 LOP3.LUT R0, RZ, R13, RZ, 0x33, !PT ;  /* 0x0000000dff008212 */ /* 0x000fe200078e33ff */
[----:B------:R-:W-:Y:S01]  /*1230*/  IMAD.IADD R25, R25, 0x1, R6 ;  /* 0x0000000119197824 */ /* 0x000fe200078e0206 */
[----:B------:R-:W-:Y:S01]  /*1240*/  IADD3 R27, R23, R4, RZ ;  /* 0x00000004171b7210 */ /* 0x000fe20007ffe0ff */
[----:B------:R-:W-:Y:S01]  /*1250*/  IMAD R17, R19, UR8, RZ ;  /* 0x0000000813117c24 */ /* 0x000fe2000f8e02ff */
[----:B------:R-:W-:Y:S01]  /*1260*/  SHF.R.S32.HI R23, RZ, 0x1f, R0 ;  /* 0x0000001fff177819 */ /* 0x000fe20000011400 */
[----:B------:R-:W-:Y:S01]  /*1270*/  IMAD.WIDE.U32 R24, R2, UR8, R24 ;  /* 0x0000000802187c25 */ /* 0x000fe2000f8e0018 */
[----:B------:R-:W-:-:S03]  /*1280*/  MOV R26, R22 ;  /* 0x00000016001a7202 */ /* 0x000fc60000000f00 */
[C---:B------:R-:W-:Y:S02]  /*1290*/  IMAD R17, R2.reuse, UR9, R17 ;  /* 0x0000000902117c24 */ /* 0x040fe4000f8e0211 */
[----:B---3--:R-:W-:Y:S02]  /*12a0*/  IMAD R19, R19, R8, RZ ;  /* 0x0000000813137224 */ /* 0x008fe400078e02ff */
[----:B------:R-:W-:Y:S02]  /*12b0*/  IMAD.IADD R25, R25, 0x1, R17 ;  /* 0x0000000119197824 */ /* 0x000fe400078e0211 */
[----:B-1----:R-:W-:Y:S02]  /*12c0*/  IMAD R4, R23, R10, RZ ;  /* 0x0000000a17047224 */ /* 0x002fe400078e02ff */
[C---:B------:R-:W-:Y:S02]  /*12d0*/  IMAD R9, R2.reuse, R9, R19 ;  /* 0x0000000902097224 */ /* 0x040fe400078e0213 */
[----:B------:R-:W-:-:S04]  /*12e0*/  IMAD.WIDE.U32 R26, R2, R8, R26 ;  /* 0x00000008021a7225 */ /* 0x000fc800078e001a */
[----:B------:R-:W-:Y:S01]  /*12f0*/  IMAD.WIDE.U32 R18, R0, R10, R24 ;  /* 0x0000000a00127225 */ /* 0x000fe200078e0018 */
[----:B------:R-:W-:-:S03]  /*1300*/  IADD3 R8, R27, R9, RZ ;  /* 0x000000091b087210 */ /* 0x000fc60007ffe0ff */
[----:B------:R-:W-:Y:S01]  /*1310*/  IMAD R4, R0, R11, R4 ;  /* 0x0000000b00047224 */ /* 0x000fe200078e0204 */
[----:B------:R-:W-:Y:S01]  /*1320*/  MOV R11, R0 ;  /* 0x00000000000b7202 */ /* 0x000fe20000000f00 */
[----:B------:R-:W-:-:S03]  /*1330*/  IMAD.MOV.U32 R20, RZ, RZ, R26 ;  /* 0x000000ffff147224 */ /* 0x000fc600078e001a */
[----:B------:R-:W-:-:S07]  /*1340*/  IADD3 R4, R19, R4, RZ ;  /* 0x0000000413047210 */ /* 0x000fce0007ffe0ff */
.L_x_4254:
[----:B------:R-:W-:Y:S01]  /*1350*/  SHF.R.S32.HI R47, RZ, 0x1f, R46 ;  /* 0x0000001fff2f7819 */ /* 0x000fe2000001142e */
[----:B------:R-:W-:Y:S01]  /*1360*/  ULDC.64 UR4, c[0x0][0x228] ;  /* 0x00008a0000047ab9 */ /* 0x000fe20000000a00 */
[----:B------:R-:W-:Y:S01]  /*1370*/  SHF.R.S32.HI R24, RZ, 0x1f, R147 ;  /* 0x0000001fff187819 */ /* 0x000fe20000011493 */
[----:B------:R-:W1:Y:S01]  /*1380*/  S2UR UR18, SR_CgaCtaId ;  /* 0x00000000001279c3 */ /* 0x000e620000008800 */
[CC--:B------:R-:W-:Y:S01]  /*1390*/  LEA.HI R13, R47.reuse, R46.reuse, RZ, 0x2 ;  /* 0x0000002e2f0d7211 */ /* 0x0c0fe200078f10ff */
[----:B------:R-:W-:Y:S01]  /*13a0*/  ULDC.64 UR10, c[0x0][0x268] ;  /* 0x00009a00000a7ab9 */ /* 0x000fe20000000a00 */
[CC--:B------:R-:W-:Y:S01]  /*13b0*/  LEA.HI R19, R47.reuse, R46.reuse, RZ, 0x3 ;  /* 0x0000002e2f137211 */ /* 0x0c0fe200078f18ff */
[----:B------:R-:W-:Y:S01]  /*13c0*/  IMAD R24, R24, UR4, RZ ;  /* 0x0000000418187c24 */ /* 0x000fe2000f8e02ff */
[----:B------:R-:W-:Y:S01]  /*13d0*/  SHF.R.S32.HI R28, RZ, 0x2, R13 ;  /* 0x00000002ff1c7819 */ /* 0x000fe2000001140d */
[----:B------:R-:W-:Y:S01]  /*13e0*/  ULDC.64 UR12, c[0x0][0x210] ;  /* 0x00008400000c7ab9 */ /* 0x000fe20000000a00 */
[----:B------:R-:W-:Y:S01]  /*13f0*/  LEA.HI R25, R47, R46, RZ, 0x4 ;  /* 0x0000002e2f197211 */ /* 0x000fe200078f20ff */
[----:B------:R-:W-:Y:S01]  /*1400*/  IMAD R24, R147, UR5, R24 ;  /* 0x0000000593187c24 */ /* 0x000fe2000f8e0218 */
[----:B------:R-:W-:Y:S01]  /*1410*/  SHF.R.S32.HI R29, RZ, 0x1f, R28 ;  /* 0x0000001fff1d7819 */ /* 0x000fe2000001141c */
[----:B------:R-:W-:Y:S01]  /*1420*/  USHF.L.U32 UR19, UR6, 0x6, URZ ;  /* 0x0000000606137899 */ /* 0x000fe2000800063f */
[----:B------:R-:W-:-:S02]  /*1430*/  LOP3.LUT R27, R13, 0xfffffffc, RZ, 0xc0, !PT ;  /* 0xfffffffc0d1b7812 */ /* 0x000fc400078ec0ff */
[----:B------:R-:W-:Y:S01]  /*1440*/  SHF.R.S32.HI R144, RZ, 0x3, R19 ;  /* 0x00000003ff907819 */ /* 0x000fe20000011413 */
[----:B------:R-:W-:Y:S01]  /*1450*/  IMAD.WIDE R16, R21, 0x40, R28 ;  /* 0x0000004015107825 */ /* 0x000fe200078e021c */
[----:B------:R-:W-:Y:S02]  /*1460*/  SHF.R.S32.HI R0, RZ, 0x4, R25 ;  /* 0x00000004ff007819 */ /* 0x000fe40000011419 */
[C---:B------:R-:W-:Y:S01]  /*1470*/  LOP3.LUT R21, R25.reuse, 0xfffffff0, RZ, 0xc0, !PT ;  /* 0xfffffff019157812 */ /* 0x040fe200078ec0ff */
[----:B------:R-:W-:Y:S01]  /*1480*/  IMAD.IADD R26, R46, 0x1, -R27 ;  /* 0x000000012e1a7824 */ /* 0x000fe200078e0a1b */
[----:B------:R-:W-:Y:S01]  /*1490*/  LEA.HI R9, R25, R0, RZ, 0x1 ;  /* 0x0000000019097211 */ /* 0x000fe200078f08ff */
[----:B------:R-:W-:Y:S01]  /*14a0*/  IMAD.SHL.U32 R27, R144, 0x40, RZ ;  /* 0x00000040901b7824 */ /* 0x000fe200078e00ff */
[C---:B------:R-:W-:Y:S01]  /*14b0*/  LEA.HI R25, R19.reuse, R144, RZ, 0x1 ;  /* 0x0000009013197211 */ /* 0x040fe200078f08ff */
[----:B------:R-:W-:Y:S01]  /*14c0*/  IMAD.SHL.U32 R26, R26, 0x8, RZ ;  /* 0x000000081a1a7824 */ /* 0x000fe200078e00ff */
[----:B------:R-:W-:Y:S01]  /*14d0*/  LOP3.LUT R19, R19, 0xfffffff8, RZ, 0xc0, !PT ;  /* 0xfffffff813137812 */ /* 0x000fe200078ec0ff */
[C---:B------:R-:W-:Y:S01]  /*14e0*/  IMAD.IADD R6, R46.reuse, 0x1, -R21 ;  /* 0x000000012e067824 */ /* 0x040fe200078e0a15 */
[----:B------:R-:W-:Y:S01]  /*14f0*/  LOP3.LUT R27, R27, 0xc0, RZ, 0xc0, !PT ;  /* 0x000000c01b1b7812 */ /* 0x000fe200078ec0ff */
[----:B------:R-:W-:Y:S01]  /*1500*/  IMAD R141, R29, UR6, RZ ;  /* 0x000000061d8d7c24 */ /* 0x000fe2000f8e02ff */
[----:B------:R-:W-:Y:S01]  /*1510*/  LEA.HI R13, R13, R28, RZ, 0x1 ;  /* 0x0000001c0d0d7211 */ /* 0x000fe200078f08ff */
[----:B------:R-:W-:Y:S01]  /*1520*/  IMAD.IADD R19, R46, 0x1, -R19 ;  /* 0x000000012e137824 */ /* 0x000fe200078e0a13 */
[----:B------:R-:W-:Y:S01]  /*1530*/  LOP3.LUT R21, R27, 0x18, R26, 0xf8, !PT ;  /* 0x000000181b157812 */ /* 0x000fe200078ef81a */
[----:B------:R-:W-:Y:S01]  /*1540*/  IMAD R141, R28, UR7, R141 ;  /* 0x000000071c8d7c24 */ /* 0x000fe2000f8e028d */
[----:B------:R-:W-:-:S02]  /*1550*/  SHF.R.U32.HI R2, RZ, 0x3, R27 ;  /* 0x00000003ff027819 */ /* 0x000fc4000001161b */
[----:B------:R-:W-:Y:S02]  /*1560*/  LEA.HI R14, R6, R6, RZ, 0x1 ;  /* 0x00000006060e7211 */ /* 0x000fe400078f08ff */
[----:B------:R-:W-:Y:S02]  /*1570*/  LOP3.LUT R9, R9, 0xfffffffe, RZ, 0xc0, !PT ;  /* 0xfffffffe09097812 */ /* 0x000fe400078ec0ff */
[----:B------:R-:W-:Y:S02]  /*1580*/  LOP3.LUT R2, R21, R2, RZ, 0x3c, !PT ;  /* 0x0000000215027212 */ /* 0x000fe400078e3cff */
[----:B------:R-:W-:Y:S01]  /*1590*/  LOP3.LUT R45, R14, 0x7fffffe, RZ, 0xc0, !PT ;  /* 0x07fffffe0e2d7812 */ /* 0x000fe200078ec0ff */
[----:B------:R-:W-:Y:S01]  /*15a0*/  IMAD.IADD R9, R0, 0x1, -R9 ;  /* 0x0000000100097824 */ /* 0x000fe200078e0a09 */
[----:B------:R-:W-:Y:S02]  /*15b0*/  SHF.R.S32.HI R21, RZ, 0x1f, R6 ;  /* 0x0000001fff157819 */ /* 0x000fe40000011406 */
[----:B------:R-:W-:Y:S01]  /*15c0*/  LEA.HI R145, R19, R19, RZ, 0x1 ;  /* 0x0000001313917211 */ /* 0x000fe200078f08ff */
[----:B------:R-:W-:Y:S01]  /*15d0*/  IMAD.IADD R45, R6, 0x1, -R45 ;  /* 0x00000001062d7824 */ /* 0x000fe200078e0a2d */
[----:B------:R-:W-:-:S02]  /*15e0*/  LEA.HI R47, R47, R46, RZ, 0x5 ;  /* 0x0000002e2f2f7211 */ /* 0x000fc400078f28ff */
[----:B------:R-:W-:Y:S02]  /*15f0*/  LOP3.LUT R13, R13, 0x7fffffe, RZ, 0xc0, !PT ;  /* 0x07fffffe0d0d7812 */ /* 0x000fe400078ec0ff */
[----:B------:R-:W-:Y:S02]  /*1600*/  LEA.HI R0, R21, R6, RZ, 0x3 ;  /* 0x0000000615007211 */ /* 0x000fe400078f18ff */
[----:B------:R-:W-:Y:S01]  /*1610*/  LOP3.LUT R142, R145, 0xfffffffe, RZ, 0xc0, !PT ;  /* 0xfffffffe918e7812 */ /* 0x000fe200078ec0ff */
[----:B------:R-:W-:Y:S01]  /*1620*/  IMAD.IADD R10, R28, 0x1, -R13 ;  /* 0x000000011c0a7824 */ /* 0x000fe200078e0a0d */
[----:B------:R-:W-:Y:S01]  /*1630*/  SHF.R.S32.HI R151, RZ, 0x5, R47 ;  /* 0x00000005ff977819 */ /* 0x000fe2000001142f */
[----:B------:R-:W-:Y:S01]  /*1640*/  IMAD.SHL.U32 R0, R0, 0x20, RZ ;  /* 0x0000002000007824 */ /* 0x000fe200078e00ff */
[----:B------:R-:W-:Y:S01]  /*1650*/  SHF.R.S32.HI R27, RZ, 0x1f, R26 ;  /* 0x0000001fff1b7819 */ /* 0x000fe2000001141a */
[----:B------:R-:W-:Y:S01]  /*1660*/  IMAD.IADD R142, R19, 0x1, -R142 ;  /* 0x00000001138e7824 */ /* 0x000fe200078e0a8e */
[----:B------:R-:W-:Y:S01]  /*1670*/  IADD3 R18, P2, R26, R18, RZ ;  /* 0x000000121a127210 */ /* 0x000fe20007f5e0ff */
[----:B------:R-:W-:Y:S01]  /*1680*/  IMAD R143, R151, 0x8, R10 ;  /* 0x00000008978f7824 */ /* 0x000fe200078e020a */
[----:B------:R-:W-:-:S02]  /*1690*/  IADD3 R6, P1, R28, R15, RZ ;  /* 0x0000000f1c067210 */ /* 0x000fc40007f3e0ff */
[----:B------:R-:W-:Y:S01]  /*16a0*/  IADD3 R20, P0, R26, R20, RZ ;  /* 0x000000141a147210 */ /* 0x000fe20007f1e0ff */
[----:B------:R-:W-:Y:S01]  /*16b0*/  IMAD.X R19, R27, 0x1, R4, P2 ;  /* 0x000000011b137824 */ /* 0x000fe200010e0604 */
[----:B------:R-:W-:Y:S01]  /*16c0*/  LOP3.LUT R25, R25, 0xfffffffe, RZ, 0xc0, !PT ;  /* 0xfffffffe19197812 */ /* 0x000fe200078ec0ff */
[----:B------:R-:W-:Y:S01]  /*16d0*/  IMAD.X R10, R29, 0x1, R5, P1 ;  /* 0x000000011d0a7824 */ /* 0x000fe200008e0605 */
[----:B------:R-:W-:Y:S01]  /*16e0*/  SHF.R.S32.HI R13, RZ, 0x1f, R12 ;  /* 0x0000001fff0d7819 */ /* 0x000fe2000001140c */
[----:B------:R-:W2:Y:S01]  /*16f0*/  LDC.64 R4, c[0x0][0x240] ;  /* 0x00009000ff047b82 */ /* 0x000ea20000000a00 */
[----:B------:R-:W-:Y:S01]  /*1700*/  IMAD.X R21, R27, 0x1, R8, P0 ;  /* 0x000000011b157824 */ /* 0x000fe200000e0608 */
[----:B------:R-:W-:Y:S01]  /*1710*/  SHF.R.S32.HI R15, RZ, 0x1, R14 ;  /* 0x00000001ff0f7819 */ /* 0x000fe2000001140e */
[----:B------:R-:W-:Y:S01]  /*1720*/  IMAD.WIDE.U32 R26, R147, UR4, R26 ;  /* 0x00000004931a7c25 */ /* 0x000fe2000f8e001a */
[----:B------:R-:W-:Y:S01]  /*1730*/  ULDC.64 UR4, c[0x0][0x258] ;  /* 0x0000960000047ab9 */ /* 0x000fe20000000a00 */
[----:B------:R-:W-:-:S02]  /*1740*/  SHF.R.S32.HI R14, RZ, 0x1f, R14 ;  /* 0x0000001fff0e7819 */ /* 0x000fc4000001140e */
[----:B------:R-:W-:Y:S01]  /*1750*/  IMAD.IADD R144, R144, 0x1, -R25 ;  /* 0x0000000190907824 */ /* 0x000fe200078e0a19 */
[----:B------:R-:W-:Y:S01]  /*1760*/  SHF.R.S32.HI R145, RZ, 0x1, R145 ;  /* 0x00000001ff917819 */ /* 0x000fe20000011491 */
[----:B------:R-:W-:Y:S01]  /*1770*/  IMAD.IADD R25, R27, 0x1, R24 ;  /* 0x000000011b197824 */ /* 0x000fe200078e0218 */
[----:B------:R-:W-:Y:S01]  /*1780*/  LEA.HI R14, R14, R15, RZ, 0x2 ;  /* 0x0000000f0e0e7211 */ /* 0x000fe200078f10ff */
[----:B------:R-:W-:Y:S01]  /*1790*/  IMAD R13, R13, UR4, RZ ;  /* 0x000000040d0d7c24 */ /* 0x000fe2000f8e02ff */
[----:B------:R-:W-:Y:S01]  /*17a0*/  LOP3.LUT R44, R0, 0xffffff00, RZ, 0xc0, !PT ;  /* 0xffffff00002c7812 */ /* 0x000fe200078ec0ff */
[----:B------:R-:W-:Y:S01]  /*17b0*/  IMAD.MOV.U32 R24, RZ, RZ, R26 ;  /* 0x000000ffff187224 */ /* 0x000fe200078e001a */
[----:B------:R-:W-:Y:S01]  /*17c0*/  LOP3.LUT R14, R14, 0xfffffffc, RZ, 0xc0, !PT ;  /* 0xfffffffc0e0e7812 */ /* 0x000fe200078ec0ff */
[----:B------:R-:W-:Y:S02]  /*17d0*/  IMAD.U32 R143, R143, 0x20, R2 ;  /* 0x000000208f8f7824 */ /* 0x000fe400078e0002 */
[----:B------:R-:W-:-:S02]  /*17e0*/  IMAD R8, R23, UR10, RZ ;  /* 0x0000000a17087c24 */ /* 0x000fc4000f8e02ff */
[C---:B------:R-:W-:Y:S02]  /*17f0*/  IMAD R2, R12.reuse, UR5, R13 ;  /* 0x000000050c027c24 */ /* 0x040fe4000f8e020d */
[----:B------:R-:W-:Y:S01]  /*1800*/  IMAD.WIDE.U32 R12, R12, UR4, R24 ;  /* 0x000000040c0c7c25 */ /* 0x000fe2000f8e0018 */
[----:B------:R-:W-:-:S03]  /*1810*/  ULDC.64 UR4, c[0x0][0x218] ;  /* 0x0000860000047ab9 */ /* 0x000fc60000000a00 */
[----:B------:R-:W-:-:S04]  /*1820*/  IMAD.WIDE.U32 R18, R28, UR6, R18 ;  /* 0x000000061c127c25 */ /* 0x000fc8000f8e0012 */
[C---:B------:R-:W-:Y:S01]  /*1830*/  IMAD R8, R11.reuse, UR11, R8 ;  /* 0x0000000b0b087c24 */ /* 0x040fe2000f8e0208 */
[----:B------:R-:W-:Y:S01]  /*1840*/  LEA R140, P0, R18, UR4, 0x1 ;  /* 0x00000004128c7c11 */ /* 0x000fe2000f8008ff */
        /* <DEDUP_REMOVED lines=9> */
[----:B------:R-:W-:Y:S01]  /*18e0*/  IMAD.IADD R2, R15, 0x1, -R14 ;  /* 0x000000010f027824 */ /* 0x000fe200078e0a0e */
[----:B------:R-:W-:Y:S01]  /*18f0*/  LEA R14, P0, R12, UR12, 0x1 ;  /* 0x0000000c0c0e7c11 */ /* 0x000fe2000f8008ff */
[----:B------:R-:W-:Y:S01]  /*1900*/  IMAD.IADD R11, R13, 0x1, R11 ;  /* 0x000000010d0b7824 */ /* 0x000fe200078e020b */
[----:B-1----:R-:W-:Y:S01]  /*1910*/  ULEA UR5, UR18, UR5, 0x18 ;  /* 0x0000000512057291 */ /* 0x002fe2000f8ec03f */
[----:B------:R-:W-:Y:S01]  /*1920*/  IMAD R13, R10, UR10, RZ ;  /* 0x0000000a0a0d7c24 */ /* 0x000fe2000f8e02ff */
[----:B------:R-:W-:Y:S01]  /*1930*/  USHF.L.U64.HI UR18, UR6, 0x6, UR7 ;  /* 0x0000000606127899 */ /* 0x000fe20008010207 */
[----:B------:R-:W-:Y:S01]  /*1940*/  IMAD.IADD R21, R21, 0x1, R8 ;  /* 0x0000000115157824 */ /* 0x000fe200078e0208 */
[----:B------:R-:W-:Y:S01]  /*1950*/  LEA.HI.X R15, R12, UR13, R11, 0x1, P0 ;  /* 0x0000000d0c0f7c11 */ /* 0x000fe200080f0c0b */
[----:B------:R-:W-:Y:S01]  /*1960*/  IMAD R13, R6, UR11, R13 ;  /* 0x0000000b060d7c24 */ /* 0x000fe2000f8e020d */
[----:B------:R-:W-:Y:S01]  /*1970*/  LEA R10, P0, R4, R14, 0x6 ;  /* 0x0000000e040a7211 */ /* 0x000fe200078030ff */
[----:B------:R-:W-:Y:S01]  /*1980*/  IMAD.WIDE.U32 R20, R6, UR10, R20 ;  /* 0x0000000a06147c25 */ /* 0x000fe2000f8e0014 */
[----:B------:R-:W-:Y:S01]  /*1990*/  LEA R143, R143, UR5, 0x1 ;  /* 0x000000058f8f7c11 */ /* 0x000fe2000f8e08ff */
[----:B------:R-:W-:Y:S01]  /*19a0*/  ULDC.64 UR12, c[0x0][0x220] ;  /* 0x00008800000c7ab9 */ /* 0x000fe20000000a00 */
[----:B------:R-:W-:Y:S01]  /*19b0*/  LEA.HI.X R11, R4, R15, R5, 0x6, P0 ;  /* 0x0000000f040b7211 */ /* 0x000fe200000f3405 */
[----:B------:R-:W-:Y:S01]  /*19c0*/  IMAD.SHL.U32 R4, R145, 0x40, RZ ;  /* 0x0000004091047824 */ /* 0x000fe200078e00ff */
[----:B------:R-:W-:Y:S01]  /*19d0*/  IADD3 R18, P0, R140, UR19, RZ ;  /* 0x000000138c127c10 */ /* 0x000fe2000ff1e0ff */
[----:B------:R-:W-:Y:S01]  /*19e0*/  @!PT LDS RZ, [RZ] ;  /* 0x00000000fffff984 */ /* 0x000fe20000000800 */
[----:B------:R-:W-:Y:S01]  /*19f0*/  @!PT LDS RZ, [RZ] ;  /* 0x00000000fffff984 */ /* 0x000fe20000000800 */
[----:B------:R-:W-:Y:S01]  /*1a00*/  @!PT LDS RZ, [RZ] ;  /* 0x00000000fffff984 */ /* 0x000fe20000000800 */
[----:B------:R-:W-:Y:S01]  /*1a10*/  LDGSTS.E.BYPASS.LTC128B.128 [R143], desc[UR16][R14.64] ;  /* 0x000000000e8f7fae */ /* 0x000fe2000b901d50 */
[----:B------:R-:W-:Y:S01]  /*1a20*/  IMAD.SHL.U32 R5, R144, 0x8, RZ ;  /* 0x0000000890057824 */ /* 0x000fe200078e00ff */
[----:B------:R-:W-:Y:S01]  /*1a30*/  USHF.L.U64.HI UR11, UR10, 0x6, UR11 ;  /* 0x000000060a0b7899 */ /* 0x000fe2000801020b */
[----:B------:R-:W-:Y:S01]  /*1a40*/  IADD3.X R19, R141, UR18, RZ, P0, !PT ;  /* 0x000000128d137c10 */ /* 0x000fe200087fe4ff */
[----:B------:R1:W-:Y:S01]  /*1a50*/  LDGSTS.E.BYPASS.LTC128B.128 [R143+0x800], desc[UR16][R10.64] ;  /* 0x008000000a8f7fae */ /* 0x0003e2000b901d50 */
[----:B------:R-:W-:Y:S01]  /*1a60*/  IADD3 R16, P0, R18, UR19, RZ ;  /* 0x0000001312107c10 */ /* 0x000fe2000ff1e0ff */
[----:B------:R-:W-:Y:S01]  /*1a70*/  IMAD.IADD R13, R21, 0x1, R13 ;  /* 0x00000001150d7824 */ /* 0x000fe200078e020d */
[----:B------:R-:W-:Y:S01]  /*1a80*/  LOP3.LUT R4, R4, 0xc0, RZ, 0xc0, !PT ;  /* 0x000000c004047812 */ /* 0x000fe200078ec0ff */
[----:B------:R-:W-:Y:S01]  /*1a90*/  LDGSTS.E.BYPASS.LTC128B.128 [R143+0x1000], desc[UR16][R140.64] ;  /* 0x010000008c8f7fae */ /* 0x000fe2000b901d50 */
[----:B------:R-:W-:Y:S01]  /*1aa0*/  IADD3.X R17, R19, UR18, RZ, P0, !PT ;  /* 0x0000001213117c10 */ /* 0x000fe200087fe4ff */
[C---:B------:R-:W-:Y:S01]  /*1ab0*/  IMAD.SHL.U32 R8, R9.reuse, 0x8, RZ ;  /* 0x0000000809087824 */ /* 0x040fe200078e00ff */
[----:B------:R-:W-:Y:S01]  /*1ac0*/  LOP3.LUT R5, R4, 0x8, R5, 0xf8, !PT ;  /* 0x0000000804057812 */ /* 0x000fe200078ef805 */
[----:B------:R-:W-:Y:S01]  /*1ad0*/  LDGSTS.E.BYPASS.LTC128B.128 [R143+0x1800], desc[UR16][R18.64] ;  /* 0x01800000128f7fae */ /* 0x000fe2000b901d50 */
[----:B------:R-:W-:Y:S01]  /*1ae0*/  SHF.R.U32.HI R4, RZ, 0x3, R4 ;  /* 0x00000003ff047819 */ /* 0x000fe20000011604 */
[----:B------:R-:W-:Y:S01]  /*1af0*/  IMAD R9, R9, 0x8, R142 ;  /* 0x0000000809097824 */ /* 0x000fe200078e028e */
[----:B------:R-:W-:Y:S01]  /*1b00*/  UIADD3 UR4, UR5, 0x1000, URZ ;  /* 0x0000100005047890 */ /* 0x000fe2000fffe03f */
[----:B------:R2:W-:Y:S01]  /*1b10*/  LDGSTS.E.BYPASS.LTC128B.128 [R143+0x2000], desc[UR16][R16.64] ;  /* 0x02000000108f7fae */ /* 0x0005e2000b901d50 */
[----:B------:R-:W-:Y:S01]  /*1b20*/  LOP3.LUT R4, R5, R4, RZ, 0x3c, !PT ;  /* 0x0000000405047212 */ /* 0x000fe200078e3cff */
[C---:B------:R-:W-:Y:S01]  /*1b30*/  IMAD.SHL.U32 R5, R2.reuse, 0x40, RZ ;  /* 0x0000004002057824 */ /* 0x040fe200078e00ff */
[----:B------:R-:W-:Y:S01]  /*1b40*/  LOP3.LUT P1, RZ, R2, 0x2, RZ, 0xc0, !PT ;  /* 0x0000000202ff7812 */ /* 0x000fe2000782c0ff */
[----:B------:R-:W-:-:S02]  /*1b50*/  IMAD R6, R151, 0x200, R44 ;  /* 0x0000020097067824 */ /* 0x000fc400078e022c */
[----:B------:R-:W-:Y:S01]  /*1b60*/  IMAD.U32 R0, R9, 0x20, R4 ;  /* 0x0000002009007824 */ /* 0x000fe200078e0004 */
[----:B------:R-:W-:Y:S01]  /*1b70*/  LOP3.LUT R5, R5, 0xc0, RZ, 0xc0, !PT ;  /* 0x000000c005057812 */ /* 0x000fe200078ec0ff */
[----:B------:R-:W-:-:S03]  /*1b80*/  IMAD R4, R45, 0x20, R6 ;  /* 0x000000202d047824 */ /* 0x000fc600078e0206 */
[----:B------:R-:W-:Y:S02]  /*1b90*/  LOP3.LUT R8, R5, 0x8, R8, 0xf8, !PT ;  /* 0x0000000805087812 */ /* 0x000fe400078ef808 */
[----:B------:R-:W-:Y:S02]  /*1ba0*/  SHF.R.U32.HI R5, RZ, 0x3, R5 ;  /* 0x00000003ff057819 */ /* 0x000fe40000011605 */
[----:B-1----:R-:W-:Y:S02]  /*1bb0*/  IADD3 R10, P0, R16, UR19, RZ ;  /* 0x00000013100a7c10 */ /* 0x002fe4000ff1e0ff */
[----:B------:R-:W-:Y:S02]  /*1bc0*/  LOP3.LUT R5, R8, R5, RZ, 0x3c, !PT ;  /* 0x0000000508057212 */ /* 0x000fe400078e3cff */
[----:B------:R-:W-:Y:S02]  /*1bd0*/  IADD3.X R11, R17, UR18, RZ, P0, !PT ;  /* 0x00000012110b7c10 */ /* 0x000fe400087fe4ff */
[C---:B------:R-:W-:Y:S01]  /*1be0*/  LEA R138, P0, R20.reuse, UR12, 0x1 ;  /* 0x0000000c148a7c11 */ /* 0x040fe2000f8008ff */
[----:B------:R-:W-:Y:S01]  /*1bf0*/  USHF.L.U32 UR12, UR10, 0x6, URZ ;  /* 0x000000060a0c7899 */ /* 0x000fe2000800063f */
[----:B------:R-:W-:Y:S01]  /*1c00*/  IMAD.IADD R135, R5, 0x1, R4 ;  /* 0x0000000105877824 */ /* 0x000fe200078e0204 */
[----:B------:R1:W-:Y:S01]  /*1c10*/  LDGSTS.E.BYPASS.LTC128B.128 [R143+0x2800], desc[UR16][R10.64] ;  /* 0x028000000a8f7fae */ /* 0x0003e2000b901d50 */
[----:B------:R-:W-:Y:S01]  /*1c20*/  LEA.HI.X R137, R20, UR13, R13, 0x1, P0 ;  /* 0x0000000d14897c11 */ /* 0x000fe200080f0c0d */
[----:B------:R-:W-:Y:S01]  /*1c30*/  IMAD.MOV.U32 R4, RZ, RZ, 0x20 ;  /* 0x00000020ff047424 */ /* 0x000fe200078e00ff */
[----:B------:R-:W-:Y:S01]  /*1c40*/  LEA R6, R0, UR5, 0x1 ;  /* 0x0000000500067c11 */ /* 0x000fe2000f8e08ff */
[----:B------:R-:W0:Y:S01]  /*1c50*/  LDGDEPBAR ;  /* 0x00000000000079af */ /* 0x000e220000000000 */
[----:B--2---:R-:W-:Y:S01]  /*1c60*/  IADD3 R16, P0, R138, UR12, RZ ;  /* 0x0000000c8a107c10 */ /* 0x004fe2000ff1e0ff */
[----:B------:R-:W-:Y:S01]  /*1c70*/  IMAD.MOV.U32 R139, RZ, RZ, R137 ;  /* 0x000000ffff8b7224 */ /* 0x000fe200078e0089 */
[----:B------:R-:W-:-:S02]  /*1c80*/  LEA R135, R135, UR5, 0x1 ;  /* 0x0000000587877c11 */ /* 0x000fc4000f8e08ff */
[----:B------:R-:W-:Y:S02]  /*1c90*/  IADD3.X R17, R137, UR11, RZ, P0, !PT ;  /* 0x0000000b89117c10 */ /* 0x000fe400087fe4ff */
[----:B------:R-:W-:Y:S02]  /*1ca0*/  IADD3 R14, P0, R16, UR12, RZ ;  /* 0x0000000c100e7c10 */ /* 0x000fe4000ff1e0ff */
[----:B------:R-:W-:Y:S01]  /*1cb0*/  LEA R134, R0, UR4, 0x1 ;  /* 0x0000000400867c11 */ /* 0x000fe2000f8e08ff */
[----:B------:R-:W-:Y:S01]  /*1cc0*/  ULDC UR4, c[0x0][0x39c] ;  /* 0x0000e70000047ab9 */ /* 0x000fe20000000800 */
[----:B------:R-:W-:Y:S02]  /*1cd0*/  IADD3.X R15, R17, UR11, RZ, P0, !PT ;  /* 0x0000000b110f7c10 */ /* 0x000fe400087fe4ff */
[----:B------:R-:W-:Y:S01]  /*1ce0*/  IADD3 R12, P0, R14, UR12, RZ ;  /* 0x0000000c0e0c7c10 */ /* 0x000fe2000ff1e0ff */
[----:B------:R-:W-:Y:S01]  /*1cf0*/  VIADD R132, R134, 0x20 ;  /* 0x0000002086847836 */ /* 0x000fe20000000000 */
[----:B------:R-:W-:-:S02]  /*1d00*/  SEL R4, R4, 0xffffffe0, !P1 ;  /* 0xffffffe004047807 */ /* 0x000fc40004800000 */
[----:B------:R-:W-:Y:S02]  /*1d10*/  IADD3.X R13, R15, UR11, RZ, P0, !PT ;  /* 0x0000000b0f0d7c10 */ /* 0x000fe400087fe4ff */
[----:B------:R-:W-:Y:S01]  /*1d20*/  LOP3.LUT P0, RZ, R145, 0x2, RZ, 0xc0, !PT ;  /* 0x0000000291ff7812 */ /* 0x000fe2000780c0ff */
[----:B------:R-:W-:Y:S01]  /*1d30*/  IMAD.IADD R133, R135, 0x1, R4 ;  /* 0x0000000187857824 */ /* 0x000fe200078e0204 */
[----:B------:R-:W-:-:S04]  /*1d40*/  DEPBAR.LE SB0, 0x0 ;  /* 0x000080000000791a */ /* 0x000fc80000000000 */
[----:B------:R-:W-:Y:S07]  /*1d50*/  BAR.SYNC.DEFER_BLOCKING 0x0 ;  /* 0x0000000000007b1d */ /* 0x000fee0000010000 */
[----:B------:R-:W-:-:S04]  /*1d60*/  @P0 VIADD R132, R134, 0xffffffe0 ;  /* 0xffffffe086840836 */ /* 0x000fc80000000000 */
[C---:B------:R-:W-:Y:S02]  /*1d70*/  VIADD R129, R132.reuse, 0x400 ;  /* 0x0000040084817836 */ /* 0x040fe40000000000 */
[C---:B------:R-:W-:Y:S02]  /*1d80*/  VIADD R128, R132.reuse, 0x800 ;  /* 0x0000080084807836 */ /* 0x040fe40000000000 */
[C---:B------:R-:W-:Y:S02]  /*1d90*/  VIADD R127, R132.reuse, 0xc00 ;  /* 0x00000c00847f7836 */ /* 0x040fe40000000000 */
[C---:B------:R-:W-:Y:S02]  /*1da0*/  VIADD R126, R132.reuse, 0x1000 ;  /* 0x00001000847e7836 */ /* 0x040fe40000000000 */
[C---:B------:R-:W-:Y:S02]  /*1db0*/  VIADD R125, R132.reuse, 0x1400 ;  /* 0x00001400847d7836 */ /* 0x040fe40000000000 */
[----:B------:R-:W-:-:S02]  /*1dc0*/  VIADD R124, R132, 0x1800 ;  /* 0x00001800847c7836 */ /* 0x000fc40000000000 */
[----:B------:R-:W-:Y:S01]  /*1dd0*/  VIADD R86, R132, 0x1c00 ;  /* 0x00001c0084567836 */ /* 0x000fe20000000000 */
[----:B------:R-:W-:Y:S01]  /*1de0*/  @!PT LDS RZ, [RZ] ;  /* 0x00000000fffff984 */ /* 0x000fe20000000800 */
[----:B------:R-:W-:Y:S01]  /*1df0*/  @!PT LDS RZ, [RZ] ;  /* 0x00000000fffff984 */ /* 0x000fe20000000800 */
[----:B------:R-:W-:Y:S01]  /*1e00*/  @!PT LDS RZ, [RZ] ;  /* 0x00000000fffff984 */ /* 0x000fe20000000800 */
[----:B------:R-:W-:Y:S04]  /*1e10*/  LDGSTS.E.BYPASS.LTC128B.128 [R143+0x3000], desc[UR16][R138.64] ;  /* 0x030000008a8f7fae */ /* 0x000fe8000b901d50 */
[----:B------:R2:W-:Y:S04]  /*1e20*/  LDGSTS.E.BYPASS.LTC128B.128 [R143+0x3800], desc[UR16][R16.64] ;  /* 0x03800000108f7fae */ /* 0x0005e8000b901d50 */
[----:B------:R-:W-:Y:S04]  /*1e30*/  LDGSTS.E.BYPASS.LTC128B.128 [R143+0x4000], desc[UR16][R14.64] ;  /* 0x040000000e8f7fae */ /* 0x000fe8000b901d50 */
[----:B------:R3:W-:Y:S04]  /*1e40*/  LDGSTS.E.BYPASS.LTC128B.128 [R143+0x4800], desc[UR16][R12.64] ;  /* 0x048000000c8f7fae */ /* 0x0007e8000b901d50 */
[----:B-1----:R-:W-:Y:S04]  /*1e50*/  LDSM.16.M88.4 R8, [R135] ;  /* 0x000000008708783b */ /* 0x002fe80000000200 */
[----:B------:R-:W1:Y:S04]  /*1e60*/  LDSM.16.M88.4 R24, [R6+0x1000] ;  /* 0x001000000618783b */ /* 0x000e680000000200 */
[----:B------:R-:W-:Y:S04]  /*1e70*/  LDSM.16.M88.4 R20, [R132] ;  /* 0x000000008414783b */ /* 0x000fe80000000200 */
[----:B------:R-:W-:Y:S04]  /*1e80*/  LDSM.16.M88.4 R28, [R132+0x400] ;  /* 0x00040000841c783b */ /* 0x000fe80000000200 */
[----:B--2---:R-:W2:Y:S04]  /*1e90*/  LDSM.16.M88.4 R16, [R6+0x1400] ;  /* 0x001400000610783b */ /* 0x004ea80000000200 */
[----:B------:R-:W-:Y:S04]  /*1ea0*/  LDSM.16.M88.4 R40, [R132+0xc00] ;  /* 0x000c00008428783b */ /* 0x000fe80000000200 */
[----:B---3--:R-:W3:Y:S04]  /*1eb0*/  LDSM.16.M88.4 R12, [R133] ;  /* 0x00000000850c783b */ /* 0x008ee80000000200 */
[----:B------:R-:W0:Y:S01]  /*1ec0*/  LDGDEPBAR ;  /* 0x00000000000079af */ /* 0x000e220000000000 */
[C---:B-1----:R-:W-:Y:S06]  /*1ed0*/  HMMA.16816.F32 R32, R8.reuse, R24, RZ ;  /* 0x000000180820723c */ /* 0x042fec00000018ff */
[C---:B------:R-:W-:Y:S06]  /*1ee0*/  HMMA.16816.F32 R24, R8.reuse, R26, RZ ;  /* 0x0000001a0818723c */ /* 0x040fec00000018ff */
[C---:B--2---:R-:W-:Y:S06]  /*1ef0*/  HMMA.16816.F32 R36, R8.reuse, R16, RZ ;  /* 0x000000100824723c */ /* 0x044fec00000018ff */
[----:B------:R-:W-:Y:S06]  /*1f00*/  HMMA.16816.F32 R16, R8, R18, RZ ;  /* 0x000000120810723c */ /* 0x000fec00000018ff */
[C---:B---3--:R-:W-:Y:S06]  /*1f10*/  HMMA.16816.F32 R32, R12.reuse, R20, R32 ;  /* 0x000000140c20723c */ /* 0x048fec0000001820 */
[C---:B------:R-:W-:Y:S01]  /*1f20*/  HMMA.16816.F32 R24, R12.reuse, R22, R24 ;  /* 0x000000160c18723c */ /* 0x040fe20000001818 */
[----:B------:R-:W1:Y:S05]  /*1f30*/  LDSM.16.M88.4 R20, [R6+0x1800] ;  /* 0x001800000614783b */ /* 0x000e6a0000000200 */
[C---:B------:R-:W-:Y:S06]  /*1f40*/  HMMA.16816.F32 R36, R12.reuse, R28, R36 ;  /* 0x0000001c0c24723c */ /* 0x040fec0000001824 */
[----:B------:R-:W-:Y:S01]  /*1f50*/  HMMA.16816.F32 R16, R12, R30, R16 ;  /* 0x0000001e0c10723c */ /* 0x000fe20000001810 */
[----:B------:R-:W2:Y:S05]  /*1f60*/  LDSM.16.M88.4 R28, [R6+0x1c00] ;  /* 0x001c0000061c783b */ /* 0x000eaa0000000200 */
[----:B------:R-:W-:Y:S01]  /*1f70*/  FMUL.FTZ R2, R32, UR4 ;  /* 0x0000000420027c20 */ /* 0x000fe20008410000 */
[----:B------:R-:W-:Y:S01]  /*1f80*/  FMUL.FTZ R49, R33, UR4 ;  /* 0x0000000421317c20 */ /* 0x000fe20008410000 */
[----:B------:R-:W-:Y:S01]  /*1f90*/  FMUL.FTZ R0, R34, UR4 ;  /* 0x0000000422007c20 */ /* 0x000fe20008410000 */
[----:B------:R-:W-:-:S02]  /*1fa0*/  FMUL.FTZ R52, R35, UR4 ;  /* 0x0000000423347c20 */ /* 0x000fc40008410000 */
[----:B------:R-:W3:Y:S01]  /*1fb0*/  LDSM.16.M88.4 R32, [R132+0x800] ;  /* 0x000800008420783b */ /* 0x000ee20000000200 */
[----:B------:R-:W-:Y:S01]  /*1fc0*/  FMUL.FTZ R53, R24, UR4 ;  /* 0x0000000418357c20 */ /* 0x000fe20008410000 */
[----:B------:R-:W-:Y:S01]  /*1fd0*/  FMUL.FTZ R50, R25, UR4 ;  /* 0x0000000419327c20 */ /* 0x000fe20008410000 */
[----:B------:R-:W-:Y:S01]  /*1fe0*/  FMUL.FTZ R51, R26, UR4 ;  /* 0x000000041a337c20 */ /* 0x000fe20008410000 */
[----:B------:R-:W-:Y:S01]  /*1ff0*/  FMUL.FTZ R71, R27, UR4 ;  /* 0x000000041b477c20 */ /* 0x000fe20008410000 */
[----:B------:R-:W4:Y:S02]  /*2000*/  MUFU.TANH R49, R49 ;  /* 0x0000003100317308 */ /* 0x000f240000002400 */
        /* <DEDUP_REMOVED lines=8> */
[----:B------:R-:W-:Y:S01]  /*2090*/  MUFU.TANH R55, R36 ;  /* 0x0000002400377308 */ /* 0x000fe20000002400 */
[C---:B-1----:R-:W-:Y:S06]  /*20a0*/  HMMA.16816.F32 R24, R8.reuse, R20, RZ ;  /* 0x000000140818723c */ /* 0x042fec00000018ff */
[C---:B------:R-:W-:Y:S01]  /*20b0*/  HMMA.16816.F32 R20, R8.reuse, R22, RZ ;  /* 0x000000160814723c */ /* 0x040fe200000018ff */
[----:B------:R-:W-:Y:S05]  /*20c0*/  MUFU.TANH R54, R37 ;  /* 0x0000002500367308 */ /* 0x000fea0000002400 */
[C---:B--2---:R-:W-:Y:S03]  /*20d0*/  HMMA.16816.F32 R16, R8.reuse, R28, RZ ;  /* 0x0000001c0810723c */ /* 0x044fe600000018ff */
[----:B------:R-:W-:Y:S03]  /*20e0*/  MUFU.TANH R56, R38 ;  /* 0x0000002600387308 */ /* 0x000fe60000002400 */
[----:B------:R-:W-:Y:S05]  /*20f0*/  HMMA.16816.F32 R28, R8, R30, RZ ;  /* 0x0000001e081c723c */ /* 0x000fea00000018ff */
[----:B------:R1:W-:Y:S01]  /*2100*/  MUFU.TANH R69, R39 ;  /* 0x0000002700457308 */ /* 0x0003e20000002400 */
[C---:B---3--:R-:W-:Y:S06]  /*2110*/  HMMA.16816.F32 R24, R12.reuse, R32, R24 ;  /* 0x000000200c18723c */ /* 0x048fec0000001818 */
[C---:B------:R-:W-:Y:S01]  /*2120*/  HMMA.16816.F32 R20, R12.reuse, R34, R20 ;  /* 0x000000220c14723c */ /* 0x040fe20000001814 */
[----:B------:R-:W2:Y:S01]  /*2130*/  LDSM.16.M88.4 R32, [R6+0x2000] ;  /* 0x002000000620783b */ /* 0x000ea20000000200 */
[----:B------:R-:W3:Y:S04]  /*2140*/  MUFU.TANH R52, R52 ;  /* 0x0000003400347308 */ /* 0x000ee80000002400 */
[C---:B------:R-:W-:Y:S01]  /*2150*/  HMMA.16816.F32 R16, R12.reuse, R40, R16 ;  /* 0x000000280c10723c */ /* 0x040fe20000001810 */
[----:B-1----:R-:W1:Y:S03]  /*2160*/  LDSM.16.M88.4 R36, [R132+0x1000] ;  /* 0x001000008424783b */ /* 0x002e660000000200 */
[----:B------:R-:W5:Y:S02]  /*2170*/  MUFU.TANH R53, R53 ;  /* 0x0000003500357308 */ /* 0x000f640000002400 */
[----:B------:R-:W-:Y:S06]  /*2180*/  HMMA.16816.F32 R28, R12, R42, R28 ;  /* 0x0000002a0c1c723c */ /* 0x000fec000000181c */
[----:B------:R-:W-:Y:S01]  /*2190*/  FMUL.FTZ R24, R24, UR4 ;  /* 0x0000000418187c20 */ /* 0x000fe20008410000 */
[----:B------:R-:W-:Y:S01]  /*21a0*/  FMUL.FTZ R25, R25, UR4 ;  /* 0x0000000419197c20 */ /* 0x000fe20008410000 */
[----:B------:R-:W-:Y:S01]  /*21b0*/  FMUL.FTZ R26, R26, UR4 ;  /* 0x000000041a1a7c20 */ /* 0x000fe20008410000 */
[----:B------:R-:W-:Y:S01]  /*21c0*/  FMUL.FTZ R57, R27, UR4 ;  /* 0x000000041b397c20 */ /* 0x000fe20008410000 */
[----:B------:R-:W-:Y:S01]  /*21d0*/  MUFU.TANH R62, R24 ;  /* 0x00000018003e7308 */ /* 0x000fe20000002400 */
[----:B------:R-:W-:-:S02]  /*21e0*/  IMAD R42, R45, 0x20, R44 ;  /* 0x000000202d2a7824 */ /* 0x000fc400078e022c */
[----:B------:R-:W-:Y:S01]  /*21f0*/  FMUL.FTZ R20, R20, UR4 ;  /* 0x0000000414147c20 */ /* 0x000fe20008410000 */
[----:B------:R-:W-:Y:S01]  /*2200*/  FMUL.FTZ R61, R21, UR4 ;  /* 0x00000004153d7c20 */ /* 0x000fe20008410000 */
[----:B------:R-:W-:Y:S01]  /*2210*/  FMUL.FTZ R64, R22, UR4 ;  /* 0x0000000416407c20 */ /* 0x000fe20008410000 */
[----:B------:R-:W-:Y:S01]  /*2220*/  FMUL.FTZ R41, R23, UR4 ;  /* 0x0000000417297c20 */ /* 0x000fe20008410000 */
[----:B------:R-:W-:Y:S01]  /*2230*/  IMAD.IADD R131, R5, 0x1, R42 ;  /* 0x0000000105837824 */ /* 0x000fe200078e022a */
[----:B------:R4:W-:Y:S01]  /*2240*/  MUFU.TANH R63, R20 ;  /* 0x00000014003f7308 */ /* 0x0009e20000002400 */
[----:B------:R-:W-:Y:S01]  /*2250*/  FMUL.FTZ R16, R16, UR4 ;  /* 0x0000000410107c20 */ /* 0x000fe20008410000 */
[----:B------:R-:W-:Y:S01]  /*2260*/  FMUL.FTZ R84, R17, UR4 ;  /* 0x0000000411547c20 */ /* 0x000fe20008410000 */
[----:B------:R-:W-:Y:S01]  /*2270*/  FMUL.FTZ R95, R18, UR4 ;  /* 0x00000004125f7c20 */ /* 0x000fe20008410000 */
[----:B------:R-:W-:Y:S02]  /*2280*/  FMUL.FTZ R65, R19, UR4 ;  /* 0x0000000413417c20 */ /* 0x000fe40008410000 */
[----:B------:R-:W-:Y:S01]  /*2290*/  FMUL.FTZ R66, R28, UR4 ;  /* 0x000000041c427c20 */ /* 0x000fe20008410000 */
[----:B------:R-:W-:Y:S01]  /*22a0*/  FMUL.FTZ R43, R29, UR4 ;  /* 0x000000041d2b7c20 */ /* 0x000fe20008410000 */
[----:B------:R-:W-:Y:S01]  /*22b0*/  MUFU.TANH R60, R25 ;  /* 0x00000019003c7308 */ /* 0x000fe20000002400 */
[----:B------:R-:W-:Y:S01]  /*22c0*/  FMUL.FTZ R93, R30, UR4 ;  /* 0x000000041e5d7c20 */ /* 0x000fe20008410000 */
[----:B------:R-:W-:-:S06]  /*22d0*/  FMUL.FTZ R73, R31, UR4 ;  /* 0x000000041f497c20 */ /* 0x000fcc0008410000 */
[----:B------:R2:W-:Y:S01]  /*22e0*/  MUFU.TANH R67, R26 ;  /* 0x0000001a00437308 */ /* 0x0005e20000002400 */
[----:B----4-:R-:W4:Y:S07]  /*22f0*/  LDSM.16.M88.4 R20, [R6+0x2400] ;  /* 0x002400000614783b */ /* 0x010f2e0000000200 */
[----:B------:R3:W-:Y:S08]  /*2300*/  MUFU.TANH R88, R16 ;  /* 0x0000001000587308 */ /* 0x0007f00000002400 */
[----:B------:R-:W-:Y:S01]  /*2310*/  MUFU.TANH R50, R50 ;  /* 0x0000003200327308 */ /* 0x000fe20000002400 */
[C---:B--2---:R-:W-:Y:S07]  /*2320*/  HMMA.16816.F32 R24, R8.reuse, R32, RZ ;  /* 0x000000200818723c */ /* 0x044fee00000018ff */
[----:B------:R-:W2:Y:S01]  /*2330*/  MUFU.TANH R51, R51 ;  /* 0x0000003300337308 */ /* 0x000ea20000002400 */
[----:B---3--:R-:W-:Y:S01]  /*2340*/  HMMA.16816.F32 R16, R8, R34, RZ ;  /* 0x000000220810723c */ /* 0x008fe200000018ff */
[----:B------:R-:W3:Y:S06]  /*2350*/  LDSM.16.M88.4 R32, [R132+0x1400] ;  /* 0x001400008420783b */ /* 0x000eec0000000200 */
[----:B------:R-:W2:Y:S08]  /*2360*/  MUFU.TANH R71, R71 ;  /* 0x0000004700477308 */ /* 0x000eb00000002400 */
[----:B------:R-:W2:Y:S01]  /*2370*/  MUFU.TANH R78, R78 ;  /* 0x0000004e004e7308 */ /* 0x000ea20000002400 */
[----:B-1----:R-:W-:Y:S06]  /*2380*/  HMMA.16816.F32 R24, R12, R36, R24 ;  /* 0x000000240c18723c */ /* 0x002fec0000001818 */
[----:B----4-:R-:W-:Y:S01]  /*2390*/  HMMA.16816.F32 R28, R8, R20, RZ ;  /* 0x00000014081c723c */ /* 0x010fe200000018ff */
[----:B------:R-:W-:Y:S05]  /*23a0*/  MUFU.TANH R76, R76 ;  /* 0x0000004c004c7308 */ /* 0x000fea0000002400 */
[----:B------:R-:W-:Y:S01]  /*23b0*/  HMMA.16816.F32 R16, R12, R38, R16 ;  /* 0x000000260c10723c */ /* 0x000fe20000001810 */
[----:B------:R-:W-:-:S02]  /*23c0*/  LOP3.LUT R21, R47, 0xffffffe0, RZ, 0xc0, !PT ;  /* 0xffffffe02f157812 */ /* 0x000fc400078ec0ff */
[----:B------:R-:W-:Y:S01]  /*23d0*/  SHF.R.S32.HI R20, RZ, 0x1f, R47 ;  /* 0x0000001fff147819 */ /* 0x000fe2000001142f */
[----:B------:R-:W1:Y:S02]  /*23e0*/  MUFU.TANH R58, R58 ;  /* 0x0000003a003a7308 */ /* 0x000e640000002400 */
[----:B------:R-:W-:Y:S01]  /*23f0*/  IMAD.IADD R21, R46, 0x1, -R21 ;  /* 0x000000012e157824 */ /* 0x000fe200078e0a15 */
[----:B------:R-:W-:Y:S01]  /*2400*/  LEA.HI R20, R20, R151, RZ, 0x2 ;  /* 0x0000009714147211 */ /* 0x000fe200078f10ff */
[----:B------:R-:W-:-:S03]  /*2410*/  IMAD.SHL.U32 R39, R46, 0x2, RZ ;  /* 0x000000022e277824 */ /* 0x000fc600078e00ff */
[----:B------:R-:W-:Y:S01]  /*2420*/  SHF.R.S32.HI R146, RZ, 0x1f, R21 ;  /* 0x0000001fff927819 */ /* 0x000fe20000011415 */
[----:B------:R-:W-:Y:S01]  /*2430*/  FMUL.FTZ R94, R25, UR4 ;  /* 0x00000004195e7c20 */ /* 0x000fe20008410000 */
[----:B------:R-:W-:Y:S01]  /*2440*/  LOP3.LUT R20, R20, 0xfffffffc, RZ, 0xc0, !PT ;  /* 0xfffffffc14147812 */ /* 0x000fe200078ec0ff */
[----:B------:R-:W-:Y:S01]  /*2450*/  FMUL.FTZ R24, R24, UR4 ;  /* 0x0000000418187c20 */ /* 0x000fe20008410000 */
[----:B------:R-:W-:Y:S01]  /*2460*/  LEA.HI R146, R146, R21, RZ, 0x2 ;  /* 0x0000001592927211 */ /* 0x000fe200078f10ff */
[----:B------:R-:W-:Y:S01]  /*2470*/  FMUL.FTZ R26, R26, UR4 ;  /* 0x000000041a1a7c20 */ /* 0x000fe20008410000 */
[C---:B------:R-:W-:Y:S01]  /*2480*/  IMAD R25, R151.reuse, 0x10, R48 ;  /* 0x0000001097197824 */ /* 0x040fe200078e0230 */
[----:B------:R-:W-:Y:S01]  /*2490*/  MUFU.TANH R96, R24 ;  /* 0x0000001800607308 */ /* 0x000fe20000002400 */
[----:B------:R-:W-:Y:S01]  /*24a0*/  SHF.R.S32.HI R146, RZ, 0x2, R146 ;  /* 0x00000002ff927819 */ /* 0x000fe20000011492 */
[----:B------:R-:W-:Y:S02]  /*24b0*/  IMAD.IADD R151, R151, 0x1, -R20 ;  /* 0x0000000197977824 */ /* 0x000fe400078e0a14 */
[----:B------:R-:W-:Y:S01]  /*24c0*/  FMUL.FTZ R89, R27, UR4 ;  /* 0x000000041b597c20 */ /* 0x000fe20008410000 */
[----:B------:R-:W-:Y:S01]  /*24d0*/  VIADD R21, R3, 0xffffffff ;  /* 0xffffffff03157836 */ /* 0x000fe20000000000 */
[----:B------:R-:W-:Y:S01]  /*24e0*/  IADD3 R20, R25, 0x1, R146 ;  /* 0x0000000119147810 */ /* 0x000fe20007ffe092 */
[----:B---3--:R-:W-:Y:S01]  /*24f0*/  HMMA.16816.F32 R28, R12, R32, R28 ;  /* 0x000000200c1c723c */ /* 0x008fe2000000181c */
[----:B------:R-:W-:Y:S01]  /*2500*/  FMUL.FTZ R16, R16, UR4 ;  /* 0x0000000410107c20 */ /* 0x000fe20008410000 */
[----:B------:R3:W-:Y:S01]  /*2510*/  MUFU.TANH R91, R26 ;  /* 0x0000001a005b7308 */ /* 0x0007e20000002400 */
[----:B------:R-:W-:Y:S01]  /*2520*/  IADD3 R20, R7, -UR15, R20 ;  /* 0x8000000f07147c10 */ /* 0x000fe2000fffe014 */
[C---:B------:R-:W-:Y:S01]  /*2530*/  IMAD.SHL.U32 R36, R21.reuse, 0x80, RZ ;  /* 0x0000008015247824 */ /* 0x040fe200078e00ff */
[----:B------:R-:W-:Y:S01]  /*2540*/  ISETP.GT.AND P0, PT, R21, R136, PT ;  /* 0x000000881500720c */ /* 0x000fe20003f04270 */
[----:B------:R-:W-:Y:S01]  /*2550*/  FMUL.FTZ R17, R17, UR4 ;  /* 0x0000000411117c20 */ /* 0x000fe20008410000 */
[----:B------:R-:W-:Y:S01]  /*2560*/  FMUL.FTZ R87, R18, UR4 ;  /* 0x0000000412577c20 */ /* 0x000fe20008410000 */
[----:B------:R-:W-:Y:S01]  /*2570*/  VIADD R72, R20, UR14 ;  /* 0x0000000e14487c36 */ /* 0x000fe20008000000 */
[----:B------:R-:W-:Y:S01]  /*2580*/  LOP3.LUT R39, R36, 0x6, R39, 0xf8, !PT ;  /* 0x0000000624277812 */ /* 0x000fe200078ef827 */
[----:B------:R-:W-:Y:S01]  /*2590*/  HMMA.16816.F32 R20, R8, R22, RZ ;  /* 0x000000160814723c */ /* 0x000fe200000018ff */
[----:B------:R-:W-:Y:S01]  /*25a0*/  MUFU.TANH R92, R16 ;  /* 0x00000010005c7308 */ /* 0x000fe20000002400 */
[----:B------:R-:W-:Y:S01]  /*25b0*/  FMUL.FTZ R85, R19, UR4 ;  /* 0x0000000413557c20 */ /* 0x000fe20008410000 */
[----:B------:R-:W-:-:S02]  /*25c0*/  LOP3.LUT R33, R39, 0x1, RZ, 0xfc, !PT ;  /* 0x0000000127217812 */ /* 0x000fc400078efcff */
[C---:B------:R-:W-:Y:S02]  /*25d0*/  VIMNMX R70, R72.reuse, R7, PT ;  /* 0x0000000748467248 */ /* 0x040fe40003fe0100 */
[----:B------:R-:W-:Y:S01]  /*25e0*/  VIADDMNMX R72, R72, 0x8, R7, PT ;  /* 0x0000000848487846 */ /* 0x000fe20003800107 */
[----:B---3--:R-:W3:Y:S01]  /*25f0*/  LDSM.16.M88.4 R24, [R6+0x2800] ;  /* 0x002800000618783b */ /* 0x008ee20000000200 */
[----:B------:R4:W-:Y:S01]  /*2600*/  MUFU.TANH R90, R17 ;  /* 0x00000011005a7308 */ /* 0x0009e20000002400 */
[----:B------:R-:W-:Y:S02]  /*2610*/  LOP3.LUT R37, R39, 0x8, RZ, 0xfc, !PT ;  /* 0x0000000827257812 */ /* 0x000fe400078efcff */
[----:B------:R-:W-:Y:S02]  /*2620*/  ISETP.GE.AND P5, PT, R33, R70, PT ;  /* 0x000000462100720c */ /* 0x000fe40003fa6270 */
[----:B------:R-:W-:Y:S01]  /*2630*/  FMUL.FTZ R28, R28, UR4 ;  /* 0x000000041c1c7c20 */ /* 0x000fe20008410000 */
[----:B------:R-:W-:Y:S01]  /*2640*/  LOP3.LUT R7, R39, 0x9, RZ, 0xfc, !PT ;  /* 0x0000000927077812 */ /* 0x000fe200078efcff */
[----:B------:R-:W-:Y:S01]  /*2650*/  FMUL.FTZ R29, R29, UR4 ;  /* 0x000000041d1d7c20 */ /* 0x000fe20008410000 */
[----:B------:R-:W-:Y:S01]  /*2660*/  ISETP.GE.AND P4, PT, R33, R72, PT ;  /* 0x000000482100720c */ /* 0x000fe20003f86270 */
[----:B------:R-:W-:Y:S01]  /*2670*/  FMUL.FTZ R30, R30, UR4 ;  /* 0x000000041e1e7c20 */ /* 0x000fe20008410000 */
[----:B------:R-:W-:Y:S01]  /*2680*/  ISETP.GE.AND P3, PT, R37, R70, PT ;  /* 0x000000462500720c */ /* 0x000fe20003f66270 */
[----:B------:R-:W1:Y:S01]  /*2690*/  MUFU.TANH R59, R59 ;  /* 0x0000003b003b7308 */ /* 0x000e620000002400 */
[----:B------:R-:W-:-:S02]  /*26a0*/  LOP3.LUT R33, R39, 0x10, RZ, 0xfc, !PT ;  /* 0x0000001027217812 */ /* 0x000fc400078efcff */
[----:B------:R-:W-:Y:S01]  /*26b0*/  FSEL R38, R49, -INF , !P5 ;  /* 0xff80000031267808 */ /* 0x000fe20006800000 */
[----:B------:R-:W-:Y:S01]  /*26c0*/  HMMA.16816.F32 R20, R12, R34, R20 ;  /* 0x000000220c14723c */ /* 0x000fe20000001814 */
[----:B------:R-:W-:Y:S01]  /*26d0*/  ISETP.GE.AND P2, PT, R7, R70, PT ;  /* 0x000000460700720c */ /* 0x000fe20003f46270 */
[----:B------:R-:W-:Y:S01]  /*26e0*/  FMUL.FTZ R49, R31, UR4 ;  /* 0x000000041f317c20 */ /* 0x000fe20008410000 */
[----:B----4-:R-:W4:Y:S01]  /*26f0*/  LDSM.16.M88.4 R16, [R132+0x1800] ;  /* 0x001800008410783b */ /* 0x010f220000000200 */
[-C--:B------:R-:W-:Y:S01]  /*2700*/  ISETP.GE.AND P5, PT, R7, R72.reuse, PT ;  /* 0x000000480700720c */ /* 0x080fe20003fa6270 */
[----:B------:R-:W-:Y:S01]  /*2710*/  MUFU.TANH R44, R28 ;  /* 0x0000001c002c7308 */ /* 0x000fe20000002400 */
[----:B------:R-:W-:Y:S02]  /*2720*/  FSEL R7, R52, -INF , !P4 ;  /* 0xff80000034077808 */ /* 0x000fe40006000000 */
[----:B-----5:R-:W-:Y:S02]  /*2730*/  FSEL R40, R53, -INF , !P3 ;  /* 0xff80000035287808 */ /* 0x020fe40005800000 */
[----:B------:R-:W-:-:S02]  /*2740*/  ISETP.GE.AND P1, PT, R37, R72, PT ;  /* 0x000000482500720c */ /* 0x000fc40003f26270 */
[C---:B------:R-:W-:Y:S01]  /*2750*/  ISETP.GE.AND P4, PT, R33.reuse, R70, PT ;  /* 0x000000462100720c */ /* 0x040fe20003f86270 */
[----:B------:R-:W-:Y:S01]  /*2760*/  MUFU.TANH R52, R29 ;  /* 0x0000001d00347308 */ /* 0x000fe20000002400 */
[----:B------:R-:W-:Y:S02]  /*2770*/  ISETP.GE.AND P3, PT, R33, R72, PT ;  /* 0x000000482100720c */ /* 0x000fe40003f66270 */
[----:B------:R-:W-:Y:S02]  /*2780*/  LOP3.LUT R33, R39, 0x11, RZ, 0xfc, !PT ;  /* 0x0000001127217812 */ /* 0x000fe400078efcff */
[----:B--2---:R-:W-:Y:S02]  /*2790*/  FSEL R47, R51, -INF , !P1 ;  /* 0xff800000332f7808 */ /* 0x004fe40004800000 */
[----:B------:R-:W-:Y:S01]  /*27a0*/  FSEL R68, R50, -INF , !P2 ;  /* 0xff80000032447808 */ /* 0x000fe20005000000 */
[----:B------:R2:W-:Y:S01]  /*27b0*/  MUFU.TANH R51, R30 ;  /* 0x0000001e00337308 */ /* 0x0005e20000002400 */
[----:B------:R-:W-:-:S02]  /*27c0*/  ISETP.GE.AND P1, PT, R33, R70, PT ;  /* 0x000000462100720c */ /* 0x000fc40003f26270 */
[----:B------:R-:W-:Y:S01]  /*27d0*/  ISETP.GE.AND P2, PT, R33, R72, PT ;  /* 0x000000482100720c */ /* 0x000fe20003f46270 */
[----:B------:R-:W-:Y:S01]  /*27e0*/  FMUL.FTZ R20, R20, UR4 ;  /* 0x0000000414147c20 */ /* 0x000fe20008410000 */
[----:B---3--:R-:W-:Y:S01]  /*27f0*/  HMMA.16816.F32 R32, R8, R24, RZ ;  /* 0x000000180820723c */ /* 0x008fe200000018ff */
[----:B------:R-:W-:Y:S01]  /*2800*/  LOP3.LUT R37, R39, 0x18, RZ, 0xfc, !PT ;  /* 0x0000001827257812 */ /* 0x000fe200078efcff */
[----:B------:R-:W-:Y:S01]  /*2810*/  FMUL.FTZ R21, R21, UR4 ;  /* 0x0000000415157c20 */ /* 0x000fe20008410000 */
[----:B------:R-:W-:Y:S01]  /*2820*/  LOP3.LUT R45, R39, 0x19, RZ, 0xfc, !PT ;  /* 0x00000019272d7812 */ /* 0x000fe200078efcff */
[----:B------:R-:W3:Y:S01]  /*2830*/  MUFU.TANH R57, R57 ;  /* 0x0000003900397308 */ /* 0x000ee20000002400 */
[----:B------:R-:W-:Y:S02]  /*2840*/  FSEL R71, R71, -INF , !P5 ;  /* 0xff80000047477808 */ /* 0x000fe40006800000 */
[----:B------:R-:W-:Y:S02]  /*2850*/  FSEL R74, R55, -INF , !P4 ;  /* 0xff800000374a7808 */ /* 0x000fe40006000000 */
[----:B------:R-:W-:-:S02]  /*2860*/  ISETP.GE.AND P5, PT, R37, R70, PT ;  /* 0x000000462500720c */ /* 0x000fc40003fa6270 */
[----:B------:R-:W-:Y:S01]  /*2870*/  ISETP.GE.AND P4, PT, R37, R72, PT ;  /* 0x000000482500720c */ /* 0x000fe20003f86270 */
[----:B--2---:R2:W5:Y:S01]  /*2880*/  LDSM.16.M88.4 R28, [R6+0x2c00] ;  /* 0x002c0000061c783b */ /* 0x0045620000000200 */
[----:B------:R-:W-:Y:S01]  /*2890*/  FSEL R37, R56, -INF , !P3 ;  /* 0xff80000038257808 */ /* 0x000fe20005800000 */
[----:B------:R-:W-:Y:S01]  /*28a0*/  MUFU.TANH R61, R61 ;  /* 0x0000003d003d7308 */ /* 0x000fe20000002400 */
[----:B------:R-:W-:Y:S02]  /*28b0*/  FSEL R80, R54, -INF , !P1 ;  /* 0xff80000036507808 */ /* 0x000fe40004800000 */
[C---:B------:R-:W-:Y:S02]  /*28c0*/  ISETP.GE.AND P3, PT, R45.reuse, R70, PT ;  /* 0x000000462d00720c */ /* 0x040fe40003f66270 */
[----:B------:R-:W-:Y:S02]  /*28d0*/  ISETP.GE.AND P1, PT, R45, R72, PT ;  /* 0x000000482d00720c */ /* 0x000fe40003f26270 */
[C---:B------:R-:W-:Y:S01]  /*28e0*/  LOP3.LUT R45, R39.reuse, 0x20, RZ, 0xfc, !PT ;  /* 0x00000020272d7812 */ /* 0x040fe200078efcff */
[----:B------:R-:W5:Y:S01]  /*28f0*/  MUFU.TANH R64, R64 ;  /* 0x0000004000407308 */ /* 0x000f620000002400 */
[----:B------:R-:W-:Y:S01]  /*2900*/  LOP3.LUT R25, R39, 0x21, RZ, 0xfc, !PT ;  /* 0x0000002127197812 */ /* 0x000fe200078efcff */
[----:B----4-:R-:W-:Y:S01]  /*2910*/  HMMA.16816.F32 R32, R12, R16, R32 ;  /* 0x000000100c20723c */ /* 0x010fe20000001820 */
[----:B------:R-:W-:-:S02]  /*2920*/  FSEL R69, R69, -INF , !P2 ;  /* 0xff80000045457808 */ /* 0x000fc40005000000 */
[----:B------:R-:W-:Y:S02]  /*2930*/  FSEL R78, R78, -INF , !P5 ;  /* 0xff8000004e4e7808 */ /* 0x000fe40006800000 */
[C---:B------:R-:W-:Y:S01]  /*2940*/  ISETP.GE.AND P2, PT, R45.reuse, R70, PT ;  /* 0x000000462d00720c */ /* 0x040fe20003f46270 */
[----:B------:R-:W4:Y:S01]  /*2950*/  MUFU.TANH R41, R41 ;  /* 0x0000002900297308 */ /* 0x000f220000002400 */
[----:B------:R-:W-:Y:S02]  /*2960*/  ISETP.GE.AND P5, PT, R45, R72, PT ;  /* 0x000000482d00720c */ /* 0x000fe40003fa6270 */
[----:B-1----:R-:W-:Y:S02]  /*2970*/  FSEL R55, R58, -INF , !P4 ;  /* 0xff8000003a377808 */ /* 0x002fe40006000000 */
[----:B------:R-:W-:Y:S01]  /*2980*/  FSEL R76, R76, -INF , !P3 ;  /* 0xff8000004c4c7808 */ /* 0x000fe20005800000 */
[----:B--2---:R-:W-:Y:S01]  /*2990*/  FMUL.FTZ R6, R22, UR4 ;  /* 0x0000000416067c20 */ /* 0x004fe20008410000 */
[----:B------:R-:W-:Y:S01]  /*29a0*/  LOP3.LUT R45, R39, 0x28, RZ, 0xfc, !PT ;  /* 0x00000028272d7812 */ /* 0x000fe200078efcff */
[----:B------:R-:W-:Y:S01]  /*29b0*/  MUFU.TANH R50, R20 ;  /* 0x0000001400327308 */ /* 0x000fe20000002400 */
[----:B------:R-:W-:-:S02]  /*29c0*/  ISETP.GE.AND P4, PT, R25, R70, PT ;  /* 0x000000461900720c */ /* 0x000fc40003f86270 */
[----:B------:R-:W-:Y:S02]  /*29d0*/  ISETP.GE.AND P3, PT, R25, R72, PT ;  /* 0x000000481900720c */ /* 0x000fe40003f66270 */
[----:B------:R-:W-:Y:S01]  /*29e0*/  HMMA.16816.F32 R24, R8, R26, RZ ;  /* 0x0000001a0818723c */ /* 0x000fe200000018ff */
[----:B------:R-:W-:Y:S02]  /*29f0*/  FSEL R59, R59, -INF , !P1 ;  /* 0xff8000003b3b7808 */ /* 0x000fe40004800000 */
[----:B------:R-:W-:Y:S01]  /*2a00*/  FSEL R62, R62, -INF , !P2 ;  /* 0xff8000003e3e7808 */ /* 0x000fe20005000000 */
[----:B------:R1:W-:Y:S01]  /*2a10*/  MUFU.TANH R48, R21 ;  /* 0x0000001500307308 */ /* 0x0003e20000002400 */
[C---:B------:R-:W-:Y:S01]  /*2a20*/  ISETP.GE.AND P1, PT, R45.reuse, R70, PT ;  /* 0x000000462d00720c */ /* 0x040fe20003f26270 */
[----:B------:R-:W-:Y:S01]  /*2a30*/  FMUL.FTZ R32, R32, UR4 ;  /* 0x0000000420207c20 */ /* 0x000fe20008410000 */
[----:B------:R-:W-:Y:S01]  /*2a40*/  ISETP.GE.AND P2, PT, R45, R72, PT ;  /* 0x000000482d00720c */ /* 0x000fe20003f46270 */
[----:B------:R-:W-:Y:S01]  /*2a50*/  FMUL.FTZ R33, R33, UR4 ;  /* 0x0000000421217c20 */ /* 0x000fe20008410000 */
[----:B------:R-:W-:-:S02]  /*2a60*/  LOP3.LUT R45, R39, 0x30, RZ, 0xfc, !PT ;  /* 0x00000030272d7812 */ /* 0x000fc400078efcff */
[----:B---3--:R-:W-:Y:S01]  /*2a70*/  FSEL R57, R57, -INF , !P3 ;  /* 0xff80000039397808 */ /* 0x008fe20005800000 */
[----:B------:R-:W-:Y:S01]  /*2a80*/  MUFU.TANH R84, R84 ;  /* 0x0000005400547308 */ /* 0x000fe20000002400 */
[----:B------:R-:W-:Y:S02]  /*2a90*/  FSEL R58, R63, -INF , !P1 ;  /* 0xff8000003f3a7808 */ /* 0x000fe40004800000 */
[C---:B------:R-:W-:Y:S02]  /*2aa0*/  ISETP.GE.AND P3, PT, R45.reuse, R70, PT ;  /* 0x000000462d00720c */ /* 0x040fe40003f66270 */
[----:B------:R-:W-:Y:S01]  /*2ab0*/  ISETP.GE.AND P1, PT, R45, R72, PT ;  /* 0x000000482d00720c */ /* 0x000fe20003f26270 */
[----:B------:R-:W-:Y:S01]  /*2ac0*/  FMUL.FTZ R45, R23, UR4 ;  /* 0x00000004172d7c20 */ /* 0x000fe20008410000 */
[----:B------:R-:W-:Y:S01]  /*2ad0*/  LOP3.LUT R17, R39, 0x29, RZ, 0xfc, !PT ;  /* 0x0000002927117812 */ /* 0x000fe200078efcff */
[----:B------:R-:W2:Y:S01]  /*2ae0*/  MUFU.TANH R95, R95 ;  /* 0x0000005f005f7308 */ /* 0x000ea20000002400 */
[----:B-1----:R-:W1:Y:S01]  /*2af0*/  LDSM.16.M88.4 R20, [R132+0x1c00] ;  /* 0x001c00008414783b */ /* 0x002e620000000200 */
[----:B------:R-:W-:Y:S01]  /*2b00*/  FSEL R67, R67, -INF , !P5 ;  /* 0xff80000043437808 */ /* 0x000fe20006800000 */
[----:B------:R-:W-:-:S04]  /*2b10*/  DEPBAR.LE SB0, 0x0 ;  /* 0x000080000000791a */ /* 0x000fc80000000000 */
[----:B------:R-:W-:Y:S01]  /*2b20*/  FSEL R60, R60, -INF , !P4 ;  /* 0xff8000003c3c7808 */ /* 0x000fe20006000000 */
[----:B------:R-:W-:Y:S01]  /*2b30*/  HMMA.16816.F32 R24, R12, R18, R24 ;  /* 0x000000120c18723c */ /* 0x000fe20000001818 */
[C---:B------:R-:W-:Y:S01]  /*2b40*/  ISETP.GE.AND P5, PT, R17.reuse, R70, PT ;  /* 0x000000461100720c */ /* 0x040fe20003fa6270 */
[----:B------:R-:W3:Y:S01]  /*2b50*/  MUFU.TANH R65, R65 ;  /* 0x0000004100417308 */ /* 0x000ee20000002400 */
[----:B------:R-:W-:Y:S02]  /*2b60*/  ISETP.GE.AND P4, PT, R17, R72, PT ;  /* 0x000000481100720c */ /* 0x000fe40003f86270 */
[----:B------:R-:W-:Y:S02]  /*2b70*/  LOP3.LUT R17, R39, 0x31, RZ, 0xfc, !PT ;  /* 0x0000003127117812 */ /* 0x000fe400078efcff */
[----:B-----5:R-:W-:Y:S02]  /*2b80*/  FSEL R63, R64, -INF , !P2 ;  /* 0xff800000403f7808 */ /* 0x020fe40005000000 */
[----:B------:R-:W-:Y:S01]  /*2b90*/  FSEL R56, R61, -INF , !P5 ;  /* 0xff8000003d387808 */ /* 0x000fe20006800000 */
[----:B------:R-:W5:Y:S01]  /*2ba0*/  MUFU.TANH R66, R66 ;  /* 0x0000004200427308 */ /* 0x000f620000002400 */
[----:B------:R-:W-:-:S02]  /*2bb0*/  ISETP.GE.AND P2, PT, R17, R70, PT ;  /* 0x000000461100720c */ /* 0x000fc40003f46270 */
[----:B------:R-:W-:Y:S02]  /*2bc0*/  ISETP.GE.AND P5, PT, R17, R72, PT ;  /* 0x000000481100720c */ /* 0x000fe40003fa6270 */
[----:B------:R-:W-:Y:S02]  /*2bd0*/  LOP3.LUT R17, R39, 0x38, RZ, 0xfc, !PT ;  /* 0x0000003827117812 */ /* 0x000fe400078efcff */
[----:B----4-:R-:W-:Y:S01]  /*2be0*/  FSEL R53, R41, -INF , !P4 ;  /* 0xff80000029357808 */ /* 0x010fe20006000000 */
[----:B------:R-:W4:Y:S01]  /*2bf0*/  MUFU.TANH R43, R43 ;  /* 0x0000002b002b7308 */ /* 0x000f220000002400 */
[----:B------:R-:W-:Y:S02]  /*2c00*/  FSEL R88, R88, -INF , !P3 ;  /* 0xff80000058587808 */ /* 0x000fe40005800000 */
[C---:B------:R-:W-:Y:S02]  /*2c10*/  ISETP.GE.AND P4, PT, R17.reuse, R70, PT ;  /* 0x000000461100720c */ /* 0x040fe40003f86270 */
[----:B------:R-:W-:Y:S01]  /*2c20*/  ISETP.GE.AND P3, PT, R17, R72, PT ;  /* 0x000000481100720c */ /* 0x000fe20003f66270 */
[----:B------:R-:W-:Y:S01]  /*2c30*/  FMUL.FTZ R24, R24, UR4 ;  /* 0x0000000418187c20 */ /* 0x000fe20008410000 */
[----:B------:R-:W-:Y:S01]  /*2c40*/  HMMA.16816.F32 R16, R8, R28, RZ ;  /* 0x0000001c0810723c */ /* 0x000fe200000018ff */
[----:B------:R-:W4:Y:S01]  /*2c50*/  MUFU.TANH R73, R73 ;  /* 0x0000004900497308 */ /* 0x000f220000002400 */
[----:B------:R-:W-:Y:S01]  /*2c60*/  LOP3.LUT R61, R39, 0x39, RZ, 0xfc, !PT ;  /* 0x00000039273d7812 */ /* 0x000fe200078efcff */
[----:B------:R-:W-:Y:S01]  /*2c70*/  FMUL.FTZ R25, R25, UR4 ;  /* 0x0000000419197c20 */ /* 0x000fe20008410000 */
[----:B------:R-:W-:-:S02]  /*2c80*/  LOP3.LUT R41, R39, 0x40, RZ, 0xfc, !PT ;  /* 0x0000004027297812 */ /* 0x000fc400078efcff */
[----:B------:R-:W-:Y:S01]  /*2c90*/  HMMA.16816.F32 R8, R8, R30, RZ ;  /* 0x0000001e0808723c */ /* 0x000fe200000018ff */
[----:B--2---:R-:W-:Y:S01]  /*2ca0*/  FSEL R95, R95, -INF , !P1 ;  /* 0xff8000005f5f7808 */ /* 0x004fe20004800000 */
[----:B------:R-:W-:Y:S01]  /*2cb0*/  FMUL.FTZ R29, R34, UR4 ;  /* 0x00000004221d7c20 */ /* 0x000fe20008410000 */
[----:B------:R-:W2:Y:S01]  /*2cc0*/  MUFU.TANH R93, R93 ;  /* 0x0000005d005d7308 */ /* 0x000ea20000002400 */
[----:B------:R-:W-:Y:S02]  /*2cd0*/  FSEL R84, R84, -INF , !P2 ;  /* 0xff80000054547808 */ /* 0x000fe40005000000 */
[----:B---3--:R-:W-:Y:S02]  /*2ce0*/  FSEL R65, R65, -INF , !P5 ;  /* 0xff80000041417808 */ /* 0x008fe40006800000 */
[----:B-----5:R-:W-:Y:S02]  /*2cf0*/  FSEL R66, R66, -INF , !P4 ;  /* 0xff80000042427808 */ /* 0x020fe40006000000 */
[C---:B------:R-:W-:Y:S01]  /*2d00*/  ISETP.GE.AND P1, PT, R61.reuse, R70, PT ;  /* 0x000000463d00720c */ /* 0x040fe20003f26270 */
[----:B------:R-:W3:Y:S01]  /*2d10*/  MUFU.TANH R89, R89 ;  /* 0x0000005900597308 */ /* 0x000ee20000002400 */
[----:B------:R-:W-:-:S02]  /*2d20*/  ISETP.GE.AND P2, PT, R61, R72, PT ;  /* 0x000000483d00720c */ /* 0x000fc40003f46270 */
[C---:B------:R-:W-:Y:S02]  /*2d30*/  ISETP.GE.AND P5, PT, R41.reuse, R70, PT ;  /* 0x000000462900720c */ /* 0x040fe40003fa6270 */
[----:B------:R-:W-:Y:S02]  /*2d40*/  ISETP.GE.AND P4, PT, R41, R72, PT ;  /* 0x000000482900720c */ /* 0x000fe40003f86270 */
[C---:B-1----:R-:W-:Y:S01]  /*2d50*/  HMMA.16816.F32 R16, R12.reuse, R20, R16 ;  /* 0x000000140c10723c */ /* 0x042fe20000001810 */
[----:B------:R-:W1:Y:S01]  /*2d60*/  MUFU.TANH R94, R94 ;  /* 0x0000005e005e7308 */ /* 0x000e620000002400 */
[----:B------:R-:W-:Y:S02]  /*2d70*/  LOP3.LUT R41, R39, 0x41, RZ, 0xfc, !PT ;  /* 0x0000004127297812 */ /* 0x000fe400078efcff */
[----:B----4-:R-:W-:Y:S02]  /*2d80*/  FSEL R64, R43, -INF , !P1 ;  /* 0xff8000002b407808 */ /* 0x010fe40004800000 */
[----:B------:R-:W-:Y:S01]  /*2d90*/  HMMA.16816.F32 R8, R12, R22, R8 ;  /* 0x000000160c08723c */ /* 0x000fe20000001808 */
[----:B------:R-:W-:Y:S01]  /*2da0*/  FSEL R61, R73, -INF , !P2 ;  /* 0xff800000493d7808 */ /* 0x000fe20005000000 */
[----:B------:R-:W-:Y:S01]  /*2db0*/  FMUL.FTZ R20, R26, UR4 ;  /* 0x000000041a147c20 */ /* 0x000fe20008410000 */
[----:B------:R-:W4:Y:S01]  /*2dc0*/  MUFU.TANH R87, R87 ;  /* 0x0000005700577308 */ /* 0x000f220000002400 */
[----:B--2---:R-:W-:-:S02]  /*2dd0*/  FSEL R93, R93, -INF , !P3 ;  /* 0xff8000005d5d7808 */ /* 0x004fc40005800000 */
[C---:B------:R-:W-:Y:S02]  /*2de0*/  ISETP.GE.AND P1, PT, R41.reuse, R72, PT ;  /* 0x000000482900720c */ /* 0x040fe40003f26270 */
[----:B------:R-:W-:Y:S02]  /*2df0*/  FSEL R96, R96, -INF , !P5 ;  /* 0xff80000060607808 */ /* 0x000fe40006800000 */
[----:B------:R-:W-:Y:S01]  /*2e00*/  ISETP.GE.AND P3, PT, R41, R70, PT ;  /* 0x000000462900720c */ /* 0x000fe20003f66270 */
[----:B------:R-:W2:Y:S01]  /*2e10*/  MUFU.TANH R85, R85 ;  /* 0x0000005500557308 */ /* 0x000ea20000002400 */
[----:B------:R-:W-:Y:S02]  /*2e20*/  LOP3.LUT R21, R39, 0x50, RZ, 0xfc, !PT ;  /* 0x0000005027157812 */ /* 0x000fe400078efcff */
[----:B---3--:R-:W-:Y:S02]  /*2e30*/  FSEL R89, R89, -INF , !P1 ;  /* 0xff80000059597808 */ /* 0x008fe40004800000 */
[----:B------:R-:W-:-:S02]  /*2e40*/  LOP3.LUT R31, R39, 0x51, RZ, 0xfc, !PT ;  /* 0x00000051271f7812 */ /* 0x000fc400078efcff */
[----:B-1----:R-:W-:Y:S01]  /*2e50*/  FSEL R94, R94, -INF , !P3 ;  /* 0xff8000005e5e7808 */ /* 0x002fe20005800000 */
[----:B------:R1:W-:Y:S01]  /*2e60*/  MUFU.TANH R46, R32 ;  /* 0x00000020002e7308 */ /* 0x0003e20000002400 */
[----:B------:R-:W-:Y:S01]  /*2e70*/  ISETP.GE.AND P1, PT, R21, R70, PT ;  /* 0x000000461500720c */ /* 0x000fe20003f26270 */
[----:B------:R-:W-:Y:S01]  /*2e80*/  FMUL.FTZ R17, R17, UR4 ;  /* 0x0000000411117c20 */ /* 0x000fe20008410000 */
[----:B------:R-:W-:Y:S01]  /*2e90*/  FSEL R91, R91, -INF , !P4 ;  /* 0xff8000005b5b7808 */ /* 0x000fe20006000000 */
[----:B------:R-:W-:Y:S01]  /*2ea0*/  FMUL.FTZ R16, R16, UR4 ;  /* 0x0000000410107c20 */ /* 0x000fe20008410000 */
[----:B------:R-:W-:Y:S01]  /*2eb0*/  FSEL R54, R44, -INF , !P1 ;  /* 0xff8000002c367808 */ /* 0x000fe20004800000 */
[----:B------:R-:W-:Y:S01]  /*2ec0*/  FMUL.FTZ R18, R18, UR4 ;  /* 0x0000000412127c20 */ /* 0x000fe20008410000 */
[C---:B------:R-:W-:Y:S01]  /*2ed0*/  LOP3.LUT R13, R39.reuse, 0x61, RZ, 0xfc, !PT ;  /* 0x00000061270d7812 */ /* 0x040fe200078efcff */
[----:B------:R-:W3:Y:S01]  /*2ee0*/  MUFU.TANH R6, R6 ;  /* 0x0000000600067308 */ /* 0x000ee20000002400 */
[----:B------:R-:W-:Y:S01]  /*2ef0*/  LOP3.LUT R23, R39, 0x68, RZ, 0xfc, !PT ;  /* 0x0000006827177812 */ /* 0x000fe200078efcff */
[----:B------:R-:W-:Y:S01]  /*2f00*/  FMUL.FTZ R19, R19, UR4 ;  /* 0x0000000413137c20 */ /* 0x000fe20008410000 */
[----:B------:R-:W-:Y:S01]  /*2f10*/  FMUL.FTZ R8, R8, UR4 ;  /* 0x0000000408087c20 */ /* 0x000fe20008410000 */
[----:B------:R-:W-:Y:S01]  /*2f20*/  FMUL.FTZ R10, R10, UR4 ;  /* 0x000000040a0a7c20 */ /* 0x000fe20008410000 */
[----:B------:R-:W-:-:S03]  /*2f30*/  FMUL.FTZ R11, R11, UR4 ;  /* 0x000000040b0b7c20 */ /* 0x000fc60008410000 */
[----:B------:R-:W5:Y:S01]  /*2f40*/  MUFU.TANH R49, R49 ;  /* 0x0000003100317308 */ /* 0x000f620000002400 */
[----:B-1----:R-:W-:Y:S01]  /*2f50*/  FMUL.FTZ R32, R35, UR4 ;  /* 0x0000000423207c20 */ /* 0x002fe20008410000 */
[----:B------:R-:W-:-:S04]  /*2f60*/  LOP3.LUT R35, R39, 0x48, RZ, 0xfc, !PT ;  /* 0x0000004827237812 */ /* 0x000fc800078efcff */
[C---:B------:R-:W-:Y:S02]  /*2f70*/  ISETP.GE.AND P2, PT, R35.reuse, R70, PT ;  /* 0x000000462300720c */ /* 0x040fe40003f46270 */
[----:B------:R-:W-:Y:S01]  /*2f80*/  MUFU.TANH R45, R45 ;  /* 0x0000002d002d7308 */ /* 0x000fe20000002400 */
[-C--:B------:R-:W-:Y:S02]  /*2f90*/  ISETP.GE.AND P5, PT, R35, R72.reuse, PT ;  /* 0x000000482300720c */ /* 0x080fe40003fa6270 */
[----:B------:R-:W-:Y:S02]  /*2fa0*/  LOP3.LUT R35, R39, 0x49, RZ, 0xfc, !PT ;  /* 0x0000004927237812 */ /* 0x000fe400078efcff */
[----:B------:R-:W-:Y:S02]  /*2fb0*/  FSEL R92, R92, -INF , !P2 ;  /* 0xff8000005c5c7808 */ /* 0x000fe40005000000 */
[-C--:B------:R-:W-:Y:S01]  /*2fc0*/  ISETP.GE.AND P2, PT, R21, R72.reuse, PT ;  /* 0x000000481500720c */ /* 0x080fe20003f46270 */
[----:B------:R-:W1:Y:S01]  /*2fd0*/  MUFU.TANH R28, R33 ;  /* 0x00000021001c7308 */ /* 0x000e620000002400 */
[----:B------:R-:W-:-:S02]  /*2fe0*/  ISETP.GE.AND P3, PT, R35, R72, PT ;  /* 0x000000482300720c */ /* 0x000fc40003f66270 */
[----:B------:R-:W-:Y:S02]  /*2ff0*/  LOP3.LUT R21, R39, 0x58, RZ, 0xfc, !PT ;  /* 0x0000005827157812 */ /* 0x000fe400078efcff */
[----:B----4-:R-:W-:Y:S02]  /*3000*/  FSEL R87, R87, -INF , !P5 ;  /* 0xff80000057577808 */ /* 0x010fe40006800000 */
[-C--:B------:R-:W-:Y:S01]  /*3010*/  ISETP.GE.AND P4, PT, R35, R70.reuse, PT ;  /* 0x000000462300720c */ /* 0x080fe20003f86270 */
[----:B------:R-:W4:Y:S01]  /*3020*/  MUFU.TANH R29, R29 ;  /* 0x0000001d001d7308 */ /* 0x000f220000002400 */
[----:B------:R-:W-:Y:S02]  /*3030*/  ISETP.GE.AND P5, PT, R31, R70, PT ;  /* 0x000000461f00720c */ /* 0x000fe40003fa6270 */
[----:B--2---:R-:W-:Y:S02]  /*3040*/  FSEL R85, R85, -INF , !P3 ;  /* 0xff80000055557808 */ /* 0x004fe40005800000 */
[----:B------:R-:W-:-:S02]  /*3050*/  FSEL R51, R51, -INF , !P2 ;  /* 0xff80000033337808 */ /* 0x000fc40005000000 */
[C---:B------:R-:W-:Y:S01]  /*3060*/  ISETP.GE.AND P3, PT, R21.reuse, R70, PT ;  /* 0x000000461500720c */ /* 0x040fe20003f66270 */
[----:B------:R-:W2:Y:S01]  /*3070*/  MUFU.TANH R33, R32 ;  /* 0x0000002000217308 */ /* 0x000ea20000002400 */
[-C--:B------:R-:W-:Y:S02]  /*3080*/  ISETP.GE.AND P1, PT, R21, R72.reuse, PT ;  /* 0x000000481500720c */ /* 0x080fe40003f26270 */
[----:B------:R-:W-:Y:S02]  /*3090*/  FSEL R90, R90, -INF , !P4 ;  /* 0xff8000005a5a7808 */ /* 0x000fe40006000000 */
[----:B------:R-:W-:Y:S02]  /*30a0*/  FSEL R52, R52, -INF , !P5 ;  /* 0xff80000034347808 */ /* 0x000fe40006800000 */
[----:B------:R-:W-:Y:S01]  /*30b0*/  ISETP.GE.AND P4, PT, R31, R72, PT ;  /* 0x000000481f00720c */ /* 0x000fe20003f86270 */
[----:B------:R4:W2:Y:S01]  /*30c0*/  MUFU.TANH R34, R24 ;  /* 0x0000001800227308 */ /* 0x0008a20000002400 */
[----:B---3--:R-:W-:Y:S01]  /*30d0*/  FSEL R15, R6, -INF , !P1 ;  /* 0xff800000060f7808 */ /* 0x008fe20004800000 */
[----:B------:R-:W-:Y:S01]  /*30e0*/  FMUL.FTZ R6, R9, UR4 ;  /* 0x0000000409067c20 */ /* 0x000fe20008410000 */
[----:B------:R-:W-:-:S02]  /*30f0*/  ISETP.GE.AND P1, PT, R13, R70, PT ;  /* 0x000000460d00720c */ /* 0x000fc40003f26270 */
[----:B-----5:R-:W-:Y:S02]  /*3100*/  FSEL R49, R49, -INF , !P4 ;  /* 0xff80000031317808 */ /* 0x020fe40006000000 */
[----:B------:R-:W-:Y:S01]  /*3110*/  FSEL R50, R50, -INF , !P3 ;  /* 0xff80000032327808 */ /* 0x000fe20005800000 */
[----:B------:R3:W5:Y:S01]  /*3120*/  MUFU.TANH R32, R25 ;  /* 0x0000001900207308 */ /* 0x0007620000002400 */
[----:B-1----:R-:W-:Y:S02]  /*3130*/  FSEL R44, R28, -INF , !P1 ;  /* 0xff8000001c2c7808 */ /* 0x002fe40004800000 */
[----:B------:R-:W-:-:S05]  /*3140*/  LOP3.LUT R9, R39, 0x79, RZ, 0xfc, !PT ;  /* 0x0000007927097812 */ /* 0x000fca00078efcff */
[----:B------:R-:W-:Y:S01]  /*3150*/  MUFU.TANH R20, R20 ;  /* 0x0000001400147308 */ /* 0x000fe20000002400 */
[----:B----4-:R-:W-:Y:S01]  /*3160*/  FMUL.FTZ R24, R27, UR4 ;  /* 0x000000041b187c20 */ /* 0x010fe20008410000 */
[----:B------:R-:W-:-:S04]  /*3170*/  LOP3.LUT R27, R39, 0x59, RZ, 0xfc, !PT ;  /* 0x00000059271b7812 */ /* 0x000fc800078efcff */
[C---:B------:R-:W-:Y:S02]  /*3180*/  ISETP.GE.AND P2, PT, R27.reuse, R70, PT ;  /* 0x000000461b00720c */ /* 0x040fe40003f46270 */
[----:B------:R-:W-:Y:S01]  /*3190*/  MUFU.TANH R21, R24 ;  /* 0x0000001800157308 */ /* 0x000fe20000002400 */
[-C--:B------:R-:W-:Y:S02]  /*31a0*/  ISETP.GE.AND P5, PT, R27, R72.reuse, PT ;  /* 0x000000481b00720c */ /* 0x080fe40003fa6270 */
[----:B---3--:R-:W-:Y:S02]  /*31b0*/  LOP3.LUT R25, R39, 0x60, RZ, 0xfc, !PT ;  /* 0x0000006027197812 */ /* 0x008fe400078efcff */
[----:B------:R-:W-:Y:S02]  /*31c0*/  FSEL R48, R48, -INF , !P2 ;  /* 0xff80000030307808 */ /* 0x000fe40005000000 */
[----:B------:R-:W-:Y:S01]  /*31d0*/  ISETP.GE.AND P2, PT, R13, R72, PT ;  /* 0x000000480d00720c */ /* 0x000fe20003f46270 */
[----:B------:R1:W-:Y:S01]  /*31e0*/  MUFU.TANH R12, R17 ;  /* 0x00000011000c7308 */ /* 0x0003e20000002400 */
[----:B------:R-:W-:-:S02]  /*31f0*/  FSEL R13, R45, -INF , !P5 ;  /* 0xff8000002d0d7808 */ /* 0x000fc40006800000 */
[C---:B------:R-:W-:Y:S02]  /*3200*/  ISETP.GE.AND P4, PT, R25.reuse, R70, PT ;  /* 0x000000461900720c */ /* 0x040fe40003f86270 */
[----:B------:R-:W-:Y:S02]  /*3210*/  ISETP.GE.AND P3, PT, R25, R72, PT ;  /* 0x000000481900720c */ /* 0x000fe40003f66270 */
[----:B------:R-:W-:Y:S01]  /*3220*/  ISETP.GE.AND P5, PT, R23, R70, PT ;  /* 0x000000461700720c */ /* 0x000fe20003fa6270 */
[----:B------:R-:W3:Y:S01]  /*3230*/  MUFU.TANH R16, R16 ;  /* 0x0000001000107308 */ /* 0x000ee20000002400 */
[----:B------:R-:W-:Y:S02]  /*3240*/  LOP3.LUT R27, R39, 0x69, RZ, 0xfc, !PT ;  /* 0x00000069271b7812 */ /* 0x000fe400078efcff */
[----:B------:R-:W-:Y:S02]  /*3250*/  FSEL R46, R46, -INF , !P4 ;  /* 0xff8000002e2e7808 */ /* 0x000fe40006000000 */
[----:B------:R-:W-:-:S02]  /*3260*/  FSEL R35, R29, -INF , !P3 ;  /* 0xff8000001d237808 */ /* 0x000fc40005800000 */
[----:B--2---:R-:W-:Y:S01]  /*3270*/  FSEL R33, R33, -INF , !P2 ;  /* 0xff80000021217808 */ /* 0x004fe20005000000 */
[----:B------:R-:W2:Y:S01]  /*3280*/  MUFU.TANH R25, R18 ;  /* 0x0000001200197308 */ /* 0x000ea20000002400 */
[----:B-1----:R-:W-:Y:S02]  /*3290*/  LOP3.LUT R17, R39, 0x70, RZ, 0xfc, !PT ;  /* 0x0000007027117812 */ /* 0x002fe400078efcff */
[----:B------:R-:W-:Y:S02]  /*32a0*/  FSEL R34, R34, -INF , !P5 ;  /* 0xff80000022227808 */ /* 0x000fe40006800000 */
[----:B------:R-:W-:Y:S02]  /*32b0*/  ISETP.GE.AND P4, PT, R23, R72, PT ;  /* 0x000000481700720c */ /* 0x000fe40003f86270 */
[-C--:B------:R-:W-:Y:S01]  /*32c0*/  ISETP.GE.AND P3, PT, R27, R70.reuse, PT ;  /* 0x000000461b00720c */ /* 0x080fe20003f66270 */
[----:B------:R1:W4:Y:S01]  /*32d0*/  MUFU.TANH R23, R19 ;  /* 0x0000001300177308 */ /* 0x0003220000002400 */
[----:B------:R-:W-:-:S02]  /*32e0*/  ISETP.GE.AND P2, PT, R17, R70, PT ;  /* 0x000000461100720c */ /* 0x000fc40003f46270 */
[-C--:B------:R-:W-:Y:S02]  /*32f0*/  ISETP.GE.AND P5, PT, R17, R72.reuse, PT ;  /* 0x000000481100720c */ /* 0x080fe40003fa6270 */
[----:B------:R-:W-:Y:S02]  /*3300*/  LOP3.LUT R17, R39, 0x71, RZ, 0xfc, !PT ;  /* 0x0000007127117812 */ /* 0x000fe400078efcff */
[-C--:B------:R-:W-:Y:S01]  /*3310*/  ISETP.GE.AND P1, PT, R27, R72.reuse, PT ;  /* 0x000000481b00720c */ /* 0x080fe20003f26270 */
[----:B------:R-:W4:Y:S01]  /*3320*/  MUFU.TANH R28, R8 ;  /* 0x00000008001c7308 */ /* 0x000f220000002400 */
[----:B-----5:R-:W-:Y:S02]  /*3330*/  FSEL R32, R32, -INF , !P3 ;  /* 0xff80000020207808 */ /* 0x020fe40005800000 */
[----:B------:R-:W-:Y:S02]  /*3340*/  ISETP.GE.AND P3, PT, R17, R72, PT ;  /* 0x000000481100720c */ /* 0x000fe40003f66270 */
[----:B------:R-:W-:-:S02]  /*3350*/  LOP3.LUT R27, R39, 0x78, RZ, 0xfc, !PT ;  /* 0x00000078271b7812 */ /* 0x000fc400078efcff */
[----:B---3--:R-:W-:Y:S01]  /*3360*/  FSEL R14, R16, -INF , !P2 ;  /* 0xff800000100e7808 */ /* 0x008fe20005000000 */
[----:B------:R-:W3:Y:S01]  /*3370*/  MUFU.TANH R2, R2 ;  /* 0x0000000200027308 */ /* 0x000ee20000002400 */
[----:B-1----:R-:W-:Y:S01]  /*3380*/  FSEL R19, R20, -INF , !P4 ;  /* 0xff80000014137808 */ /* 0x002fe20006000000 */
[----:B------:R-:W-:Y:S01]  /*3390*/  BAR.SYNC.DEFER_BLOCKING 0x0 ;  /* 0x0000000000007b1d */ /* 0x000fe20000010000 */
[-C--:B------:R-:W-:Y:S02]  /*33a0*/  ISETP.GE.AND P4, PT, R17, R70.reuse, PT ;  /* 0x000000461100720c */ /* 0x080fe40003f86270 */
[----:B------:R-:W-:Y:S02]  /*33b0*/  FSEL R17, R21, -INF , !P1 ;  /* 0xff80000015117808 */ /* 0x000fe40004800000 */
[----:B------:R-:W-:Y:S01]  /*33c0*/  ISETP.GE.AND P1, PT, R27, R70, PT ;  /* 0x000000461b00720c */ /* 0x000fe20003f26270 */
[----:B------:R-:W1:Y:S01]  /*33d0*/  MUFU.TANH R0, R0 ;  /* 0x0000000000007308 */ /* 0x000e620000002400 */
[----:B--2---:R-:W-:-:S02]  /*33e0*/  FSEL R25, R25, -INF , !P5 ;  /* 0xff80000019197808 */ /* 0x004fc40006800000 */
[----:B------:R-:W-:Y:S02]  /*33f0*/  FSEL R12, R12, -INF , !P4 ;  /* 0xff8000000c0c7808 */ /* 0x000fe40006000000 */
[----:B----4-:R-:W-:Y:S02]  /*3400*/  FSEL R23, R23, -INF , !P3 ;  /* 0xff80000017177808 */ /* 0x010fe40005800000 */
[----:B------:R-:W-:Y:S01]  /*3410*/  FSEL R28, R28, -INF , !P1 ;  /* 0xff8000001c1c7808 */ /* 0x000fe20004800000 */
[----:B------:R-:W2:Y:S01]  /*3420*/  MUFU.TANH R6, R6 ;  /* 0x0000000600067308 */ /* 0x000ea20000002400 */
[----:B------:R-:W-:Y:S02]  /*3430*/  ISETP.GE.AND P2, PT, R27, R72, PT ;  /* 0x000000481b00720c */ /* 0x000fe40003f46270 */
[-C--:B------:R-:W-:Y:S02]  /*3440*/  ISETP.GE.AND P5, PT, R39, R70.reuse, PT ;  /* 0x000000462700720c */ /* 0x080fe40003fa6270 */
[----:B------:R-:W-:-:S02]  /*3450*/  ISETP.GE.AND P4, PT, R9, R70, PT ;  /* 0x000000460900720c */ /* 0x000fc40003f86270 */
[-C--:B------:R-:W-:Y:S01]  /*3460*/  ISETP.GE.AND P3, PT, R39, R72.reuse, PT ;  /* 0x000000482700720c */ /* 0x080fe20003f66270 */
[----:B------:R-:W4:Y:S01]  /*3470*/  MUFU.TANH R21, R10 ;  /* 0x0000000a00157308 */ /* 0x000f220000002400 */
[----:B------:R-:W-:Y:S02]  /*3480*/  ISETP.GE.AND P1, PT, R9, R72, PT ;  /* 0x000000480900720c */ /* 0x000fe40003f26270 */
[----:B---3--:R-:W-:Y:S02]  /*3490*/  FSEL R8, R2, -INF , !P5 ;  /* 0xff80000002087808 */ /* 0x008fe40006800000 */
[----:B-1----:R-:W-:-:S03]  /*34a0*/  FSEL R5, R0, -INF , !P3 ;  /* 0xff80000000057808 */ /* 0x002fc60005800000 */
[----:B------:R-:W1:Y:S01]  /*34b0*/  MUFU.TANH R20, R11 ;  /* 0x0000000b00147308 */ /* 0x000e620000002400 */
[----:B--2---:R-:W-:Y:S02]  /*34c0*/  FSEL R16, R6, -INF , !P4 ;  /* 0xff80000006107808 */ /* 0x004fe40006000000 */
[----:B----4-:R-:W-:Y:S02]  /*34d0*/  FSEL R21, R21, -INF , !P2 ;  /* 0xff80000015157808 */ /* 0x010fe40005000000 */
[----:B-1----:R-:W-:Y:S01]  /*34e0*/  FSEL R20, R20, -INF , !P1 ;  /* 0xff80000014147808 */ /* 0x002fe20004800000 */
        /* <DEDUP_REMOVED lines=59> */
.L_x_4256:
[----:B------:R-:W-:-:S04]  /*38a0*/  ULEA UR6, -UR6, URZ, 0x7 ;  /* 0x0000003f06067291 */ /* 0x000fc8000f8e393f */
[----:B------:R-:W-:Y:S02]  /*38b0*/  USHF.R.S32.HI UR4, URZ, 0x1f, UR6 ;  /* 0x0000001f3f047899 */ /* 0x000fe40008011406 */
[----:B------:R-:W-:-:S04]  /*38c0*/  MOV R10, UR6 ;  /* 0x00000006000a7c02 */ /* 0x000fc80008000f00 */
[----:B------:R-:W-:-:S07]  /*38d0*/  MOV R0, UR4 ;  /* 0x0000000400007c02 */ /* 0x000fce0008000f00 */
.L_x_4257:
        /* <DEDUP_REMOVED lines=16> */
.L_x_4255:
        /* <DEDUP_REMOVED lines=60> */
[----:B-1----:R-:W-:-:S02]  /*3da0*/  FMNMX.FTZ R11, R21, R0, !PT ;  /* 0x00000000150b7209 */ /* 0x002fc40007810000 */
[----:B------:R-:W-:Y:S02]  /*3db0*/  FMNMX.FTZ R6, R16, R9, !PT ;  /* 0x0000000910067209 */ /* 0x000fe40007810000 */
[----:B------:R-:W-:Y:S02]  /*3dc0*/  FMNMX.FTZ R11, R20, R11, !PT ;  /* 0x0000000b140b7209 */ /* 0x000fe40007810000 */
[----:B------:R-:W-:Y:S01]  /*3dd0*/  LEA R131, R131, UR5, 0x1 ;  /* 0x0000000583837c11 */ /* 0x000fe2000f8e08ff */
[----:B------:R-:W1:Y:S03]  /*3de0*/  SHFL.BFLY PT, R9, R6, 0x2, 0x1f ;  /* 0x0c401f0006097f89 */ /* 0x000e6600000e0000 */
[----:B------:R-:W-:Y:S02]  /*3df0*/  IADD3 R130, R4, R131, RZ ;  /* 0x0000008304827210 */ /* 0x000fe40007ffe0ff */
[----:B-1----:R-:W-:-:S02]  /*3e00*/  FMNMX.FTZ R9, R6, R9, !PT ;  /* 0x0000000906097209 */ /* 0x002fc40007810000 */
[----:B------:R-:W1:Y:S04]  /*3e10*/  SHFL.BFLY PT, R6, R11, 0x2, 0x1f ;  /* 0x0c401f000b067f89 */ /* 0x000e6800000e0000 */
[----:B------:R-:W2:Y:S01]  /*3e20*/  SHFL.BFLY PT, R2, R9, 0x1, 0x1f ;  /* 0x0c201f0009027f89 */ /* 0x000ea200000e0000 */
[----:B-1----:R-:W-:Y:S02]  /*3e30*/  FMNMX.FTZ R6, R11, R6, !PT ;  /* 0x000000060b067209 */ /* 0x002fe40007810000 */
[----:B--2---:R-:W-:-:S03]  /*3e40*/  FMNMX.FTZ R2, R9, R2, !PT ;  /* 0x0000000209027209 */ /* 0x004fc60007810000 */
[----:B------:R-:W1:Y:S01]  /*3e50*/  SHFL.BFLY PT, R9, R6, 0x1, 0x1f ;  /* 0x0c201f0006097f89 */ /* 0x000e6200000e0000 */
[C---:B------:R-:W-:Y:S01]  /*3e60*/  FSETP.NEU.FTZ.AND P1, PT, R2.reuse, -INF , PT ;  /* 0xff8000000200780b */ /* 0x040fe20003f3d000 */
[----:B------:R-:W-:-:S05]  /*3e70*/  FMUL.FTZ R29, R2, UR4 ;  /* 0x00000004021d7c20 */ /* 0x000fca0008410000 */
        /* <DEDUP_REMOVED lines=12> */
[----:B-1----:R-:W-:Y:S01]  /*3f40*/  FMNMX.FTZ R0, R6, R9, !PT ;  /* 0x0000000906007209 */ /* 0x002fe20007810000 */
[--C-:B------:R-:W-:Y:S01]  /*3f50*/  FFMA.FTZ R58, R58, UR4, -R29.reuse ;  /* 0x000000043a3a7c23 */ /* 0x100fe2000801081d */
[----:B------:R-:W-:Y:S01]  /*3f60*/  LDSM.16.MT88.4 R8, [R131+0x3400] ;  /* 0x003400008308783b */ /* 0x000fe20000004200 */
        /* <DEDUP_REMOVED lines=16> */
[----:B------:R-:W3:Y:S01]  /*4070*/  LDSM.16.MT88.4 R4, [R130+0x3000] ;  /* 0x003000008204783b */ /* 0x000ee20000004200 */
        /* <DEDUP_REMOVED lines=35> */
[----:B-1----:R-:W-:Y:S01]  /*42b0*/  F2FP.F16.F32.PACK_AB R77, R42, R45 ;  /* 0x0000002d2a4d723e */ /* 0x002fe200000000ff */
[----:B------:R-:W-:Y:S01]  /*42c0*/  FADD.FTZ R45, R45, R42 ;  /* 0x0000002a2d2d7221 */ /* 0x000fe20000010000 */
[--C-:B------:R-:W-:Y:S01]  /*42d0*/  FFMA.FTZ R42, R32, UR4, -R29.reuse ;  /* 0x00000004202a7c23 */ /* 0x100fe2000801081d */
[--C-:B------:R-:W-:Y:S01]  /*42e0*/  FFMA.FTZ R32, R14, UR4, -R29.reuse ;  /* 0x000000040e207c23 */ /* 0x100fe2000801081d */
[--C-:B------:R-:W-:Y:S01]  /*42f0*/  FFMA.FTZ R44, R44, UR4, -R29.reuse ;  /* 0x000000042c2c7c23 */ /* 0x100fe2000801081d */
[--C-:B------:R-:W-:Y:S01]  /*4300*/  FFMA.FTZ R34, R34, UR4, -R29.reuse ;  /* 0x0000000422227c23 */ /* 0x100fe2000801081d */
[--C-:B------:R-:W-:Y:S01]  /*4310*/  FFMA.FTZ R28, R28, UR4, -R29.reuse ;  /* 0x000000041c1c7c23 */ /* 0x100fe2000801081d */
[----:B------:R-:W-:Y:S01]  /*4320*/  MUFU.EX2 R39, R39 ;  /* 0x0000002700277308 */ /* 0x000fe20000000800 */
[----:B------:R-:W-:Y:S01]  /*4330*/  FFMA.FTZ R157, R16, UR4, -R29 ;  /* 0x00000004109d7c23 */ /* 0x000fe2000801081d */
[--C-:B------:R-:W-:Y:S01]  /*4340*/  FFMA.FTZ R35, R35, UR4, -R22.reuse ;  /* 0x0000000423237c23 */ /* 0x100fe20008010816 */
[--C-:B------:R-:W-:Y:S01]  /*4350*/  FFMA.FTZ R33, R33, UR4, -R22.reuse ;  /* 0x0000000421217c23 */ /* 0x100fe20008010816 */
[--C-:B------:R-:W-:Y:S01]  /*4360*/  FFMA.FTZ R25, R25, UR4, -R22.reuse ;  /* 0x0000000419197c23 */ /* 0x100fe20008010816 */
[--C-:B------:R-:W-:Y:S01]  /*4370*/  FFMA.FTZ R21, R21, UR4, -R22.reuse ;  /* 0x0000000415157c23 */ /* 0x100fe20008010816 */
[----:B------:R-:W-:-:S02]  /*4380*/  FFMA.FTZ R20, R20, UR4, -R22 ;  /* 0x0000000414147c23 */ /* 0x000fc40008010816 */
[----:B------:R-:W1:Y:S01]  /*4390*/  MUFU.EX2 R30, R30 ;  /* 0x0000001e001e7308 */ /* 0x000e620000000800 */
[----:B----4-:R-:W-:Y:S01]  /*43a0*/  F2FP.F16.F32.PACK_AB R79, R47, R40 ;  /* 0x000000282f4f723e */ /* 0x010fe200000000ff */
[----:B------:R-:W-:-:S06]  /*43b0*/  FADD.FTZ R40, R40, R45 ;  /* 0x0000002d28287221 */ /* 0x000fcc0000010000 */
[C---:B--2---:R-:W-:Y:S01]  /*43c0*/  HMMA.16816.F32 R72, R76.reuse, R80, RZ ;  /* 0x000000504c48723c */ /* 0x044fe200000018ff */
[----:B------:R-:W-:Y:S05]  /*43d0*/  MUFU.EX2 R27, R27 ;  /* 0x0000001b001b7308 */ /* 0x000fea0000000800 */
[C---:B------:R-:W-:Y:S03]  /*43e0*/  HMMA.16816.F32 R80, R76.reuse, R82, RZ ;  /* 0x000000524c50723c */ /* 0x040fe600000018ff */
[----:B------:R-:W2:Y:S03]  /*43f0*/  MUFU.EX2 R18, R18 ;  /* 0x0000001200127308 */ /* 0x000ea60000000800 */
[C---:B---3--:R-:W-:Y:S05]  /*4400*/  HMMA.16816.F32 R68, R76.reuse, R4, RZ ;  /* 0x000000044c44723c */ /* 0x048fea00000018ff */
[----:B------:R-:W-:Y:S01]  /*4410*/  MUFU.EX2 R37, R37 ;  /* 0x0000002500257308 */ /* 0x000fe20000000800 */
[----:B------:R-:W-:Y:S01]  /*4420*/  HMMA.16816.F32 R76, R76, R6, RZ ;  /* 0x000000064c4c723c */ /* 0x000fe200000018ff */
[----:B-1----:R-:W-:-:S06]  /*4430*/  F2FP.F16.F32.PACK_AB R4, R30, R39 ;  /* 0x000000271e04723e */ /* 0x002fcc00000000ff */
        /* <DEDUP_REMOVED lines=22> */
[----:B-1----:R-:W-:-:S02]  /*45a0*/  F2FP.F16.F32.PACK_AB R4, R59, R62 ;  /* 0x0000003e3b04723e */ /* 0x002fc400000000ff */
[----:B---3--:R-:W-:Y:S02]  /*45b0*/  F2FP.F16.F32.PACK_AB R5, R57, R60 ;  /* 0x0000003c3905723e */ /* 0x008fe400000000ff */
[----:B------:R-:W-:-:S03]  /*45c0*/  F2FP.F16.F32.PACK_AB R6, R55, R58 ;  /* 0x0000003a3706723e */ /* 0x000fc600000000ff */
[----:B------:R-:W-:Y:S01]  /*45d0*/  MUFU.EX2 R66, R66 ;  /* 0x0000004200427308 */ /* 0x000fe20000000800 */
[----:B----4-:R-:W-:-:S07]  /*45e0*/  F2FP.F16.F32.PACK_AB R7, R53, R56 ;  /* 0x000000383507723e */ /* 0x010fce00000000ff */
[----:B------:R-:W-:Y:S08]  /*45f0*/  MUFU.EX2 R63, R63 ;  /* 0x0000003f003f7308 */ /* 0x000ff00000000800 */
        /* <DEDUP_REMOVED lines=16> */
[----:B-----5:R-:W-:-:S02]  /*4700*/  F2FP.F16.F32.PACK_AB R4, R67, R88 ;  /* 0x000000584304723e */ /* 0x020fc400000000ff */
[----:B-1----:R-:W-:Y:S02]  /*4710*/  F2FP.F16.F32.PACK_AB R5, R65, R84 ;  /* 0x000000544105723e */ /* 0x002fe400000000ff */
[----:B------:R-:W-:Y:S02]  /*4720*/  F2FP.F16.F32.PACK_AB R6, R63, R66 ;  /* 0x000000423f06723e */ /* 0x000fe400000000ff */
[----:B---3--:R-:W-:Y:S01]  /*4730*/  F2FP.F16.F32.PACK_AB R7, R61, R64 ;  /* 0x000000403d07723e */ /* 0x008fe200000000ff */
        /* <DEDUP_REMOVED lines=8> */
[----:B------:R-:W-:Y:S08]  /*47c0*/  MUFU.EX2 R48, R48 ;  /* 0x0000003000307308 */ /* 0x000ff00000000800 */
[----:B------:R-:W-:Y:S08]  /*47d0*/  MUFU.EX2 R51, R51 ;  /* 0x0000003300337308 */ /* 0x000ff00000000800 */
[----:B------:R-:W3:Y:S08]  /*47e0*/  MUFU.EX2 R46, R46 ;  /* 0x0000002e002e7308 */ /* 0x000ef00000000800 */
[----:B------:R-:W-:Y:S08]  /*47f0*/  MUFU.EX2 R49, R49 ;  /* 0x0000003100317308 */ /* 0x000ff00000000800 */
[----:B------:R-:W-:Y:S01]  /*4800*/  MUFU.EX2 R87, R87 ;  /* 0x0000005700577308 */ /* 0x000fe20000000800 */
[C---:B--2---:R-:W-:Y:S06]  /*4810*/  HMMA.16816.F32 R68, R4.reuse, R8, R68 ;  /* 0x000000080444723c */ /* 0x044fec0000001844 */
[----:B------:R-:W-:Y:S01]  /*4820*/  HMMA.16816.F32 R76, R4, R10, R76 ;  /* 0x0000000a044c723c */ /* 0x000fe2000000184c */
[----:B------:R-:W2:Y:S01]  /*4830*/  LDSM.16.MT88.4 R8, [R131+0x4000] ;  /* 0x004000008308783b */ /* 0x000ea20000004200 */
[----:B------:R-:W-:Y:S05]  /*4840*/  MUFU.EX2 R44, R44 ;  /* 0x0000002c002c7308 */ /* 0x000fea0000000800 */
[----:B----4-:R-:W-:-:S02]  /*4850*/  F2FP.F16.F32.PACK_AB R4, R93, R96 ;  /* 0x000000605d04723e */ /* 0x010fc400000000ff */
[----:B------:R-:W-:Y:S01]  /*4860*/  F2FP.F16.F32.PACK_AB R5, R94, R91 ;  /* 0x0000005b5e05723e */ /* 0x000fe200000000ff */
[----:B------:R-:W-:Y:S01]  /*4870*/  MUFU.EX2 R34, R34 ;  /* 0x0000002200227308 */ /* 0x000fe20000000800 */
[----:B------:R-:W-:Y:S02]  /*4880*/  F2FP.F16.F32.PACK_AB R6, R90, R95 ;  /* 0x0000005f5a06723e */ /* 0x000fe400000000ff */
[----:B-1----:R-:W-:-:S05]  /*4890*/  F2FP.F16.F32.PACK_AB R7, R85, R92 ;  /* 0x0000005c5507723e */ /* 0x002fca00000000ff */
[----:B------:R-:W-:Y:S08]  /*48a0*/  MUFU.EX2 R35, R35 ;  /* 0x0000002300237308 */ /* 0x000ff00000000800 */
[----:B------:R-:W-:Y:S08]  /*48b0*/  MUFU.EX2 R32, R32 ;  /* 0x0000002000207308 */ /* 0x000ff00000000800 */
[----:B------:R-:W-:Y:S01]  /*48c0*/  MUFU.EX2 R28, R28 ;  /* 0x0000001c001c7308 */ /* 0x000fe20000000800 */
[C---:B--2---:R-:W-:Y:S07]  /*48d0*/  HMMA.16816.F32 R72, R4.reuse, R8, R72 ;  /* 0x000000080448723c */ /* 0x044fee0000001848 */
[----:B------:R-:W-:Y:S01]  /*48e0*/  MUFU.EX2 R157, R157 ;  /* 0x0000009d009d7308 */ /* 0x000fe20000000800 */
[C---:B------:R-:W-:Y:S01]  /*48f0*/  HMMA.16816.F32 R80, R4.reuse, R10, R80 ;  /* 0x0000000a0450723c */ /* 0x040fe20000001850 */
[----:B------:R-:W1:Y:S06]  /*4900*/  LDSM.16.MT88.4 R8, [R130+0x4000] ;  /* 0x004000008208783b */ /* 0x000e6c0000004200 */
[----:B------:R-:W-:Y:S08]  /*4910*/  MUFU.EX2 R21, R21 ;  /* 0x0000001500157308 */ /* 0x000ff00000000800 */
[----:B------:R-:W-:Y:S01]  /*4920*/  MUFU.EX2 R20, R20 ;  /* 0x0000001400147308 */ /* 0x000fe20000000800 */
[C---:B-1----:R-:W-:Y:S06]  /*4930*/  HMMA.16816.F32 R68, R4.reuse, R8, R68 ;  /* 0x000000080444723c */ /* 0x042fec0000001844 */
[----:B------:R-:W-:Y:S01]  /*4940*/  HMMA.16816.F32 R76, R4, R10, R76 ;  /* 0x0000000a044c723c */ /* 0x000fe2000000184c */
[----:B------:R-:W1:Y:S06]  /*4950*/  LDSM.16.MT88.4 R8, [R131+0x4400] ;  /* 0x004400008308783b */ /* 0x000e6c0000004200 */
[----:B------:R-:W-:Y:S01]  /*4960*/  FADD.FTZ R4, R43, R38 ;  /* 0x000000262b047221 */ /* 0x000fe20000010000 */
[----:B---3--:R-:W-:Y:S01]  /*4970*/  F2FP.F16.F32.PACK_AB R5, R46, R51 ;  /* 0x000000332e05723e */ /* 0x008fe200000000ff */
[----:B------:R2:W3:Y:S01]  /*4980*/  MUFU.EX2 R38, R13 ;  /* 0x0000000d00267308 */ /* 0x0004e20000000800 */
[----:B------:R-:W-:Y:S01]  /*4990*/  F2FP.F16.F32.PACK_AB R6, R48, R89 ;  /* 0x000000593006723e */ /* 0x000fe200000000ff */
[----:B------:R-:W-:-:S04]  /*49a0*/  FADD.FTZ R41, R41, R4 ;  /* 0x0000000429297221 */ /* 0x000fc80000010000 */
[----:B------:R-:W-:Y:S01]  /*49b0*/  FADD.FTZ R4, R36, R41 ;  /* 0x0000002924047221 */ /* 0x000fe20000010000 */
[----:B------:R-:W-:Y:S01]  /*49c0*/  FFMA.FTZ R41, R12, UR4, -R29 ;  /* 0x000000040c297c23 */ /* 0x000fe2000801081d */
[----:B------:R-:W-:Y:S01]  /*49d0*/  FADD.FTZ R36, R47, R40 ;  /* 0x000000282f247221 */ /* 0x000fe20000010000 */
[----:B------:R-:W-:Y:S01]  /*49e0*/  FFMA.FTZ R40, R19, UR4, -R22 ;  /* 0x0000000413287c23 */ /* 0x000fe20008010816 */
[----:B------:R-:W-:Y:S01]  /*49f0*/  FADD.FTZ R43, R39, R4 ;  /* 0x00000004272b7221 */ /* 0x000fe20000010000 */
[----:B------:R-:W-:Y:S01]  /*4a00*/  F2FP.F16.F32.PACK_AB R4, R52, R97 ;  /* 0x000000613404723e */ /* 0x000fe200000000ff */
[----:B------:R-:W-:Y:S01]  /*4a10*/  FADD.FTZ R37, R37, R36 ;  /* 0x0000002425257221 */ /* 0x000fe20000010000 */
[----:B------:R-:W-:Y:S01]  /*4a20*/  MUFU.EX2 R39, R42 ;  /* 0x0000002a00277308 */ /* 0x000fe20000000800 */
[----:B------:R-:W-:Y:S02]  /*4a30*/  FADD.FTZ R36, R30, R43 ;  /* 0x0000002b1e247221 */ /* 0x000fe40000010000 */
[----:B------:R-:W-:Y:S01]  /*4a40*/  FADD.FTZ R37, R26, R37 ;  /* 0x000000251a257221 */ /* 0x000fe20000010000 */
[----:B--2---:R-:W2:Y:S01]  /*4a50*/  LDSM.16.MT88.4 R12, [R130+0x4400] ;  /* 0x00440000820c783b */ /* 0x004ea20000004200 */
[----:B------:R-:W-:Y:S01]  /*4a60*/  FADD.FTZ R19, R27, R36 ;  /* 0x000000241b137221 */ /* 0x000fe20000010000 */
[----:B------:R-:W-:Y:S01]  /*4a70*/  FFMA.FTZ R27, R17, UR4, -R22 ;  /* 0x00000004111b7c23 */ /* 0x000fe20008010816 */
[----:B------:R-:W-:Y:S01]  /*4a80*/  FADD.FTZ R24, R24, R37 ;  /* 0x0000002518187221 */ /* 0x000fe20000010000 */
[----:B---3--:R-:W-:Y:S01]  /*4a90*/  F2FP.F16.F32.PACK_AB R7, R38, R49 ;  /* 0x000000312607723e */ /* 0x008fe200000000ff */
[----:B------:R-:W-:Y:S01]  /*4aa0*/  FADD.FTZ R29, R18, R19 ;  /* 0x00000013121d7221 */ /* 0x000fe20000010000 */
[----:B------:R-:W3:Y:S01]  /*4ab0*/  MUFU.EX2 R30, R33 ;  /* 0x00000021001e7308 */ /* 0x000ee20000000800 */
[----:B------:R-:W4:Y:S01]  /*4ac0*/  LDSM.16.MT88.4 R16, [R130+0x4800] ;  /* 0x004800008210783b */ /* 0x000f220000004200 */
[----:B------:R-:W-:Y:S01]  /*4ad0*/  FADD.FTZ R31, R31, R24 ;  /* 0x000000181f1f7221 */ /* 0x000fe20000010000 */
[----:B------:R-:W-:Y:S01]  /*4ae0*/  FADD.FTZ R62, R62, R29 ;  /* 0x0000001d3e3e7221 */ /* 0x000fe20000010000 */
[----:B------:R-:W-:-:S02]  /*4af0*/  FFMA.FTZ R24, R23, UR4, -R22 ;  /* 0x0000000417187c23 */ /* 0x000fc40008010816 */
[----:B------:R-:W-:Y:S01]  /*4b00*/  FADD.FTZ R60, R60, R31 ;  /* 0x0000001f3c3c7221 */ /* 0x000fe20000010000 */
[----:B------:R-:W-:Y:S01]  /*4b10*/  FADD.FTZ R59, R59, R62 ;  /* 0x0000003e3b3b7221 */ /* 0x000fe20000010000 */
[----:B------:R-:W-:Y:S01]  /*4b20*/  MUFU.EX2 R26, R40 ;  /* 0x00000028001a7308 */ /* 0x000fe20000000800 */
[----:B-1----:R-:W-:Y:S01]  /*4b30*/  HMMA.16816.F32 R72, R4, R8, R72 ;  /* 0x000000080448723c */ /* 0x002fe20000001848 */
[----:B------:R-:W-:Y:S01]  /*4b40*/  FADD.FTZ R57, R57, R60 ;  /* 0x0000003c39397221 */ /* 0x000fe20000010000 */
[----:B------:R-:W-:-:S03]  /*4b50*/  FADD.FTZ R58, R58, R59 ;  /* 0x0000003b3a3a7221 */ /* 0x000fc60000010000 */
[----:B------:R-:W-:Y:S01]  /*4b60*/  FADD.FTZ R56, R56, R57 ;  /* 0x0000003938387221 */ /* 0x000fe20000010000 */
[----:B------:R-:W-:Y:S01]  /*4b70*/  HMMA.16816.F32 R80, R4, R10, R80 ;  /* 0x0000000a0450723c */ /* 0x000fe20000001850 */
[----:B------:R-:W1:Y:S01]  /*4b80*/  MUFU.EX2 R27, R27 ;  /* 0x0000001b001b7308 */ /* 0x000e620000000800 */
[----:B------:R-:W5:Y:S01]  /*4b90*/  LDSM.16.MT88.4 R8, [R131+0x4800] ;  /* 0x004800008308783b */ /* 0x000f620000004200 */
[----:B------:R-:W-:Y:S01]  /*4ba0*/  FADD.FTZ R55, R55, R58 ;  /* 0x0000003a37377221 */ /* 0x000fe20000010000 */
[----:B------:R-:W-:-:S03]  /*4bb0*/  FADD.FTZ R53, R53, R56 ;  /* 0x0000003835357221 */ /* 0x000fc60000010000 */
[----:B------:R-:W-:Y:S01]  /*4bc0*/  FADD.FTZ R88, R88, R55 ;  /* 0x0000003758587221 */ /* 0x000fe20000010000 */
[----:B------:R-:W-:Y:S01]  /*4bd0*/  FADD.FTZ R84, R84, R53 ;  /* 0x0000003554547221 */ /* 0x000fe20000010000 */
[----:B------:R-:W5:Y:S02]  /*4be0*/  MUFU.EX2 R41, R41 ;  /* 0x0000002900297308 */ /* 0x000f640000000800 */
[----:B------:R-:W-:Y:S01]  /*4bf0*/  FADD.FTZ R67, R67, R88 ;  /* 0x0000005843437221 */ /* 0x000fe20000010000 */
[----:B------:R-:W-:-:S03]  /*4c00*/  FADD.FTZ R65, R65, R84 ;  /* 0x0000005441417221 */ /* 0x000fc60000010000 */
[----:B------:R-:W-:Y:S01]  /*4c10*/  FADD.FTZ R66, R66, R67 ;  /* 0x0000004342427221 */ /* 0x000fe20000010000 */
[----:B------:R-:W-:Y:S01]  /*4c20*/  FADD.FTZ R64, R64, R65 ;  /* 0x0000004140407221 */ /* 0x000fe20000010000 */
[----:B------:R-:W-:Y:S01]  /*4c30*/  MUFU.EX2 R23, R25 ;  /* 0x0000001900177308 */ /* 0x000fe20000000800 */
[----:B--2---:R-:W-:Y:S01]  /*4c40*/  HMMA.16816.F32 R68, R4, R12, R68 ;  /* 0x0000000c0444723c */ /* 0x004fe20000001844 */
[----:B------:R-:W-:Y:S01]  /*4c50*/  FADD.FTZ R63, R63, R66 ;  /* 0x000000423f3f7221 */ /* 0x000fe20000010000 */
[----:B------:R-:W-:-:S03]  /*4c60*/  FADD.FTZ R64, R61, R64 ;  /* 0x000000403d407221 */ /* 0x000fc60000010000 */
[----:B------:R-:W-:Y:S01]  /*4c70*/  FADD.FTZ R96, R96, R63 ;  /* 0x0000003f60607221 */ /* 0x000fe20000010000 */
[----:B------:R-:W-:Y:S01]  /*4c80*/  HMMA.16816.F32 R76, R4, R14, R76 ;  /* 0x0000000e044c723c */ /* 0x000fe2000000184c */
[----:B------:R-:W2:Y:S01]  /*4c90*/  LDSM.16.MT88.4 R12, [R131+0x4c00] ;  /* 0x004c0000830c783b */ /* 0x000ea20000004200 */
[----:B------:R-:W2:Y:S01]  /*4ca0*/  MUFU.EX2 R24, R24 ;  /* 0x0000001800187308 */ /* 0x000ea20000000800 */
[----:B------:R-:W-:-:S04]  /*4cb0*/  FADD.FTZ R96, R93, R96 ;  /* 0x000000605d607221 */ /* 0x000fc80000010000 */
[----:B------:R-:W-:Y:S01]  /*4cc0*/  F2FP.F16.F32.PACK_AB R4, R44, R87 ;  /* 0x000000572c04723e */ /* 0x000fe200000000ff */
[----:B------:R-:W-:Y:S01]  /*4cd0*/  FADD.FTZ R95, R95, R96 ;  /* 0x000000605f5f7221 */ /* 0x000fe20000010000 */
[----:B---3--:R-:W-:Y:S02]  /*4ce0*/  F2FP.F16.F32.PACK_AB R5, R30, R35 ;  /* 0x000000231e05723e */ /* 0x008fe400000000ff */
[----:B------:R-:W-:Y:S01]  /*4cf0*/  F2FP.F16.F32.PACK_AB R6, R39, R34 ;  /* 0x000000222706723e */ /* 0x000fe200000000ff */
[----:B------:R-:W-:Y:S01]  /*4d00*/  FADD.FTZ R90, R90, R95 ;  /* 0x0000005f5a5a7221 */ /* 0x000fe20000010000 */
[----:B-1----:R-:W-:-:S03]  /*4d10*/  F2FP.F16.F32.PACK_AB R7, R27, R26 ;  /* 0x0000001a1b07723e */ /* 0x002fc600000000ff */
[----:B------:R-:W-:-:S04]  /*4d20*/  FADD.FTZ R97, R97, R90 ;  /* 0x0000005a61617221 */ /* 0x000fc80000010000 */
[----:B----4-:R-:W-:Y:S01]  /*4d30*/  HMMA.16816.F32 R68, R4, R16, R68 ;  /* 0x000000100444723c */ /* 0x010fe20000001844 */
[----:B------:R-:W-:-:S04]  /*4d40*/  FADD.FTZ R52, R52, R97 ;  /* 0x0000006134347221 */ /* 0x000fc80000010000 */
[----:B------:R-:W-:Y:S01]  /*4d50*/  FADD.FTZ R89, R89, R52 ;  /* 0x0000003459597221 */ /* 0x000fe20000010000 */
[C---:B-----5:R-:W-:Y:S01]  /*4d60*/  HMMA.16816.F32 R72, R4.reuse, R8, R72 ;  /* 0x000000080448723c */ /* 0x060fe20000001848 */
[----:B------:R-:W-:Y:S02]  /*4d70*/  FADD.FTZ R17, R91, R64 ;  /* 0x000000405b117221 */ /* 0x000fe40000010000 */
[----:B------:R-:W-:Y:S02]  /*4d80*/  FADD.FTZ R48, R48, R89 ;  /* 0x0000005930307221 */ /* 0x000fe40000010000 */
[----:B------:R-:W-:Y:S01]  /*4d90*/  FADD.FTZ R17, R94, R17 ;  /* 0x000000115e117221 */ /* 0x000fe20000010000 */
[----:B------:R-:W-:Y:S01]  /*4da0*/  HMMA.16816.F32 R80, R4, R10, R80 ;  /* 0x0000000a0450723c */ /* 0x000fe20000001850 */
[----:B------:R-:W1:Y:S01]  /*4db0*/  LDSM.16.MT88.4 R8, [R130+0x4c00] ;  /* 0x004c00008208783b */ /* 0x000e620000004200 */
[----:B------:R-:W-:Y:S01]  /*4dc0*/  FADD.FTZ R87, R87, R48 ;  /* 0x0000003057577221 */ /* 0x000fe20000010000 */
[----:B------:R-:W-:-:S03]  /*4dd0*/  FADD.FTZ R92, R92, R17 ;  /* 0x000000115c5c7221 */ /* 0x000fc60000010000 */
[----:B------:R-:W-:Y:S01]  /*4de0*/  HMMA.16816.F32 R76, R4, R18, R76 ;  /* 0x00000012044c723c */ /* 0x000fe2000000184c */
[----:B------:R-:W-:Y:S01]  /*4df0*/  FADD.FTZ R92, R85, R92 ;  /* 0x0000005c555c7221 */ /* 0x000fe20000010000 */
[----:B------:R-:W-:-:S03]  /*4e00*/  FADD.FTZ R87, R44, R87 ;  /* 0x000000572c577221 */ /* 0x000fc60000010000 */
[----:B------:R-:W-:Y:S01]  /*4e10*/  FADD.FTZ R51, R51, R92 ;  /* 0x0000005c33337221 */ /* 0x000fe20000010000 */
[----:B------:R-:W-:Y:S01]  /*4e20*/  FADD.FTZ R34, R34, R87 ;  /* 0x0000005722227221 */ /* 0x000fe20000010000 */
[----:B------:R-:W-:Y:S02]  /*4e30*/  F2FP.F16.F32.PACK_AB R4, R41, R32 ;  /* 0x000000202904723e */ /* 0x000fe400000000ff */
[----:B------:R-:W-:Y:S01]  /*4e40*/  FADD.FTZ R46, R46, R51 ;  /* 0x000000332e2e7221 */ /* 0x000fe20000010000 */
[----:B------:R-:W-:Y:S01]  /*4e50*/  FADD.FTZ R39, R39, R34 ;  /* 0x0000002227277221 */ /* 0x000fe20000010000 */
[----:B--2---:R-:W-:Y:S02]  /*4e60*/  F2FP.F16.F32.PACK_AB R5, R24, R23 ;  /* 0x000000171805723e */ /* 0x004fe400000000ff */
[----:B------:R-:W-:Y:S01]  /*4e70*/  FADD.FTZ R49, R49, R46 ;  /* 0x0000002e31317221 */ /* 0x000fe20000010000 */
[----:B------:R-:W-:Y:S01]  /*4e80*/  FADD.FTZ R32, R32, R39 ;  /* 0x0000002720207221 */ /* 0x000fe20000010000 */
[----:B------:R-:W-:-:S02]  /*4e90*/  F2FP.F16.F32.PACK_AB R6, R157, R28 ;  /* 0x0000001c9d06723e */ /* 0x000fc400000000ff */
[----:B------:R-:W-:Y:S01]  /*4ea0*/  FADD.FTZ R38, R38, R49 ;  /* 0x0000003126267221 */ /* 0x000fe20000010000 */
[----:B------:R-:W-:Y:S01]  /*4eb0*/  F2FP.F16.F32.PACK_AB R7, R20, R21 ;  /* 0x000000151407723e */ /* 0x000fe200000000ff */
[----:B------:R-:W-:Y:S02]  /*4ec0*/  FADD.FTZ R41, R41, R32 ;  /* 0x0000002029297221 */ /* 0x000fe40000010000 */
[----:B------:R-:W-:Y:S02]  /*4ed0*/  FADD.FTZ R35, R35, R38 ;  /* 0x0000002623237221 */ /* 0x000fe40000010000 */
[----:B------:R-:W-:Y:S02]  /*4ee0*/  FADD.FTZ R28, R28, R41 ;  /* 0x000000291c1c7221 */ /* 0x000fe40000010000 */
[----:B------:R-:W-:Y:S01]  /*4ef0*/  FADD.FTZ R35, R30, R35 ;  /* 0x000000231e237221 */ /* 0x000fe20000010000 */
[----:B------:R-:W-:Y:S01]  /*4f00*/  HMMA.16816.F32 R72, R4, R12, R72 ;  /* 0x0000000c0448723c */ /* 0x000fe20000001848 */
[----:B------:R-:W-:-:S02]  /*4f10*/  FADD.FTZ R157, R157, R28 ;  /* 0x0000001c9d9d7221 */ /* 0x000fc40000010000 */
        /* <DEDUP_REMOVED lines=8> */
[----:B------:R-:W-:Y:S01]  /*4fa0*/  FADD.FTZ R155, R20, R21 ;  /* 0x00000015149b7221 */ /* 0x000fe20000010000 */
[----:B------:R-:W-:-:S03]  /*4fb0*/  NOP ;  /* 0x0000000000007918 */ /* 0x000fc60000000000 */
        /* <DEDUP_REMOVED lines=11> */
.L_x_4262:
        /* <DEDUP_REMOVED lines=66> */
.L_x_4259:
        /* <DEDUP_REMOVED lines=14> */
[----:B------:R-:W-:Y:S05]  /*5570*/  ISETP.GT.AND P0, PT, R153, R136, PT ;  /* 0x000000889900720c */ /* 0x000fea0003f04270 */
[----:B------:R-:W-:Y:S08]  /*5580*/  LDGSTS.E.BYPASS.LTC128B.128 [R143+0x4000], desc[UR16][R160.64] ;  /* 0x04000000a08f7fae */ /* 0x000ff0000b901d50 */
[----:B------:R1:W-:Y:S08]  /*5590*/  LDGSTS.E.BYPASS.LTC128B.128 [R143+0x4800], desc[UR16][R158.64] ;  /* 0x048000009e8f7fae */ /* 0x0003f0000b901d50 */
[----:B------:R-:W-:Y:S08]  /*55a0*/  LDSM.16.M88.4 R88, [R135] ;  /* 0x000000008758783b */ /* 0x000ff00000000200 */
[----:B------:R-:W2:Y:S08]  /*55b0*/  LDSM.16.M88.4 R92, [R134] ;  /* 0x00000000865c783b */ /* 0x000eb00000000200 */
[----:B------:R-:W3:Y:S08]  /*55c0*/  LDSM.16.M88.4 R96, [R134+0x400] ;  /* 0x000400008660783b */ /* 0x000ef00000000200 */
[----:B------:R-:W4:Y:S08]  /*55d0*/  LDSM.16.M88.4 R100, [R134+0x800] ;  /* 0x000800008664783b */ /* 0x000f300000000200 */
[----:B------:R-:W5:Y:S08]  /*55e0*/  LDSM.16.M88.4 R104, [R134+0xc00] ;  /* 0x000c00008668783b */ /* 0x000f700000000200 */
[----:B------:R-:W0:Y:S08]  /*55f0*/  LDGDEPBAR ;  /* 0x00000000000079af */ /* 0x000e300000000000 */
[----:B------:R-:W1:Y:S08]  /*5600*/  LDSM.16.M88.4 R108, [R134+0x1000] ;  /* 0x00100000866c783b */ /* 0x000e700000000200 */
[----:B------:R-:W1:Y:S08]  /*5610*/  LDSM.16.M88.4 R112, [R134+0x1400] ;  /* 0x001400008670783b */ /* 0x000e700000000200 */
[----:B------:R-:W1:Y:S08]  /*5620*/  LDSM.16.M88.4 R116, [R134+0x1800] ;  /* 0x001800008674783b */ /* 0x000e700000000200 */
        /* <DEDUP_REMOVED lines=31> */
[----:B------:R-:W-:Y:S06]  /*5820*/  FMUL.FTZ R163, R11, UR8 ;  /* 0x000000080ba37c20 */ /* 0x000fec0008410000 */
[----:B------:R-:W3:Y:S10]  /*5830*/  MUFU.TANH R103, R139 ;  /* 0x0000008b00677308 */ /* 0x000ef40000002400 */
[----:B------:R4:W2:Y:S01]  /*5840*/  MUFU.TANH R99, R2 ;  /* 0x0000000200637308 */ /* 0x0008a20000002400 */
[C---:B-1----:R-:W-:Y:S06]  /*5850*/  HMMA.16816.F32 R12, R92.reuse, R88, R12 ;  /* 0x000000585c0c723c */ /* 0x042fec000000180c */
[C---:B------:R-:W-:Y:S03]  /*5860*/  HMMA.16816.F32 R16, R92.reuse, R90, R16 ;  /* 0x0000005a5c10723c */ /* 0x040fe60000001810 */
[----:B------:R1:W1:Y:S01]  /*5870*/  MUFU.TANH R105, R0 ;  /* 0x0000000000697308 */ /* 0x0002620000002400 */
[----:B------:R-:W5:Y:S09]  /*5880*/  LDSM.16.M88.4 R88, [R128] ;  /* 0x000000008058783b */ /* 0x000f720000000200 */
[----:B------:R-:W1:Y:S10]  /*5890*/  MUFU.TANH R9, R163 ;  /* 0x000000a300097308 */ /* 0x000e740000002400 */
[----:B------:R-:W2:Y:S01]  /*58a0*/  MUFU.TANH R156, R156 ;  /* 0x0000009c009c7308 */ /* 0x000ea20000002400 */
[----:B------:R-:W-:Y:S01]  /*58b0*/  FMUL.FTZ R154, R12, UR8 ;  /* 0x000000080c9a7c20 */ /* 0x000fe20008410000 */
[----:B----4-:R-:W-:Y:S01]  /*58c0*/  FMUL.FTZ R2, R13, UR8 ;  /* 0x000000080d027c20 */ /* 0x010fe20008410000 */
[----:B------:R-:W-:Y:S01]  /*58d0*/  FMUL.FTZ R161, R14, UR8 ;  /* 0x000000080ea17c20 */ /* 0x000fe20008410000 */
[----:B------:R-:W-:Y:S01]  /*58e0*/  FMUL.FTZ R159, R15, UR8 ;  /* 0x000000080f9f7c20 */ /* 0x000fe20008410000 */
[----:B------:R-:W-:Y:S05]  /*58f0*/  FMUL.FTZ R139, R16, UR8 ;  /* 0x00000008108b7c20 */ /* 0x000fea0008410000 */
[----:B------:R4:W2:Y:S01]  /*5900*/  MUFU.TANH R108, R154 ;  /* 0x0000009a006c7308 */ /* 0x0008a20000002400 */
[----:B-1----:R-:W-:Y:S09]  /*5910*/  FMUL.FTZ R0, R17, UR8 ;  /* 0x0000000811007c20 */ /* 0x002ff20008410000 */
[----:B------:R-:W1:Y:S10]  /*5920*/  MUFU.TANH R118, R139 ;  /* 0x0000008b00767308 */ /* 0x000e740000002400 */
[----:B------:R3:W1:Y:S01]  /*5930*/  MUFU.TANH R117, R2 ;  /* 0x0000000200757308 */ /* 0x0006620000002400 */
[C---:B-----5:R-:W-:Y:S03]  /*5940*/  HMMA.16816.F32 R20, R92.reuse, R88, R20 ;  /* 0x000000585c14723c */ /* 0x060fe60000001814 */
[----:B----4-:R-:W-:Y:S03]  /*5950*/  FMUL.FTZ R154, R18, UR8 ;  /* 0x00000008129a7c20 */ /* 0x010fe60008410000 */
[C---:B------:R-:W-:Y:S03]  /*5960*/  HMMA.16816.F32 R24, R92.reuse, R90, R24 ;  /* 0x0000005a5c18723c */ /* 0x040fe60000001818 */
[----:B------:R4:W1:Y:S01]  /*5970*/  MUFU.TANH R11, R0 ;  /* 0x00000000000b7308 */ /* 0x0008620000002400 */
[----:B------:R-:W5:Y:S09]  /*5980*/  LDSM.16.M88.4 R88, [R127] ;  /* 0x000000007f58783b */ /* 0x000f720000000200 */
[----:B------:R2:W1:Y:S01]  /*5990*/  MUFU.TANH R123, R161 ;  /* 0x000000a1007b7308 */ /* 0x0004620000002400 */
[----:B---3--:R-:W-:Y:S09]  /*59a0*/  FMUL.FTZ R2, R19, UR8 ;  /* 0x0000000813027c20 */ /* 0x008ff20008410000 */
[----:B------:R3:W1:Y:S01]  /*59b0*/  MUFU.TANH R102, R159 ;  /* 0x0000009f00667308 */ /* 0x0006620000002400 */
[----:B------:R-:W-:Y:S01]  /*59c0*/  FMUL.FTZ R139, R21, UR8 ;  /* 0x00000008158b7c20 */ /* 0x000fe20008410000 */
[----:B----4-:R-:W-:Y:S01]  /*59d0*/  FMUL.FTZ R0, R22, UR8 ;  /* 0x0000000816007c20 */ /* 0x010fe20008410000 */
[----:B------:R-:W-:Y:S07]  /*59e0*/  FMUL.FTZ R163, R20, UR8 ;  /* 0x0000000814a37c20 */ /* 0x000fee0008410000 */
[----:B------:R4:W1:Y:S01]  /*59f0*/  MUFU.TANH R10, R154 ;  /* 0x0000009a000a7308 */ /* 0x0008620000002400 */
[----:B--2---:R-:W-:Y:S09]  /*5a00*/  FMUL.FTZ R161, R23, UR8 ;  /* 0x0000000817a17c20 */ /* 0x004ff20008410000 */
[----:B------:R2:W1:Y:S01]  /*5a10*/  MUFU.TANH R115, R139 ;  /* 0x0000008b00737308 */ /* 0x0004620000002400 */
[----:B---3--:R-:W-:Y:S09]  /*5a20*/  FMUL.FTZ R159, R24, UR8 ;  /* 0x00000008189f7c20 */ /* 0x008ff20008410000 */
[----:B------:R3:W1:Y:S01]  /*5a30*/  MUFU.TANH R14, R2 ;  /* 0x00000002000e7308 */ /* 0x0006620000002400 */
[C---:B-----5:R-:W-:Y:S03]  /*5a40*/  HMMA.16816.F32 R28, R92.reuse, R88, R28 ;  /* 0x000000585c1c723c */ /* 0x060fe6000000181c */
[----:B----4-:R-:W-:Y:S03]  /*5a50*/  FMUL.FTZ R154, R25, UR8 ;  /* 0x00000008199a7c20 */ /* 0x010fe60008410000 */
[C---:B------:R-:W-:Y:S03]  /*5a60*/  HMMA.16816.F32 R32, R92.reuse, R90, R32 ;  /* 0x0000005a5c20723c */ /* 0x040fe60000001820 */
[----:B------:R4:W1:Y:S01]  /*5a70*/  MUFU.TANH R119, R0 ;  /* 0x0000000000777308 */ /* 0x0008620000002400 */
[----:B------:R-:W5:Y:S01]  /*5a80*/  LDSM.16.M88.4 R88, [R126] ;  /* 0x000000007e58783b */ /* 0x000f620000000200 */
[----:B--2---:R-:W-:Y:S08]  /*5a90*/  FMUL.FTZ R139, R27, UR8 ;  /* 0x000000081b8b7c20 */ /* 0x004ff00008410000 */
[----:B------:R2:W1:Y:S01]  /*5aa0*/  MUFU.TANH R121, R163 ;  /* 0x000000a300797308 */ /* 0x0004620000002400 */
[----:B---3--:R-:W-:Y:S09]  /*5ab0*/  FMUL.FTZ R2, R26, UR8 ;  /* 0x000000081a027c20 */ /* 0x008ff20008410000 */
[----:B------:R3:W1:Y:S01]  /*5ac0*/  MUFU.TANH R98, R161 ;  /* 0x000000a100627308 */ /* 0x0006620000002400 */
[----:B----4-:R-:W-:Y:S09]  /*5ad0*/  FMUL.FTZ R0, R28, UR8 ;  /* 0x000000081c007c20 */ /* 0x010ff20008410000 */
        /* <DEDUP_REMOVED lines=14> */
[----:B----4-:R-:W-:Y:S01]  /*5bc0*/  FMUL.FTZ R2, R31, UR8 ;  /* 0x000000081f027c20 */ /* 0x010fe20008410000 */
[----:B------:R-:W-:Y:S08]  /*5bd0*/  FMUL.FTZ R164, R38, UR8 ;  /* 0x0000000826a47c20 */ /* 0x000ff00008410000 */
[----:B------:R4:W1:Y:S01]  /*5be0*/  MUFU.TANH R21, R154 ;  /* 0x0000009a00157308 */ /* 0x0008620000002400 */
[----:B--2---:R-:W-:Y:S09]  /*5bf0*/  FMUL.FTZ R0, R33, UR8 ;  /* 0x0000000821007c20 */ /* 0x004ff20008410000 */
[----:B------:R2:W1:Y:S01]  /*5c00*/  MUFU.TANH R22, R161 ;  /* 0x000000a100167308 */ /* 0x0004620000002400 */
[----:B---3--:R-:W-:Y:S09]  /*5c10*/  FMUL.FTZ R163, R41, UR8 ;  /* 0x0000000829a37c20 */ /* 0x008ff20008410000 */
[----:B------:R-:W3:Y:S01]  /*5c20*/  MUFU.TANH R100, R159 ;  /* 0x0000009f00647308 */ /* 0x000ee20000002400 */
[C---:B-----5:R-:W-:Y:S03]  /*5c30*/  HMMA.16816.F32 R44, R92.reuse, R88, R44 ;  /* 0x000000585c2c723c */ /* 0x060fe6000000182c */
[----:B----4-:R-:W-:Y:S03]  /*5c40*/  FMUL.FTZ R154, R36, UR8 ;  /* 0x00000008249a7c20 */ /* 0x010fe60008410000 */
[C---:B------:R-:W-:Y:S03]  /*5c50*/  HMMA.16816.F32 R48, R92.reuse, R90, R48 ;  /* 0x0000005a5c30723c */ /* 0x040fe60000001830 */
[----:B------:R4:W1:Y:S01]  /*5c60*/  MUFU.TANH R34, R139 ;  /* 0x0000008b00227308 */ /* 0x0008620000002400 */
[----:B------:R-:W5:Y:S01]  /*5c70*/  LDSM.16.M88.4 R88, [R124] ;  /* 0x000000007c58783b */ /* 0x000f620000000200 */
[----:B--2---:R-:W-:Y:S08]  /*5c80*/  FMUL.FTZ R161, R42, UR8 ;  /* 0x000000082aa17c20 */ /* 0x004ff00008410000 */
[----:B------:R2:W1:Y:S10]  /*5c90*/  MUFU.TANH R23, R2 ;  /* 0x0000000200177308 */ /* 0x0004740000002400 */
[----:B------:R3:W1:Y:S01]  /*5ca0*/  MUFU.TANH R96, R0 ;  /* 0x0000000000607308 */ /* 0x0006620000002400 */
[----:B----4-:R-:W-:Y:S01]  /*5cb0*/  FMUL.FTZ R139, R40, UR8 ;  /* 0x00000008288b7c20 */ /* 0x010fe20008410000 */
[----:B------:R-:W-:Y:S08]  /*5cc0*/  FMUL.FTZ R159, R44, UR8 ;  /* 0x000000082c9f7c20 */ /* 0x000ff00008410000 */
        /* <DEDUP_REMOVED lines=10> */
[----:B--2---:R-:W-:Y:S01]  /*5d70*/  FMUL.FTZ R139, R46, UR8 ;  /* 0x000000082e8b7c20 */ /* 0x004fe20008410000 */
[----:B------:R-:W-:Y:S07]  /*5d80*/  DEPBAR.LE SB0, 0x0 ;  /* 0x000080000000791a */ /* 0x000fee0000000000 */
[----:B------:R2:W1:Y:S01]  /*5d90*/  MUFU.TANH R120, R159 ;  /* 0x0000009f00787308 */ /* 0x0004620000002400 */
[----:B------:R-:W-:Y:S01]  /*5da0*/  BAR.SYNC.DEFER_BLOCKING 0x0 ;  /* 0x0000000000007b1d */ /* 0x000fe20000010000 */
[----:B---3--:R-:W-:Y:S08]  /*5db0*/  FMUL.FTZ R163, R47, UR8 ;  /* 0x000000082fa37c20 */ /* 0x008ff00008410000 */
[----:B------:R3:W1:Y:S01]  /*5dc0*/  MUFU.TANH R101, R2 ;  /* 0x0000000200657308 */ /* 0x0006620000002400 */
[----:B----4-:R-:W-:Y:S09]  /*5dd0*/  FMUL.FTZ R161, R50, UR8 ;  /* 0x0000000832a17c20 */ /* 0x010ff20008410000 */
[----:B------:R4:W1:Y:S01]  /*5de0*/  MUFU.TANH R38, R0 ;  /* 0x0000000000267308 */ /* 0x0008620000002400 */
[----:B--2---:R-:W-:Y:S09]  /*5df0*/  FMUL.FTZ R159, R51, UR8 ;  /* 0x00000008339f7c20 */ /* 0x004ff20008410000 */
[----:B------:R2:W1:Y:S01]  /*5e00*/  MUFU.TANH R45, R154 ;  /* 0x0000009a002d7308 */ /* 0x0004620000002400 */
[----:B---3--:R-:W-:Y:S09]  /*5e10*/  FMUL.FTZ R2, R43, UR8 ;  /* 0x000000082b027c20 */ /* 0x008ff20008410000 */
[----:B------:R3:W1:Y:S01]  /*5e20*/  MUFU.TANH R35, R139 ;  /* 0x0000008b00237308 */ /* 0x0006620000002400 */
[C---:B-----5:R-:W-:Y:S05]  /*5e30*/  HMMA.16816.F32 R60, R92.reuse, R88, R60 ;  /* 0x000000585c3c723c */ /* 0x060fea000000183c */
[----:B----4-:R-:W-:Y:S01]  /*5e40*/  FMUL.FTZ R0, R49, UR8 ;  /* 0x0000000831007c20 */ /* 0x010fe20008410000 */
[----:B------:R-:W-:Y:S03]  /*5e50*/  HMMA.16816.F32 R64, R92, R90, R64 ;  /* 0x0000005a5c40723c */ /* 0x000fe60000001840 */
[----:B------:R4:W1:Y:S02]  /*5e60*/  MUFU.TANH R43, R163 ;  /* 0x000000a3002b7308 */ /* 0x0008640000002400 */
[----:B--2---:R-:W-:Y:S08]  /*5e70*/  FMUL.FTZ R154, R52, UR8 ;  /* 0x00000008349a7c20 */ /* 0x004ff00008410000 */
[----:B------:R2:W1:Y:S01]  /*5e80*/  MUFU.TANH R50, R161 ;  /* 0x000000a100327308 */ /* 0x0004620000002400 */
[----:B---3--:R-:W-:Y:S09]  /*5e90*/  FMUL.FTZ R139, R53, UR8 ;  /* 0x00000008358b7c20 */ /* 0x008ff20008410000 */
[----:B------:R3:W1:Y:S01]  /*5ea0*/  MUFU.TANH R47, R159 ;  /* 0x0000009f002f7308 */ /* 0x0006620000002400 */
[----:B----4-:R-:W-:Y:S01]  /*5eb0*/  FMUL.FTZ R163, R56, UR8 ;  /* 0x0000000838a37c20 */ /* 0x010fe20008410000 */
[----:B------:R-:W-:Y:S01]  /*5ec0*/  FMUL.FTZ R165, R61, UR8 ;  /* 0x000000083da57c20 */ /* 0x000fe20008410000 */
[----:B------:R-:W-:Y:S07]  /*5ed0*/  FMUL.FTZ R3, R67, UR8 ;  /* 0x0000000843037c20 */ /* 0x000fee0008410000 */
[----:B------:R4:W1:Y:S01]  /*5ee0*/  MUFU.TANH R116, R2 ;  /* 0x0000000200747308 */ /* 0x0008620000002400 */
[----:B--2---:R-:W-:Y:S09]  /*5ef0*/  FMUL.FTZ R161, R57, UR8 ;  /* 0x0000000839a17c20 */ /* 0x004ff20008410000 */
        /* <DEDUP_REMOVED lines=18> */
[----:B------:R-:W2:Y:S01]  /*6020*/  MUFU.TANH R160, R160 ;  /* 0x000000a000a07308 */ /* 0x000ea20000002400 */
[----:B---3--:R-:W-:Y:S09]  /*6030*/  FMUL.FTZ R2, R54, UR8 ;  /* 0x0000000836027c20 */ /* 0x008ff20008410000 */
[----:B------:R-:W3:Y:S01]  /*6040*/  MUFU.TANH R162, R162 ;  /* 0x000000a200a27308 */ /* 0x000ee20000002400 */
[----:B----4-:R-:W-:Y:S09]  /*6050*/  FMUL.FTZ R0, R66, UR8 ;  /* 0x0000000842007c20 */ /* 0x010ff20008410000 */
        /* <DEDUP_REMOVED lines=10> */
[----:B--23--:R-:W-:Y:S05]  /*6100*/  @!P0 BRA `(.L_x_4260) ;  /* 0x0000000400488947 */ /* 0x00cfea0003800000 */
[----:B------:R-:W-:Y:S04]  /*6110*/  ULEA UR6, -UR7, URZ, 0x7 ;  /* 0x0000003f07067291 */ /* 0x000fe8000f8e393f */
[----:B------:R-:W-:Y:S02]  /*6120*/  USHF.R.S32.HI UR5, URZ, 0x1f, UR6 ;  /* 0x0000001f3f057899 */ /* 0x000fe40008011406 */
[----:B------:R-:W-:Y:S04]  /*6130*/  MOV R16, UR6 ;  /* 0x0000000600107c02 */ /* 0x000fe80008000f00 */
[----:B------:R-:W-:Y:S01]  /*6140*/  MOV R7, UR5 ;  /* 0x0000000500077c02 */ /* 0x000fe20008000f00 */
[----:B------:R-:W-:Y:S06]  /*6150*/  @P6 BRA `(.L_x_4261) ;  /* 0x0000000000f46947 */ /* 0x000fec0003800000 */
[----:B------:R-:W-:Y:S01]  /*6160*/  IMAD.MOV.U32 R4, RZ, RZ, RZ ;  /* 0x000000ffff047224 */ /* 0x000fe200078e00ff */
[----:B----4-:R-:W2:Y:S01]  /*6170*/  LDC R0, c[0x0][0x380] ;  /* 0x0000e000ff007b82 */ /* 0x010ea20000000800 */
[----:B------:R-:W-:Y:S02]  /*6180*/  SHF.L.U32 R13, R153, 0x7, RZ ;  /* 0x00000007990d7819 */ /* 0x000fe400000006ff */
[----:B--2---:R-:W-:Y:S04]  /*6190*/  IABS R7, R0 ;  /* 0x0000000000077213 */ /* 0x004fe80000000000 */
[----:B------:R-:W2:Y:S10]  /*61a0*/  I2F.RP R6, R7 ;  /* 0x0000000700067306 */ /* 0x000eb40000209400 */
[----:B--2---:R-:W2:Y:S02]  /*61b0*/  MUFU.RCP R2, R6 ;  /* 0x0000000600027308 */ /* 0x004ea40000001000 */
[----:B--2---:R-:W-:Y:S08]  /*61c0*/  VIADD R8, R2, 0xffffffe ;  /* 0x0ffffffe02087836 */ /* 0x004ff00000000000 */
[----:B------:R-:W2:Y:S02]  /*61d0*/  F2I.FTZ.U32.TRUNC.NTZ R5, R8 ;  /* 0x0000000800057305 */ /* 0x000ea4000021f000 */
[--C-:B--2---:R-:W-:Y:S04]  /*61e0*/  IMAD.MOV R2, RZ, RZ, -R5.reuse ;  /* 0x000000ffff027224 */ /* 0x104fe800078e0a05 */
[----:B------:R-:W-:Y:S04]  /*61f0*/  IMAD R17, R2, R7, RZ ;  /* 0x0000000702117224 */ /* 0x000fe800078e02ff */
[----:B------:R-:W-:Y:S01]  /*6200*/  IMAD.HI.U32 R5, R5, R17, R4 ;  /* 0x0000001105057227 */ /* 0x000fe200078e0004 */
[----:B------:R-:W-:Y:S05]  /*6210*/  IABS R4, R13 ;  /* 0x0000000d00047213 */ /* 0x000fea0000000000 */
        /* <DEDUP_REMOVED lines=24> */
[----:B------:R-:W2:Y:S11]  /*63a0*/  LDC R2, c[0x0][0x24c] ;  /* 0x00009300ff027b82 */ /* 0x000eb60000000800 */
        /* <DEDUP_REMOVED lines=24> */
.L_x_4261:
        /* <DEDUP_REMOVED lines=16> */
.L_x_4260:
[----:B--2---:R-:W-:Y:S01]  /*6630*/  FMNMX.FTZ R13, R158, R87, !PT ;  /* 0x000000579e0d7209 */ /* 0x004fe20007810000 */
[----:B------:R-:W-:Y:S03]  /*6640*/  LDSM.16.MT88.4 R28, [R131+0x3000] ;  /* 0x00300000831c783b */ /* 0x000fe60000004200 */
        /* <DEDUP_REMOVED lines=61> */
[----:B----4-:R-:W-:Y:S03]  /*6a20*/  FMNMX.FTZ R2, R84, R5, !PT ;  /* 0x0000000554027209 */ /* 0x010fe60007810000 */
        /* <DEDUP_REMOVED lines=20> */
[----:B------:R-:W-:Y:S01]  /*6b70*/  FSEL R44, R44, RZ, P0 ;  /* 0x000000ff2c2c7208 */ /* 0x000fe20000000000 */
[----:B------:R-:W1:Y:S01]  /*6b80*/  MUFU.EX2 R6, R6 ;  /* 0x0000000600067308 */ /* 0x000e620000000800 */
[--C-:B------:R-:W-:Y:S01]  /*6b90*/  FFMA.FTZ R59, R22, UR4, -R46.reuse ;  /* 0x00000004163b7c23 */ /* 0x100fe2000801082e */
[--C-:B------:R-:W-:Y:S01]  /*6ba0*/  FFMA.FTZ R25, R158, UR4, -R46.reuse ;  /* 0x000000049e197c23 */ /* 0x100fe2000801082e */
[----:B------:R-:W-:Y:S01]  /*6bb0*/  FFMA.FTZ R48, R156, UR4, -R46 ;  /* 0x000000049c307c23 */ /* 0x000fe2000801082e */
[--C-:B------:R-:W-:Y:S01]  /*6bc0*/  FFMA.FTZ R60, R34, UR4, -R44.reuse ;  /* 0x00000004223c7c23 */ /* 0x100fe2000801082c */
[--C-:B------:R-:W-:Y:S01]  /*6bd0*/  FFMA.FTZ R54, R42, UR4, -R44.reuse ;  /* 0x000000042a367c23 */ /* 0x100fe2000801082c */
[--C-:B------:R-:W-:Y:S01]  /*6be0*/  FFMA.FTZ R55, R38, UR4, -R44.reuse ;  /* 0x0000000426377c23 */ /* 0x100fe2000801082c */
[--C-:B------:R-:W-:Y:S03]  /*6bf0*/  FFMA.FTZ R38, R33, UR4, -R44.reuse ;  /* 0x0000000421267c23 */ /* 0x100fe6000801082c */
[----:B------:R-:W2:Y:S01]  /*6c00*/  MUFU.EX2 R25, R25 ;  /* 0x0000001900197308 */ /* 0x000ea20000000800 */
[----:B------:R-:W-:Y:S01]  /*6c10*/  FMUL.FTZ R20, R4, UR4 ;  /* 0x0000000404147c20 */ /* 0x000fe20008410000 */
[--C-:B------:R-:W-:Y:S01]  /*6c20*/  FFMA.FTZ R51, R160, UR4, -R44.reuse ;  /* 0x00000004a0337c23 */ /* 0x100fe2000801082c */
[----:B------:R-:W-:Y:S01]  /*6c30*/  FFMA.FTZ R64, R162, UR4, -R44 ;  /* 0x00000004a2407c23 */ /* 0x000fe2000801082c */
[--C-:B------:R-:W-:Y:S01]  /*6c40*/  FFMA.FTZ R89, R99, UR4, -R46.reuse ;  /* 0x0000000463597c23 */ /* 0x100fe2000801082e */
[----:B------:R-:W-:Y:S01]  /*6c50*/  FFMA.FTZ R90, R103, UR4, -R46 ;  /* 0x00000004675a7c23 */ /* 0x000fe2000801082e */
[--C-:B------:R-:W-:Y:S01]  /*6c60*/  FFMA.FTZ R93, R105, UR4, -R44.reuse ;  /* 0x00000004695d7c23 */ /* 0x100fe2000801082c */
[--C-:B------:R-:W-:Y:S03]  /*6c70*/  FFMA.FTZ R88, R9, UR4, -R44.reuse ;  /* 0x0000000409587c23 */ /* 0x100fe6000801082c */
[----:B------:R-:W3:Y:S01]  /*6c80*/  MUFU.EX2 R48, R48 ;  /* 0x0000003000307308 */ /* 0x000ee20000000800 */
[C---:B-1----:R-:W-:Y:S01]  /*6c90*/  FMUL.FTZ R4, R6.reuse, R72 ;  /* 0x0000004806047220 */ /* 0x042fe20000410000 */
[--C-:B------:R-:W-:Y:S01]  /*6ca0*/  FFMA.FTZ R72, R35, UR4, -R44.reuse ;  /* 0x0000000423487c23 */ /* 0x100fe2000801082c */
[C---:B------:R-:W-:Y:S01]  /*6cb0*/  FMUL.FTZ R5, R6.reuse, R73 ;  /* 0x0000004906057220 */ /* 0x040fe20000410000 */
[C---:B------:R-:W-:Y:S01]  /*6cc0*/  FMUL.FTZ R8, R6.reuse, R80 ;  /* 0x0000005006087220 */ /* 0x040fe20000410000 */
[C---:B------:R-:W-:Y:S01]  /*6cd0*/  FMUL.FTZ R9, R6.reuse, R81 ;  /* 0x0000005106097220 */ /* 0x040fe20000410000 */
[C---:B------:R-:W-:Y:S01]  /*6ce0*/  FMUL.FTZ R12, R6.reuse, R68 ;  /* 0x00000044060c7220 */ /* 0x040fe20000410000 */
[C---:B------:R-:W-:Y:S03]  /*6cf0*/  FMUL.FTZ R13, R6.reuse, R69 ;  /* 0x00000045060d7220 */ /* 0x040fe60000410000 */
[----:B------:R-:W1:Y:S01]  /*6d00*/  MUFU.EX2 R20, R20 ;  /* 0x0000001400147308 */ /* 0x000e620000000800 */
[C---:B------:R-:W-:Y:S01]  /*6d10*/  FMUL.FTZ R16, R6.reuse, R76 ;  /* 0x0000004c06107220 */ /* 0x040fe20000410000 */
[C---:B------:R-:W-:Y:S01]  /*6d20*/  FMUL.FTZ R17, R6.reuse, R77 ;  /* 0x0000004d06117220 */ /* 0x040fe20000410000 */
[----:B--2---:R-:W-:Y:S01]  /*6d30*/  FFMA.FTZ R157, R6, R157, R25 ;  /* 0x0000009d069d7223 */ /* 0x004fe20000010019 */
[--C-:B------:R-:W-:Y:S01]  /*6d40*/  FFMA.FTZ R80, R10, UR4, -R44.reuse ;  /* 0x000000040a507c23 */ /* 0x100fe2000801082c */
[--C-:B------:R-:W-:Y:S01]  /*6d50*/  FFMA.FTZ R67, R14, UR4, -R44.reuse ;  /* 0x000000040e437c23 */ /* 0x100fe2000801082c */
[--C-:B------:R-:W-:Y:S01]  /*6d60*/  FFMA.FTZ R58, R15, UR4, -R44.reuse ;  /* 0x000000040f3a7c23 */ /* 0x100fe2000801082c */
[----:B------:R-:W-:Y:S03]  /*6d70*/  FFMA.FTZ R61, R19, UR4, -R44 ;  /* 0x00000004133d7c23 */ /* 0x000fe6000801082c */
[----:B------:R-:W2:Y:S01]  /*6d80*/  MUFU.EX2 R51, R51 ;  /* 0x0000003300337308 */ /* 0x000ea20000000800 */
[----:B---3--:R-:W-:Y:S01]  /*6d90*/  F2FP.F16.F32.PACK_AB R24, R48, R25 ;  /* 0x000000193018723e */ /* 0x008fe200000000ff */
[--C-:B------:R-:W-:Y:S01]  /*6da0*/  FFMA.FTZ R91, R108, UR4, -R46.reuse ;  /* 0x000000046c5b7c23 */ /* 0x100fe2000801082e */
[--C-:B------:R-:W-:Y:S01]  /*6db0*/  FFMA.FTZ R36, R117, UR4, -R46.reuse ;  /* 0x0000000475247c23 */ /* 0x100fe2000801082e */
[----:B------:R-:W-:Y:S01]  /*6dc0*/  FFMA.FTZ R73, R118, UR4, -R46 ;  /* 0x0000000476497c23 */ /* 0x000fe2000801082e */
[----:B------:R-:W-:Y:S01]  /*6dd0*/  FFMA.FTZ R62, R23, UR4, -R44 ;  /* 0x00000004173e7c23 */ /* 0x000fe2000801082c */
[----:B------:R-:W-:Y:S01]  /*6de0*/  FFMA.FTZ R81, R115, UR4, -R46 ;  /* 0x0000000473517c23 */ /* 0x000fe2000801082e */
[--C-:B------:R-:W-:Y:S03]  /*6df0*/  FFMA.FTZ R63, R98, UR4, -R44.reuse ;  /* 0x00000004623f7c23 */ /* 0x100fe6000801082c */
[----:B------:R-:W3:Y:S01]  /*6e00*/  MUFU.EX2 R64, R64 ;  /* 0x0000004000407308 */ /* 0x000ee20000000800 */
[C---:B-1----:R-:W-:Y:S01]  /*6e10*/  FMUL.FTZ R11, R20.reuse, R83 ;  /* 0x00000053140b7220 */ /* 0x042fe20000410000 */
[C---:B------:R-:W-:Y:S01]  /*6e20*/  FMUL.FTZ R6, R20.reuse, R74 ;  /* 0x0000004a14067220 */ /* 0x040fe20000410000 */
[C---:B------:R-:W-:Y:S01]  /*6e30*/  FMUL.FTZ R7, R20.reuse, R75 ;  /* 0x0000004b14077220 */ /* 0x040fe20000410000 */
[----:B------:R-:W-:Y:S01]  /*6e40*/  FFMA.FTZ R75, R43, UR4, -R44 ;  /* 0x000000042b4b7c23 */ /* 0x000fe2000801082c */
[C---:B------:R-:W-:Y:S01]  /*6e50*/  FMUL.FTZ R10, R20.reuse, R82 ;  /* 0x00000052140a7220 */ /* 0x040fe20000410000 */
[----:B------:R-:W-:Y:S01]  /*6e60*/  FMUL.FTZ R14, R20, R70 ;  /* 0x00000046140e7220 */ /* 0x000fe20000410000 */
[----:B------:R-:W-:Y:S03]  /*6e70*/  FFMA.FTZ R70, R32, UR4, -R46 ;  /* 0x0000000420467c23 */ /* 0x000fe6000801082e */
[----:B------:R-:W-:Y:S01]  /*6e80*/  MUFU.EX2 R89, R89 ;  /* 0x0000005900597308 */ /* 0x000fe20000000800 */
[----:B------:R-:W-:Y:S01]  /*6e90*/  LDSM.16.MT88.4 R32, [R130+0x3c00] ;  /* 0x003c00008220783b */ /* 0x000fe20000004200 */
[C---:B------:R-:W-:Y:S01]  /*6ea0*/  FMUL.FTZ R15, R20.reuse, R71 ;  /* 0x00000047140f7220 */ /* 0x040fe20000410000 */
[C---:B------:R-:W-:Y:S01]  /*6eb0*/  FMUL.FTZ R18, R20.reuse, R78 ;  /* 0x0000004e14127220 */ /* 0x040fe20000410000 */
[C---:B------:R-:W-:Y:S01]  /*6ec0*/  FMUL.FTZ R19, R20.reuse, R79 ;  /* 0x0000004f14137220 */ /* 0x040fe20000410000 */
[--C-:B------:R-:W-:Y:S01]  /*6ed0*/  FFMA.FTZ R79, R21, UR4, -R44.reuse ;  /* 0x00000004154f7c23 */ /* 0x100fe2000801082c */
[----:B--2---:R-:W-:Y:S01]  /*6ee0*/  FFMA.FTZ R155, R20, R155, R51 ;  /* 0x0000009b149b7223 */ /* 0x004fe20000010033 */
[----:B------:R-:W-:Y:S03]  /*6ef0*/  FFMA.FTZ R82, R119, UR4, -R44 ;  /* 0x0000000477527c23 */ /* 0x000fe6000801082c */
[----:B------:R-:W1:Y:S01]  /*6f00*/  MUFU.EX2 R90, R90 ;  /* 0x0000005a005a7308 */ /* 0x000e620000000800 */
[C---:B---3--:R-:W-:Y:S01]  /*6f10*/  F2FP.F16.F32.PACK_AB R25, R64.reuse, R51 ;  /* 0x000000334019723e */ /* 0x048fe200000000ff */
[----:B------:R-:W-:Y:S01]  /*6f20*/  FADD.FTZ R64, R64, R155 ;  /* 0x0000009b40407221 */ /* 0x000fe20000010000 */
        /* <DEDUP_REMOVED lines=14> */
[----:B-1----:R-:W-:Y:S01]  /*7010*/  F2FP.F16.F32.PACK_AB R26, R90, R89 ;  /* 0x000000595a1a723e */ /* 0x002fe200000000ff */
[----:B------:R-:W-:Y:S01]  /*7020*/  FFMA.FTZ R56, R96, UR4, -R46 ;  /* 0x0000000460387c23 */ /* 0x000fe2000801082e */
[----:B------:R-:W-:Y:S01]  /*7030*/  FFMA.FTZ R65, R100, UR4, -R44 ;  /* 0x0000000464417c23 */ /* 0x000fe2000801082c */
[----:B------:R-:W-:Y:S01]  /*7040*/  FADD.FTZ R94, R48, R157 ;  /* 0x0000009d305e7221 */ /* 0x000fe20000010000 */
[--C-:B------:R-:W-:Y:S01]  /*7050*/  FFMA.FTZ R66, R110, UR4, -R46.reuse ;  /* 0x000000046e427c23 */ /* 0x100fe2000801082e */
[----:B------:R-:W-:Y:S01]  /*7060*/  FFMA.FTZ R71, R101, UR4, -R46 ;  /* 0x0000000465477c23 */ /* 0x000fe2000801082e */
[----:B------:R-:W-:Y:S03]  /*7070*/  FFMA.FTZ R74, R106, UR4, -R44 ;  /* 0x000000046a4a7c23 */ /* 0x000fe6000801082c */
[----:B------:R-:W1:Y:S01]  /*7080*/  MUFU.EX2 R91, R91 ;  /* 0x0000005b005b7308 */ /* 0x000e620000000800 */
[----:B------:R-:W-:Y:S01]  /*7090*/  FADD.FTZ R89, R89, R94 ;  /* 0x0000005e59597221 */ /* 0x000fe20000010000 */
[--C-:B------:R-:W-:Y:S01]  /*70a0*/  FFMA.FTZ R53, R104, UR4, -R46.reuse ;  /* 0x0000000468357c23 */ /* 0x100fe2000801082e */
[----:B------:R-:W-:Y:S01]  /*70b0*/  FFMA.FTZ R48, R112, UR4, -R46 ;  /* 0x0000000470307c23 */ /* 0x000fe2000801082e */
[----:B------:R-:W-:Y:S01]  /*70c0*/  FFMA.FTZ R51, R116, UR4, -R44 ;  /* 0x0000000474337c23 */ /* 0x000fe2000801082c */
[----:B------:R-:W-:Y:S01]  /*70d0*/  FADD.FTZ R90, R90, R89 ;  /* 0x000000595a5a7221 */ /* 0x000fe20000010000 */
[----:B------:R-:W-:Y:S01]  /*70e0*/  FFMA.FTZ R89, R39, UR4, -R46 ;  /* 0x0000000427597c23 */ /* 0x000fe2000801082e */
[----:B------:R-:W-:Y:S03]  /*70f0*/  FFMA.FTZ R154, R154, UR4, -R44 ;  /* 0x000000049a9a7c23 */ /* 0x000fe6000801082c */
[----:B------:R-:W3:Y:S01]  /*7100*/  MUFU.EX2 R36, R36 ;  /* 0x0000002400247308 */ /* 0x000ee20000000800 */
[----:B--2---:R-:W-:Y:S01]  /*7110*/  F2FP.F16.F32.PACK_AB R27, R88, R93 ;  /* 0x0000005d581b723e */ /* 0x004fe200000000ff */
[----:B------:R-:W-:Y:S01]  /*7120*/  FADD.FTZ R93, R93, R64 ;  /* 0x000000405d5d7221 */ /* 0x000fe20000010000 */
[--C-:B------:R-:W-:Y:S01]  /*7130*/  FFMA.FTZ R64, R41, UR4, -R46.reuse ;  /* 0x0000000429407c23 */ /* 0x100fe2000801082e */
[--C-:B------:R-:W-:Y:S01]  /*7140*/  FFMA.FTZ R94, R164, UR4, -R46.reuse ;  /* 0x00000004a45e7c23 */ /* 0x100fe2000801082e */
[----:B------:R-:W-:Y:S01]  /*7150*/  ISETP.GT.AND P0, PT, R153, R136, PT ;  /* 0x000000889900720c */ /* 0x000fe20003f04270 */
[----:B------:R-:W-:Y:S01]  /*7160*/  FADD.FTZ R93, R88, R93 ;  /* 0x0000005d585d7221 */ /* 0x000fe20000010000 */
[----:B------:R-:W-:Y:S03]  /*7170*/  FFMA.FTZ R165, R165, UR4, -R46 ;  /* 0x00000004a5a57c23 */ /* 0x000fe6000801082e */
[----:B------:R-:W-:Y:S01]  /*7180*/  MUFU.EX2 R92, R92 ;  /* 0x0000005c005c7308 */ /* 0x000fe20000000800 */
[----:B-1----:R-:W-:Y:S01]  /*7190*/  FADD.FTZ R39, R91, R90 ;  /* 0x0000005a5b277221 */ /* 0x002fe20000010000 */
[C---:B------:R-:W-:Y:S05]  /*71a0*/  HMMA.16816.F32 R4, R24.reuse, R28, R4 ;  /* 0x0000001c1804723c */ /* 0x040fea0000001804 */
[----:B------:R-:W-:Y:S03]  /*71b0*/  FFMA.FTZ R90, R37, UR4, -R46 ;  /* 0x00000004255a7c23 */ /* 0x000fe6000801082e */
[----:B------:R-:W1:Y:S01]  /*71c0*/  MUFU.EX2 R77, R77 ;  /* 0x0000004d004d7308 */ /* 0x000e620000000800 */
[C---:B------:R-:W-:Y:S01]  /*71d0*/  HMMA.16816.F32 R8, R24.reuse, R30, R8 ;  /* 0x0000001e1808723c */ /* 0x040fe20000001808 */
[----:B------:R-:W2:Y:S02]  /*71e0*/  LDSM.16.MT88.4 R28, [R130+0x3000] ;  /* 0x00300000821c783b */ /* 0x000ea40000004200 */
[C---:B---3--:R-:W-:Y:S01]  /*71f0*/  F2FP.F16.F32.PACK_AB R20, R36.reuse, R91 ;  /* 0x0000005b2414723e */ /* 0x048fe200000000ff */
[----:B------:R-:W-:Y:S01]  /*7200*/  FADD.FTZ R36, R36, R39 ;  /* 0x0000002724247221 */ /* 0x000fe20000010000 */
[--C-:B------:R-:W-:Y:S04]  /*7210*/  FFMA.FTZ R91, R109, UR4, -R44.reuse ;  /* 0x000000046d5b7c23 */ /* 0x100fe8000801082c */
[----:B------:R-:W-:Y:S02]  /*7220*/  MUFU.EX2 R73, R73 ;  /* 0x0000004900497308 */ /* 0x000fe40000000800 */
[----:B------:R-:W-:Y:S08]  /*7230*/  FFMA.FTZ R163, R163, UR4, -R44 ;  /* 0x00000004a3a37c23 */ /* 0x000ff0000801082c */
[----:B------:R-:W3:Y:S01]  /*7240*/  MUFU.EX2 R40, R40 ;  /* 0x0000002800287308 */ /* 0x000ee20000000800 */
[----:B-1----:R-:W-:Y:S01]  /*7250*/  F2FP.F16.F32.PACK_AB R21, R77, R92 ;  /* 0x0000005c4d15723e */ /* 0x002fe200000000ff */
[----:B------:R-:W-:Y:S01]  /*7260*/  FADD.FTZ R92, R92, R93 ;  /* 0x0000005d5c5c7221 */ /* 0x000fe20000010000 */
[----:B------:R-:W-:Y:S03]  /*7270*/  FFMA.FTZ R93, R107, UR4, -R46 ;  /* 0x000000046b5d7c23 */ /* 0x000fe6000801082e */
[----:B------:R-:W-:Y:S01]  /*7280*/  FADD.FTZ R77, R77, R92 ;  /* 0x0000005c4d4d7221 */ /* 0x000fe20000010000 */
[----:B------:R-:W-:Y:S03]  /*7290*/  FFMA.FTZ R92, R97, UR4, -R44 ;  /* 0x00000004615c7c23 */ /* 0x000fe6000801082c */
[----:B------:R-:W-:Y:S10]  /*72a0*/  MUFU.EX2 R80, R80 ;  /* 0x0000005000507308 */ /* 0x000ff40000000800 */
[----:B------:R-:W1:Y:S01]  /*72b0*/  MUFU.EX2 R67, R67 ;  /* 0x0000004300437308 */ /* 0x000e620000000800 */
[C---:B---3--:R-:W-:Y:S01]  /*72c0*/  F2FP.F16.F32.PACK_AB R22, R40.reuse, R73 ;  /* 0x000000492816723e */ /* 0x048fe200000000ff */
[----:B------:R-:W-:Y:S04]  /*72d0*/  FADD.FTZ R73, R73, R36 ;  /* 0x0000002449497221 */ /* 0x000fe80000010000 */
[----:B------:R-:W-:Y:S04]  /*72e0*/  FADD.FTZ R73, R40, R73 ;  /* 0x0000004928497221 */ /* 0x000fe80000010000 */
[----:B------:R-:W-:Y:S01]  /*72f0*/  MUFU.EX2 R76, R76 ;  /* 0x0000004c004c7308 */ /* 0x000fe20000000800 */
[----:B------:R-:W-:Y:S01]  /*7300*/  LDSM.16.MT88.4 R40, [R131+0x4400] ;  /* 0x004400008328783b */ /* 0x000fe20000004200 */
[C---:B--2---:R-:W-:Y:S08]  /*7310*/  HMMA.16816.F32 R12, R24.reuse, R28, R12 ;  /* 0x0000001c180c723c */ /* 0x044ff0000000180c */
[----:B------:R-:W2:Y:S01]  /*7320*/  MUFU.EX2 R81, R81 ;  /* 0x0000005100517308 */ /* 0x000ea20000000800 */
[----:B------:R-:W-:Y:S01]  /*7330*/  HMMA.16816.F32 R16, R24, R30, R16 ;  /* 0x0000001e1810723c */ /* 0x000fe20000001810 */
[----:B------:R-:W3:Y:S02]  /*7340*/  LDSM.16.MT88.4 R24, [R131+0x3400] ;  /* 0x003400008318783b */ /* 0x000ee40000004200 */
[----:B-1----:R-:W-:Y:S01]  /*7350*/  F2FP.F16.F32.PACK_AB R23, R67, R80 ;  /* 0x000000504317723e */ /* 0x002fe200000000ff */
[----:B------:R-:W-:Y:S05]  /*7360*/  FADD.FTZ R80, R80, R77 ;  /* 0x0000004d50507221 */ /* 0x000fea0000010000 */
[----:B------:R-:W-:Y:S01]  /*7370*/  MUFU.EX2 R82, R82 ;  /* 0x0000005200527308 */ /* 0x000fe20000000800 */
[----:B------:R-:W-:Y:S09]  /*7380*/  LDSM.16.MT88.4 R28, [R130+0x3800] ;  /* 0x00380000821c783b */ /* 0x000ff20000004200 */
[----:B------:R-:W1:Y:S10]  /*7390*/  MUFU.EX2 R63, R63 ;  /* 0x0000003f003f7308 */ /* 0x000e740000000800 */
[----:B------:R-:W-:Y:S10]  /*73a0*/  MUFU.EX2 R68, R68 ;  /* 0x0000004400447308 */ /* 0x000ff40000000800 */
[----:B------:R-:W4:Y:S10]  /*73b0*/  MUFU.EX2 R57, R57 ;  /* 0x0000003900397308 */ /* 0x000f340000000800 */
[----:B------:R-:W-:Y:S01]  /*73c0*/  MUFU.EX2 R58, R58 ;  /* 0x0000003a003a7308 */ /* 0x000fe20000000800 */
[C---:B---3--:R-:W-:Y:S09]  /*73d0*/  HMMA.16816.F32 R4, R20.reuse, R24, R4 ;  /* 0x000000181404723c */ /* 0x048ff20000001804 */
[----:B------:R-:W3:Y:S01]  /*73e0*/  MUFU.EX2 R61, R61 ;  /* 0x0000003d003d7308 */ /* 0x000ee20000000800 */
[C---:B------:R-:W-:Y:S01]  /*73f0*/  HMMA.16816.F32 R8, R20.reuse, R26, R8 ;  /* 0x0000001a1408723c */ /* 0x040fe20000001808 */
[----:B------:R-:W5:Y:S08]  /*7400*/  LDSM.16.MT88.4 R24, [R130+0x3400] ;  /* 0x003400008218783b */ /* 0x000f700000004200 */
[----:B------:R-:W-:Y:S10]  /*7410*/  MUFU.EX2 R69, R69 ;  /* 0x0000004500457308 */ /* 0x000ff40000000800 */
[----:B------:R-:W3:Y:S10]  /*7420*/  MUFU.EX2 R78, R78 ;  /* 0x0000004e004e7308 */ /* 0x000ef40000000800 */
[----:B------:R-:W-:Y:S10]  /*7430*/  MUFU.EX2 R79, R79 ;  /* 0x0000004f004f7308 */ /* 0x000ff40000000800 */
[----:B------:R-:W3:Y:S10]  /*7440*/  MUFU.EX2 R62, R62 ;  /* 0x0000003e003e7308 */ /* 0x000ef40000000800 */
[----:B------:R-:W-:Y:S01]  /*7450*/  MUFU.EX2 R59, R59 ;  /* 0x0000003b003b7308 */ /* 0x000fe20000000800 */
[C---:B-----5:R-:W-:Y:S09]  /*7460*/  HMMA.16816.F32 R12, R20.reuse, R24, R12 ;  /* 0x00000018140c723c */ /* 0x060ff2000000180c */
[----:B------:R-:W5:Y:S01]  /*7470*/  MUFU.EX2 R56, R56 ;  /* 0x0000003800387308 */ /* 0x000f620000000800 */
[----:B------:R-:W-:Y:S01]  /*7480*/  HMMA.16816.F32 R16, R20, R26, R16 ;  /* 0x0000001a1410723c */ /* 0x000fe20000001810 */
[----:B------:R-:W5:Y:S08]  /*7490*/  LDSM.16.MT88.4 R24, [R131+0x3800] ;  /* 0x003800008318783b */ /* 0x000f700000004200 */
[----:B------:R-:W-:Y:S02]  /*74a0*/  MUFU.EX2 R65, R65 ;  /* 0x0000004100417308 */ /* 0x000fe40000000800 */
[----:B--2---:R-:W-:Y:S02]  /*74b0*/  F2FP.F16.F32.PACK_AB R20, R81, R76 ;  /* 0x0000004c5114723e */ /* 0x004fe400000000ff */
[----:B-1----:R-:W-:Y:S01]  /*74c0*/  F2FP.F16.F32.PACK_AB R21, R63, R82 ;  /* 0x000000523f15723e */ /* 0x002fe200000000ff */
[----:B------:R-:W-:Y:S01]  /*74d0*/  FADD.FTZ R76, R76, R73 ;  /* 0x000000494c4c7221 */ /* 0x000fe20000010000 */
[----:B----4-:R-:W-:Y:S04]  /*74e0*/  F2FP.F16.F32.PACK_AB R22, R57, R68 ;  /* 0x000000443916723e */ /* 0x010fe800000000ff */
[----:B------:R-:W1:Y:S01]  /*74f0*/  MUFU.EX2 R60, R60 ;  /* 0x0000003c003c7308 */ /* 0x000e620000000800 */
[----:B------:R-:W-:Y:S01]  /*7500*/  FADD.FTZ R81, R81, R76 ;  /* 0x0000004c51517221 */ /* 0x000fe20000010000 */
[----:B---3--:R-:W-:Y:S03]  /*7510*/  F2FP.F16.F32.PACK_AB R23, R61, R58 ;  /* 0x0000003a3d17723e */ /* 0x008fe600000000ff */
[----:B------:R-:W-:Y:S05]  /*7520*/  FADD.FTZ R68, R68, R81 ;  /* 0x0000005144447221 */ /* 0x000fea0000010000 */
[----:B------:R2:W-:Y:S01]  /*7530*/  MUFU.EX2 R88, R38 ;  /* 0x0000002600587308 */ /* 0x0005e20000000800 */
[----:B------:R-:W-:Y:S09]  /*7540*/  FADD.FTZ R68, R57, R68 ;  /* 0x0000004439447221 */ /* 0x000ff20000010000 */
[----:B------:R-:W-:Y:S10]  /*7550*/  MUFU.EX2 R66, R66 ;  /* 0x0000004200427308 */ /* 0x000ff40000000800 */
[----:B------:R-:W3:Y:S01]  /*7560*/  MUFU.EX2 R71, R71 ;  /* 0x0000004700477308 */ /* 0x000ee20000000800 */
[----:B--2---:R-:W-:Y:S01]  /*7570*/  LDSM.16.MT88.4 R36, [R130+0x4000] ;  /* 0x004000008224783b */ /* 0x004fe20000004200 */
[C---:B-----5:R-:W-:Y:S08]  /*7580*/  HMMA.16816.F32 R4, R20.reuse, R24, R4 ;  /* 0x000000181404723c */ /* 0x060ff00000001804 */
[----:B------:R-:W-:Y:S01]  /*7590*/  MUFU.EX2 R74, R74 ;  /* 0x0000004a004a7308 */ /* 0x000fe20000000800 */
[C---:B------:R-:W-:Y:S01]  /*75a0*/  HMMA.16816.F32 R8, R20.reuse, R26, R8 ;  /* 0x0000001a1408723c */ /* 0x040fe20000001808 */
[----:B------:R-:W2:Y:S05]  /*75b0*/  LDSM.16.MT88.4 R24, [R131+0x3c00] ;  /* 0x003c00008318783b */ /* 0x000eaa0000004200 */
[C---:B------:R-:W-:Y:S03]  /*75c0*/  HMMA.16816.F32 R12, R20.reuse, R28, R12 ;  /* 0x0000001c140c723c */ /* 0x040fe6000000180c */
[----:B------:R-:W4:Y:S03]  /*75d0*/  MUFU.EX2 R55, R55 ;  /* 0x0000003700377308 */ /* 0x000f260000000800 */
[----:B------:R-:W-:Y:S01]  /*75e0*/  HMMA.16816.F32 R16, R20, R30, R16 ;  /* 0x0000001e1410723c */ /* 0x000fe20000001810 */
[----:B------:R-:W5:Y:S06]  /*75f0*/  LDSM.16.MT88.4 R28, [R131+0x4000] ;  /* 0x00400000831c783b */ /* 0x000f6c0000004200 */
[----:B------:R-:W-:Y:S01]  /*7600*/  MUFU.EX2 R53, R53 ;  /* 0x0000003500357308 */ /* 0x000fe20000000800 */
[----:B------:R-:W-:Y:S03]  /*7610*/  F2FP.F16.F32.PACK_AB R20, R78, R69 ;  /* 0x000000454e14723e */ /* 0x000fe600000000ff */
[----:B------:R-:W-:Y:S06]  /*7620*/  FADD.FTZ R69, R69, R68 ;  /* 0x0000004445457221 */ /* 0x000fec0000010000 */
[----:B------:R-:W5:Y:S01]  /*7630*/  MUFU.EX2 R48, R48 ;  /* 0x0000003000307308 */ /* 0x000f620000000800 */
[----:B------:R-:W-:Y:S01]  /*7640*/  F2FP.F16.F32.PACK_AB R21, R62, R79 ;  /* 0x0000004f3e15723e */ /* 0x000fe200000000ff */
[----:B------:R-:W-:Y:S01]  /*7650*/  FADD.FTZ R78, R78, R69 ;  /* 0x000000454e4e7221 */ /* 0x000fe20000010000 */
[----:B------:R-:W-:Y:S02]  /*7660*/  F2FP.F16.F32.PACK_AB R22, R56, R59 ;  /* 0x0000003b3816723e */ /* 0x000fe400000000ff */
[----:B-1----:R-:W-:Y:S01]  /*7670*/  F2FP.F16.F32.PACK_AB R23, R60, R65 ;  /* 0x000000413c17723e */ /* 0x002fe200000000ff */
[----:B------:R-:W-:Y:S04]  /*7680*/  FADD.FTZ R59, R59, R78 ;  /* 0x0000004e3b3b7221 */ /* 0x000fe80000010000 */
[----:B------:R-:W-:Y:S01]  /*7690*/  MUFU.EX2 R54, R54 ;  /* 0x0000003600367308 */ /* 0x000fe20000000800 */
[----:B------:R-:W-:Y:S09]  /*76a0*/  FADD.FTZ R59, R56, R59 ;  /* 0x0000003b383b7221 */ /* 0x000ff20000010000 */
[----:B------:R-:W1:Y:S01]  /*76b0*/  MUFU.EX2 R51, R51 ;  /* 0x0000003300337308 */ /* 0x000e620000000800 */
[C---:B--2---:R-:W-:Y:S09]  /*76c0*/  HMMA.16816.F32 R4, R20.reuse, R24, R4 ;  /* 0x000000181404723c */ /* 0x044ff20000001804 */
[----:B------:R-:W-:Y:S02]  /*76d0*/  MUFU.EX2 R52, R52 ;  /* 0x0000003400347308 */ /* 0x000fe40000000800 */
[----:B------:R-:W-:Y:S01]  /*76e0*/  FADD.FTZ R25, R67, R80 ;  /* 0x0000005043197221 */ /* 0x000fe20000010000 */
[C---:B------:R-:W-:Y:S03]  /*76f0*/  HMMA.16816.F32 R8, R20.reuse, R26, R8 ;  /* 0x0000001a1408723c */ /* 0x040fe60000001808 */
[----:B------:R-:W-:Y:S01]  /*7700*/  FADD.FTZ R82, R82, R25 ;  /* 0x0000001952527221 */ /* 0x000fe20000010000 */
[----:B---3--:R-:W-:Y:S03]  /*7710*/  F2FP.F16.F32.PACK_AB R24, R71, R66 ;  /* 0x000000424718723e */ /* 0x008fe600000000ff */
[----:B------:R-:W-:Y:S01]  /*7720*/  MUFU.EX2 R45, R45 ;  /* 0x0000002d002d7308 */ /* 0x000fe20000000800 */
[C---:B------:R-:W-:Y:S03]  /*7730*/  HMMA.16816.F32 R12, R20.reuse, R32, R12 ;  /* 0x00000020140c723c */ /* 0x040fe6000000180c */
[----:B----4-:R-:W-:Y:S03]  /*7740*/  F2FP.F16.F32.PACK_AB R25, R55, R74 ;  /* 0x0000004a3719723e */ /* 0x010fe600000000ff */
[----:B------:R-:W-:Y:S03]  /*7750*/  HMMA.16816.F32 R16, R20, R34, R16 ;  /* 0x000000221410723c */ /* 0x000fe60000001810 */
[----:B------:R-:W-:Y:S01]  /*7760*/  MUFU.EX2 R72, R72 ;  /* 0x0000004800487308 */ /* 0x000fe20000000800 */
[----:B------:R-:W2:Y:S01]  /*7770*/  LDSM.16.MT88.4 R32, [R130+0x4400] ;  /* 0x004400008220783b */ /* 0x000ea20000004200 */
[----:B-----5:R-:W-:Y:S02]  /*7780*/  F2FP.F16.F32.PACK_AB R26, R48, R53 ;  /* 0x00000035301a723e */ /* 0x020fe400000000ff */
[----:B------:R-:W-:Y:S01]  /*7790*/  FADD.FTZ R21, R63, R82 ;  /* 0x000000523f157221 */ /* 0x000fe20000010000 */
[----:B-1----:R-:W-:Y:S05]  /*77a0*/  F2FP.F16.F32.PACK_AB R27, R51, R54 ;  /* 0x00000036331b723e */ /* 0x002fea00000000ff */
[----:B------:R-:W1:Y:S01]  /*77b0*/  MUFU.EX2 R75, R75 ;  /* 0x0000004b004b7308 */ /* 0x000e620000000800 */
[----:B------:R-:W-:Y:S01]  /*77c0*/  LDSM.16.MT88.4 R80, [R131+0x4c00] ;  /* 0x004c00008350783b */ /* 0x000fe20000004200 */
[----:B------:R-:W-:Y:S01]  /*77d0*/  FADD.FTZ R20, R58, R21 ;  /* 0x000000153a147221 */ /* 0x000fe20000010000 */
[----:B------:R-:W-:Y:S01]  /*77e0*/  FFMA.FTZ R58, R161, UR4, -R44 ;  /* 0x00000004a13a7c23 */ /* 0x000fe2000801082c */
[C---:B------:R-:W-:Y:S06]  /*77f0*/  HMMA.16816.F32 R4, R24.reuse, R28, R4 ;  /* 0x0000001c1804723c */ /* 0x040fec0000001804 */
[----:B------:R-:W-:Y:S01]  /*7800*/  MUFU.EX2 R70, R70 ;  /* 0x0000004600467308 */ /* 0x000fe20000000800 */
[----:B------:R-:W-:Y:S01]  /*7810*/  FADD.FTZ R20, R61, R20 ;  /* 0x000000143d147221 */ /* 0x000fe20000010000 */
[C---:B------:R-:W-:Y:S01]  /*7820*/  HMMA.16816.F32 R8, R24.reuse, R30, R8 ;  /* 0x0000001e1808723c */ /* 0x040fe20000001808 */
[----:B------:R-:W3:Y:S07]  /*7830*/  LDSM.16.MT88.4 R28, [R131+0x4800] ;  /* 0x00480000831c783b */ /* 0x000eee0000004200 */
[----:B------:R-:W4:Y:S03]  /*7840*/  MUFU.EX2 R49, R49 ;  /* 0x0000003100317308 */ /* 0x000f260000000800 */
[----:B-1----:R-:W-:Y:S01]  /*7850*/  F2FP.F16.F32.PACK_AB R21, R75, R72 ;  /* 0x000000484b15723e */ /* 0x002fe200000000ff */
[C---:B------:R-:W-:Y:S03]  /*7860*/  HMMA.16816.F32 R12, R24.reuse, R36, R12 ;  /* 0x00000024180c723c */ /* 0x040fe6000000180c */
[----:B------:R-:W-:Y:S03]  /*7870*/  FADD.FTZ R79, R79, R20 ;  /* 0x000000144f4f7221 */ /* 0x000fe60000010000 */
[----:B------:R-:W-:Y:S01]  /*7880*/  MUFU.EX2 R50, R50 ;  /* 0x0000003200327308 */ /* 0x000fe20000000800 */
[----:B------:R-:W-:Y:S01]  /*7890*/  F2FP.F16.F32.PACK_AB R20, R45, R52 ;  /* 0x000000342d14723e */ /* 0x000fe200000000ff */
[----:B------:R-:W-:Y:S01]  /*78a0*/  HMMA.16816.F32 R16, R24, R38, R16 ;  /* 0x000000261810723c */ /* 0x000fe20000001810 */
[----:B------:R-:W1:Y:S02]  /*78b0*/  LDSM.16.MT88.4 R36, [R130+0x4800] ;  /* 0x004800008224783b */ /* 0x000e640000004200 */
[----:B------:R-:W-:Y:S01]  /*78c0*/  FADD.FTZ R62, R62, R79 ;  /* 0x0000004f3e3e7221 */ /* 0x000fe20000010000 */
[--C-:B------:R-:W-:Y:S01]  /*78d0*/  FFMA.FTZ R61, R159, UR4, -R46.reuse ;  /* 0x000000049f3d7c23 */ /* 0x100fe2000801082e */
[----:B------:R-:W-:Y:S03]  /*78e0*/  FFMA.FTZ R46, R139, UR4, -R46 ;  /* 0x000000048b2e7c23 */ /* 0x000fe6000801082e */
[----:B------:R-:W5:Y:S03]  /*78f0*/  MUFU.EX2 R47, R47 ;  /* 0x0000002f002f7308 */ /* 0x000f660000000800 */
[----:B----4-:R-:W-:Y:S01]  /*7900*/  F2FP.F16.F32.PACK_AB R22, R49, R70 ;  /* 0x000000463116723e */ /* 0x010fe200000000ff */
[----:B------:R-:W-:Y:S04]  /*7910*/  FADD.FTZ R65, R65, R62 ;  /* 0x0000003e41417221 */ /* 0x000fe80000010000 */
[----:B------:R-:W-:Y:S02]  /*7920*/  FADD.FTZ R65, R60, R65 ;  /* 0x000000413c417221 */ /* 0x000fe40000010000 */
[----:B------:R-:W-:Y:S02]  /*7930*/  MUFU.EX2 R64, R64 ;  /* 0x0000004000407308 */ /* 0x000fe40000000800 */
[----:B------:R-:W-:Y:S04]  /*7940*/  FADD.FTZ R74, R74, R65 ;  /* 0x000000414a4a7221 */ /* 0x000fe80000010000 */
[----:B------:R-:W-:Y:S04]  /*7950*/  FADD.FTZ R55, R55, R74 ;  /* 0x0000004a37377221 */ /* 0x000fe80000010000 */
[----:B------:R-:W4:Y:S01]  /*7960*/  MUFU.EX2 R89, R89 ;  /* 0x0000005900597308 */ /* 0x000f220000000800 */
[----:B-----5:R-:W-:Y:S01]  /*7970*/  F2FP.F16.F32.PACK_AB R23, R47, R50 ;  /* 0x000000322f17723e */ /* 0x020fe200000000ff */
[----:B------:R-:W-:Y:S04]  /*7980*/  FADD.FTZ R54, R54, R55 ;  /* 0x0000003736367221 */ /* 0x000fe80000010000 */
[----:B------:R-:W-:Y:S04]  /*7990*/  FADD.FTZ R51, R51, R54 ;  /* 0x0000003633337221 */ /* 0x000fe80000010000 */
[----:B------:R-:W5:Y:S01]  /*79a0*/  MUFU.EX2 R91, R91 ;  /* 0x0000005b005b7308 */ /* 0x000f620000000800 */
[C---:B------:R-:W-:Y:S05]  /*79b0*/  HMMA.16816.F32 R4, R20.reuse, R40, R4 ;  /* 0x000000281404723c */ /* 0x040fea0000001804 */
[----:B------:R-:W-:Y:S01]  /*79c0*/  FADD.FTZ R72, R72, R51 ;  /* 0x0000003348487221 */ /* 0x000fe20000010000 */
[C---:B------:R-:W-:Y:S03]  /*79d0*/  HMMA.16816.F32 R8, R20.reuse, R42, R8 ;  /* 0x0000002a1408723c */ /* 0x040fe60000001808 */
[----:B------:R-:W-:Y:S02]  /*79e0*/  MUFU.EX2 R90, R90 ;  /* 0x0000005a005a7308 */ /* 0x000fe40000000800 */
[----:B----4-:R-:W-:Y:S01]  /*79f0*/  F2FP.F16.F32.PACK_AB R24, R89, R64 ;  /* 0x000000405918723e */ /* 0x010fe200000000ff */
[C---:B--2---:R-:W-:Y:S07]  /*7a00*/  HMMA.16816.F32 R12, R20.reuse, R32, R12 ;  /* 0x00000020140c723c */ /* 0x044fee000000180c */
[----:B------:R-:W2:Y:S01]  /*7a10*/  MUFU.EX2 R93, R93 ;  /* 0x0000005d005d7308 */ /* 0x000ea20000000800 */
[----:B-----5:R-:W-:Y:S01]  /*7a20*/  F2FP.F16.F32.PACK_AB R25, R91, R88 ;  /* 0x000000585b19723e */ /* 0x020fe200000000ff */
[----:B------:R-:W-:Y:S01]  /*7a30*/  HMMA.16816.F32 R16, R20, R34, R16 ;  /* 0x000000221410723c */ /* 0x000fe20000001810 */
[----:B------:R-:W4:Y:S07]  /*7a40*/  LDSM.16.MT88.4 R20, [R130+0x4c00] ;  /* 0x004c00008214783b */ /* 0x000f2e0000004200 */
[----:B------:R-:W-:Y:S03]  /*7a50*/  MUFU.EX2 R92, R92 ;  /* 0x0000005c005c7308 */ /* 0x000fe60000000800 */
[--C-:B------:R-:W-:Y:S01]  /*7a60*/  FFMA.FTZ R41, R84, UR4, -R44.reuse ;  /* 0x0000000454297c23 */ /* 0x100fe2000801082c */
[----:B------:R-:W-:Y:S01]  /*7a70*/  FFMA.FTZ R44, R3, UR4, -R44 ;  /* 0x00000004032c7c23 */ /* 0x000fe2000801082c */
[----:B------:R-:W-:Y:S01]  /*7a80*/  FADD.FTZ R40, R66, R59 ;  /* 0x0000003b42287221 */ /* 0x000fe20000010000 */
[----:B------:R-:W-:Y:S03]  /*7a90*/  FADD.FTZ R75, R75, R72 ;  /* 0x000000484b4b7221 */ /* 0x000fe60000010000 */
[----:B------:R-:W-:Y:S01]  /*7aa0*/  FADD.FTZ R40, R71, R40 ;  /* 0x0000002847287221 */ /* 0x000fe20000010000 */
[----:B------:R-:W5:Y:S01]  /*7ab0*/  MUFU.EX2 R67, R154 ;  /* 0x0000009a00437308 */ /* 0x000f620000000800 */
        /* <DEDUP_REMOVED lines=11> */
[C---:B-----5:R-:W-:Y:S01]  /*7b70*/  F2FP.F16.F32.PACK_AB R27, R67.reuse, R92 ;  /* 0x0000005c431b723e */ /* 0x060fe200000000ff */
        /* <DEDUP_REMOVED lines=8> */
[----:B------:R-:W3:Y:S02]  /*7c00*/  MUFU.EX2 R58, R58 ;  /* 0x0000003a003a7308 */ /* 0x000ee40000000800 */
[----:B--2---:R-:W-:Y:S01]  /*7c10*/  F2FP.F16.F32.PACK_AB R76, R63, R94 ;  /* 0x0000005e3f4c723e */ /* 0x004fe200000000ff */
        /* <DEDUP_REMOVED lines=8> */
[----:B------:R-:W-:Y:S01]  /*7ca0*/  FADD.FTZ R93, R93, R90 ;  /* 0x0000005a5d5d7221 */ /* 0x000fe20000010000 */
[----:B------:R-:W-:Y:S01]  /*7cb0*/  FADD.FTZ R57, R58, R57 ;  /* 0x000000393a397221 */ /* 0x000fe20000010000 */
[----:B------:R-:W-:Y:S02]  /*7cc0*/  MUFU.EX2 R32, R41 ;  /* 0x0000002900207308 */ /* 0x000fe40000000800 */
[----:B------:R-:W-:Y:S04]  /*7cd0*/  FADD.FTZ R94, R94, R93 ;  /* 0x0000005d5e5e7221 */ /* 0x000fe80000010000 */
[----:B------:R-:W-:Y:S04]  /*7ce0*/  FADD.FTZ R94, R63, R94 ;  /* 0x0000005e3f5e7221 */ /* 0x000fe80000010000 */
        /* <DEDUP_REMOVED lines=9> */
[C---:B----4-:R-:W-:Y:S05]  /*7d80*/  HMMA.16816.F32 R68, R76.reuse, R20, R12 ;  /* 0x000000144c44723c */ /* 0x050fea000000180c */
[----:B------:R-:W-:Y:S01]  /*7d90*/  IADD3 R9, R153, -0x1, RZ ;  /* 0xffffffff99097810 */ /* 0x000fe20007ffe0ff */
[----:B------:R-:W-:Y:S05]  /*7da0*/  HMMA.16816.F32 R76, R76, R22, R16 ;  /* 0x000000164c4c723c */ /* 0x000fea0000001810 */
[----:B------:R-:W-:Y:S01]  /*7db0*/  MOV R153, R9 ;  /* 0x0000000900997202 */ /* 0x000fe20000000f00 */
[----:B------:R-:W-:Y:S07]  /*7dc0*/  @!UPT UIADD3 URZ, URZ, URZ, URZ ;  /* 0x0000003f3f3ff290 */ /* 0x000fee000fffe03f */
[----:B------:R-:W-:Y:S11]  /*7dd0*/  @P0 BRA `(.L_x_4262) ;  /* 0xffffffd000a40947 */ /* 0x000ff6000383ffff */
.L_x_4258:
        /* <DEDUP_REMOVED lines=139> */
.L_x_4264:
[----:B------:R-:W-:Y:S05]  /*8690*/  BSYNC B0 ;  /* 0x0000000000007941 */ /* 0x000fea0003800000 */
.L_x_4263:
        /* <DEDUP_REMOVED lines=13> */
.L_x_4265:
        /* <DEDUP_REMOVED lines=9> */
.L_x_5371:


//--------------------- .text._ZN5flash24flash_fwd_splitkv_kernelI23Flash_fwd_kernel_traitsILi32ELi64ELi128ELi4ELb0ELb0EN7cutlass6half_tE19Flash_kernel_traitsILi32ELi64ELi128ELi4ES3_EELb1ELb0ELb0ELb0ELb1ELb0ELb0ELb0EEEvNS_16Flash_fwd_paramsE --------------------------
	.section	.text._ZN5flash24flash_fwd_splitkv_kernelI23Flash_fwd_kernel_traitsILi32ELi64ELi128ELi4ELb0ELb0EN7cutlass6half_tE19Flash_kernel_traitsILi32ELi64ELi128ELi4ES3_EELb1ELb0ELb0ELb0ELb1ELb0ELb0ELb0EEEvNS_16Flash_fwd_paramsE,"ax",@progbits
	.align	128
        .global         _ZN5flash24flash_fwd_splitkv_kernelI23Flash_fwd_kernel_traitsILi32ELi64ELi128ELi4ELb0ELb0EN7cutlass6half_tE19Flash_kernel_traitsILi32ELi64ELi128ELi4ES3_EELb1ELb0ELb0ELb0ELb1ELb0ELb0ELb0EEEvNS_16Flash_fwd_paramsE
        .type           _ZN5flash24flash_fwd_splitkv_kernelI23Flash_fwd_kernel_traitsILi32ELi64ELi128ELi4ELb0ELb0EN7cutlass6half_tE19Flash_kernel_traitsILi32ELi64ELi128ELi4ES3_EELb1ELb0ELb0ELb0ELb1ELb0ELb0ELb0EEEvNS_16Flash_fwd_paramsE,@function
        .size           _ZN5flash24flash_fwd_splitkv_kernelI23Flash_fwd_kernel_traitsILi32ELi64ELi128ELi4ELb0ELb0EN7cutlass6half_tE19Flash_kernel_traitsILi32ELi64ELi128ELi4ES3_EELb1ELb0ELb0ELb0ELb1ELb0ELb0ELb0EEEvNS_16Flash_fwd_paramsE,(.L_x_5372 - _ZN5flash24flash_fwd_splitkv_kernelI23Flash_fwd_kernel_traitsILi32ELi64ELi128ELi4ELb0ELb0EN7cutlass6half_tE19Flash_kernel_traitsILi32ELi64ELi128ELi4ES3_EELb1ELb0ELb0ELb0ELb1ELb0ELb0ELb0EEEvNS_16Flash_fwd_paramsE)
        .other          _ZN5flash24flash_fwd_splitkv_kernelI23Flash_fwd_kernel_traitsILi32ELi64ELi128ELi4ELb0ELb0EN7cutlass6half_tE19Flash_kernel_traitsILi32ELi64ELi128ELi4ES3_EELb1ELb0ELb0ELb0ELb1ELb0ELb0ELb0EEEvNS_16Flash_fwd_paramsE,@"STO_CUDA_ENTRY STV_DEFAULT"
_ZN5flash24flash_fwd_splitkv_kernelI23Flash_fwd_kernel_traitsILi32ELi64ELi128ELi4ELb0ELb0EN7cutlass6half_tE19Flash_kernel_traitsILi32ELi64ELi128ELi4ES3_EELb1ELb0ELb0ELb0ELb1ELb0ELb0ELb0EEEvNS_16Flash_fwd_paramsE:
.text._ZN5flash24flash_fwd_splitkv_kernelI23Flash_fwd_kernel_traitsILi32ELi64ELi128ELi4ELb0ELb0EN7cutlass6half_tE19Flash_kernel_traitsILi32ELi64ELi128ELi4ES3_EELb1ELb0ELb0ELb0ELb1ELb0ELb0ELb0EEEvNS_16Flash_fwd_paramsE:
        /* <DEDUP_REMOVED lines=38> */
.L_x_4266:
[----:B------:R-:W1:Y:S02]  /*0260*/  LDC R0, c[0x0][0x2c8] ;  /* 0x0000b200ff007b82 */ /* 0x000e640000000800 */
.L_x_4267:
        /* <DEDUP_REMOVED lines=11> */
[----:B-1----:R-:W1:Y:S01]  /*0320*/  LDC R7, c[0x0][0x398] ;  /* 0x0000e600ff077b82 */ /* 0x002e620000000800 */
        /* <DEDUP_REMOVED lines=8> */
[----:B------:R-:W-:Y:S01]  /*03b0*/  @!P1 IADD3 R6, R4, R0, -R13 ;  /* 0x0000000004069210 */ /* 0x000fe20007ffe80d */
[----:B------:R-:W-:Y:S01]  /*03c0*/  ULEA.HI UR4, UR4, UR5, URZ, 0x7 ;  /* 0x0000000504047291 */ /* 0x000fe2000f8f383f */
[----:B------:R-:W2:Y:S03]  /*03d0*/  S2R R0, SR_TID.X ;  /* 0x0000000000007919 */ /* 0x000ea60000002100 */
        /* <DEDUP_REMOVED lines=15> */
[----:B------:R-:W-:Y:S01]  /*04d0*/  ULDC.64 UR4, c[0x0][0x2a0] ;  /* 0x0000a80000047ab9 */ /* 0x000fe20000000a00 */
[----:B------:R-:W-:Y:S01]  /*04e0*/  IADD3 R148, -R107, R148, RZ ;  /* 0x000000946b947210 */ /* 0x000fe20007ffe1ff */
[----:B------:R-:W-:Y:S01]  /*04f0*/  ULDC UR7, c[0x0][0x270] ;  /* 0x00009c0000077ab9 */ /* 0x000fe20000000800 */
[----:B------:R-:W-:Y:S01]  /*0500*/  LEA.HI R8, R9, R0, RZ, 0x2 ;  /* 0x0000000009087211 */ /* 0x000fe200078f10ff */
[----:B------:R-:W-:Y:S01]  /*0510*/  ULDC UR6, c[0x0][0x2c4] ;  /* 0x0000b10000067ab9 */ /* 0x000fe20000000800 */
[----:B------:R-:W-:Y:S01]  /*0520*/  LOP3.LUT P4, RZ, R0, 0x3, RZ, 0xc0, !PT ;  /* 0x0000000300ff7812 */ /* 0x000fe2000788c0ff */
[----:B------:R-:W-:Y:S04]  /*0530*/  BSSY B0, `(.L_x_4269) ;  /* 0x000002c000007945 */ /* 0x000fe80003800000 */
[----:B------:R-:W2:Y:S01]  /*0540*/  @!P0 LDC.64 R2, c[0x0][0x290] ;  /* 0x0000a400ff028b82 */ /* 0x000ea20000000a00 */
[----:B------:R-:W-:Y:S01]  /*0550*/  @!P0 SHF.R.S32.HI R7, RZ, 0x1f, R31 ;  /* 0x0000001fff078819 */ /* 0x000fe2000001141f */
[----:B-1----:R-:W-:-:S04]  /*0560*/  @P0 IMAD.WIDE.U32 R10, R146, R4, RZ ;  /* 0x00000004920a0225 */ /* 0x002fc800078e00ff */
[----:B------:R-:W-:Y:S01]  /*0570*/  @P0 IMAD R146, R146, R5, R11 ;  /* 0x0000000592920224 */ /* 0x000fe200078e020b */
[----:B------:R-:W-:-:S04]  /*0580*/  SHF.R.S32.HI R11, RZ, 0x2, R8 ;  /* 0x00000002ff0b7819 */ /* 0x000fc80000011408 */
[CC--:B------:R-:W-:Y:S02]  /*0590*/  ISETP.GE.AND P1, PT, R11.reuse, R148.reuse, PT ;  /* 0x000000940b00720c */ /* 0x0c0fe40003f26270 */
[----:B------:R-:W-:Y:S01]  /*05a0*/  ISETP.GE.OR P3, PT, R11, R148, P4 ;  /* 0x000000940b00720c */ /* 0x000fe20002766670 */
[-C--:B--2---:R-:W-:Y:S01]  /*05b0*/  @!P0 IMAD R6, R7, R2.reuse, RZ ;  /* 0x0000000207068224 */ /* 0x084fe200078e02ff */
[----:B------:R-:W-:Y:S01]  /*05c0*/  LOP3.LUT R7, R8, 0x1ffffffc, RZ, 0xc0, !PT ;  /* 0x1ffffffc08077812 */ /* 0x000fe200078ec0ff */
[----:B------:R-:W-:-:S04]  /*05d0*/  @!P0 IMAD.WIDE.U32 R12, R31, R2, RZ ;  /* 0x000000021f0c8225 */ /* 0x000fc800078e00ff */
[----:B------:R-:W-:Y:S01]  /*05e0*/  IMAD.IADD R7, R0, 0x1, -R7 ;  /* 0x0000000100077824 */ /* 0x000fe200078e0a07 */
[----:B------:R-:W-:Y:S01]  /*05f0*/  @!P0 MOV R10, R12 ;  /* 0x0000000c000a8202 */ /* 0x000fe20000000f00 */
[----:B------:R-:W-:Y:S01]  /*0600*/  @!P0 IMAD R3, R31, R3, R6 ;  /* 0x000000031f038224 */ /* 0x000fe200078e0206 */
[----:B------:R-:W-:Y:S01]  /*0610*/  SHF.R.S32.HI R0, RZ, 0x1f, R38 ;  /* 0x0000001fff007819 */ /* 0x000fe20000011426 */
[----:B------:R-:W-:Y:S02]  /*0620*/  IMAD.SHL.U32 R6, R7, 0x8, RZ ;  /* 0x0000000807067824 */ /* 0x000fe400078e00ff */
[----:B------:R-:W-:Y:S01]  /*0630*/  @!P0 IMAD.IADD R146, R13, 0x1, R3 ;  /* 0x000000010d928824 */ /* 0x000fe200078e0203 */
[----:B------:R-:W-:Y:S01]  /*0640*/  SHF.R.S32.HI R3, RZ, 0x1f, R107 ;  /* 0x0000001fff037819 */ /* 0x000fe2000001146b */
[----:B------:R-:W-:Y:S01]  /*0650*/  IMAD R9, R0, UR4, RZ ;  /* 0x0000000400097c24 */ /* 0x000fe2000f8e02ff */
[----:B------:R-:W-:Y:S01]  /*0660*/  SHF.R.S32.HI R7, RZ, 0x1f, R6 ;  /* 0x0000001fff077819 */ /* 0x000fe20000011406 */
[----:B------:R-:W-:-:S02]  /*0670*/  IMAD R2, R31, UR7, R38 ;  /* 0x000000071f027c24 */ /* 0x000fc4000f8e0226 */
[-C--:B------:R-:W-:Y:S02]  /*0680*/  IMAD R12, R3, R4.reuse, RZ ;  /* 0x00000004030c7224 */ /* 0x080fe400078e02ff */
[----:B------:R-:W-:-:S04]  /*0690*/  IMAD.WIDE.U32 R6, R107, R4, R6 ;  /* 0x000000046b067225 */ /* 0x000fc800078e0006 */
[----:B------:R-:W-:Y:S01]  /*06a0*/  IMAD R3, R107, R5, R12 ;  /* 0x000000056b037224 */ /* 0x000fe200078e020c */
[----:B------:R-:W-:Y:S01]  /*06b0*/  IADD3 R6, P0, R10, R6, RZ ;  /* 0x000000060a067210 */ /* 0x000fe20007f1e0ff */
[----:B------:R-:W-:Y:S02]  /*06c0*/  IMAD R9, R38, UR5, R9 ;  /* 0x0000000526097c24 */ /* 0x000fe4000f8e0209 */
[----:B------:R-:W-:Y:S01]  /*06d0*/  IMAD R2, R2, UR6, R107 ;  /* 0x0000000602027c24 */ /* 0x000fe2000f8e026b */
[----:B------:R-:W-:Y:S01]  /*06e0*/  IADD3.X R7, R146, R7, R3, P0, !PT ;  /* 0x0000000792077210 */ /* 0x000fe200007fe403 */
[----:B------:R-:W-:-:S03]  /*06f0*/  VIADD R3, R11, 0x20 ;  /* 0x000000200b037836 */ /* 0x000fc60000000000 */
[----:B------:R-:W-:Y:S01]  /*0700*/  IADD3 R0, P0, R2, R11, RZ ;  /* 0x0000000b02007210 */ /* 0x000fe20007f1e0ff */
[----:B------:R-:W-:Y:S01]  /*0710*/  IMAD.WIDE.U32 R38, R38, UR4, R6 ;  /* 0x0000000426267c25 */ /* 0x000fe2000f8e0006 */
[----:B------:R-:W-:Y:S02]  /*0720*/  ISETP.GE.AND P2, PT, R3, R148, PT ;  /* 0x000000940300720c */ /* 0x000fe40003f46270 */
[----:B------:R-:W-:Y:S02]  /*0730*/  SHF.R.S32.HI R7, RZ, 0x1f, R11 ;  /* 0x0000001fff077819 */ /* 0x000fe4000001140b */
[----:B------:R-:W-:Y:S01]  /*0740*/  IADD3 R9, R39, R9, RZ ;  /* 0x0000000927097210 */ /* 0x000fe20007ffe0ff */
[----:B------:R-:W-:Y:S08]  /*0750*/  @P1 BRA `(.L_x_4270) ;  /* 0x0000000000241947 */ /* 0x000ff00003800000 */
        /* <DEDUP_REMOVED lines=9> */
.L_x_4270:
[----:B------:R-:W-:Y:S05]  /*07f0*/  BSYNC B0 ;  /* 0x0000000000007941 */ /* 0x000fea0003800000 */
.L_x_4269:
        /* <DEDUP_REMOVED lines=13> */
.L_x_4272:
[----:B------:R-:W-:Y:S05]  /*08d0*/  BSYNC B0 ;  /* 0x0000000000007941 */ /* 0x000fea0003800000 */
.L_x_4271:
        /* <DEDUP_REMOVED lines=11> */
.L_x_4268:
        /* <DEDUP_REMOVED lines=24> */
.L_x_4273:
        /* <DEDUP_REMOVED lines=35> */
[----:B------:R-:W-:-:S05]  /*0d40*/  IMAD.MOV R10, RZ, RZ, -R11 ;  /* 0x000000ffff0a7224 */ /* 0x000fca00078e0a0b */
[----:B------:R-:W2:Y:S01]  /*0d50*/  F2I.FTZ.U32.TRUNC.NTZ R15, R14 ;  /* 0x0000000e000f7305 */ /* 0x000ea2000021f000 */
[----:B------:R-:W-:-:S05]  /*0d60*/  IMAD R33, R12, R10, R33 ;  /* 0x0000000a0c217224 */ /* 0x000fca00078e0221 */
[----:B------:R-:W-:Y:S01]  /*0d70*/  SHF.R.S32.HI R25, RZ, 0x1f, R33 ;  /* 0x0000001fff197819 */ /* 0x000fe20000011421 */
[----:B--2---:R-:W-:Y:S01]  /*0d80*/  IMAD.MOV R3, RZ, RZ, -R15 ;  /* 0x000000ffff037224 */ /* 0x004fe200078e0a0f */
        /* <DEDUP_REMOVED lines=26> */
[----:B------:R-:W-:-:S03]  /*0f30*/  IMAD R3, R8, R3, R5 ;  /* 0x0000000308037224 */ /* 0x000fc600078e0205 */
[----:B------:R-:W-:Y:S01]  /*0f40*/  IADD3 R13, R13, R10, RZ ;  /* 0x0000000a0d0d7210 */ /* 0x000fe20007ffe0ff */
[----:B-1----:R-:W-:-:S04]  /*0f50*/  IMAD R10, R25, R92, RZ ;  /* 0x0000005c190a7224 */ /* 0x002fc800078e02ff */
[C---:B------:R-:W-:Y:S02]  /*0f60*/  IMAD R9, R33.reuse, R93, R10 ;  /* 0x0000005d21097224 */ /* 0x040fe400078e020a */
[----:B------:R-:W-:-:S04]  /*0f70*/  IMAD.WIDE.U32 R10, R33, R92, R12 ;  /* 0x0000005c210a7225 */ /* 0x000fc800078e000c */
[----:B------:R-:W-:Y:S01]  /*0f80*/  IMAD.WIDE.U32 R12, R8, R2, RZ ;  /* 0x00000002080c7225 */ /* 0x000fe200078e00ff */
[----:B------:R-:W-:-:S03]  /*0f90*/  IADD3 R11, R11, R9, RZ ;  /* 0x000000090b0b7210 */ /* 0x000fc60007ffe0ff */
[----:B------:R-:W-:Y:S02]  /*0fa0*/  IMAD R9, R21, UR4, RZ ;  /* 0x0000000415097c24 */ /* 0x000fe4000f8e02ff */
[----:B------:R-:W-:-:S04]  /*0fb0*/  IMAD.WIDE.U32 R36, R4, UR4, R10 ;  /* 0x0000000404247c25 */ /* 0x000fc8000f8e000a */
[----:B------:R-:W-:Y:S02]  /*0fc0*/  IMAD R9, R4, UR5, R9 ;  /* 0x0000000504097c24 */ /* 0x000fe4000f8e0209 */
[----:B------:R-:W-:Y:S01]  /*0fd0*/  IMAD.MOV.U32 R30, RZ, RZ, R12 ;  /* 0x000000ffff1e7224 */ /* 0x000fe200078e000c */
[----:B------:R-:W-:Y:S02]  /*0fe0*/  IADD3 R12, R13, R3, RZ ;  /* 0x000000030d0c7210 */ /* 0x000fe40007ffe0ff */
[----:B------:R-:W-:Y:S01]  /*0ff0*/  IADD3 R10, R37, R9, RZ ;  /* 0x00000009250a7210 */ /* 0x000fe20007ffe0ff */
[----:B------:R-:W-:Y:S06]  /*1000*/  BRA `(.L_x_4275) ;  /* 0x0000000400407947 */ /* 0x000fec0003800000 */
.L_x_4274:
        /* <DEDUP_REMOVED lines=49> */
.L_x_4276:
[----:B------:R-:W-:Y:S01]  /*1320*/  MOV R16, R12 ;  /* 0x0000000c00107202 */ /* 0x000fe20000000f00 */
[----:B------:R-:W-:Y:S01]  /*1330*/  IMAD R8, R25, R92, RZ ;  /* 0x0000005c19087224 */ /* 0x000fe200078e02ff */
[----:B------:R-:W-:Y:S02]  /*1340*/  MOV R17, R9 ;  /* 0x0000000900117202 */ /* 0x000fe40000000f00 */
[----:B------:R-:W-:Y:S01]  /*1350*/  @!P0 LOP3.LUT R14, RZ, R15, RZ, 0x33, !PT ;  /* 0x0000000fff0e8212 */ /* 0x000fe200078e33ff */
[-C--:B------:R-:W-:Y:S01]  /*1360*/  IMAD R9, R93, R33.reuse, R8 ;  /* 0x000000215d097224 */ /* 0x080fe200078e0208 */
[----:B------:R-:W-:Y:S01]  /*1370*/  @P3 IADD3 R10, R13, R10, RZ ;  /* 0x0000000a0d0a3210 */ /* 0x000fe20007ffe0ff */
[----:B------:R-:W-:Y:S01]  /*1380*/  IMAD.WIDE.U32 R16, R92, R33, R16 ;  /* 0x000000215c107225 */ /* 0x000fe200078e0010 */
[----:B------:R-:W-:-:S04]  /*1390*/  SHF.R.S32.HI R21, RZ, 0x1f, R14 ;  /* 0x0000001fff157819 */ /* 0x000fc8000001140e */
[----:B------:R-:W-:Y:S01]  /*13a0*/  IADD3 R17, R17, R9, RZ ;  /* 0x0000000911117210 */ /* 0x000fe20007ffe0ff */
[----:B--2---:R-:W-:Y:S02]  /*13b0*/  IMAD R12, R21, R2, RZ ;  /* 0x00000002150c7224 */ /* 0x004fe400078e02ff */
[----:B-1----:R-:W-:Y:S01]  /*13c0*/  @P3 IMAD.WIDE.U32 R8, R10, R4, RZ ;  /* 0x000000040a083225 */ /* 0x002fe200078e00ff */
[----:B------:R-:W-:-:S03]  /*13d0*/  MOV R4, R14 ;  /* 0x0000000e00047202 */ /* 0x000fc60000000f00 */
[----:B------:R-:W-:Y:S01]  /*13e0*/  IMAD.WIDE.U32 R36, R14, R2, R16 ;  /* 0x000000020e247225 */ /* 0x000fe200078e0010 */
[----:B------:R-:W-:-:S03]  /*13f0*/  @P3 MOV R30, R8 ;  /* 0x00000008001e3202 */ /* 0x000fc60000000f00 */
[----:B------:R-:W-:Y:S02]  /*1400*/  IMAD R3, R14, R3, R12 ;  /* 0x000000030e037224 */ /* 0x000fe400078e020c */
[----:B------:R-:W-:-:S03]  /*1410*/  @P3 IMAD R12, R10, R5, R9 ;  /* 0x000000050a0c3224 */ /* 0x000fc600078e0209 */
        /* <DEDUP_REMOVED lines=15> */
.L_x_4275:
[----:B------:R-:W-:Y:S01]  /*1510*/  SHF.R.S32.HI R19, RZ, 0x1f, R0 ;  /* 0x0000001fff137819 */ /* 0x000fe20000011400 */
[----:B------:R-:W-:Y:S01]  /*1520*/  VIADD R147, R104, 0xffffffff ;  /* 0xffffffff68937836 */ /* 0x000fe20000000000 */
[----:B------:R-:W-:Y:S01]  /*1530*/  ISETP.NE.AND P0, PT, R146, -0x1, PT ;  /* 0xffffffff9200780c */ /* 0x000fe20003f05270 */
[----:B------:R-:W-:Y:S01]  /*1540*/  IMAD.IADD R142, R148, 0x1, -R107 ;  /* 0x00000001948e7824 */ /* 0x000fe200078e0a6b */
[-C--:B-----5:R-:W-:Y:S01]  /*1550*/  LEA.HI R11, R19, R0.reuse, RZ, 0x2 ;  /* 0x00000000130b7211 */ /* 0x0a0fe200078f10ff */
[----:B------:R-:W-:Y:S01]  /*1560*/  IMAD.SHL.U32 R5, R147, 0x80, RZ ;  /* 0x0000008093057824 */ /* 0x000fe200078e00ff */
[----:B------:R-:W-:Y:S01]  /*1570*/  LEA.HI R15, R19, R0, RZ, 0x3 ;  /* 0x00000000130f7211 */ /* 0x000fe200078f18ff */
[----:B------:R-:W-:Y:S01]  /*1580*/  ULDC.64 UR4, c[0x0][0x258] ;  /* 0x0000960000047ab9 */ /* 0x000fe20000000a00 */
[----:B------:R-:W-:Y:S01]  /*1590*/  SHF.R.S32.HI R22, RZ, 0x2, R11 ;  /* 0x00000002ff167819 */ /* 0x000fe2000001140b */
[----:B------:R-:W-:Y:S01]  /*15a0*/  IMAD.IADD R16, R6, 0x1, -R5 ;  /* 0x0000000106107824 */ /* 0x000fe200078e0a05 */
[----:B------:R-:W-:Y:S01]  /*15b0*/  LOP3.LUT R13, R11, 0xfffffffc, RZ, 0xc0, !PT ;  /* 0xfffffffc0b0d7812 */ /* 0x000fe200078ec0ff */
[----:B------:R-:W-:Y:S01]  /*15c0*/  ULDC.64 UR6, c[0x0][0x268] ;  /* 0x00009a0000067ab9 */ /* 0x000fe20000000a00 */
[C---:B------:R-:W-:Y:S01]  /*15d0*/  ISETP.GE.AND P1, PT, R22.reuse, R142, PT ;  /* 0x0000008e1600720c */ /* 0x040fe20003f26270 */
[C---:B------:R-:W-:Y:S01]  /*15e0*/  VIADD R17, R22.reuse, 0x20 ;  /* 0x0000002016117836 */ /* 0x040fe20000000000 */
[----:B------:R-:W-:Y:S01]  /*15f0*/  ISETP.GE.AND P4, PT, R22, R16, PT ;  /* 0x000000101600720c */ /* 0x000fe20003f86270 */
[----:B------:R-:W1:Y:S01]  /*1600*/  @!P0 LDC.64 R2, c[0x0][0x228] ;  /* 0x00008a00ff028b82 */ /* 0x000e620000000a00 */
[----:B------:R-:W-:Y:S01]  /*1610*/  @!P0 SHF.R.S32.HI R35, RZ, 0x1f, R31 ;  /* 0x0000001fff238819 */ /* 0x000fe2000001141f */
[----:B------:R-:W-:Y:S01]  /*1620*/  IMAD.IADD R150, R0, 0x1, -R13 ;  /* 0x0000000100967824 */ /* 0x000fe200078e0a0d */
[----:B------:R-:W-:Y:S01]  /*1630*/  ISETP.GE.AND P5, PT, R17, R142, PT ;  /* 0x0000008e1100720c */ /* 0x000fe20003fa6270 */
[----:B------:R-:W-:Y:S01]  /*1640*/  IMAD R21, R21, UR6, RZ ;  /* 0x0000000615157c24 */ /* 0x000fe2000f8e02ff */
[----:B------:R-:W-:Y:S01]  /*1650*/  SHF.R.S32.HI R14, RZ, 0x3, R15 ;  /* 0x00000003ff0e7819 */ /* 0x000fe2000001140f */
[----:B------:R-:W-:Y:S01]  /*1660*/  IMAD.SHL.U32 R150, R150, 0x8, RZ ;  /* 0x0000000896967824 */ /* 0x000fe200078e00ff */
[----:B------:R-:W-:Y:S01]  /*1670*/  SHF.R.S32.HI R23, RZ, 0x1f, R22 ;  /* 0x0000001fff177819 */ /* 0x000fe20000011416 */
[----:B------:R-:W2:Y:S01]  /*1680*/  @P0 LDC.64 R8, c[0x0][0x240] ;  /* 0x00009000ff080b82 */ /* 0x000ea20000000a00 */
[----:B------:R-:W-:-:S02]  /*1690*/  LEA.HI R94, R19, R0, RZ, 0x5 ;  /* 0x00000000135e7211 */ /* 0x000fc400078f28ff */
[C---:B------:R-:W-:Y:S01]  /*16a0*/  IADD3 R30, P2, R150.reuse, R30, RZ ;  /* 0x0000001e961e7210 */ /* 0x040fe20007f5e0ff */
[----:B------:R-:W3:Y:S01]  /*16b0*/  @!P4 S2R R27, SR_CgaCtaId ;  /* 0x00000000001bc919 */ /* 0x000ee20000008800 */
[----:B------:R-:W-:Y:S01]  /*16c0*/  IADD3 R36, P3, R150, R36, RZ ;  /* 0x0000002496247210 */ /* 0x000fe20007f7e0ff */
[----:B------:R-:W-:Y:S01]  /*16d0*/  IMAD.WIDE R42, R43, 0x40, R22 ;  /* 0x000000402b2a7825 */ /* 0x000fe200078e0216 */
[----:B------:R-:W-:Y:S01]  /*16e0*/  SHF.R.S32.HI R108, RZ, 0x5, R94 ;  /* 0x00000005ff6c7819 */ /* 0x000fe2000001145e */
[----:B------:R-:W4:Y:S01]  /*16f0*/  @!P5 S2R R29, SR_CgaCtaId ;  /* 0x00000000001dd919 */ /* 0x000f220000008800 */
[----:B------:R-:W-:Y:S01]  /*1700*/  LOP3.LUT R15, R15, 0xfffffff8, RZ, 0xc0, !PT ;  /* 0xfffffff80f0f7812 */ /* 0x000fe200078ec0ff */
[----:B------:R-:W-:Y:S01]  /*1710*/  IMAD R98, R23, R92, RZ ;  /* 0x0000005c17627224 */ /* 0x000fe200078e02ff */
[----:B------:R-:W4:Y:S01]  /*1720*/  LDC.64 R96, c[0x0][0x250] ;  /* 0x00009400ff607b82 */ /* 0x000f220000000a00 */
[----:B------:R-:W-:Y:S02]  /*1730*/  IMAD R107, R108, 0x10, R107 ;  /* 0x000000106c6b7824 */ /* 0x000fe400078e026b */
[----:B------:R-:W-:-:S02]  /*1740*/  IMAD R98, R22, R93, R98 ;  /* 0x0000005d16627224 */ /* 0x000fc400078e0262 */
[-C--:B-1----:R-:W-:Y:S02]  /*1750*/  @!P0 IMAD R18, R35, R2.reuse, RZ ;  /* 0x0000000223128224 */ /* 0x082fe400078e02ff */
[----:B------:R-:W-:Y:S02]  /*1760*/  IMAD.SHL.U32 R35, R14, 0x40, RZ ;  /* 0x000000400e237824 */ /* 0x000fe400078e00ff */
[----:B------:R-:W-:Y:S01]  /*1770*/  @!P0 IMAD.WIDE.U32 R44, R31, R2, RZ ;  /* 0x000000021f2c8225 */ /* 0x000fe200078e00ff */
[----:B------:R-:W-:Y:S02]  /*1780*/  @!P4 MOV R2, 0x400 ;  /* 0x000004000002c802 */ /* 0x000fe40000000f00 */
[----:B------:R-:W-:Y:S01]  /*1790*/  LOP3.LUT R35, R35, 0xc0, RZ, 0xc0, !PT ;  /* 0x000000c023237812 */ /* 0x000fe200078ec0ff */
[----:B--2---:R-:W-:-:S03]  /*17a0*/  @P0 IMAD.WIDE.U32 R40, R146, R8, RZ ;  /* 0x0000000892280225 */ /* 0x004fc600078e00ff */
[----:B------:R-:W-:Y:S01]  /*17b0*/  SHF.R.U32.HI R20, RZ, 0x3, R35 ;  /* 0x00000003ff147819 */ /* 0x000fe20000011623 */
[----:B------:R-:W-:Y:S01]  /*17c0*/  @!P0 IMAD R13, R31, R3, R18 ;  /* 0x000000031f0d8224 */ /* 0x000fe200078e0212 */
[----:B------:R-:W-:Y:S01]  /*17d0*/  LOP3.LUT R31, R35, 0x18, R150, 0xf8, !PT ;  /* 0x00000018231f7812 */ /* 0x000fe200078ef896 */
[----:B------:R-:W-:Y:S01]  /*17e0*/  @P0 IMAD R3, R146, R9, R41 ;  /* 0x0000000992030224 */ /* 0x000fe200078e0229 */
[----:B------:R-:W-:Y:S01]  /*17f0*/  SHF.R.S32.HI R41, RZ, 0x1f, R38 ;  /* 0x0000001fff297819 */ /* 0x000fe20000011426 */
[----:B------:R-:W-:Y:S01]  /*1800*/  @P0 IMAD.MOV.U32 R34, RZ, RZ, R40 ;  /* 0x000000ffff220224 */ /* 0x000fe200078e0028 */
[----:B------:R-:W1:Y:S01]  /*1810*/  @!P1 LDC.64 R8, c[0x0][0x240] ;  /* 0x00009000ff089b82 */ /* 0x000e620000000a00 */
[----:B------:R-:W-:Y:S01]  /*1820*/  @!P0 IMAD.MOV.U32 R34, RZ, RZ, R44 ;  /* 0x000000ffff228224 */ /* 0x000fe200078e002c */
[----:B------:R-:W-:Y:S01]  /*1830*/  LOP3.LUT R20, R31, R20, RZ, 0x3c, !PT ;  /* 0x000000141f147212 */ /* 0x000fe200078e3cff */
[----:B------:R-:W-:Y:S01]  /*1840*/  @!P0 IMAD.IADD R3, R45, 0x1, R13 ;  /* 0x000000012d038824 */ /* 0x000fe200078e020d */
[----:B------:R-:W-:Y:S01]  /*1850*/  SHF.R.S32.HI R13, RZ, 0x1f, R150 ;  /* 0x0000001fff0d7819 */ /* 0x000fe20000011496 */
[----:B------:R-:W-:Y:S01]  /*1860*/  IMAD R41, R41, UR4, RZ ;  /* 0x0000000429297c24 */ /* 0x000fe2000f8e02ff */
[----:B------:R-:W-:Y:S01]  /*1870*/  IADD3 R34, P0, R150, R34, RZ ;  /* 0x0000002296227210 */ /* 0x000fe20007f1e0ff */
[----:B------:R-:W-:Y:S01]  /*1880*/  IMAD.SHL.U32 R14, R14, 0x8, RZ ;  /* 0x000000080e0e7824 */ /* 0x000fe200078e00ff */
[----:B---3--:R-:W-:Y:S01]  /*1890*/  @!P4 LEA R27, R27, R2, 0x18 ;  /* 0x000000021b1bc211 */ /* 0x008fe200078ec0ff */
[----:B------:R-:W-:Y:S01]  /*18a0*/  IMAD.X R31, R13, 0x1, R12, P2 ;  /* 0x000000010d1f7824 */ /* 0x000fe200010e060c */
[----:B------:R-:W-:Y:S01]  /*18b0*/  ISETP.GE.AND P2, PT, R17, R16, PT ;  /* 0x000000101100720c */ /* 0x000fe20003f46270 */
[C---:B------:R-:W-:Y:S01]  /*18c0*/  IMAD.X R37, R13.reuse, 0x1, R10, P3 ;  /* 0x000000010d257824 */ /* 0x040fe200018e060a */
[----:B------:R-:W-:Y:S01]  /*18d0*/  @!P5 MOV R10, 0x400 ;  /* 0x00000400000ad802 */ /* 0x000fe20000000f00 */
[----:B------:R-:W-:Y:S01]  /*18e0*/  IMAD.X R35, R13, 0x1, R3, P0 ;  /* 0x000000010d237824 */ /* 0x000fe200000e0603 */
[----:B------:R-:W-:Y:S01]  /*18f0*/  @!P5 IADD3 R18, P0, R42, 0x20, RZ ;  /* 0x000000202a12d810 */ /* 0x000fe20007f1e0ff */
[----:B------:R-:W2:Y:S01]  /*1900*/  @!P1 LDC.64 R12, c[0x0][0x210] ;  /* 0x00008400ff0c9b82 */ /* 0x000ea20000000a00 */
[----:B----4-:R-:W-:Y:S01]  /*1910*/  @!P5 LEA R29, R29, R10, 0x18 ;  /* 0x0000000a1d1dd211 */ /* 0x010fe200078ec0ff */
[C---:B------:R-:W-:Y:S01]  /*1920*/  IMAD R41, R38.reuse, UR5, R41 ;  /* 0x0000000526297c24 */ /* 0x040fe2000f8e0229 */
[----:B------:R-:W-:Y:S01]  /*1930*/  LEA.HI R10, R11, R22, RZ, 0x1 ;  /* 0x000000160b0a7211 */ /* 0x000fe200078f08ff */
[----:B------:R-:W-:Y:S01]  /*1940*/  IMAD.WIDE.U32 R38, R38, UR4, R34 ;  /* 0x0000000426267c25 */ /* 0x000fe2000f8e0022 */
[----:B------:R-:W-:-:S03]  /*1950*/  UMOV UR5, 0x400 ;  /* 0x0000040000057882 */ /* 0x000fc60000000000 */
[----:B------:R-:W3:Y:S01]  /*1960*/  @!P5 LDC.64 R2, c[0x0][0x240] ;  /* 0x00009000ff02db82 */ /* 0x000ee20000000a00 */
[----:B------:R-:W-:Y:S01]  /*1970*/  IMAD.IADD R41, R39, 0x1, R41 ;  /* 0x0000000127297824 */ /* 0x000fe200078e0229 */
[----:B------:R-:W-:Y:S01]  /*1980*/  LOP3.LUT R39, R10, 0x7fffffe, RZ, 0xc0, !PT ;  /* 0x07fffffe0a277812 */ /* 0x000fe200078ec0ff */
[-C--:B-1----:R-:W-:Y:S02]  /*1990*/  @!P1 IMAD R24, R43, R8.reuse, RZ ;  /* 0x000000082b189224 */ /* 0x082fe400078e02ff */
[----:B------:R-:W-:Y:S02]  /*19a0*/  @!P1 IMAD.MOV.U32 R40, RZ, RZ, R38 ;  /* 0x000000ffff289224 */ /* 0x000fe400078e0026 */
[C---:B------:R-:W-:Y:S01]  /*19b0*/  @!P1 IMAD R24, R42.reuse, R9, R24 ;  /* 0x000000092a189224 */ /* 0x040fe200078e0218 */
[----:B------:R-:W1:Y:S01]  /*19c0*/  @!P5 LDC.64 R10, c[0x0][0x210] ;  /* 0x00008400ff0adb82 */ /* 0x000e620000000a00 */
[----:B------:R-:W-:Y:S02]  /*19d0*/  @!P5 IMAD.X R35, RZ, RZ, R43, P0 ;  /* 0x000000ffff23d224 */ /* 0x000fe400000e062b */
[----:B------:R-:W-:-:S04]  /*19e0*/  @!P1 IMAD.WIDE.U32 R42, R42, R8, R40 ;  /* 0x000000082a2a9225 */ /* 0x000fc800078e0028 */
[----:B------:R-:W-:Y:S01]  /*19f0*/  IMAD.IADD R39, R22, 0x1, -R39 ;  /* 0x0000000116277824 */ /* 0x000fe200078e0a27 */
[----:B------:R-:W4:Y:S01]  /*1a00*/  S2UR UR4, SR_CgaCtaId ;  /* 0x00000000000479c3 */ /* 0x000f220000008800 */
[----:B------:R-:W-:Y:S01]  /*1a10*/  @!P1 IMAD.IADD R24, R43, 0x1, R24 ;  /* 0x000000012b189824 */ /* 0x000fe200078e0218 */
[----:B--2---:R-:W-:Y:S01]  /*1a20*/  @!P1 LEA R34, P0, R42, R12, 0x1 ;  /* 0x0000000c2a229211 */ /* 0x004fe200078008ff */
[----:B------:R-:W-:Y:S02]  /*1a30*/  IMAD R39, R108, 0x8, R39 ;  /* 0x000000086c277824 */ /* 0x000fe400078e0227 */
[----:B------:R-:W-:-:S03]  /*1a40*/  IMAD.WIDE.U32 R36, R22, R92, R36 ;  /* 0x0000005c16247225 */ /* 0x000fc600078e0024 */
[----:B------:R-:W2:Y:S01]  /*1a50*/  @!P4 LDC.64 R8, c[0x0][0x218] ;  /* 0x00008600ff08cb82 */ /* 0x000ea20000000a00 */
[-C--:B---3--:R-:W-:Y:S01]  /*1a60*/  @!P5 IMAD R26, R35, R2.reuse, RZ ;  /* 0x00000002231ad224 */ /* 0x088fe200078e02ff */
[----:B------:R-:W-:Y:S01]  /*1a70*/  @!P1 LEA.HI.X R35, R42, R13, R24, 0x1, P0 ;  /* 0x0000000d2a239211 */ /* 0x000fe200000f0c18 */
[----:B------:R-:W-:Y:S01]  /*1a80*/  IMAD.U32 R12, R39, 0x20, R20 ;  /* 0x00000020270c7824 */ /* 0x000fe200078e0014 */
[C---:B------:R-:W-:Y:S01]  /*1a90*/  IADD3 R13, P0, R22.reuse, R33, RZ ;  /* 0x00000021160d7210 */ /* 0x040fe20007f1e0ff */
[----:B------:R-:W-:Y:S01]  /*1aa0*/  @!P5 IMAD.MOV.U32 R39, RZ, RZ, R41 ;  /* 0x000000ffff27d224 */ /* 0x000fe200078e0029 */
[----:B------:R-:W-:Y:S01]  /*1ab0*/  @!P2 MOV R41, 0x400 ;  /* 0x000004000029a802 */ /* 0x000fe20000000f00 */
[----:B------:R-:W-:Y:S02]  /*1ac0*/  VIADD R33, R22, 0x40 ;  /* 0x0000004016217836 */ /* 0x000fe40000000000 */
[C---:B------:R-:W-:Y:S02]  /*1ad0*/  @!P5 IMAD R20, R18.reuse, R3, R26 ;  /* 0x000000031214d224 */ /* 0x040fe400078e021a */
[----:B------:R-:W-:-:S02]  /*1ae0*/  @!P5 IMAD.WIDE.U32 R38, R18, R2, R38 ;  /* 0x000000021226d225 */ /* 0x000fc400078e0026 */
[----:B------:R-:W3:Y:S01]  /*1af0*/  @!P2 LDC.64 R2, c[0x0][0x218] ;  /* 0x00008600ff02ab82 */ /* 0x000ee20000000a00 */
[----:B------:R-:W3:Y:S01]  /*1b00*/  @!P2 S2R R18, SR_CgaCtaId ;  /* 0x000000000012a919 */ /* 0x000ee20000008800 */
[----:B------:R-:W-:Y:S01]  /*1b10*/  IMAD.X R25, R23, 0x1, R25, P0 ;  /* 0x0000000117197824 */ /* 0x000fe200000e0619 */
[----:B------:R-:W-:Y:S01]  /*1b20*/  ISETP.GE.AND P0, PT, R33, R16, PT ;  /* 0x000000102100720c */ /* 0x000fe20003f06270 */
[----:B------:R-:W-:Y:S01]  /*1b30*/  @!P5 IMAD.IADD R20, R39, 0x1, R20 ;  /* 0x000000012714d824 */ /* 0x000fe200078e0214 */
[C---:B-1----:R-:W-:Y:S01]  /*1b40*/  @!P5 LEA R10, P3, R38.reuse, R10, 0x1 ;  /* 0x0000000a260ad211 */ /* 0x042fe200078608ff */
[----:B------:R-:W-:Y:S01]  /*1b50*/  IMAD.MOV.U32 R99, RZ, RZ, R36 ;  /* 0x000000ffff637224 */ /* 0x000fe200078e0024 */
[----:B----4-:R-:W-:Y:S01]  /*1b60*/  ULEA UR4, UR4, UR5, 0x18 ;  /* 0x0000000504047291 */ /* 0x010fe2000f8ec03f */
[----:B------:R-:W-:Y:S01]  /*1b70*/  IMAD.IADD R98, R37, 0x1, R98 ;  /* 0x0000000125627824 */ /* 0x000fe200078e0262 */
[----:B------:R-:W-:Y:S01]  /*1b80*/  @!P5 LEA.HI.X R11, R38, R11, R20, 0x1, P3 ;  /* 0x0000000b260bd211 */ /* 0x000fe200018f0c14 */
[----:B------:R-:W-:Y:S01]  /*1b90*/  @!P5 IMAD R29, R12, 0x2, R29 ;  /* 0x000000020c1dd824 */ /* 0x000fe200078e021d */
[C---:B--2---:R-:W-:Y:S01]  /*1ba0*/  @!P4 LEA R36, P3, R99.reuse, R8, 0x1 ;  /* 0x000000086324c211 */ /* 0x044fe200078608ff */
[----:B------:R-:W-:Y:S01]  /*1bb0*/  VIADD R23, R22, 0x60 ;  /* 0x0000006016177836 */ /* 0x000fe20000000000 */
[----:B------:R-:W-:Y:S01]  /*1bc0*/  LEA R149, R12, UR4, 0x1 ;  /* 0x000000040c957c11 */ /* 0x000fe2000f8e08ff */
[----:B------:R-:W-:Y:S01]  /*1bd0*/  IMAD.WIDE.U32 R42, R92, 0x40, RZ ;  /* 0x000000405c2a7825 */ /* 0x000fe200078e00ff */
[----:B------:R-:W-:-:S02]  /*1be0*/  @!P4 LEA.HI.X R37, R99, R9, R98, 0x1, P3 ;  /* 0x000000096325c211 */ /* 0x000fc400018f0c62 */
[----:B------:R-:W1:Y:S01]  /*1bf0*/  @!P0 LDC.64 R8, c[0x0][0x218] ;  /* 0x00008600ff088b82 */ /* 0x000e620000000a00 */
[----:B------:R-:W-:Y:S01]  /*1c00*/  @!PT LDS RZ, [RZ] ;  /* 0x00000000fffff984 */ /* 0x000fe20000000800 */
[----:B------:R-:W-:Y:S01]  /*1c10*/  @!PT LDS RZ, [RZ] ;  /* 0x00000000fffff984 */ /* 0x000fe20000000800 */
[----:B------:R-:W-:Y:S01]  /*1c20*/  @!PT LDS RZ, [RZ] ;  /* 0x00000000fffff984 */ /* 0x000fe20000000800 */
[----:B------:R2:W-:Y:S01]  /*1c30*/  @!P1 LDGSTS.E.BYPASS.LTC128B.128 [R149], desc[UR8][R34.64] ;  /* 0x0000000022959fae */ /* 0x0005e2000b901d48 */
[----:B------:R-:W-:Y:S01]  /*1c40*/  @!P2 LEA R39, P1, R92, R99, 0x5 ;  /* 0x000000635c27a211 */ /* 0x000fe200078228ff */
[----:B------:R-:W-:Y:S01]  /*1c50*/  @!P4 IMAD R27, R12, 0x2, R27 ;  /* 0x000000020c1bc824 */ /* 0x000fe200078e021b */
[----:B------:R-:W-:Y:S01]  /*1c60*/  @!P0 MOV R24, 0x400 ;  /* 0x0000040000188802 */ /* 0x000fe20000000f00 */
[----:B------:R4:W-:Y:S01]  /*1c70*/  @!P5 LDGSTS.E.BYPASS.LTC128B.128 [R29+0x800], desc[UR8][R10.64] ;  /* 0x008000000a1ddfae */ /* 0x0009e2000b901d48 */
[----:B------:R-:W-:Y:S01]  /*1c80*/  @!P2 LEA.HI.X R20, R92, R98, R93, 0x5, P1 ;  /* 0x000000625c14a211 */ /* 0x000fe200008f2c5d */
[----:B------:R-:W-:Y:S01]  /*1c90*/  IMAD.WIDE.U32 R30, R4, UR6, R30 ;  /* 0x00000006041e7c25 */ /* 0x000fe2000f8e001e */
[-C--:B------:R-:W-:Y:S01]  /*1ca0*/  ISETP.GE.AND P5, PT, R23, R16.reuse, PT ;  /* 0x000000101700720c */ /* 0x080fe20003fa6270 */
[----:B------:R-:W-:Y:S01]  /*1cb0*/  @!P4 LDGSTS.E.BYPASS.LTC128B.128 [R27+0x1000], desc[UR8][R36.64] ;  /* 0x01000000241bcfae */ /* 0x000fe2000b901d48 */
[----:B------:R-:W-:-:S02]  /*1cc0*/  ISETP.GE.AND P4, PT, R22, R16, PT ;  /* 0x000000101600720c */ /* 0x000fc40003f86270 */
[----:B---3--:R-:W-:-:S05]  /*1cd0*/  @!P2 LEA R41, R18, R41, 0x18 ;  /* 0x000000291229a211 */ /* 0x008fca00078ec0ff */
[----:B------:R-:W-:Y:S01]  /*1ce0*/  @!P2 IMAD R41, R12, 0x2, R41 ;  /* 0x000000020c29a824 */ /* 0x000fe200078e0229 */
[----:B--2---:R-:W-:Y:S02]  /*1cf0*/  @!P2 LEA R34, P3, R39, R2, 0x1 ;  /* 0x000000022722a211 */ /* 0x004fe400078608ff */
[----:B------:R-:W-:Y:S01]  /*1d00*/  @!P0 IADD3 R2, P1, R99, R42, RZ ;  /* 0x0000002a63028210 */ /* 0x000fe20007f3e0ff */
[----:B----4-:R-:W-:Y:S01]  /*1d10*/  IMAD.SHL.U32 R11, R93, 0x40, RZ ;  /* 0x000000405d0b7824 */ /* 0x010fe200078e00ff */
[----:B------:R-:W-:Y:S01]  /*1d20*/  @!P2 LEA.HI.X R35, R39, R3, R20, 0x1, P3 ;  /* 0x000000032723a211 */ /* 0x000fe200018f0c14 */
[----:B------:R-:W2:Y:S01]  /*1d30*/  @!P5 S2R R10, SR_CgaCtaId ;  /* 0x00000000000ad919 */ /* 0x000ea20000008800 */
[----:B------:R-:W-:Y:S01]  /*1d40*/  LEA.HI R3, R19, R0, RZ, 0x4 ;  /* 0x0000000013037211 */ /* 0x000fe200078f20ff */
[----:B------:R-:W-:Y:S01]  /*1d50*/  IMAD.IADD R20, R0, 0x1, -R15 ;  /* 0x0000000100147824 */ /* 0x000fe200078e0a0f */
[----:B------:R-:W-:Y:S01]  /*1d60*/  ISETP.GE.AND P3, PT, R17, R16, PT ;  /* 0x000000101100720c */ /* 0x000fe20003f66270 */
[----:B------:R-:W-:Y:S01]  /*1d70*/  @!P2 LDGSTS.E.BYPASS.LTC128B.128 [R41+0x1800], desc[UR8][R34.64] ;  /* 0x018000002229afae */ /* 0x000fe2000b901d48 */
[----:B------:R-:W-:-:S02]  /*1d80*/  @!P0 IADD3.X R42, R98, R43, R11, P1, !PT ;  /* 0x0000002b622a8210 */ /* 0x000fc40000ffe40b */
[C---:B------:R-:W-:Y:S01]  /*1d90*/  LOP3.LUT R17, R3.reuse, 0xfffffff0, RZ, 0xc0, !PT ;  /* 0xfffffff003117812 */ /* 0x040fe200078ec0ff */
[----:B------:R-:W3:Y:S01]  /*1da0*/  @!P0 S2R R11, SR_CgaCtaId ;  /* 0x00000000000b8919 */ /* 0x000ee20000008800 */
[----:B-1----:R-:W-:Y:S02]  /*1db0*/  @!P0 LEA R18, P1, R2, R8, 0x1 ;  /* 0x0000000802128211 */ /* 0x002fe400078208ff */
[----:B------:R-:W-:Y:S01]  /*1dc0*/  SHF.R.S32.HI R8, RZ, 0x4, R3 ;  /* 0x00000004ff087819 */ /* 0x000fe20000011403 */
[----:B------:R-:W-:Y:S01]  /*1dd0*/  IMAD.IADD R106, R0, 0x1, -R17 ;  /* 0x00000001006a7824 */ /* 0x000fe200078e0a11 */
[----:B------:R-:W-:Y:S02]  /*1de0*/  @!P0 LEA.HI.X R19, R2, R9, R42, 0x1, P1 ;  /* 0x0000000902138211 */ /* 0x000fe400008f0c2a */
[----:B------:R-:W-:Y:S02]  /*1df0*/  LEA.HI R17, R3, R8, RZ, 0x1 ;  /* 0x0000000803117211 */ /* 0x000fe400078f08ff */
[----:B------:R-:W-:-:S02]  /*1e00*/  LEA.HI R2, R106, R106, RZ, 0x1 ;  /* 0x0000006a6a027211 */ /* 0x000fc400078f08ff */
[----:B------:R-:W-:Y:S02]  /*1e10*/  LOP3.LUT R17, R17, 0xfffffffe, RZ, 0xc0, !PT ;  /* 0xfffffffe11117812 */ /* 0x000fe400078ec0ff */
[----:B------:R-:W-:Y:S02]  /*1e20*/  SHF.R.S32.HI R9, RZ, 0x1f, R106 ;  /* 0x0000001fff097819 */ /* 0x000fe4000001146a */
[----:B------:R-:W-:Y:S02]  /*1e30*/  LOP3.LUT R3, R2, 0x7fffffe, RZ, 0xc0, !PT ;  /* 0x07fffffe02037812 */ /* 0x000fe400078ec0ff */
[-C--:B------:R-:W-:Y:S02]  /*1e40*/  ISETP.GE.AND P2, PT, R33, R16.reuse, PT ;  /* 0x000000102100720c */ /* 0x080fe40003f46270 */
[----:B------:R-:W-:Y:S01]  /*1e50*/  ISETP.GE.AND P1, PT, R23, R16, PT ;  /* 0x000000101700720c */ /* 0x000fe20003f26270 */
[----:B------:R-:W-:Y:S01]  /*1e60*/  IMAD.IADD R16, R8, 0x1, -R17 ;  /* 0x0000000108107824 */ /* 0x000fe200078e0a11 */
[----:B------:R-:W-:Y:S01]  /*1e70*/  LEA.HI R9, R9, R106, RZ, 0x3 ;  /* 0x0000006a09097211 */ /* 0x000fe200078f18ff */
[----:B------:R-:W-:Y:S01]  /*1e80*/  IMAD.IADD R106, R106, 0x1, -R3 ;  /* 0x000000016a6a7824 */ /* 0x000fe200078e0a03 */
[--C-:B------:R-:W-:Y:S01]  /*1e90*/  SHF.R.S32.HI R17, RZ, 0x1, R2.reuse ;  /* 0x00000001ff117819 */ /* 0x100fe20000011402 */
[----:B------:R-:W-:Y:S01]  /*1ea0*/  IMAD R8, R4, UR7, R21 ;  /* 0x0000000704087c24 */ /* 0x000fe2000f8e0215 */
[----:B------:R-:W-:Y:S01]  /*1eb0*/  SHF.R.S32.HI R22, RZ, 0x1f, R2 ;  /* 0x0000001fff167819 */ /* 0x000fe20000011402 */
[----:B------:R-:W-:Y:S01]  /*1ec0*/  @!P5 IMAD.MOV.U32 R23, RZ, RZ, R98 ;  /* 0x000000ffff17d224 */ /* 0x000fe200078e0062 */
[----:B------:R-:W1:Y:S01]  /*1ed0*/  @!P5 LDC.64 R2, c[0x0][0x218] ;  /* 0x00008600ff02db82 */ /* 0x000e620000000a00 */
[----:B------:R-:W-:Y:S01]  /*1ee0*/  IMAD.IADD R31, R31, 0x1, R8 ;  /* 0x000000011f1f7824 */ /* 0x000fe200078e0208 */
[----:B------:R-:W-:Y:S01]  /*1ef0*/  LEA.HI R22, R22, R17, RZ, 0x2 ;  /* 0x0000001116167211 */ /* 0x000fe200078f10ff */
[----:B------:R-:W-:Y:S01]  /*1f00*/  ULDC.64 UR6, c[0x0][0x220] ;  /* 0x0000880000067ab9 */ /* 0x000fe20000000a00 */
[----:B------:R-:W-:Y:S01]  /*1f10*/  @!P5 MOV R21, 0x400 ;  /* 0x000004000015d802 */ /* 0x000fe20000000f00 */
[----:B------:R-:W-:Y:S01]  /*1f20*/  IMAD.WIDE.U32 R30, R13, R96, R30 ;  /* 0x000000600d1e7225 */ /* 0x000fe200078e001e */
[----:B------:R-:W-:-:S02]  /*1f30*/  LOP3.LUT R22, R22, 0xfffffffc, RZ, 0xc0, !PT ;  /* 0xfffffffc16167812 */ /* 0x000fc400078ec0ff */
[----:B---3--:R-:W-:Y:S01]  /*1f40*/  @!P0 LEA R15, R11, R24, 0x18 ;  /* 0x000000180b0f8211 */ /* 0x008fe200078ec0ff */
[----:B------:R-:W-:Y:S01]  /*1f50*/  IMAD.SHL.U32 R105, R9, 0x20, RZ ;  /* 0x0000002009697824 */ /* 0x000fe200078e00ff */
[----:B--2---:R-:W-:Y:S01]  /*1f60*/  @!P5 LEA R21, R10, R21, 0x18 ;  /* 0x000000150a15d211 */ /* 0x004fe200078ec0ff */
[----:B------:R-:W-:Y:S01]  /*1f70*/  IMAD.IADD R8, R17, 0x1, -R22 ;  /* 0x0000000111087824 */ /* 0x000fe200078e0a16 */
[----:B------:R-:W-:Y:S01]  /*1f80*/  LEA.HI R4, R20, R20, RZ, 0x1 ;  /* 0x0000001414047211 */ /* 0x000fe200078f08ff */
[----:B------:R-:W-:Y:S01]  /*1f90*/  @!P5 IMAD.MOV.U32 R22, RZ, RZ, R99 ;  /* 0x000000ffff16d224 */ /* 0x000fe200078e0063 */
[----:B------:R-:W-:Y:S01]  /*1fa0*/  LOP3.LUT R105, R105, 0xffffff00, RZ, 0xc0, !PT ;  /* 0xffffff0069697812 */ /* 0x000fe200078ec0ff */
[----:B------:R-:W-:Y:S01]  /*1fb0*/  @!P0 IMAD R15, R12, 0x2, R15 ;  /* 0x000000020c0f8824 */ /* 0x000fe200078e020f */
[----:B------:R-:W-:Y:S01]  /*1fc0*/  LOP3.LUT R11, R4, 0x7fffffe, RZ, 0xc0, !PT ;  /* 0x07fffffe040b7812 */ /* 0x000fe200078ec0ff */
[----:B------:R-:W-:Y:S01]  /*1fd0*/  @!P5 IMAD R10, R93, 0x60, RZ ;  /* 0x000000605d0ad824 */ /* 0x000fe200078e02ff */
[----:B------:R-:W-:Y:S01]  /*1fe0*/  SHF.R.S32.HI R4, RZ, 0x1, R4 ;  /* 0x00000001ff047819 */ /* 0x000fe20000011404 */
[----:B------:R-:W-:Y:S01]  /*1ff0*/  @!P5 IMAD.WIDE.U32 R22, R92, 0x60, R22 ;  /* 0x000000605c16d825 */ /* 0x000fe200078e0016 */
[----:B------:R2:W-:Y:S03]  /*2000*/  @!P0 LDGSTS.E.BYPASS.LTC128B.128 [R15+0x2000], desc[UR8][R18.64] ;  /* 0x02000000120f8fae */ /* 0x0005e6000b901d48 */
[----:B------:R-:W-:Y:S01]  /*2010*/  @!P5 IMAD.IADD R10, R23, 0x1, R10 ;  /* 0x00000001170ad824 */ /* 0x000fe200078e020a */
[----:B-1----:R-:W-:Y:S01]  /*2020*/  @!P5 LEA R2, P0, R22, R2, 0x1 ;  /* 0x000000021602d211 */ /* 0x002fe200078008ff */
[----:B------:R-:W-:-:S02]  /*2030*/  @!P5 IMAD R21, R12, 0x2, R21 ;  /* 0x000000020c15d824 */ /* 0x000fc400078e0215 */
[----:B------:R-:W-:Y:S01]  /*2040*/  IMAD.IADD R11, R20, 0x1, -R11 ;  /* 0x00000001140b7824 */ /* 0x000fe200078e0a0b */
[----:B------:R-:W-:Y:S01]  /*2050*/  @!P5 LEA.HI.X R3, R22, R3, R10, 0x1, P0 ;  /* 0x000000031603d211 */ /* 0x000fe200000f0c0a */
[----:B------:R-:W-:Y:S01]  /*2060*/  IMAD R20, R25, R96, RZ ;  /* 0x0000006019147224 */ /* 0x000fe200078e02ff */
[----:B------:R-:W-:Y:S01]  /*2070*/  LEA R144, P0, R30, UR6, 0x1 ;  /* 0x000000061e907c11 */ /* 0x000fe2000f8008ff */
[----:B------:R-:W-:Y:S01]  /*2080*/  IMAD.SHL.U32 R12, R4, 0x40, RZ ;  /* 0x00000040040c7824 */ /* 0x000fe200078e00ff */
[----:B------:R-:W-:Y:S01]  /*2090*/  SHF.L.U64.HI R10, R96, 0x5, R97 ;  /* 0x00000005600a7819 */ /* 0x000fe20000010261 */
[----:B------:R1:W-:Y:S01]  /*20a0*/  @!P5 LDGSTS.E.BYPASS.LTC128B.128 [R21+0x2800], desc[UR8][R2.64] ;  /* 0x028000000215dfae */ /* 0x0003e2000b901d48 */
[----:B------:R-:W-:Y:S02]  /*20b0*/  IMAD R20, R13, R97, R20 ;  /* 0x000000610d147224 */ /* 0x000fe400078e0214 */
[----:B------:R-:W-:Y:S01]  /*20c0*/  LOP3.LUT R17, R12, 0xc0, RZ, 0xc0, !PT ;  /* 0x000000c00c117812 */ /* 0x000fe200078ec0ff */
[----:B------:R-:W0:Y:S01]  /*20d0*/  LDGDEPBAR ;  /* 0x00000000000079af */ /* 0x000e220000000000 */
[----:B------:R-:W-:-:S02]  /*20e0*/  IMAD.IADD R143, R31, 0x1, R20 ;  /* 0x000000011f8f7824 */ /* 0x000fc400078e0214 */
[C---:B------:R-:W-:Y:S01]  /*20f0*/  IMAD R12, R16.reuse, 0x8, R11 ;  /* 0x00000008100c7824 */ /* 0x040fe200078e020b */
[----:B------:R-:W-:Y:S01]  /*2100*/  LOP3.LUT R14, R17, 0x8, R14, 0xf8, !PT ;  /* 0x00000008110e7812 */ /* 0x000fe200078ef80e */
[----:B------:R-:W-:Y:S01]  /*2110*/  IMAD.SHL.U32 R16, R16, 0x8, RZ ;  /* 0x0000000810107824 */ /* 0x000fe200078e00ff */
[----:B------:R-:W-:Y:S01]  /*2120*/  SHF.R.U32.HI R139, RZ, 0x3, R17 ;  /* 0x00000003ff8b7819 */ /* 0x000fe20000011611 */
[----:B------:R-:W-:Y:S01]  /*2130*/  IMAD.SHL.U32 R13, R96, 0x20, RZ ;  /* 0x00000020600d7824 */ /* 0x000fe200078e00ff */
[----:B------:R-:W-:Y:S01]  /*2140*/  LEA.HI.X R143, R30, UR7, R143, 0x1, P0 ;  /* 0x000000071e8f7c11 */ /* 0x000fe200080f0c8f */
[----:B--2---:R-:W-:Y:S01]  /*2150*/  IMAD.SHL.U32 R15, R8, 0x40, RZ ;  /* 0x00000040080f7824 */ /* 0x004fe200078e00ff */
[----:B------:R-:W-:Y:S01]  /*2160*/  LOP3.LUT R139, R14, R139, RZ, 0x3c, !PT ;  /* 0x0000008b0e8b7212 */ /* 0x000fe200078e3cff */
[----:B------:R-:W-:Y:S02]  /*2170*/  @!P1 IMAD R14, R97, 0xc0, RZ ;  /* 0x000000c0610e9824 */ /* 0x000fe400078e02ff */
[----:B------:R-:W-:Y:S01]  /*2180*/  @!P1 IMAD.MOV.U32 R145, RZ, RZ, R143 ;  /* 0x000000ffff919224 */ /* 0x000fe200078e008f */
[----:B------:R-:W-:Y:S01]  /*2190*/  LOP3.LUT R9, R15, 0xc0, RZ, 0xc0, !PT ;  /* 0x000000c00f097812 */ /* 0x000fe200078ec0ff */
[----:B------:R-:W-:-:S02]  /*21a0*/  IMAD.U32 R139, R12, 0x20, R139 ;  /* 0x000000200c8b7824 */ /* 0x000fc400078e008b */
[----:B------:R-:W-:-:S03]  /*21b0*/  @!P1 IMAD.WIDE.U32 R18, R96, 0xc0, R144 ;  /* 0x000000c060129825 */ /* 0x000fc600078e0090 */
[----:B------:R-:W-:Y:S01]  /*21c0*/  LEA R139, R139, UR4, 0x1 ;  /* 0x000000048b8b7c11 */ /* 0x000fe2000f8e08ff */
[----:B------:R-:W-:Y:S01]  /*21d0*/  @!P4 IMAD.MOV.U32 R145, RZ, RZ, R143 ;  /* 0x000000ffff91c224 */ /* 0x000fe200078e008f */
[----:B-1----:R-:W-:Y:S01]  /*21e0*/  LOP3.LUT R2, R9, 0x8, R16, 0xf8, !PT ;  /* 0x0000000809027812 */ /* 0x002fe200078ef810 */
[----:B------:R-:W-:-:S04]  /*21f0*/  DEPBAR.LE SB0, 0x0 ;  /* 0x000080000000791a */ /* 0x000fc80000000000 */
[----:B------:R-:W-:Y:S01]  /*2200*/  BAR.SYNC.DEFER_BLOCKING 0x0 ;  /* 0x0000000000007b1d */ /* 0x000fe20000010000 */
[----:B------:R-:W-:Y:S01]  /*2210*/  SHF.R.U32.HI R3, RZ, 0x3, R9 ;  /* 0x00000003ff037819 */ /* 0x000fe20000011609 */
[----:B------:R-:W-:Y:S01]  /*2220*/  IMAD R9, R108, 0x200, R105 ;  /* 0x000002006c097824 */ /* 0x000fe200078e0269 */
[-C--:B------:R-:W-:Y:S01]  /*2230*/  @!P3 LEA R16, P0, R13, R144.reuse, 0x1 ;  /* 0x000000900d10b211 */ /* 0x080fe200078008ff */
[----:B------:R-:W-:Y:S01]  /*2240*/  @!P1 IMAD.IADD R11, R19, 0x1, R14 ;  /* 0x00000001130b9824 */ /* 0x000fe200078e020e */
[----:B------:R-:W-:Y:S01]  /*2250*/  LOP3.LUT R3, R2, R3, RZ, 0x3c, !PT ;  /* 0x0000000302037212 */ /* 0x000fe200078e3cff */
[----:B------:R-:W-:Y:S01]  /*2260*/  IMAD R2, R106, 0x20, R9 ;  /* 0x000000206a027824 */ /* 0x000fe200078e0209 */
[----:B------:R-:W-:Y:S01]  /*2270*/  @!P3 LEA.HI.X R17, R13, R143, R10, 0x1, P0 ;  /* 0x0000008f0d11b211 */ /* 0x000fe200000f0c0a */
[----:B------:R-:W-:Y:S01]  /*2280*/  @!P1 IMAD.MOV.U32 R10, RZ, RZ, R18 ;  /* 0x000000ffff0a9224 */ /* 0x000fe200078e0012 */
[----:B------:R-:W-:Y:S01]  /*2290*/  @!P2 LEA R12, P0, R96, R144, 0x7 ;  /* 0x00000090600ca211 */ /* 0x000fe200078038ff */
[----:B------:R-:W-:-:S02]  /*22a0*/  IMAD.IADD R141, R3, 0x1, R2 ;  /* 0x00000001038d7824 */ /* 0x000fc400078e0202 */
[----:B------:R-:W-:Y:S01]  /*22b0*/  IMAD.MOV.U32 R2, RZ, RZ, 0x10 ;  /* 0x00000010ff027424 */ /* 0x000fe200078e00ff */
[----:B------:R-:W-:Y:S01]  /*22c0*/  @!P2 LEA.HI.X R13, R96, R143, R97, 0x7, P0 ;  /* 0x0000008f600da211 */ /* 0x000fe200000f3c61 */
[----:B------:R-:W-:Y:S01]  /*22d0*/  IMAD R106, R106, 0x20, R105 ;  /* 0x000000206a6a7824 */ /* 0x000fe200078e0269 */
[----:B------:R-:W-:Y:S02]  /*22e0*/  LEA R141, R141, UR4, 0x1 ;  /* 0x000000048d8d7c11 */ /* 0x000fe4000f8e08ff */
[----:B------:R-:W-:Y:S01]  /*22f0*/  LOP3.LUT P0, RZ, R4, 0x2, RZ, 0xc0, !PT ;  /* 0x0000000204ff7812 */ /* 0x000fe2000780c0ff */
[----:B------:R-:W-:Y:S01]  /*2300*/  IMAD.IADD R3, R3, 0x1, R106 ;  /* 0x0000000103037824 */ /* 0x000fe200078e026a */
[----:B------:R-:W-:Y:S04]  /*2310*/  @P4 STS [R149+0x3000], RZ ;  /* 0x003000ff95004388 */ /* 0x000fe80000000800 */
[----:B------:R-:W-:Y:S04]  /*2320*/  @P4 STS [R149+0x3004], RZ ;  /* 0x003004ff95004388 */ /* 0x000fe80000000800 */
[----:B------:R-:W-:Y:S04]  /*2330*/  @P4 STS.64 [R149+0x3008], RZ ;  /* 0x003008ff95004388 */ /* 0x000fe80000000a00 */
        /* <DEDUP_REMOVED lines=21> */
[C---:B------:R-:W-:Y:S02]  /*2490*/  SEL R4, R2.reuse, 0xfffffff0, !P1 ;  /* 0xfffffff002047807 */ /* 0x040fe40004800000 */
[----:B------:R-:W-:Y:S01]  /*24a0*/  SEL R2, R2, 0xfffffff0, !P0 ;  /* 0xfffffff002027807 */ /* 0x000fe20004000000 */
[----:B------:R-:W3:Y:S01]  /*24b0*/  LDSM.16.M88.4 R40, [R139+0x1000] ;  /* 0x001000008b28783b */ /* 0x000ee20000000200 */
[----:B------:R-:W-:Y:S01]  /*24c0*/  ISETP.GT.AND P1, PT, R104, 0x1, PT ;  /* 0x000000016800780c */ /* 0x000fe20003f24270 */
[----:B------:R-:W-:Y:S02]  /*24d0*/  IMAD R140, R4, 0x2, R141 ;  /* 0x00000002048c7824 */ /* 0x000fe400078e028d */
[----:B------:R-:W4:Y:S01]  /*24e0*/  LDSM.16.M88.4 R32, [R139+0x1400] ;  /* 0x001400008b20783b */ /* 0x000f220000000200 */
[----:B------:R-:W-:-:S03]  /*24f0*/  IMAD R95, R2, 0x2, R139 ;  /* 0x00000002025f7824 */ /* 0x000fc600078e028b */
[----:B------:R-:W-:Y:S04]  /*2500*/  LDSM.16.M88.4 R52, [R140] ;  /* 0x000000008c34783b */ /* 0x000fe80000000200 */
[----:B------:R-:W4:Y:S04]  /*2510*/  LDSM.16.M88.4 R84, [R95+0x1000] ;  /* 0x001000005f54783b */ /* 0x000f280000000200 */
[----:B------:R-:W4:Y:S04]  /*2520*/  LDSM.16.M88.4 R24, [R139+0x1800] ;  /* 0x001800008b18783b */ /* 0x000f280000000200 */
[----:B------:R-:W4:Y:S04]  /*2530*/  LDSM.16.M88.4 R80, [R95+0x1400] ;  /* 0x001400005f50783b */ /* 0x000f280000000200 */
[----:B------:R-:W4:Y:S04]  /*2540*/  LDSM.16.M88.4 R72, [R139+0x2400] ;  /* 0x002400008b48783b */ /* 0x000f280000000200 */
[----:B------:R-:W4:Y:S04]  /*2550*/  LDSM.16.M88.4 R64, [R139+0x2800] ;  /* 0x002800008b40783b */ /* 0x000f280000000200 */
[----:B-1----:R-:W1:Y:S04]  /*2560*/  LDSM.16.M88.4 R16, [R139+0x1c00] ;  /* 0x001c00008b10783b */ /* 0x002e680000000200 */
[----:B--2---:R-:W2:Y:S01]  /*2570*/  LDSM.16.M88.4 R8, [R139+0x2000] ;  /* 0x002000008b08783b */ /* 0x004ea20000000200 */
[C---:B---3--:R-:W-:Y:S03]  /*2580*/  HMMA.16816.F32 R44, R48.reuse, R40, RZ ;  /* 0x00000028302c723c */ /* 0x048fe600000018ff */
[----:B------:R-:W3:Y:S04]  /*2590*/  LDSM.16.M88.4 R88, [R139+0x2c00] ;  /* 0x002c00008b58783b */ /* 0x000ee80000000200 */
[----:B------:R-:W3:Y:S01]  /*25a0*/  LDSM.16.M88.4 R56, [R95+0x1800] ;  /* 0x001800005f38783b */ /* 0x000ee20000000200 */
[C---:B------:R-:W-:Y:S03]  /*25b0*/  HMMA.16816.F32 R40, R48.reuse, R42, RZ ;  /* 0x0000002a3028723c */ /* 0x040fe600000018ff */
[----:B------:R-:W-:Y:S03]  /*25c0*/  LDSM.16.M88.4 R100, [R95+0x1c00] ;  /* 0x001c00005f64783b */ /* 0x000fe60000000200 */
[C---:B----4-:R-:W-:Y:S01]  /*25d0*/  HMMA.16816.F32 R36, R48.reuse, R32, RZ ;  /* 0x000000203024723c */ /* 0x050fe200000018ff */
[----:B------:R-:W0:Y:S05]  /*25e0*/  LDGDEPBAR ;  /* 0x00000000000079af */ /* 0x000e2a0000000000 */
[----:B------:R-:W-:Y:S06]  /*25f0*/  HMMA.16816.F32 R32, R48, R34, RZ ;  /* 0x000000223020723c */ /* 0x000fec00000018ff */
[C---:B------:R-:W-:Y:S06]  /*2600*/  HMMA.16816.F32 R44, R52.reuse, R84, R44 ;  /* 0x00000054342c723c */ /* 0x040fec000000182c */
[----:B------:R-:W-:Y:S01]  /*2610*/  HMMA.16816.F32 R40, R52, R86, R40 ;  /* 0x000000563428723c */ /* 0x000fe20000001828 */
[----:B------:R-:W4:Y:S05]  /*2620*/  LDSM.16.M88.4 R84, [R95+0x2400] ;  /* 0x002400005f54783b */ /* 0x000f2a0000000200 */
[C---:B------:R-:W-:Y:S06]  /*2630*/  HMMA.16816.F32 R28, R48.reuse, R24, RZ ;  /* 0x00000018301c723c */ /* 0x040fec00000018ff */
[----:B------:R-:W-:Y:S06]  /*2640*/  HMMA.16816.F32 R24, R48, R26, RZ ;  /* 0x0000001a3018723c */ /* 0x000fec00000018ff */
[C---:B------:R-:W-:Y:S06]  /*2650*/  HMMA.16816.F32 R36, R52.reuse, R80, R36 ;  /* 0x000000503424723c */ /* 0x040fec0000001824 */
[----:B------:R-:W-:Y:S01]  /*2660*/  HMMA.16816.F32 R32, R52, R82, R32 ;  /* 0x000000523420723c */ /* 0x000fe20000001820 */
[----:B------:R-:W4:Y:S05]  /*2670*/  LDSM.16.M88.4 R80, [R95+0x2800] ;  /* 0x002800005f50783b */ /* 0x000f2a0000000200 */
        /* <DEDUP_REMOVED lines=13> */
[----:B------:R2:W3:Y:S01]  /*2750*/  LDSM.16.M88.4 R56, [R95+0x2c00] ;  /* 0x002c00005f38783b */ /* 0x0004e20000000200 */
[----:B------:R-:W-:-:S04]  /*2760*/  DEPBAR.LE SB0, 0x0 ;  /* 0x000080000000791a */ /* 0x000fc80000000000 */
[C---:B----4-:R-:W-:Y:S06]  /*2770*/  HMMA.16816.F32 R76, R52.reuse, R84, R76 ;  /* 0x00000054344c723c */ /* 0x050fec000000184c */
[----:B------:R-:W-:Y:S01]  /*2780*/  HMMA.16816.F32 R68, R52, R80, R68 ;  /* 0x000000503444723c */ /* 0x000fe20000001844 */
[----:B------:R-:W-:-:S05]  /*2790*/  LOP3.LUT R85, R94, 0xffffffe0, RZ, 0xc0, !PT ;  /* 0xffffffe05e557812 */ /* 0x000fca00078ec0ff */
[C---:B------:R-:W-:Y:S01]  /*27a0*/  HMMA.16816.F32 R20, R52.reuse, R100, R20 ;  /* 0x000000643414723c */ /* 0x040fe20000001814 */
[----:B------:R-:W-:Y:S01]  /*27b0*/  IMAD.IADD R80, R0, 0x1, -R85 ;  /* 0x0000000100507824 */ /* 0x000fe200078e0a55 */
[----:B--2---:R-:W2:Y:S04]  /*27c0*/  @!P1 LDC.64 R94, c[0x0][0x218] ;  /* 0x00008600ff5e9b82 */ /* 0x004ea80000000a00 */
[----:B------:R-:W-:Y:S01]  /*27d0*/  SHF.R.S32.HI R81, RZ, 0x1f, R80 ;  /* 0x0000001fff517819 */ /* 0x000fe20000011450 */
[----:B------:R-:W-:Y:S03]  /*27e0*/  HMMA.16816.F32 R16, R52, R102, R16 ;  /* 0x000000663410723c */ /* 0x000fe60000001810 */
[----:B------:R-:W-:-:S03]  /*27f0*/  LEA.HI R156, R81, R80, RZ, 0x2 ;  /* 0x00000050519c7211 */ /* 0x000fc600078f10ff */
[C---:B-1----:R-:W-:Y:S01]  /*2800*/  HMMA.16816.F32 R12, R52.reuse, R88, R12 ;  /* 0x00000058340c723c */ /* 0x042fe2000000180c */
[----:B------:R-:W-:Y:S01]  /*2810*/  SHF.R.S32.HI R156, RZ, 0x2, R156 ;  /* 0x00000002ff9c7819 */ /* 0x000fe2000001149c */
[----:B------:R-:W-:Y:S02]  /*2820*/  IMAD.SHL.U32 R102, R0, 0x2, RZ ;  /* 0x0000000200667824 */ /* 0x000fe400078e00ff */
[----:B------:R-:W-:Y:S01]  /*2830*/  VIADD R0, R139, 0x1000 ;  /* 0x000010008b007836 */ /* 0x000fe20000000000 */
[----:B------:R-:W-:Y:S01]  /*2840*/  IADD3 R107, R107, 0x1, R156 ;  /* 0x000000016b6b7810 */ /* 0x000fe20007ffe09c */
[----:B------:R-:W-:Y:S01]  /*2850*/  HMMA.16816.F32 R8, R52, R90, R8 ;  /* 0x0000005a3408723c */ /* 0x000fe20000001808 */
[----:B------:R-:W-:Y:S01]  /*2860*/  LOP3.LUT R102, R102, 0x6, RZ, 0xc0, !PT ;  /* 0x0000000666667812 */ /* 0x000fe200078ec0ff */
[----:B------:R-:W-:-:S04]  /*2870*/  IMAD R138, R2, 0x2, R0 ;  /* 0x00000002028a7824 */ /* 0x000fc800078e0200 */
[----:B------:R-:W-:Y:S01]  /*2880*/  HMMA.16816.F32 R72, R52, R86, R72 ;  /* 0x000000563448723c */ /* 0x000fe20000001848 */
[----:B------:R-:W-:Y:S01]  /*2890*/  BAR.SYNC.DEFER_BLOCKING 0x0 ;  /* 0x0000000000007b1d */ /* 0x000fe20000010000 */
[----:B--2---:R-:W-:-:S04]  /*28a0*/  @!P1 LEA R154, P0, R99, R94, 0x1 ;  /* 0x0000005e639a9211 */ /* 0x004fc800078008ff */
[----:B------:R-:W-:Y:S01]  /*28b0*/  HMMA.16816.F32 R64, R52, R82, R64 ;  /* 0x000000523440723c */ /* 0x000fe20000001840 */
[----:B------:R-:W-:-:S05]  /*28c0*/  @!P1 LEA.HI.X R155, R99, R95, R98, 0x1, P0 ;  /* 0x0000005f639b9211 */ /* 0x000fca00000f0c62 */
[C---:B---3--:R-:W-:Y:S06]  /*28d0*/  HMMA.16816.F32 R60, R52.reuse, R56, R60 ;  /* 0x00000038343c723c */ /* 0x048fec000000183c */
[----:B------:R-:W-:Y:S07]  /*28e0*/  HMMA.16816.F32 R48, R52, R58, R48 ;  /* 0x0000003a3430723c */ /* 0x000fee0000001830 */
[----:B------:R-:W-:-:S05]  /*28f0*/  IADD3 R52, R6, R107, -R148 ;  /* 0x0000006b06347210 */ /* 0x000fca0007ffe894 */
[----:B------:R-:W-:-:S05]  /*2900*/  IMAD.IADD R7, R52, 0x1, R7 ;  /* 0x0000000134077824 */ /* 0x000fca00078e0207 */
[C---:B------:R-:W-:Y:S02]  /*2910*/  VIMNMX R101, R7.reuse, R6, PT ;  /* 0x0000000607657248 */ /* 0x040fe40003fe0100 */
[----:B------:R-:W-:Y:S01]  /*2920*/  VIADDMNMX R100, R7, 0x8, R6, PT ;  /* 0x0000000807647846 */ /* 0x000fe20003800106 */
        /* <DEDUP_REMOVED lines=39> */
[----:B------:R-:W-:-:S05]  /*2ba0*/  @!P2 IMAD.MOV R56, RZ, RZ, -R56 ;  /* 0x000000ffff38a224 */ /* 0x000fca00078e0a38 */
        /* <DEDUP_REMOVED lines=9> */
[-C--:B------:R-:W-:Y:S02]  /*2c40*/  IMAD R0, R53, R92.reuse, RZ ;  /* 0x0000005c35007224 */ /* 0x080fe400078e02ff */
[----:B------:R-:W-:-:S04]  /*2c50*/  IMAD.WIDE.U32 R52, R7, R92, RZ ;  /* 0x0000005c07347225 */ /* 0x000fc800078e00ff */
        /* <DEDUP_REMOVED lines=10> */
.L_x_4278:
[----:B------:R-:W-:-:S04]  /*2d00*/  LEA R0, -R92, RZ, 0x7 ;  /* 0x000000ff5c007211 */ /* 0x000fc800078e39ff */
[----:B------:R-:W-:-:S07]  /*2d10*/  SHF.R.S32.HI R53, RZ, 0x1f, R0 ;  /* 0x0000001fff357819 */ /* 0x000fce0000011400 */
.L_x_4279:
[----:B------:R-:W1:Y:S01]  /*2d20*/  LDC.64 R94, c[0x0][0x218] ;  /* 0x00008600ff5e7b82 */ /* 0x000e620000000a00 */
[----:B------:R-:W-:Y:S01]  /*2d30*/  IADD3 R99, P0, R0, R99, RZ ;  /* 0x0000006300637210 */ /* 0x000fe20007f1e0ff */
[C---:B------:R-:W-:Y:S01]  /*2d40*/  IMAD.SHL.U32 R7, R92.reuse, 0x40, RZ ;  /* 0x000000405c077824 */ /* 0x040fe200078e00ff */
[----:B------:R-:W-:-:S03]  /*2d50*/  SHF.L.U64.HI R0, R92, 0x6, R93 ;  /* 0x000000065c007819 */ /* 0x000fc6000001025d */
[----:B------:R-:W-:Y:S01]  /*2d60*/  IMAD.X R98, R53, 0x1, R98, P0 ;  /* 0x0000000135627824 */ /* 0x000fe200000e0662 */
[----:B-1----:R-:W-:-:S04]  /*2d70*/  LEA R154, P1, R99, R94, 0x1 ;  /* 0x0000005e639a7211 */ /* 0x002fc800078208ff */
[----:B------:R-:W-:Y:S02]  /*2d80*/  IADD3 R52, P0, R7, R154, RZ ;  /* 0x0000009a07347210 */ /* 0x000fe40007f1e0ff */
[----:B------:R-:W-:Y:S02]  /*2d90*/  LEA.HI.X R155, R99, R95, R98, 0x1, P1 ;  /* 0x0000005f639b7211 */ /* 0x000fe400008f0c62 */
[----:B------:R-:W-:-:S03]  /*2da0*/  IADD3 R6, P1, R52, R7, RZ ;  /* 0x0000000734067210 */ /* 0x000fc60007f3e0ff */
[----:B------:R-:W-:Y:S01]  /*2db0*/  IMAD.X R53, R0, 0x1, R155, P0 ;  /* 0x0000000100357824 */ /* 0x000fe200000e069b */
[----:B------:R-:W-:Y:S01]  /*2dc0*/  IADD3 R54, P0, R6, R7, RZ ;  /* 0x0000000706367210 */ /* 0x000fe20007f1e0ff */
[----:B------:R-:W-:Y:S01]  /*2dd0*/  @!PT LDS RZ, [RZ] ;  /* 0x00000000fffff984 */ /* 0x000fe20000000800 */
[----:B------:R-:W-:Y:S01]  /*2de0*/  @!PT LDS RZ, [RZ] ;  /* 0x00000000fffff984 */ /* 0x000fe20000000800 */
[----:B------:R-:W-:Y:S01]  /*2df0*/  @!PT LDS RZ, [RZ] ;  /* 0x00000000fffff984 */ /* 0x000fe20000000800 */
[----:B------:R1:W-:Y:S02]  /*2e00*/  LDGSTS.E.BYPASS.LTC128B.128 [R149+0x1000], desc[UR8][R154.64] ;  /* 0x010000009a957fae */ /* 0x0003e4000b901d48 */
[--C-:B------:R-:W-:Y:S02]  /*2e10*/  IMAD.X R7, R53, 0x1, R0.reuse, P1 ;  /* 0x0000000135077824 */ /* 0x100fe400008e0600 */
[----:B------:R1:W-:Y:S02]  /*2e20*/  LDGSTS.E.BYPASS.LTC128B.128 [R149+0x1800], desc[UR8][R52.64] ;  /* 0x0180000034957fae */ /* 0x0003e4000b901d48 */
[----:B------:R-:W-:Y:S02]  /*2e30*/  IMAD.X R55, R7, 0x1, R0, P0 ;  /* 0x0000000107377824 */ /* 0x000fe400000e0600 */
[----:B------:R1:W-:Y:S04]  /*2e40*/  LDGSTS.E.BYPASS.LTC128B.128 [R149+0x2000], desc[UR8][R6.64] ;  /* 0x0200000006957fae */ /* 0x0003e8000b901d48 */
[----:B------:R1:W-:Y:S04]  /*2e50*/  LDGSTS.E.BYPASS.LTC128B.128 [R149+0x2800], desc[UR8][R54.64] ;  /* 0x0280000036957fae */ /* 0x0003e8000b901d48 */
[----:B------:R-:W0:Y:S02]  /*2e60*/  LDGDEPBAR ;  /* 0x00000000000079af */ /* 0x000e240000000000 */
.L_x_4277:
[----:B------:R-:W-:Y:S01]  /*2e70*/  IMAD.IADD R2, R5, 0x1, R102 ;  /* 0x0000000105027824 */ /* 0x000fe200078e0266 */
[----:B------:R-:W-:Y:S01]  /*2e80*/  ULDC UR6, c[0x0][0x2ec] ;  /* 0x0000bb0000067ab9 */ /* 0x000fe20000000800 */
[----:B------:R-:W-:Y:S02]  /*2e90*/  LEA R137, R3, UR4, 0x1 ;  /* 0x0000000403897c11 */ /* 0x000fe4000f8e08ff */
[C---:B------:R-:W-:Y:S02]  /*2ea0*/  VIADD R0, R2.reuse, 0x1 ;  /* 0x0000000102007836 */ /* 0x040fe40000000000 */
[C---:B------:R-:W-:Y:S02]  /*2eb0*/  VIADD R5, R2.reuse, 0x8 ;  /* 0x0000000802057836 */ /* 0x040fe40000000000 */
[----:B-1----:R-:W-:Y:S01]  /*2ec0*/  VIADD R7, R2, 0x11 ;  /* 0x0000001102077836 */ /* 0x002fe20000000000 */
[CC--:B------:R-:W-:Y:S02]  /*2ed0*/  ISETP.GE.AND P2, PT, R0.reuse, R101.reuse, PT ;  /* 0x000000650000720c */ /* 0x0c0fe40003f46270 */
[----:B------:R-:W-:Y:S01]  /*2ee0*/  ISETP.GE.AND P4, PT, R0, R100, PT ;  /* 0x000000640000720c */ /* 0x000fe20003f86270 */
[----:B------:R-:W-:Y:S01]  /*2ef0*/  VIADD R0, R2, 0x9 ;  /* 0x0000000902007836 */ /* 0x000fe20000000000 */
[----:B------:R-:W-:-:S02]  /*2f00*/  ISETP.GE.AND P3, PT, R5, R101, PT ;  /* 0x000000650500720c */ /* 0x000fc40003f66270 */
[-C--:B------:R-:W-:Y:S01]  /*2f10*/  ISETP.GE.AND P5, PT, R5, R100.reuse, PT ;  /* 0x000000640500720c */ /* 0x080fe20003fa6270 */
[----:B------:R-:W-:Y:S01]  /*2f20*/  VIADD R5, R2, 0x10 ;  /* 0x0000001002057836 */ /* 0x000fe20000000000 */
[CC--:B------:R-:W-:Y:S02]  /*2f30*/  ISETP.GE.AND P1, PT, R0.reuse, R101.reuse, PT ;  /* 0x000000650000720c */ /* 0x0c0fe40003f26270 */
[----:B------:R-:W-:Y:S02]  /*2f40*/  ISETP.GE.AND P0, PT, R0, R100, PT ;  /* 0x000000640000720c */ /* 0x000fe40003f06270 */
[----:B------:R-:W-:Y:S02]  /*2f50*/  FSEL R0, R40, -INF , !P3 ;  /* 0xff80000028007808 */ /* 0x000fe40005800000 */
[----:B------:R-:W-:Y:S02]  /*2f60*/  FSEL R84, R42, -INF , !P5 ;  /* 0xff8000002a547808 */ /* 0x000fe40006800000 */
        /* <DEDUP_REMOVED lines=10> */
[CC--:B------:R-:W-:Y:S02]  /*3010*/  ISETP.GE.AND P1, PT, R7.reuse, R101.reuse, PT ;  /* 0x000000650700720c */ /* 0x0c0fe40003f26270 */
[----:B------:R-:W-:Y:S01]  /*3020*/  ISETP.GE.AND P0, PT, R7, R100, PT ;  /* 0x000000640700720c */ /* 0x000fe20003f06270 */
[----:B------:R-:W-:Y:S01]  /*3030*/  VIADD R7, R2, 0x20 ;  /* 0x0000002002077836 */ /* 0x000fe20000000000 */
[----:B------:R-:W-:Y:S02]  /*3040*/  FSEL R136, R37, -INF , !P1 ;  /* 0xff80000025887808 */ /* 0x000fe40004800000 */
[----:B------:R-:W-:Y:S02]  /*3050*/  FSEL R118, R39, -INF , !P0 ;  /* 0xff80000027767808 */ /* 0x000fe40004000000 */
[----:B------:R-:W-:-:S02]  /*3060*/  ISETP.GE.AND P1, PT, R5, R101, PT ;  /* 0x000000650500720c */ /* 0x000fc40003f26270 */
[-C--:B------:R-:W-:Y:S02]  /*3070*/  ISETP.GE.AND P0, PT, R5, R100.reuse, PT ;  /* 0x000000640500720c */ /* 0x080fe40003f06270 */
[----:B------:R-:W-:Y:S02]  /*3080*/  FSEL R5, R32, -INF , !P3 ;  /* 0xff80000020057808 */ /* 0x000fe40005800000 */
[----:B------:R-:W-:Y:S01]  /*3090*/  FSEL R80, R34, -INF , !P5 ;  /* 0xff80000022507808 */ /* 0x000fe20006800000 */
[C---:B------:R-:W-:Y:S01]  /*30a0*/  VIADD R34, R2.reuse, 0x21 ;  /* 0x0000002102227836 */ /* 0x040fe20000000000 */
[C---:B------:R-:W-:Y:S02]  /*30b0*/  ISETP.GE.AND P3, PT, R7.reuse, R101, PT ;  /* 0x000000650700720c */ /* 0x040fe40003f66270 */
        /* <DEDUP_REMOVED lines=9> */
[-C--:B------:R-:W-:Y:S01]  /*3150*/  ISETP.GE.AND P5, PT, R7, R100.reuse, PT ;  /* 0x000000640700720c */ /* 0x080fe20003fa6270 */
[----:B------:R-:W-:Y:S01]  /*3160*/  VIADD R7, R2, 0x29 ;  /* 0x0000002902077836 */ /* 0x000fe20000000000 */
[----:B------:R-:W-:-:S02]  /*3170*/  ISETP.GE.AND P0, PT, R34, R100, PT ;  /* 0x000000642200720c */ /* 0x000fc40003f06270 */
[----:B------:R-:W-:Y:S02]  /*3180*/  FSEL R116, R29, -INF , !P1 ;  /* 0xff8000001d747808 */ /* 0x000fe40004800000 */
[----:B------:R-:W-:Y:S02]  /*3190*/  FSEL R29, R24, -INF , !P3 ;  /* 0xff800000181d7808 */ /* 0x000fe40005800000 */
[-C--:B------:R-:W-:Y:S02]  /*31a0*/  ISETP.GE.AND P3, PT, R28, R101.reuse, PT ;  /* 0x000000651c00720c */ /* 0x080fe40003f66270 */
[----:B------:R-:W-:Y:S02]  /*31b0*/  FSEL R164, R31, -INF , !P0 ;  /* 0xff8000001fa47808 */ /* 0x000fe40004000000 */
[CC--:B------:R-:W-:Y:S02]  /*31c0*/  ISETP.GE.AND P1, PT, R7.reuse, R101.reuse, PT ;  /* 0x000000650700720c */ /* 0x0c0fe40003f26270 */
[----:B------:R-:W-:Y:S01]  /*31d0*/  ISETP.GE.AND P0, PT, R7, R100, PT ;  /* 0x000000640700720c */ /* 0x000fe20003f06270 */
[----:B------:R-:W-:Y:S01]  /*31e0*/  VIADD R7, R2, 0x31 ;  /* 0x0000003102077836 */ /* 0x000fe20000000000 */
[----:B------:R-:W-:Y:S01]  /*31f0*/  FSEL R120, R20, -INF , !P3 ;  /* 0xff80000014787808 */ /* 0x000fe20005800000 */
[C---:B------:R-:W-:Y:S01]  /*3200*/  VIADD R20, R2.reuse, 0x40 ;  /* 0x0000004002147836 */ /* 0x040fe20000000000 */
[----:B------:R-:W-:-:S02]  /*3210*/  ISETP.GE.AND P3, PT, R2, R101, PT ;  /* 0x000000650200720c */ /* 0x000fc40003f66270 */
[----:B------:R-:W-:Y:S02]  /*3220*/  FSEL R35, R25, -INF , !P1 ;  /* 0xff80000019237808 */ /* 0x000fe40004800000 */
[----:B------:R-:W-:Y:S02]  /*3230*/  FSEL R31, R26, -INF , !P5 ;  /* 0xff8000001a1f7808 */ /* 0x000fe40006800000 */
[----:B------:R-:W-:Y:S02]  /*3240*/  ISETP.GE.AND P1, PT, R7, R101, PT ;  /* 0x000000650700720c */ /* 0x000fe40003f26270 */
[----:B------:R-:W-:Y:S02]  /*3250*/  FSEL R54, R44, -INF , !P3 ;  /* 0xff8000002c367808 */ /* 0x000fe40005800000 */
[----:B------:R-:W-:Y:S02]  /*3260*/  FSEL R26, R45, -INF , !P2 ;  /* 0xff8000002d1a7808 */ /* 0x000fe40005000000 */
[----:B------:R-:W-:-:S02]  /*3270*/  FSEL R124, R21, -INF , !P1 ;  /* 0xff800000157c7808 */ /* 0x000fc40004800000 */
[----:B------:R-:W-:Y:S02]  /*3280*/  FSEL R162, R27, -INF , !P0 ;  /* 0xff8000001ba27808 */ /* 0x000fe40004000000 */
[----:B------:R-:W-:Y:S02]  /*3290*/  FMNMX.FTZ R21, R54, R26, !PT ;  /* 0x0000001a36157209 */ /* 0x000fe40007810000 */
[-C--:B------:R-:W-:Y:S01]  /*32a0*/  ISETP.GE.AND P0, PT, R7, R100.reuse, PT ;  /* 0x000000640700720c */ /* 0x080fe20003f06270 */
[----:B------:R-:W-:Y:S01]  /*32b0*/  VIADD R7, R2, 0x38 ;  /* 0x0000003802077836 */ /* 0x000fe20000000000 */
[----:B------:R-:W-:Y:S02]  /*32c0*/  ISETP.GE.AND P5, PT, R28, R100, PT ;  /* 0x000000641c00720c */ /* 0x000fe40003fa6270 */
[----:B------:R-:W-:Y:S02]  /*32d0*/  FMNMX.FTZ R21, R0, R21, !PT ;  /* 0x0000001500157209 */ /* 0x000fe40007810000 */
[----:B------:R-:W-:-:S02]  /*32e0*/  FSEL R122, R22, -INF , !P5 ;  /* 0xff800000167a7808 */ /* 0x000fc40006800000 */
[C---:B------:R-:W-:Y:S02]  /*32f0*/  ISETP.GE.AND P5, PT, R7.reuse, R101, PT ;  /* 0x000000650700720c */ /* 0x040fe40003fa6270 */
[----:B------:R-:W-:Y:S01]  /*3300*/  ISETP.GE.AND P1, PT, R7, R100, PT ;  /* 0x000000640700720c */ /* 0x000fe20003f26270 */
[----:B------:R-:W-:Y:S01]  /*3310*/  VIADD R7, R2, 0x39 ;  /* 0x0000003902077836 */ /* 0x000fe20000000000 */
[----:B------:R-:W-:Y:S02]  /*3320*/  FMNMX.FTZ R21, R86, R21, !PT ;  /* 0x0000001556157209 */ /* 0x000fe40007810000 */
[----:B------:R-:W-:Y:S02]  /*3330*/  FSEL R126, R23, -INF , !P0 ;  /* 0xff800000177e7808 */ /* 0x000fe40004000000 */
[----:B------:R-:W-:Y:S02]  /*3340*/  FMNMX.FTZ R21, R160, R21, !PT ;  /* 0x00000015a0157209 */ /* 0x000fe40007810000 */
[----:B------:R-:W-:-:S02]  /*3350*/  ISETP.GE.AND P3, PT, R7, R101, PT ;  /* 0x000000650700720c */ /* 0x000fc40003f66270 */
[----:B------:R-:W-:Y:S01]  /*3360*/  ISETP.GE.AND P0, PT, R7, R100, PT ;  /* 0x000000640700720c */ /* 0x000fe20003f06270 */
[----:B------:R-:W-:Y:S01]  /*3370*/  VIADD R7, R2, 0x41 ;  /* 0x0000004102077836 */ /* 0x000fe20000000000 */
[----:B------:R-:W-:Y:S02]  /*3380*/  FSEL R130, R16, -INF , !P5 ;  /* 0xff80000010827808 */ /* 0x000fe40006800000 */
[----:B------:R-:W-:Y:S02]  /*3390*/  FMNMX.FTZ R16, R136, R21, !PT ;  /* 0x0000001588107209 */ /* 0x000fe40007810000 */
[----:B------:R-:W-:Y:S01]  /*33a0*/  FSEL R132, R18, -INF , !P1 ;  /* 0xff80000012847808 */ /* 0x000fe20004800000 */
[----:B------:R-:W-:Y:S01]  /*33b0*/  VIADD R18, R2, 0x59 ;  /* 0x0000005902127836 */ /* 0x000fe20000000000 */
[----:B------:R-:W-:Y:S02]  /*33c0*/  ISETP.GE.AND P1, PT, R7, R101, PT ;  /* 0x000000650700720c */ /* 0x000fe40003f26270 */
[----:B------:R-:W-:-:S02]  /*33d0*/  FMNMX.FTZ R16, R5, R16, !PT ;  /* 0x0000001005107209 */ /* 0x000fc40007810000 */
[----:B------:R-:W-:Y:S01]  /*33e0*/  FSEL R134, R17, -INF , !P3 ;  /* 0xff80000011867808 */ /* 0x000fe20005800000 */
[C---:B------:R-:W-:Y:S01]  /*33f0*/  VIADD R17, R2.reuse, 0x48 ;  /* 0x0000004802117836 */ /* 0x040fe20000000000 */
[-C--:B------:R-:W-:Y:S01]  /*3400*/  ISETP.GE.AND P3, PT, R7, R100.reuse, PT ;  /* 0x000000640700720c */ /* 0x080fe20003f66270 */
[----:B------:R-:W-:Y:S01]  /*3410*/  VIADD R7, R2, 0x49 ;  /* 0x0000004902077836 */ /* 0x000fe20000000000 */
[----:B------:R-:W-:Y:S02]  /*3420*/  FSEL R58, R13, -INF , !P1 ;  /* 0xff8000000d3a7808 */ /* 0x000fe40004800000 */
[C---:B------:R-:W-:Y:S02]  /*3430*/  ISETP.GE.AND P5, PT, R20.reuse, R100, PT ;  /* 0x000000641400720c */ /* 0x040fe40003fa6270 */
[----:B------:R-:W-:Y:S02]  /*3440*/  FMNMX.FTZ R13, R33, R16, !PT ;  /* 0x00000010210d7209 */ /* 0x000fe40007810000 */
[----:B------:R-:W-:-:S02]  /*3450*/  ISETP.GE.AND P2, PT, R20, R101, PT ;  /* 0x000000651400720c */ /* 0x000fc40003f46270 */
[----:B------:R-:W-:Y:S02]  /*3460*/  FSEL R128, R19, -INF , !P0 ;  /* 0xff80000013807808 */ /* 0x000fe40004000000 */
[----:B------:R-:W-:Y:S02]  /*3470*/  FSEL R56, R14, -INF , !P5 ;  /* 0xff8000000e387808 */ /* 0x000fe40006800000 */
[----:B------:R-:W-:Y:S02]  /*3480*/  FMNMX.FTZ R13, R114, R13, !PT ;  /* 0x0000000d720d7209 */ /* 0x000fe40007810000 */
[-C--:B------:R-:W-:Y:S02]  /*3490*/  ISETP.GE.AND P0, PT, R17, R101.reuse, PT ;  /* 0x000000651100720c */ /* 0x080fe40003f06270 */
[C---:B------:R-:W-:Y:S02]  /*34a0*/  ISETP.GE.AND P5, PT, R7.reuse, R101, PT ;  /* 0x000000650700720c */ /* 0x040fe40003fa6270 */
[----:B------:R-:W-:Y:S01]  /*34b0*/  ISETP.GE.AND P1, PT, R7, R100, PT ;  /* 0x000000640700720c */ /* 0x000fe20003f26270 */
[----:B------:R-:W-:Y:S01]  /*34c0*/  VIADD R7, R2, 0x50 ;  /* 0x0000005002077836 */ /* 0x000fe20000000000 */
[----:B------:R-:W-:-:S02]  /*34d0*/  FSEL R88, R15, -INF , !P3 ;  /* 0xff8000000f587808 */ /* 0x000fc40005800000 */
[----:B------:R-:W-:Y:S02]  /*34e0*/  ISETP.GE.AND P3, PT, R2, R100, PT ;  /* 0x000000640200720c */ /* 0x000fe40003f66270 */
[----:B------:R-:W-:Y:S02]  /*34f0*/  FSEL R52, R12, -INF , !P2 ;  /* 0xff8000000c347808 */ /* 0x000fe40005000000 */
[----:B------:R-:W-:Y:S02]  /*3500*/  FMNMX.FTZ R12, R116, R13, !PT ;  /* 0x0000000d740c7209 */ /* 0x000fe40007810000 */
[----:B------:R-:W-:Y:S02]  /*3510*/  FSEL R106, R8, -INF , !P0 ;  /* 0xff800000086a7808 */ /* 0x000fe40004000000 */
[----:B------:R-:W-:Y:S02]  /*3520*/  FSEL R47, R47, -INF , !P4 ;  /* 0xff8000002f2f7808 */ /* 0x000fe40006000000 */
[----:B------:R-:W-:-:S02]  /*3530*/  FSEL R8, R46, -INF , !P3 ;  /* 0xff8000002e087808 */ /* 0x000fc40005800000 */
[C---:B------:R-:W-:Y:S02]  /*3540*/  ISETP.GE.AND P4, PT, R7.reuse, R101, PT ;  /* 0x000000650700720c */ /* 0x040fe40003f86270 */
[-C--:B------:R-:W-:Y:S01]  /*3550*/  ISETP.GE.AND P0, PT, R7, R100.reuse, PT ;  /* 0x000000640700720c */ /* 0x080fe20003f06270 */
[C---:B------:R-:W-:Y:S01]  /*3560*/  VIADD R7, R2.reuse, 0x51 ;  /* 0x0000005102077836 */ /* 0x040fe20000000000 */
[----:B------:R-:W-:Y:S01]  /*3570*/  ISETP.GE.AND P2, PT, R17, R100, PT ;  /* 0x000000641100720c */ /* 0x000fe20003f46270 */
[----:B------:R-:W-:Y:S01]  /*3580*/  VIADD R17, R2, 0x60 ;  /* 0x0000006002117836 */ /* 0x000fe20000000000 */
[----:B------:R-:W-:Y:S02]  /*3590*/  FMNMX.FTZ R12, R29, R12, !PT ;  /* 0x0000000c1d0c7209 */ /* 0x000fe40007810000 */
[----:B------:R-:W-:Y:S02]  /*35a0*/  FMNMX.FTZ R15, R8, R47, !PT ;  /* 0x0000002f080f7209 */ /* 0x000fe40007810000 */
[----:B------:R-:W-:Y:S01]  /*35b0*/  FSEL R108, R10, -INF , !P2 ;  /* 0xff8000000a6c7808 */ /* 0x000fe20005000000 */
[----:B------:R-:W-:Y:S01]  /*35c0*/  VIADD R10, R2, 0x58 ;  /* 0x00000058020a7836 */ /* 0x000fe20000000000 */
[----:B------:R-:W-:-:S02]  /*35d0*/  FMNMX.FTZ R13, R35, R12, !PT ;  /* 0x0000000c230d7209 */ /* 0x000fc40007810000 */
[C---:B------:R-:W-:Y:S02]  /*35e0*/  ISETP.GE.AND P3, PT, R7.reuse, R101, PT ;  /* 0x000000650700720c */ /* 0x040fe40003f66270 */
[----:B------:R-:W-:Y:S02]  /*35f0*/  ISETP.GE.AND P2, PT, R7, R100, PT ;  /* 0x000000640700720c */ /* 0x000fe40003f46270 */
[----:B------:R-:W-:Y:S01]  /*3600*/  FMNMX.FTZ R7, R84, R15, !PT ;  /* 0x0000000f54077209 */ /* 0x000fe20007810000 */
[----:B------:R-:W-:Y:S01]  /*3610*/  VIADD R15, R2, 0x61 ;  /* 0x00000061020f7836 */ /* 0x000fe20000000000 */
[----:B------:R-:W-:Y:S02]  /*3620*/  FMNMX.FTZ R13, R120, R13, !PT ;  /* 0x0000000d780d7209 */ /* 0x000fe40007810000 */
[----:B------:R-:W-:Y:S02]  /*3630*/  FMNMX.FTZ R7, R6, R7, !PT ;  /* 0x0000000706077209 */ /* 0x000fe40007810000 */
[----:B------:R-:W-:-:S02]  /*3640*/  FMNMX.FTZ R13, R124, R13, !PT ;  /* 0x0000000d7c0d7209 */ /* 0x000fc40007810000 */
[----:B------:R-:W-:Y:S01]  /*3650*/  FMNMX.FTZ R19, R82, R7, !PT ;  /* 0x0000000752137209 */ /* 0x000fe20007810000 */
[----:B------:R-:W-:Y:S01]  /*3660*/  VIADD R7, R2, 0x78 ;  /* 0x0000007802077836 */ /* 0x000fe20000000000 */
[----:B------:R-:W-:Y:S01]  /*3670*/  FMNMX.FTZ R21, R130, R13, !PT ;  /* 0x0000000d82157209 */ /* 0x000fe20007810000 */
[----:B------:R-:W-:Y:S01]  /*3680*/  VIADD R13, R2, 0x68 ;  /* 0x00000068020d7836 */ /* 0x000fe20000000000 */
[----:B------:R-:W-:Y:S02]  /*3690*/  FMNMX.FTZ R19, R118, R19, !PT ;  /* 0x0000001376137209 */ /* 0x000fe40007810000 */
[----:B------:R-:W-:Y:S02]  /*36a0*/  FMNMX.FTZ R21, R134, R21, !PT ;  /* 0x0000001586157209 */ /* 0x000fe40007810000 */
[----:B------:R-:W-:Y:S02]  /*36b0*/  FMNMX.FTZ R19, R80, R19, !PT ;  /* 0x0000001350137209 */ /* 0x000fe40007810000 */
[----:B------:R-:W-:-:S02]  /*36c0*/  FMNMX.FTZ R21, R52, R21, !PT ;  /* 0x0000001534157209 */ /* 0x000fc40007810000 */
[----:B------:R-:W-:Y:S02]  /*36d0*/  FMNMX.FTZ R19, R32, R19, !PT ;  /* 0x0000001320137209 */ /* 0x000fe40007810000 */
[----:B------:R-:W-:Y:S02]  /*36e0*/  FMNMX.FTZ R21, R58, R21, !PT ;  /* 0x000000153a157209 */ /* 0x000fe40007810000 */
[----:B------:R-:W-:Y:S02]  /*36f0*/  FMNMX.FTZ R19, R112, R19, !PT ;  /* 0x0000001370137209 */ /* 0x000fe40007810000 */
[----:B------:R-:W-:Y:S01]  /*3700*/  FSEL R110, R9, -INF , !P5 ;  /* 0xff800000096e7808 */ /* 0x000fe20006800000 */
[----:B------:R-:W-:Y:S01]  /*3710*/  VIADD R9, R2, 0x71 ;  /* 0x0000007102097836 */ /* 0x000fe20000000000 */
[----:B------:R-:W-:Y:S02]  /*3720*/  FMNMX.FTZ R21, R106, R21, !PT ;  /* 0x000000156a157209 */ /* 0x000fe40007810000 */
[----:B------:R-:W-:-:S02]  /*3730*/  FMNMX.FTZ R12, R164, R19, !PT ;  /* 0x00000013a40c7209 */ /* 0x000fc40007810000 */
[----:B------:R-:W-:Y:S02]  /*3740*/  FSEL R14, R76, -INF , !P4 ;  /* 0xff8000004c0e7808 */ /* 0x000fe40006000000 */
[----:B------:R-:W-:Y:S02]  /*3750*/  FMNMX.FTZ R21, R110, R21, !PT ;  /* 0x000000156e157209 */ /* 0x000fe40007810000 */
[----:B------:R-:W-:Y:S02]  /*3760*/  FMNMX.FTZ R19, R31, R12, !PT ;  /* 0x0000000c1f137209 */ /* 0x000fe40007810000 */
[----:B------:R-:W-:Y:S02]  /*3770*/  ISETP.GE.AND P5, PT, R10, R101, PT ;  /* 0x000000650a00720c */ /* 0x000fe40003fa6270 */
[----:B------:R-:W-:Y:S02]  /*3780*/  FSEL R34, R77, -INF , !P3 ;  /* 0xff8000004d227808 */ /* 0x000fe40005800000 */
[----:B------:R-:W-:-:S02]  /*3790*/  FMNMX.FTZ R21, R14, R21, !PT ;  /* 0x000000150e157209 */ /* 0x000fc40007810000 */
[----:B------:R-:W-:Y:S02]  /*37a0*/  FMNMX.FTZ R19, R162, R19, !PT ;  /* 0x00000013a2137209 */ /* 0x000fe40007810000 */
[----:B------:R-:W-:Y:S02]  /*37b0*/  ISETP.GE.AND P4, PT, R18, R101, PT ;  /* 0x000000651200720c */ /* 0x000fe40003f86270 */
[----:B------:R-:W-:Y:S02]  /*37c0*/  FSEL R36, R72, -INF , !P5 ;  /* 0xff80000048247808 */ /* 0x000fe40006800000 */
[----:B------:R-:W-:Y:S02]  /*37d0*/  FMNMX.FTZ R21, R34, R21, !PT ;  /* 0x0000001522157209 */ /* 0x000fe40007810000 */
[----:B------:R-:W-:Y:S02]  /*37e0*/  FMNMX.FTZ R19, R122, R19, !PT ;  /* 0x000000137a137209 */ /* 0x000fe40007810000 */
[----:B------:R-:W-:-:S02]  /*37f0*/  ISETP.GE.AND P3, PT, R17, R101, PT ;  /* 0x000000651100720c */ /* 0x000fc40003f66270 */
[----:B------:R-:W-:Y:S02]  /*3800*/  FSEL R38, R73, -INF , !P4 ;  /* 0xff80000049267808 */ /* 0x000fe40006000000 */
[----:B------:R-:W-:Y:S02]  /*3810*/  FMNMX.FTZ R21, R36, R21, !PT ;  /* 0x0000001524157209 */ /* 0x000fe40007810000 */
[----:B------:R-:W-:Y:S02]  /*3820*/  FMNMX.FTZ R19, R126, R19, !PT ;  /* 0x000000137e137209 */ /* 0x000fe40007810000 */
[----:B------:R-:W-:Y:S02]  /*3830*/  ISETP.GE.AND P5, PT, R15, R101, PT ;  /* 0x000000650f00720c */ /* 0x000fe40003fa6270 */
[----:B------:R-:W-:Y:S02]  /*3840*/  FSEL R12, R68, -INF , !P3 ;  /* 0xff800000440c7808 */ /* 0x000fe40005800000 */
[----:B------:R-:W-:-:S02]  /*3850*/  FMNMX.FTZ R21, R38, R21, !PT ;  /* 0x0000001526157209 */ /* 0x000fc40007810000 */
[----:B------:R-:W-:Y:S01]  /*3860*/  FSEL R90, R11, -INF , !P1 ;  /* 0xff8000000b5a7808 */ /* 0x000fe20004800000 */
[----:B------:R-:W-:Y:S01]  /*3870*/  VIADD R11, R2, 0x69 ;  /* 0x00000069020b7836 */ /* 0x000fe20000000000 */
[----:B------:R-:W-:Y:S02]  /*3880*/  FMNMX.FTZ R19, R132, R19, !PT ;  /* 0x0000001384137209 */ /* 0x000fe40007810000 */
[----:B------:R-:W-:Y:S02]  /*3890*/  ISETP.GE.AND P4, PT, R13, R101, PT ;  /* 0x000000650d00720c */ /* 0x000fe40003f86270 */
[----:B------:R-:W-:Y:S02]  /*38a0*/  FSEL R16, R69, -INF , !P5 ;  /* 0xff80000045107808 */ /* 0x000fe40006800000 */
[----:B------:R-:W-:Y:S02]  /*38b0*/  FMNMX.FTZ R21, R12, R21, !PT ;  /* 0x000000150c157209 */ /* 0x000fe40007810000 */
[----:B------:R-:W-:Y:S01]  /*38c0*/  ISETP.GE.AND P1, PT, R10, R100, PT ;  /* 0x000000640a00720c */ /* 0x000fe20003f26270 */
[----:B------:R-:W-:Y:S01]  /*38d0*/  VIADD R10, R2, 0x70 ;  /* 0x00000070020a7836 */ /* 0x000fe20000000000 */
[----:B------:R-:W-:Y:S01]  /*38e0*/  FMNMX.FTZ R19, R128, R19, !PT ;  /* 0x0000001380137209 */ /* 0x000fe20007810000 */
[----:B------:R-:W-:Y:S01]  /*38f0*/  VIADD R2, R2, 0x79 ;  /* 0x0000007902027836 */ /* 0x000fe20000000000 */
[----:B------:R-:W-:-:S02]  /*3900*/  ISETP.GE.AND P3, PT, R11, R101, PT ;  /* 0x000000650b00720c */ /* 0x000fc40003f66270 */
        /* <DEDUP_REMOVED lines=14> */
[----:B------:R-:W-:Y:S02]  /*39f0*/  FSEL R40, R78, -INF , !P0 ;  /* 0xff8000004e287808 */ /* 0x000fe40004000000 */
[----:B------:R-:W-:Y:S02]  /*3a00*/  FMNMX.FTZ R19, R90, R19, !PT ;  /* 0x000000135a137209 */ /* 0x000fe40007810000 */
[----:B------:R-:W-:Y:S02]  /*3a10*/  ISETP.GE.AND P5, PT, R2, R101, PT ;  /* 0x000000650200720c */ /* 0x000fe40003fa6270 */
[----:B------:R-:W-:-:S02]  /*3a20*/  FSEL R48, R48, -INF , !P3 ;  /* 0xff80000030307808 */ /* 0x000fc40005800000 */
[----:B------:R-:W-:Y:S02]  /*3a30*/  FMNMX.FTZ R21, R61, R20, !PT ;  /* 0x000000143d157209 */ /* 0x000fe40007810000 */
[----:B------:R-:W-:Y:S02]  /*3a40*/  FSEL R44, R79, -INF , !P2 ;  /* 0xff8000004f2c7808 */ /* 0x000fe40005000000 */
[----:B------:R-:W-:Y:S02]  /*3a50*/  FMNMX.FTZ R19, R40, R19, !PT ;  /* 0x0000001328137209 */ /* 0x000fe40007810000 */
[----:B------:R-:W-:Y:S02]  /*3a60*/  FSEL R49, R49, -INF , !P5 ;  /* 0xff80000031317808 */ /* 0x000fe40006800000 */
[----:B------:R-:W-:Y:S02]  /*3a70*/  FMNMX.FTZ R20, R48, R21, !PT ;  /* 0x0000001530147209 */ /* 0x000fe40007810000 */
[----:B------:R-:W-:-:S02]  /*3a80*/  ISETP.GE.AND P0, PT, R18, R100, PT ;  /* 0x000000641200720c */ /* 0x000fc40003f06270 */
[----:B------:R-:W-:Y:S02]  /*3a90*/  FSEL R46, R74, -INF , !P1 ;  /* 0xff8000004a2e7808 */ /* 0x000fe40004800000 */
[----:B------:R-:W-:Y:S02]  /*3aa0*/  FMNMX.FTZ R21, R44, R19, !PT ;  /* 0x000000132c157209 */ /* 0x000fe40007810000 */
[----:B------:R-:W-:Y:S02]  /*3ab0*/  FMNMX.FTZ R19, R49, R20, !PT ;  /* 0x0000001431137209 */ /* 0x000fe40007810000 */
[----:B------:R-:W-:Y:S02]  /*3ac0*/  ISETP.GE.AND P1, PT, R17, R100, PT ;  /* 0x000000641100720c */ /* 0x000fe40003f26270 */
[----:B------:R-:W-:Y:S01]  /*3ad0*/  FSEL R42, R75, -INF , !P0 ;  /* 0xff8000004b2a7808 */ /* 0x000fe20004000000 */
[----:B------:R-:W1:Y:S01]  /*3ae0*/  SHFL.BFLY PT, R20, R19, 0x2, 0x1f ;  /* 0x0c401f0013147f89 */ /* 0x000e6200000e0000 */
[----:B------:R-:W-:-:S02]  /*3af0*/  FMNMX.FTZ R21, R46, R21, !PT ;  /* 0x000000152e157209 */ /* 0x000fc40007810000 */
[-C--:B------:R-:W-:Y:S01]  /*3b00*/  ISETP.GE.AND P0, PT, R15, R100.reuse, PT ;  /* 0x000000640f00720c */ /* 0x080fe20003f06270 */
[----:B------:R-:W-:Y:S01]  /*3b10*/  LDSM.16.MT88.4 R72, [R137+0x3000] ;  /* 0x003000008948783b */ /* 0x000fe20000004200 */
        /* <DEDUP_REMOVED lines=17> */
[----:B-1----:R-:W-:Y:S02]  /*3c30*/  FMNMX.FTZ R9, R19, R20, !PT ;  /* 0x0000001413097209 */ /* 0x002fe40007810000 */
[----:B------:R-:W-:Y:S02]  /*3c40*/  ISETP.GE.AND P0, PT, R2, R100, PT ;  /* 0x000000640200720c */ /* 0x000fe40003f06270 */
[----:B------:R-:W-:Y:S01]  /*3c50*/  FSEL R20, R50, -INF , !P1 ;  /* 0xff80000032147808 */ /* 0x000fe20004800000 */
[----:B------:R-:W1:Y:S01]  /*3c60*/  SHFL.BFLY PT, R2, R9, 0x1, 0x1f ;  /* 0x0c201f0009027f89 */ /* 0x000e6200000e0000 */
[----:B------:R-:W-:Y:S02]  /*3c70*/  FMNMX.FTZ R21, R24, R21, !PT ;  /* 0x0000001518157209 */ /* 0x000fe40007810000 */
[----:B------:R-:W-:Y:S02]  /*3c80*/  FSEL R22, R51, -INF , !P0 ;  /* 0xff80000033167808 */ /* 0x000fe40004000000 */
[----:B------:R-:W-:-:S04]  /*3c90*/  FMNMX.FTZ R21, R20, R21, !PT ;  /* 0x0000001514157209 */ /* 0x000fc80007810000 */
[----:B------:R-:W-:-:S05]  /*3ca0*/  FMNMX.FTZ R50, R22, R21, !PT ;  /* 0x0000001516327209 */ /* 0x000fca0007810000 */
[----:B------:R-:W2:Y:S01]  /*3cb0*/  SHFL.BFLY PT, R7, R50, 0x2, 0x1f ;  /* 0x0c401f0032077f89 */ /* 0x000ea200000e0000 */
[----:B-1----:R-:W-:-:S04]  /*3cc0*/  FMNMX.FTZ R2, R9, R2, !PT ;  /* 0x0000000209027209 */ /* 0x002fc80007810000 */
[C---:B------:R-:W-:Y:S01]  /*3cd0*/  FSETP.NEU.FTZ.AND P0, PT, R2.reuse, -INF , PT ;  /* 0xff8000000200780b */ /* 0x040fe20003f1d000 */
[----:B------:R-:W-:-:S05]  /*3ce0*/  FMUL.FTZ R19, R2, UR6 ;  /* 0x0000000602137c20 */ /* 0x000fca0008410000 */
[----:B------:R-:W-:Y:S02]  /*3cf0*/  FSEL R19, R19, RZ, P0 ;  /* 0x000000ff13137208 */ /* 0x000fe40000000000 */
[----:B--2---:R-:W-:-:S03]  /*3d00*/  FMNMX.FTZ R7, R50, R7, !PT ;  /* 0x0000000732077209 */ /* 0x004fc60007810000 */
[--C-:B------:R-:W-:Y:S01]  /*3d10*/  FFMA.FTZ R158, R54, UR6, -R19.reuse ;  /* 0x00000006369e7c23 */ /* 0x100fe20008010813 */
[--C-:B------:R-:W-:Y:S01]  /*3d20*/  FFMA.FTZ R54, R0, UR6, -R19.reuse ;  /* 0x0000000600367c23 */ /* 0x100fe20008010813 */
[--C-:B------:R-:W-:Y:S01]  /*3d30*/  FFMA.FTZ R15, R86, UR6, -R19.reuse ;  /* 0x00000006560f7c23 */ /* 0x100fe20008010813 */
[--C-:B------:R-:W-:Y:S01]  /*3d40*/  FFMA.FTZ R50, R160, UR6, -R19.reuse ;  /* 0x00000006a0327c23 */ /* 0x100fe20008010813 */
[----:B------:R-:W1:Y:S01]  /*3d50*/  SHFL.BFLY PT, R10, R7, 0x1, 0x1f ;  /* 0x0c201f00070a7f89 */ /* 0x000e6200000e0000 */
[--C-:B------:R-:W-:Y:S01]  /*3d60*/  FFMA.FTZ R41, R26, UR6, -R19.reuse ;  /* 0x000000061a297c23 */ /* 0x100fe20008010813 */
[----:B------:R-:W-:Y:S01]  /*3d70*/  FFMA.FTZ R13, R136, UR6, -R19 ;  /* 0x00000006880d7c23 */ /* 0x000fe20008010813 */
[----:B------:R-:W-:Y:S02]  /*3d80*/  IMAD R136, R4, 0x2, R137 ;  /* 0x0000000204887824 */ /* 0x000fe400078e0289 */
        /* <DEDUP_REMOVED lines=11> */
[----:B------:R-:W-:-:S06]  /*3e40*/  FFMA.FTZ R63, R64, UR6, -R19 ;  /* 0x00000006403f7c23 */ /* 0x000fcc0008010813 */
[----:B------:R-:W-:Y:S01]  /*3e50*/  MUFU.EX2 R54, R54 ;  /* 0x0000003600367308 */ /* 0x000fe20000000800 */
[----:B-1----:R-:W-:-:S04]  /*3e60*/  FMNMX.FTZ R0, R7, R10, !PT ;  /* 0x0000000a07007209 */ /* 0x002fc80007810000 */
[C---:B------:R-:W-:Y:S01]  /*3e70*/  FSETP.NEU.FTZ.AND P0, PT, R0.reuse, -INF , PT ;  /* 0xff8000000000780b */ /* 0x040fe20003f1d000 */
[----:B------:R-:W-:Y:S02]  /*3e80*/  FMUL.FTZ R21, R0, UR6 ;  /* 0x0000000600157c20 */ /* 0x000fe40008410000 */
[----:B------:R-:W1:Y:S01]  /*3e90*/  MUFU.EX2 R15, R15 ;  /* 0x0000000f000f7308 */ /* 0x000e620000000800 */
[----:B--2---:R-:W-:Y:S02]  /*3ea0*/  FADD.FTZ R59, R158, R41 ;  /* 0x000000299e3b7221 */ /* 0x004fe40000010000 */
[----:B------:R-:W-:Y:S02]  /*3eb0*/  FSEL R21, R21, RZ, P0 ;  /* 0x000000ff15157208 */ /* 0x000fe40000000000 */
[----:B------:R-:W-:-:S03]  /*3ec0*/  ISETP.GE.AND P0, PT, R104, 0x2, PT ;  /* 0x000000026800780c */ /* 0x000fc60003f06270 */
[----:B------:R-:W-:Y:S01]  /*3ed0*/  MUFU.EX2 R50, R50 ;  /* 0x0000003200327308 */ /* 0x000fe20000000800 */
[--C-:B------:R-:W-:Y:S01]  /*3ee0*/  FFMA.FTZ R37, R8, UR6, -R21.reuse ;  /* 0x0000000608257c23 */ /* 0x100fe20008010815 */
[--C-:B------:R-:W-:Y:S01]  /*3ef0*/  FFMA.FTZ R160, R47, UR6, -R21.reuse ;  /* 0x000000062fa07c23 */ /* 0x100fe20008010815 */
[--C-:B------:R-:W-:Y:S01]  /*3f00*/  FFMA.FTZ R23, R84, UR6, -R21.reuse ;  /* 0x0000000654177c23 */ /* 0x100fe20008010815 */
[--C-:B------:R-:W-:Y:S01]  /*3f10*/  FFMA.FTZ R86, R6, UR6, -R21.reuse ;  /* 0x0000000606567c23 */ /* 0x100fe20008010815 */
[----:B------:R-:W-:Y:S01]  /*3f20*/  LDSM.16.MT88.4 R8, [R137+0x3400] ;  /* 0x003400008908783b */ /* 0x000fe20000004200 */
[--C-:B------:R-:W-:Y:S01]  /*3f30*/  FFMA.FTZ R84, R82, UR6, -R21.reuse ;  /* 0x0000000652547c23 */ /* 0x100fe20008010815 */
[--C-:B------:R-:W-:Y:S01]  /*3f40*/  FFMA.FTZ R3, R80, UR6, -R21.reuse ;  /* 0x0000000650037c23 */ /* 0x100fe20008010815 */
[----:B------:R-:W-:Y:S01]  /*3f50*/  MUFU.EX2 R37, R37 ;  /* 0x0000002500257308 */ /* 0x000fe20000000800 */
[----:B------:R-:W2:Y:S01]  /*3f60*/  LDSM.16.MT88.4 R4, [R136+0x3000] ;  /* 0x003000008804783b */ /* 0x000ea20000004200 */
[----:B------:R-:W-:Y:S01]  /*3f70*/  F2FP.F16.F32.PACK_AB R80, R41, R158 ;  /* 0x0000009e2950723e */ /* 0x000fe200000000ff */
[--C-:B------:R-:W-:Y:S01]  /*3f80*/  FFMA.FTZ R25, R118, UR6, -R21.reuse ;  /* 0x0000000676197c23 */ /* 0x100fe20008010815 */
[----:B-1----:R-:W-:Y:S01]  /*3f90*/  F2FP.F16.F32.PACK_AB R82, R15, R54 ;  /* 0x000000360f52723e */ /* 0x002fe200000000ff */
[----:B------:R-:W-:Y:S01]  /*3fa0*/  FFMA.FTZ R32, R32, UR6, -R21 ;  /* 0x0000000620207c23 */ /* 0x000fe20008010815 */
[--C-:B------:R-:W-:Y:S01]  /*3fb0*/  FFMA.FTZ R118, R114, UR6, -R19.reuse ;  /* 0x0000000672767c23 */ /* 0x100fe20008010813 */
[----:B------:R-:W-:Y:S01]  /*3fc0*/  FFMA.FTZ R114, R29, UR6, -R19 ;  /* 0x000000061d727c23 */ /* 0x000fe20008010813 */
[----:B------:R-:W1:Y:S01]  /*3fd0*/  MUFU.EX2 R160, R160 ;  /* 0x000000a000a07308 */ /* 0x000e620000000800 */
[----:B------:R-:W-:Y:S01]  /*3fe0*/  FFMA.FTZ R116, R112, UR6, -R21 ;  /* 0x0000000670747c23 */ /* 0x000fe20008010815 */
[----:B------:R-:W-:Y:S01]  /*3ff0*/  FFMA.FTZ R29, R35, UR6, -R19 ;  /* 0x00000006231d7c23 */ /* 0x000fe20008010813 */
[--C-:B------:R-:W-:Y:S01]  /*4000*/  FFMA.FTZ R112, R31, UR6, -R21.reuse ;  /* 0x000000061f707c23 */ /* 0x100fe20008010815 */
[--C-:B------:R-:W-:Y:S01]  /*4010*/  FFMA.FTZ R27, R162, UR6, -R21.reuse ;  /* 0x00000006a21b7c23 */ /* 0x100fe20008010815 */
[----:B------:R-:W-:Y:S01]  /*4020*/  FFMA.FTZ R164, R164, UR6, -R21 ;  /* 0x00000006a4a47c23 */ /* 0x000fe20008010815 */
[----:B------:R-:W-:Y:S01]  /*4030*/  FFMA.FTZ R162, R120, UR6, -R19 ;  /* 0x0000000678a27c23 */ /* 0x000fe20008010813 */
[----:B------:R-:W-:Y:S01]  /*4040*/  FFMA.FTZ R124, R122, UR6, -R21 ;  /* 0x000000067a7c7c23 */ /* 0x000fe20008010815 */
[----:B------:R-:W-:Y:S01]  /*4050*/  MUFU.EX2 R23, R23 ;  /* 0x0000001700177308 */ /* 0x000fe20000000800 */
[--C-:B------:R-:W-:Y:S01]  /*4060*/  FFMA.FTZ R120, R130, UR6, -R19.reuse ;  /* 0x0000000682787c23 */ /* 0x100fe20008010813 */
[----:B------:R-:W-:Y:S01]  /*4070*/  FFMA.FTZ R35, R134, UR6, -R19 ;  /* 0x0000000686237c23 */ /* 0x000fe20008010813 */
        /* <DEDUP_REMOVED lines=8> */
[----:B------:R-:W-:Y:S01]  /*4100*/  FFMA.FTZ R47, R90, UR6, -R21 ;  /* 0x000000065a2f7c23 */ /* 0x000fe20008010815 */
[----:B------:R-:W-:Y:S01]  /*4110*/  FADD.FTZ R160, R37, R160 ;  /* 0x000000a025a07221 */ /* 0x000fe20000010000 */
[----:B------:R-:W-:Y:S01]  /*4120*/  FADD.FTZ R54, R54, R59 ;  /* 0x0000003b36367221 */ /* 0x000fe20000010000 */
[--C-:B------:R-:W-:Y:S01]  /*4130*/  FFMA.FTZ R90, R14, UR6, -R19.reuse ;  /* 0x000000060e5a7c23 */ /* 0x100fe20008010813 */
[--C-:B------:R-:W-:Y:S01]  /*4140*/  FFMA.FTZ R37, R34, UR6, -R19.reuse ;  /* 0x0000000622257c23 */ /* 0x100fe20008010813 */
[----:B------:R-:W1:Y:S01]  /*4150*/  MUFU.EX2 R13, R13 ;  /* 0x0000000d000d7308 */ /* 0x000e620000000800 */
[----:B------:R-:W-:Y:S01]  /*4160*/  FADD.FTZ R15, R15, R54 ;  /* 0x000000360f0f7221 */ /* 0x000fe20000010000 */
[--C-:B------:R-:W-:Y:S01]  /*4170*/  FFMA.FTZ R41, R36, UR6, -R19.reuse ;  /* 0x0000000624297c23 */ /* 0x100fe20008010813 */
[----:B------:R-:W-:Y:S01]  /*4180*/  FFMA.FTZ R34, R38, UR6, -R19 ;  /* 0x0000000626227c23 */ /* 0x000fe20008010813 */
[--C-:B------:R-:W-:Y:S01]  /*4190*/  FFMA.FTZ R57, R40, UR6, -R21.reuse ;  /* 0x0000000628397c23 */ /* 0x100fe20008010815 */
[--C-:B------:R-:W-:Y:S01]  /*41a0*/  FFMA.FTZ R38, R44, UR6, -R21.reuse ;  /* 0x000000062c267c23 */ /* 0x100fe20008010815 */
[--C-:B------:R-:W-:Y:S01]  /*41b0*/  FFMA.FTZ R36, R46, UR6, -R21.reuse ;  /* 0x000000062e247c23 */ /* 0x100fe20008010815 */
[----:B------:R-:W-:Y:S01]  /*41c0*/  FFMA.FTZ R42, R42, UR6, -R21 ;  /* 0x000000062a2a7c23 */ /* 0x000fe20008010815 */
[----:B------:R-:W-:Y:S01]  /*41d0*/  MUFU.EX2 R26, R26 ;  /* 0x0000001a001a7308 */ /* 0x000fe20000000800 */
[----:B---3--:R-:W-:Y:S01]  /*41e0*/  F2FP.F16.F32.PACK_AB R83, R86, R23 ;  /* 0x000000175653723e */ /* 0x008fe200000000ff */
[--C-:B------:R-:W-:Y:S01]  /*41f0*/  FFMA.FTZ R44, R16, UR6, -R19.reuse ;  /* 0x00000006102c7c23 */ /* 0x100fe20008010813 */
[--C-:B------:R-:W-:Y:S01]  /*4200*/  FFMA.FTZ R40, R65, UR6, -R19.reuse ;  /* 0x0000000641287c23 */ /* 0x100fe20008010813 */
[--C-:B------:R-:W-:Y:S01]  /*4210*/  FFMA.FTZ R59, R61, UR6, -R19.reuse ;  /* 0x000000063d3b7c23 */ /* 0x100fe20008010813 */
[----:B------:R-:W-:Y:S01]  /*4220*/  FFMA.FTZ R46, R48, UR6, -R19 ;  /* 0x00000006302e7c23 */ /* 0x000fe20008010813 */
[--C-:B------:R-:W-:Y:S01]  /*4230*/  FFMA.FTZ R61, R30, UR6, -R21.reuse ;  /* 0x000000061e3d7c23 */ /* 0x100fe20008010815 */
[--C-:B------:R-:W-:Y:S01]  /*4240*/  FFMA.FTZ R28, R28, UR6, -R21.reuse ;  /* 0x000000061c1c7c23 */ /* 0x100fe20008010815 */
[----:B------:R-:W-:Y:S01]  /*4250*/  HMMA.16816.F32 R68, R80, R72, RZ ;  /* 0x000000485044723c */ /* 0x000fe200000018ff */
[----:B------:R-:W3:Y:S01]  /*4260*/  MUFU.EX2 R17, R17 ;  /* 0x0000001100117308 */ /* 0x000ee20000000800 */
[--C-:B------:R-:W-:Y:S01]  /*4270*/  FFMA.FTZ R30, R66, UR6, -R21.reuse ;  /* 0x00000006421e7c23 */ /* 0x100fe20008010815 */
[--C-:B------:R-:W-:Y:S01]  /*4280*/  FFMA.FTZ R62, R62, UR6, -R21.reuse ;  /* 0x000000063e3e7c23 */ /* 0x100fe20008010815 */
[----:B------:R-:W-:-:S02]  /*4290*/  FFMA.FTZ R20, R20, UR6, -R21 ;  /* 0x0000000614147c23 */ /* 0x000fc40008010815 */
[C---:B------:R-:W-:Y:S03]  /*42a0*/  HMMA.16816.F32 R72, R80.reuse, R74, RZ ;  /* 0x0000004a5048723c */ /* 0x040fe600000018ff */
[----:B------:R-:W-:Y:S03]  /*42b0*/  MUFU.EX2 R84, R84 ;  /* 0x0000005400547308 */ /* 0x000fe60000000800 */
[C---:B--2---:R-:W-:Y:S05]  /*42c0*/  HMMA.16816.F32 R76, R80.reuse, R4, RZ ;  /* 0x00000004504c723c */ /* 0x044fea00000018ff */
[----:B------:R-:W2:Y:S01]  /*42d0*/  MUFU.EX2 R25, R25 ;  /* 0x0000001900197308 */ /* 0x000ea20000000800 */
[----:B------:R-:W-:Y:S01]  /*42e0*/  HMMA.16816.F32 R80, R80, R6, RZ ;  /* 0x000000065050723c */ /* 0x000fe200000018ff */
[----:B-1----:R-:W-:Y:S01]  /*42f0*/  F2FP.F16.F32.PACK_AB R4, R13, R50 ;  /* 0x000000320d04723e */ /* 0x002fe200000000ff */
[----:B------:R-:W-:-:S04]  /*4300*/  FADD.FTZ R50, R50, R15 ;  /* 0x0000000f32327221 */ /* 0x000fc80000010000 */
[----:B------:R-:W-:Y:S01]  /*4310*/  FADD.FTZ R67, R13, R50 ;  /* 0x000000320d437221 */ /* 0x000fe20000010000 */
[----:B------:R-:W-:Y:S01]  /*4320*/  MUFU.EX2 R3, R3 ;  /* 0x0000000300037308 */ /* 0x000fe20000000800 */
[----:B---3--:R-:W-:Y:S02]  /*4330*/  F2FP.F16.F32.PACK_AB R6, R17, R26 ;  /* 0x0000001a1106723e */ /* 0x008fe400000000ff */
[----:B------:R-:W-:-:S04]  /*4340*/  FADD.FTZ R26, R26, R67 ;  /* 0x000000431a1a7221 */ /* 0x000fc80000010000 */
[----:B------:R-:W-:Y:S01]  /*4350*/  FADD.FTZ R49, R17, R26 ;  /* 0x0000001a11317221 */ /* 0x000fe20000010000 */
[----:B------:R-:W1:Y:S01]  /*4360*/  MUFU.EX2 R32, R32 ;  /* 0x0000002000207308 */ /* 0x000e620000000800 */
[----:B--2---:R-:W-:Y:S01]  /*4370*/  F2FP.F16.F32.PACK_AB R5, R25, R84 ;  /* 0x000000541905723e */ /* 0x004fe200000000ff */
[----:B------:R-:W-:-:S06]  /*4380*/  FFMA.FTZ R26, R24, UR6, -R21 ;  /* 0x00000006181a7c23 */ /* 0x000fcc0008010815 */
[----:B------:R-:W-:Y:S08]  /*4390*/  MUFU.EX2 R118, R118 ;  /* 0x0000007600767308 */ /* 0x000ff00000000800 */
[----:B------:R-:W2:Y:S01]  /*43a0*/  MUFU.EX2 R33, R33 ;  /* 0x0000002100217308 */ /* 0x000ea20000000800 */
[----:B-1----:R-:W-:-:S07]  /*43b0*/  F2FP.F16.F32.PACK_AB R7, R32, R3 ;  /* 0x000000032007723e */ /* 0x002fce00000000ff */
[C---:B------:R-:W-:Y:S01]  /*43c0*/  HMMA.16816.F32 R68, R4.reuse, R8, R68 ;  /* 0x000000080444723c */ /* 0x040fe20000001844 */
[----:B------:R-:W-:Y:S05]  /*43d0*/  MUFU.EX2 R114, R114 ;  /* 0x0000007200727308 */ /* 0x000fea0000000800 */
[C---:B------:R-:W-:Y:S01]  /*43e0*/  HMMA.16816.F32 R72, R4.reuse, R10, R72 ;  /* 0x0000000a0448723c */ /* 0x040fe20000001848 */
[----:B------:R-:W1:Y:S02]  /*43f0*/  LDSM.16.MT88.4 R8, [R136+0x3400] ;  /* 0x003400008808783b */ /* 0x000e640000004200 */
[----:B------:R-:W3:Y:S08]  /*4400*/  MUFU.EX2 R29, R29 ;  /* 0x0000001d001d7308 */ /* 0x000ef00000000800 */
[----:B------:R-:W-:Y:S08]  /*4410*/  MUFU.EX2 R116, R116 ;  /* 0x0000007400747308 */ /* 0x000ff00000000800 */
[----:B------:R-:W4:Y:S08]  /*4420*/  MUFU.EX2 R31, R164 ;  /* 0x000000a4001f7308 */ /* 0x000f300000000800 */
[----:B------:R-:W-:Y:S08]  /*4430*/  MUFU.EX2 R112, R112 ;  /* 0x0000007000707308 */ /* 0x000ff00000000800 */
[----:B------:R-:W5:Y:S01]  /*4440*/  MUFU.EX2 R27, R27 ;  /* 0x0000001b001b7308 */ /* 0x000f620000000800 */
[C---:B-1----:R-:W-:Y:S07]  /*4450*/  HMMA.16816.F32 R76, R4.reuse, R8, R76 ;  /* 0x00000008044c723c */ /* 0x042fee000000184c */
[----:B------:R-:W-:Y:S01]  /*4460*/  MUFU.EX2 R162, R162 ;  /* 0x000000a200a27308 */ /* 0x000fe20000000800 */
[----:B------:R-:W-:Y:S01]  /*4470*/  HMMA.16816.F32 R80, R4, R10, R80 ;  /* 0x0000000a0450723c */ /* 0x000fe20000001850 */
[----:B------:R-:W1:Y:S06]  /*4480*/  LDSM.16.MT88.4 R8, [R137+0x3800] ;  /* 0x003800008908783b */ /* 0x000e6c0000004200 */
[----:B------:R-:W1:Y:S01]  /*4490*/  MUFU.EX2 R39, R39 ;  /* 0x0000002700277308 */ /* 0x000e620000000800 */
[----:B--2---:R-:W-:Y:S01]  /*44a0*/  F2FP.F16.F32.PACK_AB R4, R33, R118 ;  /* 0x000000762104723e */ /* 0x004fe200000000ff */
[----:B------:R-:W-:Y:S01]  /*44b0*/  FADD.FTZ R118, R118, R49 ;  /* 0x0000003176767221 */ /* 0x000fe20000010000 */
[----:B---3--:R-:W-:-:S02]  /*44c0*/  F2FP.F16.F32.PACK_AB R6, R29, R114 ;  /* 0x000000721d06723e */ /* 0x008fc400000000ff */
[----:B----4-:R-:W-:-:S03]  /*44d0*/  F2FP.F16.F32.PACK_AB R5, R31, R116 ;  /* 0x000000741f05723e */ /* 0x010fc600000000ff */
[----:B------:R-:W-:Y:S01]  /*44e0*/  MUFU.EX2 R120, R120 ;  /* 0x0000007800787308 */ /* 0x000fe20000000800 */
[----:B-----5:R-:W-:Y:S01]  /*44f0*/  F2FP.F16.F32.PACK_AB R7, R27, R112 ;  /* 0x000000701b07723e */ /* 0x020fe200000000ff */
[----:B------:R-:W-:-:S04]  /*4500*/  FADD.FTZ R33, R33, R118 ;  /* 0x0000007621217221 */ /* 0x000fc80000010000 */
[----:B------:R-:W-:Y:S02]  /*4510*/  FADD.FTZ R114, R114, R33 ;  /* 0x0000002172727221 */ /* 0x000fe40000010000 */
[----:B------:R-:W2:Y:S08]  /*4520*/  MUFU.EX2 R35, R35 ;  /* 0x0000002300237308 */ /* 0x000eb00000000800 */
[----:B------:R-:W-:Y:S08]  /*4530*/  MUFU.EX2 R124, R124 ;  /* 0x0000007c007c7308 */ /* 0x000ff00000000800 */
[----:B------:R-:W3:Y:S01]  /*4540*/  MUFU.EX2 R45, R45 ;  /* 0x0000002d002d7308 */ /* 0x000ee20000000800 */
[C---:B-1----:R-:W-:Y:S07]  /*4550*/  HMMA.16816.F32 R68, R4.reuse, R8, R68 ;  /* 0x000000080444723c */ /* 0x042fee0000001844 */
[----:B------:R-:W-:Y:S01]  /*4560*/  MUFU.EX2 R122, R122 ;  /* 0x0000007a007a7308 */ /* 0x000fe20000000800 */
[C---:B------:R-:W-:Y:S01]  /*4570*/  HMMA.16816.F32 R72, R4.reuse, R10, R72 ;  /* 0x0000000a0448723c */ /* 0x040fe20000001848 */
[----:B------:R-:W1:Y:S06]  /*4580*/  LDSM.16.MT88.4 R8, [R136+0x3800] ;  /* 0x003800008808783b */ /* 0x000e6c0000004200 */
[----:B------:R-:W4:Y:S08]  /*4590*/  MUFU.EX2 R43, R43 ;  /* 0x0000002b002b7308 */ /* 0x000f300000000800 */
[----:B------:R-:W-:Y:S08]  /*45a0*/  MUFU.EX2 R55, R55 ;  /* 0x0000003700377308 */ /* 0x000ff00000000800 */
[----:B------:R-:W5:Y:S08]  /*45b0*/  MUFU.EX2 R52, R52 ;  /* 0x0000003400347308 */ /* 0x000f700000000800 */
[----:B------:R-:W-:Y:S08]  /*45c0*/  MUFU.EX2 R58, R58 ;  /* 0x0000003a003a7308 */ /* 0x000ff00000000800 */
[----:B------:R-:W5:Y:S01]  /*45d0*/  MUFU.EX2 R51, R51 ;  /* 0x0000003300337308 */ /* 0x000f620000000800 */
[C---:B-1----:R-:W-:Y:S07]  /*45e0*/  HMMA.16816.F32 R76, R4.reuse, R8, R76 ;  /* 0x00000008044c723c */ /* 0x042fee000000184c */
[----:B------:R-:W-:Y:S01]  /*45f0*/  MUFU.EX2 R53, R53 ;  /* 0x0000003500357308 */ /* 0x000fe20000000800 */
[----:B------:R-:W-:Y:S01]  /*4600*/  HMMA.16816.F32 R80, R4, R10, R80 ;  /* 0x0000000a0450723c */ /* 0x000fe20000001850 */
[----:B------:R-:W1:Y:S06]  /*4610*/  LDSM.16.MT88.4 R8, [R137+0x3c00] ;  /* 0x003c00008908783b */ /* 0x000e6c0000004200 */
[----:B------:R-:W5:Y:S01]  /*4620*/  MUFU.EX2 R88, R88 ;  /* 0x0000005800587308 */ /* 0x000f620000000800 */
[----:B------:R-:W-:-:S02]  /*4630*/  F2FP.F16.F32.PACK_AB R4, R39, R162 ;  /* 0x000000a22704723e */ /* 0x000fc400000000ff */
[----:B--2---:R-:W-:Y:S02]  /*4640*/  F2FP.F16.F32.PACK_AB R6, R35, R120 ;  /* 0x000000782306723e */ /* 0x004fe400000000ff */
[----:B---3--:R-:W-:Y:S02]  /*4650*/  F2FP.F16.F32.PACK_AB R5, R45, R124 ;  /* 0x0000007c2d05723e */ /* 0x008fe400000000ff */
[----:B----4-:R-:W-:Y:S01]  /*4660*/  F2FP.F16.F32.PACK_AB R7, R43, R122 ;  /* 0x0000007a2b07723e */ /* 0x010fe200000000ff */
[----:B------:R-:W-:Y:S08]  /*4670*/  MUFU.EX2 R56, R56 ;  /* 0x0000003800387308 */ /* 0x000ff00000000800 */
        /* <DEDUP_REMOVED lines=9> */
[----:B------:R-:W4:Y:S08]  /*4710*/  MUFU.EX2 R38, R38 ;  /* 0x0000002600267308 */ /* 0x000f300000000800 */
        /* <DEDUP_REMOVED lines=8> */
[----:B------:R-:W-:Y:S01]  /*47a0*/  MUFU.EX2 R40, R40 ;  /* 0x0000002800287308 */ /* 0x000fe20000000800 */
[----:B------:R-:W-:Y:S02]  /*47b0*/  F2FP.F16.F32.PACK_AB R5, R88, R53 ;  /* 0x000000355805723e */ /* 0x000fe400000000ff */
[----:B--2---:R-:W-:-:S05]  /*47c0*/  F2FP.F16.F32.PACK_AB R7, R47, R56 ;  /* 0x000000382f07723e */ /* 0x004fca00000000ff */
[----:B------:R-:W-:Y:S08]  /*47d0*/  MUFU.EX2 R28, R28 ;  /* 0x0000001c001c7308 */ /* 0x000ff00000000800 */
        /* <DEDUP_REMOVED lines=13> */
[----:B------:R-:W-:Y:S01]  /*48b0*/  FADD.FTZ R5, R23, R160 ;  /* 0x000000a017057221 */ /* 0x000fe20000010000 */
[----:B---3--:R-:W-:Y:S01]  /*48c0*/  F2FP.F16.F32.PACK_AB R4, R37, R90 ;  /* 0x0000005a2504723e */ /* 0x008fe200000000ff */
[----:B------:R-:W2:Y:S01]  /*48d0*/  MUFU.EX2 R23, R42 ;  /* 0x0000002a00177308 */ /* 0x000ea20000000800 */
[----:B----4-:R-:W-:Y:S01]  /*48e0*/  F2FP.F16.F32.PACK_AB R6, R34, R41 ;  /* 0x000000292206723e */ /* 0x010fe200000000ff */
[----:B------:R-:W-:-:S04]  /*48f0*/  FADD.FTZ R5, R86, R5 ;  /* 0x0000000556057221 */ /* 0x000fc80000010000 */
[----:B------:R-:W-:Y:S01]  /*4900*/  FADD.FTZ R84, R84, R5 ;  /* 0x0000000554547221 */ /* 0x000fe20000010000 */
[----:B------:R-:W-:-:S03]  /*4910*/  F2FP.F16.F32.PACK_AB R5, R38, R57 ;  /* 0x000000392605723e */ /* 0x000fc600000000ff */
[----:B------:R-:W-:Y:S01]  /*4920*/  FADD.FTZ R50, R25, R84 ;  /* 0x0000005419327221 */ /* 0x000fe20000010000 */
[--C-:B------:R-:W-:Y:S02]  /*4930*/  FFMA.FTZ R25, R12, UR6, -R19.reuse ;  /* 0x000000060c197c23 */ /* 0x100fe40008010813 */
[----:B------:R-:W3:Y:S01]  /*4940*/  LDSM.16.MT88.4 R12, [R136+0x4400] ;  /* 0x00440000880c783b */ /* 0x000ee20000004200 */
[----:B--2---:R-:W-:Y:S01]  /*4950*/  F2FP.F16.F32.PACK_AB R7, R23, R36 ;  /* 0x000000241707723e */ /* 0x004fe200000000ff */
[----:B------:R-:W-:Y:S02]  /*4960*/  FFMA.FTZ R42, R60, UR6, -R19 ;  /* 0x000000063c2a7c23 */ /* 0x000fe40008010813 */
[----:B------:R-:W2:Y:S08]  /*4970*/  MUFU.EX2 R25, R25 ;  /* 0x0000001900197308 */ /* 0x000eb00000000800 */
[----:B------:R-:W-:Y:S01]  /*4980*/  MUFU.EX2 R42, R42 ;  /* 0x0000002a002a7308 */ /* 0x000fe20000000800 */
[C---:B-1----:R-:W-:Y:S06]  /*4990*/  HMMA.16816.F32 R68, R4.reuse, R8, R68 ;  /* 0x000000080444723c */ /* 0x042fec0000001844 */
[C---:B------:R-:W-:Y:S01]  /*49a0*/  HMMA.16816.F32 R72, R4.reuse, R10, R72 ;  /* 0x0000000a0448723c */ /* 0x040fe20000001848 */
[----:B------:R-:W1:Y:S05]  /*49b0*/  LDSM.16.MT88.4 R8, [R137+0x4800] ;  /* 0x004800008908783b */ /* 0x000e6a0000004200 */
[C---:B---3--:R-:W-:Y:S06]  /*49c0*/  HMMA.16816.F32 R76, R4.reuse, R12, R76 ;  /* 0x0000000c044c723c */ /* 0x048fec000000184c */
[----:B------:R-:W-:Y:S01]  /*49d0*/  HMMA.16816.F32 R80, R4, R14, R80 ;  /* 0x0000000e0450723c */ /* 0x000fe20000001850 */
[--C-:B------:R-:W-:Y:S01]  /*49e0*/  FFMA.FTZ R12, R18, UR6, -R21.reuse ;  /* 0x00000006120c7c23 */ /* 0x100fe20008010815 */
[----:B------:R-:W-:Y:S01]  /*49f0*/  FADD.FTZ R13, R3, R50 ;  /* 0x00000032030d7221 */ /* 0x000fe20000010000 */
[----:B------:R-:W3:Y:S01]  /*4a00*/  LDSM.16.MT88.4 R16, [R136+0x4800] ;  /* 0x004800008810783b */ /* 0x000ee20000004200 */
[----:B------:R-:W-:Y:S01]  /*4a10*/  FFMA.FTZ R21, R22, UR6, -R21 ;  /* 0x0000000616157c23 */ /* 0x000fe20008010815 */
[----:B------:R-:W4:Y:S01]  /*4a20*/  MUFU.EX2 R3, R12 ;  /* 0x0000000c00037308 */ /* 0x000f220000000800 */
[----:B------:R-:W-:Y:S01]  /*4a30*/  FADD.FTZ R13, R32, R13 ;  /* 0x0000000d200d7221 */ /* 0x000fe20000010000 */
[----:B--2---:R-:W-:-:S02]  /*4a40*/  F2FP.F16.F32.PACK_AB R4, R44, R25 ;  /* 0x000000192c04723e */ /* 0x004fc400000000ff */
[----:B------:R-:W-:Y:S01]  /*4a50*/  F2FP.F16.F32.PACK_AB R6, R40, R63 ;  /* 0x0000003f2806723e */ /* 0x000fe200000000ff */
[----:B------:R-:W-:Y:S01]  /*4a60*/  FADD.FTZ R116, R116, R13 ;  /* 0x0000000d74747221 */ /* 0x000fe20000010000 */
[----:B------:R-:W-:Y:S02]  /*4a70*/  F2FP.F16.F32.PACK_AB R5, R61, R28 ;  /* 0x0000001c3d05723e */ /* 0x000fe400000000ff */
[----:B------:R-:W-:Y:S01]  /*4a80*/  MUFU.EX2 R21, R21 ;  /* 0x0000001500157308 */ /* 0x000fe20000000800 */
[----:B------:R-:W-:-:S04]  /*4a90*/  FADD.FTZ R31, R31, R116 ;  /* 0x000000741f1f7221 */ /* 0x000fc80000010000 */
[----:B------:R-:W-:Y:S01]  /*4aa0*/  FADD.FTZ R112, R112, R31 ;  /* 0x0000001f70707221 */ /* 0x000fe20000010000 */
[----:B------:R-:W-:-:S03]  /*4ab0*/  FADD.FTZ R31, R29, R114 ;  /* 0x000000721d1f7221 */ /* 0x000fc60000010000 */
[----:B------:R-:W-:Y:S01]  /*4ac0*/  FADD.FTZ R29, R27, R112 ;  /* 0x000000701b1d7221 */ /* 0x000fe20000010000 */
[----:B------:R-:W-:Y:S01]  /*4ad0*/  FADD.FTZ R162, R162, R31 ;  /* 0x0000001fa2a27221 */ /* 0x000fe20000010000 */
[----:B----4-:R-:W-:Y:S01]  /*4ae0*/  F2FP.F16.F32.PACK_AB R7, R3, R30 ;  /* 0x0000001e0307723e */ /* 0x010fe200000000ff */
[----:B------:R-:W2:Y:S01]  /*4af0*/  LDSM.16.MT88.4 R12, [R137+0x4c00] ;  /* 0x004c0000890c783b */ /* 0x000ea20000004200 */
[----:B------:R-:W-:Y:S01]  /*4b00*/  FADD.FTZ R124, R124, R29 ;  /* 0x0000001d7c7c7221 */ /* 0x000fe20000010000 */
[----:B------:R-:W-:Y:S01]  /*4b10*/  FADD.FTZ R39, R39, R162 ;  /* 0x000000a227277221 */ /* 0x000fe20000010000 */
[----:B------:R-:W4:Y:S02]  /*4b20*/  MUFU.EX2 R27, R26 ;  /* 0x0000001a001b7308 */ /* 0x000f240000000800 */
[----:B------:R-:W-:Y:S01]  /*4b30*/  FADD.FTZ R45, R45, R124 ;  /* 0x0000007c2d2d7221 */ /* 0x000fe20000010000 */
[----:B------:R-:W-:Y:S01]  /*4b40*/  FADD.FTZ R120, R120, R39 ;  /* 0x0000002778787221 */ /* 0x000fe20000010000 */
[----:B-1----:R-:W-:Y:S02]  /*4b50*/  HMMA.16816.F32 R68, R4, R8, R68 ;  /* 0x000000080444723c */ /* 0x002fe40000001844 */
[----:B------:R-:W-:Y:S01]  /*4b60*/  FADD.FTZ R122, R122, R45 ;  /* 0x0000002d7a7a7221 */ /* 0x000fe20000010000 */
[----:B------:R-:W-:-:S03]  /*4b70*/  FADD.FTZ R120, R35, R120 ;  /* 0x0000007823787221 */ /* 0x000fc60000010000 */
[----:B------:R-:W-:Y:S01]  /*4b80*/  FADD.FTZ R122, R43, R122 ;  /* 0x0000007a2b7a7221 */ /* 0x000fe20000010000 */
[----:B------:R-:W-:Y:S01]  /*4b90*/  FADD.FTZ R55, R55, R120 ;  /* 0x0000007837377221 */ /* 0x000fe20000010000 */
[----:B------:R-:W-:Y:S01]  /*4ba0*/  HMMA.16816.F32 R72, R4, R10, R72 ;  /* 0x0000000a0448723c */ /* 0x000fe20000001848 */
[----:B------:R-:W1:Y:S02]  /*4bb0*/  LDSM.16.MT88.4 R8, [R136+0x4c00] ;  /* 0x004c00008808783b */ /* 0x000e640000004200 */
[----:B------:R-:W-:-:S03]  /*4bc0*/  FADD.FTZ R55, R52, R55 ;  /* 0x0000003734377221 */ /* 0x000fc60000010000 */
[----:B---3--:R-:W-:Y:S01]  /*4bd0*/  HMMA.16816.F32 R76, R4, R16, R76 ;  /* 0x00000010044c723c */ /* 0x008fe2000000184c */
[----:B------:R-:W-:-:S04]  /*4be0*/  FADD.FTZ R58, R58, R55 ;  /* 0x000000373a3a7221 */ /* 0x000fc80000010000 */
[----:B------:R-:W-:Y:S01]  /*4bf0*/  FADD.FTZ R51, R51, R58 ;  /* 0x0000003a33337221 */ /* 0x000fe20000010000 */
[----:B------:R-:W-:Y:S01]  /*4c00*/  HMMA.16816.F32 R80, R4, R18, R80 ;  /* 0x000000120450723c */ /* 0x000fe20000001850 */
[----:B------:R-:W-:Y:S02]  /*4c10*/  FADD.FTZ R17, R53, R122 ;  /* 0x0000007a35117221 */ /* 0x000fe40000010000 */
[----:B------:R-:W-:Y:S02]  /*4c20*/  FADD.FTZ R90, R90, R51 ;  /* 0x000000335a5a7221 */ /* 0x000fe40000010000 */
[----:B------:R-:W-:Y:S02]  /*4c30*/  FADD.FTZ R17, R88, R17 ;  /* 0x0000001158117221 */ /* 0x000fe40000010000 */
[----:B------:R-:W-:Y:S01]  /*4c40*/  FADD.FTZ R90, R37, R90 ;  /* 0x0000005a255a7221 */ /* 0x000fe20000010000 */
[----:B------:R-:W-:Y:S01]  /*4c50*/  F2FP.F16.F32.PACK_AB R4, R59, R42 ;  /* 0x0000002a3b04723e */ /* 0x000fe200000000ff */
[----:B------:R-:W-:Y:S01]  /*4c60*/  FADD.FTZ R56, R56, R17 ;  /* 0x0000001138387221 */ /* 0x000fe20000010000 */
[----:B----4-:R-:W-:Y:S01]  /*4c70*/  F2FP.F16.F32.PACK_AB R5, R27, R24 ;  /* 0x000000181b05723e */ /* 0x010fe200000000ff */
[----:B------:R-:W-:Y:S01]  /*4c80*/  FADD.FTZ R41, R41, R90 ;  /* 0x0000005a29297221 */ /* 0x000fe20000010000 */
[----:B------:R-:W-:Y:S01]  /*4c90*/  F2FP.F16.F32.PACK_AB R6, R159, R46 ;  /* 0x0000002e9f06723e */ /* 0x000fe200000000ff */
[----:B------:R-:W-:Y:S01]  /*4ca0*/  FADD.FTZ R56, R47, R56 ;  /* 0x000000382f387221 */ /* 0x000fe20000010000 */
[----:B------:R-:W-:Y:S01]  /*4cb0*/  F2FP.F16.F32.PACK_AB R7, R21, R20 ;  /* 0x000000141507723e */ /* 0x000fe200000000ff */
[----:B------:R-:W-:-:S02]  /*4cc0*/  FADD.FTZ R34, R34, R41 ;  /* 0x0000002922227221 */ /* 0x000fc40000010000 */
[----:B------:R-:W-:Y:S02]  /*4cd0*/  FADD.FTZ R57, R57, R56 ;  /* 0x0000003839397221 */ /* 0x000fe40000010000 */
[----:B------:R-:W-:Y:S02]  /*4ce0*/  FADD.FTZ R25, R25, R34 ;  /* 0x0000002219197221 */ /* 0x000fe40000010000 */
[----:B------:R-:W-:Y:S01]  /*4cf0*/  FADD.FTZ R57, R38, R57 ;  /* 0x0000003926397221 */ /* 0x000fe20000010000 */
[C---:B--2---:R-:W-:Y:S01]  /*4d00*/  HMMA.16816.F32 R68, R4.reuse, R12, R68 ;  /* 0x0000000c0444723c */ /* 0x044fe20000001844 */
[----:B------:R-:W-:Y:S02]  /*4d10*/  FADD.FTZ R44, R44, R25 ;  /* 0x000000192c2c7221 */ /* 0x000fe40000010000 */
[----:B------:R-:W-:Y:S02]  /*4d20*/  FADD.FTZ R36, R36, R57 ;  /* 0x0000003924247221 */ /* 0x000fe40000010000 */
[----:B------:R-:W-:Y:S01]  /*4d30*/  FADD.FTZ R63, R63, R44 ;  /* 0x0000002c3f3f7221 */ /* 0x000fe20000010000 */
[----:B------:R-:W-:Y:S01]  /*4d40*/  HMMA.16816.F32 R72, R4, R14, R72 ;  /* 0x0000000e0448723c */ /* 0x000fe20000001848 */
[----:B------:R-:W-:-:S02]  /*4d50*/  FADD.FTZ R23, R23, R36 ;  /* 0x0000002417177221 */ /* 0x000fc40000010000 */
[----:B------:R-:W-:Y:S02]  /*4d60*/  FADD.FTZ R63, R40, R63 ;  /* 0x0000003f283f7221 */ /* 0x000fe40000010000 */
[----:B------:R-:W-:Y:S01]  /*4d70*/  FADD.FTZ R28, R28, R23 ;  /* 0x000000171c1c7221 */ /* 0x000fe20000010000 */
[C---:B-1----:R-:W-:Y:S01]  /*4d80*/  HMMA.16816.F32 R76, R4.reuse, R8, R76 ;  /* 0x00000008044c723c */ /* 0x042fe2000000184c */
        /* <DEDUP_REMOVED lines=77> */
.L_x_4281:
[----:B------:R-:W-:-:S04]  /*5260*/  LEA R3, -R96, RZ, 0x7 ;  /* 0x000000ff60037211 */ /* 0x000fc800078e39ff */
[----:B------:R-:W-:-:S07]  /*5270*/  SHF.R.S32.HI R4, RZ, 0x1f, R3 ;  /* 0x0000001fff047819 */ /* 0x000fce0000011403 */
.L_x_4282:
[C---:B------:R-:W-:Y:S01]  /*5280*/  IMAD.SHL.U32 R5, R96.reuse, 0x40, RZ ;  /* 0x0000004060057824 */ /* 0x040fe200078e00ff */
[----:B------:R-:W-:Y:S02]  /*5290*/  LEA R144, P1, R3, R144, 0x1 ;  /* 0x0000009003907211 */ /* 0x000fe400078208ff */
[----:B------:R-:W-:Y:S02]  /*52a0*/  SHF.L.U64.HI R6, R96, 0x6, R97 ;  /* 0x0000000660067819 */ /* 0x000fe40000010261 */
[----:B------:R-:W-:Y:S02]  /*52b0*/  IADD3 R12, P0, R5, R144, RZ ;  /* 0x00000090050c7210 */ /* 0x000fe40007f1e0ff */
[----:B------:R-:W-:Y:S01]  /*52c0*/  LEA.HI.X R143, R3, R143, R4, 0x1, P1 ;  /* 0x0000008f038f7211 */ /* 0x000fe200008f0c04 */
[----:B------:R-:W-:Y:S01]  /*52d0*/  IMAD.SHL.U32 R3, R147, 0x80, RZ ;  /* 0x0000008093037824 */ /* 0x000fe200078e00ff */
[----:B------:R-:W-:-:S03]  /*52e0*/  IADD3 R4, P1, R12, R5, RZ ;  /* 0x000000050c047210 */ /* 0x000fc60007f3e0ff */
[--C-:B------:R-:W-:Y:S01]  /*52f0*/  IMAD.X R13, R6, 0x1, R143.reuse, P0 ;  /* 0x00000001060d7824 */ /* 0x100fe200000e068f */
[----:B------:R-:W-:Y:S01]  /*5300*/  IADD3 R24, P0, R4, R5, RZ ;  /* 0x0000000504187210 */ /* 0x000fe20007f1e0ff */
[----:B------:R-:W-:Y:S01]  /*5310*/  IMAD.MOV.U32 R145, RZ, RZ, R143 ;  /* 0x000000ffff917224 */ /* 0x000fe200078e008f */
[----:B------:R-:W-:Y:S01]  /*5320*/  LOP3.LUT R131, R3, R102, RZ, 0xfc, !PT ;  /* 0x0000006603837212 */ /* 0x000fe200078efcff */
[----:B------:R-:W-:-:S03]  /*5330*/  IMAD.X R5, R13, 0x1, R6, P1 ;  /* 0x000000010d057824 */ /* 0x000fc600008e0606 */
[----:B------:R-:W-:Y:S01]  /*5340*/  @!PT LDS RZ, [RZ] ;  /* 0x00000000fffff984 */ /* 0x000fe20000000800 */
[----:B------:R-:W-:Y:S01]  /*5350*/  @!PT LDS RZ, [RZ] ;  /* 0x00000000fffff984 */ /* 0x000fe20000000800 */
[----:B------:R-:W-:Y:S01]  /*5360*/  @!PT LDS RZ, [RZ] ;  /* 0x00000000fffff984 */ /* 0x000fe20000000800 */
[----:B------:R-:W-:Y:S01]  /*5370*/  LDGSTS.E.BYPASS.LTC128B.128 [R149+0x3000], desc[UR8][R144.64] ;  /* 0x0300000090957fae */ /* 0x000fe2000b901d48 */
[----:B------:R-:W-:Y:S01]  /*5380*/  IMAD.X R25, R5, 0x1, R6, P0 ;  /* 0x0000000105197824 */ /* 0x000fe200000e0606 */
[----:B------:R-:W-:Y:S02]  /*5390*/  ISETP.GE.AND P0, PT, R104, 0x3, PT ;  /* 0x000000036800780c */ /* 0x000fe40003f06270 */
[----:B------:R1:W-:Y:S04]  /*53a0*/  LDGSTS.E.BYPASS.LTC128B.128 [R149+0x3800], desc[UR8][R12.64] ;  /* 0x038000000c957fae */ /* 0x0003e8000b901d48 */
[----:B------:R2:W-:Y:S04]  /*53b0*/  LDGSTS.E.BYPASS.LTC128B.128 [R149+0x4000], desc[UR8][R4.64] ;  /* 0x0400000004957fae */ /* 0x0005e8000b901d48 */
[----:B------:R3:W-:Y:S04]  /*53c0*/  LDGSTS.E.BYPASS.LTC128B.128 [R149+0x4800], desc[UR8][R24.64] ;  /* 0x0480000018957fae */ /* 0x0007e8000b901d48 */
[----:B------:R-:W-:Y:S04]  /*53d0*/  LDSM.16.M88.4 R84, [R141] ;  /* 0x000000008d54783b */ /* 0x000fe80000000200 */
[----:B------:R-:W4:Y:S04]  /*53e0*/  LDSM.16.M88.4 R36, [R139+0x1000] ;  /* 0x001000008b24783b */ /* 0x000f280000000200 */
[----:B------:R-:W-:Y:S04]  /*53f0*/  LDSM.16.M88.4 R64, [R140] ;  /* 0x000000008c40783b */ /* 0x000fe80000000200 */
[----:B------:R-:W-:Y:S04]  /*5400*/  LDSM.16.M88.4 R16, [R138] ;  /* 0x000000008a10783b */ /* 0x000fe80000000200 */
[----:B-1----:R-:W-:Y:S04]  /*5410*/  LDSM.16.M88.4 R12, [R139+0x1c00] ;  /* 0x001c00008b0c783b */ /* 0x002fe80000000200 */
[----:B------:R-:W1:Y:S04]  /*5420*/  LDSM.16.M88.4 R28, [R139+0x1400] ;  /* 0x001400008b1c783b */ /* 0x000e680000000200 */
[----:B------:R-:W3:Y:S04]  /*5430*/  LDSM.16.M88.4 R20, [R139+0x1800] ;  /* 0x001800008b14783b */ /* 0x000ee80000000200 */
[----:B------:R-:W5:Y:S04]  /*5440*/  LDSM.16.M88.4 R52, [R138+0xc00] ;  /* 0x000c00008a34783b */ /* 0x000f680000000200 */
[----:B------:R-:W5:Y:S04]  /*5450*/  LDSM.16.M88.4 R48, [R139+0x2400] ;  /* 0x002400008b30783b */ /* 0x000f680000000200 */
[----:B------:R-:W5:Y:S04]  /*5460*/  LDSM.16.M88.4 R8, [R138+0x400] ;  /* 0x000400008a08783b */ /* 0x000f680000000200 */
[----:B--2---:R-:W2:Y:S01]  /*5470*/  LDSM.16.M88.4 R4, [R138+0x800] ;  /* 0x000800008a04783b */ /* 0x004ea20000000200 */
        /* <DEDUP_REMOVED lines=8> */
[----:B---3--:R-:W-:Y:S06]  /*5500*/  HMMA.16816.F32 R24, R84, R20, RZ ;  /* 0x000000145418723c */ /* 0x008fec00000018ff */
[C---:B------:R-:W-:Y:S06]  /*5510*/  HMMA.16816.F32 R40, R64.reuse, R16, R40 ;  /* 0x000000104028723c */ /* 0x040fec0000001828 */
[----:B------:R-:W-:Y:S06]  /*5520*/  HMMA.16816.F32 R36, R64, R18, R36 ;  /* 0x000000124024723c */ /* 0x000fec0000001824 */
[C---:B------:R-:W-:Y:S06]  /*5530*/  HMMA.16816.F32 R16, R84.reuse, R12, RZ ;  /* 0x0000000c5410723c */ /* 0x040fec00000018ff */
[C---:B------:R-:W-:Y:S06]  /*5540*/  HMMA.16816.F32 R12, R84.reuse, R14, RZ ;  /* 0x0000000e540c723c */ /* 0x040fec00000018ff */
[C---:B------:R-:W-:Y:S06]  /*5550*/  HMMA.16816.F32 R28, R84.reuse, R30, RZ ;  /* 0x0000001e541c723c */ /* 0x040fec00000018ff */
[----:B------:R-:W-:Y:S06]  /*5560*/  HMMA.16816.F32 R20, R84, R22, RZ ;  /* 0x000000165414723c */ /* 0x000fec00000018ff */
[C---:B-----5:R-:W-:Y:S06]  /*5570*/  HMMA.16816.F32 R16, R64.reuse, R52, R16 ;  /* 0x000000344010723c */ /* 0x060fec0000001810 */
[----:B------:R-:W-:Y:S06]  /*5580*/  HMMA.16816.F32 R12, R64, R54, R12 ;  /* 0x00000036400c723c */ /* 0x000fec000000180c */
[C---:B------:R-:W-:Y:S06]  /*5590*/  HMMA.16816.F32 R52, R84.reuse, R48, RZ ;  /* 0x000000305434723c */ /* 0x040fec00000018ff */
[----:B------:R-:W-:Y:S06]  /*55a0*/  HMMA.16816.F32 R48, R84, R50, RZ ;  /* 0x000000325430723c */ /* 0x000fec00000018ff */
[C---:B------:R-:W-:Y:S06]  /*55b0*/  HMMA.16816.F32 R32, R64.reuse, R8, R32 ;  /* 0x000000084020723c */ /* 0x040fec0000001820 */
[C---:B------:R-:W-:Y:S06]  /*55c0*/  HMMA.16816.F32 R28, R64.reuse, R10, R28 ;  /* 0x0000000a401c723c */ /* 0x040fec000000181c */
[C---:B--2---:R-:W-:Y:S06]  /*55d0*/  HMMA.16816.F32 R24, R64.reuse, R4, R24 ;  /* 0x000000044018723c */ /* 0x044fec0000001818 */
[----:B------:R-:W-:Y:S06]  /*55e0*/  HMMA.16816.F32 R20, R64, R6, R20 ;  /* 0x000000064014723c */ /* 0x000fec0000001814 */
[C---:B----4-:R-:W-:Y:S06]  /*55f0*/  HMMA.16816.F32 R8, R84.reuse, R56, RZ ;  /* 0x000000385408723c */ /* 0x050fec00000018ff */
        /* <DEDUP_REMOVED lines=19> */
[----:B------:R-:W-:-:S02]  /*5730*/  LOP3.LUT R64, R3, 0x8, R102, 0xfe, !PT ;  /* 0x0000000803407812 */ /* 0x000fc400078efe66 */
[--C-:B------:R-:W-:Y:S01]  /*5740*/  LOP3.LUT R65, R3, 0x10, R102.reuse, 0xfe, !PT ;  /* 0x0000001003417812 */ /* 0x100fe200078efe66 */
[----:B------:R-:W-:Y:S01]  /*5750*/  BAR.SYNC.DEFER_BLOCKING 0x0 ;  /* 0x0000000000007b1d */ /* 0x000fe20000010000 */
[CC--:B------:R-:W-:Y:S02]  /*5760*/  ISETP.GE.AND P5, PT, R64.reuse, R101.reuse, PT ;  /* 0x000000654000720c */ /* 0x0c0fe40003fa6270 */
[----:B------:R-:W-:Y:S01]  /*5770*/  ISETP.GE.AND P2, PT, R64, R100, PT ;  /* 0x000000644000720c */ /* 0x000fe20003f46270 */
[----:B------:R-:W-:Y:S01]  /*5780*/  VIADD R64, R131, 0x1 ;  /* 0x0000000183407836 */ /* 0x000fe20000000000 */
[----:B------:R-:W-:Y:S02]  /*5790*/  FSEL R129, R36, -INF , !P5 ;  /* 0xff80000024817808 */ /* 0x000fe40006800000 */
[----:B------:R-:W-:Y:S02]  /*57a0*/  LOP3.LUT R36, R3, 0x18, R102, 0xfe, !PT ;  /* 0x0000001803247812 */ /* 0x000fe400078efe66 */
[----:B------:R-:W-:-:S02]  /*57b0*/  ISETP.GE.AND P3, PT, R64, R101, PT ;  /* 0x000000654000720c */ /* 0x000fc40003f66270 */
[----:B------:R-:W-:Y:S02]  /*57c0*/  FSEL R130, R38, -INF , !P2 ;  /* 0xff80000026827808 */ /* 0x000fe40005000000 */
[----:B------:R-:W-:Y:S01]  /*57d0*/  FSEL R123, R41, -INF , !P3 ;  /* 0xff800000297b7808 */ /* 0x000fe20005800000 */
[----:B------:R-:W-:Y:S01]  /*57e0*/  VIADD R41, R131, 0x9 ;  /* 0x0000000983297836 */ /* 0x000fe20000000000 */
[----:B------:R-:W-:Y:S02]  /*57f0*/  ISETP.GE.AND P3, PT, R64, R100, PT ;  /* 0x000000644000720c */ /* 0x000fe40003f66270 */
[-C--:B------:R-:W-:Y:S02]  /*5800*/  ISETP.GE.AND P2, PT, R36, R101.reuse, PT ;  /* 0x000000652400720c */ /* 0x080fe40003f46270 */
[----:B------:R-:W-:Y:S02]  /*5810*/  FSEL R122, R43, -INF , !P3 ;  /* 0xff8000002b7a7808 */ /* 0x000fe40005800000 */
[----:B------:R-:W-:-:S02]  /*5820*/  ISETP.GE.AND P3, PT, R41, R101, PT ;  /* 0x000000652900720c */ /* 0x000fc40003f66270 */
[-C--:B------:R-:W-:Y:S02]  /*5830*/  ISETP.GE.AND P5, PT, R41, R100.reuse, PT ;  /* 0x000000642900720c */ /* 0x080fe40003fa6270 */
[----:B------:R-:W-:Y:S02]  /*5840*/  FSEL R43, R37, -INF , !P3 ;  /* 0xff800000252b7808 */ /* 0x000fe40005800000 */
[----:B------:R-:W-:Y:S01]  /*5850*/  ISETP.GE.AND P3, PT, R36, R100, PT ;  /* 0x000000642400720c */ /* 0x000fe20003f66270 */
[----:B------:R-:W-:Y:S01]  /*5860*/  VIADD R36, R131, 0x11 ;  /* 0x0000001183247836 */ /* 0x000fe20000000000 */
[----:B------:R-:W-:Y:S02]  /*5870*/  FSEL R128, R39, -INF , !P5 ;  /* 0xff80000027807808 */ /* 0x000fe40006800000 */
[-C--:B------:R-:W-:Y:S02]  /*5880*/  ISETP.GE.AND P4, PT, R65, R101.reuse, PT ;  /* 0x000000654100720c */ /* 0x080fe40003f86270 */
[----:B------:R-:W-:-:S02]  /*5890*/  ISETP.GE.AND P5, PT, R36, R101, PT ;  /* 0x000000652400720c */ /* 0x000fc40003fa6270 */
[----:B------:R-:W-:Y:S02]  /*58a0*/  FSEL R125, R32, -INF , !P4 ;  /* 0xff800000207d7808 */ /* 0x000fe40006000000 */
[----:B------:R-:W-:Y:S02]  /*58b0*/  FSEL R33, R33, -INF , !P5 ;  /* 0xff80000021217808 */ /* 0x000fe40006800000 */
[----:B------:R-:W-:Y:S01]  /*58c0*/  ISETP.GE.AND P5, PT, R36, R100, PT ;  /* 0x000000642400720c */ /* 0x000fe20003fa6270 */
[----:B------:R-:W-:Y:S01]  /*58d0*/  VIADD R36, R131, 0x19 ;  /* 0x0000001983247836 */ /* 0x000fe20000000000 */
[----:B------:R-:W-:Y:S02]  /*58e0*/  FSEL R124, R30, -INF , !P3 ;  /* 0xff8000001e7c7808 */ /* 0x000fe40005800000 */
[----:B------:R-:W-:Y:S02]  /*58f0*/  FSEL R32, R35, -INF , !P5 ;  /* 0xff80000023207808 */ /* 0x000fe40006800000 */
[----:B------:R-:W-:-:S02]  /*5900*/  ISETP.GE.AND P5, PT, R36, R101, PT ;  /* 0x000000652400720c */ /* 0x000fc40003fa6270 */
[----:B------:R-:W-:Y:S02]  /*5910*/  FSEL R35, R28, -INF , !P2 ;  /* 0xff8000001c237808 */ /* 0x000fe40005000000 */
[----:B------:R-:W-:Y:S02]  /*5920*/  LOP3.LUT R28, R3, 0x28, R102, 0xfe, !PT ;  /* 0x00000028031c7812 */ /* 0x000fe400078efe66 */
[----:B------:R-:W-:Y:S02]  /*5930*/  FSEL R127, R29, -INF , !P5 ;  /* 0xff8000001d7f7808 */ /* 0x000fe40006800000 */
[C---:B------:R-:W-:Y:S02]  /*5940*/  ISETP.GE.AND P3, PT, R28.reuse, R101, PT ;  /* 0x000000651c00720c */ /* 0x040fe40003f66270 */
[-C--:B------:R-:W-:Y:S01]  /*5950*/  ISETP.GE.AND P5, PT, R28, R100.reuse, PT ;  /* 0x000000641c00720c */ /* 0x080fe20003fa6270 */
[----:B------:R-:W-:Y:S01]  /*5960*/  VIADD R28, R131, 0x21 ;  /* 0x00000021831c7836 */ /* 0x000fe20000000000 */
[----:B------:R-:W-:-:S02]  /*5970*/  ISETP.GE.AND P2, PT, R36, R100, PT ;  /* 0x000000642400720c */ /* 0x000fc40003f46270 */
[----:B------:R-:W-:Y:S02]  /*5980*/  LOP3.LUT R37, R3, 0x20, R102, 0xfe, !PT ;  /* 0x0000002003257812 */ /* 0x000fe400078efe66 */
[----:B------:R-:W-:Y:S02]  /*5990*/  FSEL R126, R31, -INF , !P2 ;  /* 0xff8000001f7e7808 */ /* 0x000fe40005000000 */
[-C--:B------:R-:W-:Y:S02]  /*59a0*/  ISETP.GE.AND P4, PT, R37, R101.reuse, PT ;  /* 0x000000652500720c */ /* 0x080fe40003f86270 */
[----:B------:R-:W-:Y:S02]  /*59b0*/  ISETP.GE.AND P2, PT, R28, R101, PT ;  /* 0x000000651c00720c */ /* 0x000fe40003f46270 */
[----:B------:R-:W-:Y:S01]  /*59c0*/  FSEL R115, R24, -INF , !P4 ;  /* 0xff80000018737808 */ /* 0x000fe20006000000 */
[----:B------:R-:W-:Y:S01]  /*59d0*/  VIADD R24, R131, 0x29 ;  /* 0x0000002983187836 */ /* 0x000fe20000000000 */
[----:B------:R-:W-:-:S02]  /*59e0*/  FSEL R117, R25, -INF , !P2 ;  /* 0xff80000019757808 */ /* 0x000fc40005000000 */
[----:B------:R-:W-:Y:S02]  /*59f0*/  ISETP.GE.AND P2, PT, R28, R100, PT ;  /* 0x000000641c00720c */ /* 0x000fe40003f46270 */
[----:B------:R-:W-:Y:S02]  /*5a00*/  FSEL R119, R20, -INF , !P3 ;  /* 0xff80000014777808 */ /* 0x000fe40005800000 */
[----:B------:R-:W-:Y:S02]  /*5a10*/  FSEL R120, R27, -INF , !P2 ;  /* 0xff8000001b787808 */ /* 0x000fe40005000000 */
[----:B------:R-:W-:Y:S02]  /*5a20*/  ISETP.GE.AND P2, PT, R24, R101, PT ;  /* 0x000000651800720c */ /* 0x000fe40003f46270 */
[----:B------:R-:W-:Y:S02]  /*5a30*/  LOP3.LUT R20, R3, 0x38, R102, 0xfe, !PT ;  /* 0x0000003803147812 */ /* 0x000fe400078efe66 */
[----:B------:R-:W-:-:S02]  /*5a40*/  FSEL R114, R22, -INF , !P5 ;  /* 0xff80000016727808 */ /* 0x000fc40006800000 */
[----:B------:R-:W-:Y:S02]  /*5a50*/  FSEL R121, R21, -INF , !P2 ;  /* 0xff80000015797808 */ /* 0x000fe40005000000 */
[C---:B------:R-:W-:Y:S02]  /*5a60*/  ISETP.GE.AND P5, PT, R20.reuse, R101, PT ;  /* 0x000000651400720c */ /* 0x040fe40003fa6270 */
[-C--:B------:R-:W-:Y:S01]  /*5a70*/  ISETP.GE.AND P2, PT, R20, R100.reuse, PT ;  /* 0x000000641400720c */ /* 0x080fe20003f46270 */
[----:B------:R-:W-:Y:S01]  /*5a80*/  VIADD R20, R131, 0x31 ;  /* 0x0000003183147836 */ /* 0x000fe20000000000 */
[----:B------:R-:W-:Y:S02]  /*5a90*/  ISETP.GE.AND P3, PT, R24, R100, PT ;  /* 0x000000641800720c */ /* 0x000fe40003f66270 */
[----:B------:R-:W-:Y:S02]  /*5aa0*/  LOP3.LUT R29, R3, 0x30, R102, 0xfe, !PT ;  /* 0x00000030031d7812 */ /* 0x000fe400078efe66 */
[----:B------:R-:W-:-:S02]  /*5ab0*/  FSEL R116, R23, -INF , !P3 ;  /* 0xff80000017747808 */ /* 0x000fc40005800000 */
[-C--:B------:R-:W-:Y:S02]  /*5ac0*/  ISETP.GE.AND P4, PT, R29, R101.reuse, PT ;  /* 0x000000651d00720c */ /* 0x080fe40003f86270 */
[----:B------:R-:W-:Y:S02]  /*5ad0*/  ISETP.GE.AND P3, PT, R20, R101, PT ;  /* 0x000000651400720c */ /* 0x000fe40003f66270 */
[-C--:B------:R-:W-:Y:S02]  /*5ae0*/  ISETP.GE.AND P1, PT, R65, R100.reuse, PT ;  /* 0x000000644100720c */ /* 0x080fe40003f26270 */
[----:B------:R-:W-:Y:S01]  /*5af0*/  FSEL R65, R16, -INF , !P4 ;  /* 0xff80000010417808 */ /* 0x000fe20006000000 */
[----:B------:R-:W-:Y:S01]  /*5b00*/  VIADD R16, R131, 0x39 ;  /* 0x0000003983107836 */ /* 0x000fe20000000000 */
[----:B------:R-:W-:Y:S02]  /*5b10*/  FSEL R67, R17, -INF , !P3 ;  /* 0xff80000011437808 */ /* 0x000fe40005800000 */
[----:B------:R-:W-:-:S02]  /*5b20*/  ISETP.GE.AND P3, PT, R20, R100, PT ;  /* 0x000000641400720c */ /* 0x000fc40003f66270 */
[----:B------:R-:W-:Y:S02]  /*5b30*/  FSEL R97, R12, -INF , !P5 ;  /* 0xff8000000c617808 */ /* 0x000fe40006800000 */
[----:B------:R-:W-:Y:S02]  /*5b40*/  FSEL R106, R19, -INF , !P3 ;  /* 0xff800000136a7808 */ /* 0x000fe40005800000 */
[----:B------:R-:W-:Y:S02]  /*5b50*/  ISETP.GE.AND P3, PT, R16, R101, PT ;  /* 0x000000651000720c */ /* 0x000fe40003f66270 */
[----:B------:R-:W-:Y:S02]  /*5b60*/  LOP3.LUT R12, R3, 0x48, R102, 0xfe, !PT ;  /* 0x00000048030c7812 */ /* 0x000fe400078efe66 */
[----:B------:R-:W-:Y:S02]  /*5b70*/  FSEL R108, R14, -INF , !P2 ;  /* 0xff8000000e6c7808 */ /* 0x000fe40005000000 */
[----:B------:R-:W-:-:S02]  /*5b80*/  FSEL R107, R13, -INF , !P3 ;  /* 0xff8000000d6b7808 */ /* 0x000fc40005800000 */
[CC--:B------:R-:W-:Y:S02]  /*5b90*/  ISETP.GE.AND P2, PT, R12.reuse, R101.reuse, PT ;  /* 0x000000650c00720c */ /* 0x0c0fe40003f46270 */
[-C--:B------:R-:W-:Y:S01]  /*5ba0*/  ISETP.GE.AND P3, PT, R12, R100.reuse, PT ;  /* 0x000000640c00720c */ /* 0x080fe20003f66270 */
[----:B------:R-:W-:Y:S01]  /*5bb0*/  VIADD R12, R131, 0x41 ;  /* 0x00000041830c7836 */ /* 0x000fe20000000000 */
[----:B------:R-:W-:Y:S02]  /*5bc0*/  ISETP.GE.AND P5, PT, R16, R100, PT ;  /* 0x000000641000720c */ /* 0x000fe40003fa6270 */
[----:B------:R-:W-:Y:S02]  /*5bd0*/  LOP3.LUT R21, R3, 0x40, R102, 0xfe, !PT ;  /* 0x0000004003157812 */ /* 0x000fe400078efe66 */
[----:B------:R-:W-:Y:S02]  /*5be0*/  FSEL R110, R15, -INF , !P5 ;  /* 0xff8000000f6e7808 */ /* 0x000fe40006800000 */
[----:B------:R-:W-:-:S02]  /*5bf0*/  ISETP.GE.AND P4, PT, R21, R101, PT ;  /* 0x000000651500720c */ /* 0x000fc40003f86270 */
[----:B------:R-:W-:Y:S02]  /*5c00*/  ISETP.GE.AND P5, PT, R12, R101, PT ;  /* 0x000000650c00720c */ /* 0x000fe40003fa6270 */
[----:B------:R-:W-:Y:S01]  /*5c10*/  FSEL R109, R8, -INF , !P4 ;  /* 0xff800000086d7808 */ /* 0x000fe20006000000 */
[----:B------:R-:W-:Y:S01]  /*5c20*/  VIADD R8, R131, 0x49 ;  /* 0x0000004983087836 */ /* 0x000fe20000000000 */
[----:B------:R-:W-:Y:S02]  /*5c30*/  FSEL R113, R9, -INF , !P5 ;  /* 0xff80000009717808 */ /* 0x000fe40006800000 */
[----:B------:R-:W-:Y:S02]  /*5c40*/  ISETP.GE.AND P5, PT, R12, R100, PT ;  /* 0x000000640c00720c */ /* 0x000fe40003fa6270 */
[----:B------:R-:W-:Y:S02]  /*5c50*/  FSEL R34, R34, -INF , !P1 ;  /* 0xff80000022227808 */ /* 0x000fe40004800000 */
[----:B------:R-:W-:-:S02]  /*5c60*/  FSEL R66, R11, -INF , !P5 ;  /* 0xff8000000b427808 */ /* 0x000fc40006800000 */
[----:B------:R-:W-:Y:S02]  /*5c70*/  ISETP.GE.AND P1, PT, R37, R100, PT ;  /* 0x000000642500720c */ /* 0x000fe40003f26270 */
[----:B------:R-:W-:Y:S02]  /*5c80*/  ISETP.GE.AND P5, PT, R8, R101, PT ;  /* 0x000000650800720c */ /* 0x000fe40003fa6270 */
[----:B------:R-:W-:Y:S02]  /*5c90*/  FSEL R87, R4, -INF , !P2 ;  /* 0xff80000004577808 */ /* 0x000fe40005000000 */
[----:B------:R-:W-:Y:S02]  /*5ca0*/  LOP3.LUT R4, R3, 0x58, R102, 0xfe, !PT ;  /* 0x0000005803047812 */ /* 0x000fe400078efe66 */
[----:B------:R-:W-:Y:S02]  /*5cb0*/  FSEL R118, R26, -INF , !P1 ;  /* 0xff8000001a767808 */ /* 0x000fe40004800000 */
[----:B------:R-:W-:-:S02]  /*5cc0*/  FSEL R84, R6, -INF , !P3 ;  /* 0xff80000006547808 */ /* 0x000fc40005800000 */
[----:B------:R-:W-:Y:S02]  /*5cd0*/  FSEL R105, R5, -INF , !P5 ;  /* 0xff80000005697808 */ /* 0x000fe40006800000 */
[-C--:B------:R-:W-:Y:S02]  /*5ce0*/  ISETP.GE.AND P1, PT, R29, R100.reuse, PT ;  /* 0x000000641d00720c */ /* 0x080fe40003f26270 */
[C---:B------:R-:W-:Y:S02]  /*5cf0*/  ISETP.GE.AND P3, PT, R4.reuse, R101, PT ;  /* 0x000000650400720c */ /* 0x040fe40003f66270 */
[-C--:B------:R-:W-:Y:S01]  /*5d00*/  ISETP.GE.AND P5, PT, R4, R100.reuse, PT ;  /* 0x000000640400720c */ /* 0x080fe20003fa6270 */
[----:B------:R-:W-:Y:S01]  /*5d10*/  VIADD R4, R131, 0x51 ;  /* 0x0000005183047836 */ /* 0x000fe20000000000 */
[----:B------:R-:W-:Y:S02]  /*5d20*/  ISETP.GE.AND P2, PT, R8, R100, PT ;  /* 0x000000640800720c */ /* 0x000fe40003f46270 */
[----:B------:R-:W-:-:S02]  /*5d30*/  FSEL R112, R18, -INF , !P1 ;  /* 0xff80000012707808 */ /* 0x000fc40004800000 */
[-C--:B------:R-:W-:Y:S02]  /*5d40*/  ISETP.GE.AND P1, PT, R21, R100.reuse, PT ;  /* 0x000000641500720c */ /* 0x080fe40003f26270 */
[----:B------:R-:W-:Y:S02]  /*5d50*/  FSEL R86, R7, -INF , !P2 ;  /* 0xff80000007567808 */ /* 0x000fe40005000000 */
[----:B------:R-:W-:Y:S02]  /*5d60*/  LOP3.LUT R13, R3, 0x50, R102, 0xfe, !PT ;  /* 0x00000050030d7812 */ /* 0x000fe400078efe66 */
[----:B------:R-:W-:Y:S02]  /*5d70*/  ISETP.GE.AND P2, PT, R4, R101, PT ;  /* 0x000000650400720c */ /* 0x000fe40003f46270 */
[----:B------:R-:W-:Y:S02]  /*5d80*/  FSEL R104, R10, -INF , !P1 ;  /* 0xff8000000a687808 */ /* 0x000fe40004800000 */
[----:B------:R-:W-:-:S02]  /*5d90*/  ISETP.GE.AND P1, PT, R13, R100, PT ;  /* 0x000000640d00720c */ /* 0x000fc40003f26270 */
[----:B------:R-:W-:Y:S02]  /*5da0*/  FSEL R53, R53, -INF , !P2 ;  /* 0xff80000035357808 */ /* 0x000fe40005000000 */
[----:B------:R-:W-:Y:S01]  /*5db0*/  ISETP.GE.AND P2, PT, R4, R100, PT ;  /* 0x000000640400720c */ /* 0x000fe20003f46270 */
[----:B------:R-:W-:Y:S01]  /*5dc0*/  VIADD R4, R131, 0x59 ;  /* 0x0000005983047836 */ /* 0x000fe20000000000 */
[----:B------:R-:W-:Y:S02]  /*5dd0*/  FSEL R64, R54, -INF , !P1 ;  /* 0xff80000036407808 */ /* 0x000fe40004800000 */
[----:B------:R-:W-:Y:S02]  /*5de0*/  FSEL R54, R55, -INF , !P2 ;  /* 0xff80000037367808 */ /* 0x000fe40005000000 */
[----:B------:R-:W-:Y:S02]  /*5df0*/  FSEL R55, R48, -INF , !P3 ;  /* 0xff80000030377808 */ /* 0x000fe40005800000 */
[----:B------:R-:W-:-:S02]  /*5e00*/  ISETP.GE.AND P2, PT, R4, R101, PT ;  /* 0x000000650400720c */ /* 0x000fc40003f46270 */
[----:B------:R-:W-:Y:S02]  /*5e10*/  ISETP.GE.AND P3, PT, R4, R100, PT ;  /* 0x000000640400720c */ /* 0x000fe40003f66270 */
[----:B------:R-:W-:Y:S02]  /*5e20*/  LOP3.LUT R4, R3, 0x68, R102, 0xfe, !PT ;  /* 0x0000006803047812 */ /* 0x000fe400078efe66 */
[----:B------:R-:W-:Y:S02]  /*5e30*/  FSEL R50, R50, -INF , !P5 ;  /* 0xff80000032327808 */ /* 0x000fe40006800000 */
[----:B------:R-:W-:Y:S02]  /*5e40*/  FSEL R49, R49, -INF , !P2 ;  /* 0xff80000031317808 */ /* 0x000fe40005000000 */
[-C--:B------:R-:W-:Y:S02]  /*5e50*/  ISETP.GE.AND P4, PT, R13, R101.reuse, PT ;  /* 0x000000650d00720c */ /* 0x080fe40003f86270 */
[----:B------:R-:W-:-:S02]  /*5e60*/  ISETP.GE.AND P5, PT, R4, R101, PT ;  /* 0x000000650400720c */ /* 0x000fc40003fa6270 */
[----:B------:R-:W-:Y:S01]  /*5e70*/  ISETP.GE.AND P2, PT, R4, R100, PT ;  /* 0x000000640400720c */ /* 0x000fe20003f46270 */
[----:B------:R-:W-:Y:S01]  /*5e80*/  VIADD R4, R131, 0x61 ;  /* 0x0000006183047836 */ /* 0x000fe20000000000 */
[----:B------:R-:W-:Y:S02]  /*5e90*/  FSEL R85, R52, -INF , !P4 ;  /* 0xff80000034557808 */ /* 0x000fe40006000000 */
[----:B------:R-:W-:Y:S02]  /*5ea0*/  FSEL R52, R51, -INF , !P3 ;  /* 0xff80000033347808 */ /* 0x000fe40005800000 */
[----:B------:R-:W-:Y:S02]  /*5eb0*/  ISETP.GE.AND P3, PT, R4, R101, PT ;  /* 0x000000650400720c */ /* 0x000fe40003f66270 */
[----:B------:R-:W-:Y:S02]  /*5ec0*/  LOP3.LUT R5, R3, 0x60, R102, 0xfe, !PT ;  /* 0x0000006003057812 */ /* 0x000fe400078efe66 */
[----:B------:R-:W-:-:S02]  /*5ed0*/  FSEL R103, R45, -INF , !P3 ;  /* 0xff8000002d677808 */ /* 0x000fc40005800000 */
[-C--:B------:R-:W-:Y:S02]  /*5ee0*/  ISETP.GE.AND P1, PT, R5, R100.reuse, PT ;  /* 0x000000640500720c */ /* 0x080fe40003f26270 */
[----:B------:R-:W-:Y:S01]  /*5ef0*/  ISETP.GE.AND P3, PT, R4, R100, PT ;  /* 0x000000640400720c */ /* 0x000fe20003f66270 */
[----:B------:R-:W-:Y:S01]  /*5f00*/  VIADD R4, R131, 0x69 ;  /* 0x0000006983047836 */ /* 0x000fe20000000000 */
[----:B------:R-:W-:Y:S02]  /*5f10*/  FSEL R48, R46, -INF , !P1 ;  /* 0xff8000002e307808 */ /* 0x000fe40004800000 */
[----:B------:R-:W-:Y:S02]  /*5f20*/  FSEL R46, R47, -INF , !P3 ;  /* 0xff8000002f2e7808 */ /* 0x000fe40005800000 */
[-C--:B------:R-:W-:Y:S02]  /*5f30*/  ISETP.GE.AND P3, PT, R4, R101.reuse, PT ;  /* 0x000000650400720c */ /* 0x080fe40003f66270 */
[----:B------:R-:W-:-:S02]  /*5f40*/  ISETP.GE.AND P4, PT, R5, R101, PT ;  /* 0x000000650500720c */ /* 0x000fc40003f86270 */
[----:B------:R-:W-:Y:S02]  /*5f50*/  LOP3.LUT R5, R3, 0x70, R102, 0xfe, !PT ;  /* 0x0000007003057812 */ /* 0x000fe400078efe66 */
[----:B------:R-:W-:Y:S02]  /*5f60*/  FSEL R57, R57, -INF , !P3 ;  /* 0xff80000039397808 */ /* 0x000fe40005800000 */
[----:B------:R-:W-:Y:S02]  /*5f70*/  FSEL R51, R44, -INF , !P4 ;  /* 0xff8000002c337808 */ /* 0x000fe40006000000 */
[-C--:B------:R-:W-:Y:S01]  /*5f80*/  ISETP.GE.AND P3, PT, R4, R100.reuse, PT ;  /* 0x000000640400720c */ /* 0x080fe20003f66270 */
[----:B------:R-:W-:Y:S01]  /*5f90*/  VIADD R4, R131, 0x71 ;  /* 0x0000007183047836 */ /* 0x000fe20000000000 */
[C---:B------:R-:W-:Y:S02]  /*5fa0*/  ISETP.GE.AND P4, PT, R5.reuse, R101, PT ;  /* 0x000000650500720c */ /* 0x040fe40003f86270 */
[----:B------:R-:W-:-:S02]  /*5fb0*/  ISETP.GE.AND P1, PT, R5, R100, PT ;  /* 0x000000640500720c */ /* 0x000fc40003f26270 */
[----:B------:R-:W-:Y:S02]  /*5fc0*/  FSEL R38, R59, -INF , !P3 ;  /* 0xff8000003b267808 */ /* 0x000fe40005800000 */
[----:B------:R-:W-:Y:S02]  /*5fd0*/  FSEL R45, R88, -INF , !P4 ;  /* 0xff800000582d7808 */ /* 0x000fe40006000000 */
[CC--:B------:R-:W-:Y:S02]  /*5fe0*/  ISETP.GE.AND P3, PT, R4.reuse, R101.reuse, PT ;  /* 0x000000650400720c */ /* 0x0c0fe40003f66270 */
[----:B------:R-:W-:Y:S01]  /*5ff0*/  ISETP.GE.AND P4, PT, R4, R100, PT ;  /* 0x000000640400720c */ /* 0x000fe20003f86270 */
[C---:B------:R-:W-:Y:S01]  /*6000*/  VIADD R4, R131.reuse, 0x79 ;  /* 0x0000007983047836 */ /* 0x040fe20000000000 */
[----:B------:R-:W-:Y:S02]  /*6010*/  FSEL R31, R90, -INF , !P1 ;  /* 0xff8000005a1f7808 */ /* 0x000fe40004800000 */
[----:B------:R-:W-:-:S02]  /*6020*/  ISETP.GE.AND P1, PT, R131, R101, PT ;  /* 0x000000658300720c */ /* 0x000fc40003f26270 */
[----:B------:R-:W-:Y:S02]  /*6030*/  LOP3.LUT R102, R3, 0x78, R102, 0xfe, !PT ;  /* 0x0000007803667812 */ /* 0x000fe400078efe66 */
[----:B------:R-:W-:Y:S02]  /*6040*/  FSEL R111, R56, -INF , !P5 ;  /* 0xff800000386f7808 */ /* 0x000fe40006800000 */
[----:B------:R-:W-:Y:S02]  /*6050*/  FSEL R44, R58, -INF , !P2 ;  /* 0xff8000003a2c7808 */ /* 0x000fe40005000000 */
[----:B------:R-:W-:Y:S02]  /*6060*/  FSEL R89, R89, -INF , !P3 ;  /* 0xff80000059597808 */ /* 0x000fe40005800000 */
[----:B------:R-:W-:Y:S02]  /*6070*/  FSEL R36, R91, -INF , !P4 ;  /* 0xff8000005b247808 */ /* 0x000fe40006000000 */
[----:B------:R-:W-:-:S02]  /*6080*/  FSEL R5, R40, -INF , !P1 ;  /* 0xff80000028057808 */ /* 0x000fc40004800000 */
[CC--:B------:R-:W-:Y:S02]  /*6090*/  ISETP.GE.AND P5, PT, R102.reuse, R101.reuse, PT ;  /* 0x000000656600720c */ /* 0x0c0fe40003fa6270 */
[-C--:B------:R-:W-:Y:S02]  /*60a0*/  ISETP.GE.AND P2, PT, R102, R100.reuse, PT ;  /* 0x000000646600720c */ /* 0x080fe40003f46270 */
        /* <DEDUP_REMOVED lines=12> */
[----:B------:R-:W-:Y:S01]  /*6170*/  IABS R10, R3 ;  /* 0x00000003000a7213 */ /* 0x000fe20000000000 */
        /* <DEDUP_REMOVED lines=9> */
[C---:B------:R-:W-:Y:S02]  /*6210*/  IADD3 R13, R3.reuse, -0x80, RZ ;  /* 0xffffff80030d7810 */ /* 0x040fe40007ffe0ff */
[----:B------:R-:W-:Y:S02]  /*6220*/  LOP3.LUT R3, R3, R8, RZ, 0x3c, !PT ;  /* 0x0000000803037212 */ /* 0x000fe400078e3cff */
[----:B------:R-:W-:Y:S01]  /*6230*/  IABS R9, R13 ;  /* 0x0000000d00097213 */ /* 0x000fe20000000000 */
[C---:B------:R-:W-:Y:S01]  /*6240*/  IMAD.HI.U32 R14, R12.reuse, R10, RZ ;  /* 0x0000000a0c0e7227 */ /* 0x040fe200078e00ff */
[----:B------:R-:W-:Y:S02]  /*6250*/  LOP3.LUT R13, R13, R8, RZ, 0x3c, !PT ;  /* 0x000000080d0d7212 */ /* 0x000fe400078e3cff */
[----:B------:R-:W-:Y:S01]  /*6260*/  ISETP.GE.AND P2, PT, R3, RZ, PT ;  /* 0x000000ff0300720c */ /* 0x000fe20003f46270 */
[----:B------:R-:W-:Y:S01]  /*6270*/  IMAD.HI.U32 R12, R12, R9, RZ ;  /* 0x000000090c0c7227 */ /* 0x000fe200078e00ff */
[----:B------:R-:W-:-:S03]  /*6280*/  ISETP.GE.AND P0, PT, R13, RZ, PT ;  /* 0x000000ff0d00720c */ /* 0x000fc60003f06270 */
        /* <DEDUP_REMOVED lines=28> */
[C---:B------:R-:W-:Y:S02]  /*6450*/  IMAD R3, R8.reuse, R93, R3 ;  /* 0x0000005d08037224 */ /* 0x040fe400078e0203 */
[----:B------:R-:W-:-:S04]  /*6460*/  IMAD.WIDE.U32 R8, R8, R92, RZ ;  /* 0x0000005c08087225 */ /* 0x000fc800078e00ff */
        /* <DEDUP_REMOVED lines=9> */
.L_x_4284:
[----:B------:R-:W-:-:S04]  /*6500*/  LEA R6, -R92, RZ, 0x7 ;  /* 0x000000ff5c067211 */ /* 0x000fc800078e39ff */
[----:B------:R-:W-:-:S07]  /*6510*/  SHF.R.S32.HI R7, RZ, 0x1f, R6 ;  /* 0x0000001fff077819 */ /* 0x000fce0000011406 */
.L_x_4285:
        /* <DEDUP_REMOVED lines=20> */
.L_x_4283:
[----:B-1----:R-:W-:Y:S01]  /*6660*/  FMNMX.FTZ R8, R2, R5, !PT ;  /* 0x0000000502087209 */ /* 0x002fe20007810000 */
        /* <DEDUP_REMOVED lines=69> */
[----:B------:R-:W2:Y:S04]  /*6ac0*/  SHFL.BFLY PT, R3, R6, 0x1, 0x1f ;  /* 0x0c201f0006037f89 */ /* 0x000ea800000e0000 */
[----:B------:R-:W3:Y:S01]  /*6ad0*/  LDSM.16.MT88.4 R8, [R137+0x3000] ;  /* 0x003000008908783b */ /* 0x000ee20000004200 */
[----:B-1----:R-:W-:Y:S02]  /*6ae0*/  FMNMX.FTZ R28, R7, R28, !PT ;  /* 0x0000001c071c7209 */ /* 0x002fe40007810000 */
[----:B--2---:R-:W-:-:S03]  /*6af0*/  FMNMX.FTZ R3, R6, R3, !PT ;  /* 0x0000000306037209 */ /* 0x004fc60007810000 */
[C---:B------:R-:W-:Y:S01]  /*6b00*/  FMUL.FTZ R40, R28.reuse, UR6 ;  /* 0x000000061c287c20 */ /* 0x040fe20008410000 */
[----:B------:R-:W-:Y:S02]  /*6b10*/  FSETP.NEU.FTZ.AND P1, PT, R28, -INF , PT ;  /* 0xff8000001c00780b */ /* 0x000fe40003f3d000 */
[C---:B------:R-:W-:Y:S01]  /*6b20*/  FSETP.NEU.FTZ.AND P0, PT, R3.reuse, -INF , PT ;  /* 0xff8000000300780b */ /* 0x040fe20003f1d000 */
[----:B------:R-:W-:Y:S01]  /*6b30*/  FMUL.FTZ R37, R3, UR6 ;  /* 0x0000000603257c20 */ /* 0x000fe20008410000 */
[----:B------:R-:W-:-:S04]  /*6b40*/  FSEL R40, R40, RZ, P1 ;  /* 0x000000ff28287208 */ /* 0x000fc80000800000 */
[----:B------:R-:W-:Y:S01]  /*6b50*/  FSEL R37, R37, RZ, P0 ;  /* 0x000000ff25257208 */ /* 0x000fe20000000000 */
[--C-:B------:R-:W-:Y:S01]  /*6b60*/  FFMA.FTZ R100, R5, UR6, -R40.reuse ;  /* 0x0000000605647c23 */ /* 0x100fe20008010828 */
[----:B------:R-:W-:Y:S01]  /*6b70*/  FSEL R5, R28, RZ, P1 ;  /* 0x000000ff1c057208 */ /* 0x000fe20000800000 */
[--C-:B------:R-:W-:Y:S01]  /*6b80*/  FFMA.FTZ R60, R123, UR6, -R40.reuse ;  /* 0x000000067b3c7c23 */ /* 0x100fe20008010828 */
[--C-:B------:R-:W-:Y:S01]  /*6b90*/  FFMA.FTZ R42, R43, UR6, -R40.reuse ;  /* 0x000000062b2a7c23 */ /* 0x100fe20008010828 */
[----:B------:R-:W-:Y:S01]  /*6ba0*/  FFMA.FTZ R56, R122, UR6, -R37 ;  /* 0x000000067a387c23 */ /* 0x000fe20008010825 */
[--C-:B------:R-:W-:Y:S01]  /*6bb0*/  FFMA.FTZ R59, R129, UR6, -R40.reuse ;  /* 0x00000006813b7c23 */ /* 0x100fe20008010828 */
[----:B------:R-:W-:Y:S01]  /*6bc0*/  FADD.FTZ R122, R2, -R5 ;  /* 0x80000005027a7221 */ /* 0x000fe20000010000 */
[----:B------:R-:W-:Y:S01]  /*6bd0*/  FSEL R5, R3, RZ, P0 ;  /* 0x000000ff03057208 */ /* 0x000fe20000000000 */
[--C-:B------:R-:W-:Y:S01]  /*6be0*/  FFMA.FTZ R123, R4, UR6, -R37.reuse ;  /* 0x00000006047b7c23 */ /* 0x100fe20008010825 */
[--C-:B------:R-:W-:Y:S01]  /*6bf0*/  FFMA.FTZ R43, R128, UR6, -R37.reuse ;  /* 0x00000006802b7c23 */ /* 0x100fe20008010825 */
[----:B------:R-:W-:Y:S01]  /*6c00*/  FMUL.FTZ R122, R122, UR6 ;  /* 0x000000067a7a7c20 */ /* 0x000fe20008410000 */
[----:B------:R-:W-:Y:S01]  /*6c10*/  FFMA.FTZ R130, R130, UR6, -R37 ;  /* 0x0000000682827c23 */ /* 0x000fe20008010825 */
        /* <DEDUP_REMOVED lines=8> */
[----:B------:R-:W1:Y:S01]  /*6ca0*/  LDSM.16.MT88.4 R32, [R137+0x3400] ;  /* 0x003400008920783b */ /* 0x000e620000004200 */
        /* <DEDUP_REMOVED lines=21> */
[----:B------:R-:W-:Y:S01]  /*6e00*/  FFMA.FTZ R45, R45, UR6, -R40 ;  /* 0x000000062d2d7c23 */ /* 0x000fe20008010828 */
[--C-:B------:R-:W-:Y:S01]  /*6e10*/  FFMA.FTZ R31, R31, UR6, -R37.reuse ;  /* 0x000000061f1f7c23 */ /* 0x100fe20008010825 */
[--C-:B------:R-:W-:Y:S01]  /*6e20*/  FFMA.FTZ R36, R36, UR6, -R37.reuse ;  /* 0x0000000624247c23 */ /* 0x100fe20008010825 */
[----:B------:R-:W-:Y:S01]  /*6e30*/  MUFU.EX2 R123, R123 ;  /* 0x0000007b007b7308 */ /* 0x000fe20000000800 */
[----:B------:R-:W-:-:S07]  /*6e40*/  FFMA.FTZ R29, R29, UR6, -R37 ;  /* 0x000000061d1d7c23 */ /* 0x000fce0008010825 */
[----:B------:R-:W2:Y:S01]  /*6e50*/  MUFU.EX2 R56, R56 ;  /* 0x0000003800387308 */ /* 0x000ea20000000800 */
[----:B----4-:R-:W-:-:S07]  /*6e60*/  F2FP.F16.F32.PACK_AB R22, R42, R59 ;  /* 0x0000003b2a16723e */ /* 0x010fce00000000ff */
[----:B------:R-:W-:Y:S08]  /*6e70*/  MUFU.EX2 R2, R130 ;  /* 0x0000008200027308 */ /* 0x000ff00000000800 */
[----:B------:R-:W4:Y:S01]  /*6e80*/  MUFU.EX2 R122, R122 ;  /* 0x0000007a007a7308 */ /* 0x000f220000000800 */
[----:B--2---:R-:W-:-:S07]  /*6e90*/  F2FP.F16.F32.PACK_AB R21, R56, R123 ;  /* 0x0000007b3815723e */ /* 0x004fce00000000ff */
[----:B------:R-:W2:Y:S08]  /*6ea0*/  MUFU.EX2 R102, R0 ;  /* 0x0000000000667308 */ /* 0x000eb00000000800 */
[----:B------:R-:W5:Y:S01]  /*6eb0*/  MUFU.EX2 R43, R43 ;  /* 0x0000002b002b7308 */ /* 0x000f620000000800 */
[-C--:B----4-:R-:W-:Y:S01]  /*6ec0*/  FMUL.FTZ R4, R68, R122.reuse ;  /* 0x0000007a44047220 */ /* 0x090fe20000410000 */
[-C--:B------:R-:W-:Y:S01]  /*6ed0*/  FMUL.FTZ R5, R69, R122.reuse ;  /* 0x0000007a45057220 */ /* 0x080fe20000410000 */
[-C--:B------:R-:W-:Y:S01]  /*6ee0*/  FMUL.FTZ R72, R72, R122.reuse ;  /* 0x0000007a48487220 */ /* 0x080fe20000410000 */
[-C--:B------:R-:W-:Y:S01]  /*6ef0*/  FMUL.FTZ R73, R73, R122.reuse ;  /* 0x0000007a49497220 */ /* 0x080fe20000410000 */
[-C--:B------:R-:W-:Y:S01]  /*6f00*/  FMUL.FTZ R12, R76, R122.reuse ;  /* 0x0000007a4c0c7220 */ /* 0x080fe20000410000 */
[-C--:B------:R-:W-:Y:S01]  /*6f10*/  FMUL.FTZ R13, R77, R122.reuse ;  /* 0x0000007a4d0d7220 */ /* 0x080fe20000410000 */
[----:B------:R-:W-:Y:S01]  /*6f20*/  FMUL.FTZ R80, R80, R122 ;  /* 0x0000007a50507220 */ /* 0x000fe20000410000 */
[----:B------:R-:W-:Y:S01]  /*6f30*/  MUFU.EX2 R91, R91 ;  /* 0x0000005b005b7308 */ /* 0x000fe20000000800 */
[-C--:B--2---:R-:W-:Y:S01]  /*6f40*/  FMUL.FTZ R6, R70, R102.reuse ;  /* 0x0000006646067220 */ /* 0x084fe20000410000 */
[-C--:B------:R-:W-:Y:S01]  /*6f50*/  FMUL.FTZ R7, R71, R102.reuse ;  /* 0x0000006647077220 */ /* 0x080fe20000410000 */
[-C--:B------:R-:W-:Y:S01]  /*6f60*/  FMUL.FTZ R74, R74, R102.reuse ;  /* 0x000000664a4a7220 */ /* 0x080fe20000410000 */
[-C--:B------:R-:W-:Y:S01]  /*6f70*/  FMUL.FTZ R75, R75, R102.reuse ;  /* 0x000000664b4b7220 */ /* 0x080fe20000410000 */
[----:B------:R-:W-:Y:S01]  /*6f80*/  FFMA.FTZ R0, R127, UR6, -R40 ;  /* 0x000000067f007c23 */ /* 0x000fe20008010828 */
[-C--:B------:R-:W-:Y:S01]  /*6f90*/  FMUL.FTZ R14, R78, R102.reuse ;  /* 0x000000664e0e7220 */ /* 0x080fe20000410000 */
[----:B------:R-:W-:Y:S01]  /*6fa0*/  FMUL.FTZ R15, R79, R102 ;  /* 0x000000664f0f7220 */ /* 0x000fe20000410000 */
[----:B------:R-:W2:Y:S01]  /*6fb0*/  MUFU.EX2 R58, R58 ;  /* 0x0000003a003a7308 */ /* 0x000ea20000000800 */
[----:B-----5:R-:W-:Y:S01]  /*6fc0*/  F2FP.F16.F32.PACK_AB R23, R43, R2 ;  /* 0x000000022b17723e */ /* 0x020fe200000000ff */
[----:B------:R-:W-:Y:S01]  /*6fd0*/  FMUL.FTZ R81, R81, R122 ;  /* 0x0000007a51517220 */ /* 0x000fe20000410000 */
[-C--:B------:R-:W-:Y:S01]  /*6fe0*/  FMUL.FTZ R82, R82, R102.reuse ;  /* 0x0000006652527220 */ /* 0x080fe20000410000 */
[----:B------:R-:W-:Y:S01]  /*6ff0*/  FMUL.FTZ R83, R83, R102 ;  /* 0x0000006653537220 */ /* 0x000fe20000410000 */
[----:B------:R-:W-:Y:S01]  /*7000*/  FFMA.FTZ R159, R159, R122, R100 ;  /* 0x0000007a9f9f7223 */ /* 0x000fe20000010064 */
[----:B------:R-:W-:Y:S01]  /*7010*/  FFMA.FTZ R123, R160, R102, R123 ;  /* 0x00000066a07b7223 */ /* 0x000fe2000001007b */
[--C-:B------:R-:W-:Y:S01]  /*7020*/  FFMA.FTZ R102, R85, UR6, -R40.reuse ;  /* 0x0000000655667c23 */ /* 0x100fe20008010828 */
[C---:B---3--:R-:W-:Y:S01]  /*7030*/  HMMA.16816.F32 R4, R20.reuse, R8, R4 ;  /* 0x000000081404723c */ /* 0x048fe20000001804 */
[----:B------:R-:W-:Y:S01]  /*7040*/  MUFU.EX2 R47, R47 ;  /* 0x0000002f002f7308 */ /* 0x000fe20000000800 */
[----:B------:R-:W-:Y:S01]  /*7050*/  FADD.FTZ R60, R60, R159 ;  /* 0x0000009f3c3c7221 */ /* 0x000fe20000010000 */
[----:B------:R-:W-:Y:S01]  /*7060*/  FADD.FTZ R123, R56, R123 ;  /* 0x0000007b387b7221 */ /* 0x000fe20000010000 */
[--C-:B------:R-:W-:Y:S01]  /*7070*/  FFMA.FTZ R56, R89, UR6, -R40.reuse ;  /* 0x0000000659387c23 */ /* 0x100fe20008010828 */
[----:B------:R-:W-:Y:S01]  /*7080*/  FFMA.FTZ R159, R39, UR6, -R40 ;  /* 0x00000006279f7c23 */ /* 0x000fe20008010828 */
[C---:B------:R-:W-:Y:S01]  /*7090*/  HMMA.16816.F32 R8, R20.reuse, R10, R72 ;  /* 0x0000000a1408723c */ /* 0x040fe20000001848 */
[----:B------:R-:W-:Y:S01]  /*70a0*/  LDSM.16.MT88.4 R72, [R137+0x3c00] ;  /* 0x003c00008948783b */ /* 0x000fe20000004200 */
[----:B------:R-:W-:Y:S01]  /*70b0*/  FADD.FTZ R85, R59, R60 ;  /* 0x0000003c3b557221 */ /* 0x000fe20000010000 */
[----:B------:R-:W3:Y:S01]  /*70c0*/  MUFU.EX2 R0, R0 ;  /* 0x0000000000007308 */ /* 0x000ee20000000800 */
[----:B--2---:R-:W-:Y:S01]  /*70d0*/  F2FP.F16.F32.PACK_AB R24, R58, R91 ;  /* 0x0000005b3a18723e */ /* 0x004fe200000000ff */
[----:B------:R-:W-:Y:S01]  /*70e0*/  FFMA.FTZ R59, R52, UR6, -R37 ;  /* 0x00000006343b7c23 */ /* 0x000fe20008010825 */
[----:B------:R-:W-:Y:S01]  /*70f0*/  HMMA.16816.F32 R12, R20, R16, R12 ;  /* 0x00000010140c723c */ /* 0x000fe2000000180c */
[----:B------:R-:W-:Y:S01]  /*7100*/  FADD.FTZ R52, R2, R123 ;  /* 0x0000007b02347221 */ /* 0x000fe20000010000 */
[----:B------:R-:W-:Y:S01]  /*7110*/  FADD.FTZ R42, R42, R85 ;  /* 0x000000552a2a7221 */ /* 0x000fe20000010000 */
[----:B------:R-:W-:-:S02]  /*7120*/  FFMA.FTZ R160, R30, UR6, -R37 ;  /* 0x000000061ea07c23 */ /* 0x000fc40008010825 */
[----:B------:R-:W-:Y:S01]  /*7130*/  MUFU.EX2 R62, R62 ;  /* 0x0000003e003e7308 */ /* 0x000fe20000000800 */
[----:B------:R-:W-:Y:S01]  /*7140*/  HMMA.16816.F32 R16, R20, R18, R80 ;  /* 0x000000121410723c */ /* 0x000fe20000001850 */
[----:B------:R-:W2:Y:S01]  /*7150*/  LDSM.16.MT88.4 R20, [R136+0x3400] ;  /* 0x003400008814783b */ /* 0x000ea20000004200 */
[----:B------:R-:W-:Y:S01]  /*7160*/  FADD.FTZ R43, R43, R52 ;  /* 0x000000342b2b7221 */ /* 0x000fe20000010000 */
[----:B------:R-:W-:Y:S01]  /*7170*/  FADD.FTZ R91, R91, R42 ;  /* 0x0000002a5b5b7221 */ /* 0x000fe20000010000 */
[----:B------:R-:W-:-:S03]  /*7180*/  FFMA.FTZ R42, R46, UR6, -R37 ;  /* 0x000000062e2a7c23 */ /* 0x000fc60008010825 */
[----:B------:R-:W4:Y:S01]  /*7190*/  MUFU.EX2 R63, R63 ;  /* 0x0000003f003f7308 */ /* 0x000f220000000800 */
[----:B---3--:R-:W-:Y:S01]  /*71a0*/  F2FP.F16.F32.PACK_AB R26, R0, R47 ;  /* 0x0000002f001a723e */ /* 0x008fe200000000ff */
[----:B------:R-:W-:-:S04]  /*71b0*/  FADD.FTZ R58, R58, R91 ;  /* 0x0000005b3a3a7221 */ /* 0x000fc80000010000 */
[----:B------:R-:W-:Y:S02]  /*71c0*/  FADD.FTZ R47, R47, R58 ;  /* 0x0000003a2f2f7221 */ /* 0x000fe40000010000 */
[----:B------:R-:W-:Y:S08]  /*71d0*/  MUFU.EX2 R88, R88 ;  /* 0x0000005800587308 */ /* 0x000ff00000000800 */
[----:B------:R-:W3:Y:S01]  /*71e0*/  MUFU.EX2 R61, R61 ;  /* 0x0000003d003d7308 */ /* 0x000ee20000000800 */
[----:B----4-:R-:W-:Y:S01]  /*71f0*/  F2FP.F16.F32.PACK_AB R25, R63, R62 ;  /* 0x0000003e3f19723e */ /* 0x010fe200000000ff */
[----:B------:R-:W-:Y:S01]  /*7200*/  FADD.FTZ R62, R62, R43 ;  /* 0x0000002b3e3e7221 */ /* 0x000fe20000010000 */
[----:B------:R-:W-:-:S03]  /*7210*/  FFMA.FTZ R43, R44, UR6, -R37 ;  /* 0x000000062c2b7c23 */ /* 0x000fc60008010825 */
        /* <DEDUP_REMOVED lines=16> */
[----:B----4-:R-:W-:-:S02]  /*7320*/  F2FP.F16.F32.PACK_AB R24, R92, R95 ;  /* 0x0000005f5c18723e */ /* 0x010fc400000000ff */
[----:B---3--:R-:W-:-:S05]  /*7330*/  F2FP.F16.F32.PACK_AB R26, R90, R93 ;  /* 0x0000005d5a1a723e */ /* 0x008fca00000000ff */
[----:B------:R-:W-:Y:S08]  /*7340*/  MUFU.EX2 R101, R101 ;  /* 0x0000006500657308 */ /* 0x000ff00000000800 */
[----:B------:R-:W3:Y:S01]  /*7350*/  MUFU.EX2 R98, R98 ;  /* 0x0000006200627308 */ /* 0x000ee20000000800 */
[----:B-----5:R-:W-:Y:S01]  /*7360*/  F2FP.F16.F32.PACK_AB R25, R99, R94 ;  /* 0x0000005e6319723e */ /* 0x020fe200000000ff */
[----:B------:R-:W-:-:S04]  /*7370*/  FADD.FTZ R94, R94, R61 ;  /* 0x0000003d5e5e7221 */ /* 0x000fc80000010000 */
[----:B------:R-:W-:Y:S02]  /*7380*/  FADD.FTZ R94, R99, R94 ;  /* 0x0000005e635e7221 */ /* 0x000fe40000010000 */
[----:B------:R-:W-:Y:S08]  /*7390*/  MUFU.EX2 R112, R112 ;  /* 0x0000007000707308 */ /* 0x000ff00000000800 */
[----:B------:R-:W-:Y:S01]  /*73a0*/  MUFU.EX2 R100, R105 ;  /* 0x0000006900647308 */ /* 0x000fe20000000800 */
[----:B---3--:R-:W-:Y:S01]  /*73b0*/  F2FP.F16.F32.PACK_AB R27, R98, R101 ;  /* 0x00000065621b723e */ /* 0x008fe200000000ff */
[----:B------:R-:W-:-:S04]  /*73c0*/  FADD.FTZ R101, R101, R94 ;  /* 0x0000005e65657221 */ /* 0x000fc80000010000 */
[----:B------:R-:W-:Y:S02]  /*73d0*/  FADD.FTZ R101, R98, R101 ;  /* 0x0000006562657221 */ /* 0x000fe40000010000 */
[C---:B-1----:R-:W-:Y:S01]  /*73e0*/  HMMA.16816.F32 R8, R24.reuse, R34, R8 ;  /* 0x000000221808723c */ /* 0x042fe20000001808 */
[----:B------:R-:W-:Y:S05]  /*73f0*/  MUFU.EX2 R104, R104 ;  /* 0x0000006800687308 */ /* 0x000fea0000000800 */
[C---:B------:R-:W-:Y:S01]  /*7400*/  HMMA.16816.F32 R4, R24.reuse, R32, R4 ;  /* 0x000000201804723c */ /* 0x040fe20000001804 */
[--C-:B------:R-:W-:Y:S01]  /*7410*/  FFMA.FTZ R34, R67, UR6, -R40.reuse ;  /* 0x0000000643227c23 */ /* 0x100fe20008010828 */
[--C-:B------:R-:W-:Y:S01]  /*7420*/  FFMA.FTZ R35, R65, UR6, -R40.reuse ;  /* 0x0000000641237c23 */ /* 0x100fe20008010828 */
[--C-:B------:R-:W-:Y:S01]  /*7430*/  FFMA.FTZ R67, R106, UR6, -R37.reuse ;  /* 0x000000066a437c23 */ /* 0x100fe20008010825 */
[--C-:B------:R-:W-:Y:S01]  /*7440*/  FFMA.FTZ R65, R108, UR6, -R37.reuse ;  /* 0x000000066c417c23 */ /* 0x100fe20008010825 */
[----:B------:R-:W-:Y:S01]  /*7450*/  FFMA.FTZ R106, R110, UR6, -R37 ;  /* 0x000000066e6a7c23 */ /* 0x000fe20008010825 */
[C---:B--2---:R-:W-:Y:S01]  /*7460*/  HMMA.16816.F32 R12, R24.reuse, R20, R12 ;  /* 0x00000014180c723c */ /* 0x044fe2000000180c */
[--C-:B------:R-:W-:Y:S01]  /*7470*/  FFMA.FTZ R32, R97, UR6, -R40.reuse ;  /* 0x0000000661207c23 */ /* 0x100fe20008010828 */
[--C-:B------:R-:W-:Y:S01]  /*7480*/  FFMA.FTZ R33, R107, UR6, -R40.reuse ;  /* 0x000000066b217c23 */ /* 0x100fe20008010828 */
[----:B------:R-:W-:Y:S03]  /*7490*/  MUFU.EX2 R35, R35 ;  /* 0x0000002300237308 */ /* 0x000fe60000000800 */
[----:B------:R-:W-:Y:S01]  /*74a0*/  HMMA.16816.F32 R16, R24, R22, R16 ;  /* 0x000000161810723c */ /* 0x000fe20000001810 */
[--C-:B------:R-:W-:Y:S01]  /*74b0*/  FFMA.FTZ R21, R109, UR6, -R40.reuse ;  /* 0x000000066d157c23 */ /* 0x100fe20008010828 */
[----:B------:R-:W-:-:S03]  /*74c0*/  FFMA.FTZ R20, R113, UR6, -R40 ;  /* 0x0000000671147c23 */ /* 0x000fc60008010828 */
[----:B------:R-:W1:Y:S02]  /*74d0*/  MUFU.EX2 R34, R34 ;  /* 0x0000002200227308 */ /* 0x000e640000000800 */
        /* <DEDUP_REMOVED lines=11> */
[----:B------:R-:W-:-:S03]  /*7590*/  FFMA.FTZ R22, R111, UR6, -R40 ;  /* 0x000000066f167c23 */ /* 0x000fc60008010828 */
[----:B------:R-:W2:Y:S01]  /*75a0*/  MUFU.EX2 R33, R33 ;  /* 0x0000002100217308 */ /* 0x000ea20000000800 */
[----:B-1----:R-:W-:-:S07]  /*75b0*/  F2FP.F16.F32.PACK_AB R80, R34, R35 ;  /* 0x000000232250723e */ /* 0x002fce00000000ff */
[----:B------:R-:W1:Y:S08]  /*75c0*/  MUFU.EX2 R67, R67 ;  /* 0x0000004300437308 */ /* 0x000e700000000800 */
[----:B------:R-:W-:Y:S01]  /*75d0*/  MUFU.EX2 R65, R65 ;  /* 0x0000004100417308 */ /* 0x000fe20000000800 */
[----:B--2---:R-:W-:-:S07]  /*75e0*/  F2FP.F16.F32.PACK_AB R82, R33, R32 ;  /* 0x000000202152723e */ /* 0x004fce00000000ff */
[----:B------:R-:W2:Y:S01]  /*75f0*/  MUFU.EX2 R106, R106 ;  /* 0x0000006a006a7308 */ /* 0x000ea20000000800 */
[----:B-1----:R-:W-:Y:S01]  /*7600*/  F2FP.F16.F32.PACK_AB R81, R67, R112 ;  /* 0x000000704351723e */ /* 0x002fe200000000ff */
[----:B------:R-:W-:-:S06]  /*7610*/  FADD.FTZ R112, R112, R101 ;  /* 0x0000006570707221 */ /* 0x000fcc0000010000 */
[----:B------:R-:W-:Y:S08]  /*7620*/  MUFU.EX2 R21, R21 ;  /* 0x0000001500157308 */ /* 0x000ff00000000800 */
[----:B------:R-:W1:Y:S01]  /*7630*/  MUFU.EX2 R20, R20 ;  /* 0x0000001400147308 */ /* 0x000e620000000800 */
[----:B--2---:R-:W-:-:S07]  /*7640*/  F2FP.F16.F32.PACK_AB R83, R106, R65 ;  /* 0x000000416a53723e */ /* 0x004fce00000000ff */
[C---:B------:R-:W-:Y:S01]  /*7650*/  HMMA.16816.F32 R68, R80.reuse, R72, R4 ;  /* 0x000000485044723c */ /* 0x040fe20000001804 */
[----:B------:R-:W2:Y:S01]  /*7660*/  LDSM.16.MT88.4 R4, [R136+0x3c00] ;  /* 0x003c00008804783b */ /* 0x000ea20000004200 */
[----:B------:R-:W-:Y:S04]  /*7670*/  MUFU.EX2 R23, R23 ;  /* 0x0000001700177308 */ /* 0x000fe80000000800 */
[C---:B------:R-:W-:Y:S01]  /*7680*/  HMMA.16816.F32 R72, R80.reuse, R74, R8 ;  /* 0x0000004a5048723c */ /* 0x040fe20000001808 */
[----:B------:R-:W3:Y:S03]  /*7690*/  LDSM.16.MT88.4 R8, [R136+0x4000] ;  /* 0x004000008808783b */ /* 0x000ee60000004200 */
[----:B------:R-:W4:Y:S08]  /*76a0*/  MUFU.EX2 R55, R55 ;  /* 0x0000003700377308 */ /* 0x000f300000000800 */
[----:B------:R-:W-:Y:S08]  /*76b0*/  MUFU.EX2 R66, R66 ;  /* 0x0000004200427308 */ /* 0x000ff00000000800 */
[----:B------:R-:W5:Y:S08]  /*76c0*/  MUFU.EX2 R51, R51 ;  /* 0x0000003300337308 */ /* 0x000f700000000800 */
[----:B------:R-:W-:Y:S01]  /*76d0*/  MUFU.EX2 R102, R102 ;  /* 0x0000006600667308 */ /* 0x000fe20000000800 */
[C---:B--2---:R-:W-:Y:S01]  /*76e0*/  HMMA.16816.F32 R76, R80.reuse, R4, R12 ;  /* 0x00000004504c723c */ /* 0x044fe2000000180c */
[----:B------:R-:W2:Y:S06]  /*76f0*/  LDSM.16.MT88.4 R12, [R137+0x4000] ;  /* 0x00400000890c783b */ /* 0x000eac0000004200 */
[----:B------:R-:W2:Y:S01]  /*7700*/  MUFU.EX2 R53, R53 ;  /* 0x0000003500357308 */ /* 0x000ea20000000800 */
[----:B------:R-:W-:Y:S01]  /*7710*/  HMMA.16816.F32 R80, R80, R6, R16 ;  /* 0x000000065050723c */ /* 0x000fe20000001810 */
[----:B------:R-:W2:Y:S01]  /*7720*/  LDSM.16.MT88.4 R16, [R137+0x4400] ;  /* 0x004400008910783b */ /* 0x000ea20000004200 */
[----:B-1----:R-:W-:-:S02]  /*7730*/  F2FP.F16.F32.PACK_AB R4, R20, R21 ;  /* 0x000000151404723e */ /* 0x002fc400000000ff */
[----:B----4-:R-:W-:-:S03]  /*7740*/  F2FP.F16.F32.PACK_AB R5, R55, R104 ;  /* 0x000000683705723e */ /* 0x010fc600000000ff */
[----:B------:R-:W-:Y:S01]  /*7750*/  MUFU.EX2 R26, R26 ;  /* 0x0000001a001a7308 */ /* 0x000fe20000000800 */
[----:B------:R-:W-:Y:S02]  /*7760*/  F2FP.F16.F32.PACK_AB R6, R100, R23 ;  /* 0x000000176406723e */ /* 0x000fe400000000ff */
[----:B-----5:R-:W-:-:S05]  /*7770*/  F2FP.F16.F32.PACK_AB R7, R51, R66 ;  /* 0x000000423307723e */ /* 0x020fca00000000ff */
[----:B------:R-:W-:Y:S02]  /*7780*/  MUFU.EX2 R27, R27 ;  /* 0x0000001b001b7308 */ /* 0x000fe40000000800 */
[C---:B---3--:R-:W-:Y:S06]  /*7790*/  HMMA.16816.F32 R76, R4.reuse, R8, R76 ;  /* 0x00000008044c723c */ /* 0x048fec000000184c */
[----:B------:R-:W-:Y:S01]  /*77a0*/  MUFU.EX2 R57, R57 ;  /* 0x0000003900397308 */ /* 0x000fe20000000800 */
[----:B------:R-:W-:Y:S01]  /*77b0*/  HMMA.16816.F32 R80, R4, R10, R80 ;  /* 0x0000000a0450723c */ /* 0x000fe20000001850 */
[----:B------:R-:W-:Y:S01]  /*77c0*/  FFMA.FTZ R8, R41, UR6, -R40 ;  /* 0x0000000629087c23 */ /* 0x000fe20008010828 */
[----:B------:R-:W-:-:S05]  /*77d0*/  FFMA.FTZ R41, R48, UR6, -R37 ;  /* 0x0000000630297c23 */ /* 0x000fca0008010825 */
[----:B------:R-:W1:Y:S01]  /*77e0*/  MUFU.EX2 R54, R54 ;  /* 0x0000003600367308 */ /* 0x000e620000000800 */
[C---:B--2---:R-:W-:Y:S07]  /*77f0*/  HMMA.16816.F32 R68, R4.reuse, R12, R68 ;  /* 0x0000000c0444723c */ /* 0x044fee0000001844 */
[----:B------:R-:W-:Y:S01]  /*7800*/  MUFU.EX2 R50, R50 ;  /* 0x0000003200327308 */ /* 0x000fe20000000800 */
[----:B------:R-:W-:Y:S01]  /*7810*/  HMMA.16816.F32 R72, R4, R14, R72 ;  /* 0x0000000e0448723c */ /* 0x000fe20000001848 */
[----:B------:R-:W2:Y:S06]  /*7820*/  LDSM.16.MT88.4 R12, [R136+0x4400] ;  /* 0x00440000880c783b */ /* 0x000eac0000004200 */
[----:B------:R-:W3:Y:S01]  /*7830*/  MUFU.EX2 R59, R59 ;  /* 0x0000003b003b7308 */ /* 0x000ee20000000800 */
[----:B------:R-:W-:-:S02]  /*7840*/  F2FP.F16.F32.PACK_AB R4, R53, R102 ;  /* 0x000000663504723e */ /* 0x000fc400000000ff */
[----:B-1----:R-:W-:Y:S02]  /*7850*/  F2FP.F16.F32.PACK_AB R5, R54, R57 ;  /* 0x000000393605723e */ /* 0x002fe400000000ff */
[----:B------:R-:W-:-:S03]  /*7860*/  F2FP.F16.F32.PACK_AB R6, R27, R26 ;  /* 0x0000001a1b06723e */ /* 0x000fc600000000ff */
[----:B------:R1:W-:Y:S08]  /*7870*/  MUFU.EX2 R2, R8 ;  /* 0x0000000800027308 */ /* 0x0003f00000000800 */
[----:B------:R-:W-:Y:S01]  /*7880*/  MUFU.EX2 R24, R24 ;  /* 0x0000001800187308 */ /* 0x000fe20000000800 */
[----:B---3--:R-:W-:-:S07]  /*7890*/  F2FP.F16.F32.PACK_AB R7, R59, R50 ;  /* 0x000000323b07723e */ /* 0x008fce00000000ff */
[C---:B------:R-:W-:Y:S01]  /*78a0*/  HMMA.16816.F32 R68, R4.reuse, R16, R68 ;  /* 0x000000100444723c */ /* 0x040fe20000001844 */
[----:B-1----:R-:W1:Y:S01]  /*78b0*/  LDSM.16.MT88.4 R8, [R137+0x4800] ;  /* 0x004800008908783b */ /* 0x002e620000004200 */
[----:B------:R-:W3:Y:S04]  /*78c0*/  MUFU.EX2 R25, R25 ;  /* 0x0000001900197308 */ /* 0x000ee80000000800 */
[----:B------:R-:W-:Y:S01]  /*78d0*/  HMMA.16816.F32 R72, R4, R18, R72 ;  /* 0x000000120448723c */ /* 0x000fe20000001848 */
[----:B------:R-:W-:-:S03]  /*78e0*/  FADD.FTZ R16, R0, R47 ;  /* 0x0000002f00107221 */ /* 0x000fc60000010000 */
[----:B------:R-:W-:Y:S01]  /*78f0*/  MUFU.EX2 R22, R22 ;  /* 0x0000001600167308 */ /* 0x000fe20000000800 */
[----:B------:R-:W-:Y:S02]  /*7900*/  FADD.FTZ R95, R95, R16 ;  /* 0x000000105f5f7221 */ /* 0x000fe40000010000 */
[----:B------:R-:W4:Y:S01]  /*7910*/  LDSM.16.MT88.4 R16, [R136+0x4800] ;  /* 0x004800008810783b */ /* 0x000f220000004200 */
[----:B--2---:R-:W-:Y:S01]  /*7920*/  HMMA.16816.F32 R76, R4, R12, R76 ;  /* 0x0000000c044c723c */ /* 0x004fe2000000184c */
[----:B------:R-:W-:-:S03]  /*7930*/  FADD.FTZ R92, R92, R95 ;  /* 0x0000005f5c5c7221 */ /* 0x000fc60000010000 */
[----:B------:R-:W2:Y:S01]  /*7940*/  MUFU.EX2 R49, R49 ;  /* 0x0000003100317308 */ /* 0x000ea20000000800 */
[----:B------:R-:W-:Y:S01]  /*7950*/  FADD.FTZ R93, R93, R92 ;  /* 0x0000005c5d5d7221 */ /* 0x000fe20000010000 */
[----:B------:R-:W-:Y:S01]  /*7960*/  HMMA.16816.F32 R80, R4, R14, R80 ;  /* 0x0000000e0450723c */ /* 0x000fe20000001850 */
[----:B------:R-:W5:Y:S02]  /*7970*/  LDSM.16.MT88.4 R12, [R137+0x4c00] ;  /* 0x004c0000890c783b */ /* 0x000f640000004200 */
[----:B------:R-:W-:-:S03]  /*7980*/  FADD.FTZ R90, R90, R93 ;  /* 0x0000005d5a5a7221 */ /* 0x000fc60000010000 */
[----:B------:R-:W-:Y:S01]  /*7990*/  MUFU.EX2 R41, R41 ;  /* 0x0000002900297308 */ /* 0x000fe20000000800 */
[----:B------:R-:W-:Y:S01]  /*79a0*/  FADD.FTZ R35, R35, R90 ;  /* 0x0000005a23237221 */ /* 0x000fe20000010000 */
[----:B---3--:R-:W-:-:S03]  /*79b0*/  F2FP.F16.F32.PACK_AB R4, R25, R24 ;  /* 0x000000181904723e */ /* 0x008fc600000000ff */
[----:B------:R-:W-:Y:S01]  /*79c0*/  FADD.FTZ R35, R34, R35 ;  /* 0x0000002322237221 */ /* 0x000fe20000010000 */
[----:B------:R-:W-:Y:S02]  /*79d0*/  FADD.FTZ R34, R67, R112 ;  /* 0x0000007043227221 */ /* 0x000fe40000010000 */
[----:B------:R-:W3:Y:S01]  /*79e0*/  MUFU.EX2 R42, R42 ;  /* 0x0000002a002a7308 */ /* 0x000ee20000000800 */
[----:B--2---:R-:W-:-:S07]  /*79f0*/  F2FP.F16.F32.PACK_AB R6, R49, R22 ;  /* 0x000000163106723e */ /* 0x004fce00000000ff */
[----:B------:R-:W-:Y:S08]  /*7a00*/  MUFU.EX2 R43, R43 ;  /* 0x0000002b002b7308 */ /* 0x000ff00000000800 */
[----:B------:R-:W2:Y:S01]  /*7a10*/  MUFU.EX2 R0, R38 ;  /* 0x0000002600007308 */ /* 0x000ea20000000800 */
[----:B---3--:R-:W-:-:S07]  /*7a20*/  F2FP.F16.F32.PACK_AB R5, R42, R41 ;  /* 0x000000292a05723e */ /* 0x008fce00000000ff */
[----:B------:R-:W-:Y:S08]  /*7a30*/  MUFU.EX2 R45, R45 ;  /* 0x0000002d002d7308 */ /* 0x000ff00000000800 */
[----:B------:R-:W3:Y:S01]  /*7a40*/  MUFU.EX2 R56, R56 ;  /* 0x0000003800387308 */ /* 0x000ee20000000800 */
[----:B--2---:R-:W-:-:S07]  /*7a50*/  F2FP.F16.F32.PACK_AB R7, R0, R43 ;  /* 0x0000002b0007723e */ /* 0x004fce00000000ff */
        /* <DEDUP_REMOVED lines=8> */
[C---:B----4-:R-:W-:Y:S02]  /*7ae0*/  HMMA.16816.F32 R76, R4.reuse, R16, R76 ;  /* 0x00000010044c723c */ /* 0x050fe4000000184c */
[----:B------:R-:W-:Y:S01]  /*7af0*/  FADD.FTZ R21, R21, R8 ;  /* 0x0000000815157221 */ /* 0x000fe20000010000 */
[----:B------:R-:W-:Y:S01]  /*7b00*/  FADD.FTZ R104, R104, R9 ;  /* 0x0000000968687221 */ /* 0x000fe20000010000 */
[----:B------:R-:W2:Y:S01]  /*7b10*/  MUFU.EX2 R36, R36 ;  /* 0x0000002400247308 */ /* 0x000ea20000000800 */
[----:B------:R-:W4:Y:S01]  /*7b20*/  LDSM.16.MT88.4 R8, [R136+0x4c00] ;  /* 0x004c00008808783b */ /* 0x000f220000004200 */
        /* <DEDUP_REMOVED lines=8> */
[----:B---3--:R-:W-:-:S02]  /*7bb0*/  F2FP.F16.F32.PACK_AB R4, R56, R45 ;  /* 0x0000002d3804723e */ /* 0x008fc400000000ff */
[----:B------:R-:W-:Y:S01]  /*7bc0*/  FADD.FTZ R102, R102, R17 ;  /* 0x0000001166667221 */ /* 0x000fe20000010000 */
[----:B-1----:R-:W-:Y:S01]  /*7bd0*/  F2FP.F16.F32.PACK_AB R6, R159, R2 ;  /* 0x000000029f06723e */ /* 0x002fe200000000ff */
[----:B------:R-:W1:Y:S01]  /*7be0*/  MUFU.EX2 R160, R160 ;  /* 0x000000a000a07308 */ /* 0x000e620000000800 */
[----:B--2---:R-:W-:Y:S01]  /*7bf0*/  F2FP.F16.F32.PACK_AB R5, R36, R31 ;  /* 0x0000001f2405723e */ /* 0x004fe200000000ff */
[----:B------:R-:W-:Y:S01]  /*7c00*/  FADD.FTZ R17, R57, R66 ;  /* 0x0000004239117221 */ /* 0x000fe20000010000 */
[----:B------:R-:W-:-:S03]  /*7c10*/  FADD.FTZ R53, R53, R102 ;  /* 0x0000006635357221 */ /* 0x000fc60000010000 */
[----:B------:R-:W-:Y:S01]  /*7c20*/  FADD.FTZ R17, R54, R17 ;  /* 0x0000001136117221 */ /* 0x000fe20000010000 */
[----:B------:R-:W-:-:S04]  /*7c30*/  FADD.FTZ R26, R26, R53 ;  /* 0x000000351a1a7221 */ /* 0x000fc80000010000 */
[----:B------:R-:W-:-:S04]  /*7c40*/  FADD.FTZ R27, R27, R26 ;  /* 0x0000001a1b1b7221 */ /* 0x000fc80000010000 */
[----:B------:R-:W-:Y:S01]  /*7c50*/  FADD.FTZ R24, R24, R27 ;  /* 0x0000001b18187221 */ /* 0x000fe20000010000 */
[----:B-1----:R-:W-:-:S03]  /*7c60*/  F2FP.F16.F32.PACK_AB R7, R160, R29 ;  /* 0x0000001da007723e */ /* 0x002fc600000000ff */
[----:B------:R-:W-:-:S04]  /*7c70*/  FADD.FTZ R25, R25, R24 ;  /* 0x0000001819197221 */ /* 0x000fc80000010000 */
[C---:B-----5:R-:W-:Y:S06]  /*7c80*/  HMMA.16816.F32 R68, R4.reuse, R12, R68 ;  /* 0x0000000c0444723c */ /* 0x060fec0000001844 */
[----:B----4-:R-:W-:Y:S01]  /*7c90*/  HMMA.16816.F32 R76, R4, R8, R76 ;  /* 0x00000008044c723c */ /* 0x010fe2000000184c */
        /* <DEDUP_REMOVED lines=17> */
[----:B------:R-:W-:-:S04]  /*7db0*/  FADD.FTZ R36, R36, R31 ;  /* 0x0000001f24247221 */ /* 0x000fc80000010000 */
[----:B------:R-:W-:-:S04]  /*7dc0*/  FADD.FTZ R29, R29, R36 ;  /* 0x000000241d1d7221 */ /* 0x000fc80000010000 */
[----:B------:R-:W-:-:S07]  /*7dd0*/  FADD.FTZ R160, R160, R29 ;  /* 0x0000001da0a07221 */ /* 0x000fce0000010000 */
.L_x_4280:
        /* <DEDUP_REMOVED lines=14> */
.L_x_4290:
        /* <DEDUP_REMOVED lines=66> */
.L_x_4287:
        /* <DEDUP_REMOVED lines=18> */
[----:B------:R-:W2:Y:S04]  /*8400*/  LDSM.16.M88.4 R92, [R139+0x1000] ;  /* 0x001000008b5c783b */ /* 0x000ea80000000200 */
[----:B------:R-:W3:Y:S04]  /*8410*/  LDSM.16.M88.4 R96, [R139+0x1400] ;  /* 0x001400008b60783b */ /* 0x000ee80000000200 */
[----:B------:R-:W4:Y:S04]  /*8420*/  LDSM.16.M88.4 R100, [R139+0x1800] ;  /* 0x001800008b64783b */ /* 0x000f280000000200 */
[----:B------:R-:W5:Y:S04]  /*8430*/  LDSM.16.M88.4 R104, [R139+0x1c00] ;  /* 0x001c00008b68783b */ /* 0x000f680000000200 */
[----:B------:R-:W0:Y:S04]  /*8440*/  LDGDEPBAR ;  /* 0x00000000000079af */ /* 0x000e280000000000 */
[----:B------:R-:W1:Y:S04]  /*8450*/  LDSM.16.M88.4 R108, [R139+0x2000] ;  /* 0x002000008b6c783b */ /* 0x000e680000000200 */
[----:B------:R-:W1:Y:S04]  /*8460*/  LDSM.16.M88.4 R112, [R139+0x2400] ;  /* 0x002400008b70783b */ /* 0x000e680000000200 */
[----:B------:R-:W1:Y:S04]  /*8470*/  LDSM.16.M88.4 R116, [R139+0x2800] ;  /* 0x002800008b74783b */ /* 0x000e680000000200 */
[----:B------:R-:W1:Y:S04]  /*8480*/  LDSM.16.M88.4 R120, [R139+0x2c00] ;  /* 0x002c00008b78783b */ /* 0x000e680000000200 */
[----:B------:R-:W-:Y:S01]  /*8490*/  LDSM.16.M88.4 R124, [R140] ;  /* 0x000000008c7c783b */ /* 0x000fe20000000200 */
[C---:B--2---:R-:W-:Y:S03]  /*84a0*/  HMMA.16816.F32 R4, R88.reuse, R92, RZ ;  /* 0x0000005c5804723c */ /* 0x044fe600000018ff */
[----:B------:R-:W2:Y:S04]  /*84b0*/  LDSM.16.M88.4 R128, [R138] ;  /* 0x000000008a80783b */ /* 0x000ea80000000200 */
[----:B------:R-:W2:Y:S01]  /*84c0*/  LDSM.16.M88.4 R132, [R138+0x400] ;  /* 0x000400008a84783b */ /* 0x000ea20000000200 */
[C---:B------:R-:W-:Y:S03]  /*84d0*/  HMMA.16816.F32 R8, R88.reuse, R94, RZ ;  /* 0x0000005e5808723c */ /* 0x040fe600000018ff */
[----:B------:R-:W-:Y:S03]  /*84e0*/  LDSM.16.M88.4 R92, [R138+0xc00] ;  /* 0x000c00008a5c783b */ /* 0x000fe60000000200 */
[C---:B---3--:R-:W-:Y:S06]  /*84f0*/  HMMA.16816.F32 R12, R88.reuse, R96, RZ ;  /* 0x00000060580c723c */ /* 0x048fec00000018ff */
[C---:B------:R-:W-:Y:S01]  /*8500*/  HMMA.16816.F32 R16, R88.reuse, R98, RZ ;  /* 0x000000625810723c */ /* 0x040fe200000018ff */
[----:B------:R-:W-:Y:S05]  /*8510*/  LDSM.16.M88.4 R96, [R138+0x1000] ;  /* 0x001000008a60783b */ /* 0x000fea0000000200 */
        /* <DEDUP_REMOVED lines=14> */
[C---:B------:R-:W-:Y:S06]  /*8600*/  HMMA.16816.F32 R8, R124.reuse, R130, R8 ;  /* 0x000000827c08723c */ /* 0x040fec0000001808 */
[C---:B------:R-:W-:Y:S06]  /*8610*/  HMMA.16816.F32 R12, R124.reuse, R132, R12 ;  /* 0x000000847c0c723c */ /* 0x040fec000000180c */
[C---:B------:R-:W-:Y:S06]  /*8620*/  HMMA.16816.F32 R16, R124.reuse, R134, R16 ;  /* 0x000000867c10723c */ /* 0x040fec0000001810 */
[C---:B-1----:R-:W-:Y:S06]  /*8630*/  HMMA.16816.F32 R20, R124.reuse, R88, R20 ;  /* 0x000000587c14723c */ /* 0x042fec0000001814 */
[C---:B------:R-:W-:Y:S01]  /*8640*/  HMMA.16816.F32 R24, R124.reuse, R90, R24 ;  /* 0x0000005a7c18723c */ /* 0x040fe20000001818 */
[----:B------:R-:W1:Y:S05]  /*8650*/  LDSM.16.M88.4 R88, [R138+0x1400] ;  /* 0x001400008a58783b */ /* 0x000e6a0000000200 */
[C---:B------:R-:W-:Y:S06]  /*8660*/  HMMA.16816.F32 R28, R124.reuse, R92, R28 ;  /* 0x0000005c7c1c723c */ /* 0x040fec000000181c */
[C---:B------:R-:W-:Y:S01]  /*8670*/  HMMA.16816.F32 R32, R124.reuse, R94, R32 ;  /* 0x0000005e7c20723c */ /* 0x040fe20000001820 */
[----:B------:R-:W2:Y:S05]  /*8680*/  LDSM.16.M88.4 R92, [R138+0x1800] ;  /* 0x001800008a5c783b */ /* 0x000eaa0000000200 */
[C---:B------:R-:W-:Y:S06]  /*8690*/  HMMA.16816.F32 R36, R124.reuse, R96, R36 ;  /* 0x000000607c24723c */ /* 0x040fec0000001824 */
[C---:B------:R-:W-:Y:S01]  /*86a0*/  HMMA.16816.F32 R40, R124.reuse, R98, R40 ;  /* 0x000000627c28723c */ /* 0x040fe20000001828 */
[----:B------:R-:W3:Y:S01]  /*86b0*/  LDSM.16.M88.4 R96, [R138+0x1c00] ;  /* 0x001c00008a60783b */ /* 0x000ee20000000200 */
[----:B------:R-:W-:Y:S04]  /*86c0*/  DEPBAR.LE SB0, 0x0 ;  /* 0x000080000000791a */ /* 0x000fe80000000000 */
[----:B------:R-:W-:Y:S01]  /*86d0*/  BAR.SYNC.DEFER_BLOCKING 0x0 ;  /* 0x0000000000007b1d */ /* 0x000fe20000010000 */
[C---:B-1----:R-:W-:Y:S06]  /*86e0*/  HMMA.16816.F32 R44, R124.reuse, R88, R44 ;  /* 0x000000587c2c723c */ /* 0x042fec000000182c */
[C---:B------:R-:W-:Y:S06]  /*86f0*/  HMMA.16816.F32 R48, R124.reuse, R90, R48 ;  /* 0x0000005a7c30723c */ /* 0x040fec0000001830 */
[C---:B--2---:R-:W-:Y:S06]  /*8700*/  HMMA.16816.F32 R52, R124.reuse, R92, R52 ;  /* 0x0000005c7c34723c */ /* 0x044fec0000001834 */
        /* <DEDUP_REMOVED lines=73> */
.L_x_4289:
        /* <DEDUP_REMOVED lines=16> */
.L_x_4288:
        /* <DEDUP_REMOVED lines=100> */
[C---:B-1----:R-:W-:Y:S01]  /*92e0*/  FMUL.FTZ R70, R3.reuse, R70 ;  /* 0x0000004603467220 */ /* 0x042fe20000410000 */
[C---:B------:R-:W-:Y:S01]  /*92f0*/  FMUL.FTZ R71, R3.reuse, R71 ;  /* 0x0000004703477220 */ /* 0x040fe20000410000 */
[C---:B------:R-:W-:Y:S03]  /*9300*/  FMUL.FTZ R74, R3.reuse, R74 ;  /* 0x0000004a034a7220 */ /* 0x040fe60000410000 */
[----:B------:R1:W-:Y:S01]  /*9310*/  MUFU.EX2 R14, R96 ;  /* 0x00000060000e7308 */ /* 0x0003e20000000800 */
[C---:B--2---:R-:W-:Y:S01]  /*9320*/  FMUL.FTZ R68, R84.reuse, R68 ;  /* 0x0000004454447220 */ /* 0x044fe20000410000 */
[C---:B------:R-:W-:Y:S01]  /*9330*/  FMUL.FTZ R69, R84.reuse, R69 ;  /* 0x0000004554457220 */ /* 0x040fe20000410000 */
[C---:B------:R-:W-:Y:S01]  /*9340*/  FMUL.FTZ R72, R84.reuse, R72 ;  /* 0x0000004854487220 */ /* 0x040fe20000410000 */
[C---:B------:R-:W-:Y:S01]  /*9350*/  FMUL.FTZ R73, R84.reuse, R73 ;  /* 0x0000004954497220 */ /* 0x040fe20000410000 */
[----:B------:R-:W-:Y:S01]  /*9360*/  FMUL.FTZ R75, R3, R75 ;  /* 0x0000004b034b7220 */ /* 0x000fe20000410000 */
[C---:B------:R-:W-:Y:S01]  /*9370*/  FMUL.FTZ R76, R84.reuse, R76 ;  /* 0x0000004c544c7220 */ /* 0x040fe20000410000 */
[C---:B------:R-:W-:Y:S03]  /*9380*/  FMUL.FTZ R77, R84.reuse, R77 ;  /* 0x0000004d544d7220 */ /* 0x040fe60000410000 */
[----:B------:R-:W-:Y:S01]  /*9390*/  MUFU.EX2 R105, R105 ;  /* 0x0000006900697308 */ /* 0x000fe20000000800 */
[--C-:B---3--:R-:W-:Y:S01]  /*93a0*/  FFMA.FTZ R93, R21, UR4, -R88.reuse ;  /* 0x00000004155d7c23 */ /* 0x108fe20008010858 */
[C---:B------:R-:W-:Y:S01]  /*93b0*/  FMUL.FTZ R78, R3.reuse, R78 ;  /* 0x0000004e034e7220 */ /* 0x040fe20000410000 */
[C---:B------:R-:W-:Y:S01]  /*93c0*/  FMUL.FTZ R79, R3.reuse, R79 ;  /* 0x0000004f034f7220 */ /* 0x040fe20000410000 */
[C---:B------:R-:W-:Y:S01]  /*93d0*/  FMUL.FTZ R80, R84.reuse, R80 ;  /* 0x0000005054507220 */ /* 0x040fe20000410000 */
[----:B------:R-:W-:Y:S01]  /*93e0*/  FMUL.FTZ R81, R84, R81 ;  /* 0x0000005154517220 */ /* 0x000fe20000410000 */
[C---:B------:R-:W-:Y:S01]  /*93f0*/  FMUL.FTZ R82, R3.reuse, R82 ;  /* 0x0000005203527220 */ /* 0x040fe20000410000 */
[----:B------:R-:W-:Y:S03]  /*9400*/  FMUL.FTZ R83, R3, R83 ;  /* 0x0000005303537220 */ /* 0x000fe60000410000 */
[----:B------:R-:W-:Y:S01]  /*9410*/  MUFU.EX2 R109, R109 ;  /* 0x0000006d006d7308 */ /* 0x000fe20000000800 */
[----:B-1----:R-:W1:Y:S01]  /*9420*/  LDSM.16.MT88.4 R96, [R137+0x3000] ;  /* 0x003000008960783b */ /* 0x002e620000004200 */
        /* <DEDUP_REMOVED lines=34> */
[----:B------:R-:W-:Y:S01]  /*9650*/  ISETP.GT.AND P0, PT, R147, 0x1, PT ;  /* 0x000000019300780c */ /* 0x000fe20003f04270 */
[----:B------:R-:W-:Y:S01]  /*9660*/  FFMA.FTZ R17, R56, UR4, -R88 ;  /* 0x0000000438117c23 */ /* 0x000fe20008010858 */
[--C-:B------:R-:W-:Y:S04]  /*9670*/  FFMA.FTZ R58, R58, UR4, -R87.reuse ;  /* 0x000000043a3a7c23 */ /* 0x100fe80008010857 */
[----:B------:R-:W-:Y:S10]  /*9680*/  MUFU.EX2 R115, R115 ;  /* 0x0000007300737308 */ /* 0x000ff40000000800 */
[----:B------:R2:W3:Y:S10]  /*9690*/  MUFU.EX2 R89, R90 ;  /* 0x0000005a00597308 */ /* 0x0004f40000000800 */
[----:B------:R3:W-:Y:S10]  /*96a0*/  MUFU.EX2 R9, R95 ;  /* 0x0000005f00097308 */ /* 0x0007f40000000800 */
[----:B------:R4:W-:Y:S01]  /*96b0*/  MUFU.EX2 R18, R92 ;  /* 0x0000005c00127308 */ /* 0x0009e20000000800 */
[----:B--2---:R-:W-:Y:S09]  /*96c0*/  FFMA.FTZ R90, R19, UR4, -R87 ;  /* 0x00000004135a7c23 */ /* 0x004ff20008010857 */
[----:B------:R2:W-:Y:S01]  /*96d0*/  MUFU.EX2 R7, R94 ;  /* 0x0000005e00077308 */ /* 0x0005e20000000800 */
[----:B---3--:R-:W-:Y:S09]  /*96e0*/  F2FP.F16.F32.PACK_AB R95, R89, R115 ;  /* 0x00000073595f723e */ /* 0x008ff200000000ff */
[----:B------:R3:W-:Y:S01]  /*96f0*/  MUFU.EX2 R6, R93 ;  /* 0x0000005d00067308 */ /* 0x0007e20000000800 */
[----:B----4-:R-:W-:Y:S09]  /*9700*/  F2FP.F16.F32.PACK_AB R92, R109, R105 ;  /* 0x000000696d5c723e */ /* 0x010ff200000000ff */
[----:B------:R-:W4:Y:S01]  /*9710*/  MUFU.EX2 R112, R112 ;  /* 0x0000007000707308 */ /* 0x000f220000000800 */
[----:B--2---:R-:W-:Y:S09]  /*9720*/  F2FP.F16.F32.PACK_AB R94, R113, R110 ;  /* 0x0000006e715e723e */ /* 0x004ff200000000ff */
[----:B------:R-:W-:Y:S01]  /*9730*/  MUFU.EX2 R114, R114 ;  /* 0x0000007200727308 */ /* 0x000fe20000000800 */
[----:B---3--:R-:W-:Y:S01]  /*9740*/  F2FP.F16.F32.PACK_AB R93, R108, R111 ;  /* 0x0000006f6c5d723e */ /* 0x008fe200000000ff */
[----:B------:R-:W-:Y:S01]  /*9750*/  FFMA.FTZ R111, R3, R160, R111 ;  /* 0x000000a0036f7223 */ /* 0x000fe2000001006f */
[--C-:B------:R-:W-:Y:S01]  /*9760*/  FFMA.FTZ R160, R55, UR4, -R87.reuse ;  /* 0x0000000437a07c23 */ /* 0x100fe20008010857 */
[----:B------:R-:W-:Y:S06]  /*9770*/  MOV R3, R0 ;  /* 0x0000000000037202 */ /* 0x000fec0000000f00 */
[----:B------:R2:W3:Y:S01]  /*9780*/  MUFU.EX2 R13, R86 ;  /* 0x00000056000d7308 */ /* 0x0004e20000000800 */
[C---:B-1----:R-:W-:Y:S06]  /*9790*/  HMMA.16816.F32 R68, R92.reuse, R96, R68 ;  /* 0x000000605c44723c */ /* 0x042fec0000001844 */
[C---:B------:R-:W-:Y:S03]  /*97a0*/  HMMA.16816.F32 R72, R92.reuse, R98, R72 ;  /* 0x000000625c48723c */ /* 0x040fe60000001848 */
[----:B------:R1:W5:Y:S01]  /*97b0*/  MUFU.EX2 R11, R90 ;  /* 0x0000005a000b7308 */ /* 0x0003620000000800 */
[----:B------:R-:W5:Y:S02]  /*97c0*/  LDSM.16.MT88.4 R96, [R137+0x3400] ;  /* 0x003400008960783b */ /* 0x000f640000004200 */
[C---:B------:R-:W-:Y:S07]  /*97d0*/  HMMA.16816.F32 R76, R92.reuse, R100, R76 ;  /* 0x000000645c4c723c */ /* 0x040fee000000184c */
[----:B------:R-:W-:Y:S01]  /*97e0*/  MUFU.EX2 R163, R163 ;  /* 0x000000a300a37308 */ /* 0x000fe20000000800 */
[----:B--2---:R-:W-:Y:S01]  /*97f0*/  FFMA.FTZ R86, R22, UR4, -R87 ;  /* 0x0000000416567c23 */ /* 0x004fe20008010857 */
[----:B------:R-:W-:Y:S01]  /*9800*/  HMMA.16816.F32 R80, R92, R102, R80 ;  /* 0x000000665c50723c */ /* 0x000fe20000001850 */
[----:B------:R-:W2:Y:S07]  /*9810*/  LDSM.16.MT88.4 R100, [R136+0x3400] ;  /* 0x003400008864783b */ /* 0x000eae0000004200 */
[----:B------:R5:W2:Y:S03]  /*9820*/  MUFU.EX2 R10, R86 ;  /* 0x00000056000a7308 */ /* 0x000aa60000000800 */
[----:B------:R-:W-:Y:S01]  /*9830*/  FFMA.FTZ R22, R84, R159, R105 ;  /* 0x0000009f54167223 */ /* 0x000fe20000010069 */
[----:B----4-:R-:W-:Y:S01]  /*9840*/  F2FP.F16.F32.PACK_AB R92, R85, R112 ;  /* 0x00000070555c723e */ /* 0x010fe200000000ff */
[----:B-1----:R-:W-:Y:S01]  /*9850*/  FFMA.FTZ R90, R39, UR4, -R87 ;  /* 0x00000004275a7c23 */ /* 0x002fe20008010857 */
[----:B------:R-:W-:Y:S01]  /*9860*/  LDSM.16.MT88.4 R104, [R136+0x3800] ;  /* 0x003800008868783b */ /* 0x000fe20000004200 */
[----:B---3--:R-:W-:Y:S01]  /*9870*/  F2FP.F16.F32.PACK_AB R93, R13, R114 ;  /* 0x000000720d5d723e */ /* 0x008fe200000000ff */
[----:B------:R-:W-:Y:S02]  /*9880*/  FADD.FTZ R109, R109, R22 ;  /* 0x000000166d6d7221 */ /* 0x000fe40000010000 */
[----:B------:R-:W-:Y:S01]  /*9890*/  MUFU.EX2 R165, R165 ;  /* 0x000000a500a57308 */ /* 0x000fe20000000800 */
[----:B------:R-:W-:Y:S01]  /*98a0*/  FADD.FTZ R22, R108, R111 ;  /* 0x0000006f6c167221 */ /* 0x000fe20000010000 */
[----:B------:R-:W-:Y:S01]  /*98b0*/  F2FP.F16.F32.PACK_AB R94, R9, R14 ;  /* 0x0000000e095e723e */ /* 0x000fe200000000ff */
[----:B------:R-:W-:Y:S01]  /*98c0*/  FADD.FTZ R26, R110, R109 ;  /* 0x0000006d6e1a7221 */ /* 0x000fe20000010000 */
[----:B-----5:R-:W-:Y:S01]  /*98d0*/  F2FP.F16.F32.PACK_AB R95, R11, R18 ;  /* 0x000000120b5f723e */ /* 0x020fe200000000ff */
[----:B------:R-:W-:Y:S01]  /*98e0*/  LDSM.16.MT88.4 R108, [R136+0x3c00] ;  /* 0x003c0000886c783b */ /* 0x000fe20000004200 */
[----:B------:R-:W-:Y:S01]  /*98f0*/  FFMA.FTZ R84, R52, UR4, -R88 ;  /* 0x0000000434547c23 */ /* 0x000fe20008010858 */
[----:B------:R-:W-:Y:S03]  /*9900*/  FADD.FTZ R113, R113, R26 ;  /* 0x0000001a71717221 */ /* 0x000fe60000010000 */
[----:B------:R-:W1:Y:S01]  /*9910*/  MUFU.EX2 R130, R130 ;  /* 0x0000008200827308 */ /* 0x000e620000000800 */
[--C-:B------:R-:W-:Y:S01]  /*9920*/  FFMA.FTZ R86, R40, UR4, -R88.reuse ;  /* 0x0000000428567c23 */ /* 0x100fe20008010858 */
[----:B------:R-:W-:Y:S08]  /*9930*/  FFMA.FTZ R159, R53, UR4, -R88 ;  /* 0x00000004359f7c23 */ /* 0x000ff00008010858 */
[----:B------:R-:W-:Y:S01]  /*9940*/  MUFU.EX2 R132, R132 ;  /* 0x0000008400847308 */ /* 0x000fe20000000800 */
[C---:B------:R-:W-:Y:S06]  /*9950*/  HMMA.16816.F32 R68, R92.reuse, R96, R68 ;  /* 0x000000605c44723c */ /* 0x040fec0000001844 */
[C---:B------:R-:W-:Y:S03]  /*9960*/  HMMA.16816.F32 R72, R92.reuse, R98, R72 ;  /* 0x000000625c48723c */ /* 0x040fe60000001848 */
[----:B------:R-:W3:Y:S01]  /*9970*/  MUFU.EX2 R135, R135 ;  /* 0x0000008700877308 */ /* 0x000ee20000000800 */
[----:B------:R-:W4:Y:S02]  /*9980*/  LDSM.16.MT88.4 R96, [R137+0x3800] ;  /* 0x003800008960783b */ /* 0x000f240000004200 */
[C---:B--2---:R-:W-:Y:S07]  /*9990*/  HMMA.16816.F32 R76, R92.reuse, R100, R76 ;  /* 0x000000645c4c723c */ /* 0x044fee000000184c */
[----:B------:R-:W-:Y:S01]  /*99a0*/  MUFU.EX2 R133, R133 ;  /* 0x0000008500857308 */ /* 0x000fe20000000800 */
[----:B------:R-:W-:Y:S01]  /*99b0*/  HMMA.16816.F32 R80, R92, R102, R80 ;  /* 0x000000665c50723c */ /* 0x000fe20000001850 */
[----:B------:R-:W2:Y:S08]  /*99c0*/  LDSM.16.MT88.4 R100, [R137+0x3c00] ;  /* 0x003c00008964783b */ /* 0x000eb00000004200 */
[----:B------:R-:W-:Y:S02]  /*99d0*/  MUFU.EX2 R128, R128 ;  /* 0x0000008000807308 */ /* 0x000fe40000000800 */
[----:B------:R-:W-:Y:S02]  /*99e0*/  F2FP.F16.F32.PACK_AB R92, R6, R7 ;  /* 0x00000007065c723e */ /* 0x000fe400000000ff */
[----:B------:R-:W-:Y:S06]  /*99f0*/  F2FP.F16.F32.PACK_AB R93, R163, R10 ;  /* 0x0000000aa35d723e */ /* 0x000fec00000000ff */
[----:B------:R-:W-:Y:S01]  /*9a00*/  MUFU.EX2 R131, R131 ;  /* 0x0000008300837308 */ /* 0x000fe20000000800 */
[----:B-1----:R-:W-:Y:S02]  /*9a10*/  F2FP.F16.F32.PACK_AB R94, R130, R165 ;  /* 0x000000a5825e723e */ /* 0x002fe400000000ff */
[----:B---3--:R-:W-:Y:S07]  /*9a20*/  F2FP.F16.F32.PACK_AB R95, R135, R132 ;  /* 0x00000084875f723e */ /* 0x008fee00000000ff */
[----:B------:R-:W1:Y:S10]  /*9a30*/  MUFU.EX2 R124, R124 ;  /* 0x0000007c007c7308 */ /* 0x000e740000000800 */
[----:B------:R-:W-:Y:S01]  /*9a40*/  MUFU.EX2 R125, R125 ;  /* 0x0000007d007d7308 */ /* 0x000fe20000000800 */
[C---:B----4-:R-:W-:Y:S06]  /*9a50*/  HMMA.16816.F32 R68, R92.reuse, R96, R68 ;  /* 0x000000605c44723c */ /* 0x050fec0000001844 */
[C---:B------:R-:W-:Y:S03]  /*9a60*/  HMMA.16816.F32 R72, R92.reuse, R98, R72 ;  /* 0x000000625c48723c */ /* 0x040fe60000001848 */
[----:B------:R-:W3:Y:S02]  /*9a70*/  MUFU.EX2 R120, R120 ;  /* 0x0000007800787308 */ /* 0x000ee40000000800 */
[----:B------:R-:W-:Y:S01]  /*9a80*/  FADD.FTZ R96, R115, R22 ;  /* 0x0000001673607221 */ /* 0x000fe20000010000 */
[C---:B------:R-:W-:Y:S07]  /*9a90*/  HMMA.16816.F32 R76, R92.reuse, R104, R76 ;  /* 0x000000685c4c723c */ /* 0x040fee000000184c */
[----:B------:R-:W-:Y:S01]  /*9aa0*/  MUFU.EX2 R127, R127 ;  /* 0x0000007f007f7308 */ /* 0x000fe20000000800 */
[----:B------:R-:W-:Y:S03]  /*9ab0*/  FADD.FTZ R97, R89, R96 ;  /* 0x0000006059617221 */ /* 0x000fe60000010000 */
[----:B------:R-:W-:Y:S01]  /*9ac0*/  FADD.FTZ R96, R112, R113 ;  /* 0x0000007170607221 */ /* 0x000fe20000010000 */
[----:B------:R-:W-:Y:S01]  /*9ad0*/  HMMA.16816.F32 R80, R92, R106, R80 ;  /* 0x0000006a5c50723c */ /* 0x000fe20000001850 */
[----:B------:R-:W-:Y:S04]  /*9ae0*/  LDSM.16.MT88.4 R104, [R136+0x4000] ;  /* 0x004000008868783b */ /* 0x000fe80000004200 */
[----:B------:R-:W4:Y:S01]  /*9af0*/  MUFU.EX2 R122, R122 ;  /* 0x0000007a007a7308 */ /* 0x000f220000000800 */
[----:B------:R-:W-:Y:S01]  /*9b00*/  FADD.FTZ R26, R114, R97 ;  /* 0x00000061721a7221 */ /* 0x000fe20000010000 */
[----:B-1----:R-:W-:Y:S01]  /*9b10*/  F2FP.F16.F32.PACK_AB R97, R124, R131 ;  /* 0x000000837c61723e */ /* 0x002fe200000000ff */
[----:B------:R-:W-:Y:S03]  /*9b20*/  FADD.FTZ R19, R85, R96 ;  /* 0x0000006055137221 */ /* 0x000fe60000010000 */
[----:B------:R-:W-:Y:S01]  /*9b30*/  F2FP.F16.F32.PACK_AB R96, R128, R133 ;  /* 0x000000858060723e */ /* 0x000fe200000000ff */
[----:B------:R-:W1:Y:S01]  /*9b40*/  LDSM.16.MT88.4 R112, [R137+0x4000] ;  /* 0x004000008970783b */ /* 0x000e620000004200 */
[----:B---3--:R-:W-:Y:S02]  /*9b50*/  F2FP.F16.F32.PACK_AB R98, R120, R125 ;  /* 0x0000007d7862723e */ /* 0x008fe400000000ff */
[----:B------:R-:W-:Y:S01]  /*9b60*/  MUFU.EX2 R121, R121 ;  /* 0x0000007900797308 */ /* 0x000fe20000000800 */
[----:B------:R-:W-:Y:S01]  /*9b70*/  FFMA.FTZ R95, R59, UR4, -R87 ;  /* 0x000000043b5f7c23 */ /* 0x000fe20008010857 */
[----:B------:R-:W-:Y:S01]  /*9b80*/  FADD.FTZ R92, R14, R19 ;  /* 0x000000130e5c7221 */ /* 0x000fe20000010000 */
[----:B------:R-:W-:Y:S01]  /*9b90*/  FADD.FTZ R93, R13, R26 ;  /* 0x0000001a0d5d7221 */ /* 0x000fe20000010000 */
[----:B------:R-:W-:Y:S01]  /*9ba0*/  FFMA.FTZ R22, R57, UR4, -R88 ;  /* 0x0000000439167c23 */ /* 0x000fe20008010858 */
[----:B------:R-:W-:Y:S01]  /*9bb0*/  MOV R85, R2 ;  /* 0x0000000200557202 */ /* 0x000fe20000000f00 */
[----:B------:R-:W-:Y:S01]  /*9bc0*/  FADD.FTZ R92, R9, R92 ;  /* 0x0000005c095c7221 */ /* 0x000fe20000010000 */
[----:B------:R-:W-:Y:S03]  /*9bd0*/  FADD.FTZ R94, R18, R93 ;  /* 0x0000005d125e7221 */ /* 0x000fe60000010000 */
[----:B------:R-:W3:Y:S01]  /*9be0*/  MUFU.EX2 R116, R116 ;  /* 0x0000007400747308 */ /* 0x000ee20000000800 */
[----:B----4-:R-:W-:Y:S01]  /*9bf0*/  F2FP.F16.F32.PACK_AB R99, R122, R127 ;  /* 0x0000007f7a63723e */ /* 0x010fe200000000ff */
[----:B------:R-:W-:Y:S01]  /*9c00*/  FADD.FTZ R92, R7, R92 ;  /* 0x0000005c075c7221 */ /* 0x000fe20000010000 */
[----:B------:R-:W-:Y:S01]  /*9c10*/  FADD.FTZ R93, R11, R94 ;  /* 0x0000005e0b5d7221 */ /* 0x000fe20000010000 */
[----:B------:R-:W-:Y:S02]  /*9c20*/  FFMA.FTZ R7, R60, UR4, -R88 ;  /* 0x000000043c077c23 */ /* 0x000fe40008010858 */
[----:B------:R-:W-:Y:S01]  /*9c30*/  FADD.FTZ R18, R6, R92 ;  /* 0x0000005c06127221 */ /* 0x000fe20000010000 */
[----:B------:R-:W-:Y:S03]  /*9c40*/  FADD.FTZ R10, R10, R93 ;  /* 0x0000005d0a0a7221 */ /* 0x000fe60000010000 */
[----:B------:R-:W-:Y:S01]  /*9c50*/  MUFU.EX2 R119, R119 ;  /* 0x0000007700777308 */ /* 0x000fe20000000800 */
[C---:B--2---:R-:W-:Y:S05]  /*9c60*/  HMMA.16816.F32 R68, R96.reuse, R100, R68 ;  /* 0x000000646044723c */ /* 0x044fea0000001844 */
[----:B------:R-:W-:Y:S01]  /*9c70*/  FADD.FTZ R165, R165, R18 ;  /* 0x00000012a5a57221 */ /* 0x000fe20000010000 */
[C---:B------:R-:W-:Y:S03]  /*9c80*/  HMMA.16816.F32 R72, R96.reuse, R102, R72 ;  /* 0x000000666048723c */ /* 0x040fe60000001848 */
[----:B------:R-:W2:Y:S01]  /*9c90*/  MUFU.EX2 R90, R90 ;  /* 0x0000005a005a7308 */ /* 0x000ea20000000800 */
[----:B------:R-:W4:Y:S01]  /*9ca0*/  LDSM.16.MT88.4 R100, [R137+0x4400] ;  /* 0x004400008964783b */ /* 0x000f220000004200 */
[----:B---3--:R-:W-:Y:S01]  /*9cb0*/  F2FP.F16.F32.PACK_AB R92, R116, R121 ;  /* 0x00000079745c723e */ /* 0x008fe200000000ff */
[C---:B------:R-:W-:Y:S07]  /*9cc0*/  HMMA.16816.F32 R76, R96.reuse, R108, R76 ;  /* 0x0000006c604c723c */ /* 0x040fee000000184c */
[----:B------:R-:W-:Y:S01]  /*9cd0*/  MUFU.EX2 R86, R86 ;  /* 0x0000005600567308 */ /* 0x000fe20000000800 */
[----:B------:R-:W-:Y:S01]  /*9ce0*/  HMMA.16816.F32 R80, R96, R110, R80 ;  /* 0x0000006e6050723c */ /* 0x000fe20000001850 */
[----:B------:R-:W3:Y:S08]  /*9cf0*/  LDSM.16.MT88.4 R108, [R136+0x4400] ;  /* 0x00440000886c783b */ /* 0x000ef00000004200 */
[----:B------:R-:W5:Y:S02]  /*9d00*/  MUFU.EX2 R117, R117 ;  /* 0x0000007500757308 */ /* 0x000f640000000800 */
[----:B--2---:R-:W-:Y:S01]  /*9d10*/  F2FP.F16.F32.PACK_AB R93, R90, R119 ;  /* 0x000000775a5d723e */ /* 0x004fe200000000ff */
[----:B------:R-:W-:Y:S01]  /*9d20*/  FADD.FTZ R97, R163, R10 ;  /* 0x0000000aa3617221 */ /* 0x000fe20000010000 */
[--C-:B------:R-:W-:Y:S03]  /*9d30*/  FFMA.FTZ R96, R61, UR4, -R88.reuse ;  /* 0x000000043d607c23 */ /* 0x100fe60008010858 */
[----:B------:R-:W-:Y:S01]  /*9d40*/  FADD.FTZ R98, R132, R97 ;  /* 0x0000006184627221 */ /* 0x000fe20000010000 */
[--C-:B------:R-:W-:Y:S02]  /*9d50*/  FFMA.FTZ R99, R62, UR4, -R87.reuse ;  /* 0x000000043e637c23 */ /* 0x100fe40008010857 */
[----:B------:R-:W-:Y:S01]  /*9d60*/  MUFU.EX2 R118, R118 ;  /* 0x0000007600767308 */ /* 0x000fe20000000800 */
[----:B------:R-:W-:Y:S01]  /*9d70*/  FFMA.FTZ R132, R64, UR4, -R88 ;  /* 0x0000000440847c23 */ /* 0x000fe20008010858 */
[----:B------:R-:W-:Y:S01]  /*9d80*/  FADD.FTZ R98, R135, R98 ;  /* 0x0000006287627221 */ /* 0x000fe20000010000 */
[----:B------:R-:W-:Y:S01]  /*9d90*/  FFMA.FTZ R135, R63, UR4, -R87 ;  /* 0x000000043f877c23 */ /* 0x000fe20008010857 */
[----:B------:R-:W-:Y:S06]  /*9da0*/  FFMA.FTZ R88, R65, UR4, -R88 ;  /* 0x0000000441587c23 */ /* 0x000fec0008010858 */
[----:B------:R-:W2:Y:S01]  /*9db0*/  MUFU.EX2 R123, R123 ;  /* 0x0000007b007b7308 */ /* 0x000ea20000000800 */
[----:B-----5:R-:W-:Y:S09]  /*9dc0*/  F2FP.F16.F32.PACK_AB R94, R117, R86 ;  /* 0x00000056755e723e */ /* 0x020ff200000000ff */
[----:B------:R2:W-:Y:S10]  /*9dd0*/  MUFU.EX2 R14, R95 ;  /* 0x0000005f000e7308 */ /* 0x0005f40000000800 */
[----:B------:R-:W-:Y:S10]  /*9de0*/  MUFU.EX2 R126, R126 ;  /* 0x0000007e007e7308 */ /* 0x000ff40000000800 */
[----:B------:R-:W-:Y:S01]  /*9df0*/  MUFU.EX2 R129, R129 ;  /* 0x0000008100817308 */ /* 0x000fe20000000800 */
[----:B--2---:R-:W-:Y:S09]  /*9e00*/  F2FP.F16.F32.PACK_AB R95, R123, R118 ;  /* 0x000000767b5f723e */ /* 0x004ff200000000ff */
[----:B------:R-:W-:Y:S01]  /*9e10*/  MUFU.EX2 R161, R161 ;  /* 0x000000a100a17308 */ /* 0x000fe20000000800 */
[C---:B-1----:R-:W-:Y:S06]  /*9e20*/  HMMA.16816.F32 R68, R92.reuse, R112, R68 ;  /* 0x000000705c44723c */ /* 0x042fec0000001844 */
[C---:B------:R-:W-:Y:S03]  /*9e30*/  HMMA.16816.F32 R72, R92.reuse, R114, R72 ;  /* 0x000000725c48723c */ /* 0x040fe60000001848 */
[----:B------:R-:W1:Y:S02]  /*9e40*/  MUFU.EX2 R162, R162 ;  /* 0x000000a200a27308 */ /* 0x000e640000000800 */
[----:B------:R-:W-:Y:S01]  /*9e50*/  FADD.FTZ R112, R130, R165 ;  /* 0x000000a582707221 */ /* 0x000fe20000010000 */
[C---:B------:R-:W-:Y:S07]  /*9e60*/  HMMA.16816.F32 R76, R92.reuse, R104, R76 ;  /* 0x000000685c4c723c */ /* 0x040fee000000184c */
[----:B------:R-:W-:Y:S01]  /*9e70*/  MUFU.EX2 R145, R145 ;  /* 0x0000009100917308 */ /* 0x000fe20000000800 */
[----:B------:R-:W-:Y:S01]  /*9e80*/  FADD.FTZ R97, R133, R112 ;  /* 0x0000007085617221 */ /* 0x000fe20000010000 */
[----:B------:R-:W-:Y:S01]  /*9e90*/  HMMA.16816.F32 R80, R92, R106, R80 ;  /* 0x0000006a5c50723c */ /* 0x000fe20000001850 */
[----:B------:R-:W2:Y:S07]  /*9ea0*/  LDSM.16.MT88.4 R112, [R137+0x4800] ;  /* 0x004800008970783b */ /* 0x000eae0000004200 */
[----:B------:R-:W5:Y:S03]  /*9eb0*/  MUFU.EX2 R134, R134 ;  /* 0x0000008600867308 */ /* 0x000f660000000800 */
[----:B------:R-:W-:Y:S01]  /*9ec0*/  FADD.FTZ R133, R131, R98 ;  /* 0x0000006283857221 */ /* 0x000fe20000010000 */
[----:B------:R-:W-:Y:S01]  /*9ed0*/  FADD.FTZ R128, R128, R97 ;  /* 0x0000006180807221 */ /* 0x000fe20000010000 */
[----:B-1----:R-:W-:Y:S01]  /*9ee0*/  F2FP.F16.F32.PACK_AB R97, R162, R161 ;  /* 0x000000a1a261723e */ /* 0x002fe200000000ff */
[----:B------:R-:W1:Y:S01]  /*9ef0*/  LDSM.16.MT88.4 R104, [R136+0x4800] ;  /* 0x004800008868783b */ /* 0x000e620000004200 */
[----:B------:R-:W-:Y:S01]  /*9f00*/  FADD.FTZ R92, R124, R133 ;  /* 0x000000857c5c7221 */ /* 0x000fe20000010000 */
[----:B------:R-:W-:Y:S02]  /*9f10*/  FADD.FTZ R125, R125, R128 ;  /* 0x000000807d7d7221 */ /* 0x000fe40000010000 */
[----:B------:R-:W-:Y:S01]  /*9f20*/  MUFU.EX2 R164, R164 ;  /* 0x000000a400a47308 */ /* 0x000fe20000000800 */
[----:B------:R-:W-:Y:S01]  /*9f30*/  FADD.FTZ R127, R127, R92 ;  /* 0x0000005c7f7f7221 */ /* 0x000fe20000010000 */
[----:B------:R-:W-:Y:S03]  /*9f40*/  FADD.FTZ R120, R120, R125 ;  /* 0x0000007d78787221 */ /* 0x000fe60000010000 */
[----:B------:R-:W-:Y:S01]  /*9f50*/  FADD.FTZ R122, R122, R127 ;  /* 0x0000007f7a7a7221 */ /* 0x000fe20000010000 */
[----:B------:R-:W-:Y:S04]  /*9f60*/  FADD.FTZ R93, R121, R120 ;  /* 0x00000078795d7221 */ /* 0x000fe80000010000 */
[----:B------:R-:W4:Y:S01]  /*9f70*/  MUFU.EX2 R5, R5 ;  /* 0x0000000500057308 */ /* 0x000f220000000800 */
[----:B-----5:R-:W-:Y:S01]  /*9f80*/  F2FP.F16.F32.PACK_AB R98, R134, R145 ;  /* 0x000000918662723e */ /* 0x020fe200000000ff */
[----:B------:R-:W-:Y:S01]  /*9f90*/  FADD.FTZ R121, R119, R122 ;  /* 0x0000007a77797221 */ /* 0x000fe20000010000 */
[----:B------:R-:W-:Y:S01]  /*9fa0*/  FADD.FTZ R119, R116, R93 ;  /* 0x0000005d74777221 */ /* 0x000fe20000010000 */
[--C-:B------:R-:W-:Y:S01]  /*9fb0*/  FFMA.FTZ R127, R66, UR4, -R87.reuse ;  /* 0x00000004427f7c23 */ /* 0x100fe20008010857 */
[----:B------:R-:W-:Y:S01]  /*9fc0*/  FFMA.FTZ R87, R67, UR4, -R87 ;  /* 0x0000000443577c23 */ /* 0x000fe20008010857 */
[----:B------:R-:W-:Y:S01]  /*9fd0*/  FADD.FTZ R121, R90, R121 ;  /* 0x000000795a797221 */ /* 0x000fe20000010000 */
[----:B------:R-:W-:Y:S03]  /*9fe0*/  FADD.FTZ R86, R86, R119 ;  /* 0x0000007756567221 */ /* 0x000fe60000010000 */
[----:B------:R5:W-:Y:S01]  /*9ff0*/  MUFU.EX2 R163, R96 ;  /* 0x0000006000a37308 */ /* 0x000be20000000800 */
[----:B------:R-:W-:Y:S01]  /*a000*/  FADD.FTZ R118, R118, R121 ;  /* 0x0000007976767221 */ /* 0x000fe20000010000 */
[----:B------:R-:W-:Y:S03]  /*a010*/  FADD.FTZ R117, R117, R86 ;  /* 0x0000005675757221 */ /* 0x000fe60000010000 */
[----:B------:R-:W-:Y:S05]  /*a020*/  FADD.FTZ R118, R123, R118 ;  /* 0x000000767b767221 */ /* 0x000fea0000010000 */
[----:B------:R4:W-:Y:S10]  /*a030*/  MUFU.EX2 R130, R99 ;  /* 0x0000006300827308 */ /* 0x0009f40000000800 */
[----:B------:R-:W-:Y:S01]  /*a040*/  MUFU.EX2 R84, R84 ;  /* 0x0000005400547308 */ /* 0x000fe20000000800 */
[C---:B-----5:R-:W-:Y:S01]  /*a050*/  F2FP.F16.F32.PACK_AB R96, R129.reuse, R126 ;  /* 0x0000007e8160723e */ /* 0x060fe200000000ff */
[----:B------:R-:W-:Y:S04]  /*a060*/  FADD.FTZ R126, R126, R117 ;  /* 0x000000757e7e7221 */ /* 0x000fe80000010000 */
[----:B------:R-:W-:Y:S04]  /*a070*/  FADD.FTZ R126, R129, R126 ;  /* 0x0000007e817e7221 */ /* 0x000fe80000010000 */
[----:B------:R-:W5:Y:S01]  /*a080*/  MUFU.EX2 R159, R159 ;  /* 0x0000009f009f7308 */ /* 0x000f620000000800 */
        /* <DEDUP_REMOVED lines=8> */
[C---:B-----5:R-:W-:Y:S01]  /*a110*/  F2FP.F16.F32.PACK_AB R92, R159.reuse, R84 ;  /* 0x000000549f5c723e */ /* 0x060fe200000000ff */
[C---:B---3--:R-:W-:Y:S07]  /*a120*/  HMMA.16816.F32 R76, R96.reuse, R108, R76 ;  /* 0x0000006c604c723c */ /* 0x048fee000000184c */
[----:B------:R-:W-:Y:S01]  /*a130*/  MUFU.EX2 R17, R17 ;  /* 0x0000001100117308 */ /* 0x000fe20000000800 */
[----:B------:R-:W-:Y:S01]  /*a140*/  FADD.FTZ R84, R84, R145 ;  /* 0x0000009154547221 */ /* 0x000fe20000010000 */
[----:B------:R-:W-:Y:S01]  /*a150*/  HMMA.16816.F32 R80, R96, R110, R80 ;  /* 0x0000006e6050723c */ /* 0x000fe20000001850 */
[----:B------:R-:W3:Y:S07]  /*a160*/  LDSM.16.MT88.4 R108, [R136+0x4c00] ;  /* 0x004c0000886c783b */ /* 0x000eee0000004200 */
[----:B------:R-:W5:Y:S03]  /*a170*/  MUFU.EX2 R22, R22 ;  /* 0x0000001600167308 */ /* 0x000f660000000800 */
[----:B----4-:R-:W-:Y:S01]  /*a180*/  F2FP.F16.F32.PACK_AB R93, R160, R15 ;  /* 0x0000000fa05d723e */ /* 0x010fe200000000ff */
[----:B------:R-:W-:Y:S06]  /*a190*/  FADD.FTZ R84, R159, R84 ;  /* 0x000000549f547221 */ /* 0x000fec0000010000 */
[----:B------:R-:W4:Y:S10]  /*a1a0*/  MUFU.EX2 R13, R58 ;  /* 0x0000003a000d7308 */ /* 0x000f340000000800 */
[----:B------:R-:W1:Y:S01]  /*a1b0*/  MUFU.EX2 R6, R7 ;  /* 0x0000000700067308 */ /* 0x000e620000000800 */
[----:B-----5:R-:W-:Y:S09]  /*a1c0*/  F2FP.F16.F32.PACK_AB R94, R22, R17 ;  /* 0x00000011165e723e */ /* 0x020ff200000000ff */
[----:B------:R-:W5:Y:S01]  /*a1d0*/  MUFU.EX2 R131, R135 ;  /* 0x0000008700837308 */ /* 0x000f620000000800 */
[----:B----4-:R-:W-:Y:S07]  /*a1e0*/  F2FP.F16.F32.PACK_AB R95, R14, R13 ;  /* 0x0000000d0e5f723e */ /* 0x010fee00000000ff */
[C---:B--2---:R-:W-:Y:S02]  /*a1f0*/  HMMA.16816.F32 R68, R92.reuse, R112, R68 ;  /* 0x000000705c44723c */ /* 0x044fe40000001844 */
[----:B------:R-:W-:Y:S03]  /*a200*/  MUFU.EX2 R124, R132 ;  /* 0x00000084007c7308 */ /* 0x000fe60000000800 */
[----:B-1----:R-:W-:Y:S01]  /*a210*/  F2FP.F16.F32.PACK_AB R96, R163, R6 ;  /* 0x00000006a360723e */ /* 0x002fe200000000ff */
[C---:B------:R-:W-:Y:S06]  /*a220*/  HMMA.16816.F32 R72, R92.reuse, R114, R72 ;  /* 0x000000725c48723c */ /* 0x040fec0000001848 */
[----:B------:R-:W1:Y:S01]  /*a230*/  MUFU.EX2 R125, R88 ;  /* 0x00000058007d7308 */ /* 0x000e620000000800 */
[----:B------:R-:W-:Y:S01]  /*a240*/  FADD.FTZ R113, R161, R118 ;  /* 0x00000076a1717221 */ /* 0x000fe20000010000 */
[C---:B------:R-:W-:Y:S08]  /*a250*/  HMMA.16816.F32 R76, R92.reuse, R104, R76 ;  /* 0x000000685c4c723c */ /* 0x040ff0000000184c */
[----:B------:R-:W-:Y:S01]  /*a260*/  MUFU.EX2 R116, R127 ;  /* 0x0000007f00747308 */ /* 0x000fe20000000800 */
[----:B------:R-:W-:Y:S03]  /*a270*/  HMMA.16816.F32 R80, R92, R106, R80 ;  /* 0x0000006a5c50723c */ /* 0x000fe60000001850 */
[----:B-----5:R-:W-:Y:S01]  /*a280*/  F2FP.F16.F32.PACK_AB R97, R131, R130 ;  /* 0x000000828361723e */ /* 0x020fe200000000ff */
[----:B------:R-:W-:Y:S05]  /*a290*/  FADD.FTZ R113, R162, R113 ;  /* 0x00000071a2717221 */ /* 0x000fea0000010000 */
[----:B------:R-:W2:Y:S02]  /*a2a0*/  MUFU.EX2 R87, R87 ;  /* 0x0000005700577308 */ /* 0x000ea40000000800 */
[----:B-1----:R-:W-:Y:S01]  /*a2b0*/  F2FP.F16.F32.PACK_AB R98, R125, R124 ;  /* 0x0000007c7d62723e */ /* 0x002fe200000000ff */
[----:B------:R-:W-:Y:S04]  /*a2c0*/  FADD.FTZ R86, R164, R113 ;  /* 0x00000071a4567221 */ /* 0x000fe80000010000 */
[----:B------:R-:W-:Y:S04]  /*a2d0*/  FADD.FTZ R86, R5, R86 ;  /* 0x0000005605567221 */ /* 0x000fe80000010000 */
[----:B------:R-:W-:Y:S04]  /*a2e0*/  FADD.FTZ R93, R15, R86 ;  /* 0x000000560f5d7221 */ /* 0x000fe80000010000 */
[----:B------:R-:W-:Y:S01]  /*a2f0*/  FADD.FTZ R160, R160, R93 ;  /* 0x0000005da0a07221 */ /* 0x000fe20000010000 */
[----:B--2---:R-:W-:Y:S01]  /*a300*/  F2FP.F16.F32.PACK_AB R99, R87, R116 ;  /* 0x000000745763723e */ /* 0x004fe200000000ff */
[----:B------:R-:W-:Y:S02]  /*a310*/  FADD.FTZ R93, R17, R84 ;  /* 0x00000054115d7221 */ /* 0x000fe40000010000 */
[----:B------:R-:W-:Y:S02]  /*a320*/  FADD.FTZ R95, R13, R160 ;  /* 0x000000a00d5f7221 */ /* 0x000fe40000010000 */
[----:B------:R-:W-:Y:S02]  /*a330*/  FADD.FTZ R93, R22, R93 ;  /* 0x0000005d165d7221 */ /* 0x000fe40000010000 */
[C---:B------:R-:W-:Y:S05]  /*a340*/  HMMA.16816.F32 R68, R96.reuse, R100, R68 ;  /* 0x000000646044723c */ /* 0x040fea0000001844 */
[----:B------:R-:W-:Y:S01]  /*a350*/  FADD.FTZ R95, R14, R95 ;  /* 0x0000005f0e5f7221 */ /* 0x000fe20000010000 */
[C---:B------:R-:W-:Y:S05]  /*a360*/  HMMA.16816.F32 R72, R96.reuse, R102, R72 ;  /* 0x000000666048723c */ /* 0x040fea0000001848 */
[----:B------:R-:W-:Y:S01]  /*a370*/  FADD.FTZ R84, R6, R93 ;  /* 0x0000005d06547221 */ /* 0x000fe20000010000 */
[C---:B---3--:R-:W-:Y:S05]  /*a380*/  HMMA.16816.F32 R76, R96.reuse, R108, R76 ;  /* 0x0000006c604c723c */ /* 0x048fea000000184c */
[----:B------:R-:W-:Y:S01]  /*a390*/  FADD.FTZ R130, R130, R95 ;  /* 0x0000005f82827221 */ /* 0x000fe20000010000 */
[----:B------:R-:W-:Y:S05]  /*a3a0*/  HMMA.16816.F32 R80, R96, R110, R80 ;  /* 0x0000006e6050723c */ /* 0x000fea0000001850 */
[----:B------:R-:W-:Y:S01]  /*a3b0*/  FADD.FTZ R163, R163, R84 ;  /* 0x00000054a3a37221 */ /* 0x000fe20000010000 */
[----:B------:R-:W-:Y:S01]  /*a3c0*/  FADD.FTZ R131, R131, R130 ;  /* 0x0000008283837221 */ /* 0x000fe20000010000 */
[----:B------:R-:W-:Y:S04]  /*a3d0*/  IADD3 R84, R147, -0x1, RZ ;  /* 0xffffffff93547810 */ /* 0x000fe80007ffe0ff */
[----:B------:R-:W-:Y:S01]  /*a3e0*/  FADD.FTZ R124, R124, R163 ;  /* 0x000000a37c7c7221 */ /* 0x000fe20000010000 */
[----:B------:R-:W-:Y:S01]  /*a3f0*/  FADD.FTZ R116, R116, R131 ;  /* 0x0000008374747221 */ /* 0x000fe20000010000 */
[----:B------:R-:W-:Y:S02]  /*a400*/  MOV R147, R84 ;  /* 0x0000005400937202 */ /* 0x000fe40000000f00 */
[----:B------:R-:W-:Y:S01]  /*a410*/  FADD.FTZ R159, R125, R124 ;  /* 0x0000007c7d9f7221 */ /* 0x000fe20000010000 */
[----:B------:R-:W-:Y:S01]  /*a420*/  FADD.FTZ R160, R87, R116 ;  /* 0x0000007457a07221 */ /* 0x000fe20000010000 */
[----:B------:R-:W-:Y:S07]  /*a430*/  @P0 BRA `(.L_x_4290) ;  /* 0xffffffd800a00947 */ /* 0x000fee000383ffff */
.L_x_4286:
        /* <DEDUP_REMOVED lines=109> */
.L_x_4291:
        /* <DEDUP_REMOVED lines=10> */
.L_x_4292:
[----:B------:R-:W1:Y:S01]  /*abb0*/  S2R R15, SR_CTAID.Z ;  /* 0x00000000000f7919 */ /* 0x000e620000002700 */
[----:B------:R-:W1:Y:S01]  /*abc0*/  LDC R0, c[0x0][0x270] ;  /* 0x00009c00ff007b82 */ /* 0x000e620000000800 */
[----:B------:R-:W1:Y:S07]  /*abd0*/  S2R R2, SR_CTAID.Y ;  /* 0x0000000000027919 */ /* 0x000e6e0000002600 */
[----:B------:R-:W2:Y:S01]  /*abe0*/  LDC R146, c[0x0][0x2c4] ;  /* 0x0000b100ff927b82 */ /* 0x000ea20000000800 */
[----:B-1----:R-:W-:-:S04]  /*abf0*/  IMAD R9, R2, R0, R15 ;  /* 0x0000000002097224 */ /* 0x002fc800078e020f */
[----:B--2---:R-:W-:-:S07]  /*ac00*/  IMAD R146, R9, R146, RZ ;  /* 0x0000009209927224 */ /* 0x004fce00078e02ff */
.L_x_4293:
        /* <DEDUP_REMOVED lines=11> */
[----:B-1----:R-:W-:-:S04]  /*acc0*/  IMAD.SHL.U32 R5, R17, 0x40, RZ ;  /* 0x0000004011057824 */ /* 0x002fc800078e00ff */
[----:B------:R-:W-:Y:S01]  /*acd0*/  IMAD.WIDE.U32 R150, R5, UR6, R150 ;  /* 0x0000000605967c25 */ /* 0x000fe2000f8e0096 */
[----:B------:R-:W-:Y:S02]  /*ace0*/  SHF.R.S32.HI R2, RZ, 0x1f, R5 ;  /* 0x0000001fff027819 */ /* 0x000fe40000011405 */
[----:B--2---:R-:W-:Y:S02]  /*acf0*/  SHF.R.S32.HI R19, RZ, 0x1f, R0 ;  /* 0x0000001fff137819 */ /* 0x004fe40000011400 */
[----:B------:R-:W-:Y:S01]  /*ad00*/  IADD3 R16, P0, R16, R150, RZ ;  /* 0x0000009610107210 */ /* 0x000fe20007f1e0ff */
[----:B------:R-:W-:Y:S01]  /*ad10*/  IMAD R2, R2, UR6, RZ ;  /* 0x0000000602027c24 */ /* 0x000fe2000f8e02ff */
[----:B------:R-:W-:Y:S01]  /*ad20*/  LEA.HI R19, R19, R0, RZ, 0x2 ;  /* 0x0000000013137211 */ /* 0x000fe200078f10ff */
[----:B------:R-:W-:Y:S02]  /*ad30*/  IMAD R0, R17, -0x40, R148 ;  /* 0xffffffc011007824 */ /* 0x000fe400078e0294 */
[----:B------:R-:W-:Y:S01]  /*ad40*/  IMAD R5, R5, UR7, R2 ;  /* 0x0000000705057c24 */ /* 0x000fe2000f8e0202 */
[----:B---34-:R-:W-:Y:S07]  /*ad50*/  @P1 BRA `(.L_x_4295) ;  /* 0x0000000000381947 */ /* 0x018fee0003800000 */
        /* <DEDUP_REMOVED lines=14> */
.L_x_4295:
[----:B------:R-:W-:Y:S05]  /*ae40*/  BSYNC B0 ;  /* 0x0000000000007941 */ /* 0x000fea0003800000 */
.L_x_4294:
[----:B-1----:R-:W-:Y:S01]  /*ae50*/  LEA.HI.SX32 R7, R4, 0x20, 0x1e ;  /* 0x0000002004077811 */ /* 0x002fe200078ff2ff */
[----:B------:R-:W-:Y:S01]  /*ae60*/  ULDC.64 UR4, c[0x0][0x2a0] ;  /* 0x0000a80000047ab9 */ /* 0x000fe20000000a00 */
[----:B------:R-:W-:Y:S01]  /*ae70*/  SHF.R.S32.HI R2, RZ, 0x1f, R15 ;  /* 0x0000001fff027819 */ /* 0x000fe2000001140f */
[----:B------:R-:W-:Y:S01]  /*ae80*/  BSSY B0, `(.L_x_4296) ;  /* 0x0000015000007945 */ /* 0x000fe20003800000 */
[----:B------:R-:W-:Y:S02]  /*ae90*/  IADD3.X R17, R14, R5, R151, P0, !PT ;  /* 0x000000050e117210 */ /* 0x000fe400007fe497 */
[----:B------:R-:W-:Y:S01]  /*aea0*/  ISETP.GE.AND P1, PT, R7, R0, PT ;  /* 0x000000000700720c */ /* 0x000fe20003f26270 */
[----:B------:R-:W-:Y:S01]  /*aeb0*/  IMAD R0, R2, UR4, RZ ;  /* 0x0000000402007c24 */ /* 0x000fe2000f8e02ff */
[----:B------:R-:W-:Y:S01]  /*aec0*/  SHF.R.S32.HI R5, RZ, 0x2, R19 ;  /* 0x00000002ff057819 */ /* 0x000fe20000011413 */
[----:B------:R-:W-:-:S03]  /*aed0*/  IMAD.WIDE.U32 R16, R15, UR4, R16 ;  /* 0x000000040f107c25 */ /* 0x000fc6000f8e0010 */
[----:B------:R-:W-:Y:S01]  /*aee0*/  ISETP.GE.AND P0, PT, R5, R142, PT ;  /* 0x0000008e0500720c */ /* 0x000fe20003f06270 */
[----:B------:R-:W-:Y:S01]  /*aef0*/  IMAD R0, R15, UR5, R0 ;  /* 0x000000050f007c24 */ /* 0x000fe2000f8e0200 */
[----:B------:R-:W-:Y:S01]  /*af00*/  SHF.R.S32.HI R5, RZ, 0x1f, R5 ;  /* 0x0000001fff057819 */ /* 0x000fe20000011405 */
[----:B------:R1:W2:Y:S02]  /*af10*/  LDS.128 R12, [R149] ;  /* 0x00000000950c7984 */ /* 0x0002a40000000c00 */
        /* <DEDUP_REMOVED lines=11> */
.L_x_4297:
[----:B------:R-:W-:Y:S05]  /*afd0*/  BSYNC B0 ;  /* 0x0000000000007941 */ /* 0x000fea0003800000 */
.L_x_4296:
[----:B------:R-:W-:Y:S05]  /*afe0*/  @P1 EXIT ;  /* 0x000000000000194d */ /* 0x000fea0003800000 */
[----:B------:R-:W-:Y:S01]  /*aff0*/  IADD3 R3, P0, R3, 0x20, RZ ;  /* 0x0000002003037810 */ /* 0x000fe20007f1e0ff */
[----:B------:R-:W-:Y:S01]  /*b000*/  IMAD.MOV.U32 R4, RZ, RZ, R16 ;  /* 0x000000ffff047224 */ /* 0x000fe200078e0010 */
[----:B------:R-:W-:-:S03]  /*b010*/  ULDC.64 UR4, c[0x0][0x280] ;  /* 0x0000a00000047ab9 */ /* 0x000fc60000000a00 */
[----:B------:R-:W-:Y:S01]  /*b020*/  IMAD.X R0, RZ, RZ, R5, P0 ;  /* 0x000000ffff007224 */ /* 0x000fe200000e0605 */
[----:B------:R-:W-:-:S03]  /*b030*/  MOV R5, R7 ;  /* 0x0000000700057202 */ /* 0x000fc60000000f00 */
[----:B------:R-:W-:Y:S02]  /*b040*/  IMAD R0, R0, UR6, RZ ;  /* 0x0000000600007c24 */ /* 0x000fe4000f8e02ff */
[----:B------:R-:W-:-:S04]  /*b050*/  IMAD.WIDE.U32 R4, R3, UR6, R4 ;  /* 0x0000000603047c25 */ /* 0x000fc8000f8e0004 */
[----:B------:R-:W-:Y:S01]  /*b060*/  IMAD R0, R3, UR7, R0 ;  /* 0x0000000703007c24 */ /* 0x000fe2000f8e0200 */
[----:B------:R-:W-:-:S04]  /*b070*/  LEA R2, P0, R4, UR4, 0x1 ;  /* 0x0000000404027c11 */ /* 0x000fc8000f8008ff */
[----:B------:R-:W-:-:S04]  /*b080*/  IADD3 R3, R0, R5, RZ ;  /* 0x0000000500037210 */ /* 0x000fc80007ffe0ff */
[----:B------:R-:W-:-:S05]  /*b090*/  LEA.HI.X R3, R4, UR5, R3, 0x1, P0 ;  /* 0x0000000504037c11 */ /* 0x000fca00080f0c03 */
[----:B------:R-:W-:Y:S01]  /*b0a0*/  STG.E.128 desc[UR8][R2.64], R8 ;  /* 0x0000000802007986 */ /* 0x000fe2000c101d08 */
[----:B------:R-:W-:Y:S05]  /*b0b0*/  EXIT ;  /* 0x000000000000794d */ /* 0x000fea0003800000 */
.L_x_4298:
        /* <DEDUP_REMOVED lines=12> */
.L_x_5372:


//--------------------- .text._ZN5flash24flash_fwd_splitkv_kernelI23Flash_fwd_kernel_traitsILi32ELi64ELi128ELi4ELb0ELb0EN7cutlass6half_tE19Flash_kernel_traitsILi32ELi64ELi128ELi4ES3_EELb1ELb0ELb0ELb0ELb1ELb1ELb0ELb0EEEvNS_16Flash_fwd_paramsE --------------------------
	.section	.text._ZN5flash24flash_fwd_splitkv_kernelI23Flash_fwd_kernel_traitsILi32ELi64ELi128ELi4ELb0ELb0EN7cutlass6half_tE19Flash_kernel_traitsILi32ELi64ELi128ELi4ES3_EELb1ELb0ELb0ELb0ELb1ELb1ELb0ELb0EEEvNS_16Flash_fwd_paramsE,"ax",@progbits
	.align	128
        .global         _ZN5flash24flash_fwd_splitkv_kernelI23Flash_fwd_kernel_traitsILi32ELi64ELi128ELi4ELb0ELb0EN7cutlass6half_tE19Flash_kernel_traitsILi32ELi64ELi128ELi4ES3_EELb1ELb0ELb0ELb0ELb1ELb1ELb0ELb0EEEvNS_16Flash_fwd_paramsE
        .type           _ZN5flash24flash_fwd_splitkv_kernelI23Flash_fwd_kernel_traitsILi32ELi64ELi128ELi4ELb0ELb0EN7cutlass6half_tE19Flash_kernel_traitsILi32ELi64ELi128ELi4ES3_EELb1ELb0ELb0ELb0ELb1ELb1ELb0ELb0EEEvNS_16Flash_fwd_paramsE,@function
        .size           _ZN5flash24flash_fwd_splitkv_kernelI23Flash_fwd_kernel_traitsILi32ELi64ELi128ELi4ELb0ELb0EN7cutlass6half_tE19Flash_kernel_traitsILi32ELi64ELi128ELi4ES3_EELb1ELb0ELb0ELb0ELb1ELb1ELb0ELb0EEEvNS_16Flash_fwd_paramsE,(.L_x_5373 - _ZN5flash24flash_fwd_splitkv_kernelI23Flash_fwd_kernel_traitsILi32ELi64ELi128ELi4ELb0ELb0EN7cutlass6half_tE19Flash_kernel_traitsILi32ELi64ELi128ELi4ES3_EELb1ELb0ELb0ELb0ELb1ELb1ELb0ELb0EEEvNS_16Flash_fwd_paramsE)
        .other          _ZN5flash24flash_fwd_splitkv_kernelI23Flash_fwd_kernel_traitsILi32ELi64ELi128ELi4ELb0ELb0EN7cutlass6half_tE19Flash_kernel_traitsILi32ELi64ELi128ELi4ES3_EELb1ELb0ELb0ELb0ELb1ELb1ELb0ELb0EEEvNS_16Flash_fwd_paramsE,@"STO_CUDA_ENTRY STV_DEFAULT"
_ZN5flash24flash_fwd_splitkv_kernelI23Flash_fwd_kernel_traitsILi32ELi64ELi128ELi4ELb0ELb0EN7cutlass6half_tE19Flash_kernel_traitsILi32ELi64ELi128ELi4ES3_EELb1ELb0ELb0ELb0ELb1ELb1ELb0ELb0EEEvNS_16Flash_fwd_paramsE:
.text._ZN5flash24flash_fwd_splitkv_kernelI23Flash_fwd_kernel_traitsILi32ELi64ELi128ELi4ELb0ELb0EN7cutlass6half_tE19Flash_kernel_traitsILi32ELi64ELi128ELi4ES3_EELb1ELb0ELb0ELb0ELb1ELb1ELb0ELb0EEEvNS_16Flash_fwd_paramsE:
        /* <DEDUP_REMOVED lines=38> */
.L_x_4299:
[----:B------:R-:W1:Y:S02]  /*0260*/  LDC R0, c[0x0][0x2c8] ;  /* 0x0000b200ff007b82 */ /* 0x000e640000000800 */
.L_x_4300:
        /* <DEDUP_REMOVED lines=52> */
[----:B------:R-:W-:-:S05]  /*05b0*/  IMAD.SHL.U32 R10, R6, 0x8, RZ ;  /* 0x00000008060a7824 */ /* 0x000fca00078e00ff */
[----:B------:R-:W-:-:S03]  /*05c0*/  SHF.R.S32.HI R11, RZ, 0x1f, R10 ;  /* 0x0000001fff0b7819 */ /* 0x000fc6000001140a */
[----:B-1----:R-:W-:-:S04]  /*05d0*/  IMAD.WIDE.U32 R10, R49, R4, R10 ;  /* 0x00000004310a7225 */ /* 0x002fc800078e000a */
[----:B--2---:R-:W-:Y:S02]  /*05e0*/  @!P0 IMAD R0, R9, R2, RZ ;  /* 0x0000000209008224 */ /* 0x004fe400078e02ff */
[----:B------:R-:W-:-:S04]  /*05f0*/  @P0 IMAD.WIDE.U32 R8, R140, R4, RZ ;  /* 0x000000048c080225 */ /* 0x000fc800078e00ff */
[C---:B------:R-:W-:Y:S02]  /*0600*/  @!P0 IMAD R0, R25.reuse, R3, R0 ;  /* 0x0000000319008224 */ /* 0x040fe400078e0200 */
[----:B------:R-:W-:-:S04]  /*0610*/  @!P0 IMAD.WIDE.U32 R2, R25, R2, RZ ;  /* 0x0000000219028225 */ /* 0x000fc800078e00ff */
[----:B------:R-:W-:Y:S01]  /*0620*/  @P0 IMAD R140, R140, R5, R9 ;  /* 0x000000058c8c0224 */ /* 0x000fe200078e0209 */
[----:B------:R-:W-:Y:S01]  /*0630*/  @!P0 MOV R8, R2 ;  /* 0x0000000200088202 */ /* 0x000fe20000000f00 */
[----:B------:R-:W-:Y:S01]  /*0640*/  @!P0 IMAD.IADD R140, R3, 0x1, R0 ;  /* 0x00000001038c8824 */ /* 0x000fe200078e0200 */
[----:B------:R-:W-:Y:S01]  /*0650*/  SHF.R.S32.HI R3, RZ, 0x1f, R49 ;  /* 0x0000001fff037819 */ /* 0x000fe20000011431 */
[--C-:B------:R-:W-:Y:S01]  /*0660*/  IMAD R2, R25, UR7, R34.reuse ;  /* 0x0000000719027c24 */ /* 0x100fe2000f8e0222 */
[----:B------:R-:W-:Y:S02]  /*0670*/  SHF.R.S32.HI R0, RZ, 0x1f, R34 ;  /* 0x0000001fff007819 */ /* 0x000fe40000011422 */
[----:B------:R-:W-:Y:S01]  /*0680*/  IADD3 R10, P0, R8, R10, RZ ;  /* 0x0000000a080a7210 */ /* 0x000fe20007f1e0ff */
[----:B------:R-:W-:Y:S02]  /*0690*/  IMAD R6, R3, R4, RZ ;  /* 0x0000000403067224 */ /* 0x000fe400078e02ff */
[----:B------:R-:W-:-:S02]  /*06a0*/  IMAD R9, R0, UR4, RZ ;  /* 0x0000000400097c24 */ /* 0x000fc4000f8e02ff */
[----:B------:R-:W-:Y:S02]  /*06b0*/  IMAD R3, R49, R5, R6 ;  /* 0x0000000531037224 */ /* 0x000fe400078e0206 */
[----:B------:R-:W-:Y:S02]  /*06c0*/  IMAD R2, R2, UR6, R49 ;  /* 0x0000000602027c24 */ /* 0x000fe4000f8e0231 */
[----:B------:R-:W-:Y:S01]  /*06d0*/  IMAD R13, R34, UR5, R9 ;  /* 0x00000005220d7c24 */ /* 0x000fe2000f8e0209 */
[----:B------:R-:W-:Y:S01]  /*06e0*/  IADD3.X R11, R140, R11, R3, P0, !PT ;  /* 0x0000000b8c0b7210 */ /* 0x000fe200007fe403 */
[----:B------:R-:W-:Y:S01]  /*06f0*/  VIADD R3, R7, 0x20 ;  /* 0x0000002007037836 */ /* 0x000fe20000000000 */
[----:B------:R-:W-:Y:S02]  /*0700*/  IADD3 R0, P0, R2, R7, RZ ;  /* 0x0000000702007210 */ /* 0x000fe40007f1e0ff */
[----:B------:R-:W-:Y:S01]  /*0710*/  SHF.R.S32.HI R9, RZ, 0x1f, R7 ;  /* 0x0000001fff097819 */ /* 0x000fe20000011407 */
[----:B------:R-:W-:Y:S01]  /*0720*/  IMAD.WIDE.U32 R10, R34, UR4, R10 ;  /* 0x00000004220a7c25 */ /* 0x000fe2000f8e000a */
[----:B------:R-:W-:-:S04]  /*0730*/  ISETP.GE.AND P2, PT, R3, R142, PT ;  /* 0x0000008e0300720c */ /* 0x000fc80003f46270 */
        /* <DEDUP_REMOVED lines=11> */
.L_x_4303:
[----:B------:R-:W-:Y:S05]  /*07f0*/  BSYNC B0 ;  /* 0x0000000000007941 */ /* 0x000fea0003800000 */
.L_x_4302:
        /* <DEDUP_REMOVED lines=13> */
.L_x_4305:
[----:B------:R-:W-:Y:S05]  /*08d0*/  BSYNC B0 ;  /* 0x0000000000007941 */ /* 0x000fea0003800000 */
.L_x_4304:
        /* <DEDUP_REMOVED lines=11> */
.L_x_4301:
        /* <DEDUP_REMOVED lines=24> */
.L_x_4306:
[----:B------:R-:W-:Y:S05]  /*0b10*/  @!P6 BRA `(.L_x_4307) ;  /* 0x000000040044e947 */ /* 0x000fea0003800000 */
[----:B------:R-:W1:Y:S01]  /*0b20*/  LDC R8, c[0x0][0x380] ;  /* 0x0000e000ff087b82 */ /* 0x000e620000000800 */
[----:B------:R-:W-:-:S07]  /*0b30*/  LEA R27, R104, 0xffffff80, 0x7 ;  /* 0xffffff80681b7811 */ /* 0x000fce00078e38ff */
[----:B------:R-:W2:Y:S01]  /*0b40*/  LDC R7, c[0x0][0x278] ;  /* 0x00009e00ff077b82 */ /* 0x000ea20000000800 */
[----:B-----5:R-:W-:Y:S01]  /*0b50*/  IABS R0, R27 ;  /* 0x0000001b00007213 */ /* 0x020fe20000000000 */
[----:B------:R-:W-:Y:S01]  /*0b60*/  IMAD.MOV.U32 R10, RZ, RZ, RZ ;  /* 0x000000ffff0a7224 */ /* 0x000fe200078e00ff */
[----:B------:R-:W-:-:S05]  /*0b70*/  ULDC.64 UR4, c[0x0][0x230] ;  /* 0x00008c0000047ab9 */ /* 0x000fca0000000a00 */
        /* <DEDUP_REMOVED lines=25> */
[----:B------:R1:W4:Y:S01]  /*0d10*/  LDG.E R4, desc[UR8][R4.64] ;  /* 0x0000000804047981 */ /* 0x000322000c1e1900 */
[----:B--2---:R-:W-:-:S04]  /*0d20*/  IABS R2, R7 ;  /* 0x0000000700027213 */ /* 0x004fc80000000000 */
[----:B------:R-:W2:Y:S08]  /*0d30*/  I2F.RP R6, R2 ;  /* 0x0000000200067306 */ /* 0x000eb00000209400 */
[----:B--2---:R-:W2:Y:S02]  /*0d40*/  MUFU.RCP R11, R6 ;  /* 0x00000006000b7308 */ /* 0x004ea40000001000 */
[----:B--2---:R-:W-:Y:S01]  /*0d50*/  VIADD R11, R11, 0xffffffe ;  /* 0x0ffffffe0b0b7836 */ /* 0x004fe20000000000 */
[----:B------:R-:W-:-:S05]  /*0d60*/  IADD3 R6, -R9, RZ, RZ ;  /* 0x000000ff09067210 */ /* 0x000fca0007ffe1ff */
[----:B------:R-:W2:Y:S01]  /*0d70*/  F2I.FTZ.U32.TRUNC.NTZ R11, R11 ;  /* 0x0000000b000b7305 */ /* 0x000ea2000021f000 */
[----:B------:R-:W-:-:S05]  /*0d80*/  IMAD R27, R8, R6, R27 ;  /* 0x00000006081b7224 */ /* 0x000fca00078e021b */
[----:B------:R-:W-:Y:S02]  /*0d90*/  SHF.R.S32.HI R17, RZ, 0x1f, R27 ;  /* 0x0000001fff117819 */ /* 0x000fe4000001141b */
[----:B--2---:R-:W-:-:S05]  /*0da0*/  IADD3 R0, RZ, -R11, RZ ;  /* 0x8000000bff007210 */ /* 0x004fca0007ffe0ff */
[----:B------:R-:W-:Y:S01]  /*0db0*/  IMAD R3, R0, R2, RZ ;  /* 0x0000000200037224 */ /* 0x000fe200078e02ff */
[----:B------:R-:W-:-:S03]  /*0dc0*/  IABS R0, R34 ;  /* 0x0000002200007213 */ /* 0x000fc60000000000 */
[----:B------:R-:W-:Y:S01]  /*0dd0*/  IMAD.HI.U32 R10, R11, R3, R10 ;  /* 0x000000030b0a7227 */ /* 0x000fe200078e000a */
[----:B-1----:R-:W-:-:S05]  /*0de0*/  MOV R5, R0 ;  /* 0x0000000000057202 */ /* 0x002fca0000000f00 */
        /* <DEDUP_REMOVED lines=22> */
[----:B------:R-:W-:Y:S02]  /*0f50*/  IMAD.IADD R9, R9, 0x1, R6 ;  /* 0x0000000109097824 */ /* 0x000fe400078e0206 */
[----:B---3--:R-:W-:-:S02]  /*0f60*/  IMAD R6, R17, R84, RZ ;  /* 0x0000005411067224 */ /* 0x008fc400078e02ff */
[----:B------:R-:W-:-:S04]  /*0f70*/  IMAD.WIDE.U32 R8, R27, R84, R8 ;  /* 0x000000541b087225 */ /* 0x000fc800078e0008 */
[----:B------:R-:W-:Y:S02]  /*0f80*/  IMAD R6, R27, R85, R6 ;  /* 0x000000551b067224 */ /* 0x000fe400078e0206 */
[----:B------:R-:W-:Y:S02]  /*0f90*/  IMAD R7, R15, UR4, RZ ;  /* 0x000000040f077c24 */ /* 0x000fe4000f8e02ff */
[----:B------:R-:W-:Y:S01]  /*0fa0*/  IMAD.WIDE.U32 R4, R4, R2, RZ ;  /* 0x0000000204047225 */ /* 0x000fe200078e00ff */
        /* <DEDUP_REMOVED lines=8> */
.L_x_4307:
        /* <DEDUP_REMOVED lines=49> */
.L_x_4309:
        /* <DEDUP_REMOVED lines=8> */
[----:B--2---:R-:W-:Y:S01]  /*13c0*/  IMAD R10, R15, R2, RZ ;  /* 0x000000020f0a7224 */ /* 0x004fe200078e02ff */
[----:B------:R-:W-:Y:S01]  /*13d0*/  IADD3 R13, R13, R7, RZ ;  /* 0x000000070d0d7210 */ /* 0x000fe20007ffe0ff */
[----:B-1----:R-:W-:-:S04]  /*13e0*/  @P3 IMAD.WIDE.U32 R6, R8, R4, RZ ;  /* 0x0000000408063225 */ /* 0x002fc800078e00ff */
[----:B------:R-:W-:Y:S01]  /*13f0*/  IMAD.WIDE.U32 R30, R11, R2, R12 ;  /* 0x000000020b1e7225 */ /* 0x000fe200078e000c */
[----:B------:R-:W-:-:S03]  /*1400*/  @P3 MOV R24, R6 ;  /* 0x0000000600183202 */ /* 0x000fc60000000f00 */
[----:B------:R-:W-:Y:S02]  /*1410*/  IMAD R3, R11, R3, R10 ;  /* 0x000000030b037224 */ /* 0x000fe400078e020a */
[----:B------:R-:W-:-:S03]  /*1420*/  @P3 IMAD R10, R8, R5, R7 ;  /* 0x00000005080a3224 */ /* 0x000fc600078e0207 */
[----:B------:R-:W-:Y:S02]  /*1430*/  IADD3 R8, R31, R3, RZ ;  /* 0x000000031f087210 */ /* 0x000fe40007ffe0ff */
[----:B------:R-:W-:Y:S01]  /*1440*/  MOV R3, R11 ;  /* 0x0000000b00037202 */ /* 0x000fe20000000f00 */
        /* <DEDUP_REMOVED lines=14> */
.L_x_4308:
[----:B------:R-:W-:Y:S01]  /*1530*/  VIADD R141, R104, 0xffffffff ;  /* 0xffffffff688d7836 */ /* 0x000fe20000000000 */
[----:B------:R-:W-:Y:S01]  /*1540*/  ISETP.NE.AND P0, PT, R140, -0x1, PT ;  /* 0xffffffff8c00780c */ /* 0x000fe20003f05270 */
[----:B------:R-:W-:Y:S01]  /*1550*/  IMAD.IADD R137, R142, 0x1, -R49 ;  /* 0x000000018e897824 */ /* 0x000fe200078e0a31 */
[----:B------:R-:W-:Y:S01]  /*1560*/  SHF.R.S32.HI R16, RZ, 0x1f, R43 ;  /* 0x0000001fff107819 */ /* 0x000fe2000001142b */
[----:B------:R-:W-:Y:S01]  /*1570*/  IMAD.SHL.U32 R2, R141, 0x80, RZ ;  /* 0x000000808d027824 */ /* 0x000fe200078e00ff */
[----:B------:R-:W-:Y:S01]  /*1580*/  ULDC.64 UR4, c[0x0][0x258] ;  /* 0x0000960000047ab9 */ /* 0x000fe20000000a00 */
[----:B------:R-:W-:Y:S01]  /*1590*/  ULDC.64 UR6, c[0x0][0x268] ;  /* 0x00009a0000067ab9 */ /* 0x000fe20000000a00 */
[----:B------:R-:W-:Y:S01]  /*15a0*/  LEA.HI R9, R16, R43, RZ, 0x2 ;  /* 0x0000002b10097211 */ /* 0x000fe200078f10ff */
[----:B------:R-:W1:Y:S01]  /*15b0*/  LDC.64 R98, c[0x0][0x250] ;  /* 0x00009400ff627b82 */ /* 0x000e620000000a00 */
[----:B------:R-:W-:Y:S01]  /*15c0*/  IADD3 R13, -R2, R41, RZ ;  /* 0x00000029020d7210 */ /* 0x000fe20007ffe1ff */
[----:B------:R-:W-:Y:S01]  /*15d0*/  ULDC UR10, c[0x0][0x39c] ;  /* 0x0000e700000a7ab9 */ /* 0x000fe20000000800 */
[----:B------:R-:W-:Y:S01]  /*15e0*/  SHF.R.S32.HI R18, RZ, 0x2, R9 ;  /* 0x00000002ff127819 */ /* 0x000fe20000011409 */
[----:B------:R-:W-:Y:S01]  /*15f0*/  IMAD.SHL.U32 R103, R43, 0x2, RZ ;  /* 0x000000022b677824 */ /* 0x000fe200078e00ff */
[----:B------:R-:W-:-:S02]  /*1600*/  LEA.HI R12, R16, R43, RZ, 0x3 ;  /* 0x0000002b100c7211 */ /* 0x000fc400078f18ff */
[C---:B------:R-:W-:Y:S01]  /*1610*/  ISETP.GE.AND P4, PT, R18.reuse, R13, PT ;  /* 0x0000000d1200720c */ /* 0x040fe20003f86270 */
[----:B------:R-:W2:Y:S01]  /*1620*/  @!P0 LDC.64 R4, c[0x0][0x228] ;  /* 0x00008a00ff048b82 */ /* 0x000ea20000000a00 */
[C---:B------:R-:W-:Y:S01]  /*1630*/  VIADD R14, R18.reuse, 0x20 ;  /* 0x00000020120e7836 */ /* 0x040fe20000000000 */
[-C--:B------:R-:W-:Y:S02]  /*1640*/  ISETP.GE.AND P1, PT, R18, R137.reuse, PT ;  /* 0x000000891200720c */ /* 0x080fe40003f26270 */
[----:B------:R-:W-:Y:S02]  /*1650*/  @!P0 SHF.R.S32.HI R11, RZ, 0x1f, R25 ;  /* 0x0000001fff0b8819 */ /* 0x000fe40000011419 */
[----:B------:R-:W-:Y:S02]  /*1660*/  ISETP.GE.AND P5, PT, R14, R137, PT ;  /* 0x000000890e00720c */ /* 0x000fe40003fa6270 */
[----:B------:R-:W3:Y:S01]  /*1670*/  @P0 LDC.64 R6, c[0x0][0x240] ;  /* 0x00009000ff060b82 */ /* 0x000ee20000000a00 */
[----:B------:R-:W-:-:S02]  /*1680*/  LOP3.LUT R144, R9, 0xfffffffc, RZ, 0xc0, !PT ;  /* 0xfffffffc09907812 */ /* 0x000fc400078ec0ff */
[----:B-----5:R-:W-:Y:S01]  /*1690*/  SHF.R.S32.HI R0, RZ, 0x3, R12 ;  /* 0x00000003ff007819 */ /* 0x020fe2000001140c */
[----:B------:R-:W4:Y:S01]  /*16a0*/  @!P4 S2R R21, SR_CgaCtaId ;  /* 0x000000000015c919 */ /* 0x000f220000008800 */
[-C--:B------:R-:W-:Y:S02]  /*16b0*/  IADD3 R144, -R144, R43.reuse, RZ ;  /* 0x0000002b90907210 */ /* 0x080fe40007ffe1ff */
[--C-:B------:R-:W-:Y:S01]  /*16c0*/  SHF.R.S32.HI R19, RZ, 0x1f, R18.reuse ;  /* 0x0000001fff137819 */ /* 0x100fe20000011412 */
[----:B------:R-:W-:Y:S01]  /*16d0*/  IMAD.SHL.U32 R29, R0, 0x40, RZ ;  /* 0x00000040001d7824 */ /* 0x000fe200078e00ff */
[----:B------:R-:W-:Y:S01]  /*16e0*/  LEA.HI R46, R16, R43, RZ, 0x5 ;  /* 0x0000002b102e7211 */ /* 0x000fe200078f28ff */
[----:B------:R-:W-:Y:S01]  /*16f0*/  IMAD.SHL.U32 R144, R144, 0x8, RZ ;  /* 0x0000000890907824 */ /* 0x000fe200078e00ff */
[----:B------:R-:W1:Y:S01]  /*1700*/  @!P5 S2R R23, SR_CgaCtaId ;  /* 0x000000000017d919 */ /* 0x000e620000008800 */
[----:B------:R-:W-:Y:S01]  /*1710*/  IMAD.WIDE R36, R37, 0x40, R18 ;  /* 0x0000004025247825 */ /* 0x000fe200078e0212 */
[----:B------:R-:W-:-:S02]  /*1720*/  LOP3.LUT R29, R29, 0xc0, RZ, 0xc0, !PT ;  /* 0x000000c01d1d7812 */ /* 0x000fc400078ec0ff */
[C---:B------:R-:W-:Y:S01]  /*1730*/  IADD3 R24, P2, R144.reuse, R24, RZ ;  /* 0x0000001890187210 */ /* 0x040fe20007f5e0ff */
[-C--:B--2---:R-:W-:Y:S01]  /*1740*/  @!P0 IMAD R20, R11, R4.reuse, RZ ;  /* 0x000000040b148224 */ /* 0x084fe200078e02ff */
[----:B------:R-:W-:Y:S01]  /*1750*/  SHF.R.U32.HI R22, RZ, 0x3, R29 ;  /* 0x00000003ff167819 */ /* 0x000fe2000001161d */
[C---:B------:R-:W-:Y:S01]  /*1760*/  @!P0 IMAD.WIDE.U32 R38, R25.reuse, R4, RZ ;  /* 0x0000000419268225 */ /* 0x040fe200078e00ff */
[----:B------:R-:W-:Y:S02]  /*1770*/  @!P4 MOV R4, 0x400 ;  /* 0x000004000004c802 */ /* 0x000fe40000000f00 */
[----:B------:R-:W-:Y:S01]  /*1780*/  IADD3 R30, P3, R144, R30, RZ ;  /* 0x0000001e901e7210 */ /* 0x000fe20007f7e0ff */
[----:B------:R-:W-:Y:S01]  /*1790*/  @!P0 IMAD R11, R25, R5, R20 ;  /* 0x00000005190b8224 */ /* 0x000fe200078e0214 */
[----:B------:R-:W-:Y:S01]  /*17a0*/  LOP3.LUT R25, R29, 0x18, R144, 0xf8, !PT ;  /* 0x000000181d197812 */ /* 0x000fe200078ef890 */
[----:B---3--:R-:W-:Y:S01]  /*17b0*/  @P0 IMAD.WIDE.U32 R32, R140, R6, RZ ;  /* 0x000000068c200225 */ /* 0x008fe200078e00ff */
[----:B------:R-:W-:-:S02]  /*17c0*/  SHF.R.S32.HI R29, RZ, 0x1f, R34 ;  /* 0x0000001fff1d7819 */ /* 0x000fc40000011422 */
[----:B------:R-:W-:Y:S01]  /*17d0*/  LOP3.LUT R22, R25, R22, RZ, 0x3c, !PT ;  /* 0x0000001619167212 */ /* 0x000fe200078e3cff */
[----:B------:R-:W-:Y:S01]  /*17e0*/  @P0 IMAD R5, R140, R7, R33 ;  /* 0x000000078c050224 */ /* 0x000fe200078e0221 */
[----:B------:R-:W-:Y:S01]  /*17f0*/  @!P0 IADD3 R5, R39, R11, RZ ;  /* 0x0000000b27058210 */ /* 0x000fe20007ffe0ff */
[----:B------:R-:W2:Y:S01]  /*1800*/  @!P1 LDC.64 R6, c[0x0][0x240] ;  /* 0x00009000ff069b82 */ /* 0x000ea20000000a00 */
[----:B------:R-:W-:Y:S01]  /*1810*/  @!P0 IMAD.MOV.U32 R32, RZ, RZ, R38 ;  /* 0x000000ffff208224 */ /* 0x000fe200078e0026 */
[----:B------:R-:W-:Y:S01]  /*1820*/  SHF.R.S32.HI R11, RZ, 0x1f, R144 ;  /* 0x0000001fff0b7819 */ /* 0x000fe20000011490 */
[----:B------:R-:W-:Y:S01]  /*1830*/  IMAD R29, R29, UR4, RZ ;  /* 0x000000041d1d7c24 */ /* 0x000fe2000f8e02ff */
[----:B------:R-:W-:Y:S01]  /*1840*/  SHF.R.S32.HI R47, RZ, 0x5, R46 ;  /* 0x00000005ff2f7819 */ /* 0x000fe2000001142e */
[----:B------:R-:W-:Y:S01]  /*1850*/  IMAD R100, R19, R84, RZ ;  /* 0x0000005413647224 */ /* 0x000fe200078e02ff */
[----:B------:R-:W-:Y:S01]  /*1860*/  IADD3 R32, P0, R144, R32, RZ ;  /* 0x0000002090207210 */ /* 0x000fe20007f1e0ff */
[C---:B------:R-:W-:Y:S01]  /*1870*/  IMAD.X R25, R11.reuse, 0x1, R10, P2 ;  /* 0x000000010b197824 */ /* 0x040fe200010e060a */
[----:B------:R-:W-:Y:S01]  /*1880*/  IADD3.X R31, R11, R8, RZ, P3, !PT ;  /* 0x000000080b1f7210 */ /* 0x000fe20001ffe4ff */
[----:B------:R-:W-:Y:S01]  /*1890*/  IMAD R29, R34, UR5, R29 ;  /* 0x00000005221d7c24 */ /* 0x000fe2000f8e021d */
[----:B----4-:R-:W-:Y:S01]  /*18a0*/  @!P4 LEA R21, R21, R4, 0x18 ;  /* 0x000000041515c211 */ /* 0x010fe200078ec0ff */
[----:B------:R-:W-:Y:S01]  /*18b0*/  IMAD.X R33, R11, 0x1, R5, P0 ;  /* 0x000000010b217824 */ /* 0x000fe200000e0605 */
[----:B------:R-:W-:Y:S01]  /*18c0*/  @!P5 MOV R8, 0x400 ;  /* 0x000004000008d802 */ /* 0x000fe20000000f00 */
[----:B------:R-:W3:Y:S01]  /*18d0*/  @!P1 LDC.64 R10, c[0x0][0x210] ;  /* 0x00008400ff0a9b82 */ /* 0x000ee20000000a00 */
[----:B------:R-:W-:Y:S01]  /*18e0*/  @!P5 IADD3 R20, P0, R36, 0x20, RZ ;  /* 0x000000202414d810 */ /* 0x000fe20007f1e0ff */
[----:B------:R-:W-:Y:S01]  /*18f0*/  IMAD.WIDE.U32 R34, R34, UR4, R32 ;  /* 0x0000000422227c25 */ /* 0x000fe2000f8e0020 */
[----:B-1----:R-:W-:Y:S01]  /*1900*/  @!P5 LEA R23, R23, R8, 0x18 ;  /* 0x000000081717d211 */ /* 0x002fe200078ec0ff */
[----:B------:R-:W-:Y:S01]  /*1910*/  UMOV UR5, 0x400 ;  /* 0x0000040000057882 */ /* 0x000fe20000000000 */
[----:B------:R-:W-:Y:S01]  /*1920*/  LEA.HI R8, R9, R18, RZ, 0x1 ;  /* 0x0000001209087211 */ /* 0x000fe200078f08ff */
[----:B------:R-:W-:Y:S01]  /*1930*/  IMAD.IADD R35, R35, 0x1, R29 ;  /* 0x0000000123237824 */ /* 0x000fe200078e021d */
[----:B------:R-:W-:Y:S01]  /*1940*/  @!P5 IADD3.X R29, RZ, R37, RZ, P0, !PT ;  /* 0x00000025ff1dd210 */ /* 0x000fe200007fe4ff */
[----:B------:R-:W1:Y:S01]  /*1950*/  @!P5 LDC.64 R4, c[0x0][0x240] ;  /* 0x00009000ff04db82 */ /* 0x000e620000000a00 */
[----:B------:R-:W-:Y:S01]  /*1960*/  ISETP.GE.AND P2, PT, R14, R13, PT ;  /* 0x0000000d0e00720c */ /* 0x000fe20003f46270 */
[----:B------:R-:W-:Y:S01]  /*1970*/  IMAD.WIDE.U32 R30, R18, R84, R30 ;  /* 0x00000054121e7225 */ /* 0x000fe200078e001e */
[----:B------:R-:W-:-:S02]  /*1980*/  LEA.HI R16, R16, R43, RZ, 0x4 ;  /* 0x0000002b10107211 */ /* 0x000fc400078f20ff */
[----:B------:R-:W-:Y:S01]  /*1990*/  LOP3.LUT R12, R12, 0xfffffff8, RZ, 0xc0, !PT ;  /* 0xfffffff80c0c7812 */ /* 0x000fe200078ec0ff */
[-C--:B--2---:R-:W-:Y:S01]  /*19a0*/  @!P1 IMAD R26, R37, R6.reuse, RZ ;  /* 0x00000006251a9224 */ /* 0x084fe200078e02ff */
[----:B------:R-:W-:Y:S01]  /*19b0*/  LOP3.LUT R150, R46, 0xffffffe0, RZ, 0xc0, !PT ;  /* 0xffffffe02e967812 */ /* 0x000fe200078ec0ff */
[----:B------:R-:W2:Y:S01]  /*19c0*/  S2UR UR4, SR_CgaCtaId ;  /* 0x00000000000479c3 */ /* 0x000ea20000008800 */
[----:B------:R-:W-:Y:S01]  /*19d0*/  IMAD R100, R18, R85, R100 ;  /* 0x0000005512647224 */ /* 0x000fe200078e0264 */
[----:B------:R-:W-:Y:S01]  /*19e0*/  IADD3 R12, -R12, R43, RZ ;  /* 0x0000002b0c0c7210 */ /* 0x000fe20007ffe1ff */
[----:B------:R-:W-:Y:S01]  /*19f0*/  @!P1 IMAD R26, R36, R7, R26 ;  /* 0x00000007241a9224 */ /* 0x000fe200078e021a */
[----:B------:R-:W-:Y:S01]  /*1a00*/  LOP3.LUT R7, R8, 0x7fffffe, RZ, 0xc0, !PT ;  /* 0x07fffffe08077812 */ /* 0x000fe200078ec0ff */
[----:B------:R-:W-:Y:S01]  /*1a10*/  @!P1 IMAD.WIDE.U32 R36, R36, R6, R34 ;  /* 0x0000000624249225 */ /* 0x000fe200078e0022 */
[----:B------:R-:W-:Y:S02]  /*1a20*/  IADD3 R100, R31, R100, RZ ;  /* 0x000000641f647210 */ /* 0x000fe40007ffe0ff */
[----:B------:R-:W4:Y:S01]  /*1a30*/  @!P5 LDC.64 R8, c[0x0][0x210] ;  /* 0x00008400ff08db82 */ /* 0x000f220000000a00 */
[C---:B------:R-:W-:Y:S01]  /*1a40*/  IMAD.IADD R28, R18.reuse, 0x1, -R7 ;  /* 0x00000001121c7824 */ /* 0x040fe200078e0a07 */
[----:B------:R-:W-:Y:S01]  /*1a50*/  @!P1 IADD3 R26, R37, R26, RZ ;  /* 0x0000001a251a9210 */ /* 0x000fe20007ffe0ff */
[----:B------:R-:W-:Y:S01]  /*1a60*/  IMAD.MOV.U32 R87, RZ, RZ, R30 ;  /* 0x000000ffff577224 */ /* 0x000fe200078e001e */
[----:B------:R-:W-:Y:S01]  /*1a70*/  IADD3 R30, R18, 0x60, RZ ;  /* 0x00000060121e7810 */ /* 0x000fe20007ffe0ff */
[----:B------:R-:W-:Y:S01]  /*1a80*/  IMAD R33, R47, 0x8, R28 ;  /* 0x000000082f217824 */ /* 0x000fe200078e021c */
[----:B---3--:R-:W-:Y:S01]  /*1a90*/  @!P1 LEA R28, P0, R36, R10, 0x1 ;  /* 0x0000000a241c9211 */ /* 0x008fe200078008ff */
[----:B------:R-:W-:Y:S01]  /*1aa0*/  IMAD.WIDE.U32 R24, R3, UR6, R24 ;  /* 0x0000000603187c25 */ /* 0x000fe2000f8e0018 */
[----:B------:R-:W3:Y:S01]  /*1ab0*/  @!P4 LDC.64 R6, c[0x0][0x218] ;  /* 0x00008600ff06cb82 */ /* 0x000ee20000000a00 */
[----:B------:R-:W-:-:S02]  /*1ac0*/  @!P2 MOV R31, 0x400 ;  /* 0x00000400001fa802 */ /* 0x000fc40000000f00 */
[-C--:B-1----:R-:W-:Y:S01]  /*1ad0*/  @!P5 IMAD R32, R29, R4.reuse, RZ ;  /* 0x000000041d20d224 */ /* 0x082fe200078e02ff */
[----:B------:R-:W-:Y:S01]  /*1ae0*/  @!P1 LEA.HI.X R29, R36, R11, R26, 0x1, P0 ;  /* 0x0000000b241d9211 */ /* 0x000fe200000f0c1a */
[----:B------:R-:W-:Y:S01]  /*1af0*/  IMAD.U32 R10, R33, 0x20, R22 ;  /* 0x00000020210a7824 */ /* 0x000fe200078e0016 */
[----:B------:R-:W-:Y:S01]  /*1b00*/  IADD3 R11, P0, R18, R27, RZ ;  /* 0x0000001b120b7210 */ /* 0x000fe20007f1e0ff */
[C---:B------:R-:W-:Y:S01]  /*1b10*/  @!P5 IMAD R26, R20.reuse, R5, R32 ;  /* 0x00000005141ad224 */ /* 0x040fe200078e0220 */
[----:B------:R-:W1:Y:S01]  /*1b20*/  @!P2 S2R R22, SR_CgaCtaId ;  /* 0x000000000016a919 */ /* 0x000e620000008800 */
[----:B------:R-:W-:Y:S01]  /*1b30*/  @!P5 IMAD.WIDE.U32 R32, R20, R4, R34 ;  /* 0x000000041420d225 */ /* 0x000fe200078e0022 */
[----:B------:R-:W-:Y:S01]  /*1b40*/  IADD3.X R17, R19, R17, RZ, P0, !PT ;  /* 0x0000001113117210 */ /* 0x000fe200007fe4ff */
[----:B------:R-:W1:Y:S01]  /*1b50*/  @!P2 LDC.64 R4, c[0x0][0x218] ;  /* 0x00008600ff04ab82 */ /* 0x000e620000000a00 */
[----:B--2---:R-:W-:Y:S01]  /*1b60*/  ULEA UR4, UR4, UR5, 0x18 ;  /* 0x0000000504047291 */ /* 0x004fe2000f8ec03f */
[----:B------:R-:W-:Y:S01]  /*1b70*/  VIADD R20, R18, 0x40 ;  /* 0x0000004012147836 */ /* 0x000fe20000000000 */
[----:B------:R-:W-:Y:S01]  /*1b80*/  LOP3.LUT R103, R103, 0x6, RZ, 0xc0, !PT ;  /* 0x0000000667677812 */ /* 0x000fe200078ec0ff */
[----:B------:R-:W-:Y:S01]  /*1b90*/  @!P5 IMAD.IADD R26, R33, 0x1, R26 ;  /* 0x00000001211ad824 */ /* 0x000fe200078e021a */
[----:B----4-:R-:W-:Y:S01]  /*1ba0*/  @!P5 LEA R8, P3, R32, R8, 0x1 ;  /* 0x000000082008d211 */ /* 0x010fe200078608ff */
[----:B------:R-:W-:Y:S01]  /*1bb0*/  @!P5 IMAD R23, R10, 0x2, R23 ;  /* 0x000000020a17d824 */ /* 0x000fe200078e0217 */
[----:B------:R-:W-:Y:S01]  /*1bc0*/  ISETP.GE.AND P0, PT, R20, R13, PT ;  /* 0x0000000d1400720c */ /* 0x000fe20003f06270 */
[----:B------:R-:W-:Y:S01]  /*1bd0*/  @!P4 IMAD R21, R10, 0x2, R21 ;  /* 0x000000020a15c824 */ /* 0x000fe200078e0215 */
[----:B------:R-:W-:Y:S01]  /*1be0*/  @!P5 LEA.HI.X R9, R32, R9, R26, 0x1, P3 ;  /* 0x000000092009d211 */ /* 0x000fe200018f0c1a */
[----:B------:R-:W-:Y:S01]  /*1bf0*/  IMAD.WIDE.U32 R32, R84, 0x40, RZ ;  /* 0x0000004054207825 */ /* 0x000fe200078e00ff */
[----:B------:R-:W-:-:S02]  /*1c00*/  LEA R143, R10, UR4, 0x1 ;  /* 0x000000040a8f7c11 */ /* 0x000fc4000f8e08ff */
[C---:B---3--:R-:W-:Y:S01]  /*1c10*/  @!P4 LEA R26, P3, R87.reuse, R6, 0x1 ;  /* 0x00000006571ac211 */ /* 0x048fe200078608ff */
[----:B------:R-:W-:Y:S02]  /*1c20*/  IMAD.SHL.U32 R0, R0, 0x8, RZ ;  /* 0x0000000800007824 */ /* 0x000fe400078e00ff */
[----:B------:R-:W-:Y:S01]  /*1c30*/  @!PT LDS RZ, [RZ] ;  /* 0x00000000fffff984 */ /* 0x000fe20000000800 */
[----:B------:R-:W-:Y:S01]  /*1c40*/  @!PT LDS RZ, [RZ] ;  /* 0x00000000fffff984 */ /* 0x000fe20000000800 */
[----:B------:R-:W-:Y:S01]  /*1c50*/  @!PT LDS RZ, [RZ] ;  /* 0x00000000fffff984 */ /* 0x000fe20000000800 */
[----:B------:R2:W-:Y:S01]  /*1c60*/  @!P1 LDGSTS.E.BYPASS.LTC128B.128 [R143], desc[UR8][R28.64] ;  /* 0x000000001c8f9fae */ /* 0x0005e2000b901d48 */
[----:B------:R-:W-:Y:S01]  /*1c70*/  @!P4 LEA.HI.X R27, R87, R7, R100, 0x1, P3 ;  /* 0x00000007571bc211 */ /* 0x000fe200018f0c64 */
[----:B------:R-:W-:Y:S01]  /*1c80*/  IMAD.IADD R150, R43, 0x1, -R150 ;  /* 0x000000012b967824 */ /* 0x000fe200078e0a96 */
[----:B------:R-:W-:Y:S01]  /*1c90*/  @!P2 LEA R19, P1, R84, R87, 0x5 ;  /* 0x000000575413a211 */ /* 0x000fe200078228ff */
[----:B------:R-:W3:Y:S01]  /*1ca0*/  @!P0 LDC.64 R6, c[0x0][0x218] ;  /* 0x00008600ff068b82 */ /* 0x000ee20000000a00 */
[----:B------:R4:W-:Y:S01]  /*1cb0*/  @!P5 LDGSTS.E.BYPASS.LTC128B.128 [R23+0x800], desc[UR8][R8.64] ;  /* 0x008000000817dfae */ /* 0x0009e2000b901d48 */
[----:B------:R-:W-:-:S03]  /*1cc0*/  ISETP.GE.AND P5, PT, R30, R13, PT ;  /* 0x0000000d1e00720c */ /* 0x000fc60003fa6270 */
[----:B------:R3:W-:Y:S01]  /*1cd0*/  @!P4 LDGSTS.E.BYPASS.LTC128B.128 [R21+0x1000], desc[UR8][R26.64] ;  /* 0x010000001a15cfae */ /* 0x0007e2000b901d48 */
[----:B------:R-:W-:Y:S02]  /*1ce0*/  ISETP.GE.AND P4, PT, R18, R13, PT ;  /* 0x0000000d1200720c */ /* 0x000fe40003f86270 */
[----:B------:R-:W-:Y:S02]  /*1cf0*/  @!P2 LEA.HI.X R18, R84, R100, R85, 0x5, P1 ;  /* 0x000000645412a211 */ /* 0x000fe400008f2c55 */
[----:B-1----:R-:W-:-:S05]  /*1d00*/  @!P2 LEA R31, R22, R31, 0x18 ;  /* 0x0000001f161fa211 */ /* 0x002fca00078ec0ff */
[----:B------:R-:W-:Y:S01]  /*1d10*/  @!P2 IMAD R31, R10, 0x2, R31 ;  /* 0x000000020a1fa824 */ /* 0x000fe200078e021f */
[----:B--2---:R-:W-:Y:S02]  /*1d20*/  @!P2 LEA R28, P3, R19, R4, 0x1 ;  /* 0x00000004131ca211 */ /* 0x004fe400078608ff */
[----:B------:R-:W-:Y:S02]  /*1d30*/  @!P0 IADD3 R4, P1, R87, R32, RZ ;  /* 0x0000002057048210 */ /* 0x000fe40007f3e0ff */
[----:B------:R-:W-:Y:S01]  /*1d40*/  @!P2 LEA.HI.X R29, R19, R5, R18, 0x1, P3 ;  /* 0x00000005131da211 */ /* 0x000fe200018f0c12 */
[----:B----4-:R-:W-:Y:S01]  /*1d50*/  IMAD.SHL.U32 R9, R85, 0x40, RZ ;  /* 0x0000004055097824 */ /* 0x010fe200078e00ff */
[----:B------:R-:W-:Y:S01]  /*1d60*/  ISETP.GE.AND P3, PT, R14, R13, PT ;  /* 0x0000000d0e00720c */ /* 0x000fe20003f66270 */
[----:B------:R-:W1:Y:S01]  /*1d70*/  @!P5 S2R R8, SR_CgaCtaId ;  /* 0x000000000008d919 */ /* 0x000e620000008800 */
[----:B------:R-:W-:Y:S02]  /*1d80*/  LOP3.LUT R14, R16, 0xfffffff0, RZ, 0xc0, !PT ;  /* 0xfffffff0100e7812 */ /* 0x000fe400078ec0ff */
[----:B------:R-:W-:Y:S01]  /*1d90*/  @!P0 IADD3.X R32, R100, R33, R9, P1, !PT ;  /* 0x0000002164208210 */ /* 0x000fe20000ffe409 */
[----:B------:R-:W-:Y:S01]  /*1da0*/  @!P2 LDGSTS.E.BYPASS.LTC128B.128 [R31+0x1800], desc[UR8][R28.64] ;  /* 0x018000001c1fafae */ /* 0x000fe2000b901d48 */
[----:B---3--:R-:W-:-:S02]  /*1db0*/  @!P0 LEA R18, P1, R4, R6, 0x1 ;  /* 0x0000000604128211 */ /* 0x008fc400078208ff */
[----:B------:R-:W-:Y:S01]  /*1dc0*/  IADD3 R45, -R14, R43, RZ ;  /* 0x0000002b0e2d7210 */ /* 0x000fe20007ffe1ff */
[----:B------:R-:W2:Y:S01]  /*1dd0*/  @!P0 S2R R9, SR_CgaCtaId ;  /* 0x0000000000098919 */ /* 0x000ea20000008800 */
[----:B------:R-:W-:Y:S01]  /*1de0*/  SHF.R.S32.HI R5, RZ, 0x4, R16 ;  /* 0x00000004ff057819 */ /* 0x000fe20000011410 */
[----:B------:R-:W-:Y:S01]  /*1df0*/  IMAD R14, R15, UR6, RZ ;  /* 0x000000060f0e7c24 */ /* 0x000fe2000f8e02ff */
[----:B------:R-:W-:Y:S02]  /*1e00*/  @!P0 LEA.HI.X R19, R4, R7, R32, 0x1, P1 ;  /* 0x0000000704138211 */ /* 0x000fe400008f0c20 */
[----:B------:R-:W-:Y:S02]  /*1e10*/  ISETP.GE.AND P2, PT, R20, R13, PT ;  /* 0x0000000d1400720c */ /* 0x000fe40003f46270 */
[----:B------:R-:W-:Y:S02]  /*1e20*/  LEA.HI R4, R45, R45, RZ, 0x1 ;  /* 0x0000002d2d047211 */ /* 0x000fe400078f08ff */
[----:B------:R-:W-:-:S02]  /*1e30*/  LEA.HI R20, R16, R5, RZ, 0x1 ;  /* 0x0000000510147211 */ /* 0x000fc400078f08ff */
[----:B------:R-:W-:Y:S02]  /*1e40*/  SHF.R.S32.HI R6, RZ, 0x1f, R45 ;  /* 0x0000001fff067819 */ /* 0x000fe4000001142d */
[----:B------:R-:W-:Y:S02]  /*1e50*/  LOP3.LUT R16, R4, 0x7fffffe, RZ, 0xc0, !PT ;  /* 0x07fffffe04107812 */ /* 0x000fe400078ec0ff */
[----:B------:R-:W-:Y:S02]  /*1e60*/  LOP3.LUT R20, R20, 0xfffffffe, RZ, 0xc0, !PT ;  /* 0xfffffffe14147812 */ /* 0x000fe400078ec0ff */
[----:B------:R-:W-:Y:S01]  /*1e70*/  ISETP.GE.AND P1, PT, R30, R13, PT ;  /* 0x0000000d1e00720c */ /* 0x000fe20003f26270 */
[----:B------:R-:W-:Y:S01]  /*1e80*/  IMAD R13, R3, UR7, R14 ;  /* 0x00000007030d7c24 */ /* 0x000fe2000f8e020e */
[----:B------:R-:W-:Y:S01]  /*1e90*/  LEA.HI R6, R6, R45, RZ, 0x3 ;  /* 0x0000002d06067211 */ /* 0x000fe200078f18ff */
[----:B------:R-:W-:Y:S01]  /*1ea0*/  IMAD.IADD R45, R45, 0x1, -R16 ;  /* 0x000000012d2d7824 */ /* 0x000fe200078e0a10 */
[----:B------:R-:W-:Y:S01]  /*1eb0*/  SHF.R.S32.HI R3, RZ, 0x1, R4 ;  /* 0x00000001ff037819 */ /* 0x000fe20000011404 */
[----:B------:R-:W-:Y:S01]  /*1ec0*/  IMAD.IADD R7, R5, 0x1, -R20 ;  /* 0x0000000105077824 */ /* 0x000fe200078e0a14 */
[----:B------:R-:W-:Y:S01]  /*1ed0*/  SHF.R.S32.HI R16, RZ, 0x1f, R4 ;  /* 0x0000001fff107819 */ /* 0x000fe20000011404 */
[----:B------:R-:W-:Y:S01]  /*1ee0*/  IMAD.IADD R25, R25, 0x1, R13 ;  /* 0x0000000119197824 */ /* 0x000fe200078e020d */
[----:B------:R-:W3:Y:S01]  /*1ef0*/  @!P5 LDC.64 R4, c[0x0][0x218] ;  /* 0x00008600ff04db82 */ /* 0x000ee20000000a00 */
[----:B------:R-:W-:Y:S01]  /*1f00*/  LEA.HI R14, R12, R12, RZ, 0x1 ;  /* 0x0000000c0c0e7211 */ /* 0x000fe200078f08ff */
[----:B------:R-:W-:Y:S01]  /*1f10*/  IMAD.SHL.U32 R44, R6, 0x20, RZ ;  /* 0x00000020062c7824 */ /* 0x000fe200078e00ff */
[----:B------:R-:W-:Y:S01]  /*1f20*/  @!P0 MOV R20, 0x400 ;  /* 0x0000040000148802 */ /* 0x000fe20000000f00 */
[----:B------:R-:W-:Y:S01]  /*1f30*/  IMAD.WIDE.U32 R24, R11, R98, R24 ;  /* 0x000000620b187225 */ /* 0x000fe200078e0018 */
[----:B------:R-:W-:Y:S01]  /*1f40*/  @!P5 MOV R15, 0x400 ;  /* 0x00000400000fd802 */ /* 0x000fe20000000f00 */
[----:B------:R-:W-:Y:S01]  /*1f50*/  ULDC.64 UR6, c[0x0][0x220] ;  /* 0x0000880000067ab9 */ /* 0x000fe20000000a00 */
[----:B------:R-:W-:-:S02]  /*1f60*/  LOP3.LUT R21, R14, 0x7fffffe, RZ, 0xc0, !PT ;  /* 0x07fffffe0e157812 */ /* 0x000fc400078ec0ff */
[----:B--2---:R-:W-:Y:S02]  /*1f70*/  @!P0 LEA R9, R9, R20, 0x18 ;  /* 0x0000001409098211 */ /* 0x004fe400078ec0ff */
[----:B-1----:R-:W-:Y:S01]  /*1f80*/  @!P5 LEA R15, R8, R15, 0x18 ;  /* 0x0000000f080fd211 */ /* 0x002fe200078ec0ff */
[----:B------:R-:W-:Y:S01]  /*1f90*/  IMAD.IADD R12, R12, 0x1, -R21 ;  /* 0x000000010c0c7824 */ /* 0x000fe200078e0a15 */
[----:B------:R-:W-:Y:S01]  /*1fa0*/  @!P5 MOV R20, R87 ;  /* 0x000000570014d202 */ /* 0x000fe20000000f00 */
[----:B------:R-:W-:Y:S01]  /*1fb0*/  @!P5 IMAD.MOV.U32 R21, RZ, RZ, R100 ;  /* 0x000000ffff15d224 */ /* 0x000fe200078e0064 */
[----:B------:R-:W-:Y:S01]  /*1fc0*/  LEA.HI R16, R16, R3, RZ, 0x2 ;  /* 0x0000000310107211 */ /* 0x000fe200078f10ff */
[C---:B------:R-:W-:Y:S01]  /*1fd0*/  @!P0 IMAD R9, R10.reuse, 0x2, R9 ;  /* 0x000000020a098824 */ /* 0x040fe200078e0209 */
[----:B------:R-:W-:Y:S01]  /*1fe0*/  SHF.R.S32.HI R8, RZ, 0x1, R14 ;  /* 0x00000001ff087819 */ /* 0x000fe2000001140e */
[----:B------:R-:W-:Y:S01]  /*1ff0*/  @!P5 IMAD R15, R10, 0x2, R15 ;  /* 0x000000020a0fd824 */ /* 0x000fe200078e020f */
[----:B------:R-:W-:Y:S01]  /*2000*/  LOP3.LUT R16, R16, 0xfffffffc, RZ, 0xc0, !PT ;  /* 0xfffffffc10107812 */ /* 0x000fe200078ec0ff */
[----:B------:R-:W-:Y:S01]  /*2010*/  @!P5 IMAD R10, R85, 0x60, RZ ;  /* 0x00000060550ad824 */ /* 0x000fe200078e02ff */
[----:B------:R1:W-:Y:S01]  /*2020*/  @!P0 LDGSTS.E.BYPASS.LTC128B.128 [R9+0x2000], desc[UR8][R18.64] ;  /* 0x0200000012098fae */ /* 0x0003e2000b901d48 */
[----:B------:R-:W-:Y:S01]  /*2030*/  @!P5 IMAD.WIDE.U32 R20, R84, 0x60, R20 ;  /* 0x000000605414d825 */ /* 0x000fe200078e0014 */
[----:B------:R-:W-:-:S02]  /*2040*/  IADD3 R3, R3, -R16, RZ ;  /* 0x8000001003037210 */ /* 0x000fc40007ffe0ff */
[----:B------:R-:W-:Y:S01]  /*2050*/  SHF.L.U32 R13, R8, 0x6, RZ ;  /* 0x00000006080d7819 */ /* 0x000fe200000006ff */
[----:B------:R-:W-:Y:S01]  /*2060*/  @!P5 IMAD.IADD R10, R21, 0x1, R10 ;  /* 0x00000001150ad824 */ /* 0x000fe200078e020a */
[C---:B---3--:R-:W-:Y:S01]  /*2070*/  @!P5 LEA R4, P0, R20.reuse, R4, 0x1 ;  /* 0x000000041404d211 */ /* 0x048fe200078008ff */
[----:B------:R-:W-:Y:S01]  /*2080*/  IMAD R14, R17, R98, RZ ;  /* 0x00000062110e7224 */ /* 0x000fe200078e02ff */
[----:B------:R-:W-:Y:S01]  /*2090*/  LOP3.LUT R13, R13, 0xc0, RZ, 0xc0, !PT ;  /* 0x000000c00d0d7812 */ /* 0x000fe200078ec0ff */
[----:B------:R-:W-:Y:S01]  /*20a0*/  IMAD.SHL.U32 R40, R3, 0x40, RZ ;  /* 0x0000004003287824 */ /* 0x000fe200078e00ff */
[----:B------:R-:W-:Y:S01]  /*20b0*/  @!P5 LEA.HI.X R5, R20, R5, R10, 0x1, P0 ;  /* 0x000000051405d211 */ /* 0x000fe200000f0c0a */
[----:B------:R-:W-:Y:S01]  /*20c0*/  IMAD R14, R11, R99, R14 ;  /* 0x000000630b0e7224 */ /* 0x000fe200078e020e */
[----:B------:R-:W-:Y:S01]  /*20d0*/  SHF.L.U32 R11, R7, 0x3, RZ ;  /* 0x00000003070b7819 */ /* 0x000fe200000006ff */
[----:B------:R-:W-:Y:S01]  /*20e0*/  @!P1 IMAD R10, R99, 0xc0, RZ ;  /* 0x000000c0630a9824 */ /* 0x000fe200078e02ff */
[----:B------:R-:W-:Y:S01]  /*20f0*/  LOP3.LUT R40, R40, 0xc0, RZ, 0xc0, !PT ;  /* 0x000000c028287812 */ /* 0x000fe200078ec0ff */
[----:B------:R2:W-:Y:S01]  /*2100*/  @!P5 LDGSTS.E.BYPASS.LTC128B.128 [R15+0x2800], desc[UR8][R4.64] ;  /* 0x02800000040fdfae */ /* 0x0005e2000b901d48 */
[----:B------:R-:W-:Y:S01]  /*2110*/  LOP3.LUT R0, R13, 0x8, R0, 0xf8, !PT ;  /* 0x000000080d007812 */ /* 0x000fe200078ef800 */
[----:B------:R-:W-:Y:S01]  /*2120*/  IMAD.IADD R139, R25, 0x1, R14 ;  /* 0x00000001198b7824 */ /* 0x000fe200078e020e */
[----:B------:R-:W-:Y:S01]  /*2130*/  SHF.R.U32.HI R13, RZ, 0x3, R13 ;  /* 0x00000003ff0d7819 */ /* 0x000fe2000001160d */
[----:B------:R-:W0:Y:S01]  /*2140*/  LDGDEPBAR ;  /* 0x00000000000079af */ /* 0x000e220000000000 */
[----:B------:R-:W-:-:S02]  /*2150*/  LOP3.LUT R44, R44, 0xffffff00, RZ, 0xc0, !PT ;  /* 0xffffff002c2c7812 */ /* 0x000fc400078ec0ff */
[----:B------:R-:W-:Y:S02]  /*2160*/  LEA R138, P0, R24, UR6, 0x1 ;  /* 0x00000006188a7c11 */ /* 0x000fe4000f8008ff */
[----:B------:R-:W-:Y:S01]  /*2170*/  LOP3.LUT R134, R0, R13, RZ, 0x3c, !PT ;  /* 0x0000000d00867212 */ /* 0x000fe200078e3cff */
[----:B------:R-:W-:Y:S01]  /*2180*/  IMAD R13, R7, 0x8, R12 ;  /* 0x00000008070d7824 */ /* 0x000fe200078e020c */
[----:B------:R-:W-:Y:S02]  /*2190*/  LEA.HI.X R139, R24, UR7, R139, 0x1, P0 ;  /* 0x00000007188b7c11 */ /* 0x000fe400080f0c8b */
[C---:B-1----:R-:W-:Y:S01]  /*21a0*/  SHF.L.U32 R9, R98.reuse, 0x5, RZ ;  /* 0x0000000562097819 */ /* 0x042fe200000006ff */
[----:B------:R-:W-:Y:S01]  /*21b0*/  IMAD.U32 R134, R13, 0x20, R134 ;  /* 0x000000200d867824 */ /* 0x000fe200078e0086 */
[C---:B------:R-:W-:Y:S01]  /*21c0*/  SHF.L.U64.HI R0, R98.reuse, 0x5, R99 ;  /* 0x0000000562007819 */ /* 0x040fe20000010263 */
[----:B------:R-:W-:Y:S01]  /*21d0*/  @!P1 IMAD.WIDE.U32 R6, R98, 0xc0, R138 ;  /* 0x000000c062069825 */ /* 0x000fe200078e008a */
[----:B------:R-:W-:-:S02]  /*21e0*/  @!P3 LEA R12, P0, R9, R138, 0x1 ;  /* 0x0000008a090cb211 */ /* 0x000fc400078008ff */
[----:B------:R-:W-:Y:S02]  /*21f0*/  LEA R134, R134, UR4, 0x1 ;  /* 0x0000000486867c11 */ /* 0x000fe4000f8e08ff */
[----:B------:R-:W-:Y:S02]  /*2200*/  @!P3 LEA.HI.X R13, R9, R139, R0, 0x1, P0 ;  /* 0x0000008b090db211 */ /* 0x000fe400000f0c00 */
[----:B------:R-:W-:Y:S02]  /*2210*/  @!P2 LEA R14, P0, R98, R138, 0x7 ;  /* 0x0000008a620ea211 */ /* 0x000fe400078038ff */
[----:B------:R-:W-:Y:S02]  /*2220*/  MOV R0, 0x10 ;  /* 0x0000001000007802 */ /* 0x000fe40000000f00 */
[----:B--2---:R-:W-:Y:S01]  /*2230*/  LOP3.LUT R5, R40, 0x8, R11, 0xf8, !PT ;  /* 0x0000000828057812 */ /* 0x004fe200078ef80b */
[----:B------:R-:W-:-:S04]  /*2240*/  DEPBAR.LE SB0, 0x0 ;  /* 0x000080000000791a */ /* 0x000fc80000000000 */
[----:B------:R-:W-:Y:S01]  /*2250*/  BAR.SYNC.DEFER_BLOCKING 0x0 ;  /* 0x0000000000007b1d */ /* 0x000fe20000010000 */
[----:B------:R-:W-:Y:S02]  /*2260*/  SHF.R.U32.HI R40, RZ, 0x3, R40 ;  /* 0x00000003ff287819 */ /* 0x000fe40000011628 */
[----:B------:R-:W-:Y:S02]  /*2270*/  LEA R4, R47, R44, 0x9 ;  /* 0x0000002c2f047211 */ /* 0x000fe400078e48ff */
[----:B------:R-:W-:Y:S02]  /*2280*/  LOP3.LUT R40, R5, R40, RZ, 0x3c, !PT ;  /* 0x0000002805287212 */ /* 0x000fe400078e3cff */
[C---:B------:R-:W-:Y:S01]  /*2290*/  LEA R5, R45.reuse, R4, 0x5 ;  /* 0x000000042d057211 */ /* 0x040fe200078e28ff */
[----:B------:R-:W-:Y:S01]  /*22a0*/  IMAD R45, R45, 0x20, R44 ;  /* 0x000000202d2d7824 */ /* 0x000fe200078e022c */
[----:B------:R-:W-:Y:S02]  /*22b0*/  @!P2 LEA.HI.X R15, R98, R139, R99, 0x7, P0 ;  /* 0x0000008b620fa211 */ /* 0x000fe400000f3c63 */
[----:B------:R-:W-:Y:S01]  /*22c0*/  @!P1 IADD3 R11, R7, R10, RZ ;  /* 0x0000000a070b9210 */ /* 0x000fe20007ffe0ff */
[----:B------:R-:W-:Y:S01]  /*22d0*/  IMAD.IADD R136, R40, 0x1, R5 ;  /* 0x0000000128887824 */ /* 0x000fe200078e0205 */
[----:B------:R-:W-:Y:S01]  /*22e0*/  LOP3.LUT P0, RZ, R8, 0x2, RZ, 0xc0, !PT ;  /* 0x0000000208ff7812 */ /* 0x000fe2000780c0ff */
[----:B------:R-:W-:Y:S01]  /*22f0*/  @!P1 IMAD.MOV.U32 R10, RZ, RZ, R6 ;  /* 0x000000ffff0a9224 */ /* 0x000fe200078e0006 */
[----:B------:R-:W-:Y:S01]  /*2300*/  IADD3 R133, R134, 0x1000, RZ ;  /* 0x0000100086857810 */ /* 0x000fe20007ffe0ff */
[----:B------:R-:W-:Y:S01]  /*2310*/  IMAD.IADD R132, R40, 0x1, R45 ;  /* 0x0000000128847824 */ /* 0x000fe200078e022d */
[----:B------:R-:W-:Y:S01]  /*2320*/  LEA R136, R136, UR4, 0x1 ;  /* 0x0000000488887c11 */ /* 0x000fe2000f8e08ff */
        /* <DEDUP_REMOVED lines=26> */
[----:B------:R-:W1:Y:S01]  /*24d0*/  LDSM.16.M88.4 R4, [R134+0x1000] ;  /* 0x001000008604783b */ /* 0x000e620000000200 */
[----:B------:R-:W-:Y:S01]  /*24e0*/  ISETP.GT.AND P1, PT, R104, 0x1, PT ;  /* 0x000000016800780c */ /* 0x000fe20003f24270 */
[----:B------:R-:W-:Y:S01]  /*24f0*/  IMAD R135, R3, 0x2, R136 ;  /* 0x0000000203877824 */ /* 0x000fe200078e0288 */
[C---:B------:R-:W-:Y:S01]  /*2500*/  LEA R53, R0.reuse, R134, 0x1 ;  /* 0x0000008600357211 */ /* 0x040fe200078e08ff */
[----:B------:R-:W2:Y:S01]  /*2510*/  LDSM.16.M88.4 R32, [R134+0x1400] ;  /* 0x001400008620783b */ /* 0x000ea20000000200 */
[----:B------:R-:W-:-:S03]  /*2520*/  LEA R133, R0, R133, 0x1 ;  /* 0x0000008500857211 */ /* 0x000fc600078e08ff */
[----:B------:R-:W-:Y:S04]  /*2530*/  LDSM.16.M88.4 R20, [R135] ;  /* 0x000000008714783b */ /* 0x000fe80000000200 */
[----:B------:R-:W3:Y:S02]  /*2540*/  LDSM.16.M88.4 R36, [R53+0x1000] ;  /* 0x001000003524783b */ /* 0x000ee40000000200 */
[----:B------:R-:W4:Y:S02]  /*2550*/  @!P1 LDC.64 R96, c[0x0][0x218] ;  /* 0x00008600ff609b82 */ /* 0x000f240000000a00 */
[----:B------:R-:W3:Y:S04]  /*2560*/  LDSM.16.M88.4 R16, [R53+0x1400] ;  /* 0x001400003510783b */ /* 0x000ee80000000200 */
[----:B------:R-:W3:Y:S04]  /*2570*/  LDSM.16.M88.4 R24, [R134+0x1800] ;  /* 0x001800008618783b */ /* 0x000ee80000000200 */
[----:B------:R-:W0:Y:S01]  /*2580*/  LDGDEPBAR ;  /* 0x00000000000079af */ /* 0x000e220000000000 */
[C---:B----4-:R-:W-:Y:S01]  /*2590*/  @!P1 LEA R148, P0, R87.reuse, R96, 0x1 ;  /* 0x0000006057949211 */ /* 0x050fe200078008ff */
[----:B-1----:R-:W-:Y:S03]  /*25a0*/  HMMA.16816.F32 R8, R28, R4, RZ ;  /* 0x000000041c08723c */ /* 0x002fe600000018ff */
[----:B------:R-:W-:-:S03]  /*25b0*/  @!P1 LEA.HI.X R149, R87, R97, R100, 0x1, P0 ;  /* 0x0000006157959211 */ /* 0x000fc600000f0c64 */
[C---:B------:R-:W-:Y:S06]  /*25c0*/  HMMA.16816.F32 R4, R28.reuse, R6, RZ ;  /* 0x000000061c04723c */ /* 0x040fec00000018ff */
[C---:B--2---:R-:W-:Y:S06]  /*25d0*/  HMMA.16816.F32 R12, R28.reuse, R32, RZ ;  /* 0x000000201c0c723c */ /* 0x044fec00000018ff */
[----:B------:R-:W-:Y:S06]  /*25e0*/  HMMA.16816.F32 R32, R28, R34, RZ ;  /* 0x000000221c20723c */ /* 0x000fec00000018ff */
[C---:B---3--:R-:W-:Y:S06]  /*25f0*/  HMMA.16816.F32 R8, R20.reuse, R36, R8 ;  /* 0x000000241408723c */ /* 0x048fec0000001808 */
[C---:B------:R-:W-:Y:S06]  /*2600*/  HMMA.16816.F32 R4, R20.reuse, R38, R4 ;  /* 0x000000261404723c */ /* 0x040fec0000001804 */
[----:B------:R-:W-:Y:S06]  /*2610*/  HMMA.16816.F32 R12, R20, R16, R12 ;  /* 0x00000010140c723c */ /* 0x000fec000000180c */
        /* <DEDUP_REMOVED lines=17> */
[----:B------:R-:W3:Y:S01]  /*2730*/  MUFU.TANH R48, R48 ;  /* 0x0000003000307308 */ /* 0x000ee20000002400 */
[----:B------:R-:W4:Y:S07]  /*2740*/  LDSM.16.M88.4 R12, [R53+0x1c00] ;  /* 0x001c0000350c783b */ /* 0x000f2e0000000200 */
        /* <DEDUP_REMOVED lines=14> */
[----:B------:R-:W1:Y:S01]  /*2830*/  LDSM.16.M88.4 R8, [R53+0x2000] ;  /* 0x002000003508783b */ /* 0x000e620000000200 */
[----:B------:R-:W1:Y:S01]  /*2840*/  MUFU.TANH R56, R56 ;  /* 0x0000003800387308 */ /* 0x000e620000002400 */
[----:B------:R-:W-:Y:S01]  /*2850*/  FMUL.FTZ R70, R24, UR10 ;  /* 0x0000000a18467c20 */ /* 0x000fe20008410000 */
[----:B------:R-:W-:Y:S01]  /*2860*/  FMUL.FTZ R71, R25, UR10 ;  /* 0x0000000a19477c20 */ /* 0x000fe20008410000 */
[----:B------:R-:W-:Y:S01]  /*2870*/  FMUL.FTZ R72, R26, UR10 ;  /* 0x0000000a1a487c20 */ /* 0x000fe20008410000 */
[----:B------:R-:W-:-:S04]  /*2880*/  FMUL.FTZ R73, R27, UR10 ;  /* 0x0000000a1b497c20 */ /* 0x000fc80008410000 */
[----:B------:R-:W1:Y:S01]  /*2890*/  MUFU.TANH R57, R57 ;  /* 0x0000003900397308 */ /* 0x000e620000002400 */
[----:B------:R-:W2:Y:S01]  /*28a0*/  LDSM.16.M88.4 R24, [R134+0x2400] ;  /* 0x002400008618783b */ /* 0x000ea20000000200 */
[C---:B----4-:R-:W-:Y:S06]  /*28b0*/  HMMA.16816.F32 R16, R20.reuse, R12, R16 ;  /* 0x0000000c1410723c */ /* 0x050fec0000001810 */
[----:B------:R-:W-:Y:S01]  /*28c0*/  HMMA.16816.F32 R4, R20, R14, R4 ;  /* 0x0000000e1404723c */ /* 0x000fe20000001804 */
[----:B------:R-:W4:Y:S01]  /*28d0*/  LDSM.16.M88.4 R12, [R53+0x2400] ;  /* 0x00240000350c783b */ /* 0x000f220000000200 */
        /* <DEDUP_REMOVED lines=16> */
[----:B------:R-:W4:Y:S04]  /*29e0*/  LDSM.16.M88.4 R4, [R134+0x2800] ;  /* 0x002800008604783b */ /* 0x000f280000000200 */
[----:B------:R-:W1:Y:S08]  /*29f0*/  MUFU.TANH R119, R16 ;  /* 0x0000001000777308 */ /* 0x000e700000002400 */
[----:B------:R-:W1:Y:S01]  /*2a00*/  MUFU.TANH R159, R17 ;  /* 0x00000011009f7308 */ /* 0x000e620000002400 */
[C---:B---3--:R-:W-:Y:S06]  /*2a10*/  HMMA.16816.F32 R36, R28.reuse, R32, RZ ;  /* 0x000000201c24723c */ /* 0x048fec00000018ff */
[----:B------:R-:W-:Y:S01]  /*2a20*/  HMMA.16816.F32 R32, R28, R34, RZ ;  /* 0x000000221c20723c */ /* 0x000fe200000018ff */
[----:B------:R2:W3:Y:S08]  /*2a30*/  MUFU.TANH R117, R18 ;  /* 0x0000001200757308 */ /* 0x0004f00000002400 */
[----:B------:R-:W3:Y:S08]  /*2a40*/  MUFU.TANH R59, R59 ;  /* 0x0000003b003b7308 */ /* 0x000ef00000002400 */
[----:B------:R-:W3:Y:S01]  /*2a50*/  MUFU.TANH R60, R60 ;  /* 0x0000003c003c7308 */ /* 0x000ee20000002400 */
[----:B-1----:R-:W-:Y:S06]  /*2a60*/  HMMA.16816.F32 R36, R20, R8, R36 ;  /* 0x000000081424723c */ /* 0x002fec0000001824 */
[C---:B--2---:R-:W-:Y:S01]  /*2a70*/  HMMA.16816.F32 R16, R28.reuse, R24, RZ ;  /* 0x000000181c10723c */ /* 0x044fe200000018ff */
[----:B------:R-:W1:Y:S05]  /*2a80*/  MUFU.TANH R61, R61 ;  /* 0x0000003d003d7308 */ /* 0x000e6a0000002400 */
[----:B------:R-:W-:Y:S03]  /*2a90*/  HMMA.16816.F32 R24, R28, R26, RZ ;  /* 0x0000001a1c18723c */ /* 0x000fe600000018ff */
[----:B------:R-:W2:Y:S03]  /*2aa0*/  MUFU.TANH R62, R62 ;  /* 0x0000003e003e7308 */ /* 0x000ea60000002400 */
[----:B------:R-:W-:Y:S01]  /*2ab0*/  HMMA.16816.F32 R32, R20, R10, R32 ;  /* 0x0000000a1420723c */ /* 0x000fe20000001820 */
[----:B------:R-:W3:Y:S04]  /*2ac0*/  LDSM.16.M88.4 R8, [R53+0x2800] ;  /* 0x002800003508783b */ /* 0x000ee80000000200 */
[----:B------:R-:W1:Y:S01]  /*2ad0*/  MUFU.TANH R63, R63 ;  /* 0x0000003f003f7308 */ /* 0x000e620000002400 */
[----:B------:R-:W-:Y:S01]  /*2ae0*/  FMUL.FTZ R36, R36, UR10 ;  /* 0x0000000a24247c20 */ /* 0x000fe20008410000 */
[----:B------:R-:W-:Y:S01]  /*2af0*/  FMUL.FTZ R37, R37, UR10 ;  /* 0x0000000a25257c20 */ /* 0x000fe20008410000 */
[----:B------:R-:W-:Y:S01]  /*2b00*/  FMUL.FTZ R38, R38, UR10 ;  /* 0x0000000a26267c20 */ /* 0x000fe20008410000 */
[----:B------:R-:W-:-:S03]  /*2b10*/  FMUL.FTZ R121, R39, UR10 ;  /* 0x0000000a27797c20 */ /* 0x000fc60008410000 */
[C---:B----4-:R-:W-:Y:S01]  /*2b20*/  HMMA.16816.F32 R16, R20.reuse, R12, R16 ;  /* 0x0000000c1410723c */ /* 0x050fe20000001810 */
[----:B------:R-:W4:Y:S05]  /*2b30*/  MUFU.TANH R129, R36 ;  /* 0x0000002400817308 */ /* 0x000f2a0000002400 */
[----:B------:R-:W-:Y:S01]  /*2b40*/  HMMA.16816.F32 R24, R20, R14, R24 ;  /* 0x0000000e1418723c */ /* 0x000fe20000001818 */
[----:B------:R-:W2:Y:S02]  /*2b50*/  LDSM.16.M88.4 R12, [R134+0x2c00] ;  /* 0x002c0000860c783b */ /* 0x000ea40000000200 */
        /* <DEDUP_REMOVED lines=9> */
[----:B------:R-:W1:Y:S03]  /*2bf0*/  MUFU.TANH R125, R32 ;  /* 0x00000020007d7308 */ /* 0x000e660000002400 */
[----:B------:R-:W-:Y:S01]  /*2c00*/  FMUL.FTZ R76, R24, UR10 ;  /* 0x0000000a184c7c20 */ /* 0x000fe20008410000 */
[----:B------:R-:W-:Y:S01]  /*2c10*/  FMUL.FTZ R24, R27, UR10 ;  /* 0x0000000a1b187c20 */ /* 0x000fe20008410000 */
[----:B------:R-:W-:Y:S01]  /*2c20*/  FMUL.FTZ R25, R25, UR10 ;  /* 0x0000000a19197c20 */ /* 0x000fe20008410000 */
[C---:B----4-:R-:W-:Y:S02]  /*2c30*/  HMMA.16816.F32 R36, R28.reuse, R4, RZ ;  /* 0x000000041c24723c */ /* 0x050fe400000018ff */
[----:B------:R4:W1:Y:S04]  /*2c40*/  MUFU.TANH R89, R16 ;  /* 0x0000001000597308 */ /* 0x0008680000002400 */
[----:B------:R-:W-:Y:S04]  /*2c50*/  HMMA.16816.F32 R4, R28, R6, RZ ;  /* 0x000000061c04723c */ /* 0x000fe800000018ff */
[----:B------:R-:W1:Y:S08]  /*2c60*/  MUFU.TANH R151, R33 ;  /* 0x0000002100977308 */ /* 0x000e700000002400 */
[----:B------:R-:W1:Y:S06]  /*2c70*/  MUFU.TANH R131, R34 ;  /* 0x0000002200837308 */ /* 0x000e6c0000002400 */
[C---:B---3--:R-:W-:Y:S02]  /*2c80*/  HMMA.16816.F32 R36, R20.reuse, R8, R36 ;  /* 0x000000081424723c */ /* 0x048fe40000001824 */
[----:B------:R2:W3:Y:S04]  /*2c90*/  MUFU.TANH R113, R35 ;  /* 0x0000002300717308 */ /* 0x0004e80000002400 */
[----:B------:R-:W-:Y:S01]  /*2ca0*/  HMMA.16816.F32 R4, R20, R10, R4 ;  /* 0x0000000a1404723c */ /* 0x000fe20000001804 */
[----:B------:R-:W-:Y:S01]  /*2cb0*/  FMUL.FTZ R8, R19, UR10 ;  /* 0x0000000a13087c20 */ /* 0x000fe20008410000 */
[----:B------:R-:W-:Y:S01]  /*2cc0*/  FMUL.FTZ R9, R26, UR10 ;  /* 0x0000000a1a097c20 */ /* 0x000fe20008410000 */
[----:B----4-:R-:W4:Y:S01]  /*2cd0*/  LDSM.16.M88.4 R16, [R53+0x2c00] ;  /* 0x002c00003510783b */ /* 0x010f220000000200 */
[----:B------:R-:W1:Y:S01]  /*2ce0*/  MUFU.TANH R64, R64 ;  /* 0x0000004000407308 */ /* 0x000e620000002400 */
[----:B------:R-:W-:-:S04]  /*2cf0*/  DEPBAR.LE SB0, 0x0 ;  /* 0x000080000000791a */ /* 0x000fc80000000000 */
[C---:B--2---:R-:W-:Y:S03]  /*2d00*/  HMMA.16816.F32 R32, R28.reuse, R12, RZ ;  /* 0x0000000c1c20723c */ /* 0x044fe600000018ff */
[----:B------:R-:W2:Y:S03]  /*2d10*/  MUFU.TANH R65, R65 ;  /* 0x0000004100417308 */ /* 0x000ea60000002400 */
[----:B------:R-:W-:Y:S03]  /*2d20*/  HMMA.16816.F32 R12, R28, R14, RZ ;  /* 0x0000000e1c0c723c */ /* 0x000fe600000018ff */
[----:B------:R-:W-:Y:S01]  /*2d30*/  FMUL.FTZ R27, R36, UR10 ;  /* 0x0000000a241b7c20 */ /* 0x000fe20008410000 */
[----:B------:R-:W-:Y:S01]  /*2d40*/  FMUL.FTZ R26, R37, UR10 ;  /* 0x0000000a251a7c20 */ /* 0x000fe20008410000 */
[----:B------:R-:W-:Y:S01]  /*2d50*/  FMUL.FTZ R10, R38, UR10 ;  /* 0x0000000a260a7c20 */ /* 0x000fe20008410000 */
[----:B------:R-:W-:Y:S01]  /*2d60*/  FMUL.FTZ R11, R39, UR10 ;  /* 0x0000000a270b7c20 */ /* 0x000fe20008410000 */
[----:B------:R-:W1:Y:S02]  /*2d70*/  MUFU.TANH R69, R69 ;  /* 0x0000004500457308 */ /* 0x000e640000002400 */
[----:B------:R-:W-:Y:S01]  /*2d80*/  FMUL.FTZ R5, R5, UR10 ;  /* 0x0000000a05057c20 */ /* 0x000fe20008410000 */
[----:B------:R-:W-:-:S05]  /*2d90*/  FMUL.FTZ R29, R6, UR10 ;  /* 0x0000000a061d7c20 */ /* 0x000fca0008410000 */
[----:B------:R-:W1:Y:S08]  /*2da0*/  MUFU.TANH R70, R70 ;  /* 0x0000004600467308 */ /* 0x000e700000002400 */
[----:B------:R-:W1:Y:S01]  /*2db0*/  MUFU.TANH R71, R71 ;  /* 0x0000004700477308 */ /* 0x000e620000002400 */
[C---:B----4-:R-:W-:Y:S07]  /*2dc0*/  HMMA.16816.F32 R32, R20.reuse, R16, R32 ;  /* 0x000000101420723c */ /* 0x050fee0000001820 */
[----:B------:R4:W1:Y:S01]  /*2dd0*/  MUFU.TANH R16, R5 ;  /* 0x0000000500107308 */ /* 0x0008620000002400 */
[----:B------:R-:W-:Y:S01]  /*2de0*/  HMMA.16816.F32 R12, R20, R18, R12 ;  /* 0x00000012140c723c */ /* 0x000fe2000000180c */
[----:B------:R-:W-:Y:S01]  /*2df0*/  FMUL.FTZ R17, R4, UR10 ;  /* 0x0000000a04117c20 */ /* 0x000fe20008410000 */
[----:B------:R-:W-:-:S05]  /*2e00*/  FMUL.FTZ R4, R7, UR10 ;  /* 0x0000000a07047c20 */ /* 0x000fca0008410000 */
[----:B------:R-:W1:Y:S08]  /*2e10*/  MUFU.TANH R72, R72 ;  /* 0x0000004800487308 */ /* 0x000e700000002400 */
[----:B------:R-:W1:Y:S01]  /*2e20*/  MUFU.TANH R73, R73 ;  /* 0x0000004900497308 */ /* 0x000e620000002400 */
[----:B----4-:R-:W-:Y:S01]  /*2e30*/  SHF.R.S32.HI R5, RZ, 0x1f, R150 ;  /* 0x0000001fff057819 */ /* 0x010fe20000011496 */
[----:B------:R-:W-:-:S03]  /*2e40*/  FMUL.FTZ R19, R32, UR10 ;  /* 0x0000000a20137c20 */ /* 0x000fc60008410000 */
[----:B------:R-:W-:Y:S01]  /*2e50*/  LEA.HI R150, R5, R150, RZ, 0x2 ;  /* 0x0000009605967211 */ /* 0x000fe200078f10ff */
[----:B------:R-:W-:Y:S01]  /*2e60*/  FMUL.FTZ R6, R34, UR10 ;  /* 0x0000000a22067c20 */ /* 0x000fe20008410000 */
[----:B------:R-:W-:Y:S01]  /*2e70*/  FMUL.FTZ R18, R35, UR10 ;  /* 0x0000000a23127c20 */ /* 0x000fe20008410000 */
[----:B------:R-:W-:Y:S01]  /*2e80*/  FMUL.FTZ R33, R33, UR10 ;  /* 0x0000000a21217c20 */ /* 0x000fe20008410000 */
[----:B------:R-:W-:Y:S01]  /*2e90*/  LEA R5, R47, R49, 0x4 ;  /* 0x000000312f057211 */ /* 0x000fe200078e20ff */
[----:B------:R-:W-:Y:S01]  /*2ea0*/  FMUL.FTZ R12, R12, UR10 ;  /* 0x0000000a0c0c7c20 */ /* 0x000fe20008410000 */
[----:B------:R-:W-:Y:S01]  /*2eb0*/  FMUL.FTZ R13, R13, UR10 ;  /* 0x0000000a0d0d7c20 */ /* 0x000fe20008410000 */
[----:B------:R-:W-:Y:S01]  /*2ec0*/  SHF.R.S32.HI R150, RZ, 0x2, R150 ;  /* 0x00000002ff967819 */ /* 0x000fe20000011496 */
[----:B------:R-:W-:Y:S01]  /*2ed0*/  FMUL.FTZ R14, R14, UR10 ;  /* 0x0000000a0e0e7c20 */ /* 0x000fe20008410000 */
[----:B------:R-:W-:Y:S01]  /*2ee0*/  FMUL.FTZ R15, R15, UR10 ;  /* 0x0000000a0f0f7c20 */ /* 0x000fe20008410000 */
[----:B------:R-:W4:Y:S01]  /*2ef0*/  MUFU.TANH R155, R155 ;  /* 0x0000009b009b7308 */ /* 0x000f220000002400 */
[----:B------:R-:W-:-:S04]  /*2f00*/  IADD3 R5, R5, 0x1, R150 ;  /* 0x0000000105057810 */ /* 0x000fc80007ffe096 */
[----:B------:R-:W-:-:S03]  /*2f10*/  IADD3 R5, R41, R5, -R142 ;  /* 0x0000000529057210 */ /* 0x000fc60007ffe88e */
[----:B------:R-:W1:Y:S01]  /*2f20*/  MUFU.TANH R109, R109 ;  /* 0x0000006d006d7308 */ /* 0x000e620000002400 */
[----:B------:R-:W-:-:S04]  /*2f30*/  IADD3 R42, R5, R42, RZ ;  /* 0x0000002a052a7210 */ /* 0x000fc80007ffe0ff */
[C---:B------:R-:W-:Y:S02]  /*2f40*/  VIMNMX R102, R42.reuse, R41, PT ;  /* 0x000000292a667248 */ /* 0x040fe40003fe0100 */
[----:B------:R-:W-:Y:S01]  /*2f50*/  VIADDMNMX R101, R42, 0x8, R41, PT ;  /* 0x000000082a657846 */ /* 0x000fe20003800129 */
        /* <DEDUP_REMOVED lines=22> */
[----:B------:R1:W1:Y:S08]  /*30c0*/  MUFU.TANH R37, R12 ;  /* 0x0000000c00257308 */ /* 0x0002700000002400 */
[----:B------:R1:W1:Y:S08]  /*30d0*/  MUFU.TANH R31, R13 ;  /* 0x0000000d001f7308 */ /* 0x0002700000002400 */
        /* <DEDUP_REMOVED lines=39> */
[----:B------:R-:W-:Y:S02]  /*3350*/  @P5 VIADD R22, R22, 0x1 ;  /* 0x0000000116165836 */ /* 0x000fe40000000000 */
[----:B------:R-:W-:-:S04]  /*3360*/  @P4 IADD3 R15, R15, 0x1, RZ ;  /* 0x000000010f0f4810 */ /* 0x000fc80007ffe0ff */
        /* <DEDUP_REMOVED lines=23> */
.L_x_4311:
[----:B------:R-:W-:-:S04]  /*34e0*/  LEA R0, -R84, RZ, 0x7 ;  /* 0x000000ff54007211 */ /* 0x000fc800078e39ff */
[----:B------:R-:W-:-:S07]  /*34f0*/  SHF.R.S32.HI R7, RZ, 0x1f, R0 ;  /* 0x0000001fff077819 */ /* 0x000fce0000011400 */
.L_x_4312:
[----:B------:R-:W2:Y:S01]  /*3500*/  LDC.64 R96, c[0x0][0x218] ;  /* 0x00008600ff607b82 */ /* 0x000ea20000000a00 */
[----:B------:R-:W-:Y:S01]  /*3510*/  IADD3 R87, P0, R0, R87, RZ ;  /* 0x0000005700577210 */ /* 0x000fe20007f1e0ff */
[C---:B------:R-:W-:Y:S01]  /*3520*/  IMAD.SHL.U32 R5, R84.reuse, 0x40, RZ ;  /* 0x0000004054057824 */ /* 0x040fe200078e00ff */
[----:B------:R-:W-:-:S03]  /*3530*/  SHF.L.U64.HI R0, R84, 0x6, R85 ;  /* 0x0000000654007819 */ /* 0x000fc60000010255 */
[----:B------:R-:W-:Y:S01]  /*3540*/  IMAD.X R100, R7, 0x1, R100, P0 ;  /* 0x0000000107647824 */ /* 0x000fe200000e0664 */
[----:B--2---:R-:W-:-:S04]  /*3550*/  LEA R148, P1, R87, R96, 0x1 ;  /* 0x0000006057947211 */ /* 0x004fc800078208ff */
[----:B-1----:R-:W-:Y:S02]  /*3560*/  IADD3 R14, P0, R5, R148, RZ ;  /* 0x00000094050e7210 */ /* 0x002fe40007f1e0ff */
        /* <DEDUP_REMOVED lines=14> */
.L_x_4310:
[----:B------:R-:W-:Y:S01]  /*3650*/  IMAD.IADD R2, R2, 0x1, R103 ;  /* 0x0000000102027824 */ /* 0x000fe200078e0267 */
[----:B------:R-:W-:Y:S01]  /*3660*/  ULDC UR6, c[0x0][0x2ec] ;  /* 0x0000bb0000067ab9 */ /* 0x000fe20000000800 */
[----:B------:R-:W-:Y:S02]  /*3670*/  LEA R132, R132, UR4, 0x1 ;  /* 0x0000000484847c11 */ /* 0x000fe4000f8e08ff */
[C---:B------:R-:W-:Y:S02]  /*3680*/  VIADD R0, R2.reuse, 0x1 ;  /* 0x0000000102007836 */ /* 0x040fe40000000000 */
[C---:B------:R-:W-:Y:S02]  /*3690*/  VIADD R5, R2.reuse, 0x8 ;  /* 0x0000000802057836 */ /* 0x040fe40000000000 */
[----:B-12---:R-:W-:Y:S01]  /*36a0*/  VIADD R12, R2, 0x18 ;  /* 0x00000018020c7836 */ /* 0x006fe20000000000 */
        /* <DEDUP_REMOVED lines=8> */
[-C--:B------:R-:W-:Y:S01]  /*3730*/  ISETP.GE.AND P5, PT, R0, R102.reuse, PT ;  /* 0x000000660000720c */ /* 0x080fe20003fa6270 */
[----:B------:R-:W-:Y:S01]  /*3740*/  VIADD R35, R2, 0x59 ;  /* 0x0000005902237836 */ /* 0x000fe20000000000 */
[----:B------:R-:W-:Y:S01]  /*3750*/  ISETP.GE.AND P2, PT, R0, R101, PT ;  /* 0x000000650000720c */ /* 0x000fe20003f46270 */
[----:B------:R-:W-:Y:S01]  /*3760*/  VIADD R0, R2, 0x11 ;  /* 0x0000001102007836 */ /* 0x000fe20000000000 */
[----:B------:R-:W-:Y:S01]  /*3770*/  FSEL R49, R54, -INF , !P1 ;  /* 0xff80000036317808 */ /* 0x000fe20004800000 */
[----:B------:R-:W-:Y:S01]  /*3780*/  VIADD R20, R2, 0x69 ;  /* 0x0000006902147836 */ /* 0x000fe20000000000 */
[----:B------:R-:W-:Y:S01]  /*3790*/  FSEL R7, R56, -INF , !P4 ;  /* 0xff80000038077808 */ /* 0x000fe20006000000 */
[----:B------:R-:W-:Y:S01]  /*37a0*/  VIADD R33, R2, 0x61 ;  /* 0x0000006102217836 */ /* 0x000fe20000000000 */
[----:B------:R-:W-:Y:S01]  /*37b0*/  FSEL R15, R50, -INF , !P3 ;  /* 0xff800000320f7808 */ /* 0x000fe20005800000 */
[----:B------:R-:W-:Y:S01]  /*37c0*/  VIADD R32, R2, 0x68 ;  /* 0x0000006802207836 */ /* 0x000fe20000000000 */
[----:B------:R-:W-:Y:S01]  /*37d0*/  FSEL R77, R52, -INF , !P0 ;  /* 0xff800000344d7808 */ /* 0x000fe20004000000 */
[----:B------:R-:W-:Y:S01]  /*37e0*/  IMAD R86, R3, 0x2, R132 ;  /* 0x0000000203567824 */ /* 0x000fe200078e0284 */
[----:B------:R-:W-:-:S02]  /*37f0*/  ISETP.GE.AND P1, PT, R0, R102, PT ;  /* 0x000000660000720c */ /* 0x000fc40003f26270 */
[-C--:B------:R-:W-:Y:S01]  /*3800*/  ISETP.GE.AND P4, PT, R0, R101.reuse, PT ;  /* 0x000000650000720c */ /* 0x080fe20003f86270 */
[----:B------:R-:W-:Y:S01]  /*3810*/  VIADD R0, R2, 0x19 ;  /* 0x0000001902007836 */ /* 0x000fe20000000000 */
        /* <DEDUP_REMOVED lines=25> */
[CC--:B------:R-:W-:Y:S02]  /*39b0*/  ISETP.GE.AND P3, PT, R12.reuse, R102.reuse, PT ;  /* 0x000000660c00720c */ /* 0x0c0fe40003f66270 */
[----:B------:R-:W-:Y:S01]  /*39c0*/  ISETP.GE.AND P0, PT, R12, R101, PT ;  /* 0x000000650c00720c */ /* 0x000fe20003f06270 */
[----:B------:R-:W-:Y:S01]  /*39d0*/  VIADD R12, R2, 0x30 ;  /* 0x00000030020c7836 */ /* 0x000fe20000000000 */
[----:B------:R-:W-:-:S02]  /*39e0*/  ISETP.GE.AND P1, PT, R0, R102, PT ;  /* 0x000000660000720c */ /* 0x000fc40003f26270 */
[----:B------:R-:W-:Y:S02]  /*39f0*/  FSEL R95, R67, -INF , !P5 ;  /* 0xff800000435f7808 */ /* 0x000fe40006800000 */
[----:B------:R-:W-:Y:S02]  /*3a00*/  FSEL R30, R71, -INF , !P1 ;  /* 0xff800000471e7808 */ /* 0x000fe40004800000 */
[----:B------:R-:W-:Y:S02]  /*3a10*/  FSEL R163, R69, -INF , !P2 ;  /* 0xff80000045a37808 */ /* 0x000fe40005000000 */
[-C--:B------:R-:W-:Y:S02]  /*3a20*/  ISETP.GE.AND P1, PT, R2, R102.reuse, PT ;  /* 0x000000660200720c */ /* 0x080fe40003f26270 */
[----:B------:R-:W-:Y:S02]  /*3a30*/  FSEL R91, R68, -INF , !P4 ;  /* 0xff800000445b7808 */ /* 0x000fe40006000000 */
[----:B------:R-:W-:-:S02]  /*3a40*/  ISETP.GE.AND P5, PT, R12, R102, PT ;  /* 0x000000660c00720c */ /* 0x000fc40003fa6270 */
[-C--:B------:R-:W-:Y:S01]  /*3a50*/  ISETP.GE.AND P2, PT, R12, R101.reuse, PT ;  /* 0x000000650c00720c */ /* 0x080fe20003f46270 */
[----:B------:R-:W-:Y:S01]  /*3a60*/  VIADD R12, R2, 0x38 ;  /* 0x00000038020c7836 */ /* 0x000fe20000000000 */
[----:B------:R-:W-:Y:S01]  /*3a70*/  ISETP.GE.AND P4, PT, R0, R101, PT ;  /* 0x000000650000720c */ /* 0x000fe20003f86270 */
[----:B------:R-:W-:Y:S01]  /*3a80*/  VIADD R0, R2, 0x31 ;  /* 0x0000003102007836 */ /* 0x000fe20000000000 */
[----:B------:R-:W-:Y:S02]  /*3a90*/  FSEL R69, R48, -INF , !P1 ;  /* 0xff80000030457808 */ /* 0x000fe40004800000 */
[----:B------:R-:W-:Y:S02]  /*3aa0*/  FSEL R161, R73, -INF , !P4 ;  /* 0xff80000049a17808 */ /* 0x000fe40006000000 */
        /* <DEDUP_REMOVED lines=9> */
[----:B------:R-:W-:Y:S02]  /*3b40*/  FSEL R117, R117, -INF , !P2 ;  /* 0xff80000075757808 */ /* 0x000fe40005000000 */
[----:B------:R-:W-:Y:S02]  /*3b50*/  FMNMX.FTZ R12, R49, R12, !PT ;  /* 0x0000000c310c7209 */ /* 0x000fe40007810000 */
[C---:B------:R-:W-:Y:S02]  /*3b60*/  ISETP.GE.AND P2, PT, R0.reuse, R102, PT ;  /* 0x000000660000720c */ /* 0x040fe40003f46270 */
[----:B------:R-:W-:Y:S01]  /*3b70*/  ISETP.GE.AND P1, PT, R0, R101, PT ;  /* 0x000000650000720c */ /* 0x000fe20003f26270 */
[C---:B------:R-:W-:Y:S01]  /*3b80*/  VIADD R0, R2.reuse, 0x41 ;  /* 0x0000004102007836 */ /* 0x040fe20000000000 */
[----:B------:R-:W-:Y:S01]  /*3b90*/  FMNMX.FTZ R14, R55, R12, !PT ;  /* 0x0000000c370e7209 */ /* 0x000fe20007810000 */
[----:B------:R-:W-:Y:S01]  /*3ba0*/  VIADD R12, R2, 0x48 ;  /* 0x00000048020c7836 */ /* 0x000fe20000000000 */
[----:B------:R-:W-:-:S02]  /*3bb0*/  FSEL R109, R109, -INF , !P4 ;  /* 0xff8000006d6d7808 */ /* 0x000fc40006000000 */
[----:B------:R-:W-:Y:S02]  /*3bc0*/  ISETP.GE.AND P4, PT, R0, R102, PT ;  /* 0x000000660000720c */ /* 0x000fe40003f86270 */
[----:B------:R-:W-:Y:S02]  /*3bd0*/  FMNMX.FTZ R14, R115, R14, !PT ;  /* 0x0000000e730e7209 */ /* 0x000fe40007810000 */
[----:B------:R-:W-:Y:S02]  /*3be0*/  FSEL R159, R159, -INF , !P3 ;  /* 0xff8000009f9f7808 */ /* 0x000fe40005800000 */
[----:B------:R-:W-:Y:S02]  /*3bf0*/  FSEL R155, R155, -INF , !P0 ;  /* 0xff8000009b9b7808 */ /* 0x000fe40004000000 */
[C---:B------:R-:W-:Y:S02]  /*3c00*/  ISETP.GE.AND P3, PT, R13.reuse, R102, PT ;  /* 0x000000660d00720c */ /* 0x040fe40003f66270 */
[----:B------:R-:W-:-:S02]  /*3c10*/  ISETP.GE.AND P0, PT, R13, R101, PT ;  /* 0x000000650d00720c */ /* 0x000fc40003f06270 */
[----:B------:R-:W-:Y:S01]  /*3c20*/  FMNMX.FTZ R13, R79, R14, !PT ;  /* 0x0000000e4f0d7209 */ /* 0x000fe20007810000 */
[C---:B------:R-:W-:Y:S01]  /*3c30*/  VIADD R14, R2.reuse, 0x70 ;  /* 0x00000070020e7836 */ /* 0x040fe20000000000 */
[----:B------:R-:W-:Y:S02]  /*3c40*/  FSEL R127, R127, -INF , !P4 ;  /* 0xff8000007f7f7808 */ /* 0x000fe40006000000 */
[----:B------:R-:W-:Y:S02]  /*3c50*/  ISETP.GE.AND P4, PT, R2, R101, PT ;  /* 0x000000650200720c */ /* 0x000fe40003f86270 */
[----:B------:R-:W-:Y:S02]  /*3c60*/  FMNMX.FTZ R13, R62, R13, !PT ;  /* 0x0000000d3e0d7209 */ /* 0x000fe40007810000 */
[----:B------:R-:W-:Y:S02]  /*3c70*/  FSEL R71, R51, -INF , !P4 ;  /* 0xff80000033477808 */ /* 0x000fe40006000000 */
[----:B------:R-:W-:-:S02]  /*3c80*/  FSEL R157, R157, -INF , !P2 ;  /* 0xff8000009d9d7808 */ /* 0x000fc40005000000 */
[----:B------:R-:W-:Y:S02]  /*3c90*/  FSEL R153, R153, -INF , !P1 ;  /* 0xff80000099997808 */ /* 0x000fe40004800000 */
[C---:B------:R-:W-:Y:S02]  /*3ca0*/  ISETP.GE.AND P2, PT, R12.reuse, R102, PT ;  /* 0x000000660c00720c */ /* 0x040fe40003f46270 */
[----:B------:R-:W-:Y:S02]  /*3cb0*/  ISETP.GE.AND P1, PT, R12, R101, PT ;  /* 0x000000650c00720c */ /* 0x000fe40003f26270 */
[----:B------:R-:W-:Y:S02]  /*3cc0*/  FMNMX.FTZ R12, R22, R13, !PT ;  /* 0x0000000d160c7209 */ /* 0x000fe40007810000 */
[----:B------:R-:W-:Y:S02]  /*3cd0*/  FMNMX.FTZ R36, R71, R77, !PT ;  /* 0x0000004d47247209 */ /* 0x000fe40007810000 */
[----:B------:R-:W-:-:S02]  /*3ce0*/  FMNMX.FTZ R12, R93, R12, !PT ;  /* 0x0000000c5d0c7209 */ /* 0x000fc40007810000 */
[----:B------:R-:W-:Y:S02]  /*3cf0*/  FMNMX.FTZ R36, R7, R36, !PT ;  /* 0x0000002407247209 */ /* 0x000fe40007810000 */
        /* <DEDUP_REMOVED lines=11> */
[----:B------:R-:W-:-:S02]  /*3db0*/  FSEL R107, R107, -INF , !P5 ;  /* 0xff8000006b6b7808 */ /* 0x000fc40006800000 */
[----:B------:R-:W-:Y:S01]  /*3dc0*/  ISETP.GE.AND P5, PT, R0, R101, PT ;  /* 0x000000650000720c */ /* 0x000fe20003fa6270 */
[----:B------:R-:W-:Y:S01]  /*3dd0*/  VIADD R0, R2, 0x49 ;  /* 0x0000004902007836 */ /* 0x000fe20000000000 */
[----:B------:R-:W-:Y:S02]  /*3de0*/  FMNMX.FTZ R38, R109, R38, !PT ;  /* 0x000000266d267209 */ /* 0x000fe40007810000 */
[----:B------:R-:W-:Y:S02]  /*3df0*/  FMNMX.FTZ R36, R91, R36, !PT ;  /* 0x000000245b247209 */ /* 0x000fe40007810000 */
[----:B------:R-:W-:Y:S02]  /*3e00*/  FSEL R129, R129, -INF , !P3 ;  /* 0xff80000081817808 */ /* 0x000fe40005800000 */
[----:B------:R-:W-:Y:S02]  /*3e10*/  FMNMX.FTZ R38, R157, R38, !PT ;  /* 0x000000269d267209 */ /* 0x000fe40007810000 */
[----:B------:R-:W-:-:S02]  /*3e20*/  FSEL R123, R123, -INF , !P0 ;  /* 0xff8000007b7b7808 */ /* 0x000fc40004000000 */
[----:B------:R-:W-:Y:S02]  /*3e30*/  FMNMX.FTZ R36, R163, R36, !PT ;  /* 0x00000024a3247209 */ /* 0x000fe40007810000 */
[C---:B------:R-:W-:Y:S02]  /*3e40*/  ISETP.GE.AND P3, PT, R0.reuse, R102, PT ;  /* 0x000000660000720c */ /* 0x040fe40003f66270 */
[----:B------:R-:W-:Y:S01]  /*3e50*/  ISETP.GE.AND P0, PT, R0, R101, PT ;  /* 0x000000650000720c */ /* 0x000fe20003f06270 */
[----:B------:R-:W-:Y:S01]  /*3e60*/  VIADD R0, R2, 0x50 ;  /* 0x0000005002007836 */ /* 0x000fe20000000000 */
[----:B------:R-:W-:Y:S02]  /*3e70*/  FMNMX.FTZ R38, R129, R38, !PT ;  /* 0x0000002681267209 */ /* 0x000fe40007810000 */
[----:B------:R-:W-:Y:S02]  /*3e80*/  FMNMX.FTZ R36, R165, R36, !PT ;  /* 0x00000024a5247209 */ /* 0x000fe40007810000 */
[----:B------:R-:W-:-:S02]  /*3e90*/  FSEL R121, R121, -INF , !P5 ;  /* 0xff80000079797808 */ /* 0x000fc40006800000 */
[----:B------:R-:W-:Y:S02]  /*3ea0*/  FSEL R125, R125, -INF , !P2 ;  /* 0xff8000007d7d7808 */ /* 0x000fe40005000000 */
[C---:B------:R-:W-:Y:S02]  /*3eb0*/  ISETP.GE.AND P5, PT, R0.reuse, R102, PT ;  /* 0x000000660000720c */ /* 0x040fe40003fa6270 */
[----:B------:R-:W-:Y:S01]  /*3ec0*/  ISETP.GE.AND P2, PT, R0, R101, PT ;  /* 0x000000650000720c */ /* 0x000fe20003f46270 */
[----:B------:R-:W-:Y:S01]  /*3ed0*/  VIADD R0, R2, 0x51 ;  /* 0x0000005102007836 */ /* 0x000fe20000000000 */
[----:B------:R-:W-:Y:S02]  /*3ee0*/  FMNMX.FTZ R38, R127, R38, !PT ;  /* 0x000000267f267209 */ /* 0x000fe40007810000 */
[----:B------:R-:W-:Y:S02]  /*3ef0*/  FMNMX.FTZ R36, R161, R36, !PT ;  /* 0x00000024a1247209 */ /* 0x000fe40007810000 */
[----:B------:R-:W-:-:S02]  /*3f00*/  FSEL R151, R151, -INF , !P3 ;  /* 0xff80000097977808 */ /* 0x000fc40005800000 */
[----:B------:R-:W-:Y:S02]  /*3f10*/  FMNMX.FTZ R38, R125, R38, !PT ;  /* 0x000000267d267209 */ /* 0x000fe40007810000 */
[----:B------:R-:W-:Y:S02]  /*3f20*/  FSEL R131, R131, -INF , !P1 ;  /* 0xff80000083837808 */ /* 0x000fe40004800000 */
[----:B------:R-:W-:Y:S02]  /*3f30*/  FMNMX.FTZ R36, R117, R36, !PT ;  /* 0x0000002475247209 */ /* 0x000fe40007810000 */
[C---:B------:R-:W-:Y:S02]  /*3f40*/  ISETP.GE.AND P4, PT, R0.reuse, R102, PT ;  /* 0x000000660000720c */ /* 0x040fe40003f86270 */
[----:B------:R-:W-:Y:S01]  /*3f50*/  ISETP.GE.AND P1, PT, R0, R101, PT ;  /* 0x000000650000720c */ /* 0x000fe20003f26270 */
[----:B------:R-:W-:Y:S01]  /*3f60*/  VIADD R0, R2, 0x58 ;  /* 0x0000005802007836 */ /* 0x000fe20000000000 */
[----:B------:R-:W-:-:S02]  /*3f70*/  FSEL R89, R89, -INF , !P5 ;  /* 0xff80000059597808 */ /* 0x000fc40006800000 */
[----:B------:R-:W-:Y:S02]  /*3f80*/  FMNMX.FTZ R38, R151, R38, !PT ;  /* 0x0000002697267209 */ /* 0x000fe40007810000 */
[----:B------:R-:W-:Y:S02]  /*3f90*/  FMNMX.FTZ R36, R155, R36, !PT ;  /* 0x000000249b247209 */ /* 0x000fe40007810000 */
[----:B------:R-:W-:Y:S02]  /*3fa0*/  FSEL R67, R75, -INF , !P4 ;  /* 0xff8000004b437808 */ /* 0x000fe40006000000 */
[-C--:B------:R-:W-:Y:S02]  /*3fb0*/  ISETP.GE.AND P4, PT, R34, R102.reuse, PT ;  /* 0x000000662200720c */ /* 0x080fe40003f86270 */
[----:B------:R-:W-:Y:S02]  /*3fc0*/  ISETP.GE.AND P3, PT, R0, R102, PT ;  /* 0x000000660000720c */ /* 0x000fe40003f66270 */
[----:B------:R-:W-:-:S02]  /*3fd0*/  FMNMX.FTZ R38, R89, R38, !PT ;  /* 0x0000002659267209 */ /* 0x000fc40007810000 */
[----:B------:R-:W-:Y:S02]  /*3fe0*/  FMNMX.FTZ R36, R107, R36, !PT ;  /* 0x000000246b247209 */ /* 0x000fe40007810000 */
[----:B------:R-:W-:Y:S02]  /*3ff0*/  FSEL R13, R27, -INF , !P4 ;  /* 0xff8000001b0d7808 */ /* 0x000fe40006000000 */
[----:B------:R-:W-:Y:S02]  /*4000*/  ISETP.GE.AND P5, PT, R35, R102, PT ;  /* 0x000000662300720c */ /* 0x000fe40003fa6270 */
[----:B------:R-:W-:Y:S02]  /*4010*/  FSEL R65, R76, -INF , !P3 ;  /* 0xff8000004c417808 */ /* 0x000fe40005800000 */
[----:B------:R-:W-:Y:S02]  /*4020*/  FMNMX.FTZ R38, R67, R38, !PT ;  /* 0x0000002643267209 */ /* 0x000fe40007810000 */
[----:B------:R-:W-:-:S02]  /*4030*/  ISETP.GE.AND P4, PT, R20, R102, PT ;  /* 0x000000661400720c */ /* 0x000fc40003f86270 */
[----:B------:R-:W-:Y:S02]  /*4040*/  FMNMX.FTZ R36, R153, R36, !PT ;  /* 0x0000002499247209 */ /* 0x000fe40007810000 */
[----:B------:R-:W-:Y:S02]  /*4050*/  FSEL R63, R25, -INF , !P5 ;  /* 0xff800000193f7808 */ /* 0x000fe40006800000 */
[----:B------:R-:W-:Y:S02]  /*4060*/  FMNMX.FTZ R38, R65, R38, !PT ;  /* 0x0000002641267209 */ /* 0x000fe40007810000 */
[----:B------:R-:W-:Y:S02]  /*4070*/  FSEL R43, R16, -INF , !P4 ;  /* 0xff800000102b7808 */ /* 0x000fe40006000000 */
[----:B------:R-:W-:Y:S02]  /*4080*/  FMNMX.FTZ R16, R123, R36, !PT ;  /* 0x000000247b107209 */ /* 0x000fe40007810000 */
[----:B------:R-:W-:-:S02]  /*4090*/  ISETP.GE.AND P3, PT, R33, R102, PT ;  /* 0x000000662100720c */ /* 0x000fc40003f66270 */
[----:B------:R-:W-:Y:S02]  /*40a0*/  FMNMX.FTZ R38, R63, R38, !PT ;  /* 0x000000263f267209 */ /* 0x000fe40007810000 */
[----:B------:R-:W-:Y:S02]  /*40b0*/  FMNMX.FTZ R16, R121, R16, !PT ;  /* 0x0000001079107209 */ /* 0x000fe40007810000 */
[----:B------:R-:W-:Y:S02]  /*40c0*/  FSEL R47, R26, -INF , !P3 ;  /* 0xff8000001a2f7808 */ /* 0x000fe40005800000 */
[----:B------:R-:W-:Y:S02]  /*40d0*/  ISETP.GE.AND P5, PT, R32, R102, PT ;  /* 0x000000662000720c */ /* 0x000fe40003fa6270 */
[----:B------:R-:W-:Y:S02]  /*40e0*/  FMNMX.FTZ R26, R13, R38, !PT ;  /* 0x000000260d1a7209 */ /* 0x000fe40007810000 */
[----:B------:R-:W-:-:S02]  /*40f0*/  FSEL R113, R113, -INF , !P0 ;  /* 0xff80000071717808 */ /* 0x000fc40004000000 */
[----:B------:R-:W-:Y:S02]  /*4100*/  FMNMX.FTZ R16, R131, R16, !PT ;  /* 0x0000001083107209 */ /* 0x000fe40007810000 */
[----:B------:R-:W-:Y:S02]  /*4110*/  FSEL R45, R17, -INF , !P5 ;  /* 0xff800000112d7808 */ /* 0x000fe40006800000 */
[----:B------:R-:W-:Y:S02]  /*4120*/  FMNMX.FTZ R26, R47, R26, !PT ;  /* 0x0000001a2f1a7209 */ /* 0x000fe40007810000 */
[----:B------:R-:W-:Y:S02]  /*4130*/  FSEL R61, R74, -INF , !P2 ;  /* 0xff8000004a3d7808 */ /* 0x000fe40005000000 */
[----:B------:R-:W-:Y:S02]  /*4140*/  FMNMX.FTZ R16, R113, R16, !PT ;  /* 0x0000001071107209 */ /* 0x000fe40007810000 */
[----:B------:R-:W-:-:S02]  /*4150*/  ISETP.GE.AND P3, PT, R14, R102, PT ;  /* 0x000000660e00720c */ /* 0x000fc40003f66270 */
[----:B------:R-:W-:Y:S02]  /*4160*/  FMNMX.FTZ R26, R45, R26, !PT ;  /* 0x0000001a2d1a7209 */ /* 0x000fe40007810000 */
[----:B------:R-:W-:Y:S01]  /*4170*/  ISETP.GE.AND P0, PT, R0, R101, PT ;  /* 0x000000650000720c */ /* 0x000fe20003f06270 */
[----:B------:R-:W-:Y:S01]  /*4180*/  VIADD R0, R2, 0x78 ;  /* 0x0000007802007836 */ /* 0x000fe20000000000 */
[----:B------:R-:W-:Y:S01]  /*4190*/  FSEL R59, R8, -INF , !P1 ;  /* 0xff800000083b7808 */ /* 0x000fe20004800000 */
[----:B------:R-:W-:Y:S01]  /*41a0*/  VIADD R2, R2, 0x79 ;  /* 0x0000007902027836 */ /* 0x000fe20000000000 */
[----:B------:R-:W-:Y:S02]  /*41b0*/  FMNMX.FTZ R16, R61, R16, !PT ;  /* 0x000000103d107209 */ /* 0x000fe40007810000 */
[----:B------:R-:W-:Y:S02]  /*41c0*/  ISETP.GE.AND P5, PT, R12, R102, PT ;  /* 0x000000660c00720c */ /* 0x000fe40003fa6270 */
[----:B------:R-:W-:-:S02]  /*41d0*/  FSEL R41, R19, -INF , !P3 ;  /* 0xff80000013297808 */ /* 0x000fc40005800000 */
        /* <DEDUP_REMOVED lines=80> */
[----:B------:R-:W-:Y:S01]  /*46e0*/  FFMA.FTZ R43, R43, UR6, -R18 ;  /* 0x000000062b2b7c23 */ /* 0x000fe20008010812 */
[----:B--2---:R-:W-:Y:S01]  /*46f0*/  F2FP.F16.F32.PACK_AB R68, R46, R111 ;  /* 0x0000006f2e44723e */ /* 0x004fe200000000ff */
[----:B------:R-:W1:Y:S01]  /*4700*/  MUFU.EX2 R14, R14 ;  /* 0x0000000e000e7308 */ /* 0x000e620000000800 */
        /* <DEDUP_REMOVED lines=10> */
[----:B------:R-:W-:Y:S01]  /*47b0*/  FFMA.FTZ R22, R81, UR6, -R20 ;  /* 0x0000000651167c23 */ /* 0x000fe20008010814 */
[--C-:B------:R-:W-:Y:S01]  /*47c0*/  FFMA.FTZ R105, R93, UR6, -R18.reuse ;  /* 0x000000065d697c23 */ /* 0x100fe20008010812 */
[----:B------:R-:W-:Y:S01]  /*47d0*/  FFMA.FTZ R93, R28, UR6, -R18 ;  /* 0x000000061c5d7c23 */ /* 0x000fe20008010812 */
        /* <DEDUP_REMOVED lines=14> */
[----:B------:R-:W-:Y:S01]  /*48c0*/  FFMA.FTZ R48, R113, UR6, -R20 ;  /* 0x0000000671307c23 */ /* 0x000fe20008010814 */
[----:B------:R-:W-:Y:S01]  /*48d0*/  FADD.FTZ R58, R111, R46 ;  /* 0x0000002e6f3a7221 */ /* 0x000fe20000010000 */
[----:B------:R-:W-:Y:S01]  /*48e0*/  FFMA.FTZ R46, R67, UR6, -R18 ;  /* 0x00000006432e7c23 */ /* 0x000fe20008010812 */
[----:B------:R-:W-:Y:S01]  /*48f0*/  FFMA.FTZ R61, R61, UR6, -R20 ;  /* 0x000000063d3d7c23 */ /* 0x000fe20008010814 */
[----:B------:R-:W1:Y:S01]  /*4900*/  MUFU.EX2 R55, R55 ;  /* 0x0000003700377308 */ /* 0x000e620000000800 */
[----:B----4-:R-:W-:Y:S01]  /*4910*/  F2FP.F16.F32.PACK_AB R69, R115, R44 ;  /* 0x0000002c7345723e */ /* 0x010fe200000000ff */
[----:B------:R-:W-:Y:S01]  /*4920*/  FADD.FTZ R115, R44, R115 ;  /* 0x000000732c737221 */ /* 0x000fe20000010000 */
[----:B------:R-:W-:Y:S01]  /*4930*/  FADD.FTZ R49, R49, R58 ;  /* 0x0000003a31317221 */ /* 0x000fe20000010000 */
[----:B------:R-:W-:Y:S01]  /*4940*/  FFMA.FTZ R44, R63, UR6, -R18 ;  /* 0x000000063f2c7c23 */ /* 0x000fe20008010812 */
[--C-:B------:R-:W-:Y:S01]  /*4950*/  FFMA.FTZ R56, R59, UR6, -R20.reuse ;  /* 0x000000063b387c23 */ /* 0x100fe20008010814 */
[--C-:B------:R-:W-:Y:S01]  /*4960*/  FFMA.FTZ R57, R57, UR6, -R20.reuse ;  /* 0x0000000639397c23 */ /* 0x100fe20008010814 */
[----:B------:R-:W-:Y:S01]  /*4970*/  FADD.FTZ R14, R14, R49 ;  /* 0x000000310e0e7221 */ /* 0x000fe20000010000 */
[----:B------:R-:W-:Y:S01]  /*4980*/  MUFU.EX2 R15, R15 ;  /* 0x0000000f000f7308 */ /* 0x000fe20000000800 */
[----:B------:R-:W-:Y:S01]  /*4990*/  FFMA.FTZ R51, R51, UR6, -R20 ;  /* 0x0000000633337c23 */ /* 0x000fe20008010814 */
[--C-:B------:R-:W-:Y:S01]  /*49a0*/  FFMA.FTZ R41, R41, UR6, -R18.reuse ;  /* 0x0000000629297c23 */ /* 0x100fe20008010812 */
[--C-:B------:R-:W-:Y:S01]  /*49b0*/  FFMA.FTZ R58, R39, UR6, -R18.reuse ;  /* 0x00000006273a7c23 */ /* 0x100fe20008010812 */
[--C-:B------:R-:W-:Y:S01]  /*49c0*/  FFMA.FTZ R37, R37, UR6, -R18.reuse ;  /* 0x0000000625257c23 */ /* 0x100fe20008010812 */
[----:B------:R-:W-:Y:S01]  /*49d0*/  FFMA.FTZ R154, R31, UR6, -R18 ;  /* 0x000000061f9a7c23 */ /* 0x000fe20008010812 */
[--C-:B------:R-:W-:Y:S01]  /*49e0*/  FFMA.FTZ R35, R35, UR6, -R20.reuse ;  /* 0x0000000623237c23 */ /* 0x100fe20008010814 */
[--C-:B------:R-:W-:Y:S01]  /*49f0*/  FFMA.FTZ R62, R33, UR6, -R20.reuse ;  /* 0x00000006213e7c23 */ /* 0x100fe20008010814 */
[----:B------:R-:W4:Y:S01]  /*4a00*/  MUFU.EX2 R12, R12 ;  /* 0x0000000c000c7308 */ /* 0x000f220000000800 */
[----:B-1----:R-:W-:Y:S01]  /*4a10*/  F2FP.F16.F32.PACK_AB R71, R55, R24 ;  /* 0x000000183747723e */ /* 0x002fe200000000ff */
[--C-:B------:R-:W-:Y:S01]  /*4a20*/  FFMA.FTZ R29, R29, UR6, -R20.reuse ;  /* 0x000000061d1d7c23 */ /* 0x100fe20008010814 */
[----:B------:R-:W-:Y:S01]  /*4a30*/  FFMA.FTZ R23, R23, UR6, -R20 ;  /* 0x0000000617177c23 */ /* 0x000fe20008010814 */
[----:B------:R-:W-:-:S04]  /*4a40*/  ISETP.GE.AND P0, PT, R104, 0x2, PT ;  /* 0x000000026800780c */ /* 0x000fc80003f06270 */
[C---:B--2---:R-:W-:Y:S01]  /*4a50*/  HMMA.16816.F32 R80, R68.reuse, R76, RZ ;  /* 0x0000004c4450723c */ /* 0x044fe200000018ff */
[----:B------:R-:W-:Y:S05]  /*4a60*/  MUFU.EX2 R17, R17 ;  /* 0x0000001100117308 */ /* 0x000fea0000000800 */
[C---:B------:R-:W-:Y:S03]  /*4a70*/  HMMA.16816.F32 R76, R68.reuse, R78, RZ ;  /* 0x0000004e444c723c */ /* 0x040fe600000018ff */
[----:B------:R-:W1:Y:S03]  /*4a80*/  MUFU.EX2 R16, R16 ;  /* 0x0000001000107308 */ /* 0x000e660000000800 */
[C---:B---3--:R-:W-:Y:S05]  /*4a90*/  HMMA.16816.F32 R72, R68.reuse, R4, RZ ;  /* 0x000000044448723c */ /* 0x048fea00000018ff */
[----:B------:R-:W-:Y:S01]  /*4aa0*/  MUFU.EX2 R53, R53 ;  /* 0x0000003500357308 */ /* 0x000fe20000000800 */
[----:B------:R-:W-:Y:S01]  /*4ab0*/  HMMA.16816.F32 R68, R68, R6, RZ ;  /* 0x000000064444723c */ /* 0x000fe200000018ff */
[----:B----4-:R-:W-:Y:S01]  /*4ac0*/  F2FP.F16.F32.PACK_AB R4, R12, R15 ;  /* 0x0000000f0c04723e */ /* 0x010fe200000000ff */
[----:B------:R-:W-:-:S04]  /*4ad0*/  FADD.FTZ R15, R15, R14 ;  /* 0x0000000e0f0f7221 */ /* 0x000fc80000010000 */
[----:B------:R-:W-:Y:S01]  /*4ae0*/  FADD.FTZ R64, R12, R15 ;  /* 0x0000000f0c407221 */ /* 0x000fe20000010000 */
[----:B------:R-:W2:Y:S01]  /*4af0*/  MUFU.EX2 R26, R26 ;  /* 0x0000001a001a7308 */ /* 0x000ea20000000800 */
[----:B-1----:R-:W-:Y:S02]  /*4b00*/  F2FP.F16.F32.PACK_AB R6, R16, R17 ;  /* 0x000000111006723e */ /* 0x002fe400000000ff */
[----:B------:R-:W-:Y:S01]  /*4b10*/  FADD.FTZ R17, R17, R64 ;  /* 0x0000004011117221 */ /* 0x000fe20000010000 */
[----:B------:R-:W-:-:S04]  /*4b20*/  FFMA.FTZ R64, R19, UR6, -R20 ;  /* 0x0000000613407c23 */ /* 0x000fc80008010814 */
[----:B------:R-:W-:Y:S08]  /*4b30*/  MUFU.EX2 R3, R3 ;  /* 0x0000000300037308 */ /* 0x000ff00000000800 */
        /* <DEDUP_REMOVED lines=21> */
[----:B----4-:R-:W-:-:S03]  /*4c90*/  F2FP.F16.F32.PACK_AB R5, R32, R95 ;  /* 0x0000005f2005723e */ /* 0x010fc600000000ff */
[----:B------:R-:W-:Y:S01]  /*4ca0*/  MUFU.EX2 R109, R109 ;  /* 0x0000006d006d7308 */ /* 0x000fe20000000800 */
[----:B-----5:R-:W-:-:S07]  /*4cb0*/  F2FP.F16.F32.PACK_AB R7, R28, R91 ;  /* 0x0000005b1c07723e */ /* 0x020fce00000000ff */
        /* <DEDUP_REMOVED lines=24> */
[----:B------:R-:W-:Y:S01]  /*4e40*/  MUFU.EX2 R46, R46 ;  /* 0x0000002e002e7308 */ /* 0x000fe20000000800 */
[C---:B-1----:R-:W-:Y:S07]  /*4e50*/  HMMA.16816.F32 R80, R4.reuse, R8, R80 ;  /* 0x000000080450723c */ /* 0x042fee0000001850 */
[----:B------:R-:W-:Y:S01]  /*4e60*/  MUFU.EX2 R65, R65 ;  /* 0x0000004100417308 */ /* 0x000fe20000000800 */
[C---:B------:R-:W-:Y:S01]  /*4e70*/  HMMA.16816.F32 R76, R4.reuse, R10, R76 ;  /* 0x0000000a044c723c */ /* 0x040fe2000000184c */
[----:B------:R-:W1:Y:S06]  /*4e80*/  LDSM.16.MT88.4 R8, [R86+0x3c00] ;  /* 0x003c00005608783b */ /* 0x000e6c0000004200 */
[----:B------:R-:W3:Y:S08]  /*4e90*/  MUFU.EX2 R44, R44 ;  /* 0x0000002c002c7308 */ /* 0x000ef00000000800 */
        /* <DEDUP_REMOVED lines=36> */
[----:B------:R-:W-:Y:S02]  /*50e0*/  FFMA.FTZ R26, R13, UR6, -R18 ;  /* 0x000000060d1a7c23 */ /* 0x000fe40008010812 */
[----:B------:R-:W3:Y:S01]  /*50f0*/  LDSM.16.MT88.4 R12, [R86+0x4400] ;  /* 0x00440000560c783b */ /* 0x000ee20000004200 */
[----:B------:R-:W-:Y:S01]  /*5100*/  FADD.FTZ R3, R3, R66 ;  /* 0x0000004203037221 */ /* 0x000fe20000010000 */
[----:B--2---:R-:W-:-:S03]  /*5110*/  F2FP.F16.F32.PACK_AB R7, R24, R57 ;  /* 0x000000391807723e */ /* 0x004fc600000000ff */
[----:B------:R-:W-:Y:S01]  /*5120*/  FADD.FTZ R22, R22, R3 ;  /* 0x0000000316167221 */ /* 0x000fe20000010000 */
[----:B------:R-:W2:Y:S01]  /*5130*/  MUFU.EX2 R26, R26 ;  /* 0x0000001a001a7308 */ /* 0x000ea20000000800 */
[----:B------:R-:W-:Y:S02]  /*5140*/  FFMA.FTZ R3, R27, UR6, -R20 ;  /* 0x000000061b037c23 */ /* 0x000fe40008010814 */
[----:B------:R-:W-:Y:S01]  /*5150*/  FADD.FTZ R95, R95, R22 ;  /* 0x000000165f5f7221 */ /* 0x000fe20000010000 */
[--C-:B------:R-:W-:Y:S01]  /*5160*/  FFMA.FTZ R22, R25, UR6, -R20.reuse ;  /* 0x0000000619167c23 */ /* 0x100fe20008010814 */
[----:B------:R-:W-:Y:S02]  /*5170*/  FFMA.FTZ R20, R21, UR6, -R20 ;  /* 0x0000000615147c23 */ /* 0x000fe40008010814 */
[----:B------:R-:W-:Y:S01]  /*5180*/  FADD.FTZ R32, R32, R95 ;  /* 0x0000005f20207221 */ /* 0x000fe20000010000 */
[----:B------:R-:W-:Y:S03]  /*5190*/  MUFU.EX2 R3, R3 ;  /* 0x0000000300037308 */ /* 0x000fe60000000800 */
[----:B------:R-:W-:Y:S01]  /*51a0*/  FADD.FTZ R91, R91, R32 ;  /* 0x000000205b5b7221 */ /* 0x000fe20000010000 */
[C---:B-1----:R-:W-:Y:S03]  /*51b0*/  HMMA.16816.F32 R80, R4.reuse, R8, R80 ;  /* 0x000000080450723c */ /* 0x042fe60000001850 */
[----:B------:R-:W-:Y:S01]  /*51c0*/  FADD.FTZ R28, R28, R91 ;  /* 0x0000005b1c1c7221 */ /* 0x000fe20000010000 */
[----:B------:R-:W1:Y:S02]  /*51d0*/  MUFU.EX2 R22, R22 ;  /* 0x0000001600167308 */ /* 0x000e640000000800 */
[----:B------:R-:W-:Y:S01]  /*51e0*/  HMMA.16816.F32 R76, R4, R10, R76 ;  /* 0x0000000a044c723c */ /* 0x000fe2000000184c */
[----:B------:R-:W4:Y:S01]  /*51f0*/  LDSM.16.MT88.4 R8, [R132+0x4800] ;  /* 0x004800008408783b */ /* 0x000f220000004200 */
[----:B------:R-:W-:-:S04]  /*5200*/  FADD.FTZ R117, R117, R28 ;  /* 0x0000001c75757221 */ /* 0x000fc80000010000 */
[----:B------:R-:W5:Y:S01]  /*5210*/  MUFU.EX2 R20, R20 ;  /* 0x0000001400147308 */ /* 0x000f620000000800 */
[----:B------:R-:W-:-:S04]  /*5220*/  FADD.FTZ R40, R40, R117 ;  /* 0x0000007528287221 */ /* 0x000fc80000010000 */
[----:B------:R-:W-:-:S04]  /*5230*/  FADD.FTZ R107, R107, R40 ;  /* 0x000000286b6b7221 */ /* 0x000fc80000010000 */
[----:B------:R-:W-:Y:S01]  /*5240*/  FADD.FTZ R107, R36, R107 ;  /* 0x0000006b246b7221 */ /* 0x000fe20000010000 */
[C---:B---3--:R-:W-:Y:S06]  /*5250*/  HMMA.16816.F32 R72, R4.reuse, R12, R72 ;  /* 0x0000000c0448723c */ /* 0x048fec0000001848 */
[----:B------:R-:W-:Y:S01]  /*5260*/  HMMA.16816.F32 R68, R4, R14, R68 ;  /* 0x0000000e0444723c */ /* 0x000fe20000001844 */
[----:B------:R-:W-:Y:S02]  /*5270*/  FADD.FTZ R12, R16, R17 ;  /* 0x00000011100c7221 */ /* 0x000fe40000010000 */
[----:B------:R-:W3:Y:S02]  /*5280*/  LDSM.16.MT88.4 R16, [R86+0x4800] ;  /* 0x004800005610783b */ /* 0x000ee40000004200 */
[----:B------:R-:W-:-:S02]  /*5290*/  FADD.FTZ R105, R105, R12 ;  /* 0x0000000c69697221 */ /* 0x000fc40000010000 */
[----:B--2---:R-:W-:Y:S01]  /*52a0*/  F2FP.F16.F32.PACK_AB R4, R47, R26 ;  /* 0x0000001a2f04723e */ /* 0x004fe200000000ff */
[----:B------:R-:W2:Y:S01]  /*52b0*/  LDSM.16.MT88.4 R12, [R132+0x4c00] ;  /* 0x004c0000840c783b */ /* 0x000ea20000004200 */
[----:B------:R-:W-:Y:S01]  /*52c0*/  FADD.FTZ R34, R34, R105 ;  /* 0x0000006922227221 */ /* 0x000fe20000010000 */
[----:B------:R-:W-:Y:S02]  /*52d0*/  F2FP.F16.F32.PACK_AB R6, R43, R60 ;  /* 0x0000003c2b06723e */ /* 0x000fe400000000ff */
[----:B------:R-:W-:Y:S01]  /*52e0*/  F2FP.F16.F32.PACK_AB R5, R62, R35 ;  /* 0x000000233e05723e */ /* 0x000fe200000000ff */
[----:B------:R-:W-:Y:S01]  /*52f0*/  FADD.FTZ R93, R93, R34 ;  /* 0x000000225d5d7221 */ /* 0x000fe20000010000 */
[----:B------:R-:W-:-:S03]  /*5300*/  F2FP.F16.F32.PACK_AB R7, R64, R29 ;  /* 0x0000001d4007723e */ /* 0x000fc600000000ff */
[----:B------:R-:W-:-:S04]  /*5310*/  FADD.FTZ R30, R30, R93 ;  /* 0x0000005d1e1e7221 */ /* 0x000fc80000010000 */
[----:B------:R-:W-:Y:S01]  /*5320*/  FADD.FTZ R119, R119, R30 ;  /* 0x0000001e77777221 */ /* 0x000fe20000010000 */
[----:B----4-:R-:W-:Y:S03]  /*5330*/  HMMA.16816.F32 R80, R4, R8, R80 ;  /* 0x000000080450723c */ /* 0x010fe60000001850 */
[----:B------:R-:W-:-:S03]  /*5340*/  FADD.FTZ R42, R42, R119 ;  /* 0x000000772a2a7221 */ /* 0x000fc60000010000 */
[----:B------:R-:W-:Y:S01]  /*5350*/  HMMA.16816.F32 R76, R4, R10, R76 ;  /* 0x0000000a044c723c */ /* 0x000fe2000000184c */
[----:B------:R-:W-:Y:S01]  /*5360*/  FADD.FTZ R109, R109, R42 ;  /* 0x0000002a6d6d7221 */ /* 0x000fe20000010000 */
[----:B------:R-:W4:Y:S03]  /*5370*/  LDSM.16.MT88.4 R8, [R86+0x4c00] ;  /* 0x004c00005608783b */ /* 0x000f260000004200 */
[----:B------:R-:W-:-:S04]  /*5380*/  FADD.FTZ R38, R38, R109 ;  /* 0x0000006d26267221 */ /* 0x000fc80000010000 */
[----:B------:R-:W-:-:S04]  /*5390*/  FADD.FTZ R129, R129, R38 ;  /* 0x0000002681817221 */ /* 0x000fc80000010000 */
[----:B------:R-:W-:Y:S01]  /*53a0*/  FADD.FTZ R52, R52, R129 ;  /* 0x0000008134347221 */ /* 0x000fe20000010000 */
[----:B---3--:R-:W-:Y:S03]  /*53b0*/  HMMA.16816.F32 R72, R4, R16, R72 ;  /* 0x000000100448723c */ /* 0x008fe60000001848 */
[----:B------:R-:W-:-:S04]  /*53c0*/  FADD.FTZ R125, R125, R52 ;  /* 0x000000347d7d7221 */ /* 0x000fc80000010000 */
[----:B------:R-:W-:Y:S01]  /*53d0*/  FADD.FTZ R50, R50, R125 ;  /* 0x0000007d32327221 */ /* 0x000fe20000010000 */
[----:B------:R-:W-:Y:S01]  /*53e0*/  FADD.FTZ R16, R54, R107 ;  /* 0x0000006b36107221 */ /* 0x000fe20000010000 */
[----:B------:R-:W-:Y:S02]  /*53f0*/  HMMA.16816.F32 R68, R4, R18, R68 ;  /* 0x000000120444723c */ /* 0x000fe40000001844 */
[----:B------:R-:W-:Y:S01]  /*5400*/  FADD.FTZ R89, R89, R50 ;  /* 0x0000003259597221 */ /* 0x000fe20000010000 */
[----:B------:R-:W-:-:S03]  /*5410*/  FADD.FTZ R16, R123, R16 ;  /* 0x000000107b107221 */ /* 0x000fc60000010000 */
[----:B------:R-:W-:Y:S01]  /*5420*/  FADD.FTZ R46, R46, R89 ;  /* 0x000000592e2e7221 */ /* 0x000fe20000010000 */
[----:B------:R-:W-:Y:S01]  /*5430*/  FADD.FTZ R121, R121, R16 ;  /* 0x0000001079797221 */ /* 0x000fe20000010000 */
[----:B------:R-:W-:Y:S02]  /*5440*/  F2FP.F16.F32.PACK_AB R4, R58, R41 ;  /* 0x000000293a04723e */ /* 0x000fe400000000ff */
[----:B------:R-:W-:Y:S01]  /*5450*/  FADD.FTZ R65, R65, R46 ;  /* 0x0000002e41417221 */ /* 0x000fe20000010000 */
[----:B------:R-:W-:Y:S01]  /*5460*/  FADD.FTZ R48, R48, R121 ;  /* 0x0000007930307221 */ /* 0x000fe20000010000 */
[----:B-1----:R-:W-:Y:S02]  /*5470*/  F2FP.F16.F32.PACK_AB R5, R22, R3 ;  /* 0x000000031605723e */ /* 0x002fe400000000ff */
[----:B------:R-:W-:Y:S01]  /*5480*/  FADD.FTZ R65, R44, R65 ;  /* 0x000000412c417221 */ /* 0x000fe20000010000 */
[----:B------:R-:W-:Y:S01]  /*5490*/  FADD.FTZ R61, R61, R48 ;  /* 0x000000303d3d7221 */ /* 0x000fe20000010000 */
[----:B------:R-:W-:-:S02]  /*54a0*/  F2FP.F16.F32.PACK_AB R6, R154, R37 ;  /* 0x000000259a06723e */ /* 0x000fc400000000ff */
[----:B------:R-:W-:Y:S01]  /*54b0*/  FADD.FTZ R26, R26, R65 ;  /* 0x000000411a1a7221 */ /* 0x000fe20000010000 */
[----:B------:R-:W-:Y:S01]  /*54c0*/  FADD.FTZ R56, R56, R61 ;  /* 0x0000003d38387221 */ /* 0x000fe20000010000 */
[----:B-----5:R-:W-:Y:S02]  /*54d0*/  F2FP.F16.F32.PACK_AB R7, R20, R23 ;  /* 0x000000171407723e */ /* 0x020fe400000000ff */
        /* <DEDUP_REMOVED lines=14> */
[----:B----4-:R-:W-:Y:S02]  /*55c0*/  HMMA.16816.F32 R72, R4, R8, R72 ;  /* 0x000000080448723c */ /* 0x010fe40000001848 */
[----:B------:R-:W-:Y:S01]  /*55d0*/  FADD.FTZ R154, R154, R37 ;  /* 0x000000259a9a7221 */ /* 0x000fe20000010000 */
[----:B------:R-:W-:-:S03]  /*55e0*/  FADD.FTZ R3, R3, R64 ;  /* 0x0000004003037221 */ /* 0x000fc60000010000 */
[----:B------:R-:W-:Y:S01]  /*55f0*/  HMMA.16816.F32 R68, R4, R10, R68 ;  /* 0x0000000a0444723c */ /* 0x000fe20000001844 */
[----:B------:R-:W-:-:S04]  /*5600*/  FADD.FTZ R22, R22, R3 ;  /* 0x0000000316167221 */ /* 0x000fc80000010000 */
[----:B------:R-:W-:-:S04]  /*5610*/  FADD.FTZ R23, R23, R22 ;  /* 0x0000001617177221 */ /* 0x000fc80000010000 */
        /* <DEDUP_REMOVED lines=66> */
.L_x_4314:
[----:B------:R-:W-:-:S04]  /*5a40*/  LEA R3, -R98, RZ, 0x7 ;  /* 0x000000ff62037211 */ /* 0x000fc800078e39ff */
[----:B------:R-:W-:-:S07]  /*5a50*/  SHF.R.S32.HI R4, RZ, 0x1f, R3 ;  /* 0x0000001fff047819 */ /* 0x000fce0000011403 */
.L_x_4315:
[C---:B------:R-:W-:Y:S01]  /*5a60*/  IMAD.SHL.U32 R5, R98.reuse, 0x40, RZ ;  /* 0x0000004062057824 */ /* 0x040fe200078e00ff */
[----:B------:R-:W-:Y:S02]  /*5a70*/  LEA R138, P1, R3, R138, 0x1 ;  /* 0x0000008a038a7211 */ /* 0x000fe400078208ff */
[----:B------:R-:W-:Y:S02]  /*5a80*/  SHF.L.U64.HI R6, R98, 0x6, R99 ;  /* 0x0000000662067819 */ /* 0x000fe40000010263 */
        /* <DEDUP_REMOVED lines=8> */
[----:B------:R-:W-:Y:S02]  /*5b10*/  LDGSTS.E.BYPASS.LTC128B.128 [R143+0x3000], desc[UR8][R138.64] ;  /* 0x030000008a8f7fae */ /* 0x000fe4000b901d48 */
[--C-:B------:R-:W-:Y:S02]  /*5b20*/  IMAD.X R5, R13, 0x1, R6.reuse, P1 ;  /* 0x000000010d057824 */ /* 0x100fe400008e0606 */
[----:B------:R1:W-:Y:S02]  /*5b30*/  LDGSTS.E.BYPASS.LTC128B.128 [R143+0x3800], desc[UR8][R12.64] ;  /* 0x038000000c8f7fae */ /* 0x0003e4000b901d48 */
[----:B------:R-:W-:Y:S01]  /*5b40*/  IMAD.X R25, R5, 0x1, R6, P0 ;  /* 0x0000000105197824 */ /* 0x000fe200000e0606 */
[----:B------:R-:W-:Y:S01]  /*5b50*/  ISETP.GE.AND P0, PT, R104, 0x3, PT ;  /* 0x000000036800780c */ /* 0x000fe20003f06270 */
        /* <DEDUP_REMOVED lines=26> */
[----:B------:R-:W-:Y:S01]  /*5d00*/  HMMA.16816.F32 R28, R88, R30, RZ ;  /* 0x0000001e581c723c */ /* 0x000fe200000018ff */
[----:B------:R-:W-:Y:S01]  /*5d10*/  FMUL.FTZ R3, R40, UR10 ;  /* 0x0000000a28037c20 */ /* 0x000fe20008410000 */
[----:B------:R-:W-:-:S04]  /*5d20*/  FMUL.FTZ R43, R43, UR10 ;  /* 0x0000000a2b2b7c20 */ /* 0x000fc80008410000 */
[----:B------:R-:W-:Y:S01]  /*5d30*/  HMMA.16816.F32 R20, R88, R22, RZ ;  /* 0x000000165814723c */ /* 0x000fe200000018ff */
[----:B------:R-:W-:Y:S01]  /*5d40*/  FMUL.FTZ R40, R39, UR10 ;  /* 0x0000000a27287c20 */ /* 0x000fe20008410000 */
[----:B------:R-:W-:Y:S04]  /*5d50*/  MUFU.TANH R43, R43 ;  /* 0x0000002b002b7308 */ /* 0x000fe80000002400 */
[C---:B-----5:R-:W-:Y:S04]  /*5d60*/  HMMA.16816.F32 R16, R64.reuse, R52, R16 ;  /* 0x000000344010723c */ /* 0x060fe80000001810 */
[----:B------:R-:W-:Y:S02]  /*5d70*/  MUFU.TANH R40, R40 ;  /* 0x0000002800287308 */ /* 0x000fe40000002400 */
[----:B------:R-:W-:Y:S06]  /*5d80*/  HMMA.16816.F32 R12, R64, R54, R12 ;  /* 0x00000036400c723c */ /* 0x000fec000000180c */
[C---:B------:R-:W-:Y:S01]  /*5d90*/  HMMA.16816.F32 R52, R88.reuse, R48, RZ ;  /* 0x000000305834723c */ /* 0x040fe200000018ff */
[----:B------:R-:W-:Y:S05]  /*5da0*/  MUFU.TANH R3, R3 ;  /* 0x0000000300037308 */ /* 0x000fea0000002400 */
[----:B------:R-:W-:Y:S06]  /*5db0*/  HMMA.16816.F32 R48, R88, R50, RZ ;  /* 0x000000325830723c */ /* 0x000fec00000018ff */
[----:B------:R-:W-:Y:S01]  /*5dc0*/  HMMA.16816.F32 R32, R64, R8, R32 ;  /* 0x000000084020723c */ /* 0x000fe20000001820 */
[----:B------:R-:W-:Y:S01]  /*5dd0*/  FMUL.FTZ R107, R16, UR10 ;  /* 0x0000000a106b7c20 */ /* 0x000fe20008410000 */
[----:B------:R-:W-:Y:S01]  /*5de0*/  FMUL.FTZ R110, R18, UR10 ;  /* 0x0000000a126e7c20 */ /* 0x000fe20008410000 */
[----:B------:R-:W-:Y:S01]  /*5df0*/  FMUL.FTZ R104, R19, UR10 ;  /* 0x0000000a13687c20 */ /* 0x000fe20008410000 */
[----:B------:R-:W-:-:S02]  /*5e00*/  FMUL.FTZ R17, R17, UR10 ;  /* 0x0000000a11117c20 */ /* 0x000fc40008410000 */
[C---:B------:R-:W-:Y:S01]  /*5e10*/  HMMA.16816.F32 R28, R64.reuse, R10, R28 ;  /* 0x0000000a401c723c */ /* 0x040fe2000000181c */
[----:B------:R-:W-:Y:S01]  /*5e20*/  FMUL.FTZ R113, R12, UR10 ;  /* 0x0000000a0c717c20 */ /* 0x000fe20008410000 */
[----:B------:R-:W-:Y:S01]  /*5e30*/  MUFU.TANH R111, R17 ;  /* 0x00000011006f7308 */ /* 0x000fe20000002400 */
[----:B------:R-:W-:Y:S01]  /*5e40*/  FMUL.FTZ R106, R14, UR10 ;  /* 0x0000000a0e6a7c20 */ /* 0x000fe20008410000 */
[----:B------:R-:W-:Y:S01]  /*5e50*/  FMUL.FTZ R13, R13, UR10 ;  /* 0x0000000a0d0d7c20 */ /* 0x000fe20008410000 */
[----:B------:R-:W-:Y:S01]  /*5e60*/  FMUL.FTZ R108, R15, UR10 ;  /* 0x0000000a0f6c7c20 */ /* 0x000fe20008410000 */
[C---:B--2---:R-:W-:Y:S04]  /*5e70*/  HMMA.16816.F32 R24, R64.reuse, R4, R24 ;  /* 0x000000044018723c */ /* 0x044fe80000001818 */
[----:B------:R-:W-:Y:S02]  /*5e80*/  MUFU.TANH R115, R13 ;  /* 0x0000000d00737308 */ /* 0x000fe40000002400 */
[----:B------:R-:W-:Y:S06]  /*5e90*/  HMMA.16816.F32 R20, R64, R6, R20 ;  /* 0x000000064014723c */ /* 0x000fec0000001814 */
[C---:B----4-:R-:W-:Y:S01]  /*5ea0*/  HMMA.16816.F32 R8, R88.reuse, R56, RZ ;  /* 0x000000385808723c */ /* 0x050fe200000018ff */
[----:B------:R-:W-:Y:S01]  /*5eb0*/  FMUL.FTZ R34, R34, UR10 ;  /* 0x0000000a22227c20 */ /* 0x000fe20008410000 */
[----:B------:R-:W-:Y:S01]  /*5ec0*/  FMUL.FTZ R39, R32, UR10 ;  /* 0x0000000a20277c20 */ /* 0x000fe20008410000 */
[----:B------:R-:W-:Y:S01]  /*5ed0*/  FMUL.FTZ R32, R33, UR10 ;  /* 0x0000000a21207c20 */ /* 0x000fe20008410000 */
[----:B------:R-:W-:Y:S02]  /*5ee0*/  MUFU.TANH R110, R110 ;  /* 0x0000006e006e7308 */ /* 0x000fe40000002400 */
[----:B------:R-:W-:Y:S01]  /*5ef0*/  HMMA.16816.F32 R4, R88, R58, RZ ;  /* 0x0000003a5804723c */ /* 0x000fe200000018ff */
[----:B------:R-:W1:Y:S05]  /*5f00*/  LDSM.16.M88.4 R56, [R133+0x1800] ;  /* 0x001800008538783b */ /* 0x000e6a0000000200 */
[C---:B------:R-:W-:Y:S01]  /*5f10*/  HMMA.16816.F32 R52, R64.reuse, R60, R52 ;  /* 0x0000003c4034723c */ /* 0x040fe20000001834 */
[----:B------:R-:W2:Y:S01]  /*5f20*/  MUFU.TANH R34, R34 ;  /* 0x0000002200227308 */ /* 0x000ea20000002400 */
[----:B------:R-:W-:Y:S01]  /*5f30*/  FMUL.FTZ R27, R27, UR10 ;  /* 0x0000000a1b1b7c20 */ /* 0x000fe20008410000 */
[----:B------:R-:W-:Y:S01]  /*5f40*/  FMUL.FTZ R24, R24, UR10 ;  /* 0x0000000a18187c20 */ /* 0x000fe20008410000 */
[----:B------:R-:W-:Y:S01]  /*5f50*/  FMUL.FTZ R25, R25, UR10 ;  /* 0x0000000a19197c20 */ /* 0x000fe20008410000 */
[----:B------:R-:W-:Y:S01]  /*5f60*/  FMUL.FTZ R26, R26, UR10 ;  /* 0x0000000a1a1a7c20 */ /* 0x000fe20008410000 */
[C---:B------:R-:W-:Y:S01]  /*5f70*/  HMMA.16816.F32 R48, R64.reuse, R62, R48 ;  /* 0x0000003e4030723c */ /* 0x040fe20000001830 */
[----:B------:R-:W3:Y:S01]  /*5f80*/  LDSM.16.M88.4 R60, [R134+0x2c00] ;  /* 0x002c0000863c783b */ /* 0x000ee20000000200 */
[----:B------:R-:W-:Y:S01]  /*5f90*/  FMUL.FTZ R121, R20, UR10 ;  /* 0x0000000a14797c20 */ /* 0x000fe20008410000 */
[----:B------:R-:W-:Y:S01]  /*5fa0*/  IMAD.SHL.U32 R20, R141, 0x80, RZ ;  /* 0x000000808d147824 */ /* 0x000fe200078e00ff */
[----:B------:R-:W4:Y:S01]  /*5fb0*/  MUFU.TANH R32, R32 ;  /* 0x0000002000207308 */ /* 0x000f220000002400 */
[----:B------:R-:W-:Y:S01]  /*5fc0*/  FMUL.FTZ R22, R22, UR10 ;  /* 0x0000000a16167c20 */ /* 0x000fe20008410000 */
[----:B------:R-:W-:Y:S01]  /*5fd0*/  HMMA.16816.F32 R8, R64, R44, R8 ;  /* 0x0000002c4008723c */ /* 0x000fe20000001808 */
[----:B------:R-:W-:Y:S01]  /*5fe0*/  FMUL.FTZ R21, R21, UR10 ;  /* 0x0000000a15157c20 */ /* 0x000fe20008410000 */
[C---:B------:R-:W-:Y:S01]  /*5ff0*/  LOP3.LUT R16, R20.reuse, 0x8, R103, 0xfe, !PT ;  /* 0x0000000814107812 */ /* 0x040fe200078efe67 */
[----:B------:R-:W-:Y:S01]  /*6000*/  FMUL.FTZ R23, R23, UR10 ;  /* 0x0000000a17177c20 */ /* 0x000fe20008410000 */
[----:B------:R-:W-:-:S02]  /*6010*/  LOP3.LUT R18, R20, R103, RZ, 0xfc, !PT ;  /* 0x0000006714127212 */ /* 0x000fc400078efcff */
[----:B------:R-:W-:Y:S01]  /*6020*/  HMMA.16816.F32 R4, R64, R46, R4 ;  /* 0x0000002e4004723c */ /* 0x000fe20000001804 */
[CC--:B------:R-:W-:Y:S01]  /*6030*/  ISETP.GE.AND P3, PT, R16.reuse, R102.reuse, PT ;  /* 0x000000661000720c */ /* 0x0c0fe20003f66270 */
[----:B------:R4:W-:Y:S01]  /*6040*/  MUFU.TANH R118, R27 ;  /* 0x0000001b00767308 */ /* 0x0009e20000002400 */
[-C--:B------:R-:W-:Y:S02]  /*6050*/  ISETP.GE.AND P4, PT, R16, R101.reuse, PT ;  /* 0x000000651000720c */ /* 0x080fe40003f86270 */
[C-C-:B------:R-:W-:Y:S01]  /*6060*/  LOP3.LUT R16, R20.reuse, 0x10, R103.reuse, 0xfe, !PT ;  /* 0x0000001014107812 */ /* 0x140fe200078efe67 */
[C---:B------:R-:W-:Y:S01]  /*6070*/  HMMA.16816.F32 R44, R88.reuse, R92, RZ ;  /* 0x0000005c582c723c */ /* 0x040fe200000018ff */
[--C-:B------:R-:W-:Y:S01]  /*6080*/  LOP3.LUT R12, R20, 0x18, R103.reuse, 0xfe, !PT ;  /* 0x00000018140c7812 */ /* 0x100fe200078efe67 */
[----:B------:R-:W-:Y:S01]  /*6090*/  FMUL.FTZ R53, R53, UR10 ;  /* 0x0000000a35357c20 */ /* 0x000fe20008410000 */
[CC--:B------:R-:W-:Y:S01]  /*60a0*/  ISETP.GE.AND P1, PT, R16.reuse, R102.reuse, PT ;  /* 0x000000661000720c */ /* 0x0c0fe20003f26270 */
[----:B------:R-:W-:Y:S01]  /*60b0*/  MUFU.TANH R125, R24 ;  /* 0x00000018007d7308 */ /* 0x000fe20000002400 */
[-C--:B------:R-:W-:Y:S01]  /*60c0*/  ISETP.GE.AND P5, PT, R16, R101.reuse, PT ;  /* 0x000000651000720c */ /* 0x080fe20003fa6270 */
[----:B------:R-:W-:Y:S01]  /*60d0*/  HMMA.16816.F32 R92, R88, R94, RZ ;  /* 0x0000005e585c723c */ /* 0x000fe200000018ff */
[----:B------:R-:W-:Y:S01]  /*60e0*/  VIADD R16, R18, 0x1 ;  /* 0x0000000112107836 */ /* 0x000fe20000000000 */
[--C-:B------:R-:W-:Y:S01]  /*60f0*/  LOP3.LUT R15, R20, 0x20, R103.reuse, 0xfe, !PT ;  /* 0x00000020140f7812 */ /* 0x100fe200078efe67 */
[----:B------:R-:W-:Y:S01]  /*6100*/  FMUL.FTZ R48, R48, UR10 ;  /* 0x0000000a30307c20 */ /* 0x000fe20008410000 */
[----:B--2---:R-:W-:Y:S01]  /*6110*/  FSEL R34, R34, -INF , !P5 ;  /* 0xff80000022227808 */ /* 0x004fe20006800000 */
[----:B------:R-:W-:Y:S01]  /*6120*/  FMUL.FTZ R50, R50, UR10 ;  /* 0x0000000a32327c20 */ /* 0x000fe20008410000 */
[----:B------:R-:W-:Y:S01]  /*6130*/  FMUL.FTZ R117, R8, UR10 ;  /* 0x0000000a08757c20 */ /* 0x000fe20008410000 */
[-C--:B------:R-:W-:Y:S01]  /*6140*/  ISETP.GE.AND P2, PT, R16, R102.reuse, PT ;  /* 0x000000661000720c */ /* 0x080fe20003f46270 */
[----:B------:R-:W-:Y:S01]  /*6150*/  VIADD R8, R18, 0x11 ;  /* 0x0000001112087836 */ /* 0x000fe20000000000 */
[----:B------:R-:W-:Y:S01]  /*6160*/  MUFU.TANH R123, R25 ;  /* 0x00000019007b7308 */ /* 0x000fe20000002400 */
[----:B------:R-:W-:Y:S01]  /*6170*/  FMUL.FTZ R10, R10, UR10 ;  /* 0x0000000a0a0a7c20 */ /* 0x000fe20008410000 */
[----:B------:R-:W-:Y:S01]  /*6180*/  FMUL.FTZ R9, R9, UR10 ;  /* 0x0000000a09097c20 */ /* 0x000fe20008410000 */
[----:B------:R-:W-:Y:S01]  /*6190*/  FMUL.FTZ R105, R4, UR10 ;  /* 0x0000000a04697c20 */ /* 0x000fe20008410000 */
[----:B------:R-:W-:Y:S01]  /*61a0*/  ISETP.GE.AND P5, PT, R8, R102, PT ;  /* 0x000000660800720c */ /* 0x000fe20003fa6270 */
[----:B------:R-:W-:Y:S01]  /*61b0*/  FMUL.FTZ R5, R5, UR10 ;  /* 0x0000000a05057c20 */ /* 0x000fe20008410000 */
[--C-:B------:R-:W-:Y:S01]  /*61c0*/  LOP3.LUT R4, R20, 0x30, R103.reuse, 0xfe, !PT ;  /* 0x0000003014047812 */ /* 0x100fe200078efe67 */
[----:B------:R-:W-:Y:S01]  /*61d0*/  FMUL.FTZ R6, R6, UR10 ;  /* 0x0000000a06067c20 */ /* 0x000fe20008410000 */
[----:B----4-:R-:W-:Y:S01]  /*61e0*/  FSEL R27, R32, -INF , !P5 ;  /* 0xff800000201b7808 */ /* 0x010fe20006800000 */
[C---:B-1----:R-:W-:Y:S01]  /*61f0*/  HMMA.16816.F32 R44, R64.reuse, R56, R44 ;  /* 0x00000038402c723c */ /* 0x042fe2000000182c */
[----:B------:R-:W-:Y:S01]  /*6200*/  ISETP.GE.AND P5, PT, R8, R101, PT ;  /* 0x000000650800720c */ /* 0x000fe20003fa6270 */
[----:B------:R-:W1:Y:S01]  /*6210*/  MUFU.TANH R39, R39 ;  /* 0x0000002700277308 */ /* 0x000e620000002400 */
[----:B------:R-:W-:Y:S01]  /*6220*/  LOP3.LUT R8, R20, 0x28, R103, 0xfe, !PT ;  /* 0x0000002814087812 */ /* 0x000fe200078efe67 */
[----:B------:R-:W-:Y:S01]  /*6230*/  FMUL.FTZ R11, R11, UR10 ;  /* 0x0000000a0b0b7c20 */ /* 0x000fe20008410000 */
[----:B------:R-:W-:Y:S01]  /*6240*/  FMUL.FTZ R7, R7, UR10 ;  /* 0x0000000a07077c20 */ /* 0x000fe20008410000 */
[----:B------:R-:W-:Y:S01]  /*6250*/  HMMA.16816.F32 R56, R64, R58, R92 ;  /* 0x0000003a4038723c */ /* 0x000fe2000000185c */
[----:B------:R-:W-:Y:S01]  /*6260*/  FMUL.FTZ R49, R49, UR10 ;  /* 0x0000000a31317c20 */ /* 0x000fe20008410000 */
[----:B------:R-:W-:Y:S01]  /*6270*/  FMUL.FTZ R52, R52, UR10 ;  /* 0x0000000a34347c20 */ /* 0x000fe20008410000 */
[----:B------:R-:W-:Y:S01]  /*6280*/  FMUL.FTZ R51, R51, UR10 ;  /* 0x0000000a33337c20 */ /* 0x000fe20008410000 */
[----:B------:R-:W2:Y:S02]  /*6290*/  MUFU.TANH R120, R26 ;  /* 0x0000001a00787308 */ /* 0x000ea40000002400 */
[C---:B---3--:R-:W-:Y:S06]  /*62a0*/  HMMA.16816.F32 R92, R88.reuse, R60, RZ ;  /* 0x0000003c585c723c */ /* 0x048fec00000018ff */
[----:B------:R-:W-:Y:S01]  /*62b0*/  HMMA.16816.F32 R60, R88, R62, RZ ;  /* 0x0000003e583c723c */ /* 0x000fe200000018ff */
[----:B------:R-:W3:Y:S01]  /*62c0*/  LDSM.16.M88.4 R88, [R133+0x1c00] ;  /* 0x001c00008558783b */ /* 0x000ee20000000200 */
[----:B------:R-:W-:Y:S01]  /*62d0*/  MUFU.TANH R121, R121 ;  /* 0x0000007900797308 */ /* 0x000fe20000002400 */
[----:B-1----:R-:W-:Y:S01]  /*62e0*/  FSEL R33, R39, -INF , !P1 ;  /* 0xff80000027217808 */ /* 0x002fe20004800000 */
[----:B------:R-:W-:-:S04]  /*62f0*/  DEPBAR.LE SB0, 0x0 ;  /* 0x000080000000791a */ /* 0x000fc80000000000 */
[----:B------:R-:W-:Y:S01]  /*6300*/  ISETP.GE.AND P1, PT, R15, R101, PT ;  /* 0x000000650f00720c */ /* 0x000fe20003f26270 */
[----:B------:R-:W-:Y:S01]  /*6310*/  FMUL.FTZ R44, R44, UR10 ;  /* 0x0000000a2c2c7c20 */ /* 0x000fe20008410000 */
[----:B------:R-:W-:Y:S02]  /*6320*/  MUFU.TANH R112, R22 ;  /* 0x0000001600707308 */ /* 0x000fe40000002400 */
[----:B--2---:R-:W-:-:S06]  /*6330*/  FSEL R120, R120, -INF , !P1 ;  /* 0xff80000078787808 */ /* 0x004fcc0004800000 */
[----:B------:R-:W-:Y:S08]  /*6340*/  MUFU.TANH R104, R104 ;  /* 0x0000006800687308 */ /* 0x000ff00000002400 */
[----:B------:R-:W-:Y:S08]  /*6350*/  MUFU.TANH R113, R113 ;  /* 0x0000007100717308 */ /* 0x000ff00000002400 */
[----:B------:R-:W-:Y:S01]  /*6360*/  MUFU.TANH R127, R21 ;  /* 0x00000015007f7308 */ /* 0x000fe20000002400 */
[C---:B---3--:R-:W-:Y:S07]  /*6370*/  HMMA.16816.F32 R92, R64.reuse, R88, R92 ;  /* 0x00000058405c723c */ /* 0x048fee000000185c */
[----:B------:R1:W-:Y:S01]  /*6380*/  MUFU.TANH R109, R5 ;  /* 0x00000005006d7308 */ /* 0x0003e20000002400 */
[----:B------:R-:W-:Y:S07]  /*6390*/  HMMA.16816.F32 R60, R64, R90, R60 ;  /* 0x0000005a403c723c */ /* 0x000fee000000183c */
[----:B------:R-:W-:Y:S01]  /*63a0*/  MUFU.TANH R106, R106 ;  /* 0x0000006a006a7308 */ /* 0x000fe20000002400 */
        /* <DEDUP_REMOVED lines=8> */
[----:B------:R-:W-:Y:S01]  /*6430*/  FMUL.FTZ R35, R29, UR10 ;  /* 0x0000000a1d237c20 */ /* 0x000fe20008410000 */
[----:B------:R-:W-:Y:S01]  /*6440*/  FMUL.FTZ R29, R30, UR10 ;  /* 0x0000000a1e1d7c20 */ /* 0x000fe20008410000 */
[----:B------:R-:W-:Y:S01]  /*6450*/  FMUL.FTZ R28, R31, UR10 ;  /* 0x0000000a1f1c7c20 */ /* 0x000fe20008410000 */
[----:B-1----:R-:W-:-:S03]  /*6460*/  VIADD R5, R18, 0x31 ;  /* 0x0000003112057836 */ /* 0x002fc60000000000 */
[----:B------:R-:W1:Y:S01]  /*6470*/  MUFU.TANH R42, R42 ;  /* 0x0000002a002a7308 */ /* 0x000e620000002400 */
[----:B------:R-:W-:Y:S01]  /*6480*/  FMUL.FTZ R39, R60, UR10 ;  /* 0x0000000a3c277c20 */ /* 0x000fe20008410000 */
[----:B------:R-:W-:-:S06]  /*6490*/  FMUL.FTZ R30, R62, UR10 ;  /* 0x0000000a3e1e7c20 */ /* 0x000fcc0008410000 */
[----:B------:R-:W3:Y:S01]  /*64a0*/  MUFU.TANH R38, R38 ;  /* 0x0000002600267308 */ /* 0x000ee20000002400 */
[----:B--2---:R-:W-:Y:S02]  /*64b0*/  FSEL R19, R64, -INF , !P2 ;  /* 0xff80000040137808 */ /* 0x004fe40005000000 */
[----:B------:R-:W-:-:S04]  /*64c0*/  ISETP.GE.AND P2, PT, R16, R101, PT ;  /* 0x000000651000720c */ /* 0x000fc80003f46270 */
[----:B------:R-:W-:Y:S01]  /*64d0*/  FSEL R16, R43, -INF , !P2 ;  /* 0xff8000002b107808 */ /* 0x000fe20005000000 */
[----:B------:R-:W2:Y:S01]  /*64e0*/  MUFU.TANH R37, R37 ;  /* 0x0000002500257308 */ /* 0x000ea20000002400 */
[----:B-1----:R-:W-:Y:S01]  /*64f0*/  FSEL R17, R42, -INF , !P3 ;  /* 0xff8000002a117808 */ /* 0x002fe20005800000 */
[----:B------:R-:W-:Y:S01]  /*6500*/  FMUL.FTZ R42, R58, UR10 ;  /* 0x0000000a3a2a7c20 */ /* 0x000fe20008410000 */
[CC--:B------:R-:W-:Y:S02]  /*6510*/  ISETP.GE.AND P2, PT, R12.reuse, R102.reuse, PT ;  /* 0x000000660c00720c */ /* 0x0c0fe40003f46270 */
[----:B------:R-:W-:Y:S01]  /*6520*/  ISETP.GE.AND P3, PT, R12, R101, PT ;  /* 0x000000650c00720c */ /* 0x000fe20003f66270 */
[----:B------:R-:W-:Y:S02]  /*6530*/  VIADD R12, R18, 0x9 ;  /* 0x00000009120c7836 */ /* 0x000fe40000000000 */
[----:B------:R-:W1:Y:S01]  /*6540*/  MUFU.TANH R65, R65 ;  /* 0x0000004100417308 */ /* 0x000e620000002400 */
[----:B---3--:R-:W-:Y:S01]  /*6550*/  FSEL R32, R38, -INF , !P5 ;  /* 0xff80000026207808 */ /* 0x008fe20006800000 */
[----:B------:R-:W-:Y:S01]  /*6560*/  FMUL.FTZ R38, R94, UR10 ;  /* 0x0000000a5e267c20 */ /* 0x000fe20008410000 */
[----:B------:R-:W-:-:S04]  /*6570*/  ISETP.GE.AND P5, PT, R8, R102, PT ;  /* 0x000000660800720c */ /* 0x000fc80003fa6270 */
[----:B------:R-:W-:Y:S01]  /*6580*/  FSEL R121, R121, -INF , !P5 ;  /* 0xff80000079797808 */ /* 0x000fe20006800000 */
[----:B------:R-:W3:Y:S01]  /*6590*/  MUFU.TANH R36, R36 ;  /* 0x0000002400247308 */ /* 0x000ee20000002400 */
[----:B--2---:R-:W-:Y:S01]  /*65a0*/  FSEL R25, R37, -INF , !P2 ;  /* 0xff80000025197808 */ /* 0x004fe20005000000 */
[----:B------:R-:W-:Y:S01]  /*65b0*/  FMUL.FTZ R37, R61, UR10 ;  /* 0x0000000a3d257c20 */ /* 0x000fe20008410000 */
[----:B------:R-:W-:Y:S01]  /*65c0*/  ISETP.GE.AND P2, PT, R8, R101, PT ;  /* 0x000000650800720c */ /* 0x000fe20003f46270 */
[----:B------:R-:W-:-:S03]  /*65d0*/  VIADD R8, R18, 0x19 ;  /* 0x0000001912087836 */ /* 0x000fc60000000000 */
[----:B------:R-:W-:Y:S01]  /*65e0*/  FSEL R112, R112, -INF , !P2 ;  /* 0xff80000070707808 */ /* 0x000fe20005000000 */
[----:B------:R-:W2:Y:S01]  /*65f0*/  MUFU.TANH R29, R29 ;  /* 0x0000001d001d7308 */ /* 0x000ea20000002400 */
[----:B-1----:R-:W-:Y:S02]  /*6600*/  FSEL R14, R65, -INF , !P4 ;  /* 0xff800000410e7808 */ /* 0x002fe40006000000 */
[----:B------:R-:W-:-:S05]  /*6610*/  ISETP.GE.AND P4, PT, R12, R102, PT ;  /* 0x000000660c00720c */ /* 0x000fca0003f86270 */
        /* <DEDUP_REMOVED lines=8> */
[-C--:B------:R-:W-:Y:S01]  /*66a0*/  ISETP.GE.AND P3, PT, R8, R102.reuse, PT ;  /* 0x000000660800720c */ /* 0x080fe20003f66270 */
[----:B------:R-:W-:Y:S01]  /*66b0*/  FMUL.FTZ R29, R63, UR10 ;  /* 0x0000000a3f1d7c20 */ /* 0x000fe20008410000 */
[----:B------:R-:W-:-:S03]  /*66c0*/  ISETP.GE.AND P4, PT, R15, R102, PT ;  /* 0x000000660f00720c */ /* 0x000fc60003f86270 */
[----:B------:R-:W2:Y:S01]  /*66d0*/  MUFU.TANH R114, R23 ;  /* 0x0000001700727308 */ /* 0x000ea20000002400 */
[----:B-1----:R-:W-:Y:S02]  /*66e0*/  FSEL R35, R35, -INF , !P3 ;  /* 0xff80000023237808 */ /* 0x002fe40005800000 */
[-C--:B------:R-:W-:Y:S01]  /*66f0*/  ISETP.GE.AND P3, PT, R8, R101.reuse, PT ;  /* 0x000000650800720c */ /* 0x080fe20003f66270 */
[----:B------:R-:W-:Y:S01]  /*6700*/  FMUL.FTZ R8, R56, UR10 ;  /* 0x0000000a38087c20 */ /* 0x000fe20008410000 */
[----:B------:R-:W-:Y:S02]  /*6710*/  FSEL R125, R125, -INF , !P4 ;  /* 0xff8000007d7d7808 */ /* 0x000fe40006000000 */
[----:B------:R-:W-:Y:S01]  /*6720*/  ISETP.GE.AND P4, PT, R4, R101, PT ;  /* 0x000000650400720c */ /* 0x000fe20003f86270 */
[----:B------:R-:W1:Y:S01]  /*6730*/  MUFU.TANH R107, R107 ;  /* 0x0000006b006b7308 */ /* 0x000e620000002400 */
[----:B---3--:R-:W-:Y:S02]  /*6740*/  FSEL R26, R28, -INF , !P3 ;  /* 0xff8000001c1a7808 */ /* 0x008fe40005800000 */
[----:B------:R-:W-:Y:S01]  /*6750*/  ISETP.GE.AND P3, PT, R4, R102, PT ;  /* 0x000000660400720c */ /* 0x000fe20003f66270 */
[----:B------:R-:W-:Y:S01]  /*6760*/  VIADD R4, R18, 0x21 ;  /* 0x0000002112047836 */ /* 0x000fe20000000000 */
[----:B------:R-:W-:-:S02]  /*6770*/  FSEL R110, R110, -INF , !P4 ;  /* 0xff8000006e6e7808 */ /* 0x000fc40006000000 */
[-C--:B------:R-:W-:Y:S01]  /*6780*/  ISETP.GE.AND P4, PT, R5, R102.reuse, PT ;  /* 0x000000660500720c */ /* 0x080fe20003f86270 */
[----:B------:R-:W3:Y:S01]  /*6790*/  MUFU.TANH R108, R108 ;  /* 0x0000006c006c7308 */ /* 0x000ee20000002400 */
[C---:B------:R-:W-:Y:S02]  /*67a0*/  ISETP.GE.AND P1, PT, R4.reuse, R102, PT ;  /* 0x000000660400720c */ /* 0x040fe40003f26270 */
[----:B------:R-:W-:Y:S02]  /*67b0*/  FSEL R111, R111, -INF , !P4 ;  /* 0xff8000006f6f7808 */ /* 0x000fe40006000000 */
[----:B------:R-:W-:Y:S02]  /*67c0*/  FSEL R123, R123, -INF , !P1 ;  /* 0xff8000007b7b7808 */ /* 0x000fe40004800000 */
[----:B------:R-:W-:Y:S01]  /*67d0*/  ISETP.GE.AND P1, PT, R4, R101, PT ;  /* 0x000000650400720c */ /* 0x000fe20003f26270 */
[----:B------:R-:W4:Y:S01]  /*67e0*/  MUFU.TANH R117, R117 ;  /* 0x0000007500757308 */ /* 0x000f220000002400 */
[----:B------:R-:W-:-:S02]  /*67f0*/  LOP3.LUT R4, R20, 0x38, R103, 0xfe, !PT ;  /* 0x0000003814047812 */ /* 0x000fc400078efe67 */
[----:B------:R-:W-:Y:S02]  /*6800*/  FSEL R118, R118, -INF , !P1 ;  /* 0xff80000076767808 */ /* 0x000fe40004800000 */
[CC--:B------:R-:W-:Y:S02]  /*6810*/  ISETP.GE.AND P1, PT, R4.reuse, R102.reuse, PT ;  /* 0x000000660400720c */ /* 0x0c0fe40003f26270 */
[-C--:B------:R-:W-:Y:S01]  /*6820*/  ISETP.GE.AND P5, PT, R4, R101.reuse, PT ;  /* 0x000000650400720c */ /* 0x080fe20003fa6270 */
[----:B------:R-:W-:Y:S01]  /*6830*/  VIADD R4, R18, 0x29 ;  /* 0x0000002912047836 */ /* 0x000fe20000000000 */
[----:B------:R-:W-:Y:S01]  /*6840*/  ISETP.GE.AND P4, PT, R5, R101, PT ;  /* 0x000000650500720c */ /* 0x000fe20003f86270 */
[----:B------:R-:W5:Y:S01]  /*6850*/  MUFU.TANH R90, R10 ;  /* 0x0000000a005a7308 */ /* 0x000f620000002400 */
[----:B------:R-:W-:Y:S02]  /*6860*/  LOP3.LUT R5, R20, 0x48, R103, 0xfe, !PT ;  /* 0x0000004814057812 */ /* 0x000fe400078efe67 */
[----:B------:R-:W-:-:S02]  /*6870*/  ISETP.GE.AND P2, PT, R4, R102, PT ;  /* 0x000000660400720c */ /* 0x000fc40003f46270 */
[----:B------:R-:W-:Y:S02]  /*6880*/  FSEL R104, R104, -INF , !P4 ;  /* 0xff80000068687808 */ /* 0x000fe40006000000 */
[----:B------:R-:W-:Y:S01]  /*6890*/  FSEL R113, R113, -INF , !P1 ;  /* 0xff80000071717808 */ /* 0x000fe20004800000 */
[----:B------:R1:W-:Y:S01]  /*68a0*/  MUFU.TANH R66, R6 ;  /* 0x0000000600427308 */ /* 0x0003e20000002400 */
[C---:B------:R-:W-:Y:S02]  /*68b0*/  ISETP.GE.AND P4, PT, R5.reuse, R102, PT ;  /* 0x000000660500720c */ /* 0x040fe40003f86270 */
[-C--:B------:R-:W-:Y:S01]  /*68c0*/  ISETP.GE.AND P1, PT, R5, R101.reuse, PT ;  /* 0x000000650500720c */ /* 0x080fe20003f26270 */
[----:B------:R-:W-:Y:S01]  /*68d0*/  VIADD R5, R18, 0x39 ;  /* 0x0000003912057836 */ /* 0x000fe20000000000 */
[----:B------:R-:W-:Y:S02]  /*68e0*/  FSEL R127, R127, -INF , !P2 ;  /* 0xff8000007f7f7808 */ /* 0x000fe40005000000 */
[----:B------:R-:W-:Y:S01]  /*68f0*/  ISETP.GE.AND P2, PT, R4, R101, PT ;  /* 0x000000650400720c */ /* 0x000fe20003f46270 */
[----:B------:R-:W-:Y:S01]  /*6900*/  MUFU.TANH R119, R9 ;  /* 0x0000000900777308 */ /* 0x000fe20000002400 */
[----:B------:R-:W-:-:S02]  /*6910*/  LOP3.LUT R4, R20, 0x40, R103, 0xfe, !PT ;  /* 0x0000004014047812 */ /* 0x000fc400078efe67 */
[----:B------:R-:W-:Y:S02]  /*6920*/  FSEL R106, R106, -INF , !P5 ;  /* 0xff8000006a6a7808 */ /* 0x000fe40006800000 */
[-C--:B------:R-:W-:Y:S02]  /*6930*/  ISETP.GE.AND P5, PT, R5, R102.reuse, PT ;  /* 0x000000660500720c */ /* 0x080fe40003fa6270 */
[----:B--2---:R-:W-:Y:S01]  /*6940*/  FSEL R114, R114, -INF , !P2 ;  /* 0xff80000072727808 */ /* 0x004fe20005000000 */
[----:B------:R-:W-:Y:S01]  /*6950*/  MUFU.TANH R64, R11 ;  /* 0x0000000b00407308 */ /* 0x000fe20000002400 */
[----:B-1----:R-:W-:Y:S01]  /*6960*/  FMUL.FTZ R6, R54, UR10 ;  /* 0x0000000a36067c20 */ /* 0x002fe20008410000 */
[----:B------:R-:W-:Y:S01]  /*6970*/  FSEL R107, R107, -INF , !P3 ;  /* 0xff8000006b6b7808 */ /* 0x000fe20005800000 */
[----:B------:R-:W-:Y:S01]  /*6980*/  FMUL.FTZ R54, R55, UR10 ;  /* 0x0000000a37367c20 */ /* 0x000fe20008410000 */
[C---:B------:R-:W-:Y:S02]  /*6990*/  ISETP.GE.AND P2, PT, R4.reuse, R102, PT ;  /* 0x000000660400720c */ /* 0x040fe40003f46270 */
[----:B------:R-:W-:-:S02]  /*69a0*/  ISETP.GE.AND P3, PT, R4, R101, PT ;  /* 0x000000650400720c */ /* 0x000fc40003f66270 */
[----:B------:R-:W1:Y:S01]  /*69b0*/  MUFU.TANH R4, R6 ;  /* 0x0000000600047308 */ /* 0x000e620000002400 */
[----:B------:R-:W-:Y:S02]  /*69c0*/  FSEL R115, R115, -INF , !P5 ;  /* 0xff80000073737808 */ /* 0x000fe40006800000 */
[----:B------:R-:W-:Y:S02]  /*69d0*/  ISETP.GE.AND P5, PT, R5, R101, PT ;  /* 0x000000650500720c */ /* 0x000fe40003fa6270 */
[----:B------:R-:W-:Y:S02]  /*69e0*/  LOP3.LUT R5, R20, 0x50, R103, 0xfe, !PT ;  /* 0x0000005014057812 */ /* 0x000fe400078efe67 */
[----:B---3--:R-:W-:Y:S01]  /*69f0*/  FSEL R108, R108, -INF , !P5 ;  /* 0xff8000006c6c7808 */ /* 0x008fe20006800000 */
[----:B------:R-:W2:Y:S01]  /*6a00*/  MUFU.TANH R105, R105 ;  /* 0x0000006900697308 */ /* 0x000ea20000002400 */
[----:B----4-:R-:W-:Y:S02]  /*6a10*/  FSEL R117, R117, -INF , !P2 ;  /* 0xff80000075757808 */ /* 0x010fe40005000000 */
[----:B------:R-:W-:-:S02]  /*6a20*/  ISETP.GE.AND P5, PT, R5, R102, PT ;  /* 0x000000660500720c */ /* 0x000fc40003fa6270 */
[-C--:B------:R-:W-:Y:S01]  /*6a30*/  ISETP.GE.AND P2, PT, R5, R101.reuse, PT ;  /* 0x000000650500720c */ /* 0x080fe20003f46270 */
[----:B------:R-:W-:Y:S01]  /*6a40*/  VIADD R5, R18, 0x41 ;  /* 0x0000004112057836 */ /* 0x000fe20000000000 */
[----:B-----5:R-:W-:Y:S01]  /*6a50*/  FSEL R90, R90, -INF , !P3 ;  /* 0xff8000005a5a7808 */ /* 0x020fe20005800000 */
[----:B------:R-:W-:Y:S01]  /*6a60*/  MUFU.TANH R65, R53 ;  /* 0x0000003500417308 */ /* 0x000fe20000002400 */
[----:B-1----:R-:W-:Y:S02]  /*6a70*/  FSEL R56, R4, -INF , !P2 ;  /* 0xff80000004387808 */ /* 0x002fe40005000000 */
[----:B------:R-:W-:Y:S02]  /*6a80*/  ISETP.GE.AND P3, PT, R5, R102, PT ;  /* 0x000000660500720c */ /* 0x000fe40003f66270 */
[----:B------:R-:W-:Y:S02]  /*6a90*/  LOP3.LUT R6, R20, 0x58, R103, 0xfe, !PT ;  /* 0x0000005814067812 */ /* 0x000fe400078efe67 */
[----:B------:R-:W-:Y:S01]  /*6aa0*/  FSEL R119, R119, -INF , !P3 ;  /* 0xff80000077777808 */ /* 0x000fe20005800000 */
[----:B------:R-:W-:Y:S01]  /*6ab0*/  MUFU.TANH R54, R54 ;  /* 0x0000003600367308 */ /* 0x000fe20000002400 */
[----:B------:R-:W-:Y:S01]  /*6ac0*/  ISETP.GE.AND P3, PT, R5, R101, PT ;  /* 0x000000650500720c */ /* 0x000fe20003f66270 */
[----:B------:R-:W-:Y:S01]  /*6ad0*/  FMUL.FTZ R5, R45, UR10 ;  /* 0x0000000a2d057c20 */ /* 0x000fe20008410000 */
[----:B--2---:R-:W-:Y:S01]  /*6ae0*/  FSEL R105, R105, -INF , !P4 ;  /* 0xff80000069697808 */ /* 0x004fe20006000000 */
[----:B------:R-:W-:Y:S01]  /*6af0*/  FMUL.FTZ R45, R93, UR10 ;  /* 0x0000000a5d2d7c20 */ /* 0x000fe20008410000 */
[----:B------:R-:W-:-:S02]  /*6b00*/  FSEL R64, R64, -INF , !P3 ;  /* 0xff80000040407808 */ /* 0x000fc40005800000 */
[CC--:B------:R-:W-:Y:S01]  /*6b10*/  ISETP.GE.AND P3, PT, R6.reuse, R102.reuse, PT ;  /* 0x000000660600720c */ /* 0x0c0fe20003f66270 */
[----:B------:R1:W2:Y:S01]  /*6b20*/  MUFU.TANH R67, R48 ;  /* 0x0000003000437308 */ /* 0x0002a20000002400 */
[----:B------:R-:W-:Y:S01]  /*6b30*/  ISETP.GE.AND P4, PT, R6, R101, PT ;  /* 0x000000650600720c */ /* 0x000fe20003f86270 */
[----:B------:R-:W-:Y:S01]  /*6b40*/  VIADD R6, R18, 0x49 ;  /* 0x0000004912067836 */ /* 0x000fe20000000000 */
[----:B------:R-:W-:Y:S02]  /*6b50*/  LOP3.LUT R4, R20, 0x68, R103, 0xfe, !PT ;  /* 0x0000006814047812 */ /* 0x000fe400078efe67 */
[----:B------:R-:W-:Y:S02]  /*6b60*/  FSEL R66, R66, -INF , !P1 ;  /* 0xff80000042427808 */ /* 0x000fe40004800000 */
[----:B------:R-:W-:Y:S01]  /*6b70*/  ISETP.GE.AND P1, PT, R6, R102, PT ;  /* 0x000000660600720c */ /* 0x000fe20003f26270 */
[----:B------:R3:W4:Y:S03]  /*6b80*/  MUFU.TANH R88, R7 ;  /* 0x0000000700587308 */ /* 0x0007260000002400 */
[----:B------:R-:W-:-:S02]  /*6b90*/  FSEL R109, R109, -INF , !P1 ;  /* 0xff8000006d6d7808 */ /* 0x000fc40004800000 */
[-C--:B------:R-:W-:Y:S02]  /*6ba0*/  ISETP.GE.AND P1, PT, R6, R101.reuse, PT ;  /* 0x000000650600720c */ /* 0x080fe40003f26270 */
[----:B------:R-:W-:Y:S01]  /*6bb0*/  LOP3.LUT R6, R20, 0x60, R103, 0xfe, !PT ;  /* 0x0000006014067812 */ /* 0x000fe200078efe67 */
[----:B------:R-:W5:Y:S01]  /*6bc0*/  MUFU.TANH R50, R50 ;  /* 0x0000003200327308 */ /* 0x000f620000002400 */
[----:B-1----:R-:W-:Y:S01]  /*6bd0*/  FMUL.FTZ R48, R46, UR10 ;  /* 0x0000000a2e307c20 */ /* 0x002fe20008410000 */
[----:B--2---:R-:W-:Y:S01]  /*6be0*/  FSEL R67, R67, -INF , !P3 ;  /* 0xff80000043437808 */ /* 0x004fe20005800000 */
[----:B------:R-:W-:Y:S01]  /*6bf0*/  FMUL.FTZ R46, R47, UR10 ;  /* 0x0000000a2f2e7c20 */ /* 0x000fe20008410000 */
[----:B------:R-:W-:Y:S01]  /*6c00*/  ISETP.GE.AND P3, PT, R4, R101, PT ;  /* 0x000000650400720c */ /* 0x000fe20003f66270 */
[----:B------:R-:W-:-:S03]  /*6c10*/  FMUL.FTZ R47, R92, UR10 ;  /* 0x0000000a5c2f7c20 */ /* 0x000fc60008410000 */
[----:B------:R-:W-:Y:S01]  /*6c20*/  MUFU.TANH R89, R49 ;  /* 0x0000003100597308 */ /* 0x000fe20000002400 */
[----:B---3--:R-:W-:Y:S01]  /*6c30*/  VIADD R7, R18, 0x51 ;  /* 0x0000005112077836 */ /* 0x008fe20000000000 */
[----:B----4-:R-:W-:Y:S02]  /*6c40*/  FSEL R88, R88, -INF , !P1 ;  /* 0xff80000058587808 */ /* 0x010fe40004800000 */
[-C--:B------:R-:W-:Y:S02]  /*6c50*/  ISETP.GE.AND P1, PT, R6, R102.reuse, PT ;  /* 0x000000660600720c */ /* 0x080fe40003f26270 */
[----:B------:R-:W-:Y:S02]  /*6c60*/  ISETP.GE.AND P2, PT, R7, R102, PT ;  /* 0x000000660700720c */ /* 0x000fe40003f46270 */
[----:B------:R-:W1:Y:S01]  /*6c70*/  MUFU.TANH R99, R52 ;  /* 0x0000003400637308 */ /* 0x000e620000002400 */
[----:B-----5:R-:W-:Y:S02]  /*6c80*/  FSEL R50, R50, -INF , !P4 ;  /* 0xff80000032327808 */ /* 0x020fe40006000000 */
[----:B------:R-:W-:-:S02]  /*6c90*/  FSEL R65, R65, -INF , !P2 ;  /* 0xff80000041417808 */ /* 0x000fc40005000000 */
[----:B------:R-:W-:-:S03]  /*6ca0*/  ISETP.GE.AND P2, PT, R7, R101, PT ;  /* 0x000000650700720c */ /* 0x000fc60003f46270 */
[----:B------:R2:W3:Y:S01]  /*6cb0*/  MUFU.TANH R52, R51 ;  /* 0x0000003300347308 */ /* 0x0004e20000002400 */
[----:B------:R-:W-:Y:S02]  /*6cc0*/  FSEL R54, R54, -INF , !P2 ;  /* 0xff80000036367808 */ /* 0x000fe40005000000 */
[----:B------:R-:W-:Y:S01]  /*6cd0*/  ISETP.GE.AND P2, PT, R4, R102, PT ;  /* 0x000000660400720c */ /* 0x000fe20003f46270 */
[----:B------:R-:W-:-:S04]  /*6ce0*/  VIADD R4, R18, 0x59 ;  /* 0x0000005912047836 */ /* 0x000fc80000000000 */
[----:B------:R-:W4:Y:S01]  /*6cf0*/  MUFU.TANH R91, R44 ;  /* 0x0000002c005b7308 */ /* 0x000f220000002400 */
[C---:B------:R-:W-:Y:S02]  /*6d00*/  ISETP.GE.AND P4, PT, R4.reuse, R102, PT ;  /* 0x000000660400720c */ /* 0x040fe40003f86270 */
[----:B-1----:R-:W-:Y:S02]  /*6d10*/  FSEL R99, R99, -INF , !P5 ;  /* 0xff80000063637808 */ /* 0x002fe40006800000 */
[----:B------:R-:W-:Y:S02]  /*6d20*/  FSEL R89, R89, -INF , !P4 ;  /* 0xff80000059597808 */ /* 0x000fe40006000000 */
[----:B------:R-:W-:Y:S01]  /*6d30*/  ISETP.GE.AND P4, PT, R4, R101, PT ;  /* 0x000000650400720c */ /* 0x000fe20003f86270 */
[----:B------:R-:W1:Y:S01]  /*6d40*/  MUFU.TANH R48, R48 ;  /* 0x0000003000307308 */ /* 0x000e620000002400 */
[----:B------:R-:W-:Y:S01]  /*6d50*/  LOP3.LUT R4, R20, 0x70, R103, 0xfe, !PT ;  /* 0x0000007014047812 */ /* 0x000fe200078efe67 */
[----:B--2---:R-:W-:Y:S01]  /*6d60*/  FMUL.FTZ R51, R57, UR10 ;  /* 0x0000000a39337c20 */ /* 0x004fe20008410000 */
[----:B---3--:R-:W-:-:S02]  /*6d70*/  FSEL R52, R52, -INF , !P4 ;  /* 0xff80000034347808 */ /* 0x008fc40006000000 */
[----:B------:R-:W-:Y:S02]  /*6d80*/  ISETP.GE.AND P4, PT, R4, R102, PT ;  /* 0x000000660400720c */ /* 0x000fe40003f86270 */
[-C--:B------:R-:W-:Y:S01]  /*6d90*/  ISETP.GE.AND P5, PT, R6, R101.reuse, PT ;  /* 0x000000650600720c */ /* 0x080fe20003fa6270 */
[----:B------:R-:W2:Y:S01]  /*6da0*/  MUFU.TANH R5, R5 ;  /* 0x0000000500057308 */ /* 0x000ea20000002400 */
[----:B----4-:R-:W-:Y:S02]  /*6db0*/  FSEL R91, R91, -INF , !P1 ;  /* 0xff8000005b5b7808 */ /* 0x010fe40004800000 */
[----:B------:R-:W-:Y:S01]  /*6dc0*/  ISETP.GE.AND P1, PT, R4, R101, PT ;  /* 0x000000650400720c */ /* 0x000fe20003f26270 */
[----:B------:R-:W-:Y:S01]  /*6dd0*/  VIADD R4, R18, 0x61 ;  /* 0x0000006112047836 */ /* 0x000fe20000000000 */
[----:B------:R-:W-:-:S03]  /*6de0*/  LOP3.LUT R103, R20, 0x78, R103, 0xfe, !PT ;  /* 0x0000007814677812 */ /* 0x000fc600078efe67 */
[----:B------:R-:W3:Y:S01]  /*6df0*/  MUFU.TANH R42, R42 ;  /* 0x0000002a002a7308 */ /* 0x000ee20000002400 */
[----:B-1----:R-:W-:Y:S02]  /*6e00*/  FSEL R48, R48, -INF , !P5 ;  /* 0xff80000030307808 */ /* 0x002fe40006800000 */
[----:B------:R-:W-:-:S05]  /*6e10*/  ISETP.GE.AND P5, PT, R4, R102, PT ;  /* 0x000000660400720c */ /* 0x000fca0003fa6270 */
[----:B------:R-:W1:Y:S01]  /*6e20*/  MUFU.TANH R51, R51 ;  /* 0x0000003300337308 */ /* 0x000e620000002400 */
[----:B--2---:R-:W-:Y:S02]  /*6e30*/  FSEL R93, R5, -INF , !P5 ;  /* 0xff800000055d7808 */ /* 0x004fe40006800000 */
[----:B------:R-:W-:Y:S01]  /*6e40*/  ISETP.GE.AND P5, PT, R4, R101, PT ;  /* 0x000000650400720c */ /* 0x000fe20003fa6270 */
[----:B------:R-:W-:-:S04]  /*6e50*/  VIADD R4, R18, 0x69 ;  /* 0x0000006912047836 */ /* 0x000fc80000000000 */
[----:B------:R-:W2:Y:S01]  /*6e60*/  MUFU.TANH R40, R40 ;  /* 0x0000002800287308 */ /* 0x000ea20000002400 */
[----:B---3--:R-:W-:Y:S02]  /*6e70*/  FSEL R42, R42, -INF , !P3 ;  /* 0xff8000002a2a7808 */ /* 0x008fe40005800000 */
[----:B------:R-:W-:-:S05]  /*6e80*/  ISETP.GE.AND P3, PT, R4, R102, PT ;  /* 0x000000660400720c */ /* 0x000fca0003f66270 */
[----:B------:R-:W3:Y:S01]  /*6e90*/  MUFU.TANH R47, R47 ;  /* 0x0000002f002f7308 */ /* 0x000ee20000002400 */
[----:B-1----:R-:W-:Y:S02]  /*6ea0*/  FSEL R51, R51, -INF , !P3 ;  /* 0xff80000033337808 */ /* 0x002fe40005800000 */
[----:B------:R-:W-:Y:S01]  /*6eb0*/  ISETP.GE.AND P3, PT, R4, R101, PT ;  /* 0x000000650400720c */ /* 0x000fe20003f66270 */
[----:B------:R-:W-:-:S04]  /*6ec0*/  VIADD R4, R18, 0x71 ;  /* 0x0000007112047836 */ /* 0x000fc80000000000 */
[----:B------:R-:W1:Y:S01]  /*6ed0*/  MUFU.TANH R38, R38 ;  /* 0x0000002600267308 */ /* 0x000e620000002400 */
[----:B--2---:R-:W-:Y:S02]  /*6ee0*/  FSEL R40, R40, -INF , !P3 ;  /* 0xff80000028287808 */ /* 0x004fe40005800000 */
[----:B------:R-:W-:-:S05]  /*6ef0*/  ISETP.GE.AND P3, PT, R4, R102, PT ;  /* 0x000000660400720c */ /* 0x000fca0003f66270 */
[----:B------:R-:W2:Y:S01]  /*6f00*/  MUFU.TANH R46, R46 ;  /* 0x0000002e002e7308 */ /* 0x000ea20000002400 */
[----:B---3--:R-:W-:Y:S02]  /*6f10*/  FSEL R47, R47, -INF , !P4 ;  /* 0xff8000002f2f7808 */ /* 0x008fe40006000000 */
[----:B------:R-:W-:Y:S01]  /*6f20*/  ISETP.GE.AND P4, PT, R4, R101, PT ;  /* 0x000000650400720c */ /* 0x000fe20003f86270 */
[----:B------:R-:W-:-:S04]  /*6f30*/  VIADD R4, R18, 0x79 ;  /* 0x0000007912047836 */ /* 0x000fc80000000000 */
[----:B------:R-:W3:Y:S01]  /*6f40*/  MUFU.TANH R6, R8 ;  /* 0x0000000800067308 */ /* 0x000ee20000002400 */
[----:B-1----:R-:W-:Y:S02]  /*6f50*/  FSEL R38, R38, -INF , !P1 ;  /* 0xff80000026267808 */ /* 0x002fe40004800000 */
[----:B------:R-:W-:-:S04]  /*6f60*/  ISETP.GE.AND P1, PT, R18, R102, PT ;  /* 0x000000661200720c */ /* 0x000fc80003f26270 */
[----:B------:R-:W-:Y:S01]  /*6f70*/  FSEL R3, R3, -INF , !P1 ;  /* 0xff80000003037808 */ /* 0x000fe20004800000 */
[----:B------:R-:W1:Y:S01]  /*6f80*/  MUFU.TANH R45, R45 ;  /* 0x0000002d002d7308 */ /* 0x000e620000002400 */
[----:B--2---:R-:W-:Y:S02]  /*6f90*/  FSEL R46, R46, -INF , !P5 ;  /* 0xff8000002e2e7808 */ /* 0x004fe40006800000 */
[----:B------:R-:W-:Y:S02]  /*6fa0*/  ISETP.GE.AND P5, PT, R103, R102, PT ;  /* 0x000000666700720c */ /* 0x000fe40003fa6270 */
[----:B------:R-:W-:-:S03]  /*6fb0*/  ISETP.GE.AND P1, PT, R4, R101, PT ;  /* 0x000000650400720c */ /* 0x000fc60003f26270 */
[----:B------:R-:W2:Y:S01]  /*6fc0*/  MUFU.TANH R36, R36 ;  /* 0x0000002400247308 */ /* 0x000ea20000002400 */
[----:B---3--:R-:W-:Y:S02]  /*6fd0*/  FSEL R95, R6, -INF , !P2 ;  /* 0xff800000065f7808 */ /* 0x008fe40005000000 */
[----:B------:R-:W-:-:S05]  /*6fe0*/  ISETP.GE.AND P2, PT, R103, R101, PT ;  /* 0x000000656700720c */ /* 0x000fca0003f46270 */
[----:B------:R-:W3:Y:S01]  /*6ff0*/  MUFU.TANH R41, R41 ;  /* 0x0000002900297308 */ /* 0x000ee20000002400 */
[----:B-1----:R-:W-:Y:S01]  /*7000*/  FSEL R45, R45, -INF , !P3 ;  /* 0xff8000002d2d7808 */ /* 0x002fe20005800000 */
[----:B------:R-:W-:Y:S01]  /*7010*/  BAR.SYNC.DEFER_BLOCKING 0x0 ;  /* 0x0000000000007b1d */ /* 0x000fe20000010000 */
[----:B------:R-:W-:-:S05]  /*7020*/  ISETP.GE.AND P3, PT, R18, R101, PT ;  /* 0x000000651200720c */ /* 0x000fca0003f66270 */
[----:B------:R-:W1:Y:S01]  /*7030*/  MUFU.TANH R39, R39 ;  /* 0x0000002700277308 */ /* 0x000e620000002400 */
[----:B--2---:R-:W-:Y:S02]  /*7040*/  FSEL R36, R36, -INF , !P4 ;  /* 0xff80000024247808 */ /* 0x004fe40006000000 */
[----:B------:R-:W-:-:S05]  /*7050*/  ISETP.GE.AND P4, PT, R4, R102, PT ;  /* 0x000000660400720c */ /* 0x000fca0003f86270 */
[----:B------:R-:W2:Y:S01]  /*7060*/  MUFU.TANH R37, R37 ;  /* 0x0000002500257308 */ /* 0x000ea20000002400 */
[----:B---3--:R-:W-:-:S07]  /*7070*/  FSEL R4, R41, -INF , !P3 ;  /* 0xff80000029047808 */ /* 0x008fce0005800000 */
        /* <DEDUP_REMOVED lines=9> */
[----:B------:R-:W-:Y:S01]  /*7110*/  IMAD.MOV.U32 R8, RZ, RZ, RZ ;  /* 0x000000ffff087224 */ /* 0x000fe200078e00ff */
[----:B------:R-:W-:Y:S01]  /*7120*/  IADD3 R18, R20, -0x80, RZ ;  /* 0xffffff8014127810 */ /* 0x000fe20007ffe0ff */
        /* <DEDUP_REMOVED lines=56> */
.L_x_4317:
[----:B------:R-:W-:-:S04]  /*74b0*/  LEA R6, -R84, RZ, 0x7 ;  /* 0x000000ff54067211 */ /* 0x000fc800078e39ff */
[----:B------:R-:W-:-:S07]  /*74c0*/  SHF.R.S32.HI R7, RZ, 0x1f, R6 ;  /* 0x0000001fff077819 */ /* 0x000fce0000011406 */
.L_x_4318:
        /* <DEDUP_REMOVED lines=20> */
.L_x_4316:
        /* <DEDUP_REMOVED lines=93> */
[--C-:B------:R-:W-:Y:S01]  /*7be0*/  FFMA.FTZ R43, R12, UR6, -R31.reuse ;  /* 0x000000060c2b7c23 */ /* 0x100fe2000801081f */
[--C-:B------:R-:W-:Y:S01]  /*7bf0*/  FFMA.FTZ R14, R14, UR6, -R31.reuse ;  /* 0x000000060e0e7c23 */ /* 0x100fe2000801081f */
[----:B------:R-:W-:Y:S01]  /*7c00*/  FMUL.FTZ R0, R0, UR6 ;  /* 0x0000000600007c20 */ /* 0x000fe20008410000 */
[----:B------:R-:W1:Y:S01]  /*7c10*/  MUFU.EX2 R57, R57 ;  /* 0x0000003900397308 */ /* 0x000e620000000800 */
        /* <DEDUP_REMOVED lines=28> */
[----:B------:R-:W-:-:S03]  /*7de0*/  FFMA.FTZ R30, R30, UR6, -R31 ;  /* 0x000000061e1e7c23 */ /* 0x000fc6000801081f */
[----:B------:R-:W1:Y:S01]  /*7df0*/  MUFU.EX2 R53, R53 ;  /* 0x0000003500357308 */ /* 0x000e620000000800 */
[----:B----4-:R-:W-:-:S07]  /*7e00*/  F2FP.F16.F32.PACK_AB R22, R41, R58 ;  /* 0x0000003a2916723e */ /* 0x010fce00000000ff */
[----:B------:R-:W-:Y:S08]  /*7e10*/  MUFU.EX2 R2, R14 ;  /* 0x0000000e00027308 */ /* 0x000ff00000000800 */
[----:B------:R-:W4:Y:S01]  /*7e20*/  MUFU.EX2 R116, R116 ;  /* 0x0000007400747308 */ /* 0x000f220000000800 */
[----:B-1----:R-:W-:-:S07]  /*7e30*/  F2FP.F16.F32.PACK_AB R21, R53, R102 ;  /* 0x000000663515723e */ /* 0x002fce00000000ff */
[----:B------:R1:W5:Y:S08]  /*7e40*/  MUFU.EX2 R103, R0 ;  /* 0x0000000000677308 */ /* 0x0003700000000800 */
[----:B------:R-:W3:Y:S01]  /*7e50*/  MUFU.EX2 R43, R43 ;  /* 0x0000002b002b7308 */ /* 0x000ee20000000800 */
        /* <DEDUP_REMOVED lines=8> */
[----:B-1----:R-:W-:Y:S01]  /*7ee0*/  FFMA.FTZ R0, R35, UR6, -R44 ;  /* 0x0000000623007c23 */ /* 0x002fe2000801082c */
[-C--:B-----5:R-:W-:Y:S01]  /*7ef0*/  FMUL.FTZ R6, R82, R103.reuse ;  /* 0x0000006752067220 */ /* 0x0a0fe20000410000 */
[----:B------:R-:W1:Y:S01]  /*7f00*/  LDSM.16.MT88.4 R32, [R132+0x3400] ;  /* 0x003400008420783b */ /* 0x000e620000004200 */
[-C--:B------:R-:W-:Y:S01]  /*7f10*/  FMUL.FTZ R7, R83, R103.reuse ;  /* 0x0000006753077220 */ /* 0x080fe20000410000 */
[-C--:B------:R-:W-:Y:S01]  /*7f20*/  FMUL.FTZ R78, R78, R103.reuse ;  /* 0x000000674e4e7220 */ /* 0x080fe20000410000 */
[-C--:B------:R-:W-:Y:S01]  /*7f30*/  FMUL.FTZ R79, R79, R103.reuse ;  /* 0x000000674f4f7220 */ /* 0x080fe20000410000 */
[-C--:B------:R-:W-:Y:S01]  /*7f40*/  FMUL.FTZ R14, R74, R103.reuse ;  /* 0x000000674a0e7220 */ /* 0x080fe20000410000 */
[----:B------:R-:W4:Y:S01]  /*7f50*/  MUFU.EX2 R55, R55 ;  /* 0x0000003700377308 */ /* 0x000f220000000800 */
[----:B---3--:R-:W-:Y:S01]  /*7f60*/  F2FP.F16.F32.PACK_AB R23, R43, R2 ;  /* 0x000000022b17723e */ /* 0x008fe200000000ff */
[-C--:B------:R-:W-:Y:S01]  /*7f70*/  FMUL.FTZ R15, R75, R103.reuse ;  /* 0x000000674b0f7220 */ /* 0x080fe20000410000 */
[-C--:B------:R-:W-:Y:S01]  /*7f80*/  FMUL.FTZ R69, R69, R116.reuse ;  /* 0x0000007445457220 */ /* 0x080fe20000410000 */
[-C--:B------:R-:W-:Y:S01]  /*7f90*/  FMUL.FTZ R70, R70, R103.reuse ;  /* 0x0000006746467220 */ /* 0x080fe20000410000 */
[----:B------:R-:W-:Y:S01]  /*7fa0*/  FMUL.FTZ R71, R71, R103 ;  /* 0x0000006747477220 */ /* 0x000fe20000410000 */
[----:B------:R-:W-:-:S02]  /*7fb0*/  FFMA.FTZ R116, R154, R116, R101 ;  /* 0x000000749a747223 */ /* 0x000fc40000010065 */
[C---:B------:R-:W-:Y:S01]  /*7fc0*/  HMMA.16816.F32 R4, R20.reuse, R8, R4 ;  /* 0x000000081404723c */ /* 0x040fe20000001804 */
[----:B------:R-:W-:Y:S05]  /*7fd0*/  MUFU.EX2 R49, R49 ;  /* 0x0000003100317308 */ /* 0x000fea0000000800 */
[----:B------:R-:W-:Y:S01]  /*7fe0*/  HMMA.16816.F32 R8, R20, R10, R76 ;  /* 0x0000000a1408723c */ /* 0x000fe2000000184c */
[----:B------:R-:W-:Y:S02]  /*7ff0*/  LDSM.16.MT88.4 R76, [R132+0x3c00] ;  /* 0x003c0000844c783b */ /* 0x000fe40000004200 */
[----:B------:R-:W3:Y:S01]  /*8000*/  MUFU.EX2 R0, R0 ;  /* 0x0000000000007308 */ /* 0x000ee20000000800 */
[----:B----4-:R-:W-:-:S02]  /*8010*/  F2FP.F16.F32.PACK_AB R24, R55, R84 ;  /* 0x000000543718723e */ /* 0x010fc400000000ff */
[C---:B--2---:R-:W-:Y:S05]  /*8020*/  HMMA.16816.F32 R12, R20.reuse, R16, R12 ;  /* 0x00000010140c723c */ /* 0x044fea000000180c */
[----:B------:R-:W-:Y:S01]  /*8030*/  MUFU.EX2 R60, R60 ;  /* 0x0000003c003c7308 */ /* 0x000fe20000000800 */
[----:B------:R-:W-:Y:S01]  /*8040*/  HMMA.16816.F32 R16, R20, R18, R68 ;  /* 0x000000121410723c */ /* 0x000fe20000001844 */
[----:B------:R-:W2:Y:S06]  /*8050*/  LDSM.16.MT88.4 R20, [R86+0x3400] ;  /* 0x003400005614783b */ /* 0x000eac0000004200 */
[----:B------:R-:W4:Y:S01]  /*8060*/  MUFU.EX2 R61, R61 ;  /* 0x0000003d003d7308 */ /* 0x000f220000000800 */
[----:B---3--:R-:W-:-:S07]  /*8070*/  F2FP.F16.F32.PACK_AB R26, R0, R49 ;  /* 0x00000031001a723e */ /* 0x008fce00000000ff */
[----:B------:R-:W-:Y:S08]  /*8080*/  MUFU.EX2 R62, R62 ;  /* 0x0000003e003e7308 */ /* 0x000ff00000000800 */
[----:B------:R-:W3:Y:S01]  /*8090*/  MUFU.EX2 R59, R59 ;  /* 0x0000003b003b7308 */ /* 0x000ee20000000800 */
[----:B----4-:R-:W-:-:S07]  /*80a0*/  F2FP.F16.F32.PACK_AB R25, R61, R60 ;  /* 0x0000003c3d19723e */ /* 0x010fce00000000ff */
[----:B------:R-:W-:Y:S08]  /*80b0*/  MUFU.EX2 R96, R96 ;  /* 0x0000006000607308 */ /* 0x000ff00000000800 */
[----:B------:R-:W4:Y:S01]  /*80c0*/  MUFU.EX2 R85, R85 ;  /* 0x0000005500557308 */ /* 0x000f220000000800 */
[----:B---3--:R-:W-:-:S07]  /*80d0*/  F2FP.F16.F32.PACK_AB R27, R59, R62 ;  /* 0x0000003e3b1b723e */ /* 0x008fce00000000ff */
        /* <DEDUP_REMOVED lines=14> */
[----:B-----5:R-:W-:-:S07]  /*81c0*/  F2FP.F16.F32.PACK_AB R25, R97, R94 ;  /* 0x0000005e6119723e */ /* 0x020fce00000000ff */
[----:B------:R-:W-:Y:S08]  /*81d0*/  MUFU.EX2 R90, R90 ;  /* 0x0000005a005a7308 */ /* 0x000ff00000000800 */
[----:B------:R-:W-:Y:S01]  /*81e0*/  MUFU.EX2 R65, R65 ;  /* 0x0000004100417308 */ /* 0x000fe20000000800 */
[----:B---3--:R-:W-:-:S07]  /*81f0*/  F2FP.F16.F32.PACK_AB R27, R87, R100 ;  /* 0x00000064571b723e */ /* 0x008fce00000000ff */
[C---:B-1----:R-:W-:Y:S01]  /*8200*/  HMMA.16816.F32 R8, R24.reuse, R34, R8 ;  /* 0x000000221808723c */ /* 0x042fe20000001808 */
[----:B------:R-:W-:Y:S05]  /*8210*/  MUFU.EX2 R54, R54 ;  /* 0x0000003600367308 */ /* 0x000fea0000000800 */
[C---:B------:R-:W-:Y:S01]  /*8220*/  HMMA.16816.F32 R4, R24.reuse, R32, R4 ;  /* 0x000000201804723c */ /* 0x040fe20000001804 */
[--C-:B------:R-:W-:Y:S01]  /*8230*/  FFMA.FTZ R34, R111, UR6, -R44.reuse ;  /* 0x000000066f227c23 */ /* 0x100fe2000801082c */
        /* <DEDUP_REMOVED lines=8> */
[----:B--2---:R-:W-:Y:S01]  /*82c0*/  HMMA.16816.F32 R12, R24, R20, R12 ;  /* 0x00000014180c723c */ /* 0x004fe2000000180c */
[----:B------:R-:W-:Y:S01]  /*82d0*/  FFMA.FTZ R108, R153, R103, R102 ;  /* 0x00000067996c7223 */ /* 0x000fe20000010066 */
[----:B------:R-:W-:Y:S01]  /*82e0*/  FFMA.FTZ R106, R99, UR6, -R44 ;  /* 0x00000006636a7c23 */ /* 0x000fe2000801082c */
[----:B------:R-:W-:-:S03]  /*82f0*/  FFMA.FTZ R153, R29, UR6, -R31 ;  /* 0x000000061d997c23 */ /* 0x000fc6000801081f */
[----:B------:R-:W-:Y:S01]  /*8300*/  HMMA.16816.F32 R16, R24, R22, R16 ;  /* 0x000000161810723c */ /* 0x000fe20000001810 */
[----:B------:R-:W1:Y:S01]  /*8310*/  MUFU.EX2 R34, R34 ;  /* 0x0000002200227308 */ /* 0x000e620000000800 */
[--C-:B------:R-:W-:Y:S01]  /*8320*/  FFMA.FTZ R21, R117, UR6, -R44.reuse ;  /* 0x0000000675157c23 */ /* 0x100fe2000801082c */
[----:B------:R-:W-:-:S04]  /*8330*/  FFMA.FTZ R20, R119, UR6, -R44 ;  /* 0x0000000677147c23 */ /* 0x000fc8000801082c */
[--C-:B------:R-:W-:Y:S01]  /*8340*/  FFMA.FTZ R26, R67, UR6, -R44.reuse ;  /* 0x00000006431a7c23 */ /* 0x100fe2000801082c */
[--C-:B------:R-:W-:Y:S01]  /*8350*/  FFMA.FTZ R27, R89, UR6, -R44.reuse ;  /* 0x00000006591b7c23 */ /* 0x100fe2000801082c */
[----:B------:R-:W-:Y:S01]  /*8360*/  MUFU.EX2 R32, R32 ;  /* 0x0000002000207308 */ /* 0x000fe20000000800 */
[--C-:B------:R-:W-:Y:S01]  /*8370*/  FFMA.FTZ R67, R64, UR6, -R31.reuse ;  /* 0x0000000640437c23 */ /* 0x100fe2000801081f */
[--C-:B------:R-:W-:Y:S01]  /*8380*/  FFMA.FTZ R23, R105, UR6, -R44.reuse ;  /* 0x0000000669177c23 */ /* 0x100fe2000801082c */
[--C-:B------:R-:W-:Y:S01]  /*8390*/  FFMA.FTZ R89, R66, UR6, -R31.reuse ;  /* 0x0000000642597c23 */ /* 0x100fe2000801081f */
[----:B------:R-:W-:Y:S01]  /*83a0*/  FFMA.FTZ R64, R88, UR6, -R31 ;  /* 0x0000000658407c23 */ /* 0x000fe2000801081f */
[--C-:B------:R-:W-:Y:S01]  /*83b0*/  FFMA.FTZ R24, R91, UR6, -R44.reuse ;  /* 0x000000065b187c23 */ /* 0x100fe2000801082c */
[--C-:B------:R-:W-:Y:S01]  /*83c0*/  FFMA.FTZ R25, R93, UR6, -R44.reuse ;  /* 0x000000065d197c23 */ /* 0x100fe2000801082c */
[----:B------:R-:W-:Y:S01]  /*83d0*/  FFMA.FTZ R22, R95, UR6, -R44 ;  /* 0x000000065f167c23 */ /* 0x000fe2000801082c */
[----:B------:R-:W2:Y:S01]  /*83e0*/  MUFU.EX2 R33, R33 ;  /* 0x0000002100217308 */ /* 0x000ea20000000800 */
[----:B-1----:R-:W-:-:S07]  /*83f0*/  F2FP.F16.F32.PACK_AB R68, R34, R35 ;  /* 0x000000232244723e */ /* 0x002fce00000000ff */
[----:B------:R-:W-:Y:S08]  /*8400*/  MUFU.EX2 R111, R111 ;  /* 0x0000006f006f7308 */ /* 0x000ff00000000800 */
        /* <DEDUP_REMOVED lines=13> */
[----:B------:R-:W-:Y:S08]  /*84e0*/  MUFU.EX2 R102, R109 ;  /* 0x0000006d00667308 */ /* 0x000ff00000000800 */
[----:B------:R-:W4:Y:S08]  /*84f0*/  MUFU.EX2 R67, R67 ;  /* 0x0000004300437308 */ /* 0x000f300000000800 */
[----:B------:R-:W-:Y:S08]  /*8500*/  MUFU.EX2 R89, R89 ;  /* 0x0000005900597308 */ /* 0x000ff00000000800 */
[----:B------:R-:W5:Y:S01]  /*8510*/  MUFU.EX2 R64, R64 ;  /* 0x0000004000407308 */ /* 0x000f620000000800 */
[C---:B--2---:R-:W-:Y:S01]  /*8520*/  HMMA.16816.F32 R72, R68.reuse, R4, R12 ;  /* 0x000000044448723c */ /* 0x044fe2000000180c */
[----:B------:R-:W2:Y:S06]  /*8530*/  LDSM.16.MT88.4 R12, [R132+0x4000] ;  /* 0x00400000840c783b */ /* 0x000eac0000004200 */
[----:B------:R-:W2:Y:S01]  /*8540*/  MUFU.EX2 R106, R106 ;  /* 0x0000006a006a7308 */ /* 0x000ea20000000800 */
[----:B------:R-:W-:Y:S01]  /*8550*/  HMMA.16816.F32 R68, R68, R6, R16 ;  /* 0x000000064444723c */ /* 0x000fe20000001810 */
[----:B------:R-:W2:Y:S01]  /*8560*/  LDSM.16.MT88.4 R16, [R132+0x4400] ;  /* 0x004400008410783b */ /* 0x000ea20000004200 */
[----:B------:R-:W-:Y:S01]  /*8570*/  FADD.FTZ R5, R57, R116 ;  /* 0x0000007439057221 */ /* 0x000fe20000010000 */
[----:B-1----:R-:W-:Y:S01]  /*8580*/  F2FP.F16.F32.PACK_AB R4, R20, R21 ;  /* 0x000000151404723e */ /* 0x002fe200000000ff */
[----:B------:R-:W-:Y:S01]  /*8590*/  FADD.FTZ R57, R53, R108 ;  /* 0x0000006c35397221 */ /* 0x000fe20000010000 */
[----:B------:R-:W-:Y:S01]  /*85a0*/  FFMA.FTZ R53, R52, UR6, -R31 ;  /* 0x0000000634357c23 */ /* 0x000fe2000801081f */
[----:B------:R-:W-:Y:S01]  /*85b0*/  FADD.FTZ R66, R58, R5 ;  /* 0x000000053a427221 */ /* 0x000fe20000010000 */
[----:B----4-:R-:W-:Y:S01]  /*85c0*/  F2FP.F16.F32.PACK_AB R5, R67, R90 ;  /* 0x0000005a4305723e */ /* 0x010fe200000000ff */
[----:B------:R-:W-:Y:S01]  /*85d0*/  FFMA.FTZ R58, R45, UR6, -R44 ;  /* 0x000000062d3a7c23 */ /* 0x000fe2000801082c */
[----:B------:R-:W-:Y:S01]  /*85e0*/  F2FP.F16.F32.PACK_AB R6, R102, R23 ;  /* 0x000000176606723e */ /* 0x000fe200000000ff */
[----:B------:R-:W-:Y:S01]  /*85f0*/  FFMA.FTZ R45, R56, UR6, -R31 ;  /* 0x00000006382d7c23 */ /* 0x000fe2000801081f */
[----:B-----5:R-:W-:Y:S01]  /*8600*/  F2FP.F16.F32.PACK_AB R7, R64, R89 ;  /* 0x000000594007723e */ /* 0x020fe200000000ff */
[----:B------:R-:W-:Y:S01]  /*8610*/  MUFU.EX2 R26, R26 ;  /* 0x0000001a001a7308 */ /* 0x000fe20000000800 */
[----:B------:R-:W-:Y:S01]  /*8620*/  FADD.FTZ R52, R2, R57 ;  /* 0x0000003902347221 */ /* 0x000fe20000010000 */
[----:B------:R-:W-:-:S03]  /*8630*/  FADD.FTZ R41, R41, R66 ;  /* 0x0000004229297221 */ /* 0x000fc60000010000 */
[----:B------:R-:W-:Y:S01]  /*8640*/  FADD.FTZ R43, R43, R52 ;  /* 0x000000342b2b7221 */ /* 0x000fe20000010000 */
[C---:B---3--:R-:W-:Y:S01]  /*8650*/  HMMA.16816.F32 R72, R4.reuse, R8, R72 ;  /* 0x000000080448723c */ /* 0x048fe20000001848 */
[----:B------:R-:W-:Y:S01]  /*8660*/  FADD.FTZ R84, R84, R41 ;  /* 0x0000002954547221 */ /* 0x000fe20000010000 */
[----:B------:R-:W-:Y:S01]  /*8670*/  MUFU.EX2 R27, R27 ;  /* 0x0000001b001b7308 */ /* 0x000fe20000000800 */
[----:B------:R-:W-:Y:S01]  /*8680*/  FADD.FTZ R60, R60, R43 ;  /* 0x0000002b3c3c7221 */ /* 0x000fe20000010000 */
[--C-:B------:R-:W-:Y:S01]  /*8690*/  FFMA.FTZ R41, R42, UR6, -R31.reuse ;  /* 0x000000062a297c23 */ /* 0x100fe2000801081f */
[----:B------:R-:W-:Y:S01]  /*86a0*/  FADD.FTZ R84, R55, R84 ;  /* 0x0000005437547221 */ /* 0x000fe20000010000 */
[----:B------:R-:W-:Y:S01]  /*86b0*/  HMMA.16816.F32 R68, R4, R10, R68 ;  /* 0x0000000a0444723c */ /* 0x000fe20000001844 */
[----:B------:R-:W-:Y:S01]  /*86c0*/  FFMA.FTZ R8, R39, UR6, -R44 ;  /* 0x0000000627087c23 */ /* 0x000fe2000801082c */
[----:B------:R-:W-:Y:S01]  /*86d0*/  FADD.FTZ R61, R61, R60 ;  /* 0x0000003c3d3d7221 */ /* 0x000fe20000010000 */
[----:B------:R-:W-:Y:S01]  /*86e0*/  FADD.FTZ R49, R49, R84 ;  /* 0x0000005431317221 */ /* 0x000fe20000010000 */
[----:B------:R-:W1:Y:S01]  /*86f0*/  MUFU.EX2 R45, R45 ;  /* 0x0000002d002d7308 */ /* 0x000e620000000800 */
[----:B------:R-:W-:Y:S01]  /*8700*/  FFMA.FTZ R39, R48, UR6, -R31 ;  /* 0x0000000630277c23 */ /* 0x000fe2000801081f */
[----:B------:R-:W-:Y:S01]  /*8710*/  FADD.FTZ R62, R62, R61 ;  /* 0x0000003d3e3e7221 */ /* 0x000fe20000010000 */
[----:B------:R-:W-:-:S03]  /*8720*/  FADD.FTZ R49, R0, R49 ;  /* 0x0000003100317221 */ /* 0x000fc60000010000 */
[----:B------:R-:W-:Y:S01]  /*8730*/  FADD.FTZ R59, R59, R62 ;  /* 0x0000003e3b3b7221 */ /* 0x000fe20000010000 */
[----:B--2---:R-:W-:Y:S01]  /*8740*/  HMMA.16816.F32 R80, R4, R12, R80 ;  /* 0x0000000c0450723c */ /* 0x004fe20000001850 */
[----:B------:R-:W-:Y:S01]  /*8750*/  MUFU.EX2 R50, R50 ;  /* 0x0000003200327308 */ /* 0x000fe20000000800 */
[----:B------:R-:W-:Y:S01]  /*8760*/  FADD.FTZ R96, R96, R49 ;  /* 0x0000003160607221 */ /* 0x000fe20000010000 */
[----:B------:R-:W-:-:S03]  /*8770*/  FADD.FTZ R94, R94, R59 ;  /* 0x0000003b5e5e7221 */ /* 0x000fc60000010000 */
[----:B------:R-:W-:Y:S01]  /*8780*/  HMMA.16816.F32 R76, R4, R14, R76 ;  /* 0x0000000e044c723c */ /* 0x000fe2000000184c */
[----:B------:R-:W2:Y:S01]  /*8790*/  LDSM.16.MT88.4 R12, [R86+0x4400] ;  /* 0x00440000560c783b */ /* 0x000ea20000004200 */
[----:B------:R-:W-:Y:S01]  /*87a0*/  FADD.FTZ R85, R85, R96 ;  /* 0x0000006055557221 */ /* 0x000fe20000010000 */
[----:B------:R-:W3:Y:S01]  /*87b0*/  MUFU.EX2 R53, R53 ;  /* 0x0000003500357308 */ /* 0x000ee20000000800 */
[----:B------:R-:W-:Y:S02]  /*87c0*/  FADD.FTZ R97, R97, R94 ;  /* 0x0000005e61617221 */ /* 0x000fe40000010000 */
[----:B------:R-:W-:Y:S01]  /*87d0*/  FADD.FTZ R92, R92, R85 ;  /* 0x000000555c5c7221 */ /* 0x000fe20000010000 */
[----:B------:R-:W-:Y:S01]  /*87e0*/  F2FP.F16.F32.PACK_AB R4, R65, R106 ;  /* 0x0000006a4104723e */ /* 0x000fe200000000ff */
[----:B------:R-:W-:Y:S01]  /*87f0*/  FADD.FTZ R100, R100, R97 ;  /* 0x0000006164647221 */ /* 0x000fe20000010000 */
[----:B-1----:R-:W-:Y:S01]  /*8800*/  F2FP.F16.F32.PACK_AB R5, R54, R45 ;  /* 0x0000002d3605723e */ /* 0x002fe200000000ff */
[----:B------:R-:W-:Y:S01]  /*8810*/  FADD.FTZ R92, R63, R92 ;  /* 0x0000005c3f5c7221 */ /* 0x000fe20000010000 */
[----:B------:R1:W-:Y:S01]  /*8820*/  MUFU.EX2 R2, R8 ;  /* 0x0000000800027308 */ /* 0x0003e20000000800 */
[----:B------:R-:W-:Y:S01]  /*8830*/  F2FP.F16.F32.PACK_AB R6, R27, R26 ;  /* 0x0000001a1b06723e */ /* 0x000fe200000000ff */
[----:B------:R-:W-:Y:S01]  /*8840*/  FADD.FTZ R100, R87, R100 ;  /* 0x0000006457647221 */ /* 0x000fe20000010000 */
[----:B------:R-:W-:-:S03]  /*8850*/  FADD.FTZ R43, R35, R92 ;  /* 0x0000005c232b7221 */ /* 0x000fc60000010000 */
[----:B------:R-:W-:Y:S01]  /*8860*/  FADD.FTZ R49, R111, R100 ;  /* 0x000000646f317221 */ /* 0x000fe20000010000 */
[----:B------:R-:W-:Y:S01]  /*8870*/  FADD.FTZ R43, R34, R43 ;  /* 0x0000002b222b7221 */ /* 0x000fe20000010000 */
[----:B------:R-:W-:Y:S01]  /*8880*/  MUFU.EX2 R24, R24 ;  /* 0x0000001800187308 */ /* 0x000fe20000000800 */
[----:B---3--:R-:W-:Y:S01]  /*8890*/  F2FP.F16.F32.PACK_AB R7, R53, R50 ;  /* 0x000000323507723e */ /* 0x008fe200000000ff */
[----:B------:R-:W-:-:S04]  /*88a0*/  FADD.FTZ R49, R110, R49 ;  /* 0x000000316e317221 */ /* 0x000fc80000010000 */
[----:B------:R-:W-:Y:S02]  /*88b0*/  FADD.FTZ R104, R104, R49 ;  /* 0x0000003168687221 */ /* 0x000fe40000010000 */
[----:B------:R-:W3:Y:S01]  /*88c0*/  MUFU.EX2 R25, R25 ;  /* 0x0000001900197308 */ /* 0x000ee20000000800 */
[----:B-1----:R-:W1:Y:S01]  /*88d0*/  LDSM.16.MT88.4 R8, [R132+0x4800] ;  /* 0x004800008408783b */ /* 0x002e620000004200 */
[----:B------:R-:W-:Y:S01]  /*88e0*/  HMMA.16816.F32 R80, R4, R16, R80 ;  /* 0x000000100450723c */ /* 0x000fe20000001850 */
[----:B------:R-:W-:-:S04]  /*88f0*/  FADD.FTZ R107, R107, R104 ;  /* 0x000000686b6b7221 */ /* 0x000fc80000010000 */
[----:B------:R-:W-:Y:S01]  /*8900*/  FADD.FTZ R90, R90, R107 ;  /* 0x0000006b5a5a7221 */ /* 0x000fe20000010000 */
[----:B------:R-:W-:Y:S01]  /*8910*/  MUFU.EX2 R22, R22 ;  /* 0x0000001600167308 */ /* 0x000fe20000000800 */
[----:B------:R-:W-:Y:S01]  /*8920*/  HMMA.16816.F32 R76, R4, R18, R76 ;  /* 0x00000012044c723c */ /* 0x000fe2000000184c */
[----:B------:R-:W4:Y:S01]  /*8930*/  LDSM.16.MT88.4 R16, [R86+0x4800] ;  /* 0x004800005610783b */ /* 0x000f220000004200 */
[----:B------:R-:W-:-:S04]  /*8940*/  FADD.FTZ R90, R67, R90 ;  /* 0x0000005a435a7221 */ /* 0x000fc80000010000 */
[----:B--2---:R-:W-:Y:S01]  /*8950*/  HMMA.16816.F32 R72, R4, R12, R72 ;  /* 0x0000000c0448723c */ /* 0x004fe20000001848 */
[----:B------:R-:W2:Y:S01]  /*8960*/  MUFU.EX2 R51, R51 ;  /* 0x0000003300337308 */ /* 0x000ea20000000800 */
[----:B------:R-:W-:-:S04]  /*8970*/  FADD.FTZ R89, R89, R90 ;  /* 0x0000005a59597221 */ /* 0x000fc80000010000 */
[----:B------:R-:W-:Y:S01]  /*8980*/  HMMA.16816.F32 R68, R4, R14, R68 ;  /* 0x0000000e0444723c */ /* 0x000fe20000001844 */
[----:B------:R-:W5:Y:S01]  /*8990*/  LDSM.16.MT88.4 R12, [R132+0x4c00] ;  /* 0x004c0000840c783b */ /* 0x000f620000004200 */
[----:B------:R-:W-:Y:S01]  /*89a0*/  FADD.FTZ R64, R64, R89 ;  /* 0x0000005940407221 */ /* 0x000fe20000010000 */
[----:B------:R-:W-:Y:S04]  /*89b0*/  MUFU.EX2 R39, R39 ;  /* 0x0000002700277308 */ /* 0x000fe80000000800 */
[----:B---3--:R-:W-:-:S04]  /*89c0*/  F2FP.F16.F32.PACK_AB R4, R25, R24 ;  /* 0x000000181904723e */ /* 0x008fc800000000ff */
[----:B------:R-:W3:Y:S01]  /*89d0*/  MUFU.EX2 R46, R46 ;  /* 0x0000002e002e7308 */ /* 0x000ee20000000800 */
[----:B--2---:R-:W-:-:S07]  /*89e0*/  F2FP.F16.F32.PACK_AB R6, R51, R22 ;  /* 0x000000163306723e */ /* 0x004fce00000000ff */
[----:B------:R-:W-:Y:S08]  /*89f0*/  MUFU.EX2 R41, R41 ;  /* 0x0000002900297308 */ /* 0x000ff00000000800 */
[----:B------:R-:W2:Y:S01]  /*8a00*/  MUFU.EX2 R0, R40 ;  /* 0x0000002800007308 */ /* 0x000ea20000000800 */
[----:B---3--:R-:W-:-:S07]  /*8a10*/  F2FP.F16.F32.PACK_AB R5, R46, R39 ;  /* 0x000000272e05723e */ /* 0x008fce00000000ff */
[----:B------:R-:W-:Y:S08]  /*8a20*/  MUFU.EX2 R47, R47 ;  /* 0x0000002f002f7308 */ /* 0x000ff00000000800 */
[----:B------:R-:W3:Y:S01]  /*8a30*/  MUFU.EX2 R58, R58 ;  /* 0x0000003a003a7308 */ /* 0x000ee20000000800 */
[----:B--2---:R-:W-:Y:S01]  /*8a40*/  F2FP.F16.F32.PACK_AB R7, R0, R41 ;  /* 0x000000290007723e */ /* 0x004fe200000000ff */
[--C-:B------:R-:W-:Y:S01]  /*8a50*/  FFMA.FTZ R40, R38, UR6, -R31.reuse ;  /* 0x0000000626287c23 */ /* 0x100fe2000801081f */
[----:B------:R-:W-:-:S05]  /*8a60*/  FFMA.FTZ R38, R36, UR6, -R31 ;  /* 0x0000000624267c23 */ /* 0x000fca000801081f */
[C---:B-1----:R-:W-:Y:S01]  /*8a70*/  HMMA.16816.F32 R80, R4.reuse, R8, R80 ;  /* 0x000000080450723c */ /* 0x042fe20000001850 */
[----:B------:R-:W1:Y:S05]  /*8a80*/  MUFU.EX2 R37, R37 ;  /* 0x0000002500257308 */ /* 0x000e6a0000000800 */
[C---:B------:R-:W-:Y:S01]  /*8a90*/  HMMA.16816.F32 R76, R4.reuse, R10, R76 ;  /* 0x0000000a044c723c */ /* 0x040fe2000000184c */
[----:B------:R-:W-:Y:S02]  /*8aa0*/  FADD.FTZ R8, R32, R43 ;  /* 0x0000002b20087221 */ /* 0x000fe40000010000 */
[----:B------:R-:W-:Y:S02]  /*8ab0*/  MUFU.EX2 R36, R40 ;  /* 0x0000002800247308 */ /* 0x000fe40000000800 */
[----:B------:R-:W-:Y:S01]  /*8ac0*/  FADD.FTZ R8, R33, R8 ;  /* 0x0000000821087221 */ /* 0x000fe20000010000 */
[----:B----4-:R-:W-:Y:S03]  /*8ad0*/  HMMA.16816.F32 R72, R4, R16, R72 ;  /* 0x000000100448723c */ /* 0x010fe60000001848 */
[----:B------:R-:W-:-:S02]  /*8ae0*/  FADD.FTZ R21, R21, R8 ;  /* 0x0000000815157221 */ /* 0x000fc40000010000 */
[----:B------:R-:W2:Y:S01]  /*8af0*/  LDSM.16.MT88.4 R8, [R86+0x4c00] ;  /* 0x004c00005608783b */ /* 0x000ea20000004200 */
[----:B------:R-:W4:Y:S01]  /*8b00*/  MUFU.EX2 R35, R38 ;  /* 0x0000002600237308 */ /* 0x000f220000000800 */
[----:B------:R-:W-:Y:S01]  /*8b10*/  FADD.FTZ R20, R20, R21 ;  /* 0x0000001514147221 */ /* 0x000fe20000010000 */
[----:B------:R-:W-:Y:S03]  /*8b20*/  HMMA.16816.F32 R68, R4, R18, R68 ;  /* 0x000000120444723c */ /* 0x000fe60000001844 */
[----:B------:R-:W-:-:S03]  /*8b30*/  FADD.FTZ R17, R23, R20 ;  /* 0x0000001417117221 */ /* 0x000fc60000010000 */
[----:B------:R-:W-:Y:S01]  /*8b40*/  MUFU.EX2 R30, R30 ;  /* 0x0000001e001e7308 */ /* 0x000fe20000000800 */
[----:B------:R-:W-:Y:S01]  /*8b50*/  FADD.FTZ R17, R102, R17 ;  /* 0x0000001166117221 */ /* 0x000fe20000010000 */
[----:B---3--:R-:W-:Y:S02]  /*8b60*/  F2FP.F16.F32.PACK_AB R4, R58, R47 ;  /* 0x0000002f3a04723e */ /* 0x008fe400000000ff */
[----:B-1----:R-:W-:Y:S01]  /*8b70*/  F2FP.F16.F32.PACK_AB R6, R37, R2 ;  /* 0x000000022506723e */ /* 0x002fe200000000ff */
[----:B------:R-:W-:Y:S01]  /*8b80*/  FADD.FTZ R106, R106, R17 ;  /* 0x000000116a6a7221 */ /* 0x000fe20000010000 */
[----:B------:R-:W-:Y:S02]  /*8b90*/  FADD.FTZ R17, R45, R64 ;  /* 0x000000402d117221 */ /* 0x000fe40000010000 */
[----:B------:R-:W1:Y:S01]  /*8ba0*/  MUFU.EX2 R153, R153 ;  /* 0x0000009900997308 */ /* 0x000e620000000800 */
[----:B----4-:R-:W-:Y:S01]  /*8bb0*/  F2FP.F16.F32.PACK_AB R5, R35, R36 ;  /* 0x000000242305723e */ /* 0x010fe200000000ff */
[----:B------:R-:W-:Y:S01]  /*8bc0*/  FADD.FTZ R65, R65, R106 ;  /* 0x0000006a41417221 */ /* 0x000fe20000010000 */
[----:B------:R-:W-:-:S03]  /*8bd0*/  FADD.FTZ R17, R54, R17 ;  /* 0x0000001136117221 */ /* 0x000fc60000010000 */
[----:B------:R-:W-:-:S04]  /*8be0*/  FADD.FTZ R26, R26, R65 ;  /* 0x000000411a1a7221 */ /* 0x000fc80000010000 */
[----:B------:R-:W-:-:S04]  /*8bf0*/  FADD.FTZ R27, R27, R26 ;  /* 0x0000001a1b1b7221 */ /* 0x000fc80000010000 */
[----:B------:R-:W-:Y:S01]  /*8c00*/  FADD.FTZ R24, R24, R27 ;  /* 0x0000001b18187221 */ /* 0x000fe20000010000 */
[----:B-1----:R-:W-:-:S03]  /*8c10*/  F2FP.F16.F32.PACK_AB R7, R153, R30 ;  /* 0x0000001e9907723e */ /* 0x002fc600000000ff */
[----:B------:R-:W-:-:S04]  /*8c20*/  FADD.FTZ R25, R25, R24 ;  /* 0x0000001819197221 */ /* 0x000fc80000010000 */
[C---:B-----5:R-:W-:Y:S06]  /*8c30*/  HMMA.16816.F32 R80, R4.reuse, R12, R80 ;  /* 0x0000000c0450723c */ /* 0x060fec0000001850 */
[----:B--2---:R-:W-:Y:S01]  /*8c40*/  HMMA.16816.F32 R72, R4, R8, R72 ;  /* 0x000000080448723c */ /* 0x004fe20000001848 */
        /* <DEDUP_REMOVED lines=17> */
[----:B------:R-:W-:-:S04]  /*8d60*/  FADD.FTZ R35, R35, R36 ;  /* 0x0000002423237221 */ /* 0x000fc80000010000 */
[----:B------:R-:W-:-:S04]  /*8d70*/  FADD.FTZ R30, R30, R35 ;  /* 0x000000231e1e7221 */ /* 0x000fc80000010000 */
[----:B------:R-:W-:-:S07]  /*8d80*/  FADD.FTZ R153, R153, R30 ;  /* 0x0000001e99997221 */ /* 0x000fce0000010000 */
.L_x_4313:
        /* <DEDUP_REMOVED lines=15> */
.L_x_4323:
        /* <DEDUP_REMOVED lines=66> */
.L_x_4320:
        /* <DEDUP_REMOVED lines=18> */
[----:B------:R-:W2:Y:S08]  /*93c0*/  LDSM.16.M88.4 R92, [R134+0x1000] ;  /* 0x00100000865c783b */ /* 0x000eb00000000200 */
        /* <DEDUP_REMOVED lines=11> */
[----:B------:R-:W-:Y:S05]  /*9480*/  LDSM.16.M88.4 R92, [R133+0x800] ;  /* 0x00080000855c783b */ /* 0x000fea0000000200 */
        /* <DEDUP_REMOVED lines=37> */
[----:B---3--:R-:W-:Y:S01]  /*96e0*/  FMUL.FTZ R156, R9, UR12 ;  /* 0x0000000c099c7c20 */ /* 0x008fe20008410000 */
[----:B------:R-:W-:Y:S01]  /*96f0*/  FMUL.FTZ R159, R13, UR12 ;  /* 0x0000000c0d9f7c20 */ /* 0x000fe20008410000 */
[----:B------:R-:W-:Y:S06]  /*9700*/  FMUL.FTZ R160, R12, UR12 ;  /* 0x0000000c0ca07c20 */ /* 0x000fec0008410000 */
        /* <DEDUP_REMOVED lines=38> */
[----:B--2---:R-:W-:Y:S01]  /*9970*/  FMUL.FTZ R158, R30, UR12 ;  /* 0x0000000c1e9e7c20 */ /* 0x004fe20008410000 */
[----:B------:R-:W-:Y:S08]  /*9980*/  FMUL.FTZ R164, R55, UR12 ;  /* 0x0000000c37a47c20 */ /* 0x000ff00008410000 */
[----:B------:R2:W2:Y:S01]  /*9990*/  MUFU.TANH R19, R159 ;  /* 0x0000009f00137308 */ /* 0x0004a20000002400 */
[----:B-1----:R-:W-:Y:S01]  /*99a0*/  FMUL.FTZ R157, R32, UR12 ;  /* 0x0000000c209d7c20 */ /* 0x002fe20008410000 */
[----:B------:R-:W-:Y:S01]  /*99b0*/  FMUL.FTZ R162, R56, UR12 ;  /* 0x0000000c38a27c20 */ /* 0x000fe20008410000 */
[C---:B-----5:R-:W-:Y:S03]  /*99c0*/  HMMA.16816.F32 R60, R124.reuse, R88, R60 ;  /* 0x000000587c3c723c */ /* 0x060fe6000000183c */
[----:B------:R-:W-:Y:S04]  /*99d0*/  FMUL.FTZ R165, R59, UR12 ;  /* 0x0000000c3ba57c20 */ /* 0x000fe80008410000 */
[----:B------:R1:W1:Y:S01]  /*99e0*/  MUFU.TANH R15, R2 ;  /* 0x00000002000f7308 */ /* 0x0002620000002400 */
[----:B---3--:R-:W-:Y:S01]  /*99f0*/  FMUL.FTZ R155, R33, UR12 ;  /* 0x0000000c219b7c20 */ /* 0x008fe20008410000 */
[----:B------:R-:W-:Y:S08]  /*9a00*/  HMMA.16816.F32 R64, R124, R90, R64 ;  /* 0x0000005a7c40723c */ /* 0x000ff00000001840 */
[----:B------:R3:W3:Y:S03]  /*9a10*/  MUFU.TANH R10, R0 ;  /* 0x00000000000a7308 */ /* 0x0006e60000002400 */
[----:B--2---:R-:W-:Y:S07]  /*9a20*/  FMUL.FTZ R159, R29, UR12 ;  /* 0x0000000c1d9f7c20 */ /* 0x004fee0008410000 */
[----:B------:R2:W2:Y:S01]  /*9a30*/  MUFU.TANH R14, R156 ;  /* 0x0000009c000e7308 */ /* 0x0004a20000002400 */
[----:B-1----:R-:W-:Y:S01]  /*9a40*/  FMUL.FTZ R2, R27, UR12 ;  /* 0x0000000c1b027c20 */ /* 0x002fe20008410000 */
[----:B------:R-:W-:Y:S01]  /*9a50*/  FMUL.FTZ R163, R61, UR12 ;  /* 0x0000000c3da37c20 */ /* 0x000fe20008410000 */
[----:B------:R-:W-:Y:S07]  /*9a60*/  FMUL.FTZ R161, R62, UR12 ;  /* 0x0000000c3ea17c20 */ /* 0x000fee0008410000 */
        /* <DEDUP_REMOVED lines=57> */
[----:B------:R-:W3:Y:S01]  /*9e00*/  MUFU.TANH R164, R164 ;  /* 0x000000a400a47308 */ /* 0x000ee20000002400 */
[----:B--2---:R-:W-:Y:S09]  /*9e10*/  FMUL.FTZ R2, R54, UR12 ;  /* 0x0000000c36027c20 */ /* 0x004ff20008410000 */
[----:B------:R2:W2:Y:S01]  /*9e20*/  MUFU.TANH R103, R2 ;  /* 0x0000000200677308 */ /* 0x0004a20000002400 */
[----:B-1----:R-:W-:Y:S09]  /*9e30*/  FMUL.FTZ R0, R66, UR12 ;  /* 0x0000000c42007c20 */ /* 0x002ff20008410000 */
        /* <DEDUP_REMOVED lines=16> */
[----:B------:R-:W-:Y:S01]  /*9f40*/  MOV R7, UR7 ;  /* 0x0000000700077c02 */ /* 0x000fe20008000f00 */
[----:B------:R-:W-:Y:S06]  /*9f50*/  @!P6 BRA `(.L_x_4322) ;  /* 0x0000000000f8e947 */ /* 0x000fec0003800000 */
[----:B-1----:R-:W1:Y:S01]  /*9f60*/  LDC R0, c[0x0][0x380] ;  /* 0x0000e000ff007b82 */ /* 0x002e620000000800 */
        /* <DEDUP_REMOVED lines=61> */
.L_x_4322:
        /* <DEDUP_REMOVED lines=16> */
.L_x_4321:
        /* <DEDUP_REMOVED lines=84> */
[----:B------:R-:W1:Y:S01]  /*a980*/  MUFU.EX2 R21, R21 ;  /* 0x0000001500157308 */ /* 0x000e620000000800 */
[--C-:B------:R-:W-:Y:S01]  /*a990*/  FFMA.FTZ R53, R34, UR4, -R56.reuse ;  /* 0x0000000422357c23 */ /* 0x100fe20008010838 */
[--C-:B------:R-:W-:Y:S01]  /*a9a0*/  FFMA.FTZ R48, R38, UR4, -R56.reuse ;  /* 0x0000000426307c23 */ /* 0x100fe20008010838 */
[--C-:B------:R-:W-:Y:S01]  /*a9b0*/  FFMA.FTZ R55, R37, UR4, -R56.reuse ;  /* 0x0000000425377c23 */ /* 0x100fe20008010838 */
[----:B------:R-:W-:Y:S01]  /*a9c0*/  FSEL R22, R22, RZ, P0 ;  /* 0x000000ff16167208 */ /* 0x000fe20000000000 */
[--C-:B------:R-:W-:Y:S01]  /*a9d0*/  FFMA.FTZ R36, R99, UR4, -R56.reuse ;  /* 0x0000000463247c23 */ /* 0x100fe20008010838 */
[--C-:B------:R-:W-:Y:S01]  /*a9e0*/  FFMA.FTZ R41, R115, UR4, -R56.reuse ;  /* 0x0000000473297c23 */ /* 0x100fe20008010838 */
[----:B------:R-:W-:Y:S03]  /*a9f0*/  FFMA.FTZ R88, R26, UR4, -R56 ;  /* 0x000000041a587c23 */ /* 0x000fe60008010838 */
[----:B------:R-:W-:Y:S01]  /*aa00*/  MUFU.EX2 R59, R59 ;  /* 0x0000003b003b7308 */ /* 0x000fe20000000800 */
[--C-:B------:R-:W-:Y:S01]  /*aa10*/  FFMA.FTZ R63, R30, UR4, -R22.reuse ;  /* 0x000000041e3f7c23 */ /* 0x100fe20008010816 */
[--C-:B------:R-:W-:Y:S01]  /*aa20*/  FFMA.FTZ R62, R33, UR4, -R22.reuse ;  /* 0x00000004213e7c23 */ /* 0x100fe20008010816 */
[----:B------:R-:W2:Y:S01]  /*aa30*/  LDSM.16.MT88.4 R28, [R132+0x3000] ;  /* 0x00300000841c783b */ /* 0x000ea20000004200 */
[--C-:B------:R-:W-:Y:S01]  /*aa40*/  FFMA.FTZ R52, R35, UR4, -R22.reuse ;  /* 0x0000000423347c23 */ /* 0x100fe20008010816 */
[--C-:B------:R-:W-:Y:S01]  /*aa50*/  FFMA.FTZ R50, R39, UR4, -R22.reuse ;  /* 0x0000000427327c23 */ /* 0x100fe20008010816 */
[--C-:B------:R-:W-:Y:S01]  /*aa60*/  FFMA.FTZ R40, R105, UR4, -R22.reuse ;  /* 0x0000000469287c23 */ /* 0x100fe20008010816 */
[----:B------:R-:W-:Y:S03]  /*aa70*/  FFMA.FTZ R92, R25, UR4, -R22 ;  /* 0x00000004195c7c23 */ /* 0x000fe60008010816 */
[----:B------:R-:W3:Y:S01]  /*aa80*/  MUFU.EX2 R36, R36 ;  /* 0x0000002400247308 */ /* 0x000ee20000000800 */
[C---:B-1----:R-:W-:Y:S01]  /*aa90*/  FMUL.FTZ R8, R21.reuse, R76 ;  /* 0x0000004c15087220 */ /* 0x042fe20000410000 */
[----:B------:R-:W-:Y:S01]  /*aaa0*/  FMUL.FTZ R5, R21, R81 ;  /* 0x0000005115057220 */ /* 0x000fe20000410000 */
[----:B------:R-:W1:Y:S01]  /*aab0*/  LDSM.16.MT88.4 R32, [R86+0x3000] ;  /* 0x003000005620783b */ /* 0x000e620000004200 */
[--C-:B------:R-:W-:Y:S01]  /*aac0*/  FFMA.FTZ R45, R98, UR4, -R56.reuse ;  /* 0x00000004622d7c23 */ /* 0x100fe20008010838 */
[--C-:B------:R-:W-:Y:S01]  /*aad0*/  FFMA.FTZ R105, R11, UR4, -R56.reuse ;  /* 0x000000040b697c23 */ /* 0x100fe20008010838 */
[----:B------:R-:W-:Y:S01]  /*aae0*/  FFMA.FTZ R93, R10, UR4, -R56 ;  /* 0x000000040a5d7c23 */ /* 0x000fe20008010838 */
[----:B------:R-:W-:Y:S03]  /*aaf0*/  FFMA.FTZ R47, R106, UR4, -R22 ;  /* 0x000000046a2f7c23 */ /* 0x000fe60008010816 */
[----:B------:R-:W-:Y:S01]  /*ab00*/  MUFU.EX2 R40, R40 ;  /* 0x0000002800287308 */ /* 0x000fe20000000800 */
[C---:B------:R-:W-:Y:S01]  /*ab10*/  FMUL.FTZ R12, R21.reuse, R72 ;  /* 0x00000048150c7220 */ /* 0x040fe20000410000 */
[C---:B------:R-:W-:Y:S01]  /*ab20*/  FMUL.FTZ R16, R21.reuse, R68 ;  /* 0x0000004415107220 */ /* 0x040fe20000410000 */
[----:B------:R-:W-:Y:S01]  /*ab30*/  FMUL.FTZ R20, R4, UR4 ;  /* 0x0000000404147c20 */ /* 0x000fe20008410000 */
[----:B------:R-:W-:Y:S01]  /*ab40*/  FMUL.FTZ R4, R21, R80 ;  /* 0x0000005015047220 */ /* 0x000fe20000410000 */
[----:B------:R-:W-:Y:S01]  /*ab50*/  FFMA.FTZ R42, R97, UR4, -R56 ;  /* 0x00000004612a7c23 */ /* 0x000fe20008010838 */
[----:B------:R-:W-:Y:S01]  /*ab60*/  FFMA.FTZ R43, R101, UR4, -R22 ;  /* 0x00000004652b7c23 */ /* 0x000fe20008010816 */
[----:B------:R-:W-:Y:S03]  /*ab70*/  FFMA.FTZ R44, R117, UR4, -R56 ;  /* 0x00000004752c7c23 */ /* 0x000fe60008010838 */
[----:B------:R-:W-:Y:S01]  /*ab80*/  MUFU.EX2 R41, R41 ;  /* 0x0000002900297308 */ /* 0x000fe20000000800 */
[--C-:B------:R-:W-:Y:S01]  /*ab90*/  FFMA.FTZ R95, R131, UR4, -R22.reuse ;  /* 0x00000004835f7c23 */ /* 0x100fe20008010816 */
[----:B------:R-:W-:Y:S01]  /*aba0*/  FFMA.FTZ R90, R27, UR4, -R22 ;  /* 0x000000041b5a7c23 */ /* 0x000fe20008010816 */
[--C-:B------:R-:W-:Y:S01]  /*abb0*/  FFMA.FTZ R98, R102, UR4, -R56.reuse ;  /* 0x0000000466627c23 */ /* 0x100fe20008010838 */
[----:B------:R-:W-:Y:S01]  /*abc0*/  FFMA.FTZ R102, R9, UR4, -R56 ;  /* 0x0000000409667c23 */ /* 0x000fe20008010838 */
[----:B------:R-:W-:Y:S01]  /*abd0*/  FMUL.FTZ R9, R21, R77 ;  /* 0x0000004d15097220 */ /* 0x000fe20000410000 */
[--C-:B------:R-:W-:Y:S01]  /*abe0*/  FFMA.FTZ R99, R15, UR4, -R22.reuse ;  /* 0x000000040f637c23 */ /* 0x100fe20008010816 */
[----:B------:R-:W-:Y:S03]  /*abf0*/  FFMA.FTZ R94, R13, UR4, -R22 ;  /* 0x000000040d5e7c23 */ /* 0x000fe60008010816 */
[----:B------:R-:W4:Y:S01]  /*ac00*/  MUFU.EX2 R20, R20 ;  /* 0x0000001400147308 */ /* 0x000f220000000800 */
[----:B------:R-:W-:Y:S01]  /*ac10*/  FMUL.FTZ R13, R21, R73 ;  /* 0x00000049150d7220 */ /* 0x000fe20000410000 */
[----:B------:R-:W-:Y:S01]  /*ac20*/  FFMA.FTZ R96, R14, UR4, -R56 ;  /* 0x000000040e607c23 */ /* 0x000fe20008010838 */
[----:B------:R-:W-:Y:S01]  /*ac30*/  FFMA.FTZ R106, R114, UR4, -R22 ;  /* 0x00000004726a7c23 */ /* 0x000fe20008010816 */
[--C-:B------:R-:W-:Y:S01]  /*ac40*/  FFMA.FTZ R100, R19, UR4, -R56.reuse ;  /* 0x0000000413647c23 */ /* 0x100fe20008010838 */
[----:B------:R-:W-:Y:S01]  /*ac50*/  FFMA.FTZ R97, R17, UR4, -R56 ;  /* 0x0000000411617c23 */ /* 0x000fe20008010838 */
[C---:B------:R-:W-:Y:S01]  /*ac60*/  FMUL.FTZ R17, R21.reuse, R69 ;  /* 0x0000004515117220 */ /* 0x040fe20000410000 */
[----:B---3--:R-:W-:Y:S03]  /*ac70*/  FFMA.FTZ R69, R21, R154, R36 ;  /* 0x0000009a15457223 */ /* 0x008fe60000010024 */
[----:B------:R-:W3:Y:S01]  /*ac80*/  MUFU.EX2 R42, R42 ;  /* 0x0000002a002a7308 */ /* 0x000ee20000000800 */
[--C-:B------:R-:W-:Y:S01]  /*ac90*/  FFMA.FTZ R51, R18, UR4, -R22.reuse ;  /* 0x0000000412337c23 */ /* 0x100fe20008010816 */
[----:B------:R-:W-:Y:S01]  /*aca0*/  FFMA.FTZ R91, R23, UR4, -R22 ;  /* 0x00000004175b7c23 */ /* 0x000fe20008010816 */
[----:B------:R-:W-:Y:S01]  /*acb0*/  FFMA.FTZ R60, R118, UR4, -R56 ;  /* 0x00000004763c7c23 */ /* 0x000fe20008010838 */
[--C-:B------:R-:W-:Y:S01]  /*acc0*/  FFMA.FTZ R68, R129, UR4, -R22.reuse ;  /* 0x0000000481447c23 */ /* 0x100fe20008010816 */
[----:B------:R-:W-:Y:S01]  /*acd0*/  FFMA.FTZ R67, R123, UR4, -R22 ;  /* 0x000000047b437c23 */ /* 0x000fe20008010816 */
[--C-:B------:R-:W-:Y:S01]  /*ace0*/  FFMA.FTZ R64, R110, UR4, -R56.reuse ;  /* 0x000000046e407c23 */ /* 0x100fe20008010838 */
[----:B------:R-:W-:Y:S03]  /*acf0*/  FFMA.FTZ R61, R121, UR4, -R56 ;  /* 0x00000004793d7c23 */ /* 0x000fe60008010838 */
[----:B------:R-:W5:Y:S01]  /*ad00*/  MUFU.EX2 R43, R43 ;  /* 0x0000002b002b7308 */ /* 0x000f620000000800 */
[C---:B----4-:R-:W-:Y:S01]  /*ad10*/  FMUL.FTZ R10, R20.reuse, R78 ;  /* 0x0000004e140a7220 */ /* 0x050fe20000410000 */
[C---:B------:R-:W-:Y:S01]  /*ad20*/  FMUL.FTZ R11, R20.reuse, R79 ;  /* 0x0000004f140b7220 */ /* 0x040fe20000410000 */
[C---:B------:R-:W-:Y:S01]  /*ad30*/  FMUL.FTZ R6, R20.reuse, R82 ;  /* 0x0000005214067220 */ /* 0x040fe20000410000 */
[----:B------:R-:W-:Y:S01]  /*ad40*/  LDSM.16.MT88.4 R76, [R132+0x4c00] ;  /* 0x004c0000844c783b */ /* 0x000fe20000004200 */
[C---:B------:R-:W-:Y:S01]  /*ad50*/  FMUL.FTZ R7, R20.reuse, R83 ;  /* 0x0000005314077220 */ /* 0x040fe20000410000 */
[C---:B------:R-:W-:Y:S01]  /*ad60*/  FMUL.FTZ R14, R20.reuse, R74 ;  /* 0x0000004a140e7220 */ /* 0x040fe20000410000 */
[----:B------:R-:W-:Y:S03]  /*ad70*/  FMUL.FTZ R15, R20, R75 ;  /* 0x0000004b140f7220 */ /* 0x000fe60000410000 */
[----:B------:R-:W4:Y:S01]  /*ad80*/  MUFU.EX2 R44, R44 ;  /* 0x0000002c002c7308 */ /* 0x000f220000000800 */
[C---:B---3--:R-:W-:Y:S01]  /*ad90*/  F2FP.F16.F32.PACK_AB R24, R42.reuse, R36 ;  /* 0x000000242a18723e */ /* 0x048fe200000000ff */
[----:B------:R-:W-:Y:S01]  /*ada0*/  FADD.FTZ R42, R42, R69 ;  /* 0x000000452a2a7221 */ /* 0x000fe20000010000 */
[C---:B------:R-:W-:Y:S01]  /*adb0*/  FMUL.FTZ R18, R20.reuse, R70 ;  /* 0x0000004614127220 */ /* 0x040fe20000410000 */
[----:B------:R-:W-:Y:S01]  /*adc0*/  LDSM.16.MT88.4 R36, [R86+0x3800] ;  /* 0x003800005624783b */ /* 0x000fe20000004200 */
[----:B------:R-:W-:Y:S01]  /*add0*/  FMUL.FTZ R19, R20, R71 ;  /* 0x0000004714137220 */ /* 0x000fe20000410000 */
[----:B------:R-:W-:Y:S01]  /*ade0*/  FADD.FTZ R71, R41, R42 ;  /* 0x0000002a29477221 */ /* 0x000fe20000010000 */
[--C-:B------:R-:W-:Y:S03]  /*adf0*/  FFMA.FTZ R66, R113, UR4, -R22.reuse ;  /* 0x0000000471427c23 */ /* 0x100fe60008010816 */
[----:B------:R-:W-:Y:S01]  /*ae00*/  MUFU.EX2 R95, R95 ;  /* 0x0000005f005f7308 */ /* 0x000fe20000000800 */
[----:B-----5:R-:W-:Y:S01]  /*ae10*/  F2FP.F16.F32.PACK_AB R25, R40, R43 ;  /* 0x0000002b2819723e */ /* 0x020fe200000000ff */
[----:B------:R-:W-:Y:S01]  /*ae20*/  FFMA.FTZ R43, R20, R153, R43 ;  /* 0x00000099142b7223 */ /* 0x000fe2000001002b */
[--C-:B------:R-:W-:Y:S01]  /*ae30*/  FFMA.FTZ R65, R111, UR4, -R22.reuse ;  /* 0x000000046f417c23 */ /* 0x100fe20008010816 */
[--C-:B------:R-:W-:Y:S01]  /*ae40*/  FFMA.FTZ R46, R119, UR4, -R22.reuse ;  /* 0x00000004772e7c23 */ /* 0x100fe20008010816 */
[--C-:B------:R-:W-:Y:S01]  /*ae50*/  FFMA.FTZ R104, R130, UR4, -R22.reuse ;  /* 0x0000000482687c23 */ /* 0x100fe20008010816 */
[----:B------:R-:W-:Y:S01]  /*ae60*/  FADD.FTZ R69, R40, R43 ;  /* 0x0000002b28457221 */ /* 0x000fe20000010000 */
[----:B------:R-:W-:Y:S03]  /*ae70*/  FFMA.FTZ R101, R122, UR4, -R22 ;  /* 0x000000047a657c23 */ /* 0x000fe60008010816 */
[----:B------:R-:W3:Y:S01]  /*ae80*/  MUFU.EX2 R45, R45 ;  /* 0x0000002d002d7308 */ /* 0x000ee20000000800 */
[C---:B----4-:R-:W-:Y:S01]  /*ae90*/  F2FP.F16.F32.PACK_AB R26, R44.reuse, R41 ;  /* 0x000000292c1a723e */ /* 0x050fe200000000ff */
[----:B------:R-:W-:Y:S01]  /*aea0*/  FADD.FTZ R44, R44, R71 ;  /* 0x000000472c2c7221 */ /* 0x000fe20000010000 */
[----:B------:R-:W-:Y:S01]  /*aeb0*/  LDSM.16.MT88.4 R40, [R86+0x3c00] ;  /* 0x003c00005628783b */ /* 0x000fe20000004200 */
[----:B------:R-:W-:Y:S01]  /*aec0*/  FFMA.FTZ R89, R108, UR4, -R56 ;  /* 0x000000046c597c23 */ /* 0x000fe20008010838 */
[----:B------:R-:W-:Y:S01]  /*aed0*/  FFMA.FTZ R57, R116, UR4, -R22 ;  /* 0x0000000474397c23 */ /* 0x000fe20008010816 */
[----:B------:R-:W-:Y:S01]  /*aee0*/  FFMA.FTZ R54, R112, UR4, -R56 ;  /* 0x0000000470367c23 */ /* 0x000fe20008010838 */
[----:B------:R-:W-:Y:S03]  /*aef0*/  FFMA.FTZ R49, R120, UR4, -R22 ;  /* 0x0000000478317c23 */ /* 0x000fe60008010816 */
[----:B------:R-:W4:Y:S01]  /*af00*/  MUFU.EX2 R46, R46 ;  /* 0x0000002e002e7308 */ /* 0x000f220000000800 */
[----:B------:R-:W-:Y:S01]  /*af10*/  FFMA.FTZ R23, R128, UR4, -R56 ;  /* 0x0000000480177c23 */ /* 0x000fe20008010838 */
[----:B------:R-:W-:Y:S01]  /*af20*/  FFMA.FTZ R75, R103, UR4, -R22 ;  /* 0x00000004674b7c23 */ /* 0x000fe20008010816 */
[----:B------:R-:W-:Y:S01]  /*af30*/  ISETP.GT.AND P0, PT, R141, 0x1, PT ;  /* 0x000000018d00780c */ /* 0x000fe20003f04270 */
[--C-:B------:R-:W-:Y:S01]  /*af40*/  FFMA.FTZ R73, R109, UR4, -R56.reuse ;  /* 0x000000046d497c23 */ /* 0x100fe20008010838 */
[----:B------:R-:W-:Y:S01]  /*af50*/  FFMA.FTZ R72, R107, UR4, -R56 ;  /* 0x000000046b487c23 */ /* 0x000fe20008010838 */
[--C-:B------:R-:W-:Y:S01]  /*af60*/  FFMA.FTZ R74, R164, UR4, -R22.reuse ;  /* 0x00000004a44a7c23 */ /* 0x100fe20008010816 */
[----:B------:R-:W-:Y:S03]  /*af70*/  FFMA.FTZ R103, R158, UR4, -R22 ;  /* 0x000000049e677c23 */ /* 0x000fe60008010816 */
[----:B------:R-:W5:Y:S01]  /*af80*/  MUFU.EX2 R98, R98 ;  /* 0x0000006200627308 */ /* 0x000f620000000800 */
[----:B---3--:R-:W-:Y:S01]  /*af90*/  FADD.FTZ R71, R45, R44 ;  /* 0x0000002c2d477221 */ /* 0x008fe20000010000 */
[--C-:B------:R-:W-:Y:S01]  /*afa0*/  FFMA.FTZ R162, R162, UR4, -R56.reuse ;  /* 0x00000004a2a27c23 */ /* 0x100fe20008010838 */
[----:B------:R-:W-:Y:S01]  /*afb0*/  FFMA.FTZ R160, R160, UR4, -R56 ;  /* 0x00000004a0a07c23 */ /* 0x000fe20008010838 */
[----:B------:R-:W-:Y:S01]  /*afc0*/  FFMA.FTZ R165, R165, UR4, -R22 ;  /* 0x00000004a5a57c23 */ /* 0x000fe20008010816 */
[--C-:B------:R-:W-:Y:S01]  /*afd0*/  FFMA.FTZ R156, R156, UR4, -R56.reuse ;  /* 0x000000049c9c7c23 */ /* 0x100fe20008010838 */
[--C-:B------:R-:W-:Y:S01]  /*afe0*/  FFMA.FTZ R163, R163, UR4, -R56.reuse ;  /* 0x00000004a3a37c23 */ /* 0x100fe20008010838 */
[--C-:B------:R-:W-:Y:S03]  /*aff0*/  FFMA.FTZ R157, R157, UR4, -R56.reuse ;  /* 0x000000049d9d7c23 */ /* 0x100fe60008010838 */
[----:B------:R-:W3:Y:S01]  /*b000*/  MUFU.EX2 R47, R47 ;  /* 0x0000002f002f7308 */ /* 0x000ee20000000800 */
[----:B----4-:R-:W-:Y:S01]  /*b010*/  F2FP.F16.F32.PACK_AB R27, R95, R46 ;  /* 0x0000002e5f1b723e */ /* 0x010fe200000000ff */
[----:B------:R-:W-:Y:S01]  /*b020*/  FADD.FTZ R46, R46, R69 ;  /* 0x000000452e2e7221 */ /* 0x000fe20000010000 */
[----:B------:R-:W-:Y:S01]  /*b030*/  FFMA.FTZ R56, R155, UR4, -R56 ;  /* 0x000000049b387c23 */ /* 0x000fe20008010838 */
[--C-:B------:R-:W-:Y:S01]  /*b040*/  FFMA.FTZ R161, R161, UR4, -R22.reuse ;  /* 0x00000004a1a17c23 */ /* 0x100fe20008010816 */
[----:B------:R-:W-:Y:S01]  /*b050*/  FFMA.FTZ R159, R159, UR4, -R22 ;  /* 0x000000049f9f7c23 */ /* 0x000fe20008010816 */
[----:B------:R-:W-:Y:S04]  /*b060*/  FADD.FTZ R46, R95, R46 ;  /* 0x0000002e5f2e7221 */ /* 0x000fe80000010000 */
[----:B------:R-:W4:Y:S01]  /*b070*/  MUFU.EX2 R106, R106 ;  /* 0x0000006a006a7308 */ /* 0x000f220000000800 */
[C---:B--2---:R-:W-:Y:S05]  /*b080*/  HMMA.16816.F32 R4, R24.reuse, R28, R4 ;  /* 0x0000001c1804723c */ /* 0x044fea0000001804 */
[----:B-----5:R-:W-:Y:S01]  /*b090*/  FADD.FTZ R70, R98, R71 ;  /* 0x0000004762467221 */ /* 0x020fe20000010000 */
[C---:B------:R-:W-:Y:S03]  /*b0a0*/  HMMA.16816.F32 R8, R24.reuse, R30, R8 ;  /* 0x0000001e1808723c */ /* 0x040fe60000001808 */
[----:B------:R-:W-:Y:S01]  /*b0b0*/  MUFU.EX2 R105, R105 ;  /* 0x0000006900697308 */ /* 0x000fe20000000800 */
[----:B------:R-:W2:Y:S01]  /*b0c0*/  LDSM.16.MT88.4 R28, [R132+0x3400] ;  /* 0x00340000841c783b */ /* 0x000ea20000004200 */
[----:B---3--:R-:W-:Y:S01]  /*b0d0*/  FADD.FTZ R69, R47, R46 ;  /* 0x0000002e2f457221 */ /* 0x008fe20000010000 */
[C---:B-1----:R-:W-:Y:S07]  /*b0e0*/  HMMA.16816.F32 R12, R24.reuse, R32, R12 ;  /* 0x00000020180c723c */ /* 0x042fee000000180c */
[----:B------:R-:W1:Y:S01]  /*b0f0*/  MUFU.EX2 R102, R102 ;  /* 0x0000006600667308 */ /* 0x000e620000000800 */
[----:B----4-:R-:W-:Y:S01]  /*b100*/  FADD.FTZ R69, R106, R69 ;  /* 0x000000456a457221 */ /* 0x010fe20000010000 */
[----:B------:R-:W-:Y:S01]  /*b110*/  HMMA.16816.F32 R16, R24, R34, R16 ;  /* 0x000000221810723c */ /* 0x000fe20000001810 */
[----:B------:R-:W3:Y:S07]  /*b120*/  LDSM.16.MT88.4 R32, [R86+0x3400] ;  /* 0x003400005620783b */ /* 0x000eee0000004200 */
[----:B------:R-:W-:Y:S03]  /*b130*/  MUFU.EX2 R104, R104 ;  /* 0x0000006800687308 */ /* 0x000fe60000000800 */
[----:B------:R-:W-:Y:S02]  /*b140*/  F2FP.F16.F32.PACK_AB R24, R98, R45 ;  /* 0x0000002d6218723e */ /* 0x000fe400000000ff */
[----:B------:R-:W-:Y:S05]  /*b150*/  F2FP.F16.F32.PACK_AB R25, R106, R47 ;  /* 0x0000002f6a19723e */ /* 0x000fea00000000ff */
[----:B------:R-:W4:Y:S01]  /*b160*/  MUFU.EX2 R101, R101 ;  /* 0x0000006500657308 */ /* 0x000f220000000800 */
[----:B------:R-:W-:Y:S01]  /*b170*/  LDSM.16.MT88.4 R44, [R132+0x4000] ;  /* 0x00400000842c783b */ /* 0x000fe20000004200 */
[C---:B-1----:R-:W-:Y:S01]  /*b180*/  F2FP.F16.F32.PACK_AB R26, R102.reuse, R105 ;  /* 0x00000069661a723e */ /* 0x042fe200000000ff */
[----:B------:R-:W-:Y:S04]  /*b190*/  FADD.FTZ R105, R105, R70 ;  /* 0x0000004669697221 */ /* 0x000fe80000010000 */
[----:B------:R-:W-:Y:S03]  /*b1a0*/  FADD.FTZ R105, R102, R105 ;  /* 0x0000006966697221 */ /* 0x000fe60000010000 */
[----:B------:R-:W-:Y:S10]  /*b1b0*/  MUFU.EX2 R100, R100 ;  /* 0x0000006400647308 */ /* 0x000ff40000000800 */
[----:B------:R-:W1:Y:S01]  /*b1c0*/  MUFU.EX2 R97, R97 ;  /* 0x0000006100617308 */ /* 0x000e620000000800 */
[C---:B----4-:R-:W-:Y:S01]  /*b1d0*/  F2FP.F16.F32.PACK_AB R27, R101.reuse, R104 ;  /* 0x00000068651b723e */ /* 0x050fe200000000ff */
[----:B------:R-:W-:Y:S04]  /*b1e0*/  FADD.FTZ R104, R104, R69 ;  /* 0x0000004568687221 */ /* 0x000fe80000010000 */
[----:B------:R-:W-:Y:S04]  /*b1f0*/  FADD.FTZ R104, R101, R104 ;  /* 0x0000006865687221 */ /* 0x000fe80000010000 */
[----:B------:R-:W-:Y:S01]  /*b200*/  MUFU.EX2 R99, R99 ;  /* 0x0000006300637308 */ /* 0x000fe20000000800 */
[C---:B--2---:R-:W-:Y:S06]  /*b210*/  HMMA.16816.F32 R4, R24.reuse, R28, R4 ;  /* 0x0000001c1804723c */ /* 0x044fec0000001804 */
[C---:B------:R-:W-:Y:S03]  /*b220*/  HMMA.16816.F32 R8, R24.reuse, R30, R8 ;  /* 0x0000001e1808723c */ /* 0x040fe60000001808 */
[----:B------:R-:W2:Y:S01]  /*b230*/  MUFU.EX2 R94, R94 ;  /* 0x0000005e005e7308 */ /* 0x000ea20000000800 */
[----:B------:R-:W4:Y:S02]  /*b240*/  LDSM.16.MT88.4 R28, [R132+0x3800] ;  /* 0x00380000841c783b */ /* 0x000f240000004200 */
[C---:B---3--:R-:W-:Y:S07]  /*b250*/  HMMA.16816.F32 R12, R24.reuse, R32, R12 ;  /* 0x00000020180c723c */ /* 0x048fee000000180c */
[----:B------:R-:W-:Y:S01]  /*b260*/  MUFU.EX2 R96, R96 ;  /* 0x0000006000607308 */ /* 0x000fe20000000800 */
[----:B------:R-:W-:Y:S01]  /*b270*/  HMMA.16816.F32 R16, R24, R34, R16 ;  /* 0x000000221810723c */ /* 0x000fe20000001810 */
[----:B------:R-:W3:Y:S08]  /*b280*/  LDSM.16.MT88.4 R32, [R132+0x3c00] ;  /* 0x003c00008420783b */ /* 0x000ef00000004200 */
[----:B------:R-:W5:Y:S02]  /*b290*/  MUFU.EX2 R93, R93 ;  /* 0x0000005d005d7308 */ /* 0x000f640000000800 */
[----:B-1----:R-:W-:Y:S01]  /*b2a0*/  F2FP.F16.F32.PACK_AB R24, R97, R100 ;  /* 0x000000646118723e */ /* 0x002fe200000000ff */
[----:B------:R-:W-:Y:S01]  /*b2b0*/  FADD.FTZ R100, R100, R105 ;  /* 0x0000006964647221 */ /* 0x000fe20000010000 */
[C---:B--2---:R-:W-:Y:S01]  /*b2c0*/  F2FP.F16.F32.PACK_AB R25, R94.reuse, R99 ;  /* 0x000000635e19723e */ /* 0x044fe200000000ff */
[----:B------:R-:W-:Y:S05]  /*b2d0*/  FADD.FTZ R99, R99, R104 ;  /* 0x0000006863637221 */ /* 0x000fea0000010000 */
[----:B------:R-:W-:Y:S01]  /*b2e0*/  MUFU.EX2 R92, R92 ;  /* 0x0000005c005c7308 */ /* 0x000fe20000000800 */
[----:B------:R-:W-:Y:S01]  /*b2f0*/  FADD.FTZ R69, R97, R100 ;  /* 0x0000006461457221 */ /* 0x000fe20000010000 */
[----:B------:R-:W-:Y:S08]  /*b300*/  FADD.FTZ R99, R94, R99 ;  /* 0x000000635e637221 */ /* 0x000ff00000010000 */
[----:B------:R-:W1:Y:S01]  /*b310*/  MUFU.EX2 R91, R91 ;  /* 0x0000005b005b7308 */ /* 0x000e620000000800 */
[C---:B-----5:R-:W-:Y:S01]  /*b320*/  F2FP.F16.F32.PACK_AB R26, R93.reuse, R96 ;  /* 0x000000605d1a723e */ /* 0x060fe200000000ff */
[----:B------:R-:W-:Y:S04]  /*b330*/  FADD.FTZ R96, R96, R69 ;  /* 0x0000004560607221 */ /* 0x000fe80000010000 */
[----:B------:R-:W-:Y:S04]  /*b340*/  FADD.FTZ R96, R93, R96 ;  /* 0x000000605d607221 */ /* 0x000fe80000010000 */
[----:B------:R-:W-:Y:S10]  /*b350*/  MUFU.EX2 R89, R89 ;  /* 0x0000005900597308 */ /* 0x000ff40000000800 */
[----:B------:R-:W2:Y:S01]  /*b360*/  MUFU.EX2 R88, R88 ;  /* 0x0000005800587308 */ /* 0x000ea20000000800 */
[----:B-1----:R-:W-:Y:S01]  /*b370*/  F2FP.F16.F32.PACK_AB R27, R91, R92 ;  /* 0x0000005c5b1b723e */ /* 0x002fe200000000ff */
[----:B------:R-:W-:Y:S08]  /*b380*/  FADD.FTZ R92, R92, R99 ;  /* 0x000000635c5c7221 */ /* 0x000ff00000010000 */
[----:B------:R-:W-:Y:S01]  /*b390*/  MUFU.EX2 R90, R90 ;  /* 0x0000005a005a7308 */ /* 0x000fe20000000800 */
[C---:B----4-:R-:W-:Y:S06]  /*b3a0*/  HMMA.16816.F32 R4, R24.reuse, R28, R4 ;  /* 0x0000001c1804723c */ /* 0x050fec0000001804 */
[C---:B------:R-:W-:Y:S03]  /*b3b0*/  HMMA.16816.F32 R8, R24.reuse, R30, R8 ;  /* 0x0000001e1808723c */ /* 0x040fe60000001808 */
[----:B------:R-:W1:Y:S02]  /*b3c0*/  MUFU.EX2 R63, R63 ;  /* 0x0000003f003f7308 */ /* 0x000e640000000800 */
[C---:B--2---:R-:W-:Y:S01]  /*b3d0*/  F2FP.F16.F32.PACK_AB R28, R88.reuse, R89 ;  /* 0x00000059581c723e */ /* 0x044fe200000000ff */
[C---:B------:R-:W-:Y:S07]  /*b3e0*/  HMMA.16816.F32 R12, R24.reuse, R36, R12 ;  /* 0x00000024180c723c */ /* 0x040fee000000180c */
[----:B------:R-:W2:Y:S01]  /*b3f0*/  MUFU.EX2 R58, R58 ;  /* 0x0000003a003a7308 */ /* 0x000ea20000000800 */
[----:B------:R-:W-:Y:S01]  /*b400*/  FADD.FTZ R89, R89, R96 ;  /* 0x0000006059597221 */ /* 0x000fe20000010000 */
[----:B------:R-:W-:Y:S01]  /*b410*/  HMMA.16816.F32 R16, R24, R38, R16 ;  /* 0x000000261810723c */ /* 0x000fe20000001810 */
[----:B------:R-:W4:Y:S07]  /*b420*/  LDSM.16.MT88.4 R36, [R86+0x4000] ;  /* 0x004000005624783b */ /* 0x000f2e0000004200 */
[----:B------:R-:W-:Y:S03]  /*b430*/  MUFU.EX2 R62, R62 ;  /* 0x0000003e003e7308 */ /* 0x000fe60000000800 */
[----:B-1----:R-:W-:Y:S01]  /*b440*/  F2FP.F16.F32.PACK_AB R29, R63, R90 ;  /* 0x0000005a3f1d723e */ /* 0x002fe200000000ff */
[----:B------:R-:W-:Y:S06]  /*b450*/  FADD.FTZ R70, R88, R89 ;  /* 0x0000005958467221 */ /* 0x000fec0000010000 */
[----:B------:R-:W1:Y:S01]  /*b460*/  MUFU.EX2 R57, R57 ;  /* 0x0000003900397308 */ /* 0x000e620000000800 */
[C---:B--2---:R-:W-:Y:S01]  /*b470*/  F2FP.F16.F32.PACK_AB R30, R58.reuse, R59 ;  /* 0x0000003b3a1e723e */ /* 0x044fe200000000ff */
[----:B------:R-:W-:Y:S04]  /*b480*/  FADD.FTZ R59, R59, R70 ;  /* 0x000000463b3b7221 */ /* 0x000fe80000010000 */
[----:B------:R-:W-:Y:S04]  /*b490*/  FADD.FTZ R59, R58, R59 ;  /* 0x0000003b3a3b7221 */ /* 0x000fe80000010000 */
[----:B------:R-:W-:Y:S10]  /*b4a0*/  MUFU.EX2 R54, R54 ;  /* 0x0000003600367308 */ /* 0x000ff40000000800 */
[----:B------:R-:W2:Y:S01]  /*b4b0*/  MUFU.EX2 R53, R53 ;  /* 0x0000003500357308 */ /* 0x000ea20000000800 */
[----:B-1----:R-:W-:Y:S09]  /*b4c0*/  F2FP.F16.F32.PACK_AB R31, R57, R62 ;  /* 0x0000003e391f723e */ /* 0x002ff200000000ff */
[----:B------:R-:W-:Y:S01]  /*b4d0*/  MUFU.EX2 R52, R52 ;  /* 0x0000003400347308 */ /* 0x000fe20000000800 */
[C---:B---3--:R-:W-:Y:S06]  /*b4e0*/  HMMA.16816.F32 R4, R28.reuse, R32, R4 ;  /* 0x000000201c04723c */ /* 0x048fec0000001804 */
[C---:B------:R-:W-:Y:S03]  /*b4f0*/  HMMA.16816.F32 R8, R28.reuse, R34, R8 ;  /* 0x000000221c08723c */ /* 0x040fe60000001808 */
[----:B------:R-:W1:Y:S01]  /*b500*/  MUFU.EX2 R49, R49 ;  /* 0x0000003100317308 */ /* 0x000e620000000800 */
[----:B------:R-:W3:Y:S01]  /*b510*/  LDSM.16.MT88.4 R32, [R132+0x4400] ;  /* 0x004400008420783b */ /* 0x000ee20000004200 */
[----:B--2---:R-:W-:Y:S01]  /*b520*/  F2FP.F16.F32.PACK_AB R24, R53, R54 ;  /* 0x000000363518723e */ /* 0x004fe200000000ff */
[C---:B------:R-:W-:Y:S07]  /*b530*/  HMMA.16816.F32 R12, R28.reuse, R40, R12 ;  /* 0x000000281c0c723c */ /* 0x040fee000000180c */
        /* <DEDUP_REMOVED lines=14> */
[----:B------:R-:W1:Y:S02]  /*b620*/  MUFU.EX2 R67, R67 ;  /* 0x0000004300437308 */ /* 0x000e640000000800 */
[----:B------:R-:W-:Y:S01]  /*b630*/  FADD.FTZ R45, R91, R92 ;  /* 0x0000005c5b2d7221 */ /* 0x000fe20000010000 */
[C---:B----4-:R-:W-:Y:S07]  /*b640*/  HMMA.16816.F32 R12, R24.reuse, R36, R12 ;  /* 0x00000024180c723c */ /* 0x050fee000000180c */
[----:B------:R-:W-:Y:S01]  /*b650*/  MUFU.EX2 R64, R64 ;  /* 0x0000004000407308 */ /* 0x000fe20000000800 */
[----:B------:R-:W-:Y:S03]  /*b660*/  FADD.FTZ R90, R90, R45 ;  /* 0x0000002d5a5a7221 */ /* 0x000fe60000010000 */
[----:B-----5:R-:W-:Y:S01]  /*b670*/  F2FP.F16.F32.PACK_AB R28, R60, R55 ;  /* 0x000000373c1c723e */ /* 0x020fe200000000ff */
[----:B------:R-:W4:Y:S01]  /*b680*/  LDSM.16.MT88.4 R44, [R132+0x4800] ;  /* 0x00480000842c783b */ /* 0x000f220000004200 */
[----:B------:R-:W-:Y:S04]  /*b690*/  HMMA.16816.F32 R16, R24, R38, R16 ;  /* 0x000000261810723c */ /* 0x000fe80000001810 */
[----:B------:R-:W5:Y:S01]  /*b6a0*/  MUFU.EX2 R61, R61 ;  /* 0x0000003d003d7308 */ /* 0x000f620000000800 */
[----:B-1----:R-:W-:Y:S02]  /*b6b0*/  F2FP.F16.F32.PACK_AB R29, R67, R68 ;  /* 0x00000044431d723e */ /* 0x002fe400000000ff */
[----:B------:R-:W1:Y:S01]  /*b6c0*/  LDSM.16.MT88.4 R36, [R86+0x4800] ;  /* 0x004800005624783b */ /* 0x000e620000004200 */
[----:B------:R-:W-:Y:S06]  /*b6d0*/  FADD.FTZ R25, R63, R90 ;  /* 0x0000005a3f197221 */ /* 0x000fec0000010000 */
[----:B------:R-:W-:Y:S01]  /*b6e0*/  MUFU.EX2 R66, R66 ;  /* 0x0000004200427308 */ /* 0x000fe20000000800 */
[----:B------:R-:W-:Y:S04]  /*b6f0*/  FADD.FTZ R62, R62, R25 ;  /* 0x000000193e3e7221 */ /* 0x000fe80000010000 */
[----:B------:R-:W-:Y:S05]  /*b700*/  FADD.FTZ R57, R57, R62 ;  /* 0x0000003e39397221 */ /* 0x000fea0000010000 */
[----:B------:R-:W3:Y:S01]  /*b710*/  MUFU.EX2 R65, R65 ;  /* 0x0000004100417308 */ /* 0x000ee20000000800 */
[----:B-----5:R-:W-:Y:S01]  /*b720*/  F2FP.F16.F32.PACK_AB R30, R61, R64 ;  /* 0x000000403d1e723e */ /* 0x020fe200000000ff */
[----:B------:R-:W-:Y:S04]  /*b730*/  FADD.FTZ R52, R52, R57 ;  /* 0x0000003934347221 */ /* 0x000fe80000010000 */
[----:B------:R-:W-:Y:S04]  /*b740*/  FADD.FTZ R49, R49, R52 ;  /* 0x0000003431317221 */ /* 0x000fe80000010000 */
[----:B------:R-:W-:Y:S01]  /*b750*/  MUFU.EX2 R73, R73 ;  /* 0x0000004900497308 */ /* 0x000fe20000000800 */
[----:B------:R-:W-:Y:S04]  /*b760*/  FADD.FTZ R50, R50, R49 ;  /* 0x0000003132327221 */ /* 0x000fe80000010000 */
[----:B------:R-:W-:Y:S05]  /*b770*/  FADD.FTZ R51, R51, R50 ;  /* 0x0000003233337221 */ /* 0x000fea0000010000 */
[----:B------:R-:W5:Y:S01]  /*b780*/  MUFU.EX2 R72, R72 ;  /* 0x0000004800487308 */ /* 0x000f620000000800 */
[----:B---3--:R-:W-:Y:S01]  /*b790*/  F2FP.F16.F32.PACK_AB R31, R65, R66 ;  /* 0x00000042411f723e */ /* 0x008fe200000000ff */
[----:B------:R-:W-:Y:S04]  /*b7a0*/  FADD.FTZ R68, R68, R51 ;  /* 0x0000003344447221 */ /* 0x000fe80000010000 */
[----:B------:R-:W-:Y:S04]  /*b7b0*/  FADD.FTZ R67, R67, R68 ;  /* 0x0000004443437221 */ /* 0x000fe80000010000 */
[----:B------:R-:W-:Y:S01]  /*b7c0*/  MUFU.EX2 R75, R75 ;  /* 0x0000004b004b7308 */ /* 0x000fe20000000800 */
[C---:B------:R-:W-:Y:S06]  /*b7d0*/  HMMA.16816.F32 R4, R28.reuse, R32, R4 ;  /* 0x000000201c04723c */ /* 0x040fec0000001804 */
[C---:B------:R-:W-:Y:S03]  /*b7e0*/  HMMA.16816.F32 R8, R28.reuse, R34, R8 ;  /* 0x000000221c08723c */ /* 0x040fe60000001808 */
[----:B------:R-:W3:Y:S02]  /*b7f0*/  MUFU.EX2 R74, R74 ;  /* 0x0000004a004a7308 */ /* 0x000ee40000000800 */
[----:B-----5:R-:W-:Y:S01]  /*b800*/  F2FP.F16.F32.PACK_AB R24, R72, R73 ;  /* 0x000000494818723e */ /* 0x020fe200000000ff */
[C---:B--2---:R-:W-:Y:S07]  /*b810*/  HMMA.16816.F32 R12, R28.reuse, R40, R12 ;  /* 0x000000281c0c723c */ /* 0x044fee000000180c */
[----:B------:R-:W-:Y:S01]  /*b820*/  MUFU.EX2 R95, R162 ;  /* 0x000000a2005f7308 */ /* 0x000fe20000000800 */
[----:B------:R-:W-:Y:S01]  /*b830*/  FADD.FTZ R34, R54, R59 ;  /* 0x0000003b36227221 */ /* 0x000fe20000010000 */
[----:B------:R-:W-:Y:S01]  /*b840*/  HMMA.16816.F32 R16, R28, R42, R16 ;  /* 0x0000002a1c10723c */ /* 0x000fe20000001810 */
[----:B------:R-:W2:Y:S07]  /*b850*/  LDSM.16.MT88.4 R28, [R86+0x4c00] ;  /* 0x004c0000561c783b */ /* 0x000eae0000004200 */
[----:B------:R-:W5:Y:S03]  /*b860*/  MUFU.EX2 R98, R160 ;  /* 0x000000a000627308 */ /* 0x000f660000000800 */
[----:B---3--:R-:W-:Y:S01]  /*b870*/  F2FP.F16.F32.PACK_AB R25, R74, R75 ;  /* 0x0000004b4a19723e */ /* 0x008fe200000000ff */
[--C-:B------:R-:W-:Y:S01]  /*b880*/  FFMA.FTZ R32, R84, UR4, -R22.reuse ;  /* 0x0000000454207c23 */ /* 0x100fe20008010816 */
[----:B------:R-:W-:Y:S01]  /*b890*/  FFMA.FTZ R22, R3, UR4, -R22 ;  /* 0x0000000403167c23 */ /* 0x000fe20008010816 */
[----:B------:R-:W-:Y:S04]  /*b8a0*/  FADD.FTZ R34, R53, R34 ;  /* 0x0000002235227221 */ /* 0x000fe80000010000 */
        /* <DEDUP_REMOVED lines=15> */
[C---:B----4-:R-:W-:Y:S05]  /*b9a0*/  HMMA.16816.F32 R4, R24.reuse, R44, R4 ;  /* 0x0000002c1804723c */ /* 0x050fea0000001804 */
[----:B------:R-:W-:Y:S01]  /*b9b0*/  FADD.FTZ R95, R95, R72 ;  /* 0x000000485f5f7221 */ /* 0x000fe20000010000 */
[C---:B------:R-:W-:Y:S03]  /*b9c0*/  HMMA.16816.F32 R8, R24.reuse, R46, R8 ;  /* 0x0000002e1808723c */ /* 0x040fe60000001808 */
[----:B------:R-:W3:Y:S02]  /*b9d0*/  MUFU.EX2 R88, R159 ;  /* 0x0000009f00587308 */ /* 0x000ee40000000800 */
[----:B-----5:R-:W-:Y:S01]  /*b9e0*/  F2FP.F16.F32.PACK_AB R68, R94, R97 ;  /* 0x000000615e44723e */ /* 0x020fe200000000ff */
[C---:B-1----:R-:W-:Y:S07]  /*b9f0*/  HMMA.16816.F32 R12, R24.reuse, R36, R12 ;  /* 0x00000024180c723c */ /* 0x042fee000000180c */
[----:B------:R-:W-:Y:S01]  /*ba00*/  MUFU.EX2 R63, R157 ;  /* 0x0000009d003f7308 */ /* 0x000fe20000000800 */
[----:B------:R-:W-:Y:S01]  /*ba10*/  FADD.FTZ R98, R98, R95 ;  /* 0x0000005f62627221 */ /* 0x000fe20000010000 */
[----:B------:R-:W-:Y:S08]  /*ba20*/  HMMA.16816.F32 R16, R24, R38, R16 ;  /* 0x000000261810723c */ /* 0x000ff00000001810 */
[----:B------:R-:W1:Y:S03]  /*ba30*/  MUFU.EX2 R56, R56 ;  /* 0x0000003800387308 */ /* 0x000e660000000800 */
[----:B---3--:R-:W-:Y:S01]  /*ba40*/  F2FP.F16.F32.PACK_AB R69, R88, R91 ;  /* 0x0000005b5845723e */ /* 0x008fe200000000ff */
[----:B------:R-:W-:Y:S04]  /*ba50*/  FADD.FTZ R97, R97, R98 ;  /* 0x0000006261617221 */ /* 0x000fe80000010000 */
[----:B------:R-:W-:Y:S02]  /*ba60*/  FADD.FTZ R94, R94, R97 ;  /* 0x000000615e5e7221 */ /* 0x000fe40000010000 */
[----:B------:R-:W-:Y:S10]  /*ba70*/  MUFU.EX2 R32, R32 ;  /* 0x0000002000207308 */ /* 0x000ff40000000800 */
[----:B------:R-:W3:Y:S01]  /*ba80*/  MUFU.EX2 R153, R22 ;  /* 0x0000001600997308 */ /* 0x000ee20000000800 */
[C---:B-1----:R-:W-:Y:S01]  /*ba90*/  F2FP.F16.F32.PACK_AB R70, R56.reuse, R63 ;  /* 0x0000003f3846723e */ /* 0x042fe200000000ff */
[----:B------:R-:W-:Y:S04]  /*baa0*/  FADD.FTZ R63, R63, R94 ;  /* 0x0000005e3f3f7221 */ /* 0x000fe80000010000 */
[----:B------:R-:W-:Y:S01]  /*bab0*/  FADD.FTZ R154, R56, R63 ;  /* 0x0000003f389a7221 */ /* 0x000fe20000010000 */
[----:B---3--:R-:W-:Y:S01]  /*bac0*/  F2FP.F16.F32.PACK_AB R71, R153, R32 ;  /* 0x000000209947723e */ /* 0x008fe200000000ff */
[----:B------:R-:W-:Y:S04]  /*bad0*/  FADD.FTZ R22, R66, R67 ;  /* 0x0000004342167221 */ /* 0x000fe80000010000 */
[----:B------:R-:W-:Y:S02]  /*bae0*/  FADD.FTZ R22, R65, R22 ;  /* 0x0000001641167221 */ /* 0x000fe40000010000 */
[C---:B------:R-:W-:Y:S05]  /*baf0*/  HMMA.16816.F32 R80, R68.reuse, R76, R4 ;  /* 0x0000004c4450723c */ /* 0x040fea0000001804 */
[----:B------:R-:W-:Y:S01]  /*bb00*/  FADD.FTZ R75, R75, R22 ;  /* 0x000000164b4b7221 */ /* 0x000fe20000010000 */
[C---:B------:R-:W-:Y:S05]  /*bb10*/  HMMA.16816.F32 R76, R68.reuse, R78, R8 ;  /* 0x0000004e444c723c */ /* 0x040fea0000001808 */
[----:B------:R-:W-:Y:S02]  /*bb20*/  FADD.FTZ R74, R74, R75 ;  /* 0x0000004b4a4a7221 */ /* 0x000fe40000010000 */
[----:B------:R-:W-:Y:S04]  /*bb30*/  IADD3 R8, R141, -0x1, RZ ;  /* 0xffffffff8d087810 */ /* 0x000fe80007ffe0ff */
[----:B------:R-:W-:Y:S01]  /*bb40*/  FADD.FTZ R103, R103, R74 ;  /* 0x0000004a67677221 */ /* 0x000fe20000010000 */
[----:B------:R-:W-:Y:S01]  /*bb50*/  MOV R141, R8 ;  /* 0x00000008008d7202 */ /* 0x000fe20000000f00 */
[C---:B--2---:R-:W-:Y:S03]  /*bb60*/  HMMA.16816.F32 R72, R68.reuse, R28, R12 ;  /* 0x0000001c4448723c */ /* 0x044fe6000000180c */
[----:B------:R-:W-:Y:S03]  /*bb70*/  FADD.FTZ R102, R102, R103 ;  /* 0x0000006766667221 */ /* 0x000fe60000010000 */
[----:B------:R-:W-:Y:S05]  /*bb80*/  HMMA.16816.F32 R68, R68, R30, R16 ;  /* 0x0000001e4444723c */ /* 0x000fea0000001810 */
[----:B------:R-:W-:Y:S06]  /*bb90*/  FADD.FTZ R91, R91, R102 ;  /* 0x000000665b5b7221 */ /* 0x000fec0000010000 */
[----:B------:R-:W-:Y:S04]  /*bba0*/  FADD.FTZ R91, R88, R91 ;  /* 0x0000005b585b7221 */ /* 0x000fe80000010000 */
[----:B------:R-:W-:Y:S04]  /*bbb0*/  FADD.FTZ R32, R32, R91 ;  /* 0x0000005b20207221 */ /* 0x000fe80000010000 */
[----:B------:R-:W-:Y:S01]  /*bbc0*/  FADD.FTZ R153, R153, R32 ;  /* 0x0000002099997221 */ /* 0x000fe20000010000 */
[----:B------:R-:W-:Y:S06]  /*bbd0*/  @P0 BRA `(.L_x_4323) ;  /* 0xffffffd000a80947 */ /* 0x000fec000383ffff */
.L_x_4319:
        /* <DEDUP_REMOVED lines=109> */
.L_x_4324:
        /* <DEDUP_REMOVED lines=10> */
.L_x_4325:
[----:B------:R-:W1:Y:S01]  /*c350*/  S2R R15, SR_CTAID.Z ;  /* 0x00000000000f7919 */ /* 0x000e620000002700 */
[----:B------:R-:W1:Y:S01]  /*c360*/  LDC R0, c[0x0][0x270] ;  /* 0x00009c00ff007b82 */ /* 0x000e620000000800 */
[----:B------:R-:W1:Y:S07]  /*c370*/  S2R R2, SR_CTAID.Y ;  /* 0x0000000000027919 */ /* 0x000e6e0000002600 */
[----:B------:R-:W2:Y:S01]  /*c380*/  LDC R140, c[0x0][0x2c4] ;  /* 0x0000b100ff8c7b82 */ /* 0x000ea20000000800 */
[----:B-1----:R-:W-:-:S04]  /*c390*/  IMAD R9, R2, R0, R15 ;  /* 0x0000000002097224 */ /* 0x002fc800078e020f */
[----:B--2---:R-:W-:-:S07]  /*c3a0*/  IMAD R140, R9, R140, RZ ;  /* 0x0000008c098c7224 */ /* 0x004fce00078e02ff */
.L_x_4326:
        /* <DEDUP_REMOVED lines=35> */
.L_x_4328:
[----:B------:R-:W-:Y:S05]  /*c5e0*/  BSYNC B0 ;  /* 0x0000000000007941 */ /* 0x000fea0003800000 */
.L_x_4327:
        /* <DEDUP_REMOVED lines=24> */
.L_x_4330:
[----:B------:R-:W-:Y:S05]  /*c770*/  BSYNC B0 ;  /* 0x0000000000007941 */ /* 0x000fea0003800000 */
.L_x_4329:
[----:B------:R-:W-:Y:S05]  /*c780*/  @P1 EXIT ;  /* 0x000000000000194d */ /* 0x000fea0003800000 */
[----:B------:R-:W-:Y:S01]  /*c790*/  IADD3 R3, P0, R3, 0x20, RZ ;  /* 0x0000002003037810 */ /* 0x000fe20007f1e0ff */
[----:B------:R-:W-:Y:S01]  /*c7a0*/  ULDC.64 UR4, c[0x0][0x280] ;  /* 0x0000a00000047ab9 */ /* 0x000fe20000000a00 */
[----:B------:R-:W-:-:S03]  /*c7b0*/  MOV R5, R7 ;  /* 0x0000000700057202 */ /* 0x000fc60000000f00 */
[----:B------:R-:W-:Y:S02]  /*c7c0*/  IMAD.X R0, RZ, RZ, R4, P0 ;  /* 0x000000ffff007224 */ /* 0x000fe400000e0604 */
[----:B------:R-:W-:Y:S02]  /*c7d0*/  IMAD.MOV.U32 R4, RZ, RZ, R16 ;  /* 0x000000ffff047224 */ /* 0x000fe400078e0010 */
        /* <DEDUP_REMOVED lines=8> */
.L_x_4331:
        /* <DEDUP_REMOVED lines=10> */
.L_x_5373:


//--------------------- .text._ZN5flash24flash_fwd_splitkv_kernelI23Flash_fwd_kernel_traitsILi32ELi64ELi128ELi4ELb0ELb0EN7cutlass6half_tE19Flash_kernel_traitsILi32ELi64ELi128ELi4ES3_EELb1ELb0ELb1ELb0ELb0ELb0ELb0ELb0EEEvNS_16Flash_fwd_paramsE --------------------------
	.section	.text._ZN5flash24flash_fwd_splitkv_kernelI23Flash_fwd_kernel_traitsILi32ELi64ELi128ELi4ELb0ELb0EN7cutlass6half_tE19Flash_kernel_traitsILi32ELi64ELi128ELi4ES3_EELb1ELb0ELb1ELb0ELb0ELb0ELb0ELb0EEEvNS_16Flash_fwd_paramsE,"ax",@progbits
	.align	128
        .global         _ZN5flash24flash_fwd_splitkv_kernelI23Flash_fwd_kernel_traitsILi32ELi64ELi128ELi4ELb0ELb0EN7cutlass6half_tE19Flash_kernel_traitsILi32ELi64ELi128ELi4ES3_EELb1ELb0ELb1ELb0ELb0ELb0ELb0ELb0EEEvNS_16Flash_fwd_paramsE
        .type           _ZN5flash24flash_fwd_splitkv_kernelI23Flash_fwd_kernel_traitsILi32ELi64ELi128ELi4ELb0ELb0EN7cutlass6half_tE19Flash_kernel_traitsILi32ELi64ELi128ELi4ES3_EELb1ELb0ELb1ELb0ELb0ELb0ELb0ELb0EEEvNS_16Flash_fwd_paramsE,@function
        .size           _ZN5flash24flash_fwd_splitkv_kernelI23Flash_fwd_kernel_traitsILi32ELi64ELi128ELi4ELb0ELb0EN7cutlass6half_tE19Flash_kernel_traitsILi32ELi64ELi128ELi4ES3_EELb1ELb0ELb1ELb0ELb0ELb0ELb0ELb0EEEvNS_16Flash_fwd_paramsE,(.L_x_5374 - _ZN5flash24flash_fwd_splitkv_kernelI23Flash_fwd_kernel_traitsILi32ELi64ELi128ELi4ELb0ELb0EN7cutlass6half_tE19Flash_kernel_traitsILi32ELi64ELi128ELi4ES3_EELb1ELb0ELb1ELb0ELb0ELb0ELb0ELb0EEEvNS_16Flash_fwd_paramsE)
        .other          _ZN5flash24flash_fwd_splitkv_kernelI23Flash_fwd_kernel_traitsILi32ELi64ELi128ELi4ELb0ELb0EN7cutlass6half_tE19Flash_kernel_traitsILi32ELi64ELi128ELi4ES3_EELb1ELb0ELb1ELb0ELb0ELb0ELb0ELb0EEEvNS_16Flash_fwd_paramsE,@"STO_CUDA_ENTRY STV_DEFAULT"
_ZN5flash24flash_fwd_splitkv_kernelI23Flash_fwd_kernel_traitsILi32ELi64ELi128ELi4ELb0ELb0EN7cutlass6half_tE19Flash_kernel_traitsILi32ELi64ELi128ELi4ES3_EELb1ELb0ELb1ELb0ELb0ELb0ELb0ELb0EEEvNS_16Flash_fwd_paramsE:
.text._ZN5flash24flash_fwd_splitkv_kernelI23Flash_fwd_kernel_traitsILi32ELi64ELi128ELi4ELb0ELb0EN7cutlass6half_tE19Flash_kernel_traitsILi32ELi64ELi128ELi4ES3_EELb1ELb0ELb1ELb0ELb0ELb0ELb0ELb0EEEvNS_16Flash_fwd_paramsE:
        /* <DEDUP_REMOVED lines=22> */
[----:B---3--:R-:W-:-:S04]  /*0160*/  ISETP.EQ.U32.AND P0, PT, R4, RZ, PT ;  /* 0x000000ff0400720c */ /* 0x008fc80003f02070 */
[----:B------:R-:W-:Y:S01]  /*0170*/  ISETP.EQ.OR.EX P0, PT, R5, RZ, !P3, P0 ;  /* 0x000000ff0500720c */ /* 0x000fe20005f02700 */
[----:B------:R-:W-:Y:S02]  /*0180*/  IMAD.MOV.U32 R12, RZ, RZ, -0x1 ;  /* 0xffffffffff0c7424 */ /* 0x000fe400078e00ff */
[----:B--2---:R-:W-:Y:S01]  /*0190*/  IMAD.WIDE R6, R13, 0x4, R8 ;  /* 0x000000040d067825 */ /* 0x004fe200078e0208 */
        /* <DEDUP_REMOVED lines=12> */
.L_x_4332:
[----:B------:R-:W1:Y:S02]  /*0260*/  LDC R0, c[0x0][0x2c8] ;  /* 0x0000b200ff007b82 */ /* 0x000e640000000800 */
.L_x_4333:
        /* <DEDUP_REMOVED lines=51> */
[-C--:B------:R-:W-:Y:S02]  /*05a0*/  @P0 IMAD R113, R113, R7.reuse, R11 ;  /* 0x0000000771710224 */ /* 0x080fe400078e020b */
[----:B------:R-:W-:Y:S01]  /*05b0*/  IMAD R12, R3, R6, RZ ;  /* 0x00000006030c7224 */ /* 0x000fe200078e02ff */
[----:B------:R-:W-:Y:S02]  /*05c0*/  SHF.R.S32.HI R3, RZ, 0x2, R0 ;  /* 0x00000002ff037819 */ /* 0x000fe40000011400 */
[----:B------:R-:W-:Y:S01]  /*05d0*/  SHF.R.S32.HI R0, RZ, 0x1f, R20 ;  /* 0x0000001fff007819 */ /* 0x000fe20000011414 */
        /* <DEDUP_REMOVED lines=15> */
[----:B------:R-:W-:-:S03]  /*06d0*/  ISETP.GE.OR P4, PT, R9, R112, P1 ;  /* 0x000000700900720c */ /* 0x000fc60000f86670 */
[----:B------:R-:W-:Y:S01]  /*06e0*/  IMAD R4, R4, UR5, R119 ;  /* 0x0000000504047c24 */ /* 0x000fe2000f8e0277 */
[----:B------:R-:W-:Y:S01]  /*06f0*/  IADD3 R8, P2, R8, R10, RZ ;  /* 0x0000000a08087210 */ /* 0x000fe20007f5e0ff */
[----:B------:R-:W-:Y:S02]  /*0700*/  ULDC.64 UR4, c[0x0][0x2a0] ;  /* 0x0000a80000047ab9 */ /* 0x000fe40000000a00 */
[----:B------:R-:W-:Y:S01]  /*0710*/  IMAD R5, R0, UR4, RZ ;  /* 0x0000000400057c24 */ /* 0x000fe2000f8e02ff */
[----:B------:R-:W-:Y:S02]  /*0720*/  IADD3.X R9, R113, R11, R12, P2, !PT ;  /* 0x0000000b71097210 */ /* 0x000fe400017fe40c */
        /* <DEDUP_REMOVED lines=16> */
.L_x_4336:
[----:B------:R-:W-:Y:S05]  /*0830*/  BSYNC B0 ;  /* 0x0000000000007941 */ /* 0x000fea0003800000 */
.L_x_4335:
        /* <DEDUP_REMOVED lines=13> */
.L_x_4338:
[----:B------:R-:W-:Y:S05]  /*0910*/  BSYNC B0 ;  /* 0x0000000000007941 */ /* 0x000fea0003800000 */
.L_x_4337:
        /* <DEDUP_REMOVED lines=11> */
.L_x_4334:
        /* <DEDUP_REMOVED lines=24> */
.L_x_4339:
[----:B------:R-:W-:Y:S05]  /*0b50*/  @!P1 BRA `(.L_x_4340) ;  /* 0x00000004003c9947 */ /* 0x000fea0003800000 */
[----:B------:R-:W2:Y:S01]  /*0b60*/  LDC R15, c[0x0][0x380] ;  /* 0x0000e000ff0f7b82 */ /* 0x000ea20000000800 */
[----:B------:R-:W-:Y:S01]  /*0b70*/  LEA R10, R91, 0xffffff80, 0x7 ;  /* 0xffffff805b0a7811 */ /* 0x000fe200078e38ff */
[----:B------:R-:W-:-:S03]  /*0b80*/  ULDC.64 UR4, c[0x0][0x230] ;  /* 0x00008c0000047ab9 */ /* 0x000fc60000000a00 */
[----:B------:R-:W-:-:S03]  /*0b90*/  IABS R3, R10 ;  /* 0x0000000a00037213 */ /* 0x000fc60000000000 */
[----:B------:R-:W3:Y:S01]  /*0ba0*/  LDC.64 R124, c[0x0][0x248] ;  /* 0x00009200ff7c7b82 */ /* 0x000ee20000000a00 */
[----:B--2---:R-:W-:-:S04]  /*0bb0*/  IABS R5, R15 ;  /* 0x0000000f00057213 */ /* 0x004fc80000000000 */
[----:B------:R-:W1:Y:S08]  /*0bc0*/  I2F.RP R8, R5 ;  /* 0x0000000500087306 */ /* 0x000e700000209400 */
[----:B-1----:R-:W1:Y:S02]  /*0bd0*/  MUFU.RCP R6, R8 ;  /* 0x0000000800067308 */ /* 0x002e640000001000 */
[----:B-1----:R-:W-:-:S06]  /*0be0*/  IADD3 R6, R6, 0xffffffe, RZ ;  /* 0x0ffffffe06067810 */ /* 0x002fcc0007ffe0ff */
[----:B------:R-:W1:Y:S02]  /*0bf0*/  F2I.FTZ.U32.TRUNC.NTZ R7, R6 ;  /* 0x0000000600077305 */ /* 0x000e64000021f000 */
[----:B-1---5:R-:W-:Y:S01]  /*0c00*/  IMAD.MOV R0, RZ, RZ, -R7 ;  /* 0x000000ffff007224 */ /* 0x022fe200078e0a07 */
        /* <DEDUP_REMOVED lines=12> */
[----:B------:R-:W1:Y:S03]  /*0cd0*/  LDC R5, c[0x0][0x278] ;  /* 0x00009e00ff057b82 */ /* 0x000e660000000800 */
[----:B------:R-:W-:-:S07]  /*0ce0*/  ISETP.GE.AND P0, PT, R0, RZ, PT ;  /* 0x000000ff0000720c */ /* 0x000fce0003f06270 */
[----:B------:R-:W-:-:S06]  /*0cf0*/  @P3 IADD3 R11, R11, 0x1, RZ ;  /* 0x000000010b0b3810 */ /* 0x000fcc0007ffe0ff */
        /* <DEDUP_REMOVED lines=8> */
[----:B------:R-:W-:-:S05]  /*0d80*/  IMAD R10, R15, R11, R10 ;  /* 0x0000000b0f0a7224 */ /* 0x000fca00078e020a */
[----:B------:R-:W-:Y:S02]  /*0d90*/  SHF.R.S32.HI R11, RZ, 0x1f, R10 ;  /* 0x0000001fff0b7819 */ /* 0x000fe4000001140a */
[----:B-1----:R-:W1:Y:S02]  /*0da0*/  MUFU.RCP R9, R12 ;  /* 0x0000000c00097308 */ /* 0x002e640000001000 */
        /* <DEDUP_REMOVED lines=15> */
[----:B------:R-:W-:Y:S01]  /*0ea0*/  LOP3.LUT R3, R20, R5, RZ, 0x3c, !PT ;  /* 0x0000000514037212 */ /* 0x000fe200078e3cff */
[----:B------:R-:W1:Y:S03]  /*0eb0*/  LDC.64 R6, c[0x0][0x238] ;  /* 0x00008e00ff067b82 */ /* 0x000e660000000a00 */
[----:B------:R-:W-:-:S07]  /*0ec0*/  ISETP.GE.AND P0, PT, R3, RZ, PT ;  /* 0x000000ff0300720c */ /* 0x000fce0003f06270 */
[----:B------:R-:W-:-:S06]  /*0ed0*/  @P3 IADD3 R22, R22, 0x1, RZ ;  /* 0x0000000116163810 */ /* 0x000fcc0007ffe0ff */
[----:B------:R-:W-:Y:S01]  /*0ee0*/  @!P0 IMAD.MOV R22, RZ, RZ, -R22 ;  /* 0x000000ffff168224 */ /* 0x000fe200078e0a16 */
[----:B------:R-:W-:-:S04]  /*0ef0*/  @!P2 LOP3.LUT R22, RZ, R5, RZ, 0x33, !PT ;  /* 0x00000005ff16a212 */ /* 0x000fc800078e33ff */
[----:B--2---:R-:W-:Y:S02]  /*0f00*/  SHF.R.S32.HI R17, RZ, 0x1f, R22 ;  /* 0x0000001fff117819 */ /* 0x004fe40000011416 */
        /* <DEDUP_REMOVED lines=10> */
[----:B------:R-:W-:Y:S02]  /*0fb0*/  IMAD.IADD R23, R19, 0x1, R3 ;  /* 0x0000000113177824 */ /* 0x000fe400078e0203 */
[C---:B------:R-:W-:Y:S02]  /*0fc0*/  IMAD R5, R10.reuse, R125, R8 ;  /* 0x0000007d0a057224 */ /* 0x040fe400078e0208 */
[----:B------:R-:W-:-:S05]  /*0fd0*/  IMAD.WIDE.U32 R8, R10, R124, R14 ;  /* 0x0000007c0a087225 */ /* 0x000fca00078e000e */
[----:B------:R-:W-:Y:S01]  /*0fe0*/  IADD3 R9, R9, R5, RZ ;  /* 0x0000000509097210 */ /* 0x000fe20007ffe0ff */
[----:B------:R-:W-:-:S04]  /*0ff0*/  IMAD R5, R17, UR4, RZ ;  /* 0x0000000411057c24 */ /* 0x000fc8000f8e02ff */
[C---:B------:R-:W-:Y:S02]  /*1000*/  IMAD R5, R22.reuse, UR5, R5 ;  /* 0x0000000516057c24 */ /* 0x040fe4000f8e0205 */
[----:B------:R-:W-:-:S05]  /*1010*/  IMAD.WIDE.U32 R8, R22, UR4, R8 ;  /* 0x0000000416087c25 */ /* 0x000fca000f8e0008 */
[----:B------:R-:W-:Y:S02]  /*1020*/  IADD3 R19, R9, R5, RZ ;  /* 0x0000000509137210 */ /* 0x000fe40007ffe0ff */
[----:B------:R-:W-:Y:S01]  /*1030*/  MOV R16, R8 ;  /* 0x0000000800107202 */ /* 0x000fe20000000f00 */
[----:B------:R-:W-:Y:S06]  /*1040*/  BRA `(.L_x_4341) ;  /* 0x0000000400347947 */ /* 0x000fec0003800000 */
.L_x_4340:
        /* <DEDUP_REMOVED lines=8> */
[----:B-1----:R-:W-:-:S02]  /*10d0*/  VIADD R10, R10, 0xffffffe ;  /* 0x0ffffffe0a0a7836 */ /* 0x002fc40000000000 */
[----:B--2---:R-:W-:-:S04]  /*10e0*/  @P4 IMAD R9, R16, R125, RZ ;  /* 0x0000007d10094224 */ /* 0x004fc800078e02ff */
[----:B------:R-:W1:Y:S01]  /*10f0*/  F2I.FTZ.U32.TRUNC.NTZ R11, R10 ;  /* 0x0000000a000b7305 */ /* 0x000e62000021f000 */
[----:B------:R-:W-:-:S05]  /*1100*/  @P4 IMAD.WIDE.U32 R16, R16, R124, RZ ;  /* 0x0000007c10104225 */ /* 0x000fca00078e00ff */
[----:B------:R-:W-:Y:S01]  /*1110*/  @P4 IADD3 R9, R17, R9, RZ ;  /* 0x0000000911094210 */ /* 0x000fe20007ffe0ff */
[----:B-1----:R-:W-:Y:S01]  /*1120*/  IMAD.MOV R6, RZ, RZ, -R11 ;  /* 0x000000ffff067224 */ /* 0x002fe200078e0a0b */
[----:B------:R-:W-:-:S03]  /*1130*/  MOV R10, RZ ;  /* 0x000000ff000a7202 */ /* 0x000fc60000000f00 */
[----:B------:R-:W-:Y:S01]  /*1140*/  IMAD R8, R6, R7, RZ ;  /* 0x0000000706087224 */ /* 0x000fe200078e02ff */
[----:B------:R-:W-:-:S03]  /*1150*/  IABS R6, R20 ;  /* 0x0000001400067213 */ /* 0x000fc60000000000 */
[----:B------:R-:W-:Y:S01]  /*1160*/  IMAD.HI.U32 R11, R11, R8, R10 ;  /* 0x000000080b0b7227 */ /* 0x000fe200078e000a */
[----:B------:R-:W-:-:S03]  /*1170*/  LEA R10, R91, 0xffffff80, 0x7 ;  /* 0xffffff805b0a7811 */ /* 0x000fc600078e38ff */
[----:B------:R-:W-:-:S04]  /*1180*/  IMAD.MOV.U32 R8, RZ, RZ, R6 ;  /* 0x000000ffff087224 */ /* 0x000fc800078e0006 */
[----:B------:R-:W-:Y:S01]  /*1190*/  IMAD.HI.U32 R22, R11, R8, RZ ;  /* 0x000000080b167227 */ /* 0x000fe200078e00ff */
[----:B------:R-:W-:-:S03]  /*11a0*/  SHF.R.S32.HI R11, RZ, 0x1f, R10 ;  /* 0x0000001fff0b7819 */ /* 0x000fc6000001140a */
[----:B------:R-:W-:-:S04]  /*11b0*/  IMAD.MOV R6, RZ, RZ, -R22 ;  /* 0x000000ffff067224 */ /* 0x000fc800078e0a16 */
[----:B------:R-:W-:Y:S01]  /*11c0*/  IMAD R6, R7, R6, R8 ;  /* 0x0000000607067224 */ /* 0x000fe200078e0208 */
[----:B------:R-:W-:-:S04]  /*11d0*/  LOP3.LUT R8, R20, R5, RZ, 0x3c, !PT ;  /* 0x0000000514087212 */ /* 0x000fc800078e3cff */
[----:B------:R-:W-:Y:S02]  /*11e0*/  ISETP.GT.U32.AND P0, PT, R7, R6, PT ;  /* 0x000000060700720c */ /* 0x000fe40003f04070 */
[----:B------:R-:W-:Y:S02]  /*11f0*/  ISETP.GE.AND P2, PT, R8, RZ, PT ;  /* 0x000000ff0800720c */ /* 0x000fe40003f46270 */
[----:B------:R-:W-:-:S09]  /*1200*/  @P4 MOV R8, R16 ;  /* 0x0000001000084202 */ /* 0x000fd20000000f00 */
[-C--:B------:R-:W-:Y:S02]  /*1210*/  @!P0 IADD3 R6, R6, -R7.reuse, RZ ;  /* 0x8000000706068210 */ /* 0x080fe40007ffe0ff */
[----:B------:R-:W-:Y:S02]  /*1220*/  @!P0 IADD3 R22, R22, 0x1, RZ ;  /* 0x0000000116168810 */ /* 0x000fe40007ffe0ff */
[----:B------:R-:W-:Y:S02]  /*1230*/  ISETP.GE.U32.AND P3, PT, R6, R7, PT ;  /* 0x000000070600720c */ /* 0x000fe40003f66070 */
[----:B------:R-:W1:Y:S01]  /*1240*/  LDC.64 R6, c[0x0][0x260] ;  /* 0x00009800ff067b82 */ /* 0x000e620000000a00 */
[----:B------:R-:W-:-:S10]  /*1250*/  ISETP.NE.AND P0, PT, R5, RZ, PT ;  /* 0x000000ff0500720c */ /* 0x000fd40003f05270 */
[----:B------:R-:W-:-:S04]  /*1260*/  @P3 VIADD R22, R22, 0x1 ;  /* 0x0000000116163836 */ /* 0x000fc80000000000 */
[----:B------:R-:W-:Y:S01]  /*1270*/  @!P2 IMAD.MOV R22, RZ, RZ, -R22 ;  /* 0x000000ffff16a224 */ /* 0x000fe200078e0a16 */
[----:B---3--:R-:W-:Y:S06]  /*1280*/  @P4 BRA `(.L_x_4342) ;  /* 0x0000000000344947 */ /* 0x008fec0003800000 */
[----:B------:R-:W2:Y:S01]  /*1290*/  LDC.64 R124, c[0x0][0x248] ;  /* 0x00009200ff7c7b82 */ /* 0x000ea20000000a00 */
[----:B------:R-:W-:Y:S02]  /*12a0*/  SHF.R.S32.HI R17, RZ, 0x1f, R3 ;  /* 0x0000001fff117819 */ /* 0x000fe40000011403 */
[----:B-----5:R-:W-:-:S05]  /*12b0*/  SHF.R.S32.HI R19, RZ, 0x1f, R0 ;  /* 0x0000001fff137819 */ /* 0x020fca0000011400 */
[----:B------:R-:W3:Y:S01]  /*12c0*/  LDC.64 R8, c[0x0][0x230] ;  /* 0x00008c00ff087b82 */ /* 0x000ee20000000a00 */
[-C--:B--2---:R-:W-:Y:S02]  /*12d0*/  IMAD R16, R17, R124.reuse, RZ ;  /* 0x0000007c11107224 */ /* 0x084fe400078e02ff */
        /* <DEDUP_REMOVED lines=8> */
.L_x_4342:
[----:B------:R-:W-:Y:S01]  /*1360*/  IMAD R16, R11, R124, RZ ;  /* 0x0000007c0b107224 */ /* 0x000fe200078e02ff */
[----:B------:R-:W-:Y:S01]  /*1370*/  @!P0 LOP3.LUT R22, RZ, R5, RZ, 0x33, !PT ;  /* 0x00000005ff168212 */ /* 0x000fe200078e33ff */
[----:B------:R-:W-:Y:S01]  /*1380*/  IMAD.WIDE.U32 R8, R124, R10, R8 ;  /* 0x0000000a7c087225 */ /* 0x000fe200078e0008 */
[----:B------:R-:W-:Y:S02]  /*1390*/  @P4 IADD3 R12, R3, R12, RZ ;  /* 0x0000000c030c4210 */ /* 0x000fe40007ffe0ff */
[----:B------:R-:W-:Y:S01]  /*13a0*/  SHF.R.S32.HI R17, RZ, 0x1f, R22 ;  /* 0x0000001fff117819 */ /* 0x000fe20000011416 */
[----:B------:R-:W-:Y:S02]  /*13b0*/  IMAD R5, R125, R10, R16 ;  /* 0x0000000a7d057224 */ /* 0x000fe400078e0210 */
[----:B------:R-:W-:-:S03]  /*13c0*/  @P4 IMAD.WIDE.U32 R18, R12, R14, RZ ;  /* 0x0000000e0c124225 */ /* 0x000fc600078e00ff */
[----:B------:R-:W-:Y:S01]  /*13d0*/  IADD3 R9, R9, R5, RZ ;  /* 0x0000000509097210 */ /* 0x000fe20007ffe0ff */
[-C--:B-1----:R-:W-:Y:S02]  /*13e0*/  IMAD R5, R17, R6.reuse, RZ ;  /* 0x0000000611057224 */ /* 0x082fe400078e02ff */
        /* <DEDUP_REMOVED lines=19> */
.L_x_4341:
[----:B------:R-:W-:Y:S01]  /*1520*/  ISETP.NE.AND P2, PT, R113, -0x1, PT ;  /* 0xffffffff7100780c */ /* 0x000fe20003f45270 */
[----:B------:R-:W-:Y:S01]  /*1530*/  IMAD.IADD R27, R112, 0x1, -R119 ;  /* 0x00000001701b7824 */ /* 0x000fe200078e0a77 */
[----:B------:R-:W-:Y:S01]  /*1540*/  SHF.R.S32.HI R5, RZ, 0x1f, R2 ;  /* 0x0000001fff057819 */ /* 0x000fe20000011402 */
[----:B------:R-:W1:Y:S01]  /*1550*/  S2UR UR8, SR_CgaCtaId ;  /* 0x00000000000879c3 */ /* 0x000e620000008800 */
[----:B------:R-:W-:Y:S01]  /*1560*/  ULDC.64 UR4, c[0x0][0x268] ;  /* 0x00009a0000047ab9 */ /* 0x000fe20000000a00 */
[----:B------:R-:W-:Y:S01]  /*1570*/  VIADD R88, R91, 0xffffffff ;  /* 0xffffffff5b587836 */ /* 0x000fe20000000000 */
[-C--:B------:R-:W-:Y:S01]  /*1580*/  LEA.HI R15, R5, R2.reuse, RZ, 0x2 ;  /* 0x00000002050f7211 */ /* 0x080fe200078f10ff */
[----:B------:R-:W-:Y:S01]  /*1590*/  IMAD R17, R17, UR4, RZ ;  /* 0x0000000411117c24 */ /* 0x000fe2000f8e02ff */
[-C--:B------:R-:W-:Y:S01]  /*15a0*/  LEA.HI R12, R5, R2.reuse, RZ, 0x3 ;  /* 0x00000002050c7211 */ /* 0x080fe200078f18ff */
[----:B------:R-:W-:Y:S01]  /*15b0*/  ULDC.64 UR6, c[0x0][0x258] ;  /* 0x0000960000067ab9 */ /* 0x000fe20000000a00 */
[----:B------:R-:W-:Y:S01]  /*15c0*/  LOP3.LUT R29, R15, 0xfffffffc, RZ, 0xc0, !PT ;  /* 0xfffffffc0f1d7812 */ /* 0x000fe200078ec0ff */
[----:B------:R-:W-:Y:S01]  /*15d0*/  BSSY B0, `(.L_x_4343) ;  /* 0x0000056000007945 */ /* 0x000fe20003800000 */
[----:B------:R-:W-:Y:S01]  /*15e0*/  SHF.R.S32.HI R3, RZ, 0x3, R12 ;  /* 0x00000003ff037819 */ /* 0x000fe2000001140c */
[----:B------:R-:W2:Y:S01]  /*15f0*/  @!P2 LDC.64 R6, c[0x0][0x228] ;  /* 0x00008a00ff06ab82 */ /* 0x000ea20000000a00 */
[----:B------:R-:W-:Y:S01]  /*1600*/  SHF.R.S32.HI R14, RZ, 0x2, R15 ;  /* 0x00000002ff0e7819 */ /* 0x000fe2000001140f */
[----:B------:R-:W-:Y:S01]  /*1610*/  IMAD.IADD R114, R2, 0x1, -R29 ;  /* 0x0000000102727824 */ /* 0x000fe200078e0a1d */
[----:B------:R-:W-:Y:S01]  /*1620*/  LEA.HI R90, R5, R2, RZ, 0x5 ;  /* 0x00000002055a7211 */ /* 0x000fe200078f28ff */
[----:B------:R-:W-:Y:S01]  /*1630*/  IMAD.SHL.U32 R31, R3, 0x40, RZ ;  /* 0x00000040031f7824 */ /* 0x000fe200078e00ff */
[----:B------:R-:W-:Y:S01]  /*1640*/  LEA.HI R15, R15, R14, RZ, 0x1 ;  /* 0x0000000e0f0f7211 */ /* 0x000fe200078f08ff */
[----:B------:R-:W-:Y:S01]  /*1650*/  IMAD.SHL.U32 R114, R114, 0x8, RZ ;  /* 0x0000000872727824 */ /* 0x000fe200078e00ff */
[----:B------:R-:W-:Y:S01]  /*1660*/  @!P2 SHF.R.S32.HI R21, RZ, 0x1f, R13 ;  /* 0x0000001fff15a819 */ /* 0x000fe2000001140d */
[----:B------:R-:W3:Y:S01]  /*1670*/  @P2 LDC.64 R8, c[0x0][0x240] ;  /* 0x00009000ff082b82 */ /* 0x000ee20000000a00 */
[----:B------:R-:W-:Y:S01]  /*1680*/  LOP3.LUT R31, R31, 0xc0, RZ, 0xc0, !PT ;  /* 0x000000c01f1f7812 */ /* 0x000fe200078ec0ff */
[----:B-----5:R-:W-:Y:S01]  /*1690*/  VIADD R0, R14, 0x20 ;  /* 0x000000200e007836 */ /* 0x020fe20000000000 */
[----:B------:R-:W-:Y:S01]  /*16a0*/  LOP3.LUT R15, R15, 0x7fffffe, RZ, 0xc0, !PT ;  /* 0x07fffffe0f0f7812 */ /* 0x000fe200078ec0ff */
[----:B------:R-:W-:Y:S01]  /*16b0*/  IMAD.SHL.U32 R94, R124, 0x20, RZ ;  /* 0x000000207c5e7824 */ /* 0x000fe200078e00ff */
[----:B------:R-:W-:-:S02]  /*16c0*/  SHF.R.S32.HI R115, RZ, 0x5, R90 ;  /* 0x00000005ff737819 */ /* 0x000fc4000001145a */
[----:B------:R-:W-:Y:S02]  /*16d0*/  LOP3.LUT R29, R31, 0x18, R114, 0xf8, !PT ;  /* 0x000000181f1d7812 */ /* 0x000fe400078ef872 */
[----:B------:R-:W-:Y:S02]  /*16e0*/  SHF.R.U32.HI R28, RZ, 0x3, R31 ;  /* 0x00000003ff1c7819 */ /* 0x000fe4000001161f */
[C---:B------:R-:W-:Y:S02]  /*16f0*/  IADD3 R24, R14.reuse, -R15, RZ ;  /* 0x8000000f0e187210 */ /* 0x040fe40007ffe0ff */
[----:B------:R-:W-:Y:S02]  /*1700*/  LOP3.LUT R28, R29, R28, RZ, 0x3c, !PT ;  /* 0x0000001c1d1c7212 */ /* 0x000fe400078e3cff */
[----:B------:R-:W-:Y:S01]  /*1710*/  SHF.R.S32.HI R15, RZ, 0x1f, R14 ;  /* 0x0000001fff0f7819 */ /* 0x000fe2000001140e */
[----:B--2---:R-:W-:Y:S01]  /*1720*/  @!P2 IMAD R26, R21, R6, RZ ;  /* 0x00000006151aa224 */ /* 0x004fe200078e02ff */
[-C--:B------:R-:W-:Y:S01]  /*1730*/  ISETP.GE.AND P0, PT, R14, R27.reuse, PT ;  /* 0x0000001b0e00720c */ /* 0x080fe20003f06270 */
[----:B------:R-:W-:Y:S01]  /*1740*/  IMAD R95, R115, 0x8, R24 ;  /* 0x00000008735f7824 */ /* 0x000fe200078e0218 */
[----:B------:R-:W-:Y:S01]  /*1750*/  ISETP.GE.AND P6, PT, R0, R27, PT ;  /* 0x0000001b0000720c */ /* 0x000fe20003fc6270 */
[----:B------:R-:W-:Y:S01]  /*1760*/  @!P2 IMAD R7, R13, R7, R26 ;  /* 0x000000070d07a224 */ /* 0x000fe200078e021a */
[C---:B------:R-:W-:Y:S01]  /*1770*/  IADD3 R30, P4, R114.reuse, R16, RZ ;  /* 0x00000010721e7210 */ /* 0x040fe20007f9e0ff */
[----:B------:R-:W-:Y:S01]  /*1780*/  IMAD.U32 R95, R95, 0x20, R28 ;  /* 0x000000205f5f7824 */ /* 0x000fe200078e001c */
[----:B------:R-:W-:Y:S01]  /*1790*/  SHF.R.S32.HI R16, RZ, 0x1f, R114 ;  /* 0x0000001fff107819 */ /* 0x000fe20000011472 */
[----:B------:R-:W-:Y:S01]  /*17a0*/  @!P2 IMAD.WIDE.U32 R26, R13, R6, RZ ;  /* 0x000000060d1aa225 */ /* 0x000fe200078e00ff */
[----:B------:R-:W-:-:S02]  /*17b0*/  IADD3 R18, P3, R114, R18, RZ ;  /* 0x0000001272127210 */ /* 0x000fc40007f7e0ff */
[----:B------:R-:W-:Y:S01]  /*17c0*/  SHF.R.S32.HI R21, RZ, 0x1f, R20 ;  /* 0x0000001fff157819 */ /* 0x000fe20000011414 */
[----:B---3--:R-:W-:Y:S01]  /*17d0*/  @P2 IMAD.WIDE.U32 R28, R113, R8, RZ ;  /* 0x00000008711c2225 */ /* 0x008fe200078e00ff */
[----:B------:R-:W-:Y:S02]  /*17e0*/  SHF.L.U32 R87, R88, 0x7, RZ ;  /* 0x0000000758577819 */ /* 0x000fe400000006ff */
[----:B------:R-:W-:Y:S01]  /*17f0*/  SHF.L.U64.HI R92, R124, 0x5, R125 ;  /* 0x000000057c5c7819 */ /* 0x000fe2000001027d */
[----:B------:R-:W-:Y:S02]  /*1800*/  IMAD R6, R15, R124, RZ ;  /* 0x0000007c0f067224 */ /* 0x000fe400078e02ff */
[----:B------:R-:W-:Y:S02]  /*1810*/  @P2 IMAD R9, R113, R9, R29 ;  /* 0x0000000971092224 */ /* 0x000fe400078e021d */
[----:B------:R-:W-:Y:S01]  /*1820*/  IMAD R93, R14, R125, R6 ;  /* 0x0000007d0e5d7224 */ /* 0x000fe200078e0206 */
[----:B------:R-:W-:Y:S01]  /*1830*/  @P2 MOV R6, R28 ;  /* 0x0000001c00062202 */ /* 0x000fe20000000f00 */
[----:B------:R-:W-:-:S02]  /*1840*/  @!P2 IMAD.MOV.U32 R6, RZ, RZ, R26 ;  /* 0x000000ffff06a224 */ /* 0x000fc400078e001a */
[----:B------:R-:W-:Y:S02]  /*1850*/  @!P2 IMAD.IADD R9, R27, 0x1, R7 ;  /* 0x000000011b09a824 */ /* 0x000fe400078e0207 */
[----:B------:R-:W-:Y:S01]  /*1860*/  IMAD.X R31, R16, 0x1, R19, P4 ;  /* 0x00000001101f7824 */ /* 0x000fe200020e0613 */
[----:B------:R-:W-:Y:S01]  /*1870*/  IADD3 R26, P2, R114, R6, RZ ;  /* 0x00000006721a7210 */ /* 0x000fe20007f5e0ff */
[----:B------:R-:W-:Y:S01]  /*1880*/  IMAD.X R19, R16, 0x1, R23, P3 ;  /* 0x0000000110137824 */ /* 0x000fe200018e0617 */
[----:B------:R-:W2:Y:S01]  /*1890*/  LDC.64 R6, c[0x0][0x3c8] ;  /* 0x0000f200ff067b82 */ /* 0x000ea20000000a00 */
[C---:B------:R-:W-:Y:S01]  /*18a0*/  IMAD R8, R22.reuse, UR5, R17 ;  /* 0x0000000516087c24 */ /* 0x040fe2000f8e0211 */
[----:B------:R-:W-:Y:S01]  /*18b0*/  SHF.R.S32.HI R17, RZ, 0x1f, R13 ;  /* 0x0000001fff117819 */ /* 0x000fe2000001140d */
[----:B------:R-:W-:Y:S01]  /*18c0*/  IMAD.WIDE.U32 R22, R22, UR4, R18 ;  /* 0x0000000416167c25 */ /* 0x000fe2000f8e0012 */
[----:B------:R-:W-:Y:S02]  /*18d0*/  UMOV UR4, 0x400 ;  /* 0x0000040000047882 */ /* 0x000fe40000000000 */
[----:B-1----:R-:W-:Y:S01]  /*18e0*/  ULEA UR4, UR8, UR4, 0x18 ;  /* 0x0000000408047291 */ /* 0x002fe2000f8ec03f */
[----:B------:R-:W-:-:S02]  /*18f0*/  IMAD R19, R21, UR6, RZ ;  /* 0x0000000615137c24 */ /* 0x000fc4000f8e02ff */
[----:B------:R-:W-:Y:S01]  /*1900*/  IMAD.X R27, R16, 0x1, R9, P2 ;  /* 0x00000001101b7824 */ /* 0x000fe200010e0609 */
[----:B------:R-:W-:Y:S01]  /*1910*/  IADD3 R16, R14, 0x60, RZ ;  /* 0x000000600e107810 */ /* 0x000fe20007ffe0ff */
[----:B------:R-:W-:Y:S01]  /*1920*/  IMAD.IADD R9, R4, 0x1, -R87 ;  /* 0x0000000104097824 */ /* 0x000fe200078e0a57 */
[----:B------:R-:W-:Y:S01]  /*1930*/  LEA R95, R95, UR4, 0x1 ;  /* 0x000000045f5f7c11 */ /* 0x000fe2000f8e08ff */
[C---:B------:R-:W-:Y:S02]  /*1940*/  VIADD R18, R14.reuse, 0x40 ;  /* 0x000000400e127836 */ /* 0x040fe40000000000 */
[C---:B------:R-:W-:Y:S01]  /*1950*/  IMAD.WIDE.U32 R126, R14.reuse, R124, R30 ;  /* 0x0000007c0e7e7225 */ /* 0x040fe200078e001e */
[-C--:B------:R-:W-:Y:S02]  /*1960*/  ISETP.GE.AND P5, PT, R14, R9.reuse, PT ;  /* 0x000000090e00720c */ /* 0x080fe40003fa6270 */
[-C--:B------:R-:W-:Y:S01]  /*1970*/  ISETP.GE.AND P4, PT, R0, R9.reuse, PT ;  /* 0x000000090000720c */ /* 0x080fe20003f86270 */
[----:B------:R-:W-:Y:S01]  /*1980*/  IMAD R19, R20, UR7, R19 ;  /* 0x0000000714137c24 */ /* 0x000fe2000f8e0213 */
[-C--:B------:R-:W-:Y:S01]  /*1990*/  ISETP.GE.AND P3, PT, R18, R9.reuse, PT ;  /* 0x000000091200720c */ /* 0x080fe20003f66270 */
[----:B------:R-:W-:Y:S01]  /*19a0*/  IMAD.WIDE.U32 R26, R20, UR6, R26 ;  /* 0x00000006141a7c25 */ /* 0x000fe2000f8e001a */
[----:B------:R-:W-:-:S03]  /*19b0*/  ISETP.GE.AND P2, PT, R16, R9, PT ;  /* 0x000000091000720c */ /* 0x000fc60003f46270 */
[----:B------:R-:W-:-:S04]  /*19c0*/  IMAD.WIDE R24, R25, 0x40, R14 ;  /* 0x0000004019187825 */ /* 0x000fc800078e020e */
[----:B------:R-:W-:Y:S02]  /*19d0*/  IMAD.IADD R93, R127, 0x1, R93 ;  /* 0x000000017f5d7824 */ /* 0x000fe400078e025d */
        /* <DEDUP_REMOVED lines=21> */
.L_x_4344:
[----:B------:R-:W-:Y:S05]  /*1b30*/  BSYNC B0 ;  /* 0x0000000000007941 */ /* 0x000fea0003800000 */
.L_x_4343:
        /* <DEDUP_REMOVED lines=21> */
.L_x_4346:
[----:B------:R-:W-:Y:S05]  /*1c90*/  BSYNC B0 ;  /* 0x0000000000007941 */ /* 0x000fea0003800000 */
.L_x_4345:
[----:B------:R-:W-:Y:S04]  /*1ca0*/  BSSY B0, `(.L_x_4347) ;  /* 0x000000f000007945 */ /* 0x000fe80003800000 */
        /* <DEDUP_REMOVED lines=14> */
.L_x_4348:
[----:B------:R-:W-:Y:S05]  /*1d90*/  BSYNC B0 ;  /* 0x0000000000007941 */ /* 0x000fea0003800000 */
.L_x_4347:
[----:B------:R-:W-:Y:S04]  /*1da0*/  BSSY B0, `(.L_x_4349) ;  /* 0x000000f000007945 */ /* 0x000fe80003800000 */
        /* <DEDUP_REMOVED lines=14> */
.L_x_4350:
[----:B------:R-:W-:Y:S05]  /*1e90*/  BSYNC B0 ;  /* 0x0000000000007941 */ /* 0x000fea0003800000 */
.L_x_4349:
        /* <DEDUP_REMOVED lines=15> */
.L_x_4352:
[----:B------:R-:W-:Y:S05]  /*1f90*/  BSYNC B0 ;  /* 0x0000000000007941 */ /* 0x000fea0003800000 */
.L_x_4351:
        /* <DEDUP_REMOVED lines=8> */
[----:B------:R-:W-:Y:S01]  /*2020*/  ULDC.64 UR6, c[0x0][0x218] ;  /* 0x0000860000067ab9 */ /* 0x000fe20000000a00 */
        /* <DEDUP_REMOVED lines=8> */
.L_x_4354:
[----:B------:R-:W-:Y:S05]  /*20b0*/  BSYNC B0 ;  /* 0x0000000000007941 */ /* 0x000fea0003800000 */
.L_x_4353:
[----:B------:R-:W0:Y:S01]  /*20c0*/  LDGDEPBAR ;  /* 0x00000000000079af */ /* 0x000e220000000000 */
[----:B------:R-:W-:Y:S01]  /*20d0*/  ULDC.64 UR6, c[0x0][0x3d0] ;  /* 0x0000f40000067ab9 */ /* 0x000fe20000000a00 */
[----:B------:R-:W-:Y:S01]  /*20e0*/  LEA.HI R5, R5, R2, RZ, 0x4 ;  /* 0x0000000205057211 */ /* 0x000fe200078f20ff */
[----:B-1----:R-:W-:Y:S01]  /*20f0*/  IMAD R24, R17, UR6, RZ ;  /* 0x0000000611187c24 */ /* 0x002fe2000f8e02ff */
[-C--:B------:R-:W-:Y:S01]  /*2100*/  ISETP.GE.AND P4, PT, R0, R9.reuse, PT ;  /* 0x000000090000720c */ /* 0x080fe20003f86270 */
[C---:B------:R-:W-:Y:S01]  /*2110*/  IMAD.WIDE.U32 R20, R13.reuse, UR6, R20 ;  /* 0x000000060d147c25 */ /* 0x040fe2000f8e0014 */
[-C--:B------:R-:W-:Y:S01]  /*2120*/  ISETP.GE.AND P2, PT, R16, R9.reuse, PT ;  /* 0x000000091000720c */ /* 0x080fe20003f46270 */
[----:B------:R-:W-:Y:S01]  /*2130*/  ULDC.64 UR8, c[0x0][0x220] ;  /* 0x0000880000087ab9 */ /* 0x000fe20000000a00 */
[----:B------:R-:W-:Y:S01]  /*2140*/  ISETP.GE.AND P5, PT, R14, R9, PT ;  /* 0x000000090e00720c */ /* 0x000fe20003fa6270 */
[----:B------:R-:W-:Y:S01]  /*2150*/  IMAD R24, R13, UR7, R24 ;  /* 0x000000070d187c24 */ /* 0x000fe2000f8e0218 */
[----:B--2---:R-:W-:-:S02]  /*2160*/  LEA R110, P0, R20, R6, 0x2 ;  /* 0x00000006146e7211 */ /* 0x004fc400078010ff */
[----:B------:R-:W-:Y:S01]  /*2170*/  ISETP.GE.AND P3, PT, R18, R9, PT ;  /* 0x000000091200720c */ /* 0x000fe20003f66270 */
[----:B------:R-:W-:Y:S01]  /*2180*/  IMAD.IADD R24, R21, 0x1, R24 ;  /* 0x0000000115187824 */ /* 0x000fe200078e0218 */
[----:B------:R-:W-:Y:S01]  /*2190*/  LOP3.LUT R109, R5, 0xfffffff0, RZ, 0xc0, !PT ;  /* 0xfffffff0056d7812 */ /* 0x000fe200078ec0ff */
[----:B------:R-:W-:Y:S01]  /*21a0*/  IMAD.IADD R23, R23, 0x1, R8 ;  /* 0x0000000117177824 */ /* 0x000fe200078e0208 */
[----:B------:R-:W-:Y:S01]  /*21b0*/  SHF.R.S32.HI R0, RZ, 0x4, R5 ;  /* 0x00000004ff007819 */ /* 0x000fe20000011405 */
[----:B------:R-:W-:Y:S01]  /*21c0*/  ULDC.64 UR6, c[0x0][0x250] ;  /* 0x0000940000067ab9 */ /* 0x000fe20000000a00 */
[----:B------:R-:W-:Y:S01]  /*21d0*/  LEA.HI.X R111, R20, R7, R24, 0x2, P0 ;  /* 0x00000007146f7211 */ /* 0x000fe200000f1418 */
[----:B------:R-:W-:Y:S01]  /*21e0*/  IMAD.IADD R109, R2, 0x1, -R109 ;  /* 0x00000001026d7824 */ /* 0x000fe200078e0a6d */
[----:B------:R-:W-:Y:S01]  /*21f0*/  LOP3.LUT R7, R12, 0xfffffff8, RZ, 0xc0, !PT ;  /* 0xfffffff80c077812 */ /* 0x000fe200078ec0ff */
[----:B------:R-:W-:Y:S01]  /*2200*/  ULDC UR5, c[0x0][0x2e8] ;  /* 0x0000ba0000057ab9 */ /* 0x000fe20000000800 */
[----:B------:R-:W-:Y:S01]  /*2210*/  IADD3 R6, P0, R14, R10, RZ ;  /* 0x0000000a0e067210 */ /* 0x000fe20007f1e0ff */
[----:B------:R1:W5:Y:S01]  /*2220*/  LDG.E R110, desc[UR16][R110.64] ;  /* 0x000000106e6e7981 */ /* 0x000362000c1e1900 */
[----:B------:R-:W-:-:S04]  /*2230*/  DEPBAR.LE SB0, 0x0 ;  /* 0x000080000000791a */ /* 0x000fc80000000000 */
[----:B------:R-:W-:Y:S01]  /*2240*/  LEA.HI R16, R109, R109, RZ, 0x1 ;  /* 0x0000006d6d107211 */ /* 0x000fe200078f08ff */
[----:B------:R-:W-:Y:S01]  /*2250*/  BAR.SYNC.DEFER_BLOCKING 0x0 ;  /* 0x0000000000007b1d */ /* 0x000fe20000010000 */
[----:B------:R-:W-:Y:S01]  /*2260*/  LEA.HI R10, R5, R0, RZ, 0x1 ;  /* 0x00000000050a7211 */ /* 0x000fe200078f08ff */
[----:B------:R-:W-:Y:S01]  /*2270*/  IMAD.IADD R5, R2, 0x1, -R7 ;  /* 0x0000000102057824 */ /* 0x000fe200078e0a07 */
[--C-:B------:R-:W-:Y:S01]  /*2280*/  SHF.R.S32.HI R12, RZ, 0x1, R16.reuse ;  /* 0x00000001ff0c7819 */ /* 0x100fe20000011410 */
[----:B------:R-:W-:Y:S01]  /*2290*/  IMAD.X R11, R15, 0x1, R11, P0 ;  /* 0x000000010f0b7824 */ /* 0x000fe200000e060b */
[----:B------:R-:W-:Y:S01]  /*22a0*/  SHF.R.S32.HI R13, RZ, 0x1f, R16 ;  /* 0x0000001fff0d7819 */ /* 0x000fe20000011410 */
[----:B------:R-:W-:Y:S01]  /*22b0*/  USHF.L.U64.HI UR14, UR6, 0x5, UR7 ;  /* 0x00000005060e7899 */ /* 0x000fe20008010207 */
[----:B------:R-:W-:Y:S01]  /*22c0*/  LOP3.LUT R9, R10, 0xfffffffe, RZ, 0xc0, !PT ;  /* 0xfffffffe0a097812 */ /* 0x000fe200078ec0ff */
[----:B------:R-:W-:Y:S01]  /*22d0*/  IMAD.SHL.U32 R10, R3, 0x8, RZ ;  /* 0x00000008030a7824 */ /* 0x000fe200078e00ff */
[----:B------:R-:W-:Y:S01]  /*22e0*/  SHF.R.S32.HI R14, RZ, 0x1f, R109 ;  /* 0x0000001fff0e7819 */ /* 0x000fe2000001146d */
[----:B------:R-:W-:Y:S01]  /*22f0*/  IMAD R11, R11, UR6, RZ ;  /* 0x000000060b0b7c24 */ /* 0x000fe2000f8e02ff */
[----:B------:R-:W-:Y:S01]  /*2300*/  LEA.HI R7, R5, R5, RZ, 0x1 ;  /* 0x0000000505077211 */ /* 0x000fe200078f08ff */
[----:B------:R-:W-:Y:S01]  /*2310*/  IMAD.IADD R9, R0, 0x1, -R9 ;  /* 0x0000000100097824 */ /* 0x000fe200078e0a09 */
[----:B------:R-:W-:Y:S01]  /*2320*/  LEA.HI R13, R13, R12, RZ, 0x2 ;  /* 0x0000000c0d0d7211 */ /* 0x000fe200078f10ff */
[----:B------:R-:W-:Y:S01]  /*2330*/  IMAD R129, R6, UR7, R11 ;  /* 0x0000000706817c24 */ /* 0x000fe2000f8e020b */
[----:B------:R-:W-:Y:S01]  /*2340*/  LEA.HI R3, R14, R109, RZ, 0x3 ;  /* 0x0000006d0e037211 */ /* 0x000fe200078f18ff */
[----:B------:R-:W-:Y:S01]  /*2350*/  USHF.L.U32 UR15, UR6, 0x5, URZ ;  /* 0x00000005060f7899 */ /* 0x000fe2000800063f */
[----:B------:R-:W-:Y:S01]  /*2360*/  SHF.R.S32.HI R0, RZ, 0x1, R7 ;  /* 0x00000001ff007819 */ /* 0x000fe20000011407 */
[----:B------:R-:W-:Y:S01]  /*2370*/  BSSY B0, `(.L_x_4355) ;  /* 0x000002e000007945 */ /* 0x000fe20003800000 */
[----:B------:R-:W-:Y:S01]  /*2380*/  LOP3.LUT R14, R7, 0x7fffffe, RZ, 0xc0, !PT ;  /* 0x07fffffe070e7812 */ /* 0x000fe200078ec0ff */
[----:B------:R-:W-:Y:S01]  /*2390*/  IMAD.SHL.U32 R3, R3, 0x20, RZ ;  /* 0x0000002003037824 */ /* 0x000fe200078e00ff */
[----:B------:R-:W-:Y:S01]  /*23a0*/  LOP3.LUT R13, R13, 0xfffffffc, RZ, 0xc0, !PT ;  /* 0xfffffffc0d0d7812 */ /* 0x000fe200078ec0ff */
[----:B------:R-:W-:Y:S01]  /*23b0*/  IMAD.SHL.U32 R15, R0, 0x40, RZ ;  /* 0x00000040000f7824 */ /* 0x000fe200078e00ff */
[----:B------:R-:W-:Y:S01]  /*23c0*/  LOP3.LUT R16, R16, 0x7fffffe, RZ, 0xc0, !PT ;  /* 0x07fffffe10107812 */ /* 0x000fe200078ec0ff */
[----:B------:R-:W-:Y:S01]  /*23d0*/  IMAD.IADD R14, R5, 0x1, -R14 ;  /* 0x00000001050e7824 */ /* 0x000fe200078e0a0e */
[----:B------:R2:W-:Y:S01]  /*23e0*/  @P5 STS [R95+0x3000], RZ ;  /* 0x003000ff5f005388 */ /* 0x0005e20000000800 */
[----:B------:R-:W-:Y:S01]  /*23f0*/  IMAD.IADD R5, R12, 0x1, -R13 ;  /* 0x000000010c057824 */ /* 0x000fe200078e0a0d */
[----:B------:R-:W-:Y:S01]  /*2400*/  LOP3.LUT R15, R15, 0xc0, RZ, 0xc0, !PT ;  /* 0x000000c00f0f7812 */ /* 0x000fe200078ec0ff */
[----:B------:R-:W-:Y:S01]  /*2410*/  IMAD R14, R9, 0x8, R14 ;  /* 0x00000008090e7824 */ /* 0x000fe200078e020e */
[----:B------:R2:W-:Y:S01]  /*2420*/  @P5 STS [R95+0x3004], RZ ;  /* 0x003004ff5f005388 */ /* 0x0005e20000000800 */
[----:B------:R-:W-:Y:S01]  /*2430*/  IMAD.SHL.U32 R8, R5, 0x40, RZ ;  /* 0x0000004005087824 */ /* 0x000fe200078e00ff */
[----:B------:R-:W-:Y:S01]  /*2440*/  LOP3.LUT R10, R15, 0x8, R10, 0xf8, !PT ;  /* 0x000000080f0a7812 */ /* 0x000fe200078ef80a */
[----:B------:R-:W-:Y:S01]  /*2450*/  IMAD.SHL.U32 R9, R9, 0x8, RZ ;  /* 0x0000000809097824 */ /* 0x000fe200078e00ff */
[----:B------:R2:W-:Y:S01]  /*2460*/  @P5 STS.64 [R95+0x3008], RZ ;  /* 0x003008ff5f005388 */ /* 0x0005e20000000a00 */
[----:B------:R-:W-:Y:S01]  /*2470*/  SHF.R.U32.HI R7, RZ, 0x3, R15 ;  /* 0x00000003ff077819 */ /* 0x000fe2000001160f */
[----:B------:R-:W-:Y:S01]  /*2480*/  IMAD.IADD R109, R109, 0x1, -R16 ;  /* 0x000000016d6d7824 */ /* 0x000fe200078e0a10 */
[----:B------:R-:W-:Y:S01]  /*2490*/  LOP3.LUT R8, R8, 0xc0, RZ, 0xc0, !PT ;  /* 0x000000c008087812 */ /* 0x000fe200078ec0ff */
[----:B-1----:R-:W1:Y:S01]  /*24a0*/  MUFU.RCP R111, UR5 ;  /* 0x00000005006f7d08 */ /* 0x002e620008001000 */
[----:B------:R-:W-:-:S02]  /*24b0*/  LOP3.LUT R108, R3, 0xffffff00, RZ, 0xc0, !PT ;  /* 0xffffff00036c7812 */ /* 0x000fc400078ec0ff */
[----:B------:R-:W-:Y:S02]  /*24c0*/  LOP3.LUT R7, R10, R7, RZ, 0x3c, !PT ;  /* 0x000000070a077212 */ /* 0x000fe400078e3cff */
[----:B------:R-:W-:Y:S02]  /*24d0*/  LOP3.LUT R3, R8, 0x8, R9, 0xf8, !PT ;  /* 0x0000000808037812 */ /* 0x000fe400078ef809 */
[----:B------:R-:W-:Y:S01]  /*24e0*/  SHF.R.U32.HI R10, RZ, 0x3, R8 ;  /* 0x00000003ff0a7819 */ /* 0x000fe20000011608 */
[----:B------:R-:W-:Y:S02]  /*24f0*/  IMAD R8, R115, 0x200, R108 ;  /* 0x0000020073087824 */ /* 0x000fe400078e026c */
[----:B------:R-:W-:Y:S01]  /*2500*/  IMAD.U32 R84, R14, 0x20, R7 ;  /* 0x000000200e547824 */ /* 0x000fe200078e0007 */
[----:B------:R-:W-:Y:S01]  /*2510*/  LOP3.LUT R3, R3, R10, RZ, 0x3c, !PT ;  /* 0x0000000a03037212 */ /* 0x000fe200078e3cff */
[----:B------:R-:W-:-:S03]  /*2520*/  IMAD.WIDE.U32 R6, R6, UR6, R22 ;  /* 0x0000000606067c25 */ /* 0x000fc6000f8e0016 */
[----:B------:R-:W-:Y:S01]  /*2530*/  LEA R84, R84, UR4, 0x1 ;  /* 0x0000000454547c11 */ /* 0x000fe2000f8e08ff */
[----:B------:R-:W-:Y:S01]  /*2540*/  IMAD R8, R109, 0x20, R8 ;  /* 0x000000206d087824 */ /* 0x000fe200078e0208 */
[----:B------:R-:W-:Y:S01]  /*2550*/  LEA R130, P0, R6, UR8, 0x1 ;  /* 0x0000000806827c11 */ /* 0x000fe2000f8008ff */
[----:B------:R-:W-:Y:S02]  /*2560*/  IMAD.IADD R129, R7, 0x1, R129 ;  /* 0x0000000107817824 */ /* 0x000fe400078e0281 */
[----:B------:R-:W-:-:S03]  /*2570*/  IMAD.IADD R86, R3, 0x1, R8 ;  /* 0x0000000103567824 */ /* 0x000fc600078e0208 */
[----:B------:R-:W-:Y:S02]  /*2580*/  LEA.HI.X R131, R6, UR9, R129, 0x1, P0 ;  /* 0x0000000906837c11 */ /* 0x000fe400080f0c81 */
[----:B------:R-:W-:Y:S01]  /*2590*/  LEA R86, R86, UR4, 0x1 ;  /* 0x0000000456567c11 */ /* 0x000fe2000f8e08ff */
[----:B-12---:R-:W-:Y:S06]  /*25a0*/  @P5 BRA `(.L_x_4356) ;  /* 0x0000000000285947 */ /* 0x006fec0003800000 */
        /* <DEDUP_REMOVED lines=10> */
.L_x_4356:
[----:B------:R-:W-:Y:S05]  /*2650*/  BSYNC B0 ;  /* 0x0000000000007941 */ /* 0x000fea0003800000 */
.L_x_4355:
[----:B------:R1:W-:Y:S01]  /*2660*/  @P4 STS.128 [R95+0x3800], RZ ;  /* 0x003800ff5f004388 */ /* 0x0003e20000000c00 */
[----:B------:R-:W-:Y:S04]  /*2670*/  BSSY B0, `(.L_x_4357) ;  /* 0x000000f000007945 */ /* 0x000fe80003800000 */
        /* <DEDUP_REMOVED lines=14> */
.L_x_4358:
[----:B------:R-:W-:Y:S05]  /*2760*/  BSYNC B0 ;  /* 0x0000000000007941 */ /* 0x000fea0003800000 */
.L_x_4357:
        /* <DEDUP_REMOVED lines=16> */
.L_x_4360:
[----:B------:R-:W-:Y:S05]  /*2870*/  BSYNC B0 ;  /* 0x0000000000007941 */ /* 0x000fea0003800000 */
.L_x_4359:
        /* <DEDUP_REMOVED lines=8> */
[----:B------:R-:W-:-:S04]  /*2900*/  UIMAD UR5, UR7, 0xc0, URZ ;  /* 0x000000c0070578a4 */ /* 0x000fc8000f8e023f */
[----:B------:R-:W-:-:S05]  /*2910*/  IMAD.WIDE.U32 R8, R8, 0xc0, R130 ;  /* 0x000000c008087825 */ /* 0x000fca00078e0082 */
[----:B------:R-:W-:-:S05]  /*2920*/  IADD3 R9, R9, UR5, RZ ;  /* 0x0000000509097c10 */ /* 0x000fca000fffe0ff */
[----:B------:R-:W-:Y:S01]  /*2930*/  @!PT LDS RZ, [RZ] ;  /* 0x00000000fffff984 */ /* 0x000fe20000000800 */
[----:B------:R-:W-:Y:S01]  /*2940*/  @!PT LDS RZ, [RZ] ;  /* 0x00000000fffff984 */ /* 0x000fe20000000800 */
[----:B------:R-:W-:Y:S01]  /*2950*/  @!PT LDS RZ, [RZ] ;  /* 0x00000000fffff984 */ /* 0x000fe20000000800 */
[----:B------:R1:W-:Y:S02]  /*2960*/  LDGSTS.E.BYPASS.LTC128B.128 [R95+0x4800], desc[UR16][R8.64] ;  /* 0x04800000085f7fae */ /* 0x0003e4000b901d50 */
.L_x_4362:
[----:B------:R-:W-:Y:S05]  /*2970*/  BSYNC B0 ;  /* 0x0000000000007941 */ /* 0x000fea0003800000 */
.L_x_4361:
[----:B------:R-:W-:Y:S01]  /*2980*/  LDSM.16.M88.4 R56, [R86] ;  /* 0x000000005638783b */ /* 0x000fe20000000200 */
[----:B-1----:R-:W-:Y:S01]  /*2990*/  IMAD.MOV.U32 R8, RZ, RZ, 0x10 ;  /* 0x00000010ff087424 */ /* 0x002fe200078e00ff */
[----:B------:R-:W-:Y:S01]  /*29a0*/  LOP3.LUT P2, RZ, R5, 0x2, RZ, 0xc0, !PT ;  /* 0x0000000205ff7812 */ /* 0x000fe2000784c0ff */
[----:B------:R-:W-:Y:S01]  /*29b0*/  IMAD R119, R115, 0x10, R119 ;  /* 0x0000001073777824 */ /* 0x000fe200078e0277 */
[----:B------:R-:W1:Y:S01]  /*29c0*/  LDSM.16.M88.4 R48, [R84+0x1000] ;  /* 0x001000005430783b */ /* 0x000e620000000200 */
[----:B------:R-:W-:Y:S02]  /*29d0*/  LOP3.LUT P0, RZ, R0, 0x2, RZ, 0xc0, !PT ;  /* 0x0000000200ff7812 */ /* 0x000fe4000780c0ff */
[C---:B------:R-:W-:Y:S01]  /*29e0*/  SEL R5, R8.reuse, 0xfffffff0, !P2 ;  /* 0xfffffff008057807 */ /* 0x040fe20005000000 */
[----:B------:R-:W2:Y:S01]  /*29f0*/  LDSM.16.M88.4 R40, [R84+0x1400] ;  /* 0x001400005428783b */ /* 0x000ea20000000200 */
[----:B------:R-:W-:-:S03]  /*2a00*/  SEL R0, R8, 0xfffffff0, !P0 ;  /* 0xfffffff008007807 */ /* 0x000fc60004000000 */
[----:B------:R-:W4:Y:S01]  /*2a10*/  LDSM.16.M88.4 R24, [R84+0x1c00] ;  /* 0x001c00005418783b */ /* 0x000f220000000200 */
[----:B------:R-:W-:Y:S02]  /*2a20*/  IMAD R85, R5, 0x2, R86 ;  /* 0x0000000205557824 */ /* 0x000fe400078e0256 */
[----:B------:R-:W-:Y:S01]  /*2a30*/  IMAD R120, R0, 0x2, R84 ;  /* 0x0000000200787824 */ /* 0x000fe200078e0254 */
[----:B------:R-:W-:Y:S04]  /*2a40*/  LDSM.16.M88.4 R16, [R84+0x2000] ;  /* 0x002000005410783b */ /* 0x000fe80000000200 */
[----:B------:R-:W-:Y:S04]  /*2a50*/  LDSM.16.M88.4 R60, [R85] ;  /* 0x00000000553c783b */ /* 0x000fe80000000200 */
        /* <DEDUP_REMOVED lines=9> */
[----:B---3--:R-:W3:Y:S03]  /*2af0*/  LDSM.16.M88.4 R32, [R84+0x1800] ;  /* 0x001800005420783b */ /* 0x008ee60000000200 */
[C---:B--2---:R-:W-:Y:S01]  /*2b00*/  HMMA.16816.F32 R44, R56.reuse, R40, RZ ;  /* 0x00000028382c723c */ /* 0x044fe200000018ff */
[----:B------:R-:W2:Y:S04]  /*2b10*/  LDSM.16.M88.4 R100, [R84+0x2c00] ;  /* 0x002c00005464783b */ /* 0x000ea80000000200 */
[----:B------:R-:W-:Y:S01]  /*2b20*/  LDSM.16.M88.4 R104, [R120+0x1800] ;  /* 0x001800007868783b */ /* 0x000fe20000000200 */
[C---:B------:R-:W-:Y:S03]  /*2b30*/  HMMA.16816.F32 R40, R56.reuse, R42, RZ ;  /* 0x0000002a3828723c */ /* 0x040fe600000018ff */
[----:B------:R-:W0:Y:S03]  /*2b40*/  LDGDEPBAR ;  /* 0x00000000000079af */ /* 0x000e260000000000 */
[C---:B----4-:R-:W-:Y:S06]  /*2b50*/  HMMA.16816.F32 R28, R56.reuse, R24, RZ ;  /* 0x00000018381c723c */ /* 0x050fec00000018ff */
[----:B------:R-:W-:Y:S06]  /*2b60*/  HMMA.16816.F32 R24, R56, R26, RZ ;  /* 0x0000001a3818723c */ /* 0x000fec00000018ff */
[C---:B------:R-:W-:Y:S06]  /*2b70*/  HMMA.16816.F32 R52, R60.reuse, R20, R52 ;  /* 0x000000143c34723c */ /* 0x040fec0000001834 */
[----:B------:R-:W-:Y:S06]  /*2b80*/  HMMA.16816.F32 R48, R60, R22, R48 ;  /* 0x000000163c30723c */ /* 0x000fec0000001830 */
[C---:B------:R-:W-:Y:S06]  /*2b90*/  HMMA.16816.F32 R20, R56.reuse, R16, RZ ;  /* 0x000000103814723c */ /* 0x040fec00000018ff */
[----:B------:R-:W-:Y:S06]  /*2ba0*/  HMMA.16816.F32 R16, R56, R18, RZ ;  /* 0x000000123810723c */ /* 0x000fec00000018ff */
[C---:B------:R-:W-:Y:S06]  /*2bb0*/  HMMA.16816.F32 R44, R60.reuse, R12, R44 ;  /* 0x0000000c3c2c723c */ /* 0x040fec000000182c */
[----:B------:R-:W-:Y:S06]  /*2bc0*/  HMMA.16816.F32 R40, R60, R14, R40 ;  /* 0x0000000e3c28723c */ /* 0x000fec0000001828 */
[----:B------:R-:W-:Y:S06]  /*2bd0*/  HMMA.16816.F32 R12, R56, R8, RZ ;  /* 0x00000008380c723c */ /* 0x000fec00000018ff */
[C---:B------:R-:W-:Y:S06]  /*2be0*/  HMMA.16816.F32 R28, R60.reuse, R76, R28 ;  /* 0x0000004c3c1c723c */ /* 0x040fec000000181c */
[C---:B------:R-:W-:Y:S01]  /*2bf0*/  HMMA.16816.F32 R24, R60.reuse, R78, R24 ;  /* 0x0000004e3c18723c */ /* 0x040fe20000001818 */
[----:B------:R-:W4:Y:S05]  /*2c00*/  LDSM.16.M88.4 R76, [R120+0x2800] ;  /* 0x00280000784c783b */ /* 0x000f2a0000000200 */
[C---:B------:R-:W-:Y:S06]  /*2c10*/  HMMA.16816.F32 R20, R60.reuse, R64, R20 ;  /* 0x000000403c14723c */ /* 0x040fec0000001814 */
[----:B------:R-:W-:Y:S01]  /*2c20*/  HMMA.16816.F32 R16, R60, R66, R16 ;  /* 0x000000423c10723c */ /* 0x000fe20000001810 */
[----:B------:R2:W4:Y:S01]  /*2c30*/  LDSM.16.M88.4 R64, [R120+0x2c00] ;  /* 0x002c00007840783b */ /* 0x0005220000000200 */
[----:B------:R-:W-:-:S04]  /*2c40*/  DEPBAR.LE SB0, 0x0 ;  /* 0x000080000000791a */ /* 0x000fc80000000000 */
[----:B-1----:R-:W-:Y:S06]  /*2c50*/  HMMA.16816.F32 R12, R60, R96, R12 ;  /* 0x000000603c0c723c */ /* 0x002fec000000180c */
[----:B------:R-:W-:Y:S01]  /*2c60*/  HMMA.16816.F32 R80, R56, R72, RZ ;  /* 0x000000483850723c */ /* 0x000fe200000018ff */
[----:B------:R-:W-:-:S05]  /*2c70*/  LOP3.LUT R97, R90, 0xffffffe0, RZ, 0xc0, !PT ;  /* 0xffffffe05a617812 */ /* 0x000fca00078ec0ff */
[C---:B------:R-:W-:Y:S01]  /*2c80*/  IMAD.IADD R97, R2.reuse, 0x1, -R97 ;  /* 0x0000000102617824 */ /* 0x040fe200078e0a61 */
[----:B---3--:R-:W-:Y:S01]  /*2c90*/  HMMA.16816.F32 R36, R56, R32, RZ ;  /* 0x000000203824723c */ /* 0x008fe200000018ff */
[----:B------:R-:W-:-:S03]  /*2ca0*/  IMAD.SHL.U32 R2, R2, 0x2, RZ ;  /* 0x0000000202027824 */ /* 0x000fc600078e00ff */
[----:B------:R-:W-:Y:S01]  /*2cb0*/  SHF.R.S32.HI R118, RZ, 0x1f, R97 ;  /* 0x0000001fff767819 */ /* 0x000fe20000011461 */
[----:B--2---:R-:W-:Y:S01]  /*2cc0*/  IMAD R120, R109, 0x20, R108 ;  /* 0x000000206d787824 */ /* 0x004fe200078e026c */
[C---:B------:R-:W-:Y:S01]  /*2cd0*/  HMMA.16816.F32 R32, R56.reuse, R34, RZ ;  /* 0x000000223820723c */ /* 0x040fe200000018ff */
[----:B------:R-:W-:Y:S01]  /*2ce0*/  LOP3.LUT R90, R2, 0x6, RZ, 0xc0, !PT ;  /* 0x00000006025a7812 */ /* 0x000fe200078ec0ff */
[----:B-----5:R-:W-:Y:S01]  /*2cf0*/  FMUL.FTZ R2, R110, R111 ;  /* 0x0000006f6e027220 */ /* 0x020fe20000410000 */
[----:B------:R-:W-:Y:S01]  /*2d00*/  LEA.HI R118, R118, R97, RZ, 0x2 ;  /* 0x0000006176767211 */ /* 0x000fe200078f10ff */
[----:B------:R-:W-:Y:S02]  /*2d10*/  IMAD.IADD R120, R3, 0x1, R120 ;  /* 0x0000000103787824 */ /* 0x000fe400078e0278 */
[C---:B------:R-:W-:Y:S01]  /*2d20*/  HMMA.16816.F32 R8, R56.reuse, R10, RZ ;  /* 0x0000000a3808723c */ /* 0x040fe200000018ff */
[----:B------:R-:W-:Y:S01]  /*2d30*/  SHF.R.S32.HI R118, RZ, 0x2, R118 ;  /* 0x00000002ff767819 */ /* 0x000fe20000011476 */
[----:B------:R-:W-:Y:S01]  /*2d40*/  IMAD.IADD R96, R87, 0x1, R90 ;  /* 0x0000000157607824 */ /* 0x000fe200078e025a */
[----:B------:R-:W-:Y:S01]  /*2d50*/  R2UR UR5, R2 ;  /* 0x00000000020572ca */ /* 0x000fe200000e0000 */
[----:B------:R-:W-:Y:S01]  /*2d60*/  VIADD R3, R84, 0x1000 ;  /* 0x0000100054037836 */ /* 0x000fe20000000000 */
[----:B------:R-:W-:Y:S01]  /*2d70*/  IADD3 R119, R119, 0x1, R118 ;  /* 0x0000000177777810 */ /* 0x000fe20007ffe076 */
[----:B------:R-:W-:Y:S02]  /*2d80*/  HMMA.16816.F32 R72, R56, R74, RZ ;  /* 0x0000004a3848723c */ /* 0x000fe400000018ff */
[----:B------:R-:W-:-:S02]  /*2d90*/  IMAD R3, R0, 0x2, R3 ;  /* 0x0000000200037824 */ /* 0x000fc400078e0203 */
[----:B------:R-:W-:Y:S02]  /*2da0*/  VIADD R0, R96, 0x10 ;  /* 0x0000001060007836 */ /* 0x000fe40000000000 */
[C---:B------:R-:W-:Y:S06]  /*2db0*/  HMMA.16816.F32 R68, R56.reuse, R100, RZ ;  /* 0x000000643844723c */ /* 0x040fec00000018ff */
[----:B------:R-:W-:Y:S06]  /*2dc0*/  HMMA.16816.F32 R56, R56, R102, RZ ;  /* 0x000000663838723c */ /* 0x000fec00000018ff */
[C---:B----4-:R-:W-:Y:S06]  /*2dd0*/  HMMA.16816.F32 R80, R60.reuse, R76, R80 ;  /* 0x0000004c3c50723c */ /* 0x050fec0000001850 */
[----:B------:R-:W-:Y:S01]  /*2de0*/  HMMA.16816.F32 R36, R60, R104, R36 ;  /* 0x000000683c24723c */ /* 0x000fe20000001824 */
[----:B------:R-:W-:-:S05]  /*2df0*/  IADD3 R76, R4, R119, -R112 ;  /* 0x00000077044c7210 */ /* 0x000fca0007ffe870 */
[----:B------:R-:W-:Y:S01]  /*2e00*/  IMAD.IADD R89, R76, 0x1, R89 ;  /* 0x000000014c597824 */ /* 0x000fe200078e0259 */
[----:B------:R-:W-:Y:S01]  /*2e10*/  HMMA.16816.F32 R32, R60, R106, R32 ;  /* 0x0000006a3c20723c */ /* 0x000fe20000001820 */
[----:B------:R-:W-:-:S03]  /*2e20*/  VIADD R76, R96, 0x9 ;  /* 0x00000009604c7836 */ /* 0x000fc60000000000 */
[C---:B------:R-:W-:Y:S02]  /*2e30*/  VIMNMX R123, R89.reuse, R4, PT ;  /* 0x00000004597b7248 */ /* 0x040fe40003fe0100 */
[C---:B------:R-:W-:Y:S01]  /*2e40*/  HMMA.16816.F32 R8, R60.reuse, R98, R8 ;  /* 0x000000623c08723c */ /* 0x040fe20000001808 */
[----:B------:R-:W-:Y:S02]  /*2e50*/  VIADDMNMX R2, R89, 0x8, R4, PT ;  /* 0x0000000859027846 */ /* 0x000fe40003800104 */
[----:B------:R-:W-:Y:S02]  /*2e60*/  I2FP.F32.S32 R4, R76 ;  /* 0x0000004c00047245 */ /* 0x000fe40000201400 */
[C---:B------:R-:W-:Y:S01]  /*2e70*/  ISETP.GE.AND P6, PT, R76.reuse, R123, PT ;  /* 0x0000007b4c00720c */ /* 0x040fe20003fc6270 */
[----:B------:R-:W-:Y:S01]  /*2e80*/  HMMA.16816.F32 R72, R60, R78, R72 ;  /* 0x0000004e3c48723c */ /* 0x000fe20000001848 */
[----:B------:R-:W-:Y:S01]  /*2e90*/  BAR.SYNC.DEFER_BLOCKING 0x0 ;  /* 0x0000000000007b1d */ /* 0x000fe20000010000 */
[----:B------:R-:W-:Y:S01]  /*2ea0*/  ISETP.GE.AND P4, PT, R76, R2, PT ;  /* 0x000000024c00720c */ /* 0x000fe20003f86270 */
[----:B------:R-:W-:Y:S01]  /*2eb0*/  FFMA.FTZ R49, R4, UR5, R49 ;  /* 0x0000000504317c23 */ /* 0x000fe20008010031 */
[----:B------:R-:W-:-:S02]  /*2ec0*/  I2FP.F32.S32 R76, R76 ;  /* 0x0000004c004c7245 */ /* 0x000fc40000201400 */
[C---:B------:R-:W-:Y:S01]  /*2ed0*/  HMMA.16816.F32 R68, R60.reuse, R64, R68 ;  /* 0x000000403c44723c */ /* 0x040fe20000001844 */
[----:B------:R-:W-:Y:S02]  /*2ee0*/  ISETP.GE.AND P5, PT, R0, R123, PT ;  /* 0x0000007b0000720c */ /* 0x000fe40003fa6270 */
[----:B------:R-:W-:Y:S01]  /*2ef0*/  FFMA.FTZ R51, R76, UR5, R51 ;  /* 0x000000054c337c23 */ /* 0x000fe20008010033 */
[----:B------:R-:W-:Y:S02]  /*2f00*/  ISETP.GE.AND P2, PT, R0, R2, PT ;  /* 0x000000020000720c */ /* 0x000fe40003f46270 */
[----:B------:R-:W-:Y:S01]  /*2f10*/  HMMA.16816.F32 R56, R60, R66, R56 ;  /* 0x000000423c38723c */ /* 0x000fe20000001838 */
[-C--:B------:R-:W-:Y:S02]  /*2f20*/  I2FP.F32.S32 R65, R0.reuse ;  /* 0x0000000000417245 */ /* 0x080fe40000201400 */
[----:B------:R-:W-:Y:S02]  /*2f30*/  FSEL R101, R49, -INF , !P6 ;  /* 0xff80000031657808 */ /* 0x000fe40007000000 */
[----:B------:R-:W-:Y:S01]  /*2f40*/  FSEL R98, R51, -INF , !P4 ;  /* 0xff80000033627808 */ /* 0x000fe20006000000 */
[----:B------:R-:W-:Y:S01]  /*2f50*/  FFMA.FTZ R44, R65, UR5, R44 ;  /* 0x00000005412c7c23 */ /* 0x000fe2000801002c */
[C---:B------:R-:W-:Y:S01]  /*2f60*/  VIADD R61, R96.reuse, 0x18 ;  /* 0x00000018603d7836 */ /* 0x040fe20000000000 */
[----:B------:R-:W-:Y:S01]  /*2f70*/  I2FP.F32.S32 R63, R0 ;  /* 0x00000000003f7245 */ /* 0x000fe20000201400 */
[----:B------:R-:W-:-:S02]  /*2f80*/  VIADD R0, R96, 0x19 ;  /* 0x0000001960007836 */ /* 0x000fc40000000000 */
[----:B------:R-:W-:Y:S01]  /*2f90*/  VIADD R60, R96, 0x1 ;  /* 0x00000001603c7836 */ /* 0x000fe20000000000 */
[----:B------:R-:W-:Y:S01]  /*2fa0*/  I2FP.F32.S32 R97, R61 ;  /* 0x0000003d00617245 */ /* 0x000fe20000201400 */
[----:B------:R-:W-:Y:S01]  /*2fb0*/  FFMA.FTZ R46, R63, UR5, R46 ;  /* 0x000000053f2e7c23 */ /* 0x000fe2000801002e */
[C---:B------:R-:W-:Y:S02]  /*2fc0*/  ISETP.GE.AND P3, PT, R61.reuse, R123, PT ;  /* 0x0000007b3d00720c */ /* 0x040fe40003f66270 */
[----:B------:R-:W-:Y:S01]  /*2fd0*/  ISETP.GE.AND P0, PT, R61, R2, PT ;  /* 0x000000023d00720c */ /* 0x000fe20003f06270 */
[----:B------:R-:W-:Y:S01]  /*2fe0*/  FFMA.FTZ R97, R97, UR5, R40 ;  /* 0x0000000561617c23 */ /* 0x000fe20008010028 */
[----:B------:R-:W-:Y:S02]  /*2ff0*/  I2FP.F32.S32 R61, R61 ;  /* 0x0000003d003d7245 */ /* 0x000fe40000201400 */
[----:B------:R-:W-:Y:S02]  /*3000*/  I2FP.F32.S32 R4, R0 ;  /* 0x0000000000047245 */ /* 0x000fe40000201400 */
[----:B------:R-:W-:Y:S01]  /*3010*/  ISETP.GE.AND P6, PT, R0, R123, PT ;  /* 0x0000007b0000720c */ /* 0x000fe20003fc6270 */
[----:B------:R-:W-:Y:S01]  /*3020*/  FFMA.FTZ R40, R61, UR5, R42 ;  /* 0x000000053d287c23 */ /* 0x000fe2000801002a */
[----:B------:R-:W-:Y:S01]  /*3030*/  VIADD R42, R96, 0x8 ;  /* 0x00000008602a7836 */ /* 0x000fe20000000000 */
        /* <DEDUP_REMOVED lines=8> */
[C---:B------:R-:W-:Y:S01]  /*30c0*/  FFMA.FTZ R43, R49.reuse, UR5, R48 ;  /* 0x00000005312b7c23 */ /* 0x040fe20008010030 */
[----:B------:R-:W-:Y:S01]  /*30d0*/  FFMA.FTZ R50, R49, UR5, R50 ;  /* 0x0000000531327c23 */ /* 0x000fe20008010032 */
[----:B------:R-:W-:Y:S01]  /*30e0*/  ISETP.GE.AND P5, PT, R60, R123, PT ;  /* 0x0000007b3c00720c */ /* 0x000fe20003fa6270 */
[----:B------:R-:W-:Y:S01]  /*30f0*/  VIADD R49, R96, 0x20 ;  /* 0x0000002060317836 */ /* 0x000fe20000000000 */
[----:B------:R-:W-:Y:S02]  /*3100*/  ISETP.GE.AND P2, PT, R60, R2, PT ;  /* 0x000000023c00720c */ /* 0x000fe40003f46270 */
[----:B------:R-:W-:Y:S02]  /*3110*/  FSEL R97, R97, -INF , !P3 ;  /* 0xff80000061617808 */ /* 0x000fe40005800000 */
[----:B------:R-:W-:-:S02]  /*3120*/  FSEL R40, R40, -INF , !P0 ;  /* 0xff80000028287808 */ /* 0x000fc40004000000 */
[----:B------:R-:W-:Y:S02]  /*3130*/  I2FP.F32.S32 R60, R60 ;  /* 0x0000003c003c7245 */ /* 0x000fe40000201400 */
[CC--:B------:R-:W-:Y:S02]  /*3140*/  ISETP.GE.AND P3, PT, R42.reuse, R123.reuse, PT ;  /* 0x0000007b2a00720c */ /* 0x0c0fe40003f66270 */
[----:B------:R-:W-:Y:S01]  /*3150*/  ISETP.GE.AND P0, PT, R42, R2, PT ;  /* 0x000000022a00720c */ /* 0x000fe20003f06270 */
[----:B------:R-:W-:Y:S01]  /*3160*/  VIADD R42, R96, 0x21 ;  /* 0x00000021602a7836 */ /* 0x000fe20000000000 */
[----:B------:R-:W-:Y:S01]  /*3170*/  FSEL R41, R41, -INF , !P6 ;  /* 0xff80000029297808 */ /* 0x000fe20007000000 */
[----:B------:R-:W-:Y:S01]  /*3180*/  FFMA.FTZ R53, R60, UR5, R53 ;  /* 0x000000053c357c23 */ /* 0x000fe20008010035 */
[----:B------:R-:W-:Y:S01]  /*3190*/  FSEL R64, R0, -INF , !P4 ;  /* 0xff80000000407808 */ /* 0x000fe20006000000 */
[----:B------:R-:W-:Y:S01]  /*31a0*/  FFMA.FTZ R55, R60, UR5, R55 ;  /* 0x000000053c377c23 */ /* 0x000fe20008010037 */
[----:B------:R-:W-:-:S02]  /*31b0*/  ISETP.GE.AND P6, PT, R49, R123, PT ;  /* 0x0000007b3100720c */ /* 0x000fc40003fc6270 */
[----:B------:R-:W-:Y:S02]  /*31c0*/  ISETP.GE.AND P4, PT, R49, R2, PT ;  /* 0x000000023100720c */ /* 0x000fe40003f86270 */
[----:B------:R-:W-:Y:S02]  /*31d0*/  I2FP.F32.S32 R49, R49 ;  /* 0x0000003100317245 */ /* 0x000fe40000201400 */
[----:B------:R-:W-:Y:S02]  /*31e0*/  I2FP.F32.S32 R0, R42 ;  /* 0x0000002a00007245 */ /* 0x000fe40000201400 */
[----:B------:R-:W-:Y:S01]  /*31f0*/  FSEL R43, R43, -INF , !P3 ;  /* 0xff8000002b2b7808 */ /* 0x000fe20005800000 */
[C---:B------:R-:W-:Y:S01]  /*3200*/  FFMA.FTZ R36, R49.reuse, UR5, R36 ;  /* 0x0000000531247c23 */ /* 0x040fe20008010024 */
[----:B------:R-:W-:Y:S01]  /*3210*/  FSEL R100, R50, -INF , !P0 ;  /* 0xff80000032647808 */ /* 0x000fe20004000000 */
[----:B------:R-:W-:Y:S01]  /*3220*/  FFMA.FTZ R38, R49, UR5, R38 ;  /* 0x0000000531267c23 */ /* 0x000fe20008010026 */
[----:B------:R-:W-:Y:S01]  /*3230*/  I2FP.F32.S32 R51, R4 ;  /* 0x0000000400337245 */ /* 0x000fe20000201400 */
[C---:B------:R-:W-:Y:S01]  /*3240*/  FFMA.FTZ R37, R0.reuse, UR5, R37 ;  /* 0x0000000500257c23 */ /* 0x040fe20008010025 */
[----:B------:R-:W-:Y:S01]  /*3250*/  FSEL R53, R53, -INF , !P5 ;  /* 0xff80000035357808 */ /* 0x000fe20006800000 */
[----:B------:R-:W-:Y:S01]  /*3260*/  FFMA.FTZ R39, R0, UR5, R39 ;  /* 0x0000000500277c23 */ /* 0x000fe20008010027 */
[----:B------:R-:W-:Y:S01]  /*3270*/  FSEL R102, R55, -INF , !P2 ;  /* 0xff80000037667808 */ /* 0x000fe20005000000 */
[C---:B------:R-:W-:Y:S01]  /*3280*/  FFMA.FTZ R32, R51.reuse, UR5, R32 ;  /* 0x0000000533207c23 */ /* 0x040fe20008010020 */
[CC--:B------:R-:W-:Y:S01]  /*3290*/  ISETP.GE.AND P3, PT, R4.reuse, R123.reuse, PT ;  /* 0x0000007b0400720c */ /* 0x0c0fe20003f66270 */
[----:B------:R-:W-:Y:S01]  /*32a0*/  FFMA.FTZ R34, R51, UR5, R34 ;  /* 0x0000000533227c23 */ /* 0x000fe20008010022 */
[-C--:B------:R-:W-:Y:S01]  /*32b0*/  ISETP.GE.AND P0, PT, R4, R2.reuse, PT ;  /* 0x000000020400720c */ /* 0x080fe20003f06270 */
[----:B------:R-:W-:Y:S01]  /*32c0*/  VIADD R4, R96, 0x29 ;  /* 0x0000002960047836 */ /* 0x000fe20000000000 */
[----:B------:R-:W-:Y:S01]  /*32d0*/  ISETP.GE.AND P5, PT, R42, R123, PT ;  /* 0x0000007b2a00720c */ /* 0x000fe20003fa6270 */
[----:B------:R-:W-:Y:S01]  /*32e0*/  VIADD R0, R96, 0x31 ;  /* 0x0000003160007836 */ /* 0x000fe20000000000 */
[----:B------:R-:W-:Y:S01]  /*32f0*/  ISETP.GE.AND P2, PT, R42, R2, PT ;  /* 0x000000022a00720c */ /* 0x000fe20003f46270 */
[----:B------:R-:W-:Y:S01]  /*3300*/  VIADD R42, R96, 0x30 ;  /* 0x00000030602a7836 */ /* 0x000fe20000000000 */
[----:B------:R-:W-:-:S02]  /*3310*/  FSEL R127, R36, -INF , !P6 ;  /* 0xff800000247f7808 */ /* 0x000fc40007000000 */
[----:B------:R-:W-:Y:S02]  /*3320*/  FSEL R138, R38, -INF , !P4 ;  /* 0xff800000268a7808 */ /* 0x000fe40006000000 */
[C---:B------:R-:W-:Y:S02]  /*3330*/  ISETP.GE.AND P6, PT, R4.reuse, R123, PT ;  /* 0x0000007b0400720c */ /* 0x040fe40003fc6270 */
[----:B------:R-:W-:Y:S02]  /*3340*/  ISETP.GE.AND P4, PT, R4, R2, PT ;  /* 0x000000020400720c */ /* 0x000fe40003f86270 */
[----:B------:R-:W-:Y:S02]  /*3350*/  FSEL R119, R37, -INF , !P5 ;  /* 0xff80000025777808 */ /* 0x000fe40006800000 */
[----:B------:R-:W-:Y:S02]  /*3360*/  I2FP.F32.S32 R4, R4 ;  /* 0x0000000400047245 */ /* 0x000fe40000201400 */
[----:B------:R-:W-:-:S02]  /*3370*/  I2FP.F32.S32 R37, R42 ;  /* 0x0000002a00257245 */ /* 0x000fc40000201400 */
[----:B------:R-:W-:Y:S01]  /*3380*/  FSEL R89, R32, -INF , !P3 ;  /* 0xff80000020597808 */ /* 0x000fe20005800000 */
[----:B------:R-:W-:Y:S01]  /*3390*/  FFMA.FTZ R33, R4, UR5, R33 ;  /* 0x0000000504217c23 */ /* 0x000fe20008010021 */
[----:B------:R-:W-:Y:S01]  /*33a0*/  FSEL R132, R34, -INF , !P0 ;  /* 0xff80000022847808 */ /* 0x000fe20004000000 */
[----:B------:R-:W-:Y:S01]  /*33b0*/  FFMA.FTZ R35, R4, UR5, R35 ;  /* 0x0000000504237c23 */ /* 0x000fe20008010023 */
[CC--:B------:R-:W-:Y:S01]  /*33c0*/  ISETP.GE.AND P3, PT, R0.reuse, R123.reuse, PT ;  /* 0x0000007b0000720c */ /* 0x0c0fe20003f66270 */
[C---:B------:R-:W-:Y:S01]  /*33d0*/  FFMA.FTZ R28, R37.reuse, UR5, R28 ;  /* 0x00000005251c7c23 */ /* 0x040fe2000801001c */
[----:B------:R-:W-:Y:S01]  /*33e0*/  ISETP.GE.AND P0, PT, R0, R2, PT ;  /* 0x000000020000720c */ /* 0x000fe20003f06270 */
[----:B------:R-:W-:Y:S01]  /*33f0*/  FFMA.FTZ R30, R37, UR5, R30 ;  /* 0x00000005251e7c23 */ /* 0x000fe2000801001e */
[----:B------:R-:W-:Y:S01]  /*3400*/  I2FP.F32.S32 R0, R0 ;  /* 0x0000000000007245 */ /* 0x000fe20000201400 */
[C---:B------:R-:W-:Y:S01]  /*3410*/  VIADD R4, R96.reuse, 0x39 ;  /* 0x0000003960047836 */ /* 0x040fe20000000000 */
        /* <DEDUP_REMOVED lines=10> */
[----:B------:R-:W-:Y:S02]  /*34c0*/  FSEL R133, R33, -INF , !P6 ;  /* 0xff80000021857808 */ /* 0x000fe40007000000 */
[CC--:B------:R-:W-:Y:S02]  /*34d0*/  ISETP.GE.AND P5, PT, R4.reuse, R123.reuse, PT ;  /* 0x0000007b0400720c */ /* 0x0c0fe40003fa6270 */
[----:B------:R-:W-:Y:S02]  /*34e0*/  ISETP.GE.AND P2, PT, R4, R2, PT ;  /* 0x000000020400720c */ /* 0x000fe40003f46270 */
[----:B------:R-:W-:Y:S02]  /*34f0*/  I2FP.F32.S32 R33, R32 ;  /* 0x0000002000217245 */ /* 0x000fe40000201400 */
[----:B------:R-:W-:Y:S02]  /*3500*/  I2FP.F32.S32 R4, R4 ;  /* 0x0000000400047245 */ /* 0x000fe40000201400 */
[----:B------:R-:W-:Y:S01]  /*3510*/  FSEL R65, R29, -INF , !P3 ;  /* 0xff8000001d417808 */ /* 0x000fe20005800000 */
[C---:B------:R-:W-:Y:S01]  /*3520*/  FFMA.FTZ R24, R33.reuse, UR5, R24 ;  /* 0x0000000521187c23 */ /* 0x040fe20008010018 */
[----:B------:R-:W-:Y:S01]  /*3530*/  I2FP.F32.S32 R29, R0 ;  /* 0x00000000001d7245 */ /* 0x000fe20000201400 */
[----:B------:R-:W-:Y:S01]  /*3540*/  FFMA.FTZ R26, R33, UR5, R26 ;  /* 0x00000005211a7c23 */ /* 0x000fe2000801001a */
[----:B------:R-:W-:Y:S01]  /*3550*/  FSEL R134, R35, -INF , !P4 ;  /* 0xff80000023867808 */ /* 0x000fe20006000000 */
[C---:B------:R-:W-:Y:S01]  /*3560*/  FFMA.FTZ R25, R4.reuse, UR5, R25 ;  /* 0x0000000504197c23 */ /* 0x040fe20008010019 */
[----:B------:R-:W-:Y:S01]  /*3570*/  FFMA.FTZ R27, R4, UR5, R27 ;  /* 0x00000005041b7c23 */ /* 0x000fe2000801001b */
[-C--:B------:R-:W-:Y:S01]  /*3580*/  ISETP.GE.AND P6, PT, R32, R123.reuse, PT ;  /* 0x0000007b2000720c */ /* 0x080fe20003fc6270 */
[----:B------:R-:W-:Y:S01]  /*3590*/  VIADD R4, R96, 0x41 ;  /* 0x0000004160047836 */ /* 0x000fe20000000000 */
[----:B------:R-:W-:Y:S01]  /*35a0*/  ISETP.GE.AND P4, PT, R32, R2, PT ;  /* 0x000000022000720c */ /* 0x000fe20003f86270 */
[----:B------:R-:W-:Y:S01]  /*35b0*/  FFMA.FTZ R20, R29, UR5, R20 ;  /* 0x000000051d147c23 */ /* 0x000fe20008010014 */
[----:B------:R-:W-:Y:S01]  /*35c0*/  FSEL R66, R31, -INF , !P0 ;  /* 0xff8000001f427808 */ /* 0x000fe20004000000 */
[----:B------:R-:W-:Y:S01]  /*35d0*/  FFMA.FTZ R22, R29, UR5, R22 ;  /* 0x000000051d167c23 */ /* 0x000fe20008010016 */
[----:B------:R-:W-:-:S02]  /*35e0*/  ISETP.GE.AND P3, PT, R0, R123, PT ;  /* 0x0000007b0000720c */ /* 0x000fc40003f66270 */
[-C--:B------:R-:W-:Y:S01]  /*35f0*/  ISETP.GE.AND P0, PT, R0, R2.reuse, PT ;  /* 0x000000020000720c */ /* 0x080fe20003f06270 */
[----:B------:R-:W-:Y:S01]  /*3600*/  VIADD R0, R96, 0x49 ;  /* 0x0000004960007836 */ /* 0x000fe20000000000 */
[----:B------:R-:W-:Y:S02]  /*3610*/  FSEL R79, R24, -INF , !P6 ;  /* 0xff800000184f7808 */ /* 0x000fe40007000000 */
[----:B------:R-:W-:Y:S02]  /*3620*/  FSEL R122, R26, -INF , !P4 ;  /* 0xff8000001a7a7808 */ /* 0x000fe40006000000 */
[C---:B------:R-:W-:Y:S02]  /*3630*/  ISETP.GE.AND P6, PT, R4.reuse, R123, PT ;  /* 0x0000007b0400720c */ /* 0x040fe40003fc6270 */
[----:B------:R-:W-:Y:S02]  /*3640*/  ISETP.GE.AND P4, PT, R4, R2, PT ;  /* 0x000000020400720c */ /* 0x000fe40003f86270 */
[----:B------:R-:W-:-:S02]  /*3650*/  FSEL R77, R25, -INF , !P5 ;  /* 0xff800000194d7808 */ /* 0x000fc40006800000 */
[----:B------:R-:W-:Y:S02]  /*3660*/  I2FP.F32.S32 R4, R4 ;  /* 0x0000000400047245 */ /* 0x000fe40000201400 */
[----:B------:R-:W-:Y:S02]  /*3670*/  I2FP.F32.S32 R25, R28 ;  /* 0x0000001c00197245 */ /* 0x000fe40000201400 */
        /* <DEDUP_REMOVED lines=46> */
[-C--:B------:R-:W-:Y:S02]  /*3960*/  ISETP.GE.AND P4, PT, R4, R2.reuse, PT ;  /* 0x000000020400720c */ /* 0x080fe40003f86270 */
[CC--:B------:R-:W-:Y:S02]  /*3970*/  ISETP.GE.AND P5, PT, R16.reuse, R123.reuse, PT ;  /* 0x0000007b1000720c */ /* 0x0c0fe40003fa6270 */
[----:B------:R-:W-:Y:S02]  /*3980*/  ISETP.GE.AND P2, PT, R16, R2, PT ;  /* 0x000000021000720c */ /* 0x000fe40003f46270 */
[----:B------:R-:W-:Y:S02]  /*3990*/  I2FP.F32.S32 R13, R16 ;  /* 0x00000010000d7245 */ /* 0x000fe40000201400 */
[----:B------:R-:W-:Y:S02]  /*39a0*/  I2FP.F32.S32 R4, R4 ;  /* 0x0000000400047245 */ /* 0x000fe40000201400 */
[----:B------:R-:W-:Y:S01]  /*39b0*/  FSEL R17, R8, -INF , !P3 ;  /* 0xff80000008117808 */ /* 0x000fe20005800000 */
[----:B------:R-:W-:Y:S01]  /*39c0*/  VIADD R8, R96, 0x68 ;  /* 0x0000006860087836 */ /* 0x000fe20000000000 */
[----:B------:R-:W-:Y:S01]  /*39d0*/  FSEL R16, R10, -INF , !P0 ;  /* 0xff8000000a107808 */ /* 0x000fe20004000000 */
[----:B------:R-:W-:Y:S01]  /*39e0*/  FFMA.FTZ R9, R4, UR5, R9 ;  /* 0x0000000504097c23 */ /* 0x000fe20008010009 */
[-C--:B------:R-:W-:Y:S01]  /*39f0*/  ISETP.GE.AND P3, PT, R0, R123.reuse, PT ;  /* 0x0000007b0000720c */ /* 0x080fe20003f66270 */
[----:B------:R-:W-:Y:S01]  /*3a00*/  FFMA.FTZ R11, R4, UR5, R11 ;  /* 0x00000005040b7c23 */ /* 0x000fe2000801000b */
[----:B------:R-:W-:Y:S01]  /*3a10*/  ISETP.GE.AND P0, PT, R0, R2, PT ;  /* 0x000000020000720c */ /* 0x000fe20003f06270 */
[C---:B------:R-:W-:Y:S01]  /*3a20*/  FFMA.FTZ R23, R13.reuse, UR5, R80 ;  /* 0x000000050d177c23 */ /* 0x040fe20008010050 */
[----:B------:R-:W-:Y:S01]  /*3a30*/  I2FP.F32.S32 R0, R0 ;  /* 0x0000000000007245 */ /* 0x000fe20000201400 */
[----:B------:R-:W-:Y:S01]  /*3a40*/  FFMA.FTZ R34, R13, UR5, R82 ;  /* 0x000000050d227c23 */ /* 0x000fe20008010052 */
[----:B------:R-:W-:Y:S01]  /*3a50*/  FSEL R25, R9, -INF , !P6 ;  /* 0xff80000009197808 */ /* 0x000fe20007000000 */
[----:B------:R-:W-:Y:S01]  /*3a60*/  VIADD R4, R96, 0x69 ;  /* 0x0000006960047836 */ /* 0x000fe20000000000 */
[----:B------:R-:W-:Y:S01]  /*3a70*/  I2FP.F32.S32 R9, R8 ;  /* 0x0000000800097245 */ /* 0x000fe20000201400 */
[C---:B------:R-:W-:Y:S01]  /*3a80*/  FFMA.FTZ R22, R0.reuse, UR5, R81 ;  /* 0x0000000500167c23 */ /* 0x040fe20008010051 */
[----:B------:R-:W-:Y:S01]  /*3a90*/  FFMA.FTZ R32, R0, UR5, R83 ;  /* 0x0000000500207c23 */ /* 0x000fe20008010053 */
[----:B------:R-:W-:Y:S01]  /*3aa0*/  VIADD R0, R96, 0x70 ;  /* 0x0000007060007836 */ /* 0x000fe20000000000 */
[----:B------:R-:W-:Y:S01]  /*3ab0*/  FSEL R36, R11, -INF , !P4 ;  /* 0xff8000000b247808 */ /* 0x000fe20006000000 */
[C---:B------:R-:W-:Y:S01]  /*3ac0*/  FFMA.FTZ R35, R9.reuse, UR5, R72 ;  /* 0x0000000509237c23 */ /* 0x040fe20008010048 */
[-C--:B------:R-:W-:Y:S01]  /*3ad0*/  ISETP.GE.AND P6, PT, R8, R123.reuse, PT ;  /* 0x0000007b0800720c */ /* 0x080fe20003fc6270 */
[----:B------:R-:W-:Y:S01]  /*3ae0*/  FFMA.FTZ R26, R9, UR5, R74 ;  /* 0x00000005091a7c23 */ /* 0x000fe2000801004a */
[----:B------:R-:W-:Y:S01]  /*3af0*/  I2FP.F32.S32 R11, R0 ;  /* 0x00000000000b7245 */ /* 0x000fe20000201400 */
[----:B------:R-:W-:Y:S01]  /*3b00*/  VIADD R10, R96, 0x11 ;  /* 0x00000011600a7836 */ /* 0x000fe20000000000 */
        /* <DEDUP_REMOVED lines=8> */
[----:B------:R-:W-:Y:S02]  /*3b90*/  FSEL R22, R22, -INF , !P3 ;  /* 0xff80000016167808 */ /* 0x000fe40005800000 */
[----:B------:R-:W-:Y:S02]  /*3ba0*/  FSEL R32, R32, -INF , !P0 ;  /* 0xff80000020207808 */ /* 0x000fe40004000000 */
[----:B------:R-:W-:Y:S02]  /*3bb0*/  I2FP.F32.S32 R4, R4 ;  /* 0x0000000400047245 */ /* 0x000fe40000201400 */
[CC--:B------:R-:W-:Y:S02]  /*3bc0*/  ISETP.GE.AND P3, PT, R0.reuse, R123.reuse, PT ;  /* 0x0000007b0000720c */ /* 0x0c0fe40003f66270 */
[-C--:B------:R-:W-:Y:S01]  /*3bd0*/  ISETP.GE.AND P0, PT, R0, R2.reuse, PT ;  /* 0x000000020000720c */ /* 0x080fe20003f06270 */
[----:B------:R-:W-:Y:S01]  /*3be0*/  VIADD R0, R96, 0x79 ;  /* 0x0000007960007836 */ /* 0x000fe20000000000 */
[----:B------:R-:W-:Y:S01]  /*3bf0*/  FSEL R35, R35, -INF , !P6 ;  /* 0xff80000023237808 */ /* 0x000fe20007000000 */
[----:B------:R-:W-:Y:S01]  /*3c00*/  FFMA.FTZ R33, R4, UR5, R73 ;  /* 0x0000000504217c23 */ /* 0x000fe20008010049 */
[----:B------:R-:W-:Y:S01]  /*3c10*/  FSEL R26, R26, -INF , !P4 ;  /* 0xff8000001a1a7808 */ /* 0x000fe20006000000 */
[----:B------:R-:W-:Y:S01]  /*3c20*/  FFMA.FTZ R24, R4, UR5, R75 ;  /* 0x0000000504187c23 */ /* 0x000fe2000801004b */
        /* <DEDUP_REMOVED lines=11> */
[----:B------:R-:W-:Y:S02]  /*3ce0*/  I2FP.F32.S32 R9, R4 ;  /* 0x0000000400097245 */ /* 0x000fe40000201400 */
[----:B------:R-:W-:Y:S01]  /*3cf0*/  I2FP.F32.S32 R8, R10 ;  /* 0x0000000a00087245 */ /* 0x000fe20000201400 */
[----:B------:R-:W-:Y:S01]  /*3d00*/  FFMA.FTZ R57, R0, UR5, R57 ;  /* 0x0000000500397c23 */ /* 0x000fe20008010039 */
[----:B------:R-:W-:Y:S01]  /*3d10*/  FSEL R33, R33, -INF , !P5 ;  /* 0xff80000021217808 */ /* 0x000fe20006800000 */
[C---:B------:R-:W-:Y:S01]  /*3d20*/  FFMA.FTZ R49, R9.reuse, UR5, R56 ;  /* 0x0000000509317c23 */ /* 0x040fe20008010038 */
[----:B------:R-:W-:Y:S01]  /*3d30*/  FSEL R24, R24, -INF , !P2 ;  /* 0xff80000018187808 */ /* 0x000fe20005000000 */
[----:B------:R-:W-:Y:S01]  /*3d40*/  FFMA.FTZ R58, R9, UR5, R58 ;  /* 0x00000005093a7c23 */ /* 0x000fe2000801003a */
[----:B------:R-:W-:Y:S01]  /*3d50*/  FFMA.FTZ R8, R8, UR5, R45 ;  /* 0x0000000508087c23 */ /* 0x000fe2000801002d */
[C---:B------:R-:W-:Y:S02]  /*3d60*/  ISETP.GE.AND P5, PT, R4.reuse, R123, PT ;  /* 0x0000007b0400720c */ /* 0x040fe40003fa6270 */
[----:B------:R-:W-:Y:S01]  /*3d70*/  ISETP.GE.AND P2, PT, R4, R2, PT ;  /* 0x000000020400720c */ /* 0x000fe20003f46270 */
[----:B------:R-:W-:Y:S01]  /*3d80*/  FFMA.FTZ R4, R0, UR5, R59 ;  /* 0x0000000500047c23 */ /* 0x000fe2000801003b */
[----:B------:R-:W-:-:S02]  /*3d90*/  FSEL R45, R57, -INF , !P3 ;  /* 0xff800000392d7808 */ /* 0x000fc40005800000 */
[----:B------:R-:W-:Y:S02]  /*3da0*/  ISETP.GE.AND P3, PT, R91, 0x2, PT ;  /* 0x000000025b00780c */ /* 0x000fe40003f66270 */
        /* <DEDUP_REMOVED lines=11> */
[C---:B------:R-:W-:Y:S02]  /*3e60*/  ISETP.GE.AND P6, PT, R96.reuse, R123, PT ;  /* 0x0000007b6000720c */ /* 0x040fe40003fc6270 */
[----:B------:R-:W-:Y:S02]  /*3e70*/  ISETP.GE.AND P4, PT, R96, R2, PT ;  /* 0x000000026000720c */ /* 0x000fe40003f86270 */
[----:B------:R-:W-:Y:S02]  /*3e80*/  FSEL R4, R4, -INF , !P0 ;  /* 0xff80000004047808 */ /* 0x000fe40004000000 */
[----:B------:R-:W-:Y:S02]  /*3e90*/  FSEL R27, R27, -INF , !P6 ;  /* 0xff8000001b1b7808 */ /* 0x000fe40007000000 */
[----:B------:R-:W-:-:S02]  /*3ea0*/  FSEL R52, R52, -INF , !P4 ;  /* 0xff80000034347808 */ /* 0x000fc40006000000 */
        /* <DEDUP_REMOVED lines=63> */
.L_x_4364:
[----:B------:R-:W-:-:S04]  /*42a0*/  LEA R37, -R124, RZ, 0x7 ;  /* 0x000000ff7c257211 */ /* 0x000fc800078e39ff */
[----:B------:R-:W-:-:S07]  /*42b0*/  SHF.R.S32.HI R38, RZ, 0x1f, R37 ;  /* 0x0000001fff267819 */ /* 0x000fce0000011425 */
.L_x_4365:
        /* <DEDUP_REMOVED lines=52> */
.L_x_4367:
[----:B------:R-:W-:Y:S05]  /*4600*/  BSYNC B0 ;  /* 0x0000000000007941 */ /* 0x000fea0003800000 */
.L_x_4366:
[----:B------:R-:W0:Y:S01]  /*4610*/  LDGDEPBAR ;  /* 0x00000000000079af */ /* 0x000e220000000000 */
[----:B------:R-:W-:-:S04]  /*4620*/  IADD3 R126, P0, R37, R126, RZ ;  /* 0x0000007e257e7210 */ /* 0x000fc80007f1e0ff */
[----:B------:R-:W-:-:S09]  /*4630*/  IADD3.X R93, R38, R93, RZ, P0, !PT ;  /* 0x0000005d265d7210 */ /* 0x000fd200007fe4ff */
.L_x_4363:
[----:B--2---:R-:W-:Y:S01]  /*4640*/  FMNMX.FTZ R8, R27, R53, !PT ;  /* 0x000000351b087209 */ /* 0x004fe20007810000 */
[----:B------:R-:W-:Y:S01]  /*4650*/  ULDC UR18, c[0x0][0x2ec] ;  /* 0x0000bb0000127ab9 */ /* 0x000fe20000000800 */
[----:B------:R-:W-:Y:S01]  /*4660*/  FMNMX.FTZ R9, R52, R102, !PT ;  /* 0x0000006634097209 */ /* 0x000fe20007810000 */
[----:B------:R-:W-:Y:S01]  /*4670*/  ULDC.64 UR12, c[0x0][0x218] ;  /* 0x00008600000c7ab9 */ /* 0x000fe20000000a00 */
        /* <DEDUP_REMOVED lines=44> */
[----:B-1----:R-:W-:Y:S02]  /*4940*/  FMNMX.FTZ R11, R23, R8, !PT ;  /* 0x00000008170b7209 */ /* 0x002fe40007810000 */
        /* <DEDUP_REMOVED lines=18> */
[----:B------:R-:W-:Y:S01]  /*4a70*/  LDSM.16.MT88.4 R104, [R120+0x3000] ;  /* 0x003000007868783b */ /* 0x000fe20000004200 */
[----:B-1----:R-:W-:-:S03]  /*4a80*/  FMNMX.FTZ R11, R8, R11, !PT ;  /* 0x0000000b080b7209 */ /* 0x002fc60007810000 */
        /* <DEDUP_REMOVED lines=20> */
[----:B------:R-:W1:Y:S01]  /*4bd0*/  LDSM.16.MT88.4 R8, [R121+0x3000] ;  /* 0x003000007908783b */ /* 0x000e620000004200 */
[--C-:B------:R-:W-:Y:S01]  /*4be0*/  FFMA.FTZ R73, R89, UR18, -R58.reuse ;  /* 0x0000001259497c23 */ /* 0x100fe2000801083a */
[C---:B------:R-:W-:Y:S01]  /*4bf0*/  FSETP.NEU.FTZ.AND P0, PT, R69.reuse, -INF , PT ;  /* 0xff8000004500780b */ /* 0x040fe20003f1d000 */
[----:B------:R-:W-:Y:S01]  /*4c00*/  FMUL.FTZ R29, R69, UR18 ;  /* 0x00000012451d7c20 */ /* 0x000fe20008410000 */
[----:B------:R-:W2:Y:S01]  /*4c10*/  MUFU.EX2 R62, R62 ;  /* 0x0000003e003e7308 */ /* 0x000ea20000000800 */
[--C-:B------:R-:W-:Y:S01]  /*4c20*/  FFMA.FTZ R82, R65, UR18, -R58.reuse ;  /* 0x0000001241527c23 */ /* 0x100fe2000801083a */
[--C-:B------:R-:W-:Y:S01]  /*4c30*/  FFMA.FTZ R80, R79, UR18, -R58.reuse ;  /* 0x000000124f507c23 */ /* 0x100fe2000801083a */
[--C-:B------:R-:W-:Y:S01]  /*4c40*/  FFMA.FTZ R65, R77, UR18, -R58.reuse ;  /* 0x000000124d417c23 */ /* 0x100fe2000801083a */
[----:B------:R-:W-:Y:S01]  /*4c50*/  FSEL R29, R29, RZ, P0 ;  /* 0x000000ff1d1d7208 */ /* 0x000fe20000000000 */
        /* <DEDUP_REMOVED lines=10> */
[----:B------:R-:W3:Y:S01]  /*4d00*/  LDSM.16.MT88.4 R12, [R120+0x3400] ;  /* 0x00340000780c783b */ /* 0x000ee20000004200 */
        /* <DEDUP_REMOVED lines=32> */
[----:B------:R-:W4:Y:S01]  /*4f10*/  MUFU.EX2 R43, R43 ;  /* 0x0000002b002b7308 */ /* 0x000f220000000800 */
[----:B--2---:R-:W-:Y:S01]  /*4f20*/  F2FP.F16.F32.PACK_AB R97, R47, R54 ;  /* 0x000000362f61723e */ /* 0x004fe200000000ff */
[--C-:B------:R-:W-:Y:S01]  /*4f30*/  FFMA.FTZ R83, R25, UR18, -R58.reuse ;  /* 0x0000001219537c23 */ /* 0x100fe2000801083a */
[----:B------:R-:W-:Y:S01]  /*4f40*/  FFMA.FTZ R49, R18, UR18, -R29 ;  /* 0x0000001212317c23 */ /* 0x000fe2000801081d */
[----:B------:R-:W-:Y:S01]  /*4f50*/  FADD.FTZ R57, R62, R57 ;  /* 0x000000393e397221 */ /* 0x000fe20000010000 */
[--C-:B------:R-:W-:Y:S01]  /*4f60*/  FFMA.FTZ R35, R35, UR18, -R58.reuse ;  /* 0x0000001223237c23 */ /* 0x100fe2000801083a */
[----:B------:R-:W-:Y:S01]  /*4f70*/  FFMA.FTZ R34, R34, UR18, -R29 ;  /* 0x0000001222227c23 */ /* 0x000fe2000801081d */
[--C-:B------:R-:W-:Y:S01]  /*4f80*/  FFMA.FTZ R31, R31, UR18, -R58.reuse ;  /* 0x000000121f1f7c23 */ /* 0x100fe2000801083a */
[----:B------:R-:W-:Y:S01]  /*4f90*/  MUFU.EX2 R42, R42 ;  /* 0x0000002a002a7308 */ /* 0x000fe20000000800 */
[----:B------:R-:W-:Y:S01]  /*4fa0*/  FADD.FTZ R56, R56, R57 ;  /* 0x0000003938387221 */ /* 0x000fe20000010000 */
[----:B------:R-:W-:Y:S01]  /*4fb0*/  FFMA.FTZ R48, R51, UR18, -R58 ;  /* 0x0000001233307c23 */ /* 0x000fe2000801083a */
[--C-:B------:R-:W-:Y:S01]  /*4fc0*/  FFMA.FTZ R28, R28, UR18, -R29.reuse ;  /* 0x000000121c1c7c23 */ /* 0x100fe2000801081d */
[--C-:B------:R-:W-:Y:S01]  /*4fd0*/  FFMA.FTZ R0, R0, UR18, -R29.reuse ;  /* 0x0000001200007c23 */ /* 0x100fe2000801081d */
[----:B------:R-:W-:Y:S01]  /*4fe0*/  FADD.FTZ R53, R53, R56 ;  /* 0x0000003835357221 */ /* 0x000fe20000010000 */
[----:B------:R-:W-:-:S02]  /*4ff0*/  FFMA.FTZ R89, R4, UR18, -R29 ;  /* 0x0000001204597c23 */ /* 0x000fc4000801081d */
[----:B------:R-:W2:Y:S01]  /*5000*/  MUFU.EX2 R37, R37 ;  /* 0x0000002500257308 */ /* 0x000ea20000000800 */
[----:B----4-:R-:W-:-:S07]  /*5010*/  F2FP.F16.F32.PACK_AB R99, R43, R52 ;  /* 0x000000342b63723e */ /* 0x010fce00000000ff */
[C---:B------:R-:W-:Y:S01]  /*5020*/  HMMA.16816.F32 R108, R96.reuse, R104, RZ ;  /* 0x00000068606c723c */ /* 0x040fe200000018ff */
[----:B------:R-:W-:Y:S05]  /*5030*/  MUFU.EX2 R38, R38 ;  /* 0x0000002600267308 */ /* 0x000fea0000000800 */
[C---:B------:R-:W-:Y:S03]  /*5040*/  HMMA.16816.F32 R104, R96.reuse, R106, RZ ;  /* 0x0000006a6068723c */ /* 0x040fe600000018ff */
[----:B------:R-:W4:Y:S03]  /*5050*/  MUFU.EX2 R27, R27 ;  /* 0x0000001b001b7308 */ /* 0x000f260000000800 */
[C---:B-1----:R-:W-:Y:S05]  /*5060*/  HMMA.16816.F32 R100, R96.reuse, R8, RZ ;  /* 0x000000086064723c */ /* 0x042fea00000018ff */
[----:B------:R-:W-:Y:S01]  /*5070*/  MUFU.EX2 R46, R46 ;  /* 0x0000002e002e7308 */ /* 0x000fe20000000800 */
[----:B------:R-:W-:Y:S01]  /*5080*/  HMMA.16816.F32 R96, R96, R10, RZ ;  /* 0x0000000a6060723c */ /* 0x000fe200000018ff */
[----:B--2---:R-:W-:Y:S01]  /*5090*/  F2FP.F16.F32.PACK_AB R8, R37, R42 ;  /* 0x0000002a2508723e */ /* 0x004fe200000000ff */
[----:B------:R-:W-:-:S04]  /*50a0*/  FADD.FTZ R42, R42, R53 ;  /* 0x000000352a2a7221 */ /* 0x000fc80000010000 */
[----:B------:R-:W-:Y:S01]  /*50b0*/  FADD.FTZ R37, R37, R42 ;  /* 0x0000002a25257221 */ /* 0x000fe20000010000 */
[----:B------:R-:W1:Y:S01]  /*50c0*/  MUFU.EX2 R41, R41 ;  /* 0x0000002900297308 */ /* 0x000e620000000800 */
[C---:B----4-:R-:W-:Y:S02]  /*50d0*/  F2FP.F16.F32.PACK_AB R10, R27.reuse, R38 ;  /* 0x000000261b0a723e */ /* 0x050fe400000000ff */
[----:B------:R-:W-:Y:S01]  /*50e0*/  FADD.FTZ R38, R38, R37 ;  /* 0x0000002526267221 */ /* 0x000fe20000010000 */
[--C-:B------:R-:W-:Y:S01]  /*50f0*/  FFMA.FTZ R37, R32, UR18, -R29.reuse ;  /* 0x0000001220257c23 */ /* 0x100fe2000801081d */
[----:B------:R-:W-:Y:S02]  /*5100*/  FFMA.FTZ R32, R24, UR18, -R29 ;  /* 0x0000001218207c23 */ /* 0x000fe4000801081d */
[----:B------:R-:W-:Y:S01]  /*5110*/  FADD.FTZ R38, R27, R38 ;  /* 0x000000261b267221 */ /* 0x000fe20000010000 */
[----:B------:R-:W-:Y:S08]  /*5120*/  MUFU.EX2 R40, R40 ;  /* 0x0000002800287308 */ /* 0x000ff00000000800 */
[----:B------:R-:W2:Y:S01]  /*5130*/  MUFU.EX2 R5, R5 ;  /* 0x0000000500057308 */ /* 0x000ea20000000800 */
[----:B-1----:R-:W-:-:S07]  /*5140*/  F2FP.F16.F32.PACK_AB R9, R41, R46 ;  /* 0x0000002e2909723e */ /* 0x002fce00000000ff */
[----:B------:R-:W-:Y:S08]  /*5150*/  MUFU.EX2 R75, R75 ;  /* 0x0000004b004b7308 */ /* 0x000ff00000000800 */
[----:B------:R-:W1:Y:S01]  /*5160*/  MUFU.EX2 R72, R72 ;  /* 0x0000004800487308 */ /* 0x000e620000000800 */
[----:B--2---:R-:W-:-:S07]  /*5170*/  F2FP.F16.F32.PACK_AB R11, R5, R40 ;  /* 0x00000028050b723e */ /* 0x004fce00000000ff */
[C---:B---3--:R-:W-:Y:S01]  /*5180*/  HMMA.16816.F32 R108, R8.reuse, R12, R108 ;  /* 0x0000000c086c723c */ /* 0x048fe2000000186c */
        /* <DEDUP_REMOVED lines=15> */
[----:B---3--:R-:W-:-:S02]  /*5280*/  F2FP.F16.F32.PACK_AB R9, R71, R74 ;  /* 0x0000004a4709723e */ /* 0x008fc400000000ff */
[----:B------:R-:W-:-:S03]  /*5290*/  F2FP.F16.F32.PACK_AB R10, R64, R73 ;  /* 0x00000049400a723e */ /* 0x000fc600000000ff */
[----:B------:R-:W-:Y:S01]  /*52a0*/  MUFU.EX2 R80, R80 ;  /* 0x0000005000507308 */ /* 0x000fe20000000800 */
[----:B----4-:R-:W-:Y:S01]  /*52b0*/  F2FP.F16.F32.PACK_AB R11, R59, R68 ;  /* 0x000000443b0b723e */ /* 0x010fe200000000ff */
[----:B------:R-:W-:-:S04]  /*52c0*/  FADD.FTZ R72, R72, R75 ;  /* 0x0000004b48487221 */ /* 0x000fc80000010000 */
[----:B------:R-:W-:Y:S02]  /*52d0*/  FADD.FTZ R73, R73, R72 ;  /* 0x0000004849497221 */ /* 0x000fe40000010000 */
[----:B------:R-:W-:Y:S02]  /*52e0*/  MUFU.EX2 R65, R65 ;  /* 0x0000004100417308 */ /* 0x000fe40000000800 */
[----:B------:R-:W-:-:S06]  /*52f0*/  FADD.FTZ R64, R64, R73 ;  /* 0x0000004940407221 */ /* 0x000fcc0000010000 */
        /* <DEDUP_REMOVED lines=56> */
[----:B---3--:R-:W-:-:S02]  /*5680*/  F2FP.F16.F32.PACK_AB R12, R87, R136 ;  /* 0x00000088570c723e */ /* 0x008fc400000000ff */
[----:B-----5:R-:W-:-:S04]  /*5690*/  F2FP.F16.F32.PACK_AB R13, R49, R138 ;  /* 0x0000008a310d723e */ /* 0x020fc800000000ff */
[----:B------:R-:W-:Y:S01]  /*56a0*/  FADD.FTZ R9, R54, R47 ;  /* 0x0000002f36097221 */ /* 0x000fe20000010000 */
[--C-:B------:R-:W-:Y:S01]  /*56b0*/  FFMA.FTZ R8, R16, UR18, -R29.reuse ;  /* 0x0000001210087c23 */ /* 0x100fe2000801081d */
[----:B------:R-:W-:Y:S01]  /*56c0*/  FFMA.FTZ R11, R36, UR18, -R29 ;  /* 0x00000012240b7c23 */ /* 0x000fe2000801081d */
[----:B------:R-:W1:Y:S01]  /*56d0*/  LDSM.16.MT88.4 R16, [R121+0x4400] ;  /* 0x004400007910783b */ /* 0x000e620000004200 */
[----:B------:R-:W-:Y:S01]  /*56e0*/  FADD.FTZ R10, R52, R9 ;  /* 0x00000009340a7221 */ /* 0x000fe20000010000 */
[----:B------:R-:W-:Y:S01]  /*56f0*/  MUFU.EX2 R47, R8 ;  /* 0x00000008002f7308 */ /* 0x000fe20000000800 */
[----:B------:R-:W-:Y:S01]  /*5700*/  F2FP.F16.F32.PACK_AB R14, R83, R134 ;  /* 0x00000086530e723e */ /* 0x000fe200000000ff */
[----:B------:R-:W-:Y:S01]  /*5710*/  FFMA.FTZ R36, R45, UR18, -R58 ;  /* 0x000000122d247c23 */ /* 0x000fe2000801083a */
[----:B------:R-:W-:-:S04]  /*5720*/  FADD.FTZ R43, R43, R10 ;  /* 0x0000000a2b2b7221 */ /* 0x000fc80000010000 */
[----:B------:R-:W-:Y:S01]  /*5730*/  FADD.FTZ R46, R46, R43 ;  /* 0x0000002b2e2e7221 */ /* 0x000fe20000010000 */
[----:B------:R-:W2:Y:S03]  /*5740*/  MUFU.EX2 R52, R11 ;  /* 0x0000000b00347308 */ /* 0x000ea60000000800 */
[----:B------:R-:W-:-:S04]  /*5750*/  FADD.FTZ R41, R41, R46 ;  /* 0x0000002e29297221 */ /* 0x000fc80000010000 */
[----:B------:R-:W-:Y:S01]  /*5760*/  FADD.FTZ R40, R40, R41 ;  /* 0x0000002928287221 */ /* 0x000fe20000010000 */
[--C-:B------:R-:W-:Y:S01]  /*5770*/  FFMA.FTZ R41, R30, UR18, -R29.reuse ;  /* 0x000000121e297c23 */ /* 0x100fe2000801081d */
[----:B------:R-:W-:Y:S01]  /*5780*/  MUFU.EX2 R36, R36 ;  /* 0x0000002400247308 */ /* 0x000fe20000000800 */
[----:B--2---:R-:W-:Y:S01]  /*5790*/  F2FP.F16.F32.PACK_AB R15, R52, R47 ;  /* 0x0000002f340f723e */ /* 0x004fe200000000ff */
[----:B------:R-:W2:Y:S06]  /*57a0*/  LDSM.16.MT88.4 R8, [R120+0x4800] ;  /* 0x004800007808783b */ /* 0x000eac0000004200 */
[----:B------:R-:W-:Y:S01]  /*57b0*/  MUFU.EX2 R41, R41 ;  /* 0x0000002900297308 */ /* 0x000fe20000000800 */
[C---:B------:R-:W-:Y:S06]  /*57c0*/  HMMA.16816.F32 R108, R12.reuse, R20, R108 ;  /* 0x000000140c6c723c */ /* 0x040fec000000186c */
[C---:B-1----:R-:W-:Y:S01]  /*57d0*/  HMMA.16816.F32 R100, R12.reuse, R16, R100 ;  /* 0x000000100c64723c */ /* 0x042fe20000001864 */
[----:B------:R-:W-:Y:S01]  /*57e0*/  FADD.FTZ R21, R5, R40 ;  /* 0x0000002805157221 */ /* 0x000fe20000010000 */
[----:B------:R-:W-:Y:S01]  /*57f0*/  FFMA.FTZ R5, R26, UR18, -R29 ;  /* 0x000000121a057c23 */ /* 0x000fe2000801081d */
[----:B------:R-:W-:Y:S01]  /*5800*/  F2FP.F16.F32.PACK_AB R20, R81, R132 ;  /* 0x000000845114723e */ /* 0x000fe200000000ff */
[----:B------:R-:W1:Y:S01]  /*5810*/  LDSM.16.MT88.4 R24, [R121+0x4800] ;  /* 0x004800007918783b */ /* 0x000e620000004200 */
[----:B------:R-:W-:Y:S01]  /*5820*/  FADD.FTZ R74, R74, R21 ;  /* 0x000000154a4a7221 */ /* 0x000fe20000010000 */
[C---:B------:R-:W-:Y:S01]  /*5830*/  HMMA.16816.F32 R104, R12.reuse, R22, R104 ;  /* 0x000000160c68723c */ /* 0x040fe20000001868 */
[----:B------:R-:W-:Y:S01]  /*5840*/  FADD.FTZ R17, R67, R64 ;  /* 0x0000004043117221 */ /* 0x000fe20000010000 */
[----:B------:R-:W3:Y:S01]  /*5850*/  MUFU.EX2 R5, R5 ;  /* 0x0000000500057308 */ /* 0x000ee20000000800 */
[----:B------:R-:W-:Y:S01]  /*5860*/  FADD.FTZ R71, R71, R74 ;  /* 0x0000004a47477221 */ /* 0x000fe20000010000 */
[----:B------:R-:W-:Y:S01]  /*5870*/  F2FP.F16.F32.PACK_AB R21, R37, R34 ;  /* 0x000000222515723e */ /* 0x000fe200000000ff */
[----:B------:R-:W-:Y:S01]  /*5880*/  FADD.FTZ R17, R82, R17 ;  /* 0x0000001152117221 */ /* 0x000fe20000010000 */
[----:B------:R-:W-:Y:S01]  /*5890*/  HMMA.16816.F32 R96, R12, R18, R96 ;  /* 0x000000120c60723c */ /* 0x000fe20000001860 */
[----:B------:R-:W-:Y:S01]  /*58a0*/  FADD.FTZ R68, R68, R71 ;  /* 0x0000004744447221 */ /* 0x000fe20000010000 */
[----:B------:R-:W-:Y:S01]  /*58b0*/  F2FP.F16.F32.PACK_AB R22, R50, R35 ;  /* 0x000000233216723e */ /* 0x000fe200000000ff */
[----:B------:R-:W-:Y:S01]  /*58c0*/  FADD.FTZ R80, R80, R17 ;  /* 0x0000001150507221 */ /* 0x000fe20000010000 */
[----:B------:R-:W4:Y:S01]  /*58d0*/  LDSM.16.MT88.4 R12, [R121+0x4c00] ;  /* 0x004c0000790c783b */ /* 0x000f220000004200 */
[----:B------:R-:W-:-:S02]  /*58e0*/  FADD.FTZ R59, R59, R68 ;  /* 0x000000443b3b7221 */ /* 0x000fc40000010000 */
[----:B------:R-:W-:Y:S02]  /*58f0*/  FADD.FTZ R65, R65, R80 ;  /* 0x0000005041417221 */ /* 0x000fe40000010000 */
[----:B------:R-:W-:Y:S02]  /*5900*/  FADD.FTZ R16, R76, R59 ;  /* 0x0000003b4c107221 */ /* 0x000fe40000010000 */
[----:B------:R-:W-:Y:S02]  /*5910*/  FADD.FTZ R122, R122, R65 ;  /* 0x000000417a7a7221 */ /* 0x000fe40000010000 */
[----:B------:R-:W-:Y:S01]  /*5920*/  FADD.FTZ R16, R79, R16 ;  /* 0x000000104f107221 */ /* 0x000fe20000010000 */
[----:B---3--:R-:W-:Y:S01]  /*5930*/  F2FP.F16.F32.PACK_AB R23, R32, R5 ;  /* 0x000000052017723e */ /* 0x008fe200000000ff */
[----:B------:R-:W-:Y:S01]  /*5940*/  FADD.FTZ R63, R63, R122 ;  /* 0x0000007a3f3f7221 */ /* 0x000fe20000010000 */
[----:B------:R-:W-:Y:S01]  /*5950*/  LEA R122, P0, R126, UR12, 0x1 ;  /* 0x0000000c7e7a7c11 */ /* 0x000fe2000f8008ff */
[----:B------:R-:W-:-:S02]  /*5960*/  FADD.FTZ R77, R77, R16 ;  /* 0x000000104d4d7221 */ /* 0x000fc40000010000 */
[----:B------:R-:W-:Y:S01]  /*5970*/  FADD.FTZ R78, R78, R63 ;  /* 0x0000003f4e4e7221 */ /* 0x000fe20000010000 */
[----:B------:R-:W3:Y:S01]  /*5980*/  LDSM.16.MT88.4 R16, [R120+0x4c00] ;  /* 0x004c00007810783b */ /* 0x000ee20000004200 */
[----:B------:R-:W-:Y:S01]  /*5990*/  FADD.FTZ R66, R66, R77 ;  /* 0x0000004d42427221 */ /* 0x000fe20000010000 */
[----:B--2---:R-:W-:Y:S01]  /*59a0*/  HMMA.16816.F32 R108, R20, R8, R108 ;  /* 0x00000008146c723c */ /* 0x004fe2000000186c */
[----:B------:R-:W-:Y:S01]  /*59b0*/  FADD.FTZ R39, R39, R78 ;  /* 0x0000004e27277221 */ /* 0x000fe20000010000 */
[----:B------:R-:W-:-:S03]  /*59c0*/  LEA.HI.X R119, R126, UR13, R93, 0x1, P0 ;  /* 0x0000000d7e777c11 */ /* 0x000fc600080f0c5d */
[----:B------:R-:W-:Y:S01]  /*59d0*/  FADD.FTZ R136, R136, R39 ;  /* 0x0000002788887221 */ /* 0x000fe20000010000 */
[C---:B------:R-:W-:Y:S01]  /*59e0*/  HMMA.16816.F32 R104, R20.reuse, R10, R104 ;  /* 0x0000000a1468723c */ /* 0x040fe20000001868 */
[----:B------:R-:W-:Y:S01]  /*59f0*/  FADD.FTZ R9, R61, R66 ;  /* 0x000000423d097221 */ /* 0x000fe20000010000 */
[----:B------:R-:W-:Y:S01]  /*5a00*/  F2FP.F16.F32.PACK_AB R8, R48, R31 ;  /* 0x0000001f3008723e */ /* 0x000fe200000000ff */
[----:B------:R-:W-:Y:S02]  /*5a10*/  FADD.FTZ R87, R87, R136 ;  /* 0x0000008857577221 */ /* 0x000fe40000010000 */
[----:B------:R-:W-:Y:S01]  /*5a20*/  FADD.FTZ R9, R60, R9 ;  /* 0x000000093c097221 */ /* 0x000fe20000010000 */
[C---:B-1----:R-:W-:Y:S01]  /*5a30*/  HMMA.16816.F32 R100, R20.reuse, R24, R100 ;  /* 0x000000181464723c */ /* 0x042fe20000001864 */
[----:B------:R-:W-:Y:S01]  /*5a40*/  FADD.FTZ R134, R134, R87 ;  /* 0x0000005786867221 */ /* 0x000fe20000010000 */
[----:B------:R-:W-:Y:S01]  /*5a50*/  F2FP.F16.F32.PACK_AB R10, R36, R33 ;  /* 0x00000021240a723e */ /* 0x000fe200000000ff */
[----:B------:R-:W-:Y:S01]  /*5a60*/  FADD.FTZ R44, R44, R9 ;  /* 0x000000092c2c7221 */ /* 0x000fe20000010000 */
[----:B------:R-:W-:Y:S01]  /*5a70*/  F2FP.F16.F32.PACK_AB R9, R41, R28 ;  /* 0x0000001c2909723e */ /* 0x000fe200000000ff */
[----:B------:R-:W-:Y:S01]  /*5a80*/  FADD.FTZ R83, R83, R134 ;  /* 0x0000008653537221 */ /* 0x000fe20000010000 */
[----:B------:R-:W-:Y:S01]  /*5a90*/  HMMA.16816.F32 R96, R20, R26, R96 ;  /* 0x0000001a1460723c */ /* 0x000fe20000001860 */
[----:B------:R-:W-:Y:S01]  /*5aa0*/  FADD.FTZ R55, R55, R44 ;  /* 0x0000002c37377221 */ /* 0x000fe20000010000 */
[----:B------:R-:W-:Y:S01]  /*5ab0*/  F2FP.F16.F32.PACK_AB R11, R89, R0 ;  /* 0x00000000590b723e */ /* 0x000fe200000000ff */
[----:B------:R-:W-:-:S02]  /*5ac0*/  FADD.FTZ R132, R132, R83 ;  /* 0x0000005384847221 */ /* 0x000fc40000010000 */
[----:B------:R-:W-:Y:S02]  /*5ad0*/  FADD.FTZ R138, R138, R55 ;  /* 0x000000378a8a7221 */ /* 0x000fe40000010000 */
[----:B------:R-:W-:Y:S02]  /*5ae0*/  FADD.FTZ R132, R81, R132 ;  /* 0x0000008451847221 */ /* 0x000fe40000010000 */
[----:B------:R-:W-:Y:S02]  /*5af0*/  FADD.FTZ R138, R49, R138 ;  /* 0x0000008a318a7221 */ /* 0x000fe40000010000 */
[----:B------:R-:W-:Y:S02]  /*5b00*/  FADD.FTZ R35, R35, R132 ;  /* 0x0000008423237221 */ /* 0x000fe40000010000 */
[----:B------:R-:W-:Y:S02]  /*5b10*/  FADD.FTZ R47, R47, R138 ;  /* 0x0000008a2f2f7221 */ /* 0x000fe40000010000 */
[----:B------:R-:W-:-:S02]  /*5b20*/  FADD.FTZ R50, R50, R35 ;  /* 0x0000002332327221 */ /* 0x000fc40000010000 */
[----:B------:R-:W-:Y:S01]  /*5b30*/  FADD.FTZ R47, R52, R47 ;  /* 0x0000002f342f7221 */ /* 0x000fe20000010000 */
[C---:B----4-:R-:W-:Y:S01]  /*5b40*/  HMMA.16816.F32 R100, R8.reuse, R12, R100 ;  /* 0x0000000c0864723c */ /* 0x050fe20000001864 */
[----:B------:R-:W-:Y:S02]  /*5b50*/  FADD.FTZ R31, R31, R50 ;  /* 0x000000321f1f7221 */ /* 0x000fe40000010000 */
[----:B------:R-:W-:Y:S02]  /*5b60*/  FADD.FTZ R4, R34, R47 ;  /* 0x0000002f22047221 */ /* 0x000fe40000010000 */
[----:B------:R-:W-:Y:S01]  /*5b70*/  FADD.FTZ R48, R48, R31 ;  /* 0x0000001f30307221 */ /* 0x000fe20000010000 */
[----:B---3--:R-:W-:Y:S01]  /*5b80*/  HMMA.16816.F32 R108, R8, R16, R108 ;  /* 0x00000010086c723c */ /* 0x008fe2000000186c */
[----:B------:R-:W-:Y:S02]  /*5b90*/  FADD.FTZ R4, R37, R4 ;  /* 0x0000000425047221 */ /* 0x000fe40000010000 */
[----:B------:R-:W-:-:S02]  /*5ba0*/  FADD.FTZ R33, R33, R48 ;  /* 0x0000003021217221 */ /* 0x000fc40000010000 */
[----:B------:R-:W-:Y:S01]  /*5bb0*/  FADD.FTZ R5, R5, R4 ;  /* 0x0000000405057221 */ /* 0x000fe20000010000 */
[----:B------:R-:W-:Y:S01]  /*5bc0*/  HMMA.16816.F32 R104, R8, R18, R104 ;  /* 0x000000120868723c */ /* 0x000fe20000001868 */
[----:B------:R-:W-:Y:S02]  /*5bd0*/  FADD.FTZ R87, R36, R33 ;  /* 0x0000002124577221 */ /* 0x000fe40000010000 */
[----:B------:R-:W-:-:S03]  /*5be0*/  FADD.FTZ R5, R32, R5 ;  /* 0x0000000520057221 */ /* 0x000fc60000010000 */
[----:B------:R-:W-:Y:S01]  /*5bf0*/  HMMA.16816.F32 R96, R8, R14, R96 ;  /* 0x0000000e0860723c */ /* 0x000fe20000001860 */
[----:B------:R-:W-:-:S04]  /*5c00*/  FADD.FTZ R28, R28, R5 ;  /* 0x000000051c1c7221 */ /* 0x000fc80000010000 */
[----:B------:R-:W-:-:S04]  /*5c10*/  FADD.FTZ R41, R41, R28 ;  /* 0x0000001c29297221 */ /* 0x000fc80000010000 */
[----:B------:R-:W-:-:S04]  /*5c20*/  FADD.FTZ R0, R0, R41 ;  /* 0x0000002900007221 */ /* 0x000fc80000010000 */
[----:B------:R-:W-:Y:S01]  /*5c30*/  FADD.FTZ R89, R89, R0 ;  /* 0x0000000059597221 */ /* 0x000fe20000010000 */
[----:B------:R-:W-:Y:S10]  /*5c40*/  @!P3 BRA `(.L_x_4368) ;  /* 0x00000038009cb947 */ /* 0x000ff40003800000 */
        /* <DEDUP_REMOVED lines=64> */
.L_x_4369:
[----:B------:R-:W-:-:S04]  /*6050*/  ULEA UR4, -UR6, URZ, 0x7 ;  /* 0x0000003f06047291 */ /* 0x000fc8000f8e393f */
[----:B------:R-:W-:Y:S02]  /*6060*/  USHF.R.S32.HI UR10, URZ, 0x1f, UR4 ;  /* 0x0000001f3f0a7899 */ /* 0x000fe40008011404 */
[----:B------:R-:W-:-:S04]  /*6070*/  MOV R9, UR4 ;  /* 0x0000000400097c02 */ /* 0x000fc80008000f00 */
[----:B------:R-:W-:-:S07]  /*6080*/  MOV R0, UR10 ;  /* 0x0000000a00007c02 */ /* 0x000fce0008000f00 */
.L_x_4370:
[----:B------:R-:W-:Y:S01]  /*6090*/  ULDC UR4, c[0x0][0x2d0] ;  /* 0x0000b40000047ab9 */ /* 0x000fe20000000800 */
[----:B------:R-:W-:Y:S01]  /*60a0*/  IMAD.U32 R5, RZ, RZ, UR6 ;  /* 0x00000006ff057e24 */ /* 0x000fe2000f8e00ff */
[----:B------:R-:W-:Y:S01]  /*60b0*/  ISETP.GE.AND P0, PT, R114, UR4, PT ;  /* 0x0000000472007c0c */ /* 0x000fe2000bf06270 */
[----:B------:R-:W-:Y:S01]  /*60c0*/  IMAD.U32 R128, RZ, RZ, UR6 ;  /* 0x00000006ff807e24 */ /* 0x000fe2000f8e00ff */
[----:B------:R-:W-:Y:S01]  /*60d0*/  LEA R130, P5, R9, R130, 0x1 ;  /* 0x0000008209827211 */ /* 0x000fe200078a08ff */
[----:B------:R-:W-:-:S03]  /*60e0*/  IMAD.U32 R7, RZ, RZ, UR7 ;  /* 0x00000007ff077e24 */ /* 0x000fc6000f8e00ff */
[----:B------:R-:W-:-:S07]  /*60f0*/  LEA.HI.X R131, R9, R131, R0, 0x1, P5 ;  /* 0x0000008309837211 */ /* 0x000fce00028f0c00 */
[----:B------:R-:W-:Y:S01]  /*6100*/  @!P0 LEA R4, P2, R5, R6, 0x6 ;  /* 0x0000000605048211 */ /* 0x000fe200078430ff */
[----:B------:R-:W-:Y:S01]  /*6110*/  VOTEU.ALL UP0, P0 ;  /* 0x00000000003f7886 */ /* 0x000fe20000000000 */
[----:B------:R-:W-:Y:S02]  /*6120*/  @P0 STS [R95+0x3000], RZ ;  /* 0x003000ff5f000388 */ /* 0x000fe40000000800 */
[----:B------:R-:W-:Y:S01]  /*6130*/  @!P0 LEA.HI.X R11, R128, R129, R7, 0x6, P2 ;  /* 0x00000081800b8211 */ /* 0x000fe200010f3407 */
[--C-:B------:R-:W-:Y:S01]  /*6140*/  @!P0 IMAD.MOV.U32 R128, RZ, RZ, R6.reuse ;  /* 0x000000ffff808224 */ /* 0x100fe200078e0006 */
[----:B------:R-:W-:Y:S01]  /*6150*/  @!P0 IADD3 R7, P3, P2, R9, UR15, R6 ;  /* 0x0000000f09078c10 */ /* 0x000fe2000fa7e006 */
[----:B------:R-:W-:Y:S01]  /*6160*/  @!UP0 UIMAD UR7, UR7, 0x60, URZ ;  /* 0x00000060070788a4 */ /* 0x000fe2000f8e023f */
[----:B------:R-:W-:Y:S01]  /*6170*/  @P0 STS [R95+0x3004], RZ ;  /* 0x003004ff5f000388 */ /* 0x000fe20000000800 */
[----:B------:R-:W-:Y:S01]  /*6180*/  @!P0 IMAD.WIDE.U32 R12, R5, 0x60, R128 ;  /* 0x00000060050c8825 */ /* 0x000fe200078e0080 */
[----:B------:R-:W-:-:S02]  /*6190*/  @!P0 IADD3.X R128, R0, UR14, R129, P3, P2 ;  /* 0x0000000e00808c10 */ /* 0x000fc40009fe4481 */
[C---:B------:R-:W-:Y:S01]  /*61a0*/  @!P0 IADD3 R4, P3, R9.reuse, R4, RZ ;  /* 0x0000000409048210 */ /* 0x040fe20007f7e0ff */
[----:B------:R-:W-:Y:S01]  /*61b0*/  @P0 STS.64 [R95+0x3008], RZ ;  /* 0x003008ff5f000388 */ /* 0x000fe20000000a00 */
[----:B------:R-:W-:Y:S01]  /*61c0*/  @!P0 IADD3 R5, P2, R9, R12, RZ ;  /* 0x0000000c09058210 */ /* 0x000fe20007f5e0ff */
[----:B------:R-:W-:Y:S01]  /*61d0*/  IMAD.SHL.U32 R129, R88, 0x80, RZ ;  /* 0x0000008058817824 */ /* 0x000fe200078e00ff */
[C---:B------:R-:W-:Y:S01]  /*61e0*/  @!P0 LEA R6, P4, R7.reuse, UR8, 0x1 ;  /* 0x0000000807068c11 */ /* 0x040fe2000f8808ff */
[----:B------:R-:W-:Y:S01]  /*61f0*/  @!P0 IMAD.X R11, R0, 0x1, R11, P3 ;  /* 0x00000001000b8824 */ /* 0x000fe200018e060b */
[----:B------:R-:W-:Y:S01]  /*6200*/  @!P0 LEA R10, P3, R4, UR8, 0x1 ;  /* 0x00000008040a8c11 */ /* 0x000fe2000f8608ff */
[----:B------:R-:W-:Y:S01]  /*6210*/  @!PT LDS RZ, [RZ] ;  /* 0x00000000fffff984 */ /* 0x000fe20000000800 */
[----:B------:R-:W-:Y:S01]  /*6220*/  @!PT LDS RZ, [RZ] ;  /* 0x00000000fffff984 */ /* 0x000fe20000000800 */
[----:B------:R-:W-:Y:S01]  /*6230*/  @!PT LDS RZ, [RZ] ;  /* 0x00000000fffff984 */ /* 0x000fe20000000800 */
[----:B------:R-:W-:Y:S01]  /*6240*/  @!P0 LDGSTS.E.BYPASS.LTC128B.128 [R95+0x3000], desc[UR16][R130.64] ;  /* 0x03000000825f8fae */ /* 0x000fe2000b901d50 */
[----:B------:R-:W-:Y:S02]  /*6250*/  @!P0 IADD3.X R0, R0, UR7, R13, P2, !PT ;  /* 0x0000000700008c10 */ /* 0x000fe400097fe40d */
        /* <DEDUP_REMOVED lines=8> */
[----:B------:R-:W-:Y:S02]  /*62e0*/  @!P0 LEA.HI.X R9, R5, UR9, R0, 0x1, P2 ;  /* 0x0000000905098c11 */ /* 0x000fe400090f0c00 */
[----:B------:R-:W-:Y:S01]  /*62f0*/  LOP3.LUT R150, R129, R90, RZ, 0xfc, !PT ;  /* 0x0000005a81967212 */ /* 0x000fe200078efcff */
        /* <DEDUP_REMOVED lines=16> */
[----:B-1----:R-:W1:Y:S04]  /*6400*/  LDSM.16.M88.4 R4, [R3+0x400] ;  /* 0x000400000304783b */ /* 0x002e680000000200 */
[----:B------:R-:W1:Y:S04]  /*6410*/  LDSM.16.M88.4 R76, [R3+0xc00] ;  /* 0x000c0000034c783b */ /* 0x000e680000000200 */
[----:B------:R-:W1:Y:S04]  /*6420*/  LDSM.16.M88.4 R12, [R3+0x800] ;  /* 0x00080000030c783b */ /* 0x000e680000000200 */
[----:B------:R-:W1:Y:S04]  /*6430*/  LDSM.16.M88.4 R20, [R3] ;  /* 0x000000000314783b */ /* 0x000e680000000200 */
[----:B--2---:R-:W2:Y:S01]  /*6440*/  LDSM.16.M88.4 R8, [R84+0x2400] ;  /* 0x002400005408783b */ /* 0x004ea20000000200 */
[C---:B---3--:R-:W-:Y:S03]  /*6450*/  HMMA.16816.F32 R44, R72.reuse, R40, RZ ;  /* 0x00000028482c723c */ /* 0x048fe600000018ff */
[----:B------:R-:W3:Y:S04]  /*6460*/  LDSM.16.M88.4 R16, [R84+0x2000] ;  /* 0x002000005410783b */ /* 0x000ee80000000200 */
[----:B------:R-:W-:Y:S01]  /*6470*/  LDSM.16.M88.4 R56, [R3+0x1000] ;  /* 0x001000000338783b */ /* 0x000fe20000000200 */
[C---:B------:R-:W-:Y:S03]  /*6480*/  HMMA.16816.F32 R40, R72.reuse, R42, RZ ;  /* 0x0000002a4828723c */ /* 0x040fe600000018ff */
[----:B------:R-:W-:Y:S03]  /*6490*/  LDSM.16.M88.4 R60, [R84+0x2800] ;  /* 0x00280000543c783b */ /* 0x000fe60000000200 */
[C---:B----4-:R-:W-:Y:S01]  /*64a0*/  HMMA.16816.F32 R28, R72.reuse, R24, RZ ;  /* 0x00000018481c723c */ /* 0x050fe200000018ff */
[----:B------:R-:W-:Y:S04]  /*64b0*/  LDSM.16.M88.4 R80, [R3+0x1800] ;  /* 0x001800000350783b */ /* 0x000fe80000000200 */
[----:B------:R-:W0:Y:S01]  /*64c0*/  LDGDEPBAR ;  /* 0x00000000000079af */ /* 0x000e220000000000 */
[C---:B------:R-:W-:Y:S06]  /*64d0*/  HMMA.16816.F32 R24, R72.reuse, R26, RZ ;  /* 0x0000001a4818723c */ /* 0x040fec00000018ff */
[C---:B-----5:R-:W-:Y:S06]  /*64e0*/  HMMA.16816.F32 R36, R72.reuse, R32, RZ ;  /* 0x000000204824723c */ /* 0x060fec00000018ff */
[C---:B------:R-:W-:Y:S06]  /*64f0*/  HMMA.16816.F32 R52, R72.reuse, R48, RZ ;  /* 0x000000304834723c */ /* 0x040fec00000018ff */
[C---:B------:R-:W-:Y:S06]  /*6500*/  HMMA.16816.F32 R32, R72.reuse, R34, RZ ;  /* 0x000000224820723c */ /* 0x040fec00000018ff */
[----:B------:R-:W-:Y:S06]  /*6510*/  HMMA.16816.F32 R48, R72, R50, RZ ;  /* 0x000000324830723c */ /* 0x000fec00000018ff */
[C---:B-1----:R-:W-:Y:S06]  /*6520*/  HMMA.16816.F32 R44, R64.reuse, R4, R44 ;  /* 0x00000004402c723c */ /* 0x042fec000000182c */
[C---:B------:R-:W-:Y:S01]  /*6530*/  HMMA.16816.F32 R40, R64.reuse, R6, R40 ;  /* 0x000000064028723c */ /* 0x040fe20000001828 */
[----:B------:R-:W1:Y:S05]  /*6540*/  LDSM.16.M88.4 R4, [R3+0x1400] ;  /* 0x001400000304783b */ /* 0x000e6a0000000200 */
[C---:B------:R-:W-:Y:S06]  /*6550*/  HMMA.16816.F32 R28, R64.reuse, R76, R28 ;  /* 0x0000004c401c723c */ /* 0x040fec000000181c */
[C---:B------:R-:W-:Y:S01]  /*6560*/  HMMA.16816.F32 R24, R64.reuse, R78, R24 ;  /* 0x0000004e4018723c */ /* 0x040fe20000001818 */
[----:B------:R-:W4:Y:S05]  /*6570*/  LDSM.16.M88.4 R76, [R84+0x2c00] ;  /* 0x002c0000544c783b */ /* 0x000f2a0000000200 */
[C---:B------:R-:W-:Y:S06]  /*6580*/  HMMA.16816.F32 R36, R64.reuse, R12, R36 ;  /* 0x0000000c4024723c */ /* 0x040fec0000001824 */
[C---:B------:R-:W-:Y:S06]  /*6590*/  HMMA.16816.F32 R32, R64.reuse, R14, R32 ;  /* 0x0000000e4020723c */ /* 0x040fec0000001820 */
[C---:B------:R-:W-:Y:S06]  /*65a0*/  HMMA.16816.F32 R52, R64.reuse, R20, R52 ;  /* 0x000000144034723c */ /* 0x040fec0000001834 */
[----:B------:R-:W-:Y:S06]  /*65b0*/  HMMA.16816.F32 R48, R64, R22, R48 ;  /* 0x000000164030723c */ /* 0x000fec0000001830 */
[C---:B--2---:R-:W-:Y:S06]  /*65c0*/  HMMA.16816.F32 R12, R72.reuse, R8, RZ ;  /* 0x00000008480c723c */ /* 0x044fec00000018ff */
[C---:B---3--:R-:W-:Y:S06]  /*65d0*/  HMMA.16816.F32 R20, R72.reuse, R16, RZ ;  /* 0x000000104814723c */ /* 0x048fec00000018ff */
[C---:B------:R-:W-:Y:S06]  /*65e0*/  HMMA.16816.F32 R8, R72.reuse, R10, RZ ;  /* 0x0000000a4808723c */ /* 0x040fec00000018ff */
[----:B------:R-:W-:Y:S06]  /*65f0*/  HMMA.16816.F32 R16, R72, R18, RZ ;  /* 0x000000124810723c */ /* 0x000fec00000018ff */
[C---:B-1----:R-:W-:Y:S06]  /*6600*/  HMMA.16816.F32 R12, R64.reuse, R4, R12 ;  /* 0x00000004400c723c */ /* 0x042fec000000180c */
[C---:B------:R-:W-:Y:S06]  /*6610*/  HMMA.16816.F32 R20, R64.reuse, R56, R20 ;  /* 0x000000384014723c */ /* 0x040fec0000001814 */
[C---:B------:R-:W-:Y:S06]  /*6620*/  HMMA.16816.F32 R8, R64.reuse, R6, R8 ;  /* 0x000000064008723c */ /* 0x040fec0000001808 */
[----:B------:R-:W-:Y:S06]  /*6630*/  HMMA.16816.F32 R16, R64, R58, R16 ;  /* 0x0000003a4010723c */ /* 0x000fec0000001810 */
[C---:B------:R-:W-:Y:S06]  /*6640*/  HMMA.16816.F32 R4, R72.reuse, R60, RZ ;  /* 0x0000003c4804723c */ /* 0x040fec00000018ff */
[C---:B------:R-:W-:Y:S06]  /*6650*/  HMMA.16816.F32 R60, R72.reuse, R62, RZ ;  /* 0x0000003e483c723c */ /* 0x040fec00000018ff */
[C---:B----4-:R-:W-:Y:S06]  /*6660*/  HMMA.16816.F32 R56, R72.reuse, R76, RZ ;  /* 0x0000004c4838723c */ /* 0x050fec00000018ff */
[----:B------:R-:W-:Y:S01]  /*6670*/  HMMA.16816.F32 R72, R72, R78, RZ ;  /* 0x0000004e4848723c */ /* 0x000fe200000018ff */
[----:B------:R-:W1:Y:S01]  /*6680*/  LDSM.16.M88.4 R76, [R3+0x1c00] ;  /* 0x001c0000034c783b */ /* 0x000e620000000200 */
[----:B------:R-:W-:-:S04]  /*6690*/  DEPBAR.LE SB0, 0x0 ;  /* 0x000080000000791a */ /* 0x000fc80000000000 */
[C---:B------:R-:W-:Y:S06]  /*66a0*/  HMMA.16816.F32 R4, R64.reuse, R80, R4 ;  /* 0x000000504004723c */ /* 0x040fec0000001804 */
[C---:B------:R-:W-:Y:S06]  /*66b0*/  HMMA.16816.F32 R60, R64.reuse, R82, R60 ;  /* 0x00000052403c723c */ /* 0x040fec000000183c */
[C---:B-1----:R-:W-:Y:S06]  /*66c0*/  HMMA.16816.F32 R56, R64.reuse, R76, R56 ;  /* 0x0000004c4038723c */ /* 0x042fec0000001838 */
[----:B------:R-:W-:Y:S07]  /*66d0*/  HMMA.16816.F32 R72, R64, R78, R72 ;  /* 0x0000004e4048723c */ /* 0x000fee0000001848 */
[----:B------:R-:W-:-:S02]  /*66e0*/  VIADD R65, R150, 0x1 ;  /* 0x0000000196417836 */ /* 0x000fc40000000000 */
[----:B------:R-:W-:-:S03]  /*66f0*/  VIADD R66, R150, 0x9 ;  /* 0x0000000996427836 */ /* 0x000fc60000000000 */
[-C--:B------:R-:W-:Y:S02]  /*6700*/  I2FP.F32.S32 R0, R65.reuse ;  /* 0x0000004100007245 */ /* 0x080fe40000201400 */
[----:B------:R-:W-:Y:S01]  /*6710*/  I2FP.F32.S32 R64, R65 ;  /* 0x0000004100407245 */ /* 0x000fe20000201400 */
[----:B------:R-:W-:Y:S01]  /*6720*/  BAR.SYNC.DEFER_BLOCKING 0x0 ;  /* 0x0000000000007b1d */ /* 0x000fe20000010000 */
[-C--:B------:R-:W-:Y:S01]  /*6730*/  ISETP.GE.AND P4, PT, R65, R123.reuse, PT ;  /* 0x0000007b4100720c */ /* 0x080fe20003f86270 */
[----:B------:R-:W-:Y:S01]  /*6740*/  FFMA.FTZ R55, R0, UR5, R55 ;  /* 0x0000000500377c23 */ /* 0x000fe20008010037 */
[----:B------:R-:W-:Y:S01]  /*6750*/  I2FP.F32.S32 R0, R66 ;  /* 0x0000004200007245 */ /* 0x000fe20000201400 */
[----:B------:R-:W-:Y:S01]  /*6760*/  FFMA.FTZ R53, R64, UR5, R53 ;  /* 0x0000000540357c23 */ /* 0x000fe20008010035 */
[C---:B------:R-:W-:Y:S02]  /*6770*/  ISETP.GE.AND P3, PT, R66.reuse, R123, PT ;  /* 0x0000007b4200720c */ /* 0x040fe40003f66270 */
[----:B------:R-:W-:Y:S01]  /*6780*/  ISETP.GE.AND P6, PT, R66, R2, PT ;  /* 0x000000024200720c */ /* 0x000fe20003fc6270 */
[----:B------:R-:W-:Y:S01]  /*6790*/  FFMA.FTZ R49, R0, UR5, R49 ;  /* 0x0000000500317c23 */ /* 0x000fe20008010031 */
[----:B------:R-:W-:Y:S01]  /*67a0*/  VIADD R0, R150, 0x11 ;  /* 0x0000001196007836 */ /* 0x000fe20000000000 */
[----:B------:R-:W-:-:S02]  /*67b0*/  I2FP.F32.S32 R66, R66 ;  /* 0x0000004200427245 */ /* 0x000fc40000201400 */
[----:B------:R-:W-:Y:S02]  /*67c0*/  FSEL R148, R53, -INF , !P4 ;  /* 0xff80000035947808 */ /* 0x000fe40006000000 */
        /* <DEDUP_REMOVED lines=8> */
[----:B------:R-:W-:Y:S01]  /*6850*/  ISETP.GE.AND P2, PT, R65, R2, PT ;  /* 0x000000024100720c */ /* 0x000fe20003f46270 */
[----:B------:R-:W-:Y:S01]  /*6860*/  FFMA.FTZ R47, R0, UR5, R47 ;  /* 0x00000005002f7c23 */ /* 0x000fe2000801002f */
[----:B------:R-:W-:-:S02]  /*6870*/  I2FP.F32.S32 R0, R66 ;  /* 0x0000004200007245 */ /* 0x000fc40000201400 */
[----:B------:R-:W-:Y:S02]  /*6880*/  FSEL R152, R45, -INF , !P5 ;  /* 0xff8000002d987808 */ /* 0x000fe40006800000 */
[----:B------:R-:W-:Y:S01]  /*6890*/  FSEL R67, R55, -INF , !P2 ;  /* 0xff80000037437808 */ /* 0x000fe20005000000 */
[----:B------:R-:W-:Y:S01]  /*68a0*/  FFMA.FTZ R29, R0, UR5, R29 ;  /* 0x00000005001d7c23 */ /* 0x000fe2000801001d */
[----:B------:R-:W-:Y:S01]  /*68b0*/  VIADD R0, R150, 0x39 ;  /* 0x0000003996007836 */ /* 0x000fe20000000000 */
[----:B------:R-:W-:Y:S02]  /*68c0*/  FSEL R156, R49, -INF , !P3 ;  /* 0xff800000319c7808 */ /* 0x000fe40005800000 */
[-C--:B------:R-:W-:Y:S02]  /*68d0*/  ISETP.GE.AND P2, PT, R66, R123.reuse, PT ;  /* 0x0000007b4200720c */ /* 0x080fe40003f46270 */
[C---:B------:R-:W-:Y:S02]  /*68e0*/  ISETP.GE.AND P6, PT, R0.reuse, R123, PT ;  /* 0x0000007b0000720c */ /* 0x040fe40003fc6270 */
[----:B------:R-:W-:-:S02]  /*68f0*/  ISETP.GE.AND P5, PT, R0, R2, PT ;  /* 0x000000020000720c */ /* 0x000fc40003fa6270 */
[-C--:B------:R-:W-:Y:S02]  /*6900*/  I2FP.F32.S32 R64, R0.reuse ;  /* 0x0000000000407245 */ /* 0x080fe40000201400 */
[----:B------:R-:W-:Y:S02]  /*6910*/  I2FP.F32.S32 R0, R0 ;  /* 0x0000000000007245 */ /* 0x000fe40000201400 */
[----:B------:R-:W-:Y:S01]  /*6920*/  ISETP.GE.AND P3, PT, R66, R2, PT ;  /* 0x000000024200720c */ /* 0x000fe20003f66270 */
[----:B------:R-:W-:Y:S01]  /*6930*/  FFMA.FTZ R25, R64, UR5, R25 ;  /* 0x0000000540197c23 */ /* 0x000fe20008010019 */
[----:B------:R-:W-:Y:S01]  /*6940*/  I2FP.F32.S32 R66, R66 ;  /* 0x0000004200427245 */ /* 0x000fe20000201400 */
[----:B------:R-:W-:Y:S01]  /*6950*/  FFMA.FTZ R65, R0, UR5, R27 ;  /* 0x0000000500417c23 */ /* 0x000fe2000801001b */
[C---:B------:R-:W-:Y:S01]  /*6960*/  VIADD R0, R150.reuse, 0x41 ;  /* 0x0000004196007836 */ /* 0x040fe20000000000 */
[----:B------:R-:W-:Y:S01]  /*6970*/  FSEL R82, R29, -INF , !P2 ;  /* 0xff8000001d527808 */ /* 0x000fe20005000000 */
[----:B------:R-:W-:-:S02]  /*6980*/  VIADD R29, R150, 0x19 ;  /* 0x00000019961d7836 */ /* 0x000fc40000000000 */
[----:B------:R-:W-:Y:S01]  /*6990*/  FFMA.FTZ R31, R66, UR5, R31 ;  /* 0x00000005421f7c23 */ /* 0x000fe2000801001f */
[----:B------:R-:W-:Y:S02]  /*69a0*/  FSEL R27, R47, -INF , !P4 ;  /* 0xff8000002f1b7808 */ /* 0x000fe40006000000 */
[----:B------:R-:W-:Y:S02]  /*69b0*/  I2FP.F32.S32 R64, R0 ;  /* 0x0000000000407245 */ /* 0x000fe40000201400 */
[C---:B------:R-:W-:Y:S02]  /*69c0*/  ISETP.GE.AND P4, PT, R0.reuse, R123, PT ;  /* 0x0000007b0000720c */ /* 0x040fe40003f86270 */
[----:B------:R-:W-:Y:S01]  /*69d0*/  ISETP.GE.AND P2, PT, R0, R2, PT ;  /* 0x000000020000720c */ /* 0x000fe20003f46270 */
[----:B------:R-:W-:Y:S01]  /*69e0*/  FFMA.FTZ R21, R64, UR5, R21 ;  /* 0x0000000540157c23 */ /* 0x000fe20008010015 */
[----:B------:R-:W-:Y:S02]  /*69f0*/  I2FP.F32.S32 R0, R0 ;  /* 0x0000000000007245 */ /* 0x000fe40000201400 */
[----:B------:R-:W-:-:S02]  /*6a00*/  FSEL R55, R31, -INF , !P3 ;  /* 0xff8000001f377808 */ /* 0x000fc40005800000 */
[----:B------:R-:W-:Y:S01]  /*6a10*/  FSEL R80, R25, -INF , !P6 ;  /* 0xff80000019507808 */ /* 0x000fe20007000000 */
[----:B------:R-:W-:Y:S01]  /*6a20*/  FFMA.FTZ R0, R0, UR5, R23 ;  /* 0x0000000500007c23 */ /* 0x000fe20008010017 */
[C---:B------:R-:W-:Y:S01]  /*6a30*/  ISETP.GE.AND P3, PT, R29.reuse, R123, PT ;  /* 0x0000007b1d00720c */ /* 0x040fe20003f66270 */
[----:B------:R-:W-:Y:S01]  /*6a40*/  VIADD R23, R150, 0x21 ;  /* 0x0000002196177836 */ /* 0x000fe20000000000 */
[----:B------:R-:W-:Y:S02]  /*6a50*/  ISETP.GE.AND P6, PT, R29, R2, PT ;  /* 0x000000021d00720c */ /* 0x000fe40003fc6270 */
[----:B------:R-:W-:Y:S02]  /*6a60*/  I2FP.F32.S32 R66, R29 ;  /* 0x0000001d00427245 */ /* 0x000fe40000201400 */
[----:B------:R-:W-:Y:S02]  /*6a70*/  LOP3.LUT R29, R129, 0x20, R90, 0xfe, !PT ;  /* 0x00000020811d7812 */ /* 0x000fe400078efe5a */
[----:B------:R-:W-:Y:S01]  /*6a80*/  FSEL R68, R21, -INF , !P4 ;  /* 0xff80000015447808 */ /* 0x000fe20006000000 */
[C---:B------:R-:W-:Y:S01]  /*6a90*/  FFMA.FTZ R25, R66.reuse, UR5, R43 ;  /* 0x0000000542197c23 */ /* 0x040fe2000801002b */
[----:B------:R-:W-:Y:S01]  /*6aa0*/  I2FP.F32.S32 R21, R29 ;  /* 0x0000001d00157245 */ /* 0x000fe20000201400 */
[----:B------:R-:W-:Y:S01]  /*6ab0*/  FFMA.FTZ R41, R66, UR5, R41 ;  /* 0x0000000542297c23 */ /* 0x000fe20008010029 */
[----:B------:R-:W-:-:S02]  /*6ac0*/  FSEL R51, R0, -INF , !P2 ;  /* 0xff80000000337808 */ /* 0x000fc40005000000 */
[----:B------:R-:W-:Y:S01]  /*6ad0*/  FSEL R65, R65, -INF , !P5 ;  /* 0xff80000041417808 */ /* 0x000fe20006800000 */
[C---:B------:R-:W-:Y:S01]  /*6ae0*/  FFMA.FTZ R36, R21.reuse, UR5, R36 ;  /* 0x0000000515247c23 */ /* 0x040fe20008010024 */
[----:B------:R-:W-:Y:S01]  /*6af0*/  I2FP.F32.S32 R0, R23 ;  /* 0x0000001700007245 */ /* 0x000fe20000201400 */
[----:B------:R-:W-:Y:S01]  /*6b00*/  FFMA.FTZ R38, R21, UR5, R38 ;  /* 0x0000000515267c23 */ /* 0x000fe20008010026 */
[----:B------:R-:W-:Y:S02]  /*6b10*/  ISETP.GE.AND P5, PT, R29, R123, PT ;  /* 0x0000007b1d00720c */ /* 0x000fe40003fa6270 */
[----:B------:R-:W-:Y:S01]  /*6b20*/  LOP3.LUT R21, R129, 0x28, R90, 0xfe, !PT ;  /* 0x0000002881157812 */ /* 0x000fe200078efe5a */
[C---:B------:R-:W-:Y:S01]  /*6b30*/  FFMA.FTZ R37, R0.reuse, UR5, R37 ;  /* 0x0000000500257c23 */ /* 0x040fe20008010025 */
[----:B------:R-:W-:Y:S01]  /*6b40*/  FFMA.FTZ R39, R0, UR5, R39 ;  /* 0x0000000500277c23 */ /* 0x000fe20008010027 */
[----:B------:R-:W-:Y:S01]  /*6b50*/  FSEL R25, R25, -INF , !P6 ;  /* 0xff80000019197808 */ /* 0x000fe20007000000 */
[----:B------:R-:W-:Y:S01]  /*6b60*/  VIADD R0, R150, 0x29 ;  /* 0x0000002996007836 */ /* 0x000fe20000000000 */
[----:B------:R-:W-:-:S02]  /*6b70*/  FSEL R136, R36, -INF , !P5 ;  /* 0xff80000024887808 */ /* 0x000fc40006800000 */
[-C--:B------:R-:W-:Y:S02]  /*6b80*/  ISETP.GE.AND P4, PT, R29, R2.reuse, PT ;  /* 0x000000021d00720c */ /* 0x080fe40003f86270 */
[-C--:B------:R-:W-:Y:S02]  /*6b90*/  ISETP.GE.AND P2, PT, R23, R123.reuse, PT ;  /* 0x0000007b1700720c */ /* 0x080fe40003f46270 */
[C---:B------:R-:W-:Y:S02]  /*6ba0*/  ISETP.GE.AND P6, PT, R21.reuse, R123, PT ;  /* 0x0000007b1500720c */ /* 0x040fe40003fc6270 */
[----:B------:R-:W-:Y:S02]  /*6bb0*/  ISETP.GE.AND P5, PT, R21, R2, PT ;  /* 0x000000021500720c */ /* 0x000fe40003fa6270 */
        /* <DEDUP_REMOVED lines=8> */
[----:B------:R-:W-:Y:S02]  /*6c40*/  LOP3.LUT R21, R129, R90, RZ, 0xfc, !PT ;  /* 0x0000005a81157212 */ /* 0x000fe400078efcff */
[----:B------:R-:W-:Y:S01]  /*6c50*/  FSEL R154, R41, -INF , !P3 ;  /* 0xff800000299a7808 */ /* 0x000fe20005800000 */
[C---:B------:R-:W-:Y:S01]  /*6c60*/  FFMA.FTZ R33, R0.reuse, UR5, R33 ;  /* 0x0000000500217c23 */ /* 0x040fe20008010021 */
[----:B------:R-:W-:Y:S01]  /*6c70*/  ISETP.GE.AND P3, PT, R23, R2, PT ;  /* 0x000000021700720c */ /* 0x000fe20003f66270 */
[----:B------:R-:W-:Y:S01]  /*6c80*/  FFMA.FTZ R35, R0, UR5, R35 ;  /* 0x0000000500237c23 */ /* 0x000fe20008010023 */
[----:B------:R-:W-:Y:S01]  /*6c90*/  LOP3.LUT R23, R129, 0x50, R90, 0xfe, !PT ;  /* 0x0000005081177812 */ /* 0x000fe200078efe5a */
[----:B------:R-:W-:Y:S01]  /*6ca0*/  VIADD R0, R21, 0x51 ;  /* 0x0000005115007836 */ /* 0x000fe20000000000 */
[----:B------:R-:W-:-:S02]  /*6cb0*/  FSEL R83, R39, -INF , !P3 ;  /* 0xff80000027537808 */ /* 0x000fc40005800000 */
[----:B------:R-:W-:Y:S02]  /*6cc0*/  FSEL R142, R32, -INF , !P6 ;  /* 0xff800000208e7808 */ /* 0x000fe40007000000 */
[C---:B------:R-:W-:Y:S02]  /*6cd0*/  ISETP.GE.AND P3, PT, R23.reuse, R123, PT ;  /* 0x0000007b1700720c */ /* 0x040fe40003f66270 */
[----:B------:R-:W-:Y:S02]  /*6ce0*/  ISETP.GE.AND P6, PT, R23, R2, PT ;  /* 0x000000021700720c */ /* 0x000fe40003fc6270 */
[----:B------:R-:W-:Y:S01]  /*6cf0*/  FSEL R81, R34, -INF , !P5 ;  /* 0xff80000022517808 */ /* 0x000fe20006800000 */
[----:B------:R-:W-:Y:S01]  /*6d00*/  VIADD R34, R21, 0x71 ;  /* 0x0000007115227836 */ /* 0x000fe20000000000 */
        /* <DEDUP_REMOVED lines=10> */
[----:B------:R-:W-:Y:S01]  /*6db0*/  FFMA.FTZ R15, R0, UR5, R15 ;  /* 0x00000005000f7c23 */ /* 0x000fe2000801000f */
[----:B------:R-:W-:Y:S01]  /*6dc0*/  LOP3.LUT R13, R129, 0x58, R90, 0xfe, !PT ;  /* 0x00000058810d7812 */ /* 0x000fe200078efe5a */
[----:B------:R-:W-:Y:S01]  /*6dd0*/  VIADD R0, R21, 0x59 ;  /* 0x0000005915007836 */ /* 0x000fe20000000000 */
[----:B------:R-:W-:-:S02]  /*6de0*/  FSEL R49, R14, -INF , !P6 ;  /* 0xff8000000e317808 */ /* 0x000fc40007000000 */
[C---:B------:R-:W-:Y:S02]  /*6df0*/  ISETP.GE.AND P2, PT, R13.reuse, R123, PT ;  /* 0x0000007b0d00720c */ /* 0x040fe40003f46270 */
[-C--:B------:R-:W-:Y:S02]  /*6e00*/  ISETP.GE.AND P3, PT, R13, R2.reuse, PT ;  /* 0x000000020d00720c */ /* 0x080fe40003f66270 */
        /* <DEDUP_REMOVED lines=10> */
[----:B------:R-:W-:Y:S01]  /*6eb0*/  LOP3.LUT R9, R129, 0x60, R90, 0xfe, !PT ;  /* 0x0000006081097812 */ /* 0x000fe200078efe5a */
[----:B------:R-:W-:Y:S01]  /*6ec0*/  FFMA.FTZ R11, R0, UR5, R11 ;  /* 0x00000005000b7c23 */ /* 0x000fe2000801000b */
[----:B------:R-:W-:Y:S01]  /*6ed0*/  VIADD R0, R21, 0x61 ;  /* 0x0000006115007836 */ /* 0x000fe20000000000 */
[----:B------:R-:W-:Y:S02]  /*6ee0*/  FSEL R43, R10, -INF , !P3 ;  /* 0xff8000000a2b7808 */ /* 0x000fe40005800000 */
[C---:B------:R-:W-:Y:S02]  /*6ef0*/  ISETP.GE.AND P4, PT, R9.reuse, R123, PT ;  /* 0x0000007b0900720c */ /* 0x040fe40003f86270 */
[----:B------:R-:W-:Y:S02]  /*6f00*/  ISETP.GE.AND P2, PT, R9, R2, PT ;  /* 0x000000020900720c */ /* 0x000fe40003f46270 */
[----:B------:R-:W-:-:S02]  /*6f10*/  I2FP.F32.S32 R9, R9 ;  /* 0x0000000900097245 */ /* 0x000fc40000201400 */
[----:B------:R-:W-:Y:S02]  /*6f20*/  FSEL R76, R76, -INF , !P6 ;  /* 0xff8000004c4c7808 */ /* 0x000fe40007000000 */
[CC--:B------:R-:W-:Y:S01]  /*6f30*/  ISETP.GE.AND P3, PT, R0.reuse, R123.reuse, PT ;  /* 0x0000007b0000720c */ /* 0x0c0fe20003f66270 */
[C---:B------:R-:W-:Y:S01]  /*6f40*/  FFMA.FTZ R4, R9.reuse, UR5, R4 ;  /* 0x0000000509047c23 */ /* 0x040fe20008010004 */
[----:B------:R-:W-:Y:S01]  /*6f50*/  ISETP.GE.AND P6, PT, R0, R2, PT ;  /* 0x000000020000720c */ /* 0x000fe20003fc6270 */
[----:B------:R-:W-:Y:S01]  /*6f60*/  FFMA.FTZ R6, R9, UR5, R6 ;  /* 0x0000000509067c23 */ /* 0x000fe20008010006 */
[----:B------:R-:W-:Y:S02]  /*6f70*/  I2FP.F32.S32 R0, R0 ;  /* 0x0000000000007245 */ /* 0x000fe40000201400 */
[----:B------:R-:W-:Y:S02]  /*6f80*/  LOP3.LUT R37, R129, 0x68, R90, 0xfe, !PT ;  /* 0x0000006881257812 */ /* 0x000fe400078efe5a */
[----:B------:R-:W-:Y:S01]  /*6f90*/  FSEL R45, R11, -INF , !P5 ;  /* 0xff8000000b2d7808 */ /* 0x000fe20006800000 */
        /* <DEDUP_REMOVED lines=14> */
[----:B------:R-:W-:Y:S02]  /*7080*/  LOP3.LUT R33, R129, 0x70, R90, 0xfe, !PT ;  /* 0x0000007081217812 */ /* 0x000fe400078efe5a */
        /* <DEDUP_REMOVED lines=19> */
[C---:B------:R-:W-:Y:S02]  /*71c0*/  ISETP.GE.AND P3, PT, R5.reuse, R123, PT ;  /* 0x0000007b0500720c */ /* 0x040fe40003f66270 */
[----:B------:R-:W-:Y:S02]  /*71d0*/  ISETP.GE.AND P6, PT, R5, R2, PT ;  /* 0x000000020500720c */ /* 0x000fe40003fc6270 */
[----:B------:R-:W-:Y:S02]  /*71e0*/  LOP3.LUT R0, R129, 0x8, R90, 0xfe, !PT ;  /* 0x0000000881007812 */ /* 0x000fe400078efe5a */
[----:B------:R-:W-:-:S02]  /*71f0*/  I2FP.F32.S32 R5, R5 ;  /* 0x0000000500057245 */ /* 0x000fc40000201400 */
[----:B------:R-:W-:Y:S02]  /*7200*/  LOP3.LUT R6, R129, 0x10, R90, 0xfe, !PT ;  /* 0x0000001081067812 */ /* 0x000fe400078efe5a */
[----:B------:R-:W-:Y:S01]  /*7210*/  I2FP.F32.S32 R7, R0 ;  /* 0x0000000000077245 */ /* 0x000fe20000201400 */
[----:B------:R-:W-:Y:S01]  /*7220*/  FFMA.FTZ R72, R5, UR5, R72 ;  /* 0x0000000505487c23 */ /* 0x000fe20008010048 */
[----:B------:R-:W-:Y:S02]  /*7230*/  FSEL R56, R56, -INF , !P4 ;  /* 0xff80000038387808 */ /* 0x000fe40006000000 */
[----:B------:R-:W-:Y:S01]  /*7240*/  ISETP.GE.AND P4, PT, R6, R123, PT ;  /* 0x0000007b0600720c */ /* 0x000fe20003f86270 */
[----:B------:R-:W-:Y:S01]  /*7250*/  FFMA.FTZ R4, R7, UR5, R48 ;  /* 0x0000000507047c23 */ /* 0x000fe20008010030 */
[----:B------:R-:W-:Y:S02]  /*7260*/  I2FP.F32.S32 R9, R6 ;  /* 0x0000000600097245 */ /* 0x000fe40000201400 */
[----:B------:R-:W-:-:S02]  /*7270*/  LOP3.LUT R6, R129, 0x30, R90, 0xfe, !PT ;  /* 0x0000003081067812 */ /* 0x000fc400078efe5a */
[----:B------:R-:W-:Y:S01]  /*7280*/  FSEL R33, R33, -INF , !P5 ;  /* 0xff80000021217808 */ /* 0x000fe20006800000 */
[----:B------:R-:W-:Y:S01]  /*7290*/  FFMA.FTZ R44, R9, UR5, R44 ;  /* 0x00000005092c7c23 */ /* 0x000fe2000801002c */
[----:B------:R-:W-:Y:S02]  /*72a0*/  LOP3.LUT R8, R129, 0x18, R90, 0xfe, !PT ;  /* 0x0000001881087812 */ /* 0x000fe400078efe5a */
[-C--:B------:R-:W-:Y:S01]  /*72b0*/  ISETP.GE.AND P5, PT, R0, R123.reuse, PT ;  /* 0x0000007b0000720c */ /* 0x080fe20003fa6270 */
[----:B------:R-:W-:Y:S01]  /*72c0*/  FFMA.FTZ R0, R5, UR5, R74 ;  /* 0x0000000505007c23 */ /* 0x000fe2000801004a */
[----:B------:R-:W-:Y:S02]  /*72d0*/  FSEL R48, R72, -INF , !P3 ;  /* 0xff80000048307808 */ /* 0x000fe40005800000 */
[----:B------:R-:W-:Y:S02]  /*72e0*/  ISETP.GE.AND P3, PT, R6, R123, PT ;  /* 0x0000007b0600720c */ /* 0x000fe40003f66270 */
[----:B------:R-:W-:-:S02]  /*72f0*/  I2FP.F32.S32 R5, R6 ;  /* 0x0000000600057245 */ /* 0x000fc40000201400 */
[----:B------:R-:W-:Y:S02]  /*7300*/  I2FP.F32.S32 R7, R8 ;  /* 0x0000000800077245 */ /* 0x000fe40000201400 */
[----:B------:R-:W-:Y:S01]  /*7310*/  LOP3.LUT R6, R129, 0x38, R90, 0xfe, !PT ;  /* 0x0000003881067812 */ /* 0x000fe200078efe5a */
[----:B------:R-:W-:Y:S01]  /*7320*/  FFMA.FTZ R146, R5, UR5, R28 ;  /* 0x0000000505927c23 */ /* 0x000fe2000801001c */
[----:B------:R-:W-:Y:S01]  /*7330*/  FSEL R34, R34, -INF , !P2 ;  /* 0xff80000022227808 */ /* 0x000fe20005000000 */
[----:B------:R-:W-:Y:S01]  /*7340*/  FFMA.FTZ R40, R7, UR5, R40 ;  /* 0x0000000507287c23 */ /* 0x000fe20008010028 */
[----:B------:R-:W-:Y:S02]  /*7350*/  I2FP.F32.S32 R9, R6 ;  /* 0x0000000600097245 */ /* 0x000fe40000201400 */
[----:B------:R-:W-:Y:S02]  /*7360*/  ISETP.GE.AND P2, PT, R8, R123, PT ;  /* 0x0000007b0800720c */ /* 0x000fe40003f46270 */
[----:B------:R-:W-:Y:S01]  /*7370*/  FSEL R0, R0, -INF , !P6 ;  /* 0xff80000000007808 */ /* 0x000fe20007000000 */
[----:B------:R-:W-:Y:S01]  /*7380*/  FFMA.FTZ R144, R9, UR5, R24 ;  /* 0x0000000509907c23 */ /* 0x000fe20008010018 */
[----:B------:R-:W-:-:S02]  /*7390*/  LOP3.LUT R29, R129, 0x18, R90, 0xfe, !PT ;  /* 0x00000018811d7812 */ /* 0x000fc400078efe5a */
[----:B------:R-:W-:Y:S02]  /*73a0*/  ISETP.GE.AND P6, PT, R6, R123, PT ;  /* 0x0000007b0600720c */ /* 0x000fe40003fc6270 */
[C-C-:B------:R-:W-:Y:S02]  /*73b0*/  LOP3.LUT R8, R129.reuse, 0x40, R90.reuse, 0xfe, !PT ;  /* 0x0000004081087812 */ /* 0x140fe400078efe5a */
[----:B------:R-:W-:Y:S02]  /*73c0*/  LOP3.LUT R6, R129, 0x48, R90, 0xfe, !PT ;  /* 0x0000004881067812 */ /* 0x000fe400078efe5a */
[----:B------:R-:W-:Y:S02]  /*73d0*/  FSEL R24, R40, -INF , !P2 ;  /* 0xff80000028187808 */ /* 0x000fe40005000000 */
[----:B------:R-:W-:Y:S02]  /*73e0*/  ISETP.GE.AND P2, PT, R29, R2, PT ;  /* 0x000000021d00720c */ /* 0x000fe40003f46270 */
[----:B------:R-:W-:-:S02]  /*73f0*/  I2FP.F32.S32 R7, R8 ;  /* 0x0000000800077245 */ /* 0x000fc40000201400 */
[----:B------:R-:W-:Y:S02]  /*7400*/  I2FP.F32.S32 R29, R29 ;  /* 0x0000001d001d7245 */ /* 0x000fe40000201400 */
[----:B------:R-:W-:Y:S01]  /*7410*/  I2FP.F32.S32 R5, R6 ;  /* 0x0000000600057245 */ /* 0x000fe20000201400 */
[----:B------:R-:W-:Y:S01]  /*7420*/  FFMA.FTZ R20, R7, UR5, R20 ;  /* 0x0000000507147c23 */ /* 0x000fe20008010014 */
[----:B------:R-:W-:Y:S01]  /*7430*/  FSEL R4, R4, -INF , !P5 ;  /* 0xff80000004047808 */ /* 0x000fe20006800000 */
[----:B------:R-:W-:Y:S01]  /*7440*/  FFMA.FTZ R29, R29, UR5, R42 ;  /* 0x000000051d1d7c23 */ /* 0x000fe2000801002a */
[----:B------:R-:W-:Y:S01]  /*7450*/  ISETP.GE.AND P5, PT, R8, R123, PT ;  /* 0x0000007b0800720c */ /* 0x000fe20003fa6270 */
[----:B------:R-:W-:Y:S01]  /*7460*/  FFMA.FTZ R16, R5, UR5, R16 ;  /* 0x0000000505107c23 */ /* 0x000fe20008010010 */
[----:B------:R-:W-:Y:S01]  /*7470*/  FSEL R28, R44, -INF , !P4 ;  /* 0xff8000002c1c7808 */ /* 0x000fe20006000000 */
[----:B------:R-:W-:Y:S01]  /*7480*/  VIADD R8, R150, 0x49 ;  /* 0x0000004996087836 */ /* 0x000fe20000000000 */
[----:B------:R-:W-:-:S02]  /*7490*/  LOP3.LUT R5, R129, 0x8, R90, 0xfe, !PT ;  /* 0x0000000881057812 */ /* 0x000fc400078efe5a */
[C-C-:B------:R-:W-:Y:S02]  /*74a0*/  LOP3.LUT R31, R129.reuse, 0x10, R90.reuse, 0xfe, !PT ;  /* 0x00000010811f7812 */ /* 0x140fe400078efe5a */
[C-C-:B------:R-:W-:Y:S02]  /*74b0*/  LOP3.LUT R11, R129.reuse, 0x30, R90.reuse, 0xfe, !PT ;  /* 0x00000030810b7812 */ /* 0x140fe400078efe5a */
[C-C-:B------:R-:W-:Y:S02]  /*74c0*/  LOP3.LUT R7, R129.reuse, 0x40, R90.reuse, 0xfe, !PT ;  /* 0x0000004081077812 */ /* 0x140fe400078efe5a */
[----:B------:R-:W-:Y:S02]  /*74d0*/  ISETP.GE.AND P4, PT, R6, R123, PT ;  /* 0x0000007b0600720c */ /* 0x000fe40003f86270 */
[----:B------:R-:W-:Y:S02]  /*74e0*/  LOP3.LUT R9, R129, 0x38, R90, 0xfe, !PT ;  /* 0x0000003881097812 */ /* 0x000fe400078efe5a */
[----:B------:R-:W-:-:S02]  /*74f0*/  FSEL R146, R146, -INF , !P3 ;  /* 0xff80000092927808 */ /* 0x000fc40005800000 */
[----:B------:R-:W-:Y:S02]  /*7500*/  FSEL R144, R144, -INF , !P6 ;  /* 0xff80000090907808 */ /* 0x000fe40007000000 */
[----:B------:R-:W-:Y:S02]  /*7510*/  FSEL R138, R20, -INF , !P5 ;  /* 0xff800000148a7808 */ /* 0x000fe40006800000 */
[----:B------:R-:W-:Y:S02]  /*7520*/  FSEL R29, R29, -INF , !P2 ;  /* 0xff8000001d1d7808 */ /* 0x000fe40005000000 */
[-C--:B------:R-:W-:Y:S02]  /*7530*/  ISETP.GE.AND P3, PT, R5, R2.reuse, PT ;  /* 0x000000020500720c */ /* 0x080fe40003f66270 */
[-C--:B------:R-:W-:Y:S02]  /*7540*/  ISETP.GE.AND P6, PT, R31, R2.reuse, PT ;  /* 0x000000021f00720c */ /* 0x080fe40003fc6270 */
[----:B------:R-:W-:-:S02]  /*7550*/  ISETP.GE.AND P5, PT, R11, R2, PT ;  /* 0x000000020b00720c */ /* 0x000fc40003fa6270 */
[-C--:B------:R-:W-:Y:S02]  /*7560*/  ISETP.GE.AND P2, PT, R7, R2.reuse, PT ;  /* 0x000000020700720c */ /* 0x080fe40003f46270 */
[----:B------:R-:W-:Y:S02]  /*7570*/  I2FP.F32.S32 R5, R5 ;  /* 0x0000000500057245 */ /* 0x000fe40000201400 */
[----:B------:R-:W-:Y:S02]  /*7580*/  I2FP.F32.S32 R31, R31 ;  /* 0x0000001f001f7245 */ /* 0x000fe40000201400 */
[----:B------:R-:W-:Y:S01]  /*7590*/  I2FP.F32.S32 R11, R11 ;  /* 0x0000000b000b7245 */ /* 0x000fe20000201400 */
[----:B------:R-:W-:Y:S01]  /*75a0*/  FFMA.FTZ R5, R5, UR5, R50 ;  /* 0x0000000505057c23 */ /* 0x000fe20008010032 */
[----:B------:R-:W-:Y:S01]  /*75b0*/  FSEL R72, R16, -INF , !P4 ;  /* 0xff80000010487808 */ /* 0x000fe20006000000 */
[----:B------:R-:W-:Y:S01]  /*75c0*/  FFMA.FTZ R31, R31, UR5, R46 ;  /* 0x000000051f1f7c23 */ /* 0x000fe2000801002e */
[----:B------:R-:W-:Y:S01]  /*75d0*/  I2FP.F32.S32 R7, R7 ;  /* 0x0000000700077245 */ /* 0x000fe20000201400 */
[----:B------:R-:W-:Y:S01]  /*75e0*/  FFMA.FTZ R30, R11, UR5, R30 ;  /* 0x000000050b1e7c23 */ /* 0x000fe2000801001e */
[----:B------:R-:W-:-:S02]  /*75f0*/  ISETP.GE.AND P4, PT, R9, R2, PT ;  /* 0x000000020900720c */ /* 0x000fc40003f86270 */
[----:B------:R-:W-:Y:S01]  /*7600*/  I2FP.F32.S32 R9, R9 ;  /* 0x0000000900097245 */ /* 0x000fe20000201400 */
[----:B------:R-:W-:Y:S01]  /*7610*/  FFMA.FTZ R22, R7, UR5, R22 ;  /* 0x0000000507167c23 */ /* 0x000fe20008010016 */
[----:B------:R-:W-:Y:S01]  /*7620*/  VIADD R7, R21, 0x79 ;  /* 0x0000007915077836 */ /* 0x000fe20000000000 */
[----:B------:R-:W-:Y:S02]  /*7630*/  FSEL R5, R5, -INF , !P3 ;  /* 0xff80000005057808 */ /* 0x000fe40005800000 */
[----:B------:R-:W-:Y:S01]  /*7640*/  FFMA.FTZ R26, R9, UR5, R26 ;  /* 0x00000005091a7c23 */ /* 0x000fe2000801001a */
[----:B------:R-:W-:Y:S02]  /*7650*/  LOP3.LUT R9, R129, 0x48, R90, 0xfe, !PT ;  /* 0x0000004881097812 */ /* 0x000fe400078efe5a */
[----:B------:R-:W-:Y:S02]  /*7660*/  FSEL R31, R31, -INF , !P6 ;  /* 0xff8000001f1f7808 */ /* 0x000fe40007000000 */
[----:B------:R-:W-:-:S02]  /*7670*/  FSEL R127, R30, -INF , !P5 ;  /* 0xff8000001e7f7808 */ /* 0x000fc40006800000 */
[-C--:B------:R-:W-:Y:S02]  /*7680*/  ISETP.GE.AND P3, PT, R150, R123.reuse, PT ;  /* 0x0000007b9600720c */ /* 0x080fe40003f66270 */
[-C--:B------:R-:W-:Y:S02]  /*7690*/  ISETP.GE.AND P6, PT, R8, R123.reuse, PT ;  /* 0x0000007b0800720c */ /* 0x080fe40003fc6270 */
[----:B------:R-:W-:Y:S02]  /*76a0*/  ISETP.GE.AND P5, PT, R7, R123, PT ;  /* 0x0000007b0700720c */ /* 0x000fe40003fa6270 */
[----:B------:R-:W-:Y:S02]  /*76b0*/  FSEL R123, R26, -INF , !P4 ;  /* 0xff8000001a7b7808 */ /* 0x000fe40006000000 */
[----:B------:R-:W-:Y:S02]  /*76c0*/  ISETP.GE.AND P4, PT, R9, R2, PT ;  /* 0x000000020900720c */ /* 0x000fe40003f86270 */
[----:B------:R-:W-:-:S02]  /*76d0*/  I2FP.F32.S32 R9, R9 ;  /* 0x0000000900097245 */ /* 0x000fc40000201400 */
[----:B------:R-:W-:Y:S02]  /*76e0*/  I2FP.F32.S32 R11, R150 ;  /* 0x00000096000b7245 */ /* 0x000fe40000201400 */
[----:B------:R-:W-:Y:S01]  /*76f0*/  FSEL R59, R22, -INF , !P2 ;  /* 0xff800000163b7808 */ /* 0x000fe20005000000 */
[----:B------:R-:W-:Y:S01]  /*7700*/  FFMA.FTZ R9, R9, UR5, R18 ;  /* 0x0000000509097c23 */ /* 0x000fe20008010012 */
[-C--:B------:R-:W-:Y:S01]  /*7710*/  ISETP.GE.AND P2, PT, R21, R2.reuse, PT ;  /* 0x000000021500720c */ /* 0x080fe20003f46270 */
[----:B------:R-:W-:Y:S01]  /*7720*/  FFMA.FTZ R6, R11, UR5, R52 ;  /* 0x000000050b067c23 */ /* 0x000fe20008010034 */
[----:B------:R-:W-:Y:S02]  /*7730*/  I2FP.F32.S32 R21, R21 ;  /* 0x0000001500157245 */ /* 0x000fe40000201400 */
[----:B------:R-:W-:Y:S02]  /*7740*/  FSEL R57, R9, -INF , !P4 ;  /* 0xff80000009397808 */ /* 0x000fe40006000000 */
[----:B------:R-:W-:Y:S01]  /*7750*/  FSEL R6, R6, -INF , !P3 ;  /* 0xff80000006067808 */ /* 0x000fe20005800000 */
[----:B------:R-:W-:Y:S01]  /*7760*/  FFMA.FTZ R21, R21, UR5, R54 ;  /* 0x0000000515157c23 */ /* 0x000fe20008010036 */
[----:B------:R-:W-:-:S02]  /*7770*/  ISETP.GE.AND P4, PT, R8, R2, PT ;  /* 0x000000020800720c */ /* 0x000fc40003f86270 */
[----:B------:R-:W-:Y:S02]  /*7780*/  ISETP.GE.AND P3, PT, R7, R2, PT ;  /* 0x000000020700720c */ /* 0x000fe40003f66270 */
[----:B------:R-:W-:Y:S02]  /*7790*/  I2FP.F32.S32 R2, R7 ;  /* 0x0000000700027245 */ /* 0x000fe40000201400 */
[----:B------:R-:W-:Y:S02]  /*77a0*/  FSEL R7, R21, -INF , !P2 ;  /* 0xff80000015077808 */ /* 0x000fe40005000000 */
[----:B------:R-:W-:Y:S01]  /*77b0*/  ISETP.GE.AND P2, PT, R91, 0x3, PT ;  /* 0x000000035b00780c */ /* 0x000fe20003f46270 */
[C---:B------:R-:W-:Y:S01]  /*77c0*/  FFMA.FTZ R40, R2.reuse, UR5, R73 ;  /* 0x0000000502287c23 */ /* 0x040fe20008010049 */
[----:B------:R-:W-:Y:S01]  /*77d0*/  I2FP.F32.S32 R8, R8 ;  /* 0x0000000800087245 */ /* 0x000fe20000201400 */
[----:B------:R-:W-:-:S03]  /*77e0*/  FFMA.FTZ R36, R2, UR5, R75 ;  /* 0x0000000502247c23 */ /* 0x000fc6000801004b */
[----:B------:R-:W-:Y:S01]  /*77f0*/  FSEL R40, R40, -INF , !P5 ;  /* 0xff80000028287808 */ /* 0x000fe20006800000 */
[C---:B------:R-:W-:Y:S01]  /*7800*/  FFMA.FTZ R17, R8.reuse, UR5, R17 ;  /* 0x0000000508117c23 */ /* 0x040fe20008010011 */
[----:B------:R-:W-:Y:S01]  /*7810*/  FFMA.FTZ R19, R8, UR5, R19 ;  /* 0x0000000508137c23 */ /* 0x000fe20008010013 */
[----:B------:R-:W-:-:S03]  /*7820*/  FSEL R36, R36, -INF , !P3 ;  /* 0xff80000024247808 */ /* 0x000fc60005800000 */
        /* <DEDUP_REMOVED lines=52> */
[----:B------:R-:W-:Y:S01]  /*7b70*/  IMAD R8, R9, R125, R8 ;  /* 0x0000007d09087224 */ /* 0x000fe200078e0208 */
        /* <DEDUP_REMOVED lines=10> */
.L_x_4372:
[----:B------:R-:W-:-:S04]  /*7c20*/  LEA R9, -R124, RZ, 0x7 ;  /* 0x000000ff7c097211 */ /* 0x000fc800078e39ff */
[----:B------:R-:W-:-:S07]  /*7c30*/  SHF.R.S32.HI R2, RZ, 0x1f, R9 ;  /* 0x0000001fff027819 */ /* 0x000fce0000011409 */
.L_x_4373:
[C---:B------:R-:W-:Y:S01]  /*7c40*/  @!P0 LEA R16, P2, R9.reuse, R122, 0x1 ;  /* 0x0000007a09108211 */ /* 0x040fe200078408ff */
[----:B------:R1:W-:Y:S01]  /*7c50*/  @P0 STS [R95+0x1000], RZ ;  /* 0x001000ff5f000388 */ /* 0x0003e20000000800 */
[----:B------:R-:W-:Y:S02]  /*7c60*/  BSSY B0, `(.L_x_4374) ;  /* 0x000002a000007945 */ /* 0x000fe40003800000 */
[C---:B------:R-:W-:Y:S01]  /*7c70*/  @!P0 LEA.HI.X R17, R9.reuse, R119, R2, 0x1, P2 ;  /* 0x0000007709118211 */ /* 0x040fe200010f0c02 */
[----:B------:R1:W-:Y:S01]  /*7c80*/  @P0 STS [R95+0x1004], RZ ;  /* 0x001004ff5f000388 */ /* 0x0003e20000000800 */
[----:B------:R-:W-:-:S03]  /*7c90*/  @!P0 IADD3 R11, P3, P2, R9, R126, R94 ;  /* 0x0000007e090b8210 */ /* 0x000fc60007a7e05e */
[----:B------:R1:W-:Y:S01]  /*7ca0*/  @P0 STS.64 [R95+0x1008], RZ ;  /* 0x001008ff5f000388 */ /* 0x0003e20000000a00 */
[-C--:B------:R-:W-:Y:S02]  /*7cb0*/  @!P0 IADD3.X R8, R2, R93.reuse, R92, P3, P2 ;  /* 0x0000005d02088210 */ /* 0x080fe40001fe445c */
[C---:B------:R-:W-:Y:S01]  /*7cc0*/  @!P0 LEA R12, P2, R11.reuse, UR12, 0x1 ;  /* 0x0000000c0b0c8c11 */ /* 0x040fe2000f8408ff */
[----:B------:R-:W-:Y:S01]  /*7cd0*/  @!PT LDS RZ, [RZ] ;  /* 0x00000000fffff984 */ /* 0x000fe20000000800 */
[----:B------:R-:W-:Y:S01]  /*7ce0*/  @!PT LDS RZ, [RZ] ;  /* 0x00000000fffff984 */ /* 0x000fe20000000800 */
[----:B------:R-:W-:Y:S01]  /*7cf0*/  @!PT LDS RZ, [RZ] ;  /* 0x00000000fffff984 */ /* 0x000fe20000000800 */
[----:B------:R1:W-:Y:S01]  /*7d00*/  @!P0 LDGSTS.E.BYPASS.LTC128B.128 [R95+0x1000], desc[UR16][R16.64] ;  /* 0x01000000105f8fae */ /* 0x0003e2000b901d50 */
[C---:B------:R-:W-:Y:S02]  /*7d10*/  @!P0 LEA R10, P3, R124.reuse, R126, 0x6 ;  /* 0x0000007e7c0a8211 */ /* 0x040fe400078630ff */
[----:B------:R-:W-:Y:S01]  /*7d20*/  @!P0 LEA.HI.X R13, R11, UR13, R8, 0x1, P2 ;  /* 0x0000000d0b0d8c11 */ /* 0x000fe200090f0c08 */
[----:B------:R1:W-:Y:S01]  /*7d30*/  @P0 STS.128 [R95+0x1800], RZ ;  /* 0x001800ff5f000388 */ /* 0x0003e20000000c00 */
[----:B------:R-:W-:Y:S02]  /*7d40*/  @!P0 IADD3 R10, P2, R9, R10, RZ ;  /* 0x0000000a090a8210 */ /* 0x000fe40007f5e0ff */
[----:B------:R-:W-:Y:S01]  /*7d50*/  @!P0 LEA.HI.X R11, R124, R93, R125, 0x6, P3 ;  /* 0x0000005d7c0b8211 */ /* 0x000fe200018f347d */
[----:B------:R-:W-:Y:S01]  /*7d60*/  @!PT LDS RZ, [RZ] ;  /* 0x00000000fffff984 */ /* 0x000fe20000000800 */
[----:B------:R-:W-:Y:S01]  /*7d70*/  @!PT LDS RZ, [RZ] ;  /* 0x00000000fffff984 */ /* 0x000fe20000000800 */
[----:B------:R-:W-:Y:S01]  /*7d80*/  @!PT LDS RZ, [RZ] ;  /* 0x00000000fffff984 */ /* 0x000fe20000000800 */
[----:B------:R1:W-:Y:S04]  /*7d90*/  @!P0 LDGSTS.E.BYPASS.LTC128B.128 [R95+0x1800], desc[UR16][R12.64] ;  /* 0x018000000c5f8fae */ /* 0x0003e8000b901d50 */
[----:B------:R-:W-:Y:S01]  /*7da0*/  @!P0 IMAD.X R11, R2, 0x1, R11, P2 ;  /* 0x00000001020b8824 */ /* 0x000fe200010e060b */
[C---:B------:R-:W-:Y:S01]  /*7db0*/  @!P0 LEA R14, P2, R10.reuse, UR12, 0x1 ;  /* 0x0000000c0a0e8c11 */ /* 0x040fe2000f8408ff */
[----:B------:R1:W-:Y:S03]  /*7dc0*/  @P0 STS.128 [R95+0x2000], RZ ;  /* 0x002000ff5f000388 */ /* 0x0003e60000000c00 */
        /* <DEDUP_REMOVED lines=19> */
.L_x_4375:
[----:B------:R-:W-:Y:S05]  /*7f00*/  BSYNC B0 ;  /* 0x0000000000007941 */ /* 0x000fea0003800000 */
.L_x_4374:
[----:B------:R-:W0:Y:S01]  /*7f10*/  LDGDEPBAR ;  /* 0x00000000000079af */ /* 0x000e220000000000 */
[----:B------:R-:W-:-:S04]  /*7f20*/  LEA R122, P0, R9, R122, 0x1 ;  /* 0x0000007a097a7211 */ /* 0x000fc800078008ff */
[----:B------:R-:W-:-:S09]  /*7f30*/  LEA.HI.X R119, R9, R119, R2, 0x1, P0 ;  /* 0x0000007709777211 */ /* 0x000fd200000f0c02 */
.L_x_4371:
[----:B------:R-:W-:Y:S01]  /*7f40*/  FMNMX.FTZ R9, R70, R6, !PT ;  /* 0x0000000646097209 */ /* 0x000fe20007810000 */
[----:B-1----:R-:W-:Y:S01]  /*7f50*/  LDSM.16.MT88.4 R16, [R120+0x3000] ;  /* 0x003000007810783b */ /* 0x002fe20000004200 */
        /* <DEDUP_REMOVED lines=55> */
[----:B------:R-:W-:-:S04]  /*82d0*/  FMNMX.FTZ R9, R58, R9, !PT ;  /* 0x000000093a097209 */ /* 0x000fc80007810000 */
[----:B------:R-:W-:-:S04]  /*82e0*/  FMNMX.FTZ R9, R56, R9, !PT ;  /* 0x0000000938097209 */ /* 0x000fc80007810000 */
[----:B------:R-:W-:-:S04]  /*82f0*/  FMNMX.FTZ R9, R48, R9, !PT ;  /* 0x0000000930097209 */ /* 0x000fc80007810000 */
[----:B--2---:R-:W-:Y:S02]  /*8300*/  FMNMX.FTZ R10, R40, R9, !PT ;  /* 0x00000009280a7209 */ /* 0x004fe40007810000 */
[----:B------:R-:W-:-:S03]  /*8310*/  FMNMX.FTZ R9, R33, R2, !PT ;  /* 0x0000000221097209 */ /* 0x000fc60007810000 */
[----:B------:R-:W1:Y:S01]  /*8320*/  SHFL.BFLY PT, R11, R10, 0x2, 0x1f ;  /* 0x0c401f000a0b7f89 */ /* 0x000e6200000e0000 */
[----:B------:R-:W-:-:S04]  /*8330*/  FMNMX.FTZ R9, R34, R9, !PT ;  /* 0x0000000922097209 */ /* 0x000fc80007810000 */
[----:B------:R-:W-:-:S04]  /*8340*/  FMNMX.FTZ R9, R0, R9, !PT ;  /* 0x0000000900097209 */ /* 0x000fc80007810000 */
[----:B------:R-:W-:-:S05]  /*8350*/  FMNMX.FTZ R8, R36, R9, !PT ;  /* 0x0000000924087209 */ /* 0x000fca0007810000 */
[----:B------:R-:W2:Y:S01]  /*8360*/  SHFL.BFLY PT, R9, R8, 0x2, 0x1f ;  /* 0x0c401f0008097f89 */ /* 0x000ea200000e0000 */
[----:B-1----:R-:W-:-:S05]  /*8370*/  FMNMX.FTZ R11, R10, R11, !PT ;  /* 0x0000000b0a0b7209 */ /* 0x002fca0007810000 */
[----:B------:R-:W1:Y:S01]  /*8380*/  SHFL.BFLY PT, R32, R11, 0x1, 0x1f ;  /* 0x0c201f000b207f89 */ /* 0x000e6200000e0000 */
[----:B--2---:R-:W-:-:S05]  /*8390*/  FMNMX.FTZ R9, R8, R9, !PT ;  /* 0x0000000908097209 */ /* 0x004fca0007810000 */
[----:B------:R-:W2:Y:S01]  /*83a0*/  SHFL.BFLY PT, R2, R9, 0x1, 0x1f ;  /* 0x0c201f0009027f89 */ /* 0x000ea200000e0000 */
[----:B-1----:R-:W-:-:S04]  /*83b0*/  FMNMX.FTZ R32, R11, R32, !PT ;  /* 0x000000200b207209 */ /* 0x002fc80007810000 */
[C---:B------:R-:W-:Y:S01]  /*83c0*/  FSETP.NEU.FTZ.AND P2, PT, R32.reuse, -INF , PT ;  /* 0xff8000002000780b */ /* 0x040fe20003f5d000 */
[----:B------:R-:W-:-:S03]  /*83d0*/  FMUL.FTZ R53, R32, UR18 ;  /* 0x0000001220357c20 */ /* 0x000fc60008410000 */
[----:B------:R-:W-:Y:S02]  /*83e0*/  FSEL R129, R32, RZ, P2 ;  /* 0x000000ff20817208 */ /* 0x000fe40001000000 */
[----:B------:R-:W-:-:S03]  /*83f0*/  FSEL R53, R53, RZ, P2 ;  /* 0x000000ff35357208 */ /* 0x000fc60001000000 */
[----:B------:R-:W-:Y:S01]  /*8400*/  FADD.FTZ R129, R70, -R129 ;  /* 0x8000008146817221 */ /* 0x000fe20000010000 */
[----:B--2---:R-:W-:Y:S01]  /*8410*/  FMNMX.FTZ R2, R9, R2, !PT ;  /* 0x0000000209027209 */ /* 0x004fe20007810000 */
[--C-:B------:R-:W-:Y:S01]  /*8420*/  FFMA.FTZ R63, R4, UR18, -R53.reuse ;  /* 0x00000012043f7c23 */ /* 0x100fe20008010835 */
[--C-:B------:R-:W-:Y:S01]  /*8430*/  FFMA.FTZ R46, R148, UR18, -R53.reuse ;  /* 0x00000012942e7c23 */ /* 0x100fe20008010835 */
[--C-:B------:R-:W-:Y:S01]  /*8440*/  FFMA.FTZ R150, R6, UR18, -R53.reuse ;  /* 0x0000001206967c23 */ /* 0x100fe20008010835 */
[C---:B------:R-:W-:Y:S01]  /*8450*/  FSETP.NEU.FTZ.AND P0, PT, R2.reuse, -INF , PT ;  /* 0xff8000000200780b */ /* 0x040fe20003f1d000 */
[----:B------:R-:W-:Y:S01]  /*8460*/  FMUL.FTZ R38, R2, UR18 ;  /* 0x0000001202267c20 */ /* 0x000fe20008410000 */
[--C-:B------:R-:W-:Y:S01]  /*8470*/  FFMA.FTZ R42, R156, UR18, -R53.reuse ;  /* 0x000000129c2a7c23 */ /* 0x100fe20008010835 */
[----:B------:R-:W-:Y:S01]  /*8480*/  FMUL.FTZ R129, R129, UR18 ;  /* 0x0000001281817c20 */ /* 0x000fe20008410000 */
[----:B------:R-:W-:Y:S01]  /*8490*/  FSEL R4, R2, RZ, P0 ;  /* 0x000000ff02047208 */ /* 0x000fe20000000000 */
[----:B------:R-:W-:Y:S01]  /*84a0*/  MUFU.EX2 R150, R150 ;  /* 0x0000009600967308 */ /* 0x000fe20000000800 */
[----:B------:R-:W-:Y:S01]  /*84b0*/  FSEL R38, R38, RZ, P0 ;  /* 0x000000ff26267208 */ /* 0x000fe20000000000 */
[--C-:B------:R-:W-:Y:S01]  /*84c0*/  FFMA.FTZ R124, R28, UR18, -R53.reuse ;  /* 0x000000121c7c7c23 */ /* 0x100fe20008010835 */
[--C-:B------:R-:W-:Y:S01]  /*84d0*/  FFMA.FTZ R73, R152, UR18, -R53.reuse ;  /* 0x0000001298497c23 */ /* 0x100fe20008010835 */
[----:B------:R-:W-:Y:S01]  /*84e0*/  FADD.FTZ R125, R69, -R4 ;  /* 0x80000004457d7221 */ /* 0x000fe20000010000 */
[--C-:B------:R-:W-:Y:S01]  /*84f0*/  FFMA.FTZ R54, R154, UR18, -R53.reuse ;  /* 0x000000129a367c23 */ /* 0x100fe20008010835 */
[--C-:B------:R-:W-:Y:S01]  /*8500*/  FFMA.FTZ R50, R67, UR18, -R38.reuse ;  /* 0x0000001243327c23 */ /* 0x100fe20008010826 */
[--C-:B------:R-:W-:Y:S01]  /*8510*/  FFMA.FTZ R148, R7, UR18, -R38.reuse ;  /* 0x0000001207947c23 */ /* 0x100fe20008010826 */
[--C-:B------:R-:W-:Y:S01]  /*8520*/  FFMA.FTZ R67, R5, UR18, -R38.reuse ;  /* 0x0000001205437c23 */ /* 0x100fe20008010826 */
[----:B------:R-:W-:Y:S01]  /*8530*/  FMUL.FTZ R125, R125, UR18 ;  /* 0x000000127d7d7c20 */ /* 0x000fe20008410000 */
[----:B------:R-:W1:Y:S01]  /*8540*/  LDSM.16.MT88.4 R4, [R121+0x3000] ;  /* 0x003000007904783b */ /* 0x000e620000004200 */
[--C-:B------:R-:W-:Y:S01]  /*8550*/  FFMA.FTZ R44, R71, UR18, -R38.reuse ;  /* 0x00000012472c7c23 */ /* 0x100fe20008010826 */
[----:B------:R-:W2:Y:S01]  /*8560*/  MUFU.EX2 R46, R46 ;  /* 0x0000002e002e7308 */ /* 0x000ea20000000800 */
[--C-:B------:R-:W-:Y:S01]  /*8570*/  FFMA.FTZ R75, R31, UR18, -R38.reuse ;  /* 0x000000121f4b7c23 */ /* 0x100fe20008010826 */
[--C-:B------:R-:W-:Y:S01]  /*8580*/  FFMA.FTZ R69, R29, UR18, -R38.reuse ;  /* 0x000000121d457c23 */ /* 0x100fe20008010826 */
[--C-:B------:R-:W-:Y:S01]  /*8590*/  FFMA.FTZ R71, R24, UR18, -R53.reuse ;  /* 0x0000001218477c23 */ /* 0x100fe20008010835 */
[----:B------:R-:W-:Y:S01]  /*85a0*/  LDSM.16.MT88.4 R28, [R120+0x3400] ;  /* 0x00340000781c783b */ /* 0x000fe20000004200 */
        /* <DEDUP_REMOVED lines=26> */
[----:B------:R-:W-:Y:S01]  /*8750*/  FFMA.FTZ R48, R48, UR18, -R53 ;  /* 0x0000001230307c23 */ /* 0x000fe20008010835 */
[----:B------:R-:W2:Y:S01]  /*8760*/  MUFU.EX2 R50, R50 ;  /* 0x0000003200327308 */ /* 0x000ea20000000800 */
[----:B---3--:R-:W-:-:S07]  /*8770*/  F2FP.F16.F32.PACK_AB R14, R42, R63 ;  /* 0x0000003f2a0e723e */ /* 0x008fce00000000ff */
[----:B------:R-:W3:Y:S08]  /*8780*/  MUFU.EX2 R129, R129 ;  /* 0x0000008100817308 */ /* 0x000ef00000000800 */
[----:B------:R-:W4:Y:S01]  /*8790*/  MUFU.EX2 R125, R125 ;  /* 0x0000007d007d7308 */ /* 0x000f220000000800 */
[----:B--2---:R-:W-:-:S07]  /*87a0*/  F2FP.F16.F32.PACK_AB R13, R50, R148 ;  /* 0x00000094320d723e */ /* 0x004fce00000000ff */
        /* <DEDUP_REMOVED lines=16> */
[-C--:B------:R-:W-:Y:S01]  /*88b0*/  FMUL.FTZ R98, R98, R125.reuse ;  /* 0x0000007d62627220 */ /* 0x080fe20000410000 */
[----:B------:R-:W-:Y:S01]  /*88c0*/  FMUL.FTZ R99, R99, R125 ;  /* 0x0000007d63637220 */ /* 0x000fe20000410000 */
[----:B------:R-:W-:Y:S01]  /*88d0*/  MUFU.EX2 R124, R124 ;  /* 0x0000007c007c7308 */ /* 0x000fe20000000800 */
[----:B------:R-:W-:Y:S01]  /*88e0*/  FFMA.FTZ R129, R87, R129, R150 ;  /* 0x0000008157817223 */ /* 0x000fe20000010096 */
[----:B------:R-:W-:Y:S01]  /*88f0*/  FFMA.FTZ R87, R74, UR18, -R53 ;  /* 0x000000124a577c23 */ /* 0x000fe20008010835 */
[----:B------:R-:W-:-:S02]  /*8900*/  FFMA.FTZ R89, R89, R125, R148 ;  /* 0x0000007d59597223 */ /* 0x000fc40000010094 */
[----:B------:R-:W-:Y:S01]  /*8910*/  FADD.FTZ R46, R46, R129 ;  /* 0x000000812e2e7221 */ /* 0x000fe20000010000 */
[----:B--2---:R-:W-:Y:S02]  /*8920*/  F2FP.F16.F32.PACK_AB R15, R44, R67 ;  /* 0x000000432c0f723e */ /* 0x004fe400000000ff */
[----:B------:R-:W2:Y:S01]  /*8930*/  MUFU.EX2 R73, R73 ;  /* 0x0000004900497308 */ /* 0x000ea20000000800 */
[----:B------:R-:W-:Y:S01]  /*8940*/  FADD.FTZ R50, R50, R89 ;  /* 0x0000005932327221 */ /* 0x000fe20000010000 */
[----:B------:R-:W-:Y:S01]  /*8950*/  FADD.FTZ R63, R63, R46 ;  /* 0x0000002e3f3f7221 */ /* 0x000fe20000010000 */
[--C-:B------:R-:W-:Y:S01]  /*8960*/  FFMA.FTZ R46, R49, UR18, -R38.reuse ;  /* 0x00000012312e7c23 */ /* 0x100fe20008010826 */
[----:B------:R-:W-:Y:S01]  /*8970*/  FFMA.FTZ R89, R36, UR18, -R38 ;  /* 0x0000001224597c23 */ /* 0x000fe20008010826 */
[----:B------:R-:W-:Y:S01]  /*8980*/  FADD.FTZ R67, R67, R50 ;  /* 0x0000003243437221 */ /* 0x000fe20000010000 */
[----:B------:R-:W-:Y:S01]  /*8990*/  HMMA.16816.F32 R8, R12, R16, R8 ;  /* 0x000000100c08723c */ /* 0x000fe20000001808 */
[----:B------:R-:W-:Y:S01]  /*89a0*/  FFMA.FTZ R50, R45, UR18, -R38 ;  /* 0x000000122d327c23 */ /* 0x000fe20008010826 */
[----:B------:R-:W-:Y:S01]  /*89b0*/  MUFU.EX2 R71, R71 ;  /* 0x0000004700477308 */ /* 0x000fe20000000800 */
[----:B------:R-:W-:Y:S01]  /*89c0*/  FADD.FTZ R63, R42, R63 ;  /* 0x0000003f2a3f7221 */ /* 0x000fe20000010000 */
[----:B------:R-:W-:-:S02]  /*89d0*/  FADD.FTZ R44, R44, R67 ;  /* 0x000000432c2c7221 */ /* 0x000fc40000010000 */
[C---:B-1----:R-:W-:Y:S04]  /*89e0*/  HMMA.16816.F32 R20, R12.reuse, R4, R20 ;  /* 0x000000040c14723c */ /* 0x042fe80000001814 */
[----:B------:R-:W1:Y:S01]  /*89f0*/  MUFU.EX2 R54, R54 ;  /* 0x0000003600367308 */ /* 0x000e620000000800 */
[----:B--2---:R-:W-:Y:S01]  /*8a00*/  F2FP.F16.F32.PACK_AB R24, R73, R124 ;  /* 0x0000007c4918723e */ /* 0x004fe200000000ff */
[----:B------:R-:W-:Y:S01]  /*8a10*/  HMMA.16816.F32 R16, R12, R18, R104 ;  /* 0x000000120c10723c */ /* 0x000fe20000001868 */
[----:B------:R-:W-:Y:S01]  /*8a20*/  LDSM.16.MT88.4 R104, [R120+0x4000] ;  /* 0x004000007868783b */ /* 0x000fe20000004200 */
[----:B------:R-:W-:-:S04]  /*8a30*/  FADD.FTZ R124, R124, R63 ;  /* 0x0000003f7c7c7221 */ /* 0x000fc80000010000 */
[----:B------:R-:W-:Y:S01]  /*8a40*/  HMMA.16816.F32 R4, R12, R6, R96 ;  /* 0x000000060c04723c */ /* 0x000fe20000001860 */
[----:B------:R-:W2:Y:S01]  /*8a50*/  LDSM.16.MT88.4 R12, [R121+0x3400] ;  /* 0x00340000790c783b */ /* 0x000ea20000004200 */
[----:B------:R-:W-:Y:S01]  /*8a60*/  MUFU.EX2 R75, R75 ;  /* 0x0000004b004b7308 */ /* 0x000fe20000000800 */
[----:B------:R-:W-:Y:S01]  /*8a70*/  FADD.FTZ R124, R73, R124 ;  /* 0x0000007c497c7221 */ /* 0x000fe20000010000 */
[----:B-1----:R-:W-:-:S06]  /*8a80*/  F2FP.F16.F32.PACK_AB R26, R54, R71 ;  /* 0x00000047361a723e */ /* 0x002fcc00000000ff */
[----:B------:R-:W1:Y:S01]  /*8a90*/  MUFU.EX2 R70, R70 ;  /* 0x0000004600467308 */ /* 0x000e620000000800 */
[----:B------:R-:W-:-:S04]  /*8aa0*/  FADD.FTZ R71, R71, R124 ;  /* 0x0000007c47477221 */ /* 0x000fc80000010000 */
[----:B------:R-:W-:-:S03]  /*8ab0*/  FADD.FTZ R71, R54, R71 ;  /* 0x0000004736477221 */ /* 0x000fc60000010000 */
[----:B------:R-:W-:Y:S08]  /*8ac0*/  MUFU.EX2 R69, R69 ;  /* 0x0000004500457308 */ /* 0x000ff00000000800 */
[----:B------:R-:W3:Y:S01]  /*8ad0*/  MUFU.EX2 R52, R52 ;  /* 0x0000003400347308 */ /* 0x000ee20000000800 */
[----:B-1----:R-:W-:Y:S01]  /*8ae0*/  F2FP.F16.F32.PACK_AB R25, R70, R75 ;  /* 0x0000004b4619723e */ /* 0x002fe200000000ff */
[----:B------:R-:W-:Y:S01]  /*8af0*/  FADD.FTZ R75, R75, R44 ;  /* 0x0000002c4b4b7221 */ /* 0x000fe20000010000 */
[--C-:B------:R-:W-:Y:S01]  /*8b00*/  FFMA.FTZ R44, R39, UR18, -R38.reuse ;  /* 0x00000012272c7c23 */ /* 0x100fe20008010826 */
[----:B------:R-:W-:Y:S01]  /*8b10*/  FFMA.FTZ R39, R35, UR18, -R38 ;  /* 0x0000001223277c23 */ /* 0x000fe20008010826 */
[----:B------:R-:W-:Y:S01]  /*8b20*/  FFMA.FTZ R35, R40, UR18, -R53 ;  /* 0x0000001228237c23 */ /* 0x000fe20008010835 */
[----:B------:R-:W-:-:S02]  /*8b30*/  FADD.FTZ R70, R70, R75 ;  /* 0x0000004b46467221 */ /* 0x000fc40000010000 */
[----:B------:R-:W-:Y:S08]  /*8b40*/  MUFU.EX2 R136, R136 ;  /* 0x0000008800887308 */ /* 0x000ff00000000800 */
[----:B------:R-:W1:Y:S01]  /*8b50*/  MUFU.EX2 R93, R93 ;  /* 0x0000005d005d7308 */ /* 0x000e620000000800 */
[----:B---3--:R-:W-:Y:S01]  /*8b60*/  F2FP.F16.F32.PACK_AB R27, R52, R69 ;  /* 0x00000045341b723e */ /* 0x008fe200000000ff */
[----:B------:R-:W-:Y:S01]  /*8b70*/  FADD.FTZ R69, R69, R70 ;  /* 0x0000004645457221 */ /* 0x000fe20000010000 */
[----:B------:R-:W-:-:S03]  /*8b80*/  MOV R70, R32 ;  /* 0x0000002000467202 */ /* 0x000fc60000000f00 */
[----:B------:R-:W-:Y:S02]  /*8b90*/  FADD.FTZ R69, R52, R69 ;  /* 0x0000004534457221 */ /* 0x000fe40000010000 */
[C---:B--2---:R-:W-:Y:S01]  /*8ba0*/  HMMA.16816.F32 R20, R24.reuse, R12, R20 ;  /* 0x0000000c1814723c */ /* 0x044fe20000001814 */
        /* <DEDUP_REMOVED lines=17> */
[----:B-----5:R-:W-:Y:S01]  /*8cc0*/  F2FP.F16.F32.PACK_AB R25, R79, R140 ;  /* 0x0000008c4f19723e */ /* 0x020fe200000000ff */
[----:B------:R-:W-:Y:S01]  /*8cd0*/  FADD.FTZ R140, R140, R69 ;  /* 0x000000458c8c7221 */ /* 0x000fe20000010000 */
[----:B------:R-:W-:-:S03]  /*8ce0*/  MOV R69, R2 ;  /* 0x0000000200457202 */ /* 0x000fc60000000f00 */
[----:B------:R-:W-:Y:S02]  /*8cf0*/  FADD.FTZ R79, R79, R140 ;  /* 0x0000008c4f4f7221 */ /* 0x000fe40000010000 */
[----:B------:R-:W-:Y:S08]  /*8d00*/  MUFU.EX2 R142, R142 ;  /* 0x0000008e008e7308 */ /* 0x000ff00000000800 */
[----:B------:R-:W-:Y:S01]  /*8d10*/  MUFU.EX2 R81, R81 ;  /* 0x0000005100517308 */ /* 0x000fe20000000800 */
[----:B-1----:R-:W-:Y:S01]  /*8d20*/  F2FP.F16.F32.PACK_AB R27, R77, R134 ;  /* 0x000000864d1b723e */ /* 0x002fe200000000ff */
[----:B------:R-:W-:-:S04]  /*8d30*/  FADD.FTZ R134, R134, R79 ;  /* 0x0000004f86867221 */ /* 0x000fc80000010000 */
[----:B------:R-:W-:Y:S02]  /*8d40*/  FADD.FTZ R134, R77, R134 ;  /* 0x000000864d867221 */ /* 0x000fe40000010000 */
[C---:B--2---:R-:W-:Y:S01]  /*8d50*/  HMMA.16816.F32 R20, R24.reuse, R12, R20 ;  /* 0x0000000c1814723c */ /* 0x044fe20000001814 */
[----:B------:R-:W-:Y:S05]  /*8d60*/  MUFU.EX2 R87, R87 ;  /* 0x0000005700577308 */ /* 0x000fea0000000800 */
[C---:B------:R-:W-:Y:S01]  /*8d70*/  HMMA.16816.F32 R4, R24.reuse, R14, R4 ;  /* 0x0000000e1804723c */ /* 0x040fe20000001804 */
[----:B------:R-:W1:Y:S02]  /*8d80*/  LDSM.16.MT88.4 R12, [R120+0x3c00] ;  /* 0x003c0000780c783b */ /* 0x000e640000004200 */
[----:B------:R-:W-:Y:S03]  /*8d90*/  MUFU.EX2 R83, R83 ;  /* 0x0000005300537308 */ /* 0x000fe60000000800 */
[C---:B----4-:R-:W-:Y:S05]  /*8da0*/  HMMA.16816.F32 R8, R24.reuse, R28, R8 ;  /* 0x0000001c1808723c */ /* 0x050fea0000001808 */
[----:B------:R-:W-:Y:S01]  /*8db0*/  MUFU.EX2 R66, R66 ;  /* 0x0000004200427308 */ /* 0x000fe20000000800 */
[----:B------:R-:W-:Y:S01]  /*8dc0*/  HMMA.16816.F32 R16, R24, R30, R16 ;  /* 0x0000001e1810723c */ /* 0x000fe20000001810 */
[----:B------:R-:W-:Y:S01]  /*8dd0*/  FFMA.FTZ R28, R123, UR18, -R38 ;  /* 0x000000127b1c7c23 */ /* 0x000fe20008010826 */
[----:B------:R-:W-:-:S05]  /*8de0*/  FFMA.FTZ R29, R132, UR18, -R53 ;  /* 0x00000012841d7c23 */ /* 0x000fca0008010835 */
        /* <DEDUP_REMOVED lines=11> */
[--C-:B------:R-:W-:Y:S01]  /*8ea0*/  FFMA.FTZ R65, R76, UR18, -R53.reuse ;  /* 0x000000124c417c23 */ /* 0x100fe20008010835 */
[----:B------:R-:W-:Y:S01]  /*8eb0*/  FFMA.FTZ R30, R128, UR18, -R53 ;  /* 0x00000012801e7c23 */ /* 0x000fe20008010835 */
[----:B------:R-:W2:Y:S08]  /*8ec0*/  MUFU.EX2 R27, R27 ;  /* 0x0000001b001b7308 */ /* 0x000eb00000000800 */
[----:B------:R-:W-:Y:S08]  /*8ed0*/  MUFU.EX2 R24, R24 ;  /* 0x0000001800187308 */ /* 0x000ff00000000800 */
[----:B------:R-:W3:Y:S01]  /*8ee0*/  MUFU.EX2 R25, R25 ;  /* 0x0000001900197308 */ /* 0x000ee20000000800 */
[----:B--2---:R-:W-:Y:S01]  /*8ef0*/  F2FP.F16.F32.PACK_AB R96, R27, R142 ;  /* 0x0000008e1b60723e */ /* 0x004fe200000000ff */
[----:B------:R-:W-:-:S04]  /*8f00*/  FADD.FTZ R142, R142, R91 ;  /* 0x0000005b8e8e7221 */ /* 0x000fc80000010000 */
[----:B------:R-:W-:Y:S02]  /*8f10*/  FADD.FTZ R27, R27, R142 ;  /* 0x0000008e1b1b7221 */ /* 0x000fe40000010000 */
[----:B------:R-:W2:Y:S08]  /*8f20*/  MUFU.EX2 R80, R80 ;  /* 0x0000005000507308 */ /* 0x000eb00000000800 */
[----:B------:R-:W4:Y:S01]  /*8f30*/  MUFU.EX2 R31, R31 ;  /* 0x0000001f001f7308 */ /* 0x000f220000000800 */
[----:B---3--:R-:W-:Y:S01]  /*8f40*/  F2FP.F16.F32.PACK_AB R98, R25, R24 ;  /* 0x000000181962723e */ /* 0x008fe200000000ff */
[----:B------:R-:W-:-:S04]  /*8f50*/  FADD.FTZ R24, R24, R27 ;  /* 0x0000001b18187221 */ /* 0x000fc80000010000 */
[----:B------:R-:W-:Y:S02]  /*8f60*/  FADD.FTZ R25, R25, R24 ;  /* 0x0000001819197221 */ /* 0x000fe40000010000 */
[----:B------:R-:W-:Y:S01]  /*8f70*/  MUFU.EX2 R82, R82 ;  /* 0x0000005200527308 */ /* 0x000fe20000000800 */
[----:B--2---:R-:W-:-:S07]  /*8f80*/  F2FP.F16.F32.PACK_AB R97, R80, R81 ;  /* 0x000000515061723e */ /* 0x004fce00000000ff */
[----:B------:R-:W2:Y:S01]  /*8f90*/  MUFU.EX2 R55, R55 ;  /* 0x0000003700377308 */ /* 0x000ea20000000800 */
[----:B----4-:R-:W-:-:S07]  /*8fa0*/  F2FP.F16.F32.PACK_AB R99, R31, R28 ;  /* 0x0000001c1f63723e */ /* 0x010fce00000000ff */
[C---:B-1----:R-:W-:Y:S01]  /*8fb0*/  HMMA.16816.F32 R108, R96.reuse, R12, R8 ;  /* 0x0000000c606c723c */ /* 0x042fe20000001808 */
[----:B------:R-:W1:Y:S01]  /*8fc0*/  LDSM.16.MT88.4 R8, [R121+0x3c00] ;  /* 0x003c00007908783b */ /* 0x000e620000004200 */
[----:B------:R-:W3:Y:S04]  /*8fd0*/  MUFU.EX2 R68, R68 ;  /* 0x0000004400447308 */ /* 0x000ee80000000800 */
[C---:B------:R-:W-:Y:S01]  /*8fe0*/  HMMA.16816.F32 R16, R96.reuse, R14, R16 ;  /* 0x0000000e6010723c */ /* 0x040fe20000001810 */
[----:B------:R-:W-:Y:S03]  /*8ff0*/  LDSM.16.MT88.4 R12, [R121+0x4400] ;  /* 0x00440000790c783b */ /* 0x000fe60000004200 */
[----:B------:R-:W-:Y:S08]  /*9000*/  MUFU.EX2 R62, R62 ;  /* 0x0000003e003e7308 */ /* 0x000ff00000000800 */
[----:B------:R-:W-:Y:S08]  /*9010*/  MUFU.EX2 R64, R64 ;  /* 0x0000004000407308 */ /* 0x000ff00000000800 */
[----:B------:R-:W-:Y:S08]  /*9020*/  MUFU.EX2 R65, R65 ;  /* 0x0000004100417308 */ /* 0x000ff00000000800 */
[----:B------:R-:W-:Y:S01]  /*9030*/  MUFU.EX2 R46, R46 ;  /* 0x0000002e002e7308 */ /* 0x000fe20000000800 */
[C---:B-1----:R-:W-:Y:S07]  /*9040*/  HMMA.16816.F32 R100, R96.reuse, R8, R20 ;  /* 0x000000086064723c */ /* 0x042fee0000001814 */
[----:B------:R-:W-:Y:S01]  /*9050*/  MUFU.EX2 R47, R47 ;  /* 0x0000002f002f7308 */ /* 0x000fe20000000800 */
[----:B------:R-:W-:Y:S01]  /*9060*/  HMMA.16816.F32 R96, R96, R10, R4 ;  /* 0x0000000a6060723c */ /* 0x000fe20000001804 */
[--C-:B------:R-:W-:Y:S01]  /*9070*/  FFMA.FTZ R22, R59, UR18, -R38.reuse ;  /* 0x000000123b167c23 */ /* 0x100fe20008010826 */
[--C-:B------:R-:W-:Y:S01]  /*9080*/  FFMA.FTZ R59, R51, UR18, -R38.reuse ;  /* 0x00000012333b7c23 */ /* 0x100fe20008010826 */
[----:B------:R-:W-:Y:S01]  /*9090*/  FFMA.FTZ R51, R61, UR18, -R38 ;  /* 0x000000123d337c23 */ /* 0x000fe20008010826 */
[----:B------:R-:W1:Y:S03]  /*90a0*/  LDSM.16.MT88.4 R8, [R121+0x4000] ;  /* 0x004000007908783b */ /* 0x000e660000004200 */
[----:B------:R-:W-:Y:S01]  /*90b0*/  MUFU.EX2 R43, R43 ;  /* 0x0000002b002b7308 */ /* 0x000fe20000000800 */
[--C-:B------:R-:W-:Y:S01]  /*90c0*/  FFMA.FTZ R21, R60, UR18, -R53.reuse ;  /* 0x000000123c157c23 */ /* 0x100fe20008010835 */
[----:B--2---:R-:W-:Y:S01]  /*90d0*/  F2FP.F16.F32.PACK_AB R4, R55, R82 ;  /* 0x000000523704723e */ /* 0x004fe200000000ff */
[--C-:B------:R-:W-:Y:S01]  /*90e0*/  FFMA.FTZ R20, R58, UR18, -R53.reuse ;  /* 0x000000123a147c23 */ /* 0x100fe20008010835 */
[----:B---3--:R-:W-:Y:S01]  /*90f0*/  F2FP.F16.F32.PACK_AB R6, R87, R68 ;  /* 0x000000445706723e */ /* 0x008fe200000000ff */
[----:B------:R-:W-:Y:S01]  /*9100*/  FFMA.FTZ R23, R56, UR18, -R53 ;  /* 0x0000001238177c23 */ /* 0x000fe20008010835 */
[----:B------:R-:W-:-:S02]  /*9110*/  FADD.FTZ R82, R82, R25 ;  /* 0x0000001952527221 */ /* 0x000fc40000010000 */
[----:B------:R-:W-:Y:S02]  /*9120*/  MUFU.EX2 R22, R22 ;  /* 0x0000001600167308 */ /* 0x000fe40000000800 */
[----:B------:R-:W-:-:S06]  /*9130*/  FADD.FTZ R55, R55, R82 ;  /* 0x0000005237377221 */ /* 0x000fcc0000010000 */
[----:B------:R-:W2:Y:S08]  /*9140*/  MUFU.EX2 R59, R59 ;  /* 0x0000003b003b7308 */ /* 0x000eb00000000800 */
[----:B------:R-:W3:Y:S08]  /*9150*/  MUFU.EX2 R51, R51 ;  /* 0x0000003300337308 */ /* 0x000ef00000000800 */
[----:B------:R-:W4:Y:S01]  /*9160*/  MUFU.EX2 R50, R50 ;  /* 0x0000003200327308 */ /* 0x000f220000000800 */
[----:B--2---:R-:W-:-:S07]  /*9170*/  F2FP.F16.F32.PACK_AB R5, R59, R22 ;  /* 0x000000163b05723e */ /* 0x004fce00000000ff */
[----:B------:R-:W-:Y:S01]  /*9180*/  MUFU.EX2 R29, R29 ;  /* 0x0000001d001d7308 */ /* 0x000fe20000000800 */
[----:B---3--:R-:W-:-:S07]  /*9190*/  F2FP.F16.F32.PACK_AB R7, R51, R62 ;  /* 0x0000003e3307723e */ /* 0x008fce00000000ff */
[C---:B------:R-:W-:Y:S01]  /*91a0*/  HMMA.16816.F32 R108, R4.reuse, R104, R108 ;  /* 0x00000068046c723c */ /* 0x040fe2000000186c */
[----:B------:R-:W2:Y:S05]  /*91b0*/  MUFU.EX2 R30, R30 ;  /* 0x0000001e001e7308 */ /* 0x000eaa0000000800 */
[C---:B------:R-:W-:Y:S01]  /*91c0*/  HMMA.16816.F32 R104, R4.reuse, R106, R16 ;  /* 0x0000006a0468723c */ /* 0x040fe20000001810 */
[----:B------:R-:W3:Y:S02]  /*91d0*/  LDSM.16.MT88.4 R16, [R120+0x4400] ;  /* 0x004400007810783b */ /* 0x000ee40000004200 */
[----:B------:R-:W-:Y:S03]  /*91e0*/  MUFU.EX2 R26, R26 ;  /* 0x0000001a001a7308 */ /* 0x000fe60000000800 */
[C---:B-1----:R-:W-:Y:S05]  /*91f0*/  HMMA.16816.F32 R100, R4.reuse, R8, R100 ;  /* 0x000000080464723c */ /* 0x042fea0000001864 */
[----:B------:R-:W-:Y:S01]  /*9200*/  MUFU.EX2 R21, R21 ;  /* 0x0000001500157308 */ /* 0x000fe20000000800 */
[----:B------:R-:W-:Y:S01]  /*9210*/  HMMA.16816.F32 R96, R4, R10, R96 ;  /* 0x0000000a0460723c */ /* 0x000fe20000001860 */
[----:B------:R-:W1:Y:S06]  /*9220*/  LDSM.16.MT88.4 R8, [R120+0x4800] ;  /* 0x004800007808783b */ /* 0x000e6c0000004200 */
[----:B------:R-:W-:Y:S01]  /*9230*/  F2FP.F16.F32.PACK_AB R4, R66, R83 ;  /* 0x000000534204723e */ /* 0x000fe200000000ff */
[----:B------:R-:W-:Y:S01]  /*9240*/  MUFU.EX2 R41, R41 ;  /* 0x0000002900297308 */ /* 0x000fe20000000800 */
[----:B------:R-:W-:-:S02]  /*9250*/  F2FP.F16.F32.PACK_AB R5, R47, R46 ;  /* 0x0000002e2f05723e */ /* 0x000fc400000000ff */
[----:B------:R-:W-:Y:S02]  /*9260*/  F2FP.F16.F32.PACK_AB R6, R65, R64 ;  /* 0x000000404106723e */ /* 0x000fe400000000ff */
[----:B----4-:R-:W-:-:S03]  /*9270*/  F2FP.F16.F32.PACK_AB R7, R50, R43 ;  /* 0x0000002b3207723e */ /* 0x010fc600000000ff */
[----:B------:R-:W4:Y:S04]  /*9280*/  MUFU.EX2 R44, R44 ;  /* 0x0000002c002c7308 */ /* 0x000f280000000800 */
[C---:B------:R-:W-:Y:S04]  /*9290*/  HMMA.16816.F32 R100, R4.reuse, R12, R100 ;  /* 0x0000000c0464723c */ /* 0x040fe80000001864 */
[----:B------:R-:W-:Y:S02]  /*92a0*/  MUFU.EX2 R37, R37 ;  /* 0x0000002500257308 */ /* 0x000fe40000000800 */
[C---:B------:R-:W-:Y:S01]  /*92b0*/  HMMA.16816.F32 R96, R4.reuse, R14, R96 ;  /* 0x0000000e0460723c */ /* 0x040fe20000001860 */
[----:B------:R-:W-:Y:S05]  /*92c0*/  LDSM.16.MT88.4 R12, [R120+0x4c00] ;  /* 0x004c0000780c783b */ /* 0x000fea0000004200 */
[C---:B---3--:R-:W-:Y:S01]  /*92d0*/  HMMA.16816.F32 R108, R4.reuse, R16, R108 ;  /* 0x00000010046c723c */ /* 0x048fe2000000186c */
[----:B------:R3:W5:Y:S05]  /*92e0*/  MUFU.EX2 R40, R39 ;  /* 0x0000002700287308 */ /* 0x00076a0000000800 */
[----:B------:R-:W-:Y:S01]  /*92f0*/  HMMA.16816.F32 R104, R4, R18, R104 ;  /* 0x000000120468723c */ /* 0x000fe20000001868 */
[----:B------:R-:W1:Y:S02]  /*9300*/  LDSM.16.MT88.4 R16, [R121+0x4800] ;  /* 0x004800007910783b */ /* 0x000e640000004200 */
[----:B------:R-:W-:Y:S04]  /*9310*/  MUFU.EX2 R20, R20 ;  /* 0x0000001400147308 */ /* 0x000fe80000000800 */
[----:B--2---:R-:W-:-:S02]  /*9320*/  F2FP.F16.F32.PACK_AB R4, R30, R29 ;  /* 0x0000001d1e04723e */ /* 0x004fc400000000ff */
[----:B----4-:R-:W-:Y:S02]  /*9330*/  F2FP.F16.F32.PACK_AB R5, R44, R41 ;  /* 0x000000292c05723e */ /* 0x010fe400000000ff */
[----:B------:R-:W-:Y:S01]  /*9340*/  F2FP.F16.F32.PACK_AB R6, R21, R26 ;  /* 0x0000001a1506723e */ /* 0x000fe200000000ff */
[----:B---3--:R-:W-:Y:S01]  /*9350*/  FADD.FTZ R39, R81, R134 ;  /* 0x0000008651277221 */ /* 0x008fe20000010000 */
[----:B-----5:R-:W-:Y:S01]  /*9360*/  F2FP.F16.F32.PACK_AB R7, R40, R37 ;  /* 0x000000252807723e */ /* 0x020fe200000000ff */
[----:B------:R-:W2:Y:S02]  /*9370*/  MUFU.EX2 R23, R23 ;  /* 0x0000001700177308 */ /* 0x000ea40000000800 */
[----:B------:R-:W-:-:S04]  /*9380*/  FADD.FTZ R39, R80, R39 ;  /* 0x0000002750277221 */ /* 0x000fc80000010000 */
[----:B------:R-:W-:Y:S01]  /*9390*/  FADD.FTZ R28, R28, R39 ;  /* 0x000000271c1c7221 */ /* 0x000fe20000010000 */
[----:B-1----:R-:W-:Y:S01]  /*93a0*/  HMMA.16816.F32 R108, R4, R8, R108 ;  /* 0x00000008046c723c */ /* 0x002fe2000000186c */
[----:B------:R-:W-:Y:S02]  /*93b0*/  MUFU.EX2 R42, R48 ;  /* 0x00000030002a7308 */ /* 0x000fe40000000800 */
[----:B------:R-:W-:-:S03]  /*93c0*/  FADD.FTZ R31, R31, R28 ;  /* 0x0000001c1f1f7221 */ /* 0x000fc60000010000 */
[----:B------:R-:W-:Y:S01]  /*93d0*/  HMMA.16816.F32 R104, R4, R10, R104 ;  /* 0x0000000a0468723c */ /* 0x000fe20000001868 */
[----:B------:R-:W-:Y:S01]  /*93e0*/  FADD.FTZ R22, R22, R31 ;  /* 0x0000001f16167221 */ /* 0x000fe20000010000 */
[----:B------:R-:W1:Y:S01]  /*93f0*/  LDSM.16.MT88.4 R8, [R121+0x4c00] ;  /* 0x004c00007908783b */ /* 0x000e620000004200 */
[----:B------:R-:W3:Y:S02]  /*9400*/  MUFU.EX2 R35, R35 ;  /* 0x0000002300237308 */ /* 0x000ee40000000800 */
[----:B------:R-:W-:-:S04]  /*9410*/  FADD.FTZ R59, R59, R22 ;  /* 0x000000163b3b7221 */ /* 0x000fc80000010000 */
[----:B------:R-:W-:Y:S02]  /*9420*/  FADD.FTZ R62, R62, R59 ;  /* 0x0000003b3e3e7221 */ /* 0x000fe40000010000 */
[----:B------:R-:W-:Y:S02]  /*9430*/  MUFU.EX2 R33, R33 ;  /* 0x0000002100217308 */ /* 0x000fe40000000800 */
[----:B------:R-:W-:Y:S01]  /*9440*/  FADD.FTZ R51, R51, R62 ;  /* 0x0000003e33337221 */ /* 0x000fe20000010000 */
[C---:B------:R-:W-:Y:S05]  /*9450*/  HMMA.16816.F32 R100, R4.reuse, R16, R100 ;  /* 0x000000100464723c */ /* 0x040fea0000001864 */
[----:B------:R-:W4:Y:S01]  /*9460*/  MUFU.EX2 R34, R34 ;  /* 0x0000002200227308 */ /* 0x000f220000000800 */
[----:B------:R-:W-:Y:S01]  /*9470*/  HMMA.16816.F32 R96, R4, R18, R96 ;  /* 0x000000120460723c */ /* 0x000fe20000001860 */
[----:B------:R-:W-:-:S04]  /*9480*/  FADD.FTZ R16, R68, R55 ;  /* 0x0000003744107221 */ /* 0x000fc80000010000 */
[----:B------:R-:W-:Y:S02]  /*9490*/  FADD.FTZ R16, R87, R16 ;  /* 0x0000001057107221 */ /* 0x000fe40000010000 */
[----:B------:R-:W-:Y:S01]  /*94a0*/  MUFU.EX2 R0, R0 ;  /* 0x0000000000007308 */ /* 0x000fe20000000800 */
[----:B--2---:R-:W-:Y:S01]  /*94b0*/  F2FP.F16.F32.PACK_AB R4, R23, R20 ;  /* 0x000000141704723e */ /* 0x004fe200000000ff */
[----:B------:R-:W-:Y:S01]  /*94c0*/  FADD.FTZ R17, R83, R16 ;  /* 0x0000001053117221 */ /* 0x000fe20000010000 */
[----:B---3--:R-:W-:Y:S01]  /*94d0*/  F2FP.F16.F32.PACK_AB R6, R35, R42 ;  /* 0x0000002a2306723e */ /* 0x008fe200000000ff */
[----:B------:R-:W-:Y:S02]  /*94e0*/  FADD.FTZ R16, R46, R51 ;  /* 0x000000332e107221 */ /* 0x000fe40000010000 */
[----:B------:R-:W-:Y:S02]  /*94f0*/  FADD.FTZ R17, R66, R17 ;  /* 0x0000001142117221 */ /* 0x000fe40000010000 */
[----:B------:R-:W2:Y:S01]  /*9500*/  MUFU.EX2 R89, R89 ;  /* 0x0000005900597308 */ /* 0x000ea20000000800 */
[----:B----4-:R-:W-:Y:S01]  /*9510*/  F2FP.F16.F32.PACK_AB R5, R34, R33 ;  /* 0x000000212205723e */ /* 0x010fe200000000ff */
[----:B------:R-:W-:-:S04]  /*9520*/  FADD.FTZ R16, R47, R16 ;  /* 0x000000102f107221 */ /* 0x000fc80000010000 */
[----:B------:R-:W-:-:S04]  /*9530*/  FADD.FTZ R43, R43, R16 ;  /* 0x000000102b2b7221 */ /* 0x000fc80000010000 */
[----:B------:R-:W-:-:S04]  /*9540*/  FADD.FTZ R50, R50, R43 ;  /* 0x0000002b32327221 */ /* 0x000fc80000010000 */
[----:B------:R-:W-:Y:S01]  /*9550*/  FADD.FTZ R41, R41, R50 ;  /* 0x0000003229297221 */ /* 0x000fe20000010000 */
[----:B--2---:R-:W-:-:S03]  /*9560*/  F2FP.F16.F32.PACK_AB R7, R89, R0 ;  /* 0x000000005907723e */ /* 0x004fc600000000ff */
[----:B------:R-:W-:-:S04]  /*9570*/  FADD.FTZ R44, R44, R41 ;  /* 0x000000292c2c7221 */ /* 0x000fc80000010000 */
[----:B------:R-:W-:Y:S01]  /*9580*/  FADD.FTZ R37, R37, R44 ;  /* 0x0000002c25257221 */ /* 0x000fe20000010000 */
[----:B------:R-:W-:Y:S03]  /*9590*/  HMMA.16816.F32 R108, R4, R12, R108 ;  /* 0x0000000c046c723c */ /* 0x000fe6000000186c */
[----:B------:R-:W-:-:S03]  /*95a0*/  FADD.FTZ R40, R40, R37 ;  /* 0x0000002528287221 */ /* 0x000fc60000010000 */
[----:B------:R-:W-:Y:S01]  /*95b0*/  HMMA.16816.F32 R104, R4, R14, R104 ;  /* 0x0000000e0468723c */ /* 0x000fe20000001868 */
[----:B------:R-:W-:Y:S01]  /*95c0*/  FADD.FTZ R12, R64, R17 ;  /* 0x00000011400c7221 */ /* 0x000fe20000010000 */
[----:B------:R-:W-:-:S03]  /*95d0*/  FADD.FTZ R33, R33, R40 ;  /* 0x0000002821217221 */ /* 0x000fc60000010000 */
[----:B------:R-:W-:Y:S01]  /*95e0*/  FADD.FTZ R12, R65, R12 ;  /* 0x0000000c410c7221 */ /* 0x000fe20000010000 */
[C---:B-1----:R-:W-:Y:S01]  /*95f0*/  HMMA.16816.F32 R100, R4.reuse, R8, R100 ;  /* 0x000000080464723c */ /* 0x042fe20000001864 */
[----:B------:R-:W-:Y:S02]  /*9600*/  FADD.FTZ R33, R34, R33 ;  /* 0x0000002122217221 */ /* 0x000fe40000010000 */
[----:B------:R-:W-:Y:S02]  /*9610*/  FADD.FTZ R13, R29, R12 ;  /* 0x0000000c1d0d7221 */ /* 0x000fe40000010000 */
[----:B------:R-:W-:Y:S01]  /*9620*/  FADD.FTZ R0, R0, R33 ;  /* 0x0000002100007221 */ /* 0x000fe20000010000 */
[----:B------:R-:W-:Y:S01]  /*9630*/  HMMA.16816.F32 R96, R4, R10, R96 ;  /* 0x0000000a0460723c */ /* 0x000fe20000001860 */
[----:B------:R-:W-:Y:S02]  /*9640*/  FADD.FTZ R13, R30, R13 ;  /* 0x0000000d1e0d7221 */ /* 0x000fe40000010000 */
[----:B------:R-:W-:-:S02]  /*9650*/  FADD.FTZ R89, R89, R0 ;  /* 0x0000000059597221 */ /* 0x000fc40000010000 */
[----:B------:R-:W-:-:S04]  /*9660*/  FADD.FTZ R26, R26, R13 ;  /* 0x0000000d1a1a7221 */ /* 0x000fc80000010000 */
[----:B------:R-:W-:-:S04]  /*9670*/  FADD.FTZ R21, R21, R26 ;  /* 0x0000001a15157221 */ /* 0x000fc80000010000 */
[----:B------:R-:W-:-:S04]  /*9680*/  FADD.FTZ R20, R20, R21 ;  /* 0x0000001514147221 */ /* 0x000fc80000010000 */
[----:B------:R-:W-:-:S04]  /*9690*/  FADD.FTZ R23, R23, R20 ;  /* 0x0000001417177221 */ /* 0x000fc80000010000 */
[----:B------:R-:W-:-:S04]  /*96a0*/  FADD.FTZ R42, R42, R23 ;  /* 0x000000172a2a7221 */ /* 0x000fc80000010000 */
[----:B------:R-:W-:-:S07]  /*96b0*/  FADD.FTZ R87, R35, R42 ;  /* 0x0000002a23577221 */ /* 0x000fce0000010000 */
.L_x_4368:
[----:B------:R-:W-:-:S13]  /*96c0*/  ISETP.GE.AND P0, PT, R88, 0x1, PT ;  /* 0x000000015800780c */ /* 0x000fda0003f06270 */
[----:B------:R-:W-:Y:S05]  /*96d0*/  @!P0 BRA `(.L_x_4376) ;  /* 0x0000003000508947 */ /* 0x000fea0003800000 */
        /* <DEDUP_REMOVED lines=8> */
.L_x_4380:
        /* <DEDUP_REMOVED lines=11> */
[-C--:B---3--:R-:W-:Y:S02]  /*9810*/  IABS R6, R5.reuse ;  /* 0x0000000500067213 */ /* 0x088fe40000000000 */
[-C--:B------:R-:W-:Y:S02]  /*9820*/  LOP3.LUT R2, RZ, R5.reuse, RZ, 0x33, !PT ;  /* 0x00000005ff027212 */ /* 0x080fe400078e33ff */
        /* <DEDUP_REMOVED lines=26> */
[-C--:B------:R-:W-:Y:S01]  /*99d0*/  ISETP.GE.U32.AND P5, PT, R10, R6.reuse, PT ;  /* 0x000000060a00720c */ /* 0x080fe20003fa6070 */
[----:B------:R-:W3:Y:S01]  /*99e0*/  LDC.64 R14, c[0x0][0x238] ;  /* 0x00008e00ff0e7b82 */ /* 0x000ee20000000a00 */
[----:B------:R-:W-:Y:S02]  /*99f0*/  ISETP.GE.U32.AND P6, PT, R12, R6, PT ;  /* 0x000000060c00720c */ /* 0x000fe40003fc6070 */
[----:B------:R-:W-:Y:S05]  /*9a00*/  ISETP.NE.AND P0, PT, R5, RZ, PT ;  /* 0x000000ff0500720c */ /* 0x000fea0003f05270 */
[----:B------:R-:W4:Y:S04]  /*9a10*/  LDC.64 R12, c[0x0][0x250] ;  /* 0x00009400ff0c7b82 */ /* 0x000f280000000a00 */
[----:B------:R-:W-:Y:S02]  /*9a20*/  @P5 IADD3 R9, R9, 0x1, RZ ;  /* 0x0000000109095810 */ /* 0x000fe40007ffe0ff */
[----:B------:R-:W-:Y:S03]  /*9a30*/  @P6 VIADD R7, R7, 0x1 ;  /* 0x0000000107076836 */ /* 0x000fe60000000000 */
        /* <DEDUP_REMOVED lines=10> */
[----:B------:R-:W5:Y:S03]  /*9ae0*/  LDG.E R6, desc[UR16][R22.64] ;  /* 0x0000001016067981 */ /* 0x000f66000c1e1900 */
[----:B------:R-:W-:Y:S01]  /*9af0*/  SHF.R.S32.HI R19, RZ, 0x1f, R0 ;  /* 0x0000001fff137819 */ /* 0x000fe20000011400 */
[----:B------:R-:W5:Y:S04]  /*9b00*/  LDG.E R17, desc[UR16][R20.64] ;  /* 0x0000001014117981 */ /* 0x000f68000c1e1900 */
[----:B----4-:R-:W-:Y:S04]  /*9b10*/  IMAD R8, R19, R12, RZ ;  /* 0x0000000c13087224 */ /* 0x010fe800078e02ff */
[C---:B------:R-:W-:Y:S01]  /*9b20*/  IMAD R8, R0.reuse, R13, R8 ;  /* 0x0000000d00087224 */ /* 0x040fe200078e0208 */
[----:B-----5:R-:W-:Y:S01]  /*9b30*/  IADD3 R6, -R17, R6, RZ ;  /* 0x0000000611067210 */ /* 0x020fe20007ffe1ff */
[----:B------:R-:W-:Y:S03]  /*9b40*/  IMAD.WIDE.U32 R16, R0, R12, RZ ;  /* 0x0000000c00107225 */ /* 0x000fe600078e00ff */
[----:B------:R-:W-:Y:S01]  /*9b50*/  SHF.R.S32.HI R13, RZ, 0x1f, R6 ;  /* 0x0000001fff0d7819 */ /* 0x000fe20000011406 */
[----:B------:R-:W-:Y:S04]  /*9b60*/  IMAD.IADD R17, R17, 0x1, R8 ;  /* 0x0000000111117824 */ /* 0x000fe800078e0208 */
[-C--:B---3--:R-:W-:Y:S02]  /*9b70*/  IMAD R13, R13, R14.reuse, RZ ;  /* 0x0000000e0d0d7224 */ /* 0x088fe400078e02ff */
[C---:B------:R-:W-:Y:S04]  /*9b80*/  IMAD.WIDE.U32 R16, R6.reuse, R14, R16 ;  /* 0x0000000e06107225 */ /* 0x040fe800078e0010 */
[----:B------:R-:W-:Y:S05]  /*9b90*/  IMAD R13, R6, R15, R13 ;  /* 0x0000000f060d7224 */ /* 0x000fea00078e020d */
[----:B------:R-:W-:Y:S07]  /*9ba0*/  IADD3 R17, R17, R13, RZ ;  /* 0x0000000d11117210 */ /* 0x000fee0007ffe0ff */
.L_x_4377:
[----:B--2---:R-:W-:Y:S01]  /*9bb0*/  @!P2 IMAD.WIDE.U32 R134, R124, 0x60, R16 ;  /* 0x000000607c86a825 */ /* 0x004fe200078e0010 */
[----:B------:R-:W-:Y:S01]  /*9bc0*/  LEA R124, P5, R16, R130, 0x1 ;  /* 0x00000082107c7211 */ /* 0x000fe200078a08ff */
[----:B------:R-:W-:Y:S01]  /*9bd0*/  @P2 STS [R95+0x3000], RZ ;  /* 0x003000ff5f002388 */ /* 0x000fe20000000800 */
[----:B-1----:R-:W-:Y:S01]  /*9be0*/  @!P2 LEA R0, P3, R126, R16, 0x6 ;  /* 0x000000107e00a211 */ /* 0x002fe200078630ff */
[----:B------:R-:W-:Y:S01]  /*9bf0*/  @!P2 IMAD R125, R125, 0x60, RZ ;  /* 0x000000607d7da824 */ /* 0x000fe200078e02ff */
[----:B------:R-:W-:Y:S01]  /*9c00*/  @!P2 IADD3 R2, P0, R16, UR15, RZ ;  /* 0x0000000f1002ac10 */ /* 0x000fe2000ff1e0ff */
[----:B------:R-:W-:Y:S01]  /*9c10*/  @P2 STS [R95+0x3004], RZ ;  /* 0x003004ff5f002388 */ /* 0x000fe20000000800 */
[----:B------:R-:W-:Y:S01]  /*9c20*/  @!P2 LEA.HI.X R127, R126, R17, R127, 0x6, P3 ;  /* 0x000000117e7fa211 */ /* 0x000fe200018f347f */
[----:B------:R-:W-:Y:S01]  /*9c30*/  @!P2 IMAD.IADD R132, R125, 0x1, R135 ;  /* 0x000000017d84a824 */ /* 0x000fe200078e0287 */
[-C--:B------:R-:W-:Y:S01]  /*9c40*/  LEA.HI.X R125, R16, R131.reuse, R17, 0x1, P5 ;  /* 0x00000083107d7211 */ /* 0x080fe200028f0c11 */
[----:B------:R-:W-:Y:S01]  /*9c50*/  @P2 STS.64 [R95+0x3008], RZ ;  /* 0x003008ff5f002388 */ /* 0x000fe20000000a00 */
[----:B------:R-:W-:Y:S02]  /*9c60*/  @!P2 IADD3.X R126, R17, UR14, RZ, P0, !PT ;  /* 0x0000000e117eac10 */ /* 0x000fe400087fe4ff */
[-C--:B------:R-:W-:Y:S01]  /*9c70*/  @!P2 LEA R138, P4, R2, R130.reuse, 0x1 ;  /* 0x00000082028aa211 */ /* 0x080fe200078808ff */
[----:B------:R-:W-:Y:S01]  /*9c80*/  @!PT LDS RZ, [RZ] ;  /* 0x00000000fffff984 */ /* 0x000fe20000000800 */
[----:B------:R-:W-:Y:S01]  /*9c90*/  @!PT LDS RZ, [RZ] ;  /* 0x00000000fffff984 */ /* 0x000fe20000000800 */
[----:B------:R-:W-:Y:S01]  /*9ca0*/  @!PT LDS RZ, [RZ] ;  /* 0x00000000fffff984 */ /* 0x000fe20000000800 */
[----:B------:R-:W-:Y:S01]  /*9cb0*/  @!P2 LDGSTS.E.BYPASS.LTC128B.128 [R95+0x3000], desc[UR16][R124.64] ;  /* 0x030000007c5fafae */ /* 0x000fe2000b901d50 */
[-C--:B------:R-:W-:Y:S02]  /*9cc0*/  @!P2 LEA R136, P3, R0, R130.reuse, 0x1 ;  /* 0x000000820088a211 */ /* 0x080fe400078608ff */
[-C--:B------:R-:W-:Y:S01]  /*9cd0*/  @!P2 LEA.HI.X R139, R2, R131.reuse, R126, 0x1, P4 ;  /* 0x00000083028ba211 */ /* 0x080fe200020f0c7e */
[----:B------:R-:W-:Y:S01]  /*9ce0*/  @P2 STS.128 [R95+0x3800], RZ ;  /* 0x003800ff5f002388 */ /* 0x000fe20000000c00 */
[-C--:B------:R-:W-:Y:S02]  /*9cf0*/  @!P2 LEA.HI.X R137, R0, R131.reuse, R127, 0x1, P3 ;  /* 0x000000830089a211 */ /* 0x080fe400018f0c7f */
[C---:B------:R-:W-:Y:S01]  /*9d00*/  @!P2 LEA R130, P0, R134.reuse, R130, 0x1 ;  /* 0x000000828682a211 */ /* 0x040fe200078008ff */
[----:B------:R-:W-:Y:S01]  /*9d10*/  @!PT LDS RZ, [RZ] ;  /* 0x00000000fffff984 */ /* 0x000fe20000000800 */
[----:B------:R-:W-:Y:S01]  /*9d20*/  @!PT LDS RZ, [RZ] ;  /* 0x00000000fffff984 */ /* 0x000fe20000000800 */
[----:B------:R-:W-:Y:S01]  /*9d30*/  @!PT LDS RZ, [RZ] ;  /* 0x00000000fffff984 */ /* 0x000fe20000000800 */
[----:B------:R-:W-:Y:S03]  /*9d40*/  @!P2 LDGSTS.E.BYPASS.LTC128B.128 [R95+0x3800], desc[UR16][R138.64] ;  /* 0x038000008a5fafae */ /* 0x000fe6000b901d50 */
[----:B------:R-:W-:Y:S01]  /*9d50*/  @!P2 LEA.HI.X R131, R134, R131, R132, 0x1, P0 ;  /* 0x000000838683a211 */ /* 0x000fe200000f0c84 */
[----:B------:R-:W-:Y:S01]  /*9d60*/  @P2 STS.128 [R95+0x4000], RZ ;  /* 0x004000ff5f002388 */ /* 0x000fe20000000c00 */
[----:B------:R-:W-:Y:S03]  /*9d70*/  ISETP.GE.AND P0, PT, R88, 0x2, PT ;  /* 0x000000025800780c */ /* 0x000fe60003f06270 */
        /* <DEDUP_REMOVED lines=13> */
[----:B------:R-:W-:Y:S04]  /*9e50*/  LDSM.16.M88.4 R68, [R85] ;  /* 0x000000005544783b */ /* 0x000fe80000000200 */
[----:B------:R-:W4:Y:S01]  /*9e60*/  LDSM.16.M88.4 R28, [R3] ;  /* 0x00000000031c783b */ /* 0x000f220000000200 */
[----:B-1----:R-:W-:Y:S03]  /*9e70*/  IMAD.MOV.U32 R130, RZ, RZ, R124 ;  /* 0x000000ffff827224 */ /* 0x002fe600078e007c */
[----:B------:R-:W1:Y:S01]  /*9e80*/  LDSM.16.M88.4 R32, [R84+0x1c00] ;  /* 0x001c00005420783b */ /* 0x000e620000000200 */
[----:B------:R-:W-:Y:S03]  /*9e90*/  IMAD.MOV.U32 R131, RZ, RZ, R125 ;  /* 0x000000ffff837224 */ /* 0x000fe600078e007d */
        /* <DEDUP_REMOVED lines=13> */
[----:B------:R-:W-:Y:S06]  /*9f70*/  HMMA.16816.F32 R16, R64, R18, RZ ;  /* 0x000000124010723c */ /* 0x000fec00000018ff */
[C---:B----4-:R-:W-:Y:S06]  /*9f80*/  HMMA.16816.F32 R4, R68.reuse, R28, R4 ;  /* 0x0000001c4404723c */ /* 0x050fec0000001804 */
[----:B------:R-:W-:Y:S06]  /*9f90*/  HMMA.16816.F32 R8, R68, R30, R8 ;  /* 0x0000001e4408723c */ /* 0x000fec0000001808 */
[----:B-1----:R-:W-:Y:S06]  /*9fa0*/  HMMA.16816.F32 R28, R64, R32, RZ ;  /* 0x00000020401c723c */ /* 0x002fec00000018ff */
[C---:B-----5:R-:W-:Y:S06]  /*9fb0*/  HMMA.16816.F32 R12, R68.reuse, R20, R12 ;  /* 0x00000014440c723c */ /* 0x060fec000000180c */
[----:B------:R-:W-:Y:S06]  /*9fc0*/  HMMA.16816.F32 R16, R68, R22, R16 ;  /* 0x000000164410723c */ /* 0x000fec0000001810 */
[C---:B------:R-:W-:Y:S06]  /*9fd0*/  HMMA.16816.F32 R32, R64.reuse, R34, RZ ;  /* 0x000000224020723c */ /* 0x040fec00000018ff */
[C---:B------:R-:W-:Y:S06]  /*9fe0*/  HMMA.16816.F32 R20, R64.reuse, R24, RZ ;  /* 0x000000184014723c */ /* 0x040fec00000018ff */
[C---:B------:R-:W-:Y:S06]  /*9ff0*/  HMMA.16816.F32 R24, R64.reuse, R26, RZ ;  /* 0x0000001a4018723c */ /* 0x040fec00000018ff */
[C---:B------:R-:W-:Y:S06]  /*a000*/  HMMA.16816.F32 R36, R64.reuse, R40, RZ ;  /* 0x000000284024723c */ /* 0x040fec00000018ff */
[----:B------:R-:W-:Y:S06]  /*a010*/  HMMA.16816.F32 R40, R64, R42, RZ ;  /* 0x0000002a4028723c */ /* 0x000fec00000018ff */
[C---:B------:R-:W-:Y:S06]  /*a020*/  HMMA.16816.F32 R28, R68.reuse, R48, R28 ;  /* 0x00000030441c723c */ /* 0x040fec000000181c */
[----:B------:R-:W-:Y:S06]  /*a030*/  HMMA.16816.F32 R32, R68, R50, R32 ;  /* 0x000000324420723c */ /* 0x000fec0000001820 */
[C---:B------:R-:W-:Y:S06]  /*a040*/  HMMA.16816.F32 R44, R64.reuse, R52, RZ ;  /* 0x00000034402c723c */ /* 0x040fec00000018ff */
[----:B------:R-:W-:Y:S06]  /*a050*/  HMMA.16816.F32 R48, R64, R54, RZ ;  /* 0x000000364030723c */ /* 0x000fec00000018ff */
[C---:B--2---:R-:W-:Y:S06]  /*a060*/  HMMA.16816.F32 R20, R68.reuse, R60, R20 ;  /* 0x0000003c4414723c */ /* 0x044fec0000001814 */
[----:B------:R-:W-:Y:S06]  /*a070*/  HMMA.16816.F32 R24, R68, R62, R24 ;  /* 0x0000003e4418723c */ /* 0x000fec0000001818 */
[C---:B------:R-:W-:Y:S06]  /*a080*/  HMMA.16816.F32 R52, R64.reuse, R56, RZ ;  /* 0x000000384034723c */ /* 0x040fec00000018ff */
[C---:B------:R-:W-:Y:S06]  /*a090*/  HMMA.16816.F32 R56, R64.reuse, R58, RZ ;  /* 0x0000003a4038723c */ /* 0x040fec00000018ff */
[C---:B------:R-:W-:Y:S06]  /*a0a0*/  HMMA.16816.F32 R60, R64.reuse, R76, RZ ;  /* 0x0000004c403c723c */ /* 0x040fec00000018ff */
[----:B------:R-:W-:Y:S01]  /*a0b0*/  HMMA.16816.F32 R64, R64, R78, RZ ;  /* 0x0000004e4040723c */ /* 0x000fe200000018ff */
[----:B------:R-:W1:Y:S05]  /*a0c0*/  LDSM.16.M88.4 R76, [R3+0x1800] ;  /* 0x00180000034c783b */ /* 0x000e6a0000000200 */
[C---:B---3--:R-:W-:Y:S06]  /*a0d0*/  HMMA.16816.F32 R36, R68.reuse, R72, R36 ;  /* 0x000000484424723c */ /* 0x048fec0000001824 */
[C---:B------:R-:W-:Y:S01]  /*a0e0*/  HMMA.16816.F32 R40, R68.reuse, R74, R40 ;  /* 0x0000004a4428723c */ /* 0x040fe20000001828 */
[----:B------:R-:W2:Y:S01]  /*a0f0*/  LDSM.16.M88.4 R72, [R3+0x1c00] ;  /* 0x001c00000348783b */ /* 0x000ea20000000200 */
[----:B------:R-:W-:Y:S04]  /*a100*/  DEPBAR.LE SB0, 0x0 ;  /* 0x000080000000791a */ /* 0x000fe80000000000 */
[C---:B------:R-:W-:Y:S01]  /*a110*/  HMMA.16816.F32 R44, R68.reuse, R80, R44 ;  /* 0x00000050442c723c */ /* 0x040fe2000000182c */
[----:B------:R-:W-:Y:S05]  /*a120*/  BAR.SYNC.DEFER_BLOCKING 0x0 ;  /* 0x0000000000007b1d */ /* 0x000fea0000010000 */
[C---:B------:R-:W-:Y:S06]  /*a130*/  HMMA.16816.F32 R48, R68.reuse, R82, R48 ;  /* 0x000000524430723c */ /* 0x040fec0000001830 */
[C---:B-1----:R-:W-:Y:S06]  /*a140*/  HMMA.16816.F32 R52, R68.reuse, R76, R52 ;  /* 0x0000004c4434723c */ /* 0x042fec0000001834 */
[C---:B------:R-:W-:Y:S06]  /*a150*/  HMMA.16816.F32 R56, R68.reuse, R78, R56 ;  /* 0x0000004e4438723c */ /* 0x040fec0000001838 */
[C---:B--2---:R-:W-:Y:S06]  /*a160*/  HMMA.16816.F32 R60, R68.reuse, R72, R60 ;  /* 0x00000048443c723c */ /* 0x044fec000000183c */
[----:B------:R-:W-:Y:S01]  /*a170*/  HMMA.16816.F32 R64, R68, R74, R64 ;  /* 0x0000004a4440723c */ /* 0x000fe20000001840 */
[----:B------:R-:W-:Y:S11]  /*a180*/  @!UPT UIADD3 URZ, URZ, URZ, URZ ;  /* 0x0000003f3f3ff290 */ /* 0x000ff6000fffe03f */
        /* <DEDUP_REMOVED lines=15> */
[----:B------:R-:W1:Y:S01]  /*a280*/  I2F.RP R81, R74 ;  /* 0x0000004a00517306 */ /* 0x000e620000209400 */
[-C--:B------:R-:W-:Y:S09]  /*a290*/  LOP3.LUT R2, RZ, R69.reuse, RZ, 0x33, !PT ;  /* 0x00000045ff027212 */ /* 0x080ff200078e33ff */
        /* <DEDUP_REMOVED lines=15> */
[C---:B------:R-:W-:Y:S01]  /*a390*/  IMAD R76, R74.reuse, R77, R76 ;  /* 0x0000004d4a4c7224 */ /* 0x040fe200078e024c */
[----:B------:R-:W1:Y:S02]  /*a3a0*/  LDC R81, c[0x0][0x24c] ;  /* 0x00009300ff517b82 */ /* 0x000e640000000800 */
        /* <DEDUP_REMOVED lines=9> */
[----:B------:R-:W4:Y:S01]  /*a440*/  LDC.64 R76, c[0x0][0x230] ;  /* 0x00008c00ff4c7b82 */ /* 0x000f220000000a00 */
[----:B------:R-:W-:Y:S09]  /*a450*/  ISETP.NE.AND P0, PT, R69, RZ, PT ;  /* 0x000000ff4500720c */ /* 0x000ff20003f05270 */
[----:B------:R-:W-:Y:S02]  /*a460*/  @P5 VIADD R73, R73, 0x1 ;  /* 0x0000000149495836 */ /* 0x000fe40000000000 */
[----:B------:R-:W-:Y:S03]  /*a470*/  @P6 VIADD R71, R71, 0x1 ;  /* 0x0000000147476836 */ /* 0x000fe60000000000 */
[----:B------:R-:W-:Y:S01]  /*a480*/  @!P3 IADD3 R73, -R73, RZ, RZ ;  /* 0x000000ff4949b210 */ /* 0x000fe20007ffe1ff */
[----:B------:R-:W-:Y:S03]  /*a490*/  @!P4 IMAD.MOV R71, RZ, RZ, -R71 ;  /* 0x000000ffff47c224 */ /* 0x000fe600078e0a47 */
[C---:B------:R-:W-:Y:S02]  /*a4a0*/  SEL R68, R2.reuse, R73, !P0 ;  /* 0x0000004902447207 */ /* 0x040fe40004000000 */
[----:B------:R-:W-:Y:S02]  /*a4b0*/  SEL R75, R2, R71, !P0 ;  /* 0x00000047024b7207 */ /* 0x000fe40004000000 */
[CC--:B------:R-:W-:Y:S02]  /*a4c0*/  LEA R126, P3, R68.reuse, R116.reuse, 0x2 ;  /* 0x00000074447e7211 */ /* 0x0c0fe400078610ff */
[C---:B------:R-:W-:Y:S02]  /*a4d0*/  LEA R124, P0, R75.reuse, R116, 0x2 ;  /* 0x000000744b7c7211 */ /* 0x040fe400078010ff */
[-C--:B------:R-:W-:Y:S02]  /*a4e0*/  LEA.HI.X.SX32 R127, R68, R117.reuse, 0x2, P3 ;  /* 0x00000075447f7211 */ /* 0x080fe400018f16ff */
[C---:B------:R-:W-:Y:S02]  /*a4f0*/  LEA.HI.X.SX32 R125, R75.reuse, R117, 0x2, P0 ;  /* 0x000000754b7d7211 */ /* 0x040fe400000f16ff */
[----:B------:R-:W-:Y:S01]  /*a500*/  IADD3 R2, R75, -R68, RZ ;  /* 0x800000444b027210 */ /* 0x000fe20007ffe0ff */
[----:B------:R-:W5:Y:S04]  /*a510*/  LDG.E R74, desc[UR16][R126.64] ;  /* 0x000000107e4a7981 */ /* 0x000f68000c1e1900 */
[----:B------:R-:W-:Y:S01]  /*a520*/  IMAD R0, R2, R69, -0x80 ;  /* 0xffffff8002007424 */ /* 0x000fe200078e0245 */
[----:B------:R-:W5:Y:S04]  /*a530*/  LDG.E R83, desc[UR16][R124.64] ;  /* 0x000000107c537981 */ /* 0x000f68000c1e1900 */
[----:B------:R-:W-:Y:S05]  /*a540*/  SHF.R.S32.HI R78, RZ, 0x1f, R0 ;  /* 0x0000001fff4e7819 */ /* 0x000fea0000011400 */
[----:B------:R-:W-:Y:S04]  /*a550*/  IMAD R78, R78, R79, RZ ;  /* 0x0000004f4e4e7224 */ /* 0x000fe800078e02ff */
[----:B-1----:R-:W-:Y:S02]  /*a560*/  IMAD R78, R0, R81, R78 ;  /* 0x00000051004e7224 */ /* 0x002fe400078e024e */
        /* <DEDUP_REMOVED lines=9> */
.L_x_4379:
[----:B------:R1:W-:Y:S01]  /*a600*/  @P2 STS [R95+0x1000], RZ ;  /* 0x001000ff5f002388 */ /* 0x0003e20000000800 */
[----:B------:R-:W-:Y:S01]  /*a610*/  LEA R80, P5, R76, R122, 0x1 ;  /* 0x0000007a4c507211 */ /* 0x000fe200078a08ff */
[C---:B------:R-:W-:Y:S01]  /*a620*/  @!P2 IMAD.WIDE.U32 R68, R79.reuse, 0x60, R76 ;  /* 0x000000604f44a825 */ /* 0x040fe200078e004c */
[----:B------:R-:W-:Y:S01]  /*a630*/  @!P2 IADD3 R0, P0, R94, R76, RZ ;  /* 0x0000004c5e00a210 */ /* 0x000fe20007f1e0ff */
[----:B------:R1:W-:Y:S01]  /*a640*/  @P2 STS [R95+0x1004], RZ ;  /* 0x001004ff5f002388 */ /* 0x0003e20000000800 */
[--C-:B------:R-:W-:Y:S01]  /*a650*/  LEA.HI.X R81, R76, R119, R77.reuse, 0x1, P5 ;  /* 0x000000774c517211 */ /* 0x100fe200028f0c4d */
[----:B---3--:R-:W-:Y:S01]  /*a660*/  @!P2 IMAD R70, R70, 0x60, RZ ;  /* 0x000000604646a824 */ /* 0x008fe200078e02ff */
[----:B------:R-:W-:Y:S01]  /*a670*/  @!P2 LEA R78, P4, R0, R122, 0x1 ;  /* 0x0000007a004ea211 */ /* 0x000fe200078808ff */
[----:B------:R1:W-:Y:S01]  /*a680*/  @P2 STS.64 [R95+0x1008], RZ ;  /* 0x001008ff5f002388 */ /* 0x0003e20000000a00 */
[C---:B------:R-:W-:Y:S01]  /*a690*/  @!P2 LEA R2, P3, R79.reuse, R76, 0x6 ;  /* 0x0000004c4f02a211 */ /* 0x040fe200078630ff */
[----:B------:R-:W-:Y:S01]  /*a6a0*/  @!P2 IMAD.X R71, R92, 0x1, R77, P0 ;  /* 0x000000015c47a824 */ /* 0x000fe200000e064d */
[-C--:B------:R-:W-:Y:S01]  /*a6b0*/  @!P2 LEA R82, P0, R68, R122.reuse, 0x1 ;  /* 0x0000007a4452a211 */ /* 0x080fe200078008ff */
[----:B------:R-:W-:Y:S01]  /*a6c0*/  @!PT LDS RZ, [RZ] ;  /* 0x00000000fffff984 */ /* 0x000fe20000000800 */
[----:B------:R-:W-:Y:S01]  /*a6d0*/  @!PT LDS RZ, [RZ] ;  /* 0x00000000fffff984 */ /* 0x000fe20000000800 */
[----:B------:R-:W-:Y:S01]  /*a6e0*/  @!PT LDS RZ, [RZ] ;  /* 0x00000000fffff984 */ /* 0x000fe20000000800 */
[----:B------:R1:W-:Y:S01]  /*a6f0*/  @!P2 LDGSTS.E.BYPASS.LTC128B.128 [R95+0x1000], desc[UR16][R80.64] ;  /* 0x01000000505fafae */ /* 0x0003e2000b901d50 */
[----:B--2---:R-:W-:Y:S01]  /*a700*/  @!P2 LEA.HI.X R72, R79, R77, R72, 0x6, P3 ;  /* 0x0000004d4f48a211 */ /* 0x004fe200018f3448 */
[----:B------:R-:W-:Y:S01]  /*a710*/  @!P2 IMAD.IADD R70, R70, 0x1, R69 ;  /* 0x000000014646a824 */ /* 0x000fe200078e0245 */
[-C--:B------:R-:W-:Y:S01]  /*a720*/  @!P2 LEA.HI.X R79, R0, R119.reuse, R71, 0x1, P4 ;  /* 0x00000077004fa211 */ /* 0x080fe200020f0c47 */
[----:B------:R1:W-:Y:S01]  /*a730*/  @P2 STS.128 [R95+0x1800], RZ ;  /* 0x001800ff5f002388 */ /* 0x0003e20000000c00 */
[----:B------:R-:W-:Y:S01]  /*a740*/  @!P2 LEA R74, P3, R2, R122, 0x1 ;  /* 0x0000007a024aa211 */ /* 0x000fe200078608ff */
[----:B------:R-:W-:Y:S01]  /*a750*/  IMAD.MOV.U32 R122, RZ, RZ, R80 ;  /* 0x000000ffff7a7224 */ /* 0x000fe200078e0050 */
        /* <DEDUP_REMOVED lines=18> */
.L_x_4378:
[----:B------:R-:W-:Y:S04]  /*a880*/  IADD3 R77, R88, -0x1, RZ ;  /* 0xffffffff584d7810 */ /* 0x000fe80007ffe0ff */
[----:B------:R-:W-:Y:S04]  /*a890*/  LEA R76, R77, R90, 0x7 ;  /* 0x0000005a4d4c7211 */ /* 0x000fe800078e38ff */
[----:B-1----:R-:W-:Y:S02]  /*a8a0*/  I2FP.F32.S32 R75, R76 ;  /* 0x0000004c004b7245 */ /* 0x002fe40000201400 */
[C---:B------:R-:W-:Y:S02]  /*a8b0*/  IADD3 R72, R76.reuse, 0x1, RZ ;  /* 0x000000014c487810 */ /* 0x040fe40007ffe0ff */
[C---:B------:R-:W-:Y:S01]  /*a8c0*/  IADD3 R74, R76.reuse, 0x8, RZ ;  /* 0x000000084c4a7810 */ /* 0x040fe20007ffe0ff */
[C---:B------:R-:W-:Y:S01]  /*a8d0*/  FFMA.FTZ R4, R75.reuse, UR5, R4 ;  /* 0x000000054b047c23 */ /* 0x040fe20008010004 */
[----:B------:R-:W-:Y:S01]  /*a8e0*/  I2FP.F32.S32 R72, R72 ;  /* 0x0000004800487245 */ /* 0x000fe20000201400 */
[----:B------:R-:W-:Y:S01]  /*a8f0*/  FFMA.FTZ R6, R75, UR5, R6 ;  /* 0x000000054b067c23 */ /* 0x000fe20008010006 */
        /* <DEDUP_REMOVED lines=9> */
[----:B------:R-:W-:Y:S01]  /*a990*/  IADD3 R78, R76, 0x11, RZ ;  /* 0x000000114c4e7810 */ /* 0x000fe20007ffe0ff */
[----:B------:R-:W-:Y:S01]  /*a9a0*/  FFMA.FTZ R9, R72, UR5, R9 ;  /* 0x0000000548097c23 */ /* 0x000fe20008010009 */
[----:B------:R-:W-:Y:S01]  /*a9b0*/  IADD3 R74, R76, 0x18, RZ ;  /* 0x000000184c4a7810 */ /* 0x000fe20007ffe0ff */
[----:B------:R-:W-:Y:S01]  /*a9c0*/  FFMA.FTZ R11, R72, UR5, R11 ;  /* 0x00000005480b7c23 */ /* 0x000fe2000801000b */
        /* <DEDUP_REMOVED lines=24> */
[C---:B------:R-:W-:Y:S01]  /*ab50*/  IADD3 R74, R76.reuse, 0x31, RZ ;  /* 0x000000314c4a7810 */ /* 0x040fe20007ffe0ff */
[C---:B------:R-:W-:Y:S01]  /*ab60*/  FFMA.FTZ R24, R75.reuse, UR5, R24 ;  /* 0x000000054b187c23 */ /* 0x040fe20008010018 */
[----:B------:R-:W-:Y:S01]  /*ab70*/  I2FP.F32.S32 R72, R79 ;  /* 0x0000004f00487245 */ /* 0x000fe20000201400 */
[----:B------:R-:W-:Y:S01]  /*ab80*/  FFMA.FTZ R26, R75, UR5, R26 ;  /* 0x000000054b1a7c23 */ /* 0x000fe2000801001a */
[----:B------:R-:W-:Y:S02]  /*ab90*/  I2FP.F32.S32 R75, R78 ;  /* 0x0000004e004b7245 */ /* 0x000fe40000201400 */
[----:B------:R-:W-:Y:S01]  /*aba0*/  IADD3 R0, R76, 0x38, RZ ;  /* 0x000000384c007810 */ /* 0x000fe20007ffe0ff */
[----:B------:R-:W-:Y:S01]  /*abb0*/  FFMA.FTZ R25, R72, UR5, R25 ;  /* 0x0000000548197c23 */ /* 0x000fe20008010019 */
[----:B------:R-:W-:Y:S01]  /*abc0*/  FMNMX.FTZ R2, R4, R93, !PT ;  /* 0x0000005d04027209 */ /* 0x000fe20007810000 */
[----:B------:R-:W-:Y:S01]  /*abd0*/  FFMA.FTZ R27, R72, UR5, R27 ;  /* 0x00000005481b7c23 */ /* 0x000fe2000801001b */
[----:B------:R-:W-:Y:S01]  /*abe0*/  I2FP.F32.S32 R74, R74 ;  /* 0x0000004a004a7245 */ /* 0x000fe20000201400 */
[C---:B------:R-:W-:Y:S01]  /*abf0*/  FFMA.FTZ R28, R75.reuse, UR5, R28 ;  /* 0x000000054b1c7c23 */ /* 0x040fe2000801001c */
[----:B------:R-:W-:Y:S01]  /*ac00*/  I2FP.F32.S32 R69, R0 ;  /* 0x0000000000457245 */ /* 0x000fe20000201400 */
[----:B------:R-:W-:Y:S01]  /*ac10*/  FFMA.FTZ R30, R75, UR5, R30 ;  /* 0x000000054b1e7c23 */ /* 0x000fe2000801001e */
[----:B------:R-:W-:Y:S01]  /*ac20*/  IADD3 R68, R76, 0x39, RZ ;  /* 0x000000394c447810 */ /* 0x000fe20007ffe0ff */
[----:B------:R-:W-:Y:S01]  /*ac30*/  FFMA.FTZ R29, R74, UR5, R29 ;  /* 0x000000054a1d7c23 */ /* 0x000fe2000801001d */
[----:B------:R-:W-:Y:S01]  /*ac40*/  FMNMX.FTZ R70, R6, R91, !PT ;  /* 0x0000005b06467209 */ /* 0x000fe20007810000 */
[----:B------:R-:W-:Y:S01]  /*ac50*/  FFMA.FTZ R31, R74, UR5, R31 ;  /* 0x000000054a1f7c23 */ /* 0x000fe2000801001f */
[----:B------:R-:W-:Y:S01]  /*ac60*/  FMNMX.FTZ R73, R5, R2, !PT ;  /* 0x0000000205497209 */ /* 0x000fe20007810000 */
[C---:B------:R-:W-:Y:S01]  /*ac70*/  FFMA.FTZ R32, R69.reuse, UR5, R32 ;  /* 0x0000000545207c23 */ /* 0x040fe20008010020 */
[----:B------:R-:W-:Y:S01]  /*ac80*/  IADD3 R2, R76, 0x40, RZ ;  /* 0x000000404c027810 */ /* 0x000fe20007ffe0ff */
[----:B------:R-:W-:Y:S01]  /*ac90*/  FFMA.FTZ R34, R69, UR5, R34 ;  /* 0x0000000545227c23 */ /* 0x000fe20008010022 */
[----:B------:R-:W-:Y:S02]  /*aca0*/  I2FP.F32.S32 R0, R68 ;  /* 0x0000004400007245 */ /* 0x000fe40000201400 */
[----:B------:R-:W-:Y:S02]  /*acb0*/  FMNMX.FTZ R71, R7, R70, !PT ;  /* 0x0000004607477209 */ /* 0x000fe40007810000 */
        /* <DEDUP_REMOVED lines=9> */
[----:B------:R-:W-:Y:S02]  /*ad50*/  FMNMX.FTZ R2, R12, R71, !PT ;  /* 0x000000470c027209 */ /* 0x000fe40007810000 */
[----:B------:R-:W-:Y:S02]  /*ad60*/  FMNMX.FTZ R68, R14, R73, !PT ;  /* 0x000000490e447209 */ /* 0x000fe40007810000 */
[----:B------:R-:W-:Y:S02]  /*ad70*/  IADD3 R0, R76, 0x41, RZ ;  /* 0x000000414c007810 */ /* 0x000fe40007ffe0ff */
[----:B------:R-:W-:Y:S02]  /*ad80*/  FMNMX.FTZ R73, R13, R2, !PT ;  /* 0x000000020d497209 */ /* 0x000fe40007810000 */
[----:B------:R-:W-:Y:S02]  /*ad90*/  FMNMX.FTZ R71, R15, R68, !PT ;  /* 0x000000440f477209 */ /* 0x000fe40007810000 */
[----:B------:R-:W-:Y:S02]  /*ada0*/  I2FP.F32.S32 R0, R0 ;  /* 0x0000000000007245 */ /* 0x000fe40000201400 */
[----:B------:R-:W-:Y:S02]  /*adb0*/  FMNMX.FTZ R70, R16, R73, !PT ;  /* 0x0000004910467209 */ /* 0x000fe40007810000 */
[----:B------:R-:W-:Y:S01]  /*adc0*/  IADD3 R69, R76, 0x48, RZ ;  /* 0x000000484c457810 */ /* 0x000fe20007ffe0ff */
[----:B------:R-:W-:Y:S01]  /*add0*/  FFMA.FTZ R37, R0, UR5, R37 ;  /* 0x0000000500257c23 */ /* 0x000fe20008010025 */
[----:B------:R-:W-:Y:S01]  /*ade0*/  IADD3 R2, R76, 0x49, RZ ;  /* 0x000000494c027810 */ /* 0x000fe20007ffe0ff */
[----:B------:R-:W-:Y:S01]  /*adf0*/  FFMA.FTZ R39, R0, UR5, R39 ;  /* 0x0000000500277c23 */ /* 0x000fe20008010027 */
[----:B------:R-:W-:Y:S02]  /*ae00*/  FMNMX.FTZ R68, R18, R71, !PT ;  /* 0x0000004712447209 */ /* 0x000fe40007810000 */
[----:B------:R-:W-:Y:S02]  /*ae10*/  FMNMX.FTZ R71, R17, R70, !PT ;  /* 0x0000004611477209 */ /* 0x000fe40007810000 */
[----:B------:R-:W-:Y:S02]  /*ae20*/  I2FP.F32.S32 R69, R69 ;  /* 0x0000004500457245 */ /* 0x000fe40000201400 */
        /* <DEDUP_REMOVED lines=9> */
[----:B------:R-:W-:Y:S02]  /*aec0*/  IADD3 R2, R76, 0x50, RZ ;  /* 0x000000504c027810 */ /* 0x000fe40007ffe0ff */
[----:B------:R-:W-:Y:S02]  /*aed0*/  FMNMX.FTZ R71, R23, R68, !PT ;  /* 0x0000004417477209 */ /* 0x000fe40007810000 */
[----:B------:R-:W-:Y:S02]  /*aee0*/  FMNMX.FTZ R70, R24, R69, !PT ;  /* 0x0000004518467209 */ /* 0x000fe40007810000 */
[----:B------:R-:W-:Y:S02]  /*aef0*/  FMNMX.FTZ R68, R26, R71, !PT ;  /* 0x000000471a447209 */ /* 0x000fe40007810000 */
[----:B------:R-:W-:Y:S02]  /*af00*/  I2FP.F32.S32 R69, R2 ;  /* 0x0000000200457245 */ /* 0x000fe40000201400 */
[----:B------:R-:W-:Y:S02]  /*af10*/  FMNMX.FTZ R73, R25, R70, !PT ;  /* 0x0000004619497209 */ /* 0x000fe40007810000 */
[----:B------:R-:W-:Y:S01]  /*af20*/  IADD3 R2, R76, 0x58, RZ ;  /* 0x000000584c027810 */ /* 0x000fe20007ffe0ff */
[----:B------:R-:W-:Y:S01]  /*af30*/  FFMA.FTZ R44, R69, UR5, R44 ;  /* 0x00000005452c7c23 */ /* 0x000fe2000801002c */
[----:B------:R-:W-:Y:S01]  /*af40*/  FMNMX.FTZ R71, R27, R68, !PT ;  /* 0x000000441b477209 */ /* 0x000fe20007810000 */
[----:B------:R-:W-:Y:S01]  /*af50*/  FFMA.FTZ R46, R69, UR5, R46 ;  /* 0x00000005452e7c23 */ /* 0x000fe2000801002e */
[----:B------:R-:W-:Y:S02]  /*af60*/  FMNMX.FTZ R68, R28, R73, !PT ;  /* 0x000000491c447209 */ /* 0x000fe40007810000 */
[----:B------:R-:W-:Y:S02]  /*af70*/  IADD3 R0, R76, 0x51, RZ ;  /* 0x000000514c007810 */ /* 0x000fe40007ffe0ff */
[----:B------:R-:W-:Y:S02]  /*af80*/  I2FP.F32.S32 R69, R2 ;  /* 0x0000000200457245 */ /* 0x000fe40000201400 */
        /* <DEDUP_REMOVED lines=8> */
[----:B------:R-:W-:Y:S01]  /*b010*/  FMNMX.FTZ R73, R33, R2, !PT ;  /* 0x0000000221497209 */ /* 0x000fe20007810000 */
[C---:B------:R-:W-:Y:S01]  /*b020*/  FFMA.FTZ R48, R69.reuse, UR5, R48 ;  /* 0x0000000545307c23 */ /* 0x040fe20008010030 */
[----:B------:R-:W-:Y:S01]  /*b030*/  IADD3 R0, R76, 0x59, RZ ;  /* 0x000000594c007810 */ /* 0x000fe20007ffe0ff */
[----:B------:R-:W-:Y:S01]  /*b040*/  FFMA.FTZ R50, R69, UR5, R50 ;  /* 0x0000000545327c23 */ /* 0x000fe20008010032 */
[----:B------:R-:W-:Y:S02]  /*b050*/  FMNMX.FTZ R71, R35, R68, !PT ;  /* 0x0000004423477209 */ /* 0x000fe40007810000 */
[----:B------:R-:W-:Y:S02]  /*b060*/  FMNMX.FTZ R70, R36, R73, !PT ;  /* 0x0000004924467209 */ /* 0x000fe40007810000 */
[----:B------:R-:W-:Y:S02]  /*b070*/  I2FP.F32.S32 R0, R0 ;  /* 0x0000000000007245 */ /* 0x000fe40000201400 */
[----:B------:R-:W-:Y:S02]  /*b080*/  IADD3 R69, R76, 0x60, RZ ;  /* 0x000000604c457810 */ /* 0x000fe40007ffe0ff */
[----:B------:R-:W-:Y:S01]  /*b090*/  FMNMX.FTZ R68, R38, R71, !PT ;  /* 0x0000004726447209 */ /* 0x000fe20007810000 */
[----:B------:R-:W-:Y:S01]  /*b0a0*/  FFMA.FTZ R49, R0, UR5, R49 ;  /* 0x0000000500317c23 */ /* 0x000fe20008010031 */
[----:B------:R-:W-:Y:S01]  /*b0b0*/  IADD3 R2, R76, 0x61, RZ ;  /* 0x000000614c027810 */ /* 0x000fe20007ffe0ff */
[----:B------:R-:W-:Y:S01]  /*b0c0*/  FFMA.FTZ R51, R0, UR5, R51 ;  /* 0x0000000500337c23 */ /* 0x000fe20008010033 */
        /* <DEDUP_REMOVED lines=18> */
[----:B------:R-:W-:Y:S01]  /*b1f0*/  IADD3 R2, R76, 0x70, RZ ;  /* 0x000000704c027810 */ /* 0x000fe20007ffe0ff */
[----:B------:R-:W-:Y:S01]  /*b200*/  FFMA.FTZ R58, R69, UR5, R58 ;  /* 0x00000005453a7c23 */ /* 0x000fe2000801003a */
[----:B------:R-:W-:Y:S02]  /*b210*/  FMNMX.FTZ R71, R47, R68, !PT ;  /* 0x000000442f477209 */ /* 0x000fe40007810000 */
        /* <DEDUP_REMOVED lines=10> */
[----:B------:R-:W-:Y:S01]  /*b2c0*/  FFMA.FTZ R60, R69, UR5, R60 ;  /* 0x00000005453c7c23 */ /* 0x000fe2000801003c */
[----:B------:R-:W-:Y:S01]  /*b2d0*/  FMNMX.FTZ R71, R53, R2, !PT ;  /* 0x0000000235477209 */ /* 0x000fe20007810000 */
[----:B------:R-:W-:Y:S01]  /*b2e0*/  FFMA.FTZ R62, R69, UR5, R62 ;  /* 0x00000005453e7c23 */ /* 0x000fe2000801003e */
[----:B------:R-:W-:Y:S02]  /*b2f0*/  IADD3 R0, R76, 0x71, RZ ;  /* 0x000000714c007810 */ /* 0x000fe40007ffe0ff */
        /* <DEDUP_REMOVED lines=8> */
[----:B------:R-:W-:Y:S02]  /*b380*/  FMNMX.FTZ R71, R61, R70, !PT ;  /* 0x000000463d477209 */ /* 0x000fe40007810000 */
[----:B------:R-:W-:Y:S01]  /*b390*/  FMNMX.FTZ R2, R54, R73, !PT ;  /* 0x0000004936027209 */ /* 0x000fe20007810000 */
[C---:B------:R-:W-:Y:S01]  /*b3a0*/  FFMA.FTZ R64, R69.reuse, UR5, R64 ;  /* 0x0000000545407c23 */ /* 0x040fe20008010040 */
[----:B------:R-:W-:Y:S02]  /*b3b0*/  FFMA.FTZ R66, R69, UR5, R66 ;  /* 0x0000000545427c23 */ /* 0x000fe40008010042 */
        /* <DEDUP_REMOVED lines=8> */
[----:B------:R-:W-:Y:S03]  /*b440*/  FFMA.FTZ R67, R0, UR5, R67 ;  /* 0x0000000500437c23 */ /* 0x000fe60008010043 */
[----:B------:R-:W-:Y:S02]  /*b450*/  FMNMX.FTZ R80, R65, R68, !PT ;  /* 0x0000004441507209 */ /* 0x000fe40007810000 */
[----:B------:R-:W-:Y:S04]  /*b460*/  FMNMX.FTZ R69, R63, R2, !PT ;  /* 0x000000023f457209 */ /* 0x000fe80007810000 */
[----:B------:R-:W-:Y:S02]  /*b470*/  FMNMX.FTZ R0, R66, R69, !PT ;  /* 0x0000004542007209 */ /* 0x000fe40007810000 */
[----:B------:R-:W-:Y:S02]  /*b480*/  SHFL.BFLY PT, R69, R80, 0x2, 0x1f ;  /* 0x0c401f0050457f89 */ /* 0x000fe400000e0000 */
[----:B------:R-:W-:Y:S06]  /*b490*/  FMNMX.FTZ R73, R67, R0, !PT ;  /* 0x0000000043497209 */ /* 0x000fec0007810000 */
[----:B------:R-:W1:Y:S02]  /*b4a0*/  SHFL.BFLY PT, R0, R73, 0x2, 0x1f ;  /* 0x0c401f0049007f89 */ /* 0x000e6400000e0000 */
[----:B-1----:R-:W-:Y:S02]  /*b4b0*/  FMNMX.FTZ R71, R73, R0, !PT ;  /* 0x0000000049477209 */ /* 0x002fe40007810000 */
[----:B------:R-:W-:Y:S04]  /*b4c0*/  FMNMX.FTZ R81, R80, R69, !PT ;  /* 0x0000004550517209 */ /* 0x000fe80007810000 */
[----:B------:R-:W1:Y:S08]  /*b4d0*/  SHFL.BFLY PT, R0, R71, 0x1, 0x1f ;  /* 0x0c201f0047007f89 */ /* 0x000e7000000e0000 */
[----:B------:R-:W2:Y:S01]  /*b4e0*/  SHFL.BFLY PT, R70, R81, 0x1, 0x1f ;  /* 0x0c201f0051467f89 */ /* 0x000ea200000e0000 */
[----:B-1----:R-:W-:Y:S02]  /*b4f0*/  FMNMX.FTZ R69, R71, R0, !PT ;  /* 0x0000000047457209 */ /* 0x002fe40007810000 */
[----:B--2---:R-:W-:Y:S03]  /*b500*/  FMNMX.FTZ R70, R81, R70, !PT ;  /* 0x0000004651467209 */ /* 0x004fe60007810000 */
[----:B------:R-:W-:Y:S02]  /*b510*/  FADD.FTZ R73, -R69, R91 ;  /* 0x0000005b45497221 */ /* 0x000fe40000010100 */
[----:B------:R-:W1:Y:S01]  /*b520*/  LDSM.16.MT88.4 R80, [R120+0x3000] ;  /* 0x003000007850783b */ /* 0x000e620000004200 */
[C---:B------:R-:W-:Y:S01]  /*b530*/  FSETP.NEU.FTZ.AND P0, PT, R70.reuse, -INF , PT ;  /* 0xff8000004600780b */ /* 0x040fe20003f1d000 */
[C---:B------:R-:W-:Y:S01]  /*b540*/  FADD.FTZ R68, -R70.reuse, R93 ;  /* 0x0000005d46447221 */ /* 0x040fe20000010100 */
[----:B------:R-:W-:Y:S01]  /*b550*/  FMUL.FTZ R2, R70, UR4 ;  /* 0x0000000446027c20 */ /* 0x000fe20008410000 */
[----:B------:R-:W-:Y:S02]  /*b560*/  FMUL.FTZ R74, R73, UR4 ;  /* 0x00000004494a7c20 */ /* 0x000fe40008410000 */
[----:B------:R-:W-:Y:S02]  /*b570*/  FMUL.FTZ R72, R68, UR4 ;  /* 0x0000000444487c20 */ /* 0x000fe40008410000 */
[----:B------:R-:W2:Y:S01]  /*b580*/  MUFU.EX2 R71, R74 ;  /* 0x0000004a00477308 */ /* 0x000ea20000000800 */
[----:B------:R-:W-:Y:S02]  /*b590*/  FSEL R68, R2, RZ, P0 ;  /* 0x000000ff02447208 */ /* 0x000fe40000000000 */
[----:B------:R-:W-:Y:S03]  /*b5a0*/  FSETP.NEU.FTZ.AND P0, PT, R69, -INF , PT ;  /* 0xff8000004500780b */ /* 0x000fe60003f1d000 */
        /* <DEDUP_REMOVED lines=44> */
[----:B------:R-:W-:Y:S01]  /*b870*/  FMUL.FTZ R4, R69, UR4 ;  /* 0x0000000445047c20 */ /* 0x000fe20008410000 */
[--C-:B------:R-:W-:Y:S01]  /*b880*/  FFMA.FTZ R155, R5, UR4, -R68.reuse ;  /* 0x00000004059b7c23 */ /* 0x100fe20008010844 */
[--C-:B------:R-:W-:Y:S01]  /*b890*/  FFMA.FTZ R158, R8, UR4, -R68.reuse ;  /* 0x00000004089e7c23 */ /* 0x100fe20008010844 */
[--C-:B------:R-:W-:Y:S01]  /*b8a0*/  FFMA.FTZ R145, R9, UR4, -R68.reuse ;  /* 0x0000000409917c23 */ /* 0x100fe20008010844 */
[--C-:B------:R-:W-:Y:S01]  /*b8b0*/  FFMA.FTZ R91, R20, UR4, -R68.reuse ;  /* 0x00000004145b7c23 */ /* 0x100fe20008010844 */
[----:B------:R-:W-:Y:S03]  /*b8c0*/  FSEL R4, R4, RZ, P0 ;  /* 0x000000ff04047208 */ /* 0x000fe60000000000 */
[----:B------:R-:W-:Y:S01]  /*b8d0*/  MUFU.EX2 R0, R0 ;  /* 0x0000000000007308 */ /* 0x000fe20000000800 */
[--C-:B------:R-:W-:Y:S01]  /*b8e0*/  FFMA.FTZ R136, R21, UR4, -R68.reuse ;  /* 0x0000000415887c23 */ /* 0x100fe20008010844 */
[----:B------:R-:W-:Y:S01]  /*b8f0*/  FFMA.FTZ R93, R24, UR4, -R68 ;  /* 0x00000004185d7c23 */ /* 0x000fe20008010844 */
[----:B------:R-:W-:Y:S01]  /*b900*/  ISETP.GT.AND P0, PT, R88, 0x1, PT ;  /* 0x000000015800780c */ /* 0x000fe20003f04270 */
        /* <DEDUP_REMOVED lines=18> */
[--C-:B------:R-:W-:Y:S01]  /*ba30*/  FFMA.FTZ R27, R56, UR4, -R68.reuse ;  /* 0x00000004381b7c23 */ /* 0x100fe20008010844 */
[----:B------:R-:W-:Y:S03]  /*ba40*/  FFMA.FTZ R56, R57, UR4, -R68 ;  /* 0x0000000439387c23 */ /* 0x000fe60008010844 */
[----:B------:R-:W3:Y:S01]  /*ba50*/  MUFU.EX2 R145, R145 ;  /* 0x0000009100917308 */ /* 0x000ee20000000800 */
[----:B--2---:R-:W-:Y:S01]  /*ba60*/  F2FP.F16.F32.PACK_AB R124, R155, R0 ;  /* 0x000000009b7c723e */ /* 0x004fe200000000ff */
[----:B------:R-:W-:Y:S01]  /*ba70*/  FFMA.FTZ R0, R87, R72, R0 ;  /* 0x0000004857007223 */ /* 0x000fe20000010000 */
[--C-:B------:R-:W-:Y:S01]  /*ba80*/  FFMA.FTZ R87, R38, UR4, -R4.reuse ;  /* 0x0000000426577c23 */ /* 0x100fe20008010804 */
[--C-:B------:R-:W-:Y:S01]  /*ba90*/  FFMA.FTZ R57, R34, UR4, -R4.reuse ;  /* 0x0000000422397c23 */ /* 0x100fe20008010804 */
[----:B------:R-:W-:Y:S01]  /*baa0*/  FFMA.FTZ R54, R54, UR4, -R4 ;  /* 0x0000000436367c23 */ /* 0x000fe20008010804 */
[----:B------:R-:W-:Y:S01]  /*bab0*/  FADD.FTZ R155, R155, R0 ;  /* 0x000000009b9b7221 */ /* 0x000fe20000010000 */
[--C-:B------:R-:W-:Y:S03]  /*bac0*/  FFMA.FTZ R55, R55, UR4, -R4.reuse ;  /* 0x0000000437377c23 */ /* 0x100fe60008010804 */
[----:B------:R-:W-:Y:S01]  /*bad0*/  MUFU.EX2 R2, R2 ;  /* 0x0000000200027308 */ /* 0x000fe20000000800 */
[--C-:B------:R-:W-:Y:S01]  /*bae0*/  FFMA.FTZ R58, R58, UR4, -R4.reuse ;  /* 0x000000043a3a7c23 */ /* 0x100fe20008010804 */
[--C-:B------:R-:W-:Y:S01]  /*baf0*/  FFMA.FTZ R59, R59, UR4, -R4.reuse ;  /* 0x000000043b3b7c23 */ /* 0x100fe20008010804 */
[--C-:B------:R-:W-:Y:S01]  /*bb00*/  FFMA.FTZ R62, R62, UR4, -R4.reuse ;  /* 0x000000043e3e7c23 */ /* 0x100fe20008010804 */
[----:B------:R-:W-:Y:S01]  /*bb10*/  MOV R88, R77 ;  /* 0x0000004d00587202 */ /* 0x000fe20000000f00 */
[----:B------:R-:W-:Y:S05]  /*bb20*/  FFMA.FTZ R66, R66, UR4, -R4 ;  /* 0x0000000442427c23 */ /* 0x000fea0008010804 */
[----:B------:R-:W2:Y:S01]  /*bb30*/  MUFU.EX2 R153, R153 ;  /* 0x0000009900997308 */ /* 0x000ea20000000800 */
[C---:B---3--:R-:W-:Y:S01]  /*bb40*/  F2FP.F16.F32.PACK_AB R126, R145.reuse, R158 ;  /* 0x0000009e917e723e */ /* 0x048fe200000000ff */
[----:B------:R-:W-:Y:S04]  /*bb50*/  FADD.FTZ R158, R158, R155 ;  /* 0x0000009b9e9e7221 */ /* 0x000fe80000010000 */
[----:B------:R-:W-:Y:S04]  /*bb60*/  FADD.FTZ R145, R145, R158 ;  /* 0x0000009e91917221 */ /* 0x000fe80000010000 */
[----:B------:R-:W3:Y:S10]  /*bb70*/  MUFU.EX2 R152, R152 ;  /* 0x0000009800987308 */ /* 0x000ef40000000800 */
[----:B------:R-:W4:Y:S01]  /*bb80*/  MUFU.EX2 R147, R147 ;  /* 0x0000009300937308 */ /* 0x000f220000000800 */
[----:B--2---:R-:W-:Y:S01]  /*bb90*/  F2FP.F16.F32.PACK_AB R125, R153, R2 ;  /* 0x00000002997d723e */ /* 0x004fe200000000ff */
[----:B------:R-:W-:Y:S01]  /*bba0*/  FFMA.FTZ R2, R89, R71, R2 ;  /* 0x0000004759027223 */ /* 0x000fe20000010002 */
[--C-:B------:R-:W-:Y:S01]  /*bbb0*/  FFMA.FTZ R71, R31, UR4, -R4.reuse ;  /* 0x000000041f477c23 */ /* 0x100fe20008010804 */
[----:B------:R-:W-:Y:S01]  /*bbc0*/  FFMA.FTZ R89, R47, UR4, -R4 ;  /* 0x000000042f597c23 */ /* 0x000fe20008010804 */
[----:B------:R-:W-:Y:S01]  /*bbd0*/  LDSM.16.MT88.4 R28, [R121+0x3c00] ;  /* 0x003c0000791c783b */ /* 0x000fe20000004200 */
[----:B------:R-:W-:Y:S01]  /*bbe0*/  FADD.FTZ R153, R153, R2 ;  /* 0x0000000299997221 */ /* 0x000fe20000010000 */
[--C-:B------:R-:W-:Y:S03]  /*bbf0*/  FFMA.FTZ R2, R39, UR4, -R4.reuse ;  /* 0x0000000427027c23 */ /* 0x100fe60008010804 */
[----:B------:R-:W-:Y:S01]  /*bc00*/  MUFU.EX2 R151, R151 ;  /* 0x0000009700977308 */ /* 0x000fe20000000800 */
[--C-:B------:R-:W-:Y:S01]  /*bc10*/  FFMA.FTZ R47, R50, UR4, -R4.reuse ;  /* 0x00000004322f7c23 */ /* 0x100fe20008010804 */
[----:B---3--:R-:W-:Y:S01]  /*bc20*/  FADD.FTZ R40, R152, R153 ;  /* 0x0000009998287221 */ /* 0x008fe20000010000 */
[----:B------:R-:W-:Y:S01]  /*bc30*/  FFMA.FTZ R50, R51, UR4, -R4 ;  /* 0x0000000433327c23 */ /* 0x000fe20008010804 */
[----:B------:R-:W-:Y:S01]  /*bc40*/  FFMA.FTZ R51, R64, UR4, -R68 ;  /* 0x0000000440337c23 */ /* 0x000fe20008010844 */
[----:B------:R-:W-:Y:S01]  /*bc50*/  LDSM.16.MT88.4 R36, [R120+0x4000] ;  /* 0x004000007824783b */ /* 0x000fe20000004200 */
[----:B------:R-:W-:Y:S01]  /*bc60*/  FFMA.FTZ R64, R63, UR4, -R4 ;  /* 0x000000043f407c23 */ /* 0x000fe20008010804 */
[----:B------:R-:W-:Y:S03]  /*bc70*/  FFMA.FTZ R68, R65, UR4, -R68 ;  /* 0x0000000441447c23 */ /* 0x000fe60008010844 */
[----:B------:R-:W-:Y:S01]  /*bc80*/  MUFU.EX2 R160, R160 ;  /* 0x000000a000a07308 */ /* 0x000fe20000000800 */
[C---:B----4-:R-:W-:Y:S01]  /*bc90*/  FADD.FTZ R40, R147.reuse, R40 ;  /* 0x0000002893287221 */ /* 0x050fe20000010000 */
[----:B------:R-:W-:Y:S08]  /*bca0*/  F2FP.F16.F32.PACK_AB R127, R147, R152 ;  /* 0x00000098937f723e */ /* 0x000ff000000000ff */
[----:B------:R-:W-:Y:S01]  /*bcb0*/  MUFU.EX2 R156, R156 ;  /* 0x0000009c009c7308 */ /* 0x000fe20000000800 */
[C---:B-1----:R-:W-:Y:S06]  /*bcc0*/  HMMA.16816.F32 R108, R124.reuse, R80, R108 ;  /* 0x000000507c6c723c */ /* 0x042fec000000186c */
[C---:B------:R-:W-:Y:S03]  /*bcd0*/  HMMA.16816.F32 R104, R124.reuse, R82, R104 ;  /* 0x000000527c68723c */ /* 0x040fe60000001868 */
[----:B------:R-:W-:Y:S01]  /*bce0*/  MUFU.EX2 R149, R149 ;  /* 0x0000009500957308 */ /* 0x000fe20000000800 */
[----:B------:R-:W1:Y:S09]  /*bcf0*/  LDSM.16.MT88.4 R80, [R121+0x3000] ;  /* 0x003000007950783b */ /* 0x000e720000004200 */
[----:B------:R-:W-:Y:S10]  /*bd00*/  MUFU.EX2 R91, R91 ;  /* 0x0000005b005b7308 */ /* 0x000ff40000000800 */
[----:B------:R-:W2:Y:S10]  /*bd10*/  MUFU.EX2 R136, R136 ;  /* 0x0000008800887308 */ /* 0x000eb40000000800 */
[----:B------:R-:W-:Y:S10]  /*bd20*/  MUFU.EX2 R93, R93 ;  /* 0x0000005d005d7308 */ /* 0x000ff40000000800 */
[----:B------:R-:W3:Y:S01]  /*bd30*/  MUFU.EX2 R138, R138 ;  /* 0x0000008a008a7308 */ /* 0x000ee20000000800 */
[----:B--2---:R-:W-:Y:S09]  /*bd40*/  F2FP.F16.F32.PACK_AB R132, R136, R91 ;  /* 0x0000005b8884723e */ /* 0x004ff200000000ff */
[----:B------:R-:W-:Y:S01]  /*bd50*/  MUFU.EX2 R157, R157 ;  /* 0x0000009d009d7308 */ /* 0x000fe20000000800 */
[C---:B-1----:R-:W-:Y:S06]  /*bd60*/  HMMA.16816.F32 R100, R124.reuse, R80, R100 ;  /* 0x000000507c64723c */ /* 0x042fec0000001864 */
[----:B------:R-:W-:Y:S03]  /*bd70*/  HMMA.16816.F32 R96, R124, R82, R96 ;  /* 0x000000527c60723c */ /* 0x000fe60000001860 */
[----:B------:R-:W1:Y:S01]  /*bd80*/  MUFU.EX2 R162, R162 ;  /* 0x000000a200a27308 */ /* 0x000e620000000800 */
[----:B------:R-:W2:Y:S01]  /*bd90*/  LDSM.16.MT88.4 R80, [R120+0x3400] ;  /* 0x003400007850783b */ /* 0x000ea20000004200 */
[----:B---3--:R-:W-:Y:S02]  /*bda0*/  F2FP.F16.F32.PACK_AB R134, R138, R93 ;  /* 0x0000005d8a86723e */ /* 0x008fe400000000ff */
[----:B------:R-:W-:Y:S01]  /*bdb0*/  F2FP.F16.F32.PACK_AB R124, R129, R154 ;  /* 0x0000009a817c723e */ /* 0x000fe200000000ff */
[----:B------:R-:W-:Y:S05]  /*bdc0*/  FADD.FTZ R154, R154, R145 ;  /* 0x000000919a9a7221 */ /* 0x000fea0000010000 */
[----:B------:R-:W-:Y:S01]  /*bdd0*/  MUFU.EX2 R164, R164 ;  /* 0x000000a400a47308 */ /* 0x000fe20000000800 */
[----:B------:R-:W-:Y:S01]  /*bde0*/  F2FP.F16.F32.PACK_AB R126, R73, R142 ;  /* 0x0000008e497e723e */ /* 0x000fe200000000ff */
[----:B------:R-:W-:Y:S01]  /*bdf0*/  FADD.FTZ R129, R129, R154 ;  /* 0x0000009a81817221 */ /* 0x000fe20000010000 */
[----:B------:R-:W-:Y:S02]  /*be00*/  F2FP.F16.F32.PACK_AB R125, R160, R151 ;  /* 0x00000097a07d723e */ /* 0x000fe400000000ff */
[----:B------:R-:W-:Y:S01]  /*be10*/  F2FP.F16.F32.PACK_AB R127, R149, R156 ;  /* 0x0000009c957f723e */ /* 0x000fe200000000ff */
[----:B------:R-:W-:Y:S04]  /*be20*/  FADD.FTZ R142, R142, R129 ;  /* 0x000000818e8e7221 */ /* 0x000fe80000010000 */
[----:B------:R-:W3:Y:S01]  /*be30*/  MUFU.EX2 R159, R159 ;  /* 0x0000009f009f7308 */ /* 0x000ee20000000800 */
[----:B-1----:R-:W-:Y:S01]  /*be40*/  F2FP.F16.F32.PACK_AB R133, R162, R157 ;  /* 0x0000009da285723e */ /* 0x002fe200000000ff */
[----:B------:R-:W-:Y:S04]  /*be50*/  FADD.FTZ R142, R73, R142 ;  /* 0x0000008e498e7221 */ /* 0x000fe80000010000 */
[----:B------:R-:W-:Y:S04]  /*be60*/  FADD.FTZ R91, R91, R142 ;  /* 0x0000008e5b5b7221 */ /* 0x000fe80000010000 */
[----:B------:R-:W1:Y:S01]  /*be70*/  MUFU.EX2 R25, R25 ;  /* 0x0000001900197308 */ /* 0x000e620000000800 */
[----:B------:R-:W-:Y:S01]  /*be80*/  FADD.FTZ R136, R136, R91 ;  /* 0x0000005b88887221 */ /* 0x000fe20000010000 */
[----:B------:R-:W-:Y:S03]  /*be90*/  MOV R91, R69 ;  /* 0x00000045005b7202 */ /* 0x000fe60000000f00 */
[----:B------:R-:W-:Y:S05]  /*bea0*/  FADD.FTZ R93, R93, R136 ;  /* 0x000000885d5d7221 */ /* 0x000fea0000010000 */
[----:B------:R-:W-:Y:S01]  /*beb0*/  MUFU.EX2 R141, R141 ;  /* 0x0000008d008d7308 */ /* 0x000fe20000000800 */
[----:B---3--:R-:W-:Y:S01]  /*bec0*/  F2FP.F16.F32.PACK_AB R135, R159, R164 ;  /* 0x000000a49f87723e */ /* 0x008fe200000000ff */
[----:B------:R-:W-:Y:S01]  /*bed0*/  FADD.FTZ R138, R138, R93 ;  /* 0x0000005d8a8a7221 */ /* 0x000fe20000010000 */
[----:B------:R-:W-:Y:S07]  /*bee0*/  MOV R93, R70 ;  /* 0x00000046005d7202 */ /* 0x000fee0000000f00 */
[----:B------:R-:W3:Y:S01]  /*bef0*/  MUFU.EX2 R146, R146 ;  /* 0x0000009200927308 */ /* 0x000ee20000000800 */
[C---:B--2---:R-:W-:Y:S03]  /*bf00*/  HMMA.16816.F32 R108, R124.reuse, R80, R108 ;  /* 0x000000507c6c723c */ /* 0x044fe6000000186c */
[C---:B-1----:R-:W-:Y:S01]  /*bf10*/  F2FP.F16.F32.PACK_AB R32, R140.reuse, R25 ;  /* 0x000000198c20723e */ /* 0x042fe200000000ff */
[----:B------:R-:W-:Y:S02]  /*bf20*/  FADD.FTZ R63, R25, R138 ;  /* 0x0000008a193f7221 */ /* 0x000fe40000010000 */
[C---:B------:R-:W-:Y:S03]  /*bf30*/  HMMA.16816.F32 R104, R124.reuse, R82, R104 ;  /* 0x000000527c68723c */ /* 0x040fe60000001868 */
[----:B------:R-:W-:Y:S01]  /*bf40*/  MUFU.EX2 R60, R60 ;  /* 0x0000003c003c7308 */ /* 0x000fe20000000800 */
[----:B------:R-:W1:Y:S01]  /*bf50*/  LDSM.16.MT88.4 R80, [R121+0x3400] ;  /* 0x003400007950783b */ /* 0x000e620000004200 */
[----:B------:R-:W-:Y:S08]  /*bf60*/  FADD.FTZ R140, R140, R63 ;  /* 0x0000003f8c8c7221 */ /* 0x000ff00000010000 */
[----:B------:R-:W2:Y:S01]  /*bf70*/  MUFU.EX2 R71, R71 ;  /* 0x0000004700477308 */ /* 0x000ea20000000800 */
[C---:B---3--:R-:W-:Y:S01]  /*bf80*/  F2FP.F16.F32.PACK_AB R34, R146.reuse, R141 ;  /* 0x0000008d9222723e */ /* 0x048fe200000000ff */
[----:B------:R-:W-:Y:S04]  /*bf90*/  FADD.FTZ R141, R141, R140 ;  /* 0x0000008c8d8d7221 */ /* 0x000fe80000010000 */
[----:B------:R-:W-:Y:S04]  /*bfa0*/  FADD.FTZ R146, R146, R141 ;  /* 0x0000008d92927221 */ /* 0x000fe80000010000 */
[----:B------:R-:W-:Y:S10]  /*bfb0*/  MUFU.EX2 R57, R57 ;  /* 0x0000003900397308 */ /* 0x000ff40000000800 */
[----:B------:R-:W3:Y:S01]  /*bfc0*/  MUFU.EX2 R0, R35 ;  /* 0x0000002300007308 */ /* 0x000ee20000000800 */
[----:B--2---:R-:W-:Y:S09]  /*bfd0*/  F2FP.F16.F32.PACK_AB R33, R71, R60 ;  /* 0x0000003c4721723e */ /* 0x004ff200000000ff */
[----:B------:R-:W-:Y:S10]  /*bfe0*/  MUFU.EX2 R137, R137 ;  /* 0x0000008900897308 */ /* 0x000ff40000000800 */
[----:B------:R-:W2:Y:S01]  /*bff0*/  MUFU.EX2 R144, R144 ;  /* 0x0000009000907308 */ /* 0x000ea20000000800 */
[C---:B-1----:R-:W-:Y:S03]  /*c000*/  HMMA.16816.F32 R100, R124.reuse, R80, R100 ;  /* 0x000000507c64723c */ /* 0x042fe60000001864 */
[----:B---3--:R-:W-:Y:S03]  /*c010*/  F2FP.F16.F32.PACK_AB R35, R0, R57 ;  /* 0x000000390023723e */ /* 0x008fe600000000ff */
[----:B------:R-:W-:Y:S03]  /*c020*/  HMMA.16816.F32 R96, R124, R82, R96 ;  /* 0x000000527c60723c */ /* 0x000fe60000001860 */
[----:B------:R-:W-:Y:S01]  /*c030*/  MUFU.EX2 R143, R143 ;  /* 0x0000008f008f7308 */ /* 0x000fe20000000800 */
[----:B------:R-:W1:Y:S09]  /*c040*/  LDSM.16.MT88.4 R80, [R120+0x3800] ;  /* 0x003800007850783b */ /* 0x000e720000004200 */
[----:B------:R-:W3:Y:S01]  /*c050*/  MUFU.EX2 R150, R150 ;  /* 0x0000009600967308 */ /* 0x000ee20000000800 */
[----:B------:R-:W4:Y:S09]  /*c060*/  LDSM.16.MT88.4 R124, [R121+0x3800] ;  /* 0x00380000797c783b */ /* 0x000f320000004200 */
[----:B------:R-:W-:Y:S10]  /*c070*/  MUFU.EX2 R87, R87 ;  /* 0x0000005700577308 */ /* 0x000ff40000000800 */
[----:B------:R-:W5:Y:S10]  /*c080*/  MUFU.EX2 R2, R2 ;  /* 0x0000000200027308 */ /* 0x000f740000000800 */
[----:B------:R-:W-:Y:S10]  /*c090*/  MUFU.EX2 R61, R61 ;  /* 0x0000003d003d7308 */ /* 0x000ff40000000800 */
[----:B------:R-:W-:Y:S01]  /*c0a0*/  MUFU.EX2 R148, R148 ;  /* 0x0000009400947308 */ /* 0x000fe20000000800 */
[C---:B-1----:R-:W-:Y:S06]  /*c0b0*/  HMMA.16816.F32 R108, R132.reuse, R80, R108 ;  /* 0x00000050846c723c */ /* 0x042fec000000186c */
[C---:B------:R-:W-:Y:S03]  /*c0c0*/  HMMA.16816.F32 R104, R132.reuse, R82, R104 ;  /* 0x000000528468723c */ /* 0x040fe60000001868 */
[----:B------:R-:W-:Y:S01]  /*c0d0*/  MUFU.EX2 R139, R139 ;  /* 0x0000008b008b7308 */ /* 0x000fe20000000800 */
[----:B------:R-:W1:Y:S02]  /*c0e0*/  LDSM.16.MT88.4 R80, [R120+0x3c00] ;  /* 0x003c00007850783b */ /* 0x000e640000004200 */
[C---:B----4-:R-:W-:Y:S07]  /*c0f0*/  HMMA.16816.F32 R100, R132.reuse, R124, R100 ;  /* 0x0000007c8464723c */ /* 0x050fee0000001864 */
[----:B------:R-:W-:Y:S01]  /*c100*/  MUFU.EX2 R48, R48 ;  /* 0x0000003000307308 */ /* 0x000fe20000000800 */
[----:B------:R-:W-:Y:S09]  /*c110*/  HMMA.16816.F32 R96, R132, R126, R96 ;  /* 0x0000007e8460723c */ /* 0x000ff20000001860 */
[----:B------:R-:W-:Y:S02]  /*c120*/  MUFU.EX2 R49, R49 ;  /* 0x0000003100317308 */ /* 0x000fe40000000800 */
[--C-:B------:R-:W-:Y:S01]  /*c130*/  FFMA.FTZ R124, R43, UR4, -R4.reuse ;  /* 0x000000042b7c7c23 */ /* 0x100fe20008010804 */
[----:B------:R-:W-:Y:S07]  /*c140*/  FFMA.FTZ R4, R67, UR4, -R4 ;  /* 0x0000000443047c23 */ /* 0x000fee0008010804 */
[----:B------:R-:W4:Y:S01]  /*c150*/  MUFU.EX2 R124, R124 ;  /* 0x0000007c007c7308 */ /* 0x000f220000000800 */
[C---:B------:R-:W-:Y:S09]  /*c160*/  HMMA.16816.F32 R100, R32.reuse, R28, R100 ;  /* 0x0000001c2064723c */ /* 0x040ff20000001864 */
[----:B------:R-:W-:Y:S01]  /*c170*/  MUFU.EX2 R46, R46 ;  /* 0x0000002e002e7308 */ /* 0x000fe20000000800 */
[C---:B------:R-:W-:Y:S01]  /*c180*/  HMMA.16816.F32 R96, R32.reuse, R30, R96 ;  /* 0x0000001e2060723c */ /* 0x040fe20000001860 */
[----:B------:R-:W-:Y:S08]  /*c190*/  LDSM.16.MT88.4 R28, [R120+0x4400] ;  /* 0x00440000781c783b */ /* 0x000ff00000004200 */
[----:B------:R-:W4:Y:S01]  /*c1a0*/  MUFU.EX2 R89, R89 ;  /* 0x0000005900597308 */ /* 0x000f220000000800 */
[C---:B-1----:R-:W-:Y:S06]  /*c1b0*/  HMMA.16816.F32 R108, R32.reuse, R80, R108 ;  /* 0x00000050206c723c */ /* 0x042fec000000186c */
[----:B------:R-:W-:Y:S03]  /*c1c0*/  HMMA.16816.F32 R104, R32, R82, R104 ;  /* 0x000000522068723c */ /* 0x000fe60000001868 */
[----:B------:R-:W-:Y:S01]  /*c1d0*/  MUFU.EX2 R47, R47 ;  /* 0x0000002f002f7308 */ /* 0x000fe20000000800 */
[----:B------:R-:W1:Y:S03]  /*c1e0*/  LDSM.16.MT88.4 R80, [R121+0x4000] ;  /* 0x004000007950783b */ /* 0x000e660000004200 */
[----:B--2---:R-:W-:Y:S01]  /*c1f0*/  F2FP.F16.F32.PACK_AB R32, R144, R137 ;  /* 0x000000899020723e */ /* 0x004fe200000000ff */
[----:B------:R-:W-:Y:S05]  /*c200*/  FADD.FTZ R137, R137, R146 ;  /* 0x0000009289897221 */ /* 0x000fea0000010000 */
[----:B------:R-:W2:Y:S01]  /*c210*/  MUFU.EX2 R50, R50 ;  /* 0x0000003200327308 */ /* 0x000ea20000000800 */
[----:B---3--:R-:W-:Y:S01]  /*c220*/  F2FP.F16.F32.PACK_AB R34, R150, R143 ;  /* 0x0000008f9622723e */ /* 0x008fe200000000ff */
[----:B------:R-:W-:Y:S01]  /*c230*/  FADD.FTZ R144, R144, R137 ;  /* 0x0000008990907221 */ /* 0x000fe20000010000 */
[----:B-----5:R-:W-:Y:S02]  /*c240*/  F2FP.F16.F32.PACK_AB R33, R2, R87 ;  /* 0x000000570221723e */ /* 0x020fe400000000ff */
[----:B----4-:R-:W-:Y:S05]  /*c250*/  F2FP.F16.F32.PACK_AB R35, R124, R61 ;  /* 0x0000003d7c23723e */ /* 0x010fea00000000ff */
[----:B------:R-:W-:Y:S02]  /*c260*/  MUFU.EX2 R44, R44 ;  /* 0x0000002c002c7308 */ /* 0x000fe40000000800 */
[C---:B------:R-:W-:Y:S08]  /*c270*/  HMMA.16816.F32 R108, R32.reuse, R36, R108 ;  /* 0x00000024206c723c */ /* 0x040ff0000000186c */
[----:B------:R-:W3:Y:S01]  /*c280*/  MUFU.EX2 R45, R45 ;  /* 0x0000002d002d7308 */ /* 0x000ee20000000800 */
[C---:B------:R-:W-:Y:S01]  /*c290*/  HMMA.16816.F32 R104, R32.reuse, R38, R104 ;  /* 0x000000262068723c */ /* 0x040fe20000001868 */
[----:B------:R-:W4:Y:S08]  /*c2a0*/  LDSM.16.MT88.4 R36, [R121+0x4400] ;  /* 0x004400007924783b */ /* 0x000f300000004200 */
[----:B------:R-:W-:Y:S10]  /*c2b0*/  MUFU.EX2 R27, R27 ;  /* 0x0000001b001b7308 */ /* 0x000ff40000000800 */
[----:B------:R-:W5:Y:S01]  /*c2c0*/  MUFU.EX2 R56, R56 ;  /* 0x0000003800387308 */ /* 0x000f620000000800 */
[C---:B-1----:R-:W-:Y:S06]  /*c2d0*/  HMMA.16816.F32 R100, R32.reuse, R80, R100 ;  /* 0x000000502064723c */ /* 0x042fec0000001864 */
[----:B------:R-:W-:Y:S03]  /*c2e0*/  HMMA.16816.F32 R96, R32, R82, R96 ;  /* 0x000000522060723c */ /* 0x000fe60000001860 */
[----:B------:R-:W-:Y:S02]  /*c2f0*/  MUFU.EX2 R54, R54 ;  /* 0x0000003600367308 */ /* 0x000fe40000000800 */
[----:B------:R-:W-:Y:S02]  /*c300*/  FADD.FTZ R81, R151, R40 ;  /* 0x0000002897517221 */ /* 0x000fe40000010000 */
[----:B------:R-:W1:Y:S01]  /*c310*/  LDSM.16.MT88.4 R40, [R120+0x4800] ;  /* 0x004800007828783b */ /* 0x000e620000004200 */
[----:B------:R-:W-:Y:S05]  /*c320*/  F2FP.F16.F32.PACK_AB R32, R139, R148 ;  /* 0x000000948b20723e */ /* 0x000fea00000000ff */
[----:B------:R-:W5:Y:S01]  /*c330*/  MUFU.EX2 R55, R55 ;  /* 0x0000003700377308 */ /* 0x000f620000000800 */
[----:B------:R-:W-:Y:S01]  /*c340*/  F2FP.F16.F32.PACK_AB R34, R49, R48 ;  /* 0x000000303122723e */ /* 0x000fe200000000ff */
[----:B------:R-:W-:Y:S01]  /*c350*/  FADD.FTZ R81, R160, R81 ;  /* 0x00000051a0517221 */ /* 0x000fe20000010000 */
[----:B------:R-:W-:Y:S02]  /*c360*/  F2FP.F16.F32.PACK_AB R33, R89, R46 ;  /* 0x0000002e5921723e */ /* 0x000fe400000000ff */
[----:B--2---:R-:W-:Y:S01]  /*c370*/  F2FP.F16.F32.PACK_AB R35, R50, R47 ;  /* 0x0000002f3223723e */ /* 0x004fe200000000ff */
[----:B------:R-:W-:Y:S04]  /*c380*/  FADD.FTZ R156, R156, R81 ;  /* 0x000000519c9c7221 */ /* 0x000fe80000010000 */
[----:B------:R-:W-:Y:S01]  /*c390*/  MUFU.EX2 R58, R58 ;  /* 0x0000003a003a7308 */ /* 0x000fe20000000800 */
[----:B------:R-:W-:Y:S01]  /*c3a0*/  FADD.FTZ R156, R149, R156 ;  /* 0x0000009c959c7221 */ /* 0x000fe20000010000 */
[C---:B------:R-:W-:Y:S08]  /*c3b0*/  HMMA.16816.F32 R108, R32.reuse, R28, R108 ;  /* 0x0000001c206c723c */ /* 0x040ff0000000186c */
[----:B------:R-:W2:Y:S03]  /*c3c0*/  MUFU.EX2 R59, R59 ;  /* 0x0000003b003b7308 */ /* 0x000ea60000000800 */
[----:B------:R-:W-:Y:S01]  /*c3d0*/  FADD.FTZ R157, R157, R156 ;  /* 0x0000009c9d9d7221 */ /* 0x000fe20000010000 */
[C---:B------:R-:W-:Y:S01]  /*c3e0*/  HMMA.16816.F32 R104, R32.reuse, R30, R104 ;  /* 0x0000001e2068723c */ /* 0x040fe20000001868 */
[----:B------:R-:W1:Y:S05]  /*c3f0*/  LDSM.16.MT88.4 R28, [R121+0x4800] ;  /* 0x00480000791c783b */ /* 0x000e6a0000004200 */
[----:B------:R-:W-:Y:S01]  /*c400*/  MUFU.EX2 R52, R52 ;  /* 0x0000003400347308 */ /* 0x000fe20000000800 */
[C---:B----4-:R-:W-:Y:S04]  /*c410*/  HMMA.16816.F32 R100, R32.reuse, R36, R100 ;  /* 0x000000242064723c */ /* 0x050fe80000001864 */
[----:B------:R-:W-:Y:S02]  /*c420*/  FADD.FTZ R157, R162, R157 ;  /* 0x0000009da29d7221 */ /* 0x000fe40000010000 */
[----:B------:R-:W-:Y:S03]  /*c430*/  HMMA.16816.F32 R96, R32, R38, R96 ;  /* 0x000000262060723c */ /* 0x000fe60000001860 */
[----:B------:R-:W4:Y:S01]  /*c440*/  MUFU.EX2 R53, R53 ;  /* 0x0000003500357308 */ /* 0x000f220000000800 */
[----:B------:R-:W4:Y:S01]  /*c450*/  LDSM.16.MT88.4 R32, [R120+0x4c00] ;  /* 0x004c00007820783b */ /* 0x000f220000004200 */
[----:B------:R-:W-:Y:S01]  /*c460*/  FADD.FTZ R164, R164, R157 ;  /* 0x0000009da4a47221 */ /* 0x000fe20000010000 */
[----:B---3--:R-:W-:Y:S02]  /*c470*/  F2FP.F16.F32.PACK_AB R36, R45, R44 ;  /* 0x0000002c2d24723e */ /* 0x008fe400000000ff */
[----:B-----5:R-:W-:Y:S05]  /*c480*/  F2FP.F16.F32.PACK_AB R38, R56, R27 ;  /* 0x0000001b3826723e */ /* 0x020fea00000000ff */
[----:B------:R-:W-:Y:S01]  /*c490*/  MUFU.EX2 R51, R51 ;  /* 0x0000003300337308 */ /* 0x000fe20000000800 */
[----:B------:R-:W-:Y:S01]  /*c4a0*/  F2FP.F16.F32.PACK_AB R37, R55, R54 ;  /* 0x000000363725723e */ /* 0x000fe200000000ff */
[----:B------:R-:W-:Y:S01]  /*c4b0*/  FADD.FTZ R159, R159, R164 ;  /* 0x000000a49f9f7221 */ /* 0x000fe20000010000 */
[----:B--2---:R-:W-:Y:S03]  /*c4c0*/  F2FP.F16.F32.PACK_AB R39, R59, R58 ;  /* 0x0000003a3b27723e */ /* 0x004fe600000000ff */
[----:B------:R-:W-:Y:S04]  /*c4d0*/  FADD.FTZ R60, R60, R159 ;  /* 0x0000009f3c3c7221 */ /* 0x000fe80000010000 */
[----:B------:R-:W2:Y:S01]  /*c4e0*/  MUFU.EX2 R68, R68 ;  /* 0x0000004400447308 */ /* 0x000ea20000000800 */
[C---:B-1----:R-:W-:Y:S05]  /*c4f0*/  HMMA.16816.F32 R108, R36.reuse, R40, R108 ;  /* 0x00000028246c723c */ /* 0x042fea000000186c */
[----:B------:R-:W-:Y:S01]  /*c500*/  FADD.FTZ R60, R71, R60 ;  /* 0x0000003c473c7221 */ /* 0x000fe20000010000 */
[C---:B------:R-:W-:Y:S03]  /*c510*/  HMMA.16816.F32 R104, R36.reuse, R42, R104 ;  /* 0x0000002a2468723c */ /* 0x040fe60000001868 */
[----:B------:R-:W-:Y:S02]  /*c520*/  MUFU.EX2 R62, R62 ;  /* 0x0000003e003e7308 */ /* 0x000fe40000000800 */
[----:B------:R-:W-:Y:S01]  /*c530*/  FADD.FTZ R41, R57, R60 ;  /* 0x0000003c39297221 */ /* 0x000fe20000010000 */
[C---:B------:R-:W-:Y:S07]  /*c540*/  HMMA.16816.F32 R100, R36.reuse, R28, R100 ;  /* 0x0000001c2464723c */ /* 0x040fee0000001864 */
[----:B------:R-:W1:Y:S01]  /*c550*/  MUFU.EX2 R25, R64 ;  /* 0x0000004000197308 */ /* 0x000e620000000800 */
[----:B------:R-:W-:Y:S01]  /*c560*/  FADD.FTZ R0, R0, R41 ;  /* 0x0000002900007221 */ /* 0x000fe20000010000 */
[----:B------:R-:W-:Y:S01]  /*c570*/  HMMA.16816.F32 R96, R36, R30, R96 ;  /* 0x0000001e2460723c */ /* 0x000fe20000001860 */
[----:B------:R-:W3:Y:S02]  /*c580*/  LDSM.16.MT88.4 R40, [R121+0x4c00] ;  /* 0x004c00007928783b */ /* 0x000ee40000004200 */
[----:B------:R-:W-:Y:S05]  /*c590*/  FADD.FTZ R87, R87, R0 ;  /* 0x0000000057577221 */ /* 0x000fea0000010000 */
[----:B------:R-:W-:Y:S03]  /*c5a0*/  MUFU.EX2 R57, R66 ;  /* 0x0000004200397308 */ /* 0x000fe60000000800 */
[----:B----4-:R-:W-:Y:S01]  /*c5b0*/  F2FP.F16.F32.PACK_AB R28, R53, R52 ;  /* 0x00000034351c723e */ /* 0x010fe200000000ff */
[----:B------:R-:W-:Y:S01]  /*c5c0*/  FADD.FTZ R29, R143, R144 ;  /* 0x000000908f1d7221 */ /* 0x000fe20000010000 */
[----:B------:R-:W-:Y:S03]  /*c5d0*/  FADD.FTZ R2, R2, R87 ;  /* 0x0000005702027221 */ /* 0x000fe60000010000 */
[----:B------:R-:W-:Y:S01]  /*c5e0*/  FADD.FTZ R29, R150, R29 ;  /* 0x0000001d961d7221 */ /* 0x000fe20000010000 */
[----:B--2---:R-:W-:Y:S01]  /*c5f0*/  F2FP.F16.F32.PACK_AB R30, R68, R51 ;  /* 0x00000033441e723e */ /* 0x004fe200000000ff */
[----:B------:R-:W2:Y:S01]  /*c600*/  MUFU.EX2 R0, R4 ;  /* 0x0000000400007308 */ /* 0x000ea20000000800 */
[----:B------:R-:W-:Y:S01]  /*c610*/  FADD.FTZ R61, R61, R2 ;  /* 0x000000023d3d7221 */ /* 0x000fe20000010000 */
[----:B------:R-:W-:Y:S01]  /*c620*/  FADD.FTZ R148, R148, R29 ;  /* 0x0000001d94947221 */ /* 0x000fe20000010000 */
[----:B-1----:R-:W-:Y:S02]  /*c630*/  F2FP.F16.F32.PACK_AB R29, R25, R62 ;  /* 0x0000003e191d723e */ /* 0x002fe400000000ff */
[----:B------:R-:W-:Y:S01]  /*c640*/  FADD.FTZ R61, R124, R61 ;  /* 0x0000003d7c3d7221 */ /* 0x000fe20000010000 */
[----:B------:R-:W-:Y:S03]  /*c650*/  FADD.FTZ R139, R139, R148 ;  /* 0x000000948b8b7221 */ /* 0x000fe60000010000 */
[----:B------:R-:W-:Y:S01]  /*c660*/  FADD.FTZ R2, R46, R61 ;  /* 0x0000003d2e027221 */ /* 0x000fe20000010000 */
[----:B------:R-:W-:Y:S03]  /*c670*/  FADD.FTZ R48, R48, R139 ;  /* 0x0000008b30307221 */ /* 0x000fe60000010000 */
[----:B------:R-:W-:Y:S01]  /*c680*/  FADD.FTZ R2, R89, R2 ;  /* 0x0000000259027221 */ /* 0x000fe20000010000 */
[----:B------:R-:W-:Y:S01]  /*c690*/  FADD.FTZ R49, R49, R48 ;  /* 0x0000003031317221 */ /* 0x000fe20000010000 */
[----:B--2---:R-:W-:Y:S07]  /*c6a0*/  F2FP.F16.F32.PACK_AB R31, R0, R57 ;  /* 0x00000039001f723e */ /* 0x004fee00000000ff */
[C---:B------:R-:W-:Y:S06]  /*c6b0*/  HMMA.16816.F32 R108, R28.reuse, R32, R108 ;  /* 0x000000201c6c723c */ /* 0x040fec000000186c */
[C---:B------:R-:W-:Y:S05]  /*c6c0*/  HMMA.16816.F32 R104, R28.reuse, R34, R104 ;  /* 0x000000221c68723c */ /* 0x040fea0000001868 */
[----:B------:R-:W-:Y:S01]  /*c6d0*/  FADD.FTZ R33, R47, R2 ;  /* 0x000000022f217221 */ /* 0x000fe20000010000 */
[----:B------:R-:W-:Y:S01]  /*c6e0*/  FADD.FTZ R2, R44, R49 ;  /* 0x000000312c027221 */ /* 0x000fe20000010000 */
[C---:B---3--:R-:W-:Y:S04]  /*c6f0*/  HMMA.16816.F32 R100, R28.reuse, R40, R100 ;  /* 0x000000281c64723c */ /* 0x048fe80000001864 */
        /* <DEDUP_REMOVED lines=15> */
[----:B------:R-:W-:Y:S04]  /*c7f0*/  FADD.FTZ R57, R57, R62 ;  /* 0x0000003e39397221 */ /* 0x000fe80000010000 */
[----:B------:R-:W-:Y:S01]  /*c800*/  FADD.FTZ R89, R0, R57 ;  /* 0x0000003900597221 */ /* 0x000fe20000010000 */
[----:B------:R-:W-:Y:S06]  /*c810*/  @P0 BRA `(.L_x_4380) ;  /* 0xffffffcc00d00947 */ /* 0x000fec000383ffff */
.L_x_4376:
        /* <DEDUP_REMOVED lines=28> */
[----:B------:R-:W3:Y:S08]  /*c9e0*/  @P2 MUFU.RCP R9, R5 ;  /* 0x0000000500092308 */ /* 0x000ef00000001000 */
        /* <DEDUP_REMOVED lines=22> */
[----:B------:R-:W-:Y:S01]  /*cb50*/  LOP3.LUT P0, RZ, R10, 0x2, RZ, 0xc0, !PT ;  /* 0x000000020aff7812 */ /* 0x000fe2000780c0ff */
[----:B------:R-:W-:Y:S01]  /*cb60*/  IMAD.IADD R8, R7, 0x1, -R8 ;  /* 0x0000000107087824 */ /* 0x000fe200078e0a08 */
[----:B------:R-:W-:Y:S01]  /*cb70*/  LEA R7, R9, R12, 0x8 ;  /* 0x0000000c09077211 */ /* 0x000fe200078e40ff */
[----:B------:R-:W1:Y:S01]  /*cb80*/  @P2 MUFU.LG2 R5, R5 ;  /* 0x0000000500052308 */ /* 0x000e620000000c00 */
[----:B------:R-:W-:-:S02]  /*cb90*/  LOP3.LUT R11, R11, 0xc0, RZ, 0xc0, !PT ;  /* 0x000000c00b0b7812 */ /* 0x000fc400078ec0ff */
[----:B------:R-:W-:Y:S01]  /*cba0*/  LOP3.LUT R10, R10, 0x1, RZ, 0xc0, !PT ;  /* 0x000000010a0a7812 */ /* 0x000fe200078ec0ff */
[----:B------:R-:W-:Y:S01]  /*cbb0*/  IMAD R7, R8, 0x10, R7 ;  /* 0x0000001008077824 */ /* 0x000fe200078e0207 */
[----:B------:R-:W-:Y:S02]  /*cbc0*/  LEA.HI R8, R11, R11, RZ, 0x1d ;  /* 0x0000000b0b087211 */ /* 0x000fe400078fe8ff */
[----:B------:R-:W-:Y:S01]  /*cbd0*/  ISETP.NE.U32.AND P1, PT, R10, 0x1, PT ;  /* 0x000000010a00780c */ /* 0x000fe20003f25070 */
[----:B------:R-:W-:Y:S01]  /*cbe0*/  IMAD.MOV.U32 R10, RZ, RZ, 0x10 ;  /* 0x00000010ff0a7424 */ /* 0x000fe200078e00ff */
[----:B------:R-:W-:Y:S02]  /*cbf0*/  LEA R7, R7, R8, 0x1 ;  /* 0x0000000807077211 */ /* 0x000fe400078e08ff */
[----:B------:R-:W-:Y:S01]  /*cc00*/  F2FP.F16.F32.PACK_AB R108, R109, R108 ;  /* 0x0000006c6d6c723e */ /* 0x000fe200000000ff */
[----:B------:R-:W3:Y:S01]  /*cc10*/  @P2 LDC R8, c[0x0][0x2e8] ;  /* 0x0000ba00ff082b82 */ /* 0x000ee20000000800 */
[----:B------:R-:W-:Y:S01]  /*cc20*/  LEA R7, R7, UR4, 0x1 ;  /* 0x0000000407077c11 */ /* 0x000fe2000f8e08ff */
[----:B------:R-:W-:Y:S01]  /*cc30*/  ULDC.U8 UR4, c[0x0][0x3d8] ;  /* 0x0000f60000047ab9 */ /* 0x000fe20000000000 */
[----:B------:R-:W-:-:S02]  /*cc40*/  SEL R10, R10, 0xfffffff0, P1 ;  /* 0xfffffff00a0a7807 */ /* 0x000fc40000800000 */
        /* <DEDUP_REMOVED lines=14> */
[----:B------:R-:W-:-:S02]  /*cd30*/  F2FP.F16.F32.PACK_AB R98, R99, R98 ;  /* 0x000000626362723e */ /* 0x000fc400000000ff */
[----:B------:R-:W-:Y:S01]  /*cd40*/  ISETP.NE.AND P0, PT, RZ, UR4, PT ;  /* 0x00000004ff007c0c */ /* 0x000fe2000bf05270 */
[----:B------:R3:W-:Y:S01]  /*cd50*/  STS [R15+0x200], R106 ;  /* 0x0002006a0f007388 */ /* 0x0007e20000000800 */
[----:B------:R-:W-:Y:S02]  /*cd60*/  SHF.R.S32.HI R12, RZ, 0x1f, R9 ;  /* 0x0000001fff0c7819 */ /* 0x000fe40000011409 */
[----:B------:R-:W-:Y:S01]  /*cd70*/  MOV R11, 0x7f800000 ;  /* 0x7f800000000b7802 */ /* 0x000fe20000000f00 */
[----:B------:R3:W-:Y:S01]  /*cd80*/  STS [R13], R100 ;  /* 0x000000640d007388 */ /* 0x0007e20000000800 */
[----:B------:R-:W-:-:S03]  /*cd90*/  LEA.HI R12, R12, R9, RZ, 0x2 ;  /* 0x000000090c0c7211 */ /* 0x000fc600078f10ff */
[----:B------:R3:W-:Y:S01]  /*cda0*/  STS [R13+0x200], R102 ;  /* 0x000200660d007388 */ /* 0x0007e20000000800 */
[----:B------:R-:W-:-:S03]  /*cdb0*/  LOP3.LUT R12, R12, 0xfffffffc, RZ, 0xc0, !PT ;  /* 0xfffffffc0c0c7812 */ /* 0x000fc600078ec0ff */
[----:B------:R3:W-:Y:S04]  /*cdc0*/  STS [R19], R96 ;  /* 0x0000006013007388 */ /* 0x0007e80000000800 */
[----:B------:R3:W-:Y:S01]  /*cdd0*/  STS [R19+0x200], R98 ;  /* 0x0002006213007388 */ /* 0x0007e20000000800 */
[----:B----4-:R-:W-:Y:S01]  /*cde0*/  @P3 FMUL.FTZ R7, R6, 0.69314718246459960938 ;  /* 0x3f31721806073820 */ /* 0x010fe20000410000 */
[----:B-1----:R-:W-:Y:S01]  /*cdf0*/  @P2 FMUL.FTZ R6, R5, 0.69314718246459960938 ;  /* 0x3f31721805062820 */ /* 0x002fe20000410000 */
[----:B------:R-:W-:Y:S02]  /*ce00*/  IMAD.IADD R5, R9, 0x1, -R12 ;  /* 0x0000000109057824 */ /* 0x000fe400078e0a0c */
[----:B--2---:R-:W-:Y:S01]  /*ce10*/  @P3 FFMA.FTZ R10, R70, R17, R7 ;  /* 0x00000011460a3223 */ /* 0x004fe20000010007 */
[----:B---3--:R-:W-:Y:S01]  /*ce20*/  @P2 FFMA.FTZ R11, R69, R8, R6 ;  /* 0x00000008450b2223 */ /* 0x008fe20000010006 */
        /* <DEDUP_REMOVED lines=10> */
.L_x_4381:
[----:B------:R-:W1:Y:S01]  /*ced0*/  S2R R19, SR_CTAID.Z ;  /* 0x0000000000137919 */ /* 0x000e620000002700 */
[----:B------:R-:W1:Y:S01]  /*cee0*/  LDC R7, c[0x0][0x270] ;  /* 0x00009c00ff077b82 */ /* 0x000e620000000800 */
[----:B------:R-:W1:Y:S07]  /*cef0*/  S2R R18, SR_CTAID.Y ;  /* 0x0000000000127919 */ /* 0x000e6e0000002600 */
[----:B------:R-:W2:Y:S01]  /*cf00*/  LDC R20, c[0x0][0x2c4] ;  /* 0x0000b100ff147b82 */ /* 0x000ea20000000800 */
[----:B-1----:R-:W-:-:S04]  /*cf10*/  IMAD R7, R18, R7, R19 ;  /* 0x0000000712077224 */ /* 0x002fc800078e0213 */
[----:B--2---:R-:W-:-:S07]  /*cf20*/  IMAD R20, R7, R20, RZ ;  /* 0x0000001407147224 */ /* 0x004fce00078e02ff */
.L_x_4382:
[----:B------:R-:W-:Y:S01]  /*cf30*/  BAR.SYNC.DEFER_BLOCKING 0x0 ;  /* 0x0000000000007b1d */ /* 0x000fe20000010000 */
[----:B------:R-:W-:Y:S01]  /*cf40*/  LOP3.LUT R21, R3, 0xffffffe0, RZ, 0xc0, !PT ;  /* 0xffffffe003157812 */ /* 0x000fe200078ec0ff */
[----:B------:R-:W-:Y:S01]  /*cf50*/  IMAD R5, R5, 0x10, R118 ;  /* 0x0000001005057824 */ /* 0x000fe200078e0276 */
[----:B------:R-:W-:Y:S02]  /*cf60*/  SHF.R.S32.HI R3, RZ, 0x1f, R18 ;  /* 0x0000001fff037819 */ /* 0x000fe40000011412 */
[----:B------:R-:W-:-:S03]  /*cf70*/  ISETP.NE.AND P0, PT, R113, -0x1, PT ;  /* 0xffffffff7100780c */ /* 0x000fc60003f05270 */
[----:B------:R-:W1:Y:S01]  /*cf80*/  LDC.64 R6, c[0x0][0x290] ;  /* 0x0000a400ff067b82 */ /* 0x000e620000000a00 */
[----:B------:R-:W-:Y:S01]  /*cf90*/  IMAD.IADD R21, R4, 0x1, -R21 ;  /* 0x0000000104157824 */ /* 0x000fe200078e0a15 */
[----:B------:R-:W2:Y:S01]  /*cfa0*/  S2R R17, SR_CTAID.X ;  /* 0x0000000000117919 */ /* 0x000ea20000002500 */
[----:B------:R-:W-:Y:S01]  /*cfb0*/  BSSY B0, `(.L_x_4383) ;  /* 0x000001c000007945 */ /* 0x000fe20003800000 */
[----:B------:R-:W-:Y:S01]  /*cfc0*/  SHF.R.S32.HI R115, RZ, 0x1f, R114 ;  /* 0x0000001fff737819 */ /* 0x000fe20000011472 */
[----:B------:R-:W3:Y:S01]  /*cfd0*/  S2R R16, SR_TID.X ;  /* 0x0000000000107919 */ /* 0x000ee20000002100 */
[----:B------:R-:W-:Y:S02]  /*cfe0*/  LOP3.LUT P1, RZ, R21, 0x3, RZ, 0xc0, !PT ;  /* 0x0000000315ff7812 */ /* 0x000fe4000782c0ff */
[----:B------:R-:W4:Y:S01]  /*cff0*/  LDC.64 R8, c[0x0][0x298] ;  /* 0x0000a600ff087b82 */ /* 0x000f220000000a00 */
[----:B------:R1:W2:Y:S02]  /*d000*/  LDS.128 R12, [R95+0x800] ;  /* 0x000800005f0c7984 */ /* 0x0002a40000000c00 */
[----:B-1----:R-:W-:-:S02]  /*d010*/  IMAD R3, R3, R6, RZ ;  /* 0x0000000603037224 */ /* 0x002fc400078e02ff */
[----:B------:R-:W-:-:S04]  /*d020*/  IMAD.WIDE.U32 R24, R18, R6, RZ ;  /* 0x0000000612187225 */ /* 0x000fc800078e00ff */
[----:B------:R-:W-:Y:S02]  /*d030*/  IMAD R7, R18, R7, R3 ;  /* 0x0000000712077224 */ /* 0x000fe400078e0203 */
[----:B----4-:R-:W-:Y:S01]  /*d040*/  IMAD.WIDE.U32 R22, R113, R8, RZ ;  /* 0x0000000871167225 */ /* 0x010fe200078e00ff */
[----:B--2---:R-:W-:-:S03]  /*d050*/  SHF.L.U32 R3, R17, 0x6, RZ ;  /* 0x0000000611037819 */ /* 0x004fc600000006ff */
[----:B------:R-:W-:Y:S01]  /*d060*/  IMAD R113, R113, R9, R23 ;  /* 0x0000000971717224 */ /* 0x000fe200078e0217 */
[----:B------:R-:W-:Y:S01]  /*d070*/  SHF.R.S32.HI R21, RZ, 0x1f, R3 ;  /* 0x0000001fff157819 */ /* 0x000fe20000011403 */
[----:B---3--:R-:W-:Y:S06]  /*d080*/  @P1 BRA `(.L_x_4384) ;  /* 0x0000000000381947 */ /* 0x008fec0003800000 */
        /* <DEDUP_REMOVED lines=14> */
.L_x_4384:
[----:B------:R-:W-:Y:S05]  /*d170*/  BSYNC B0 ;  /* 0x0000000000007941 */ /* 0x000fea0003800000 */
.L_x_4383:
[----:B------:R-:W-:Y:S01]  /*d180*/  @!P0 IMAD.IADD R113, R25, 0x1, R7 ;  /* 0x0000000119718824 */ /* 0x000fe200078e0207 */
[----:B------:R-:W-:Y:S01]  /*d190*/  SEL R22, R24, R22, !P0 ;  /* 0x0000001618167207 */ /* 0x000fe20004000000 */
[-C--:B------:R-:W-:Y:S01]  /*d1a0*/  IMAD.WIDE.U32 R6, R3, R8.reuse, R114 ;  /* 0x0000000803067225 */ /* 0x080fe200078e0072 */
[----:B------:R-:W-:Y:S01]  /*d1b0*/  ULDC UR4, c[0x0][0x2d0] ;  /* 0x0000b40000047ab9 */ /* 0x000fe20000000800 */
[----:B------:R-:W-:Y:S01]  /*d1c0*/  LEA.HI.SX32 R2, R2, 0x20, 0x1e ;  /* 0x0000002002027811 */ /* 0x000fe200078ff2ff */
[----:B------:R-:W-:Y:S01]  /*d1d0*/  BSSY B0, `(.L_x_4385) ;  /* 0x000001f000007945 */ /* 0x000fe20003800000 */
[----:B------:R-:W-:Y:S01]  /*d1e0*/  IMAD R4, R21, R8, RZ ;  /* 0x0000000815047224 */ /* 0x000fe200078e02ff */
[----:B------:R-:W-:Y:S01]  /*d1f0*/  IADD3 R22, P1, R22, R6, RZ ;  /* 0x0000000616167210 */ /* 0x000fe20007f3e0ff */
[----:B------:R-:W-:Y:S01]  /*d200*/  IMAD R17, R17, -0x40, R112 ;  /* 0xffffffc011117824 */ /* 0x000fe200078e0270 */
[----:B------:R-:W-:Y:S01]  /*d210*/  SHF.R.S32.HI R6, RZ, 0x1f, R19 ;  /* 0x0000001fff067819 */ /* 0x000fe20000011413 */
[----:B------:R-:W-:Y:S01]  /*d220*/  IMAD R4, R3, R9, R4 ;  /* 0x0000000903047224 */ /* 0x000fe200078e0204 */
[----:B------:R-:W-:Y:S01]  /*d230*/  ISETP.GE.AND P0, PT, R114, UR4, PT ;  /* 0x0000000472007c0c */ /* 0x000fe2000bf06270 */
[----:B------:R-:W-:Y:S01]  /*d240*/  ULDC.64 UR4, c[0x0][0x2a0] ;  /* 0x0000a80000047ab9 */ /* 0x000fe20000000a00 */
[----:B------:R-:W-:Y:S01]  /*d250*/  IMAD.IADD R5, R112, 0x1, -R3 ;  /* 0x0000000170057824 */ /* 0x000fe200078e0a03 */
[----:B------:R-:W-:Y:S01]  /*d260*/  SHF.R.S32.HI R3, RZ, 0x1f, R16 ;  /* 0x0000001fff037819 */ /* 0x000fe20000011410 */
[----:B------:R-:W-:Y:S01]  /*d270*/  IMAD R6, R6, UR4, RZ ;  /* 0x0000000406067c24 */ /* 0x000fe2000f8e02ff */
[----:B------:R-:W-:-:S02]  /*d280*/  IADD3.X R23, R113, R7, R4, P1, !PT ;  /* 0x0000000771177210 */ /* 0x000fc40000ffe404 */
[----:B------:R-:W-:Y:S01]  /*d290*/  ISETP.GE.OR P1, PT, R2, R17, P0 ;  /* 0x000000110200720c */ /* 0x000fe20000726670 */
[C---:B------:R-:W-:Y:S01]  /*d2a0*/  IMAD R2, R19.reuse, UR5, R6 ;  /* 0x0000000513027c24 */ /* 0x040fe2000f8e0206 */
[----:B------:R-:W-:Y:S01]  /*d2b0*/  ISETP.GE.OR P0, PT, R0, R5, P0 ;  /* 0x000000050000720c */ /* 0x000fe20000706670 */
[----:B------:R-:W-:Y:S01]  /*d2c0*/  IMAD.WIDE.U32 R22, R19, UR4, R22 ;  /* 0x0000000413167c25 */ /* 0x000fe2000f8e0016 */
[----:B------:R2:W3:Y:S01]  /*d2d0*/  LDS.128 R4, [R95] ;  /* 0x000000005f047984 */ /* 0x0004e20000000c00 */
[----:B------:R-:W-:Y:S02]  /*d2e0*/  LEA.HI R3, R3, R16, RZ, 0x2 ;  /* 0x0000001003037211 */ /* 0x000fe400078f10ff */
[----:B-1----:R-:W-:Y:S02]  /*d2f0*/  IMAD.IADD R11, R2, 0x1, R23 ;  /* 0x00000001020b7824 */ /* 0x002fe400078e0217 */
[----:B------:R-:W-:-:S04]  /*d300*/  SHF.R.S32.HI R3, RZ, 0x2, R3 ;  /* 0x00000002ff037819 */ /* 0x000fc80000011403 */
[----:B------:R-:W-:Y:S02]  /*d310*/  SHF.R.S32.HI R3, RZ, 0x1f, R3 ;  /* 0x0000001fff037819 */ /* 0x000fe40000011403 */
        /* <DEDUP_REMOVED lines=10> */
.L_x_4386:
[----:B------:R-:W-:Y:S05]  /*d3c0*/  BSYNC B0 ;  /* 0x0000000000007941 */ /* 0x000fea0003800000 */
.L_x_4385:
[----:B------:R-:W-:Y:S05]  /*d3d0*/  @P1 EXIT ;  /* 0x000000000000194d */ /* 0x000fea0003800000 */
[----:B------:R-:W-:Y:S01]  /*d3e0*/  IADD3 R0, P0, R0, 0x20, RZ ;  /* 0x0000002000007810 */ /* 0x000fe20007f1e0ff */
[----:B------:R-:W-:Y:S01]  /*d3f0*/  ULDC.64 UR4, c[0x0][0x280] ;  /* 0x0000a00000047ab9 */ /* 0x000fe20000000a00 */
[----:B------:R-:W-:Y:S02]  /*d400*/  MOV R10, R22 ;  /* 0x00000016000a7202 */ /* 0x000fe40000000f00 */
[----:B------:R-:W-:-:S03]  /*d410*/  IADD3.X R3, RZ, R3, RZ, P0, !PT ;  /* 0x00000003ff037210 */ /* 0x000fc600007fe4ff */
[----:B------:R-:W-:-:S04]  /*d420*/  IMAD.WIDE.U32 R10, R0, R8, R10 ;  /* 0x00000008000a7225 */ /* 0x000fc800078e000a */
[----:B------:R-:W-:Y:S01]  /*d430*/  IMAD R2, R3, R8, RZ ;  /* 0x0000000803027224 */ /* 0x000fe200078e02ff */
[----:B-1-3--:R-:W-:-:S03]  /*d440*/  LEA R4, P0, R10, UR4, 0x1 ;  /* 0x000000040a047c11 */ /* 0x00afc6000f8008ff */
[----:B------:R-:W-:-:S05]  /*d450*/  IMAD R2, R0, R9, R2 ;  /* 0x0000000900027224 */ /* 0x000fca00078e0202 */
[----:B------:R-:W-:-:S04]  /*d460*/  IADD3 R3, R2, R11, RZ ;  /* 0x0000000b02037210 */ /* 0x000fc80007ffe0ff */
[----:B------:R-:W-:-:S05]  /*d470*/  LEA.HI.X R5, R10, UR5, R3, 0x1, P0 ;  /* 0x000000050a057c11 */ /* 0x000fca00080f0c03 */
[----:B------:R-:W-:Y:S01]  /*d480*/  STG.E.128 desc[UR16][R4.64], R12 ;  /* 0x0000000c04007986 */ /* 0x000fe2000c101d10 */
[----:B------:R-:W-:Y:S05]  /*d490*/  EXIT ;  /* 0x000000000000794d */ /* 0x000fea0003800000 */
.L_x_4387:
        /* <DEDUP_REMOVED lines=14> */
.L_x_5374:


//--------------------- .text._ZN5flash24flash_fwd_splitkv_kernelI23Flash_fwd_kernel_traitsILi32ELi64ELi128ELi4ELb0ELb0EN7cutlass6half_tE19Flash_kernel_traitsILi32ELi64ELi128ELi4ES3_EELb1ELb0ELb1ELb0ELb0ELb1ELb0ELb0EEEvNS_16Flash_fwd_paramsE --------------------------
	.section	.text._ZN5flash24flash_fwd_splitkv_kernelI23Flash_fwd_kernel_traitsILi32ELi64ELi128ELi4ELb0ELb0EN7cutlass6half_tE19Flash_kernel_traitsILi32ELi64ELi128ELi4ES3_EELb1ELb0ELb1ELb0ELb0ELb1ELb0ELb0EEEvNS_16Flash_fwd_paramsE,"ax",@progbits
	.align	128
        .global         _ZN5flash24flash_fwd_splitkv_kernelI23Flash_fwd_kernel_traitsILi32ELi64ELi128ELi4ELb0ELb0EN7cutlass6half_tE19Flash_kernel_traitsILi32ELi64ELi128ELi4ES3_EELb1ELb0ELb1ELb0ELb0ELb1ELb0ELb0EEEvNS_16Flash_fwd_paramsE
        .type           _ZN5flash24flash_fwd_splitkv_kernelI23Flash_fwd_kernel_traitsILi32ELi64ELi128ELi4ELb0ELb0EN7cutlass6half_tE19Flash_kernel_traitsILi32ELi64ELi128ELi4ES3_EELb1ELb0ELb1ELb0ELb0ELb1ELb0ELb0EEEvNS_16Flash_fwd_paramsE,@function
        .size           _ZN5flash24flash_fwd_splitkv_kernelI23Flash_fwd_kernel_traitsILi32ELi64ELi128ELi4ELb0ELb0EN7cutlass6half_tE19Flash_kernel_traitsILi32ELi64ELi128ELi4ES3_EELb1ELb0ELb1ELb0ELb0ELb1ELb0ELb0EEEvNS_16Flash_fwd_paramsE,(.L_x_5375 - _ZN5flash24flash_fwd_splitkv_kernelI23Flash_fwd_kernel_traitsILi32ELi64ELi128ELi4ELb0ELb0EN7cutlass6half_tE19Flash_kernel_traitsILi32ELi64ELi128ELi4ES3_EELb1ELb0ELb1ELb0ELb0ELb1ELb0ELb0EEEvNS_16Flash_fwd_paramsE)
        .other          _ZN5flash24flash_fwd_splitkv_kernelI23Flash_fwd_kernel_traitsILi32ELi64ELi128ELi4ELb0ELb0EN7cutlass6half_tE19Flash_kernel_traitsILi32ELi64ELi128ELi4ES3_EELb1ELb0ELb1ELb0ELb0ELb1ELb0ELb0EEEvNS_16Flash_fwd_paramsE,@"STO_CUDA_ENTRY STV_DEFAULT"
_ZN5flash24flash_fwd_splitkv_kernelI23Flash_fwd_kernel_traitsILi32ELi64ELi128ELi4ELb0ELb0EN7cutlass6half_tE19Flash_kernel_traitsILi32ELi64ELi128ELi4ES3_EELb1ELb0ELb1ELb0ELb0ELb1ELb0ELb0EEEvNS_16Flash_fwd_paramsE:
.text._ZN5flash24flash_fwd_splitkv_kernelI23Flash_fwd_kernel_traitsILi32ELi64ELi128ELi4ELb0ELb0EN7cutlass6half_tE19Flash_kernel_traitsILi32ELi64ELi128ELi4ES3_EELb1ELb0ELb1ELb0ELb0ELb1ELb0ELb0EEEvNS_16Flash_fwd_paramsE:
        /* <DEDUP_REMOVED lines=38> */
.L_x_4388:
[----:B------:R-:W1:Y:S02]  /*0260*/  LDC R7, c[0x0][0x2c8] ;  /* 0x0000b200ff077b82 */ /* 0x000e640000000800 */
.L_x_4389:
[----:B------:R-:W4:Y:S02]  /*0270*/  LDC.64 R2, c[0x0][0x308] ;  /* 0x0000c200ff027b82 */ /* 0x000f240000000a00 */
[----:B----4-:R-:W-:-:S04]  /*0280*/  ISETP.NE.U32.AND P1, PT, R2, RZ, PT ;  /* 0x000000ff0200720c */ /* 0x010fc80003f25070 */
[----:B------:R-:W-:-:S13]  /*0290*/  ISETP.NE.AND.EX P1, PT, R3, RZ, PT, P1 ;  /* 0x000000ff0300720c */ /* 0x000fda0003f25310 */
[----:B------:R-:W4:Y:S01]  /*02a0*/  @P1 LDC.64 R2, c[0x0][0x308] ;  /* 0x0000c200ff021b82 */ /* 0x000f220000000a00 */
[----:B------:R-:W-:-:S07]  /*02b0*/  IMAD.SHL.U32 R119, R8, 0x40, RZ ;  /* 0x0000004008777824 */ /* 0x000fce00078e00ff */
[----:B---3--:R-:W3:Y:S08]  /*02c0*/  @!P1 LDC.64 R4, c[0x0][0x318] ;  /* 0x0000c600ff049b82 */ /* 0x008ef00000000a00 */
[----:B------:R-:W1:Y:S01]  /*02d0*/  @!P1 LDC R0, c[0x0][0x2cc] ;  /* 0x0000b300ff009b82 */ /* 0x000e620000000800 */
[----:B----4-:R-:W-:-:S05]  /*02e0*/  @P1 IMAD.WIDE R2, R9, 0x4, R2 ;  /* 0x0000000409021825 */ /* 0x010fca00078e0202 */
[----:B------:R4:W5:Y:S01]  /*02f0*/  @P1 LDG.E R125, desc[UR10][R2.64] ;  /* 0x0000000a027d1981 */ /* 0x000962000c1e1900 */
[----:B--2---:R-:W-:-:S13]  /*0300*/  ISETP.GT.AND P0, PT, R112, R119, PT ;  /* 0x000000777000720c */ /* 0x004fda0003f04270 */
[----:B-1-3--:R-:W-:Y:S05]  /*0310*/  @!P0 EXIT ;  /* 0x000000000000894d */ /* 0x00afea0003800000 */
[----:B----4-:R-:W1:Y:S01]  /*0320*/  LDC R2, c[0x0][0x398] ;  /* 0x0000e600ff027b82 */ /* 0x010e620000000800 */
[----:B------:R-:W-:Y:S01]  /*0330*/  @!P1 ISETP.NE.U32.AND P0, PT, R4, RZ, PT ;  /* 0x000000ff0400920c */ /* 0x000fe20003f05070 */
[----:B-----5:R-:W-:Y:S01]  /*0340*/  @P1 IMAD.IADD R125, R125, 0x1, -R16 ;  /* 0x000000017d7d1824 */ /* 0x020fe200078e0a10 */
[----:B------:R-:W-:Y:S01]  /*0350*/  ULDC UR5, c[0x0][0x2c8] ;  /* 0x0000b20000057ab9 */ /* 0x000fe20000000800 */
[----:B------:R-:W-:Y:S01]  /*0360*/  IADD3 R3, -R112, 0xbf, R119 ;  /* 0x000000bf70037810 */ /* 0x000fe20007ffe177 */
[----:B------:R-:W-:Y:S01]  /*0370*/  UIADD3 UR5, UR5, 0x7f, URZ ;  /* 0x0000007f05057890 */ /* 0x000fe2000fffe03f */
[----:B------:R-:W-:Y:S01]  /*0380*/  @!P1 ISETP.NE.AND.EX P0, PT, R5, RZ, PT, P0 ;  /* 0x000000ff0500920c */ /* 0x000fe20003f05300 */
[----:B------:R-:W2:Y:S02]  /*0390*/  S2R R87, SR_TID.X ;  /* 0x0000000000577919 */ /* 0x000ea40000002100 */
[----:B------:R-:W-:Y:S01]  /*03a0*/  USHF.R.S32.HI UR4, URZ, 0x1f, UR5 ;  /* 0x0000001f3f047899 */ /* 0x000fe20008011405 */
[----:B------:R-:W-:-:S03]  /*03b0*/  @!P1 SEL R0, R0, RZ, P0 ;  /* 0x000000ff00009207 */ /* 0x000fc60000000000 */
[----:B------:R-:W-:Y:S01]  /*03c0*/  ULEA.HI UR4, UR4, UR5, URZ, 0x7 ;  /* 0x0000000504047291 */ /* 0x000fe2000f8f383f */
[----:B------:R-:W-:-:S03]  /*03d0*/  @!P1 IADD3 R125, R0, R7, -R16 ;  /* 0x00000007007d9210 */ /* 0x000fc60007ffe810 */
[----:B------:R-:W-:Y:S02]  /*03e0*/  USHF.R.S32.HI UR4, URZ, 0x7, UR4 ;  /* 0x000000073f047899 */ /* 0x000fe40008011404 */
[----:B------:R-:W-:Y:S01]  /*03f0*/  VIADD R5, R125, 0x7f ;  /* 0x0000007f7d057836 */ /* 0x000fe20000000000 */
[----:B-1----:R-:W-:-:S04]  /*0400*/  IADD3 R3, R3, R2, R125 ;  /* 0x0000000203037210 */ /* 0x002fc80007ffe07d */
[----:B------:R-:W-:Y:S02]  /*0410*/  SHF.R.S32.HI R4, RZ, 0x1f, R5 ;  /* 0x0000001fff047819 */ /* 0x000fe40000011405 */
[----:B------:R-:W-:Y:S02]  /*0420*/  SHF.R.S32.HI R0, RZ, 0x1f, R3 ;  /* 0x0000001fff007819 */ /* 0x000fe40000011403 */
[----:B------:R-:W-:Y:S02]  /*0430*/  LEA.HI R4, R4, R5, RZ, 0x7 ;  /* 0x0000000504047211 */ /* 0x000fe400078f38ff */
[----:B------:R-:W-:Y:S02]  /*0440*/  LEA.HI R0, R0, R3, RZ, 0x7 ;  /* 0x0000000300007211 */ /* 0x000fe400078f38ff */
[----:B------:R-:W-:Y:S02]  /*0450*/  SHF.R.S32.HI R4, RZ, 0x7, R4 ;  /* 0x00000007ff047819 */ /* 0x000fe40000011404 */
        /* <DEDUP_REMOVED lines=8> */
[----:B------:R-:W-:Y:S01]  /*04e0*/  ULDC UR4, c[0x0][0x2d0] ;  /* 0x0000b40000047ab9 */ /* 0x000fe20000000800 */
[----:B------:R-:W-:Y:S01]  /*04f0*/  IMAD.IADD R112, R112, 0x1, -R119 ;  /* 0x0000000170707824 */ /* 0x000fe200078e0a77 */
[----:B------:R-:W-:Y:S01]  /*0500*/  LEA.HI R0, R0, R87, RZ, 0x2 ;  /* 0x0000005700007211 */ /* 0x000fe200078f10ff */
[----:B------:R-:W-:Y:S01]  /*0510*/  ULDC UR5, c[0x0][0x2c4] ;  /* 0x0000b10000057ab9 */ /* 0x000fe20000000800 */
[----:B------:R-:W-:Y:S02]  /*0520*/  BSSY B0, `(.L_x_4391) ;  /* 0x0000031000007945 */ /* 0x000fe40003800000 */
[----:B------:R-:W-:-:S03]  /*0530*/  LOP3.LUT R8, R0, 0xfffffffc, RZ, 0xc0, !PT ;  /* 0xfffffffc00087812 */ /* 0x000fc600078ec0ff */
[----:B------:R-:W2:Y:S01]  /*0540*/  @!P0 LDC.64 R2, c[0x0][0x290] ;  /* 0x0000a400ff028b82 */ /* 0x000ea20000000a00 */
[----:B------:R-:W-:Y:S01]  /*0550*/  @!P0 SHF.R.S32.HI R7, RZ, 0x1f, R9 ;  /* 0x0000001fff078819 */ /* 0x000fe20000011409 */
[----:B------:R-:W-:-:S04]  /*0560*/  IMAD.IADD R87, R87, 0x1, -R8 ;  /* 0x0000000157577824 */ /* 0x000fc800078e0a08 */
[C---:B------:R-:W-:Y:S01]  /*0570*/  IMAD.SHL.U32 R8, R87.reuse, 0x8, RZ ;  /* 0x0000000857087824 */ /* 0x040fe200078e00ff */
[----:B------:R-:W-:-:S04]  /*0580*/  ISETP.NE.AND P3, PT, R87, RZ, PT ;  /* 0x000000ff5700720c */ /* 0x000fc80003f65270 */
[----:B------:R-:W-:Y:S01]  /*0590*/  ISETP.GE.AND P1, PT, R8, UR4, PT ;  /* 0x0000000408007c0c */ /* 0x000fe2000bf26270 */
[----:B-1----:R-:W-:-:S04]  /*05a0*/  @P0 IMAD.WIDE.U32 R10, R113, R4, RZ ;  /* 0x00000004710a0225 */ /* 0x002fc800078e00ff */
[----:B------:R-:W-:Y:S02]  /*05b0*/  @P0 IMAD R113, R113, R5, R11 ;  /* 0x0000000571710224 */ /* 0x000fe400078e020b */
[-C--:B--2---:R-:W-:Y:S01]  /*05c0*/  @!P0 IMAD R6, R7, R2.reuse, RZ ;  /* 0x0000000207068224 */ /* 0x084fe200078e02ff */
[----:B------:R-:W-:Y:S01]  /*05d0*/  SHF.R.S32.HI R7, RZ, 0x1f, R119 ;  /* 0x0000001fff077819 */ /* 0x000fe20000011477 */
[----:B------:R-:W-:-:S04]  /*05e0*/  @!P0 IMAD.WIDE.U32 R12, R9, R2, RZ ;  /* 0x00000002090c8225 */ /* 0x000fc800078e00ff */
[C---:B------:R-:W-:Y:S02]  /*05f0*/  @!P0 IMAD R3, R9.reuse, R3, R6 ;  /* 0x0000000309038224 */ /* 0x040fe400078e0206 */
[----:B------:R-:W-:Y:S01]  /*0600*/  IMAD R2, R9, UR6, R20 ;  /* 0x0000000609027c24 */ /* 0x000fe2000f8e0214 */
[----:B------:R-:W-:Y:S01]  /*0610*/  SHF.R.S32.HI R9, RZ, 0x1f, R8 ;  /* 0x0000001fff097819 */ /* 0x000fe20000011408 */
[----:B------:R-:W-:Y:S02]  /*0620*/  @P0 IMAD.MOV.U32 R6, RZ, RZ, R10 ;  /* 0x000000ffff060224 */ /* 0x000fe400078e000a */
[-C--:B------:R-:W-:Y:S01]  /*0630*/  IMAD R10, R7, R4.reuse, RZ ;  /* 0x00000004070a7224 */ /* 0x080fe200078e02ff */
[----:B------:R-:W-:Y:S01]  /*0640*/  SHF.R.S32.HI R7, RZ, 0x2, R0 ;  /* 0x00000002ff077819 */ /* 0x000fe20000011400 */
[----:B------:R-:W-:Y:S01]  /*0650*/  IMAD.WIDE.U32 R14, R119, R4, R8 ;  /* 0x00000004770e7225 */ /* 0x000fe200078e0008 */
[----:B------:R-:W-:Y:S02]  /*0660*/  SHF.R.S32.HI R0, RZ, 0x1f, R20 ;  /* 0x0000001fff007819 */ /* 0x000fe40000011414 */
[C---:B------:R-:W-:Y:S01]  /*0670*/  IADD3 R9, R7.reuse, 0x20, RZ ;  /* 0x0000002007097810 */ /* 0x040fe20007ffe0ff */
[----:B------:R-:W-:Y:S01]  /*0680*/  @!P0 IMAD.MOV.U32 R6, RZ, RZ, R12 ;  /* 0x000000ffff068224 */ /* 0x000fe200078e000c */
[-C--:B------:R-:W-:Y:S01]  /*0690*/  ISETP.GE.OR P3, PT, R7, R112.reuse, P3 ;  /* 0x000000700700720c */ /* 0x080fe20001f66670 */
[----:B------:R-:W-:Y:S01]  /*06a0*/  IMAD R10, R119, R5, R10 ;  /* 0x00000005770a7224 */ /* 0x000fe200078e020a */
[----:B------:R-:W-:Y:S01]  /*06b0*/  ISETP.GE.OR P4, PT, R9, R112, P1 ;  /* 0x000000700900720c */ /* 0x000fe20000f86670 */
[----:B------:R-:W-:Y:S01]  /*06c0*/  @!P0 IMAD.IADD R113, R13, 0x1, R3 ;  /* 0x000000010d718824 */ /* 0x000fe200078e0203 */
[----:B------:R-:W-:Y:S01]  /*06d0*/  IADD3 R8, P2, R6, R14, RZ ;  /* 0x0000000e06087210 */ /* 0x000fe20007f5e0ff */
[----:B------:R-:W-:Y:S01]  /*06e0*/  IMAD R2, R2, UR5, R119 ;  /* 0x0000000502027c24 */ /* 0x000fe2000f8e0277 */
[-C--:B------:R-:W-:Y:S01]  /*06f0*/  ISETP.GE.AND P0, PT, R9, R112.reuse, PT ;  /* 0x000000700900720c */ /* 0x080fe20003f06270 */
[----:B------:R-:W-:Y:S01]  /*0700*/  ULDC.64 UR4, c[0x0][0x2a0] ;  /* 0x0000a80000047ab9 */ /* 0x000fe20000000a00 */
[----:B------:R-:W-:Y:S01]  /*0710*/  IADD3.X R9, R113, R15, R10, P2, !PT ;  /* 0x0000000f71097210 */ /* 0x000fe200017fe40a */
[----:B------:R-:W-:Y:S01]  /*0720*/  IMAD R3, R0, UR4, RZ ;  /* 0x0000000400037c24 */ /* 0x000fe2000f8e02ff */
[----:B------:R-:W-:-:S02]  /*0730*/  ISETP.GE.OR P2, PT, R7, R112, P1 ;  /* 0x000000700700720c */ /* 0x000fc40000f46670 */
[----:B------:R-:W-:Y:S01]  /*0740*/  IADD3 R0, P1, R2, R7, RZ ;  /* 0x0000000702007210 */ /* 0x000fe20007f3e0ff */
[C---:B------:R-:W-:Y:S02]  /*0750*/  IMAD R3, R20.reuse, UR5, R3 ;  /* 0x0000000514037c24 */ /* 0x040fe4000f8e0203 */
[----:B------:R-:W-:Y:S01]  /*0760*/  IMAD.WIDE.U32 R20, R20, UR4, R8 ;  /* 0x0000000414147c25 */ /* 0x000fe2000f8e0008 */
[----:B------:R-:W-:-:S04]  /*0770*/  SHF.R.S32.HI R9, RZ, 0x1f, R7 ;  /* 0x0000001fff097819 */ /* 0x000fc80000011407 */
[----:B------:R-:W-:-:S03]  /*0780*/  IADD3 R11, R21, R3, RZ ;  /* 0x00000003150b7210 */ /* 0x000fc60007ffe0ff */
        /* <DEDUP_REMOVED lines=10> */
.L_x_4392:
[----:B------:R-:W-:Y:S05]  /*0830*/  BSYNC B0 ;  /* 0x0000000000007941 */ /* 0x000fea0003800000 */
.L_x_4391:
        /* <DEDUP_REMOVED lines=13> */
.L_x_4394:
[----:B------:R-:W-:Y:S05]  /*0910*/  BSYNC B0 ;  /* 0x0000000000007941 */ /* 0x000fea0003800000 */
.L_x_4393:
[----:B------:R-:W-:Y:S01]  /*0920*/  ISETP.NE.OR P0, PT, R87, RZ, P0 ;  /* 0x000000ff5700720c */ /* 0x000fe20000705670 */
        /* <DEDUP_REMOVED lines=10> */
.L_x_4390:
        /* <DEDUP_REMOVED lines=24> */
.L_x_4395:
[----:B------:R-:W-:Y:S05]  /*0b50*/  @!P1 BRA `(.L_x_4396) ;  /* 0x00000004003c9947 */ /* 0x000fea0003800000 */
[----:B------:R-:W1:Y:S01]  /*0b60*/  LDC R15, c[0x0][0x380] ;  /* 0x0000e000ff0f7b82 */ /* 0x000e620000000800 */
[----:B------:R-:W-:Y:S01]  /*0b70*/  LEA R0, R115, 0xffffff80, 0x7 ;  /* 0xffffff8073007811 */ /* 0x000fe200078e38ff */
[----:B------:R-:W-:-:S06]  /*0b80*/  ULDC.64 UR4, c[0x0][0x230] ;  /* 0x00008c0000047ab9 */ /* 0x000fcc0000000a00 */
[----:B------:R-:W2:Y:S01]  /*0b90*/  LDC R11, c[0x0][0x278] ;  /* 0x00009e00ff0b7b82 */ /* 0x000ea20000000800 */
[----:B------:R-:W-:-:S07]  /*0ba0*/  MOV R16, RZ ;  /* 0x000000ff00107202 */ /* 0x000fce0000000f00 */
        /* <DEDUP_REMOVED lines=66> */
[----:B------:R-:W-:Y:S01]  /*0fd0*/  IMAD.WIDE.U32 R24, R6, R4, RZ ;  /* 0x0000000406187225 */ /* 0x000fe200078e00ff */
[----:B------:R-:W-:-:S03]  /*0fe0*/  IADD3 R13, R13, R10, RZ ;  /* 0x0000000a0d0d7210 */ /* 0x000fc60007ffe0ff */
[C---:B------:R-:W-:Y:S02]  /*0ff0*/  IMAD R11, R22.reuse, UR5, R11 ;  /* 0x00000005160b7c24 */ /* 0x040fe4000f8e020b */
[----:B------:R-:W-:-:S04]  /*1000*/  IMAD.WIDE.U32 R6, R22, UR4, R12 ;  /* 0x0000000416067c25 */ /* 0x000fc8000f8e000c */
[----:B------:R-:W-:Y:S01]  /*1010*/  IMAD.IADD R13, R25, 0x1, R5 ;  /* 0x00000001190d7824 */ /* 0x000fe200078e0205 */
[----:B------:R-:W-:Y:S02]  /*1020*/  IADD3 R11, R7, R11, RZ ;  /* 0x0000000b070b7210 */ /* 0x000fe40007ffe0ff */
[----:B------:R-:W-:Y:S01]  /*1030*/  MOV R12, R6 ;  /* 0x00000006000c7202 */ /* 0x000fe20000000f00 */
[----:B------:R-:W-:Y:S06]  /*1040*/  BRA `(.L_x_4397) ;  /* 0x0000000400387947 */ /* 0x000fec0003800000 */
.L_x_4396:
[----:B------:R-:W2:Y:S01]  /*1050*/  LDC R15, c[0x0][0x278] ;  /* 0x00009e00ff0f7b82 */ /* 0x000ea20000000800 */
[----:B------:R-:W-:-:S13]  /*1060*/  ISETP.NE.AND P4, PT, R13, -0x1, PT ;  /* 0xffffffff0d00780c */ /* 0x000fda0003f85270 */
[----:B------:R-:W3:Y:S01]  /*1070*/  @P4 LDC.64 R120, c[0x0][0x248] ;  /* 0x00009200ff784b82 */ /* 0x000ee20000000a00 */
[----:B------:R-:W-:-:S07]  /*1080*/  @P4 IMAD.IADD R18, R16, 0x1, R13 ;  /* 0x0000000110124824 */ /* 0x000fce00078e020d */
[----:B------:R-:W4:Y:S01]  /*1090*/  @P4 LDC.64 R10, c[0x0][0x250] ;  /* 0x00009400ff0a4b82 */ /* 0x000f220000000a00 */
[----:B--2---:R-:W-:-:S04]  /*10a0*/  IABS R3, R15 ;  /* 0x0000000f00037213 */ /* 0x004fc80000000000 */
[----:B-1----:R-:W1:Y:S08]  /*10b0*/  I2F.RP R5, R3 ;  /* 0x0000000300057306 */ /* 0x002e700000209400 */
        /* <DEDUP_REMOVED lines=11> */
[C---:B---3--:R-:W-:Y:S02]  /*1170*/  @P4 IMAD R7, R18.reuse, R121, RZ ;  /* 0x0000007912074224 */ /* 0x048fe400078e02ff */
[C---:B------:R-:W-:Y:S02]  /*1180*/  IMAD R0, R3.reuse, R0, R4 ;  /* 0x0000000003007224 */ /* 0x040fe400078e0204 */
[----:B------:R-:W1:Y:S01]  /*1190*/  LDC.64 R4, c[0x0][0x260] ;  /* 0x00009800ff047b82 */ /* 0x000e620000000a00 */
[----:B------:R-:W-:Y:S02]  /*11a0*/  @P4 IMAD.WIDE.U32 R18, R18, R120, RZ ;  /* 0x0000007812124225 */ /* 0x000fe400078e00ff */
[----:B------:R-:W-:-:S03]  /*11b0*/  ISETP.GT.U32.AND P0, PT, R3, R0, PT ;  /* 0x000000000300720c */ /* 0x000fc60003f04070 */
[----:B------:R-:W-:Y:S02]  /*11c0*/  @P4 IADD3 R7, R19, R7, RZ ;  /* 0x0000000713074210 */ /* 0x000fe40007ffe0ff */
[----:B------:R-:W-:-:S08]  /*11d0*/  @P4 MOV R12, R18 ;  /* 0x00000012000c4202 */ /* 0x000fd00000000f00 */
[-C--:B------:R-:W-:Y:S02]  /*11e0*/  @!P0 IADD3 R0, R0, -R3.reuse, RZ ;  /* 0x8000000300008210 */ /* 0x080fe40007ffe0ff */
[----:B------:R-:W-:Y:S02]  /*11f0*/  @!P0 IADD3 R22, R22, 0x1, RZ ;  /* 0x0000000116168810 */ /* 0x000fe40007ffe0ff */
[----:B------:R-:W-:Y:S02]  /*1200*/  ISETP.GE.U32.AND P3, PT, R0, R3, PT ;  /* 0x000000030000720c */ /* 0x000fe40003f66070 */
[----:B------:R-:W-:Y:S02]  /*1210*/  LOP3.LUT R0, R20, R15, RZ, 0x3c, !PT ;  /* 0x0000000f14007212 */ /* 0x000fe400078e3cff */
[----:B------:R-:W-:Y:S02]  /*1220*/  ISETP.NE.AND P0, PT, R15, RZ, PT ;  /* 0x000000ff0f00720c */ /* 0x000fe40003f05270 */
[----:B------:R-:W-:-:S02]  /*1230*/  ISETP.GE.AND P2, PT, R0, RZ, PT ;  /* 0x000000ff0000720c */ /* 0x000fc40003f46270 */
[----:B------:R-:W-:-:S04]  /*1240*/  LEA R0, R115, 0xffffff80, 0x7 ;  /* 0xffffff8073007811 */ /* 0x000fc800078e38ff */
[----:B------:R-:W-:Y:S01]  /*1250*/  SHF.R.S32.HI R3, RZ, 0x1f, R0 ;  /* 0x0000001fff037819 */ /* 0x000fe20000011400 */
[----:B------:R-:W-:-:S06]  /*1260*/  @P3 VIADD R22, R22, 0x1 ;  /* 0x0000000116163836 */ /* 0x000fcc0000000000 */
[----:B------:R-:W-:Y:S01]  /*1270*/  @!P2 IMAD.MOV R22, RZ, RZ, -R22 ;  /* 0x000000ffff16a224 */ /* 0x000fe200078e0a16 */
[----:B----4-:R-:W-:Y:S06]  /*1280*/  @P4 BRA `(.L_x_4398) ;  /* 0x0000000000344947 */ /* 0x010fec0003800000 */
        /* <DEDUP_REMOVED lines=13> */
.L_x_4398:
        /* <DEDUP_REMOVED lines=8> */
[----:B------:R-:W-:Y:S01]  /*13e0*/  @P4 IMAD.WIDE.U32 R24, R13, R10, RZ ;  /* 0x0000000a0d184225 */ /* 0x000fe200078e00ff */
[----:B------:R-:W-:-:S03]  /*13f0*/  IADD3 R19, R19, R6, RZ ;  /* 0x0000000613137210 */ /* 0x000fc60007ffe0ff */
[-C--:B-1----:R-:W-:Y:S02]  /*1400*/  IMAD R6, R15, R4.reuse, RZ ;  /* 0x000000040f067224 */ /* 0x082fe400078e02ff */
[----:B------:R-:W-:-:S04]  /*1410*/  IMAD.WIDE.U32 R18, R22, R4, R18 ;  /* 0x0000000416127225 */ /* 0x000fc800078e0012 */
[----:B------:R-:W-:Y:S01]  /*1420*/  IMAD R5, R22, R5, R6 ;  /* 0x0000000516057224 */ /* 0x000fe200078e0206 */
[----:B------:R-:W-:Y:S01]  /*1430*/  MOV R12, R18 ;  /* 0x00000012000c7202 */ /* 0x000fe20000000f00 */
        /* <DEDUP_REMOVED lines=15> */
.L_x_4397:
        /* <DEDUP_REMOVED lines=11> */
[----:B------:R-:W-:Y:S01]  /*15e0*/  BSSY B0, `(.L_x_4399) ;  /* 0x000004c000007945 */ /* 0x000fe20003800000 */
[----:B------:R-:W-:Y:S01]  /*15f0*/  SHF.R.S32.HI R16, RZ, 0x2, R17 ;  /* 0x00000002ff107819 */ /* 0x000fe20000011411 */
[----:B------:R-:W2:Y:S01]  /*1600*/  @!P0 LDC.64 R4, c[0x0][0x228] ;  /* 0x00008a00ff048b82 */ /* 0x000ea20000000a00 */
[----:B------:R-:W-:Y:S01]  /*1610*/  @!P0 SHF.R.S32.HI R19, RZ, 0x1f, R9 ;  /* 0x0000001fff138819 */ /* 0x000fe20000011409 */
[----:B------:R-:W-:Y:S01]  /*1620*/  IMAD.IADD R114, R87, 0x1, -R114 ;  /* 0x0000000157727824 */ /* 0x000fe200078e0a72 */
[----:B------:R-:W-:-:S03]  /*1630*/  SHF.R.S32.HI R107, RZ, 0x5, R88 ;  /* 0x00000005ff6b7819 */ /* 0x000fc60000011458 */
[----:B------:R-:W-:Y:S02]  /*1640*/  IMAD.SHL.U32 R114, R114, 0x8, RZ ;  /* 0x0000000872727824 */ /* 0x000fe400078e00ff */
[----:B------:R-:W3:Y:S03]  /*1650*/  @P0 LDC.64 R6, c[0x0][0x240] ;  /* 0x00009000ff060b82 */ /* 0x000ee60000000a00 */
[----:B------:R-:W-:Y:S01]  /*1660*/  IADD3 R24, P4, R114, R24, RZ ;  /* 0x0000001872187210 */ /* 0x000fe20007f9e0ff */
[----:B-1----:R-:W-:Y:S01]  /*1670*/  ULEA UR4, UR4, UR5, 0x18 ;  /* 0x0000000504047291 */ /* 0x002fe2000f8ec03f */
[-C--:B--2--5:R-:W-:Y:S02]  /*1680*/  @!P0 IMAD R14, R19, R4.reuse, RZ ;  /* 0x00000004130e8224 */ /* 0x0a4fe400078e02ff */
[----:B------:R-:W-:-:S04]  /*1690*/  @!P0 IMAD.WIDE.U32 R18, R9, R4, RZ ;  /* 0x0000000409128225 */ /* 0x000fc800078e00ff */
[----:B------:R-:W-:Y:S02]  /*16a0*/  @!P0 IMAD R5, R9, R5, R14 ;  /* 0x0000000509058224 */ /* 0x000fe400078e020e */
[----:B---3--:R-:W-:Y:S01]  /*16b0*/  @P0 IMAD.WIDE.U32 R26, R113, R6, RZ ;  /* 0x00000006711a0225 */ /* 0x008fe200078e00ff */
[----:B------:R-:W-:-:S03]  /*16c0*/  SHF.R.S32.HI R6, RZ, 0x1f, R114 ;  /* 0x0000001fff067819 */ /* 0x000fc60000011472 */
[----:B------:R-:W-:Y:S01]  /*16d0*/  @P0 IMAD R21, R113, R7, R27 ;  /* 0x0000000771150224 */ /* 0x000fe200078e021b */
[----:B------:R-:W-:Y:S01]  /*16e0*/  IADD3.X R25, R6, R13, RZ, P4, !PT ;  /* 0x0000000d06197210 */ /* 0x000fe200027fe4ff */
[----:B------:R-:W-:Y:S02]  /*16f0*/  IMAD.IADD R4, R112, 0x1, -R119 ;  /* 0x0000000170047824 */ /* 0x000fe400078e0a77 */
[C---:B------:R-:W-:Y:S02]  /*1700*/  VIADD R7, R16.reuse, 0x20 ;  /* 0x0000002010077836 */ /* 0x040fe40000000000 */
[----:B------:R-:W-:Y:S01]  /*1710*/  @!P0 IMAD.MOV.U32 R26, RZ, RZ, R18 ;  /* 0x000000ffff1a8224 */ /* 0x000fe200078e0012 */
[-C--:B------:R-:W-:Y:S01]  /*1720*/  ISETP.GE.AND P6, PT, R16, R4.reuse, PT ;  /* 0x000000041000720c */ /* 0x080fe20003fc6270 */
[----:B------:R-:W-:Y:S01]  /*1730*/  @!P0 IMAD.IADD R21, R19, 0x1, R5 ;  /* 0x0000000113158824 */ /* 0x000fe200078e0205 */
[----:B------:R-:W-:Y:S02]  /*1740*/  LEA.HI R5, R10, R87, RZ, 0x3 ;  /* 0x000000570a057211 */ /* 0x000fe400078f18ff */
[----:B------:R-:W-:Y:S01]  /*1750*/  ISETP.GE.AND P5, PT, R7, R4, PT ;  /* 0x000000040700720c */ /* 0x000fe20003fa6270 */
[----:B------:R-:W-:Y:S01]  /*1760*/  IMAD.IADD R4, R125, 0x1, -R85 ;  /* 0x000000017d047824 */ /* 0x000fe200078e0a55 */
[----:B------:R-:W-:-:S02]  /*1770*/  IADD3 R26, P0, R114, R26, RZ ;  /* 0x0000001a721a7210 */ /* 0x000fc40007f1e0ff */
[----:B------:R-:W-:Y:S02]  /*1780*/  SHF.R.S32.HI R13, RZ, 0x3, R5 ;  /* 0x00000003ff0d7819 */ /* 0x000fe40000011405 */
[----:B------:R-:W-:Y:S01]  /*1790*/  IADD3 R18, P3, R114, R12, RZ ;  /* 0x0000000c72127210 */ /* 0x000fe20007f7e0ff */
[C---:B------:R-:W-:Y:S01]  /*17a0*/  IMAD.X R27, R6.reuse, 0x1, R21, P0 ;  /* 0x00000001061b7824 */ /* 0x040fe200000e0615 */
[-C--:B------:R-:W-:Y:S01]  /*17b0*/  ISETP.GE.AND P2, PT, R7, R4.reuse, PT ;  /* 0x000000040700720c */ /* 0x080fe20003f46270 */
[----:B------:R-:W-:Y:S01]  /*17c0*/  IMAD.SHL.U32 R21, R13, 0x40, RZ ;  /* 0x000000400d157824 */ /* 0x000fe200078e00ff */
[----:B------:R-:W-:Y:S01]  /*17d0*/  ISETP.GE.AND P4, PT, R7, R4, PT ;  /* 0x000000040700720c */ /* 0x000fe20003f86270 */
[----:B------:R-:W-:Y:S01]  /*17e0*/  IMAD.X R19, R6, 0x1, R11, P3 ;  /* 0x0000000106137824 */ /* 0x000fe200018e060b */
[----:B------:R-:W-:Y:S01]  /*17f0*/  LEA.HI R7, R17, R16, RZ, 0x1 ;  /* 0x0000001011077211 */ /* 0x000fe200078f08ff */
[----:B------:R-:W-:Y:S01]  /*1800*/  VIADD R11, R16, 0x40 ;  /* 0x00000040100b7836 */ /* 0x000fe20000000000 */
[----:B------:R-:W-:Y:S01]  /*1810*/  SHF.R.S32.HI R17, RZ, 0x1f, R16 ;  /* 0x0000001fff117819 */ /* 0x000fe20000011410 */
[----:B------:R-:W-:Y:S01]  /*1820*/  IMAD.WIDE.U32 R26, R20, UR6, R26 ;  /* 0x00000006141a7c25 */ /* 0x000fe2000f8e001a */
[----:B------:R-:W-:-:S02]  /*1830*/  LOP3.LUT R21, R21, 0xc0, RZ, 0xc0, !PT ;  /* 0x000000c015157812 */ /* 0x000fc400078ec0ff */
[----:B------:R-:W-:Y:S01]  /*1840*/  LOP3.LUT R7, R7, 0x7fffffe, RZ, 0xc0, !PT ;  /* 0x07fffffe07077812 */ /* 0x000fe200078ec0ff */
[----:B------:R-:W-:Y:S01]  /*1850*/  IMAD.WIDE R28, R8, 0x40, R16 ;  /* 0x00000040081c7825 */ /* 0x000fe200078e0210 */
[CC--:B------:R-:W-:Y:S02]  /*1860*/  ISETP.GE.AND P0, PT, R11.reuse, R4.reuse, PT ;  /* 0x000000040b00720c */ /* 0x0c0fe40003f06270 */
[----:B------:R-:W-:Y:S02]  /*1870*/  ISETP.GE.AND P3, PT, R11, R4, PT ;  /* 0x000000040b00720c */ /* 0x000fe40003f66270 */
[----:B------:R-:W-:Y:S02]  /*1880*/  LOP3.LUT R11, R21, 0x18, R114, 0xf8, !PT ;  /* 0x00000018150b7812 */ /* 0x000fe400078ef872 */
[----:B------:R-:W-:Y:S02]  /*1890*/  SHF.R.U32.HI R6, RZ, 0x3, R21 ;  /* 0x00000003ff067819 */ /* 0x000fe40000011615 */
[----:B------:R-:W-:-:S02]  /*18a0*/  IADD3 R8, R16, -R7, RZ ;  /* 0x8000000710087210 */ /* 0x000fc40007ffe0ff */
[----:B------:R-:W-:Y:S02]  /*18b0*/  SHF.R.S32.HI R21, RZ, 0x1f, R20 ;  /* 0x0000001fff157819 */ /* 0x000fe40000011414 */
[----:B------:R-:W-:Y:S01]  /*18c0*/  LOP3.LUT R6, R11, R6, RZ, 0x3c, !PT ;  /* 0x000000060b067212 */ /* 0x000fe200078e3cff */
[----:B------:R-:W-:Y:S02]  /*18d0*/  IMAD R111, R107, 0x8, R8 ;  /* 0x000000086b6f7824 */ /* 0x000fe400078e0208 */
[----:B------:R-:W-:Y:S02]  /*18e0*/  IMAD R7, R21, UR6, RZ ;  /* 0x0000000615077c24 */ /* 0x000fe4000f8e02ff */
[----:B------:R-:W-:Y:S02]  /*18f0*/  IMAD R11, R15, UR8, RZ ;  /* 0x000000080f0b7c24 */ /* 0x000fe4000f8e02ff */
[----:B------:R-:W-:Y:S02]  /*1900*/  IMAD.U32 R111, R111, 0x20, R6 ;  /* 0x000000206f6f7824 */ /* 0x000fe400078e0006 */
[----:B------:R-:W-:-:S02]  /*1910*/  IMAD R6, R20, UR7, R7 ;  /* 0x0000000714067c24 */ /* 0x000fc4000f8e0207 */
[C---:B------:R-:W-:Y:S01]  /*1920*/  IMAD R11, R22.reuse, UR9, R11 ;  /* 0x00000009160b7c24 */ /* 0x040fe2000f8e020b */
        /* <DEDUP_REMOVED lines=23> */
.L_x_4400:
[----:B------:R-:W-:Y:S05]  /*1aa0*/  BSYNC B0 ;  /* 0x0000000000007941 */ /* 0x000fea0003800000 */
.L_x_4399:
        /* <DEDUP_REMOVED lines=22> */
.L_x_4402:
[----:B------:R-:W-:Y:S05]  /*1c10*/  BSYNC B0 ;  /* 0x0000000000007941 */ /* 0x000fea0003800000 */
.L_x_4401:
[C---:B------:R-:W-:Y:S01]  /*1c20*/  IMAD.X R7, R17.reuse, 0x1, R3, P6 ;  /* 0x0000000111077824 */ /* 0x040fe200030e0603 */
[----:B------:R-:W-:Y:S01]  /*1c30*/  ISETP.GE.AND P6, PT, R16, R4, PT ;  /* 0x000000041000720c */ /* 0x000fe20003fc6270 */
[-C--:B------:R-:W-:Y:S01]  /*1c40*/  IMAD R89, R17, R120.reuse, RZ ;  /* 0x0000007811597224 */ /* 0x080fe200078e02ff */
[----:B------:R-:W-:Y:S01]  /*1c50*/  LEA.HI R3, R10, R87, RZ, 0x4 ;  /* 0x000000570a037211 */ /* 0x000fe200078f20ff */
[C---:B------:R-:W-:Y:S01]  /*1c60*/  IMAD.WIDE.U32 R90, R16.reuse, R120, R18 ;  /* 0x00000078105a7225 */ /* 0x040fe200078e0012 */
[----:B------:R-:W-:Y:S01]  /*1c70*/  BSSY B0, `(.L_x_4403) ;  /* 0x0000014000007945 */ /* 0x000fe20003800000 */
[C---:B------:R-:W-:Y:S02]  /*1c80*/  ISETP.GE.AND P5, PT, R16.reuse, R4, PT ;  /* 0x000000041000720c */ /* 0x040fe40003fa6270 */
[C---:B------:R-:W-:Y:S01]  /*1c90*/  IMAD R89, R16.reuse, R121, R89 ;  /* 0x0000007910597224 */ /* 0x040fe200078e0259 */
[----:B------:R-:W-:Y:S02]  /*1ca0*/  SHF.R.S32.HI R12, RZ, 0x4, R3 ;  /* 0x00000004ff0c7819 */ /* 0x000fe40000011403 */
[----:B------:R-:W-:Y:S01]  /*1cb0*/  IADD3 R17, R16, 0x60, RZ ;  /* 0x0000006010117810 */ /* 0x000fe20007ffe0ff */
[----:B------:R-:W-:-:S02]  /*1cc0*/  IMAD.IADD R89, R91, 0x1, R89 ;  /* 0x000000015b597824 */ /* 0x000fc400078e0259 */
        /* <DEDUP_REMOVED lines=14> */
.L_x_4404:
[----:B------:R-:W-:Y:S05]  /*1db0*/  BSYNC B0 ;  /* 0x0000000000007941 */ /* 0x000fea0003800000 */
.L_x_4403:
[----:B-1----:R-:W-:Y:S01]  /*1dc0*/  LOP3.LUT R14, R5, 0xfffffff8, RZ, 0xc0, !PT ;  /* 0xfffffff8050e7812 */ /* 0x002fe200078ec0ff */
[----:B------:R-:W-:Y:S01]  /*1dd0*/  BSSY B0, `(.L_x_4405) ;  /* 0x0000016000007945 */ /* 0x000fe20003800000 */
[C---:B------:R-:W-:Y:S01]  /*1de0*/  LEA.HI R0, R3.reuse, R12, RZ, 0x1 ;  /* 0x0000000c03007211 */ /* 0x040fe200078f08ff */
[C---:B------:R-:W-:Y:S01]  /*1df0*/  IMAD.SHL.U32 R108, R120.reuse, 0x20, RZ ;  /* 0x00000020786c7824 */ /* 0x040fe200078e00ff */
[----:B------:R-:W-:Y:S01]  /*1e00*/  LOP3.LUT R18, R3, 0xfffffff0, RZ, 0xc0, !PT ;  /* 0xfffffff003127812 */ /* 0x000fe200078ec0ff */
[----:B------:R-:W-:Y:S01]  /*1e10*/  IMAD.IADD R14, R87, 0x1, -R14 ;  /* 0x00000001570e7824 */ /* 0x000fe200078e0a0e */
[----:B------:R-:W-:Y:S02]  /*1e20*/  ISETP.GE.AND P6, PT, R17, R4, PT ;  /* 0x000000041100720c */ /* 0x000fe40003fc6270 */
[----:B------:R-:W-:Y:S02]  /*1e30*/  SHF.L.U64.HI R91, R120, 0x5, R121 ;  /* 0x00000005785b7819 */ /* 0x000fe40000010279 */
        /* <DEDUP_REMOVED lines=15> */
.L_x_4406:
[----:B------:R-:W-:Y:S05]  /*1f30*/  BSYNC B0 ;  /* 0x0000000000007941 */ /* 0x000fea0003800000 */
.L_x_4405:
[----:B------:R-:W-:Y:S01]  /*1f40*/  IMAD.IADD R18, R87, 0x1, -R18 ;  /* 0x0000000157127824 */ /* 0x000fe200078e0a12 */
        /* <DEDUP_REMOVED lines=11> */
[----:B------:R-:W1:Y:S01]  /*2000*/  LDC.64 R4, c[0x0][0x3c8] ;  /* 0x0000f200ff047b82 */ /* 0x000e620000000a00 */
[----:B------:R-:W-:Y:S01]  /*2010*/  IMAD.SHL.U32 R10, R0, 0x40, RZ ;  /* 0x00000040000a7824 */ /* 0x000fe200078e00ff */
[----:B------:R-:W-:-:S02]  /*2020*/  SHF.R.S32.HI R17, RZ, 0x1f, R18 ;  /* 0x0000001fff117819 */ /* 0x000fc40000011412 */
[----:B------:R-:W-:Y:S02]  /*2030*/  LEA.HI R15, R15, R16, RZ, 0x2 ;  /* 0x000000100f0f7211 */ /* 0x000fe400078f10ff */
[----:B------:R-:W-:Y:S02]  /*2040*/  LOP3.LUT R10, R10, 0xc0, RZ, 0xc0, !PT ;  /* 0x000000c00a0a7812 */ /* 0x000fe400078ec0ff */
        /* <DEDUP_REMOVED lines=8> */
[----:B------:R-:W-:Y:S01]  /*20d0*/  IMAD.IADD R105, R18, 0x1, -R105 ;  /* 0x0000000112697824 */ /* 0x000fe200078e0a69 */
[----:B------:R-:W-:Y:S01]  /*20e0*/  SHF.R.S32.HI R14, RZ, 0x1f, R9 ;  /* 0x0000001fff0e7819 */ /* 0x000fe20000011409 */
[----:B------:R-:W-:Y:S01]  /*20f0*/  IMAD.SHL.U32 R18, R3, 0x40, RZ ;  /* 0x0000004003127824 */ /* 0x000fe200078e00ff */
[----:B------:R-:W-:Y:S01]  /*2100*/  LOP3.LUT R13, R13, R10, RZ, 0x3c, !PT ;  /* 0x0000000a0d0d7212 */ /* 0x000fe200078e3cff */
[----:B------:R-:W-:Y:S01]  /*2110*/  IMAD.MOV.U32 R10, RZ, RZ, R22 ;  /* 0x000000ffff0a7224 */ /* 0x000fe200078e0016 */
        /* <DEDUP_REMOVED lines=14> */
.L_x_4408:
[----:B------:R-:W-:Y:S05]  /*2200*/  BSYNC B0 ;  /* 0x0000000000007941 */ /* 0x000fea0003800000 */
.L_x_4407:
        /* <DEDUP_REMOVED lines=12> */
[----:B----4-:R-:W-:-:S04]  /*22d0*/  LEA R24, P0, R22, UR6, 0x1 ;  /* 0x0000000616187c11 */ /* 0x010fc8000f8008ff */
[----:B------:R-:W-:-:S05]  /*22e0*/  LEA.HI.X R25, R22, UR7, R15, 0x1, P0 ;  /* 0x0000000716197c11 */ /* 0x000fca00080f0c0f */
[----:B------:R-:W-:Y:S01]  /*22f0*/  @!PT LDS RZ, [RZ] ;  /* 0x00000000fffff984 */ /* 0x000fe20000000800 */
[----:B------:R-:W-:Y:S01]  /*2300*/  @!PT LDS RZ, [RZ] ;  /* 0x00000000fffff984 */ /* 0x000fe20000000800 */
[----:B------:R-:W-:Y:S01]  /*2310*/  @!PT LDS RZ, [RZ] ;  /* 0x00000000fffff984 */ /* 0x000fe20000000800 */
[----:B------:R1:W-:Y:S04]  /*2320*/  LDGSTS.E.BYPASS.LTC128B.128 [R111+0x2800], desc[UR10][R24.64] ;  /* 0x02800000186f7fae */ /* 0x0003e8000b901d4a */
.L_x_4410:
[----:B------:R-:W-:Y:S05]  /*2330*/  BSYNC B0 ;  /* 0x0000000000007941 */ /* 0x000fea0003800000 */
.L_x_4409:
[----:B------:R-:W0:Y:S01]  /*2340*/  LDGDEPBAR ;  /* 0x00000000000079af */ /* 0x000e220000000000 */
[----:B------:R-:W-:Y:S01]  /*2350*/  ULDC.64 UR6, c[0x0][0x3d0] ;  /* 0x0000f40000067ab9 */ /* 0x000fe20000000a00 */
[----:B------:R-:W-:Y:S01]  /*2360*/  SHF.L.U32 R8, R8, 0x5, RZ ;  /* 0x0000000508087819 */ /* 0x000fe200000006ff */
[----:B------:R-:W-:Y:S01]  /*2370*/  IMAD R14, R14, UR6, RZ ;  /* 0x000000060e0e7c24 */ /* 0x000fe2000f8e02ff */
[----:B------:R-:W-:Y:S01]  /*2380*/  LOP3.LUT R15, R18, 0xc0, RZ, 0xc0, !PT ;  /* 0x000000c0120f7812 */ /* 0x000fe200078ec0ff */
[C---:B------:R-:W-:Y:S01]  /*2390*/  IMAD.WIDE.U32 R20, R9.reuse, UR6, R20 ;  /* 0x0000000609147c25 */ /* 0x040fe2000f8e0014 */
[----:B------:R-:W-:Y:S01]  /*23a0*/  LOP3.LUT R84, R8, 0xffffff00, RZ, 0xc0, !PT ;  /* 0xffffff0008547812 */ /* 0x000fe200078ec0ff */
[----:B------:R-:W-:Y:S02]  /*23b0*/  ULDC UR5, c[0x0][0x2e8] ;  /* 0x0000ba0000057ab9 */ /* 0x000fe40000000800 */
[----:B------:R-:W-:Y:S01]  /*23c0*/  IMAD R14, R9, UR7, R14 ;  /* 0x00000007090e7c24 */ /* 0x000fe2000f8e020e */
[----:B-1----:R-:W-:Y:S01]  /*23d0*/  LEA R4, P0, R20, R4, 0x2 ;  /* 0x0000000414047211 */ /* 0x002fe200078010ff */
[----:B------:R-:W-:Y:S01]  /*23e0*/  IMAD R16, R12, 0x8, R17 ;  /* 0x000000080c107824 */ /* 0x000fe200078e0211 */
[----:B------:R-:W-:Y:S01]  /*23f0*/  ULDC.64 UR6, c[0x0][0x220] ;  /* 0x0000880000067ab9 */ /* 0x000fe20000000a00 */
[----:B------:R-:W-:-:S02]  /*2400*/  IMAD.IADD R14, R21, 0x1, R14 ;  /* 0x00000001150e7824 */ /* 0x000fc400078e020e */
[----:B------:R-:W-:Y:S02]  /*2410*/  IMAD.SHL.U32 R12, R12, 0x8, RZ ;  /* 0x000000080c0c7824 */ /* 0x000fe400078e00ff */
[----:B------:R-:W-:Y:S01]  /*2420*/  IMAD R8, R107, 0x200, R84 ;  /* 0x000002006b087824 */ /* 0x000fe200078e0254 */
[----:B------:R-:W-:Y:S01]  /*2430*/  LEA.HI.X R5, R20, R5, R14, 0x2, P0 ;  /* 0x0000000514057211 */ /* 0x000fe200000f140e */
[----:B------:R-:W-:Y:S01]  /*2440*/  IMAD R7, R7, R128, RZ ;  /* 0x0000008007077224 */ /* 0x000fe200078e02ff */
[----:B------:R-:W-:Y:S01]  /*2450*/  LOP3.LUT R12, R15, 0x8, R12, 0xf8, !PT ;  /* 0x000000080f0c7812 */ /* 0x000fe200078ef80c */
[----:B------:R-:W-:Y:S01]  /*2460*/  IMAD.U32 R81, R16, 0x20, R13 ;  /* 0x0000002010517824 */ /* 0x000fe200078e000d */
[----:B------:R-:W-:Y:S01]  /*2470*/  SHF.R.U32.HI R15, RZ, 0x3, R15 ;  /* 0x00000003ff0f7819 */ /* 0x000fe2000001160f */
[----:B------:R1:W5:Y:S01]  /*2480*/  LDG.E R4, desc[UR10][R4.64] ;  /* 0x0000000a04047981 */ /* 0x000362000c1e1900 */
[----:B------:R-:W-:-:S04]  /*2490*/  DEPBAR.LE SB0, 0x0 ;  /* 0x000080000000791a */ /* 0x000fc80000000000 */
[----:B------:R-:W-:Y:S01]  /*24a0*/  BAR.SYNC.DEFER_BLOCKING 0x0 ;  /* 0x0000000000007b1d */ /* 0x000fe20000010000 */
[----:B------:R-:W-:Y:S01]  /*24b0*/  LOP3.LUT R80, R12, R15, RZ, 0x3c, !PT ;  /* 0x0000000f0c507212 */ /* 0x000fe200078e3cff */
[C---:B------:R-:W-:Y:S01]  /*24c0*/  IMAD R133, R6.reuse, R129, R7 ;  /* 0x0000008106857224 */ /* 0x040fe200078e0207 */
[----:B------:R-:W-:Y:S01]  /*24d0*/  LEA R83, R105, R8, 0x5 ;  /* 0x0000000869537211 */ /* 0x000fe200078e28ff */
[----:B------:R-:W-:Y:S02]  /*24e0*/  IMAD.WIDE.U32 R6, R6, R128, R10 ;  /* 0x0000008006067225 */ /* 0x000fe400078e000a */
[----:B------:R-:W-:Y:S02]  /*24f0*/  BSSY B0, `(.L_x_4411) ;  /* 0x0000018000007945 */ /* 0x000fe40003800000 */
[----:B------:R-:W-:Y:S01]  /*2500*/  IMAD.IADD R133, R7, 0x1, R133 ;  /* 0x0000000107857824 */ /* 0x000fe200078e0285 */
[----:B------:R2:W-:Y:S04]  /*2510*/  @P5 STS [R111+0x3000], RZ ;  /* 0x003000ff6f005388 */ /* 0x0005e80000000800 */
[----:B------:R2:W-:Y:S04]  /*2520*/  @P5 STS [R111+0x3004], RZ ;  /* 0x003004ff6f005388 */ /* 0x0005e80000000800 */
[----:B------:R2:W-:Y:S01]  /*2530*/  @P5 STS.64 [R111+0x3008], RZ ;  /* 0x003008ff6f005388 */ /* 0x0005e20000000a00 */
[----:B------:R-:W-:Y:S01]  /*2540*/  IMAD.IADD R83, R80, 0x1, R83 ;  /* 0x0000000150537824 */ /* 0x000fe200078e0253 */
[----:B------:R-:W-:Y:S01]  /*2550*/  LEA R126, P0, R6, UR6, 0x1 ;  /* 0x00000006067e7c11 */ /* 0x000fe2000f8008ff */
[----:B-1----:R-:W1:Y:S01]  /*2560*/  MUFU.RCP R5, UR5 ;  /* 0x0000000500057d08 */ /* 0x002e620008001000 */
[----:B------:R-:W-:-:S02]  /*2570*/  SHF.L.U64.HI R109, R128, 0x5, R129 ;  /* 0x00000005806d7819 */ /* 0x000fc40000010281 */
[----:B------:R-:W-:Y:S02]  /*2580*/  SHF.L.U32 R110, R128, 0x5, RZ ;  /* 0x00000005806e7819 */ /* 0x000fe400000006ff */
[----:B------:R-:W-:Y:S02]  /*2590*/  LEA R81, R81, UR4, 0x1 ;  /* 0x0000000451517c11 */ /* 0x000fe4000f8e08ff */
[----:B------:R-:W-:Y:S02]  /*25a0*/  LEA.HI.X R127, R6, UR7, R133, 0x1, P0 ;  /* 0x00000007067f7c11 */ /* 0x000fe400080f0c85 */
[----:B------:R-:W-:Y:S01]  /*25b0*/  LEA R83, R83, UR4, 0x1 ;  /* 0x0000000453537c11 */ /* 0x000fe2000f8e08ff */
        /* <DEDUP_REMOVED lines=11> */
.L_x_4412:
[----:B------:R-:W-:Y:S05]  /*2670*/  BSYNC B0 ;  /* 0x0000000000007941 */ /* 0x000fea0003800000 */
.L_x_4411:
        /* <DEDUP_REMOVED lines=13> */
.L_x_4414:
[----:B------:R-:W-:Y:S05]  /*2750*/  BSYNC B0 ;  /* 0x0000000000007941 */ /* 0x000fea0003800000 */
.L_x_4413:
        /* <DEDUP_REMOVED lines=13> */
.L_x_4416:
[----:B------:R-:W-:Y:S05]  /*2830*/  BSYNC B0 ;  /* 0x0000000000007941 */ /* 0x000fea0003800000 */
.L_x_4415:
        /* <DEDUP_REMOVED lines=14> */
.L_x_4418:
[----:B------:R-:W-:Y:S05]  /*2920*/  BSYNC B0 ;  /* 0x0000000000007941 */ /* 0x000fea0003800000 */
.L_x_4417:
[----:B-1----:R-:W-:Y:S01]  /*2930*/  LDSM.16.M88.4 R8, [R83] ;  /* 0x000000005308783b */ /* 0x002fe20000000200 */
[----:B------:R-:W-:Y:S01]  /*2940*/  LOP3.LUT P2, RZ, R3, 0x2, RZ, 0xc0, !PT ;  /* 0x0000000203ff7812 */ /* 0x000fe2000784c0ff */
[----:B------:R-:W-:Y:S01]  /*2950*/  IMAD.MOV.U32 R3, RZ, RZ, 0x10 ;  /* 0x00000010ff037424 */ /* 0x000fe200078e00ff */
[----:B------:R-:W-:Y:S01]  /*2960*/  LOP3.LUT P0, RZ, R0, 0x2, RZ, 0xc0, !PT ;  /* 0x0000000200ff7812 */ /* 0x000fe2000780c0ff */
[----:B------:R-:W1:Y:S01]  /*2970*/  LDSM.16.M88.4 R40, [R81+0x1000] ;  /* 0x001000005128783b */ /* 0x000e620000000200 */
[----:B------:R-:W-:Y:S01]  /*2980*/  ULDC UR12, c[0x0][0x39c] ;  /* 0x0000e700000c7ab9 */ /* 0x000fe20000000800 */
[----:B------:R-:W-:Y:S01]  /*2990*/  LOP3.LUT R118, R88, 0xffffffe0, RZ, 0xc0, !PT ;  /* 0xffffffe058767812 */ /* 0x000fe200078ec0ff */
[----:B------:R-:W-:Y:S01]  /*29a0*/  IMAD R107, R107, 0x10, R119 ;  /* 0x000000106b6b7824 */ /* 0x000fe200078e0277 */
[C---:B------:R-:W-:Y:S01]  /*29b0*/  SEL R0, R3.reuse, 0xfffffff0, !P2 ;  /* 0xfffffff003007807 */ /* 0x040fe20005000000 */
[----:B------:R-:W3:Y:S01]  /*29c0*/  LDSM.16.M88.4 R36, [R81+0x1400] ;  /* 0x001400005124783b */ /* 0x000ee20000000200 */
[----:B------:R-:W-:Y:S01]  /*29d0*/  SEL R3, R3, 0xfffffff0, !P0 ;  /* 0xfffffff003037807 */ /* 0x000fe20004000000 */
[----:B------:R-:W-:-:S02]  /*29e0*/  IMAD.IADD R118, R87, 0x1, -R118 ;  /* 0x0000000157767824 */ /* 0x000fc400078e0a76 */
[----:B------:R-:W-:Y:S01]  /*29f0*/  IMAD R82, R0, 0x2, R83 ;  /* 0x0000000200527824 */ /* 0x000fe200078e0253 */
[----:B------:R-:W3:Y:S01]  /*2a00*/  LDSM.16.M88.4 R64, [R81+0x1c00] ;  /* 0x001c00005140783b */ /* 0x000ee20000000200 */
[----:B------:R-:W-:Y:S02]  /*2a10*/  IMAD R104, R3, 0x2, R81 ;  /* 0x0000000203687824 */ /* 0x000fe400078e0251 */
[----:B------:R-:W-:Y:S01]  /*2a20*/  IMAD R119, R105, 0x20, R84 ;  /* 0x0000002069777824 */ /* 0x000fe200078e0254 */
[----:B------:R-:W-:Y:S01]  /*2a30*/  LDSM.16.M88.4 R12, [R82] ;  /* 0x00000000520c783b */ /* 0x000fe20000000200 */
[----:B-----5:R-:W-:Y:S02]  /*2a40*/  FMUL.FTZ R84, R4, R5 ;  /* 0x0000000504547220 */ /* 0x020fe40000410000 */
[----:B------:R-:W-:Y:S01]  /*2a50*/  IMAD.IADD R119, R80, 0x1, R119 ;  /* 0x0000000150777824 */ /* 0x000fe200078e0277 */
[----:B------:R-:W3:Y:S04]  /*2a60*/  LDSM.16.M88.4 R32, [R104+0x1000] ;  /* 0x001000006820783b */ /* 0x000ee80000000200 */
[----:B------:R-:W3:Y:S04]  /*2a70*/  LDSM.16.M88.4 R72, [R81+0x1800] ;  /* 0x001800005148783b */ /* 0x000ee80000000200 */
[----:B----4-:R-:W4:Y:S04]  /*2a80*/  LDSM.16.M88.4 R24, [R104+0x1400] ;  /* 0x001400006818783b */ /* 0x010f280000000200 */
[----:B------:R-:W4:Y:S04]  /*2a90*/  LDSM.16.M88.4 R56, [R81+0x2000] ;  /* 0x002000005138783b */ /* 0x000f280000000200 */
[----:B------:R-:W4:Y:S04]  /*2aa0*/  LDSM.16.M88.4 R48, [R81+0x2400] ;  /* 0x002400005130783b */ /* 0x000f280000000200 */
[----:B--2---:R-:W2:Y:S01]  /*2ab0*/  LDSM.16.M88.4 R28, [R81+0x2800] ;  /* 0x00280000511c783b */ /* 0x004ea20000000200 */
[C---:B-1----:R-:W-:Y:S03]  /*2ac0*/  HMMA.16816.F32 R20, R8.reuse, R40, RZ ;  /* 0x000000280814723c */ /* 0x042fe600000018ff */
[----:B------:R-:W1:Y:S03]  /*2ad0*/  LDSM.16.M88.4 R96, [R81+0x2c00] ;  /* 0x002c00005160783b */ /* 0x000e660000000200 */
[C---:B------:R-:W-:Y:S01]  /*2ae0*/  HMMA.16816.F32 R40, R8.reuse, R42, RZ ;  /* 0x0000002a0828723c */ /* 0x040fe200000018ff */
[----:B------:R-:W1:Y:S04]  /*2af0*/  LDSM.16.M88.4 R92, [R104+0x1c00] ;  /* 0x001c0000685c783b */ /* 0x000e680000000200 */
[----:B------:R-:W1:Y:S01]  /*2b00*/  LDSM.16.M88.4 R100, [R104+0x1800] ;  /* 0x001800006864783b */ /* 0x000e620000000200 */
[C---:B---3--:R-:W-:Y:S03]  /*2b10*/  HMMA.16816.F32 R16, R8.reuse, R36, RZ ;  /* 0x000000240810723c */ /* 0x048fe600000018ff */
[----:B------:R-:W3:Y:S03]  /*2b20*/  LDSM.16.M88.4 R76, [R104+0x2000] ;  /* 0x00200000684c783b */ /* 0x000ee60000000200 */
[C---:B------:R-:W-:Y:S01]  /*2b30*/  HMMA.16816.F32 R36, R8.reuse, R38, RZ ;  /* 0x000000260824723c */ /* 0x040fe200000018ff */
[----:B------:R-:W0:Y:S05]  /*2b40*/  LDGDEPBAR ;  /* 0x00000000000079af */ /* 0x000e2a0000000000 */
[----:B------:R-:W-:Y:S06]  /*2b50*/  HMMA.16816.F32 R68, R8, R64, RZ ;  /* 0x000000400844723c */ /* 0x000fec00000018ff */
[C---:B------:R-:W-:Y:S06]  /*2b60*/  HMMA.16816.F32 R40, R12.reuse, R34, R40 ;  /* 0x000000220c28723c */ /* 0x040fec0000001828 */
[----:B------:R-:W-:Y:S06]  /*2b70*/  HMMA.16816.F32 R20, R12, R32, R20 ;  /* 0x000000200c14723c */ /* 0x000fec0000001814 */
[C---:B------:R-:W-:Y:S06]  /*2b80*/  HMMA.16816.F32 R64, R8.reuse, R66, RZ ;  /* 0x000000420840723c */ /* 0x040fec00000018ff */
[C---:B------:R-:W-:Y:S06]  /*2b90*/  HMMA.16816.F32 R32, R8.reuse, R72, RZ ;  /* 0x000000480820723c */ /* 0x040fec00000018ff */
[----:B------:R-:W-:Y:S01]  /*2ba0*/  HMMA.16816.F32 R72, R8, R74, RZ ;  /* 0x0000004a0848723c */ /* 0x000fe200000018ff */
[----:B------:R-:W-:-:S05]  /*2bb0*/  FMUL.FTZ R41, R41, UR12 ;  /* 0x0000000c29297c20 */ /* 0x000fca0008410000 */
[----:B----4-:R-:W-:Y:S01]  /*2bc0*/  HMMA.16816.F32 R16, R12, R24, R16 ;  /* 0x000000180c10723c */ /* 0x010fe20000001810 */
[----:B------:R-:W-:Y:S01]  /*2bd0*/  FMUL.FTZ R23, R23, UR12 ;  /* 0x0000000c17177c20 */ /* 0x000fe20008410000 */
[----:B------:R-:W-:Y:S01]  /*2be0*/  FMUL.FTZ R20, R20, UR12 ;  /* 0x0000000c14147c20 */ /* 0x000fe20008410000 */
[----:B------:R-:W-:-:S03]  /*2bf0*/  FMUL.FTZ R22, R22, UR12 ;  /* 0x0000000c16167c20 */ /* 0x000fc60008410000 */
[----:B------:R-:W-:Y:S01]  /*2c00*/  HMMA.16816.F32 R60, R8, R56, RZ ;  /* 0x00000038083c723c */ /* 0x000fe200000018ff */
[----:B------:R-:W-:Y:S05]  /*2c10*/  MUFU.TANH R23, R23 ;  /* 0x0000001700177308 */ /* 0x000fea0000002400 */
[----:B------:R-:W-:Y:S06]  /*2c20*/  HMMA.16816.F32 R36, R12, R26, R36 ;  /* 0x0000001a0c24723c */ /* 0x000fec0000001824 */
[C---:B------:R-:W-:Y:S06]  /*2c30*/  HMMA.16816.F32 R52, R8.reuse, R48, RZ ;  /* 0x000000300834723c */ /* 0x040fec00000018ff */
[----:B--2---:R-:W-:Y:S01]  /*2c40*/  HMMA.16816.F32 R44, R8, R28, RZ ;  /* 0x0000001c082c723c */ /* 0x004fe200000018ff */
[----:B------:R-:W-:Y:S01]  /*2c50*/  FMUL.FTZ R16, R16, UR12 ;  /* 0x0000000c10107c20 */ /* 0x000fe20008410000 */
[----:B------:R-:W-:Y:S01]  /*2c60*/  FMUL.FTZ R18, R18, UR12 ;  /* 0x0000000c12127c20 */ /* 0x000fe20008410000 */
[----:B------:R-:W-:-:S03]  /*2c70*/  FMUL.FTZ R4, R19, UR12 ;  /* 0x0000000c13047c20 */ /* 0x000fc60008410000 */
[C---:B------:R-:W-:Y:S06]  /*2c80*/  HMMA.16816.F32 R56, R8.reuse, R58, RZ ;  /* 0x0000003a0838723c */ /* 0x040fec00000018ff */
[----:B------:R-:W-:Y:S01]  /*2c90*/  HMMA.16816.F32 R48, R8, R50, RZ ;  /* 0x000000320830723c */ /* 0x000fe200000018ff */
[----:B------:R-:W-:Y:S01]  /*2ca0*/  FMUL.FTZ R131, R39, UR12 ;  /* 0x0000000c27837c20 */ /* 0x000fe20008410000 */
[----:B------:R-:W-:Y:S01]  /*2cb0*/  FMUL.FTZ R36, R36, UR12 ;  /* 0x0000000c24247c20 */ /* 0x000fe20008410000 */
[----:B------:R-:W-:Y:S01]  /*2cc0*/  FMUL.FTZ R38, R38, UR12 ;  /* 0x0000000c26267c20 */ /* 0x000fe20008410000 */
[----:B------:R-:W-:-:S02]  /*2cd0*/  FMUL.FTZ R37, R37, UR12 ;  /* 0x0000000c25257c20 */ /* 0x000fc40008410000 */
[C---:B------:R-:W-:Y:S01]  /*2ce0*/  HMMA.16816.F32 R28, R8.reuse, R30, RZ ;  /* 0x0000001e081c723c */ /* 0x040fe200000018ff */
[----:B------:R-:W-:Y:S05]  /*2cf0*/  MUFU.TANH R123, R38 ;  /* 0x00000026007b7308 */ /* 0x000fea0000002400 */
[----:B-1----:R-:W-:Y:S03]  /*2d00*/  HMMA.16816.F32 R24, R8, R96, RZ ;  /* 0x000000600818723c */ /* 0x002fe600000018ff */
[----:B------:R-:W-:Y:S03]  /*2d10*/  MUFU.TANH R37, R37 ;  /* 0x0000002500257308 */ /* 0x000fe60000002400 */
[----:B------:R-:W-:Y:S01]  /*2d20*/  HMMA.16816.F32 R64, R12, R94, R64 ;  /* 0x0000005e0c40723c */ /* 0x000fe20000001840 */
[----:B------:R-:W-:-:S04]  /*2d30*/  FMUL.FTZ R97, R42, UR12 ;  /* 0x0000000c2a617c20 */ /* 0x000fc80008410000 */
[----:B------:R-:W-:Y:S01]  /*2d40*/  MUFU.TANH R131, R131 ;  /* 0x0000008300837308 */ /* 0x000fe20000002400 */
[----:B------:R-:W-:Y:S01]  /*2d50*/  HMMA.16816.F32 R32, R12, R100, R32 ;  /* 0x000000640c20723c */ /* 0x000fe20000001820 */
[----:B------:R-:W-:Y:S01]  /*2d60*/  FMUL.FTZ R95, R21, UR12 ;  /* 0x0000000c155f7c20 */ /* 0x000fe20008410000 */
[----:B------:R-:W-:-:S04]  /*2d70*/  FMUL.FTZ R21, R40, UR12 ;  /* 0x0000000c28157c20 */ /* 0x000fc80008410000 */
[----:B------:R-:W-:Y:S01]  /*2d80*/  HMMA.16816.F32 R8, R8, R98, RZ ;  /* 0x000000620808723c */ /* 0x000fe200000018ff */
[----:B------:R1:W2:Y:S01]  /*2d90*/  MUFU.TANH R99, R41 ;  /* 0x0000002900637308 */ /* 0x0002a20000002400 */
[----:B------:R-:W-:-:S04]  /*2da0*/  FMUL.FTZ R101, R43, UR12 ;  /* 0x0000000c2b657c20 */ /* 0x000fc80008410000 */
[C---:B------:R-:W-:Y:S03]  /*2db0*/  HMMA.16816.F32 R72, R12.reuse, R102, R72 ;  /* 0x000000660c48723c */ /* 0x040fe60000001848 */
[----:B------:R4:W-:Y:S03]  /*2dc0*/  MUFU.TANH R103, R16 ;  /* 0x0000001000677308 */ /* 0x0009e60000002400 */
[----:B---3--:R-:W-:Y:S01]  /*2dd0*/  HMMA.16816.F32 R60, R12, R76, R60 ;  /* 0x0000004c0c3c723c */ /* 0x008fe2000000183c */
[----:B------:R-:W-:Y:S01]  /*2de0*/  FMUL.FTZ R19, R65, UR12 ;  /* 0x0000000c41137c20 */ /* 0x000fe20008410000 */
[----:B------:R-:W-:-:S03]  /*2df0*/  FMUL.FTZ R66, R66, UR12 ;  /* 0x0000000c42427c20 */ /* 0x000fc60008410000 */
[----:B------:R-:W3:Y:S01]  /*2e00*/  MUFU.TANH R101, R101 ;  /* 0x0000006500657308 */ /* 0x000ee20000002400 */
[----:B-1----:R-:W1:Y:S01]  /*2e10*/  LDSM.16.M88.4 R40, [R104+0x2800] ;  /* 0x002800006828783b */ /* 0x002e620000000200 */
[C---:B------:R-:W-:Y:S01]  /*2e20*/  HMMA.16816.F32 R56, R12.reuse, R78, R56 ;  /* 0x0000004e0c38723c */ /* 0x040fe20000001838 */
[----:B------:R-:W-:Y:S01]  /*2e30*/  FMUL.FTZ R135, R32, UR12 ;  /* 0x0000000c20877c20 */ /* 0x000fe20008410000 */
[----:B------:R-:W-:Y:S01]  /*2e40*/  FMUL.FTZ R39, R33, UR12 ;  /* 0x0000000c21277c20 */ /* 0x000fe20008410000 */
[----:B------:R-:W2:Y:S01]  /*2e50*/  LDSM.16.M88.4 R76, [R104+0x2400] ;  /* 0x00240000684c783b */ /* 0x000ea20000000200 */
[----:B------:R-:W-:Y:S01]  /*2e60*/  FMUL.FTZ R137, R34, UR12 ;  /* 0x0000000c22897c20 */ /* 0x000fe20008410000 */
[----:B------:R-:W-:Y:S01]  /*2e70*/  FMUL.FTZ R139, R35, UR12 ;  /* 0x0000000c238b7c20 */ /* 0x000fe20008410000 */
[----:B------:R-:W-:Y:S01]  /*2e80*/  HMMA.16816.F32 R68, R12, R92, R68 ;  /* 0x0000005c0c44723c */ /* 0x000fe20000001844 */
[----:B------:R-:W4:Y:S01]  /*2e90*/  LDSM.16.M88.4 R32, [R104+0x2c00] ;  /* 0x002c00006820783b */ /* 0x000f220000000200 */
[----:B------:R-:W-:Y:S01]  /*2ea0*/  MUFU.TANH R95, R95 ;  /* 0x0000005f005f7308 */ /* 0x000fe20000002400 */
[----:B------:R-:W-:-:S04]  /*2eb0*/  DEPBAR.LE SB0, 0x0 ;  /* 0x000080000000791a */ /* 0x000fc80000000000 */
[----:B------:R-:W-:Y:S01]  /*2ec0*/  FMUL.FTZ R72, R72, UR12 ;  /* 0x0000000c48487c20 */ /* 0x000fe20008410000 */
[----:B------:R-:W-:Y:S02]  /*2ed0*/  FMUL.FTZ R74, R74, UR12 ;  /* 0x0000000c4a4a7c20 */ /* 0x000fe40008410000 */
[----:B------:R-:W-:Y:S01]  /*2ee0*/  MUFU.TANH R137, R137 ;  /* 0x0000008900897308 */ /* 0x000fe20000002400 */
[----:B------:R-:W-:Y:S01]  /*2ef0*/  FMUL.FTZ R61, R61, UR12 ;  /* 0x0000000c3d3d7c20 */ /* 0x000fe20008410000 */
[----:B------:R-:W-:Y:S01]  /*2f00*/  FMUL.FTZ R60, R60, UR12 ;  /* 0x0000000c3c3c7c20 */ /* 0x000fe20008410000 */
[----:B------:R-:W-:-:S05]  /*2f10*/  FMUL.FTZ R62, R62, UR12 ;  /* 0x0000000c3e3e7c20 */ /* 0x000fca0008410000 */
[----:B------:R-:W-:Y:S01]  /*2f20*/  MUFU.TANH R135, R135 ;  /* 0x0000008700877308 */ /* 0x000fe20000002400 */
[----:B------:R-:W-:Y:S01]  /*2f30*/  FMUL.FTZ R56, R56, UR12 ;  /* 0x0000000c38387c20 */ /* 0x000fe20008410000 */
[----:B------:R-:W-:Y:S01]  /*2f40*/  FMUL.FTZ R58, R58, UR12 ;  /* 0x0000000c3a3a7c20 */ /* 0x000fe20008410000 */
[----:B------:R-:W-:-:S03]  /*2f50*/  FMUL.FTZ R59, R59, UR12 ;  /* 0x0000000c3b3b7c20 */ /* 0x000fc60008410000 */
[----:B------:R-:W-:Y:S01]  /*2f60*/  FMUL.FTZ R69, R69, UR12 ;  /* 0x0000000c45457c20 */ /* 0x000fe20008410000 */
[----:B------:R-:W-:Y:S01]  /*2f70*/  FMUL.FTZ R68, R68, UR12 ;  /* 0x0000000c44447c20 */ /* 0x000fe20008410000 */
[----:B------:R-:W-:Y:S01]  /*2f80*/  MUFU.TANH R21, R21 ;  /* 0x0000001500157308 */ /* 0x000fe20000002400 */
[----:B------:R-:W-:Y:S01]  /*2f90*/  FMUL.FTZ R70, R70, UR12 ;  /* 0x0000000c46467c20 */ /* 0x000fe20008410000 */
[C---:B-1----:R-:W-:Y:S06]  /*2fa0*/  HMMA.16816.F32 R44, R12.reuse, R40, R44 ;  /* 0x000000280c2c723c */ /* 0x042fec000000182c */
[----:B------:R-:W-:Y:S01]  /*2fb0*/  MUFU.TANH R97, R97 ;  /* 0x0000006100617308 */ /* 0x000fe20000002400 */
[----:B------:R-:W-:Y:S01]  /*2fc0*/  HMMA.16816.F32 R28, R12, R42, R28 ;  /* 0x0000002a0c1c723c */ /* 0x000fe2000000181c */
[----:B------:R-:W-:Y:S01]  /*2fd0*/  FMUL.FTZ R41, R73, UR12 ;  /* 0x0000000c49297c20 */ /* 0x000fe20008410000 */
[----:B------:R-:W-:-:S05]  /*2fe0*/  SHF.R.S32.HI R73, RZ, 0x1f, R118 ;  /* 0x0000001fff497819 */ /* 0x000fca0000011476 */
[----:B------:R-:W-:Y:S01]  /*2ff0*/  MUFU.TANH R39, R39 ;  /* 0x0000002700277308 */ /* 0x000fe20000002400 */
[----:B------:R-:W-:Y:S01]  /*3000*/  LEA.HI R118, R73, R118, RZ, 0x2 ;  /* 0x0000007649767211 */ /* 0x000fe200078f10ff */
[----:B------:R-:W-:Y:S01]  /*3010*/  FMUL.FTZ R73, R75, UR12 ;  /* 0x0000000c4b497c20 */ /* 0x000fe20008410000 */
[----:B--2---:R-:W-:Y:S02]  /*3020*/  HMMA.16816.F32 R48, R12, R78, R48 ;  /* 0x0000004e0c30723c */ /* 0x004fe40000001830 */
[----:B------:R-:W-:-:S03]  /*3030*/  SHF.R.S32.HI R118, RZ, 0x2, R118 ;  /* 0x00000002ff767819 */ /* 0x000fc60000011476 */
[----:B------:R1:W-:Y:S01]  /*3040*/  MUFU.TANH R79, R36 ;  /* 0x00000024004f7308 */ /* 0x0003e20000002400 */
[----:B------:R-:W-:Y:S01]  /*3050*/  IADD3 R75, R107, 0x1, R118 ;  /* 0x000000016b4b7810 */ /* 0x000fe20007ffe076 */
[----:B------:R-:W-:Y:S03]  /*3060*/  HMMA.16816.F32 R52, R12, R76, R52 ;  /* 0x0000004c0c34723c */ /* 0x000fe60000001834 */
[----:B------:R-:W-:-:S03]  /*3070*/  IADD3 R75, R125, R75, -R112 ;  /* 0x0000004b7d4b7210 */ /* 0x000fc60007ffe870 */
[----:B------:R2:W3:Y:S01]  /*3080*/  MUFU.TANH R77, R18 ;  /* 0x00000012004d7308 */ /* 0x0004e20000002400 */
[----:B------:R-:W-:Y:S01]  /*3090*/  FMUL.FTZ R45, R45, UR12 ;  /* 0x0000000c2d2d7c20 */ /* 0x000fe20008410000 */
[C---:B----4-:R-:W-:Y:S01]  /*30a0*/  HMMA.16816.F32 R24, R12.reuse, R32, R24 ;  /* 0x000000200c18723c */ /* 0x050fe20000001818 */
[----:B------:R-:W-:Y:S01]  /*30b0*/  FMUL.FTZ R44, R44, UR12 ;  /* 0x0000000c2c2c7c20 */ /* 0x000fe20008410000 */
[----:B------:R-:W-:Y:S02]  /*30c0*/  IMAD.IADD R16, R75, 0x1, R2 ;  /* 0x000000014b107824 */ /* 0x000fe400078e0202 */
[----:B------:R-:W-:Y:S01]  /*30d0*/  FMUL.FTZ R29, R29, UR12 ;  /* 0x0000000c1d1d7c20 */ /* 0x000fe20008410000 */
[----:B------:R-:W-:Y:S01]  /*30e0*/  VIADD R2, R81, 0x1000 ;  /* 0x0000100051027836 */ /* 0x000fe20000000000 */
[----:B------:R-:W-:Y:S01]  /*30f0*/  HMMA.16816.F32 R8, R12, R34, R8 ;  /* 0x000000220c08723c */ /* 0x000fe20000001808 */
[C---:B------:R-:W-:Y:S02]  /*3100*/  VIMNMX R130, R16.reuse, R125, PT ;  /* 0x0000007d10827248 */ /* 0x040fe40003fe0100 */
[----:B------:R-:W-:Y:S01]  /*3110*/  IMAD R80, R3, 0x2, R2 ;  /* 0x0000000203507824 */ /* 0x000fe200078e0202 */
[----:B------:R-:W-:Y:S01]  /*3120*/  VIADDMNMX R125, R16, 0x8, R125, PT ;  /* 0x00000008107d7846 */ /* 0x000fe2000380017d */
[----:B------:R-:W-:-:S02]  /*3130*/  IMAD.SHL.U32 R2, R87, 0x2, RZ ;  /* 0x0000000257027824 */ /* 0x000fc400078e00ff */
        /* <DEDUP_REMOVED lines=8> */
[----:B-1----:R-:W-:Y:S01]  /*31c0*/  FMUL.FTZ R36, R50, UR12 ;  /* 0x0000000c32247c20 */ /* 0x002fe20008410000 */
[----:B------:R-:W-:Y:S02]  /*31d0*/  IMAD.IADD R2, R85, 0x1, R88 ;  /* 0x0000000155027824 */ /* 0x000fe400078e0258 */
[----:B------:R-:W-:Y:S01]  /*31e0*/  FMUL.FTZ R38, R49, UR12 ;  /* 0x0000000c31267c20 */ /* 0x000fe20008410000 */
[----:B--2---:R-:W-:Y:S01]  /*31f0*/  FMUL.FTZ R18, R47, UR12 ;  /* 0x0000000c2f127c20 */ /* 0x004fe20008410000 */
[----:B------:R-:W-:Y:S01]  /*3200*/  FMUL.FTZ R35, R51, UR12 ;  /* 0x0000000c33237c20 */ /* 0x000fe20008410000 */
[----:B------:R-:W-:-:S02]  /*3210*/  VIADD R42, R2, 0x9 ;  /* 0x00000009022a7836 */ /* 0x000fc40000000000 */
[----:B------:R-:W-:Y:S01]  /*3220*/  FMUL.FTZ R13, R71, UR12 ;  /* 0x0000000c470d7c20 */ /* 0x000fe20008410000 */
[C---:B------:R-:W-:Y:S01]  /*3230*/  VIADD R28, R2.reuse, 0x10 ;  /* 0x00000010021c7836 */ /* 0x040fe20000000000 */
[----:B------:R1:W-:Y:S01]  /*3240*/  MUFU.TANH R71, R14 ;  /* 0x0000000e00477308 */ /* 0x0003e20000002400 */
[C---:B------:R-:W-:Y:S01]  /*3250*/  VIADD R49, R2.reuse, 0x20 ;  /* 0x0000002002317836 */ /* 0x040fe20000000000 */
[----:B------:R-:W-:Y:S01]  /*3260*/  I2FP.F32.S32 R30, R42 ;  /* 0x0000002a001e7245 */ /* 0x000fe20000201400 */
[----:B------:R-:W-:Y:S01]  /*3270*/  VIADD R47, R2, 0x1 ;  /* 0x00000001022f7836 */ /* 0x000fe20000000000 */
[C---:B------:R-:W-:Y:S01]  /*3280*/  ISETP.GE.AND P6, PT, R42.reuse, R130, PT ;  /* 0x000000822a00720c */ /* 0x040fe20003fc6270 */
[----:B------:R-:W-:Y:S01]  /*3290*/  FMUL.FTZ R40, R53, UR12 ;  /* 0x0000000c35287c20 */ /* 0x000fe20008410000 */
[-C--:B------:R-:W-:Y:S01]  /*32a0*/  ISETP.GE.AND P4, PT, R42, R125.reuse, PT ;  /* 0x0000007d2a00720c */ /* 0x080fe20003f86270 */
[----:B------:R-:W-:Y:S01]  /*32b0*/  FFMA.FTZ R30, R84, R30, R99 ;  /* 0x0000001e541e7223 */ /* 0x000fe20000010063 */
[----:B------:R-:W-:Y:S01]  /*32c0*/  I2FP.F32.S32 R42, R42 ;  /* 0x0000002a002a7245 */ /* 0x000fe20000201400 */
[----:B----4-:R-:W-:Y:S01]  /*32d0*/  VIADD R15, R2, 0x19 ;  /* 0x00000019020f7836 */ /* 0x010fe20000000000 */
[----:B------:R-:W-:Y:S01]  /*32e0*/  I2FP.F32.S32 R46, R28 ;  /* 0x0000001c002e7245 */ /* 0x000fe20000201400 */
[----:B------:R-:W2:Y:S01]  /*32f0*/  MUFU.TANH R139, R139 ;  /* 0x0000008b008b7308 */ /* 0x000ea20000002400 */
[----:B------:R-:W-:Y:S01]  /*3300*/  ISETP.GE.AND P5, PT, R28, R130, PT ;  /* 0x000000821c00720c */ /* 0x000fe20003fa6270 */
[----:B---3--:R-:W-:Y:S01]  /*3310*/  FFMA.FTZ R33, R84, R42, R101 ;  /* 0x0000002a54217223 */ /* 0x008fe20000010065 */
[----:B------:R-:W-:Y:S01]  /*3320*/  VIADD R42, R2, 0x18 ;  /* 0x00000018022a7836 */ /* 0x000fe20000000000 */
[----:B------:R-:W-:Y:S01]  /*3330*/  ISETP.GE.AND P2, PT, R28, R125, PT ;  /* 0x0000007d1c00720c */ /* 0x000fe20003f46270 */
[----:B------:R-:W-:Y:S01]  /*3340*/  FFMA.FTZ R46, R84, R46, R103 ;  /* 0x0000002e542e7223 */ /* 0x000fe20000010067 */
[----:B------:R-:W-:Y:S01]  /*3350*/  I2FP.F32.S32 R31, R28 ;  /* 0x0000001c001f7245 */ /* 0x000fe20000201400 */
[----:B------:R-:W-:Y:S01]  /*3360*/  FMUL.FTZ R52, R52, UR12 ;  /* 0x0000000c34347c20 */ /* 0x000fe20008410000 */
[-C--:B------:R-:W-:Y:S01]  /*3370*/  I2FP.F32.S32 R50, R42.reuse ;  /* 0x0000002a00327245 */ /* 0x080fe20000201400 */
[----:B------:R3:W-:Y:S01]  /*3380*/  MUFU.TANH R93, R20 ;  /* 0x00000014005d7308 */ /* 0x0007e20000002400 */
[----:B------:R-:W-:Y:S01]  /*3390*/  I2FP.F32.S32 R28, R42 ;  /* 0x0000002a001c7245 */ /* 0x000fe20000201400 */
[----:B------:R-:W-:Y:S01]  /*33a0*/  FFMA.FTZ R77, R84, R31, R77 ;  /* 0x0000001f544d7223 */ /* 0x000fe2000001004d */
[----:B------:R-:W-:Y:S01]  /*33b0*/  ISETP.GE.AND P3, PT, R42, R130, PT ;  /* 0x000000822a00720c */ /* 0x000fe20003f66270 */
[----:B------:R-:W-:Y:S01]  /*33c0*/  FFMA.FTZ R79, R84, R50, R79 ;  /* 0x00000032544f7223 */ /* 0x000fe2000001004f */
[----:B------:R-:W-:Y:S01]  /*33d0*/  ISETP.GE.AND P0, PT, R42, R125, PT ;  /* 0x0000007d2a00720c */ /* 0x000fe20003f06270 */
[----:B------:R-:W-:Y:S01]  /*33e0*/  FFMA.FTZ R31, R84, R28, R123 ;  /* 0x0000001c541f7223 */ /* 0x000fe2000001007b */
[-C--:B------:R-:W-:Y:S01]  /*33f0*/  I2FP.F32.S32 R42, R15.reuse ;  /* 0x0000000f002a7245 */ /* 0x080fe20000201400 */
[----:B------:R-:W-:Y:S01]  /*3400*/  MUFU.TANH R141, R72 ;  /* 0x00000048008d7308 */ /* 0x000fe20000002400 */
[----:B------:R-:W-:Y:S01]  /*3410*/  I2FP.F32.S32 R51, R15 ;  /* 0x0000000f00337245 */ /* 0x000fe20000201400 */
[----:B------:R-:W-:Y:S01]  /*3420*/  FMUL.FTZ R3, R17, UR12 ;  /* 0x0000000c11037c20 */ /* 0x000fe20008410000 */
[----:B------:R-:W-:Y:S01]  /*3430*/  FSEL R28, R46, -INF , !P5 ;  /* 0xff8000002e1c7808 */ /* 0x000fe20006800000 */
[----:B------:R-:W-:Y:S01]  /*3440*/  FFMA.FTZ R42, R84, R42, R37 ;  /* 0x0000002a542a7223 */ /* 0x000fe20000010025 */
[-C--:B------:R-:W-:Y:S01]  /*3450*/  I2FP.F32.S32 R46, R49.reuse ;  /* 0x00000031002e7245 */ /* 0x080fe20000201400 */
[----:B------:R-:W-:Y:S01]  /*3460*/  FMUL.FTZ R17, R64, UR12 ;  /* 0x0000000c40117c20 */ /* 0x000fe20008410000 */
[----:B-1----:R-:W-:Y:S01]  /*3470*/  FSEL R14, R79, -INF , !P3 ;  /* 0xff8000004f0e7808 */ /* 0x002fe20005800000 */
[----:B------:R1:W-:Y:S01]  /*3480*/  MUFU.TANH R37, R56 ;  /* 0x0000003800257308 */ /* 0x0003e20000002400 */
[----:B------:R-:W-:Y:S01]  /*3490*/  FSEL R31, R31, -INF , !P0 ;  /* 0xff8000001f1f7808 */ /* 0x000fe20004000000 */
[----:B---3--:R-:W-:Y:S01]  /*34a0*/  FMUL.FTZ R20, R57, UR12 ;  /* 0x0000000c39147c20 */ /* 0x008fe20008410000 */
[----:B------:R-:W-:Y:S01]  /*34b0*/  I2FP.F32.S32 R50, R49 ;  /* 0x0000003100327245 */ /* 0x000fe20000201400 */
[----:B------:R-:W-:Y:S01]  /*34c0*/  FMUL.FTZ R55, R55, UR12 ;  /* 0x0000000c37377c20 */ /* 0x000fe20008410000 */
[C---:B------:R-:W-:Y:S01]  /*34d0*/  ISETP.GE.AND P3, PT, R47.reuse, R130, PT ;  /* 0x000000822f00720c */ /* 0x040fe20003f66270 */
[----:B------:R-:W-:Y:S01]  /*34e0*/  FMUL.FTZ R48, R48, UR12 ;  /* 0x0000000c30307c20 */ /* 0x000fe20008410000 */
[-C--:B------:R-:W-:Y:S01]  /*34f0*/  ISETP.GE.AND P0, PT, R47, R125.reuse, PT ;  /* 0x0000007d2f00720c */ /* 0x080fe20003f06270 */
[----:B------:R-:W3:Y:S01]  /*3500*/  MUFU.TANH R143, R74 ;  /* 0x0000004a008f7308 */ /* 0x000ee20000002400 */
[----:B------:R-:W-:Y:S01]  /*3510*/  FSEL R30, R30, -INF , !P6 ;  /* 0xff8000001e1e7808 */ /* 0x000fe20007000000 */
[----:B------:R-:W-:Y:S01]  /*3520*/  FFMA.FTZ R50, R84, R50, R135 ;  /* 0x0000003254327223 */ /* 0x000fe20000010087 */
[----:B------:R-:W-:Y:S01]  /*3530*/  FSEL R33, R33, -INF , !P4 ;  /* 0xff80000021217808 */ /* 0x000fe20006000000 */
[----:B------:R-:W-:Y:S01]  /*3540*/  FMUL.FTZ R54, R54, UR12 ;  /* 0x0000000c36367c20 */ /* 0x000fe20008410000 */
[C---:B------:R-:W-:Y:S01]  /*3550*/  ISETP.GE.AND P6, PT, R15.reuse, R130, PT ;  /* 0x000000820f00720c */ /* 0x040fe20003fc6270 */
[----:B------:R-:W-:Y:S01]  /*3560*/  FMUL.FTZ R24, R24, UR12 ;  /* 0x0000000c18187c20 */ /* 0x000fe20008410000 */
[----:B------:R-:W-:Y:S01]  /*3570*/  ISETP.GE.AND P4, PT, R15, R125, PT ;  /* 0x0000007d0f00720c */ /* 0x000fe20003f86270 */
[----:B------:R4:W-:Y:S01]  /*3580*/  MUFU.TANH R65, R61 ;  /* 0x0000003d00417308 */ /* 0x0009e20000002400 */
[----:B-1----:R-:W-:Y:S01]  /*3590*/  I2FP.F32.S32 R56, R47 ;  /* 0x0000002f00387245 */ /* 0x002fe20000201400 */
[C---:B------:R-:W-:Y:S01]  /*35a0*/  FFMA.FTZ R47, R84.reuse, R51, R131 ;  /* 0x00000033542f7223 */ /* 0x040fe20000010083 */
[----:B------:R-:W-:Y:S01]  /*35b0*/  FFMA.FTZ R51, R84, R46, R137 ;  /* 0x0000002e54337223 */ /* 0x000fe20000010089 */
[----:B------:R-:W-:Y:S01]  /*35c0*/  FSEL R15, R77, -INF , !P2 ;  /* 0xff8000004d0f7808 */ /* 0x000fe20005000000 */
[----:B------:R-:W-:Y:S01]  /*35d0*/  FMUL.FTZ R26, R26, UR12 ;  /* 0x0000000c1a1a7c20 */ /* 0x000fe20008410000 */
[CC--:B------:R-:W-:Y:S01]  /*35e0*/  FFMA.FTZ R46, R84.reuse, R56.reuse, R95 ;  /* 0x00000038542e7223 */ /* 0x0c0fe2000001005f */
[----:B------:R-:W-:Y:S01]  /*35f0*/  FFMA.FTZ R53, R84, R56, R23 ;  /* 0x0000003854357223 */ /* 0x000fe20000010017 */
[----:B------:R1:W-:Y:S01]  /*3600*/  MUFU.TANH R99, R20 ;  /* 0x0000001400637308 */ /* 0x0003e20000002400 */
[C---:B------:R-:W-:Y:S01]  /*3610*/  ISETP.GE.AND P5, PT, R49.reuse, R130, PT ;  /* 0x000000823100720c */ /* 0x040fe20003fa6270 */
[C---:B------:R-:W-:Y:S01]  /*3620*/  VIADD R56, R2.reuse, 0x21 ;  /* 0x0000002102387836 */ /* 0x040fe20000000000 */
[-C--:B------:R-:W-:Y:S01]  /*3630*/  ISETP.GE.AND P2, PT, R49, R125.reuse, PT ;  /* 0x0000007d3100720c */ /* 0x080fe20003f46270 */
[----:B------:R-:W-:Y:S01]  /*3640*/  VIADD R49, R2, 0x28 ;  /* 0x0000002802317836 */ /* 0x000fe20000000000 */
[----:B------:R-:W-:Y:S01]  /*3650*/  FSEL R47, R47, -INF , !P4 ;  /* 0xff8000002f2f7808 */ /* 0x000fe20006000000 */
[----:B------:R-:W-:Y:S01]  /*3660*/  FMUL.FTZ R27, R27, UR12 ;  /* 0x0000000c1b1b7c20 */ /* 0x000fe20008410000 */
[----:B------:R-:W-:Y:S01]  /*3670*/  FSEL R76, R50, -INF , !P5 ;  /* 0xff800000324c7808 */ /* 0x000fe20006800000 */
[----:B------:R-:W3:Y:S01]  /*3680*/  MUFU.TANH R41, R41 ;  /* 0x0000002900297308 */ /* 0x000ee20000002400 */
[----:B----4-:R-:W-:Y:S01]  /*3690*/  VIADD R61, R2, 0x8 ;  /* 0x00000008023d7836 */ /* 0x010fe20000000000 */
[----:B------:R-:W-:Y:S01]  /*36a0*/  I2FP.F32.S32 R50, R56 ;  /* 0x0000003800327245 */ /* 0x000fe20000201400 */
[----:B------:R-:W-:Y:S01]  /*36b0*/  FMUL.FTZ R25, R25, UR12 ;  /* 0x0000000c19197c20 */ /* 0x000fe20008410000 */
[----:B------:R-:W-:Y:S01]  /*36c0*/  FSEL R51, R51, -INF , !P2 ;  /* 0xff80000033337808 */ /* 0x000fe20005000000 */
[----:B------:R-:W-:Y:S01]  /*36d0*/  FMUL.FTZ R8, R8, UR12 ;  /* 0x0000000c08087c20 */ /* 0x000fe20008410000 */
[C---:B------:R-:W-:Y:S01]  /*36e0*/  ISETP.GE.AND P4, PT, R61.reuse, R125, PT ;  /* 0x0000007d3d00720c */ /* 0x040fe20003f86270 */
[----:B--2---:R-:W-:Y:S01]  /*36f0*/  FFMA.FTZ R79, R84, R50, R139 ;  /* 0x00000032544f7223 */ /* 0x004fe2000001008b */
[----:B------:R-:W-:Y:S01]  /*3700*/  MUFU.TANH R73, R73 ;  /* 0x0000004900497308 */ /* 0x000fe20000002400 */
[----:B-1----:R-:W-:Y:S01]  /*3710*/  FSEL R20, R42, -INF , !P6 ;  /* 0xff8000002a147808 */ /* 0x002fe20007000000 */
[----:B------:R-:W-:Y:S01]  /*3720*/  FMUL.FTZ R10, R10, UR12 ;  /* 0x0000000c0a0a7c20 */ /* 0x000fe20008410000 */
[-C--:B------:R-:W-:Y:S01]  /*3730*/  ISETP.GE.AND P6, PT, R61, R130.reuse, PT ;  /* 0x000000823d00720c */ /* 0x080fe20003fc6270 */
[----:B------:R-:W-:Y:S01]  /*3740*/  FMUL.FTZ R9, R9, UR12 ;  /* 0x0000000c09097c20 */ /* 0x000fe20008410000 */
[----:B------:R-:W-:Y:S01]  /*3750*/  I2FP.F32.S32 R61, R61 ;  /* 0x0000003d003d7245 */ /* 0x000fe20000201400 */
[----:B------:R-:W-:Y:S01]  /*3760*/  FMUL.FTZ R11, R11, UR12 ;  /* 0x0000000c0b0b7c20 */ /* 0x000fe20008410000 */
[----:B------:R-:W-:Y:S01]  /*3770*/  I2FP.F32.S32 R42, R49 ;  /* 0x00000031002a7245 */ /* 0x000fe20000201400 */
[----:B------:R-:W1:Y:S01]  /*3780*/  MUFU.TANH R13, R13 ;  /* 0x0000000d000d7308 */ /* 0x000e620000002400 */
[----:B------:R-:W-:-:S02]  /*3790*/  ISETP.GE.AND P5, PT, R56, R130, PT ;  /* 0x000000823800720c */ /* 0x000fc40003fa6270 */
[-C--:B------:R-:W-:Y:S01]  /*37a0*/  ISETP.GE.AND P2, PT, R56, R125.reuse, PT ;  /* 0x0000007d3800720c */ /* 0x080fe20003f46270 */
[----:B------:R-:W-:Y:S01]  /*37b0*/  VIADD R56, R2, 0x29 ;  /* 0x0000002902387836 */ /* 0x000fe20000000000 */
[----:B------:R-:W-:Y:S02]  /*37c0*/  FSEL R46, R46, -INF , !P3 ;  /* 0xff8000002e2e7808 */ /* 0x000fe40005800000 */
[----:B------:R-:W-:Y:S01]  /*37d0*/  FSEL R53, R53, -INF , !P0 ;  /* 0xff80000035357808 */ /* 0x000fe20004000000 */
[----:B------:R-:W-:Y:S01]  /*37e0*/  MUFU.TANH R43, R68 ;  /* 0x00000044002b7308 */ /* 0x000fe20000002400 */
[C---:B------:R-:W-:Y:S02]  /*37f0*/  ISETP.GE.AND P3, PT, R49.reuse, R130, PT ;  /* 0x000000823100720c */ /* 0x040fe40003f66270 */
[----:B------:R-:W-:Y:S01]  /*3800*/  ISETP.GE.AND P0, PT, R49, R125, PT ;  /* 0x0000007d3100720c */ /* 0x000fe20003f06270 */
[----:B---3--:R-:W-:Y:S01]  /*3810*/  FFMA.FTZ R49, R84, R42, R143 ;  /* 0x0000002a54317223 */ /* 0x008fe2000001008f */
[----:B------:R-:W-:-:S03]  /*3820*/  FSEL R79, R79, -INF , !P2 ;  /* 0xff8000004f4f7808 */ /* 0x000fc60005000000 */
[----:B------:R-:W-:Y:S01]  /*3830*/  MUFU.TANH R5, R70 ;  /* 0x0000004600057308 */ /* 0x000fe20000002400 */
[----:B------:R-:W-:-:S07]  /*3840*/  FSEL R49, R49, -INF , !P0 ;  /* 0xff80000031317808 */ /* 0x000fce0004000000 */
[----:B------:R2:W-:Y:S08]  /*3850*/  MUFU.TANH R101, R58 ;  /* 0x0000003a00657308 */ /* 0x0005f00000002400 */
[----:B------:R-:W3:Y:S08]  /*3860*/  MUFU.TANH R69, R69 ;  /* 0x0000004500457308 */ /* 0x000ef00000002400 */
[----:B------:R4:W-:Y:S01]  /*3870*/  MUFU.TANH R103, R59 ;  /* 0x0000003b00677308 */ /* 0x0009e20000002400 */
[CC--:B--2---:R-:W-:Y:S01]  /*3880*/  FFMA.FTZ R58, R84.reuse, R61.reuse, R21 ;  /* 0x0000003d543a7223 */ /* 0x0c4fe20000010015 */
[----:B------:R-:W-:-:S04]  /*3890*/  FFMA.FTZ R61, R84, R61, R97 ;  /* 0x0000003d543d7223 */ /* 0x000fc80000010061 */
[----:B------:R-:W-:Y:S02]  /*38a0*/  FSEL R58, R58, -INF , !P6 ;  /* 0xff8000003a3a7808 */ /* 0x000fe40007000000 */
[----:B------:R2:W-:Y:S01]  /*38b0*/  MUFU.TANH R23, R52 ;  /* 0x0000003400177308 */ /* 0x0005e20000002400 */
[----:B------:R-:W-:Y:S02]  /*38c0*/  FSEL R61, R61, -INF , !P4 ;  /* 0xff8000003d3d7808 */ /* 0x000fe40006000000 */
[C---:B------:R-:W-:Y:S02]  /*38d0*/  ISETP.GE.AND P6, PT, R56.reuse, R130, PT ;  /* 0x000000823800720c */ /* 0x040fe40003fc6270 */
[----:B------:R-:W-:Y:S02]  /*38e0*/  ISETP.GE.AND P4, PT, R56, R125, PT ;  /* 0x0000007d3800720c */ /* 0x000fe40003f86270 */
[----:B------:R-:W-:Y:S01]  /*38f0*/  I2FP.F32.S32 R56, R56 ;  /* 0x0000003800387245 */ /* 0x000fe20000201400 */
[----:B------:R1:W-:Y:S01]  /*3900*/  MUFU.TANH R95, R40 ;  /* 0x00000028005f7308 */ /* 0x0003e20000002400 */
[----:B----4-:R-:W-:-:S03]  /*3910*/  VIADD R59, R2, 0x31 ;  /* 0x00000031023b7836 */ /* 0x010fc60000000000 */
[C---:B------:R-:W-:Y:S02]  /*3920*/  FFMA.FTZ R41, R84.reuse, R56, R41 ;  /* 0x0000003854297223 */ /* 0x040fe40000010029 */
[----:B------:R-:W-:Y:S02]  /*3930*/  ISETP.GE.AND P0, PT, R59, R125, PT ;  /* 0x0000007d3b00720c */ /* 0x000fe40003f06270 */
[----:B------:R-:W4:Y:S01]  /*3940*/  MUFU.TANH R17, R17 ;  /* 0x0000001100117308 */ /* 0x000f220000002400 */
[C---:B--2---:R-:W-:Y:S01]  /*3950*/  FFMA.FTZ R52, R84.reuse, R50, R39 ;  /* 0x0000003254347223 */ /* 0x044fe20000010027 */
[----:B------:R-:W-:Y:S01]  /*3960*/  FFMA.FTZ R50, R84, R42, R141 ;  /* 0x0000002a54327223 */ /* 0x000fe2000001008d */
[----:B------:R-:W-:-:S03]  /*3970*/  VIADD R42, R2, 0x30 ;  /* 0x00000030022a7836 */ /* 0x000fc60000000000 */
[----:B------:R-:W-:Y:S02]  /*3980*/  FSEL R52, R52, -INF , !P5 ;  /* 0xff80000034347808 */ /* 0x000fe40006800000 */
[----:B------:R-:W2:Y:S01]  /*3990*/  MUFU.TANH R57, R66 ;  /* 0x0000004200397308 */ /* 0x000ea20000002400 */
[----:B-1----:R-:W-:Y:S02]  /*39a0*/  I2FP.F32.S32 R40, R59 ;  /* 0x0000003b00287245 */ /* 0x002fe40000201400 */
[C---:B------:R-:W-:Y:S02]  /*39b0*/  ISETP.GE.AND P5, PT, R42.reuse, R130, PT ;  /* 0x000000822a00720c */ /* 0x040fe40003fa6270 */
[----:B------:R-:W-:Y:S01]  /*39c0*/  ISETP.GE.AND P2, PT, R42, R125, PT ;  /* 0x0000007d2a00720c */ /* 0x000fe20003f46270 */
[----:B------:R-:W-:Y:S01]  /*39d0*/  FFMA.FTZ R123, R84, R40, R13 ;  /* 0x00000028547b7223 */ /* 0x000fe2000001000d */
[----:B------:R-:W-:Y:S01]  /*39e0*/  I2FP.F32.S32 R42, R42 ;  /* 0x0000002a002a7245 */ /* 0x000fe20000201400 */
[----:B------:R-:W1:Y:S01]  /*39f0*/  MUFU.TANH R19, R19 ;  /* 0x0000001300137308 */ /* 0x000e620000002400 */
[----:B------:R-:W-:-:S02]  /*3a00*/  VIADD R13, R2, 0x38 ;  /* 0x00000038020d7836 */ /* 0x000fc40000000000 */
[----:B---3--:R-:W-:Y:S01]  /*3a10*/  FFMA.FTZ R69, R84, R40, R69 ;  /* 0x0000002854457223 */ /* 0x008fe20000010045 */
[----:B------:R-:W-:Y:S02]  /*3a20*/  VIADD R40, R2, 0x40 ;  /* 0x0000004002287836 */ /* 0x000fe40000000000 */
[CC--:B------:R-:W-:Y:S01]  /*3a30*/  FFMA.FTZ R43, R84.reuse, R42.reuse, R43 ;  /* 0x0000002a542b7223 */ /* 0x0c0fe2000001002b */
[----:B------:R-:W-:Y:S01]  /*3a40*/  FFMA.FTZ R77, R84, R42, R5 ;  /* 0x0000002a544d7223 */ /* 0x000fe20000010005 */
[----:B------:R-:W-:Y:S01]  /*3a50*/  VIADD R42, R2, 0x39 ;  /* 0x00000039022a7836 */ /* 0x000fe20000000000 */
[----:B------:R-:W-:Y:S01]  /*3a60*/  FSEL R50, R50, -INF , !P3 ;  /* 0xff80000032327808 */ /* 0x000fe20005800000 */
[----:B------:R-:W3:Y:S01]  /*3a70*/  MUFU.TANH R67, R60 ;  /* 0x0000003c00437308 */ /* 0x000ee20000002400 */
[----:B------:R-:W-:Y:S02]  /*3a80*/  ISETP.GE.AND P3, PT, R59, R130, PT ;  /* 0x000000823b00720c */ /* 0x000fe40003f66270 */
[----:B------:R-:W-:-:S02]  /*3a90*/  FSEL R72, R43, -INF , !P5 ;  /* 0xff8000002b487808 */ /* 0x000fc40006800000 */
[----:B------:R-:W-:Y:S02]  /*3aa0*/  FSEL R77, R77, -INF , !P2 ;  /* 0xff8000004d4d7808 */ /* 0x000fe40005000000 */
[CC--:B------:R-:W-:Y:S01]  /*3ab0*/  ISETP.GE.AND P5, PT, R42.reuse, R130.reuse, PT ;  /* 0x000000822a00720c */ /* 0x0c0fe20003fa6270 */
[----:B------:R-:W3:Y:S01]  /*3ac0*/  MUFU.TANH R75, R62 ;  /* 0x0000003e004b7308 */ /* 0x000ee20000002400 */
[-C--:B------:R-:W-:Y:S02]  /*3ad0*/  ISETP.GE.AND P2, PT, R42, R125.reuse, PT ;  /* 0x0000007d2a00720c */ /* 0x080fe40003f46270 */
[----:B------:R-:W-:Y:S02]  /*3ae0*/  FSEL R70, R69, -INF , !P3 ;  /* 0xff80000045467808 */ /* 0x000fe40005800000 */
[----:B------:R-:W-:Y:S02]  /*3af0*/  FSEL R123, R123, -INF , !P0 ;  /* 0xff8000007b7b7808 */ /* 0x000fe40004000000 */
[C---:B------:R-:W-:Y:S01]  /*3b00*/  ISETP.GE.AND P3, PT, R40.reuse, R130, PT ;  /* 0x000000822800720c */ /* 0x040fe20003f66270 */
[----:B------:R4:W-:Y:S01]  /*3b10*/  MUFU.TANH R39, R55 ;  /* 0x0000003700277308 */ /* 0x0009e20000002400 */
[----:B------:R-:W-:-:S07]  /*3b20*/  ISETP.GE.AND P0, PT, R40, R125, PT ;  /* 0x0000007d2800720c */ /* 0x000fce0003f06270 */
[----:B------:R2:W3:Y:S08]  /*3b30*/  MUFU.TANH R97, R48 ;  /* 0x0000003000617308 */ /* 0x0004f00000002400 */
[----:B------:R1:W-:Y:S01]  /*3b40*/  MUFU.TANH R5, R38 ;  /* 0x0000002600057308 */ /* 0x0003e20000002400 */
[----:B----4-:R-:W-:Y:S01]  /*3b50*/  FFMA.FTZ R55, R84, R56, R73 ;  /* 0x0000003854377223 */ /* 0x010fe20000010049 */
[----:B------:R-:W-:-:S04]  /*3b60*/  VIADD R73, R2, 0x41 ;  /* 0x0000004102497836 */ /* 0x000fc80000000000 */
[----:B------:R-:W-:Y:S01]  /*3b70*/  FSEL R55, R55, -INF , !P4 ;  /* 0xff80000037377808 */ /* 0x000fe20006000000 */
[----:B------:R-:W-:Y:S01]  /*3b80*/  BAR.SYNC.DEFER_BLOCKING 0x0 ;  /* 0x0000000000007b1d */ /* 0x000fe20000010000 */
[----:B------:R-:W-:Y:S02]  /*3b90*/  ISETP.GE.AND P4, PT, R13, R125, PT ;  /* 0x0000007d0d00720c */ /* 0x000fe40003f86270 */
[----:B--2---:R-:W-:Y:S02]  /*3ba0*/  FSEL R48, R41, -INF , !P6 ;  /* 0xff80000029307808 */ /* 0x004fe40007000000 */
[----:B------:R-:W-:Y:S01]  /*3bb0*/  ISETP.GE.AND P6, PT, R13, R130, PT ;  /* 0x000000820d00720c */ /* 0x000fe20003fc6270 */
[----:B------:R2:W4:Y:S01]  /*3bc0*/  MUFU.TANH R41, R36 ;  /* 0x0000002400297308 */ /* 0x0005220000002400 */
[----:B------:R-:W-:Y:S02]  /*3bd0*/  I2FP.F32.S32 R13, R13 ;  /* 0x0000000d000d7245 */ /* 0x000fe40000201400 */
[----:B-1----:R-:W-:-:S03]  /*3be0*/  I2FP.F32.S32 R38, R42 ;  /* 0x0000002a00267245 */ /* 0x002fc60000201400 */
[CC--:B------:R-:W-:Y:S01]  /*3bf0*/  FFMA.FTZ R56, R84.reuse, R13.reuse, R17 ;  /* 0x0000000d54387223 */ /* 0x0c0fe20000010011 */
[C---:B------:R-:W-:Y:S01]  /*3c00*/  FFMA.FTZ R57, R84.reuse, R13, R57 ;  /* 0x0000000d54397223 */ /* 0x040fe20000010039 */
[----:B------:R1:W4:Y:S01]  /*3c10*/  MUFU.TANH R21, R54 ;  /* 0x0000003600157308 */ /* 0x0003220000002400 */
[CC--:B------:R-:W-:Y:S01]  /*3c20*/  FFMA.FTZ R19, R84.reuse, R38.reuse, R19 ;  /* 0x0000002654137223 */ /* 0x0c0fe20000010013 */
[----:B------:R-:W-:Y:S01]  /*3c30*/  FFMA.FTZ R63, R84, R38, R63 ;  /* 0x00000026543f7223 */ /* 0x000fe2000001003f */
[----:B------:R-:W-:Y:S01]  /*3c40*/  VIADD R38, R2, 0x48 ;  /* 0x0000004802267836 */ /* 0x000fe20000000000 */
[----:B------:R-:W-:Y:S02]  /*3c50*/  FSEL R56, R56, -INF , !P6 ;  /* 0xff80000038387808 */ /* 0x000fe40007000000 */
[----:B------:R-:W-:Y:S02]  /*3c60*/  FSEL R59, R57, -INF , !P4 ;  /* 0xff800000393b7808 */ /* 0x000fe40006000000 */
[----:B------:R-:W-:Y:S01]  /*3c70*/  ISETP.GE.AND P6, PT, R73, R130, PT ;  /* 0x000000824900720c */ /* 0x000fe20003fc6270 */
[----:B------:R-:W4:Y:S01]  /*3c80*/  MUFU.TANH R35, R35 ;  /* 0x0000002300237308 */ /* 0x000f220000002400 */
[----:B--2---:R-:W-:-:S02]  /*3c90*/  I2FP.F32.S32 R36, R40 ;  /* 0x0000002800247245 */ /* 0x004fc40000201400 */
[----:B------:R-:W-:Y:S02]  /*3ca0*/  ISETP.GE.AND P4, PT, R73, R125, PT ;  /* 0x0000007d4900720c */ /* 0x000fe40003f86270 */
[----:B------:R-:W-:Y:S01]  /*3cb0*/  I2FP.F32.S32 R73, R73 ;  /* 0x0000004900497245 */ /* 0x000fe20000201400 */
[CC--:B---3--:R-:W-:Y:S01]  /*3cc0*/  FFMA.FTZ R67, R84.reuse, R36.reuse, R67 ;  /* 0x0000002454437223 */ /* 0x0c8fe20000010043 */
[----:B------:R-:W-:Y:S01]  /*3cd0*/  FFMA.FTZ R75, R84, R36, R75 ;  /* 0x00000024544b7223 */ /* 0x000fe2000001004b */
[----:B------:R-:W-:Y:S01]  /*3ce0*/  VIADD R36, R2, 0x49 ;  /* 0x0000004902247836 */ /* 0x000fe20000000000 */
[----:B-1----:R-:W-:Y:S01]  /*3cf0*/  FSEL R54, R19, -INF , !P5 ;  /* 0xff80000013367808 */ /* 0x002fe20006800000 */
[CC--:B------:R-:W-:Y:S01]  /*3d00*/  FFMA.FTZ R65, R84.reuse, R73.reuse, R65 ;  /* 0x0000004954417223 */ /* 0x0c0fe20000010041 */
[----:B------:R-:W-:Y:S01]  /*3d10*/  FSEL R87, R63, -INF , !P2 ;  /* 0xff8000003f577808 */ /* 0x000fe20005000000 */
[----:B------:R-:W-:Y:S01]  /*3d20*/  FFMA.FTZ R73, R84, R73, R71 ;  /* 0x0000004954497223 */ /* 0x000fe20000010047 */
[C---:B------:R-:W-:Y:S01]  /*3d30*/  ISETP.GE.AND P5, PT, R38.reuse, R130, PT ;  /* 0x000000822600720c */ /* 0x040fe20003fa6270 */
[----:B------:R1:W-:Y:S01]  /*3d40*/  MUFU.TANH R19, R34 ;  /* 0x0000002200137308 */ /* 0x0003e20000002400 */
[----:B------:R-:W-:-:S02]  /*3d50*/  ISETP.GE.AND P2, PT, R38, R125, PT ;  /* 0x0000007d2600720c */ /* 0x000fc40003f46270 */
[----:B------:R-:W-:Y:S02]  /*3d60*/  FSEL R68, R67, -INF , !P3 ;  /* 0xff80000043447808 */ /* 0x000fe40005800000 */
[----:B------:R-:W-:Y:S02]  /*3d70*/  FSEL R75, R75, -INF , !P0 ;  /* 0xff8000004b4b7808 */ /* 0x000fe40004000000 */
[----:B------:R-:W-:Y:S01]  /*3d80*/  I2FP.F32.S32 R38, R38 ;  /* 0x0000002600267245 */ /* 0x000fe20000201400 */
[----:B------:R2:W-:Y:S01]  /*3d90*/  MUFU.TANH R63, R18 ;  /* 0x00000012003f7308 */ /* 0x0005e20000002400 */
[C---:B------:R-:W-:Y:S02]  /*3da0*/  ISETP.GE.AND P3, PT, R36.reuse, R130, PT ;  /* 0x000000822400720c */ /* 0x040fe40003f66270 */
[----:B------:R-:W-:Y:S01]  /*3db0*/  ISETP.GE.AND P0, PT, R36, R125, PT ;  /* 0x0000007d2400720c */ /* 0x000fe20003f06270 */
[C---:B------:R-:W-:Y:S01]  /*3dc0*/  FFMA.FTZ R64, R84.reuse, R38, R37 ;  /* 0x0000002654407223 */ /* 0x040fe20000010025 */
[----:B------:R-:W-:Y:S01]  /*3dd0*/  I2FP.F32.S32 R36, R36 ;  /* 0x0000002400247245 */ /* 0x000fe20000201400 */
[----:B------:R-:W-:Y:S01]  /*3de0*/  FFMA.FTZ R71, R84, R38, R101 ;  /* 0x0000002654477223 */ /* 0x000fe20000010065 */
[C---:B------:R-:W-:Y:S01]  /*3df0*/  VIADD R38, R2.reuse, 0x50 ;  /* 0x0000005002267836 */ /* 0x040fe20000000000 */
[----:B------:R-:W-:Y:S01]  /*3e00*/  FSEL R66, R65, -INF , !P6 ;  /* 0xff80000041427808 */ /* 0x000fe20007000000 */
[----:B-1----:R-:W-:-:S02]  /*3e10*/  VIADD R34, R2, 0x58 ;  /* 0x0000005802227836 */ /* 0x002fc40000000000 */
[CC--:B------:R-:W-:Y:S01]  /*3e20*/  FFMA.FTZ R62, R84.reuse, R36.reuse, R99 ;  /* 0x00000024543e7223 */ /* 0x0c0fe20000010063 */
[----:B------:R-:W-:Y:S01]  /*3e30*/  FFMA.FTZ R57, R84, R36, R103 ;  /* 0x0000002454397223 */ /* 0x000fe20000010067 */
[----:B------:R-:W-:Y:S01]  /*3e40*/  VIADD R36, R2, 0x51 ;  /* 0x0000005102247836 */ /* 0x000fe20000000000 */
[----:B------:R1:W-:Y:S01]  /*3e50*/  MUFU.TANH R65, R29 ;  /* 0x0000001d00417308 */ /* 0x0003e20000002400 */
[----:B------:R-:W-:Y:S02]  /*3e60*/  ISETP.GE.AND P6, PT, R38, R130, PT ;  /* 0x000000822600720c */ /* 0x000fe40003fc6270 */
[----:B------:R-:W-:Y:S02]  /*3e70*/  FSEL R62, R62, -INF , !P3 ;  /* 0xff8000003e3e7808 */ /* 0x000fe40005800000 */
[----:B--2---:R-:W-:Y:S02]  /*3e80*/  I2FP.F32.S32 R18, R38 ;  /* 0x0000002600127245 */ /* 0x004fe40000201400 */
[----:B------:R-:W-:Y:S01]  /*3e90*/  FSEL R57, R57, -INF , !P0 ;  /* 0xff80000039397808 */ /* 0x000fe20004000000 */
[----:B------:R2:W-:Y:S01]  /*3ea0*/  MUFU.TANH R17, R45 ;  /* 0x0000002d00117308 */ /* 0x0005e20000002400 */
[----:B------:R-:W-:Y:S01]  /*3eb0*/  ISETP.GE.AND P3, PT, R34, R130, PT ;  /* 0x000000822200720c */ /* 0x000fe20003f66270 */
[----:B------:R-:W-:Y:S01]  /*3ec0*/  FFMA.FTZ R23, R84, R18, R23 ;  /* 0x0000001254177223 */ /* 0x000fe20000010017 */
[----:B------:R-:W-:-:S02]  /*3ed0*/  ISETP.GE.AND P0, PT, R34, R125, PT ;  /* 0x0000007d2200720c */ /* 0x000fc40003f06270 */
[----:B------:R-:W-:Y:S02]  /*3ee0*/  I2FP.F32.S32 R34, R34 ;  /* 0x0000002200227245 */ /* 0x000fe40000201400 */
[----:B------:R-:W-:Y:S01]  /*3ef0*/  FSEL R73, R73, -INF , !P4 ;  /* 0xff80000049497808 */ /* 0x000fe20006000000 */
[----:B------:R3:W-:Y:S01]  /*3f00*/  MUFU.TANH R37, R32 ;  /* 0x0000002000257308 */ /* 0x0007e20000002400 */
[----:B-1----:R-:W-:Y:S02]  /*3f10*/  VIADD R29, R2, 0x59 ;  /* 0x00000059021d7836 */ /* 0x002fe40000000000 */
[CC--:B------:R-:W-:Y:S01]  /*3f20*/  FFMA.FTZ R40, R84.reuse, R34.reuse, R97 ;  /* 0x0000002254287223 */ /* 0x0c0fe20000010061 */
[----:B----4-:R-:W-:Y:S01]  /*3f30*/  FFMA.FTZ R41, R84, R34, R41 ;  /* 0x0000002254297223 */ /* 0x010fe20000010029 */
[----:B------:R-:W-:Y:S02]  /*3f40*/  FSEL R64, R64, -INF , !P5 ;  /* 0xff80000040407808 */ /* 0x000fe40006800000 */
[----:B------:R-:W-:Y:S01]  /*3f50*/  FSEL R71, R71, -INF , !P2 ;  /* 0xff80000047477808 */ /* 0x000fe20005000000 */
[----:B------:R1:W4:Y:S01]  /*3f60*/  MUFU.TANH R13, R44 ;  /* 0x0000002c000d7308 */ /* 0x0003220000002400 */
[----:B--2---:R-:W-:Y:S01]  /*3f70*/  FFMA.FTZ R45, R84, R18, R21 ;  /* 0x00000012542d7223 */ /* 0x004fe20000010015 */
[----:B------:R-:W-:Y:S01]  /*3f80*/  ISETP.GE.AND P4, PT, R38, R125, PT ;  /* 0x0000007d2600720c */ /* 0x000fe20003f86270 */
[----:B------:R-:W-:Y:S01]  /*3f90*/  VIADD R18, R2, 0x60 ;  /* 0x0000006002127836 */ /* 0x000fe20000000000 */
[----:B------:R-:W-:-:S02]  /*3fa0*/  ISETP.GE.AND P5, PT, R36, R130, PT ;  /* 0x000000822400720c */ /* 0x000fc40003fa6270 */
[----:B------:R-:W-:Y:S02]  /*3fb0*/  ISETP.GE.AND P2, PT, R36, R125, PT ;  /* 0x0000007d2400720c */ /* 0x000fe40003f46270 */
[----:B------:R2:W-:Y:S01]  /*3fc0*/  MUFU.TANH R21, R12 ;  /* 0x0000000c00157308 */ /* 0x0005e20000002400 */
[----:B---3--:R-:W-:Y:S02]  /*3fd0*/  I2FP.F32.S32 R32, R36 ;  /* 0x0000002400207245 */ /* 0x008fe40000201400 */
[----:B------:R-:W-:Y:S02]  /*3fe0*/  FSEL R40, R40, -INF , !P3 ;  /* 0xff80000028287808 */ /* 0x000fe40005800000 */
[----:B------:R-:W-:Y:S01]  /*3ff0*/  FSEL R41, R41, -INF , !P0 ;  /* 0xff80000029297808 */ /* 0x000fe20004000000 */
[CC--:B------:R-:W-:Y:S01]  /*4000*/  FFMA.FTZ R42, R84.reuse, R32.reuse, R95 ;  /* 0x00000020542a7223 */ /* 0x0c0fe2000001005f */
[----:B------:R-:W-:Y:S01]  /*4010*/  FFMA.FTZ R39, R84, R32, R39 ;  /* 0x0000002054277223 */ /* 0x000fe20000010027 */
[----:B------:R3:W4:Y:S01]  /*4020*/  MUFU.TANH R67, R16 ;  /* 0x0000001000437308 */ /* 0x0007220000002400 */
[----:B-1----:R-:W-:-:S02]  /*4030*/  FSEL R44, R23, -INF , !P6 ;  /* 0xff800000172c7808 */ /* 0x002fc40007000000 */
[----:B------:R-:W-:Y:S02]  /*4040*/  FSEL R42, R42, -INF , !P5 ;  /* 0xff8000002a2a7808 */ /* 0x000fe40006800000 */
[----:B------:R-:W-:Y:S02]  /*4050*/  FSEL R43, R39, -INF , !P2 ;  /* 0xff800000272b7808 */ /* 0x000fe40005000000 */
[C---:B------:R-:W-:Y:S01]  /*4060*/  ISETP.GE.AND P5, PT, R18.reuse, R130, PT ;  /* 0x000000821200720c */ /* 0x040fe20003fa6270 */
[----:B------:R1:W-:Y:S01]  /*4070*/  MUFU.TANH R23, R24 ;  /* 0x0000001800177308 */ /* 0x0003e20000002400 */
[----:B--2---:R-:W-:Y:S02]  /*4080*/  I2FP.F32.S32 R12, R29 ;  /* 0x0000001d000c7245 */ /* 0x004fe40000201400 */
[-C--:B------:R-:W-:Y:S02]  /*4090*/  ISETP.GE.AND P2, PT, R18, R125.reuse, PT ;  /* 0x0000007d1200720c */ /* 0x080fe40003f46270 */
[----:B------:R-:W-:Y:S01]  /*40a0*/  I2FP.F32.S32 R18, R18 ;  /* 0x0000001200127245 */ /* 0x000fe20000201400 */
[CC--:B------:R-:W-:Y:S01]  /*40b0*/  FFMA.FTZ R38, R84.reuse, R12.reuse, R5 ;  /* 0x0000000c54267223 */ /* 0x0c0fe20000010005 */
[----:B------:R-:W-:Y:S01]  /*40c0*/  FFMA.FTZ R12, R84, R12, R35 ;  /* 0x0000000c540c7223 */ /* 0x000fe20000010023 */
[----:B------:R-:W-:Y:S01]  /*40d0*/  FSEL R45, R45, -INF , !P4 ;  /* 0xff8000002d2d7808 */ /* 0x000fe20006000000 */
[----:B---3--:R-:W-:Y:S01]  /*40e0*/  VIADD R16, R2, 0x61 ;  /* 0x0000006102107836 */ /* 0x008fe20000000000 */
[----:B------:R-:W2:Y:S01]  /*40f0*/  MUFU.TANH R35, R26 ;  /* 0x0000001a00237308 */ /* 0x000ea20000002400 */
[CC--:B------:R-:W-:Y:S01]  /*4100*/  ISETP.GE.AND P4, PT, R29.reuse, R125.reuse, PT ;  /* 0x0000007d1d00720c */ /* 0x0c0fe20003f86270 */
[CC--:B----4-:R-:W-:Y:S01]  /*4110*/  FFMA.FTZ R13, R84.reuse, R18.reuse, R13 ;  /* 0x00000012540d7223 */ /* 0x0d0fe2000001000d */
[----:B------:R-:W-:Y:S01]  /*4120*/  FFMA.FTZ R19, R84, R18, R19 ;  /* 0x0000001254137223 */ /* 0x000fe20000010013 */
[----:B------:R-:W-:Y:S01]  /*4130*/  ISETP.GE.AND P3, PT, R16, R130, PT ;  /* 0x000000821000720c */ /* 0x000fe20003f66270 */
[----:B------:R-:W-:Y:S01]  /*4140*/  VIADD R18, R2, 0x69 ;  /* 0x0000006902127836 */ /* 0x000fe20000000000 */
[----:B------:R-:W-:Y:S01]  /*4150*/  ISETP.GE.AND P0, PT, R16, R125, PT ;  /* 0x0000007d1000720c */ /* 0x000fe20003f06270 */
[----:B-1----:R-:W-:Y:S01]  /*4160*/  VIADD R24, R2, 0x68 ;  /* 0x0000006802187836 */ /* 0x002fe20000000000 */
[----:B------:R-:W-:Y:S01]  /*4170*/  I2FP.F32.S32 R16, R16 ;  /* 0x0000001000107245 */ /* 0x000fe20000201400 */
[----:B------:R1:W-:Y:S01]  /*4180*/  MUFU.TANH R5, R27 ;  /* 0x0000001b00057308 */ /* 0x0003e20000002400 */
[----:B------:R-:W-:-:S02]  /*4190*/  ISETP.GE.AND P6, PT, R29, R130, PT ;  /* 0x000000821d00720c */ /* 0x000fc40003fc6270 */
[----:B------:R-:W-:Y:S01]  /*41a0*/  FSEL R36, R13, -INF , !P5 ;  /* 0xff8000000d247808 */ /* 0x000fe20006800000 */
[CC--:B------:R-:W-:Y:S01]  /*41b0*/  FFMA.FTZ R34, R84.reuse, R16.reuse, R17 ;  /* 0x0000001054227223 */ /* 0x0c0fe20000010011 */
[----:B------:R-:W-:Y:S01]  /*41c0*/  FFMA.FTZ R63, R84, R16, R63 ;  /* 0x00000010543f7223 */ /* 0x000fe2000001003f */
[----:B------:R-:W-:Y:S01]  /*41d0*/  VIADD R16, R2, 0x70 ;  /* 0x0000007002107836 */ /* 0x000fe20000000000 */
[----:B------:R-:W-:Y:S01]  /*41e0*/  FSEL R17, R12, -INF , !P4 ;  /* 0xff8000000c117808 */ /* 0x000fe20006000000 */
[----:B------:R3:W4:Y:S01]  /*41f0*/  MUFU.TANH R39, R25 ;  /* 0x0000001900277308 */ /* 0x0007220000002400 */
[----:B------:R-:W-:Y:S02]  /*4200*/  FSEL R34, R34, -INF , !P3 ;  /* 0xff80000022227808 */ /* 0x000fe40005800000 */
[----:B------:R-:W-:Y:S02]  /*4210*/  ISETP.GE.AND P3, PT, R16, R130, PT ;  /* 0x000000821000720c */ /* 0x000fe40003f66270 */
[----:B------:R-:W-:-:S02]  /*4220*/  I2FP.F32.S32 R12, R24 ;  /* 0x00000018000c7245 */ /* 0x000fc40000201400 */
[----:B------:R-:W-:Y:S01]  /*4230*/  FSEL R29, R19, -INF , !P2 ;  /* 0xff800000131d7808 */ /* 0x000fe20005000000 */
[----:B------:R4:W4:Y:S01]  /*4240*/  MUFU.TANH R13, R8 ;  /* 0x00000008000d7308 */ /* 0x0009220000002400 */
[----:B-1----:R-:W-:Y:S01]  /*4250*/  FSEL R27, R63, -INF , !P0 ;  /* 0xff8000003f1b7808 */ /* 0x002fe20004000000 */
[----:B------:R-:W-:Y:S01]  /*4260*/  FFMA.FTZ R32, R84, R12, R37 ;  /* 0x0000000c54207223 */ /* 0x000fe20000010025 */
[-C--:B------:R-:W-:Y:S02]  /*4270*/  ISETP.GE.AND P0, PT, R16, R125.reuse, PT ;  /* 0x0000007d1000720c */ /* 0x080fe40003f06270 */
[----:B------:R-:W-:Y:S02]  /*4280*/  I2FP.F32.S32 R16, R16 ;  /* 0x0000001000107245 */ /* 0x000fe40000201400 */
[C---:B------:R-:W-:Y:S01]  /*4290*/  ISETP.GE.AND P5, PT, R18.reuse, R130, PT ;  /* 0x000000821200720c */ /* 0x040fe20003fa6270 */
[----:B------:R-:W1:Y:S01]  /*42a0*/  MUFU.TANH R19, R10 ;  /* 0x0000000a00137308 */ /* 0x000e620000002400 */
[-C--:B------:R-:W-:Y:S01]  /*42b0*/  ISETP.GE.AND P2, PT, R18, R125.reuse, PT ;  /* 0x0000007d1200720c */ /* 0x080fe20003f46270 */
[----:B---3--:R-:W-:Y:S01]  /*42c0*/  FFMA.FTZ R25, R84, R12, R67 ;  /* 0x0000000c54197223 */ /* 0x008fe20000010043 */
[----:B------:R-:W-:Y:S01]  /*42d0*/  FSEL R38, R38, -INF , !P6 ;  /* 0xff80000026267808 */ /* 0x000fe20007000000 */
[----:B--2---:R-:W-:Y:S01]  /*42e0*/  FFMA.FTZ R35, R84, R16, R35 ;  /* 0x0000001054237223 */ /* 0x004fe20000010023 */
[----:B------:R-:W-:Y:S01]  /*42f0*/  I2FP.F32.S32 R18, R18 ;  /* 0x0000001200127245 */ /* 0x000fe20000201400 */
[----:B------:R-:W-:Y:S01]  /*4300*/  VIADD R12, R2, 0x78 ;  /* 0x00000078020c7836 */ /* 0x000fe20000000000 */
[C---:B------:R-:W-:Y:S01]  /*4310*/  ISETP.GE.AND P6, PT, R24.reuse, R130, PT ;  /* 0x000000821800720c */ /* 0x040fe20003fc6270 */
[----:B------:R-:W2:Y:S01]  /*4320*/  MUFU.TANH R9, R9 ;  /* 0x0000000900097308 */ /* 0x000ea20000002400 */
[----:B------:R-:W-:Y:S01]  /*4330*/  ISETP.GE.AND P4, PT, R24, R125, PT ;  /* 0x0000007d1800720c */ /* 0x000fe20003f86270 */
[----:B------:R-:W-:Y:S01]  /*4340*/  FFMA.FTZ R24, R84, R16, R23 ;  /* 0x0000001054187223 */ /* 0x000fe20000010017 */
[----:B------:R-:W-:-:S02]  /*4350*/  VIADD R16, R2, 0x71 ;  /* 0x0000007102107836 */ /* 0x000fc40000000000 */
[CC--:B------:R-:W-:Y:S01]  /*4360*/  FFMA.FTZ R26, R84.reuse, R18.reuse, R65 ;  /* 0x00000012541a7223 */ /* 0x0c0fe20000010041 */
[----:B------:R-:W-:Y:S01]  /*4370*/  FFMA.FTZ R21, R84, R18, R21 ;  /* 0x0000001254157223 */ /* 0x000fe20000010015 */
[----:B------:R-:W-:Y:S01]  /*4380*/  FSEL R32, R32, -INF , !P6 ;  /* 0xff80000020207808 */ /* 0x000fe20007000000 */
[----:B----4-:R-:W-:Y:S01]  /*4390*/  VIADD R8, R2, 0x79 ;  /* 0x0000007902087836 */ /* 0x010fe20000000000 */
[----:B------:R-:W-:Y:S01]  /*43a0*/  FSEL R25, R25, -INF , !P4 ;  /* 0xff80000019197808 */ /* 0x000fe20006000000 */
[----:B------:R-:W3:Y:S01]  /*43b0*/  MUFU.TANH R11, R11 ;  /* 0x0000000b000b7308 */ /* 0x000ee20000002400 */
[C---:B------:R-:W-:Y:S02]  /*43c0*/  ISETP.GE.AND P6, PT, R16.reuse, R130, PT ;  /* 0x000000821000720c */ /* 0x040fe40003fc6270 */
[----:B------:R-:W-:Y:S02]  /*43d0*/  ISETP.GE.AND P4, PT, R16, R125, PT ;  /* 0x0000007d1000720c */ /* 0x000fe40003f86270 */
[----:B------:R-:W-:-:S02]  /*43e0*/  I2FP.F32.S32 R16, R16 ;  /* 0x0000001000107245 */ /* 0x000fc40000201400 */
[----:B------:R-:W-:Y:S01]  /*43f0*/  FSEL R26, R26, -INF , !P5 ;  /* 0xff8000001a1a7808 */ /* 0x000fe20006800000 */
[----:B------:R4:W4:Y:S01]  /*4400*/  MUFU.TANH R37, R22 ;  /* 0x0000001600257308 */ /* 0x0009220000002400 */
[----:B------:R-:W-:Y:S01]  /*4410*/  FSEL R23, R21, -INF , !P2 ;  /* 0xff80000015177808 */ /* 0x000fe20005000000 */
[----:B------:R-:W-:Y:S01]  /*4420*/  FFMA.FTZ R39, R84, R16, R39 ;  /* 0x0000001054277223 */ /* 0x000fe20000010027 */
[----:B------:R-:W-:Y:S01]  /*4430*/  ISETP.GE.AND P5, PT, R12, R130, PT ;  /* 0x000000820c00720c */ /* 0x000fe20003fa6270 */
[----:B------:R-:W-:Y:S01]  /*4440*/  FFMA.FTZ R5, R84, R16, R5 ;  /* 0x0000001054057223 */ /* 0x000fe20000010005 */
[----:B------:R-:W-:Y:S02]  /*4450*/  ISETP.GE.AND P2, PT, R12, R125, PT ;  /* 0x0000007d0c00720c */ /* 0x000fe40003f46270 */
[----:B------:R-:W-:Y:S02]  /*4460*/  I2FP.F32.S32 R12, R12 ;  /* 0x0000000c000c7245 */ /* 0x000fe40000201400 */
[----:B------:R-:W-:-:S02]  /*4470*/  FSEL R24, R24, -INF , !P3 ;  /* 0xff80000018187808 */ /* 0x000fc40005800000 */
[----:B------:R-:W-:Y:S01]  /*4480*/  FSEL R21, R35, -INF , !P0 ;  /* 0xff80000023157808 */ /* 0x000fe20004000000 */
[----:B------:R-:W-:Y:S01]  /*4490*/  FFMA.FTZ R13, R84, R12, R13 ;  /* 0x0000000c540d7223 */ /* 0x000fe2000001000d */
[----:B------:R-:W-:Y:S01]  /*44a0*/  ISETP.GE.AND P3, PT, R8, R130, PT ;  /* 0x000000820800720c */ /* 0x000fe20003f66270 */
[----:B-1----:R-:W-:Y:S01]  /*44b0*/  FFMA.FTZ R12, R84, R12, R19 ;  /* 0x0000000c540c7223 */ /* 0x002fe20000010013 */
[----:B------:R-:W-:Y:S01]  /*44c0*/  ISETP.GE.AND P0, PT, R8, R125, PT ;  /* 0x0000007d0800720c */ /* 0x000fe20003f06270 */
[----:B------:R1:W1:Y:S01]  /*44d0*/  MUFU.TANH R35, R3 ;  /* 0x0000000300237308 */ /* 0x0002620000002400 */
[----:B------:R-:W-:Y:S02]  /*44e0*/  I2FP.F32.S32 R8, R8 ;  /* 0x0000000800087245 */ /* 0x000fe40000201400 */
[----:B------:R-:W-:Y:S02]  /*44f0*/  FSEL R19, R39, -INF , !P6 ;  /* 0xff80000027137808 */ /* 0x000fe40007000000 */
[----:B------:R-:W-:Y:S01]  /*4500*/  FSEL R5, R5, -INF , !P4 ;  /* 0xff80000005057808 */ /* 0x000fe20006000000 */
[CC--:B--2---:R-:W-:Y:S01]  /*4510*/  FFMA.FTZ R9, R84.reuse, R8.reuse, R9 ;  /* 0x0000000854097223 */ /* 0x0c4fe20000010009 */
[----:B---3--:R-:W-:Y:S01]  /*4520*/  FFMA.FTZ R11, R84, R8, R11 ;  /* 0x00000008540b7223 */ /* 0x008fe2000001000b */
[----:B------:R2:W3:Y:S01]  /*4530*/  MUFU.TANH R39, R4 ;  /* 0x0000000400277308 */ /* 0x0004e20000002400 */
[----:B------:R-:W-:-:S02]  /*4540*/  I2FP.F32.S32 R8, R2 ;  /* 0x0000000200087245 */ /* 0x000fc40000201400 */
[C---:B------:R-:W-:Y:S02]  /*4550*/  ISETP.GE.AND P6, PT, R2.reuse, R130, PT ;  /* 0x000000820200720c */ /* 0x040fe40003fc6270 */
[C---:B------:R-:W-:Y:S01]  /*4560*/  ISETP.GE.AND P4, PT, R2.reuse, R125, PT ;  /* 0x0000007d0200720c */ /* 0x040fe20003f86270 */
[----:B------:R-:W-:Y:S01]  /*4570*/  VIADD R2, R2, 0x11 ;  /* 0x0000001102027836 */ /* 0x000fe20000000000 */
[----:B------:R-:W-:Y:S01]  /*4580*/  FSEL R16, R9, -INF , !P3 ;  /* 0xff80000009107808 */ /* 0x000fe20005800000 */
[CC--:B----4-:R-:W-:Y:S01]  /*4590*/  FFMA.FTZ R22, R84.reuse, R8.reuse, R93 ;  /* 0x0000000854167223 */ /* 0x0d0fe2000001005d */
[----:B------:R-:W-:Y:S01]  /*45a0*/  ISETP.GE.AND P3, PT, R115, 0x2, PT ;  /* 0x000000027300780c */ /* 0x000fe20003f66270 */
[----:B------:R-:W-:Y:S01]  /*45b0*/  FFMA.FTZ R37, R84, R8, R37 ;  /* 0x0000000854257223 */ /* 0x000fe20000010025 */
[----:B------:R-:W-:Y:S02]  /*45c0*/  FSEL R18, R13, -INF , !P5 ;  /* 0xff8000000d127808 */ /* 0x000fe40006800000 */
[----:B-1----:R-:W-:-:S02]  /*45d0*/  FSEL R3, R12, -INF , !P2 ;  /* 0xff8000000c037808 */ /* 0x002fc40005000000 */
[----:B------:R-:W-:Y:S02]  /*45e0*/  I2FP.F32.S32 R10, R2 ;  /* 0x00000002000a7245 */ /* 0x000fe40000201400 */
[C---:B------:R-:W-:Y:S02]  /*45f0*/  ISETP.GE.AND P5, PT, R2.reuse, R130, PT ;  /* 0x000000820200720c */ /* 0x040fe40003fa6270 */
[----:B------:R-:W-:Y:S01]  /*4600*/  ISETP.GE.AND P2, PT, R2, R125, PT ;  /* 0x0000007d0200720c */ /* 0x000fe20003f46270 */
[----:B--2---:R-:W-:Y:S01]  /*4610*/  FFMA.FTZ R4, R84, R10, R35 ;  /* 0x0000000a54047223 */ /* 0x004fe20000010023 */
[----:B------:R-:W-:Y:S02]  /*4620*/  I2FP.F32.S32 R2, R2 ;  /* 0x0000000200027245 */ /* 0x000fe40000201400 */
[----:B------:R-:W-:Y:S02]  /*4630*/  FSEL R22, R22, -INF , !P6 ;  /* 0xff80000016167808 */ /* 0x000fe40007000000 */
[----:B------:R-:W-:Y:S01]  /*4640*/  FSEL R63, R37, -INF , !P4 ;  /* 0xff800000253f7808 */ /* 0x000fe20006000000 */
[----:B---3--:R-:W-:Y:S01]  /*4650*/  FFMA.FTZ R39, R84, R2, R39 ;  /* 0x0000000254277223 */ /* 0x008fe20000010027 */
        /* <DEDUP_REMOVED lines=64> */
.L_x_4420:
[----:B------:R-:W-:-:S04]  /*4a60*/  LEA R37, -R120, RZ, 0x7 ;  /* 0x000000ff78257211 */ /* 0x000fc800078e39ff */
[----:B------:R-:W-:-:S07]  /*4a70*/  SHF.R.S32.HI R60, RZ, 0x1f, R37 ;  /* 0x0000001fff3c7819 */ /* 0x000fce0000011425 */
.L_x_4421:
        /* <DEDUP_REMOVED lines=14> */
[----:B------:R2:W-:Y:S02]  /*4b60*/  @P2 STS.64 [R111+0x1008], RZ ;  /* 0x001008ff6f002388 */ /* 0x0005e40000000a00 */
[----:B------:R-:W4:Y:S01]  /*4b70*/  @!P2 LDC.64 R8, c[0x0][0x218] ;  /* 0x00008600ff08ab82 */ /* 0x000f220000000a00 */
[----:B-1----:R-:W-:-:S04]  /*4b80*/  @!P2 LEA R12, P5, R39, R12, 0x1 ;  /* 0x0000000c270ca211 */ /* 0x002fc800078a08ff */
[----:B------:R-:W-:Y:S02]  /*4b90*/  @!P2 LEA.HI.X R13, R39, R13, R74, 0x1, P5 ;  /* 0x0000000d270da211 */ /* 0x000fe400028f0c4a */
[C---:B---3--:R-:W-:Y:S01]  /*4ba0*/  @!P2 LEA R94, P0, R65.reuse, R10, 0x1 ;  /* 0x0000000a415ea211 */ /* 0x048fe200078008ff */
[----:B------:R-:W-:Y:S02]  /*4bb0*/  @!P2 IMAD.X R10, R60, 0x1, R35, P4 ;  /* 0x000000013c0aa824 */ /* 0x000fe400020e0623 */
        /* <DEDUP_REMOVED lines=32> */
.L_x_4423:
[----:B------:R-:W-:Y:S05]  /*4dc0*/  BSYNC B0 ;  /* 0x0000000000007941 */ /* 0x000fea0003800000 */
.L_x_4422:
[----:B------:R-:W0:Y:S01]  /*4dd0*/  LDGDEPBAR ;  /* 0x00000000000079af */ /* 0x000e220000000000 */
[----:B------:R-:W-:-:S04]  /*4de0*/  IADD3 R90, P0, R37, R90, RZ ;  /* 0x0000005a255a7210 */ /* 0x000fc80007f1e0ff */
[----:B------:R-:W-:-:S09]  /*4df0*/  IADD3.X R89, R60, R89, RZ, P0, !PT ;  /* 0x000000593c597210 */ /* 0x000fd200007fe4ff */
.L_x_4419:
        /* <DEDUP_REMOVED lines=67> */
[----:B------:R-:W2:Y:S04]  /*5230*/  SHFL.BFLY PT, R8, R9, 0x2, 0x1f ;  /* 0x0c401f0009087f89 */ /* 0x000ea800000e0000 */
[----:B------:R-:W-:Y:S01]  /*5240*/  LDSM.16.MT88.4 R100, [R119+0x3000] ;  /* 0x003000007764783b */ /* 0x000fe20000004200 */
[----:B-1----:R-:W-:-:S02]  /*5250*/  FMNMX.FTZ R10, R11, R10, !PT ;  /* 0x0000000a0b0a7209 */ /* 0x002fc40007810000 */
[----:B--2---:R-:W-:-:S03]  /*5260*/  FMNMX.FTZ R8, R9, R8, !PT ;  /* 0x0000000809087209 */ /* 0x004fc60007810000 */
[----:B------:R-:W1:Y:S04]  /*5270*/  SHFL.BFLY PT, R67, R10, 0x1, 0x1f ;  /* 0x0c201f000a437f89 */ /* 0x000e6800000e0000 */
[----:B------:R-:W2:Y:S01]  /*5280*/  SHFL.BFLY PT, R65, R8, 0x1, 0x1f ;  /* 0x0c201f0008417f89 */ /* 0x000ea200000e0000 */
[----:B-1----:R-:W-:-:S04]  /*5290*/  FMNMX.FTZ R67, R10, R67, !PT ;  /* 0x000000430a437209 */ /* 0x002fc80007810000 */
[C---:B------:R-:W-:Y:S01]  /*52a0*/  FSETP.NEU.FTZ.AND P0, PT, R67.reuse, -INF , PT ;  /* 0xff8000004300780b */ /* 0x040fe20003f1d000 */
[----:B------:R-:W-:Y:S01]  /*52b0*/  FMUL.FTZ R39, R67, UR13 ;  /* 0x0000000d43277c20 */ /* 0x000fe20008410000 */
[----:B--2---:R-:W-:-:S04]  /*52c0*/  FMNMX.FTZ R65, R8, R65, !PT ;  /* 0x0000004108417209 */ /* 0x004fc80007810000 */
[----:B------:R-:W-:Y:S02]  /*52d0*/  FSEL R39, R39, RZ, P0 ;  /* 0x000000ff27277208 */ /* 0x000fe40000000000 */
[----:B------:R-:W-:-:S03]  /*52e0*/  FSETP.NEU.FTZ.AND P0, PT, R65, -INF , PT ;  /* 0xff8000004100780b */ /* 0x000fc60003f1d000 */
[--C-:B------:R-:W-:Y:S01]  /*52f0*/  FFMA.FTZ R60, R30, UR13, -R39.reuse ;  /* 0x0000000d1e3c7c23 */ /* 0x100fe20008010827 */
[--C-:B------:R-:W-:Y:S01]  /*5300*/  FFMA.FTZ R30, R4, UR13, -R39.reuse ;  /* 0x0000000d041e7c23 */ /* 0x100fe20008010827 */
[----:B------:R-:W-:Y:S01]  /*5310*/  FMUL.FTZ R4, R65, UR13 ;  /* 0x0000000d41047c20 */ /* 0x000fe20008410000 */
[--C-:B------:R-:W-:Y:S01]  /*5320*/  FFMA.FTZ R74, R46, UR13, -R39.reuse ;  /* 0x0000000d2e4a7c23 */ /* 0x100fe20008010827 */
[--C-:B------:R-:W-:Y:S01]  /*5330*/  FFMA.FTZ R69, R58, UR13, -R39.reuse ;  /* 0x0000000d3a457c23 */ /* 0x100fe20008010827 */
[--C-:B------:R-:W-:Y:S01]  /*5340*/  FFMA.FTZ R85, R22, UR13, -R39.reuse ;  /* 0x0000000d16557c23 */ /* 0x100fe20008010827 */
[----:B------:R-:W-:Y:S01]  /*5350*/  MUFU.EX2 R60, R60 ;  /* 0x0000003c003c7308 */ /* 0x000fe20000000800 */
[----:B------:R-:W-:Y:S01]  /*5360*/  FSEL R4, R4, RZ, P0 ;  /* 0x000000ff04047208 */ /* 0x000fe20000000000 */
        /* <DEDUP_REMOVED lines=42> */
[----:B------:R-:W-:Y:S01]  /*5610*/  FFMA.FTZ R57, R57, UR13, -R4 ;  /* 0x0000000d39397c23 */ /* 0x000fe20008010804 */
[----:B------:R-:W-:Y:S01]  /*5620*/  FADD.FTZ R74, R85, R74 ;  /* 0x0000004a554a7221 */ /* 0x000fe20000010000 */
[--C-:B------:R-:W-:Y:S01]  /*5630*/  FFMA.FTZ R42, R42, UR13, -R39.reuse ;  /* 0x0000000d2a2a7c23 */ /* 0x100fe20008010827 */
[--C-:B------:R-:W-:Y:S01]  /*5640*/  FFMA.FTZ R38, R38, UR13, -R39.reuse ;  /* 0x0000000d26267c23 */ /* 0x100fe20008010827 */
[----:B------:R-:W-:Y:S01]  /*5650*/  FFMA.FTZ R45, R45, UR13, -R4 ;  /* 0x0000000d2d2d7c23 */ /* 0x000fe20008010804 */
[----:B------:R-:W-:Y:S01]  /*5660*/  FADD.FTZ R69, R69, R74 ;  /* 0x0000004a45457221 */ /* 0x000fe20000010000 */
[----:B------:R-:W3:Y:S01]  /*5670*/  MUFU.EX2 R61, R61 ;  /* 0x0000003d003d7308 */ /* 0x000ee20000000800 */
[--C-:B------:R-:W-:Y:S01]  /*5680*/  FFMA.FTZ R41, R41, UR13, -R4.reuse ;  /* 0x0000000d29297c23 */ /* 0x100fe20008010804 */
[----:B------:R-:W-:Y:S01]  /*5690*/  FFMA.FTZ R85, R16, UR13, -R39 ;  /* 0x0000000d10557c23 */ /* 0x000fe20008010827 */
[----:B------:R-:W-:Y:S01]  /*56a0*/  FADD.FTZ R60, R60, R69 ;  /* 0x000000453c3c7221 */ /* 0x000fe20000010000 */
[--C-:B------:R-:W-:Y:S01]  /*56b0*/  FFMA.FTZ R69, R44, UR13, -R39.reuse ;  /* 0x0000000d2c457c23 */ /* 0x100fe20008010827 */
[--C-:B------:R-:W-:Y:S01]  /*56c0*/  FFMA.FTZ R34, R34, UR13, -R39.reuse ;  /* 0x0000000d22227c23 */ /* 0x100fe20008010827 */
[--C-:B------:R-:W-:Y:S01]  /*56d0*/  FFMA.FTZ R32, R32, UR13, -R39.reuse ;  /* 0x0000000d20207c23 */ /* 0x100fe20008010827 */
[----:B------:R-:W-:Y:S01]  /*56e0*/  FFMA.FTZ R29, R29, UR13, -R4 ;  /* 0x0000000d1d1d7c23 */ /* 0x000fe20008010804 */
[----:B------:R-:W4:Y:S01]  /*56f0*/  MUFU.EX2 R46, R46 ;  /* 0x0000002e002e7308 */ /* 0x000f220000000800 */
[----:B--2---:R-:W-:Y:S01]  /*5700*/  F2FP.F16.F32.PACK_AB R9, R58, R63 ;  /* 0x0000003f3a09723e */ /* 0x004fe200000000ff */
[----:B------:R-:W-:Y:S01]  /*5710*/  FADD.FTZ R58, R63, R58 ;  /* 0x0000003a3f3a7221 */ /* 0x000fe20000010000 */
[----:B------:R-:W-:Y:S01]  /*5720*/  FFMA.FTZ R63, R40, UR13, -R39 ;  /* 0x0000000d283f7c23 */ /* 0x000fe20008010827 */
[--C-:B------:R-:W-:Y:S01]  /*5730*/  FFMA.FTZ R40, R43, UR13, -R4.reuse ;  /* 0x0000000d2b287c23 */ /* 0x100fe20008010804 */
[--C-:B------:R-:W-:Y:S01]  /*5740*/  FFMA.FTZ R44, R27, UR13, -R4.reuse ;  /* 0x0000000d1b2c7c23 */ /* 0x100fe20008010804 */
[----:B------:R-:W-:Y:S01]  /*5750*/  FFMA.FTZ R5, R5, UR13, -R4 ;  /* 0x0000000d05057c23 */ /* 0x000fe20008010804 */
[----:B------:R-:W-:Y:S01]  /*5760*/  LEA R122, P0, R90, UR8, 0x1 ;  /* 0x000000085a7a7c11 */ /* 0x000fe2000f8008ff */
[----:B------:R-:W-:Y:S01]  /*5770*/  MUFU.EX2 R37, R37 ;  /* 0x0000002500257308 */ /* 0x000fe20000000800 */
[----:B---3--:R-:W-:-:S07]  /*5780*/  FADD.FTZ R71, R61, R58 ;  /* 0x0000003a3d477221 */ /* 0x008fce0000010000 */
[----:B------:R-:W2:Y:S01]  /*5790*/  MUFU.EX2 R30, R30 ;  /* 0x0000001e001e7308 */ /* 0x000ea20000000800 */
[----:B----4-:R-:W-:Y:S01]  /*57a0*/  F2FP.F16.F32.PACK_AB R11, R46, R61 ;  /* 0x0000003d2e0b723e */ /* 0x010fe200000000ff */
[----:B------:R-:W-:Y:S01]  /*57b0*/  FFMA.FTZ R61, R36, UR13, -R39 ;  /* 0x0000000d243d7c23 */ /* 0x000fe20008010827 */
[----:B------:R-:W-:Y:S01]  /*57c0*/  FFMA.FTZ R36, R17, UR13, -R4 ;  /* 0x0000000d11247c23 */ /* 0x000fe20008010804 */
[----:B------:R-:W-:-:S04]  /*57d0*/  FADD.FTZ R46, R46, R71 ;  /* 0x000000472e2e7221 */ /* 0x000fc80000010000 */
[C---:B------:R-:W-:Y:S01]  /*57e0*/  HMMA.16816.F32 R104, R8.reuse, R100, RZ ;  /* 0x000000640868723c */ /* 0x040fe200000018ff */
[----:B------:R-:W-:Y:S05]  /*57f0*/  MUFU.EX2 R35, R35 ;  /* 0x0000002300237308 */ /* 0x000fea0000000800 */
[----:B------:R-:W-:Y:S03]  /*5800*/  HMMA.16816.F32 R100, R8, R102, RZ ;  /* 0x000000660864723c */ /* 0x000fe600000018ff */
[----:B------:R-:W3:Y:S01]  /*5810*/  MUFU.EX2 R22, R22 ;  /* 0x0000001600167308 */ /* 0x000ee20000000800 */
[----:B--2---:R-:W-:Y:S01]  /*5820*/  F2FP.F16.F32.PACK_AB R92, R30, R37 ;  /* 0x000000251e5c723e */ /* 0x004fe200000000ff */
[----:B------:R-:W-:-:S06]  /*5830*/  FADD.FTZ R37, R37, R60 ;  /* 0x0000003c25257221 */ /* 0x000fcc0000010000 */
[----:B------:R-:W-:Y:S08]  /*5840*/  MUFU.EX2 R33, R33 ;  /* 0x0000002100217308 */ /* 0x000ff00000000800 */
[----:B------:R-:W2:Y:S01]  /*5850*/  MUFU.EX2 R28, R28 ;  /* 0x0000001c001c7308 */ /* 0x000ea20000000800 */
[----:B---3--:R-:W-:-:S07]  /*5860*/  F2FP.F16.F32.PACK_AB R94, R22, R35 ;  /* 0x00000023165e723e */ /* 0x008fce00000000ff */
        /* <DEDUP_REMOVED lines=45> */
[----:B------:R-:W4:Y:S01]  /*5b40*/  MUFU.EX2 R42, R42 ;  /* 0x0000002a002a7308 */ /* 0x000f220000000800 */
        /* <DEDUP_REMOVED lines=8> */
[----:B------:R-:W-:-:S05]  /*5bd0*/  F2FP.F16.F32.PACK_AB R11, R54, R59 ;  /* 0x0000003b360b723e */ /* 0x000fca00000000ff */
[----:B------:R-:W-:Y:S08]  /*5be0*/  MUFU.EX2 R45, R45 ;  /* 0x0000002d002d7308 */ /* 0x000ff00000000800 */
[----:B------:R-:W5:Y:S08]  /*5bf0*/  MUFU.EX2 R40, R40 ;  /* 0x0000002800287308 */ /* 0x000f700000000800 */
[----:B------:R-:W-:Y:S01]  /*5c00*/  MUFU.EX2 R41, R41 ;  /* 0x0000002900297308 */ /* 0x000fe20000000800 */
[C---:B-1----:R-:W-:Y:S07]  /*5c10*/  HMMA.16816.F32 R104, R8.reuse, R12, R104 ;  /* 0x0000000c0868723c */ /* 0x042fee0000001868 */
[----:B------:R-:W1:Y:S01]  /*5c20*/  MUFU.EX2 R36, R36 ;  /* 0x0000002400247308 */ /* 0x000e620000000800 */
[C---:B------:R-:W-:Y:S01]  /*5c30*/  HMMA.16816.F32 R100, R8.reuse, R14, R100 ;  /* 0x0000000e0864723c */ /* 0x040fe20000001864 */
[----:B------:R-:W2:Y:S06]  /*5c40*/  LDSM.16.MT88.4 R12, [R124+0x3c00] ;  /* 0x003c00007c0c783b */ /* 0x000eac0000004200 */
[----:B------:R-:W-:Y:S08]  /*5c50*/  MUFU.EX2 R61, R61 ;  /* 0x0000003d003d7308 */ /* 0x000ff00000000800 */
[----:B------:R-:W1:Y:S08]  /*5c60*/  MUFU.EX2 R34, R34 ;  /* 0x0000002200227308 */ /* 0x000e700000000800 */
[----:B------:R-:W-:Y:S08]  /*5c70*/  MUFU.EX2 R32, R32 ;  /* 0x0000002000207308 */ /* 0x000ff00000000800 */
[----:B------:R-:W-:Y:S08]  /*5c80*/  MUFU.EX2 R29, R29 ;  /* 0x0000001d001d7308 */ /* 0x000ff00000000800 */
[----:B------:R-:W1:Y:S01]  /*5c90*/  MUFU.EX2 R44, R44 ;  /* 0x0000002c002c7308 */ /* 0x000e620000000800 */
[C---:B--2---:R-:W-:Y:S07]  /*5ca0*/  HMMA.16816.F32 R96, R8.reuse, R12, R96 ;  /* 0x0000000c0860723c */ /* 0x044fee0000001860 */
[----:B------:R-:W-:Y:S01]  /*5cb0*/  MUFU.EX2 R5, R5 ;  /* 0x0000000500057308 */ /* 0x000fe20000000800 */
[----:B------:R-:W-:Y:S01]  /*5cc0*/  HMMA.16816.F32 R92, R8, R14, R92 ;  /* 0x0000000e085c723c */ /* 0x000fe2000000185c */
[----:B------:R-:W2:Y:S06]  /*5cd0*/  LDSM.16.MT88.4 R12, [R119+0x4000] ;  /* 0x00400000770c783b */ /* 0x000eac0000004200 */
[----:B------:R-:W-:Y:S01]  /*5ce0*/  MUFU.EX2 R85, R85 ;  /* 0x0000005500557308 */ /* 0x000fe20000000800 */
[----:B------:R-:W-:-:S02]  /*5cf0*/  F2FP.F16.F32.PACK_AB R8, R66, R123 ;  /* 0x0000007b4208723e */ /* 0x000fc400000000ff */
[----:B---3--:R-:W-:Y:S02]  /*5d00*/  F2FP.F16.F32.PACK_AB R9, R68, R75 ;  /* 0x0000004b4409723e */ /* 0x008fe400000000ff */
[----:B------:R-:W-:Y:S02]  /*5d10*/  F2FP.F16.F32.PACK_AB R10, R62, R87 ;  /* 0x000000573e0a723e */ /* 0x000fe400000000ff */
[----:B----4-:R-:W-:-:S07]  /*5d20*/  F2FP.F16.F32.PACK_AB R11, R57, R64 ;  /* 0x00000040390b723e */ /* 0x010fce00000000ff */
[C---:B--2---:R-:W-:Y:S06]  /*5d30*/  HMMA.16816.F32 R104, R8.reuse, R12, R104 ;  /* 0x0000000c0868723c */ /* 0x044fec0000001868 */
[C---:B------:R-:W-:Y:S01]  /*5d40*/  HMMA.16816.F32 R100, R8.reuse, R14, R100 ;  /* 0x0000000e0864723c */ /* 0x040fe20000001864 */
[----:B------:R-:W2:Y:S05]  /*5d50*/  LDSM.16.MT88.4 R12, [R124+0x4000] ;  /* 0x004000007c0c783b */ /* 0x000eaa0000004200 */
[C---:B--2---:R-:W-:Y:S06]  /*5d60*/  HMMA.16816.F32 R96, R8.reuse, R12, R96 ;  /* 0x0000000c0860723c */ /* 0x044fec0000001860 */
[----:B------:R-:W-:Y:S01]  /*5d70*/  HMMA.16816.F32 R92, R8, R14, R92 ;  /* 0x0000000e085c723c */ /* 0x000fe2000000185c */
[----:B------:R-:W2:Y:S01]  /*5d80*/  LDSM.16.MT88.4 R8, [R119+0x4400] ;  /* 0x004400007708783b */ /* 0x000ea20000004200 */
[----:B------:R-:W-:Y:S01]  /*5d90*/  FADD.FTZ R13, R33, R46 ;  /* 0x0000002e210d7221 */ /* 0x000fe20000010000 */
[----:B------:R-:W-:Y:S01]  /*5da0*/  FFMA.FTZ R33, R26, UR13, -R39 ;  /* 0x0000000d1a217c23 */ /* 0x000fe20008010827 */
[----:B------:R-:W-:Y:S01]  /*5db0*/  FADD.FTZ R12, R30, R37 ;  /* 0x000000251e0c7221 */ /* 0x000fe20000010000 */
[--C-:B------:R-:W-:Y:S01]  /*5dc0*/  FFMA.FTZ R26, R24, UR13, -R39.reuse ;  /* 0x0000000d181a7c23 */ /* 0x100fe20008010827 */
[--C-:B------:R-:W-:Y:S01]  /*5dd0*/  FFMA.FTZ R24, R19, UR13, -R39.reuse ;  /* 0x0000000d13187c23 */ /* 0x100fe20008010827 */
[----:B------:R-:W-:Y:S01]  /*5de0*/  FFMA.FTZ R30, R18, UR13, -R39 ;  /* 0x0000000d121e7c23 */ /* 0x000fe20008010827 */
[----:B------:R-:W-:Y:S01]  /*5df0*/  FADD.FTZ R28, R28, R13 ;  /* 0x0000000d1c1c7221 */ /* 0x000fe20000010000 */
[----:B------:R-:W3:Y:S01]  /*5e00*/  LDSM.16.MT88.4 R16, [R124+0x4400] ;  /* 0x004400007c10783b */ /* 0x000ee20000004200 */
[----:B------:R-:W-:Y:S01]  /*5e10*/  FADD.FTZ R37, R35, R12 ;  /* 0x0000000c23257221 */ /* 0x000fe20000010000 */
[----:B------:R-:W-:Y:S01]  /*5e20*/  F2FP.F16.F32.PACK_AB R12, R42, R69 ;  /* 0x000000452a0c723e */ /* 0x000fe200000000ff */
[----:B------:R-:W-:Y:S01]  /*5e30*/  FADD.FTZ R35, R31, R28 ;  /* 0x0000001c1f237221 */ /* 0x000fe20000010000 */
[----:B-----5:R-:W-:Y:S01]  /*5e40*/  F2FP.F16.F32.PACK_AB R13, R40, R45 ;  /* 0x0000002d280d723e */ /* 0x020fe200000000ff */
[----:B------:R-:W-:Y:S01]  /*5e50*/  FADD.FTZ R22, R22, R37 ;  /* 0x0000002516167221 */ /* 0x000fe20000010000 */
[----:B------:R-:W-:Y:S01]  /*5e60*/  F2FP.F16.F32.PACK_AB R14, R38, R63 ;  /* 0x0000003f260e723e */ /* 0x000fe200000000ff */
[----:B------:R-:W-:Y:S01]  /*5e70*/  FADD.FTZ R20, R20, R35 ;  /* 0x0000002314147221 */ /* 0x000fe20000010000 */
[----:B-1----:R-:W-:Y:S01]  /*5e80*/  F2FP.F16.F32.PACK_AB R15, R36, R41 ;  /* 0x00000029240f723e */ /* 0x002fe200000000ff */
[----:B------:R-:W-:Y:S01]  /*5e90*/  FADD.FTZ R53, R53, R22 ;  /* 0x0000001635357221 */ /* 0x000fe20000010000 */
[----:B------:R-:W-:Y:S01]  /*5ea0*/  FFMA.FTZ R35, R25, UR13, -R4 ;  /* 0x0000000d19237c23 */ /* 0x000fe20008010804 */
[----:B------:R-:W-:Y:S01]  /*5eb0*/  FADD.FTZ R51, R51, R20 ;  /* 0x0000001433337221 */ /* 0x000fe20000010000 */
[--C-:B------:R-:W-:Y:S01]  /*5ec0*/  FFMA.FTZ R46, R23, UR13, -R4.reuse ;  /* 0x0000000d172e7c23 */ /* 0x100fe20008010804 */
[----:B------:R-:W-:Y:S01]  /*5ed0*/  FADD.FTZ R53, R52, R53 ;  /* 0x0000003534357221 */ /* 0x000fe20000010000 */
[----:B------:R-:W-:Y:S01]  /*5ee0*/  MUFU.EX2 R33, R33 ;  /* 0x0000002100217308 */ /* 0x000fe20000000800 */
[----:B------:R-:W-:Y:S01]  /*5ef0*/  FADD.FTZ R48, R48, R51 ;  /* 0x0000003330307221 */ /* 0x000fe20000010000 */
[----:B------:R-:W-:Y:S01]  /*5f00*/  FFMA.FTZ R22, R21, UR13, -R4 ;  /* 0x0000000d15167c23 */ /* 0x000fe20008010804 */
[----:B------:R-:W-:Y:S01]  /*5f10*/  FADD.FTZ R50, R50, R53 ;  /* 0x0000003532327221 */ /* 0x000fe20000010000 */
[----:B------:R-:W-:Y:S01]  /*5f20*/  F2FP.F16.F32.PACK_AB R20, R34, R61 ;  /* 0x0000003d2214723e */ /* 0x000fe200000000ff */
[----:B------:R-:W-:Y:S01]  /*5f30*/  FADD.FTZ R49, R49, R48 ;  /* 0x0000003031317221 */ /* 0x000fe20000010000 */
[----:B------:R-:W-:Y:S01]  /*5f40*/  F2FP.F16.F32.PACK_AB R21, R44, R29 ;  /* 0x0000001d2c15723e */ /* 0x000fe200000000ff */
[----:B------:R-:W-:Y:S01]  /*5f50*/  FADD.FTZ R50, R47, R50 ;  /* 0x000000322f327221 */ /* 0x000fe20000010000 */
[----:B------:R-:W-:Y:S01]  /*5f60*/  MUFU.EX2 R35, R35 ;  /* 0x0000002300237308 */ /* 0x000fe20000000800 */
[----:B------:R-:W-:Y:S01]  /*5f70*/  FADD.FTZ R0, R0, R49 ;  /* 0x0000003100007221 */ /* 0x000fe20000010000 */
[--C-:B------:R-:W-:Y:S01]  /*5f80*/  FFMA.FTZ R37, R3, UR13, -R4.reuse ;  /* 0x0000000d03257c23 */ /* 0x100fe20008010804 */
[----:B------:R-:W-:-:S02]  /*5f90*/  FFMA.FTZ R3, R2, UR13, -R4 ;  /* 0x0000000d02037c23 */ /* 0x000fc40008010804 */
[----:B------:R-:W-:-:S03]  /*5fa0*/  FADD.FTZ R77, R77, R0 ;  /* 0x000000004d4d7221 */ /* 0x000fc60000010000 */
[----:B------:R-:W1:Y:S01]  /*5fb0*/  MUFU.EX2 R46, R46 ;  /* 0x0000002e002e7308 */ /* 0x000e620000000800 */
[----:B------:R-:W-:Y:S01]  /*5fc0*/  FADD.FTZ R70, R70, R77 ;  /* 0x0000004d46467221 */ /* 0x000fe20000010000 */
[----:B--2---:R-:W-:Y:S03]  /*5fd0*/  HMMA.16816.F32 R104, R12, R8, R104 ;  /* 0x000000080c68723c */ /* 0x004fe60000001868 */
[----:B------:R-:W-:-:S03]  /*5fe0*/  FADD.FTZ R59, R59, R70 ;  /* 0x000000463b3b7221 */ /* 0x000fc60000010000 */
[----:B------:R-:W-:Y:S01]  /*5ff0*/  HMMA.16816.F32 R100, R12, R10, R100 ;  /* 0x0000000a0c64723c */ /* 0x000fe20000001864 */
[----:B------:R-:W2:Y:S01]  /*6000*/  LDSM.16.MT88.4 R8, [R119+0x4800] ;  /* 0x004800007708783b */ /* 0x000ea20000004200 */
[----:B------:R4:W-:Y:S01]  /*6010*/  MUFU.EX2 R0, R22 ;  /* 0x0000001600007308 */ /* 0x0009e20000000800 */
[----:B------:R-:W-:-:S03]  /*6020*/  FADD.FTZ R54, R54, R59 ;  /* 0x0000003b36367221 */ /* 0x000fc60000010000 */
[----:B---3--:R-:W-:Y:S01]  /*6030*/  HMMA.16816.F32 R96, R12, R16, R96 ;  /* 0x000000100c60723c */ /* 0x008fe20000001860 */
[----:B-1----:R-:W-:-:S03]  /*6040*/  F2FP.F16.F32.PACK_AB R23, R46, R35 ;  /* 0x000000232e17723e */ /* 0x002fc600000000ff */
[----:B------:R-:W-:Y:S02]  /*6050*/  MUFU.EX2 R28, R26 ;  /* 0x0000001a001c7308 */ /* 0x000fe40000000800 */
[----:B------:R-:W-:Y:S01]  /*6060*/  HMMA.16816.F32 R92, R12, R18, R92 ;  /* 0x000000120c5c723c */ /* 0x000fe2000000185c */
[----:B------:R-:W-:Y:S01]  /*6070*/  FADD.FTZ R17, R79, R50 ;  /* 0x000000324f117221 */ /* 0x000fe20000010000 */
[----:B------:R-:W-:Y:S03]  /*6080*/  LDSM.16.MT88.4 R12, [R124+0x4c00] ;  /* 0x004c00007c0c783b */ /* 0x000fe60000004200 */
[----:B------:R-:W-:Y:S01]  /*6090*/  FADD.FTZ R17, R72, R17 ;  /* 0x0000001148117221 */ /* 0x000fe20000010000 */
[----:B------:R1:W3:Y:S01]  /*60a0*/  MUFU.EX2 R31, R24 ;  /* 0x00000018001f7308 */ /* 0x0002e20000000800 */
[----:B----4-:R-:W-:Y:S02]  /*60b0*/  F2FP.F16.F32.PACK_AB R22, R33, R32 ;  /* 0x000000202116723e */ /* 0x010fe400000000ff */
[----:B------:R-:W-:-:S02]  /*60c0*/  FADD.FTZ R56, R56, R17 ;  /* 0x0000001138387221 */ /* 0x000fc40000010000 */
[----:B------:R-:W4:Y:S02]  /*60d0*/  LDSM.16.MT88.4 R16, [R119+0x4c00] ;  /* 0x004c00007710783b */ /* 0x000f240000004200 */
[----:B------:R-:W-:Y:S01]  /*60e0*/  FADD.FTZ R56, R55, R56 ;  /* 0x0000003837387221 */ /* 0x000fe20000010000 */
[----:B------:R-:W5:Y:S03]  /*60f0*/  MUFU.EX2 R30, R30 ;  /* 0x0000001e001e7308 */ /* 0x000f660000000800 */
[----:B------:R-:W-:-:S04]  /*6100*/  FADD.FTZ R123, R123, R56 ;  /* 0x000000387b7b7221 */ /* 0x000fc80000010000 */
[----:B------:R-:W-:Y:S01]  /*6110*/  FADD.FTZ R66, R66, R123 ;  /* 0x0000007b42427221 */ /* 0x000fe20000010000 */
[----:B------:R-:W-:Y:S01]  /*6120*/  MUFU.EX2 R2, R37 ;  /* 0x0000002500027308 */ /* 0x000fe20000000800 */
[----:B-1----:R-:W1:Y:S01]  /*6130*/  LDSM.16.MT88.4 R24, [R124+0x4800] ;  /* 0x004800007c18783b */ /* 0x002e620000004200 */
[----:B------:R-:W-:Y:S01]  /*6140*/  LEA.HI.X R123, R90, UR9, R89, 0x1, P0 ;  /* 0x000000095a7b7c11 */ /* 0x000fe200080f0c59 */
[----:B------:R-:W-:Y:S01]  /*6150*/  FADD.FTZ R87, R87, R66 ;  /* 0x0000004257577221 */ /* 0x000fe20000010000 */
[C---:B--2---:R-:W-:Y:S03]  /*6160*/  HMMA.16816.F32 R104, R20.reuse, R8, R104 ;  /* 0x000000081468723c */ /* 0x044fe60000001868 */
[----:B------:R-:W-:Y:S01]  /*6170*/  FADD.FTZ R62, R62, R87 ;  /* 0x000000573e3e7221 */ /* 0x000fe20000010000 */
[----:B------:R-:W2:Y:S03]  /*6180*/  MUFU.EX2 R3, R3 ;  /* 0x0000000300037308 */ /* 0x000ea60000000800 */
[----:B------:R-:W-:Y:S01]  /*6190*/  FADD.FTZ R69, R69, R62 ;  /* 0x0000003e45457221 */ /* 0x000fe20000010000 */
[----:B------:R-:W-:Y:S01]  /*61a0*/  HMMA.16816.F32 R100, R20, R10, R100 ;  /* 0x0000000a1464723c */ /* 0x000fe20000001864 */
[----:B------:R-:W-:Y:S01]  /*61b0*/  FADD.FTZ R9, R75, R54 ;  /* 0x000000364b097221 */ /* 0x000fe20000010000 */
[----:B---3--:R-:W-:Y:S01]  /*61c0*/  F2FP.F16.F32.PACK_AB R8, R31, R28 ;  /* 0x0000001c1f08723e */ /* 0x008fe200000000ff */
[----:B------:R-:W-:-:S02]  /*61d0*/  FADD.FTZ R42, R42, R69 ;  /* 0x000000452a2a7221 */ /* 0x000fc40000010000 */
[----:B------:R-:W-:Y:S02]  /*61e0*/  FADD.FTZ R9, R68, R9 ;  /* 0x0000000944097221 */ /* 0x000fe40000010000 */
[----:B------:R-:W-:Y:S01]  /*61f0*/  FADD.FTZ R63, R63, R42 ;  /* 0x0000002a3f3f7221 */ /* 0x000fe20000010000 */
[----:B-----5:R-:W-:Y:S01]  /*6200*/  F2FP.F16.F32.PACK_AB R10, R85, R30 ;  /* 0x0000001e550a723e */ /* 0x020fe200000000ff */
[----:B------:R-:W-:Y:S01]  /*6210*/  FADD.FTZ R4, R64, R9 ;  /* 0x0000000940047221 */ /* 0x000fe20000010000 */
[----:B------:R-:W-:Y:S01]  /*6220*/  F2FP.F16.F32.PACK_AB R9, R5, R0 ;  /* 0x000000000509723e */ /* 0x000fe200000000ff */
[----:B------:R-:W-:Y:S02]  /*6230*/  FADD.FTZ R38, R38, R63 ;  /* 0x0000003f26267221 */ /* 0x000fe40000010000 */
[----:B------:R-:W-:Y:S01]  /*6240*/  FADD.FTZ R4, R57, R4 ;  /* 0x0000000439047221 */ /* 0x000fe20000010000 */
[----:B--2---:R-:W-:Y:S01]  /*6250*/  F2FP.F16.F32.PACK_AB R11, R3, R2 ;  /* 0x00000002030b723e */ /* 0x004fe200000000ff */
[----:B------:R-:W-:-:S02]  /*6260*/  FADD.FTZ R61, R61, R38 ;  /* 0x000000263d3d7221 */ /* 0x000fc40000010000 */
[----:B------:R-:W-:Y:S02]  /*6270*/  FADD.FTZ R45, R45, R4 ;  /* 0x000000042d2d7221 */ /* 0x000fe40000010000 */
[----:B------:R-:W-:Y:S02]  /*6280*/  FADD.FTZ R61, R34, R61 ;  /* 0x0000003d223d7221 */ /* 0x000fe40000010000 */
[----:B------:R-:W-:Y:S01]  /*6290*/  FADD.FTZ R40, R40, R45 ;  /* 0x0000002d28287221 */ /* 0x000fe20000010000 */
[----:B----4-:R-:W-:Y:S01]  /*62a0*/  HMMA.16816.F32 R104, R8, R16, R104 ;  /* 0x000000100868723c */ /* 0x010fe20000001868 */
[----:B------:R-:W-:Y:S02]  /*62b0*/  FADD.FTZ R32, R32, R61 ;  /* 0x0000003d20207221 */ /* 0x000fe40000010000 */
[----:B------:R-:W-:Y:S02]  /*62c0*/  FADD.FTZ R41, R41, R40 ;  /* 0x0000002829297221 */ /* 0x000fe40000010000 */
[----:B------:R-:W-:Y:S01]  /*62d0*/  FADD.FTZ R33, R33, R32 ;  /* 0x0000002021217221 */ /* 0x000fe20000010000 */
[----:B-1----:R-:W-:Y:S01]  /*62e0*/  HMMA.16816.F32 R96, R20, R24, R96 ;  /* 0x000000181460723c */ /* 0x002fe20000001860 */
[----:B------:R-:W-:-:S02]  /*62f0*/  FADD.FTZ R36, R36, R41 ;  /* 0x0000002924247221 */ /* 0x000fc40000010000 */
[----:B------:R-:W-:Y:S02]  /*6300*/  FADD.FTZ R28, R28, R33 ;  /* 0x000000211c1c7221 */ /* 0x000fe40000010000 */
[----:B------:R-:W-:Y:S01]  /*6310*/  FADD.FTZ R29, R29, R36 ;  /* 0x000000241d1d7221 */ /* 0x000fe20000010000 */
[----:B------:R-:W-:Y:S01]  /*6320*/  HMMA.16816.F32 R92, R20, R26, R92 ;  /* 0x0000001a145c723c */ /* 0x000fe2000000185c */
[----:B------:R-:W-:Y:S02]  /*6330*/  FADD.FTZ R31, R31, R28 ;  /* 0x0000001c1f1f7221 */ /* 0x000fe40000010000 */
[----:B------:R-:W-:Y:S02]  /*6340*/  FADD.FTZ R44, R44, R29 ;  /* 0x0000001d2c2c7221 */ /* 0x000fe40000010000 */
[----:B------:R-:W-:Y:S01]  /*6350*/  FADD.FTZ R30, R30, R31 ;  /* 0x0000001f1e1e7221 */ /* 0x000fe20000010000 */
[----:B------:R-:W-:Y:S01]  /*6360*/  HMMA.16816.F32 R100, R8, R18, R100 ;  /* 0x000000120864723c */ /* 0x000fe20000001864 */
[----:B------:R-:W-:-:S02]  /*6370*/  FADD.FTZ R35, R35, R44 ;  /* 0x0000002c23237221 */ /* 0x000fc40000010000 */
[----:B------:R-:W-:Y:S02]  /*6380*/  FADD.FTZ R85, R85, R30 ;  /* 0x0000001e55557221 */ /* 0x000fe40000010000 */
[----:B------:R-:W-:-:S04]  /*6390*/  FADD.FTZ R35, R46, R35 ;  /* 0x000000232e237221 */ /* 0x000fc80000010000 */
[----:B------:R-:W-:-:S03]  /*63a0*/  FADD.FTZ R0, R0, R35 ;  /* 0x0000002300007221 */ /* 0x000fc60000010000 */
[----:B------:R-:W-:Y:S01]  /*63b0*/  HMMA.16816.F32 R96, R8, R12, R96 ;  /* 0x0000000c0860723c */ /* 0x000fe20000001860 */
[----:B------:R-:W-:-:S04]  /*63c0*/  FADD.FTZ R5, R5, R0 ;  /* 0x0000000005057221 */ /* 0x000fc80000010000 */
[----:B------:R-:W-:Y:S01]  /*63d0*/  FADD.FTZ R2, R2, R5 ;  /* 0x0000000502027221 */ /* 0x000fe20000010000 */
[----:B------:R-:W-:Y:S03]  /*63e0*/  HMMA.16816.F32 R92, R8, R14, R92 ;  /* 0x0000000e085c723c */ /* 0x000fe6000000185c */
[----:B------:R-:W-:Y:S01]  /*63f0*/  FADD.FTZ R87, R3, R2 ;  /* 0x0000000203577221 */ /* 0x000fe20000010000 */
[----:B------:R-:W-:-:S05]  /*6400*/  NOP ;  /* 0x0000000000007918 */ /* 0x000fca0000000000 */
        /* <DEDUP_REMOVED lines=65> */
.L_x_4425:
[----:B------:R-:W-:-:S04]  /*6820*/  LEA R3, -R128, RZ, 0x7 ;  /* 0x000000ff80037211 */ /* 0x000fc800078e39ff */
[----:B------:R-:W-:-:S07]  /*6830*/  SHF.R.S32.HI R0, RZ, 0x1f, R3 ;  /* 0x0000001fff007819 */ /* 0x000fce0000011403 */
.L_x_4426:
[----:B------:R-:W-:Y:S01]  /*6840*/  ULDC UR4, c[0x0][0x2d0] ;  /* 0x0000b40000047ab9 */ /* 0x000fe20000000800 */
[C---:B------:R-:W-:Y:S02]  /*6850*/  LEA R126, P5, R3.reuse, R126, 0x1 ;  /* 0x0000007e037e7211 */ /* 0x040fe400078a08ff */
[----:B------:R-:W-:Y:S02]  /*6860*/  ISETP.GE.AND P0, PT, R114, UR4, PT ;  /* 0x0000000472007c0c */ /* 0x000fe4000bf06270 */
[----:B------:R-:W-:-:S11]  /*6870*/  LEA.HI.X R127, R3, R127, R0, 0x1, P5 ;  /* 0x0000007f037f7211 */ /* 0x000fd600028f0c00 */
[CC--:B------:R-:W-:Y:S01]  /*6880*/  @!P0 LEA R4, P2, R128.reuse, R6.reuse, 0x6 ;  /* 0x0000000680048211 */ /* 0x0c0fe200078430ff */
[----:B------:R-:W-:Y:S01]  /*6890*/  @!P0 IMAD.MOV.U32 R132, RZ, RZ, R6 ;  /* 0x000000ffff848224 */ /* 0x000fe200078e0006 */
[----:B------:R-:W-:Y:S01]  /*68a0*/  @!P0 IADD3 R2, P4, P3, R3, R6, R110 ;  /* 0x0000000603028210 */ /* 0x000fe20007b9e06e */
[----:B------:R-:W-:Y:S01]  /*68b0*/  @!P0 IMAD R5, R129, 0x60, RZ ;  /* 0x0000006081058824 */ /* 0x000fe200078e02ff */
[CC--:B------:R-:W-:Y:S01]  /*68c0*/  @!P0 LEA.HI.X R129, R128.reuse, R133.reuse, R129, 0x6, P2 ;  /* 0x0000008580818211 */ /* 0x0c0fe200010f3481 */
[----:B------:R-:W-:Y:S01]  /*68d0*/  @!P0 IMAD.WIDE.U32 R6, R128, 0x60, R132 ;  /* 0x0000006080068825 */ /* 0x000fe200078e0084 */
[----:B------:R-:W-:Y:S01]  /*68e0*/  @!P0 IADD3.X R133, R0, R133, R109, P4, P3 ;  /* 0x0000008500858210 */ /* 0x000fe200027e646d */
[----:B------:R-:W-:Y:S01]  /*68f0*/  @P0 STS [R111+0x3000], RZ ;  /* 0x003000ff6f000388 */ /* 0x000fe20000000800 */
[C---:B------:R-:W-:Y:S02]  /*6900*/  @!P0 IADD3 R4, P3, R3.reuse, R4, RZ ;  /* 0x0000000403048210 */ /* 0x040fe40007f7e0ff */
[----:B------:R-:W-:Y:S01]  /*6910*/  @!P0 LEA R8, P4, R2, UR6, 0x1 ;  /* 0x0000000602088c11 */ /* 0x000fe2000f8808ff */
[----:B------:R-:W-:Y:S01]  /*6920*/  @P0 STS [R111+0x3004], RZ ;  /* 0x003004ff6f000388 */ /* 0x000fe20000000800 */
[----:B------:R-:W-:Y:S01]  /*6930*/  @!P0 IADD3 R6, P2, R3, R6, RZ ;  /* 0x0000000603068210 */ /* 0x000fe20007f5e0ff */
[----:B------:R-:W-:Y:S01]  /*6940*/  @!P0 IMAD.X R129, R0, 0x1, R129, P3 ;  /* 0x0000000100818824 */ /* 0x000fe200018e0681 */
[----:B------:R-:W-:Y:S01]  /*6950*/  @!P0 LEA R10, P3, R4, UR6, 0x1 ;  /* 0x00000006040a8c11 */ /* 0x000fe2000f8608ff */
[----:B------:R-:W-:Y:S01]  /*6960*/  @P0 STS.64 [R111+0x3008], RZ ;  /* 0x003008ff6f000388 */ /* 0x000fe20000000a00 */
[----:B------:R-:W-:-:S02]  /*6970*/  @!P0 LEA.HI.X R9, R2, UR7, R133, 0x1, P4 ;  /* 0x0000000702098c11 */ /* 0x000fc4000a0f0c85 */
        /* <DEDUP_REMOVED lines=9> */
[----:B------:R-:W-:Y:S01]  /*6a10*/  ISETP.GE.AND P2, PT, R115, 0x3, PT ;  /* 0x000000037300780c */ /* 0x000fe20003f46270 */
        /* <DEDUP_REMOVED lines=17> */
[----:B------:R-:W-:Y:S04]  /*6b30*/  LDSM.16.M88.4 R12, [R80] ;  /* 0x00000000500c783b */ /* 0x000fe80000000200 */
[----:B------:R-:W3:Y:S04]  /*6b40*/  LDSM.16.M88.4 R36, [R81+0x1800] ;  /* 0x001800005124783b */ /* 0x000ee80000000200 */
[----:B------:R-:W4:Y:S01]  /*6b50*/  LDSM.16.M88.4 R28, [R81+0x1c00] ;  /* 0x001c0000511c783b */ /* 0x000f220000000200 */
[----:B-1----:R-:W-:-:S03]  /*6b60*/  IMAD.SHL.U32 R3, R86, 0x80, RZ ;  /* 0x0000008056037824 */ /* 0x002fc600078e00ff */
[----:B------:R-:W1:Y:S04]  /*6b70*/  LDSM.16.M88.4 R44, [R81+0x1400] ;  /* 0x00140000512c783b */ /* 0x000e680000000200 */
[----:B------:R-:W5:Y:S04]  /*6b80*/  LDSM.16.M88.4 R8, [R80+0x800] ;  /* 0x000800005008783b */ /* 0x000f680000000200 */
[----:B------:R-:W5:Y:S04]  /*6b90*/  LDSM.16.M88.4 R20, [R81+0x2000] ;  /* 0x002000005114783b */ /* 0x000f680000000200 */
[----:B------:R-:W5:Y:S04]  /*6ba0*/  LDSM.16.M88.4 R4, [R80+0xc00] ;  /* 0x000c00005004783b */ /* 0x000f680000000200 */
[----:B------:R-:W5:Y:S01]  /*6bb0*/  LDSM.16.M88.4 R16, [R80+0x400] ;  /* 0x000400005010783b */ /* 0x000f620000000200 */
[C---:B--2---:R-:W-:Y:S03]  /*6bc0*/  HMMA.16816.F32 R56, R60.reuse, R52, RZ ;  /* 0x000000343c38723c */ /* 0x044fe600000018ff */
[----:B------:R-:W-:Y:S04]  /*6bd0*/  LDSM.16.M88.4 R68, [R80+0x1000] ;  /* 0x001000005044783b */ /* 0x000fe80000000200 */
[----:B------:R-:W-:Y:S01]  /*6be0*/  LDSM.16.M88.4 R72, [R81+0x2c00] ;  /* 0x002c00005148783b */ /* 0x000fe20000000200 */
[C---:B------:R-:W-:Y:S03]  /*6bf0*/  HMMA.16816.F32 R52, R60.reuse, R54, RZ ;  /* 0x000000363c34723c */ /* 0x040fe600000018ff */
[----:B------:R-:W0:Y:S03]  /*6c00*/  LDGDEPBAR ;  /* 0x00000000000079af */ /* 0x000e260000000000 */
[C---:B---3--:R-:W-:Y:S06]  /*6c10*/  HMMA.16816.F32 R40, R60.reuse, R36, RZ ;  /* 0x000000243c28723c */ /* 0x048fec00000018ff */
[----:B------:R-:W-:Y:S06]  /*6c20*/  HMMA.16816.F32 R36, R60, R38, RZ ;  /* 0x000000263c24723c */ /* 0x000fec00000018ff */
[C---:B------:R-:W-:Y:S06]  /*6c30*/  HMMA.16816.F32 R56, R76.reuse, R12, R56 ;  /* 0x0000000c4c38723c */ /* 0x040fec0000001838 */
[----:B------:R-:W-:Y:S01]  /*6c40*/  HMMA.16816.F32 R52, R76, R14, R52 ;  /* 0x0000000e4c34723c */ /* 0x000fe20000001834 */
[----:B------:R-:W2:Y:S05]  /*6c50*/  LDSM.16.M88.4 R12, [R81+0x2400] ;  /* 0x00240000510c783b */ /* 0x000eaa0000000200 */
[C---:B----4-:R-:W-:Y:S06]  /*6c60*/  HMMA.16816.F32 R32, R60.reuse, R28, RZ ;  /* 0x0000001c3c20723c */ /* 0x050fec00000018ff */
[C---:B------:R-:W-:Y:S06]  /*6c70*/  HMMA.16816.F32 R28, R60.reuse, R30, RZ ;  /* 0x0000001e3c1c723c */ /* 0x040fec00000018ff */
[----:B-1----:R-:W-:Y:S01]  /*6c80*/  HMMA.16816.F32 R48, R60, R44, RZ ;  /* 0x0000002c3c30723c */ /* 0x002fe200000018ff */
[----:B------:R-:W-:Y:S01]  /*6c90*/  FMUL.FTZ R57, R57, UR12 ;  /* 0x0000000c39397c20 */ /* 0x000fe20008410000 */
[----:B------:R-:W-:Y:S01]  /*6ca0*/  FMUL.FTZ R133, R59, UR12 ;  /* 0x0000000c3b857c20 */ /* 0x000fe20008410000 */
[----:B------:R-:W-:-:S03]  /*6cb0*/  LOP3.LUT R59, R3, R88, RZ, 0xfc, !PT ;  /* 0x00000058033b7212 */ /* 0x000fc600078efcff */
[----:B------:R-:W-:Y:S01]  /*6cc0*/  HMMA.16816.F32 R44, R60, R46, RZ ;  /* 0x0000002e3c2c723c */ /* 0x000fe200000018ff */
[----:B------:R-:W-:Y:S01]  /*6cd0*/  FMUL.FTZ R55, R55, UR12 ;  /* 0x0000000c37377c20 */ /* 0x000fe20008410000 */
[----:B------:R-:W1:Y:S01]  /*6ce0*/  MUFU.TANH R57, R57 ;  /* 0x0000003900397308 */ /* 0x000e620000002400 */
[----:B------:R-:W-:Y:S02]  /*6cf0*/  VIADD R0, R59, 0x9 ;  /* 0x000000093b007836 */ /* 0x000fe40000000000 */
[----:B------:R-:W-:Y:S01]  /*6d00*/  FMUL.FTZ R53, R53, UR12 ;  /* 0x0000000c35357c20 */ /* 0x000fe20008410000 */
[----:B------:R-:W-:Y:S01]  /*6d10*/  VIADD R2, R59, 0x1 ;  /* 0x000000013b027836 */ /* 0x000fe20000000000 */
[----:B-----5:R-:W-:Y:S01]  /*6d20*/  HMMA.16816.F32 R40, R76, R8, R40 ;  /* 0x000000084c28723c */ /* 0x020fe20000001828 */
[C---:B------:R-:W-:Y:S02]  /*6d30*/  ISETP.GE.AND P4, PT, R0.reuse, R130, PT ;  /* 0x000000820000720c */ /* 0x040fe40003f86270 */
[----:B------:R-:W3:Y:S01]  /*6d40*/  MUFU.TANH R135, R55 ;  /* 0x0000003700877308 */ /* 0x000ee20000002400 */
[----:B------:R-:W-:-:S02]  /*6d50*/  ISETP.GE.AND P6, PT, R0, R125, PT ;  /* 0x0000007d0000720c */ /* 0x000fc40003fc6270 */
[----:B------:R-:W-:Y:S01]  /*6d60*/  HMMA.16816.F32 R36, R76, R10, R36 ;  /* 0x0000000a4c24723c */ /* 0x000fe20000001824 */
[----:B------:R-:W4:Y:S01]  /*6d70*/  LDSM.16.M88.4 R8, [R80+0x1400] ;  /* 0x001400005008783b */ /* 0x000f220000000200 */
[-C--:B------:R-:W-:Y:S02]  /*6d80*/  I2FP.F32.S32 R154, R0.reuse ;  /* 0x00000000009a7245 */ /* 0x080fe40000201400 */
[----:B------:R-:W-:Y:S02]  /*6d90*/  I2FP.F32.S32 R0, R0 ;  /* 0x0000000000007245 */ /* 0x000fe40000201400 */
[----:B------:R-:W-:Y:S01]  /*6da0*/  HMMA.16816.F32 R24, R60, R20, RZ ;  /* 0x000000143c18723c */ /* 0x000fe200000018ff */
[----:B------:R-:W5:Y:S01]  /*6db0*/  MUFU.TANH R133, R133 ;  /* 0x0000008500857308 */ /* 0x000f620000002400 */
[----:B------:R-:W-:Y:S02]  /*6dc0*/  I2FP.F32.S32 R156, R2 ;  /* 0x00000002009c7245 */ /* 0x000fe40000201400 */
[----:B------:R-:W-:-:S02]  /*6dd0*/  ISETP.GE.AND P5, PT, R2, R130, PT ;  /* 0x000000820200720c */ /* 0x000fc40003fa6270 */
[C---:B------:R-:W-:Y:S01]  /*6de0*/  HMMA.16816.F32 R32, R76.reuse, R4, R32 ;  /* 0x000000044c20723c */ /* 0x040fe20000001820 */
[-C--:B------:R-:W-:Y:S01]  /*6df0*/  ISETP.GE.AND P3, PT, R2, R125.reuse, PT ;  /* 0x0000007d0200720c */ /* 0x080fe20003f66270 */
[C---:B-1----:R-:W-:Y:S01]  /*6e00*/  FFMA.FTZ R156, R84.reuse, R156, R57 ;  /* 0x0000009c549c7223 */ /* 0x042fe20000010039 */
[----:B---3--:R-:W-:Y:S01]  /*6e10*/  FFMA.FTZ R135, R84, R0, R135 ;  /* 0x0000000054877223 */ /* 0x008fe20000010087 */
[----:B------:R-:W-:Y:S01]  /*6e20*/  I2FP.F32.S32 R2, R2 ;  /* 0x0000000200027245 */ /* 0x000fe20000201400 */
[----:B------:R-:W-:Y:S01]  /*6e30*/  VIADD R0, R59, 0x11 ;  /* 0x000000113b007836 */ /* 0x000fe20000000000 */
[----:B------:R-:W-:Y:S01]  /*6e40*/  HMMA.16816.F32 R28, R76, R6, R28 ;  /* 0x000000064c1c723c */ /* 0x000fe2000000181c */
[----:B------:R-:W1:Y:S01]  /*6e50*/  LDSM.16.M88.4 R4, [R81+0x2800] ;  /* 0x002800005104783b */ /* 0x000e620000000200 */
[----:B------:R-:W-:Y:S01]  /*6e60*/  FSEL R156, R156, -INF , !P5 ;  /* 0xff8000009c9c7808 */ /* 0x000fe20006800000 */
[----:B------:R-:W3:Y:S01]  /*6e70*/  MUFU.TANH R53, R53 ;  /* 0x0000003500357308 */ /* 0x000ee20000002400 */
[----:B------:R-:W-:Y:S01]  /*6e80*/  I2FP.F32.S32 R150, R0 ;  /* 0x0000000000967245 */ /* 0x000fe20000201400 */
[----:B------:R-:W-:Y:S01]  /*6e90*/  FMUL.FTZ R41, R41, UR12 ;  /* 0x0000000c29297c20 */ /* 0x000fe20008410000 */
[----:B------:R-:W-:Y:S01]  /*6ea0*/  HMMA.16816.F32 R20, R60, R22, RZ ;  /* 0x000000163c14723c */ /* 0x000fe200000018ff */
[----:B-----5:R-:W-:Y:S01]  /*6eb0*/  FFMA.FTZ R133, R84, R2, R133 ;  /* 0x0000000254857223 */ /* 0x020fe20000010085 */
[----:B------:R-:W-:Y:S01]  /*6ec0*/  ISETP.GE.AND P5, PT, R0, R130, PT ;  /* 0x000000820000720c */ /* 0x000fe20003fa6270 */
[----:B------:R-:W-:Y:S01]  /*6ed0*/  VIADD R2, R59, 0x31 ;  /* 0x000000313b027836 */ /* 0x000fe20000000000 */
[----:B------:R-:W-:Y:S01]  /*6ee0*/  FSEL R135, R135, -INF , !P6 ;  /* 0xff80000087877808 */ /* 0x000fe20007000000 */
[----:B------:R-:W-:Y:S01]  /*6ef0*/  FMUL.FTZ R43, R43, UR12 ;  /* 0x0000000c2b2b7c20 */ /* 0x000fe20008410000 */
[----:B------:R-:W-:Y:S01]  /*6f00*/  HMMA.16816.F32 R48, R76, R16, R48 ;  /* 0x000000104c30723c */ /* 0x000fe20000001830 */
[----:B------:R-:W-:Y:S01]  /*6f10*/  FSEL R133, R133, -INF , !P3 ;  /* 0xff80000085857808 */ /* 0x000fe20005800000 */
[----:B------:R-:W-:Y:S01]  /*6f20*/  FMUL.FTZ R38, R38, UR12 ;  /* 0x0000000c26267c20 */ /* 0x000fe20008410000 */
[----:B------:R-:W-:-:S02]  /*6f30*/  ISETP.GE.AND P3, PT, R0, R125, PT ;  /* 0x0000007d0000720c */ /* 0x000fc40003f66270 */
[----:B------:R-:W-:Y:S01]  /*6f40*/  I2FP.F32.S32 R0, R0 ;  /* 0x0000000000007245 */ /* 0x000fe20000201400 */
[----:B------:R-:W-:Y:S01]  /*6f50*/  HMMA.16816.F32 R44, R76, R18, R44 ;  /* 0x000000124c2c723c */ /* 0x000fe2000000182c */
[----:B------:R-:W-:Y:S01]  /*6f60*/  ISETP.GE.AND P6, PT, R2, R125, PT ;  /* 0x0000007d0200720c */ /* 0x000fe20003fc6270 */
[----:B---3--:R-:W-:Y:S01]  /*6f70*/  FFMA.FTZ R154, R84, R154, R53 ;  /* 0x0000009a549a7223 */ /* 0x008fe20000010035 */
[----:B------:R-:W-:-:S03]  /*6f80*/  FMUL.FTZ R34, R34, UR12 ;  /* 0x0000000c22227c20 */ /* 0x000fc60008410000 */
[C---:B--2---:R-:W-:Y:S01]  /*6f90*/  HMMA.16816.F32 R16, R60.reuse, R12, RZ ;  /* 0x0000000c3c10723c */ /* 0x044fe200000018ff */
[----:B------:R-:W-:Y:S01]  /*6fa0*/  FMUL.FTZ R29, R29, UR12 ;  /* 0x0000000c1d1d7c20 */ /* 0x000fe20008410000 */
[----:B------:R-:W-:Y:S01]  /*6fb0*/  FMUL.FTZ R31, R31, UR12 ;  /* 0x0000000c1f1f7c20 */ /* 0x000fe20008410000 */
[----:B------:R-:W-:Y:S01]  /*6fc0*/  FSEL R154, R154, -INF , !P4 ;  /* 0xff8000009a9a7808 */ /* 0x000fe20006000000 */
[----:B------:R-:W-:Y:S01]  /*6fd0*/  FMUL.FTZ R28, R28, UR12 ;  /* 0x0000000c1c1c7c20 */ /* 0x000fe20008410000 */
[----:B------:R-:W-:Y:S01]  /*6fe0*/  ISETP.GE.AND P4, PT, R2, R130, PT ;  /* 0x000000820200720c */ /* 0x000fe20003f86270 */
[----:B------:R-:W-:Y:S01]  /*6ff0*/  HMMA.16816.F32 R12, R60, R14, RZ ;  /* 0x0000000e3c0c723c */ /* 0x000fe200000018ff */
[----:B------:R-:W-:Y:S01]  /*7000*/  MUFU.TANH R29, R29 ;  /* 0x0000001d001d7308 */ /* 0x000fe20000002400 */
[----:B------:R-:W-:-:S04]  /*7010*/  FMUL.FTZ R30, R30, UR12 ;  /* 0x0000000c1e1e7c20 */ /* 0x000fc80008410000 */
[C---:B------:R-:W-:Y:S01]  /*7020*/  HMMA.16816.F32 R24, R76.reuse, R68, R24 ;  /* 0x000000444c18723c */ /* 0x040fe20000001818 */
[----:B------:R-:W-:Y:S01]  /*7030*/  FMUL.FTZ R49, R49, UR12 ;  /* 0x0000000c31317c20 */ /* 0x000fe20008410000 */
[----:B------:R-:W-:Y:S01]  /*7040*/  FMUL.FTZ R51, R51, UR12 ;  /* 0x0000000c33337c20 */ /* 0x000fe20008410000 */
[----:B------:R-:W-:Y:S01]  /*7050*/  MUFU.TANH R31, R31 ;  /* 0x0000001f001f7308 */ /* 0x000fe20000002400 */
[----:B------:R-:W-:Y:S02]  /*7060*/  FMUL.FTZ R48, R48, UR12 ;  /* 0x0000000c30307c20 */ /* 0x000fe40008410000 */
[C---:B------:R-:W-:Y:S01]  /*7070*/  HMMA.16816.F32 R20, R76.reuse, R70, R20 ;  /* 0x000000464c14723c */ /* 0x040fe20000001814 */
[----:B------:R-:W2:Y:S01]  /*7080*/  LDSM.16.M88.4 R68, [R80+0x1800] ;  /* 0x001800005044783b */ /* 0x000ea20000000200 */
[----:B------:R-:W-:Y:S01]  /*7090*/  FMUL.FTZ R47, R47, UR12 ;  /* 0x0000000c2f2f7c20 */ /* 0x000fe20008410000 */
[----:B------:R-:W-:Y:S01]  /*70a0*/  FMUL.FTZ R44, R44, UR12 ;  /* 0x0000000c2c2c7c20 */ /* 0x000fe20008410000 */
[----:B------:R-:W-:Y:S01]  /*70b0*/  FMUL.FTZ R46, R46, UR12 ;  /* 0x0000000c2e2e7c20 */ /* 0x000fe20008410000 */
[----:B------:R-:W3:Y:S01]  /*70c0*/  MUFU.TANH R49, R49 ;  /* 0x0000003100317308 */ /* 0x000ee20000002400 */
[C---:B----4-:R-:W-:Y:S06]  /*70d0*/  HMMA.16816.F32 R16, R76.reuse, R8, R16 ;  /* 0x000000084c10723c */ /* 0x050fec0000001810 */
[----:B------:R-:W-:Y:S01]  /*70e0*/  HMMA.16816.F32 R12, R76, R10, R12 ;  /* 0x0000000a4c0c723c */ /* 0x000fe2000000180c */
[----:B------:R-:W4:Y:S05]  /*70f0*/  MUFU.TANH R51, R51 ;  /* 0x0000003300337308 */ /* 0x000f2a0000002400 */
[----:B-1----:R-:W-:Y:S01]  /*7100*/  HMMA.16816.F32 R8, R60, R4, RZ ;  /* 0x000000043c08723c */ /* 0x002fe200000018ff */
[----:B------:R-:W-:-:S02]  /*7110*/  FMUL.FTZ R24, R24, UR12 ;  /* 0x0000000c18187c20 */ /* 0x000fc40008410000 */
[----:B------:R-:W-:Y:S01]  /*7120*/  MUFU.TANH R141, R46 ;  /* 0x0000002e008d7308 */ /* 0x000fe20000002400 */
[----:B---3--:R-:W-:Y:S01]  /*7130*/  FFMA.FTZ R150, R84, R150, R49 ;  /* 0x0000009654967223 */ /* 0x008fe20000010031 */
[----:B------:R-:W-:Y:S01]  /*7140*/  FMUL.FTZ R49, R33, UR12 ;  /* 0x0000000c21317c20 */ /* 0x000fe20008410000 */
[----:B------:R-:W-:Y:S01]  /*7150*/  HMMA.16816.F32 R4, R60, R6, RZ ;  /* 0x000000063c04723c */ /* 0x000fe200000018ff */
[----:B------:R-:W-:Y:S01]  /*7160*/  FMUL.FTZ R33, R35, UR12 ;  /* 0x0000000c23217c20 */ /* 0x000fe20008410000 */
[----:B------:R-:W-:Y:S01]  /*7170*/  VIADD R35, R59, 0x39 ;  /* 0x000000393b237836 */ /* 0x000fe20000000000 */
[----:B------:R-:W-:Y:S01]  /*7180*/  FSEL R150, R150, -INF , !P5 ;  /* 0xff80000096967808 */ /* 0x000fe20006800000 */
[----:B------:R-:W-:Y:S01]  /*7190*/  FMUL.FTZ R23, R23, UR12 ;  /* 0x0000000c17177c20 */ /* 0x000fe20008410000 */
[----:B------:R-:W1:Y:S01]  /*71a0*/  MUFU.TANH R49, R49 ;  /* 0x0000003100317308 */ /* 0x000e620000002400 */
[----:B----4-:R-:W-:Y:S01]  /*71b0*/  FFMA.FTZ R0, R84, R0, R51 ;  /* 0x0000000054007223 */ /* 0x010fe20000010033 */
[----:B------:R-:W-:Y:S01]  /*71c0*/  FMUL.FTZ R51, R25, UR12 ;  /* 0x0000000c19337c20 */ /* 0x000fe20008410000 */
[-C--:B------:R-:W-:Y:S01]  /*71d0*/  I2FP.F32.S32 R64, R35.reuse ;  /* 0x0000002300407245 */ /* 0x080fe20000201400 */
[----:B------:R-:W-:Y:S01]  /*71e0*/  FMUL.FTZ R16, R16, UR12 ;  /* 0x0000000c10107c20 */ /* 0x000fe20008410000 */
[C---:B------:R-:W-:Y:S01]  /*71f0*/  ISETP.GE.AND P5, PT, R35.reuse, R130, PT ;  /* 0x000000822300720c */ /* 0x040fe20003fa6270 */
[----:B------:R-:W-:Y:S01]  /*7200*/  FMUL.FTZ R18, R18, UR12 ;  /* 0x0000000c12127c20 */ /* 0x000fe20008410000 */
[----:B------:R-:W-:Y:S01]  /*7210*/  FSEL R25, R0, -INF , !P3 ;  /* 0xff80000000197808 */ /* 0x000fe20005800000 */
[----:B------:R-:W3:Y:S01]  /*7220*/  MUFU.TANH R33, R33 ;  /* 0x0000002100217308 */ /* 0x000ee20000002400 */
[----:B------:R-:W-:Y:S01]  /*7230*/  I2FP.F32.S32 R0, R35 ;  /* 0x0000002300007245 */ /* 0x000fe20000201400 */
[C---:B------:R-:W-:Y:S01]  /*7240*/  FFMA.FTZ R31, R84.reuse, R64, R31 ;  /* 0x00000040541f7223 */ /* 0x040fe2000001001f */
[----:B------:R-:W-:Y:S01]  /*7250*/  ISETP.GE.AND P3, PT, R35, R125, PT ;  /* 0x0000007d2300720c */ /* 0x000fe20003f66270 */
[----:B------:R-:W-:Y:S01]  /*7260*/  FMUL.FTZ R17, R17, UR12 ;  /* 0x0000000c11117c20 */ /* 0x000fe20008410000 */
[C---:B--2---:R-:W-:Y:S01]  /*7270*/  HMMA.16816.F32 R8, R76.reuse, R68, R8 ;  /* 0x000000444c08723c */ /* 0x044fe20000001808 */
[----:B------:R-:W-:Y:S01]  /*7280*/  FFMA.FTZ R0, R84, R0, R29 ;  /* 0x0000000054007223 */ /* 0x000fe2000001001d */
[----:B------:R-:W-:Y:S01]  /*7290*/  FMUL.FTZ R29, R27, UR12 ;  /* 0x0000000c1b1d7c20 */ /* 0x000fe20008410000 */
[----:B------:R-:W-:Y:S01]  /*72a0*/  VIADD R27, R59, 0x41 ;  /* 0x000000413b1b7836 */ /* 0x000fe20000000000 */
[----:B------:R-:W-:Y:S01]  /*72b0*/  FSEL R57, R31, -INF , !P3 ;  /* 0xff8000001f397808 */ /* 0x000fe20005800000 */
[----:B------:R-:W-:Y:S01]  /*72c0*/  FMUL.FTZ R31, R42, UR12 ;  /* 0x0000000c2a1f7c20 */ /* 0x000fe20008410000 */
[----:B------:R-:W-:Y:S01]  /*72d0*/  HMMA.16816.F32 R4, R76, R70, R4 ;  /* 0x000000464c04723c */ /* 0x000fe20000001804 */
[----:B------:R-:W-:Y:S01]  /*72e0*/  FSEL R132, R0, -INF , !P5 ;  /* 0xff80000000847808 */ /* 0x000fe20006800000 */
[----:B------:R-:W2:Y:S01]  /*72f0*/  MUFU.TANH R29, R29 ;  /* 0x0000001d001d7308 */ /* 0x000ea20000002400 */
[----:B------:R-:W-:Y:S01]  /*7300*/  LOP3.LUT R0, R3, 0x20, R88, 0xfe, !PT ;  /* 0x0000002003007812 */ /* 0x000fe200078efe58 */
[----:B------:R-:W-:Y:S01]  /*7310*/  FMUL.FTZ R12, R12, UR12 ;  /* 0x0000000c0c0c7c20 */ /* 0x000fe20008410000 */
[----:B------:R-:W-:Y:S01]  /*7320*/  FMUL.FTZ R14, R14, UR12 ;  /* 0x0000000c0e0e7c20 */ /* 0x000fe20008410000 */
[----:B------:R-:W-:Y:S01]  /*7330*/  HMMA.16816.F32 R68, R60, R72, RZ ;  /* 0x000000483c44723c */ /* 0x000fe200000018ff */
[----:B------:R-:W-:Y:S01]  /*7340*/  FMUL.FTZ R13, R13, UR12 ;  /* 0x0000000c0d0d7c20 */ /* 0x000fe20008410000 */
[----:B------:R-:W-:-:S02]  /*7350*/  FMUL.FTZ R15, R15, UR12 ;  /* 0x0000000c0f0f7c20 */ /* 0x000fc40008410000 */
[----:B------:R-:W-:Y:S02]  /*7360*/  MUFU.TANH R31, R31 ;  /* 0x0000001f001f7308 */ /* 0x000fe40000002400 */
[----:B------:R-:W-:Y:S01]  /*7370*/  HMMA.16816.F32 R60, R60, R74, RZ ;  /* 0x0000004a3c3c723c */ /* 0x000fe200000018ff */
[----:B------:R-:W4:Y:S01]  /*7380*/  LDSM.16.M88.4 R72, [R80+0x1c00] ;  /* 0x001c00005048783b */ /* 0x000f220000000200 */
[----:B------:R-:W-:-:S04]  /*7390*/  DEPBAR.LE SB0, 0x0 ;  /* 0x000080000000791a */ /* 0x000fc80000000000 */
[----:B------:R-:W-:Y:S01]  /*73a0*/  MUFU.TANH R17, R17 ;  /* 0x0000001100117308 */ /* 0x000fe20000002400 */
[----:B------:R-:W-:Y:S01]  /*73b0*/  FMUL.FTZ R8, R8, UR12 ;  /* 0x0000000c08087c20 */ /* 0x000fe20008410000 */
[----:B------:R-:W-:Y:S01]  /*73c0*/  FMUL.FTZ R10, R10, UR12 ;  /* 0x0000000c0a0a7c20 */ /* 0x000fe20008410000 */
[----:B------:R-:W-:-:S03]  /*73d0*/  FMUL.FTZ R9, R9, UR12 ;  /* 0x0000000c09097c20 */ /* 0x000fc60008410000 */
[----:B------:R-:W-:Y:S02]  /*73e0*/  FMUL.FTZ R4, R4, UR12 ;  /* 0x0000000c04047c20 */ /* 0x000fe40008410000 */
[----:B------:R-:W-:Y:S08]  /*73f0*/  MUFU.TANH R129, R34 ;  /* 0x0000002200817308 */ /* 0x000ff00000002400 */
[----:B------:R-:W-:Y:S08]  /*7400*/  MUFU.TANH R9, R9 ;  /* 0x0000000900097308 */ /* 0x000ff00000002400 */
[----:B------:R-:W-:Y:S01]  /*7410*/  MUFU.TANH R23, R23 ;  /* 0x0000001700177308 */ /* 0x000fe20000002400 */
[C---:B----4-:R-:W-:Y:S07]  /*7420*/  HMMA.16816.F32 R68, R76.reuse, R72, R68 ;  /* 0x000000484c44723c */ /* 0x050fee0000001844 */
[----:B------:R4:W-:Y:S01]  /*7430*/  MUFU.TANH R73, R43 ;  /* 0x0000002b00497308 */ /* 0x0009e20000002400 */
[----:B------:R-:W-:Y:S07]  /*7440*/  HMMA.16816.F32 R60, R76, R74, R60 ;  /* 0x0000004a4c3c723c */ /* 0x000fee000000183c */
[----:B------:R-:W-:Y:S01]  /*7450*/  MUFU.TANH R79, R47 ;  /* 0x0000002f004f7308 */ /* 0x000fe20000002400 */
[----:B------:R-:W-:-:S02]  /*7460*/  I2FP.F32.S32 R76, R2 ;  /* 0x00000002004c7245 */ /* 0x000fc40000201400 */
[----:B------:R-:W-:-:S05]  /*7470*/  I2FP.F32.S32 R2, R2 ;  /* 0x0000000200027245 */ /* 0x000fca0000201400 */
[----:B------:R-:W-:Y:S01]  /*7480*/  MUFU.TANH R75, R38 ;  /* 0x00000026004b7308 */ /* 0x000fe20000002400 */
[C---:B-1----:R-:W-:Y:S01]  /*7490*/  FFMA.FTZ R76, R84.reuse, R76, R49 ;  /* 0x0000004c544c7223 */ /* 0x042fe20000010031 */
[----:B----4-:R-:W-:Y:S01]  /*74a0*/  FMUL.FTZ R43, R19, UR12 ;  /* 0x0000000c132b7c20 */ /* 0x010fe20008410000 */
[----:B---3--:R-:W-:Y:S01]  /*74b0*/  FFMA.FTZ R2, R84, R2, R33 ;  /* 0x0000000254027223 */ /* 0x008fe20000010021 */
[----:B------:R-:W-:Y:S02]  /*74c0*/  I2FP.F32.S32 R33, R27 ;  /* 0x0000001b00217245 */ /* 0x000fe40000201400 */
[----:B------:R-:W-:Y:S01]  /*74d0*/  FSEL R76, R76, -INF , !P4 ;  /* 0xff8000004c4c7808 */ /* 0x000fe20006000000 */
[----:B------:R-:W-:Y:S01]  /*74e0*/  FMUL.FTZ R35, R71, UR12 ;  /* 0x0000000c47237c20 */ /* 0x000fe20008410000 */
[----:B------:R-:W1:Y:S01]  /*74f0*/  MUFU.TANH R49, R51 ;  /* 0x0000003300317308 */ /* 0x000e620000002400 */
[----:B------:R-:W-:Y:S01]  /*7500*/  FSEL R55, R2, -INF , !P6 ;  /* 0xff80000002377808 */ /* 0x000fe20007000000 */
[----:B------:R-:W-:Y:S01]  /*7510*/  VIADD R2, R59, 0x19 ;  /* 0x000000193b027836 */ /* 0x000fe20000000000 */
[----:B------:R-:W-:-:S02]  /*7520*/  ISETP.GE.AND P4, PT, R27, R130, PT ;  /* 0x000000821b00720c */ /* 0x000fc40003f86270 */
[----:B------:R-:W-:Y:S01]  /*7530*/  ISETP.GE.AND P6, PT, R27, R125, PT ;  /* 0x0000007d1b00720c */ /* 0x000fe20003fc6270 */
[----:B------:R-:W-:Y:S01]  /*7540*/  FMUL.FTZ R62, R62, UR12 ;  /* 0x0000000c3e3e7c20 */ /* 0x000fe20008410000 */
[----:B------:R-:W-:Y:S01]  /*7550*/  I2FP.F32.S32 R27, R27 ;  /* 0x0000001b001b7245 */ /* 0x000fe20000201400 */
[----:B------:R-:W-:Y:S01]  /*7560*/  MUFU.TANH R43, R43 ;  /* 0x0000002b002b7308 */ /* 0x000fe20000002400 */
[C---:B------:R-:W-:Y:S01]  /*7570*/  ISETP.GE.AND P5, PT, R2.reuse, R130, PT ;  /* 0x000000820200720c */ /* 0x040fe20003fa6270 */
[----:B------:R-:W-:Y:S01]  /*7580*/  FMUL.FTZ R63, R63, UR12 ;  /* 0x0000000c3f3f7c20 */ /* 0x000fe20008410000 */
[----:B------:R-:W-:Y:S01]  /*7590*/  ISETP.GE.AND P3, PT, R2, R125, PT ;  /* 0x0000007d0200720c */ /* 0x000fe20003f66270 */
[----:B--2---:R-:W-:Y:S01]  /*75a0*/  FFMA.FTZ R29, R84, R27, R29 ;  /* 0x0000001b541d7223 */ /* 0x004fe2000001001d */
[----:B------:R-:W-:Y:S01]  /*75b0*/  FMUL.FTZ R27, R40, UR12 ;  /* 0x0000000c281b7c20 */ /* 0x000fe20008410000 */
[----:B------:R-:W-:Y:S01]  /*75c0*/  I2FP.F32.S32 R2, R2 ;  /* 0x0000000200027245 */ /* 0x000fe20000201400 */
[----:B------:R-:W-:Y:S01]  /*75d0*/  FMUL.FTZ R61, R61, UR12 ;  /* 0x0000000c3d3d7c20 */ /* 0x000fe20008410000 */
[----:B------:R-:W-:Y:S01]  /*75e0*/  MUFU.TANH R19, R12 ;  /* 0x0000000c00137308 */ /* 0x000fe20000002400 */
[C---:B-1----:R-:W-:Y:S01]  /*75f0*/  FFMA.FTZ R49, R84.reuse, R33, R49 ;  /* 0x0000002154317223 */ /* 0x042fe20000010031 */
[----:B------:R-:W-:Y:S01]  /*7600*/  FMUL.FTZ R33, R45, UR12 ;  /* 0x0000000c2d217c20 */ /* 0x000fe20008410000 */
[----:B------:R-:W-:Y:S01]  /*7610*/  FSEL R51, R29, -INF , !P6 ;  /* 0xff8000001d337808 */ /* 0x000fe20007000000 */
[----:B------:R-:W-:Y:S01]  /*7620*/  FFMA.FTZ R79, R84, R2, R79 ;  /* 0x00000002544f7223 */ /* 0x000fe2000001004f */
[----:B------:R-:W-:-:S02]  /*7630*/  ISETP.GE.AND P6, PT, R0, R125, PT ;  /* 0x0000007d0000720c */ /* 0x000fc40003fc6270 */
[----:B------:R-:W-:Y:S01]  /*7640*/  FSEL R66, R49, -INF , !P4 ;  /* 0xff80000031427808 */ /* 0x000fe20006000000 */
[----:B------:R-:W1:Y:S01]  /*7650*/  MUFU.TANH R33, R33 ;  /* 0x0000002100217308 */ /* 0x000e620000002400 */
[----:B------:R-:W-:Y:S02]  /*7660*/  ISETP.GE.AND P4, PT, R0, R130, PT ;  /* 0x000000820000720c */ /* 0x000fe40003f86270 */
[----:B------:R-:W-:Y:S02]  /*7670*/  I2FP.F32.S32 R0, R0 ;  /* 0x0000000000007245 */ /* 0x000fe40000201400 */
[----:B------:R-:W-:-:S03]  /*7680*/  FSEL R79, R79, -INF , !P3 ;  /* 0xff8000004f4f7808 */ /* 0x000fc60005800000 */
[----:B------:R-:W2:Y:S01]  /*7690*/  MUFU.TANH R27, R27 ;  /* 0x0000001b001b7308 */ /* 0x000ea20000002400 */
[----:B------:R-:W-:-:S05]  /*76a0*/  FFMA.FTZ R31, R84, R0, R31 ;  /* 0x00000000541f7223 */ /* 0x000fca000001001f */
[----:B------:R-:W-:Y:S02]  /*76b0*/  FSEL R31, R31, -INF , !P6 ;  /* 0xff8000001f1f7808 */ /* 0x000fe40007000000 */
[----:B------:R3:W4:Y:S01]  /*76c0*/  MUFU.TANH R29, R41 ;  /* 0x00000029001d7308 */ /* 0x0007220000002400 */
[----:B-1----:R-:W-:Y:S01]  /*76d0*/  FFMA.FTZ R33, R84, R2, R33 ;  /* 0x0000000254217223 */ /* 0x002fe20000010021 */
[----:B------:R-:W-:-:S04]  /*76e0*/  LOP3.LUT R2, R3, R88, RZ, 0xfc, !PT ;  /* 0x0000005803027212 */ /* 0x000fc800078efcff */
[----:B------:R-:W-:Y:S01]  /*76f0*/  FSEL R152, R33, -INF , !P5 ;  /* 0xff80000021987808 */ /* 0x000fe20006800000 */
[----:B------:R-:W-:Y:S01]  /*7700*/  FMUL.FTZ R33, R37, UR12 ;  /* 0x0000000c25217c20 */ /* 0x000fe20008410000 */
[----:B------:R-:W-:Y:S01]  /*7710*/  MUFU.TANH R49, R18 ;  /* 0x0000001200317308 */ /* 0x000fe20000002400 */
[----:B--2---:R-:W-:Y:S01]  /*7720*/  FFMA.FTZ R136, R84, R0, R27 ;  /* 0x0000000054887223 */ /* 0x004fe2000001001b */
[----:B------:R-:W-:Y:S02]  /*7730*/  VIADD R0, R59, 0x21 ;  /* 0x000000213b007836 */ /* 0x000fe40000000000 */
[----:B------:R-:W-:Y:S01]  /*7740*/  FMUL.FTZ R27, R36, UR12 ;  /* 0x0000000c241b7c20 */ /* 0x000fe20008410000 */
[----:B------:R-:W-:Y:S01]  /*7750*/  FMUL.FTZ R37, R6, UR12 ;  /* 0x0000000c06257c20 */ /* 0x000fe20008410000 */
[----:B------:R-:W-:Y:S02]  /*7760*/  FSEL R136, R136, -INF , !P4 ;  /* 0xff80000088887808 */ /* 0x000fe40006000000 */
[----:B------:R-:W-:-:S02]  /*7770*/  ISETP.GE.AND P5, PT, R0, R130, PT ;  /* 0x000000820000720c */ /* 0x000fc40003fa6270 */
[----:B------:R-:W1:Y:S01]  /*7780*/  MUFU.TANH R27, R27 ;  /* 0x0000001b001b7308 */ /* 0x000e620000002400 */
[----:B------:R-:W-:Y:S01]  /*7790*/  ISETP.GE.AND P3, PT, R0, R125, PT ;  /* 0x0000007d0000720c */ /* 0x000fe20003f66270 */
[----:B---3--:R-:W-:Y:S01]  /*77a0*/  FMUL.FTZ R41, R11, UR12 ;  /* 0x0000000c0b297c20 */ /* 0x008fe20008410000 */
[----:B------:R-:W-:-:S05]  /*77b0*/  I2FP.F32.S32 R0, R0 ;  /* 0x0000000000007245 */ /* 0x000fca0000201400 */
[CC--:B----4-:R-:W-:Y:S01]  /*77c0*/  FFMA.FTZ R138, R84.reuse, R0.reuse, R29 ;  /* 0x00000000548a7223 */ /* 0x0d0fe2000001001d */
[----:B------:R-:W-:Y:S01]  /*77d0*/  FFMA.FTZ R73, R84, R0, R73 ;  /* 0x0000000054497223 */ /* 0x000fe20000010049 */
[----:B------:R-:W-:Y:S01]  /*77e0*/  FMUL.FTZ R29, R39, UR12 ;  /* 0x0000000c271d7c20 */ /* 0x000fe20008410000 */
[----:B------:R-:W-:Y:S01]  /*77f0*/  LOP3.LUT R0, R3, 0x28, R88, 0xfe, !PT ;  /* 0x0000002803007812 */ /* 0x000fe200078efe58 */
[----:B------:R-:W2:Y:S01]  /*7800*/  MUFU.TANH R33, R33 ;  /* 0x0000002100217308 */ /* 0x000ea20000002400 */
[----:B------:R-:W-:Y:S02]  /*7810*/  FSEL R138, R138, -INF , !P5 ;  /* 0xff8000008a8a7808 */ /* 0x000fe40006800000 */
[C---:B------:R-:W-:Y:S02]  /*7820*/  ISETP.GE.AND P4, PT, R0.reuse, R130, PT ;  /* 0x000000820000720c */ /* 0x040fe40003f86270 */
[----:B------:R-:W-:Y:S02]  /*7830*/  ISETP.GE.AND P6, PT, R0, R125, PT ;  /* 0x0000007d0000720c */ /* 0x000fe40003fc6270 */
[----:B------:R-:W-:Y:S01]  /*7840*/  I2FP.F32.S32 R0, R0 ;  /* 0x0000000000007245 */ /* 0x000fe20000201400 */
[----:B------:R-:W3:Y:S01]  /*7850*/  MUFU.TANH R29, R29 ;  /* 0x0000001d001d7308 */ /* 0x000ee20000002400 */
[----:B------:R-:W-:-:S03]  /*7860*/  FSEL R73, R73, -INF , !P3 ;  /* 0xff80000049497808 */ /* 0x000fc60005800000 */
[CC--:B-1----:R-:W-:Y:S01]  /*7870*/  FFMA.FTZ R142, R84.reuse, R0.reuse, R27 ;  /* 0x00000000548e7223 */ /* 0x0c2fe2000001001b */
[----:B------:R-:W-:Y:S01]  /*7880*/  FFMA.FTZ R75, R84, R0, R75 ;  /* 0x00000000544b7223 */ /* 0x000fe2000001004b */
[----:B------:R-:W-:Y:S02]  /*7890*/  VIADD R0, R59, 0x29 ;  /* 0x000000293b007836 */ /* 0x000fe40000000000 */
[----:B------:R-:W1:Y:S01]  /*78a0*/  MUFU.TANH R27, R16 ;  /* 0x00000010001b7308 */ /* 0x000e620000002400 */
[----:B------:R-:W-:Y:S02]  /*78b0*/  FSEL R142, R142, -INF , !P4 ;  /* 0xff8000008e8e7808 */ /* 0x000fe40006000000 */
[C---:B------:R-:W-:Y:S02]  /*78c0*/  ISETP.GE.AND P5, PT, R0.reuse, R130, PT ;  /* 0x000000820000720c */ /* 0x040fe40003fa6270 */
[----:B------:R-:W-:Y:S02]  /*78d0*/  ISETP.GE.AND P3, PT, R0, R125, PT ;  /* 0x0000007d0000720c */ /* 0x000fe40003f66270 */
[----:B------:R-:W-:Y:S01]  /*78e0*/  I2FP.F32.S32 R0, R0 ;  /* 0x0000000000007245 */ /* 0x000fe20000201400 */
[----:B------:R-:W4:Y:S01]  /*78f0*/  MUFU.TANH R45, R14 ;  /* 0x0000000e002d7308 */ /* 0x000f220000002400 */
[----:B------:R-:W-:-:S03]  /*7900*/  FSEL R75, R75, -INF , !P6 ;  /* 0xff8000004b4b7808 */ /* 0x000fc60007000000 */
[CC--:B--2---:R-:W-:Y:S01]  /*7910*/  FFMA.FTZ R146, R84.reuse, R0.reuse, R33 ;  /* 0x0000000054927223 */ /* 0x0c4fe20000010021 */
[----:B---3--:R-:W-:Y:S01]  /*7920*/  FFMA.FTZ R29, R84, R0, R29 ;  /* 0x00000000541d7223 */ /* 0x008fe2000001001d */
[----:B------:R-:W-:Y:S01]  /*7930*/  LOP3.LUT R0, R3, 0x50, R88, 0xfe, !PT ;  /* 0x0000005003007812 */ /* 0x000fe200078efe58 */
[----:B------:R-:W-:Y:S01]  /*7940*/  FMUL.FTZ R33, R70, UR12 ;  /* 0x0000000c46217c20 */ /* 0x000fe20008410000 */
[----:B------:R-:W-:Y:S01]  /*7950*/  MUFU.TANH R47, R15 ;  /* 0x0000000f002f7308 */ /* 0x000fe20000002400 */
[----:B------:R-:W-:Y:S02]  /*7960*/  FSEL R146, R146, -INF , !P5 ;  /* 0xff80000092927808 */ /* 0x000fe40006800000 */
[C---:B------:R-:W-:Y:S02]  /*7970*/  ISETP.GE.AND P4, PT, R0.reuse, R130, PT ;  /* 0x000000820000720c */ /* 0x040fe40003f86270 */
[----:B------:R-:W-:Y:S02]  /*7980*/  ISETP.GE.AND P6, PT, R0, R125, PT ;  /* 0x0000007d0000720c */ /* 0x000fe40003fc6270 */
[----:B------:R-:W-:Y:S01]  /*7990*/  I2FP.F32.S32 R0, R0 ;  /* 0x0000000000007245 */ /* 0x000fe20000201400 */
[----:B------:R2:W-:Y:S01]  /*79a0*/  MUFU.TANH R39, R10 ;  /* 0x0000000a00277308 */ /* 0x0005e20000002400 */
[----:B------:R-:W-:-:S03]  /*79b0*/  FSEL R29, R29, -INF , !P3 ;  /* 0xff8000001d1d7808 */ /* 0x000fc60005800000 */
[CC--:B-1----:R-:W-:Y:S01]  /*79c0*/  FFMA.FTZ R64, R84.reuse, R0.reuse, R27 ;  /* 0x0000000054407223 */ /* 0x0c2fe2000001001b */
[----:B------:R-:W-:Y:S01]  /*79d0*/  FFMA.FTZ R49, R84, R0, R49 ;  /* 0x0000000054317223 */ /* 0x000fe20000010031 */
[----:B------:R-:W-:Y:S02]  /*79e0*/  VIADD R0, R2, 0x51 ;  /* 0x0000005102007836 */ /* 0x000fe40000000000 */
[----:B------:R-:W-:Y:S01]  /*79f0*/  FMUL.FTZ R27, R50, UR12 ;  /* 0x0000000c321b7c20 */ /* 0x000fe20008410000 */
[----:B------:R-:W-:Y:S01]  /*7a00*/  MUFU.TANH R41, R41 ;  /* 0x0000002900297308 */ /* 0x000fe20000002400 */
[----:B------:R-:W-:Y:S02]  /*7a10*/  FSEL R64, R64, -INF , !P4 ;  /* 0xff80000040407808 */ /* 0x000fe40006000000 */
[C---:B------:R-:W-:Y:S02]  /*7a20*/  ISETP.GE.AND P5, PT, R0.reuse, R130, PT ;  /* 0x000000820000720c */ /* 0x040fe40003fa6270 */
[----:B------:R-:W-:-:S02]  /*7a30*/  ISETP.GE.AND P3, PT, R0, R125, PT ;  /* 0x0000007d0000720c */ /* 0x000fc40003f66270 */
[----:B------:R-:W-:Y:S01]  /*7a40*/  I2FP.F32.S32 R0, R0 ;  /* 0x0000000000007245 */ /* 0x000fe20000201400 */
[----:B------:R-:W-:Y:S01]  /*7a50*/  MUFU.TANH R11, R4 ;  /* 0x00000004000b7308 */ /* 0x000fe20000002400 */
[----:B------:R-:W-:Y:S02]  /*7a60*/  FSEL R49, R49, -INF , !P6 ;  /* 0xff80000031317808 */ /* 0x000fe40007000000 */
[C-C-:B--2---:R-:W-:Y:S01]  /*7a70*/  LOP3.LUT R10, R3.reuse, 0x40, R88.reuse, 0xfe, !PT ;  /* 0x00000040030a7812 */ /* 0x144fe200078efe58 */
[CC--:B------:R-:W-:Y:S01]  /*7a80*/  FFMA.FTZ R72, R84.reuse, R0.reuse, R17 ;  /* 0x0000000054487223 */ /* 0x0c0fe20000010011 */
[----:B------:R-:W-:Y:S01]  /*7a90*/  FFMA.FTZ R43, R84, R0, R43 ;  /* 0x00000000542b7223 */ /* 0x000fe2000001002b */
[----:B------:R-:W-:Y:S02]  /*7aa0*/  LOP3.LUT R0, R3, 0x58, R88, 0xfe, !PT ;  /* 0x0000005803007812 */ /* 0x000fe400078efe58 */
[----:B------:R-:W1:Y:S01]  /*7ab0*/  MUFU.TANH R17, R13 ;  /* 0x0000000d00117308 */ /* 0x000e620000002400 */
[----:B------:R-:W-:-:S02]  /*7ac0*/  FSEL R72, R72, -INF , !P5 ;  /* 0xff80000048487808 */ /* 0x000fc40006800000 */
[C---:B------:R-:W-:Y:S02]  /*7ad0*/  ISETP.GE.AND P4, PT, R0.reuse, R130, PT ;  /* 0x000000820000720c */ /* 0x040fe40003f86270 */
[----:B------:R-:W-:Y:S02]  /*7ae0*/  ISETP.GE.AND P6, PT, R0, R125, PT ;  /* 0x0000007d0000720c */ /* 0x000fe40003fc6270 */
[----:B------:R-:W-:Y:S01]  /*7af0*/  I2FP.F32.S32 R0, R0 ;  /* 0x0000000000007245 */ /* 0x000fe20000201400 */
[----:B------:R2:W3:Y:S01]  /*7b00*/  MUFU.TANH R13, R8 ;  /* 0x00000008000d7308 */ /* 0x0004e20000002400 */
[----:B------:R-:W-:-:S03]  /*7b10*/  FSEL R43, R43, -INF , !P3 ;  /* 0xff8000002b2b7808 */ /* 0x000fc60005800000 */
[CC--:B------:R-:W-:Y:S01]  /*7b20*/  FFMA.FTZ R74, R84.reuse, R0.reuse, R19 ;  /* 0x00000000544a7223 */ /* 0x0c0fe20000010013 */
[----:B----4-:R-:W-:Y:S01]  /*7b30*/  FFMA.FTZ R45, R84, R0, R45 ;  /* 0x00000000542d7223 */ /* 0x010fe2000001002d */
[----:B------:R-:W-:Y:S02]  /*7b40*/  VIADD R0, R2, 0x59 ;  /* 0x0000005902007836 */ /* 0x000fe40000000000 */
[----:B------:R-:W4:Y:S01]  /*7b50*/  MUFU.TANH R37, R37 ;  /* 0x0000002500257308 */ /* 0x000f220000002400 */
[----:B------:R-:W-:Y:S02]  /*7b60*/  FSEL R74, R74, -INF , !P4 ;  /* 0xff8000004a4a7808 */ /* 0x000fe40006000000 */
[C---:B------:R-:W-:Y:S02]  /*7b70*/  ISETP.GE.AND P5, PT, R0.reuse, R130, PT ;  /* 0x000000820000720c */ /* 0x040fe40003fa6270 */
[----:B------:R-:W-:Y:S02]  /*7b80*/  ISETP.GE.AND P3, PT, R0, R125, PT ;  /* 0x0000007d0000720c */ /* 0x000fe40003f66270 */
[----:B------:R-:W-:Y:S01]  /*7b90*/  I2FP.F32.S32 R0, R0 ;  /* 0x0000000000007245 */ /* 0x000fe20000201400 */
[----:B------:R-:W-:Y:S01]  /*7ba0*/  MUFU.TANH R33, R33 ;  /* 0x0000002100217308 */ /* 0x000fe20000002400 */
[----:B------:R-:W-:Y:S01]  /*7bb0*/  FSEL R45, R45, -INF , !P6 ;  /* 0xff8000002d2d7808 */ /* 0x000fe20007000000 */
[----:B--2---:R-:W-:-:S02]  /*7bc0*/  FMUL.FTZ R8, R54, UR12 ;  /* 0x0000000c36087c20 */ /* 0x004fc40008410000 */
[CC--:B-1----:R-:W-:Y:S01]  /*7bd0*/  FFMA.FTZ R78, R84.reuse, R0.reuse, R17 ;  /* 0x00000000544e7223 */ /* 0x0c2fe20000010011 */
[----:B------:R-:W-:Y:S01]  /*7be0*/  FFMA.FTZ R47, R84, R0, R47 ;  /* 0x00000000542f7223 */ /* 0x000fe2000001002f */
[----:B------:R-:W-:Y:S02]  /*7bf0*/  LOP3.LUT R0, R3, 0x60, R88, 0xfe, !PT ;  /* 0x0000006003007812 */ /* 0x000fe400078efe58 */
[----:B------:R-:W-:Y:S01]  /*7c00*/  MUFU.TANH R35, R35 ;  /* 0x0000002300237308 */ /* 0x000fe20000002400 */
[----:B------:R-:W-:Y:S01]  /*7c10*/  FSEL R78, R78, -INF , !P5 ;  /* 0xff8000004e4e7808 */ /* 0x000fe20006800000 */
[----:B------:R-:W-:Y:S01]  /*7c20*/  BAR.SYNC.DEFER_BLOCKING 0x0 ;  /* 0x0000000000007b1d */ /* 0x000fe20000010000 */
[C---:B------:R-:W-:Y:S02]  /*7c30*/  ISETP.GE.AND P4, PT, R0.reuse, R130, PT ;  /* 0x000000820000720c */ /* 0x040fe40003f86270 */
[----:B------:R-:W-:Y:S02]  /*7c40*/  ISETP.GE.AND P6, PT, R0, R125, PT ;  /* 0x0000007d0000720c */ /* 0x000fe40003fc6270 */
[----:B------:R-:W-:Y:S01]  /*7c50*/  I2FP.F32.S32 R0, R0 ;  /* 0x0000000000007245 */ /* 0x000fe20000201400 */
[----:B------:R-:W-:Y:S01]  /*7c60*/  MUFU.TANH R27, R27 ;  /* 0x0000001b001b7308 */ /* 0x000fe20000002400 */
[----:B------:R-:W-:-:S03]  /*7c70*/  FSEL R47, R47, -INF , !P3 ;  /* 0xff8000002f2f7808 */ /* 0x000fc60005800000 */
[CC--:B---3--:R-:W-:Y:S01]  /*7c80*/  FFMA.FTZ R134, R84.reuse, R0.reuse, R13 ;  /* 0x0000000054867223 */ /* 0x0c8fe2000001000d */
        /* <DEDUP_REMOVED lines=9> */
[----:B------:R-:W-:-:S03]  /*7d20*/  FSEL R39, R39, -INF , !P6 ;  /* 0xff80000027277808 */ /* 0x000fc60007000000 */
[CC--:B------:R-:W-:Y:S01]  /*7d30*/  FFMA.FTZ R6, R84.reuse, R0.reuse, R9 ;  /* 0x0000000054067223 */ /* 0x0c0fe20000010009 */
[----:B------:R-:W-:Y:S01]  /*7d40*/  FMUL.FTZ R9, R5, UR12 ;  /* 0x0000000c05097c20 */ /* 0x000fe20008410000 */
[----:B------:R-:W-:Y:S01]  /*7d50*/  FFMA.FTZ R41, R84, R0, R41 ;  /* 0x0000000054297223 */ /* 0x000fe20000010029 */
[----:B------:R-:W-:Y:S01]  /*7d60*/  FMUL.FTZ R5, R7, UR12 ;  /* 0x0000000c07057c20 */ /* 0x000fe20008410000 */
[----:B------:R-:W-:Y:S01]  /*7d70*/  LOP3.LUT R0, R3, 0x68, R88, 0xfe, !PT ;  /* 0x0000006803007812 */ /* 0x000fe200078efe58 */
[----:B------:R-:W-:Y:S01]  /*7d80*/  FMUL.FTZ R7, R68, UR12 ;  /* 0x0000000c44077c20 */ /* 0x000fe20008410000 */
[----:B------:R-:W-:Y:S01]  /*7d90*/  FSEL R68, R6, -INF , !P5 ;  /* 0xff80000006447808 */ /* 0x000fe20006800000 */
[----:B------:R-:W-:Y:S01]  /*7da0*/  MUFU.TANH R9, R9 ;  /* 0x0000000900097308 */ /* 0x000fe20000002400 */
[C---:B------:R-:W-:Y:S02]  /*7db0*/  ISETP.GE.AND P4, PT, R0.reuse, R130, PT ;  /* 0x000000820000720c */ /* 0x040fe40003f86270 */
[----:B------:R-:W-:-:S02]  /*7dc0*/  ISETP.GE.AND P6, PT, R0, R125, PT ;  /* 0x0000007d0000720c */ /* 0x000fc40003fc6270 */
[----:B------:R-:W-:Y:S02]  /*7dd0*/  I2FP.F32.S32 R0, R0 ;  /* 0x0000000000007245 */ /* 0x000fe40000201400 */
[----:B------:R-:W-:Y:S01]  /*7de0*/  FSEL R41, R41, -INF , !P3 ;  /* 0xff80000029297808 */ /* 0x000fe20005800000 */
[----:B------:R-:W1:Y:S02]  /*7df0*/  MUFU.TANH R5, R5 ;  /* 0x0000000500057308 */ /* 0x000e640000002400 */
[CC--:B------:R-:W-:Y:S01]  /*7e00*/  FFMA.FTZ R4, R84.reuse, R0.reuse, R11 ;  /* 0x0000000054047223 */ /* 0x0c0fe2000001000b */
[----:B----4-:R-:W-:Y:S01]  /*7e10*/  FFMA.FTZ R37, R84, R0, R37 ;  /* 0x0000000054257223 */ /* 0x010fe20000010025 */
[----:B------:R-:W-:Y:S02]  /*7e20*/  VIADD R0, R2, 0x69 ;  /* 0x0000006902007836 */ /* 0x000fe40000000000 */
[----:B------:R-:W-:Y:S01]  /*7e30*/  FMUL.FTZ R11, R32, UR12 ;  /* 0x0000000c200b7c20 */ /* 0x000fe20008410000 */
[----:B------:R-:W-:Y:S01]  /*7e40*/  FSEL R70, R4, -INF , !P4 ;  /* 0xff80000004467808 */ /* 0x000fe20006000000 */
[----:B------:R-:W2:Y:S01]  /*7e50*/  MUFU.TANH R7, R7 ;  /* 0x0000000700077308 */ /* 0x000ea20000002400 */
[----:B------:R-:W-:-:S02]  /*7e60*/  ISETP.GE.AND P5, PT, R0, R130, PT ;  /* 0x000000820000720c */ /* 0x000fc40003fa6270 */
[----:B------:R-:W-:Y:S02]  /*7e70*/  ISETP.GE.AND P3, PT, R0, R125, PT ;  /* 0x0000007d0000720c */ /* 0x000fe40003f66270 */
[----:B------:R-:W-:Y:S02]  /*7e80*/  I2FP.F32.S32 R0, R0 ;  /* 0x0000000000007245 */ /* 0x000fe40000201400 */
[----:B------:R-:W-:Y:S01]  /*7e90*/  FSEL R37, R37, -INF , !P6 ;  /* 0xff80000025257808 */ /* 0x000fe20007000000 */
[----:B------:R-:W-:Y:S02]  /*7ea0*/  MUFU.TANH R11, R11 ;  /* 0x0000000b000b7308 */ /* 0x000fe40000002400 */
[CC--:B-1----:R-:W-:Y:S01]  /*7eb0*/  FFMA.FTZ R36, R84.reuse, R0.reuse, R5 ;  /* 0x0000000054247223 */ /* 0x0c2fe20000010005 */
[----:B------:R-:W-:Y:S01]  /*7ec0*/  FFMA.FTZ R6, R84, R0, R9 ;  /* 0x0000000054067223 */ /* 0x000fe20000010009 */
[----:B------:R-:W-:Y:S01]  /*7ed0*/  FMUL.FTZ R5, R69, UR12 ;  /* 0x0000000c45057c20 */ /* 0x000fe20008410000 */
[----:B------:R-:W-:Y:S01]  /*7ee0*/  LOP3.LUT R0, R3, 0x70, R88, 0xfe, !PT ;  /* 0x0000007003007812 */ /* 0x000fe200078efe58 */
[----:B------:R-:W-:Y:S01]  /*7ef0*/  FMUL.FTZ R9, R52, UR12 ;  /* 0x0000000c34097c20 */ /* 0x000fe20008410000 */
[----:B------:R-:W-:Y:S01]  /*7f00*/  FSEL R36, R36, -INF , !P3 ;  /* 0xff80000024247808 */ /* 0x000fe20005800000 */
[----:B------:R-:W-:Y:S01]  /*7f10*/  MUFU.TANH R63, R63 ;  /* 0x0000003f003f7308 */ /* 0x000fe20000002400 */
[----:B------:R-:W-:-:S02]  /*7f20*/  ISETP.GE.AND P4, PT, R0, R130, PT ;  /* 0x000000820000720c */ /* 0x000fc40003f86270 */
[----:B------:R-:W-:Y:S02]  /*7f30*/  ISETP.GE.AND P6, PT, R0, R125, PT ;  /* 0x0000007d0000720c */ /* 0x000fe40003fc6270 */
[----:B------:R-:W-:-:S03]  /*7f40*/  I2FP.F32.S32 R0, R0 ;  /* 0x0000000000007245 */ /* 0x000fc60000201400 */
[----:B------:R-:W1:Y:S02]  /*7f50*/  MUFU.TANH R5, R5 ;  /* 0x0000000500057308 */ /* 0x000e640000002400 */
[CC--:B--2---:R-:W-:Y:S01]  /*7f60*/  FFMA.FTZ R4, R84.reuse, R0.reuse, R7 ;  /* 0x0000000054047223 */ /* 0x0c4fe20000010007 */
[----:B------:R-:W-:Y:S01]  /*7f70*/  FFMA.FTZ R33, R84, R0, R33 ;  /* 0x0000000054217223 */ /* 0x000fe20000010021 */
[----:B------:R-:W-:Y:S02]  /*7f80*/  VIADD R0, R2, 0x71 ;  /* 0x0000007102007836 */ /* 0x000fe40000000000 */
[----:B------:R-:W-:Y:S01]  /*7f90*/  FMUL.FTZ R7, R60, UR12 ;  /* 0x0000000c3c077c20 */ /* 0x000fe20008410000 */
[----:B------:R-:W-:Y:S02]  /*7fa0*/  FSEL R60, R6, -INF , !P5 ;  /* 0xff800000063c7808 */ /* 0x000fe40006800000 */
[----:B------:R-:W-:Y:S01]  /*7fb0*/  FSEL R52, R4, -INF , !P4 ;  /* 0xff80000004347808 */ /* 0x000fe20006000000 */
[----:B------:R-:W-:Y:S01]  /*7fc0*/  MUFU.TANH R9, R9 ;  /* 0x0000000900097308 */ /* 0x000fe20000002400 */
[----:B------:R-:W-:-:S02]  /*7fd0*/  ISETP.GE.AND P5, PT, R0, R130, PT ;  /* 0x000000820000720c */ /* 0x000fc40003fa6270 */
[----:B------:R-:W-:Y:S02]  /*7fe0*/  ISETP.GE.AND P3, PT, R0, R125, PT ;  /* 0x0000007d0000720c */ /* 0x000fe40003f66270 */
[----:B------:R-:W-:Y:S02]  /*7ff0*/  I2FP.F32.S32 R0, R0 ;  /* 0x0000000000007245 */ /* 0x000fe40000201400 */
[----:B------:R-:W-:Y:S01]  /*8000*/  FSEL R33, R33, -INF , !P6 ;  /* 0xff80000021217808 */ /* 0x000fe20007000000 */
[----:B------:R-:W2:Y:S01]  /*8010*/  MUFU.TANH R7, R7 ;  /* 0x0000000700077308 */ /* 0x000ea20000002400 */
[C-C-:B------:R-:W-:Y:S01]  /*8020*/  LOP3.LUT R6, R3.reuse, 0x18, R88.reuse, 0xfe, !PT ;  /* 0x0000001803067812 */ /* 0x140fe200078efe58 */
[CC--:B-1----:R-:W-:Y:S01]  /*8030*/  FFMA.FTZ R42, R84.reuse, R0.reuse, R5 ;  /* 0x00000000542a7223 */ /* 0x0c2fe20000010005 */
[----:B------:R-:W-:Y:S01]  /*8040*/  FFMA.FTZ R35, R84, R0, R35 ;  /* 0x0000000054237223 */ /* 0x000fe20000010023 */
[----:B------:R-:W-:-:S03]  /*8050*/  LOP3.LUT R0, R3, 0x78, R88, 0xfe, !PT ;  /* 0x0000007803007812 */ /* 0x000fc600078efe58 */
[----:B------:R-:W-:Y:S01]  /*8060*/  FSEL R42, R42, -INF , !P5 ;  /* 0xff8000002a2a7808 */ /* 0x000fe20006800000 */
[----:B------:R-:W1:Y:S01]  /*8070*/  MUFU.TANH R5, R62 ;  /* 0x0000003e00057308 */ /* 0x000e620000002400 */
[C---:B------:R-:W-:Y:S02]  /*8080*/  ISETP.GE.AND P4, PT, R0.reuse, R130, PT ;  /* 0x000000820000720c */ /* 0x040fe40003f86270 */
[----:B------:R-:W-:Y:S02]  /*8090*/  ISETP.GE.AND P6, PT, R0, R125, PT ;  /* 0x0000007d0000720c */ /* 0x000fe40003fc6270 */
[----:B------:R-:W-:Y:S02]  /*80a0*/  I2FP.F32.S32 R0, R0 ;  /* 0x0000000000007245 */ /* 0x000fe40000201400 */
[----:B------:R-:W-:-:S03]  /*80b0*/  FSEL R35, R35, -INF , !P3 ;  /* 0xff80000023237808 */ /* 0x000fc60005800000 */
[-C--:B--2---:R-:W-:Y:S02]  /*80c0*/  FFMA.FTZ R40, R84, R0.reuse, R7 ;  /* 0x0000000054287223 */ /* 0x084fe40000010007 */
[----:B------:R-:W2:Y:S03]  /*80d0*/  MUFU.TANH R7, R48 ;  /* 0x0000003000077308 */ /* 0x000ea60000002400 */
[----:B------:R-:W-:Y:S01]  /*80e0*/  FSEL R40, R40, -INF , !P4 ;  /* 0xff80000028287808 */ /* 0x000fe20006000000 */
[----:B-1----:R-:W-:Y:S01]  /*80f0*/  FFMA.FTZ R0, R84, R0, R5 ;  /* 0x0000000054007223 */ /* 0x002fe20000010005 */
[----:B------:R-:W-:-:S04]  /*8100*/  LOP3.LUT R5, R3, 0x8, R88, 0xfe, !PT ;  /* 0x0000000803057812 */ /* 0x000fc800078efe58 */
[----:B------:R-:W-:Y:S02]  /*8110*/  ISETP.GE.AND P5, PT, R5, R130, PT ;  /* 0x000000820500720c */ /* 0x000fe40003fa6270 */
[----:B------:R-:W-:Y:S02]  /*8120*/  I2FP.F32.S32 R4, R5 ;  /* 0x0000000500047245 */ /* 0x000fe40000201400 */
[----:B------:R-:W-:Y:S02]  /*8130*/  LOP3.LUT R5, R3, 0x10, R88, 0xfe, !PT ;  /* 0x0000001003057812 */ /* 0x000fe400078efe58 */
[----:B------:R-:W-:Y:S01]  /*8140*/  FSEL R0, R0, -INF , !P6 ;  /* 0xff80000000007808 */ /* 0x000fe20007000000 */
[----:B------:R-:W-:Y:S01]  /*8150*/  FFMA.FTZ R4, R84, R4, R9 ;  /* 0x0000000454047223 */ /* 0x000fe20000010009 */
[----:B------:R-:W-:Y:S02]  /*8160*/  ISETP.GE.AND P3, PT, R5, R130, PT ;  /* 0x000000820500720c */ /* 0x000fe40003f66270 */
[----:B------:R-:W-:-:S02]  /*8170*/  I2FP.F32.S32 R148, R5 ;  /* 0x0000000500947245 */ /* 0x000fc40000201400 */
[----:B------:R-:W1:Y:S01]  /*8180*/  MUFU.TANH R5, R44 ;  /* 0x0000002c00057308 */ /* 0x000e620000002400 */
[C-C-:B------:R-:W-:Y:S02]  /*8190*/  LOP3.LUT R9, R3.reuse, 0x30, R88.reuse, 0xfe, !PT ;  /* 0x0000003003097812 */ /* 0x140fe400078efe58 */
[----:B--2---:R-:W-:Y:S01]  /*81a0*/  FFMA.FTZ R148, R84, R148, R7 ;  /* 0x0000009454947223 */ /* 0x004fe20000010007 */
[----:B------:R-:W-:Y:S02]  /*81b0*/  LOP3.LUT R7, R3, 0x18, R88, 0xfe, !PT ;  /* 0x0000001803077812 */ /* 0x000fe400078efe58 */
[-C--:B------:R-:W-:Y:S02]  /*81c0*/  ISETP.GE.AND P6, PT, R9, R130.reuse, PT ;  /* 0x000000820900720c */ /* 0x080fe40003fc6270 */
[----:B------:R-:W-:Y:S02]  /*81d0*/  ISETP.GE.AND P4, PT, R7, R130, PT ;  /* 0x000000820700720c */ /* 0x000fe40003f86270 */
[----:B------:R-:W-:-:S02]  /*81e0*/  I2FP.F32.S32 R7, R7 ;  /* 0x0000000700077245 */ /* 0x000fc40000201400 */
[----:B------:R-:W-:Y:S02]  /*81f0*/  I2FP.F32.S32 R140, R9 ;  /* 0x00000009008c7245 */ /* 0x000fe40000201400 */
[--C-:B------:R-:W-:Y:S02]  /*8200*/  LOP3.LUT R9, R3, 0x38, R88.reuse, 0xfe, !PT ;  /* 0x0000003803097812 */ /* 0x100fe400078efe58 */
[----:B------:R-:W-:Y:S01]  /*8210*/  FSEL R4, R4, -INF , !P5 ;  /* 0xff80000004047808 */ /* 0x000fe20006800000 */
[C---:B-1----:R-:W-:Y:S01]  /*8220*/  FFMA.FTZ R5, R84.reuse, R7, R5 ;  /* 0x0000000754057223 */ /* 0x042fe20000010005 */
[----:B------:R-:W-:Y:S01]  /*8230*/  I2FP.F32.S32 R144, R9 ;  /* 0x0000000900907245 */ /* 0x000fe20000201400 */
[----:B------:R-:W1:Y:S01]  /*8240*/  MUFU.TANH R7, R28 ;  /* 0x0000001c00077308 */ /* 0x000e620000002400 */
[----:B------:R-:W-:Y:S01]  /*8250*/  ISETP.GE.AND P5, PT, R9, R130, PT ;  /* 0x000000820900720c */ /* 0x000fe20003fa6270 */
[----:B------:R-:W-:Y:S01]  /*8260*/  FFMA.FTZ R140, R84, R140, R11 ;  /* 0x0000008c548c7223 */ /* 0x000fe2000001000b */
[----:B------:R-:W-:-:S02]  /*8270*/  LOP3.LUT R11, R3, 0x40, R88, 0xfe, !PT ;  /* 0x00000040030b7812 */ /* 0x000fc400078efe58 */
[----:B------:R-:W-:Y:S02]  /*8280*/  FSEL R148, R148, -INF , !P3 ;  /* 0xff80000094947808 */ /* 0x000fe40005800000 */
[----:B------:R-:W-:Y:S01]  /*8290*/  FSEL R140, R140, -INF , !P6 ;  /* 0xff8000008c8c7808 */ /* 0x000fe20007000000 */
[----:B------:R-:W2:Y:S01]  /*82a0*/  MUFU.TANH R9, R24 ;  /* 0x0000001800097308 */ /* 0x000ea20000002400 */
[----:B------:R-:W-:Y:S02]  /*82b0*/  ISETP.GE.AND P6, PT, R6, R125, PT ;  /* 0x0000007d0600720c */ /* 0x000fe40003fc6270 */
[----:B------:R-:W-:Y:S02]  /*82c0*/  I2FP.F32.S32 R62, R11 ;  /* 0x0000000b003e7245 */ /* 0x000fe40000201400 */
[----:B------:R-:W-:Y:S02]  /*82d0*/  I2FP.F32.S32 R6, R6 ;  /* 0x0000000600067245 */ /* 0x000fe40000201400 */
[----:B------:R-:W-:Y:S01]  /*82e0*/  ISETP.GE.AND P3, PT, R11, R130, PT ;  /* 0x000000820b00720c */ /* 0x000fe20003f66270 */
[----:B------:R-:W-:Y:S01]  /*82f0*/  FMUL.FTZ R11, R56, UR12 ;  /* 0x0000000c380b7c20 */ /* 0x000fe20008410000 */
[----:B-1----:R-:W-:Y:S01]  /*8300*/  FFMA.FTZ R144, R84, R144, R7 ;  /* 0x0000009054907223 */ /* 0x002fe20000010007 */
[----:B------:R-:W-:Y:S01]  /*8310*/  FMUL.FTZ R7, R20, UR12 ;  /* 0x0000000c14077c20 */ /* 0x000fe20008410000 */
[----:B------:R-:W-:Y:S01]  /*8320*/  FFMA.FTZ R141, R84, R6, R141 ;  /* 0x00000006548d7223 */ /* 0x000fe2000001008d */
[----:B------:R-:W-:-:S02]  /*8330*/  LOP3.LUT R6, R3, 0x8, R88, 0xfe, !PT ;  /* 0x0000000803067812 */ /* 0x000fc400078efe58 */
[----:B------:R-:W-:Y:S01]  /*8340*/  FSEL R144, R144, -INF , !P5 ;  /* 0xff80000090907808 */ /* 0x000fe20006800000 */
[----:B------:R-:W-:Y:S01]  /*8350*/  MUFU.TANH R11, R11 ;  /* 0x0000000b000b7308 */ /* 0x000fe20000002400 */
[----:B------:R-:W-:Y:S01]  /*8360*/  ISETP.GE.AND P5, PT, R6, R125, PT ;  /* 0x0000007d0600720c */ /* 0x000fe20003fa6270 */
[----:B--2---:R-:W-:Y:S01]  /*8370*/  FFMA.FTZ R62, R84, R62, R9 ;  /* 0x0000003e543e7223 */ /* 0x004fe20000010009 */
[----:B------:R-:W-:Y:S02]  /*8380*/  FSEL R24, R5, -INF , !P4 ;  /* 0xff80000005187808 */ /* 0x000fe40006000000 */
[----:B------:R-:W-:Y:S02]  /*8390*/  LOP3.LUT R9, R3, 0x48, R88, 0xfe, !PT ;  /* 0x0000004803097812 */ /* 0x000fe400078efe58 */
[----:B------:R-:W-:Y:S01]  /*83a0*/  I2FP.F32.S32 R6, R6 ;  /* 0x0000000600067245 */ /* 0x000fe20000201400 */
[----:B------:R-:W1:Y:S01]  /*83b0*/  MUFU.TANH R7, R7 ;  /* 0x0000000700077308 */ /* 0x000e620000002400 */
[----:B------:R-:W-:-:S02]  /*83c0*/  I2FP.F32.S32 R54, R9 ;  /* 0x0000000900367245 */ /* 0x000fc40000201400 */
[----:B------:R-:W-:Y:S01]  /*83d0*/  ISETP.GE.AND P4, PT, R9, R130, PT ;  /* 0x000000820900720c */ /* 0x000fe20003f86270 */
[----:B------:R-:W-:Y:S01]  /*83e0*/  FMUL.FTZ R9, R22, UR12 ;  /* 0x0000000c16097c20 */ /* 0x000fe20008410000 */
[----:B------:R-:W-:Y:S02]  /*83f0*/  FSEL R62, R62, -INF , !P3 ;  /* 0xff8000003e3e7808 */ /* 0x000fe40005800000 */
[----:B------:R-:W-:Y:S01]  /*8400*/  FSEL R141, R141, -INF , !P6 ;  /* 0xff8000008d8d7808 */ /* 0x000fe20007000000 */
[----:B------:R-:W2:Y:S08]  /*8410*/  MUFU.TANH R5, R8 ;  /* 0x0000000800057308 */ /* 0x000eb00000002400 */
[----:B------:R-:W3:Y:S01]  /*8420*/  MUFU.TANH R9, R9 ;  /* 0x0000000900097308 */ /* 0x000ee20000002400 */
[----:B-1----:R-:W-:Y:S01]  /*8430*/  FFMA.FTZ R54, R84, R54, R7 ;  /* 0x0000003654367223 */ /* 0x002fe20000010007 */
[----:B------:R-:W-:-:S04]  /*8440*/  FMUL.FTZ R7, R26, UR12 ;  /* 0x0000000c1a077c20 */ /* 0x000fc80008410000 */
[----:B------:R-:W-:Y:S02]  /*8450*/  FSEL R54, R54, -INF , !P4 ;  /* 0xff80000036367808 */ /* 0x000fe40006000000 */
[----:B------:R-:W1:Y:S01]  /*8460*/  MUFU.TANH R7, R7 ;  /* 0x0000000700077308 */ /* 0x000e620000002400 */
[----:B--2---:R-:W-:Y:S01]  /*8470*/  FFMA.FTZ R5, R84, R6, R5 ;  /* 0x0000000654057223 */ /* 0x004fe20000010005 */
[C-C-:B------:R-:W-:Y:S02]  /*8480*/  LOP3.LUT R6, R3.reuse, 0x30, R88.reuse, 0xfe, !PT ;  /* 0x0000003003067812 */ /* 0x140fe400078efe58 */
[----:B------:R-:W-:Y:S02]  /*8490*/  LOP3.LUT R8, R3, 0x10, R88, 0xfe, !PT ;  /* 0x0000001003087812 */ /* 0x000fe400078efe58 */
[----:B------:R-:W-:Y:S02]  /*84a0*/  ISETP.GE.AND P4, PT, R6, R125, PT ;  /* 0x0000007d0600720c */ /* 0x000fe40003f86270 */
[----:B------:R-:W-:-:S02]  /*84b0*/  I2FP.F32.S32 R6, R6 ;  /* 0x0000000600067245 */ /* 0x000fc40000201400 */
[-C--:B------:R-:W-:Y:S02]  /*84c0*/  ISETP.GE.AND P3, PT, R8, R125.reuse, PT ;  /* 0x0000007d0800720c */ /* 0x080fe40003f66270 */
[----:B------:R-:W-:Y:S01]  /*84d0*/  I2FP.F32.S32 R8, R8 ;  /* 0x0000000800087245 */ /* 0x000fe20000201400 */
[C---:B------:R-:W-:Y:S01]  /*84e0*/  FFMA.FTZ R129, R84.reuse, R6, R129 ;  /* 0x0000000654817223 */ /* 0x040fe20000010081 */
[----:B------:R-:W-:Y:S02]  /*84f0*/  LOP3.LUT R6, R3, 0x38, R88, 0xfe, !PT ;  /* 0x0000003803067812 */ /* 0x000fe400078efe58 */
[----:B------:R-:W-:Y:S01]  /*8500*/  FSEL R5, R5, -INF , !P5 ;  /* 0xff80000005057808 */ /* 0x000fe20006800000 */
[----:B------:R-:W-:Y:S01]  /*8510*/  FFMA.FTZ R27, R84, R8, R27 ;  /* 0x00000008541b7223 */ /* 0x000fe2000001001b */
[----:B------:R-:W-:Y:S02]  /*8520*/  ISETP.GE.AND P6, PT, R6, R125, PT ;  /* 0x0000007d0600720c */ /* 0x000fe40003fc6270 */
[----:B------:R-:W-:-:S02]  /*8530*/  I2FP.F32.S32 R6, R6 ;  /* 0x0000000600067245 */ /* 0x000fc40000201400 */
[----:B------:R-:W-:Y:S02]  /*8540*/  LOP3.LUT R8, R3, 0x48, R88, 0xfe, !PT ;  /* 0x0000004803087812 */ /* 0x000fe400078efe58 */
[-C--:B------:R-:W-:Y:S01]  /*8550*/  ISETP.GE.AND P5, PT, R10, R125.reuse, PT ;  /* 0x0000007d0a00720c */ /* 0x080fe20003fa6270 */
[C---:B------:R-:W-:Y:S01]  /*8560*/  FFMA.FTZ R77, R84.reuse, R6, R77 ;  /* 0x00000006544d7223 */ /* 0x040fe2000001004d */
[----:B------:R-:W-:Y:S02]  /*8570*/  I2FP.F32.S32 R6, R8 ;  /* 0x0000000800067245 */ /* 0x000fe40000201400 */
[----:B------:R-:W-:Y:S02]  /*8580*/  I2FP.F32.S32 R10, R10 ;  /* 0x0000000a000a7245 */ /* 0x000fe40000201400 */
[----:B------:R-:W-:Y:S01]  /*8590*/  FSEL R27, R27, -INF , !P3 ;  /* 0xff8000001b1b7808 */ /* 0x000fe20005800000 */
[----:B---3--:R-:W-:Y:S01]  /*85a0*/  FFMA.FTZ R6, R84, R6, R9 ;  /* 0x0000000654067223 */ /* 0x008fe20000010009 */
[----:B------:R-:W-:Y:S01]  /*85b0*/  FMUL.FTZ R9, R58, UR12 ;  /* 0x0000000c3a097c20 */ /* 0x000fe20008410000 */
[----:B-1----:R-:W-:Y:S01]  /*85c0*/  FFMA.FTZ R7, R84, R10, R7 ;  /* 0x0000000a54077223 */ /* 0x002fe20000010007 */
[----:B------:R-:W-:Y:S01]  /*85d0*/  ISETP.GE.AND P3, PT, R8, R125, PT ;  /* 0x0000007d0800720c */ /* 0x000fe20003f66270 */
[----:B------:R-:W-:Y:S01]  /*85e0*/  VIADD R10, R2, 0x79 ;  /* 0x00000079020a7836 */ /* 0x000fe20000000000 */
[----:B------:R-:W-:-:S02]  /*85f0*/  I2FP.F32.S32 R8, R59 ;  /* 0x0000003b00087245 */ /* 0x000fc40000201400 */
[----:B------:R-:W1:Y:S01]  /*8600*/  MUFU.TANH R9, R9 ;  /* 0x0000000900097308 */ /* 0x000e620000002400 */
[----:B------:R-:W-:Y:S02]  /*8610*/  FSEL R69, R7, -INF , !P5 ;  /* 0xff80000007457808 */ /* 0x000fe40006800000 */
[----:B------:R-:W-:Y:S01]  /*8620*/  I2FP.F32.S32 R7, R2 ;  /* 0x0000000200077245 */ /* 0x000fe20000201400 */
[----:B------:R-:W-:Y:S01]  /*8630*/  FFMA.FTZ R11, R84, R8, R11 ;  /* 0x00000008540b7223 */ /* 0x000fe2000001000b */
[----:B------:R-:W-:Y:S01]  /*8640*/  FSEL R129, R129, -INF , !P4 ;  /* 0xff80000081817808 */ /* 0x000fe20006000000 */
[C---:B------:R-:W-:Y:S01]  /*8650*/  VIADD R8, R59.reuse, 0x49 ;  /* 0x000000493b087836 */ /* 0x040fe20000000000 */
[----:B------:R-:W-:Y:S02]  /*8660*/  ISETP.GE.AND P4, PT, R59, R130, PT ;  /* 0x000000823b00720c */ /* 0x000fe40003f86270 */
[----:B------:R-:W-:Y:S02]  /*8670*/  FSEL R59, R6, -INF , !P3 ;  /* 0xff800000063b7808 */ /* 0x000fe40005800000 */
[----:B------:R-:W-:-:S02]  /*8680*/  ISETP.GE.AND P3, PT, R2, R125, PT ;  /* 0x0000007d0200720c */ /* 0x000fc40003f66270 */
[----:B------:R-:W-:Y:S02]  /*8690*/  FSEL R77, R77, -INF , !P6 ;  /* 0xff8000004d4d7808 */ /* 0x000fe40007000000 */
[----:B------:R-:W-:Y:S01]  /*86a0*/  FSEL R2, R11, -INF , !P4 ;  /* 0xff8000000b027808 */ /* 0x000fe20006000000 */
[----:B-1----:R-:W-:Y:S01]  /*86b0*/  FFMA.FTZ R7, R84, R7, R9 ;  /* 0x0000000754077223 */ /* 0x002fe20000010009 */
[-C--:B------:R-:W-:Y:S01]  /*86c0*/  ISETP.GE.AND P6, PT, R8, R130.reuse, PT ;  /* 0x000000820800720c */ /* 0x080fe20003fc6270 */
[----:B------:R-:W1:Y:S01]  /*86d0*/  MUFU.TANH R9, R61 ;  /* 0x0000003d00097308 */ /* 0x000e620000002400 */
[----:B------:R-:W-:Y:S02]  /*86e0*/  ISETP.GE.AND P5, PT, R10, R130, PT ;  /* 0x000000820a00720c */ /* 0x000fe40003fa6270 */
[----:B------:R-:W-:Y:S02]  /*86f0*/  FSEL R7, R7, -INF , !P3 ;  /* 0xff80000007077808 */ /* 0x000fe40005800000 */
[----:B------:R-:W-:-:S02]  /*8700*/  ISETP.GE.AND P4, PT, R8, R125, PT ;  /* 0x0000007d0800720c */ /* 0x000fc40003f86270 */
[----:B------:R-:W-:Y:S02]  /*8710*/  ISETP.GE.AND P3, PT, R10, R125, PT ;  /* 0x0000007d0a00720c */ /* 0x000fe40003f66270 */
[----:B------:R-:W-:Y:S02]  /*8720*/  I2FP.F32.S32 R8, R8 ;  /* 0x0000000800087245 */ /* 0x000fe40000201400 */
[----:B------:R-:W-:-:S03]  /*8730*/  I2FP.F32.S32 R10, R10 ;  /* 0x0000000a000a7245 */ /* 0x000fc60000201400 */
[CC--:B------:R-:W-:Y:S01]  /*8740*/  FFMA.FTZ R13, R84.reuse, R8.reuse, R13 ;  /* 0x00000008540d7223 */ /* 0x0c0fe2000001000d */
[C---:B------:R-:W-:Y:S01]  /*8750*/  FFMA.FTZ R23, R84.reuse, R8, R23 ;  /* 0x0000000854177223 */ /* 0x040fe20000010017 */
[CC--:B------:R-:W-:Y:S01]  /*8760*/  FFMA.FTZ R32, R84.reuse, R10.reuse, R63 ;  /* 0x0000000a54207223 */ /* 0x0c0fe2000001003f */
[----:B-1----:R-:W-:Y:S02]  /*8770*/  FFMA.FTZ R9, R84, R10, R9 ;  /* 0x0000000a54097223 */ /* 0x002fe40000010009 */
        /* <DEDUP_REMOVED lines=17> */
[----:B------:R-:W-:-:S06]  /*8890*/  IMAD.HI.U32 R8, R13, R6, R12 ;  /* 0x000000060d087227 */ /* 0x000fcc00078e000c */
[----:B------:R-:W-:-:S05]  /*88a0*/  IMAD.HI.U32 R13, R8, R11, RZ ;  /* 0x0000000b080d7227 */ /* 0x000fca00078e00ff */
[----:B------:R-:W-:-:S05]  /*88b0*/  IADD3 R12, -R13, RZ, RZ ;  /* 0x000000ff0d0c7210 */ /* 0x000fca0007ffe1ff */
[----:B------:R-:W-:Y:S02]  /*88c0*/  IMAD R12, R9, R12, R11 ;  /* 0x0000000c090c7224 */ /* 0x000fe400078e020b */
[C---:B------:R-:W-:Y:S01]  /*88d0*/  VIADD R11, R3.reuse, 0xffffff80 ;  /* 0xffffff80030b7836 */ /* 0x040fe20000000000 */
[----:B------:R-:W-:Y:S02]  /*88e0*/  LOP3.LUT R3, R3, R10, RZ, 0x3c, !PT ;  /* 0x0000000a03037212 */ /* 0x000fe400078e3cff */
[----:B------:R-:W-:Y:S02]  /*88f0*/  ISETP.GT.U32.AND P2, PT, R9, R12, PT ;  /* 0x0000000c0900720c */ /* 0x000fe40003f44070 */
[----:B------:R-:W-:Y:S02]  /*8900*/  IABS R6, R11 ;  /* 0x0000000b00067213 */ /* 0x000fe40000000000 */
[----:B------:R-:W-:Y:S02]  /*8910*/  LOP3.LUT R11, R11, R10, RZ, 0x3c, !PT ;  /* 0x0000000a0b0b7212 */ /* 0x000fe400078e3cff */
[----:B------:R-:W-:Y:S01]  /*8920*/  ISETP.GE.AND P4, PT, R3, RZ, PT ;  /* 0x000000ff0300720c */ /* 0x000fe20003f86270 */
[----:B------:R-:W-:-:S06]  /*8930*/  IMAD.HI.U32 R8, R8, R6, RZ ;  /* 0x0000000608087227 */ /* 0x000fcc00078e00ff */
[-C--:B------:R-:W-:Y:S01]  /*8940*/  @!P2 IADD3 R12, R12, -R9.reuse, RZ ;  /* 0x800000090c0ca210 */ /* 0x080fe20007ffe0ff */
[----:B------:R-:W-:Y:S01]  /*8950*/  @!P2 VIADD R13, R13, 0x1 ;  /* 0x000000010d0da836 */ /* 0x000fe20000000000 */
[----:B------:R-:W-:Y:S02]  /*8960*/  ISETP.GE.AND P2, PT, R11, RZ, PT ;  /* 0x000000ff0b00720c */ /* 0x000fe40003f46270 */
[----:B------:R-:W-:Y:S01]  /*8970*/  ISETP.GE.U32.AND P6, PT, R12, R9, PT ;  /* 0x000000090c00720c */ /* 0x000fe20003fc6070 */
[----:B------:R-:W-:-:S04]  /*8980*/  IMAD.MOV R12, RZ, RZ, -R8 ;  /* 0x000000ffff0c7224 */ /* 0x000fc800078e0a08 */
[----:B------:R-:W-:-:S05]  /*8990*/  IMAD R6, R9, R12, R6 ;  /* 0x0000000c09067224 */ /* 0x000fca00078e0206 */
[----:B------:R-:W-:-:S03]  /*89a0*/  ISETP.GT.U32.AND P3, PT, R9, R6, PT ;  /* 0x000000060900720c */ /* 0x000fc60003f64070 */
[----:B------:R-:W-:-:S05]  /*89b0*/  @P6 VIADD R13, R13, 0x1 ;  /* 0x000000010d0d6836 */ /* 0x000fca0000000000 */
[----:B------:R-:W-:-:S05]  /*89c0*/  @!P4 IADD3 R13, -R13, RZ, RZ ;  /* 0x000000ff0d0dc210 */ /* 0x000fca0007ffe1ff */
[-C--:B------:R-:W-:Y:S02]  /*89d0*/  @!P3 IADD3 R6, R6, -R9.reuse, RZ ;  /* 0x800000090606b210 */ /* 0x080fe40007ffe0ff */
[----:B------:R-:W-:Y:S02]  /*89e0*/  @!P3 IADD3 R8, R8, 0x1, RZ ;  /* 0x000000010808b810 */ /* 0x000fe40007ffe0ff */
[----:B------:R-:W-:Y:S02]  /*89f0*/  ISETP.GE.U32.AND P5, PT, R6, R9, PT ;  /* 0x000000090600720c */ /* 0x000fe40003fa6070 */
[----:B------:R-:W-:-:S11]  /*8a00*/  ISETP.NE.AND P3, PT, R10, RZ, PT ;  /* 0x000000ff0a00720c */ /* 0x000fd60003f65270 */
[----:B------:R-:W-:-:S05]  /*8a10*/  @P5 IADD3 R8, R8, 0x1, RZ ;  /* 0x0000000108085810 */ /* 0x000fca0007ffe0ff */
[----:B------:R-:W-:Y:S01]  /*8a20*/  IMAD.MOV.U32 R9, RZ, RZ, R8 ;  /* 0x000000ffff097224 */ /* 0x000fe200078e0008 */
[----:B------:R-:W-:-:S03]  /*8a30*/  LOP3.LUT R8, RZ, R10, RZ, 0x33, !PT ;  /* 0x0000000aff087212 */ /* 0x000fc600078e33ff */
        /* <DEDUP_REMOVED lines=10> */
[-C--:B------:R-:W-:Y:S02]  /*8ae0*/  IMAD R8, R11, R120.reuse, RZ ;  /* 0x000000780b087224 */ /* 0x080fe400078e02ff */
[----:B------:R-:W-:-:S04]  /*8af0*/  IMAD.WIDE.U32 R10, R3, R120, RZ ;  /* 0x00000078030a7225 */ /* 0x000fc800078e00ff */
        /* <DEDUP_REMOVED lines=11> */
.L_x_4428:
[----:B------:R-:W-:-:S04]  /*8bb0*/  LEA R3, -R120, RZ, 0x7 ;  /* 0x000000ff78037211 */ /* 0x000fc800078e39ff */
[----:B------:R-:W-:-:S07]  /*8bc0*/  SHF.R.S32.HI R6, RZ, 0x1f, R3 ;  /* 0x0000001fff067819 */ /* 0x000fce0000011403 */
.L_x_4429:
        /* <DEDUP_REMOVED lines=44> */
.L_x_4431:
[----:B------:R-:W-:Y:S05]  /*8e90*/  BSYNC B0 ;  /* 0x0000000000007941 */ /* 0x000fea0003800000 */
.L_x_4430:
[----:B------:R-:W0:Y:S01]  /*8ea0*/  LDGDEPBAR ;  /* 0x00000000000079af */ /* 0x000e220000000000 */
[----:B------:R-:W-:-:S04]  /*8eb0*/  LEA R122, P0, R3, R122, 0x1 ;  /* 0x0000007a037a7211 */ /* 0x000fc800078008ff */
[----:B------:R-:W-:-:S09]  /*8ec0*/  LEA.HI.X R123, R3, R123, R6, 0x1, P0 ;  /* 0x0000007b037b7211 */ /* 0x000fd200000f0c06 */
.L_x_4427:
[----:B-12---:R-:W-:Y:S01]  /*8ed0*/  FMNMX.FTZ R11, R67, R2, !PT ;  /* 0x00000002430b7209 */ /* 0x006fe20007810000 */
        /* <DEDUP_REMOVED lines=78> */
[----:B------:R-:W1:Y:S01]  /*93c0*/  LDSM.16.MT88.4 R8, [R119+0x3000] ;  /* 0x003000007708783b */ /* 0x000e620000004200 */
[C---:B------:R-:W-:Y:S01]  /*93d0*/  FSETP.NEU.FTZ.AND P0, PT, R2.reuse, -INF , PT ;  /* 0xff8000000200780b */ /* 0x040fe20003f1d000 */
[----:B------:R-:W-:Y:S01]  /*93e0*/  FMUL.FTZ R34, R2, UR13 ;  /* 0x0000000d02227c20 */ /* 0x000fe20008410000 */
[--C-:B------:R-:W-:Y:S01]  /*93f0*/  FFMA.FTZ R131, R156, UR13, -R53.reuse ;  /* 0x0000000d9c837c23 */ /* 0x100fe20008010835 */
[----:B------:R-:W-:Y:S01]  /*9400*/  FADD.FTZ R139, R67, -R4 ;  /* 0x80000004438b7221 */ /* 0x000fe20000010000 */
[----:B------:R-:W-:Y:S01]  /*9410*/  FSEL R4, R2, RZ, P0 ;  /* 0x000000ff02047208 */ /* 0x000fe20000000000 */
[--C-:B------:R-:W-:Y:S01]  /*9420*/  FFMA.FTZ R44, R154, UR13, -R53.reuse ;  /* 0x0000000d9a2c7c23 */ /* 0x100fe20008010835 */
[----:B------:R-:W-:Y:S01]  /*9430*/  FSEL R34, R34, RZ, P0 ;  /* 0x000000ff22227208 */ /* 0x000fe20000000000 */
[----:B------:R-:W-:Y:S01]  /*9440*/  FMUL.FTZ R139, R139, UR13 ;  /* 0x0000000d8b8b7c20 */ /* 0x000fe20008410000 */
[----:B------:R-:W-:Y:S01]  /*9450*/  MUFU.EX2 R30, R30 ;  /* 0x0000001e001e7308 */ /* 0x000fe20000000800 */
[----:B------:R-:W-:Y:S01]  /*9460*/  FADD.FTZ R137, R65, -R4 ;  /* 0x8000000441897221 */ /* 0x000fe20000010000 */
[--C-:B------:R-:W-:Y:S01]  /*9470*/  FFMA.FTZ R65, R24, UR13, -R53.reuse ;  /* 0x0000000d18417c23 */ /* 0x100fe20008010835 */
[--C-:B------:R-:W-:Y:S01]  /*9480*/  FFMA.FTZ R121, R133, UR13, -R34.reuse ;  /* 0x0000000d85797c23 */ /* 0x100fe20008010822 */
[--C-:B------:R-:W-:Y:S01]  /*9490*/  FFMA.FTZ R28, R7, UR13, -R34.reuse ;  /* 0x0000000d071c7c23 */ /* 0x100fe20008010822 */
[--C-:B------:R-:W-:Y:S01]  /*94a0*/  FFMA.FTZ R133, R5, UR13, -R34.reuse ;  /* 0x0000000d05857c23 */ /* 0x100fe20008010822 */
[----:B------:R-:W-:Y:S01]  /*94b0*/  FMUL.FTZ R137, R137, UR13 ;  /* 0x0000000d89897c20 */ /* 0x000fe20008410000 */
[--C-:B------:R-:W-:Y:S01]  /*94c0*/  FFMA.FTZ R48, R135, UR13, -R34.reuse ;  /* 0x0000000d87307c23 */ /* 0x100fe20008010822 */
        /* <DEDUP_REMOVED lines=30> */
[----:B------:R-:W-:-:S02]  /*96b0*/  FFMA.FTZ R0, R0, UR13, -R34 ;  /* 0x0000000d00007c23 */ /* 0x000fc40008010822 */
        /* <DEDUP_REMOVED lines=19> */
[-C--:B------:R-:W-:Y:S01]  /*97f0*/  FMUL.FTZ R14, R98, R137.reuse ;  /* 0x00000089620e7220 */ /* 0x080fe20000410000 */
[----:B------:R-:W-:Y:S01]  /*9800*/  FMUL.FTZ R15, R99, R137 ;  /* 0x00000089630f7220 */ /* 0x000fe20000410000 */
[----:B------:R-:W-:Y:S01]  /*9810*/  FMUL.FTZ R93, R93, R139 ;  /* 0x0000008b5d5d7220 */ /* 0x000fe20000410000 */
[----:B------:R-:W2:Y:S01]  /*9820*/  MUFU.EX2 R71, R71 ;  /* 0x0000004700477308 */ /* 0x000ea20000000800 */
[----:B-----5:R-:W-:Y:S01]  /*9830*/  F2FP.F16.F32.PACK_AB R19, R48, R133 ;  /* 0x000000853013723e */ /* 0x020fe200000000ff */
[-C--:B------:R-:W-:Y:S01]  /*9840*/  FMUL.FTZ R94, R94, R137.reuse ;  /* 0x000000895e5e7220 */ /* 0x080fe20000410000 */
[----:B------:R-:W-:-:S05]  /*9850*/  FMUL.FTZ R95, R95, R137 ;  /* 0x000000895f5f7220 */ /* 0x000fca0000410000 */
[C---:B-1----:R-:W-:Y:S01]  /*9860*/  HMMA.16816.F32 R4, R16.reuse, R8, R4 ;  /* 0x000000081004723c */ /* 0x042fe20000001804 */
[----:B------:R-:W-:Y:S05]  /*9870*/  MUFU.EX2 R65, R65 ;  /* 0x0000004100417308 */ /* 0x000fea0000000800 */
[C---:B------:R-:W-:Y:S01]  /*9880*/  HMMA.16816.F32 R8, R16.reuse, R10, R100 ;  /* 0x0000000a1008723c */ /* 0x040fe20000001864 */
[----:B------:R-:W-:Y:S02]  /*9890*/  LDSM.16.MT88.4 R100, [R119+0x3c00] ;  /* 0x003c00007764783b */ /* 0x000fe40000004200 */
[----:B------:R-:W1:Y:S03]  /*98a0*/  MUFU.EX2 R50, R50 ;  /* 0x0000003200327308 */ /* 0x000e660000000800 */
[C---:B------:R-:W-:Y:S05]  /*98b0*/  HMMA.16816.F32 R12, R16.reuse, R20, R12 ;  /* 0x00000014100c723c */ /* 0x040fea000000180c */
[----:B------:R-:W-:Y:S01]  /*98c0*/  MUFU.EX2 R135, R135 ;  /* 0x0000008700877308 */ /* 0x000fe20000000800 */
[----:B------:R-:W-:Y:S01]  /*98d0*/  HMMA.16816.F32 R16, R16, R22, R92 ;  /* 0x000000161010723c */ /* 0x000fe2000000185c */
[----:B--2---:R-:W-:-:S06]  /*98e0*/  F2FP.F16.F32.PACK_AB R20, R71, R148 ;  /* 0x000000944714723e */ /* 0x004fcc00000000ff */
[----:B------:R-:W2:Y:S01]  /*98f0*/  MUFU.EX2 R58, R58 ;  /* 0x0000003a003a7308 */ /* 0x000ea20000000800 */
[----:B-1----:R-:W-:Y:S01]  /*9900*/  F2FP.F16.F32.PACK_AB R22, R50, R65 ;  /* 0x000000413216723e */ /* 0x002fe200000000ff */
[----:B------:R-:W-:Y:S01]  /*9910*/  FFMA.FTZ R92, R85, R139, R30 ;  /* 0x0000008b555c7223 */ /* 0x000fe2000001001e */
[----:B------:R-:W-:Y:S01]  /*9920*/  FFMA.FTZ R94, R87, R137, R28 ;  /* 0x00000089575e7223 */ /* 0x000fe2000001001c */
[----:B------:R-:W-:Y:S01]  /*9930*/  FFMA.FTZ R85, R38, UR13, -R53 ;  /* 0x0000000d26557c23 */ /* 0x000fe20008010835 */
        /* <DEDUP_REMOVED lines=9> */
[----:B------:R-:W1:Y:S01]  /*99d0*/  MUFU.EX2 R46, R46 ;  /* 0x0000002e002e7308 */ /* 0x000e620000000800 */
[----:B--2---:R-:W-:Y:S01]  /*99e0*/  F2FP.F16.F32.PACK_AB R21, R58, R135 ;  /* 0x000000873a15723e */ /* 0x004fe200000000ff */
[----:B------:R-:W-:Y:S01]  /*99f0*/  FADD.FTZ R148, R148, R125 ;  /* 0x0000007d94947221 */ /* 0x000fe20000010000 */
[----:B------:R-:W-:Y:S01]  /*9a00*/  FADD.FTZ R135, R135, R48 ;  /* 0x0000003087877221 */ /* 0x000fe20000010000 */
[----:B------:R-:W-:Y:S01]  /*9a10*/  FFMA.FTZ R48, R47, UR13, -R34 ;  /* 0x0000000d2f307c23 */ /* 0x000fe20008010822 */
[----:B------:R-:W-:Y:S01]  /*9a20*/  FFMA.FTZ R44, R52, UR13, -R53 ;  /* 0x0000000d342c7c23 */ /* 0x000fe20008010835 */
[----:B------:R-:W-:Y:S01]  /*9a30*/  FADD.FTZ R148, R71, R148 ;  /* 0x0000009447947221 */ /* 0x000fe20000010000 */
[----:B------:R-:W-:Y:S01]  /*9a40*/  FADD.FTZ R58, R58, R135 ;  /* 0x000000873a3a7221 */ /* 0x000fe20000010000 */
[----:B------:R-:W-:Y:S01]  /*9a50*/  MUFU.EX2 R130, R130 ;  /* 0x0000008200827308 */ /* 0x000fe20000000800 */
[----:B------:R-:W-:Y:S01]  /*9a60*/  FFMA.FTZ R52, R39, UR13, -R34 ;  /* 0x0000000d27347c23 */ /* 0x000fe20008010822 */
[----:B------:R-:W-:Y:S01]  /*9a70*/  FADD.FTZ R65, R65, R148 ;  /* 0x0000009441417221 */ /* 0x000fe20000010000 */
[----:B------:R-:W-:-:S03]  /*9a80*/  FFMA.FTZ R39, R41, UR13, -R34 ;  /* 0x0000000d29277c23 */ /* 0x000fc60008010822 */
[----:B------:R-:W-:Y:S02]  /*9a90*/  FADD.FTZ R65, R50, R65 ;  /* 0x0000004132417221 */ /* 0x000fe40000010000 */
[----:B------:R-:W2:Y:S01]  /*9aa0*/  MUFU.EX2 R79, R79 ;  /* 0x0000004f004f7308 */ /* 0x000ea20000000800 */
[----:B-1----:R-:W-:Y:S01]  /*9ab0*/  F2FP.F16.F32.PACK_AB R23, R46, R63 ;  /* 0x0000003f2e17723e */ /* 0x002fe200000000ff */
[----:B------:R-:W-:-:S04]  /*9ac0*/  FADD.FTZ R63, R63, R58 ;  /* 0x0000003a3f3f7221 */ /* 0x000fc80000010000 */
[----:B------:R-:W-:Y:S02]  /*9ad0*/  FADD.FTZ R63, R46, R63 ;  /* 0x0000003f2e3f7221 */ /* 0x000fe40000010000 */
[C---:B---3--:R-:W-:Y:S01]  /*9ae0*/  HMMA.16816.F32 R4, R20.reuse, R24, R4 ;  /* 0x000000181404723c */ /* 0x048fe20000001804 */
[----:B------:R-:W-:Y:S05]  /*9af0*/  MUFU.EX2 R90, R90 ;  /* 0x0000005a005a7308 */ /* 0x000fea0000000800 */
[----:B------:R-:W-:Y:S01]  /*9b00*/  HMMA.16816.F32 R8, R20, R26, R8 ;  /* 0x0000001a1408723c */ /* 0x000fe20000001808 */
[----:B------:R-:W1:Y:S02]  /*9b10*/  LDSM.16.MT88.4 R24, [R124+0x3400] ;  /* 0x003400007c18783b */ /* 0x000e640000004200 */
[----:B------:R-:W3:Y:S01]  /*9b20*/  MUFU.EX2 R67, R67 ;  /* 0x0000004300437308 */ /* 0x000ee20000000800 */
[----:B--2---:R-:W-:Y:S01]  /*9b30*/  F2FP.F16.F32.PACK_AB R28, R79, R130 ;  /* 0x000000824f1c723e */ /* 0x004fe200000000ff */
[----:B------:R-:W-:Y:S01]  /*9b40*/  FADD.FTZ R130, R130, R65 ;  /* 0x0000004182827221 */ /* 0x000fe20000010000 */
[----:B------:R-:W-:-:S03]  /*9b50*/  MOV R65, R2 ;  /* 0x0000000200417202 */ /* 0x000fc60000000f00 */
[----:B------:R-:W-:Y:S02]  /*9b60*/  FADD.FTZ R79, R79, R130 ;  /* 0x000000824f4f7221 */ /* 0x000fe40000010000 */
[----:B------:R-:W-:Y:S08]  /*9b70*/  MUFU.EX2 R136, R136 ;  /* 0x0000008800887308 */ /* 0x000ff00000000800 */
[----:B------:R-:W2:Y:S01]  /*9b80*/  MUFU.EX2 R89, R89 ;  /* 0x0000005900597308 */ /* 0x000ea20000000800 */
[----:B---3--:R-:W-:Y:S01]  /*9b90*/  F2FP.F16.F32.PACK_AB R30, R67, R90 ;  /* 0x0000005a431e723e */ /* 0x008fe200000000ff */
[----:B------:R-:W-:-:S04]  /*9ba0*/  FADD.FTZ R90, R90, R79 ;  /* 0x0000004f5a5a7221 */ /* 0x000fc80000010000 */
[----:B------:R-:W-:Y:S01]  /*9bb0*/  FADD.FTZ R90, R67, R90 ;  /* 0x0000005a435a7221 */ /* 0x000fe20000010000 */
[----:B------:R-:W-:Y:S01]  /*9bc0*/  MOV R67, R3 ;  /* 0x0000000300437202 */ /* 0x000fe20000000f00 */
[----:B------:R-:W-:Y:S08]  /*9bd0*/  MUFU.EX2 R120, R120 ;  /* 0x0000007800787308 */ /* 0x000ff00000000800 */
[----:B------:R-:W3:Y:S01]  /*9be0*/  MUFU.EX2 R73, R73 ;  /* 0x0000004900497308 */ /* 0x000ee20000000800 */
[C---:B--2---:R-:W-:Y:S01]  /*9bf0*/  F2FP.F16.F32.PACK_AB R29, R89.reuse, R136 ;  /* 0x00000088591d723e */ /* 0x044fe200000000ff */
[----:B------:R-:W-:Y:S01]  /*9c00*/  FADD.FTZ R136, R136, R63 ;  /* 0x0000003f88887221 */ /* 0x000fe20000010000 */
[----:B-1----:R-:W-:Y:S03]  /*9c10*/  HMMA.16816.F32 R12, R20, R24, R12 ;  /* 0x00000018140c723c */ /* 0x002fe6000000180c */
[----:B------:R-:W-:-:S02]  /*9c20*/  FADD.FTZ R89, R89, R136 ;  /* 0x0000008859597221 */ /* 0x000fc40000010000 */
[----:B------:R-:W-:Y:S01]  /*9c30*/  MUFU.EX2 R75, R75 ;  /* 0x0000004b004b7308 */ /* 0x000fe20000000800 */
[----:B------:R-:W-:Y:S01]  /*9c40*/  HMMA.16816.F32 R16, R20, R26, R16 ;  /* 0x0000001a1410723c */ /* 0x000fe20000001810 */
[----:B------:R-:W1:Y:S06]  /*9c50*/  LDSM.16.MT88.4 R24, [R119+0x3800] ;  /* 0x003800007718783b */ /* 0x000e6c0000004200 */
[----:B------:R-:W-:Y:S01]  /*9c60*/  MUFU.EX2 R55, R55 ;  /* 0x0000003700377308 */ /* 0x000fe20000000800 */
[----:B------:R-:W2:Y:S01]  /*9c70*/  LDSM.16.MT88.4 R20, [R124+0x3800] ;  /* 0x003800007c14783b */ /* 0x000ea20000004200 */
[----:B---3--:R-:W-:Y:S01]  /*9c80*/  F2FP.F16.F32.PACK_AB R31, R73, R120 ;  /* 0x00000078491f723e */ /* 0x008fe200000000ff */
[----:B------:R-:W-:-:S04]  /*9c90*/  FADD.FTZ R120, R120, R89 ;  /* 0x0000005978787221 */ /* 0x000fc80000010000 */
[----:B------:R-:W-:Y:S01]  /*9ca0*/  FADD.FTZ R73, R73, R120 ;  /* 0x0000007849497221 */ /* 0x000fe20000010000 */
[----:B------:R-:W-:Y:S08]  /*9cb0*/  MUFU.EX2 R62, R62 ;  /* 0x0000003e003e7308 */ /* 0x000ff00000000800 */
[----:B------:R-:W-:Y:S08]  /*9cc0*/  MUFU.EX2 R56, R56 ;  /* 0x0000003800387308 */ /* 0x000ff00000000800 */
[----:B------:R-:W-:Y:S08]  /*9cd0*/  MUFU.EX2 R61, R61 ;  /* 0x0000003d003d7308 */ /* 0x000ff00000000800 */
[----:B------:R-:W-:Y:S01]  /*9ce0*/  MUFU.EX2 R48, R48 ;  /* 0x0000003000307308 */ /* 0x000fe20000000800 */
[C---:B-1----:R-:W-:Y:S07]  /*9cf0*/  HMMA.16816.F32 R8, R28.reuse, R26, R8 ;  /* 0x0000001a1c08723c */ /* 0x042fee0000001808 */
[----:B------:R-:W-:Y:S01]  /*9d00*/  MUFU.EX2 R52, R52 ;  /* 0x0000003400347308 */ /* 0x000fe20000000800 */
[----:B------:R-:W-:Y:S01]  /*9d10*/  HMMA.16816.F32 R4, R28, R24, R4 ;  /* 0x000000181c04723c */ /* 0x000fe20000001804 */
[----:B------:R-:W-:Y:S01]  /*9d20*/  FFMA.FTZ R26, R76, UR13, -R53 ;  /* 0x0000000d4c1a7c23 */ /* 0x000fe20008010835 */
[--C-:B------:R-:W-:Y:S01]  /*9d30*/  FFMA.FTZ R76, R129, UR13, -R34.reuse ;  /* 0x0000000d814c7c23 */ /* 0x100fe20008010822 */
[----:B------:R-:W-:-:S04]  /*9d40*/  FFMA.FTZ R27, R77, UR13, -R34 ;  /* 0x0000000d4d1b7c23 */ /* 0x000fc80008010822 */
[----:B------:R-:W-:Y:S01]  /*9d50*/  MUFU.EX2 R39, R39 ;  /* 0x0000002700277308 */ /* 0x000fe20000000800 */
[C---:B--2---:R-:W-:Y:S01]  /*9d60*/  HMMA.16816.F32 R12, R28.reuse, R20, R12 ;  /* 0x000000141c0c723c */ /* 0x044fe2000000180c */
[--C-:B------:R-:W-:Y:S01]  /*9d70*/  FFMA.FTZ R25, R66, UR13, -R53.reuse ;  /* 0x0000000d42197c23 */ /* 0x100fe20008010835 */
[--C-:B------:R-:W-:Y:S01]  /*9d80*/  FFMA.FTZ R66, R59, UR13, -R34.reuse ;  /* 0x0000000d3b427c23 */ /* 0x100fe20008010822 */
[--C-:B------:R-:W-:Y:S01]  /*9d90*/  FFMA.FTZ R59, R42, UR13, -R53.reuse ;  /* 0x0000000d2a3b7c23 */ /* 0x100fe20008010835 */
[--C-:B------:R-:W-:Y:S01]  /*9da0*/  FFMA.FTZ R42, R49, UR13, -R34.reuse ;  /* 0x0000000d312a7c23 */ /* 0x100fe20008010822 */
[--C-:B------:R-:W-:Y:S01]  /*9db0*/  FFMA.FTZ R49, R43, UR13, -R34.reuse ;  /* 0x0000000d2b317c23 */ /* 0x100fe20008010822 */
[----:B------:R-:W-:Y:S01]  /*9dc0*/  HMMA.16816.F32 R16, R28, R22, R16 ;  /* 0x000000161c10723c */ /* 0x000fe20000001810 */
[--C-:B------:R-:W-:Y:S01]  /*9dd0*/  FFMA.FTZ R21, R144, UR13, -R53.reuse ;  /* 0x0000000d90157c23 */ /* 0x100fe20008010835 */
[----:B------:R-:W1:Y:S01]  /*9de0*/  MUFU.EX2 R26, R26 ;  /* 0x0000001a001a7308 */ /* 0x000e620000000800 */
[----:B------:R-:W-:Y:S01]  /*9df0*/  FFMA.FTZ R43, R45, UR13, -R34 ;  /* 0x0000000d2d2b7c23 */ /* 0x000fe20008010822 */
[--C-:B------:R-:W-:Y:S01]  /*9e00*/  FFMA.FTZ R24, R68, UR13, -R53.reuse ;  /* 0x0000000d44187c23 */ /* 0x100fe20008010835 */
[----:B------:R-:W-:-:S02]  /*9e10*/  FFMA.FTZ R20, R70, UR13, -R53 ;  /* 0x0000000d46147c23 */ /* 0x000fc40008010835 */
        /* <DEDUP_REMOVED lines=10> */
[--C-:B------:R-:W-:Y:S01]  /*9ec0*/  FFMA.FTZ R23, R134, UR13, -R53.reuse ;  /* 0x0000000d86177c23 */ /* 0x100fe20008010835 */
[----:B------:R-:W2:Y:S01]  /*9ed0*/  MUFU.EX2 R22, R22 ;  /* 0x0000001600167308 */ /* 0x000ea20000000800 */
[----:B-1----:R-:W-:Y:S01]  /*9ee0*/  F2FP.F16.F32.PACK_AB R92, R26, R75 ;  /* 0x0000004b1a5c723e */ /* 0x002fe200000000ff */
[----:B------:R-:W-:Y:S01]  /*9ef0*/  FFMA.FTZ R51, R60, UR13, -R53 ;  /* 0x0000000d3c337c23 */ /* 0x000fe20008010835 */
[----:B------:R-:W-:-:S04]  /*9f00*/  FADD.FTZ R75, R75, R90 ;  /* 0x0000005a4b4b7221 */ /* 0x000fc80000010000 */
[----:B------:R-:W-:Y:S01]  /*9f10*/  FADD.FTZ R26, R26, R75 ;  /* 0x0000004b1a1a7221 */ /* 0x000fe20000010000 */
[----:B------:R-:W1:Y:S08]  /*9f20*/  MUFU.EX2 R76, R76 ;  /* 0x0000004c004c7308 */ /* 0x000e700000000800 */
[----:B------:R-:W-:Y:S01]  /*9f30*/  MUFU.EX2 R27, R27 ;  /* 0x0000001b001b7308 */ /* 0x000fe20000000800 */
[----:B--2---:R-:W-:-:S07]  /*9f40*/  F2FP.F16.F32.PACK_AB R94, R22, R21 ;  /* 0x00000015165e723e */ /* 0x004fce00000000ff */
[----:B------:R-:W2:Y:S01]  /*9f50*/  MUFU.EX2 R30, R30 ;  /* 0x0000001e001e7308 */ /* 0x000ea20000000800 */
[----:B-1----:R-:W-:Y:S01]  /*9f60*/  F2FP.F16.F32.PACK_AB R93, R55, R76 ;  /* 0x0000004c375d723e */ /* 0x002fe200000000ff */
[----:B------:R-:W-:-:S04]  /*9f70*/  FADD.FTZ R46, R76, R73 ;  /* 0x000000494c2e7221 */ /* 0x000fc80000010000 */
[----:B------:R-:W-:Y:S02]  /*9f80*/  FADD.FTZ R46, R55, R46 ;  /* 0x0000002e372e7221 */ /* 0x000fe40000010000 */
[----:B------:R-:W1:Y:S08]  /*9f90*/  MUFU.EX2 R25, R25 ;  /* 0x0000001900197308 */ /* 0x000e700000000800 */
[----:B------:R-:W-:Y:S01]  /*9fa0*/  MUFU.EX2 R31, R31 ;  /* 0x0000001f001f7308 */ /* 0x000fe20000000800 */
[----:B--2---:R-:W-:-:S07]  /*9fb0*/  F2FP.F16.F32.PACK_AB R95, R30, R27 ;  /* 0x0000001b1e5f723e */ /* 0x004fce00000000ff */
[C---:B------:R-:W-:Y:S01]  /*9fc0*/  HMMA.16816.F32 R104, R92.reuse, R100, R4 ;  /* 0x000000645c68723c */ /* 0x040fe20000001804 */
[----:B------:R-:W2:Y:S01]  /*9fd0*/  LDSM.16.MT88.4 R4, [R124+0x3c00] ;  /* 0x003c00007c04783b */ /* 0x000ea20000004200 */
[----:B------:R-:W-:Y:S04]  /*9fe0*/  MUFU.EX2 R64, R64 ;  /* 0x0000004000407308 */ /* 0x000fe80000000800 */
[C---:B------:R-:W-:Y:S01]  /*9ff0*/  HMMA.16816.F32 R100, R92.reuse, R102, R8 ;  /* 0x000000665c64723c */ /* 0x040fe20000001808 */
[----:B------:R-:W3:Y:S03]  /*a000*/  LDSM.16.MT88.4 R8, [R124+0x4000] ;  /* 0x004000007c08783b */ /* 0x000ee60000004200 */
[----:B------:R-:W4:Y:S08]  /*a010*/  MUFU.EX2 R69, R69 ;  /* 0x0000004500457308 */ /* 0x000f300000000800 */
[----:B------:R-:W5:Y:S08]  /*a020*/  MUFU.EX2 R66, R66 ;  /* 0x0000004200427308 */ /* 0x000f700000000800 */
[----:B------:R-:W-:Y:S08]  /*a030*/  MUFU.EX2 R57, R57 ;  /* 0x0000003900397308 */ /* 0x000ff00000000800 */
[----:B------:R-:W3:Y:S01]  /*a040*/  MUFU.EX2 R54, R54 ;  /* 0x0000003600367308 */ /* 0x000ee20000000800 */
[C---:B--2---:R-:W-:Y:S01]  /*a050*/  HMMA.16816.F32 R96, R92.reuse, R4, R12 ;  /* 0x000000045c60723c */ /* 0x044fe2000000180c */
[----:B------:R-:W2:Y:S06]  /*a060*/  LDSM.16.MT88.4 R12, [R119+0x4000] ;  /* 0x00400000770c783b */ /* 0x000eac0000004200 */
[----:B------:R-:W-:Y:S01]  /*a070*/  MUFU.EX2 R28, R28 ;  /* 0x0000001c001c7308 */ /* 0x000fe20000000800 */
        /* <DEDUP_REMOVED lines=9> */
[----:B------:R-:W1:Y:S01]  /*a110*/  MUFU.EX2 R49, R49 ;  /* 0x0000003100317308 */ /* 0x000e620000000800 */
[C---:B------:R-:W-:Y:S01]  /*a120*/  HMMA.16816.F32 R92, R4.reuse, R10, R92 ;  /* 0x0000000a045c723c */ /* 0x040fe2000000185c */
[----:B------:R-:W-:Y:S06]  /*a130*/  LDSM.16.MT88.4 R8, [R119+0x4800] ;  /* 0x004800007708783b */ /* 0x000fec0000004200 */
[----:B------:R-:W3:Y:S01]  /*a140*/  MUFU.EX2 R43, R43 ;  /* 0x0000002b002b7308 */ /* 0x000ee20000000800 */
[C---:B--2---:R-:W-:Y:S07]  /*a150*/  HMMA.16816.F32 R104, R4.reuse, R12, R104 ;  /* 0x0000000c0468723c */ /* 0x044fee0000001868 */
[----:B------:R-:W-:Y:S01]  /*a160*/  MUFU.EX2 R23, R23 ;  /* 0x0000001700177308 */ /* 0x000fe20000000800 */
[----:B------:R-:W-:Y:S01]  /*a170*/  HMMA.16816.F32 R100, R4, R14, R100 ;  /* 0x0000000e0464723c */ /* 0x000fe20000001864 */
[----:B------:R-:W2:Y:S06]  /*a180*/  LDSM.16.MT88.4 R12, [R124+0x4400] ;  /* 0x004400007c0c783b */ /* 0x000eac0000004200 */
[----:B------:R-:W4:Y:S01]  /*a190*/  MUFU.EX2 R24, R24 ;  /* 0x0000001800187308 */ /* 0x000f220000000800 */
[----:B------:R-:W-:-:S02]  /*a1a0*/  F2FP.F16.F32.PACK_AB R4, R54, R57 ;  /* 0x000000393604723e */ /* 0x000fc400000000ff */
[----:B-1----:R-:W-:Y:S02]  /*a1b0*/  F2FP.F16.F32.PACK_AB R5, R49, R42 ;  /* 0x0000002a3105723e */ /* 0x002fe400000000ff */
[----:B------:R-:W-:-:S03]  /*a1c0*/  F2FP.F16.F32.PACK_AB R6, R29, R28 ;  /* 0x0000001c1d06723e */ /* 0x000fc600000000ff */
[----:B------:R-:W-:Y:S01]  /*a1d0*/  MUFU.EX2 R20, R20 ;  /* 0x0000001400147308 */ /* 0x000fe20000000800 */
[----:B---3--:R-:W-:-:S07]  /*a1e0*/  F2FP.F16.F32.PACK_AB R7, R48, R43 ;  /* 0x0000002b3007723e */ /* 0x008fce00000000ff */
[----:B------:R-:W1:Y:S01]  /*a1f0*/  MUFU.EX2 R51, R51 ;  /* 0x0000003300337308 */ /* 0x000e620000000800 */
[C---:B------:R-:W-:Y:S06]  /*a200*/  HMMA.16816.F32 R104, R4.reuse, R16, R104 ;  /* 0x000000100468723c */ /* 0x040fec0000001868 */
[C---:B------:R-:W-:Y:S01]  /*a210*/  HMMA.16816.F32 R100, R4.reuse, R18, R100 ;  /* 0x000000120464723c */ /* 0x040fe20000001864 */
[----:B------:R-:W-:Y:S01]  /*a220*/  MUFU.EX2 R37, R37 ;  /* 0x0000002500257308 */ /* 0x000fe20000000800 */
[----:B------:R-:W3:Y:S07]  /*a230*/  LDSM.16.MT88.4 R16, [R124+0x4800] ;  /* 0x004800007c10783b */ /* 0x000eee0000004200 */
[----:B------:R-:W5:Y:S01]  /*a240*/  MUFU.EX2 R36, R36 ;  /* 0x0000002400247308 */ /* 0x000f620000000800 */
[C---:B--2---:R-:W-:Y:S07]  /*a250*/  HMMA.16816.F32 R96, R4.reuse, R12, R96 ;  /* 0x0000000c0460723c */ /* 0x044fee0000001860 */
[----:B------:R-:W-:Y:S01]  /*a260*/  MUFU.EX2 R44, R44 ;  /* 0x0000002c002c7308 */ /* 0x000fe20000000800 */
[----:B------:R-:W-:Y:S01]  /*a270*/  HMMA.16816.F32 R92, R4, R14, R92 ;  /* 0x0000000e045c723c */ /* 0x000fe2000000185c */
[----:B------:R-:W2:Y:S06]  /*a280*/  LDSM.16.MT88.4 R12, [R119+0x4c00] ;  /* 0x004c0000770c783b */ /* 0x000eac0000004200 */
[----:B------:R-:W3:Y:S01]  /*a290*/  MUFU.EX2 R59, R59 ;  /* 0x0000003b003b7308 */ /* 0x000ee20000000800 */
[----:B----4-:R-:W-:-:S02]  /*a2a0*/  F2FP.F16.F32.PACK_AB R4, R24, R23 ;  /* 0x000000171804723e */ /* 0x010fc400000000ff */
[----:B------:R-:W-:Y:S02]  /*a2b0*/  F2FP.F16.F32.PACK_AB R5, R39, R52 ;  /* 0x000000342705723e */ /* 0x000fe400000000ff */
[----:B-1----:R-:W-:Y:S02]  /*a2c0*/  F2FP.F16.F32.PACK_AB R6, R51, R20 ;  /* 0x000000143306723e */ /* 0x002fe400000000ff */
[----:B-----5:R-:W-:Y:S01]  /*a2d0*/  F2FP.F16.F32.PACK_AB R7, R36, R37 ;  /* 0x000000252407723e */ /* 0x020fe200000000ff */
[----:B------:R-:W-:Y:S06]  /*a2e0*/  MUFU.EX2 R40, R40 ;  /* 0x0000002800287308 */ /* 0x000fec0000000800 */
[C---:B------:R-:W-:Y:S02]  /*a2f0*/  HMMA.16816.F32 R104, R4.reuse, R8, R104 ;  /* 0x000000080468723c */ /* 0x040fe40000001868 */
[----:B------:R-:W1:Y:S04]  /*a300*/  MUFU.EX2 R85, R85 ;  /* 0x0000005500557308 */ /* 0x000e680000000800 */
[----:B------:R-:W-:Y:S01]  /*a310*/  HMMA.16816.F32 R100, R4, R10, R100 ;  /* 0x0000000a0464723c */ /* 0x000fe20000001864 */
[----:B------:R-:W-:Y:S01]  /*a320*/  FADD.FTZ R9, R21, R26 ;  /* 0x0000001a15097221 */ /* 0x000fe20000010000 */
[----:B------:R-:W-:-:S02]  /*a330*/  FADD.FTZ R21, R27, R46 ;  /* 0x0000002e1b157221 */ /* 0x000fc40000010000 */
[----:B------:R-:W-:Y:S01]  /*a340*/  MUFU.EX2 R33, R33 ;  /* 0x0000002100217308 */ /* 0x000fe20000000800 */
[----:B------:R-:W-:Y:S01]  /*a350*/  FADD.FTZ R9, R22, R9 ;  /* 0x0000000916097221 */ /* 0x000fe20000010000 */
[----:B------:R-:W-:Y:S01]  /*a360*/  FADD.FTZ R21, R30, R21 ;  /* 0x000000151e157221 */ /* 0x000fe20000010000 */
[C---:B---3--:R-:W-:Y:S02]  /*a370*/  HMMA.16816.F32 R96, R4.reuse, R16, R96 ;  /* 0x000000100460723c */ /* 0x048fe40000001860 */
[----:B------:R-:W-:Y:S01]  /*a380*/  FADD.FTZ R22, R62, R9 ;  /* 0x000000093e167221 */ /* 0x000fe20000010000 */
[----:B------:R-:W-:Y:S01]  /*a390*/  FADD.FTZ R64, R64, R21 ;  /* 0x0000001540407221 */ /* 0x000fe20000010000 */
[----:B------:R-:W3:Y:S01]  /*a3a0*/  LDSM.16.MT88.4 R8, [R124+0x4c00] ;  /* 0x004c00007c08783b */ /* 0x000ee20000004200 */
[----:B------:R-:W4:Y:S01]  /*a3b0*/  MUFU.EX2 R38, R38 ;  /* 0x0000002600267308 */ /* 0x000f220000000800 */
[----:B------:R-:W-:Y:S01]  /*a3c0*/  FADD.FTZ R22, R25, R22 ;  /* 0x0000001619167221 */ /* 0x000fe20000010000 */
[----:B------:R-:W-:Y:S01]  /*a3d0*/  FADD.FTZ R69, R69, R64 ;  /* 0x0000004045457221 */ /* 0x000fe20000010000 */
[----:B------:R-:W-:Y:S02]  /*a3e0*/  HMMA.16816.F32 R92, R4, R18, R92 ;  /* 0x00000012045c723c */ /* 0x000fe4000000185c */
[----:B------:R-:W-:Y:S01]  /*a3f0*/  FADD.FTZ R31, R31, R22 ;  /* 0x000000161f1f7221 */ /* 0x000fe20000010000 */
[----:B------:R-:W-:-:S02]  /*a400*/  FADD.FTZ R66, R66, R69 ;  /* 0x0000004542427221 */ /* 0x000fc40000010000 */
[----:B------:R-:W-:Y:S01]  /*a410*/  MUFU.EX2 R0, R0 ;  /* 0x0000000000007308 */ /* 0x000fe20000000800 */
[----:B------:R-:W-:Y:S01]  /*a420*/  FADD.FTZ R56, R56, R31 ;  /* 0x0000001f38387221 */ /* 0x000fe20000010000 */
[----:B------:R-:W-:Y:S01]  /*a430*/  FADD.FTZ R61, R61, R66 ;  /* 0x000000423d3d7221 */ /* 0x000fe20000010000 */
[----:B------:R-:W-:Y:S02]  /*a440*/  F2FP.F16.F32.PACK_AB R4, R59, R44 ;  /* 0x0000002c3b04723e */ /* 0x000fe400000000ff */
[----:B------:R-:W-:Y:S01]  /*a450*/  FADD.FTZ R17, R57, R56 ;  /* 0x0000003839117221 */ /* 0x000fe20000010000 */
[----:B-1----:R-:W-:Y:S01]  /*a460*/  F2FP.F16.F32.PACK_AB R6, R85, R40 ;  /* 0x000000285506723e */ /* 0x002fe200000000ff */
[----:B------:R-:W-:Y:S01]  /*a470*/  FADD.FTZ R16, R42, R61 ;  /* 0x0000003d2a107221 */ /* 0x000fe20000010000 */
[----:B------:R-:W1:Y:S01]  /*a480*/  MUFU.EX2 R87, R87 ;  /* 0x0000005700577308 */ /* 0x000e620000000800 */
[----:B----4-:R-:W-:Y:S01]  /*a490*/  F2FP.F16.F32.PACK_AB R5, R38, R33 ;  /* 0x000000212605723e */ /* 0x010fe200000000ff */
[----:B------:R-:W-:Y:S01]  /*a4a0*/  FADD.FTZ R17, R54, R17 ;  /* 0x0000001136117221 */ /* 0x000fe20000010000 */
[----:B------:R-:W-:Y:S01]  /*a4b0*/  FADD.FTZ R16, R49, R16 ;  /* 0x0000001031107221 */ /* 0x000fe20000010000 */
[----:B-1----:R-:W-:-:S07]  /*a4c0*/  F2FP.F16.F32.PACK_AB R7, R87, R0 ;  /* 0x000000005707723e */ /* 0x002fce00000000ff */
[C---:B--2---:R-:W-:Y:S06]  /*a4d0*/  HMMA.16816.F32 R104, R4.reuse, R12, R104 ;  /* 0x0000000c0468723c */ /* 0x044fec0000001868 */
[----:B------:R-:W-:Y:S01]  /*a4e0*/  HMMA.16816.F32 R100, R4, R14, R100 ;  /* 0x0000000e0464723c */ /* 0x000fe20000001864 */
[----:B------:R-:W-:Y:S01]  /*a4f0*/  FADD.FTZ R12, R28, R17 ;  /* 0x000000111c0c7221 */ /* 0x000fe20000010000 */
[----:B------:R-:W-:-:S03]  /*a500*/  FADD.FTZ R13, R43, R16 ;  /* 0x000000102b0d7221 */ /* 0x000fc60000010000 */
[----:B------:R-:W-:Y:S01]  /*a510*/  FADD.FTZ R12, R29, R12 ;  /* 0x0000000c1d0c7221 */ /* 0x000fe20000010000 */
[----:B------:R-:W-:Y:S01]  /*a520*/  FADD.FTZ R13, R48, R13 ;  /* 0x0000000d300d7221 */ /* 0x000fe20000010000 */
[----:B---3--:R-:W-:Y:S02]  /*a530*/  HMMA.16816.F32 R96, R4, R8, R96 ;  /* 0x000000080460723c */ /* 0x008fe40000001860 */
        /* <DEDUP_REMOVED lines=16> */
[----:B------:R-:W-:-:S07]  /*a640*/  FADD.FTZ R87, R87, R0 ;  /* 0x0000000057577221 */ /* 0x000fce0000010000 */
.L_x_4424:
        /* <DEDUP_REMOVED lines=9> */
.L_x_4436:
        /* <DEDUP_REMOVED lines=41> */
[----:B------:R-:W3:Y:S01]  /*a970*/  LDC.64 R10, c[0x0][0x250] ;  /* 0x00009400ff0a7b82 */ /* 0x000ee20000000a00 */
[----:B------:R-:W-:Y:S07]  /*a980*/  ISETP.GE.AND P4, PT, R14, RZ, PT ;  /* 0x000000ff0e00720c */ /* 0x000fee0003f86270 */
[----:B------:R-:W4:Y:S02]  /*a990*/  LDC.64 R12, c[0x0][0x238] ;  /* 0x00008e00ff0c7b82 */ /* 0x000f240000000a00 */
        /* <DEDUP_REMOVED lines=15> */
[----:B---3--:R-:W-:Y:S04]  /*aa90*/  IMAD R8, R17, R10, RZ ;  /* 0x0000000a11087224 */ /* 0x008fe800078e02ff */
[C---:B------:R-:W-:Y:S01]  /*aaa0*/  IMAD R8, R0.reuse, R11, R8 ;  /* 0x0000000b00087224 */ /* 0x040fe200078e0208 */
[----:B-----5:R-:W-:Y:S01]  /*aab0*/  IADD3 R6, -R15, R6, RZ ;  /* 0x000000060f067210 */ /* 0x020fe20007ffe1ff */
[----:B------:R-:W-:Y:S03]  /*aac0*/  IMAD.WIDE.U32 R14, R0, R10, RZ ;  /* 0x0000000a000e7225 */ /* 0x000fe600078e00ff */
[----:B------:R-:W-:Y:S01]  /*aad0*/  SHF.R.S32.HI R11, RZ, 0x1f, R6 ;  /* 0x0000001fff0b7819 */ /* 0x000fe20000011406 */
[----:B------:R-:W-:Y:S04]  /*aae0*/  IMAD.IADD R15, R15, 0x1, R8 ;  /* 0x000000010f0f7824 */ /* 0x000fe800078e0208 */
[-C--:B----4-:R-:W-:Y:S02]  /*aaf0*/  IMAD R11, R11, R12.reuse, RZ ;  /* 0x0000000c0b0b7224 */ /* 0x090fe400078e02ff */
[C---:B------:R-:W-:Y:S04]  /*ab00*/  IMAD.WIDE.U32 R14, R6.reuse, R12, R14 ;  /* 0x0000000c060e7225 */ /* 0x040fe800078e000e */
[----:B------:R-:W-:Y:S05]  /*ab10*/  IMAD R11, R6, R13, R11 ;  /* 0x0000000d060b7224 */ /* 0x000fea00078e020b */
[----:B------:R-:W-:Y:S07]  /*ab20*/  IADD3 R15, R15, R11, RZ ;  /* 0x0000000b0f0f7210 */ /* 0x000fee0007ffe0ff */
.L_x_4433:
        /* <DEDUP_REMOVED lines=16> */
[-C--:B------:R-:W-:Y:S02]  /*ac30*/  @!P2 LEA R138, P3, R125, R126.reuse, 0x1 ;  /* 0x0000007e7d8aa211 */ /* 0x080fe400078608ff */
        /* <DEDUP_REMOVED lines=25> */
[----:B------:R-:W-:Y:S01]  /*add0*/  LDSM.16.M88.4 R68, [R82] ;  /* 0x000000005244783b */ /* 0x000fe20000000200 */
[----:B------:R-:W-:Y:S07]  /*ade0*/  MOV R127, R129 ;  /* 0x00000081007f7202 */ /* 0x000fee0000000f00 */
[----:B------:R-:W-:Y:S08]  /*adf0*/  LDSM.16.M88.4 R20, [R80] ;  /* 0x000000005014783b */ /* 0x000ff00000000200 */
[----:B------:R-:W-:Y:S08]  /*ae00*/  LDSM.16.M88.4 R24, [R81+0x1800] ;  /* 0x001800005118783b */ /* 0x000ff00000000200 */
[----:B------:R-:W1:Y:S08]  /*ae10*/  LDSM.16.M88.4 R16, [R81+0x1400] ;  /* 0x001400005110783b */ /* 0x000e700000000200 */
[----:B------:R-:W-:Y:S08]  /*ae20*/  LDSM.16.M88.4 R36, [R80+0x800] ;  /* 0x000800005024783b */ /* 0x000ff00000000200 */
[----:B------:R-:W-:Y:S08]  /*ae30*/  LDSM.16.M88.4 R40, [R81+0x2000] ;  /* 0x002000005128783b */ /* 0x000ff00000000200 */
[----:B------:R-:W3:Y:S08]  /*ae40*/  LDSM.16.M88.4 R28, [R80+0x400] ;  /* 0x00040000501c783b */ /* 0x000ef00000000200 */
[----:B------:R-:W4:Y:S08]  /*ae50*/  LDSM.16.M88.4 R32, [R81+0x1c00] ;  /* 0x001c00005120783b */ /* 0x000f300000000200 */
[----:B------:R-:W5:Y:S08]  /*ae60*/  LDSM.16.M88.4 R56, [R80+0x1000] ;  /* 0x001000005038783b */ /* 0x000f700000000200 */
[----:B------:R-:W5:Y:S08]  /*ae70*/  LDSM.16.M88.4 R44, [R80+0xc00] ;  /* 0x000c0000502c783b */ /* 0x000f700000000200 */
[----:B------:R-:W5:Y:S08]  /*ae80*/  LDSM.16.M88.4 R48, [R81+0x2400] ;  /* 0x002400005130783b */ /* 0x000f700000000200 */
[----:B------:R-:W5:Y:S08]  /*ae90*/  LDSM.16.M88.4 R52, [R80+0x1400] ;  /* 0x001400005034783b */ /* 0x000f700000000200 */
[----:B------:R-:W-:Y:S08]  /*aea0*/  LDSM.16.M88.4 R60, [R80+0x1800] ;  /* 0x00180000503c783b */ /* 0x000ff00000000200 */
[----:B------:R-:W-:Y:S08]  /*aeb0*/  LDSM.16.M88.4 R76, [R81+0x2c00] ;  /* 0x002c0000514c783b */ /* 0x000ff00000000200 */
[----:B------:R-:W-:Y:S01]  /*aec0*/  LDSM.16.M88.4 R72, [R80+0x1c00] ;  /* 0x001c00005048783b */ /* 0x000fe20000000200 */
[C---:B--2---:R-:W-:Y:S06]  /*aed0*/  HMMA.16816.F32 R4, R64.reuse, R8, RZ ;  /* 0x000000084004723c */ /* 0x044fec00000018ff */
[C---:B------:R-:W-:Y:S06]  /*aee0*/  HMMA.16816.F32 R8, R64.reuse, R10, RZ ;  /* 0x0000000a4008723c */ /* 0x040fec00000018ff */
[C---:B-1----:R-:W-:Y:S06]  /*aef0*/  HMMA.16816.F32 R12, R64.reuse, R16, RZ ;  /* 0x00000010400c723c */ /* 0x042fec00000018ff */
[----:B------:R-:W-:Y:S06]  /*af00*/  HMMA.16816.F32 R16, R64, R18, RZ ;  /* 0x000000124010723c */ /* 0x000fec00000018ff */
[C---:B------:R-:W-:Y:S06]  /*af10*/  HMMA.16816.F32 R4, R68.reuse, R20, R4 ;  /* 0x000000144404723c */ /* 0x040fec0000001804 */
[----:B------:R-:W-:Y:S06]  /*af20*/  HMMA.16816.F32 R8, R68, R22, R8 ;  /* 0x000000164408723c */ /* 0x000fec0000001808 */
[C---:B------:R-:W-:Y:S06]  /*af30*/  HMMA.16816.F32 R20, R64.reuse, R24, RZ ;  /* 0x000000184014723c */ /* 0x040fec00000018ff */
[----:B------:R-:W-:Y:S06]  /*af40*/  HMMA.16816.F32 R24, R64, R26, RZ ;  /* 0x0000001a4018723c */ /* 0x000fec00000018ff */
[C---:B---3--:R-:W-:Y:S05]  /*af50*/  HMMA.16816.F32 R12, R68.reuse, R28, R12 ;  /* 0x0000001c440c723c */ /* 0x048fea000000180c */
[----:B------:R-:W-:Y:S01]  /*af60*/  FMUL.FTZ R0, R4, UR5 ;  /* 0x0000000504007c20 */ /* 0x000fe20008410000 */
[C---:B------:R-:W-:Y:S05]  /*af70*/  HMMA.16816.F32 R16, R68.reuse, R30, R16 ;  /* 0x0000001e4410723c */ /* 0x040fea0000001810 */
[----:B------:R-:W1:Y:S01]  /*af80*/  MUFU.TANH R0, R0 ;  /* 0x0000000000007308 */ /* 0x000e620000002400 */
[C---:B------:R-:W-:Y:S05]  /*af90*/  HMMA.16816.F32 R20, R68.reuse, R36, R20 ;  /* 0x000000244414723c */ /* 0x040fea0000001814 */
[----:B------:R-:W-:Y:S01]  /*afa0*/  FMUL.FTZ R3, R5, UR5 ;  /* 0x0000000505037c20 */ /* 0x000fe20008410000 */
[----:B------:R-:W-:Y:S05]  /*afb0*/  HMMA.16816.F32 R24, R68, R38, R24 ;  /* 0x000000264418723c */ /* 0x000fea0000001818 */
[----:B------:R-:W2:Y:S01]  /*afc0*/  MUFU.TANH R3, R3 ;  /* 0x0000000300037308 */ /* 0x000ea20000002400 */
[C---:B------:R-:W-:Y:S05]  /*afd0*/  HMMA.16816.F32 R36, R64.reuse, R40, RZ ;  /* 0x000000284024723c */ /* 0x040fea00000018ff */
[----:B------:R-:W-:Y:S01]  /*afe0*/  FMUL.FTZ R4, R7, UR5 ;  /* 0x0000000507047c20 */ /* 0x000fe20008410000 */
[C---:B------:R-:W-:Y:S01]  /*aff0*/  HMMA.16816.F32 R40, R64.reuse, R42, RZ ;  /* 0x0000002a4028723c */ /* 0x040fe200000018ff */
[----:B------:R-:W-:Y:S01]  /*b000*/  FMUL.FTZ R5, R8, UR5 ;  /* 0x0000000508057c20 */ /* 0x000fe20008410000 */
[----:B------:R-:W-:Y:S03]  /*b010*/  FMUL.FTZ R7, R9, UR5 ;  /* 0x0000000509077c20 */ /* 0x000fe60008410000 */
[----:B------:R-:W3:Y:S01]  /*b020*/  MUFU.TANH R4, R4 ;  /* 0x0000000400047308 */ /* 0x000ee20000002400 */
[C---:B----4-:R-:W-:Y:S01]  /*b030*/  HMMA.16816.F32 R28, R64.reuse, R32, RZ ;  /* 0x00000020401c723c */ /* 0x050fe200000018ff */
[----:B------:R-:W-:Y:S01]  /*b040*/  FMUL.FTZ R8, R11, UR5 ;  /* 0x000000050b087c20 */ /* 0x000fe20008410000 */
[----:B------:R-:W-:Y:S03]  /*b050*/  FMUL.FTZ R9, R12, UR5 ;  /* 0x000000050c097c20 */ /* 0x000fe60008410000 */
[----:B------:R-:W-:Y:S01]  /*b060*/  FMUL.FTZ R11, R13, UR5 ;  /* 0x000000050d0b7c20 */ /* 0x000fe20008410000 */
[----:B------:R-:W-:Y:S03]  /*b070*/  HMMA.16816.F32 R32, R64, R34, RZ ;  /* 0x000000224020723c */ /* 0x000fe600000018ff */
[----:B------:R-:W4:Y:S02]  /*b080*/  MUFU.TANH R5, R5 ;  /* 0x0000000500057308 */ /* 0x000f240000002400 */
[----:B------:R-:W-:Y:S01]  /*b090*/  FMUL.FTZ R12, R15, UR5 ;  /* 0x000000050f0c7c20 */ /* 0x000fe20008410000 */
[----:B------:R-:W-:Y:S01]  /*b0a0*/  FMUL.FTZ R13, R16, UR5 ;  /* 0x00000005100d7c20 */ /* 0x000fe20008410000 */
[C---:B-----5:R-:W-:Y:S06]  /*b0b0*/  HMMA.16816.F32 R36, R68.reuse, R56, R36 ;  /* 0x000000384424723c */ /* 0x060fec0000001824 */
[----:B------:R-:W1:Y:S01]  /*b0c0*/  MUFU.TANH R7, R7 ;  /* 0x0000000700077308 */ /* 0x000e620000002400 */
[----:B------:R-:W-:Y:S01]  /*b0d0*/  FMUL.FTZ R15, R17, UR5 ;  /* 0x00000005110f7c20 */ /* 0x000fe20008410000 */
[C---:B------:R-:W-:Y:S01]  /*b0e0*/  HMMA.16816.F32 R40, R68.reuse, R58, R40 ;  /* 0x0000003a4428723c */ /* 0x040fe20000001828 */
[----:B------:R-:W5:Y:S01]  /*b0f0*/  LDSM.16.M88.4 R56, [R81+0x2800] ;  /* 0x002800005138783b */ /* 0x000f620000000200 */
[----:B------:R-:W-:Y:S06]  /*b100*/  DEPBAR.LE SB0, 0x0 ;  /* 0x000080000000791a */ /* 0x000fec0000000000 */
[----:B------:R-:W1:Y:S01]  /*b110*/  MUFU.TANH R8, R8 ;  /* 0x0000000800087308 */ /* 0x000e620000002400 */
[C---:B------:R-:W-:Y:S05]  /*b120*/  HMMA.16816.F32 R28, R68.reuse, R44, R28 ;  /* 0x0000002c441c723c */ /* 0x040fea000000181c */
[----:B------:R-:W-:Y:S01]  /*b130*/  FMUL.FTZ R16, R19, UR5 ;  /* 0x0000000513107c20 */ /* 0x000fe20008410000 */
[----:B------:R-:W-:Y:S03]  /*b140*/  HMMA.16816.F32 R32, R68, R46, R32 ;  /* 0x0000002e4420723c */ /* 0x000fe60000001820 */
[----:B------:R-:W1:Y:S01]  /*b150*/  MUFU.TANH R9, R9 ;  /* 0x0000000900097308 */ /* 0x000e620000002400 */
[----:B------:R-:W-:Y:S01]  /*b160*/  BAR.SYNC.DEFER_BLOCKING 0x0 ;  /* 0x0000000000007b1d */ /* 0x000fe20000010000 */
        /* <DEDUP_REMOVED lines=23> */
[C---:B-----5:R-:W-:Y:S03]  /*b2e0*/  HMMA.16816.F32 R52, R64.reuse, R56, RZ ;  /* 0x000000384034723c */ /* 0x060fe600000018ff */
        /* <DEDUP_REMOVED lines=42> */
[----:B------:R-:W1:Y:S03]  /*b590*/  MUFU.TANH R21, R21 ;  /* 0x0000001500157308 */ /* 0x000e660000002400 */
[----:B------:R-:W-:Y:S01]  /*b5a0*/  FMUL.FTZ R55, R57, UR5 ;  /* 0x0000000539377c20 */ /* 0x000fe20008410000 */
[----:B------:R-:W-:Y:S01]  /*b5b0*/  FMUL.FTZ R56, R59, UR5 ;  /* 0x000000053b387c20 */ /* 0x000fe20008410000 */
[----:B------:R-:W-:Y:S05]  /*b5c0*/  FMUL.FTZ R54, R58, UR5 ;  /* 0x000000053a367c20 */ /* 0x000fea0008410000 */
[----:B------:R-:W1:Y:S01]  /*b5d0*/  MUFU.TANH R23, R23 ;  /* 0x0000001700177308 */ /* 0x000e620000002400 */
[----:B------:R-:W-:Y:S01]  /*b5e0*/  FMUL.FTZ R57, R60, UR5 ;  /* 0x000000053c397c20 */ /* 0x000fe20008410000 */
[----:B------:R-:W-:Y:S01]  /*b5f0*/  FMUL.FTZ R59, R61, UR5 ;  /* 0x000000053d3b7c20 */ /* 0x000fe20008410000 */
[----:B------:R-:W-:Y:S07]  /*b600*/  FMUL.FTZ R58, R62, UR5 ;  /* 0x000000053e3a7c20 */ /* 0x000fee0008410000 */
[----:B------:R-:W1:Y:S01]  /*b610*/  MUFU.TANH R22, R22 ;  /* 0x0000001600167308 */ /* 0x000e620000002400 */
[----:B------:R-:W-:Y:S01]  /*b620*/  FMUL.FTZ R60, R63, UR5 ;  /* 0x000000053f3c7c20 */ /* 0x000fe20008410000 */
[----:B------:R-:W-:Y:S01]  /*b630*/  FMUL.FTZ R61, R64, UR5 ;  /* 0x00000005403d7c20 */ /* 0x000fe20008410000 */
[----:B------:R-:W-:Y:S01]  /*b640*/  FMUL.FTZ R63, R65, UR5 ;  /* 0x00000005413f7c20 */ /* 0x000fe20008410000 */
[----:B------:R-:W-:Y:S01]  /*b650*/  FMUL.FTZ R62, R66, UR5 ;  /* 0x00000005423e7c20 */ /* 0x000fe20008410000 */
[----:B------:R-:W-:Y:S05]  /*b660*/  FMUL.FTZ R64, R67, UR5 ;  /* 0x0000000543407c20 */ /* 0x000fea0008410000 */
        /* <DEDUP_REMOVED lines=46> */
[----:B------:R-:W2:Y:S01]  /*b950*/  LDC R67, c[0x0][0x380] ;  /* 0x0000e000ff437b82 */ /* 0x000ea20000000800 */
[----:B------:R-:W-:Y:S05]  /*b960*/  SHF.L.U32 R128, R86, 0x7, RZ ;  /* 0x0000000756807819 */ /* 0x000fea00000006ff */
[C---:B------:R-:W-:Y:S02]  /*b970*/  VIADD R78, R128.reuse, 0xffffff00 ;  /* 0xffffff00804e7836 */ /* 0x040fe40000000000 */
[----:B------:R-:W-:Y:S05]  /*b980*/  VIADD R128, R128, 0xffffff80 ;  /* 0xffffff8080807836 */ /* 0x000fea0000000000 */
[----:B------:R-:W-:Y:S02]  /*b990*/  IABS R76, R128 ;  /* 0x00000080004c7213 */ /* 0x000fe40000000000 */
[-C--:B--2---:R-:W-:Y:S02]  /*b9a0*/  IABS R72, R67.reuse ;  /* 0x0000004300487213 */ /* 0x084fe40000000000 */
[-C--:B------:R-:W-:Y:S02]  /*b9b0*/  LOP3.LUT R128, R128, R67.reuse, RZ, 0x3c, !PT ;  /* 0x0000004380807212 */ /* 0x080fe400078e3cff */
[----:B------:R-:W2:Y:S01]  /*b9c0*/  I2F.RP R77, R72 ;  /* 0x00000048004d7306 */ /* 0x000ea20000209400 */
[-C--:B------:R-:W-:Y:S09]  /*b9d0*/  LOP3.LUT R66, RZ, R67.reuse, RZ, 0x33, !PT ;  /* 0x00000043ff427212 */ /* 0x080ff200078e33ff */
[----:B--2---:R-:W2:Y:S02]  /*b9e0*/  MUFU.RCP R74, R77 ;  /* 0x0000004d004a7308 */ /* 0x004ea40000001000 */
[----:B--2---:R-:W-:Y:S01]  /*b9f0*/  VIADD R130, R74, 0xffffffe ;  /* 0x0ffffffe4a827836 */ /* 0x004fe20000000000 */
[----:B------:R-:W-:Y:S02]  /*ba00*/  IABS R74, R78 ;  /* 0x0000004e004a7213 */ /* 0x000fe40000000000 */
[----:B------:R-:W-:Y:S05]  /*ba10*/  LOP3.LUT R78, R78, R67, RZ, 0x3c, !PT ;  /* 0x000000434e4e7212 */ /* 0x000fea00078e3cff */
[----:B------:R-:W2:Y:S01]  /*ba20*/  F2I.FTZ.U32.TRUNC.NTZ R131, R130 ;  /* 0x0000008200837305 */ /* 0x000ea2000021f000 */
[----:B------:R-:W-:Y:S01]  /*ba30*/  ISETP.GE.AND P3, PT, R78, RZ, PT ;  /* 0x000000ff4e00720c */ /* 0x000fe20003f66270 */
        /* <DEDUP_REMOVED lines=19> */
[----:B------:R-:W2:Y:S01]  /*bb70*/  LDC.64 R74, c[0x0][0x230] ;  /* 0x00008c00ff4a7b82 */ /* 0x000ea20000000a00 */
[----:B------:R-:W-:Y:S07]  /*bb80*/  ISETP.NE.AND P0, PT, R67, RZ, PT ;  /* 0x000000ff4300720c */ /* 0x000fee0003f05270 */
[----:B------:R-:W3:Y:S02]  /*bb90*/  LDC R72, c[0x0][0x24c] ;  /* 0x00009300ff487b82 */ /* 0x000ee40000000800 */
        /* <DEDUP_REMOVED lines=11> */
[----:B------:R-:W4:Y:S04]  /*bc50*/  LDG.E R76, desc[UR10][R132.64] ;  /* 0x0000000a844c7981 */ /* 0x000f28000c1e1900 */
[----:B------:R-:W-:Y:S01]  /*bc60*/  IMAD R65, R66, R67, -0x80 ;  /* 0xffffff8042417424 */ /* 0x000fe200078e0243 */
[----:B------:R-:W4:Y:S03]  /*bc70*/  LDG.E R77, desc[UR10][R130.64] ;  /* 0x0000000a824d7981 */ /* 0x000f26000c1e1900 */
[-C--:B------:R-:W-:Y:S01]  /*bc80*/  IMAD.WIDE.U32 R128, R65, R70.reuse, RZ ;  /* 0x0000004641807225 */ /* 0x080fe200078e00ff */
[----:B------:R-:W-:Y:S05]  /*bc90*/  SHF.R.S32.HI R79, RZ, 0x1f, R65 ;  /* 0x0000001fff4f7819 */ /* 0x000fea0000011441 */
[----:B------:R-:W-:Y:S04]  /*bca0*/  IMAD R78, R79, R70, RZ ;  /* 0x000000464f4e7224 */ /* 0x000fe800078e02ff */
[----:B---3--:R-:W-:Y:S05]  /*bcb0*/  IMAD R78, R65, R72, R78 ;  /* 0x00000048414e7224 */ /* 0x008fea00078e024e */
[----:B------:R-:W-:Y:S01]  /*bcc0*/  IADD3 R129, R129, R78, RZ ;  /* 0x0000004e81817210 */ /* 0x000fe20007ffe0ff */
[----:B----4-:R-:W-:Y:S04]  /*bcd0*/  IMAD.IADD R76, R76, 0x1, -R77 ;  /* 0x000000014c4c7824 */ /* 0x010fe800078e0a4d */
[CC--:B--2---:R-:W-:Y:S01]  /*bce0*/  IMAD.WIDE.U32 R128, R76.reuse, R74.reuse, R128 ;  /* 0x0000004a4c807225 */ /* 0x0c4fe200078e0080 */
[----:B------:R-:W-:Y:S05]  /*bcf0*/  SHF.R.S32.HI R77, RZ, 0x1f, R76 ;  /* 0x0000001fff4d7819 */ /* 0x000fea000001144c */
[----:B------:R-:W-:Y:S04]  /*bd00*/  IMAD R77, R77, R74, RZ ;  /* 0x0000004a4d4d7224 */ /* 0x000fe800078e02ff */
[----:B------:R-:W-:Y:S01]  /*bd10*/  IMAD R77, R76, R75, R77 ;  /* 0x0000004b4c4d7224 */ /* 0x000fe200078e024d */
[----:B------:R-:W-:Y:S03]  /*bd20*/  MOV R75, R128 ;  /* 0x00000080004b7202 */ /* 0x000fe60000000f00 */
[----:B------:R-:W-:Y:S07]  /*bd30*/  IMAD.IADD R72, R129, 0x1, R77 ;  /* 0x0000000181487824 */ /* 0x000fee00078e024d */
.L_x_4435:
[----:B------:R2:W-:Y:S01]  /*bd40*/  @P2 STS [R111+0x1000], RZ ;  /* 0x001000ff6f002388 */ /* 0x0005e20000000800 */
[----:B------:R-:W3:Y:S01]  /*bd50*/  @!P2 LDC R67, c[0x0][0x24c] ;  /* 0x00009300ff43ab82 */ /* 0x000ee20000000800 */
[CC--:B------:R-:W-:Y:S01]  /*bd60*/  LEA R76, P0, R75.reuse, R122.reuse, 0x1 ;  /* 0x0000007a4b4c7211 */ /* 0x0c0fe200078008ff */
[----:B------:R-:W-:Y:S01]  /*bd70*/  @!P2 IMAD.MOV.U32 R74, RZ, RZ, R75 ;  /* 0x000000ffff4aa224 */ /* 0x000fe200078e004b */
[----:B------:R2:W-:Y:S01]  /*bd80*/  @P2 STS [R111+0x1004], RZ ;  /* 0x001004ff6f002388 */ /* 0x0005e20000000800 */
[----:B------:R-:W-:Y:S02]  /*bd90*/  @!P2 IADD3 R66, P3, R108, R75, RZ ;  /* 0x0000004b6c42a210 */ /* 0x000fe40007f7e0ff */
[--C-:B------:R-:W-:Y:S01]  /*bda0*/  LEA.HI.X R77, R75, R123, R72.reuse, 0x1, P0 ;  /* 0x0000007b4b4d7211 */ /* 0x100fe200000f0c48 */
[----:B------:R2:W-:Y:S01]  /*bdb0*/  @P2 STS.64 [R111+0x1008], RZ ;  /* 0x001008ff6f002388 */ /* 0x0005e20000000a00 */
[----:B------:R-:W4:Y:S01]  /*bdc0*/  @!P2 LDC R65, c[0x0][0x24c] ;  /* 0x00009300ff41ab82 */ /* 0x000f220000000800 */
[----:B------:R-:W-:Y:S01]  /*bdd0*/  @!P2 LEA R68, P0, R70, R75, 0x6 ;  /* 0x0000004b4644a211 */ /* 0x000fe200078030ff */
[----:B------:R-:W-:Y:S01]  /*bde0*/  @!P2 IMAD.MOV.U32 R75, RZ, RZ, R72 ;  /* 0x000000ffff4ba224 */ /* 0x000fe200078e0048 */
[----:B------:R-:W-:Y:S01]  /*bdf0*/  @!PT LDS RZ, [RZ] ;  /* 0x00000000fffff984 */ /* 0x000fe20000000800 */
[----:B------:R-:W-:Y:S01]  /*be00*/  @!PT LDS RZ, [RZ] ;  /* 0x00000000fffff984 */ /* 0x000fe20000000800 */
[----:B------:R-:W-:Y:S01]  /*be10*/  @!PT LDS RZ, [RZ] ;  /* 0x00000000fffff984 */ /* 0x000fe20000000800 */
[----:B------:R2:W-:Y:S01]  /*be20*/  @!P2 LDGSTS.E.BYPASS.LTC128B.128 [R111+0x1000], desc[UR10][R76.64] ;  /* 0x010000004c6fafae */ /* 0x0005e2000b901d4a */
[----:B------:R-:W-:Y:S01]  /*be30*/  @!P2 LEA R78, P4, R66, R122, 0x1 ;  /* 0x0000007a424ea211 */ /* 0x000fe200078808ff */
[C---:B------:R-:W-:Y:S02]  /*be40*/  @!P2 IMAD.WIDE.U32 R74, R70.reuse, 0x60, R74 ;  /* 0x00000060464aa825 */ /* 0x040fe400078e004a */
[----:B------:R2:W-:Y:S02]  /*be50*/  @P2 STS.128 [R111+0x1800], RZ ;  /* 0x001800ff6f002388 */ /* 0x0005e40000000c00 */
[----:B----4-:R-:W-:Y:S01]  /*be60*/  @!P2 IMAD R65, R65, 0x60, RZ ;  /* 0x000000604141a824 */ /* 0x010fe200078e02ff */
[----:B---3--:R-:W-:Y:S01]  /*be70*/  @!P2 LEA.HI.X R67, R70, R72, R67, 0x6, P0 ;  /* 0x000000484643a211 */ /* 0x008fe200000f3443 */
[----:B------:R-:W-:Y:S01]  /*be80*/  @!P2 IMAD.X R72, R91, 0x1, R72, P3 ;  /* 0x000000015b48a824 */ /* 0x000fe200018e0648 */
[-C--:B------:R-:W-:Y:S01]  /*be90*/  @!P2 LEA R70, P3, R68, R122.reuse, 0x1 ;  /* 0x0000007a4446a211 */ /* 0x080fe200078608ff */
[----:B------:R-:W-:Y:S01]  /*bea0*/  @!P2 IMAD.IADD R65, R65, 0x1, R75 ;  /* 0x000000014141a824 */ /* 0x000fe200078e024b */
        /* <DEDUP_REMOVED lines=21> */
.L_x_4434:
[----:B------:R-:W-:Y:S01]  /*c000*/  IADD3 R73, R86, -0x1, RZ ;  /* 0xffffffff56497810 */ /* 0x000fe20007ffe0ff */
[----:B--2---:R-:W-:Y:S03]  /*c010*/  LDSM.16.MT88.4 R128, [R119+0x3000] ;  /* 0x003000007780783b */ /* 0x004fe60000004200 */
[----:B------:R-:W-:Y:S04]  /*c020*/  LEA R74, R73, R88, 0x7 ;  /* 0x00000058494a7211 */ /* 0x000fe800078e38ff */
[----:B------:R-:W-:Y:S02]  /*c030*/  I2FP.F32.S32 R71, R74 ;  /* 0x0000004a00477245 */ /* 0x000fe40000201400 */
[C---:B------:R-:W-:Y:S02]  /*c040*/  IADD3 R72, R74.reuse, 0x1, RZ ;  /* 0x000000014a487810 */ /* 0x040fe40007ffe0ff */
[----:B------:R-:W-:Y:S01]  /*c050*/  IADD3 R75, R74, 0x8, RZ ;  /* 0x000000084a4b7810 */ /* 0x000fe20007ffe0ff */
[CC--:B-1----:R-:W-:Y:S01]  /*c060*/  FFMA.FTZ R0, R84.reuse, R71.reuse, R0 ;  /* 0x0000004754007223 */ /* 0x0c2fe20000010000 */
[----:B------:R-:W-:Y:S01]  /*c070*/  I2FP.F32.S32 R72, R72 ;  /* 0x0000004800487245 */ /* 0x000fe20000201400 */
[----:B------:R-:W-:Y:S01]  /*c080*/  FFMA.FTZ R2, R84, R71, R2 ;  /* 0x0000004754027223 */ /* 0x000fe20000010002 */
[----:B------:R-:W-:Y:S02]  /*c090*/  I2FP.F32.S32 R71, R75 ;  /* 0x0000004b00477245 */ /* 0x000fe40000201400 */
[----:B------:R-:W-:Y:S01]  /*c0a0*/  IADD3 R76, R74, 0x9, RZ ;  /* 0x000000094a4c7810 */ /* 0x000fe20007ffe0ff */
[-C--:B------:R-:W-:Y:S01]  /*c0b0*/  FFMA.FTZ R3, R84, R72.reuse, R3 ;  /* 0x0000004854037223 */ /* 0x080fe20000010003 */
[----:B------:R-:W-:Y:S01]  /*c0c0*/  IADD3 R75, R74, 0x10, RZ ;  /* 0x000000104a4b7810 */ /* 0x000fe20007ffe0ff */
[C---:B------:R-:W-:Y:S01]  /*c0d0*/  FFMA.FTZ R4, R84.reuse, R72, R4 ;  /* 0x0000004854047223 */ /* 0x040fe20000010004 */
[CC--:B------:R-:W-:Y:S01]  /*c0e0*/  FFMA.FTZ R5, R84.reuse, R71.reuse, R5 ;  /* 0x0000004754057223 */ /* 0x0c0fe20000010005 */
        /* <DEDUP_REMOVED lines=23> */
[----:B------:R-:W-:Y:S01]  /*c260*/  I2FP.F32.S32 R72, R76 ;  /* 0x0000004c00487245 */ /* 0x000fe20000201400 */
        /* <DEDUP_REMOVED lines=8> */
[C---:B------:R-:W-:Y:S01]  /*c2f0*/  FFMA.FTZ R21, R84.reuse, R71, R21 ;  /* 0x0000004754157223 */ /* 0x040fe20000010015 */
[----:B------:R-:W-:Y:S01]  /*c300*/  I2FP.F32.S32 R66, R75 ;  /* 0x0000004b00427245 */ /* 0x000fe20000201400 */
[----:B------:R-:W-:Y:S01]  /*c310*/  FFMA.FTZ R22, R84, R71, R22 ;  /* 0x0000004754167223 */ /* 0x000fe20000010016 */
[----:B------:R-:W-:Y:S01]  /*c320*/  FMNMX.FTZ R69, R2, R89, !PT ;  /* 0x0000005902457209 */ /* 0x000fe20007810000 */
[CC--:B------:R-:W-:Y:S01]  /*c330*/  FFMA.FTZ R23, R84.reuse, R65.reuse, R23 ;  /* 0x0000004154177223 */ /* 0x0c0fe20000010017 */
[C---:B------:R-:W-:Y:S01]  /*c340*/  FFMA.FTZ R24, R84.reuse, R65, R24 ;  /* 0x0000004154187223 */ /* 0x040fe20000010018 */
[CC--:B------:R-:W-:Y:S01]  /*c350*/  FFMA.FTZ R25, R84.reuse, R66.reuse, R25 ;  /* 0x0000004254197223 */ /* 0x0c0fe20000010019 */
[----:B------:R-:W-:Y:S01]  /*c360*/  FFMA.FTZ R26, R84, R66, R26 ;  /* 0x00000042541a7223 */ /* 0x000fe2000001001a */
[----:B------:R-:W-:Y:S02]  /*c370*/  FMNMX.FTZ R66, R0, R90, !PT ;  /* 0x0000005a00427209 */ /* 0x000fe40007810000 */
[----:B------:R-:W-:Y:S02]  /*c380*/  IADD3 R72, R74, 0x31, RZ ;  /* 0x000000314a487810 */ /* 0x000fe40007ffe0ff */
[----:B------:R-:W-:Y:S02]  /*c390*/  FMNMX.FTZ R68, R3, R66, !PT ;  /* 0x0000004203447209 */ /* 0x000fe40007810000 */
[----:B------:R-:W-:Y:S02]  /*c3a0*/  FMNMX.FTZ R69, R4, R69, !PT ;  /* 0x0000004504457209 */ /* 0x000fe40007810000 */
[----:B------:R-:W-:Y:S02]  /*c3b0*/  FMNMX.FTZ R68, R5, R68, !PT ;  /* 0x0000004405447209 */ /* 0x000fe40007810000 */
[----:B------:R-:W-:Y:S02]  /*c3c0*/  I2FP.F32.S32 R67, R72 ;  /* 0x0000004800437245 */ /* 0x000fe40000201400 */
[----:B------:R-:W-:Y:S02]  /*c3d0*/  IADD3 R65, R74, 0x38, RZ ;  /* 0x000000384a417810 */ /* 0x000fe40007ffe0ff */
[----:B------:R-:W-:Y:S01]  /*c3e0*/  FMNMX.FTZ R68, R7, R68, !PT ;  /* 0x0000004407447209 */ /* 0x000fe20007810000 */
[----:B------:R-:W-:Y:S01]  /*c3f0*/  FFMA.FTZ R27, R84, R67, R27 ;  /* 0x00000043541b7223 */ /* 0x000fe2000001001b */
[----:B------:R-:W-:Y:S01]  /*c400*/  FMNMX.FTZ R69, R6, R69, !PT ;  /* 0x0000004506457209 */ /* 0x000fe20007810000 */
[----:B------:R-:W-:Y:S01]  /*c410*/  FFMA.FTZ R28, R84, R67, R28 ;  /* 0x00000043541c7223 */ /* 0x000fe2000001001c */
[----:B------:R-:W-:Y:S02]  /*c420*/  I2FP.F32.S32 R65, R65 ;  /* 0x0000004100417245 */ /* 0x000fe40000201400 */
[----:B------:R-:W-:Y:S02]  /*c430*/  FMNMX.FTZ R68, R9, R68, !PT ;  /* 0x0000004409447209 */ /* 0x000fe40007810000 */
[----:B------:R-:W-:Y:S01]  /*c440*/  IADD3 R67, R74, 0x39, RZ ;  /* 0x000000394a437810 */ /* 0x000fe20007ffe0ff */
[----:B------:R-:W-:Y:S01]  /*c450*/  FFMA.FTZ R29, R84, R65, R29 ;  /* 0x00000041541d7223 */ /* 0x000fe2000001001d */
[----:B------:R-:W-:Y:S01]  /*c460*/  FMNMX.FTZ R69, R8, R69, !PT ;  /* 0x0000004508457209 */ /* 0x000fe20007810000 */
[----:B------:R-:W-:Y:S01]  /*c470*/  FFMA.FTZ R30, R84, R65, R30 ;  /* 0x00000041541e7223 */ /* 0x000fe2000001001e */
[----:B------:R-:W-:Y:S02]  /*c480*/  IADD3 R66, R74, 0x40, RZ ;  /* 0x000000404a427810 */ /* 0x000fe40007ffe0ff */
[----:B------:R-:W-:Y:S02]  /*c490*/  FMNMX.FTZ R68, R11, R68, !PT ;  /* 0x000000440b447209 */ /* 0x000fe40007810000 */
[----:B------:R-:W-:Y:S02]  /*c4a0*/  I2FP.F32.S32 R67, R67 ;  /* 0x0000004300437245 */ /* 0x000fe40000201400 */
[----:B------:R-:W-:Y:S02]  /*c4b0*/  FMNMX.FTZ R69, R10, R69, !PT ;  /* 0x000000450a457209 */ /* 0x000fe40007810000 */
[----:B------:R-:W-:Y:S01]  /*c4c0*/  I2FP.F32.S32 R65, R66 ;  /* 0x0000004200417245 */ /* 0x000fe20000201400 */
[CC--:B------:R-:W-:Y:S01]  /*c4d0*/  FFMA.FTZ R31, R84.reuse, R67.reuse, R31 ;  /* 0x00000043541f7223 */ /* 0x0c0fe2000001001f */
[----:B------:R-:W-:Y:S01]  /*c4e0*/  FMNMX.FTZ R68, R13, R68, !PT ;  /* 0x000000440d447209 */ /* 0x000fe20007810000 */
[----:B------:R-:W-:Y:S01]  /*c4f0*/  FFMA.FTZ R32, R84, R67, R32 ;  /* 0x0000004354207223 */ /* 0x000fe20000010020 */
[----:B------:R-:W-:Y:S01]  /*c500*/  FMNMX.FTZ R69, R12, R69, !PT ;  /* 0x000000450c457209 */ /* 0x000fe20007810000 */
[CC--:B------:R-:W-:Y:S01]  /*c510*/  FFMA.FTZ R33, R84.reuse, R65.reuse, R33 ;  /* 0x0000004154217223 */ /* 0x0c0fe20000010021 */
[----:B------:R-:W-:Y:S01]  /*c520*/  FMNMX.FTZ R68, R15, R68, !PT ;  /* 0x000000440f447209 */ /* 0x000fe20007810000 */
[----:B------:R-:W-:Y:S01]  /*c530*/  FFMA.FTZ R34, R84, R65, R34 ;  /* 0x0000004154227223 */ /* 0x000fe20000010022 */
[----:B------:R-:W-:Y:S02]  /*c540*/  FMNMX.FTZ R69, R14, R69, !PT ;  /* 0x000000450e457209 */ /* 0x000fe40007810000 */
[----:B------:R-:W-:Y:S02]  /*c550*/  IADD3 R65, R74, 0x41, RZ ;  /* 0x000000414a417810 */ /* 0x000fe40007ffe0ff */
[----:B------:R-:W-:Y:S02]  /*c560*/  FMNMX.FTZ R68, R17, R68, !PT ;  /* 0x0000004411447209 */ /* 0x000fe40007810000 */
[----:B------:R-:W-:Y:S02]  /*c570*/  FMNMX.FTZ R69, R16, R69, !PT ;  /* 0x0000004510457209 */ /* 0x000fe40007810000 */
[----:B------:R-:W-:Y:S02]  /*c580*/  I2FP.F32.S32 R65, R65 ;  /* 0x0000004100417245 */ /* 0x000fe40000201400 */
[----:B------:R-:W-:Y:S02]  /*c590*/  IADD3 R67, R74, 0x48, RZ ;  /* 0x000000484a437810 */ /* 0x000fe40007ffe0ff */
[----:B------:R-:W-:Y:S01]  /*c5a0*/  FMNMX.FTZ R68, R19, R68, !PT ;  /* 0x0000004413447209 */ /* 0x000fe20007810000 */
[-C--:B------:R-:W-:Y:S01]  /*c5b0*/  FFMA.FTZ R35, R84, R65.reuse, R35 ;  /* 0x0000004154237223 */ /* 0x080fe20000010023 */
[----:B------:R-:W-:Y:S01]  /*c5c0*/  IADD3 R66, R74, 0x49, RZ ;  /* 0x000000494a427810 */ /* 0x000fe20007ffe0ff */
[----:B------:R-:W-:Y:S01]  /*c5d0*/  FFMA.FTZ R36, R84, R65, R36 ;  /* 0x0000004154247223 */ /* 0x000fe20000010024 */
[----:B------:R-:W-:Y:S02]  /*c5e0*/  FMNMX.FTZ R69, R18, R69, !PT ;  /* 0x0000004512457209 */ /* 0x000fe40007810000 */
[----:B------:R-:W-:Y:S02]  /*c5f0*/  I2FP.F32.S32 R67, R67 ;  /* 0x0000004300437245 */ /* 0x000fe40000201400 */
[----:B------:R-:W-:Y:S02]  /*c600*/  FMNMX.FTZ R68, R21, R68, !PT ;  /* 0x0000004415447209 */ /* 0x000fe40007810000 */
[----:B------:R-:W-:Y:S01]  /*c610*/  I2FP.F32.S32 R65, R66 ;  /* 0x0000004200417245 */ /* 0x000fe20000201400 */
[----:B------:R-:W-:Y:S01]  /*c620*/  FFMA.FTZ R37, R84, R67, R37 ;  /* 0x0000004354257223 */ /* 0x000fe20000010025 */
[----:B------:R-:W-:Y:S01]  /*c630*/  FMNMX.FTZ R69, R20, R69, !PT ;  /* 0x0000004514457209 */ /* 0x000fe20007810000 */
[C---:B------:R-:W-:Y:S01]  /*c640*/  FFMA.FTZ R38, R84.reuse, R67, R38 ;  /* 0x0000004354267223 */ /* 0x040fe20000010026 */
[----:B------:R-:W-:Y:S01]  /*c650*/  FMNMX.FTZ R68, R23, R68, !PT ;  /* 0x0000004417447209 */ /* 0x000fe20007810000 */
[----:B------:R-:W-:Y:S01]  /*c660*/  FFMA.FTZ R39, R84, R65, R39 ;  /* 0x0000004154277223 */ /* 0x000fe20000010027 */
[----:B------:R-:W-:Y:S01]  /*c670*/  FMNMX.FTZ R69, R22, R69, !PT ;  /* 0x0000004516457209 */ /* 0x000fe20007810000 */
[----:B------:R-:W-:Y:S01]  /*c680*/  FFMA.FTZ R40, R84, R65, R40 ;  /* 0x0000004154287223 */ /* 0x000fe20000010028 */
[----:B------:R-:W-:Y:S02]  /*c690*/  FMNMX.FTZ R68, R25, R68, !PT ;  /* 0x0000004419447209 */ /* 0x000fe40007810000 */
[----:B------:R-:W-:Y:S02]  /*c6a0*/  IADD3 R65, R74, 0x50, RZ ;  /* 0x000000504a417810 */ /* 0x000fe40007ffe0ff */
[----:B------:R-:W-:Y:S02]  /*c6b0*/  FMNMX.FTZ R69, R24, R69, !PT ;  /* 0x0000004518457209 */ /* 0x000fe40007810000 */
[----:B------:R-:W-:Y:S02]  /*c6c0*/  FMNMX.FTZ R68, R27, R68, !PT ;  /* 0x000000441b447209 */ /* 0x000fe40007810000 */
[----:B------:R-:W-:Y:S02]  /*c6d0*/  I2FP.F32.S32 R65, R65 ;  /* 0x0000004100417245 */ /* 0x000fe40000201400 */
[----:B------:R-:W-:Y:S02]  /*c6e0*/  FMNMX.FTZ R69, R26, R69, !PT ;  /* 0x000000451a457209 */ /* 0x000fe40007810000 */
[----:B------:R-:W-:Y:S01]  /*c6f0*/  IADD3 R67, R74, 0x51, RZ ;  /* 0x000000514a437810 */ /* 0x000fe20007ffe0ff */
[-C--:B------:R-:W-:Y:S01]  /*c700*/  FFMA.FTZ R41, R84, R65.reuse, R41 ;  /* 0x0000004154297223 */ /* 0x080fe20000010029 */
[----:B------:R-:W-:Y:S01]  /*c710*/  IADD3 R66, R74, 0x58, RZ ;  /* 0x000000584a427810 */ /* 0x000fe20007ffe0ff */
[----:B------:R-:W-:Y:S01]  /*c720*/  FFMA.FTZ R42, R84, R65, R42 ;  /* 0x00000041542a7223 */ /* 0x000fe2000001002a */
[----:B------:R-:W-:Y:S02]  /*c730*/  FMNMX.FTZ R68, R29, R68, !PT ;  /* 0x000000441d447209 */ /* 0x000fe40007810000 */
[----:B------:R-:W-:Y:S02]  /*c740*/  FMNMX.FTZ R69, R28, R69, !PT ;  /* 0x000000451c457209 */ /* 0x000fe40007810000 */
[----:B------:R-:W-:Y:S02]  /*c750*/  I2FP.F32.S32 R67, R67 ;  /* 0x0000004300437245 */ /* 0x000fe40000201400 */
[----:B------:R-:W-:Y:S02]  /*c760*/  I2FP.F32.S32 R65, R66 ;  /* 0x0000004200417245 */ /* 0x000fe40000201400 */
[----:B------:R-:W-:Y:S01]  /*c770*/  FMNMX.FTZ R68, R31, R68, !PT ;  /* 0x000000441f447209 */ /* 0x000fe20007810000 */
        /* <DEDUP_REMOVED lines=17> */
[----:B------:R-:W-:Y:S02]  /*c890*/  FMNMX.FTZ R68, R45, R68, !PT ;  /* 0x000000442d447209 */ /* 0x000fe40007810000 */
[----:B------:R-:W-:Y:S01]  /*c8a0*/  IADD3 R67, R74, 0x60, RZ ;  /* 0x000000604a437810 */ /* 0x000fe20007ffe0ff */
[CC--:B------:R-:W-:Y:S01]  /*c8b0*/  FFMA.FTZ R47, R84.reuse, R65.reuse, R47 ;  /* 0x00000041542f7223 */ /* 0x0c0fe2000001002f */
[----:B------:R-:W-:Y:S01]  /*c8c0*/  FFMA.FTZ R48, R84, R65, R48 ;  /* 0x0000004154307223 */ /* 0x000fe20000010030 */
[----:B------:R-:W-:Y:S02]  /*c8d0*/  IADD3 R66, R74, 0x61, RZ ;  /* 0x000000614a427810 */ /* 0x000fe40007ffe0ff */
[----:B------:R-:W-:Y:S02]  /*c8e0*/  I2FP.F32.S32 R67, R67 ;  /* 0x0000004300437245 */ /* 0x000fe40000201400 */
[----:B------:R-:W-:Y:S02]  /*c8f0*/  FMNMX.FTZ R68, R47, R68, !PT ;  /* 0x000000442f447209 */ /* 0x000fe40007810000 */
[----:B------:R-:W-:Y:S01]  /*c900*/  I2FP.F32.S32 R65, R66 ;  /* 0x0000004200417245 */ /* 0x000fe20000201400 */
[-C--:B------:R-:W-:Y:S01]  /*c910*/  FFMA.FTZ R49, R84, R67.reuse, R49 ;  /* 0x0000004354317223 */ /* 0x080fe20000010031 */
[----:B------:R-:W-:Y:S01]  /*c920*/  IADD3 R66, R74, 0x70, RZ ;  /* 0x000000704a427810 */ /* 0x000fe20007ffe0ff */
[----:B------:R-:W-:Y:S01]  /*c930*/  FFMA.FTZ R50, R84, R67, R50 ;  /* 0x0000004354327223 */ /* 0x000fe20000010032 */
[----:B------:R-:W-:Y:S01]  /*c940*/  IADD3 R67, R74, 0x69, RZ ;  /* 0x000000694a437810 */ /* 0x000fe20007ffe0ff */
[CC--:B------:R-:W-:Y:S01]  /*c950*/  FFMA.FTZ R51, R84.reuse, R65.reuse, R51 ;  /* 0x0000004154337223 */ /* 0x0c0fe20000010033 */
[----:B------:R-:W-:Y:S01]  /*c960*/  FFMA.FTZ R52, R84, R65, R52 ;  /* 0x0000004154347223 */ /* 0x000fe20000010034 */
[----:B------:R-:W-:Y:S02]  /*c970*/  FMNMX.FTZ R68, R49, R68, !PT ;  /* 0x0000004431447209 */ /* 0x000fe40007810000 */
[----:B------:R-:W-:Y:S02]  /*c980*/  I2FP.F32.S32 R67, R67 ;  /* 0x0000004300437245 */ /* 0x000fe40000201400 */
[----:B------:R-:W-:Y:S02]  /*c990*/  FMNMX.FTZ R68, R51, R68, !PT ;  /* 0x0000004433447209 */ /* 0x000fe40007810000 */
[----:B------:R-:W-:Y:S02]  /*c9a0*/  IADD3 R65, R74, 0x68, RZ ;  /* 0x000000684a417810 */ /* 0x000fe40007ffe0ff */
[----:B------:R-:W-:Y:S02]  /*c9b0*/  FMNMX.FTZ R69, R40, R69, !PT ;  /* 0x0000004528457209 */ /* 0x000fe40007810000 */
[----:B------:R-:W-:Y:S02]  /*c9c0*/  I2FP.F32.S32 R65, R65 ;  /* 0x0000004100417245 */ /* 0x000fe40000201400 */
[----:B------:R-:W-:Y:S03]  /*c9d0*/  FMNMX.FTZ R69, R42, R69, !PT ;  /* 0x000000452a457209 */ /* 0x000fe60007810000 */
[CC--:B------:R-:W-:Y:S01]  /*c9e0*/  FFMA.FTZ R53, R84.reuse, R65.reuse, R53 ;  /* 0x0000004154357223 */ /* 0x0c0fe20000010035 */
[C---:B------:R-:W-:Y:S01]  /*c9f0*/  FFMA.FTZ R54, R84.reuse, R65, R54 ;  /* 0x0000004154367223 */ /* 0x040fe20000010036 */
[CC--:B------:R-:W-:Y:S01]  /*ca00*/  FFMA.FTZ R55, R84.reuse, R67.reuse, R55 ;  /* 0x0000004354377223 */ /* 0x0c0fe20000010037 */
[----:B------:R-:W-:Y:S01]  /*ca10*/  I2FP.F32.S32 R65, R66 ;  /* 0x0000004200417245 */ /* 0x000fe20000201400 */
[----:B------:R-:W-:Y:S01]  /*ca20*/  FFMA.FTZ R56, R84, R67, R56 ;  /* 0x0000004354387223 */ /* 0x000fe20000010038 */
[----:B------:R-:W-:Y:S02]  /*ca30*/  FMNMX.FTZ R68, R53, R68, !PT ;  /* 0x0000004435447209 */ /* 0x000fe40007810000 */
[----:B------:R-:W-:Y:S01]  /*ca40*/  FMNMX.FTZ R69, R44, R69, !PT ;  /* 0x000000452c457209 */ /* 0x000fe20007810000 */
[CC--:B------:R-:W-:Y:S01]  /*ca50*/  FFMA.FTZ R57, R84.reuse, R65.reuse, R57 ;  /* 0x0000004154397223 */ /* 0x0c0fe20000010039 */
[----:B------:R-:W-:Y:S01]  /*ca60*/  FMNMX.FTZ R68, R55, R68, !PT ;  /* 0x0000004437447209 */ /* 0x000fe20007810000 */
[----:B------:R-:W-:Y:S01]  /*ca70*/  FFMA.FTZ R58, R84, R65, R58 ;  /* 0x00000041543a7223 */ /* 0x000fe2000001003a */
[----:B------:R-:W-:Y:S02]  /*ca80*/  FMNMX.FTZ R69, R46, R69, !PT ;  /* 0x000000452e457209 */ /* 0x000fe40007810000 */
[----:B------:R-:W-:Y:S02]  /*ca90*/  FMNMX.FTZ R68, R57, R68, !PT ;  /* 0x0000004439447209 */ /* 0x000fe40007810000 */
[----:B------:R-:W-:Y:S02]  /*caa0*/  FMNMX.FTZ R69, R48, R69, !PT ;  /* 0x0000004530457209 */ /* 0x000fe40007810000 */
[----:B------:R-:W-:Y:S02]  /*cab0*/  IADD3 R65, R74, 0x71, RZ ;  /* 0x000000714a417810 */ /* 0x000fe40007ffe0ff */
[----:B------:R-:W-:Y:S02]  /*cac0*/  FMNMX.FTZ R69, R50, R69, !PT ;  /* 0x0000004532457209 */ /* 0x000fe40007810000 */
[----:B------:R-:W-:Y:S02]  /*cad0*/  I2FP.F32.S32 R65, R65 ;  /* 0x0000004100417245 */ /* 0x000fe40000201400 */
[----:B------:R-:W-:Y:S02]  /*cae0*/  FMNMX.FTZ R69, R52, R69, !PT ;  /* 0x0000004534457209 */ /* 0x000fe40007810000 */
[----:B------:R-:W-:Y:S01]  /*caf0*/  IADD3 R67, R74, 0x78, RZ ;  /* 0x000000784a437810 */ /* 0x000fe20007ffe0ff */
[----:B------:R-:W-:Y:S01]  /*cb00*/  FFMA.FTZ R59, R84, R65, R59 ;  /* 0x00000041543b7223 */ /* 0x000fe2000001003b */
[----:B------:R-:W-:Y:S01]  /*cb10*/  FMNMX.FTZ R69, R54, R69, !PT ;  /* 0x0000004536457209 */ /* 0x000fe20007810000 */
[----:B------:R-:W-:Y:S01]  /*cb20*/  FFMA.FTZ R60, R84, R65, R60 ;  /* 0x00000041543c7223 */ /* 0x000fe2000001003c */
[----:B------:R-:W-:Y:S02]  /*cb30*/  I2FP.F32.S32 R67, R67 ;  /* 0x0000004300437245 */ /* 0x000fe40000201400 */
[----:B------:R-:W-:Y:S02]  /*cb40*/  FMNMX.FTZ R68, R59, R68, !PT ;  /* 0x000000443b447209 */ /* 0x000fe40007810000 */
[----:B------:R-:W-:Y:S01]  /*cb50*/  FMNMX.FTZ R65, R56, R69, !PT ;  /* 0x0000004538417209 */ /* 0x000fe20007810000 */
[CC--:B------:R-:W-:Y:S01]  /*cb60*/  FFMA.FTZ R61, R84.reuse, R67.reuse, R61 ;  /* 0x00000043543d7223 */ /* 0x0c0fe2000001003d */
[----:B------:R-:W-:Y:S01]  /*cb70*/  FFMA.FTZ R62, R84, R67, R62 ;  /* 0x00000043543e7223 */ /* 0x000fe2000001003e */
[----:B------:R-:W-:Y:S02]  /*cb80*/  IADD3 R66, R74, 0x79, RZ ;  /* 0x000000794a427810 */ /* 0x000fe40007ffe0ff */
[----:B------:R-:W-:Y:S02]  /*cb90*/  FMNMX.FTZ R65, R58, R65, !PT ;  /* 0x000000413a417209 */ /* 0x000fe40007810000 */
[----:B------:R-:W-:Y:S02]  /*cba0*/  FMNMX.FTZ R68, R61, R68, !PT ;  /* 0x000000443d447209 */ /* 0x000fe40007810000 */
[----:B------:R-:W-:Y:S02]  /*cbb0*/  I2FP.F32.S32 R66, R66 ;  /* 0x0000004200427245 */ /* 0x000fe40000201400 */
[----:B------:R-:W-:Y:S03]  /*cbc0*/  FMNMX.FTZ R65, R60, R65, !PT ;  /* 0x000000413c417209 */ /* 0x000fe60007810000 */
[CC--:B------:R-:W-:Y:S01]  /*cbd0*/  FFMA.FTZ R63, R84.reuse, R66.reuse, R63 ;  /* 0x00000042543f7223 */ /* 0x0c0fe2000001003f */
[----:B------:R-:W-:Y:S01]  /*cbe0*/  FFMA.FTZ R64, R84, R66, R64 ;  /* 0x0000004254407223 */ /* 0x000fe20000010040 */
[----:B------:R-:W-:Y:S03]  /*cbf0*/  FMNMX.FTZ R65, R62, R65, !PT ;  /* 0x000000413e417209 */ /* 0x000fe60007810000 */
        /* <DEDUP_REMOVED lines=9> */
[----:B--2---:R-:W-:Y:S04]  /*cc90*/  FMNMX.FTZ R67, R78, R67, !PT ;  /* 0x000000434e437209 */ /* 0x004fe80007810000 */
[C---:B------:R-:W-:Y:S01]  /*cca0*/  FSETP.NEU.FTZ.AND P0, PT, R67.reuse, -INF , PT ;  /* 0xff8000004300780b */ /* 0x040fe20003f1d000 */
[C---:B------:R-:W-:Y:S01]  /*ccb0*/  FADD.FTZ R69, -R67.reuse, R90 ;  /* 0x0000005a43457221 */ /* 0x040fe20000010100 */
[----:B------:R-:W-:Y:S03]  /*ccc0*/  FMUL.FTZ R66, R67, UR4 ;  /* 0x0000000443427c20 */ /* 0x000fe60008410000 */
[----:B------:R-:W-:Y:S01]  /*ccd0*/  FMUL.FTZ R71, R69, UR4 ;  /* 0x0000000445477c20 */ /* 0x000fe20008410000 */
[C---:B------:R-:W-:Y:S01]  /*cce0*/  FADD.FTZ R69, -R65.reuse, R89 ;  /* 0x0000005941457221 */ /* 0x040fe20000010100 */
[----:B------:R-:W-:Y:S02]  /*ccf0*/  FSEL R66, R66, RZ, P0 ;  /* 0x000000ff42427208 */ /* 0x000fe40000000000 */
[----:B------:R-:W1:Y:S01]  /*cd00*/  MUFU.EX2 R70, R71 ;  /* 0x0000004700467308 */ /* 0x000e620000000800 */
[----:B------:R-:W-:Y:S01]  /*cd10*/  FSETP.NEU.FTZ.AND P0, PT, R65, -INF , PT ;  /* 0xff8000004100780b */ /* 0x000fe20003f1d000 */
[----:B------:R-:W-:Y:S01]  /*cd20*/  FMUL.FTZ R72, R69, UR4 ;  /* 0x0000000445487c20 */ /* 0x000fe20008410000 */
[--C-:B------:R-:W-:Y:S01]  /*cd30*/  FFMA.FTZ R78, R27, UR4, -R66.reuse ;  /* 0x000000041b4e7c23 */ /* 0x100fe20008010842 */
[--C-:B------:R-:W-:Y:S01]  /*cd40*/  FFMA.FTZ R152, R39, UR4, -R66.reuse ;  /* 0x0000000427987c23 */ /* 0x100fe20008010842 */
[--C-:B------:R-:W-:Y:S01]  /*cd50*/  FFMA.FTZ R90, R21, UR4, -R66.reuse ;  /* 0x00000004155a7c23 */ /* 0x100fe20008010842 */
[--C-:B------:R-:W-:Y:S01]  /*cd60*/  FFMA.FTZ R21, R25, UR4, -R66.reuse ;  /* 0x0000000419157c23 */ /* 0x100fe20008010842 */
[--C-:B------:R-:W-:Y:S03]  /*cd70*/  FFMA.FTZ R148, R31, UR4, -R66.reuse ;  /* 0x000000041f947c23 */ /* 0x100fe60008010842 */
[----:B------:R-:W2:Y:S01]  /*cd80*/  MUFU.EX2 R68, R72 ;  /* 0x0000004800447308 */ /* 0x000ea20000000800 */
        /* <DEDUP_REMOVED lines=8> */
[C---:B-1----:R-:W-:Y:S01]  /*ce10*/  FMUL.FTZ R104, R70.reuse, R104 ;  /* 0x0000006846687220 */ /* 0x042fe20000410000 */
[C---:B------:R-:W-:Y:S01]  /*ce20*/  FMUL.FTZ R105, R70.reuse, R105 ;  /* 0x0000006946697220 */ /* 0x040fe20000410000 */
[----:B------:R-:W-:Y:S01]  /*ce30*/  FMUL.FTZ R100, R70, R100 ;  /* 0x0000006446647220 */ /* 0x000fe20000410000 */
[--C-:B------:R-:W-:Y:S01]  /*ce40*/  FFMA.FTZ R37, R34, UR4, -R69.reuse ;  /* 0x0000000422257c23 */ /* 0x100fe20008010845 */
[C---:B------:R-:W-:Y:S01]  /*ce50*/  FMUL.FTZ R101, R70.reuse, R101 ;  /* 0x0000006546657220 */ /* 0x040fe20000410000 */
[C---:B------:R-:W-:Y:S01]  /*ce60*/  FMUL.FTZ R96, R70.reuse, R96 ;  /* 0x0000006046607220 */ /* 0x040fe20000410000 */
[----:B------:R-:W-:Y:S03]  /*ce70*/  FMUL.FTZ R97, R70, R97 ;  /* 0x0000006146617220 */ /* 0x000fe60000410000 */
[----:B------:R-:W-:Y:S01]  /*ce80*/  MUFU.EX2 R137, R137 ;  /* 0x0000008900897308 */ /* 0x000fe20000000800 */
        /* <DEDUP_REMOVED lines=34> */
[----:B------:R-:W-:Y:S01]  /*d0b0*/  LDSM.16.MT88.4 R24, [R119+0x3c00] ;  /* 0x003c00007718783b */ /* 0x000fe20000004200 */
        /* <DEDUP_REMOVED lines=15> */
[--C-:B------:R-:W-:Y:S01]  /*d1b0*/  FFMA.FTZ R40, R40, UR4, -R69.reuse ;  /* 0x0000000428287c23 */ /* 0x100fe20008010845 */
[--C-:B------:R-:W-:Y:S01]  /*d1c0*/  FFMA.FTZ R56, R56, UR4, -R69.reuse ;  /* 0x0000000438387c23 */ /* 0x100fe20008010845 */
[--C-:B------:R-:W-:Y:S01]  /*d1d0*/  FFMA.FTZ R60, R60, UR4, -R69.reuse ;  /* 0x000000043c3c7c23 */ /* 0x100fe20008010845 */
[----:B------:R-:W-:Y:S01]  /*d1e0*/  ISETP.GT.AND P0, PT, R86, 0x1, PT ;  /* 0x000000015600780c */ /* 0x000fe20003f04270 */
[--C-:B------:R-:W-:Y:S03]  /*d1f0*/  FFMA.FTZ R62, R62, UR4, -R69.reuse ;  /* 0x000000043e3e7c23 */ /* 0x100fe60008010845 */
[----:B------:R-:W1:Y:S01]  /*d200*/  MUFU.EX2 R0, R0 ;  /* 0x0000000000007308 */ /* 0x000e620000000800 */
[----:B------:R-:W-:Y:S09]  /*d210*/  MOV R86, R73 ;  /* 0x0000004900567202 */ /* 0x000ff20000000f00 */
[----:B------:R-:W2:Y:S10]  /*d220*/  MUFU.EX2 R145, R145 ;  /* 0x0000009100917308 */ /* 0x000eb40000000800 */
[----:B------:R-:W3:Y:S01]  /*d230*/  MUFU.EX2 R2, R2 ;  /* 0x0000000200027308 */ /* 0x000ee20000000800 */
[----:B-1----:R-:W-:Y:S01]  /*d240*/  F2FP.F16.F32.PACK_AB R132, R137, R0 ;  /* 0x000000008984723e */ /* 0x002fe200000000ff */
[----:B------:R-:W-:Y:S01]  /*d250*/  FFMA.FTZ R0, R85, R70, R0 ;  /* 0x0000004655007223 */ /* 0x000fe20000010000 */
[--C-:B------:R-:W-:Y:S01]  /*d260*/  FFMA.FTZ R70, R51, UR4, -R66.reuse ;  /* 0x0000000433467c23 */ /* 0x100fe20008010842 */
[--C-:B------:R-:W-:Y:S01]  /*d270*/  FFMA.FTZ R51, R18, UR4, -R69.reuse ;  /* 0x0000000412337c23 */ /* 0x100fe20008010845 */
[----:B------:R-:W-:Y:S01]  /*d280*/  FFMA.FTZ R85, R35, UR4, -R66 ;  /* 0x0000000423557c23 */ /* 0x000fe20008010842 */
[----:B------:R-:W-:Y:S01]  /*d290*/  FADD.FTZ R29, R137, R0 ;  /* 0x00000000891d7221 */ /* 0x000fe20000010000 */
[----:B------:R-:W-:Y:S03]  /*d2a0*/  FFMA.FTZ R35, R32, UR4, -R69 ;  /* 0x0000000420237c23 */ /* 0x000fe60008010845 */
[----:B------:R-:W1:Y:S01]  /*d2b0*/  MUFU.EX2 R147, R147 ;  /* 0x0000009300937308 */ /* 0x000e620000000800 */
[C---:B--2---:R-:W-:Y:S01]  /*d2c0*/  F2FP.F16.F32.PACK_AB R134, R145.reuse, R158 ;  /* 0x0000009e9186723e */ /* 0x044fe200000000ff */
[----:B------:R-:W-:Y:S04]  /*d2d0*/  FADD.FTZ R158, R158, R29 ;  /* 0x0000001d9e9e7221 */ /* 0x000fe80000010000 */
[----:B------:R-:W-:Y:S04]  /*d2e0*/  FADD.FTZ R145, R145, R158 ;  /* 0x0000009e91917221 */ /* 0x000fe80000010000 */
[----:B------:R-:W-:Y:S01]  /*d2f0*/  MUFU.EX2 R142, R142 ;  /* 0x0000008e008e7308 */ /* 0x000fe20000000800 */
[----:B---3--:R-:W-:Y:S01]  /*d300*/  F2FP.F16.F32.PACK_AB R133, R139, R2 ;  /* 0x000000028b85723e */ /* 0x008fe200000000ff */
[----:B------:R-:W-:Y:S01]  /*d310*/  FFMA.FTZ R2, R87, R68, R2 ;  /* 0x0000004457027223 */ /* 0x000fe20000010002 */
[--C-:B------:R-:W-:Y:S01]  /*d320*/  FFMA.FTZ R87, R38, UR4, -R69.reuse ;  /* 0x0000000426577c23 */ /* 0x100fe20008010845 */
[----:B------:R-:W-:Y:S01]  /*d330*/  FFMA.FTZ R68, R59, UR4, -R66 ;  /* 0x000000043b447c23 */ /* 0x000fe20008010842 */
[----:B------:R-:W-:Y:S01]  /*d340*/  FFMA.FTZ R59, R28, UR4, -R69 ;  /* 0x000000041c3b7c23 */ /* 0x000fe20008010845 */
[----:B------:R-:W-:Y:S01]  /*d350*/  FADD.FTZ R31, R139, R2 ;  /* 0x000000028b1f7221 */ /* 0x000fe20000010000 */
[----:B------:R-:W-:Y:S03]  /*d360*/  FFMA.FTZ R66, R63, UR4, -R66 ;  /* 0x000000043f427c23 */ /* 0x000fe60008010842 */
[----:B------:R-:W-:Y:S01]  /*d370*/  MUFU.EX2 R151, R151 ;  /* 0x0000009700977308 */ /* 0x000fe20000000800 */
[----:B-1----:R-:W-:Y:S01]  /*d380*/  F2FP.F16.F32.PACK_AB R135, R147, R160 ;  /* 0x000000a09387723e */ /* 0x002fe200000000ff */
[----:B------:R-:W-:Y:S02]  /*d390*/  FADD.FTZ R160, R160, R31 ;  /* 0x0000001fa0a07221 */ /* 0x000fe40000010000 */
[----:B------:R-:W-:Y:S06]  /*d3a0*/  LDSM.16.MT88.4 R28, [R124+0x3c00] ;  /* 0x003c00007c1c783b */ /* 0x000fec0000004200 */
[----:B------:R-:W-:Y:S01]  /*d3b0*/  MUFU.EX2 R153, R153 ;  /* 0x0000009900997308 */ /* 0x000fe20000000800 */
[C---:B------:R-:W-:Y:S06]  /*d3c0*/  HMMA.16816.F32 R104, R132.reuse, R128, R104 ;  /* 0x000000808468723c */ /* 0x040fec0000001868 */
[C---:B------:R-:W-:Y:S03]  /*d3d0*/  HMMA.16816.F32 R100, R132.reuse, R130, R100 ;  /* 0x000000828464723c */ /* 0x040fe60000001864 */
[----:B------:R-:W-:Y:S01]  /*d3e0*/  MUFU.EX2 R156, R156 ;  /* 0x0000009c009c7308 */ /* 0x000fe20000000800 */
[----:B------:R-:W1:Y:S09]  /*d3f0*/  LDSM.16.MT88.4 R128, [R124+0x3000] ;  /* 0x003000007c80783b */ /* 0x000e720000004200 */
[----:B------:R-:W-:Y:S10]  /*d400*/  MUFU.EX2 R149, R149 ;  /* 0x0000009500957308 */ /* 0x000ff40000000800 */
[----:B------:R-:W-:Y:S10]  /*d410*/  MUFU.EX2 R140, R140 ;  /* 0x0000008c008c7308 */ /* 0x000ff40000000800 */
[----:B------:R-:W2:Y:S10]  /*d420*/  MUFU.EX2 R79, R79 ;  /* 0x0000004f004f7308 */ /* 0x000eb40000000800 */
[----:B------:R-:W3:Y:S10]  /*d430*/  MUFU.EX2 R77, R77 ;  /* 0x0000004d004d7308 */ /* 0x000ef40000000800 */
[----:B------:R-:W-:Y:S01]  /*d440*/  MUFU.EX2 R51, R51 ;  /* 0x0000003300337308 */ /* 0x000fe20000000800 */
[C---:B-1----:R-:W-:Y:S03]  /*d450*/  HMMA.16816.F32 R96, R132.reuse, R128, R96 ;  /* 0x000000808460723c */ /* 0x042fe60000001860 */
[----:B--2---:R-:W-:Y:S03]  /*d460*/  F2FP.F16.F32.PACK_AB R136, R79, R140 ;  /* 0x0000008c4f88723e */ /* 0x004fe600000000ff */
[----:B------:R-:W-:Y:S03]  /*d470*/  HMMA.16816.F32 R92, R132, R130, R92 ;  /* 0x00000082845c723c */ /* 0x000fe6000000185c */
[----:B------:R-:W1:Y:S01]  /*d480*/  MUFU.EX2 R162, R162 ;  /* 0x000000a200a27308 */ /* 0x000e620000000800 */
[----:B------:R-:W2:Y:S01]  /*d490*/  LDSM.16.MT88.4 R128, [R119+0x3400] ;  /* 0x003400007780783b */ /* 0x000ea20000004200 */
[----:B---3--:R-:W-:Y:S02]  /*d4a0*/  F2FP.F16.F32.PACK_AB R138, R77, R90 ;  /* 0x0000005a4d8a723e */ /* 0x008fe400000000ff */
[----:B------:R-:W-:Y:S01]  /*d4b0*/  F2FP.F16.F32.PACK_AB R132, R143, R154 ;  /* 0x0000009a8f84723e */ /* 0x000fe200000000ff */
[----:B------:R-:W-:Y:S05]  /*d4c0*/  FADD.FTZ R154, R154, R145 ;  /* 0x000000919a9a7221 */ /* 0x000fea0000010000 */
[----:B------:R-:W-:Y:S01]  /*d4d0*/  MUFU.EX2 R164, R164 ;  /* 0x000000a400a47308 */ /* 0x000fe20000000800 */
[----:B------:R-:W-:Y:S02]  /*d4e0*/  F2FP.F16.F32.PACK_AB R134, R142, R89 ;  /* 0x000000598e86723e */ /* 0x000fe400000000ff */
[----:B------:R-:W-:Y:S02]  /*d4f0*/  F2FP.F16.F32.PACK_AB R133, R153, R151 ;  /* 0x000000979985723e */ /* 0x000fe400000000ff */
[----:B------:R-:W-:Y:S05]  /*d500*/  F2FP.F16.F32.PACK_AB R135, R149, R156 ;  /* 0x0000009c9587723e */ /* 0x000fea00000000ff */
[----:B------:R-:W3:Y:S01]  /*d510*/  MUFU.EX2 R53, R53 ;  /* 0x0000003500357308 */ /* 0x000ee20000000800 */
[----:B-1----:R-:W-:Y:S09]  /*d520*/  F2FP.F16.F32.PACK_AB R137, R162, R51 ;  /* 0x00000033a289723e */ /* 0x002ff200000000ff */
[----:B------:R-:W-:Y:S10]  /*d530*/  MUFU.EX2 R21, R21 ;  /* 0x0000001500157308 */ /* 0x000ff40000000800 */
[----:B------:R-:W1:Y:S01]  /*d540*/  MUFU.EX2 R78, R78 ;  /* 0x0000004e004e7308 */ /* 0x000e620000000800 */
[----:B---3--:R-:W-:Y:S09]  /*d550*/  F2FP.F16.F32.PACK_AB R139, R53, R164 ;  /* 0x000000a4358b723e */ /* 0x008ff200000000ff */
[----:B------:R-:W-:Y:S01]  /*d560*/  MUFU.EX2 R23, R23 ;  /* 0x0000001700177308 */ /* 0x000fe20000000800 */
[C---:B--2---:R-:W-:Y:S06]  /*d570*/  HMMA.16816.F32 R104, R132.reuse, R128, R104 ;  /* 0x000000808468723c */ /* 0x044fec0000001868 */
[C---:B------:R-:W-:Y:S03]  /*d580*/  HMMA.16816.F32 R100, R132.reuse, R130, R100 ;  /* 0x000000828464723c */ /* 0x040fe60000001864 */
[----:B------:R-:W2:Y:S01]  /*d590*/  MUFU.EX2 R148, R148 ;  /* 0x0000009400947308 */ /* 0x000ea20000000800 */
[----:B------:R-:W3:Y:S01]  /*d5a0*/  LDSM.16.MT88.4 R128, [R124+0x3400] ;  /* 0x003400007c80783b */ /* 0x000ee20000004200 */
[----:B-1----:R-:W-:Y:S08]  /*d5b0*/  F2FP.F16.F32.PACK_AB R32, R78, R21 ;  /* 0x000000154e20723e */ /* 0x002ff000000000ff */
[----:B------:R-:W-:Y:S10]  /*d5c0*/  MUFU.EX2 R57, R57 ;  /* 0x0000003900397308 */ /* 0x000ff40000000800 */
[----:B------:R-:W1:Y:S01]  /*d5d0*/  MUFU.EX2 R59, R59 ;  /* 0x0000003b003b7308 */ /* 0x000e620000000800 */
[----:B--2---:R-:W-:Y:S09]  /*d5e0*/  F2FP.F16.F32.PACK_AB R34, R148, R23 ;  /* 0x000000179422723e */ /* 0x004ff200000000ff */
[----:B------:R-:W-:Y:S10]  /*d5f0*/  MUFU.EX2 R55, R55 ;  /* 0x0000003700377308 */ /* 0x000ff40000000800 */
[----:B------:R-:W-:Y:S01]  /*d600*/  MUFU.EX2 R146, R146 ;  /* 0x0000009200927308 */ /* 0x000fe20000000800 */
[----:B-1----:R-:W-:Y:S09]  /*d610*/  F2FP.F16.F32.PACK_AB R33, R59, R57 ;  /* 0x000000393b21723e */ /* 0x002ff200000000ff */
[----:B------:R-:W-:Y:S01]  /*d620*/  MUFU.EX2 R85, R85 ;  /* 0x0000005500557308 */ /* 0x000fe20000000800 */
[C---:B---3--:R-:W-:Y:S06]  /*d630*/  HMMA.16816.F32 R96, R132.reuse, R128, R96 ;  /* 0x000000808460723c */ /* 0x048fec0000001860 */
[----:B------:R-:W-:Y:S03]  /*d640*/  HMMA.16816.F32 R92, R132, R130, R92 ;  /* 0x00000082845c723c */ /* 0x000fe6000000185c */
[----:B------:R-:W-:Y:S01]  /*d650*/  MUFU.EX2 R125, R125 ;  /* 0x0000007d007d7308 */ /* 0x000fe20000000800 */
[----:B------:R-:W1:Y:S09]  /*d660*/  LDSM.16.MT88.4 R132, [R124+0x3800] ;  /* 0x003800007c84783b */ /* 0x000e720000004200 */
[----:B------:R-:W-:Y:S01]  /*d670*/  MUFU.EX2 R152, R152 ;  /* 0x0000009800987308 */ /* 0x000fe20000000800 */
[----:B------:R-:W2:Y:S09]  /*d680*/  LDSM.16.MT88.4 R128, [R119+0x3800] ;  /* 0x003800007780783b */ /* 0x000eb20000004200 */
[----:B------:R-:W-:Y:S10]  /*d690*/  MUFU.EX2 R61, R61 ;  /* 0x0000003d003d7308 */ /* 0x000ff40000000800 */
[----:B------:R-:W-:Y:S10]  /*d6a0*/  MUFU.EX2 R87, R87 ;  /* 0x0000005700577308 */ /* 0x000ff40000000800 */
[----:B------:R-:W-:Y:S10]  /*d6b0*/  MUFU.EX2 R40, R40 ;  /* 0x0000002800287308 */ /* 0x000ff40000000800 */
[----:B------:R-:W-:Y:S01]  /*d6c0*/  MUFU.EX2 R150, R150 ;  /* 0x0000009600967308 */ /* 0x000fe20000000800 */
[C---:B-1----:R-:W-:Y:S06]  /*d6d0*/  HMMA.16816.F32 R96, R136.reuse, R132, R96 ;  /* 0x000000848860723c */ /* 0x042fec0000001860 */
[C---:B------:R-:W-:Y:S03]  /*d6e0*/  HMMA.16816.F32 R92, R136.reuse, R134, R92 ;  /* 0x00000086885c723c */ /* 0x040fe6000000185c */
[----:B------:R-:W1:Y:S02]  /*d6f0*/  MUFU.EX2 R132, R35 ;  /* 0x0000002300847308 */ /* 0x000e640000000800 */
[--C-:B------:R-:W-:Y:S01]  /*d700*/  FFMA.FTZ R133, R44, UR4, -R69.reuse ;  /* 0x000000042c857c23 */ /* 0x100fe20008010845 */
[C---:B--2---:R-:W-:Y:S07]  /*d710*/  HMMA.16816.F32 R104, R136.reuse, R128, R104 ;  /* 0x000000808868723c */ /* 0x044fee0000001868 */
[----:B------:R2:W3:Y:S01]  /*d720*/  MUFU.EX2 R134, R37 ;  /* 0x0000002500867308 */ /* 0x0004e20000000800 */
[--C-:B------:R-:W-:Y:S01]  /*d730*/  FFMA.FTZ R44, R46, UR4, -R69.reuse ;  /* 0x000000042e2c7c23 */ /* 0x100fe20008010845 */
[----:B------:R-:W-:Y:S01]  /*d740*/  HMMA.16816.F32 R100, R136, R130, R100 ;  /* 0x000000828864723c */ /* 0x000fe20000001864 */
[----:B------:R-:W4:Y:S07]  /*d750*/  LDSM.16.MT88.4 R128, [R119+0x4000] ;  /* 0x004000007780783b */ /* 0x000f2e0000004200 */
[----:B------:R-:W5:Y:S03]  /*d760*/  MUFU.EX2 R141, R141 ;  /* 0x0000008d008d7308 */ /* 0x000f660000000800 */
[----:B-1----:R-:W-:Y:S01]  /*d770*/  F2FP.F16.F32.PACK_AB R35, R132, R55 ;  /* 0x000000378423723e */ /* 0x002fe200000000ff */
[----:B------:R-:W-:Y:S01]  /*d780*/  FADD.FTZ R136, R147, R160 ;  /* 0x000000a093887221 */ /* 0x000fe20000010000 */
[----:B------:R-:W-:Y:S05]  /*d790*/  FFMA.FTZ R46, R50, UR4, -R69 ;  /* 0x00000004322e7c23 */ /* 0x000fea0008010845 */
[----:B------:R-:W-:Y:S01]  /*d7a0*/  MUFU.EX2 R45, R45 ;  /* 0x0000002d002d7308 */ /* 0x000fe20000000800 */
[----:B--2---:R-:W-:Y:S01]  /*d7b0*/  LDSM.16.MT88.4 R36, [R124+0x4400] ;  /* 0x004400007c24783b */ /* 0x004fe20000004200 */
[C---:B------:R-:W-:Y:S08]  /*d7c0*/  HMMA.16816.F32 R96, R32.reuse, R28, R96 ;  /* 0x0000001c2060723c */ /* 0x040ff00000001860 */
[----:B------:R-:W1:Y:S01]  /*d7d0*/  MUFU.EX2 R144, R144 ;  /* 0x0000009000907308 */ /* 0x000e620000000800 */
[C---:B------:R-:W-:Y:S03]  /*d7e0*/  HMMA.16816.F32 R104, R32.reuse, R24, R104 ;  /* 0x000000182068723c */ /* 0x040fe60000001868 */
[----:B------:R-:W-:Y:S01]  /*d7f0*/  FADD.FTZ R28, R151, R136 ;  /* 0x00000088971c7221 */ /* 0x000fe20000010000 */
[----:B------:R-:W-:Y:S02]  /*d800*/  FADD.FTZ R136, R143, R154 ;  /* 0x0000009a8f887221 */ /* 0x000fe40000010000 */
[C---:B------:R-:W-:Y:S03]  /*d810*/  HMMA.16816.F32 R100, R32.reuse, R26, R100 ;  /* 0x0000001a2064723c */ /* 0x040fe60000001864 */
[----:B------:R-:W-:Y:S01]  /*d820*/  MUFU.EX2 R42, R42 ;  /* 0x0000002a002a7308 */ /* 0x000fe20000000800 */
[----:B------:R-:W2:Y:S01]  /*d830*/  LDSM.16.MT88.4 R24, [R124+0x4000] ;  /* 0x004000007c18783b */ /* 0x000ea20000004200 */
[----:B------:R-:W-:Y:S01]  /*d840*/  FADD.FTZ R153, R153, R28 ;  /* 0x0000001c99997221 */ /* 0x000fe20000010000 */
[----:B------:R-:W-:Y:S07]  /*d850*/  HMMA.16816.F32 R92, R32, R30, R92 ;  /* 0x0000001e205c723c */ /* 0x000fee000000185c */
[----:B------:R-:W1:Y:S01]  /*d860*/  MUFU.EX2 R133, R133 ;  /* 0x0000008500857308 */ /* 0x000e620000000800 */
[----:B------:R-:W1:Y:S03]  /*d870*/  LDSM.16.MT88.4 R28, [R119+0x4400] ;  /* 0x00440000771c783b */ /* 0x000e660000004200 */
[----:B------:R-:W-:Y:S01]  /*d880*/  FADD.FTZ R50, R156, R153 ;  /* 0x000000999c327221 */ /* 0x000fe20000010000 */
[----:B------:R-:W-:Y:S05]  /*d890*/  F2FP.F16.F32.PACK_AB R32, R85, R146 ;  /* 0x000000925520723e */ /* 0x000fea00000000ff */
[----:B------:R-:W-:Y:S01]  /*d8a0*/  MUFU.EX2 R44, R44 ;  /* 0x0000002c002c7308 */ /* 0x000fe20000000800 */
[----:B------:R-:W-:Y:S01]  /*d8b0*/  F2FP.F16.F32.PACK_AB R34, R152, R125 ;  /* 0x0000007d9822723e */ /* 0x000fe200000000ff */
[----:B------:R-:W-:Y:S01]  /*d8c0*/  FADD.FTZ R50, R149, R50 ;  /* 0x0000003295327221 */ /* 0x000fe20000010000 */
[----:B---3--:R-:W-:Y:S02]  /*d8d0*/  F2FP.F16.F32.PACK_AB R33, R61, R134 ;  /* 0x000000863d21723e */ /* 0x008fe400000000ff */
[----:B------:R-:W-:Y:S01]  /*d8e0*/  F2FP.F16.F32.PACK_AB R35, R40, R87 ;  /* 0x000000572823723e */ /* 0x000fe200000000ff */
[----:B------:R-:W-:Y:S01]  /*d8f0*/  FADD.FTZ R51, R51, R50 ;  /* 0x0000003233337221 */ /* 0x000fe20000010000 */
[----:B------:R-:W-:Y:S03]  /*d900*/  FFMA.FTZ R50, R58, UR4, -R69 ;  /* 0x000000043a327c23 */ /* 0x000fe60008010845 */
[----:B------:R-:W-:Y:S01]  /*d910*/  MUFU.EX2 R43, R43 ;  /* 0x0000002b002b7308 */ /* 0x000fe20000000800 */
[----:B------:R-:W-:Y:S01]  /*d920*/  FADD.FTZ R51, R162, R51 ;  /* 0x00000033a2337221 */ /* 0x000fe20000010000 */
[C---:B----4-:R-:W-:Y:S03]  /*d930*/  HMMA.16816.F32 R104, R32.reuse, R128, R104 ;  /* 0x000000802068723c */ /* 0x050fe60000001868 */
[----:B------:R-:W-:Y:S05]  /*d940*/  FADD.FTZ R164, R164, R51 ;  /* 0x00000033a4a47221 */ /* 0x000fea0000010000 */
[----:B------:R-:W-:Y:S01]  /*d950*/  MUFU.EX2 R70, R70 ;  /* 0x0000004600467308 */ /* 0x000fe20000000800 */
[C---:B------:R-:W-:Y:S03]  /*d960*/  HMMA.16816.F32 R100, R32.reuse, R130, R100 ;  /* 0x000000822064723c */ /* 0x040fe60000001864 */
[--C-:B------:R-:W-:Y:S06]  /*d970*/  FFMA.FTZ R129, R48, UR4, -R69.reuse ;  /* 0x0000000430817c23 */ /* 0x100fec0008010845 */
[----:B------:R-:W-:Y:S01]  /*d980*/  MUFU.EX2 R41, R41 ;  /* 0x0000002900297308 */ /* 0x000fe20000000800 */
[C---:B--2---:R-:W-:Y:S03]  /*d990*/  HMMA.16816.F32 R96, R32.reuse, R24, R96 ;  /* 0x000000182060723c */ /* 0x044fe60000001860 */
[--C-:B------:R-:W-:Y:S01]  /*d9a0*/  FFMA.FTZ R48, R54, UR4, -R69.reuse ;  /* 0x0000000436307c23 */ /* 0x100fe20008010845 */
[----:B------:R-:W-:Y:S02]  /*d9b0*/  FADD.FTZ R131, R89, R136 ;  /* 0x0000008859837221 */ /* 0x000fe40000010000 */
[----:B------:R-:W-:Y:S03]  /*d9c0*/  HMMA.16816.F32 R92, R32, R26, R92 ;  /* 0x0000001a205c723c */ /* 0x000fe6000000185c */
[----:B------:R-:W2:Y:S01]  /*d9d0*/  MUFU.EX2 R129, R129 ;  /* 0x0000008100817308 */ /* 0x000ea20000000800 */
[----:B------:R-:W3:Y:S01]  /*d9e0*/  LDSM.16.MT88.4 R24, [R119+0x4800] ;  /* 0x004800007718783b */ /* 0x000ee20000004200 */
[----:B------:R-:W-:Y:S01]  /*d9f0*/  FFMA.FTZ R89, R52, UR4, -R69 ;  /* 0x0000000434597c23 */ /* 0x000fe20008010845 */
[----:B------:R-:W-:Y:S01]  /*da00*/  FADD.FTZ R131, R142, R131 ;  /* 0x000000838e837221 */ /* 0x000fe20000010000 */
[----:B-----5:R-:W-:Y:S01]  /*da10*/  F2FP.F16.F32.PACK_AB R32, R141, R150 ;  /* 0x000000968d20723e */ /* 0x020fe200000000ff */
[----:B------:R-:W-:Y:S05]  /*da20*/  FADD.FTZ R52, R53, R164 ;  /* 0x000000a435347221 */ /* 0x000fea0000010000 */
[----:B------:R-:W4:Y:S01]  /*da30*/  MUFU.EX2 R22, R22 ;  /* 0x0000001600167308 */ /* 0x000f220000000800 */
[----:B-1----:R-:W-:Y:S01]  /*da40*/  F2FP.F16.F32.PACK_AB R34, R144, R45 ;  /* 0x0000002d9022723e */ /* 0x002fe200000000ff */
[----:B------:R-:W-:Y:S01]  /*da50*/  FADD.FTZ R140, R140, R131 ;  /* 0x000000838c8c7221 */ /* 0x000fe20000010000 */
[----:B------:R-:W-:Y:S01]  /*da60*/  F2FP.F16.F32.PACK_AB R33, R133, R42 ;  /* 0x0000002a8521723e */ /* 0x000fe200000000ff */
[----:B------:R-:W-:Y:S01]  /*da70*/  FADD.FTZ R52, R57, R52 ;  /* 0x0000003439347221 */ /* 0x000fe20000010000 */
[----:B------:R-:W-:Y:S01]  /*da80*/  FFMA.FTZ R69, R64, UR4, -R69 ;  /* 0x0000000440457c23 */ /* 0x000fe20008010845 */
[----:B------:R-:W-:Y:S04]  /*da90*/  FADD.FTZ R79, R79, R140 ;  /* 0x0000008c4f4f7221 */ /* 0x000fe80000010000 */
[----:B------:R-:W-:Y:S01]  /*daa0*/  MUFU.EX2 R46, R46 ;  /* 0x0000002e002e7308 */ /* 0x000fe20000000800 */
[----:B--2---:R-:W-:Y:S01]  /*dab0*/  F2FP.F16.F32.PACK_AB R35, R129, R44 ;  /* 0x0000002c8123723e */ /* 0x004fe200000000ff */
[----:B------:R-:W-:Y:S01]  /*dac0*/  FADD.FTZ R52, R59, R52 ;  /* 0x000000343b347221 */ /* 0x000fe20000010000 */
[----:B------:R-:W-:Y:S04]  /*dad0*/  FADD.FTZ R90, R90, R79 ;  /* 0x0000004f5a5a7221 */ /* 0x000fe80000010000 */
[----:B------:R-:W-:Y:S03]  /*dae0*/  FADD.FTZ R90, R77, R90 ;  /* 0x0000005a4d5a7221 */ /* 0x000fe60000010000 */
[----:B------:R-:W1:Y:S01]  /*daf0*/  MUFU.EX2 R89, R89 ;  /* 0x0000005900597308 */ /* 0x000e620000000800 */
[C---:B------:R-:W-:Y:S03]  /*db00*/  HMMA.16816.F32 R104, R32.reuse, R28, R104 ;  /* 0x0000001c2068723c */ /* 0x040fe60000001868 */
[----:B------:R-:W-:Y:S01]  /*db10*/  FADD.FTZ R51, R21, R90 ;  /* 0x0000005a15337221 */ /* 0x000fe20000010000 */
[----:B------:R-:W-:Y:S02]  /*db20*/  MOV R90, R67 ;  /* 0x00000043005a7202 */ /* 0x000fe40000000f00 */
[C---:B------:R-:W-:Y:S03]  /*db30*/  HMMA.16816.F32 R100, R32.reuse, R30, R100 ;  /* 0x0000001e2064723c */ /* 0x040fe60000001864 */
[----:B------:R-:W-:Y:S01]  /*db40*/  MUFU.EX2 R48, R48 ;  /* 0x0000003000307308 */ /* 0x000fe20000000800 */
[----:B------:R-:W2:Y:S01]  /*db50*/  LDSM.16.MT88.4 R28, [R124+0x4800] ;  /* 0x004800007c1c783b */ /* 0x000ea20000004200 */
[----:B------:R-:W-:Y:S01]  /*db60*/  FADD.FTZ R78, R78, R51 ;  /* 0x000000334e4e7221 */ /* 0x000fe20000010000 */
[C---:B------:R-:W-:Y:S07]  /*db70*/  HMMA.16816.F32 R96, R32.reuse, R36, R96 ;  /* 0x000000242060723c */ /* 0x040fee0000001860 */
[----:B------:R-:W5:Y:S01]  /*db80*/  MUFU.EX2 R63, R56 ;  /* 0x00000038003f7308 */ /* 0x000f620000000800 */
[----:B------:R-:W-:Y:S01]  /*db90*/  FADD.FTZ R51, R55, R52 ;  /* 0x0000003437337221 */ /* 0x000fe20000010000 */
[----:B------:R-:W-:Y:S01]  /*dba0*/  HMMA.16816.F32 R92, R32, R38, R92 ;  /* 0x00000026205c723c */ /* 0x000fe2000000185c */
[----:B------:R-:W2:Y:S07]  /*dbb0*/  LDSM.16.MT88.4 R32, [R119+0x4c00] ;  /* 0x004c00007720783b */ /* 0x000eae0000004200 */
[----:B------:R-:W-:Y:S03]  /*dbc0*/  MUFU.EX2 R47, R47 ;  /* 0x0000002f002f7308 */ /* 0x000fe60000000800 */
[----:B------:R-:W-:Y:S01]  /*dbd0*/  F2FP.F16.F32.PACK_AB R36, R70, R43 ;  /* 0x0000002b4624723e */ /* 0x000fe200000000ff */
[----:B------:R-:W-:Y:S01]  /*dbe0*/  FADD.FTZ R51, R132, R51 ;  /* 0x0000003384337221 */ /* 0x000fe20000010000 */
[----:B----4-:R-:W-:Y:S02]  /*dbf0*/  F2FP.F16.F32.PACK_AB R38, R22, R41 ;  /* 0x000000291626723e */ /* 0x010fe400000000ff */
[----:B-1----:R-:W-:Y:S01]  /*dc00*/  F2FP.F16.F32.PACK_AB R37, R89, R46 ;  /* 0x0000002e5925723e */ /* 0x002fe200000000ff */
[----:B------:R-:W-:Y:S02]  /*dc10*/  FADD.FTZ R134, R134, R51 ;  /* 0x0000003386867221 */ /* 0x000fe40000010000 */
[----:B------:R-:W1:Y:S01]  /*dc20*/  MUFU.EX2 R68, R68 ;  /* 0x0000004400447308 */ /* 0x000e620000000800 */
[----:B-----5:R-:W-:Y:S01]  /*dc30*/  F2FP.F16.F32.PACK_AB R39, R63, R48 ;  /* 0x000000303f27723e */ /* 0x020fe200000000ff */
[----:B------:R-:W-:Y:S04]  /*dc40*/  FADD.FTZ R134, R61, R134 ;  /* 0x000000863d867221 */ /* 0x000fe80000010000 */
[----:B------:R-:W-:Y:S04]  /*dc50*/  FADD.FTZ R87, R87, R134 ;  /* 0x0000008657577221 */ /* 0x000fe80000010000 */
[----:B------:R-:W-:Y:S01]  /*dc60*/  MUFU.EX2 R49, R49 ;  /* 0x0000003100317308 */ /* 0x000fe20000000800 */
[C---:B---3--:R-:W-:Y:S05]  /*dc70*/  HMMA.16816.F32 R104, R36.reuse, R24, R104 ;  /* 0x000000182468723c */ /* 0x048fea0000001868 */
[----:B------:R-:W-:Y:S01]  /*dc80*/  FADD.FTZ R87, R40, R87 ;  /* 0x0000005728577221 */ /* 0x000fe20000010000 */
[C---:B------:R-:W-:Y:S03]  /*dc90*/  HMMA.16816.F32 R100, R36.reuse, R26, R100 ;  /* 0x0000001a2464723c */ /* 0x040fe60000001864 */
[----:B------:R-:W3:Y:S02]  /*dca0*/  MUFU.EX2 R66, R66 ;  /* 0x0000004200427308 */ /* 0x000ee40000000800 */
[----:B------:R-:W-:Y:S01]  /*dcb0*/  FADD.FTZ R25, R23, R78 ;  /* 0x0000004e17197221 */ /* 0x000fe20000010000 */
[C---:B--2---:R-:W-:Y:S07]  /*dcc0*/  HMMA.16816.F32 R96, R36.reuse, R28, R96 ;  /* 0x0000001c2460723c */ /* 0x044fee0000001860 */
[----:B------:R-:W-:Y:S01]  /*dcd0*/  MUFU.EX2 R50, R50 ;  /* 0x0000003200327308 */ /* 0x000fe20000000800 */
[----:B------:R-:W-:Y:S01]  /*dce0*/  FADD.FTZ R25, R148, R25 ;  /* 0x0000001994197221 */ /* 0x000fe20000010000 */
[----:B------:R-:W-:Y:S03]  /*dcf0*/  HMMA.16816.F32 R92, R36, R30, R92 ;  /* 0x0000001e245c723c */ /* 0x000fe6000000185c */
[----:B------:R-:W-:Y:S01]  /*dd00*/  FADD.FTZ R54, R146, R25 ;  /* 0x0000001992367221 */ /* 0x000fe20000010000 */
[----:B------:R-:W-:Y:S01]  /*dd10*/  FADD.FTZ R42, R42, R87 ;  /* 0x000000572a2a7221 */ /* 0x000fe20000010000 */
[----:B------:R-:W2:Y:S01]  /*dd20*/  LDSM.16.MT88.4 R24, [R124+0x4c00] ;  /* 0x004c00007c18783b */ /* 0x000ea20000004200 */
[----:B-1----:R-:W-:Y:S02]  /*dd30*/  F2FP.F16.F32.PACK_AB R28, R68, R47 ;  /* 0x0000002f441c723e */ /* 0x002fe400000000ff */
[----:B------:R-:W1:Y:S03]  /*dd40*/  MUFU.EX2 R21, R60 ;  /* 0x0000003c00157308 */ /* 0x000e660000000800 */
[----:B------:R-:W-:Y:S01]  /*dd50*/  FADD.FTZ R54, R85, R54 ;  /* 0x0000003655367221 */ /* 0x000fe20000010000 */
[----:B------:R-:W-:Y:S01]  /*dd60*/  FADD.FTZ R133, R133, R42 ;  /* 0x0000002a85857221 */ /* 0x000fe20000010000 */
[----:B---3--:R-:W-:Y:S02]  /*dd70*/  F2FP.F16.F32.PACK_AB R30, R66, R49 ;  /* 0x00000031421e723e */ /* 0x008fe400000000ff */
[----:B------:R-:W-:Y:S01]  /*dd80*/  FADD.FTZ R29, R125, R54 ;  /* 0x000000367d1d7221 */ /* 0x000fe20000010000 */
[----:B------:R-:W-:Y:S02]  /*dd90*/  FADD.FTZ R44, R44, R133 ;  /* 0x000000852c2c7221 */ /* 0x000fe40000010000 */
[----:B------:R-:W-:Y:S01]  /*dda0*/  MUFU.EX2 R23, R62 ;  /* 0x0000003e00177308 */ /* 0x000fe20000000800 */
[----:B------:R-:W-:Y:S01]  /*ddb0*/  FADD.FTZ R29, R152, R29 ;  /* 0x0000001d981d7221 */ /* 0x000fe20000010000 */
[----:B------:R-:W-:Y:S03]  /*ddc0*/  FADD.FTZ R129, R129, R44 ;  /* 0x0000002c81817221 */ /* 0x000fe60000010000 */
[----:B------:R-:W-:Y:S01]  /*ddd0*/  FADD.FTZ R36, R150, R29 ;  /* 0x0000001d96247221 */ /* 0x000fe20000010000 */
[----:B------:R-:W-:Y:S04]  /*dde0*/  FADD.FTZ R46, R46, R129 ;  /* 0x000000812e2e7221 */ /* 0x000fe80000010000 */
[----:B------:R-:W3:Y:S01]  /*ddf0*/  MUFU.EX2 R52, R69 ;  /* 0x0000004500347308 */ /* 0x000ee20000000800 */
[----:B-1----:R-:W-:Y:S01]  /*de00*/  F2FP.F16.F32.PACK_AB R29, R21, R50 ;  /* 0x00000032151d723e */ /* 0x002fe200000000ff */
[----:B------:R-:W-:Y:S01]  /*de10*/  FADD.FTZ R36, R141, R36 ;  /* 0x000000248d247221 */ /* 0x000fe20000010000 */
[----:B------:R-:W-:Y:S03]  /*de20*/  FADD.FTZ R89, R89, R46 ;  /* 0x0000002e59597221 */ /* 0x000fe60000010000 */
[----:B------:R-:W-:Y:S01]  /*de30*/  FADD.FTZ R45, R45, R36 ;  /* 0x000000242d2d7221 */ /* 0x000fe20000010000 */
[----:B------:R-:W-:Y:S01]  /*de40*/  FADD.FTZ R48, R48, R89 ;  /* 0x0000005930307221 */ /* 0x000fe20000010000 */
[----:B------:R-:W-:Y:S02]  /*de50*/  MOV R89, R65 ;  /* 0x0000004100597202 */ /* 0x000fe40000000f00 */
[----:B------:R-:W-:Y:S01]  /*de60*/  FADD.FTZ R144, R144, R45 ;  /* 0x0000002d90907221 */ /* 0x000fe20000010000 */
[----:B------:R-:W-:Y:S03]  /*de70*/  FADD.FTZ R63, R63, R48 ;  /* 0x000000303f3f7221 */ /* 0x000fe60000010000 */
[----:B------:R-:W-:Y:S01]  /*de80*/  FADD.FTZ R43, R43, R144 ;  /* 0x000000902b2b7221 */ /* 0x000fe20000010000 */
[----:B------:R-:W-:Y:S01]  /*de90*/  FADD.FTZ R50, R50, R63 ;  /* 0x0000003f32327221 */ /* 0x000fe20000010000 */
[----:B---3--:R-:W-:Y:S02]  /*dea0*/  F2FP.F16.F32.PACK_AB R31, R52, R23 ;  /* 0x00000017341f723e */ /* 0x008fe400000000ff */
[----:B------:R-:W-:Y:S01]  /*deb0*/  FADD.FTZ R70, R70, R43 ;  /* 0x0000002b46467221 */ /* 0x000fe20000010000 */
[----:B------:R-:W-:Y:S03]  /*dec0*/  FADD.FTZ R50, R21, R50 ;  /* 0x0000003215327221 */ /* 0x000fe60000010000 */
[----:B------:R-:W-:Y:S01]  /*ded0*/  FADD.FTZ R41, R41, R70 ;  /* 0x0000004629297221 */ /* 0x000fe20000010000 */
[----:B------:R-:W-:Y:S01]  /*dee0*/  FADD.FTZ R23, R23, R50 ;  /* 0x0000003217177221 */ /* 0x000fe20000010000 */
[C---:B------:R-:W-:Y:S05]  /*def0*/  HMMA.16816.F32 R104, R28.reuse, R32, R104 ;  /* 0x000000201c68723c */ /* 0x040fea0000001868 */
[----:B------:R-:W-:Y:S01]  /*df00*/  FADD.FTZ R22, R22, R41 ;  /* 0x0000002916167221 */ /* 0x000fe20000010000 */
[C---:B------:R-:W-:Y:S05]  /*df10*/  HMMA.16816.F32 R100, R28.reuse, R34, R100 ;  /* 0x000000221c64723c */ /* 0x040fea0000001864 */
[----:B------:R-:W-:Y:S01]  /*df20*/  FADD.FTZ R47, R47, R22 ;  /* 0x000000162f2f7221 */ /* 0x000fe20000010000 */
[C---:B--2---:R-:W-:Y:S05]  /*df30*/  HMMA.16816.F32 R96, R28.reuse, R24, R96 ;  /* 0x000000181c60723c */ /* 0x044fea0000001860 */
[----:B------:R-:W-:Y:S01]  /*df40*/  FADD.FTZ R68, R68, R47 ;  /* 0x0000002f44447221 */ /* 0x000fe20000010000 */
[----:B------:R-:W-:Y:S05]  /*df50*/  HMMA.16816.F32 R92, R28, R26, R92 ;  /* 0x0000001a1c5c723c */ /* 0x000fea000000185c */
[----:B------:R-:W-:Y:S01]  /*df60*/  FADD.FTZ R49, R49, R68 ;  /* 0x0000004431317221 */ /* 0x000fe20000010000 */
[----:B------:R-:W-:Y:S05]  /*df70*/  FADD.FTZ R87, R52, R23 ;  /* 0x0000001734577221 */ /* 0x000fea0000010000 */
[----:B------:R-:W-:Y:S01]  /*df80*/  FADD.FTZ R85, R66, R49 ;  /* 0x0000003142557221 */ /* 0x000fe20000010000 */
[----:B------:R-:W-:Y:S01]  /*df90*/  @!UPT UIADD3 URZ, URZ, URZ, URZ ;  /* 0x0000003f3f3ff290 */ /* 0x000fe2000fffe03f */
[----:B------:R-:W-:Y:S11]  /*dfa0*/  @P0 BRA `(.L_x_4436) ;  /* 0xffffffc400cc0947 */ /* 0x000ff6000383ffff */
.L_x_4432:
        /* <DEDUP_REMOVED lines=73> */
[----:B------:R4:W-:Y:S01]  /*e440*/  STS [R7], R104 ;  /* 0x0000006807007388 */ /* 0x0009e20000000800 */
        /* <DEDUP_REMOVED lines=8> */
[----:B------:R-:W-:Y:S01]  /*e4d0*/  F2FP.F16.F32.PACK_AB R94, R95, R94 ;  /* 0x0000005e5f5e723e */ /* 0x000fe200000000ff */
[----:B------:R-:W-:Y:S01]  /*e4e0*/  IMAD.MOV.U32 R10, RZ, RZ, 0x7f800000 ;  /* 0x7f800000ff0a7424 */ /* 0x000fe200078e00ff */
[----:B------:R-:W-:Y:S01]  /*e4f0*/  ISETP.NE.AND P0, PT, RZ, UR4, PT ;  /* 0x00000004ff007c0c */ /* 0x000fe2000bf05270 */
[----:B------:R4:W-:Y:S01]  /*e500*/  STS [R15+0x200], R102 ;  /* 0x000200660f007388 */ /* 0x0009e20000000800 */
[----:B------:R-:W-:Y:S01]  /*e510*/  SHF.R.S32.HI R14, RZ, 0x1f, R9 ;  /* 0x0000001fff0e7819 */ /* 0x000fe20000011409 */
[----:B--2---:R-:W-:Y:S01]  /*e520*/  @P3 FFMA.FTZ R10, R67, R12, R6 ;  /* 0x0000000c430a3223 */ /* 0x004fe20000010006 */
[----:B------:R-:W-:Y:S01]  /*e530*/  MOV R11, 0x7f800000 ;  /* 0x7f800000000b7802 */ /* 0x000fe20000000f00 */
[----:B------:R4:W-:Y:S01]  /*e540*/  STS [R13], R96 ;  /* 0x000000600d007388 */ /* 0x0009e20000000800 */
[----:B------:R-:W-:Y:S01]  /*e550*/  LEA.HI R14, R14, R9, RZ, 0x2 ;  /* 0x000000090e0e7211 */ /* 0x000fe200078f10ff */
[----:B---3--:R-:W-:-:S02]  /*e560*/  @P2 FFMA.FTZ R11, R65, R8, R16 ;  /* 0x00000008410b2223 */ /* 0x008fc40000010010 */
[----:B------:R4:W-:Y:S01]  /*e570*/  STS [R13+0x200], R98 ;  /* 0x000200620d007388 */ /* 0x0009e20000000800 */
[----:B------:R-:W-:-:S03]  /*e580*/  LOP3.LUT R14, R14, 0xfffffffc, RZ, 0xc0, !PT ;  /* 0xfffffffc0e0e7812 */ /* 0x000fc600078ec0ff */
[----:B------:R4:W-:Y:S02]  /*e590*/  STS [R17], R92 ;  /* 0x0000005c11007388 */ /* 0x0009e40000000800 */
[----:B------:R-:W-:Y:S02]  /*e5a0*/  IMAD.IADD R5, R9, 0x1, -R14 ;  /* 0x0000000109057824 */ /* 0x000fe400078e0a0e */
[----:B------:R4:W-:Y:S01]  /*e5b0*/  STS [R17+0x200], R94 ;  /* 0x0002005e11007388 */ /* 0x0009e20000000800 */
[----:B------:R-:W-:Y:S05]  /*e5c0*/  @!P0 BRA `(.L_x_4437) ;  /* 0x0000000000248947 */ /* 0x000fea0003800000 */
[----:B------:R-:W1:Y:S01]  /*e5d0*/  S2R R18, SR_CTAID.Y ;  /* 0x0000000000127919 */ /* 0x000e620000002600 */
[----:B----4-:R-:W1:Y:S01]  /*e5e0*/  LDC R7, c[0x0][0x2c4] ;  /* 0x0000b100ff077b82 */ /* 0x010e620000000800 */
[----:B------:R-:W-:Y:S01]  /*e5f0*/  ISETP.NE.AND P0, PT, R113, -0x1, PT ;  /* 0xffffffff7100780c */ /* 0x000fe20003f05270 */
[----:B------:R-:W2:Y:S06]  /*e600*/  S2R R19, SR_CTAID.Z ;  /* 0x0000000000137919 */ /* 0x000eac0000002700 */
[----:B------:R-:W2:Y:S01]  /*e610*/  LDC R20, c[0x0][0x2e4] ;  /* 0x0000b900ff147b82 */ /* 0x000ea20000000800 */
[----:B-1----:R-:W-:-:S05]  /*e620*/  IMAD R6, R18, R7, RZ ;  /* 0x0000000712067224 */ /* 0x002fca00078e02ff */
[----:B------:R-:W-:-:S05]  /*e630*/  SEL R6, R6, R113, !P0 ;  /* 0x0000007106067207 */ /* 0x000fca0004000000 */
[----:B--2---:R-:W-:Y:S01]  /*e640*/  IMAD R20, R19, R20, R6 ;  /* 0x0000001413147224 */ /* 0x004fe200078e0206 */
[----:B------:R-:W-:Y:S06]  /*e650*/  BRA `(.L_x_4438) ;  /* 0x0000000000187947 */ /* 0x000fec0003800000 */
.L_x_4437:
[----:B------:R-:W1:Y:S01]  /*e660*/  S2R R19, SR_CTAID.Z ;  /* 0x0000000000137919 */ /* 0x000e620000002700 */
[----:B----4-:R-:W1:Y:S01]  /*e670*/  LDC R7, c[0x0][0x270] ;  /* 0x00009c00ff077b82 */ /* 0x010e620000000800 */
[----:B------:R-:W1:Y:S07]  /*e680*/  S2R R18, SR_CTAID.Y ;  /* 0x0000000000127919 */ /* 0x000e6e0000002600 */
[----:B------:R-:W2:Y:S01]  /*e690*/  LDC R20, c[0x0][0x2c4] ;  /* 0x0000b100ff147b82 */ /* 0x000ea20000000800 */
[----:B-1----:R-:W-:-:S04]  /*e6a0*/  IMAD R7, R18, R7, R19 ;  /* 0x0000000712077224 */ /* 0x002fc800078e0213 */
[----:B--2---:R-:W-:-:S07]  /*e6b0*/  IMAD R20, R7, R20, RZ ;  /* 0x0000001407147224 */ /* 0x004fce00078e02ff */
.L_x_4438:
        /* <DEDUP_REMOVED lines=36> */
.L_x_4440:
[----:B------:R-:W-:Y:S05]  /*e900*/  BSYNC B0 ;  /* 0x0000000000007941 */ /* 0x000fea0003800000 */
.L_x_4439:
        /* <DEDUP_REMOVED lines=36> */
.L_x_4442:
[----:B------:R-:W-:Y:S05]  /*eb50*/  BSYNC B0 ;  /* 0x0000000000007941 */ /* 0x000fea0003800000 */
.L_x_4441:
        /* <DEDUP_REMOVED lines=13> */
.L_x_4443:
        /* <DEDUP_REMOVED lines=13> */
.L_x_5375:


//--------------------- .text._ZN5flash24flash_fwd_splitkv_kernelI23Flash_fwd_kernel_traitsILi32ELi64ELi128ELi4ELb0ELb0EN7cutlass6half_tE19Flash_kernel_traitsILi32ELi64ELi128ELi4ES3_EELb1ELb0ELb0ELb0ELb1ELb0ELb0ELb1EEEvNS_16Flash_fwd_paramsE --------------------------
	.section	.text._ZN5flash24flash_fwd_splitkv_kernelI23Flash_fwd_kernel_traitsILi32ELi64ELi128ELi4ELb0ELb0EN7cutlass6half_tE19Flash_kernel_traitsILi32ELi64ELi128ELi4ES3_EELb1ELb0ELb0ELb0ELb1ELb0ELb0ELb1EEEvNS_16Flash_fwd_paramsE,"ax",@progbits
	.align	128
        .global         _ZN5flash24flash_fwd_splitkv_kernelI23Flash_fwd_kernel_traitsILi32ELi64ELi128ELi4ELb0ELb0EN7cutlass6half_tE19Flash_kernel_traitsILi32ELi64ELi128ELi4ES3_EELb1ELb0ELb0ELb0ELb1ELb0ELb0ELb1EEEvNS_16Flash_fwd_paramsE
        .type           _ZN5flash24flash_fwd_splitkv_kernelI23Flash_fwd_kernel_traitsILi32ELi64ELi128ELi4ELb0ELb0EN7cutlass6half_tE19Flash_kernel_traitsILi32ELi64ELi128ELi4ES3_EELb1ELb0ELb0ELb0ELb1ELb0ELb0ELb1EEEvNS_16Flash_fwd_paramsE,@function
        .size           _ZN5flash24flash_fwd_splitkv_kernelI23Flash_fwd_kernel_traitsILi32ELi64ELi128ELi4ELb0ELb0EN7cutlass6half_tE19Flash_kernel_traitsILi32ELi64ELi128ELi4ES3_EELb1ELb0ELb0ELb0ELb1ELb0ELb0ELb1EEEvNS_16Flash_fwd_paramsE,(.L_x_5376 - _ZN5flash24flash_fwd_splitkv_kernelI23Flash_fwd_kernel_traitsILi32ELi64ELi128ELi4ELb0ELb0EN7cutlass6half_tE19Flash_kernel_traitsILi32ELi64ELi128ELi4ES3_EELb1ELb0ELb0ELb0ELb1ELb0ELb0ELb1EEEvNS_16Flash_fwd_paramsE)
        .other          _ZN5flash24flash_fwd_splitkv_kernelI23Flash_fwd_kernel_traitsILi32ELi64ELi128ELi4ELb0ELb0EN7cutlass6half_tE19Flash_kernel_traitsILi32ELi64ELi128ELi4ES3_EELb1ELb0ELb0ELb0ELb1ELb0ELb0ELb1EEEvNS_16Flash_fwd_paramsE,@"STO_CUDA_ENTRY STV_DEFAULT"
_ZN5flash24flash_fwd_splitkv_kernelI23Flash_fwd_kernel_traitsILi32ELi64ELi128ELi4ELb0ELb0EN7cutlass6half_tE19Flash_kernel_traitsILi32ELi64ELi128ELi4ES3_EELb1ELb0ELb0ELb0ELb1ELb0ELb0ELb1EEEvNS_16Flash_fwd_paramsE:
.text._ZN5flash24flash_fwd_splitkv_kernelI23Flash_fwd_kernel_traitsILi32ELi64ELi128ELi4ELb0ELb0EN7cutlass6half_tE19Flash_kernel_traitsILi32ELi64ELi128ELi4ES3_EELb1ELb0ELb0ELb0ELb1ELb0ELb0ELb1EEEvNS_16Flash_fwd_paramsE:
        /* <DEDUP_REMOVED lines=40> */
.L_x_4444:
[----:B------:R-:W1:Y:S02]  /*0280*/  LDC R63, c[0x0][0x2c8] ;  /* 0x0000b200ff3f7b82 */ /* 0x000e640000000800 */
.L_x_4445:
        /* <DEDUP_REMOVED lines=18> */
[----:B------:R-:W-:Y:S01]  /*03b0*/  IADD3 R3, -R142, 0xbf, R11 ;  /* 0x000000bf8e037810 */ /* 0x000fe20007ffe10b */
[----:B------:R-:W1:Y:S01]  /*03c0*/  S2R R12, SR_TID.X ;  /* 0x00000000000c7919 */ /* 0x000e620000002100 */
        /* <DEDUP_REMOVED lines=19> */
[----:B------:R-:W-:Y:S01]  /*0500*/  ULDC.64 UR4, c[0x0][0x2a0] ;  /* 0x0000a80000047ab9 */ /* 0x000fe20000000a00 */
[----:B------:R-:W-:Y:S01]  /*0510*/  LOP3.LUT P4, RZ, R12, 0x3, RZ, 0xc0, !PT ;  /* 0x000000030cff7812 */ /* 0x000fe2000788c0ff */
[----:B------:R-:W-:Y:S01]  /*0520*/  ULDC UR9, c[0x0][0x270] ;  /* 0x00009c0000097ab9 */ /* 0x000fe20000000800 */
[----:B------:R-:W-:Y:S01]  /*0530*/  LEA.HI R0, R9, R12, RZ, 0x2 ;  /* 0x0000000c09007211 */ /* 0x000fe200078f10ff */
[----:B------:R-:W-:Y:S01]  /*0540*/  IMAD R10, R15, UR9, R104 ;  /* 0x000000090f0a7c24 */ /* 0x000fe2000f8e0268 */
[----:B------:R-:W-:Y:S01]  /*0550*/  IADD3 R142, -R11, R142, RZ ;  /* 0x0000008e0b8e7210 */ /* 0x000fe20007ffe1ff */
[----:B------:R-:W-:Y:S01]  /*0560*/  ULDC UR8, c[0x0][0x2c4] ;  /* 0x0000b10000087ab9 */ /* 0x000fe20000000800 */
[----:B------:R-:W-:Y:S01]  /*0570*/  BSSY B0, `(.L_x_4447) ;  /* 0x000002a000007945 */ /* 0x000fe20003800000 */
[----:B------:R-:W-:-:S02]  /*0580*/  IMAD R10, R10, UR8, R11 ;  /* 0x000000080a0a7c24 */ /* 0x000fc4000f8e020b */
[----:B------:R-:W2:Y:S01]  /*0590*/  @!P0 LDC.64 R2, c[0x0][0x290] ;  /* 0x0000a400ff028b82 */ /* 0x000ea20000000a00 */
[----:B-1----:R-:W-:-:S04]  /*05a0*/  @P0 IMAD.WIDE.U32 R8, R143, R4, RZ ;  /* 0x000000048f080225 */ /* 0x002fc800078e00ff */
[----:B------:R-:W-:Y:S02]  /*05b0*/  @P0 IMAD R143, R143, R5, R9 ;  /* 0x000000058f8f0224 */ /* 0x000fe400078e0209 */
[-C--:B--2---:R-:W-:Y:S01]  /*05c0*/  @!P0 IMAD R6, R7, R2.reuse, RZ ;  /* 0x0000000207068224 */ /* 0x084fe200078e02ff */
[----:B------:R-:W-:Y:S01]  /*05d0*/  LOP3.LUT R7, R0, 0x1ffffffc, RZ, 0xc0, !PT ;  /* 0x1ffffffc00077812 */ /* 0x000fe200078ec0ff */
[----:B------:R-:W-:Y:S01]  /*05e0*/  @!P0 IMAD.WIDE.U32 R16, R15, R2, RZ ;  /* 0x000000020f108225 */ /* 0x000fe200078e00ff */
[----:B------:R-:W-:-:S03]  /*05f0*/  SHF.R.S32.HI R2, RZ, 0x1f, R104 ;  /* 0x0000001fff027819 */ /* 0x000fc60000011468 */
[----:B------:R-:W-:Y:S01]  /*0600*/  IMAD.IADD R7, R12, 0x1, -R7 ;  /* 0x000000010c077824 */ /* 0x000fe200078e0a07 */
[----:B------:R-:W-:Y:S01]  /*0610*/  @!P0 MOV R8, R16 ;  /* 0x0000001000088202 */ /* 0x000fe20000000f00 */
[----:B------:R-:W-:Y:S02]  /*0620*/  @!P0 IMAD R3, R15, R3, R6 ;  /* 0x000000030f038224 */ /* 0x000fe400078e0206 */
[----:B------:R-:W-:Y:S01]  /*0630*/  IMAD.SHL.U32 R12, R7, 0x8, RZ ;  /* 0x00000008070c7824 */ /* 0x000fe200078e00ff */
[----:B------:R-:W-:Y:S01]  /*0640*/  SHF.R.S32.HI R7, RZ, 0x2, R0 ;  /* 0x00000002ff077819 */ /* 0x000fe20000011400 */
[----:B------:R-:W-:Y:S01]  /*0650*/  @!P0 IMAD.IADD R143, R17, 0x1, R3 ;  /* 0x00000001118f8824 */ /* 0x000fe200078e0203 */
[----:B------:R-:W-:Y:S02]  /*0660*/  SHF.R.S32.HI R3, RZ, 0x1f, R11 ;  /* 0x0000001fff037819 */ /* 0x000fe4000001140b */
[--C-:B------:R-:W-:Y:S02]  /*0670*/  SHF.R.S32.HI R13, RZ, 0x1f, R12.reuse ;  /* 0x0000001fff0d7819 */ /* 0x100fe4000001140c */
[----:B------:R-:W-:Y:S01]  /*0680*/  ISETP.GE.AND P1, PT, R7, R142, PT ;  /* 0x0000008e0700720c */ /* 0x000fe20003f26270 */
[----:B------:R-:W-:Y:S01]  /*0690*/  IMAD R6, R3, R4, RZ ;  /* 0x0000000403067224 */ /* 0x000fe200078e02ff */
[----:B------:R-:W-:Y:S01]  /*06a0*/  ISETP.GE.OR P3, PT, R7, R142, P4 ;  /* 0x0000008e0700720c */ /* 0x000fe20002766670 */
[----:B------:R-:W-:-:S04]  /*06b0*/  IMAD.WIDE.U32 R12, R11, R4, R12 ;  /* 0x000000040b0c7225 */ /* 0x000fc800078e000c */
[----:B------:R-:W-:Y:S01]  /*06c0*/  IMAD R6, R11, R5, R6 ;  /* 0x000000050b067224 */ /* 0x000fe200078e0206 */
[----:B------:R-:W-:Y:S01]  /*06d0*/  IADD3 R8, P0, R8, R12, RZ ;  /* 0x0000000c08087210 */ /* 0x000fe20007f1e0ff */
[----:B------:R-:W-:-:S03]  /*06e0*/  IMAD R3, R2, UR4, RZ ;  /* 0x0000000402037c24 */ /* 0x000fc6000f8e02ff */
[----:B------:R-:W-:Y:S01]  /*06f0*/  IADD3.X R9, R143, R13, R6, P0, !PT ;  /* 0x0000000d8f097210 */ /* 0x000fe200007fe406 */
[----:B------:R-:W-:Y:S01]  /*0700*/  IMAD R13, R104, UR5, R3 ;  /* 0x00000005680d7c24 */ /* 0x000fe2000f8e0203 */
[----:B------:R-:W-:Y:S01]  /*0710*/  IADD3 R0, P0, R10, R7, RZ ;  /* 0x000000070a007210 */ /* 0x000fe20007f1e0ff */
[----:B------:R-:W-:Y:S02]  /*0720*/  VIADD R3, R7, 0x20 ;  /* 0x0000002007037836 */ /* 0x000fe40000000000 */
[----:B------:R-:W-:Y:S01]  /*0730*/  IMAD.WIDE.U32 R104, R104, UR4, R8 ;  /* 0x0000000468687c25 */ /* 0x000fe2000f8e0008 */
[----:B------:R-:W-:Y:S02]  /*0740*/  SHF.R.S32.HI R9, RZ, 0x1f, R7 ;  /* 0x0000001fff097819 */ /* 0x000fe40000011407 */
        /* <DEDUP_REMOVED lines=12> */
.L_x_4448:
[----:B------:R-:W-:Y:S05]  /*0810*/  BSYNC B0 ;  /* 0x0000000000007941 */ /* 0x000fea0003800000 */
.L_x_4447:
        /* <DEDUP_REMOVED lines=13> */
.L_x_4450:
[----:B------:R-:W-:Y:S05]  /*08f0*/  BSYNC B0 ;  /* 0x0000000000007941 */ /* 0x000fea0003800000 */
.L_x_4449:
        /* <DEDUP_REMOVED lines=11> */
.L_x_4446:
        /* <DEDUP_REMOVED lines=22> */
.L_x_4451:
        /* <DEDUP_REMOVED lines=70> */
[----:B------:R-:W-:-:S04]  /*0f70*/  IMAD.WIDE.U32 R14, R19, R108, R14 ;  /* 0x0000006c130e7225 */ /* 0x000fc800078e000e */
[----:B------:R-:W-:Y:S01]  /*0f80*/  IMAD R8, R19, R109, R8 ;  /* 0x0000006d13087224 */ /* 0x000fe200078e0208 */
[----:B------:R-:W-:-:S03]  /*0f90*/  MOV R20, R14 ;  /* 0x0000000e00147202 */ /* 0x000fc60000000f00 */
[----:B------:R-:W-:Y:S01]  /*0fa0*/  IMAD.IADD R21, R15, 0x1, R8 ;  /* 0x000000010f157824 */ /* 0x000fe200078e0208 */
[----:B------:R-:W-:Y:S01]  /*0fb0*/  MOV R8, R10 ;  /* 0x0000000a00087202 */ /* 0x000fe20000000f00 */
[----:B------:R-:W-:Y:S02]  /*0fc0*/  IMAD R15, R5, UR4, RZ ;  /* 0x00000004050f7c24 */ /* 0x000fe4000f8e02ff */
[----:B------:R-:W-:-:S04]  /*0fd0*/  IMAD.WIDE.U32 R22, R4, UR4, R20 ;  /* 0x0000000404167c25 */ /* 0x000fc8000f8e0014 */
[----:B------:R-:W-:Y:S01]  /*0fe0*/  IMAD R15, R4, UR5, R15 ;  /* 0x00000005040f7c24 */ /* 0x000fe2000f8e020f */
[----:B------:R-:W-:Y:S01]  /*0ff0*/  MOV R14, R22 ;  /* 0x00000016000e7202 */ /* 0x000fe20000000f00 */
[----:B------:R-:W-:-:S03]  /*1000*/  IMAD.IADD R21, R11, 0x1, R3 ;  /* 0x000000010b157824 */ /* 0x000fc600078e0203 */
[----:B------:R-:W-:Y:S01]  /*1010*/  IADD3 R23, R23, R15, RZ ;  /* 0x0000000f17177210 */ /* 0x000fe20007ffe0ff */
[----:B------:R-:W-:Y:S06]  /*1020*/  BRA `(.L_x_4453) ;  /* 0x0000000400487947 */ /* 0x000fec0003800000 */
.L_x_4452:
        /* <DEDUP_REMOVED lines=49> */
.L_x_4454:
        /* <DEDUP_REMOVED lines=33> */
.L_x_4453:
[----:B-----5:R1:W5:Y:S01]  /*1550*/  @P5 LDG.E R15, desc[UR6][R24.64] ;  /* 0x00000006180f5981 */ /* 0x020362000c1e1900 */
[----:B------:R-:W-:Y:S01]  /*1560*/  SHF.R.S32.HI R27, RZ, 0x1f, R12 ;  /* 0x0000001fff1b7819 */ /* 0x000fe2000001140c */
[----:B------:R-:W2:Y:S01]  /*1570*/  LDC.64 R106, c[0x0][0x250] ;  /* 0x00009400ff6a7b82 */ /* 0x000ea20000000a00 */
[----:B------:R-:W-:Y:S01]  /*1580*/  ISETP.NE.AND P0, PT, R143, -0x1, PT ;  /* 0xffffffff8f00780c */ /* 0x000fe20003f05270 */
[----:B------:R-:W-:Y:S01]  /*1590*/  ULDC.64 UR4, c[0x0][0x268] ;  /* 0x00009a0000047ab9 */ /* 0x000fe20000000a00 */
[CC--:B------:R-:W-:Y:S01]  /*15a0*/  LEA.HI R3, R27.reuse, R12.reuse, RZ, 0x4 ;  /* 0x0000000c1b037211 */ /* 0x0c0fe200078f20ff */
[----:B------:R-:W-:Y:S01]  /*15b0*/  ULDC.64 UR8, c[0x0][0x218] ;  /* 0x0000860000087ab9 */ /* 0x000fe20000000a00 */
[-C--:B------:R-:W-:Y:S01]  /*15c0*/  LEA.HI R29, R27, R12.reuse, RZ, 0x2 ;  /* 0x0000000c1b1d7211 */ /* 0x080fe200078f10ff */
[----:B------:R-:W-:Y:S01]  /*15d0*/  IMAD.SHL.U32 R87, R108, 0x20, RZ ;  /* 0x000000206c577824 */ /* 0x000fe200078e00ff */
[----:B------:R-:W-:Y:S01]  /*15e0*/  LOP3.LUT R3, R3, 0xfffffff0, RZ, 0xc0, !PT ;  /* 0xfffffff003037812 */ /* 0x000fe200078ec0ff */
[----:B------:R-:W3:Y:S01]  /*15f0*/  LDC R99, c[0x0][0x2e0] ;  /* 0x0000b800ff637b82 */ /* 0x000ee20000000800 */
[----:B------:R-:W-:-:S02]  /*1600*/  LEA.HI R2, R27, R12, RZ, 0x3 ;  /* 0x0000000c1b027211 */ /* 0x000fc400078f18ff */
[----:B------:R-:W-:Y:S01]  /*1610*/  LOP3.LUT R11, R29, 0xfffffffc, RZ, 0xc0, !PT ;  /* 0xfffffffc1d0b7812 */ /* 0x000fe200078ec0ff */
[C---:B------:R-:W-:Y:S01]  /*1620*/  IMAD.IADD R100, R12.reuse, 0x1, -R3 ;  /* 0x000000010c647824 */ /* 0x040fe200078e0a03 */
[----:B------:R-:W-:Y:S02]  /*1630*/  SHF.R.S32.HI R102, RZ, 0x2, R29 ;  /* 0x00000002ff667819 */ /* 0x000fe4000001141d */
[----:B------:R-:W-:Y:S01]  /*1640*/  LEA.HI R18, R27, R12, RZ, 0x5 ;  /* 0x0000000c1b127211 */ /* 0x000fe200078f28ff */
[----:B------:R-:W-:Y:S01]  /*1650*/  IMAD.IADD R6, R12, 0x1, -R11 ;  /* 0x000000010c067824 */ /* 0x000fe200078e0a0b */
[----:B------:R-:W-:Y:S01]  /*1660*/  LEA.HI R29, R29, R102, RZ, 0x1 ;  /* 0x000000661d1d7211 */ /* 0x000fe200078f08ff */
[----:B------:R-:W4:Y:S01]  /*1670*/  @!P0 LDC.64 R10, c[0x0][0x228] ;  /* 0x00008a00ff0a8b82 */ /* 0x000f220000000a00 */
[----:B------:R-:W-:Y:S01]  /*1680*/  LEA.HI R100, R100, R100, RZ, 0x1 ;  /* 0x0000006464647211 */ /* 0x000fe200078f08ff */
[----:B------:R-:W-:Y:S01]  /*1690*/  IMAD.SHL.U32 R12, R6, 0x8, RZ ;  /* 0x00000008060c7824 */ /* 0x000fe200078e00ff */
[----:B------:R-:W-:-:S02]  /*16a0*/  SHF.R.S32.HI R103, RZ, 0x1f, R102 ;  /* 0x0000001fff677819 */ /* 0x000fc40000011466 */
[----:B-1----:R-:W-:Y:S01]  /*16b0*/  SHF.R.S32.HI R25, RZ, 0x3, R2 ;  /* 0x00000003ff197819 */ /* 0x002fe20000011402 */
[----:B--2---:R-:W-:Y:S01]  /*16c0*/  IMAD.SHL.U32 R89, R106, 0x20, RZ ;  /* 0x000000206a597824 */ /* 0x004fe200078e00ff */
[----:B------:R-:W-:Y:S01]  /*16d0*/  LOP3.LUT R29, R29, 0x7fffffe, RZ, 0xc0, !PT ;  /* 0x07fffffe1d1d7812 */ /* 0x000fe200078ec0ff */
[----:B------:R-:W1:Y:S01]  /*16e0*/  LDC.64 R2, c[0x0][0x240] ;  /* 0x00009000ff027b82 */ /* 0x000e620000000a00 */
[--C-:B------:R-:W-:Y:S01]  /*16f0*/  SHF.R.S32.HI R54, RZ, 0x1, R100.reuse ;  /* 0x00000001ff367819 */ /* 0x100fe20000011464 */
[----:B------:R-:W-:Y:S01]  /*1700*/  IMAD.SHL.U32 R25, R25, 0x40, RZ ;  /* 0x0000004019197824 */ /* 0x000fe200078e00ff */
[----:B------:R-:W-:Y:S01]  /*1710*/  SHF.R.S32.HI R27, RZ, 0x1f, R100 ;  /* 0x0000001fff1b7819 */ /* 0x000fe20000011464 */
[----:B------:R-:W-:Y:S01]  /*1720*/  IMAD.IADD R29, R102, 0x1, -R29 ;  /* 0x00000001661d7824 */ /* 0x000fe200078e0a1d */
[----:B------:R-:W-:Y:S02]  /*1730*/  SHF.R.S32.HI R18, RZ, 0x5, R18 ;  /* 0x00000005ff127819 */ /* 0x000fe40000011412 */
[----:B------:R-:W-:-:S02]  /*1740*/  LOP3.LUT R25, R25, 0xc0, RZ, 0xc0, !PT ;  /* 0x000000c019197812 */ /* 0x000fc400078ec0ff */
[----:B------:R-:W-:Y:S01]  /*1750*/  LEA.HI R27, R27, R54, RZ, 0x2 ;  /* 0x000000361b1b7211 */ /* 0x000fe200078f10ff */
[----:B------:R-:W-:Y:S01]  /*1760*/  IMAD R18, R18, 0x8, R29 ;  /* 0x0000000812127824 */ /* 0x000fe200078e021d */
[----:B------:R-:W-:Y:S02]  /*1770*/  LOP3.LUT R31, R25, 0x18, R12, 0xf8, !PT ;  /* 0x00000018191f7812 */ /* 0x000fe400078ef80c */
[----:B------:R-:W-:Y:S01]  /*1780*/  SHF.R.U32.HI R16, RZ, 0x3, R25 ;  /* 0x00000003ff107819 */ /* 0x000fe20000011619 */
[----:B------:R-:W-:Y:S01]  /*1790*/  IMAD.WIDE R24, R13, 0x40, R102 ;  /* 0x000000400d187825 */ /* 0x000fe200078e0266 */
[----:B------:R-:W-:Y:S02]  /*17a0*/  IADD3 R22, P2, R12, R14, RZ ;  /* 0x0000000e0c167210 */ /* 0x000fe40007f5e0ff */
[----:B------:R-:W-:Y:S02]  /*17b0*/  SHF.R.S32.HI R13, RZ, 0x1f, R12 ;  /* 0x0000001fff0d7819 */ /* 0x000fe4000001140c */
[----:B------:R-:W-:Y:S01]  /*17c0*/  LOP3.LUT R31, R31, R16, RZ, 0x3c, !PT ;  /* 0x000000101f1f7212 */ /* 0x000fe200078e3cff */
[----:B------:R-:W-:Y:S01]  /*17d0*/  IMAD R16, R103, R108, RZ ;  /* 0x0000006c67107224 */ /* 0x000fe200078e02ff */
[----:B------:R-:W-:-:S02]  /*17e0*/  LOP3.LUT R27, R27, 0xfffffffc, RZ, 0xc0, !PT ;  /* 0xfffffffc1b1b7812 */ /* 0x000fc400078ec0ff */
[----:B------:R-:W-:Y:S01]  /*17f0*/  IADD3.X R23, R13, R23, RZ, P2, !PT ;  /* 0x000000170d177210 */ /* 0x000fe200017fe4ff */
[----:B-1----:R-:W-:Y:S01]  /*1800*/  @P0 IMAD.WIDE.U32 R28, R143, R2, RZ ;  /* 0x000000028f1c0225 */ /* 0x002fe200078e00ff */
[----:B------:R-:W-:Y:S02]  /*1810*/  SHF.R.S32.HI R62, RZ, 0x1f, R63 ;  /* 0x0000001fff3e7819 */ /* 0x000fe4000001143f */
[----:B---3--:R-:W-:Y:S01]  /*1820*/  LEA.HI R99, R99, R99, RZ, 0x1 ;  /* 0x0000006363637211 */ /* 0x008fe200078f08ff */
[----:B------:R-:W-:Y:S01]  /*1830*/  IMAD.U32 R101, R18, 0x20, R31 ;  /* 0x0000002012657824 */ /* 0x000fe200078e001f */
[----:B------:R-:W-:Y:S01]  /*1840*/  LEA.HI R62, R62, R63, RZ, 0x7 ;  /* 0x0000003f3e3e7211 */ /* 0x000fe200078f38ff */
[----:B------:R-:W-:Y:S01]  /*1850*/  IMAD.IADD R54, R54, 0x1, -R27 ;  /* 0x0000000136367824 */ /* 0x000fe200078e0a1b */
[----:B------:R-:W-:Y:S01]  /*1860*/  SHF.R.S32.HI R97, RZ, 0x1, R99 ;  /* 0x00000001ff617819 */ /* 0x000fe20000011463 */
[----:B----4-:R-:W-:Y:S01]  /*1870*/  @!P0 IMAD R18, R7, R10, RZ ;  /* 0x0000000a07128224 */ /* 0x010fe200078e02ff */
[----:B------:R-:W-:Y:S01]  /*1880*/  SHF.R.S32.HI R62, RZ, 0x7, R62 ;  /* 0x00000007ff3e7819 */ /* 0x000fe2000001143e */
[----:B------:R-:W-:Y:S01]  /*1890*/  IMAD.WIDE.U32 R26, R102, R108, R22 ;  /* 0x0000006c661a7225 */ /* 0x000fe200078e0016 */
[----:B------:R-:W-:-:S02]  /*18a0*/  SHF.L.U64.HI R86, R108, 0x5, R109 ;  /* 0x000000056c567819 */ /* 0x000fc4000001026d */
[----:B------:R-:W-:Y:S01]  /*18b0*/  VIMNMX R62, RZ, R62, !PT ;  /* 0x0000003eff3e7248 */ /* 0x000fe20007fe0100 */
[----:B------:R-:W-:Y:S01]  /*18c0*/  @P0 IMAD R23, R143, R3, R29 ;  /* 0x000000038f170224 */ /* 0x000fe200078e021d */
[----:B------:R-:W-:Y:S01]  /*18d0*/  LEA R66, P2, R26, UR8, 0x1 ;  /* 0x000000081a427c11 */ /* 0x000fe2000f8408ff */
[----:B------:R-:W-:Y:S01]  /*18e0*/  @P0 IMAD.MOV.U32 R14, RZ, RZ, R28 ;  /* 0x000000ffff0e0224 */ /* 0x000fe200078e001c */
[----:B------:R-:W-:Y:S01]  /*18f0*/  SHF.L.U64.HI R88, R106, 0x5, R107 ;  /* 0x000000056a587819 */ /* 0x000fe2000001026b */
[----:B------:R-:W-:-:S04]  /*1900*/  @!P0 IMAD.WIDE.U32 R28, R9, R10, RZ ;  /* 0x0000000a091c8225 */ /* 0x000fc800078e00ff */
[----:B------:R-:W-:Y:S02]  /*1910*/  @!P0 IMAD R11, R9, R11, R18 ;  /* 0x0000000b090b8224 */ /* 0x000fe400078e0212 */
[----:B------:R-:W-:Y:S02]  /*1920*/  @!P0 IMAD.MOV.U32 R14, RZ, RZ, R28 ;  /* 0x000000ffff0e8224 */ /* 0x000fe400078e001c */
[----:B------:R-:W-:Y:S01]  /*1930*/  @!P0 IMAD.IADD R23, R29, 0x1, R11 ;  /* 0x000000011d178824 */ /* 0x000fe200078e020b */
[C---:B------:R-:W-:Y:S01]  /*1940*/  IADD3 R20, P0, R12.reuse, R8, RZ ;  /* 0x000000080c147210 */ /* 0x040fe20007f1e0ff */
[----:B------:R-:W-:Y:S01]  /*1950*/  IMAD R11, R5, UR4, RZ ;  /* 0x00000004050b7c24 */ /* 0x000fe2000f8e02ff */
[----:B------:R-:W-:Y:S01]  /*1960*/  IADD3 R18, P3, R12, R14, RZ ;  /* 0x0000000e0c127210 */ /* 0x000fe20007f7e0ff */
[----:B------:R-:W-:Y:S01]  /*1970*/  IMAD R8, R25, R2, RZ ;  /* 0x0000000219087224 */ /* 0x000fe200078e02ff */
[C---:B------:R-:W-:Y:S01]  /*1980*/  IADD3.X R21, R13.reuse, R21, RZ, P0, !PT ;  /* 0x000000150d157210 */ /* 0x040fe200007fe4ff */
[----:B------:R-:W-:Y:S01]  /*1990*/  IMAD R11, R4, UR5, R11 ;  /* 0x00000005040b7c24 */ /* 0x000fe2000f8e020b */
[----:B------:R-:W-:Y:S01]  /*19a0*/  IADD3 R10, P0, R102, R19, RZ ;  /* 0x00000013660a7210 */ /* 0x000fe20007f1e0ff */
[----:B------:R-:W-:-:S02]  /*19b0*/  IMAD.X R19, R13, 0x1, R23, P3 ;  /* 0x000000010d137824 */ /* 0x000fc400018e0617 */
[----:B------:R-:W-:Y:S01]  /*19c0*/  IMAD.WIDE.U32 R20, R4, UR4, R20 ;  /* 0x0000000404147c25 */ /* 0x000fe2000f8e0014 */
[----:B------:R-:W-:-:S03]  /*19d0*/  ULDC.64 UR4, c[0x0][0x258] ;  /* 0x0000960000047ab9 */ /* 0x000fc60000000a00 */
[----:B------:R-:W-:Y:S02]  /*19e0*/  IMAD.X R17, R103, 0x1, R17, P0 ;  /* 0x0000000167117824 */ /* 0x000fe400000e0611 */
[----:B------:R-:W-:Y:S01]  /*19f0*/  IMAD.WIDE.U32 R18, R24, R2, R18 ;  /* 0x0000000218127225 */ /* 0x000fe200078e0012 */
[----:B------:R-:W-:-:S03]  /*1a00*/  SHF.R.S32.HI R2, RZ, 0x1f, R104 ;  /* 0x0000001fff027819 */ /* 0x000fc60000011468 */
[-C--:B------:R-:W-:Y:S02]  /*1a10*/  IMAD R17, R17, R106.reuse, RZ ;  /* 0x0000006a11117224 */ /* 0x080fe400078e02ff */
[----:B------:R-:W-:Y:S02]  /*1a20*/  IMAD.IADD R21, R21, 0x1, R11 ;  /* 0x0000000115157824 */ /* 0x000fe400078e020b */
[----:B------:R-:W-:Y:S02]  /*1a30*/  IMAD R8, R24, R3, R8 ;  /* 0x0000000318087224 */ /* 0x000fe400078e0208 */
[----:B------:R-:W-:Y:S02]  /*1a40*/  IMAD R3, R2, UR4, RZ ;  /* 0x0000000402037c24 */ /* 0x000fe4000f8e02ff */
[C---:B------:R-:W-:Y:S02]  /*1a50*/  IMAD R2, R10.reuse, R107, R17 ;  /* 0x0000006b0a027224 */ /* 0x040fe400078e0211 */
[----:B------:R-:W-:-:S04]  /*1a60*/  IMAD.WIDE.U32 R10, R10, R106, R20 ;  /* 0x0000006a0a0a7225 */ /* 0x000fc800078e0014 */
[----:B------:R-:W-:Y:S02]  /*1a70*/  IMAD.IADD R19, R19, 0x1, R8 ;  /* 0x0000000113137824 */ /* 0x000fe400078e0208 */
[----:B------:R-:W-:Y:S01]  /*1a80*/  IMAD.IADD R2, R11, 0x1, R2 ;  /* 0x000000010b027824 */ /* 0x000fe200078e0202 */
[----:B------:R-:W-:Y:S01]  /*1a90*/  SHF.L.U32 R11, R6, 0x2, RZ ;  /* 0x00000002060b7819 */ /* 0x000fe200000006ff */
[C---:B------:R-:W-:Y:S02]  /*1aa0*/  IMAD R3, R104.reuse, UR5, R3 ;  /* 0x0000000568037c24 */ /* 0x040fe4000f8e0203 */
[----:B------:R-:W-:Y:S01]  /*1ab0*/  IMAD.WIDE.U32 R104, R104, UR4, R18 ;  /* 0x0000000468687c25 */ /* 0x000fe2000f8e0012 */
[----:B------:R-:W-:Y:S01]  /*1ac0*/  ULDC.64 UR4, c[0x0][0x220] ;  /* 0x0000880000047ab9 */ /* 0x000fe20000000a00 */
[C---:B------:R-:W-:Y:S02]  /*1ad0*/  SHF.L.U64.HI R69, R10.reuse, 0x1, R2 ;  /* 0x000000010a457819 */ /* 0x040fe40000010202 */
[----:B------:R-:W-:Y:S01]  /*1ae0*/  LEA R68, P0, R10, UR4, 0x1 ;  /* 0x000000040a447c11 */ /* 0x000fe2000f8008ff */
[----:B------:R-:W-:-:S02]  /*1af0*/  IMAD R16, R102, R109, R16 ;  /* 0x0000006d66107224 */ /* 0x000fc400078e0210 */
[----:B------:R-:W-:Y:S01]  /*1b00*/  IMAD R98, R102, R97, R11 ;  /* 0x0000006166627224 */ /* 0x000fe200078e020b */
[----:B------:R-:W-:Y:S01]  /*1b10*/  IADD3.X R69, R69, UR5, RZ, P0, !PT ;  /* 0x0000000545457c10 */ /* 0x000fe200087fe4ff */
[----:B------:R-:W-:Y:S01]  /*1b20*/  IMAD.IADD R16, R27, 0x1, R16 ;  /* 0x000000011b107824 */ /* 0x000fe200078e0210 */
[----:B------:R-:W-:Y:S01]  /*1b30*/  ISETP.GT.AND P0, PT, R52, R62, PT ;  /* 0x0000003e3400720c */ /* 0x000fe20003f04270 */
[--C-:B------:R-:W-:Y:S01]  /*1b40*/  IMAD.IADD R96, R11, 0x1, R98.reuse ;  /* 0x000000010b607824 */ /* 0x100fe200078e0262 */
[----:B------:R-:W-:Y:S01]  /*1b50*/  SHF.R.S32.HI R93, RZ, 0x1f, R98 ;  /* 0x0000001fff5d7819 */ /* 0x000fe20000011462 */
[----:B------:R-:W-:Y:S01]  /*1b60*/  IMAD.MOV.U32 R138, RZ, RZ, R66 ;  /* 0x000000ffff8a7224 */ /* 0x000fe200078e0042 */
[----:B------:R-:W-:Y:S01]  /*1b70*/  SHF.L.U64.HI R67, R26, 0x1, R16 ;  /* 0x000000011a437819 */ /* 0x000fe20000010210 */
[----:B------:R-:W-:Y:S01]  /*1b80*/  IMAD.IADD R64, R105, 0x1, R3 ;  /* 0x0000000169407824 */ /* 0x000fe200078e0203 */
[----:B------:R-:W-:Y:S01]  /*1b90*/  SHF.R.S32.HI R92, RZ, 0x1f, R96 ;  /* 0x0000001fff5c7819 */ /* 0x000fe20000011460 */
[----:B------:R-:W-:Y:S01]  /*1ba0*/  IMAD.MOV.U32 R140, RZ, RZ, R68 ;  /* 0x000000ffff8c7224 */ /* 0x000fe200078e0044 */
[----:B------:R-:W-:Y:S01]  /*1bb0*/  IADD3.X R67, R67, UR9, RZ, P2, !PT ;  /* 0x0000000943437c10 */ /* 0x000fe200097fe4ff */
[----:B------:R-:W-:-:S03]  /*1bc0*/  IMAD.MOV.U32 R141, RZ, RZ, R69 ;  /* 0x000000ffff8d7224 */ /* 0x000fc600078e0045 */
[----:B------:R-:W-:Y:S01]  /*1bd0*/  MOV R137, R67 ;  /* 0x0000004300897202 */ /* 0x000fe20000000f00 */
[----:B------:R-:W-:Y:S01]  /*1be0*/  @!P5 IMAD.MOV.U32 R15, RZ, RZ, RZ ;  /* 0x000000ffff0fd224 */ /* 0x000fe200078e00ff */
[----:B------:R-:W-:Y:S06]  /*1bf0*/  @!P0 BRA `(.L_x_4455) ;  /* 0x0000003800788947 */ /* 0x000fec0003800000 */
[----:B------:R-:W1:Y:S01]  /*1c00*/  LDC.64 R2, c[0x0][0x338] ;  /* 0x0000ce00ff027b82 */ /* 0x000e620000000a00 */
[----:B------:R-:W-:Y:S01]  /*1c10*/  SHF.R.S32.HI R11, RZ, 0x1f, R0 ;  /* 0x0000001fff0b7819 */ /* 0x000fe20000011400 */
[----:B------:R-:W-:Y:S01]  /*1c20*/  ULDC.64 UR8, c[0x0][0x330] ;  /* 0x0000cc0000087ab9 */ /* 0x000fe20000000a00 */
[--C-:B------:R-:W-:Y:S01]  /*1c30*/  SHF.R.S32.HI R10, RZ, 0x1f, R63.reuse ;  /* 0x0000001fff0a7819 */ /* 0x100fe2000001143f */
[----:B------:R-:W-:Y:S01]  /*1c40*/  ULDC.64 UR4, c[0x0][0x328] ;  /* 0x0000ca0000047ab9 */ /* 0x000fe20000000a00 */
[----:B------:R-:W-:Y:S01]  /*1c50*/  IADD3 R8, P2, P0, R0, R102, -R63 ;  /* 0x0000006600087210 */ /* 0x000fe2000785e83f */
[C---:B------:R-:W-:Y:S01]  /*1c60*/  IMAD R6, R7.reuse, UR8, RZ ;  /* 0x0000000807067c24 */ /* 0x040fe2000f8e02ff */
[----:B------:R-:W-:Y:S01]  /*1c70*/  ULDC.64 UR10, c[0x0][0x350] ;  /* 0x0000d400000a7ab9 */ /* 0x000fe20000000a00 */
[----:B------:R-:W-:Y:S01]  /*1c80*/  IMAD R14, R7, UR4, RZ ;  /* 0x00000004070e7c24 */ /* 0x000fe2000f8e02ff */
[----:B------:R-:W-:Y:S01]  /*1c90*/  IADD3.X R11, R11, R103, ~R10, P2, P0 ;  /* 0x000000670b0b7210 */ /* 0x000fe200017e0c0a */
[----:B------:R-:W-:Y:S01]  /*1ca0*/  IMAD.WIDE.U32 R16, R9, UR8, R12 ;  /* 0x0000000809107c25 */ /* 0x000fe2000f8e000c */
[----:B------:R-:W-:Y:S01]  /*1cb0*/  SHF.L.U32 R74, R107, 0x6, RZ ;  /* 0x000000066b4a7819 */ /* 0x000fe200000006ff */
[----:B------:R-:W2:Y:S01]  /*1cc0*/  LDC R65, c[0x0][0x340] ;  /* 0x0000d000ff417b82 */ /* 0x000ea20000000800 */
[----:B------:R-:W-:Y:S01]  /*1cd0*/  SHF.L.U32 R59, R97, 0x6, RZ ;  /* 0x00000006613b7819 */ /* 0x000fe200000006ff */
[C---:B------:R-:W-:Y:S01]  /*1ce0*/  IMAD R6, R9.reuse, UR9, R6 ;  /* 0x0000000909067c24 */ /* 0x040fe2000f8e0206 */
[----:B------:R-:W-:Y:S01]  /*1cf0*/  ULDC.64 UR8, c[0x0][0x348] ;  /* 0x0000d20000087ab9 */ /* 0x000fe20000000a00 */
[C---:B------:R-:W-:Y:S01]  /*1d00*/  IMAD.WIDE.U32 R18, R9.reuse, UR4, R12 ;  /* 0x0000000409127c25 */ /* 0x040fe2000f8e000c */
[C---:B------:R-:W-:Y:S01]  /*1d10*/  IADD3 R55, R102.reuse, 0x20, RZ ;  /* 0x0000002066377810 */ /* 0x040fe20007ffe0ff */
[----:B------:R-:W-:Y:S01]  /*1d20*/  ULDC.U8 UR18, c[0x0][0x3c3] ;  /* 0x0000f0c000127ab9 */ /* 0x000fe20000000000 */
[----:B------:R-:W-:Y:S01]  /*1d30*/  IADD3 R94, R102, 0x60, RZ ;  /* 0x00000060665e7810 */ /* 0x000fe20007ffe0ff */
[----:B------:R-:W-:Y:S01]  /*1d40*/  IMAD R14, R9, UR5, R14 ;  /* 0x00000005090e7c24 */ /* 0x000fe2000f8e020e */
[----:B------:R-:W-:Y:S01]  /*1d50*/  ULDC.64 UR4, c[0x0][0x340] ;  /* 0x0000d00000047ab9 */ /* 0x000fe20000000a00 */
[----:B------:R-:W-:Y:S01]  /*1d60*/  IMAD.IADD R17, R17, 0x1, R6 ;  /* 0x0000000111117824 */ /* 0x000fe200078e0206 */
[----:B------:R-:W-:Y:S01]  /*1d70*/  USHF.L.U64.HI UR21, UR4, 0x6, UR5 ;  /* 0x0000000604157899 */ /* 0x000fe20008010205 */
[C---:B------:R-:W-:Y:S01]  /*1d80*/  IMAD R7, R11.reuse, UR4, RZ ;  /* 0x000000040b077c24 */ /* 0x040fe2000f8e02ff */
[----:B------:R-:W-:Y:S01]  /*1d90*/  USHF.L.U32 UR22, UR4, 0x6, URZ ;  /* 0x0000000604167899 */ /* 0x000fe2000800063f */
[-C--:B-1----:R-:W-:Y:S01]  /*1da0*/  IMAD R11, R11, R2.reuse, RZ ;  /* 0x000000020b0b7224 */ /* 0x082fe200078e02ff */
[----:B------:R-:W-:Y:S01]  /*1db0*/  USHF.L.U64.HI UR19, UR4, 0x5, UR5 ;  /* 0x0000000504137899 */ /* 0x000fe20008010205 */
[----:B------:R-:W-:Y:S01]  /*1dc0*/  IMAD.IADD R19, R19, 0x1, R14 ;  /* 0x0000000113137824 */ /* 0x000fe200078e020e */
[----:B------:R-:W-:Y:S01]  /*1dd0*/  USHF.L.U32 UR20, UR4, 0x5, URZ ;  /* 0x0000000504147899 */ /* 0x000fe2000800063f */
[C---:B------:R-:W-:Y:S01]  /*1de0*/  IMAD R7, R8.reuse, UR5, R7 ;  /* 0x0000000508077c24 */ /* 0x040fe2000f8e0207 */
[----:B------:R-:W-:Y:S01]  /*1df0*/  UIMAD.WIDE.U32 UR24, UR4, 0xc0, URZ ;  /* 0x000000c0041878a5 */ /* 0x000fe2000f8e003f */
[----:B------:R-:W-:Y:S01]  /*1e00*/  IMAD.WIDE.U32 R16, R8, UR4, R16 ;  /* 0x0000000408107c25 */ /* 0x000fe2000f8e0010 */
[----:B------:R-:W-:Y:S01]  /*1e10*/  UIMAD UR23, UR5, 0xc0, URZ ;  /* 0x000000c0051778a4 */ /* 0x000fe2000f8e023f */
[----:B------:R-:W-:Y:S01]  /*1e20*/  SHF.L.U64.HI R70, R2, 0x6, R3 ;  /* 0x0000000602467819 */ /* 0x000fe20000010203 */
[----:B------:R-:W-:Y:S01]  /*1e30*/  USHF.L.U64.HI UR19, UR20, 0x1, UR19 ;  /* 0x0000000114137899 */ /* 0x000fe20008010213 */
[C---:B------:R-:W-:Y:S01]  /*1e40*/  IMAD R11, R8.reuse, R3, R11 ;  /* 0x00000003080b7224 */ /* 0x040fe200078e020b */
[----:B------:R-:W-:Y:S01]  /*1e50*/  IADD3 R17, R17, R7, RZ ;  /* 0x0000000711117210 */ /* 0x000fe20007ffe0ff */
[----:B------:R-:W-:Y:S01]  /*1e60*/  IMAD.WIDE.U32 R8, R8, R2, R18 ;  /* 0x0000000208087225 */ /* 0x000fe200078e0012 */
[----:B------:R-:W-:Y:S01]  /*1e70*/  ULDC.64 UR4, c[0x0][0x358] ;  /* 0x0000d60000047ab9 */ /* 0x000fe20000000a00 */
[C---:B------:R-:W-:Y:S01]  /*1e80*/  SHF.L.U64.HI R90, R2.reuse, 0x5, R3 ;  /* 0x00000005025a7819 */ /* 0x040fe20000010203 */
[----:B------:R-:W-:Y:S01]  /*1e90*/  USHF.L.U64.HI UR21, UR22, 0x1, UR21 ;  /* 0x0000000116157899 */ /* 0x000fe20008010215 */
[----:B------:R-:W-:Y:S01]  /*1ea0*/  IMAD R75, R5, UR10, RZ ;  /* 0x0000000a054b7c24 */ /* 0x000fe2000f8e02ff */
[----:B------:R-:W-:Y:S01]  /*1eb0*/  IADD3 R11, R9, R11, RZ ;  /* 0x0000000b090b7210 */ /* 0x000fe20007ffe0ff */
[----:B------:R-:W-:Y:S01]  /*1ec0*/  IMAD R77, R5, UR8, RZ ;  /* 0x00000008054d7c24 */ /* 0x000fe2000f8e02ff */
[----:B------:R-:W-:Y:S01]  /*1ed0*/  SHF.L.U32 R71, R2, 0x6, RZ ;  /* 0x0000000602477819 */ /* 0x000fe200000006ff */
[----:B------:R-:W-:Y:S01]  /*1ee0*/  IMAD.MOV.U32 R10, RZ, RZ, R8 ;  /* 0x000000ffff0a7224 */ /* 0x000fe200078e0008 */
[----:B------:R-:W-:Y:S01]  /*1ef0*/  SHF.R.S32.HI R58, RZ, 0x1f, R59 ;  /* 0x0000001fff3a7819 */ /* 0x000fe2000001143b */
[C---:B------:R-:W-:Y:S01]  /*1f00*/  IMAD R75, R4.reuse, UR11, R75 ;  /* 0x0000000b044b7c24 */ /* 0x040fe2000f8e024b */
[----:B--2---:R-:W-:Y:S01]  /*1f10*/  LEA R65, -R65, RZ, 0x7 ;  /* 0x000000ff41417211 */ /* 0x004fe200078e39ff */
[C---:B------:R-:W-:Y:S01]  /*1f20*/  IMAD.WIDE.U32 R6, R4.reuse, UR10, R16 ;  /* 0x0000000a04067c25 */ /* 0x040fe2000f8e0010 */
[----:B------:R-:W-:Y:S01]  /*1f30*/  ULDC.64 UR10, c[0x0][0x320] ;  /* 0x0000c800000a7ab9 */ /* 0x000fe20000000a00 */
[----:B------:R-:W-:Y:S01]  /*1f40*/  ULDC UR16, c[0x0][0x2e0] ;  /* 0x0000b80000107ab9 */ /* 0x000fe20000000800 */
[----:B------:R-:W-:Y:S01]  /*1f50*/  ULDC.64 UR14, c[0x0][0x250] ;  /* 0x00009400000e7ab9 */ /* 0x000fe20000000a00 */
[----:B------:R-:W-:Y:S01]  /*1f60*/  IMAD R77, R4, UR9, R77 ;  /* 0x00000009044d7c24 */ /* 0x000fe2000f8e024d */
[----:B------:R-:W-:Y:S01]  /*1f70*/  IADD3 R75, R7, R75, RZ ;  /* 0x0000004b074b7210 */ /* 0x000fe20007ffe0ff */
[----:B------:R-:W-:Y:S01]  /*1f80*/  IMAD.WIDE.U32 R8, R106, 0x40, RZ ;  /* 0x000000406a087825 */ /* 0x000fe200078e00ff */
[----:B------:R-:W-:Y:S01]  /*1f90*/  LEA R78, P2, R6, UR10, 0x1 ;  /* 0x0000000a064e7c11 */ /* 0x000fe2000f8408ff */
[----:B------:R-:W-:-:S02]  /*1fa0*/  USHF.L.U32 UR20, UR20, 0x1, URZ ;  /* 0x0000000114147899 */ /* 0x000fc4000800063f */
[----:B------:R-:W-:Y:S01]  /*1fb0*/  IMAD.WIDE.U32 R4, R4, UR8, R10 ;  /* 0x0000000804047c25 */ /* 0x000fe2000f8e000a */
[----:B------:R-:W-:Y:S01]  /*1fc0*/  ULDC.64 UR8, c[0x0][0x318] ;  /* 0x0000c60000087ab9 */ /* 0x000fe20000000a00 */
[----:B------:R-:W-:Y:S01]  /*1fd0*/  LEA.HI.X R75, R6, UR11, R75, 0x1, P2 ;  /* 0x0000000b064b7c11 */ /* 0x000fe200090f0c4b */
[----:B------:R-:W-:Y:S01]  /*1fe0*/  USHF.L.U32 UR22, UR22, 0x1, URZ ;  /* 0x0000000116167899 */ /* 0x000fe2000800063f */
[----:B-----5:R-:W-:Y:S01]  /*1ff0*/  IMAD.IADD R0, R15, 0x1, R0 ;  /* 0x000000010f007824 */ /* 0x020fe200078e0200 */
[----:B------:R-:W-:Y:S01]  /*2000*/  LEA R80, P0, R4, UR8, 0x1 ;  /* 0x0000000804507c11 */ /* 0x000fe2000f8008ff */
[----:B------:R-:W-:Y:S01]  /*2010*/  IMAD.IADD R74, R9, 0x1, R74 ;  /* 0x00000001094a7824 */ /* 0x000fe200078e024a */
[C---:B------:R-:W-:Y:S01]  /*2020*/  SHF.L.U32 R73, R8.reuse, 0x1, RZ ;  /* 0x0000000108497819 */ /* 0x040fe200000006ff */
[----:B------:R-:W-:Y:S01]  /*2030*/  IMAD.IADD R77, R5, 0x1, R77 ;  /* 0x00000001054d7824 */ /* 0x000fe200078e024d */
[----:B------:R-:W-:Y:S01]  /*2040*/  UIADD3 UR23, UR25, UR23, URZ ;  /* 0x0000001719177290 */ /* 0x000fe2000fffe03f */
[----:B------:R-:W-:Y:S01]  /*2050*/  IMAD R9, R97, R0, RZ ;  /* 0x0000000061097224 */ /* 0x000fe200078e02ff */
[----:B------:R-:W-:Y:S01]  /*2060*/  SHF.L.U64.HI R74, R8, 0x1, R74 ;  /* 0x00000001084a7819 */ /* 0x000fe2000001024a */
[----:B------:R-:W-:Y:S01]  /*2070*/  IMAD.SHL.U32 R5, R109, 0x40, RZ ;  /* 0x000000406d057824 */ /* 0x000fe200078e00ff */
[----:B------:R-:W-:Y:S01]  /*2080*/  LEA.HI.X R77, R4, UR9, R77, 0x1, P0 ;  /* 0x00000009044d7c11 */ /* 0x000fe200080f0c4d */
[----:B------:R-:W-:Y:S01]  /*2090*/  IMAD.WIDE.U32 R108, R108, 0x40, RZ ;  /* 0x000000406c6c7825 */ /* 0x000fe200078e00ff */
[----:B------:R-:W-:Y:S01]  /*20a0*/  SHF.R.S32.HI R41, RZ, 0x1f, R9 ;  /* 0x0000001fff297819 */ /* 0x000fe20000011409 */
[----:B------:R-:W-:Y:S01]  /*20b0*/  ULDC.64 UR8, c[0x0][0x360] ;  /* 0x0000d80000087ab9 */ /* 0x000fe20000000a00 */
[-C--:B------:R-:W-:Y:S01]  /*20c0*/  IADD3 R84, P0, R96, R9.reuse, RZ ;  /* 0x0000000960547210 */ /* 0x080fe20007f1e0ff */
[----:B------:R-:W-:Y:S01]  /*20d0*/  IMAD R7, R107, 0xc0, RZ ;  /* 0x000000c06b077824 */ /* 0x000fe200078e02ff */
[----:B------:R-:W-:Y:S01]  /*20e0*/  IADD3 R42, P2, R98, R9, RZ ;  /* 0x00000009622a7210 */ /* 0x000fe20007f5e0ff */
[C---:B------:R-:W-:Y:S01]  /*20f0*/  IMAD.SHL.U32 R61, R97.reuse, 0x20, RZ ;  /* 0x00000020613d7824 */ /* 0x040fe200078e00ff */
[----:B------:R-:W-:Y:S01]  /*2100*/  IADD3.X R85, R92, R41, RZ, P0, !PT ;  /* 0x000000295c557210 */ /* 0x000fe200007fe4ff */
[----:B------:R-:W-:Y:S01]  /*2110*/  IMAD R57, R97, 0x60, RZ ;  /* 0x0000006061397824 */ /* 0x000fe200078e02ff */
[----:B------:R-:W-:Y:S01]  /*2120*/  IADD3 R72, R109, R5, RZ ;  /* 0x000000056d487210 */ /* 0x000fe20007ffe0ff */
[----:B------:R-:W-:Y:S01]  /*2130*/  IMAD.X R41, R93, 0x1, R41, P2 ;  /* 0x000000015d297824 */ /* 0x000fe200010e0629 */
[----:B------:R-:W-:Y:S01]  /*2140*/  SHF.L.U64.HI R85, R84, 0x1, R85 ;  /* 0x0000000154557819 */ /* 0x000fe20000010255 */
[----:B------:R-:W-:Y:S01]  /*2150*/  IMAD.WIDE.U32 R106, R106, 0xc0, RZ ;  /* 0x000000c06a6a7825 */ /* 0x000fe200078e00ff */
[----:B------:R-:W-:Y:S01]  /*2160*/  SHF.L.U32 R84, R84, 0x1, RZ ;  /* 0x0000000154547819 */ /* 0x000fe200000006ff */
[----:B------:R-:W-:Y:S01]  /*2170*/  ULDC.64 UR10, c[0x0][0x230] ;  /* 0x00008c00000a7ab9 */ /* 0x000fe20000000a00 */
[C---:B------:R-:W-:Y:S01]  /*2180*/  SHF.L.U64.HI R41, R42.reuse, 0x1, R41 ;  /* 0x000000012a297819 */ /* 0x040fe20000010229 */
[----:B------:R-:W-:Y:S01]  /*2190*/  IMAD.SHL.U32 R42, R42, 0x2, RZ ;  /* 0x000000022a2a7824 */ /* 0x000fe200078e00ff */
[----:B------:R-:W-:Y:S01]  /*21a0*/  IADD3 R82, P4, R84, UR8, RZ ;  /* 0x0000000854527c10 */ /* 0x000fe2000ff9e0ff */
[----:B------:R-:W-:Y:S01]  /*21b0*/  IMAD.SHL.U32 R91, R2, 0x20, RZ ;  /* 0x00000020025b7824 */ /* 0x000fe200078e00ff */
[----:B------:R-:W-:Y:S01]  /*21c0*/  IADD3 R84, P3, R84, UR4, RZ ;  /* 0x0000000454547c10 */ /* 0x000fe2000ff7e0ff */
[----:B------:R-:W-:Y:S01]  /*21d0*/  VIADD R95, R102, 0x40 ;  /* 0x00000040665f7836 */ /* 0x000fe20000000000 */
[C---:B------:R-:W-:Y:S01]  /*21e0*/  IADD3 R10, P2, R42.reuse, UR8, RZ ;  /* 0x000000082a0a7c10 */ /* 0x040fe2000ff5e0ff */
[----:B------:R-:W-:Y:S01]  /*21f0*/  IMAD.MOV.U32 R11, RZ, RZ, R52 ;  /* 0x000000ffff0b7224 */ /* 0x000fe200078e0034 */
[----:B------:R-:W-:Y:S01]  /*2200*/  IADD3 R42, P0, R42, UR4, RZ ;  /* 0x000000042a2a7c10 */ /* 0x000fe2000ff1e0ff */
[----:B------:R-:W-:Y:S01]  /*2210*/  IMAD.IADD R76, R107, 0x1, R7 ;  /* 0x000000016b4c7824 */ /* 0x000fe200078e0207 */
[----:B------:R-:W-:Y:S01]  /*2220*/  SHF.R.S32.HI R60, RZ, 0x1f, R61 ;  /* 0x0000001fff3c7819 */ /* 0x000fe2000001143d */
[----:B------:R-:W-:Y:S01]  /*2230*/  ULDC UR4, c[0x0][0x2e0] ;  /* 0x0000b80000047ab9 */ /* 0x000fe20000000800 */
[----:B------:R-:W-:Y:S01]  /*2240*/  SHF.R.S32.HI R56, RZ, 0x1f, R57 ;  /* 0x0000001fff387819 */ /* 0x000fe20000011439 */
[----:B------:R-:W-:Y:S01]  /*2250*/  ULDC.64 UR12, c[0x0][0x238] ;  /* 0x00008e00000c7ab9 */ /* 0x000fe20000000a00 */
[----:B------:R-:W-:-:S02]  /*2260*/  IADD3.X R83, R85, UR9, RZ, P4, !PT ;  /* 0x0000000955537c10 */ /* 0x000fc4000a7fe4ff */
[----:B------:R-:W-:Y:S01]  /*2270*/  IADD3.X R9, R41, UR9, RZ, P2, !PT ;  /* 0x0000000929097c10 */ /* 0x000fe200097fe4ff */
[----:B------:R-:W-:Y:S01]  /*2280*/  ULDC.64 UR8, c[0x0][0x248] ;  /* 0x0000920000087ab9 */ /* 0x000fe20000000a00 */
[----:B------:R-:W-:Y:S02]  /*2290*/  IADD3.X R85, R85, UR5, RZ, P3, !PT ;  /* 0x0000000555557c10 */ /* 0x000fe40009ffe4ff */
[----:B------:R-:W-:Y:S01]  /*22a0*/  IADD3.X R41, R41, UR5, RZ, P0, !PT ;  /* 0x0000000529297c10 */ /* 0x000fe200087fe4ff */
[----:B------:R-:W-:-:S06]  /*22b0*/  ULDC UR5, c[0x0][0x2e0] ;  /* 0x0000b80000057ab9 */ /* 0x000fcc0000000800 */
.L_x_4485:
[----:B------:R-:W-:Y:S01]  /*22c0*/  LEA R0, R11, 0xffffff80, 0x7 ;  /* 0xffffff800b007811 */ /* 0x000fe200078e38ff */
[----:B------:R-:W-:Y:S04]  /*22d0*/  IMAD.MOV.U32 R79, RZ, RZ, R75 ;  /* 0x000000ffff4f7224 */ /* 0x000fe800078e004b */
[--C-:B------:R-:W-:Y:S02]  /*22e0*/  IMAD.IADD R2, R53, 0x1, -R0.reuse ;  /* 0x0000000135027824 */ /* 0x100fe400078e0a00 */
[----:B------:R-:W-:Y:S03]  /*22f0*/  IMAD.IADD R0, R63, 0x1, -R0 ;  /* 0x000000013f007824 */ /* 0x000fe600078e0a00 */
[CC--:B------:R-:W-:Y:S02]  /*2300*/  ISETP.GE.AND P0, PT, R102.reuse, R2.reuse, PT ;  /* 0x000000026600720c */ /* 0x0c0fe40003f06270 */
[C---:B------:R-:W-:Y:S02]  /*2310*/  ISETP.GE.AND P4, PT, R55.reuse, R2, PT ;  /* 0x000000023700720c */ /* 0x040fe40003f86270 */
[-C--:B------:R-:W-:Y:S02]  /*2320*/  ISETP.GE.AND P0, PT, R102, R0.reuse, !P0 ;  /* 0x000000006600720c */ /* 0x080fe40004706270 */
[----:B------:R-:W-:Y:S02]  /*2330*/  ISETP.GE.AND P4, PT, R55, R0, !P4 ;  /* 0x000000003700720c */ /* 0x000fe40006786270 */
[C---:B------:R-:W-:Y:S04]  /*2340*/  ISETP.GE.AND P3, PT, R95.reuse, R2, PT ;  /* 0x000000025f00720c */ /* 0x040fe80003f66270 */
[----:B------:R-:W-:Y:S05]  /*2350*/  ISETP.GE.AND P3, PT, R95, R0, !P3 ;  /* 0x000000005f00720c */ /* 0x000fea0005f66270 */
[----:B------:R-:W2:Y:S02]  /*2360*/  @P0 LDG.E.128 R20, desc[UR6][R78.64] ;  /* 0x000000064e140981 */ /* 0x000ea4000c1e1d00 */
[C---:B------:R-:W-:Y:S02]  /*2370*/  @P4 IADD3 R26, P2, R78.reuse, UR20, RZ ;  /* 0x000000144e1a4c10 */ /* 0x040fe4000ff5e0ff */
[----:B------:R-:W-:Y:S02]  /*2380*/  @P4 LEA R24, P5, R89, R68, 0x1 ;  /* 0x0000004459184211 */ /* 0x000fe400078a08ff */
[----:B------:R-:W-:Y:S02]  /*2390*/  @P4 IADD3.X R27, R75, UR19, RZ, P2, !PT ;  /* 0x000000134b1b4c10 */ /* 0x000fe400097fe4ff */
[----:B------:R-:W-:Y:S02]  /*23a0*/  @P3 IADD3 R14, P2, R78, UR22, RZ ;  /* 0x000000164e0e3c10 */ /* 0x000fe4000ff5e0ff */
[----:B------:R-:W-:Y:S02]  /*23b0*/  @P4 LEA.HI.X R25, R89, R69, R88, 0x1, P5 ;  /* 0x0000004559194211 */ /* 0x000fe400028f0c58 */
[----:B------:R-:W-:Y:S02]  /*23c0*/  @P3 IADD3.X R15, R75, UR21, RZ, P2, !PT ;  /* 0x000000154b0f3c10 */ /* 0x000fe400097fe4ff */
[C---:B------:R-:W-:Y:S02]  /*23d0*/  ISETP.GE.AND P2, PT, R94.reuse, R2, PT ;  /* 0x000000025e00720c */ /* 0x040fe40003f46270 */
[----:B------:R-:W-:Y:S02]  /*23e0*/  @P3 IADD3 R2, P6, R73, R68, RZ ;  /* 0x0000004449023210 */ /* 0x000fe40007fde0ff */
[----:B------:R-:W-:Y:S03]  /*23f0*/  ISETP.GE.AND P2, PT, R94, R0, !P2 ;  /* 0x000000005e00720c */ /* 0x000fe60005746270 */
[--C-:B------:R-:W-:Y:S01]  /*2400*/  @P3 IMAD.X R3, R74, 0x1, R69.reuse, P6 ;  /* 0x000000014a033824 */ /* 0x100fe200030e0645 */
[----:B------:R-:W-:Y:S01]  /*2410*/  ISETP.NE.AND P6, PT, RZ, UR4, PT ;  /* 0x00000004ff007c0c */ /* 0x000fe2000bfc5270 */
[----:B--2---:R1:W-:Y:S04]  /*2420*/  @P0 STG.E.128 desc[UR6][R68.64], R20 ;  /* 0x0000001444000986 */ /* 0x0043e8000c101d06 */
[----:B---34-:R2:W3:Y:S04]  /*2430*/  @P4 LDG.E.128 R16, desc[UR6][R26.64] ;  /* 0x000000061a104981 */ /* 0x0184e8000c1e1d00 */
[----:B--2---:R-:W-:Y:S04]  /*2440*/  @P2 IADD3 R26, P5, R78, UR24, RZ ;  /* 0x000000184e1a2c10 */ /* 0x004fe8000ffbe0ff */
[----:B------:R-:W-:Y:S02]  /*2450*/  @P2 IADD3.X R27, R75, UR23, RZ, P5, !PT ;  /* 0x000000174b1b2c10 */ /* 0x000fe4000affe4ff */
[----:B------:R-:W-:Y:S05]  /*2460*/  @P2 IADD3 R28, P5, R68, R106, RZ ;  /* 0x0000006a441c2210 */ /* 0x000fea0007fbe0ff */
[----:B------:R-:W-:Y:S01]  /*2470*/  @P2 IMAD.X R29, R76, 0x1, R69, P5 ;  /* 0x000000014c1d2824 */ /* 0x000fe200028e0645 */
[C---:B------:R-:W-:Y:S04]  /*2480*/  LEA R78, P5, R65.reuse, R78, 0x1 ;  /* 0x0000004e414e7211 */ /* 0x040fe800078a08ff */
[----:B------:R-:W-:Y:S01]  /*2490*/  LEA.HI.X.SX32 R75, R65, R79, 0x1, P5 ;  /* 0x0000004f414b7211 */ /* 0x000fe200028f0eff */
[----:B---3--:R2:W-:Y:S04]  /*24a0*/  @P4 STG.E.128 desc[UR6][R24.64], R16 ;  /* 0x0000001018004986 */ /* 0x0085e8000c101d06 */
[----:B------:R-:W3:Y:S04]  /*24b0*/  @P3 LDG.E.128 R4, desc[UR6][R14.64] ;  /* 0x000000060e043981 */ /* 0x000ee8000c1e1d00 */
[----:B---3--:R2:W-:Y:S04]  /*24c0*/  @P3 STG.E.128 desc[UR6][R2.64], R4 ;  /* 0x0000000402003986 */ /* 0x0085e8000c101d06 */
[----:B-1----:R-:W3:Y:S04]  /*24d0*/  @P2 LDG.E.128 R20, desc[UR6][R26.64] ;  /* 0x000000061a142981 */ /* 0x002ee8000c1e1d00 */
[----:B---3--:R2:W-:Y:S01]  /*24e0*/  @P2 STG.E.128 desc[UR6][R28.64], R20 ;  /* 0x000000141c002986 */ /* 0x0085e2000c101d06 */
[----:B------:R-:W-:Y:S05]  /*24f0*/  @!P6 BRA `(.L_x_4456) ;  /* 0x00000028004ce947 */ /* 0x000fea0003800000 */
[----:B------:R-:W-:Y:S11]  /*2500*/  ISETP.NE.AND P5, PT, RZ, UR18, PT ;  /* 0x00000012ff007c0c */ /* 0x000ff6000bfa5270 */
[----:B------:R-:W-:Y:S02]  /*2510*/  @!UPT UIADD3 URZ, URZ, URZ, URZ ;  /* 0x0000003f3f3ff290 */ /* 0x000fe4000fffe03f */
[----:B------:R-:W-:Y:S05]  /*2520*/  @!P5 BRA `(.L_x_4457) ;  /* 0x000000100000d947 */ /* 0x000fea0003800000 */
[----:B------:R-:W-:Y:S01]  /*2530*/  MOV R40, R42 ;  /* 0x0000002a00287202 */ /* 0x000fe20000000f00 */
[----:B------:R-:W1:Y:S01]  /*2540*/  LDC R33, c[0x0][0x2e0] ;  /* 0x0000b800ff217b82 */ /* 0x000e620000000800 */
[----:B------:R-:W-:Y:S01]  /*2550*/  BSSY B0, `(.L_x_4458) ;  /* 0x0000037000007945 */ /* 0x000fe20003800000 */
[----:B-1----:R-:W-:Y:S03]  /*2560*/  LEA R33, -R33, RZ, 0x6 ;  /* 0x000000ff21217211 */ /* 0x002fe600078e31ff */
[----:B------:R-:W-:Y:S05]  /*2570*/  @!P0 BRA `(.L_x_4459) ;  /* 0x0000000000d08947 */ /* 0x000fea0003800000 */
[----:B------:R-:W-:Y:S02]  /*2580*/  ISETP.GE.AND P0, PT, R12, UR4, PT ;  /* 0x000000040c007c0c */ /* 0x000fe4000bf06270 */
[----:B------:R-:W-:Y:S05]  /*2590*/  MOV R81, R77 ;  /* 0x0000004d00517202 */ /* 0x000fea0000000f00 */
[----:B--2---:R-:W2:Y:S06]  /*25a0*/  LDG.E.128 R16, desc[UR6][R80.64] ;  /* 0x0000000650107981 */ /* 0x004eac000c1e1d00 */
[----:B------:R-:W-:Y:S02]  /*25b0*/  @!P0 MOV R8, R10 ;  /* 0x0000000a00088202 */ /* 0x000fe40000000f00 */
[----:B------:R-:W-:Y:S03]  /*25c0*/  @!P0 MOV R43, R41 ;  /* 0x00000029002b8202 */ /* 0x000fe60000000f00 */
        /* <DEDUP_REMOVED lines=47> */
.L_x_4459:
[----:B------:R-:W-:Y:S05]  /*28c0*/  BSYNC B0 ;  /* 0x0000000000007941 */ /* 0x000fea0003800000 */
.L_x_4458:
[----:B------:R-:W-:Y:S04]  /*28d0*/  BSSY B0, `(.L_x_4460) ;  /* 0x000003d000007945 */ /* 0x000fe80003800000 */
[----:B------:R-:W-:Y:S05]  /*28e0*/  @!P4 BRA `(.L_x_4461) ;  /* 0x0000000000ecc947 */ /* 0x000fea0003800000 */
        /* <DEDUP_REMOVED lines=59> */
.L_x_4461:
[----:B------:R-:W-:Y:S05]  /*2ca0*/  BSYNC B0 ;  /* 0x0000000000007941 */ /* 0x000fea0003800000 */
.L_x_4460:
[----:B------:R-:W-:Y:S04]  /*2cb0*/  BSSY B0, `(.L_x_4462) ;  /* 0x000003d000007945 */ /* 0x000fe80003800000 */
[----:B------:R-:W-:Y:S05]  /*2cc0*/  @!P3 BRA `(.L_x_4463) ;  /* 0x0000000000ecb947 */ /* 0x000fea0003800000 */
        /* <DEDUP_REMOVED lines=59> */
.L_x_4463:
[----:B------:R-:W-:Y:S05]  /*3080*/  BSYNC B0 ;  /* 0x0000000000007941 */ /* 0x000fea0003800000 */
.L_x_4462:
[----:B------:R-:W-:Y:S04]  /*3090*/  BSSY B0, `(.L_x_4464) ;  /* 0x0000042000007945 */ /* 0x000fe80003800000 */
[----:B------:R-:W-:Y:S05]  /*30a0*/  @!P2 BRA `(.L_x_4465) ;  /* 0x000000040000a947 */ /* 0x000fea0003800000 */
[----:B---34-:R-:W3:Y:S01]  /*30b0*/  LDC.64 R34, c[0x0][0x338] ;  /* 0x0000ce00ff227b82 */ /* 0x018ee20000000a00 */
[----:B------:R-:W-:Y:S02]  /*30c0*/  ISETP.GE.AND P0, PT, R12, UR4, PT ;  /* 0x000000040c007c0c */ /* 0x000fe4000bf06270 */
[----:B------:R-:W-:Y:S11]  /*30d0*/  MOV R81, R77 ;  /* 0x0000004d00517202 */ /* 0x000ff60000000f00 */
        /* <DEDUP_REMOVED lines=11> */
[----:B------:R-:W4:Y:S05]  /*3190*/  LDC.64 R34, c[0x0][0x248] ;  /* 0x00009200ff227b82 */ /* 0x000f2a0000000a00 */
[----:B-1----:R-:W5:Y:S01]  /*31a0*/  LDG.E.128 R16, desc[UR6][R38.64] ;  /* 0x0000000626107981 */ /* 0x002f62000c1e1d00 */
[----:B----4-:R-:W-:Y:S04]  /*31b0*/  IMAD.WIDE.U32 R44, R34, 0xc0, R66 ;  /* 0x000000c0222c7825 */ /* 0x010fe800078e0042 */
        /* <DEDUP_REMOVED lines=8> */
[----:B-----5:R-:W-:Y:S02]  /*3240*/  @!P0 MOV R5, R16 ;  /* 0x0000001000058202 */ /* 0x020fe40000000f00 */
        /* <DEDUP_REMOVED lines=38> */
.L_x_4465:
[----:B------:R-:W-:Y:S05]  /*34b0*/  BSYNC B0 ;  /* 0x0000000000007941 */ /* 0x000fea0003800000 */
.L_x_4464:
[C---:B------:R-:W-:Y:S01]  /*34c0*/  LEA R42, P2, R33.reuse, R40, 0x1 ;  /* 0x00000028212a7211 */ /* 0x040fe200078408ff */
[----:B------:R-:W-:Y:S01]  /*34d0*/  IMAD.MOV.U32 R8, RZ, RZ, R10 ;  /* 0x000000ffff087224 */ /* 0x000fe200078e000a */
[----:B------:R-:W-:Y:S02]  /*34e0*/  UMOV UR4, UR16 ;  /* 0x0000001000047c82 */ /* 0x000fe40008000000 */
[C---:B------:R-:W-:Y:S02]  /*34f0*/  LEA.HI.X.SX32 R41, R33.reuse, R41, 0x1, P2 ;  /* 0x0000002921297211 */ /* 0x040fe400010f0eff */
[C---:B------:R-:W-:Y:S04]  /*3500*/  LEA R10, P0, R33.reuse, R8, 0x1 ;  /* 0x00000008210a7211 */ /* 0x040fe800078008ff */
[----:B------:R-:W-:Y:S01]  /*3510*/  LEA.HI.X.SX32 R9, R33, R9, 0x1, P0 ;  /* 0x0000000921097211 */ /* 0x000fe200000f0eff */
[----:B------:R-:W-:Y:S08]  /*3520*/  BRA `(.L_x_4466) ;  /* 0x0000001800ac7947 */ /* 0x000ff00003800000 */
.L_x_4457:
[----:B------:R-:W-:Y:S01]  /*3530*/  ULEA.HI UR17, UR4, UR4, URZ, 0x1 ;  /* 0x0000000404117291 */ /* 0x000fe2000f8f083f */
[----:B------:R-:W-:Y:S03]  /*3540*/  BSSY B1, `(.L_x_4467) ;  /* 0x000005c000017945 */ /* 0x000fe60003800000 */
[----:B------:R-:W-:Y:S06]  /*3550*/  USHF.R.S32.HI UR17, URZ, 0x1, UR17 ;  /* 0x000000013f117899 */ /* 0x000fec0008011411 */
[----:B------:R-:W-:Y:S01]  /*3560*/  MOV R79, UR17 ;  /* 0x00000011004f7c02 */ /* 0x000fe20008000f00 */
[----:B------:R-:W-:Y:S05]  /*3570*/  @!P0 BRA `(.L_x_4468) ;  /* 0x0000000400608947 */ /* 0x000fea0003800000 */
[----:B------:R-:W-:Y:S01]  /*3580*/  MOV R81, R77 ;  /* 0x0000004d00517202 */ /* 0x000fe20000000f00 */
[----:B------:R-:W-:Y:S01]  /*3590*/  BSSY B0, `(.L_x_4469) ;  /* 0x0000055000007945 */ /* 0x000fe20003800000 */
[----:B------:R-:W-:Y:S03]  /*35a0*/  ISETP.GE.AND P0, PT, R12, UR4, PT ;  /* 0x000000040c007c0c */ /* 0x000fe6000bf06270 */
[----:B------:R1:W5:Y:S10]  /*35b0*/  LDG.E.128 R48, desc[UR6][R80.64] ;  /* 0x0000000650307981 */ /* 0x000374000c1e1d00 */
[----:B------:R-:W-:Y:S05]  /*35c0*/  @P0 BRA `(.L_x_4470) ;  /* 0x0000000400440947 */ /* 0x000fea0003800000 */
[----:B-----5:R-:W-:Y:S01]  /*35d0*/  HADD2.F32 R34, -RZ, R49.H0_H0 ;  /* 0x20000031ff227230 */ /* 0x020fe20000004100 */
[-C--:B------:R-:W-:Y:S02]  /*35e0*/  ISETP.GE.AND P6, PT, R12, R79.reuse, PT ;  /* 0x0000004f0c00720c */ /* 0x080fe40003fc6270 */
[----:B------:R-:W-:Y:S02]  /*35f0*/  MOV R113, R79 ;  /* 0x0000004f00717202 */ /* 0x000fe40000000f00 */
[----:B------:R-:W-:Y:S02]  /*3600*/  MOV R111, RZ ;  /* 0x000000ff006f7202 */ /* 0x000fe40000000f00 */
[----:B------:R-:W-:Y:S02]  /*3610*/  MOV R31, R48 ;  /* 0x00000030001f7202 */ /* 0x000fe40000000f00 */
[----:B------:R-:W-:Y:S02]  /*3620*/  MOV R48, R50 ;  /* 0x0000003200307202 */ /* 0x000fe40000000f00 */
[----:B------:R-:W-:Y:S01]  /*3630*/  MOV R43, R51 ;  /* 0x00000033002b7202 */ /* 0x000fe20000000f00 */
[--C-:B--2---:R-:W-:Y:S02]  /*3640*/  HADD2.F32 R29, -RZ, R31.reuse.H0_H0 ;  /* 0x2000001fff1d7230 */ /* 0x104fe40000004100 */
[----:B------:R-:W-:Y:S02]  /*3650*/  @P6 IADD3 R113, RZ, -UR17, RZ ;  /* 0x80000011ff716c10 */ /* 0x000fe4000fffe0ff */
[----:B------:R-:W-:Y:S02]  /*3660*/  @P6 IADD3 R111, RZ, -UR17, RZ ;  /* 0x80000011ff6f6c10 */ /* 0x000fe4000fffe0ff */
[----:B------:R-:W-:Y:S02]  /*3670*/  LEA R14, P5, R113, R80, 0x1 ;  /* 0x00000050710e7211 */ /* 0x000fe400078a08ff */
[----:B------:R-:W-:Y:S02]  /*3680*/  LEA R114, P0, R111, R82, 0x1 ;  /* 0x000000526f727211 */ /* 0x000fe400078008ff */
[----:B------:R-:W-:Y:S02]  /*3690*/  LEA.HI.X.SX32 R15, R113, R81, 0x1, P5 ;  /* 0x00000051710f7211 */ /* 0x000fe400028f0eff */
[----:B------:R-:W-:Y:S02]  /*36a0*/  LEA.HI.X.SX32 R115, R111, R83, 0x1, P0 ;  /* 0x000000536f737211 */ /* 0x000fe400000f0eff */
[----:B-1----:R-:W-:Y:S01]  /*36b0*/  MOV R81, RZ ;  /* 0x000000ff00517202 */ /* 0x002fe20000000f00 */
[----:B------:R-:W2:Y:S01]  /*36c0*/  LDG.E.128 R24, desc[UR6][R14.64] ;  /* 0x000000060e187981 */ /* 0x000ea2000c1e1d00 */
[----:B------:R-:W-:Y:S04]  /*36d0*/  @P6 IADD3 R81, RZ, -UR17, RZ ;  /* 0x80000011ff516c10 */ /* 0x000fe8000fffe0ff */
[C---:B------:R-:W-:Y:S03]  /*36e0*/  LEA R32, P0, R81.reuse, R84, 0x1 ;  /* 0x0000005451207211 */ /* 0x040fe600078008ff */
[----:B------:R-:W3:Y:S01]  /*36f0*/  LDG.E.128 R112, desc[UR6][R114.64] ;  /* 0x0000000672707981 */ /* 0x000ee2000c1e1d00 */
[----:B------:R-:W-:Y:S07]  /*3700*/  LEA.HI.X.SX32 R33, R81, R85, 0x1, P0 ;  /* 0x0000005551217211 */ /* 0x000fee00000f0eff */
[----:B------:R1:W4:Y:S02]  /*3710*/  LDG.E.128 R44, desc[UR6][R32.64] ;  /* 0x00000006202c7981 */ /* 0x000324000c1e1d00 */
[----:B-1----:R-:W-:Y:S02]  /*3720*/  HADD2.F32 R33, -RZ, R31.H1_H1 ;  /* 0x3000001fff217230 */ /* 0x002fe40000004100 */
        /* <DEDUP_REMOVED lines=44> */
[----:B------:R-:W-:Y:S01]  /*39f0*/  HADD2.F32 R31, -RZ, R48.H1_H1 ;  /* 0x30000030ff1f7230 */ /* 0x000fe20000004100 */
[----:B------:R-:W-:Y:S01]  /*3a00*/  F2FP.F16.F32.PACK_AB R48, R2, R0 ;  /* 0x000000000230723e */ /* 0x000fe200000000ff */
[----:B------:R-:W-:Y:S02]  /*3a10*/  HADD2.F32 R39, -RZ, R47.H0_H0 ;  /* 0x2000002fff277230 */ /* 0x000fe40000004100 */
[----:B------:R-:W-:Y:S01]  /*3a20*/  FMUL.FTZ R8, R15, R14 ;  /* 0x0000000e0f087220 */ /* 0x000fe20000410000 */
[----:B------:R-:W-:Y:S02]  /*3a30*/  HADD2.F32 R34, -RZ, R43.H0_H0 ;  /* 0x2000002bff227230 */ /* 0x000fe40000004100 */
[----:B------:R-:W-:Y:S01]  /*3a40*/  FFMA.FTZ R4, R29, R36, R4 ;  /* 0x000000241d047223 */ /* 0x000fe20000010004 */
[----:B------:R-:W-:Y:S02]  /*3a50*/  HADD2.F32 R40, -RZ, R47.H1_H1 ;  /* 0x3000002fff287230 */ /* 0x000fe40000004100 */
[----:B------:R-:W-:Y:S01]  /*3a60*/  FFMA.FTZ R5, R32, R37, R5 ;  /* 0x0000002520057223 */ /* 0x000fe20000010005 */
[----:B------:R-:W-:Y:S02]  /*3a70*/  HADD2.F32 R33, -RZ, R43.H1_H1 ;  /* 0x3000002bff217230 */ /* 0x000fe40000004100 */
[----:B------:R-:W-:Y:S01]  /*3a80*/  FFMA.FTZ R6, R31, R38, R6 ;  /* 0x000000261f067223 */ /* 0x000fe20000010006 */
[----:B------:R-:W-:Y:S01]  /*3a90*/  F2FP.F16.F32.PACK_AB R49, R4, R3 ;  /* 0x000000030431723e */ /* 0x000fe200000000ff */
[----:B------:R-:W-:Y:S01]  /*3aa0*/  FFMA.FTZ R7, R34, R39, R7 ;  /* 0x0000002722077223 */ /* 0x000fe20000010007 */
[----:B------:R-:W-:Y:S02]  /*3ab0*/  FFMA.FTZ R8, R33, R40, R8 ;  /* 0x0000002821087223 */ /* 0x000fe40000010008 */
[----:B------:R-:W-:Y:S03]  /*3ac0*/  F2FP.F16.F32.PACK_AB R50, R6, R5 ;  /* 0x000000050632723e */ /* 0x000fe600000000ff */
[----:B------:R-:W-:Y:S03]  /*3ad0*/  F2FP.F16.F32.PACK_AB R51, R8, R7 ;  /* 0x000000070833723e */ /* 0x000fe600000000ff */
.L_x_4470:
[----:B------:R-:W-:Y:S05]  /*3ae0*/  BSYNC B0 ;  /* 0x0000000000007941 */ /* 0x000fea0003800000 */
.L_x_4469:
[----:B-----5:R3:W-:Y:S02]  /*3af0*/  STG.E.128 desc[UR6][R66.64], R48 ;  /* 0x0000003042007986 */ /* 0x0207e4000c101d06 */
.L_x_4468:
[----:B------:R-:W-:Y:S05]  /*3b00*/  BSYNC B1 ;  /* 0x0000000000017941 */ /* 0x000fea0003800000 */
.L_x_4467:
[----:B------:R-:W-:Y:S04]  /*3b10*/  BSSY B1, `(.L_x_4471) ;  /* 0x0000061000017945 */ /* 0x000fe80003800000 */
[----:B------:R-:W-:Y:S05]  /*3b20*/  @!P4 BRA `(.L_x_4472) ;  /* 0x00000004007cc947 */ /* 0x000fea0003800000 */
        /* <DEDUP_REMOVED lines=8> */
[----:B-----5:R-:W-:Y:S01]  /*3bb0*/  HADD2.F32 R34, -RZ, R49.H0_H0 ;  /* 0x20000031ff227230 */ /* 0x020fe20000004100 */
[-C--:B------:R-:W-:Y:S02]  /*3bc0*/  ISETP.GE.AND P4, PT, R12, R79.reuse, PT ;  /* 0x0000004f0c00720c */ /* 0x080fe40003f86270 */
[----:B------:R-:W-:Y:S02]  /*3bd0*/  MOV R113, R79 ;  /* 0x0000004f00717202 */ /* 0x000fe40000000f00 */
[----:B------:R-:W-:Y:S02]  /*3be0*/  MOV R112, RZ ;  /* 0x000000ff00707202 */ /* 0x000fe40000000f00 */
[----:B------:R-:W-:Y:S02]  /*3bf0*/  MOV R116, RZ ;  /* 0x000000ff00747202 */ /* 0x000fe40000000f00 */
[----:B------:R-:W-:Y:S02]  /*3c00*/  MOV R31, R48 ;  /* 0x00000030001f7202 */ /* 0x000fe40000000f00 */
[----:B------:R-:W-:Y:S02]  /*3c10*/  MOV R48, R50 ;  /* 0x0000003200307202 */ /* 0x000fe40000000f00 */
[----:B------:R-:W-:Y:S01]  /*3c20*/  MOV R43, R51 ;  /* 0x00000033002b7202 */ /* 0x000fe20000000f00 */
[--C-:B--2---:R-:W-:Y:S01]  /*3c30*/  HADD2.F32 R29, -RZ, R31.reuse.H0_H0 ;  /* 0x2000001fff1d7230 */ /* 0x104fe20000004100 */
[----:B------:R-:W-:Y:S02]  /*3c40*/  @P4 IADD3 R113, RZ, -UR17, RZ ;  /* 0x80000011ff714c10 */ /* 0x000fe4000fffe0ff */
[----:B------:R-:W-:Y:S02]  /*3c50*/  @P4 IADD3 R112, RZ, -UR17, RZ ;  /* 0x80000011ff704c10 */ /* 0x000fe4000fffe0ff */
[----:B------:R-:W-:Y:S02]  /*3c60*/  LEA R14, P0, R113, R114, 0x1 ;  /* 0x00000072710e7211 */ /* 0x000fe400078008ff */
[----:B-1----:R-:W-:Y:S02]  /*3c70*/  IADD3 R81, P5, R61, R112, RZ ;  /* 0x000000703d517210 */ /* 0x002fe40007fbe0ff */
        /* <DEDUP_REMOVED lines=72> */
.L_x_4474:
[----:B------:R-:W-:Y:S05]  /*4100*/  BSYNC B0 ;  /* 0x0000000000007941 */ /* 0x000fea0003800000 */
.L_x_4473:
[----:B-----5:R4:W-:Y:S02]  /*4110*/  STG.E.128 desc[UR6][R110.64], R48 ;  /* 0x000000306e007986 */ /* 0x0209e4000c101d06 */
.L_x_4472:
[----:B------:R-:W-:Y:S05]  /*4120*/  BSYNC B1 ;  /* 0x0000000000017941 */ /* 0x000fea0003800000 */
.L_x_4471:
        /* <DEDUP_REMOVED lines=95> */
.L_x_4478:
[----:B------:R-:W-:Y:S05]  /*4720*/  BSYNC B0 ;  /* 0x0000000000007941 */ /* 0x000fea0003800000 */
.L_x_4477:
[----:B-----5:R4:W-:Y:S02]  /*4730*/  STG.E.128 desc[UR6][R110.64], R48 ;  /* 0x000000306e007986 */ /* 0x0209e4000c101d06 */
.L_x_4476:
[----:B------:R-:W-:Y:S05]  /*4740*/  BSYNC B1 ;  /* 0x0000000000017941 */ /* 0x000fea0003800000 */
.L_x_4475:
[----:B------:R-:W-:Y:S04]  /*4750*/  BSSY B1, `(.L_x_4479) ;  /* 0x0000065000017945 */ /* 0x000fe80003800000 */
[----:B------:R-:W-:Y:S05]  /*4760*/  @!P2 BRA `(.L_x_4480) ;  /* 0x00000004008ca947 */ /* 0x000fea0003800000 */
[----:B--2---:R-:W3:Y:S01]  /*4770*/  LDC.64 R2, c[0x0][0x338] ;  /* 0x0000ce00ff027b82 */ /* 0x004ee20000000a00 */
[----:B-1----:R-:W-:Y:S01]  /*4780*/  MOV R81, R77 ;  /* 0x0000004d00517202 */ /* 0x002fe20000000f00 */
[----:B------:R-:W-:Y:S01]  /*4790*/  BSSY B0, `(.L_x_4481) ;  /* 0x000005f000007945 */ /* 0x000fe20003800000 */
[----:B------:R-:W-:Y:S01]  /*47a0*/  ISETP.GE.AND P0, PT, R12, UR4, PT ;  /* 0x000000040c007c0c */ /* 0x000fe2000bf06270 */
        /* <DEDUP_REMOVED lines=9> */
[----:B-----5:R-:W-:Y:S01]  /*4840*/  HADD2.F32 R34, -RZ, R49.H0_H0 ;  /* 0x20000031ff227230 */ /* 0x020fe20000004100 */
[----:B------:R-:W-:Y:S02]  /*4850*/  ISETP.GE.AND P2, PT, R12, R79, PT ;  /* 0x0000004f0c00720c */ /* 0x000fe40003f46270 */
[----:B------:R-:W-:Y:S02]  /*4860*/  MOV R112, RZ ;  /* 0x000000ff00707202 */ /* 0x000fe40000000f00 */
[----:B------:R-:W-:Y:S02]  /*4870*/  MOV R116, RZ ;  /* 0x000000ff00747202 */ /* 0x000fe40000000f00 */
[----:B------:R-:W-:Y:S02]  /*4880*/  MOV R31, R48 ;  /* 0x00000030001f7202 */ /* 0x000fe40000000f00 */
[----:B------:R-:W-:Y:S02]  /*4890*/  MOV R48, R50 ;  /* 0x0000003200307202 */ /* 0x000fe40000000f00 */
[----:B------:R-:W-:Y:S01]  /*48a0*/  MOV R43, R51 ;  /* 0x00000033002b7202 */ /* 0x000fe20000000f00 */
[--C-:B------:R-:W-:Y:S02]  /*48b0*/  HADD2.F32 R29, -RZ, R31.reuse.H0_H0 ;  /* 0x2000001fff1d7230 */ /* 0x100fe40000004100 */
[----:B------:R-:W-:Y:S02]  /*48c0*/  @P2 IADD3 R79, RZ, -UR17, RZ ;  /* 0x80000011ff4f2c10 */ /* 0x000fe4000fffe0ff */
[----:B------:R-:W-:Y:S02]  /*48d0*/  @P2 IADD3 R112, RZ, -UR17, RZ ;  /* 0x80000011ff702c10 */ /* 0x000fe4000fffe0ff */
[----:B------:R-:W-:Y:S02]  /*48e0*/  LEA R14, P0, R79, R114, 0x1 ;  /* 0x000000724f0e7211 */ /* 0x000fe400078008ff */
        /* <DEDUP_REMOVED lines=73> */
.L_x_4482:
[----:B------:R-:W-:Y:S05]  /*4d80*/  BSYNC B0 ;  /* 0x0000000000007941 */ /* 0x000fea0003800000 */
.L_x_4481:
[----:B-----5:R1:W-:Y:S02]  /*4d90*/  STG.E.128 desc[UR6][R110.64], R48 ;  /* 0x000000306e007986 */ /* 0x0203e4000c101d06 */
.L_x_4480:
[----:B------:R-:W-:Y:S05]  /*4da0*/  BSYNC B1 ;  /* 0x0000000000017941 */ /* 0x000fea0003800000 */
.L_x_4479:
        /* <DEDUP_REMOVED lines=8> */
.L_x_4456:
[--C-:B------:R-:W-:Y:S01]  /*4e30*/  @P0 IMAD.MOV.U32 R81, RZ, RZ, R77.reuse ;  /* 0x000000ffff510224 */ /* 0x100fe200078e004d */
[----:B--2---:R-:W1:Y:S01]  /*4e40*/  @P2 LDC.64 R2, c[0x0][0x338] ;  /* 0x0000ce00ff022b82 */ /* 0x004e620000000a00 */
[C---:B------:R-:W-:Y:S01]  /*4e50*/  @P4 LEA R26, P5, R91.reuse, R80, 0x1 ;  /* 0x000000505b1a4211 */ /* 0x040fe200078a08ff */
[----:B------:R-:W-:Y:S02]  /*4e60*/  UMOV UR4, URZ ;  /* 0x0000003f00047c82 */ /* 0x000fe40008000000 */
[----:B------:R2:W3:Y:S01]  /*4e70*/  @P0 LDG.E.128 R20, desc[UR6][R80.64] ;  /* 0x0000000650140981 */ /* 0x0004e2000c1e1d00 */
[----:B------:R-:W-:Y:S02]  /*4e80*/  @P4 LEA.HI.X R27, R91, R77, R90, 0x1, P5 ;  /* 0x0000004d5b1b4211 */ /* 0x000fe400028f0c5a */
[C---:B------:R-:W-:Y:S04]  /*4e90*/  @P4 LEA R24, P5, R87.reuse, R66, 0x1 ;  /* 0x0000004257184211 */ /* 0x040fe800078a08ff */
[----:B------:R-:W-:Y:S01]  /*4ea0*/  @P4 LEA.HI.X R25, R87, R67, R86, 0x1, P5 ;  /* 0x0000004357194211 */ /* 0x000fe200028f0c56 */
[----:B--2---:R-:W-:Y:S01]  /*4eb0*/  @P2 IMAD.MOV.U32 R81, RZ, RZ, R77 ;  /* 0x000000ffff512224 */ /* 0x004fe200078e004d */
[----:B---3--:R2:W-:Y:S01]  /*4ec0*/  @P0 STG.E.128 desc[UR6][R66.64], R20 ;  /* 0x0000001442000986 */ /* 0x0085e2000c101d06 */
[C---:B------:R-:W-:Y:S01]  /*4ed0*/  @P3 LEA R16, P0, R71.reuse, R80, 0x1 ;  /* 0x0000005047103211 */ /* 0x040fe200078008ff */
[----:B-1----:R-:W-:Y:S02]  /*4ee0*/  @P2 IMAD.WIDE.U32 R14, R2, 0xc0, R80 ;  /* 0x000000c0020e2825 */ /* 0x002fe400078e0050 */
[----:B------:R-:W3:Y:S01]  /*4ef0*/  @P4 LDG.E.128 R4, desc[UR6][R26.64] ;  /* 0x000000061a044981 */ /* 0x000ee2000c1e1d00 */
[----:B------:R-:W-:Y:S01]  /*4f00*/  @P3 LEA.HI.X R17, R71, R77, R70, 0x1, P0 ;  /* 0x0000004d47113211 */ /* 0x000fe200000f0c46 */
[----:B------:R-:W-:Y:S04]  /*4f10*/  @P2 IMAD R3, R3, 0xc0, RZ ;  /* 0x000000c003032824 */ /* 0x000fe800078e02ff */
[----:B------:R-:W-:Y:S02]  /*4f20*/  @P2 IMAD.IADD R15, R15, 0x1, R3 ;  /* 0x000000010f0f2824 */ /* 0x000fe400078e0203 */
[----:B------:R-:W1:Y:S01]  /*4f30*/  @P2 LDC.64 R2, c[0x0][0x248] ;  /* 0x00009200ff022b82 */ /* 0x000e620000000a00 */
[C---:B--2---:R-:W-:Y:S01]  /*4f40*/  @P3 LEA R20, P0, R108.reuse, R66, 0x1 ;  /* 0x000000426c143211 */ /* 0x044fe200078008ff */
[----:B-1----:R-:W-:Y:S03]  /*4f50*/  @P2 IMAD R3, R3, 0xc0, RZ ;  /* 0x000000c003032824 */ /* 0x002fe600078e02ff */
[----:B------:R-:W-:Y:S01]  /*4f60*/  @P3 LEA.HI.X R21, R108, R67, R72, 0x1, P0 ;  /* 0x000000436c153211 */ /* 0x000fe200000f0c48 */
[----:B---3--:R1:W-:Y:S04]  /*4f70*/  @P4 STG.E.128 desc[UR6][R24.64], R4 ;  /* 0x0000000418004986 */ /* 0x0083e8000c101d06 */
[----:B------:R-:W2:Y:S04]  /*4f80*/  @P3 LDG.E.128 R16, desc[UR6][R16.64] ;  /* 0x0000000610103981 */ /* 0x000ea8000c1e1d00 */
[----:B--2---:R2:W-:Y:S04]  /*4f90*/  @P3 STG.E.128 desc[UR6][R20.64], R16 ;  /* 0x0000001014003986 */ /* 0x0045e8000c101d06 */
[----:B-1----:R1:W3:Y:S02]  /*4fa0*/  @P2 LDG.E.128 R4, desc[UR6][R14.64] ;  /* 0x000000060e042981 */ /* 0x0022e4000c1e1d00 */
[----:B-1----:R-:W-:Y:S04]  /*4fb0*/  @P2 IMAD.WIDE.U32 R14, R2, 0xc0, R66 ;  /* 0x000000c0020e2825 */ /* 0x002fe800078e0042 */
[----:B------:R-:W-:Y:S05]  /*4fc0*/  @P2 IMAD.IADD R15, R15, 0x1, R3 ;  /* 0x000000010f0f2824 */ /* 0x000fea00078e0203 */
[----:B---3--:R2:W-:Y:S02]  /*4fd0*/  @P2 STG.E.128 desc[UR6][R14.64], R4 ;  /* 0x000000040e002986 */ /* 0x0085e4000c101d06 */
.L_x_4466:
[----:B------:R-:W2:Y:S01]  /*4fe0*/  LDC R0, c[0x0][0x338] ;  /* 0x0000ce00ff007b82 */ /* 0x000ea20000000800 */
[----:B-1----:R-:W-:Y:S02]  /*4ff0*/  IMAD.MOV.U32 R81, RZ, RZ, R77 ;  /* 0x000000ffff517224 */ /* 0x002fe400078e004d */
[----:B--2---:R-:W-:Y:S05]  /*5000*/  IMAD.U32 R3, R0, -0x80, RZ ;  /* 0xffffff8000037824 */ /* 0x004fea00078e00ff */
        /* <DEDUP_REMOVED lines=8> */
[----:B------:R-:W-:Y:S05]  /*5090*/  SHF.L.U32 R3, R11, 0x7, RZ ;  /* 0x000000070b037819 */ /* 0x000fea00000006ff */
[C---:B------:R-:W-:Y:S02]  /*50a0*/  VIADD R2, R3.reuse, 0xffffff00 ;  /* 0xffffff0003027836 */ /* 0x040fe40000000000 */
[----:B------:R-:W-:Y:S03]  /*50b0*/  VIADD R3, R3, 0xffffff80 ;  /* 0xffffff8003037836 */ /* 0x000fe60000000000 */
[-C--:B------:R-:W-:Y:S02]  /*50c0*/  IABS R15, R2.reuse ;  /* 0x00000002000f7213 */ /* 0x080fe40000000000 */
[----:B---34-:R-:W-:Y:S02]  /*50d0*/  IABS R17, R3 ;  /* 0x0000000300117213 */ /* 0x018fe40000000000 */
[----:B------:R-:W-:Y:S02]  /*50e0*/  IADD3 R0, -R3, R2, RZ ;  /* 0x0000000203007210 */ /* 0x000fe40007ffe1ff */
[-C--:B-1----:R-:W-:Y:S02]  /*50f0*/  IABS R7, R4.reuse ;  /* 0x0000000400077213 */ /* 0x082fe40000000000 */
[----:B------:R-:W-:Y:S02]  /*5100*/  LOP3.LUT R5, RZ, R4, RZ, 0x33, !PT ;  /* 0x00000004ff057212 */ /* 0x000fe400078e33ff */
[----:B------:R-:W1:Y:S10]  /*5110*/  I2F.RP R16, R7 ;  /* 0x0000000700107306 */ /* 0x000e740000209400 */
        /* <DEDUP_REMOVED lines=15> */
[----:B------:R-:W-:Y:S02]  /*5210*/  ISETP.GT.U32.AND P0, PT, R7, R15, PT ;  /* 0x0000000f0700720c */ /* 0x000fe40003f04070 */
[----:B------:R-:W-:Y:S09]  /*5220*/  ISETP.GE.AND P3, PT, R14, RZ, PT ;  /* 0x000000ff0e00720c */ /* 0x000ff20003f66270 */
[----:B------:R-:W-:Y:S02]  /*5230*/  @!P4 IMAD.IADD R17, R17, 0x1, -R7 ;  /* 0x000000011111c824 */ /* 0x000fe400078e0a07 */
[-C--:B------:R-:W-:Y:S01]  /*5240*/  @!P0 IADD3 R15, R15, -R7.reuse, RZ ;  /* 0x800000070f0f8210 */ /* 0x080fe20007ffe0ff */
[----:B------:R-:W-:Y:S01]  /*5250*/  @!P4 VIADD R8, R8, 0x1 ;  /* 0x000000010808c836 */ /* 0x000fe20000000000 */
[----:B------:R-:W-:Y:S02]  /*5260*/  @!P0 IADD3 R6, R6, 0x1, RZ ;  /* 0x0000000106068810 */ /* 0x000fe40007ffe0ff */
[-C--:B------:R-:W-:Y:S02]  /*5270*/  ISETP.GE.U32.AND P5, PT, R15, R7.reuse, PT ;  /* 0x000000070f00720c */ /* 0x080fe40003fa6070 */
[----:B------:R-:W-:Y:S02]  /*5280*/  ISETP.GE.U32.AND P6, PT, R17, R7, PT ;  /* 0x000000071100720c */ /* 0x000fe40003fc6070 */
[----:B------:R-:W-:Y:S02]  /*5290*/  LOP3.LUT R7, R2, R4, RZ, 0x3c, !PT ;  /* 0x0000000402077212 */ /* 0x000fe400078e3cff */
[----:B------:R-:W-:Y:S02]  /*52a0*/  ISETP.NE.AND P0, PT, R4, RZ, PT ;  /* 0x000000ff0400720c */ /* 0x000fe40003f05270 */
[----:B------:R-:W-:Y:S05]  /*52b0*/  ISETP.GE.AND P2, PT, R7, RZ, PT ;  /* 0x000000ff0700720c */ /* 0x000fea0003f46270 */
        /* <DEDUP_REMOVED lines=38> */
.L_x_4483:
[----:B------:R-:W1:Y:S08]  /*5520*/  LDC R2, c[0x0][0x250] ;  /* 0x00009400ff027b82 */ /* 0x000e700000000800 */
[----:B------:R-:W2:Y:S02]  /*5530*/  LDC R0, c[0x0][0x248] ;  /* 0x00009200ff007b82 */ /* 0x000ea40000000800 */
[----:B--2---:R-:W-:Y:S02]  /*5540*/  IMAD.U32 R5, R0, -0x80, RZ ;  /* 0xffffff8000057824 */ /* 0x004fe400078e00ff */
[----:B-1----:R-:W-:Y:S03]  /*5550*/  IMAD.U32 R3, R2, -0x80, RZ ;  /* 0xffffff8002037824 */ /* 0x002fe600078e00ff */
[----:B---3--:R-:W-:Y:S02]  /*5560*/  LEA R66, P0, R5, R66, 0x1 ;  /* 0x0000004205427211 */ /* 0x008fe400078008ff */
[----:B------:R-:W-:Y:S02]  /*5570*/  LEA R68, P2, R3, R68, 0x1 ;  /* 0x0000004403447211 */ /* 0x000fe400078408ff */
[----:B------:R-:W-:Y:S02]  /*5580*/  LEA.HI.X.SX32 R67, R5, R67, 0x1, P0 ;  /* 0x0000004305437211 */ /* 0x000fe400000f0eff */
[----:B------:R-:W-:Y:S09]  /*5590*/  LEA.HI.X.SX32 R69, R3, R69, 0x1, P2 ;  /* 0x0000004503457211 */ /* 0x000ff200010f0eff */
.L_x_4484:
[----:B------:R-:W-:Y:S04]  /*55a0*/  IADD3 R11, R11, -0x1, RZ ;  /* 0xffffffff0b0b7810 */ /* 0x000fe80007ffe0ff */
[----:B------:R-:W-:Y:S11]  /*55b0*/  ISETP.GT.AND P0, PT, R11, R62, PT ;  /* 0x0000003e0b00720c */ /* 0x000ff60003f04270 */
[----:B------:R-:W-:Y:S02]  /*55c0*/  @!UPT UIADD3 URZ, URZ, URZ, URZ ;  /* 0x0000003f3f3ff290 */ /* 0x000fe4000fffe03f */
[----:B------:R-:W-:Y:S05]  /*55d0*/  @P0 BRA `(.L_x_4485) ;  /* 0xffffffcc00380947 */ /* 0x000fea000383ffff */
.L_x_4455:
        /* <DEDUP_REMOVED lines=12> */
[----:B------:R-:W-:Y:S01]  /*56a0*/  ULDC.64 UR8, c[0x0][0x300] ;  /* 0x0000c00000087ab9 */ /* 0x000fe20000000a00 */
[----:B------:R-:W-:Y:S01]  /*56b0*/  IMAD.MOV.U32 R0, RZ, RZ, RZ ;  /* 0x000000ffff007224 */ /* 0x000fe200078e00ff */
[----:B------:R-:W-:-:S04]  /*56c0*/  ISETP.NE.U32.AND P0, PT, RZ, UR8, PT ;  /* 0x00000008ff007c0c */ /* 0x000fc8000bf05070 */
[----:B------:R-:W-:Y:S01]  /*56d0*/  ISETP.NE.AND.EX P0, PT, RZ, UR9, PT, P0 ;  /* 0x00000009ff007c0c */ /* 0x000fe2000bf05300 */
[----:B------:R-:W1:Y:S01]  /*56e0*/  S2R R25, SR_CTAID.X ;  /* 0x0000000000197919 */ /* 0x000e620000002500 */
[----:B------:R-:W-:-:S11]  /*56f0*/  ULDC.64 UR8, c[0x0][0x210] ;  /* 0x0000840000087ab9 */ /* 0x000fd60000000a00 */
[----:B------:R-:W2:Y:S01]  /*5700*/  @P0 S2R R2, SR_CTAID.Y ;  /* 0x0000000000020919 */ /* 0x000ea20000002600 */
[----:B------:R-:W2:Y:S02]  /*5710*/  @P0 LDC.64 R4, c[0x0][0x300] ;  /* 0x0000c000ff040b82 */ /* 0x000ea40000000a00 */
[----:B--2---:R-:W-:-:S05]  /*5720*/  @P0 IMAD.WIDE R2, R2, 0x4, R4 ;  /* 0x0000000402020825 */ /* 0x004fca00078e0204 */
[----:B------:R-:W2:Y:S01]  /*5730*/  @P0 LDG.E R0, desc[UR6][R2.64] ;  /* 0x0000000602000981 */ /* 0x000ea2000c1e1900 */
[C---:B-1----:R-:W-:Y:S01]  /*5740*/  IMAD R63, R25.reuse, 0x40, R63 ;  /* 0x00000040193f7824 */ /* 0x042fe200078e023f */
[C---:B------:R-:W-:Y:S01]  /*5750*/  IADD3 R5, P0, R104.reuse, UR11, RZ ;  /* 0x0000000b68057c10 */ /* 0x040fe2000ff1e0ff */
[----:B------:R-:W-:Y:S01]  /*5760*/  ULDC.U8 UR11, c[0x0][0x3c3] ;  /* 0x0000f0c0000b7ab9 */ /* 0x000fe20000000000 */
[----:B------:R-:W-:Y:S01]  /*5770*/  LEA R8, P3, R104, UR8, 0x1 ;  /* 0x0000000868087c11 */ /* 0x000fe2000f8608ff */
[----:B-----5:R-:W-:Y:S01]  /*5780*/  IMAD R15, R25, -0x40, R142 ;  /* 0xffffffc0190f7824 */ /* 0x020fe200078e028e */
[----:B------:R-:W-:Y:S01]  /*5790*/  LEA R26, P2, R5, UR8, 0x1 ;  /* 0x00000008051a7c11 */ /* 0x000fe2000f8408ff */
[----:B--2---:R-:W-:-:S04]  /*57a0*/  IMAD.IADD R0, R63, 0x1, R0 ;  /* 0x000000013f007824 */ /* 0x004fc800078e0200 */
        /* <DEDUP_REMOVED lines=12> */
[----:B------:R-:W1:Y:S01]  /*5870*/  S2R R6, SR_TID.X ;  /* 0x0000000000067919 */ /* 0x000e620000002100 */
[----:B------:R-:W-:Y:S01]  /*5880*/  ISETP.GE.AND P0, PT, R102, R15, PT ;  /* 0x0000000f6600720c */ /* 0x000fe20003f06270 */
[----:B------:R-:W-:Y:S03]  /*5890*/  BSSY B1, `(.L_x_4489) ;  /* 0x000003a000017945 */ /* 0x000fe60003800000 */
[----:B-1----:R-:W-:-:S13]  /*58a0*/  ISETP.LT.OR P0, PT, R6, -0x3, P0 ;  /* 0xfffffffd0600780c */ /* 0x002fda0000701670 */
        /* <DEDUP_REMOVED lines=9> */
[C---:B---34-:R-:W-:Y:S02]  /*5940*/  IADD3 R16, P0, R3.reuse, UR8, RZ ;  /* 0x0000000803107c10 */ /* 0x058fe4000ff1e0ff */
[----:B------:R-:W-:Y:S02]  /*5950*/  IADD3 R4, P2, R3, UR10, RZ ;  /* 0x0000000a03047c10 */ /* 0x000fe4000ff5e0ff */
[C---:B------:R-:W-:Y:S02]  /*5960*/  IADD3.X R17, R2.reuse, UR9, RZ, P0, !PT ;  /* 0x0000000902117c10 */ /* 0x040fe400087fe4ff */
[----:B------:R-:W-:-:S03]  /*5970*/  IADD3.X R5, R2, UR11, RZ, P2, !PT ;  /* 0x0000000b02057c10 */ /* 0x000fc600097fe4ff */
[----:B------:R-:W2:Y:S04]  /*5980*/  LDG.E.64 R2, desc[UR6][R16.64] ;  /* 0x0000000610027981 */ /* 0x000ea8000c1e1b00 */
[----:B------:R-:W3:Y:S01]  /*5990*/  LDG.E.64 R4, desc[UR6][R4.64] ;  /* 0x0000000604047981 */ /* 0x000ee2000c1e1b00 */
[----:B-----5:R-:W-:Y:S01]  /*59a0*/  MOV R18, R11 ;  /* 0x0000000b00127202 */ /* 0x020fe20000000f00 */
[--C-:B------:R-:W-:Y:S01]  /*59b0*/  HADD2.F32 R21, -RZ, R9.reuse.H0_H0 ;  /* 0x20000009ff157230 */ /* 0x100fe20000004100 */
[----:B------:R-:W-:Y:S01]  /*59c0*/  MOV R20, R10 ;  /* 0x0000000a00147202 */ /* 0x000fe20000000f00 */
[----:B------:R-:W-:Y:S02]  /*59d0*/  HADD2.F32 R22, -RZ, R9.H1_H1 ;  /* 0x30000009ff167230 */ /* 0x000fe40000004100 */
[----:B------:R-:W-:-:S02]  /*59e0*/  HADD2.F32 R19, -RZ, R18.H0_H0 ;  /* 0x20000012ff137230 */ /* 0x000fc40000004100 */
[----:B------:R-:W-:Y:S02]  /*59f0*/  HADD2.F32 R18, -RZ, R18.H1_H1 ;  /* 0x30000012ff127230 */ /* 0x000fe40000004100 */
[----:B--2---:R-:W-:Y:S02]  /*5a00*/  HADD2.F32 R11, -RZ, R2.H1_H1 ;  /* 0x30000002ff0b7230 */ /* 0x004fe40000004100 */
[----:B------:R-:W-:Y:S02]  /*5a10*/  HADD2.F32 R9, -RZ, R3.H1_H1 ;  /* 0x30000003ff097230 */ /* 0x000fe40000004100 */
[----:B---3--:R-:W-:Y:S02]  /*5a20*/  HADD2.F32 R17, -RZ, R4.H1_H1 ;  /* 0x30000004ff117230 */ /* 0x008fe40000004100 */
[-C--:B------:R-:W-:Y:S01]  /*5a30*/  FMUL.FTZ R14, R22, R11.reuse ;  /* 0x0000000b160e7220 */ /* 0x080fe20000410000 */
[----:B------:R-:W-:Y:S02]  /*5a40*/  HADD2.F32 R16, -RZ, R5.H1_H1 ;  /* 0x30000005ff107230 */ /* 0x000fe40000004100 */
[----:B------:R-:W-:Y:S01]  /*5a50*/  FMUL.FTZ R11, R21, R11 ;  /* 0x0000000b150b7220 */ /* 0x000fe20000410000 */
[-C--:B------:R-:W-:Y:S01]  /*5a60*/  FMUL.FTZ R10, R18, R9.reuse ;  /* 0x00000009120a7220 */ /* 0x080fe20000410000 */
[----:B------:R-:W-:Y:S01]  /*5a70*/  FMUL.FTZ R9, R19, R9 ;  /* 0x0000000913097220 */ /* 0x000fe20000410000 */
[-C--:B------:R-:W-:Y:S01]  /*5a80*/  FFMA.FTZ R14, R21, R17.reuse, -R14 ;  /* 0x00000011150e7223 */ /* 0x080fe2000001080e */
[----:B------:R-:W-:Y:S01]  /*5a90*/  FFMA.FTZ R11, R22, R17, R11 ;  /* 0x00000011160b7223 */ /* 0x000fe2000001000b */
[----:B------:R-:W-:Y:S01]  /*5aa0*/  FFMA.FTZ R10, R19, R16, -R10 ;  /* 0x00000010130a7223 */ /* 0x000fe2000001080a */
[----:B------:R-:W-:-:S02]  /*5ab0*/  HADD2.F32 R17, -RZ, R8.H0_H0 ;  /* 0x20000008ff117230 */ /* 0x000fc40000004100 */
[----:B------:R-:W-:Y:S01]  /*5ac0*/  FFMA.FTZ R9, R18, R16, R9 ;  /* 0x0000001012097223 */ /* 0x000fe20000010009 */
[----:B------:R-:W-:Y:S01]  /*5ad0*/  HADD2.F32 R19, -RZ, R8.H1_H1 ;  /* 0x30000008ff137230 */ /* 0x000fe20000004100 */
[----:B------:R-:W-:Y:S01]  /*5ae0*/  F2FP.F16.F32.PACK_AB R14, R11, R14 ;  /* 0x0000000e0b0e723e */ /* 0x000fe200000000ff */
[----:B------:R-:W-:Y:S02]  /*5af0*/  HADD2.F32 R8, -RZ, R20.H0_H0 ;  /* 0x20000014ff087230 */ /* 0x000fe40000004100 */
[----:B------:R-:W-:Y:S01]  /*5b00*/  HADD2.F32 R2, -RZ, R2.H0_H0 ;  /* 0x20000002ff027230 */ /* 0x000fe20000004100 */
[----:B------:R-:W-:Y:S01]  /*5b10*/  F2FP.F16.F32.PACK_AB R11, R9, R10 ;  /* 0x0000000a090b723e */ /* 0x000fe200000000ff */
[----:B------:R-:W-:Y:S01]  /*5b20*/  HADD2.F32 R3, -RZ, R3.H0_H0 ;  /* 0x20000003ff037230 */ /* 0x000fe20000004100 */
[----:B------:R-:W-:Y:S01]  /*5b30*/  MOV R9, R14 ;  /* 0x0000000e00097202 */ /* 0x000fe20000000f00 */
[----:B------:R-:W-:Y:S02]  /*5b40*/  HADD2.F32 R20, -RZ, R20.H1_H1 ;  /* 0x30000014ff147230 */ /* 0x000fe40000004100 */
[----:B------:R-:W-:Y:S01]  /*5b50*/  FMUL.FTZ R16, R19, R2 ;  /* 0x0000000213107220 */ /* 0x000fe20000410000 */
[----:B------:R-:W-:-:S02]  /*5b60*/  HADD2.F32 R4, -RZ, R4.H0_H0 ;  /* 0x20000004ff047230 */ /* 0x000fc40000004100 */
        /* <DEDUP_REMOVED lines=10> */
.L_x_4492:
[----:B------:R-:W-:Y:S05]  /*5c10*/  BSYNC B0 ;  /* 0x0000000000007941 */ /* 0x000fea0003800000 */
.L_x_4491:
[----:B-----5:R1:W-:Y:S02]  /*5c20*/  STS.128 [R147], R8 ;  /* 0x0000000893007388 */ /* 0x0203e40000000c00 */
.L_x_4490:
[----:B------:R-:W-:Y:S05]  /*5c30*/  BSYNC B1 ;  /* 0x0000000000017941 */ /* 0x000fea0003800000 */
.L_x_4489:
        /* <DEDUP_REMOVED lines=57> */
.L_x_4495:
[----:B------:R-:W-:Y:S05]  /*5fd0*/  BSYNC B0 ;  /* 0x0000000000007941 */ /* 0x000fea0003800000 */
.L_x_4494:
[----:B-----5:R2:W-:Y:S01]  /*5fe0*/  STS.128 [R147+0x800], R8 ;  /* 0x0008000893007388 */ /* 0x0205e20000000c00 */
[----:B------:R-:W-:Y:S05]  /*5ff0*/  BRA `(.L_x_4493) ;  /* 0x0000000c00407947 */ /* 0x000fea0003800000 */
.L_x_4488:
[----:B------:R-:W1:Y:S01]  /*6000*/  S2R R2, SR_TID.X ;  /* 0x0000000000027919 */ /* 0x000e620000002100 */
[----:B------:R-:W-:Y:S01]  /*6010*/  ISETP.GE.AND P0, PT, R102, R15, PT ;  /* 0x0000000f6600720c */ /* 0x000fe20003f06270 */
[----:B------:R-:W-:Y:S03]  /*6020*/  BSSY B1, `(.L_x_4496) ;  /* 0x000005c000017945 */ /* 0x000fe60003800000 */
[----:B-1----:R-:W-:-:S13]  /*6030*/  ISETP.LT.OR P0, PT, R2, -0x3, P0 ;  /* 0xfffffffd0200780c */ /* 0x002fda0000701670 */
        /* <DEDUP_REMOVED lines=15> */
[C---:B------:R-:W-:Y:S02]  /*6130*/  LEA R4, P2, R5.reuse, UR8, 0x1 ;  /* 0x0000000805047c11 */ /* 0x040fe4000f8408ff */
[----:B-1----:R-:W-:Y:S01]  /*6140*/  @P0 SHF.R.S32.HI R8, RZ, 0x1, R99 ;  /* 0x00000001ff080819 */ /* 0x002fe20000011463 */
[----:B------:R-:W2:Y:S01]  /*6150*/  LDG.E.128 R16, desc[UR6][R16.64] ;  /* 0x0000000610107981 */ /* 0x000ea2000c1e1d00 */
[----:B------:R-:W-:Y:S01]  /*6160*/  LEA.HI.X R5, R5, UR9, R6, 0x1, P2 ;  /* 0x0000000905057c11 */ /* 0x000fe200090f0c06 */
[----:B------:R-:W-:Y:S01]  /*6170*/  ULDC.64 UR8, c[0x0][0x358] ;  /* 0x0000d60000087ab9 */ /* 0x000fe20000000a00 */
[----:B------:R-:W-:Y:S02]  /*6180*/  MOV R10, RZ ;  /* 0x000000ff000a7202 */ /* 0x000fe40000000f00 */
[----:B------:R-:W-:-:S02]  /*6190*/  @P0 IADD3 R10, -R8, RZ, RZ ;  /* 0x000000ff080a0210 */ /* 0x000fc40007ffe1ff */
[----:B------:R-:W3:Y:S02]  /*61a0*/  LDG.E.128 R4, desc[UR6][R4.64] ;  /* 0x0000000604047981 */ /* 0x000ee4000c1e1d00 */
        /* <DEDUP_REMOVED lines=10> */
[----:B------:R-:W-:Y:S01]  /*6250*/  @!P0 FADD.FTZ R14, -R14, -RZ ;  /* 0x800000ff0e0e8221 */ /* 0x000fe20000010100 */
[----:B------:R-:W-:-:S02]  /*6260*/  HADD2.F32 R28, -RZ, R5.H1_H1 ;  /* 0x30000005ff1c7230 */ /* 0x000fc40000004100 */
        /* <DEDUP_REMOVED lines=53> */
.L_x_4499:
[----:B------:R-:W-:Y:S05]  /*65c0*/  BSYNC B0 ;  /* 0x0000000000007941 */ /* 0x000fea0003800000 */
.L_x_4498:
[----:B-----5:R2:W-:Y:S02]  /*65d0*/  STS.128 [R147], R20 ;  /* 0x0000001493007388 */ /* 0x0205e40000000c00 */
.L_x_4497:
[----:B------:R-:W-:Y:S05]  /*65e0*/  BSYNC B1 ;  /* 0x0000000000017941 */ /* 0x000fea0003800000 */
.L_x_4496:
[----:B--2---:R-:W-:-:S05]  /*65f0*/  VIADD R20, R102, 0x20 ;  /* 0x0000002066147836 */ /* 0x004fca0000000000 */
[----:B------:R-:W-:-:S04]  /*6600*/  ISETP.GE.AND P0, PT, R20, R15, PT ;  /* 0x0000000f1400720c */ /* 0x000fc80003f06270 */
[----:B------:R-:W-:-:S13]  /*6610*/  ISETP.LT.OR P0, PT, R2, -0x83, P0 ;  /* 0xffffff7d0200780c */ /* 0x000fda0000701670 */
        /* <DEDUP_REMOVED lines=26> */
[----:B-1----:R-:W-:-:S04]  /*67c0*/  LEA R8, P2, R3, UR8, 0x1 ;  /* 0x0000000803087c11 */ /* 0x002fc8000f8408ff */
[----:B------:R-:W-:-:S06]  /*67d0*/  LEA.HI.X R9, R3, UR9, R0, 0x1, P2 ;  /* 0x0000000903097c11 */ /* 0x000fcc00090f0c00 */
[----:B------:R-:W2:Y:S01]  /*67e0*/  LDG.E.128 R8, desc[UR6][R8.64] ;  /* 0x0000000608087981 */ /* 0x000ea2000c1e1d00 */
[--C-:B---3--:R-:W-:Y:S02]  /*67f0*/  HADD2.F32 R23, -RZ, R12.reuse.H0_H0 ;  /* 0x2000000cff177230 */ /* 0x108fe40000004100 */
[----:B------:R-:W-:Y:S02]  /*6800*/  HADD2.F32 R29, -RZ, R12.H1_H1 ;  /* 0x3000000cff1d7230 */ /* 0x000fe40000004100 */
[----:B----4-:R-:W-:Y:S02]  /*6810*/  HADD2.F32 R0, -RZ, R4.H0_H0 ;  /* 0x20000004ff007230 */ /* 0x010fe40000004100 */
[--C-:B------:R-:W-:Y:S02]  /*6820*/  HADD2.F32 R2, -RZ, R5.reuse.H0_H0 ;  /* 0x20000005ff027230 */ /* 0x100fe40000004100 */
[----:B------:R-:W-:Y:S02]  /*6830*/  HADD2.F32 R5, -RZ, R5.H1_H1 ;  /* 0x30000005ff057230 */ /* 0x000fe40000004100 */
[----:B------:R-:W-:Y:S01]  /*6840*/  @!P0 FADD.FTZ R0, -R0, -RZ ;  /* 0x800000ff00008221 */ /* 0x000fe20000010100 */
[----:B------:R-:W-:-:S02]  /*6850*/  HADD2.F32 R3, -RZ, R6.H0_H0 ;  /* 0x20000006ff037230 */ /* 0x000fc40000004100 */
[----:B------:R-:W-:Y:S01]  /*6860*/  @!P0 FADD.FTZ R2, -R2, -RZ ;  /* 0x800000ff02028221 */ /* 0x000fe20000010100 */
[----:B------:R-:W-:Y:S02]  /*6870*/  HADD2.F32 R21, -RZ, R6.H1_H1 ;  /* 0x30000006ff157230 */ /* 0x000fe40000004100 */
[----:B--2---:R-:W-:Y:S02]  /*6880*/  HADD2.F32 R27, -RZ, R13.H0_H0 ;  /* 0x2000000dff1b7230 */ /* 0x004fe40000004100 */
        /* <DEDUP_REMOVED lines=22> */
[----:B------:R-:W-:-:S02]  /*69f0*/  HADD2.F32 R2, -RZ, R8.H0_H0 ;  /* 0x20000008ff027230 */ /* 0x000fc40000004100 */
        /* <DEDUP_REMOVED lines=27> */
.L_x_4501:
[----:B------:R-:W-:Y:S05]  /*6bb0*/  BSYNC B0 ;  /* 0x0000000000007941 */ /* 0x000fea0003800000 */
.L_x_4500:
[----:B-----5:R3:W-:Y:S01]  /*6bc0*/  STS.128 [R147+0x800], R16 ;  /* 0x0008001093007388 */ /* 0x0207e20000000c00 */
[----:B------:R-:W-:Y:S05]  /*6bd0*/  BRA `(.L_x_4493) ;  /* 0x0000000000487947 */ /* 0x000fea0003800000 */
.L_x_4487:
[----:B------:R-:W1:Y:S01]  /*6be0*/  S2R R25, SR_CTAID.X ;  /* 0x0000000000197919 */ /* 0x000e620000002500 */
[----:B------:R-:W-:Y:S02]  /*6bf0*/  VIADD R20, R102, 0x20 ;  /* 0x0000002066147836 */ /* 0x000fe40000000000 */
[----:B-1----:R-:W-:-:S05]  /*6c00*/  IMAD R3, R25, -0x40, R142 ;  /* 0xffffffc019037824 */ /* 0x002fca00078e028e */
[-C--:B------:R-:W-:Y:S02]  /*6c10*/  ISETP.GE.AND P4, PT, R102, R3.reuse, PT ;  /* 0x000000036600720c */ /* 0x080fe40003f86270 */
[----:B------:R-:W-:-:S11]  /*6c20*/  ISETP.GE.AND P3, PT, R20, R3, PT ;  /* 0x000000031400720c */ /* 0x000fd60003f66270 */
[----:B------:R-:W1:Y:S02]  /*6c30*/  @!P4 LDC.64 R4, c[0x0][0x210] ;  /* 0x00008400ff04cb82 */ /* 0x000e640000000a00 */
[----:B------:R-:W-:-:S04]  /*6c40*/  @!P3 IADD3 R7, P0, R104, UR11, RZ ;  /* 0x0000000b6807bc10 */ /* 0x000fc8000ff1e0ff */
[----:B------:R-:W-:Y:S02]  /*6c50*/  @!P3 IADD3.X R0, R64, UR10, RZ, P0, !PT ;  /* 0x0000000a4000bc10 */ /* 0x000fe400087fe4ff */
[----:B------:R-:W2:Y:S01]  /*6c60*/  @!P3 LDC.64 R2, c[0x0][0x210] ;  /* 0x00008400ff02bb82 */ /* 0x000ea20000000a00 */
[----:B-1----:R-:W-:-:S04]  /*6c70*/  @!P4 LEA R4, P2, R104, R4, 0x1 ;  /* 0x000000046804c211 */ /* 0x002fc800078408ff */
[----:B------:R-:W-:Y:S02]  /*6c80*/  @!P4 LEA.HI.X R5, R104, R5, R64, 0x1, P2 ;  /* 0x000000056805c211 */ /* 0x000fe400010f0c40 */
[----:B--2---:R-:W-:-:S03]  /*6c90*/  @!P3 LEA R2, P0, R7, R2, 0x1 ;  /* 0x000000020702b211 */ /* 0x004fc600078008ff */
[----:B------:R-:W-:Y:S01]  /*6ca0*/  @!PT LDS RZ, [RZ] ;  /* 0x00000000fffff984 */ /* 0x000fe20000000800 */
[----:B------:R-:W-:Y:S01]  /*6cb0*/  @!PT LDS RZ, [RZ] ;  /* 0x00000000fffff984 */ /* 0x000fe20000000800 */
[----:B------:R-:W-:Y:S01]  /*6cc0*/  @!PT LDS RZ, [RZ] ;  /* 0x00000000fffff984 */ /* 0x000fe20000000800 */
[----:B------:R1:W-:Y:S01]  /*6cd0*/  @!P4 LDGSTS.E.BYPASS.LTC128B.128 [R147], desc[UR6][R4.64] ;  /* 0x000000000493cfae */ /* 0x0003e2000b901d46 */
[----:B------:R-:W-:-:S05]  /*6ce0*/  @!P3 LEA.HI.X R3, R7, R3, R0, 0x1, P0 ;  /* 0x000000030703b211 */ /* 0x000fca00000f0c00 */
[----:B------:R1:W-:Y:S04]  /*6cf0*/  @!P3 LDGSTS.E.BYPASS.LTC128B.128 [R147+0x800], desc[UR6][R2.64] ;  /* 0x008000000293bfae */ /* 0x0003e8000b901d46 */
.L_x_4493:
[----:B------:R-:W-:Y:S05]  /*6d00*/  BSYNC B2 ;  /* 0x0000000000027941 */ /* 0x000fea0003800000 */
.L_x_4486:
[----:B------:R-:W-:Y:S01]  /*6d10*/  VIADD R146, R52, 0xffffffff ;  /* 0xffffffff34927836 */ /* 0x000fe20000000000 */
[----:B-1----:R-:W1:Y:S01]  /*6d20*/  S2R R2, SR_TID.X ;  /* 0x0000000000027919 */ /* 0x002e620000002100 */
[----:B--2---:R-:W-:Y:S01]  /*6d30*/  VIADD R8, R102, 0x40 ;  /* 0x0000004066087836 */ /* 0x004fe20000000000 */
[----:B------:R-:W-:Y:S01]  /*6d40*/  ULDC UR5, c[0x0][0x398] ;  /* 0x0000e60000057ab9 */ /* 0x000fe20000000800 */
[----:B------:R-:W-:Y:S02]  /*6d50*/  IMAD.SHL.U32 R0, R146, 0x80, RZ ;  /* 0x0000008092007824 */ /* 0x000fe400078e00ff */
[----:B------:R-:W-:Y:S02]  /*6d60*/  VIADD R3, R102, 0x60 ;  /* 0x0000006066037836 */ /* 0x000fe40000000000 */
[----:B------:R-:W-:-:S05]  /*6d70*/  IMAD.IADD R9, R53, 0x1, -R0 ;  /* 0x0000000135097824 */ /* 0x000fca00078e0a00 */
[-C--:B------:R-:W-:Y:S02]  /*6d80*/  ISETP.GE.AND P5, PT, R8, R9.reuse, PT ;  /* 0x000000090800720c */ /* 0x080fe40003fa6270 */
[-C--:B------:R-:W-:Y:S02]  /*6d90*/  ISETP.GE.AND P4, PT, R3, R9.reuse, PT ;  /* 0x000000090300720c */ /* 0x080fe40003f86270 */
[-C--:B------:R-:W-:Y:S02]  /*6da0*/  ISETP.GE.AND P0, PT, R102, R9.reuse, PT ;  /* 0x000000096600720c */ /* 0x080fe40003f06270 */
[CC--:B------:R-:W-:Y:S02]  /*6db0*/  ISETP.GE.AND P6, PT, R20.reuse, R9.reuse, PT ;  /* 0x000000091400720c */ /* 0x0c0fe40003fc6270 */
[----:B------:R-:W-:-:S05]  /*6dc0*/  ISETP.GE.AND P3, PT, R20, R9, PT ;  /* 0x000000091400720c */ /* 0x000fca0003f66270 */
[----:B------:R-:W3:Y:S04]  /*6dd0*/  @!P5 LDC.64 R6, c[0x0][0x248] ;  /* 0x00009200ff06db82 */ /* 0x000ee80000000a00 */
[----:B------:R-:W-:Y:S02]  /*6de0*/  @!P0 IMAD.MOV.U32 R136, RZ, RZ, R138 ;  /* 0x000000ffff888224 */ /* 0x000fe400078e008a */
[----:B------:R-:W-:Y:S01]  /*6df0*/  @!P6 LEA R12, P2, R87, R138, 0x1 ;  /* 0x0000008a570ce211 */ /* 0x000fe200078408ff */
[----:B-1----:R-:W-:Y:S01]  /*6e00*/  IMAD.SHL.U32 R55, R2, 0x2, RZ ;  /* 0x0000000202377824 */ /* 0x002fe200078e00ff */
[----:B------:R-:W1:Y:S01]  /*6e10*/  @!P4 LDC.64 R4, c[0x0][0x248] ;  /* 0x00009200ff04cb82 */ /* 0x000e620000000a00 */
[----:B------:R-:W-:Y:S01]  /*6e20*/  @!PT LDS RZ, [RZ] ;  /* 0x00000000fffff984 */ /* 0x000fe20000000800 */
[----:B------:R-:W-:Y:S01]  /*6e30*/  @!PT LDS RZ, [RZ] ;  /* 0x00000000fffff984 */ /* 0x000fe20000000800 */
[----:B------:R-:W-:Y:S01]  /*6e40*/  @!PT LDS RZ, [RZ] ;  /* 0x00000000fffff984 */ /* 0x000fe20000000800 */
[----:B------:R2:W-:Y:S01]  /*6e50*/  @!P0 LDGSTS.E.BYPASS.LTC128B.128 [R147+0x1000], desc[UR6][R136.64] ;  /* 0x0100000088938fae */ /* 0x0005e2000b901d46 */
[----:B------:R-:W-:-:S02]  /*6e60*/  SHF.R.S32.HI R11, RZ, 0x1f, R2 ;  /* 0x0000001fff0b7819 */ /* 0x000fc40000011402 */
[----:B------:R-:W-:Y:S02]  /*6e70*/  @!P6 LEA.HI.X R13, R87, R137, R86, 0x1, P2 ;  /* 0x00000089570de211 */ /* 0x000fe400010f0c56 */
[-C--:B------:R-:W-:Y:S02]  /*6e80*/  ISETP.GE.AND P2, PT, R102, R9.reuse, PT ;  /* 0x000000096600720c */ /* 0x080fe40003f46270 */
[----:B------:R-:W-:Y:S01]  /*6e90*/  LOP3.LUT R55, R55, 0x6, RZ, 0xc0, !PT ;  /* 0x0000000637377812 */ /* 0x000fe200078ec0ff */
[----:B------:R2:W-:Y:S01]  /*6ea0*/  @!P6 LDGSTS.E.BYPASS.LTC128B.128 [R147+0x1800], desc[UR6][R12.64] ;  /* 0x018000000c93efae */ /* 0x0005e2000b901d46 */
[----:B------:R-:W-:Y:S02]  /*6eb0*/  ISETP.GE.AND P6, PT, R3, R9, PT ;  /* 0x000000090300720c */ /* 0x000fe40003fc6270 */
[----:B---34-:R-:W-:-:S04]  /*6ec0*/  @!P5 LEA R16, P0, R6, R138, 0x7 ;  /* 0x0000008a0610d211 */ /* 0x018fc800078038ff */
[----:B------:R-:W-:Y:S02]  /*6ed0*/  @!P5 LEA.HI.X R17, R6, R137, R7, 0x7, P0 ;  /* 0x000000890611d211 */ /* 0x000fe400000f3c07 */
[-C--:B------:R-:W-:Y:S02]  /*6ee0*/  LEA.HI R7, R11, R2.reuse, RZ, 0x3 ;  /* 0x000000020b077211 */ /* 0x080fe400078f18ff */
[----:B------:R-:W-:Y:S01]  /*6ef0*/  ISETP.GE.AND P0, PT, R8, R9, PT ;  /* 0x000000090800720c */ /* 0x000fe20003f06270 */
[----:B-1----:R-:W-:Y:S01]  /*6f00*/  @!P4 IMAD R5, R5, 0xc0, RZ ;  /* 0x000000c00505c824 */ /* 0x002fe200078e02ff */
[----:B------:R-:W-:Y:S01]  /*6f10*/  LOP3.LUT R19, R7, 0xfffffff8, RZ, 0xc0, !PT ;  /* 0xfffffff807137812 */ /* 0x000fe200078ec0ff */
[----:B------:R1:W-:Y:S01]  /*6f20*/  @!P5 LDGSTS.E.BYPASS.LTC128B.128 [R147+0x2000], desc[UR6][R16.64] ;  /* 0x020000001093dfae */ /* 0x0003e2000b901d46 */
[----:B--2---:R-:W-:Y:S01]  /*6f30*/  @!P4 IMAD.MOV.U32 R136, RZ, RZ, R138 ;  /* 0x000000ffff88c224 */ /* 0x004fe200078e008a */
[----:B------:R-:W-:Y:S02]  /*6f40*/  LEA.HI R6, R11, R2, RZ, 0x4 ;  /* 0x000000020b067211 */ /* 0x000fe400078f20ff */
[----:B------:R-:W-:Y:S01]  /*6f50*/  IMAD.IADD R8, R2, 0x1, -R19 ;  /* 0x0000000102087824 */ /* 0x000fe200078e0a13 */
[----:B------:R-:W-:-:S02]  /*6f60*/  @!P3 LEA R14, P5, R89, R140, 0x1 ;  /* 0x0000008c590eb211 */ /* 0x000fc400078a08ff */
[----:B------:R-:W-:Y:S01]  /*6f70*/  SHF.R.S32.HI R9, RZ, 0x4, R6 ;  /* 0x00000004ff097819 */ /* 0x000fe20000011406 */
[----:B------:R-:W-:Y:S01]  /*6f80*/  @!P4 IMAD.WIDE.U32 R12, R4, 0xc0, R136 ;  /* 0x000000c0040cc825 */ /* 0x000fe200078e0088 */
[----:B------:R-:W-:Y:S02]  /*6f90*/  LEA.HI R10, R8, R8, RZ, 0x1 ;  /* 0x00000008080a7211 */ /* 0x000fe400078f08ff */
[----:B------:R-:W-:Y:S02]  /*6fa0*/  LEA.HI R48, R6, R9, RZ, 0x1 ;  /* 0x0000000906307211 */ /* 0x000fe400078f08ff */
[----:B------:R-:W-:Y:S02]  /*6fb0*/  SHF.R.S32.HI R3, RZ, 0x1, R10 ;  /* 0x00000001ff037819 */ /* 0x000fe4000001140a */
[----:B------:R-:W-:Y:S02]  /*6fc0*/  SHF.R.S32.HI R4, RZ, 0x3, R7 ;  /* 0x00000003ff047819 */ /* 0x000fe40000011407 */
[----:B------:R-:W-:-:S02]  /*6fd0*/  LOP3.LUT R7, R10, 0x3fffffe, RZ, 0xc0, !PT ;  /* 0x03fffffe0a077812 */ /* 0x000fc400078ec0ff */
[----:B------:R-:W-:Y:S02]  /*6fe0*/  LOP3.LUT R48, R48, 0xfffffffe, RZ, 0xc0, !PT ;  /* 0xfffffffe30307812 */ /* 0x000fe400078ec0ff */
[----:B------:R-:W-:Y:S01]  /*6ff0*/  LOP3.LUT R19, R6, 0xfffffff0, RZ, 0xc0, !PT ;  /* 0xfffffff006137812 */ /* 0x000fe200078ec0ff */
[----:B------:R-:W-:Y:S01]  /*7000*/  IMAD.IADD R7, R8, 0x1, -R7 ;  /* 0x0000000108077824 */ /* 0x000fe200078e0a07 */
[----:B-----5:R-:W-:Y:S01]  /*7010*/  @!P3 LEA.HI.X R15, R89, R141, R88, 0x1, P5 ;  /* 0x0000008d590fb211 */ /* 0x020fe200028f0c58 */
[----:B------:R-:W-:Y:S02]  /*7020*/  IMAD.IADD R48, R9, 0x1, -R48 ;  /* 0x0000000109307824 */ /* 0x000fe400078e0a30 */
[----:B-1----:R-:W-:Y:S02]  /*7030*/  @!P4 IMAD.IADD R17, R5, 0x1, R13 ;  /* 0x000000010511c824 */ /* 0x002fe400078e020d */
[----:B------:R-:W-:Y:S01]  /*7040*/  @!P4 IMAD.MOV.U32 R16, RZ, RZ, R12 ;  /* 0x000000ffff10c224 */ /* 0x000fe200078e000c */
[----:B------:R-:W-:Y:S01]  /*7050*/  LEA.HI R12, R11, R2, RZ, 0x5 ;  /* 0x000000020b0c7211 */ /* 0x000fe200078f28ff */
[----:B------:R-:W-:-:S02]  /*7060*/  IMAD.SHL.U32 R5, R3, 0x40, RZ ;  /* 0x0000004003057824 */ /* 0x000fc400078e00ff */
[----:B------:R-:W-:Y:S01]  /*7070*/  IMAD.SHL.U32 R8, R4, 0x8, RZ ;  /* 0x0000000804087824 */ /* 0x000fe200078e00ff */
[----:B------:R1:W-:Y:S01]  /*7080*/  @!P4 LDGSTS.E.BYPASS.LTC128B.128 [R147+0x2800], desc[UR6][R16.64] ;  /* 0x028000001093cfae */ /* 0x0003e2000b901d46 */
[----:B------:R-:W-:Y:S01]  /*7090*/  IMAD R134, R48, 0x8, R7 ;  /* 0x0000000830867824 */ /* 0x000fe200078e0207 */
[----:B------:R-:W-:Y:S01]  /*70a0*/  LOP3.LUT R9, R5, 0xc0, RZ, 0xc0, !PT ;  /* 0x000000c005097812 */ /* 0x000fe200078ec0ff */
[----:B------:R-:W2:Y:S01]  /*70b0*/  @!P6 LDC.64 R6, c[0x0][0x250] ;  /* 0x00009400ff06eb82 */ /* 0x000ea20000000a00 */
[----:B------:R-:W0:Y:S01]  /*70c0*/  LDGDEPBAR ;  /* 0x00000000000079af */ /* 0x000e220000000000 */
[----:B------:R-:W-:Y:S01]  /*70d0*/  IMAD.SHL.U32 R13, R54, 0x40, RZ ;  /* 0x00000040360d7824 */ /* 0x000fe200078e00ff */
[----:B------:R-:W-:Y:S01]  /*70e0*/  LOP3.LUT R8, R9, 0x8, R8, 0xf8, !PT ;  /* 0x0000000809087812 */ /* 0x000fe200078ef808 */
[----:B------:R-:W-:Y:S01]  /*70f0*/  IMAD.SHL.U32 R48, R48, 0x8, RZ ;  /* 0x0000000830307824 */ /* 0x000fe200078e00ff */
[----:B------:R-:W-:Y:S02]  /*7100*/  SHF.R.U32.HI R9, RZ, 0x3, R9 ;  /* 0x00000003ff097819 */ /* 0x000fe40000011609 */
[----:B------:R-:W-:Y:S01]  /*7110*/  LOP3.LUT R13, R13, 0xc0, RZ, 0xc0, !PT ;  /* 0x000000c00d0d7812 */ /* 0x000fe200078ec0ff */
[----:B------:R-:W3:Y:S01]  /*7120*/  @!P0 LDC.64 R4, c[0x0][0x250] ;  /* 0x00009400ff048b82 */ /* 0x000ee20000000a00 */
[----:B------:R-:W-:Y:S01]  /*7130*/  LOP3.LUT R9, R8, R9, RZ, 0x3c, !PT ;  /* 0x0000000908097212 */ /* 0x000fe200078e3cff */
[----:B------:R-:W-:Y:S01]  /*7140*/  IMAD.IADD R8, R2, 0x1, -R19 ;  /* 0x0000000102087824 */ /* 0x000fe200078e0a13 */
[----:B------:R-:W-:-:S02]  /*7150*/  LOP3.LUT R19, R100, 0x7fffffe, RZ, 0xc0, !PT ;  /* 0x07fffffe64137812 */ /* 0x000fc400078ec0ff */
[----:B------:R-:W-:Y:S01]  /*7160*/  SHF.R.S32.HI R24, RZ, 0x5, R12 ;  /* 0x00000005ff187819 */ /* 0x000fe2000001140c */
[----:B------:R-:W-:Y:S01]  /*7170*/  IMAD.U32 R134, R134, 0x20, R9 ;  /* 0x0000002086867824 */ /* 0x000fe200078e0009 */
[----:B------:R-:W-:Y:S01]  /*7180*/  LOP3.LUT R48, R13, 0x8, R48, 0xf8, !PT ;  /* 0x000000080d307812 */ /* 0x000fe200078ef830 */
[----:B------:R-:W-:Y:S01]  /*7190*/  IMAD.IADD R50, R8, 0x1, -R19 ;  /* 0x0000000108327824 */ /* 0x000fe200078e0a13 */
[----:B------:R-:W-:Y:S02]  /*71a0*/  SHF.R.U32.HI R13, RZ, 0x3, R13 ;  /* 0x00000003ff0d7819 */ /* 0x000fe4000001160d */
[----:B------:R-:W-:Y:S02]  /*71b0*/  LEA R134, R134, UR4, 0x1 ;  /* 0x0000000486867c11 */ /* 0x000fe4000f8e08ff */
[----:B------:R-:W-:Y:S02]  /*71c0*/  LOP3.LUT R48, R48, R13, RZ, 0x3c, !PT ;  /* 0x0000000d30307212 */ /* 0x000fe400078e3cff */
[----:B------:R-:W-:Y:S01]  /*71d0*/  LOP3.LUT R13, R12, 0xffffffe0, RZ, 0xc0, !PT ;  /* 0xffffffe00c0d7812 */ /* 0x000fe200078ec0ff */
[----:B--2---:R-:W-:Y:S01]  /*71e0*/  @!P6 IMAD R7, R7, 0xc0, RZ ;  /* 0x000000c00707e824 */ /* 0x004fe200078e02ff */
[----:B-1----:R-:W-:Y:S01]  /*71f0*/  SHF.R.S32.HI R17, RZ, 0x1f, R8 ;  /* 0x0000001fff117819 */ /* 0x002fe20000011408 */
[----:B------:R-:W-:-:S04]  /*7200*/  DEPBAR.LE SB0, 0x0 ;  /* 0x000080000000791a */ /* 0x000fc80000000000 */
[----:B------:R-:W-:Y:S01]  /*7210*/  LEA.HI R8, R17, R8, RZ, 0x3 ;  /* 0x0000000811087211 */ /* 0x000fe200078f18ff */
[----:B------:R-:W-:Y:S01]  /*7220*/  BAR.SYNC.DEFER_BLOCKING 0x0 ;  /* 0x0000000000007b1d */ /* 0x000fe20000010000 */
[----:B---3--:R-:W-:Y:S01]  /*7230*/  @!P0 LEA R20, P4, R4, R140, 0x7 ;  /* 0x0000008c04148211 */ /* 0x008fe200078838ff */
[----:B------:R-:W-:Y:S02]  /*7240*/  VIADD R133, R134, 0x1020 ;  /* 0x0000102086857836 */ /* 0x000fe40000000000 */
[----:B------:R-:W-:Y:S01]  /*7250*/  IMAD.SHL.U32 R8, R8, 0x20, RZ ;  /* 0x0000002008087824 */ /* 0x000fe200078e00ff */
[----:B------:R-:W-:Y:S01]  /*7260*/  @!P0 LEA.HI.X R21, R4, R141, R5, 0x7, P4 ;  /* 0x0000008d04158211 */ /* 0x000fe200020f3c05 */
[----:B------:R-:W-:Y:S02]  /*7270*/  VIADD R4, R134, 0x1000 ;  /* 0x0000100086047836 */ /* 0x000fe40000000000 */
[----:B------:R-:W-:Y:S01]  /*7280*/  IMAD.IADD R148, R2, 0x1, -R13 ;  /* 0x0000000102947824 */ /* 0x000fe200078e0a0d */
[----:B------:R-:W-:Y:S01]  /*7290*/  LOP3.LUT R49, R8, 0xffffff00, RZ, 0xc0, !PT ;  /* 0xffffff0008317812 */ /* 0x000fe200078ec0ff */
[----:B------:R-:W-:-:S03]  /*72a0*/  @!P6 IMAD.WIDE.U32 R8, R6, 0xc0, R140 ;  /* 0x000000c00608e825 */ /* 0x000fc600078e008c */
[----:B------:R-:W-:Y:S01]  /*72b0*/  SHF.R.S32.HI R27, RZ, 0x1f, R148 ;  /* 0x0000001fff1b7819 */ /* 0x000fe20000011494 */
[----:B------:R-:W-:Y:S02]  /*72c0*/  IMAD R5, R24, 0x200, R49 ;  /* 0x0000020018057824 */ /* 0x000fe400078e0231 */
[----:B------:R-:W-:Y:S01]  /*72d0*/  @!P6 IMAD.IADD R7, R7, 0x1, R9 ;  /* 0x000000010707e824 */ /* 0x000fe200078e0209 */
[----:B------:R-:W-:Y:S01]  /*72e0*/  LEA.HI R148, R27, R148, RZ, 0x2 ;  /* 0x000000941b947211 */ /* 0x000fe200078f10ff */
[----:B------:R-:W-:Y:S02]  /*72f0*/  IMAD R5, R50, 0x20, R5 ;  /* 0x0000002032057824 */ /* 0x000fe400078e0205 */
[----:B------:R-:W-:Y:S01]  /*7300*/  @!P6 IMAD.MOV.U32 R6, RZ, RZ, R8 ;  /* 0x000000ffff06e224 */ /* 0x000fe200078e0008 */
[----:B------:R-:W-:Y:S01]  /*7310*/  SHF.R.S32.HI R148, RZ, 0x2, R148 ;  /* 0x00000002ff947819 */ /* 0x000fe20000011494 */
[----:B------:R-:W-:Y:S01]  /*7320*/  IMAD.IADD R136, R48, 0x1, R5 ;  /* 0x0000000130887824 */ /* 0x000fe200078e0205 */
[----:B------:R-:W-:Y:S01]  /*7330*/  @P2 STS [R147+0x3000], RZ ;  /* 0x003000ff93002388 */ /* 0x000fe20000000800 */
[----:B------:R-:W-:-:S03]  /*7340*/  IMAD.IADD R2, R0, 0x1, R55 ;  /* 0x0000000100027824 */ /* 0x000fc600078e0237 */
[----:B------:R-:W-:Y:S01]  /*7350*/  LEA R136, R136, UR4, 0x1 ;  /* 0x0000000488887c11 */ /* 0x000fe2000f8e08ff */
[----:B------:R-:W-:Y:S01]  /*7360*/  @P2 STS [R147+0x3004], RZ ;  /* 0x003004ff93002388 */ /* 0x000fe20000000800 */
[----:B------:R-:W-:-:S03]  /*7370*/  IMAD R49, R50, 0x20, R49 ;  /* 0x0000002032317824 */ /* 0x000fc600078e0231 */
[----:B------:R-:W-:Y:S04]  /*7380*/  @P2 STS.64 [R147+0x3008], RZ ;  /* 0x003008ff93002388 */ /* 0x000fe80000000a00 */
[----:B------:R-:W-:Y:S01]  /*7390*/  @!PT LDS RZ, [RZ] ;  /* 0x00000000fffff984 */ /* 0x000fe20000000800 */
[----:B------:R-:W-:Y:S01]  /*73a0*/  @!PT LDS RZ, [RZ] ;  /* 0x00000000fffff984 */ /* 0x000fe20000000800 */
[----:B------:R-:W-:Y:S01]  /*73b0*/  @!PT LDS RZ, [RZ] ;  /* 0x00000000fffff984 */ /* 0x000fe20000000800 */
[----:B------:R-:W-:Y:S01]  /*73c0*/  @!P2 LDGSTS.E.BYPASS.LTC128B.128 [R147+0x3000], desc[UR6][R140.64] ;  /* 0x030000008c93afae */ /* 0x000fe2000b901d46 */
[----:B------:R-:W-:-:S03]  /*73d0*/  LOP3.LUT P2, RZ, R54, 0x2, RZ, 0xc0, !PT ;  /* 0x0000000236ff7812 */ /* 0x000fc6000784c0ff */
        /* <DEDUP_REMOVED lines=10> */
[----:B------:R-:W-:Y:S01]  /*7480*/  LOP3.LUT P0, RZ, R3, 0x2, RZ, 0xc0, !PT ;  /* 0x0000000203ff7812 */ /* 0x000fe2000780c0ff */
[----:B------:R-:W-:-:S02]  /*7490*/  IMAD.MOV.U32 R3, RZ, RZ, 0x20 ;  /* 0x00000020ff037424 */ /* 0x000fc400078e00ff */
[----:B------:R-:W-:Y:S03]  /*74a0*/  @P6 STS.128 [R147+0x4800], RZ ;  /* 0x004800ff93006388 */ /* 0x000fe60000000c00 */
[----:B------:R-:W-:Y:S01]  /*74b0*/  SEL R3, R3, 0xffffffe0, !P2 ;  /* 0xffffffe003037807 */ /* 0x000fe20005000000 */
[----:B------:R-:W-:Y:S01]  /*74c0*/  @!PT LDS RZ, [RZ] ;  /* 0x00000000fffff984 */ /* 0x000fe20000000800 */
[----:B------:R-:W-:Y:S01]  /*74d0*/  @!PT LDS RZ, [RZ] ;  /* 0x00000000fffff984 */ /* 0x000fe20000000800 */
[----:B------:R-:W-:Y:S01]  /*74e0*/  @!PT LDS RZ, [RZ] ;  /* 0x00000000fffff984 */ /* 0x000fe20000000800 */
[----:B------:R1:W-:Y:S04]  /*74f0*/  @!P6 LDGSTS.E.BYPASS.LTC128B.128 [R147+0x4800], desc[UR6][R6.64] ;  /* 0x048000000693efae */ /* 0x0003e8000b901d46 */
[----:B------:R-:W-:Y:S01]  /*7500*/  LDSM.16.M88.4 R8, [R136] ;  /* 0x000000008808783b */ /* 0x000fe20000000200 */
[----:B------:R-:W-:Y:S02]  /*7510*/  IMAD.IADD R135, R136, 0x1, R3 ;  /* 0x0000000188877824 */ /* 0x000fe400078e0203 */
[----:B------:R-:W-:Y:S01]  /*7520*/  @P0 VIADD R133, R4, 0xffffffe0 ;  /* 0xffffffe004850836 */ /* 0x000fe20000000000 */
[----:B------:R-:W2:Y:S03]  /*7530*/  LDSM.16.M88.4 R16, [R134+0x1000] ;  /* 0x001000008610783b */ /* 0x000ea60000000200 */
[C---:B------:R-:W-:Y:S01]  /*7540*/  VIADD R130, R133.reuse, 0x400 ;  /* 0x0000040085827836 */ /* 0x040fe20000000000 */
[----:B------:R-:W3:Y:S01]  /*7550*/  LDSM.16.M88.4 R36, [R134+0x1400] ;  /* 0x001400008624783b */ /* 0x000ee20000000200 */
[----:B------:R-:W-:-:S02]  /*7560*/  VIADD R129, R133, 0x800 ;  /* 0x0000080085817836 */ /* 0x000fc40000000000 */
[C---:B------:R-:W-:Y:S01]  /*7570*/  VIADD R128, R133.reuse, 0xc00 ;  /* 0x00000c0085807836 */ /* 0x040fe20000000000 */
[----:B------:R-:W-:Y:S01]  /*7580*/  LDSM.16.M88.4 R28, [R135] ;  /* 0x00000000871c783b */ /* 0x000fe20000000200 */
[C---:B------:R-:W-:Y:S02]  /*7590*/  VIADD R127, R133.reuse, 0x1000 ;  /* 0x00001000857f7836 */ /* 0x040fe40000000000 */
[C---:B------:R-:W-:Y:S01]  /*75a0*/  VIADD R126, R133.reuse, 0x1400 ;  /* 0x00001400857e7836 */ /* 0x040fe20000000000 */
[----:B------:R-:W4:Y:S01]  /*75b0*/  LDSM.16.M88.4 R44, [R133] ;  /* 0x00000000852c783b */ /* 0x000f220000000200 */
[C---:B------:R-:W-:Y:S02]  /*75c0*/  VIADD R125, R133.reuse, 0x1800 ;  /* 0x00001800857d7836 */ /* 0x040fe40000000000 */
[----:B------:R-:W-:Y:S01]  /*75d0*/  VIADD R124, R133, 0x1c00 ;  /* 0x00001c00857c7836 */ /* 0x000fe20000000000 */
[----:B------:R-:W-:Y:S04]  /*75e0*/  LDSM.16.M88.4 R40, [R134+0x1800] ;  /* 0x001800008628783b */ /* 0x000fe80000000200 */
[----:B-1----:R-:W1:Y:S04]  /*75f0*/  LDSM.16.M88.4 R4, [R133+0x400] ;  /* 0x000400008504783b */ /* 0x002e680000000200 */
[----:B------:R-:W1:Y:S04]  /*7600*/  LDSM.16.M88.4 R32, [R134+0x1c00] ;  /* 0x001c00008620783b */ /* 0x000e680000000200 */
[----:B------:R-:W-:Y:S04]  /*7610*/  LDSM.16.M88.4 R56, [R134+0x2000] ;  /* 0x002000008638783b */ /* 0x000fe80000000200 */
[----:B------:R-:W-:Y:S04]  /*7620*/  LDSM.16.M88.4 R64, [R133+0x1000] ;  /* 0x001000008540783b */ /* 0x000fe80000000200 */
[----:B------:R-:W0:Y:S01]  /*7630*/  LDGDEPBAR ;  /* 0x00000000000079af */ /* 0x000e220000000000 */
[C---:B--2---:R-:W-:Y:S06]  /*7640*/  HMMA.16816.F32 R20, R8.reuse, R16, RZ ;  /* 0x000000100814723c */ /* 0x044fec00000018ff */
[C---:B------:R-:W-:Y:S06]  /*7650*/  HMMA.16816.F32 R16, R8.reuse, R18, RZ ;  /* 0x000000120810723c */ /* 0x040fec00000018ff */
[C---:B---3--:R-:W-:Y:S06]  /*7660*/  HMMA.16816.F32 R12, R8.reuse, R36, RZ ;  /* 0x00000024080c723c */ /* 0x048fec00000018ff */
[----:B------:R-:W-:Y:S06]  /*7670*/  HMMA.16816.F32 R36, R8, R38, RZ ;  /* 0x000000260824723c */ /* 0x000fec00000018ff */
[C---:B----4-:R-:W-:Y:S06]  /*7680*/  HMMA.16816.F32 R20, R28.reuse, R44, R20 ;  /* 0x0000002c1c14723c */ /* 0x050fec0000001814 */
[----:B------:R-:W-:Y:S01]  /*7690*/  HMMA.16816.F32 R16, R28, R46, R16 ;  /* 0x0000002e1c10723c */ /* 0x000fe20000001810 */
[----:B------:R-:W-:-:S02]  /*76a0*/  IMAD R45, R25, 0x4, R24 ;  /* 0x00000004192d7824 */ /* 0x000fc400078e0218 */
[----:B------:R-:W2:Y:S02]  /*76b0*/  LDSM.16.M88.4 R24, [R133+0x800] ;  /* 0x000800008518783b */ /* 0x000ea40000000200 */
[----:B------:R-:W-:Y:S01]  /*76c0*/  IMAD.U32 R45, R45, 0x10, R148 ;  /* 0x000000102d2d7824 */ /* 0x000fe200078e0094 */
[C---:B-1----:R-:W-:Y:S04]  /*76d0*/  HMMA.16816.F32 R12, R28.reuse, R4, R12 ;  /* 0x000000041c0c723c */ /* 0x042fe8000000180c */
[----:B------:R-:W-:Y:S02]  /*76e0*/  IADD3 R44, -R142, 0x1, R45 ;  /* 0x000000018e2c7810 */ /* 0x000fe40007ffe12d */
[----:B------:R-:W-:Y:S01]  /*76f0*/  HMMA.16816.F32 R36, R28, R6, R36 ;  /* 0x000000061c24723c */ /* 0x000fe20000001824 */
[----:B------:R-:W-:Y:S01]  /*7700*/  VIADD R5, R2, 0x1 ;  /* 0x0000000102057836 */ /* 0x000fe20000000000 */
[----:B------:R-:W-:Y:S01]  /*7710*/  IADD3 R44, R44, UR5, R53 ;  /* 0x000000052c2c7c10 */ /* 0x000fe2000fffe035 */
[----:B------:R-:W-:-:S02]  /*7720*/  IMAD.IADD R4, R48, 0x1, R49 ;  /* 0x0000000130047824 */ /* 0x000fc400078e0231 */
[----:B------:R-:W1:Y:S01]  /*7730*/  LDSM.16.M88.4 R48, [R133+0xc00] ;  /* 0x000c00008530783b */ /* 0x000e620000000200 */
[----:B------:R-:W-:Y:S01]  /*7740*/  VIMNMX R54, R44, R53, PT ;  /* 0x000000352c367248 */ /* 0x000fe20003fe0100 */
[----:B------:R-:W-:Y:S01]  /*7750*/  VIADD R7, R2, 0x11 ;  /* 0x0000001102077836 */ /* 0x000fe20000000000 */
[----:B------:R-:W-:Y:S01]  /*7760*/  VIADDMNMX R53, R44, 0x8, R53, PT ;  /* 0x000000082c357846 */ /* 0x000fe20003800135 */
[C---:B------:R-:W-:Y:S01]  /*7770*/  HMMA.16816.F32 R60, R8.reuse, R32, RZ ;  /* 0x00000020083c723c */ /* 0x040fe200000018ff */
[C---:B------:R-:W-:Y:S02]  /*7780*/  ISETP.GE.AND P5, PT, R5.reuse, R54, PT ;  /* 0x000000360500720c */ /* 0x040fe40003fa6270 */
[----:B------:R-:W-:Y:S01]  /*7790*/  ISETP.GE.AND P6, PT, R5, R53, PT ;  /* 0x000000350500720c */ /* 0x000fe20003fc6270 */
[C---:B------:R-:W-:Y:S01]  /*77a0*/  VIADD R5, R2.reuse, 0x9 ;  /* 0x0000000902057836 */ /* 0x040fe20000000000 */
[----:B------:R-:W-:Y:S01]  /*77b0*/  FSEL R6, R21, -INF , !P5 ;  /* 0xff80000015067808 */ /* 0x000fe20006800000 */
[----:B------:R-:W-:Y:S01]  /*77c0*/  HMMA.16816.F32 R44, R8, R40, RZ ;  /* 0x00000028082c723c */ /* 0x000fe200000018ff */
[----:B------:R-:W-:-:S02]  /*77d0*/  VIADD R21, R2, 0x19 ;  /* 0x0000001902157836 */ /* 0x000fc40000000000 */
[CC--:B------:R-:W-:Y:S02]  /*77e0*/  ISETP.GE.AND P0, PT, R5.reuse, R54.reuse, PT ;  /* 0x000000360500720c */ /* 0x0c0fe40003f06270 */
[-C--:B------:R-:W-:Y:S01]  /*77f0*/  ISETP.GE.AND P4, PT, R5, R53.reuse, PT ;  /* 0x000000350500720c */ /* 0x080fe20003f86270 */
[C---:B------:R-:W-:Y:S01]  /*7800*/  VIADD R5, R2.reuse, 0x10 ;  /* 0x0000001002057836 */ /* 0x040fe20000000000 */
[----:B------:R-:W-:Y:S01]  /*7810*/  FSEL R70, R17, -INF , !P0 ;  /* 0xff80000011467808 */ /* 0x000fe20004000000 */
[----:B------:R-:W-:Y:S01]  /*7820*/  VIADD R40, R2, 0x8 ;  /* 0x0000000802287836 */ /* 0x000fe20000000000 */
[----:B------:R-:W-:Y:S01]  /*7830*/  ISETP.GE.AND P0, PT, R7, R53, PT ;  /* 0x000000350700720c */ /* 0x000fe20003f06270 */
[----:B------:R-:W-:Y:S01]  /*7840*/  HMMA.16816.F32 R32, R8, R34, RZ ;  /* 0x000000220820723c */ /* 0x000fe200000018ff */
[-C--:B------:R-:W-:Y:S02]  /*7850*/  ISETP.GE.AND P5, PT, R5, R54.reuse, PT ;  /* 0x000000360500720c */ /* 0x080fe40003fa6270 */
[----:B------:R-:W-:-:S02]  /*7860*/  ISETP.GE.AND P3, PT, R40, R54, PT ;  /* 0x000000362800720c */ /* 0x000fc40003f66270 */
[-C--:B------:R-:W-:Y:S02]  /*7870*/  ISETP.GE.AND P2, PT, R40, R53.reuse, PT ;  /* 0x000000352800720c */ /* 0x080fe40003f46270 */
[----:B------:R-:W-:Y:S01]  /*7880*/  FSEL R68, R16, -INF , !P3 ;  /* 0xff80000010447808 */ /* 0x000fe20005800000 */
[----:B------:R-:W-:Y:S01]  /*7890*/  VIADD R16, R2, 0x18 ;  /* 0x0000001802107836 */ /* 0x000fe20000000000 */
[----:B------:R-:W-:Y:S01]  /*78a0*/  ISETP.GE.AND P3, PT, R5, R53, PT ;  /* 0x000000350500720c */ /* 0x000fe20003f66270 */
[----:B------:R-:W-:Y:S01]  /*78b0*/  HMMA.16816.F32 R40, R8, R42, RZ ;  /* 0x0000002a0828723c */ /* 0x000fe200000018ff */
[----:B------:R-:W-:Y:S02]  /*78c0*/  FSEL R5, R18, -INF , !P2 ;  /* 0xff80000012057808 */ /* 0x000fe40005000000 */
[-C--:B------:R-:W-:Y:S02]  /*78d0*/  ISETP.GE.AND P2, PT, R7, R54.reuse, PT ;  /* 0x000000360700720c */ /* 0x080fe40003f46270 */
[----:B------:R-:W-:Y:S01]  /*78e0*/  FSEL R7, R19, -INF , !P4 ;  /* 0xff80000013077808 */ /* 0x000fe20006000000 */
[----:B--2---:R-:W-:Y:S01]  /*78f0*/  HMMA.16816.F32 R44, R28, R24, R44 ;  /* 0x000000181c2c723c */ /* 0x004fe2000000182c */
[----:B------:R-:W-:Y:S01]  /*7900*/  FSEL R72, R12, -INF , !P5 ;  /* 0xff8000000c487808 */ /* 0x000fe20006800000 */
[----:B------:R-:W-:Y:S01]  /*7910*/  VIADD R12, R2, 0x20 ;  /* 0x00000020020c7836 */ /* 0x000fe20000000000 */
[----:B------:R-:W-:-:S02]  /*7920*/  ISETP.GE.AND P4, PT, R16, R54, PT ;  /* 0x000000361000720c */ /* 0x000fc40003f86270 */
[-C--:B------:R-:W-:Y:S01]  /*7930*/  ISETP.GE.AND P5, PT, R16, R53.reuse, PT ;  /* 0x000000351000720c */ /* 0x080fe20003fa6270 */
[C---:B-1----:R-:W-:Y:S01]  /*7940*/  HMMA.16816.F32 R60, R28.reuse, R48, R60 ;  /* 0x000000301c3c723c */ /* 0x042fe2000000183c */
[----:B------:R-:W1:Y:S01]  /*7950*/  LDSM.16.M88.4 R16, [R134+0x2400] ;  /* 0x002400008610783b */ /* 0x000e620000000200 */
[----:B------:R-:W-:Y:S02]  /*7960*/  FSEL R77, R15, -INF , !P0 ;  /* 0xff8000000f4d7808 */ /* 0x000fe40004000000 */
[----:B------:R-:W-:Y:S02]  /*7970*/  FSEL R76, R36, -INF , !P4 ;  /* 0xff800000244c7808 */ /* 0x000fe40006000000 */
[----:B------:R-:W-:Y:S01]  /*7980*/  FSEL R69, R14, -INF , !P3 ;  /* 0xff8000000e457808 */ /* 0x000fe20005800000 */
[C---:B------:R-:W-:Y:S01]  /*7990*/  HMMA.16816.F32 R32, R28.reuse, R50, R32 ;  /* 0x000000321c20723c */ /* 0x040fe20000001820 */
[CC--:B------:R-:W-:Y:S01]  /*79a0*/  ISETP.GE.AND P0, PT, R12.reuse, R54.reuse, PT ;  /* 0x000000360c00720c */ /* 0x0c0fe20003f06270 */
[----:B------:R-:W-:Y:S01]  /*79b0*/  LDSM.16.M88.4 R48, [R133+0x1800] ;  /* 0x001800008530783b */ /* 0x000fe20000000200 */
[----:B------:R-:W-:Y:S01]  /*79c0*/  ISETP.GE.AND P4, PT, R12, R53, PT ;  /* 0x000000350c00720c */ /* 0x000fe20003f86270 */
[----:B------:R-:W-:Y:S01]  /*79d0*/  VIADD R12, R2, 0x21 ;  /* 0x00000021020c7836 */ /* 0x000fe20000000000 */
[----:B------:R-:W-:Y:S01]  /*79e0*/  ISETP.GE.AND P3, PT, R21, R54, PT ;  /* 0x000000361500720c */ /* 0x000fe20003f66270 */
[----:B------:R-:W-:Y:S01]  /*79f0*/  HMMA.16816.F32 R40, R28, R26, R40 ;  /* 0x0000001a1c28723c */ /* 0x000fe20000001828 */
[----:B------:R-:W-:Y:S01]  /*7a00*/  FSEL R71, R38, -INF , !P5 ;  /* 0xff80000026477808 */ /* 0x000fe20006800000 */
[----:B------:R-:W2:Y:S01]  /*7a10*/  LDSM.16.M88.4 R24, [R133+0x1400] ;  /* 0x001400008518783b */ /* 0x000ea20000000200 */
[----:B------:R-:W-:-:S02]  /*7a20*/  FSEL R78, R37, -INF , !P3 ;  /* 0xff800000254e7808 */ /* 0x000fc40005800000 */
[----:B------:R-:W-:Y:S02]  /*7a30*/  FSEL R74, R13, -INF , !P2 ;  /* 0xff8000000d4a7808 */ /* 0x000fe40005000000 */
[CC--:B------:R-:W-:Y:S02]  /*7a40*/  ISETP.GE.AND P5, PT, R12.reuse, R54.reuse, PT ;  /* 0x000000360c00720c */ /* 0x0c0fe40003fa6270 */
[-C--:B------:R-:W-:Y:S02]  /*7a50*/  ISETP.GE.AND P3, PT, R12, R53.reuse, PT ;  /* 0x000000350c00720c */ /* 0x080fe40003f66270 */
[C---:B------:R-:W-:Y:S01]  /*7a60*/  HMMA.16816.F32 R12, R8.reuse, R56, RZ ;  /* 0x00000038080c723c */ /* 0x040fe200000018ff */
[-C--:B------:R-:W-:Y:S01]  /*7a70*/  ISETP.GE.AND P2, PT, R21, R53.reuse, PT ;  /* 0x000000351500720c */ /* 0x080fe20003f46270 */
[----:B------:R-:W-:Y:S01]  /*7a80*/  VIADD R21, R2, 0x28 ;  /* 0x0000002802157836 */ /* 0x000fe20000000000 */
[----:B------:R-:W-:Y:S01]  /*7a90*/  FSEL R86, R44, -INF , !P0 ;  /* 0xff8000002c567808 */ /* 0x000fe20004000000 */
[C---:B------:R-:W-:Y:S01]  /*7aa0*/  VIADD R44, R2.reuse, 0x29 ;  /* 0x00000029022c7836 */ /* 0x040fe20000000000 */
[----:B------:R-:W-:Y:S01]  /*7ab0*/  FSEL R81, R39, -INF , !P2 ;  /* 0xff80000027517808 */ /* 0x000fe20005000000 */
[----:B------:R-:W-:Y:S01]  /*7ac0*/  HMMA.16816.F32 R56, R8, R58, RZ ;  /* 0x0000003a0838723c */ /* 0x000fe200000018ff */
[C---:B------:R-:W-:Y:S01]  /*7ad0*/  ISETP.GE.AND P2, PT, R21.reuse, R54, PT ;  /* 0x000000361500720c */ /* 0x040fe20003f46270 */
[----:B------:R-:W3:Y:S01]  /*7ae0*/  LDSM.16.M88.4 R36, [R134+0x2800] ;  /* 0x002800008624783b */ /* 0x000ee20000000200 */
[----:B------:R-:W-:Y:S01]  /*7af0*/  ISETP.GE.AND P0, PT, R21, R53, PT ;  /* 0x000000351500720c */ /* 0x000fe20003f06270 */
[----:B------:R-:W-:Y:S01]  /*7b00*/  VIADD R21, R2, 0x30 ;  /* 0x0000003002157836 */ /* 0x000fe20000000000 */
[----:B------:R-:W-:-:S02]  /*7b10*/  FSEL R91, R46, -INF , !P4 ;  /* 0xff8000002e5b7808 */ /* 0x000fc40006000000 */
[----:B------:R-:W-:Y:S02]  /*7b20*/  FSEL R90, R45, -INF , !P5 ;  /* 0xff8000002d5a7808 */ /* 0x000fe40006800000 */
[CC--:B------:R-:W-:Y:S02]  /*7b30*/  ISETP.GE.AND P4, PT, R44.reuse, R54.reuse, PT ;  /* 0x000000362c00720c */ /* 0x0c0fe40003f86270 */
[----:B------:R-:W-:Y:S02]  /*7b40*/  ISETP.GE.AND P5, PT, R44, R53, PT ;  /* 0x000000352c00720c */ /* 0x000fe40003fa6270 */
[----:B------:R-:W-:Y:S02]  /*7b50*/  FSEL R97, R47, -INF , !P3 ;  /* 0xff8000002f617808 */ /* 0x000fe40005800000 */
[----:B-1----:R-:W-:Y:S01]  /*7b60*/  HMMA.16816.F32 R44, R8, R16, RZ ;  /* 0x00000010082c723c */ /* 0x002fe200000018ff */
[----:B------:R-:W-:Y:S02]  /*7b70*/  ISETP.GE.AND P3, PT, R21, R54, PT ;  /* 0x000000361500720c */ /* 0x000fe40003f66270 */
[----:B------:R-:W-:-:S02]  /*7b80*/  FSEL R101, R43, -INF , !P5 ;  /* 0xff8000002b657808 */ /* 0x000fc40006800000 */
[----:B------:R-:W-:Y:S01]  /*7b90*/  FSEL R92, R40, -INF , !P2 ;  /* 0xff800000285c7808 */ /* 0x000fe20005000000 */
[C---:B------:R-:W-:Y:S01]  /*7ba0*/  HMMA.16816.F32 R12, R28.reuse, R64, R12 ;  /* 0x000000401c0c723c */ /* 0x040fe2000000180c */
[----:B------:R-:W-:Y:S01]  /*7bb0*/  VIADD R16, R2, 0x38 ;  /* 0x0000003802107836 */ /* 0x000fe20000000000 */
[----:B------:R-:W-:Y:S02]  /*7bc0*/  FSEL R95, R42, -INF , !P0 ;  /* 0xff8000002a5f7808 */ /* 0x000fe40004000000 */
[----:B------:R-:W-:Y:S02]  /*7bd0*/  FSEL R96, R41, -INF , !P4 ;  /* 0xff80000029607808 */ /* 0x000fe40006000000 */
[-C--:B------:R-:W-:Y:S01]  /*7be0*/  ISETP.GE.AND P5, PT, R16, R54.reuse, PT ;  /* 0x000000361000720c */ /* 0x080fe20003fa6270 */
[----:B------:R-:W1:Y:S01]  /*7bf0*/  LDSM.16.M88.4 R40, [R134+0x2c00] ;  /* 0x002c00008628783b */ /* 0x000e620000000200 */
[----:B------:R-:W-:Y:S01]  /*7c00*/  FSEL R64, R60, -INF , !P3 ;  /* 0xff8000003c407808 */ /* 0x000fe20005800000 */
[----:B------:R-:W-:Y:S01]  /*7c10*/  HMMA.16816.F32 R56, R28, R66, R56 ;  /* 0x000000421c38723c */ /* 0x000fe20000001838 */
[-C--:B------:R-:W-:Y:S01]  /*7c20*/  ISETP.GE.AND P3, PT, R16, R53.reuse, PT ;  /* 0x000000351000720c */ /* 0x080fe20003f66270 */
[C---:B------:R-:W-:Y:S01]  /*7c30*/  VIADD R60, R2.reuse, 0x39 ;  /* 0x00000039023c7836 */ /* 0x040fe20000000000 */
[----:B------:R-:W-:Y:S01]  /*7c40*/  ISETP.GE.AND P2, PT, R21, R53, PT ;  /* 0x000000351500720c */ /* 0x000fe20003f46270 */
[----:B------:R-:W-:Y:S01]  /*7c50*/  VIADD R21, R2, 0x31 ;  /* 0x0000003102157836 */ /* 0x000fe20000000000 */
[----:B------:R-:W-:Y:S01]  /*7c60*/  FSEL R88, R32, -INF , !P5 ;  /* 0xff80000020587808 */ /* 0x000fe20006800000 */
[----:B------:R-:W-:Y:S01]  /*7c70*/  HMMA.16816.F32 R16, R8, R18, RZ ;  /* 0x000000120810723c */ /* 0x000fe200000018ff */
[----:B------:R-:W-:Y:S01]  /*7c80*/  FSEL R85, R62, -INF , !P2 ;  /* 0xff8000003e557808 */ /* 0x000fe20005000000 */
[----:B------:R-:W-:Y:S01]  /*7c90*/  VIADD R32, R2, 0x41 ;  /* 0x0000004102207836 */ /* 0x000fe20000000000 */
[----:B------:R-:W-:-:S02]  /*7ca0*/  ISETP.GE.AND P0, PT, R21, R54, PT ;  /* 0x000000361500720c */ /* 0x000fc40003f06270 */
[----:B------:R-:W-:Y:S01]  /*7cb0*/  ISETP.GE.AND P4, PT, R21, R53, PT ;  /* 0x000000351500720c */ /* 0x000fe20003f86270 */
[----:B------:R-:W-:Y:S01]  /*7cc0*/  VIADD R21, R2, 0x40 ;  /* 0x0000004002157836 */ /* 0x000fe20000000000 */
[-C--:B------:R-:W-:Y:S01]  /*7cd0*/  ISETP.GE.AND P2, PT, R60, R54.reuse, PT ;  /* 0x000000363c00720c */ /* 0x080fe20003f46270 */
[----:B--2---:R-:W-:Y:S01]  /*7ce0*/  HMMA.16816.F32 R44, R28, R24, R44 ;  /* 0x000000181c2c723c */ /* 0x004fe2000000182c */
[----:B------:R-:W-:Y:S02]  /*7cf0*/  FSEL R89, R63, -INF , !P4 ;  /* 0xff8000003f597808 */ /* 0x000fe40006000000 */
[----:B------:R-:W-:Y:S02]  /*7d00*/  ISETP.GE.AND P4, PT, R21, R54, PT ;  /* 0x000000361500720c */ /* 0x000fe40003f86270 */
[----:B------:R-:W-:Y:S02]  /*7d10*/  FSEL R94, R33, -INF , !P2 ;  /* 0xff800000215e7808 */ /* 0x000fe40005000000 */
[----:B------:R-:W-:-:S02]  /*7d20*/  FSEL R93, R34, -INF , !P3 ;  /* 0xff800000225d7808 */ /* 0x000fc40005800000 */
[----:B------:R-:W-:Y:S01]  /*7d30*/  FSEL R33, R12, -INF , !P4 ;  /* 0xff8000000c217808 */ /* 0x000fe20006000000 */
[C---:B------:R-:W-:Y:S01]  /*7d40*/  VIADD R12, R2.reuse, 0x49 ;  /* 0x00000049020c7836 */ /* 0x040fe20000000000 */
[----:B------:R-:W-:Y:S02]  /*7d50*/  FSEL R84, R61, -INF , !P0 ;  /* 0xff8000003d547808 */ /* 0x000fe40004000000 */
[-C--:B------:R-:W-:Y:S01]  /*7d60*/  ISETP.GE.AND P5, PT, R21, R53.reuse, PT ;  /* 0x000000351500720c */ /* 0x080fe20003fa6270 */
[----:B------:R-:W-:Y:S01]  /*7d70*/  VIADD R21, R2, 0x48 ;  /* 0x0000004802157836 */ /* 0x000fe20000000000 */
[----:B------:R-:W-:Y:S01]  /*7d80*/  ISETP.GE.AND P3, PT, R32, R54, PT ;  /* 0x000000362000720c */ /* 0x000fe20003f66270 */
[----:B------:R-:W-:Y:S01]  /*7d90*/  HMMA.16816.F32 R16, R28, R26, R16 ;  /* 0x0000001a1c10723c */ /* 0x000fe20000001810 */
[----:B------:R-:W2:Y:S01]  /*7da0*/  LDSM.16.M88.4 R24, [R133+0x1c00] ;  /* 0x001c00008518783b */ /* 0x000ea20000000200 */
[----:B------:R-:W-:Y:S01]  /*7db0*/  ISETP.GE.AND P0, PT, R60, R53, PT ;  /* 0x000000353c00720c */ /* 0x000fe20003f06270 */
[----:B------:R-:W-:-:S04]  /*7dc0*/  DEPBAR.LE SB0, 0x0 ;  /* 0x000080000000791a */ /* 0x000fc80000000000 */
[C---:B---3--:R-:W-:Y:S01]  /*7dd0*/  HMMA.16816.F32 R60, R8.reuse, R36, RZ ;  /* 0x00000024083c723c */ /* 0x048fe200000018ff */
[----:B------:R-:W-:Y:S02]  /*7de0*/  FSEL R65, R14, -INF , !P5 ;  /* 0xff8000000e417808 */ /* 0x000fe40006800000 */
[----:B------:R-:W-:Y:S02]  /*7df0*/  FSEL R66, R13, -INF , !P3 ;  /* 0xff8000000d427808 */ /* 0x000fe40005800000 */
[----:B------:R-:W-:Y:S01]  /*7e00*/  FSEL R99, R35, -INF , !P0 ;  /* 0xff80000023637808 */ /* 0x000fe20004000000 */
[----:B------:R-:W-:Y:S01]  /*7e10*/  HMMA.16816.F32 R36, R8, R38, RZ ;  /* 0x000000260824723c */ /* 0x000fe200000018ff */
[----:B------:R-:W-:Y:S01]  /*7e20*/  BAR.SYNC.DEFER_BLOCKING 0x0 ;  /* 0x0000000000007b1d */ /* 0x000fe20000010000 */
[C---:B------:R-:W-:Y:S02]  /*7e30*/  ISETP.GE.AND P5, PT, R12.reuse, R54, PT ;  /* 0x000000360c00720c */ /* 0x040fe40003fa6270 */
[-C--:B------:R-:W-:Y:S01]  /*7e40*/  ISETP.GE.AND P3, PT, R12, R53.reuse, PT ;  /* 0x000000350c00720c */ /* 0x080fe20003f66270 */
[----:B------:R-:W-:Y:S01]  /*7e50*/  VIADD R12, R2, 0x50 ;  /* 0x00000050020c7836 */ /* 0x000fe20000000000 */
[----:B------:R-:W-:-:S02]  /*7e60*/  ISETP.GE.AND P2, PT, R32, R53, PT ;  /* 0x000000352000720c */ /* 0x000fc40003f46270 */
[-C--:B------:R-:W-:Y:S02]  /*7e70*/  ISETP.GE.AND P0, PT, R21, R54.reuse, PT ;  /* 0x000000361500720c */ /* 0x080fe40003f06270 */
[----:B------:R-:W-:Y:S02]  /*7e80*/  FSEL R87, R15, -INF , !P2 ;  /* 0xff8000000f577808 */ /* 0x000fe40005000000 */
[----:B------:R-:W-:Y:S02]  /*7e90*/  FSEL R56, R56, -INF , !P0 ;  /* 0xff80000038387808 */ /* 0x000fe40004000000 */
[C---:B------:R-:W-:Y:S02]  /*7ea0*/  ISETP.GE.AND P2, PT, R12.reuse, R54, PT ;  /* 0x000000360c00720c */ /* 0x040fe40003f46270 */
[-C--:B------:R-:W-:Y:S02]  /*7eb0*/  ISETP.GE.AND P0, PT, R12, R53.reuse, PT ;  /* 0x000000350c00720c */ /* 0x080fe40003f06270 */
[----:B-1----:R-:W-:Y:S01]  /*7ec0*/  HMMA.16816.F32 R12, R8, R40, RZ ;  /* 0x00000028080c723c */ /* 0x002fe200000018ff */
[----:B------:R-:W-:Y:S01]  /*7ed0*/  ISETP.GE.AND P4, PT, R21, R53, PT ;  /* 0x000000351500720c */ /* 0x000fe20003f86270 */
[----:B------:R-:W-:Y:S01]  /*7ee0*/  VIADD R21, R2, 0x51 ;  /* 0x0000005102157836 */ /* 0x000fe20000000000 */
[----:B------:R-:W-:-:S02]  /*7ef0*/  FSEL R57, R57, -INF , !P5 ;  /* 0xff80000039397808 */ /* 0x000fc40006800000 */
[----:B------:R-:W-:Y:S01]  /*7f00*/  FSEL R67, R58, -INF , !P4 ;  /* 0xff8000003a437808 */ /* 0x000fe20006000000 */
[----:B------:R-:W-:Y:S01]  /*7f10*/  HMMA.16816.F32 R8, R8, R42, RZ ;  /* 0x0000002a0808723c */ /* 0x000fe200000018ff */
[C---:B------:R-:W-:Y:S01]  /*7f20*/  ISETP.GE.AND P4, PT, R21.reuse, R54, PT ;  /* 0x000000361500720c */ /* 0x040fe20003f86270 */
[C---:B------:R-:W-:Y:S01]  /*7f30*/  VIADD R40, R2.reuse, 0x59 ;  /* 0x0000005902287836 */ /* 0x040fe20000000000 */
[-C--:B------:R-:W-:Y:S01]  /*7f40*/  ISETP.GE.AND P5, PT, R21, R53.reuse, PT ;  /* 0x000000351500720c */ /* 0x080fe20003fa6270 */
[----:B------:R-:W-:Y:S01]  /*7f50*/  VIADD R21, R2, 0x58 ;  /* 0x0000005802157836 */ /* 0x000fe20000000000 */
[----:B------:R-:W-:Y:S01]  /*7f60*/  FSEL R32, R44, -INF , !P2 ;  /* 0xff8000002c207808 */ /* 0x000fe20005000000 */
[----:B------:R-:W-:Y:S01]  /*7f70*/  HMMA.16816.F32 R60, R28, R48, R60 ;  /* 0x000000301c3c723c */ /* 0x000fe2000000183c */
[----:B------:R-:W-:Y:S02]  /*7f80*/  FSEL R59, R59, -INF , !P3 ;  /* 0xff8000003b3b7808 */ /* 0x000fe40005800000 */
[----:B------:R-:W-:-:S02]  /*7f90*/  ISETP.GE.AND P2, PT, R21, R53, PT ;  /* 0x000000351500720c */ /* 0x000fc40003f46270 */
[----:B------:R-:W-:Y:S01]  /*7fa0*/  FSEL R35, R46, -INF , !P0 ;  /* 0xff8000002e237808 */ /* 0x000fe20004000000 */
[C---:B------:R-:W-:Y:S01]  /*7fb0*/  HMMA.16816.F32 R36, R28.reuse, R50, R36 ;  /* 0x000000321c24723c */ /* 0x040fe20000001824 */
[-C--:B------:R-:W-:Y:S01]  /*7fc0*/  ISETP.GE.AND P3, PT, R21, R54.reuse, PT ;  /* 0x000000361500720c */ /* 0x080fe20003f66270 */
[----:B------:R-:W-:Y:S01]  /*7fd0*/  VIADD R21, R2, 0x60 ;  /* 0x0000006002157836 */ /* 0x000fe20000000000 */
[C---:B------:R-:W-:Y:S02]  /*7fe0*/  ISETP.GE.AND P0, PT, R40.reuse, R54, PT ;  /* 0x000000362800720c */ /* 0x040fe40003f06270 */
[----:B------:R-:W-:Y:S01]  /*7ff0*/  FSEL R34, R45, -INF , !P4 ;  /* 0xff8000002d227808 */ /* 0x000fe20006000000 */
[----:B--2---:R-:W-:Y:S01]  /*8000*/  HMMA.16816.F32 R12, R28, R24, R12 ;  /* 0x000000181c0c723c */ /* 0x004fe2000000180c */
[----:B------:R-:W-:Y:S01]  /*8010*/  ISETP.GE.AND P4, PT, R40, R53, PT ;  /* 0x000000352800720c */ /* 0x000fe20003f86270 */
[----:B------:R-:W-:Y:S01]  /*8020*/  VIADD R40, R2, 0x61 ;  /* 0x0000006102287836 */ /* 0x000fe20000000000 */
[----:B------:R-:W-:-:S02]  /*8030*/  FSEL R41, R18, -INF , !P2 ;  /* 0xff80000012297808 */ /* 0x000fc40005000000 */
[----:B------:R-:W-:Y:S01]  /*8040*/  FSEL R18, R17, -INF , !P0 ;  /* 0xff80000011127808 */ /* 0x000fe20004000000 */
[C---:B------:R-:W-:Y:S01]  /*8050*/  VIADD R17, R2.reuse, 0x68 ;  /* 0x0000006802117836 */ /* 0x040fe20000000000 */
[----:B------:R-:W-:Y:S01]  /*8060*/  FSEL R43, R47, -INF , !P5 ;  /* 0xff8000002f2b7808 */ /* 0x000fe20006800000 */
[----:B------:R-:W-:Y:S01]  /*8070*/  HMMA.16816.F32 R8, R28, R26, R8 ;  /* 0x0000001a1c08723c */ /* 0x000fe20000001808 */
[-C--:B------:R-:W-:Y:S01]  /*8080*/  ISETP.GE.AND P5, PT, R21, R54.reuse, PT ;  /* 0x000000361500720c */ /* 0x080fe20003fa6270 */
[----:B------:R-:W-:Y:S01]  /*8090*/  VIADD R24, R2, 0x78 ;  /* 0x0000007802187836 */ /* 0x000fe20000000000 */
[----:B------:R-:W-:Y:S02]  /*80a0*/  FSEL R16, R16, -INF , !P3 ;  /* 0xff80000010107808 */ /* 0x000fe40005800000 */
[----:B------:R-:W-:Y:S01]  /*80b0*/  FSEL R45, R19, -INF , !P4 ;  /* 0xff800000132d7808 */ /* 0x000fe20006000000 */
[C---:B------:R-:W-:Y:S01]  /*80c0*/  VIADD R19, R2.reuse, 0x69 ;  /* 0x0000006902137836 */ /* 0x040fe20000000000 */
[----:B------:R-:W-:Y:S01]  /*80d0*/  ISETP.GE.AND P3, PT, R21, R53, PT ;  /* 0x000000351500720c */ /* 0x000fe20003f66270 */
[----:B------:R-:W-:Y:S01]  /*80e0*/  VIADD R21, R2, 0x70 ;  /* 0x0000007002157836 */ /* 0x000fe20000000000 */
[----:B------:R-:W-:-:S02]  /*80f0*/  ISETP.GE.AND P2, PT, R40, R54, PT ;  /* 0x000000362800720c */ /* 0x000fc40003f46270 */
[-C--:B------:R-:W-:Y:S02]  /*8100*/  ISETP.GE.AND P0, PT, R40, R53.reuse, PT ;  /* 0x000000352800720c */ /* 0x080fe40003f06270 */
[C---:B------:R-:W-:Y:S02]  /*8110*/  ISETP.GE.AND P4, PT, R17.reuse, R54, PT ;  /* 0x000000361100720c */ /* 0x040fe40003f86270 */
[----:B------:R-:W-:Y:S02]  /*8120*/  FSEL R60, R60, -INF , !P5 ;  /* 0xff8000003c3c7808 */ /* 0x000fe40006800000 */
[----:B------:R-:W-:Y:S02]  /*8130*/  ISETP.GE.AND P5, PT, R17, R53, PT ;  /* 0x000000351100720c */ /* 0x000fe40003fa6270 */
[----:B------:R-:W-:Y:S02]  /*8140*/  FSEL R17, R62, -INF , !P3 ;  /* 0xff8000003e117808 */ /* 0x000fe40005800000 */
[----:B------:R-:W-:-:S02]  /*8150*/  FSEL R61, R61, -INF , !P2 ;  /* 0xff8000003d3d7808 */ /* 0x000fc40005000000 */
[CC--:B------:R-:W-:Y:S02]  /*8160*/  ISETP.GE.AND P3, PT, R19.reuse, R54.reuse, PT ;  /* 0x000000361300720c */ /* 0x0c0fe40003f66270 */
        /* <DEDUP_REMOVED lines=8> */
[----:B------:R-:W-:Y:S02]  /*81f0*/  FSEL R23, R14, -INF , !P4 ;  /* 0xff8000000e177808 */ /* 0x000fe40006000000 */
[C---:B------:R-:W-:Y:S02]  /*8200*/  ISETP.GE.AND P0, PT, R2.reuse, R54, PT ;  /* 0x000000360200720c */ /* 0x040fe40003f06270 */
[C---:B------:R-:W-:Y:S01]  /*8210*/  ISETP.GE.AND P4, PT, R2.reuse, R53, PT ;  /* 0x000000350200720c */ /* 0x040fe20003f86270 */
[----:B------:R-:W-:Y:S01]  /*8220*/  VIADD R2, R2, 0x79 ;  /* 0x0000007902027836 */ /* 0x000fe20000000000 */
[----:B------:R-:W-:Y:S02]  /*8230*/  FSEL R14, R20, -INF , !P0 ;  /* 0xff800000140e7808 */ /* 0x000fe40004000000 */
[----:B------:R-:W-:-:S02]  /*8240*/  FSEL R27, R38, -INF , !P5 ;  /* 0xff800000261b7808 */ /* 0x000fc40006800000 */
[----:B------:R-:W-:Y:S02]  /*8250*/  ISETP.GE.AND P0, PT, R2, R53, PT ;  /* 0x000000350200720c */ /* 0x000fe40003f06270 */
[----:B------:R-:W-:Y:S02]  /*8260*/  ISETP.GE.AND P5, PT, R21, R54, PT ;  /* 0x000000361500720c */ /* 0x000fe40003fa6270 */
[----:B------:R-:W-:Y:S02]  /*8270*/  FSEL R20, R11, -INF , !P0 ;  /* 0xff8000000b147808 */ /* 0x000fe40004000000 */
[----:B------:R-:W-:Y:S02]  /*8280*/  ISETP.GE.AND P0, PT, R52, 0x2, PT ;  /* 0x000000023400780c */ /* 0x000fe40003f06270 */
[----:B------:R-:W-:Y:S02]  /*8290*/  FSEL R42, R37, -INF , !P3 ;  /* 0xff800000252a7808 */ /* 0x000fe40005800000 */
[----:B------:R-:W-:-:S02]  /*82a0*/  FSEL R39, R39, -INF , !P2 ;  /* 0xff80000027277808 */ /* 0x000fc40005000000 */
[----:B------:R-:W-:Y:S02]  /*82b0*/  FSEL R12, R13, -INF , !P5 ;  /* 0xff8000000d0c7808 */ /* 0x000fe40006800000 */
[-C--:B------:R-:W-:Y:S02]  /*82c0*/  ISETP.GE.AND P3, PT, R21, R53.reuse, PT ;  /* 0x000000351500720c */ /* 0x080fe40003f66270 */
[CC--:B------:R-:W-:Y:S02]  /*82d0*/  ISETP.GE.AND P6, PT, R24.reuse, R54.reuse, PT ;  /* 0x000000361800720c */ /* 0x0c0fe40003fc6270 */
[----:B------:R-:W-:Y:S02]  /*82e0*/  ISETP.GE.AND P2, PT, R24, R53, PT ;  /* 0x000000351800720c */ /* 0x000fe40003f46270 */
        /* <DEDUP_REMOVED lines=67> */
.L_x_4503:
[----:B------:R-:W-:Y:S02]  /*8720*/  ULDC UR10, c[0x0][0x248] ;  /* 0x00009200000a7ab9 */ /* 0x000fe40000000800 */
[----:B------:R-:W-:-:S06]  /*8730*/  USHF.L.U32 UR5, UR10, 0x7, URZ ;  /* 0x000000070a057899 */ /* 0x000fcc000800063f */
[----:B------:R-:W-:-:S04]  /*8740*/  IADD3 R10, RZ, -UR5, RZ ;  /* 0x80000005ff0a7c10 */ /* 0x000fc8000fffe0ff */
[----:B------:R-:W-:-:S07]  /*8750*/  SHF.R.S32.HI R0, RZ, 0x1f, R10 ;  /* 0x0000001fff007819 */ /* 0x000fce000001140a */
.L_x_4504:
[----:B------:R-:W-:Y:S01]  /*8760*/  USHF.L.U32 UR8, UR10, 0x6, URZ ;  /* 0x000000060a087899 */ /* 0x000fe2000800063f */
[C---:B------:R-:W-:Y:S01]  /*8770*/  LEA R138, P2, R10.reuse, R138, 0x1 ;  /* 0x0000008a0a8a7211 */ /* 0x040fe200078408ff */
[----:B------:R-:W-:Y:S02]  /*8780*/  ULDC UR5, c[0x0][0x24c] ;  /* 0x0000930000057ab9 */ /* 0x000fe40000000800 */
[----:B------:R-:W-:Y:S01]  /*8790*/  USHF.L.U64.HI UR5, UR10, 0x6, UR5 ;  /* 0x000000060a057899 */ /* 0x000fe20008010205 */
        /* <DEDUP_REMOVED lines=13> */
[----:B------:R1:W-:Y:S04]  /*8870*/  LDGSTS.E.BYPASS.LTC128B.128 [R147+0x2000], desc[UR6][R10.64] ;  /* 0x020000000a937fae */ /* 0x0003e8000b901d46 */
[----:B------:R1:W-:Y:S04]  /*8880*/  LDGSTS.E.BYPASS.LTC128B.128 [R147+0x2800], desc[UR6][R8.64] ;  /* 0x0280000008937fae */ /* 0x0003e8000b901d46 */
[----:B------:R-:W0:Y:S02]  /*8890*/  LDGDEPBAR ;  /* 0x00000000000079af */ /* 0x000e240000000000 */
.L_x_4502:
        /* <DEDUP_REMOVED lines=92> */
[----:B------:R-:W1:Y:S01]  /*8e60*/  MUFU.EX2 R14, R14 ;  /* 0x0000000e000e7308 */ /* 0x000e620000000800 */
        /* <DEDUP_REMOVED lines=13> */
[----:B------:R-:W3:Y:S01]  /*8f40*/  LDSM.16.MT88.4 R4, [R131+0x3000] ;  /* 0x003000008304783b */ /* 0x000ee20000004200 */
        /* <DEDUP_REMOVED lines=34> */
[----:B-1----:R-:W-:Y:S01]  /*9170*/  F2FP.F16.F32.PACK_AB R77, R48, R49 ;  /* 0x00000031304d723e */ /* 0x002fe200000000ff */
[----:B------:R-:W-:Y:S01]  /*9180*/  FADD.FTZ R15, R46, R15 ;  /* 0x0000000f2e0f7221 */ /* 0x000fe20000010000 */
[----:B------:R-:W-:Y:S01]  /*9190*/  FADD.FTZ R49, R49, R48 ;  /* 0x0000003031317221 */ /* 0x000fe20000010000 */
[--C-:B------:R-:W-:Y:S01]  /*91a0*/  FFMA.FTZ R67, R16, UR10, -R31.reuse ;  /* 0x0000000a10437c23 */ /* 0x100fe2000801081f */
[--C-:B------:R-:W-:Y:S01]  /*91b0*/  FFMA.FTZ R59, R60, UR10, -R31.reuse ;  /* 0x0000000a3c3b7c23 */ /* 0x100fe2000801081f */
[----:B------:R-:W-:Y:S01]  /*91c0*/  FFMA.FTZ R34, R18, UR10, -R31 ;  /* 0x0000000a12227c23 */ /* 0x000fe2000801081f */
[--C-:B------:R-:W-:Y:S01]  /*91d0*/  FFMA.FTZ R43, R43, UR10, -R22.reuse ;  /* 0x0000000a2b2b7c23 */ /* 0x100fe20008010816 */
[----:B------:R-:W-:Y:S01]  /*91e0*/  MUFU.EX2 R44, R44 ;  /* 0x0000002c002c7308 */ /* 0x000fe20000000800 */
[--C-:B------:R-:W-:Y:S01]  /*91f0*/  FFMA.FTZ R60, R41, UR10, -R22.reuse ;  /* 0x0000000a293c7c23 */ /* 0x100fe20008010816 */
[----:B----4-:R-:W-:Y:S01]  /*9200*/  FADD.FTZ R16, R50, R49 ;  /* 0x0000003132107221 */ /* 0x010fe20000010000 */
[--C-:B------:R-:W-:Y:S01]  /*9210*/  FFMA.FTZ R41, R42, UR10, -R31.reuse ;  /* 0x0000000a2a297c23 */ /* 0x100fe2000801081f */
[--C-:B------:R-:W-:Y:S01]  /*9220*/  FFMA.FTZ R42, R17, UR10, -R22.reuse ;  /* 0x0000000a112a7c23 */ /* 0x100fe20008010816 */
[--C-:B------:R-:W-:Y:S01]  /*9230*/  FFMA.FTZ R19, R19, UR10, -R22.reuse ;  /* 0x0000000a13137c23 */ /* 0x100fe20008010816 */
[--C-:B------:R-:W-:Y:S01]  /*9240*/  FFMA.FTZ R27, R27, UR10, -R22.reuse ;  /* 0x0000000a1b1b7c23 */ /* 0x100fe20008010816 */
[----:B------:R-:W-:Y:S01]  /*9250*/  FFMA.FTZ R39, R39, UR10, -R22 ;  /* 0x0000000a27277c23 */ /* 0x000fe20008010816 */
[----:B------:R-:W1:Y:S01]  /*9260*/  MUFU.EX2 R37, R37 ;  /* 0x0000002500257308 */ /* 0x000e620000000800 */
[C---:B-----5:R-:W-:Y:S01]  /*9270*/  F2FP.F16.F32.PACK_AB R79, R51.reuse, R50 ;  /* 0x00000032334f723e */ /* 0x060fe200000000ff */
[----:B------:R-:W-:Y:S01]  /*9280*/  FADD.FTZ R16, R51, R16 ;  /* 0x0000001033107221 */ /* 0x000fe20000010000 */
[--C-:B------:R-:W-:Y:S01]  /*9290*/  FFMA.FTZ R151, R24, UR10, -R31.reuse ;  /* 0x0000000a18977c23 */ /* 0x100fe2000801081f */
[--C-:B------:R-:W-:Y:S01]  /*92a0*/  FFMA.FTZ R40, R40, UR10, -R31.reuse ;  /* 0x0000000a28287c23 */ /* 0x100fe2000801081f */
[----:B------:R-:W-:Y:S01]  /*92b0*/  FFMA.FTZ R30, R30, UR10, -R31 ;  /* 0x0000000a1e1e7c23 */ /* 0x000fe2000801081f */
[--C-:B------:R-:W-:Y:S01]  /*92c0*/  FFMA.FTZ R21, R21, UR10, -R22.reuse ;  /* 0x0000000a15157c23 */ /* 0x100fe20008010816 */
[----:B------:R-:W-:Y:S01]  /*92d0*/  FFMA.FTZ R152, R20, UR10, -R22 ;  /* 0x0000000a14987c23 */ /* 0x000fe20008010816 */
        /* <DEDUP_REMOVED lines=8> */
[----:B------:R-:W-:-:S02]  /*9360*/  FADD.FTZ R44, R44, R15 ;  /* 0x0000000f2c2c7221 */ /* 0x000fc40000010000 */
[----:B------:R-:W-:Y:S02]  /*9370*/  LDSM.16.MT88.4 R12, [R131+0x4400] ;  /* 0x00440000830c783b */ /* 0x000fe40000004200 */
[----:B------:R-:W-:Y:S01]  /*9380*/  FADD.FTZ R44, R37, R44 ;  /* 0x0000002c252c7221 */ /* 0x000fe20000010000 */
[----:B------:R-:W1:Y:S01]  /*9390*/  MUFU.EX2 R28, R28 ;  /* 0x0000001c001c7308 */ /* 0x000e620000000800 */
[----:B--2---:R-:W-:Y:S02]  /*93a0*/  F2FP.F16.F32.PACK_AB R6, R26, R29 ;  /* 0x0000001d1a06723e */ /* 0x004fe400000000ff */
        /* <DEDUP_REMOVED lines=8> */
[----:B------:R-:W-:Y:S01]  /*9430*/  MUFU.EX2 R103, R103 ;  /* 0x0000006700677308 */ /* 0x000fe20000000800 */
[----:B---3--:R-:W-:Y:S01]  /*9440*/  F2FP.F16.F32.PACK_AB R7, R38, R3 ;  /* 0x000000032607723e */ /* 0x008fe200000000ff */
[----:B------:R-:W-:Y:S01]  /*9450*/  FADD.FTZ R3, R26, R29 ;  /* 0x0000001d1a037221 */ /* 0x000fe20000010000 */
[----:B------:R-:W-:-:S05]  /*9460*/  FADD.FTZ R29, R38, R17 ;  /* 0x00000011261d7221 */ /* 0x000fca0000010000 */
[C---:B------:R-:W-:Y:S01]  /*9470*/  HMMA.16816.F32 R68, R4.reuse, R8, R68 ;  /* 0x000000080444723c */ /* 0x040fe20000001844 */
[----:B------:R-:W-:Y:S05]  /*9480*/  MUFU.EX2 R63, R63 ;  /* 0x0000003f003f7308 */ /* 0x000fea0000000800 */
[----:B------:R-:W-:Y:S01]  /*9490*/  HMMA.16816.F32 R72, R4, R10, R72 ;  /* 0x0000000a0448723c */ /* 0x000fe20000001848 */
[----:B------:R-:W1:Y:S02]  /*94a0*/  LDSM.16.MT88.4 R8, [R131+0x3400] ;  /* 0x003400008308783b */ /* 0x000e640000004200 */
[----:B------:R-:W-:Y:S08]  /*94b0*/  MUFU.EX2 R58, R58 ;  /* 0x0000003a003a7308 */ /* 0x000ff00000000800 */
[----:B------:R-:W2:Y:S08]  /*94c0*/  MUFU.EX2 R90, R90 ;  /* 0x0000005a005a7308 */ /* 0x000eb00000000800 */
[----:B------:R-:W3:Y:S08]  /*94d0*/  MUFU.EX2 R97, R97 ;  /* 0x0000006100617308 */ /* 0x000ef00000000800 */
[----:B------:R-:W-:Y:S01]  /*94e0*/  MUFU.EX2 R91, R91 ;  /* 0x0000005b005b7308 */ /* 0x000fe20000000800 */
[----:B--2---:R-:W-:-:S07]  /*94f0*/  FADD.FTZ R26, R90, R29 ;  /* 0x0000001d5a1a7221 */ /* 0x004fce0000010000 */
[----:B------:R-:W2:Y:S01]  /*9500*/  MUFU.EX2 R62, R62 ;  /* 0x0000003e003e7308 */ /* 0x000ea20000000800 */
[----:B---3--:R-:W-:Y:S01]  /*9510*/  FADD.FTZ R26, R97, R26 ;  /* 0x0000001a611a7221 */ /* 0x008fe20000010000 */
[C---:B-1----:R-:W-:Y:S06]  /*9520*/  HMMA.16816.F32 R80, R4.reuse, R8, R80 ;  /* 0x000000080450723c */ /* 0x042fec0000001850 */
[----:B------:R-:W-:Y:S01]  /*9530*/  MUFU.EX2 R101, R101 ;  /* 0x0000006500657308 */ /* 0x000fe20000000800 */
[----:B------:R-:W-:Y:S01]  /*9540*/  HMMA.16816.F32 R76, R4, R10, R76 ;  /* 0x0000000a044c723c */ /* 0x000fe2000000184c */
[----:B------:R-:W1:Y:S06]  /*9550*/  LDSM.16.MT88.4 R8, [R132+0x3800] ;  /* 0x003800008408783b */ /* 0x000e6c0000004200 */
[----:B------:R-:W3:Y:S01]  /*9560*/  MUFU.EX2 R84, R84 ;  /* 0x0000005400547308 */ /* 0x000ee20000000800 */
[----:B------:R-:W-:-:S02]  /*9570*/  F2FP.F16.F32.PACK_AB R4, R103, R86 ;  /* 0x000000566704723e */ /* 0x000fc400000000ff */
[----:B------:R-:W-:Y:S02]  /*9580*/  F2FP.F16.F32.PACK_AB R5, R97, R90 ;  /* 0x0000005a6105723e */ /* 0x000fe400000000ff */
[----:B------:R-:W-:-:S03]  /*9590*/  F2FP.F16.F32.PACK_AB R6, R58, R63 ;  /* 0x0000003f3a06723e */ /* 0x000fc600000000ff */
[----:B------:R-:W-:Y:S01]  /*95a0*/  MUFU.EX2 R95, R95 ;  /* 0x0000005f005f7308 */ /* 0x000fe20000000800 */
[----:B--2---:R-:W-:Y:S01]  /*95b0*/  F2FP.F16.F32.PACK_AB R7, R62, R91 ;  /* 0x0000005b3e07723e */ /* 0x004fe200000000ff */
[----:B------:R-:W-:Y:S01]  /*95c0*/  FADD.FTZ R91, R91, R26 ;  /* 0x0000001a5b5b7221 */ /* 0x000fe20000010000 */
[----:B------:R-:W-:-:S03]  /*95d0*/  FFMA.FTZ R26, R25, UR10, -R22 ;  /* 0x0000000a191a7c23 */ /* 0x000fc60008010816 */
[----:B------:R-:W-:Y:S02]  /*95e0*/  FADD.FTZ R62, R62, R91 ;  /* 0x0000005b3e3e7221 */ /* 0x000fe40000010000 */
[----:B------:R-:W-:Y:S08]  /*95f0*/  MUFU.EX2 R64, R64 ;  /* 0x0000004000407308 */ /* 0x000ff00000000800 */
[----:B------:R-:W-:Y:S08]  /*9600*/  MUFU.EX2 R105, R105 ;  /* 0x0000006900697308 */ /* 0x000ff00000000800 */
[----:B------:R-:W2:Y:S01]  /*9610*/  MUFU.EX2 R88, R88 ;  /* 0x0000005800587308 */ /* 0x000ea20000000800 */
        /* <DEDUP_REMOVED lines=8> */
[----:B------:R-:W-:Y:S01]  /*96a0*/  MUFU.EX2 R56, R56 ;  /* 0x0000003800387308 */ /* 0x000fe20000000800 */
[C---:B-1----:R-:W-:Y:S07]  /*96b0*/  HMMA.16816.F32 R80, R4.reuse, R8, R80 ;  /* 0x000000080450723c */ /* 0x042fee0000001850 */
[----:B------:R-:W-:Y:S01]  /*96c0*/  MUFU.EX2 R57, R57 ;  /* 0x0000003900397308 */ /* 0x000fe20000000800 */
[----:B------:R-:W-:Y:S01]  /*96d0*/  HMMA.16816.F32 R76, R4, R10, R76 ;  /* 0x0000000a044c723c */ /* 0x000fe2000000184c */
[----:B------:R-:W1:Y:S06]  /*96e0*/  LDSM.16.MT88.4 R8, [R132+0x3c00] ;  /* 0x003c00008408783b */ /* 0x000e6c0000004200 */
[----:B------:R-:W5:Y:S01]  /*96f0*/  MUFU.EX2 R96, R96 ;  /* 0x0000006000607308 */ /* 0x000f620000000800 */
[----:B---3--:R-:W-:-:S02]  /*9700*/  F2FP.F16.F32.PACK_AB R4, R84, R101 ;  /* 0x000000655404723e */ /* 0x008fc400000000ff */
[----:B--2---:R-:W-:Y:S01]  /*9710*/  F2FP.F16.F32.PACK_AB R5, R88, R105 ;  /* 0x000000695805723e */ /* 0x004fe200000000ff */
[----:B------:R-:W-:Y:S01]  /*9720*/  FADD.FTZ R105, R105, R62 ;  /* 0x0000003e69697221 */ /* 0x000fe20000010000 */
[----:B------:R-:W-:Y:S02]  /*9730*/  F2FP.F16.F32.PACK_AB R6, R64, R95 ;  /* 0x0000005f4006723e */ /* 0x000fe400000000ff */
[----:B----4-:R-:W-:Y:S01]  /*9740*/  F2FP.F16.F32.PACK_AB R7, R85, R92 ;  /* 0x0000005c5507723e */ /* 0x010fe200000000ff */
[----:B------:R-:W-:Y:S01]  /*9750*/  MUFU.EX2 R94, R94 ;  /* 0x0000005e005e7308 */ /* 0x000fe20000000800 */
[----:B------:R-:W-:-:S04]  /*9760*/  FADD.FTZ R105, R88, R105 ;  /* 0x0000006958697221 */ /* 0x000fc80000010000 */
[----:B------:R-:W-:-:S03]  /*9770*/  FADD.FTZ R92, R92, R105 ;  /* 0x000000695c5c7221 */ /* 0x000fc60000010000 */
[----:B------:R-:W2:Y:S01]  /*9780*/  MUFU.EX2 R33, R33 ;  /* 0x0000002100217308 */ /* 0x000ea20000000800 */
[----:B------:R-:W-:-:S07]  /*9790*/  FADD.FTZ R92, R85, R92 ;  /* 0x0000005c555c7221 */ /* 0x000fce0000010000 */
[----:B------:R-:W-:Y:S08]  /*97a0*/  MUFU.EX2 R98, R98 ;  /* 0x0000006200627308 */ /* 0x000ff00000000800 */
[----:B------:R-:W3:Y:S01]  /*97b0*/  MUFU.EX2 R65, R65 ;  /* 0x0000004100417308 */ /* 0x000ee20000000800 */
[C---:B-1----:R-:W-:Y:S07]  /*97c0*/  HMMA.16816.F32 R68, R4.reuse, R8, R68 ;  /* 0x000000080444723c */ /* 0x042fee0000001844 */
[----:B------:R-:W-:Y:S01]  /*97d0*/  MUFU.EX2 R67, R67 ;  /* 0x0000004300437308 */ /* 0x000fe20000000800 */
[C---:B------:R-:W-:Y:S01]  /*97e0*/  HMMA.16816.F32 R72, R4.reuse, R10, R72 ;  /* 0x0000000a0448723c */ /* 0x040fe20000001848 */
[----:B------:R-:W1:Y:S06]  /*97f0*/  LDSM.16.MT88.4 R8, [R131+0x3c00] ;  /* 0x003c00008308783b */ /* 0x000e6c0000004200 */
[----:B------:R-:W-:Y:S08]  /*9800*/  MUFU.EX2 R34, R34 ;  /* 0x0000002200227308 */ /* 0x000ff00000000800 */
[----:B------:R-:W-:Y:S08]  /*9810*/  MUFU.EX2 R100, R100 ;  /* 0x0000006400647308 */ /* 0x000ff00000000800 */
[----:B------:R-:W4:Y:S08]  /*9820*/  MUFU.EX2 R43, R43 ;  /* 0x0000002b002b7308 */ /* 0x000f300000000800 */
[----:B------:R-:W-:Y:S08]  /*9830*/  MUFU.EX2 R60, R60 ;  /* 0x0000003c003c7308 */ /* 0x000ff00000000800 */
[----:B------:R-:W4:Y:S01]  /*9840*/  MUFU.EX2 R35, R35 ;  /* 0x0000002300237308 */ /* 0x000f220000000800 */
[C---:B-1----:R-:W-:Y:S06]  /*9850*/  HMMA.16816.F32 R80, R4.reuse, R8, R80 ;  /* 0x000000080450723c */ /* 0x042fec0000001850 */
[----:B------:R-:W-:Y:S01]  /*9860*/  HMMA.16816.F32 R76, R4, R10, R76 ;  /* 0x0000000a044c723c */ /* 0x000fe2000000184c */
[----:B------:R-:W1:Y:S01]  /*9870*/  LDSM.16.MT88.4 R8, [R132+0x4000] ;  /* 0x004000008408783b */ /* 0x000e620000004200 */
[----:B------:R3:W-:Y:S05]  /*9880*/  MUFU.EX2 R37, R19 ;  /* 0x0000001300257308 */ /* 0x0007ea0000000800 */
[----:B-----5:R-:W-:-:S02]  /*9890*/  F2FP.F16.F32.PACK_AB R4, R66, R93 ;  /* 0x0000005d4204723e */ /* 0x020fc400000000ff */
[----:B------:R-:W-:Y:S01]  /*98a0*/  F2FP.F16.F32.PACK_AB R5, R96, R57 ;  /* 0x000000396005723e */ /* 0x000fe200000000ff */
[----:B------:R-:W-:Y:S01]  /*98b0*/  MUFU.EX2 R59, R59 ;  /* 0x0000003b003b7308 */ /* 0x000fe20000000800 */
[----:B------:R-:W-:Y:S02]  /*98c0*/  F2FP.F16.F32.PACK_AB R6, R56, R89 ;  /* 0x000000593806723e */ /* 0x000fe400000000ff */
[----:B--2---:R-:W-:-:S05]  /*98d0*/  F2FP.F16.F32.PACK_AB R7, R33, R94 ;  /* 0x0000005e2107723e */ /* 0x004fca00000000ff */
[----:B------:R-:W2:Y:S01]  /*98e0*/  MUFU.EX2 R32, R32 ;  /* 0x0000002000207308 */ /* 0x000ea20000000800 */
[----:B---3--:R-:W-:Y:S07]  /*98f0*/  LDSM.16.MT88.4 R16, [R131+0x4800] ;  /* 0x004800008310783b */ /* 0x008fee0000004200 */
[----:B------:R-:W-:Y:S08]  /*9900*/  MUFU.EX2 R36, R36 ;  /* 0x0000002400247308 */ /* 0x000ff00000000800 */
[----:B------:R-:W-:Y:S01]  /*9910*/  MUFU.EX2 R41, R41 ;  /* 0x0000002900297308 */ /* 0x000fe20000000800 */
[C---:B-1----:R-:W-:Y:S07]  /*9920*/  HMMA.16816.F32 R68, R4.reuse, R8, R68 ;  /* 0x000000080444723c */ /* 0x042fee0000001844 */
[----:B------:R-:W1:Y:S01]  /*9930*/  MUFU.EX2 R42, R42 ;  /* 0x0000002a002a7308 */ /* 0x000e620000000800 */
[C---:B------:R-:W-:Y:S01]  /*9940*/  HMMA.16816.F32 R72, R4.reuse, R10, R72 ;  /* 0x0000000a0448723c */ /* 0x040fe20000001848 */
[----:B------:R-:W3:Y:S06]  /*9950*/  LDSM.16.MT88.4 R8, [R131+0x4000] ;  /* 0x004000008308783b */ /* 0x000eec0000004200 */
[----:B------:R-:W-:Y:S08]  /*9960*/  MUFU.EX2 R27, R27 ;  /* 0x0000001b001b7308 */ /* 0x000ff00000000800 */
[----:B------:R-:W5:Y:S08]  /*9970*/  MUFU.EX2 R24, R39 ;  /* 0x0000002700187308 */ /* 0x000f700000000800 */
[----:B------:R-:W-:Y:S08]  /*9980*/  MUFU.EX2 R40, R40 ;  /* 0x0000002800287308 */ /* 0x000ff00000000800 */
[----:B------:R-:W5:Y:S08]  /*9990*/  MUFU.EX2 R45, R45 ;  /* 0x0000002d002d7308 */ /* 0x000f700000000800 */
[----:B------:R-:W-:Y:S01]  /*99a0*/  MUFU.EX2 R26, R26 ;  /* 0x0000001a001a7308 */ /* 0x000fe20000000800 */
[C---:B---3--:R-:W-:Y:S07]  /*99b0*/  HMMA.16816.F32 R80, R4.reuse, R8, R80 ;  /* 0x000000080450723c */ /* 0x048fee0000001850 */
[----:B------:R-:W-:Y:S01]  /*99c0*/  MUFU.EX2 R30, R30 ;  /* 0x0000001e001e7308 */ /* 0x000fe20000000800 */
[----:B------:R-:W-:Y:S01]  /*99d0*/  HMMA.16816.F32 R76, R4, R10, R76 ;  /* 0x0000000a044c723c */ /* 0x000fe2000000184c */
[----:B------:R-:W3:Y:S06]  /*99e0*/  LDSM.16.MT88.4 R8, [R132+0x4400] ;  /* 0x004400008408783b */ /* 0x000eec0000004200 */
[----:B------:R-:W-:Y:S01]  /*99f0*/  MUFU.EX2 R151, R151 ;  /* 0x0000009700977308 */ /* 0x000fe20000000800 */
[----:B------:R-:W-:-:S02]  /*9a00*/  F2FP.F16.F32.PACK_AB R4, R65, R98 ;  /* 0x000000624104723e */ /* 0x000fc400000000ff */
[----:B----4-:R-:W-:Y:S02]  /*9a10*/  F2FP.F16.F32.PACK_AB R5, R43, R100 ;  /* 0x000000642b05723e */ /* 0x010fe400000000ff */
[----:B------:R-:W-:-:S03]  /*9a20*/  F2FP.F16.F32.PACK_AB R6, R34, R67 ;  /* 0x000000432206723e */ /* 0x000fc600000000ff */
[----:B------:R-:W-:Y:S01]  /*9a30*/  MUFU.EX2 R21, R21 ;  /* 0x0000001500157308 */ /* 0x000fe20000000800 */
[----:B------:R-:W-:-:S07]  /*9a40*/  F2FP.F16.F32.PACK_AB R7, R35, R60 ;  /* 0x0000003c2307723e */ /* 0x000fce00000000ff */
[C---:B------:R-:W-:Y:S01]  /*9a50*/  HMMA.16816.F32 R80, R4.reuse, R12, R80 ;  /* 0x0000000c0450723c */ /* 0x040fe20000001850 */
[----:B------:R-:W-:Y:S05]  /*9a60*/  MUFU.EX2 R152, R152 ;  /* 0x0000009800987308 */ /* 0x000fea0000000800 */
[----:B------:R-:W-:Y:S01]  /*9a70*/  HMMA.16816.F32 R76, R4, R14, R76 ;  /* 0x0000000e044c723c */ /* 0x000fe2000000184c */
[----:B------:R-:W-:Y:S01]  /*9a80*/  FADD.FTZ R12, R86, R3 ;  /* 0x00000003560c7221 */ /* 0x000fe20000010000 */
[----:B------:R-:W-:-:S03]  /*9a90*/  FFMA.FTZ R3, R23, UR10, -R22 ;  /* 0x0000000a17037c23 */ /* 0x000fc60008010816 */
[----:B------:R-:W-:-:S03]  /*9aa0*/  FADD.FTZ R12, R103, R12 ;  /* 0x0000000c670c7221 */ /* 0x000fc60000010000 */
[----:B------:R-:W4:Y:S01]  /*9ab0*/  MUFU.EX2 R3, R3 ;  /* 0x0000000300037308 */ /* 0x000f220000000800 */
[----:B------:R-:W-:Y:S02]  /*9ac0*/  FADD.FTZ R63, R63, R12 ;  /* 0x0000000c3f3f7221 */ /* 0x000fe40000010000 */
[----:B------:R-:W-:Y:S02]  /*9ad0*/  LDSM.16.MT88.4 R12, [R132+0x4c00] ;  /* 0x004c0000840c783b */ /* 0x000fe40000004200 */
[----:B------:R-:W-:Y:S01]  /*9ae0*/  FADD.FTZ R58, R58, R63 ;  /* 0x0000003f3a3a7221 */ /* 0x000fe20000010000 */
[----:B---3--:R-:W-:Y:S03]  /*9af0*/  HMMA.16816.F32 R68, R4, R8, R68 ;  /* 0x000000080444723c */ /* 0x008fe60000001844 */
[----:B------:R-:W-:-:S03]  /*9b00*/  FADD.FTZ R101, R101, R58 ;  /* 0x0000003a65657221 */ /* 0x000fc60000010000 */
[----:B------:R-:W-:Y:S01]  /*9b10*/  HMMA.16816.F32 R72, R4, R10, R72 ;  /* 0x0000000a0448723c */ /* 0x000fe20000001848 */
[----:B------:R-:W3:Y:S01]  /*9b20*/  LDSM.16.MT88.4 R8, [R132+0x4800] ;  /* 0x004800008408783b */ /* 0x000ee20000004200 */
[----:B------:R-:W-:-:S04]  /*9b30*/  FADD.FTZ R84, R84, R101 ;  /* 0x0000006554547221 */ /* 0x000fc80000010000 */
[----:B------:R-:W-:Y:S01]  /*9b40*/  FADD.FTZ R95, R95, R84 ;  /* 0x000000545f5f7221 */ /* 0x000fe20000010000 */
[----:B--2---:R-:W-:Y:S02]  /*9b50*/  F2FP.F16.F32.PACK_AB R4, R32, R59 ;  /* 0x0000003b2004723e */ /* 0x004fe400000000ff */
[----:B-1----:R-:W-:Y:S01]  /*9b60*/  F2FP.F16.F32.PACK_AB R5, R37, R42 ;  /* 0x0000002a2505723e */ /* 0x002fe200000000ff */
[----:B------:R-:W-:Y:S01]  /*9b70*/  FADD.FTZ R64, R64, R95 ;  /* 0x0000005f40407221 */ /* 0x000fe20000010000 */
[----:B------:R-:W-:Y:S02]  /*9b80*/  F2FP.F16.F32.PACK_AB R6, R41, R36 ;  /* 0x000000242906723e */ /* 0x000fe400000000ff */
[----:B-----5:R-:W-:Y:S01]  /*9b90*/  F2FP.F16.F32.PACK_AB R7, R24, R27 ;  /* 0x0000001b1807723e */ /* 0x020fe200000000ff */
[----:B------:R-:W-:-:S04]  /*9ba0*/  FADD.FTZ R93, R93, R64 ;  /* 0x000000405d5d7221 */ /* 0x000fc80000010000 */
[----:B------:R-:W-:Y:S02]  /*9bb0*/  FADD.FTZ R66, R66, R93 ;  /* 0x0000005d42427221 */ /* 0x000fe40000010000 */
[----:B------:R-:W-:Y:S02]  /*9bc0*/  HMMA.16816.F32 R80, R4, R16, R80 ;  /* 0x000000100450723c */ /* 0x000fe40000001850 */
[----:B------:R-:W-:-:S04]  /*9bd0*/  FADD.FTZ R89, R89, R66 ;  /* 0x0000004259597221 */ /* 0x000fc80000010000 */
        /* <DEDUP_REMOVED lines=13> */
[----:B------:R-:W-:Y:S01]  /*9cb0*/  HMMA.16816.F32 R72, R4, R10, R72 ;  /* 0x0000000a0448723c */ /* 0x000fe20000001848 */
[----:B------:R-:W1:Y:S01]  /*9cc0*/  LDSM.16.MT88.4 R8, [R131+0x4c00] ;  /* 0x004c00008308783b */ /* 0x000e620000004200 */
[----:B------:R-:W-:Y:S01]  /*9cd0*/  FADD.FTZ R43, R43, R100 ;  /* 0x000000642b2b7221 */ /* 0x000fe20000010000 */
[----:B------:R-:W-:-:S03]  /*9ce0*/  FADD.FTZ R59, R32, R59 ;  /* 0x0000003b203b7221 */ /* 0x000fc60000010000 */
[----:B------:R-:W-:Y:S01]  /*9cf0*/  FADD.FTZ R60, R60, R43 ;  /* 0x0000002b3c3c7221 */ /* 0x000fe20000010000 */
[----:B------:R-:W-:Y:S01]  /*9d00*/  FADD.FTZ R36, R36, R59 ;  /* 0x0000003b24247221 */ /* 0x000fe20000010000 */
[----:B------:R-:W-:Y:S02]  /*9d10*/  F2FP.F16.F32.PACK_AB R4, R45, R40 ;  /* 0x000000282d04723e */ /* 0x000fe400000000ff */
[----:B------:R-:W-:Y:S01]  /*9d20*/  FADD.FTZ R35, R35, R60 ;  /* 0x0000003c23237221 */ /* 0x000fe20000010000 */
[----:B------:R-:W-:Y:S01]  /*9d30*/  FADD.FTZ R41, R41, R36 ;  /* 0x0000002429297221 */ /* 0x000fe20000010000 */
[----:B----4-:R-:W-:Y:S02]  /*9d40*/  F2FP.F16.F32.PACK_AB R5, R26, R3 ;  /* 0x000000031a05723e */ /* 0x010fe400000000ff */
        /* <DEDUP_REMOVED lines=84> */
.L_x_4506:
[----:B------:R-:W-:Y:S02]  /*a290*/  ULDC UR8, c[0x0][0x250] ;  /* 0x0000940000087ab9 */ /* 0x000fe40000000800 */
[----:B------:R-:W-:-:S06]  /*a2a0*/  USHF.L.U32 UR4, UR8, 0x7, URZ ;  /* 0x0000000708047899 */ /* 0x000fcc000800063f */
[----:B------:R-:W-:-:S04]  /*a2b0*/  IADD3 R8, RZ, -UR4, RZ ;  /* 0x80000004ff087c10 */ /* 0x000fc8000fffe0ff */
[----:B------:R-:W-:-:S07]  /*a2c0*/  SHF.R.S32.HI R4, RZ, 0x1f, R8 ;  /* 0x0000001fff047819 */ /* 0x000fce0000011408 */
.L_x_4507:
[----:B------:R-:W-:Y:S01]  /*a2d0*/  USHF.L.U32 UR5, UR8, 0x6, URZ ;  /* 0x0000000608057899 */ /* 0x000fe2000800063f */
[----:B------:R-:W-:Y:S01]  /*a2e0*/  LEA R140, P0, R8, R140, 0x1 ;  /* 0x0000008c088c7211 */ /* 0x000fe200078008ff */
[----:B------:R-:W-:Y:S01]  /*a2f0*/  ULDC UR4, c[0x0][0x254] ;  /* 0x0000950000047ab9 */ /* 0x000fe20000000800 */
[----:B------:R-:W-:Y:S01]  /*a300*/  IMAD.SHL.U32 R110, R146, 0x80, RZ ;  /* 0x00000080926e7824 */ /* 0x000fe200078e00ff */
[----:B------:R-:W-:Y:S01]  /*a310*/  USHF.L.U64.HI UR4, UR8, 0x6, UR4 ;  /* 0x0000000608047899 */ /* 0x000fe20008010204 */
[----:B------:R-:W-:Y:S02]  /*a320*/  LEA.HI.X R141, R8, R141, R4, 0x1, P0 ;  /* 0x0000008d088d7211 */ /* 0x000fe400000f0c04 */
[----:B------:R-:W-:Y:S02]  /*a330*/  IADD3 R12, P0, R140, UR5, RZ ;  /* 0x000000058c0c7c10 */ /* 0x000fe4000ff1e0ff */
[----:B------:R-:W-:Y:S01]  /*a340*/  LOP3.LUT R3, R110, 0x8, R55, 0xfe, !PT ;  /* 0x000000086e037812 */ /* 0x000fe200078efe37 */
[----:B------:R-:W-:Y:S01]  /*a350*/  @!PT LDS RZ, [RZ] ;  /* 0x00000000fffff984 */ /* 0x000fe20000000800 */
[----:B------:R-:W-:Y:S01]  /*a360*/  @!PT LDS RZ, [RZ] ;  /* 0x00000000fffff984 */ /* 0x000fe20000000800 */
[----:B------:R-:W-:Y:S01]  /*a370*/  @!PT LDS RZ, [RZ] ;  /* 0x00000000fffff984 */ /* 0x000fe20000000800 */
[----:B------:R-:W-:Y:S01]  /*a380*/  LDGSTS.E.BYPASS.LTC128B.128 [R147+0x3000], desc[UR6][R140.64] ;  /* 0x030000008c937fae */ /* 0x000fe2000b901d46 */
[----:B------:R-:W-:-:S02]  /*a390*/  IADD3.X R13, R141, UR4, RZ, P0, !PT ;  /* 0x000000048d0d7c10 */ /* 0x000fc400087fe4ff */
[----:B------:R-:W-:Y:S02]  /*a3a0*/  IADD3 R6, P0, R12, UR5, RZ ;  /* 0x000000050c067c10 */ /* 0x000fe4000ff1e0ff */
[----:B------:R-:W-:Y:S01]  /*a3b0*/  LOP3.LUT R111, R110, R55, RZ, 0xfc, !PT ;  /* 0x000000376e6f7212 */ /* 0x000fe200078efcff */
[----:B------:R-:W-:Y:S01]  /*a3c0*/  LDGSTS.E.BYPASS.LTC128B.128 [R147+0x3800], desc[UR6][R12.64] ;  /* 0x038000000c937fae */ /* 0x000fe2000b901d46 */
[----:B------:R-:W-:Y:S02]  /*a3d0*/  IADD3.X R7, R13, UR4, RZ, P0, !PT ;  /* 0x000000040d077c10 */ /* 0x000fe400087fe4ff */
[----:B------:R-:W-:Y:S02]  /*a3e0*/  IADD3 R4, P0, R6, UR5, RZ ;  /* 0x0000000506047c10 */ /* 0x000fe4000ff1e0ff */
[----:B------:R-:W-:Y:S01]  /*a3f0*/  ISETP.GE.AND P6, PT, R3, R54, PT ;  /* 0x000000360300720c */ /* 0x000fe20003fc6270 */
[----:B------:R-:W-:Y:S01]  /*a400*/  LDGSTS.E.BYPASS.LTC128B.128 [R147+0x4000], desc[UR6][R6.64] ;  /* 0x0400000006937fae */ /* 0x000fe2000b901d46 */
[----:B------:R-:W-:-:S02]  /*a410*/  IADD3.X R5, R7, UR4, RZ, P0, !PT ;  /* 0x0000000407057c10 */ /* 0x000fc400087fe4ff */
[-C--:B------:R-:W-:Y:S01]  /*a420*/  ISETP.GE.AND P5, PT, R3, R53.reuse, PT ;  /* 0x000000350300720c */ /* 0x080fe20003fa6270 */
[C---:B------:R-:W-:Y:S01]  /*a430*/  VIADD R3, R111.reuse, 0x1 ;  /* 0x000000016f037836 */ /* 0x040fe20000000000 */
[-C--:B------:R-:W-:Y:S01]  /*a440*/  ISETP.GE.AND P4, PT, R111, R54.reuse, PT ;  /* 0x000000366f00720c */ /* 0x080fe20003f86270 */
[----:B------:R1:W-:Y:S01]  /*a450*/  LDGSTS.E.BYPASS.LTC128B.128 [R147+0x4800], desc[UR6][R4.64] ;  /* 0x0480000004937fae */ /* 0x0003e2000b901d46 */
[----:B------:R-:W-:Y:S02]  /*a460*/  ISETP.GE.AND P0, PT, R52, 0x3, PT ;  /* 0x000000033400780c */ /* 0x000fe40003f06270 */
[C---:B------:R-:W-:Y:S01]  /*a470*/  ISETP.GE.AND P2, PT, R3.reuse, R54, PT ;  /* 0x000000360300720c */ /* 0x040fe20003f46270 */
[----:B------:R-:W-:Y:S01]  /*a480*/  LDSM.16.M88.4 R92, [R136] ;  /* 0x00000000885c783b */ /* 0x000fe20000000200 */
[----:B------:R-:W-:Y:S01]  /*a490*/  ISETP.GE.AND P3, PT, R3, R53, PT ;  /* 0x000000350300720c */ /* 0x000fe20003f66270 */
[----:B------:R-:W-:Y:S02]  /*a4a0*/  VIADD R3, R111, 0x9 ;  /* 0x000000096f037836 */ /* 0x000fe40000000000 */
[----:B------:R-:W2:Y:S04]  /*a4b0*/  LDSM.16.M88.4 R36, [R134+0x1000] ;  /* 0x001000008624783b */ /* 0x000ea80000000200 */
[----:B------:R-:W3:Y:S04]  /*a4c0*/  LDSM.16.M88.4 R28, [R134+0x1400] ;  /* 0x00140000861c783b */ /* 0x000ee80000000200 */
[----:B------:R-:W4:Y:S04]  /*a4d0*/  LDSM.16.M88.4 R20, [R134+0x1800] ;  /* 0x001800008614783b */ /* 0x000f280000000200 */
[----:B------:R-:W-:Y:S04]  /*a4e0*/  LDSM.16.M88.4 R88, [R135] ;  /* 0x000000008758783b */ /* 0x000fe80000000200 */
[----:B------:R-:W5:Y:S04]  /*a4f0*/  LDSM.16.M88.4 R16, [R133] ;  /* 0x000000008510783b */ /* 0x000f680000000200 */
[----:B------:R-:W5:Y:S04]  /*a500*/  LDSM.16.M88.4 R8, [R130] ;  /* 0x000000008208783b */ /* 0x000f680000000200 */
[----:B-1----:R-:W1:Y:S04]  /*a510*/  LDSM.16.M88.4 R4, [R134+0x2000] ;  /* 0x002000008604783b */ /* 0x002e680000000200 */
[----:B------:R-:W1:Y:S04]  /*a520*/  LDSM.16.M88.4 R12, [R134+0x1c00] ;  /* 0x001c0000860c783b */ /* 0x000e680000000200 */
[----:B------:R-:W1:Y:S04]  /*a530*/  LDSM.16.M88.4 R64, [R129] ;  /* 0x000000008140783b */ /* 0x000e680000000200 */
[----:B------:R-:W1:Y:S01]  /*a540*/  LDSM.16.M88.4 R48, [R127] ;  /* 0x000000007f30783b */ /* 0x000e620000000200 */
[C---:B--2---:R-:W-:Y:S03]  /*a550*/  HMMA.16816.F32 R40, R92.reuse, R36, RZ ;  /* 0x000000245c28723c */ /* 0x044fe600000018ff */
[----:B------:R-:W2:Y:S04]  /*a560*/  LDSM.16.M88.4 R44, [R134+0x2800] ;  /* 0x00280000862c783b */ /* 0x000ea80000000200 */
[----:B------:R-:W2:Y:S01]  /*a570*/  LDSM.16.M88.4 R60, [R128] ;  /* 0x00000000803c783b */ /* 0x000ea20000000200 */
[C---:B------:R-:W-:Y:S03]  /*a580*/  HMMA.16816.F32 R36, R92.reuse, R38, RZ ;  /* 0x000000265c24723c */ /* 0x040fe600000018ff */
[----:B------:R-:W2:Y:S03]  /*a590*/  LDSM.16.M88.4 R56, [R134+0x2400] ;  /* 0x002400008638783b */ /* 0x000ea60000000200 */
[C---:B---3--:R-:W-:Y:S01]  /*a5a0*/  HMMA.16816.F32 R32, R92.reuse, R28, RZ ;  /* 0x0000001c5c20723c */ /* 0x048fe200000018ff */
[----:B------:R-:W-:Y:S04]  /*a5b0*/  LDSM.16.M88.4 R84, [R126] ;  /* 0x000000007e54783b */ /* 0x000fe80000000200 */
[----:B------:R-:W0:Y:S01]  /*a5c0*/  LDGDEPBAR ;  /* 0x00000000000079af */ /* 0x000e220000000000 */
[C---:B------:R-:W-:Y:S06]  /*a5d0*/  HMMA.16816.F32 R28, R92.reuse, R30, RZ ;  /* 0x0000001e5c1c723c */ /* 0x040fec00000018ff */
[C---:B----4-:R-:W-:Y:S06]  /*a5e0*/  HMMA.16816.F32 R24, R92.reuse, R20, RZ ;  /* 0x000000145c18723c */ /* 0x050fec00000018ff */
[----:B------:R-:W-:Y:S06]  /*a5f0*/  HMMA.16816.F32 R20, R92, R22, RZ ;  /* 0x000000165c14723c */ /* 0x000fec00000018ff */
[C---:B-----5:R-:W-:Y:S06]  /*a600*/  HMMA.16816.F32 R40, R88.reuse, R16, R40 ;  /* 0x000000105828723c */ /* 0x060fec0000001828 */
[C---:B------:R-:W-:Y:S06]  /*a610*/  HMMA.16816.F32 R36, R88.reuse, R18, R36 ;  /* 0x000000125824723c */ /* 0x040fec0000001824 */
[C---:B------:R-:W-:Y:S06]  /*a620*/  HMMA.16816.F32 R32, R88.reuse, R8, R32 ;  /* 0x000000085820723c */ /* 0x040fec0000001820 */
[----:B------:R-:W-:Y:S06]  /*a630*/  HMMA.16816.F32 R28, R88, R10, R28 ;  /* 0x0000000a581c723c */ /* 0x000fec000000181c */
[----:B-1----:R-:W-:Y:S01]  /*a640*/  HMMA.16816.F32 R8, R92, R4, RZ ;  /* 0x000000045c08723c */ /* 0x002fe200000018ff */
[----:B------:R-:W-:-:S02]  /*a650*/  FSEL R116, R40, -INF , !P4 ;  /* 0xff80000028747808 */ /* 0x000fc40006000000 */
[-C--:B------:R-:W-:Y:S02]  /*a660*/  ISETP.GE.AND P4, PT, R111, R53.reuse, PT ;  /* 0x000000356f00720c */ /* 0x080fe40003f86270 */
[----:B------:R-:W-:Y:S01]  /*a670*/  FSEL R40, R41, -INF , !P2 ;  /* 0xff80000029287808 */ /* 0x000fe20005000000 */
[C---:B------:R-:W-:Y:S01]  /*a680*/  HMMA.16816.F32 R4, R92.reuse, R6, RZ ;  /* 0x000000065c04723c */ /* 0x040fe200000018ff */
[----:B------:R-:W-:Y:S02]  /*a690*/  FSEL R109, R42, -INF , !P4 ;  /* 0xff8000002a6d7808 */ /* 0x000fe40006000000 */
[C---:B------:R-:W-:Y:S02]  /*a6a0*/  ISETP.GE.AND P4, PT, R3.reuse, R54, PT ;  /* 0x000000360300720c */ /* 0x040fe40003f86270 */
[----:B------:R-:W-:Y:S01]  /*a6b0*/  ISETP.GE.AND P2, PT, R3, R53, PT ;  /* 0x000000350300720c */ /* 0x000fe20003f46270 */
[----:B------:R-:W-:Y:S01]  /*a6c0*/  HMMA.16816.F32 R16, R92, R12, RZ ;  /* 0x0000000c5c10723c */ /* 0x000fe200000018ff */
[----:B------:R-:W-:Y:S01]  /*a6d0*/  VIADD R3, R111, 0x11 ;  /* 0x000000116f037836 */ /* 0x000fe20000000000 */
[----:B------:R-:W-:-:S02]  /*a6e0*/  FSEL R119, R43, -INF , !P3 ;  /* 0xff8000002b777808 */ /* 0x000fc40005800000 */
[----:B------:R-:W-:Y:S02]  /*a6f0*/  FSEL R118, R37, -INF , !P4 ;  /* 0xff80000025767808 */ /* 0x000fe40006000000 */
[----:B------:R-:W-:Y:S01]  /*a700*/  HMMA.16816.F32 R12, R92, R14, RZ ;  /* 0x0000000e5c0c723c */ /* 0x000fe200000018ff */
[CC--:B------:R-:W-:Y:S02]  /*a710*/  ISETP.GE.AND P3, PT, R3.reuse, R54.reuse, PT ;  /* 0x000000360300720c */ /* 0x0c0fe40003f66270 */
[----:B------:R-:W-:Y:S01]  /*a720*/  ISETP.GE.AND P4, PT, R3, R53, PT ;  /* 0x000000350300720c */ /* 0x000fe20003f86270 */
[----:B------:R-:W-:Y:S01]  /*a730*/  VIADD R3, R111, 0x19 ;  /* 0x000000196f037836 */ /* 0x000fe20000000000 */
[----:B------:R-:W-:Y:S01]  /*a740*/  FSEL R115, R39, -INF , !P2 ;  /* 0xff80000027737808 */ /* 0x000fe20005000000 */
[----:B------:R-:W-:Y:S01]  /*a750*/  HMMA.16816.F32 R24, R88, R64, R24 ;  /* 0x000000405818723c */ /* 0x000fe20000001818 */
[----:B------:R-:W-:Y:S02]  /*a760*/  FSEL R106, R33, -INF , !P3 ;  /* 0xff800000216a7808 */ /* 0x000fe40005800000 */
[----:B------:R-:W-:-:S02]  /*a770*/  ISETP.GE.AND P2, PT, R3, R54, PT ;  /* 0x000000360300720c */ /* 0x000fc40003f46270 */
[-C--:B------:R-:W-:Y:S01]  /*a780*/  ISETP.GE.AND P3, PT, R3, R53.reuse, PT ;  /* 0x000000350300720c */ /* 0x080fe20003f66270 */
[C---:B------:R-:W-:Y:S01]  /*a790*/  HMMA.16816.F32 R20, R88.reuse, R66, R20 ;  /* 0x000000425814723c */ /* 0x040fe20000001814 */
[----:B------:R-:W1:Y:S01]  /*a7a0*/  LDSM.16.M88.4 R64, [R125] ;  /* 0x000000007d40783b */ /* 0x000e620000000200 */
[----:B------:R-:W-:Y:S01]  /*a7b0*/  VIADD R3, R111, 0x21 ;  /* 0x000000216f037836 */ /* 0x000fe20000000000 */
        /* <DEDUP_REMOVED lines=8> */
[----:B------:R-:W-:-:S02]  /*a840*/  FSEL R120, R36, -INF , !P6 ;  /* 0xff80000024787808 */ /* 0x000fc40007000000 */
[----:B------:R-:W-:-:S03]  /*a850*/  ISETP.GE.AND P3, PT, R3, R54, PT ;  /* 0x000000360300720c */ /* 0x000fc60003f66270 */
[----:B--2---:R-:W-:Y:S01]  /*a860*/  HMMA.16816.F32 R48, R92, R44, RZ ;  /* 0x0000002c5c30723c */ /* 0x004fe200000018ff */
[----:B------:R-:W-:Y:S02]  /*a870*/  FSEL R96, R25, -INF , !P4 ;  /* 0xff80000019607808 */ /* 0x000fe40006000000 */
[-C--:B------:R-:W-:Y:S01]  /*a880*/  ISETP.GE.AND P4, PT, R3, R53.reuse, PT ;  /* 0x000000350300720c */ /* 0x080fe20003f86270 */
[----:B------:R-:W-:Y:S01]  /*a890*/  VIADD R3, R111, 0x31 ;  /* 0x000000316f037836 */ /* 0x000fe20000000000 */
[----:B------:R-:W-:Y:S01]  /*a8a0*/  FSEL R31, R27, -INF , !P2 ;  /* 0xff8000001b1f7808 */ /* 0x000fe20005000000 */
[C---:B------:R-:W-:Y:S01]  /*a8b0*/  HMMA.16816.F32 R16, R88.reuse, R60, R16 ;  /* 0x0000003c5810723c */ /* 0x040fe20000001810 */
[----:B------:R-:W-:Y:S02]  /*a8c0*/  FSEL R100, R21, -INF , !P3 ;  /* 0xff80000015647808 */ /* 0x000fe40005800000 */
[C---:B------:R-:W-:Y:S02]  /*a8d0*/  ISETP.GE.AND P2, PT, R3.reuse, R54, PT ;  /* 0x000000360300720c */ /* 0x040fe40003f46270 */
[----:B------:R-:W-:Y:S01]  /*a8e0*/  ISETP.GE.AND P3, PT, R3, R53, PT ;  /* 0x000000350300720c */ /* 0x000fe20003f66270 */
[----:B------:R-:W-:Y:S01]  /*a8f0*/  HMMA.16816.F32 R12, R88, R62, R12 ;  /* 0x0000003e580c723c */ /* 0x000fe2000000180c */
[----:B------:R-:W-:Y:S01]  /*a900*/  VIADD R3, R111, 0x39 ;  /* 0x000000396f037836 */ /* 0x000fe20000000000 */
[----:B------:R-:W-:-:S04]  /*a910*/  FSEL R29, R23, -INF , !P4 ;  /* 0xff800000171d7808 */ /* 0x000fc80006000000 */
[----:B------:R-:W-:Y:S01]  /*a920*/  HMMA.16816.F32 R44, R92, R46, RZ ;  /* 0x0000002e5c2c723c */ /* 0x000fe200000018ff */
[----:B------:R-:W-:-:S05]  /*a930*/  ISETP.GE.AND P4, PT, R3, R54, PT ;  /* 0x000000360300720c */ /* 0x000fca0003f86270 */
[C---:B------:R-:W-:Y:S06]  /*a940*/  HMMA.16816.F32 R60, R92.reuse, R56, RZ ;  /* 0x000000385c3c723c */ /* 0x040fec00000018ff */
[----:B------:R-:W-:Y:S06]  /*a950*/  HMMA.16816.F32 R56, R92, R58, RZ ;  /* 0x0000003a5c38723c */ /* 0x000fec00000018ff */
[C---:B-1----:R-:W-:Y:S06]  /*a960*/  HMMA.16816.F32 R48, R88.reuse, R64, R48 ;  /* 0x000000405830723c */ /* 0x042fec0000001830 */
[----:B------:R-:W-:Y:S01]  /*a970*/  HMMA.16816.F32 R44, R88, R66, R44 ;  /* 0x00000042582c723c */ /* 0x000fe2000000182c */
[----:B------:R-:W-:-:S05]  /*a980*/  FSEL R65, R19, -INF , !P3 ;  /* 0xff80000013417808 */ /* 0x000fca0005800000 */
[C---:B------:R-:W-:Y:S01]  /*a990*/  HMMA.16816.F32 R60, R88.reuse, R84, R60 ;  /* 0x00000054583c723c */ /* 0x040fe2000000183c */
[----:B------:R-:W-:Y:S02]  /*a9a0*/  FSEL R66, R17, -INF , !P2 ;  /* 0xff80000011427808 */ /* 0x000fe40005000000 */
[-C--:B------:R-:W-:Y:S01]  /*a9b0*/  ISETP.GE.AND P2, PT, R3, R53.reuse, PT ;  /* 0x000000350300720c */ /* 0x080fe20003f46270 */
[----:B------:R-:W-:Y:S01]  /*a9c0*/  VIADD R3, R111, 0x41 ;  /* 0x000000416f037836 */ /* 0x000fe20000000000 */
[----:B------:R-:W-:Y:S01]  /*a9d0*/  FSEL R17, R38, -INF , !P5 ;  /* 0xff80000026117808 */ /* 0x000fe20006800000 */
[----:B------:R-:W-:Y:S01]  /*a9e0*/  HMMA.16816.F32 R56, R88, R86, R56 ;  /* 0x000000565838723c */ /* 0x000fe20000001838 */
[----:B------:R-:W-:Y:S02]  /*a9f0*/  FSEL R84, R13, -INF , !P4 ;  /* 0xff8000000d547808 */ /* 0x000fe40006000000 */
[C---:B------:R-:W-:Y:S02]  /*aa00*/  ISETP.GE.AND P3, PT, R3.reuse, R54, PT ;  /* 0x000000360300720c */ /* 0x040fe40003f66270 */
        /* <DEDUP_REMOVED lines=30> */
[----:B------:R-:W-:-:S02]  /*abf0*/  ISETP.GE.AND P4, PT, R3, R53, PT ;  /* 0x000000350300720c */ /* 0x000fc40003f86270 */
[C-C-:B------:R-:W-:Y:S02]  /*ac00*/  LOP3.LUT R5, R110.reuse, 0x18, R55.reuse, 0xfe, !PT ;  /* 0x000000186e057812 */ /* 0x140fe400078efe37 */
[----:B------:R-:W-:Y:S02]  /*ac10*/  FSEL R3, R47, -INF , !P4 ;  /* 0xff8000002f037808 */ /* 0x000fe40006000000 */
[C---:B------:R-:W-:Y:S02]  /*ac20*/  ISETP.GE.AND P4, PT, R5.reuse, R54, PT ;  /* 0x000000360500720c */ /* 0x040fe40003f86270 */
[----:B------:R-:W-:Y:S02]  /*ac30*/  ISETP.GE.AND P6, PT, R5, R53, PT ;  /* 0x000000350500720c */ /* 0x000fe40003fc6270 */
[----:B------:R-:W-:Y:S02]  /*ac40*/  LOP3.LUT R5, R110, 0x20, R55, 0xfe, !PT ;  /* 0x000000206e057812 */ /* 0x000fe400078efe37 */
[----:B------:R-:W-:-:S02]  /*ac50*/  FSEL R114, R32, -INF , !P2 ;  /* 0xff80000020727808 */ /* 0x000fc40005000000 */
[CC--:B------:R-:W-:Y:S02]  /*ac60*/  ISETP.GE.AND P5, PT, R5.reuse, R54.reuse, PT ;  /* 0x000000360500720c */ /* 0x0c0fe40003fa6270 */
[----:B------:R-:W-:Y:S02]  /*ac70*/  ISETP.GE.AND P2, PT, R5, R53, PT ;  /* 0x000000350500720c */ /* 0x000fe40003f46270 */
        /* <DEDUP_REMOVED lines=28> */
[----:B------:R-:W-:Y:S02]  /*ae40*/  FSEL R98, R8, -INF , !P4 ;  /* 0xff80000008627808 */ /* 0x000fe40006000000 */
[----:B------:R-:W-:Y:S02]  /*ae50*/  FSEL R86, R4, -INF , !P5 ;  /* 0xff80000004567808 */ /* 0x000fe40006800000 */
        /* <DEDUP_REMOVED lines=12> */
[-C--:B------:R-:W-:Y:S02]  /*af20*/  ISETP.GE.AND P5, PT, R5, R53.reuse, PT ;  /* 0x000000350500720c */ /* 0x080fe40003fa6270 */
[C---:B------:R-:W-:Y:S02]  /*af30*/  ISETP.GE.AND P4, PT, R4.reuse, R54, PT ;  /* 0x000000360400720c */ /* 0x040fe40003f86270 */
[----:B------:R-:W-:Y:S02]  /*af40*/  ISETP.GE.AND P6, PT, R4, R53, PT ;  /* 0x000000350400720c */ /* 0x000fe40003fc6270 */
[----:B------:R-:W1:Y:S01]  /*af50*/  LDSM.16.M88.4 R4, [R134+0x2c00] ;  /* 0x002c00008604783b */ /* 0x000e620000000200 */
[----:B------:R-:W-:-:S02]  /*af60*/  LOP3.LUT R8, R110, 0x70, R55, 0xfe, !PT ;  /* 0x000000706e087812 */ /* 0x000fc400078efe37 */
[----:B------:R-:W-:Y:S02]  /*af70*/  FSEL R51, R58, -INF , !P5 ;  /* 0xff8000003a337808 */ /* 0x000fe40006800000 */
[----:B------:R-:W-:Y:S02]  /*af80*/  FSEL R58, R48, -INF , !P2 ;  /* 0xff800000303a7808 */ /* 0x000fe40005000000 */
[C---:B------:R-:W-:Y:S02]  /*af90*/  ISETP.GE.AND P5, PT, R8.reuse, R54, PT ;  /* 0x000000360800720c */ /* 0x040fe40003fa6270 */
[----:B------:R-:W-:Y:S01]  /*afa0*/  ISETP.GE.AND P2, PT, R8, R53, PT ;  /* 0x000000350800720c */ /* 0x000fe20003f46270 */
[C---:B------:R-:W-:Y:S01]  /*afb0*/  VIADD R8, R111.reuse, 0x71 ;  /* 0x000000716f087836 */ /* 0x040fe20000000000 */
[----:B------:R-:W-:Y:S01]  /*afc0*/  FSEL R47, R50, -INF , !P3 ;  /* 0xff800000322f7808 */ /* 0x000fe20005800000 */
[----:B------:R-:W-:Y:S01]  /*afd0*/  VIADD R111, R111, 0x79 ;  /* 0x000000796f6f7836 */ /* 0x000fe20000000000 */
[----:B------:R-:W-:-:S02]  /*afe0*/  FSEL R62, R44, -INF , !P4 ;  /* 0xff8000002c3e7808 */ /* 0x000fc40006000000 */
[C---:B------:R-:W-:Y:S02]  /*aff0*/  ISETP.GE.AND P3, PT, R8.reuse, R54, PT ;  /* 0x000000360800720c */ /* 0x040fe40003f66270 */
[----:B------:R-:W-:Y:S02]  /*b000*/  ISETP.GE.AND P4, PT, R8, R53, PT ;  /* 0x000000350800720c */ /* 0x000fe40003f86270 */
[----:B------:R-:W2:Y:S01]  /*b010*/  LDSM.16.M88.4 R8, [R124] ;  /* 0x000000007c08783b */ /* 0x000ea20000000200 */
[----:B------:R-:W-:Y:S01]  /*b020*/  LOP3.LUT R55, R110, 0x78, R55, 0xfe, !PT ;  /* 0x000000786e377812 */ /* 0x000fe200078efe37 */
[----:B------:R-:W-:-:S04]  /*b030*/  DEPBAR.LE SB0, 0x0 ;  /* 0x000080000000791a */ /* 0x000fc80000000000 */
[----:B------:R-:W-:Y:S01]  /*b040*/  FSEL R41, R46, -INF , !P6 ;  /* 0xff8000002e297808 */ /* 0x000fe20007000000 */
[----:B------:R-:W-:Y:S01]  /*b050*/  BAR.SYNC.DEFER_BLOCKING 0x0 ;  /* 0x0000000000007b1d */ /* 0x000fe20000010000 */
[----:B------:R-:W-:Y:S01]  /*b060*/  ISETP.GE.AND P6, PT, R55, R54, PT ;  /* 0x000000363700720c */ /* 0x000fe20003fc6270 */
[C---:B-1----:R-:W-:Y:S06]  /*b070*/  HMMA.16816.F32 R12, R92.reuse, R4, RZ ;  /* 0x000000045c0c723c */ /* 0x042fec00000018ff */
[----:B------:R-:W-:-:S15]  /*b080*/  HMMA.16816.F32 R4, R92, R6, RZ ;  /* 0x000000065c04723c */ /* 0x000fde00000018ff */
[----:B------:R-:W-:-:S03]  /*b090*/  NOP ;  /* 0x0000000000007918 */ /* 0x000fc60000000000 */
[C---:B--2---:R-:W-:Y:S06]  /*b0a0*/  HMMA.16816.F32 R12, R88.reuse, R8, R12 ;  /* 0x00000008580c723c */ /* 0x044fec000000180c */
[----:B------:R-:W-:-:S15]  /*b0b0*/  HMMA.16816.F32 R4, R88, R10, R4 ;  /* 0x0000000a5804723c */ /* 0x000fde0000001804 */
[----:B------:R-:W-:-:S03]  /*b0c0*/  NOP ;  /* 0x0000000000007918 */ /* 0x000fc60000000000 */
[----:B------:R-:W-:Y:S02]  /*b0d0*/  FSEL R50, R12, -INF , !P5 ;  /* 0xff8000000c327808 */ /* 0x000fe40006800000 */
[----:B------:R-:W-:Y:S02]  /*b0e0*/  FSEL R48, R13, -INF , !P3 ;  /* 0xff8000000d307808 */ /* 0x000fe40005800000 */
[----:B------:R-:W-:Y:S02]  /*b0f0*/  FSEL R45, R14, -INF , !P2 ;  /* 0xff8000000e2d7808 */ /* 0x000fe40005000000 */
[----:B------:R-:W-:Y:S02]  /*b100*/  ISETP.GE.AND P5, PT, R111, R54, PT ;  /* 0x000000366f00720c */ /* 0x000fe40003fa6270 */
[-C--:B------:R-:W-:Y:S02]  /*b110*/  ISETP.GE.AND P3, PT, R55, R53.reuse, PT ;  /* 0x000000353700720c */ /* 0x080fe40003f66270 */
        /* <DEDUP_REMOVED lines=9> */
[C---:B------:R-:W-:Y:S01]  /*b1b0*/  VIADD R12, R110.reuse, 0xffffff80 ;  /* 0xffffff806e0c7836 */ /* 0x040fe20000000000 */
[----:B------:R-:W-:Y:S01]  /*b1c0*/  IABS R8, R110 ;  /* 0x0000006e00087213 */ /* 0x000fe20000000000 */
[----:B------:R-:W-:Y:S01]  /*b1d0*/  ULDC.64 UR8, c[0x0][0x248] ;  /* 0x0000920000087ab9 */ /* 0x000fe20000000a00 */
[----:B------:R-:W-:Y:S01]  /*b1e0*/  ULDC.64 UR4, c[0x0][0x230] ;  /* 0x00008c0000047ab9 */ /* 0x000fe20000000a00 */
[-C--:B-1----:R-:W-:Y:S02]  /*b1f0*/  IABS R4, R5.reuse ;  /* 0x0000000500047213 */ /* 0x082fe40000000000 */
[----:B------:R-:W-:Y:S02]  /*b200*/  LOP3.LUT R110, R110, R5, RZ, 0x3c, !PT ;  /* 0x000000056e6e7212 */ /* 0x000fe400078e3cff */
[----:B------:R-:W1:Y:S02]  /*b210*/  I2F.RP R11, R4 ;  /* 0x00000004000b7306 */ /* 0x000e640000209400 */
[----:B------:R-:W-:-:S06]  /*b220*/  ISETP.GE.AND P3, PT, R110, RZ, PT ;  /* 0x000000ff6e00720c */ /* 0x000fcc0003f66270 */
[----:B-1----:R-:W1:Y:S02]  /*b230*/  MUFU.RCP R10, R11 ;  /* 0x0000000b000a7308 */ /* 0x002e640000001000 */
[----:B-1----:R-:W-:-:S06]  /*b240*/  VIADD R10, R10, 0xffffffe ;  /* 0x0ffffffe0a0a7836 */ /* 0x002fcc0000000000 */
[----:B------:R-:W1:Y:S02]  /*b250*/  F2I.FTZ.U32.TRUNC.NTZ R7, R10 ;  /* 0x0000000a00077305 */ /* 0x000e64000021f000 */
[----:B-1----:R-:W-:-:S04]  /*b260*/  IMAD.MOV R6, RZ, RZ, -R7 ;  /* 0x000000ffff067224 */ /* 0x002fc800078e0a07 */
[----:B------:R-:W-:Y:S01]  /*b270*/  IMAD R9, R6, R4, RZ ;  /* 0x0000000406097224 */ /* 0x000fe200078e02ff */
[----:B------:R-:W-:-:S05]  /*b280*/  MOV R6, RZ ;  /* 0x000000ff00067202 */ /* 0x000fca0000000f00 */
[----:B------:R-:W-:Y:S01]  /*b290*/  IMAD.HI.U32 R7, R7, R9, R6 ;  /* 0x0000000907077227 */ /* 0x000fe200078e0006 */
[----:B------:R-:W-:Y:S02]  /*b2a0*/  IABS R6, R12 ;  /* 0x0000000c00067213 */ /* 0x000fe40000000000 */
[----:B------:R-:W-:-:S03]  /*b2b0*/  LOP3.LUT R12, R12, R5, RZ, 0x3c, !PT ;  /* 0x000000050c0c7212 */ /* 0x000fc600078e3cff */
[----:B------:R-:W-:Y:S01]  /*b2c0*/  IMAD.HI.U32 R11, R7, R8, RZ ;  /* 0x00000008070b7227 */ /* 0x000fe200078e00ff */
[----:B------:R-:W-:-:S03]  /*b2d0*/  ISETP.GE.AND P0, PT, R12, RZ, PT ;  /* 0x000000ff0c00720c */ /* 0x000fc60003f06270 */
        /* <DEDUP_REMOVED lines=39> */
.L_x_4509:
[----:B------:R-:W-:Y:S02]  /*b550*/  ULDC UR8, c[0x0][0x248] ;  /* 0x0000920000087ab9 */ /* 0x000fe40000000800 */
[----:B------:R-:W-:-:S06]  /*b560*/  USHF.L.U32 UR4, UR8, 0x7, URZ ;  /* 0x0000000708047899 */ /* 0x000fcc000800063f */
[----:B------:R-:W-:-:S04]  /*b570*/  IADD3 R8, RZ, -UR4, RZ ;  /* 0x80000004ff087c10 */ /* 0x000fc8000fffe0ff */
[----:B------:R-:W-:-:S07]  /*b580*/  SHF.R.S32.HI R4, RZ, 0x1f, R8 ;  /* 0x0000001fff047819 */ /* 0x000fce0000011408 */
.L_x_4510:
        /* <DEDUP_REMOVED lines=20> */
.L_x_4508:
[----:B-1----:R-:W-:Y:S01]  /*b6d0*/  FMNMX.FTZ R5, R2, R116, !PT ;  /* 0x0000007402057209 */ /* 0x002fe20007810000 */
[----:B------:R-:W-:Y:S01]  /*b6e0*/  LDSM.16.MT88.4 R8, [R132+0x3000] ;  /* 0x003000008408783b */ /* 0x000fe20000004200 */
[----:B------:R-:W-:Y:S02]  /*b6f0*/  FMNMX.FTZ R4, R0, R109, !PT ;  /* 0x0000006d00047209 */ /* 0x000fe40007810000 */
[----:B------:R-:W-:Y:S01]  /*b700*/  FMNMX.FTZ R5, R40, R5, !PT ;  /* 0x0000000528057209 */ /* 0x000fe20007810000 */
[----:B------:R-:W-:Y:S01]  /*b710*/  LDSM.16.MT88.4 R20, [R131+0x3000] ;  /* 0x003000008314783b */ /* 0x000fe20000004200 */
        /* <DEDUP_REMOVED lines=55> */
[----:B------:R-:W-:-:S04]  /*ba90*/  FMNMX.FTZ R5, R48, R5, !PT ;  /* 0x0000000530057209 */ /* 0x000fc80007810000 */
[----:B------:R-:W-:-:S04]  /*baa0*/  FMNMX.FTZ R5, R46, R5, !PT ;  /* 0x000000052e057209 */ /* 0x000fc80007810000 */
[----:B------:R-:W-:Y:S02]  /*bab0*/  FMNMX.FTZ R6, R44, R5, !PT ;  /* 0x000000052c067209 */ /* 0x000fe40007810000 */
[----:B------:R-:W-:-:S03]  /*bac0*/  FMNMX.FTZ R5, R49, R4, !PT ;  /* 0x0000000431057209 */ /* 0x000fc60007810000 */
[----:B------:R-:W1:Y:S01]  /*bad0*/  SHFL.BFLY PT, R7, R6, 0x2, 0x1f ;  /* 0x0c401f0006077f89 */ /* 0x000e6200000e0000 */
        /* <DEDUP_REMOVED lines=9> */
[----:B------:R-:W-:-:S05]  /*bb70*/  FMUL.FTZ R53, R34, UR10 ;  /* 0x0000000a22357c20 */ /* 0x000fca0008410000 */
[----:B------:R-:W-:Y:S02]  /*bb80*/  FSEL R53, R53, RZ, P2 ;  /* 0x000000ff35357208 */ /* 0x000fe40001000000 */
[----:B--2---:R-:W-:-:S03]  /*bb90*/  FMNMX.FTZ R32, R5, R32, !PT ;  /* 0x0000002005207209 */ /* 0x004fc60007810000 */
[--C-:B------:R-:W-:Y:S01]  /*bba0*/  FFMA.FTZ R110, R40, UR10, -R53.reuse ;  /* 0x0000000a286e7c23 */ /* 0x100fe20008010835 */
[C---:B------:R-:W-:Y:S01]  /*bbb0*/  FSETP.NEU.FTZ.AND P0, PT, R32.reuse, -INF , PT ;  /* 0xff8000002000780b */ /* 0x040fe20003f1d000 */
[----:B------:R-:W-:Y:S01]  /*bbc0*/  FMUL.FTZ R40, R32, UR10 ;  /* 0x0000000a20287c20 */ /* 0x000fe20008410000 */
[--C-:B------:R-:W-:Y:S01]  /*bbd0*/  FFMA.FTZ R54, R118, UR10, -R53.reuse ;  /* 0x0000000a76367c23 */ /* 0x100fe20008010835 */
[--C-:B------:R-:W-:Y:S01]  /*bbe0*/  FFMA.FTZ R116, R116, UR10, -R53.reuse ;  /* 0x0000000a74747c23 */ /* 0x100fe20008010835 */
[----:B------:R-:W-:Y:S01]  /*bbf0*/  FSEL R5, R32, RZ, P0 ;  /* 0x000000ff20057208 */ /* 0x000fe20000000000 */
[--C-:B------:R-:W-:Y:S01]  /*bc00*/  FFMA.FTZ R111, R120, UR10, -R53.reuse ;  /* 0x0000000a786f7c23 */ /* 0x100fe20008010835 */
[----:B------:R-:W-:Y:S01]  /*bc10*/  FSEL R40, R40, RZ, P0 ;  /* 0x000000ff28287208 */ /* 0x000fe20000000000 */
[----:B------:R-:W-:Y:S01]  /*bc20*/  MUFU.EX2 R110, R110 ;  /* 0x0000006e006e7308 */ /* 0x000fe20000000800 */
[----:B------:R-:W-:Y:S01]  /*bc30*/  FFMA.FTZ R92, R106, UR10, -R53 ;  /* 0x0000000a6a5c7c23 */ /* 0x000fe20008010835 */
[----:B------:R-:W-:Y:S01]  /*bc40*/  FADD.FTZ R118, R0, -R5 ;  /* 0x8000000500767221 */ /* 0x000fe20000010000 */
[----:B------:R-:W-:Y:S01]  /*bc50*/  FFMA.FTZ R91, R112, UR10, -R53 ;  /* 0x0000000a705b7c23 */ /* 0x000fe20008010835 */
[--C-:B------:R-:W-:Y:S01]  /*bc60*/  FFMA.FTZ R117, R109, UR10, -R40.reuse ;  /* 0x0000000a6d757c23 */ /* 0x100fe20008010828 */
[--C-:B------:R-:W-:Y:S01]  /*bc70*/  FFMA.FTZ R109, R119, UR10, -R40.reuse ;  /* 0x0000000a776d7c23 */ /* 0x100fe20008010828 */
[----:B------:R-:W-:Y:S01]  /*bc80*/  FSEL R119, R34, RZ, P2 ;  /* 0x000000ff22777208 */ /* 0x000fe20001000000 */
[----:B------:R-:W-:Y:S01]  /*bc90*/  FMUL.FTZ R118, R118, UR10 ;  /* 0x0000000a76767c20 */ /* 0x000fe20008410000 */
[--C-:B------:R-:W-:Y:S01]  /*bca0*/  FFMA.FTZ R55, R115, UR10, -R40.reuse ;  /* 0x0000000a73377c23 */ /* 0x100fe20008010828 */
[--C-:B------:R-:W-:Y:S01]  /*bcb0*/  FFMA.FTZ R17, R17, UR10, -R40.reuse ;  /* 0x0000000a11117c23 */ /* 0x100fe20008010828 */
[----:B------:R-:W1:Y:S01]  /*bcc0*/  MUFU.EX2 R116, R116 ;  /* 0x0000007400747308 */ /* 0x000e620000000800 */
[----:B------:R-:W-:Y:S01]  /*bcd0*/  FADD.FTZ R119, R2, -R119 ;  /* 0x8000007702777221 */ /* 0x000fe20000010000 */
[--C-:B------:R-:W-:Y:S01]  /*bce0*/  FFMA.FTZ R93, R25, UR10, -R40.reuse ;  /* 0x0000000a195d7c23 */ /* 0x100fe20008010828 */
[--C-:B------:R-:W-:Y:S01]  /*bcf0*/  FFMA.FTZ R115, R114, UR10, -R53.reuse ;  /* 0x0000000a72737c23 */ /* 0x100fe20008010835 */
[----:B------:R-:W2:Y:S01]  /*bd00*/  LDSM.16.MT88.4 R24, [R132+0x3400] ;  /* 0x003400008418783b */ /* 0x000ea20000004200 */
[----:B------:R-:W-:Y:S01]  /*bd10*/  FMUL.FTZ R119, R119, UR10 ;  /* 0x0000000a77777c20 */ /* 0x000fe20008410000 */
        /* <DEDUP_REMOVED lines=22> */
[----:B------:R-:W-:-:S04]  /*be80*/  FFMA.FTZ R38, R38, UR10, -R40 ;  /* 0x0000000a26267c23 */ /* 0x000fc80008010828 */
[----:B------:R-:W1:Y:S01]  /*be90*/  MUFU.EX2 R109, R109 ;  /* 0x0000006d006d7308 */ /* 0x000e620000000800 */
[----:B---3--:R-:W-:-:S07]  /*bea0*/  F2FP.F16.F32.PACK_AB R18, R54, R111 ;  /* 0x0000006f3612723e */ /* 0x008fce00000000ff */
[----:B------:R1:W-:Y:S08]  /*beb0*/  MUFU.EX2 R2, R17 ;  /* 0x0000001100027308 */ /* 0x0003f00000000800 */
[----:B------:R-:W3:Y:S08]  /*bec0*/  MUFU.EX2 R119, R119 ;  /* 0x0000007700777308 */ /* 0x000ef00000000800 */
[----:B------:R-:W4:Y:S01]  /*bed0*/  MUFU.EX2 R118, R118 ;  /* 0x0000007600767308 */ /* 0x000f220000000800 */
[----:B-1----:R-:W-:-:S07]  /*bee0*/  F2FP.F16.F32.PACK_AB R17, R109, R117 ;  /* 0x000000756d11723e */ /* 0x002fce00000000ff */
[----:B------:R-:W1:Y:S01]  /*bef0*/  MUFU.EX2 R55, R55 ;  /* 0x0000003700377308 */ /* 0x000e620000000800 */
        /* <DEDUP_REMOVED lines=8> */
[-C--:B----4-:R-:W-:Y:S01]  /*bf80*/  FMUL.FTZ R6, R70, R118.reuse ;  /* 0x0000007646067220 */ /* 0x090fe20000410000 */
[-C--:B------:R-:W-:Y:S01]  /*bf90*/  FMUL.FTZ R7, R71, R118.reuse ;  /* 0x0000007647077220 */ /* 0x080fe20000410000 */
[-C--:B------:R-:W-:Y:S01]  /*bfa0*/  FMUL.FTZ R74, R74, R118.reuse ;  /* 0x000000764a4a7220 */ /* 0x080fe20000410000 */
[-C--:B------:R-:W-:Y:S01]  /*bfb0*/  FMUL.FTZ R75, R75, R118.reuse ;  /* 0x000000764b4b7220 */ /* 0x080fe20000410000 */
[-C--:B------:R-:W-:Y:S01]  /*bfc0*/  FMUL.FTZ R14, R82, R118.reuse ;  /* 0x00000076520e7220 */ /* 0x080fe20000410000 */
[----:B------:R-:W-:Y:S01]  /*bfd0*/  FMUL.FTZ R15, R83, R118 ;  /* 0x00000076530f7220 */ /* 0x000fe20000410000 */
[-C--:B------:R-:W-:Y:S01]  /*bfe0*/  FMUL.FTZ R77, R77, R119.reuse ;  /* 0x000000774d4d7220 */ /* 0x080fe20000410000 */
[----:B------:R-:W3:Y:S01]  /*bff0*/  MUFU.EX2 R92, R92 ;  /* 0x0000005c005c7308 */ /* 0x000ee20000000800 */
[----:B-1----:R-:W-:Y:S01]  /*c000*/  F2FP.F16.F32.PACK_AB R19, R55, R2 ;  /* 0x000000023713723e */ /* 0x002fe200000000ff */
[-C--:B------:R-:W-:Y:S01]  /*c010*/  FMUL.FTZ R78, R78, R118.reuse ;  /* 0x000000764e4e7220 */ /* 0x080fe20000410000 */
[-C--:B------:R-:W-:Y:S01]  /*c020*/  FMUL.FTZ R79, R79, R118.reuse ;  /* 0x000000764f4f7220 */ /* 0x080fe20000410000 */
[----:B------:R-:W-:Y:S01]  /*c030*/  FFMA.FTZ R118, R152, R118, R117 ;  /* 0x0000007698767223 */ /* 0x000fe20000010075 */
[----:B------:R-:W-:-:S03]  /*c040*/  FFMA.FTZ R119, R151, R119, R116 ;  /* 0x0000007797777223 */ /* 0x000fc60000010074 */
[----:B------:R-:W-:Y:S01]  /*c050*/  HMMA.16816.F32 R4, R16, R8, R4 ;  /* 0x000000081004723c */ /* 0x000fe20000001804 */
[----:B------:R-:W-:Y:S01]  /*c060*/  MUFU.EX2 R91, R91 ;  /* 0x0000005b005b7308 */ /* 0x000fe20000000800 */
[----:B------:R-:W-:Y:S01]  /*c070*/  FADD.FTZ R109, R109, R118 ;  /* 0x000000766d6d7221 */ /* 0x000fe20000010000 */
[----:B------:R-:W-:-:S03]  /*c080*/  FADD.FTZ R110, R110, R119 ;  /* 0x000000776e6e7221 */ /* 0x000fc60000010000 */
[C---:B------:R-:W-:Y:S01]  /*c090*/  HMMA.16816.F32 R8, R16.reuse, R10, R72 ;  /* 0x0000000a1008723c */ /* 0x040fe20000001848 */
[----:B------:R-:W-:Y:S01]  /*c0a0*/  LDSM.16.MT88.4 R72, [R132+0x3c00] ;  /* 0x003c00008448783b */ /* 0x000fe20000004200 */
[----:B------:R-:W-:Y:S01]  /*c0b0*/  FADD.FTZ R2, R2, R109 ;  /* 0x0000006d02027221 */ /* 0x000fe20000010000 */
[----:B------:R-:W1:Y:S01]  /*c0c0*/  MUFU.EX2 R88, R88 ;  /* 0x0000005800587308 */ /* 0x000e620000000800 */
[----:B------:R-:W-:Y:S02]  /*c0d0*/  FADD.FTZ R111, R111, R110 ;  /* 0x0000006e6f6f7221 */ /* 0x000fe40000010000 */
[----:B------:R-:W-:Y:S02]  /*c0e0*/  HMMA.16816.F32 R12, R16, R20, R12 ;  /* 0x00000014100c723c */ /* 0x000fe4000000180c */
[----:B------:R-:W-:-:S03]  /*c0f0*/  FADD.FTZ R54, R54, R111 ;  /* 0x0000006f36367221 */ /* 0x000fc60000010000 */
[----:B------:R-:W-:Y:S01]  /*c100*/  MUFU.EX2 R93, R93 ;  /* 0x0000005d005d7308 */ /* 0x000fe20000000800 */
[----:B------:R-:W-:Y:S01]  /*c110*/  HMMA.16816.F32 R16, R16, R22, R76 ;  /* 0x000000161010723c */ /* 0x000fe2000000184c */
[----:B---3--:R-:W-:Y:S01]  /*c120*/  F2FP.F16.F32.PACK_AB R20, R92, R115 ;  /* 0x000000735c14723e */ /* 0x008fe200000000ff */
[----:B------:R-:W-:-:S04]  /*c130*/  FADD.FTZ R115, R115, R54 ;  /* 0x0000003673737221 */ /* 0x000fc80000010000 */
[----:B------:R-:W-:Y:S01]  /*c140*/  FADD.FTZ R92, R92, R115 ;  /* 0x000000735c5c7221 */ /* 0x000fe20000010000 */
[----:B------:R-:W3:Y:S01]  /*c150*/  MUFU.EX2 R90, R90 ;  /* 0x0000005a005a7308 */ /* 0x000ee20000000800 */
[----:B-1----:R-:W-:Y:S02]  /*c160*/  F2FP.F16.F32.PACK_AB R22, R88, R91 ;  /* 0x0000005b5816723e */ /* 0x002fe400000000ff */
[----:B------:R-:W-:-:S04]  /*c170*/  FADD.FTZ R91, R91, R92 ;  /* 0x0000005c5b5b7221 */ /* 0x000fc80000010000 */
[----:B------:R-:W-:Y:S01]  /*c180*/  FADD.FTZ R91, R88, R91 ;  /* 0x0000005b585b7221 */ /* 0x000fe20000010000 */
[----:B------:R-:W-:Y:S08]  /*c190*/  MUFU.EX2 R89, R89 ;  /* 0x0000005900597308 */ /* 0x000ff00000000800 */
[----:B------:R-:W1:Y:S01]  /*c1a0*/  MUFU.EX2 R0, R0 ;  /* 0x0000000000007308 */ /* 0x000e620000000800 */
[----:B---3--:R-:W-:-:S07]  /*c1b0*/  F2FP.F16.F32.PACK_AB R21, R90, R93 ;  /* 0x0000005d5a15723e */ /* 0x008fce00000000ff */
[----:B------:R-:W-:Y:S08]  /*c1c0*/  MUFU.EX2 R106, R106 ;  /* 0x0000006a006a7308 */ /* 0x000ff00000000800 */
[----:B------:R-:W3:Y:S01]  /*c1d0*/  MUFU.EX2 R95, R95 ;  /* 0x0000005f005f7308 */ /* 0x000ee20000000800 */
[----:B-1----:R-:W-:-:S07]  /*c1e0*/  F2FP.F16.F32.PACK_AB R23, R0, R89 ;  /* 0x000000590017723e */ /* 0x002fce00000000ff */
[C---:B--2---:R-:W-:Y:S01]  /*c1f0*/  HMMA.16816.F32 R4, R20.reuse, R24, R4 ;  /* 0x000000181404723c */ /* 0x044fe20000001804 */
[----:B------:R-:W-:Y:S05]  /*c200*/  MUFU.EX2 R101, R101 ;  /* 0x0000006500657308 */ /* 0x000fea0000000800 */
[----:B------:R-:W-:Y:S01]  /*c210*/  HMMA.16816.F32 R8, R20, R26, R8 ;  /* 0x0000001a1408723c */ /* 0x000fe20000001808 */
[----:B------:R-:W1:Y:S02]  /*c220*/  LDSM.16.MT88.4 R24, [R131+0x3400] ;  /* 0x003400008318783b */ /* 0x000e640000004200 */
        /* <DEDUP_REMOVED lines=9> */
[----:B------:R-:W-:Y:S08]  /*c2c0*/  MUFU.EX2 R103, R103 ;  /* 0x0000006700677308 */ /* 0x000ff00000000800 */
[----:B------:R-:W2:Y:S01]  /*c2d0*/  MUFU.EX2 R96, R96 ;  /* 0x0000006000607308 */ /* 0x000ea20000000800 */
[----:B---3--:R-:W-:Y:S01]  /*c2e0*/  F2FP.F16.F32.PACK_AB R29, R100, R105 ;  /* 0x00000069641d723e */ /* 0x008fe200000000ff */
[C---:B-1----:R-:W-:Y:S06]  /*c2f0*/  HMMA.16816.F32 R12, R20.reuse, R24, R12 ;  /* 0x00000018140c723c */ /* 0x042fec000000180c */
[----:B------:R-:W-:Y:S01]  /*c300*/  MUFU.EX2 R65, R65 ;  /* 0x0000004100417308 */ /* 0x000fe20000000800 */
[----:B------:R-:W-:Y:S01]  /*c310*/  HMMA.16816.F32 R16, R20, R26, R16 ;  /* 0x0000001a1410723c */ /* 0x000fe20000001810 */
[----:B------:R-:W1:Y:S06]  /*c320*/  LDSM.16.MT88.4 R20, [R131+0x3800] ;  /* 0x003800008314783b */ /* 0x000e6c0000004200 */
[----:B------:R-:W-:Y:S01]  /*c330*/  MUFU.EX2 R37, R37 ;  /* 0x0000002500257308 */ /* 0x000fe20000000800 */
[----:B------:R-:W3:Y:S01]  /*c340*/  LDSM.16.MT88.4 R24, [R132+0x3800] ;  /* 0x003800008418783b */ /* 0x000ee20000004200 */
[----:B--2---:R-:W-:-:S06]  /*c350*/  F2FP.F16.F32.PACK_AB R31, R96, R103 ;  /* 0x00000067601f723e */ /* 0x004fcc00000000ff */
[----:B------:R-:W-:Y:S08]  /*c360*/  MUFU.EX2 R33, R33 ;  /* 0x0000002100217308 */ /* 0x000ff00000000800 */
[----:B------:R-:W-:Y:S08]  /*c370*/  MUFU.EX2 R41, R41 ;  /* 0x0000002900297308 */ /* 0x000ff00000000800 */
[----:B------:R-:W-:Y:S01]  /*c380*/  MUFU.EX2 R44, R44 ;  /* 0x0000002c002c7308 */ /* 0x000fe20000000800 */
[C---:B-1----:R-:W-:Y:S06]  /*c390*/  HMMA.16816.F32 R12, R28.reuse, R20, R12 ;  /* 0x000000141c0c723c */ /* 0x042fec000000180c */
[----:B---3--:R-:W-:Y:S01]  /*c3a0*/  HMMA.16816.F32 R4, R28, R24, R4 ;  /* 0x000000181c04723c */ /* 0x008fe20000001804 */
[--C-:B------:R-:W-:Y:S01]  /*c3b0*/  FFMA.FTZ R21, R84, UR10, -R53.reuse ;  /* 0x0000000a54157c23 */ /* 0x100fe20008010835 */
[----:B------:R-:W-:Y:S01]  /*c3c0*/  FFMA.FTZ R20, R104, UR10, -R53 ;  /* 0x0000000a68147c23 */ /* 0x000fe20008010835 */
[----:B------:R-:W-:-:S03]  /*c3d0*/  FFMA.FTZ R84, R99, UR10, -R40 ;  /* 0x0000000a63547c23 */ /* 0x000fc60008010828 */
[C---:B------:R-:W-:Y:S01]  /*c3e0*/  HMMA.16816.F32 R8, R28.reuse, R26, R8 ;  /* 0x0000001a1c08723c */ /* 0x040fe20000001808 */
[--C-:B------:R-:W-:Y:S01]  /*c3f0*/  FFMA.FTZ R25, R102, UR10, -R53.reuse ;  /* 0x0000000a66197c23 */ /* 0x100fe20008010835 */
[--C-:B------:R-:W-:Y:S01]  /*c400*/  FFMA.FTZ R24, R66, UR10, -R53.reuse ;  /* 0x0000000a42187c23 */ /* 0x100fe20008010835 */
[----:B------:R-:W-:Y:S01]  /*c410*/  MUFU.EX2 R20, R20 ;  /* 0x0000001400147308 */ /* 0x000fe20000000800 */
[--C-:B------:R-:W-:Y:S02]  /*c420*/  FFMA.FTZ R66, R98, UR10, -R53.reuse ;  /* 0x0000000a62427c23 */ /* 0x100fe40008010835 */
[----:B------:R-:W-:Y:S01]  /*c430*/  HMMA.16816.F32 R16, R28, R22, R16 ;  /* 0x000000161c10723c */ /* 0x000fe20000001810 */
[--C-:B------:R-:W-:Y:S01]  /*c440*/  FFMA.FTZ R27, R64, UR10, -R53.reuse ;  /* 0x0000000a401b7c23 */ /* 0x100fe20008010835 */
[--C-:B------:R-:W-:Y:S01]  /*c450*/  FFMA.FTZ R64, R86, UR10, -R53.reuse ;  /* 0x0000000a56407c23 */ /* 0x100fe20008010835 */
[--C-:B------:R-:W-:Y:S02]  /*c460*/  FFMA.FTZ R26, R63, UR10, -R53.reuse ;  /* 0x0000000a3f1a7c23 */ /* 0x100fe40008010835 */
[----:B------:R-:W-:Y:S02]  /*c470*/  MUFU.EX2 R25, R25 ;  /* 0x0000001900197308 */ /* 0x000fe40000000800 */
        /* <DEDUP_REMOVED lines=17> */
[----:B------:R-:W-:Y:S01]  /*c590*/  FFMA.FTZ R48, R51, UR10, -R40 ;  /* 0x0000000a33307c23 */ /* 0x000fe20008010828 */
[----:B------:R-:W-:-:S04]  /*c5a0*/  FFMA.FTZ R22, R62, UR10, -R53 ;  /* 0x0000000a3e167c23 */ /* 0x000fc80008010835 */
[----:B------:R-:W3:Y:S01]  /*c5b0*/  MUFU.EX2 R84, R84 ;  /* 0x0000005400547308 */ /* 0x000ee20000000800 */
[----:B-1----:R-:W-:Y:S01]  /*c5c0*/  F2FP.F16.F32.PACK_AB R76, R24, R25 ;  /* 0x00000019184c723e */ /* 0x002fe200000000ff */
[----:B------:R-:W-:-:S04]  /*c5d0*/  FADD.FTZ R25, R25, R94 ;  /* 0x0000005e19197221 */ /* 0x000fc80000010000 */
[----:B------:R-:W-:Y:S02]  /*c5e0*/  FADD.FTZ R25, R24, R25 ;  /* 0x0000001918197221 */ /* 0x000fe40000010000 */
[----:B------:R-:W-:Y:S01]  /*c5f0*/  MUFU.EX2 R29, R29 ;  /* 0x0000001d001d7308 */ /* 0x000fe20000000800 */
[----:B--2---:R-:W-:-:S07]  /*c600*/  F2FP.F16.F32.PACK_AB R78, R21, R20 ;  /* 0x00000014154e723e */ /* 0x004fce00000000ff */
[----:B------:R-:W1:Y:S01]  /*c610*/  MUFU.EX2 R30, R30 ;  /* 0x0000001e001e7308 */ /* 0x000e620000000800 */
[----:B---3--:R-:W-:-:S07]  /*c620*/  F2FP.F16.F32.PACK_AB R77, R65, R84 ;  /* 0x00000054414d723e */ /* 0x008fce00000000ff */
[----:B------:R-:W-:Y:S08]  /*c630*/  MUFU.EX2 R66, R66 ;  /* 0x0000004200427308 */ /* 0x000ff00000000800 */
[----:B------:R-:W2:Y:S01]  /*c640*/  MUFU.EX2 R27, R27 ;  /* 0x0000001b001b7308 */ /* 0x000ea20000000800 */
[----:B-1----:R-:W-:-:S07]  /*c650*/  F2FP.F16.F32.PACK_AB R79, R30, R29 ;  /* 0x0000001d1e4f723e */ /* 0x002fce00000000ff */
[C---:B------:R-:W-:Y:S01]  /*c660*/  HMMA.16816.F32 R68, R76.reuse, R72, R4 ;  /* 0x000000484c44723c */ /* 0x040fe20000001804 */
[----:B------:R-:W1:Y:S01]  /*c670*/  LDSM.16.MT88.4 R4, [R131+0x3c00] ;  /* 0x003c00008304783b */ /* 0x000e620000004200 */
[----:B------:R-:W-:Y:S04]  /*c680*/  MUFU.EX2 R64, R64 ;  /* 0x0000004000407308 */ /* 0x000fe80000000800 */
[C---:B------:R-:W-:Y:S01]  /*c690*/  HMMA.16816.F32 R72, R76.reuse, R74, R8 ;  /* 0x0000004a4c48723c */ /* 0x040fe20000001808 */
[----:B------:R-:W3:Y:S03]  /*c6a0*/  LDSM.16.MT88.4 R8, [R131+0x4000] ;  /* 0x004000008308783b */ /* 0x000ee60000004200 */
[----:B------:R-:W-:Y:S08]  /*c6b0*/  MUFU.EX2 R97, R97 ;  /* 0x0000006100617308 */ /* 0x000ff00000000800 */
[----:B------:R-:W-:Y:S08]  /*c6c0*/  MUFU.EX2 R56, R56 ;  /* 0x0000003800387308 */ /* 0x000ff00000000800 */
[----:B------:R-:W4:Y:S08]  /*c6d0*/  MUFU.EX2 R61, R61 ;  /* 0x0000003d003d7308 */ /* 0x000f300000000800 */
[----:B------:R-:W-:Y:S01]  /*c6e0*/  MUFU.EX2 R58, R58 ;  /* 0x0000003a003a7308 */ /* 0x000fe20000000800 */
[C---:B-1----:R-:W-:Y:S01]  /*c6f0*/  HMMA.16816.F32 R80, R76.reuse, R4, R12 ;  /* 0x000000044c50723c */ /* 0x042fe2000000180c */
[----:B------:R-:W1:Y:S06]  /*c700*/  LDSM.16.MT88.4 R12, [R132+0x4000] ;  /* 0x00400000840c783b */ /* 0x000e6c0000004200 */
[----:B------:R-:W5:Y:S01]  /*c710*/  MUFU.EX2 R57, R57 ;  /* 0x0000003900397308 */ /* 0x000f620000000800 */
[----:B------:R-:W-:Y:S01]  /*c720*/  HMMA.16816.F32 R76, R76, R6, R16 ;  /* 0x000000064c4c723c */ /* 0x000fe20000001810 */
[----:B--2---:R-:W-:-:S02]  /*c730*/  F2FP.F16.F32.PACK_AB R4, R27, R66 ;  /* 0x000000421b04723e */ /* 0x004fc400000000ff */
[----:B----4-:R-:W-:-:S04]  /*c740*/  F2FP.F16.F32.PACK_AB R5, R61, R56 ;  /* 0x000000383d05723e */ /* 0x010fc800000000ff */
[----:B------:R-:W-:Y:S01]  /*c750*/  MUFU.EX2 R67, R67 ;  /* 0x0000004300437308 */ /* 0x000fe20000000800 */
[--C-:B------:R-:W-:Y:S01]  /*c760*/  FFMA.FTZ R16, R50, UR10, -R53.reuse ;  /* 0x0000000a32107c23 */ /* 0x100fe20008010835 */
[----:B------:R-:W-:Y:S01]  /*c770*/  FADD.FTZ R50, R55, R2 ;  /* 0x0000000237327221 */ /* 0x000fe20000010000 */
[----:B------:R-:W-:Y:S01]  /*c780*/  F2FP.F16.F32.PACK_AB R6, R97, R64 ;  /* 0x000000406106723e */ /* 0x000fe200000000ff */
[----:B------:R-:W-:Y:S01]  /*c790*/  FFMA.FTZ R55, R35, UR10, -R40 ;  /* 0x0000000a23377c23 */ /* 0x000fe20008010828 */
[----:B------:R-:W-:-:S03]  /*c7a0*/  FFMA.FTZ R35, R46, UR10, -R53 ;  /* 0x0000000a2e237c23 */ /* 0x000fc60008010835 */
[----:B------:R2:W-:Y:S01]  /*c7b0*/  MUFU.EX2 R2, R16 ;  /* 0x0000001000027308 */ /* 0x0005e20000000800 */
[----:B-----5:R-:W-:Y:S01]  /*c7c0*/  F2FP.F16.F32.PACK_AB R7, R57, R58 ;  /* 0x0000003a3907723e */ /* 0x020fe200000000ff */
[----:B------:R-:W-:Y:S01]  /*c7d0*/  FADD.FTZ R93, R93, R50 ;  /* 0x000000325d5d7221 */ /* 0x000fe20000010000 */
[--C-:B------:R-:W-:Y:S01]  /*c7e0*/  FFMA.FTZ R46, R47, UR10, -R40.reuse ;  /* 0x0000000a2f2e7c23 */ /* 0x100fe20008010828 */
[----:B------:R-:W-:Y:S02]  /*c7f0*/  FFMA.FTZ R50, R49, UR10, -R40 ;  /* 0x0000000a31327c23 */ /* 0x000fe40008010828 */
[----:B------:R-:W-:Y:S02]  /*c800*/  FADD.FTZ R90, R90, R93 ;  /* 0x0000005d5a5a7221 */ /* 0x000fe40000010000 */
[----:B------:R-:W4:Y:S01]  /*c810*/  MUFU.EX2 R52, R52 ;  /* 0x0000003400347308 */ /* 0x000f220000000800 */
[----:B---3--:R-:W-:Y:S01]  /*c820*/  HMMA.16816.F32 R80, R4, R8, R80 ;  /* 0x000000080450723c */ /* 0x008fe20000001850 */
[----:B------:R-:W-:-:S05]  /*c830*/  FADD.FTZ R89, R89, R90 ;  /* 0x0000005a59597221 */ /* 0x000fca0000010000 */
[C---:B------:R-:W-:Y:S01]  /*c840*/  HMMA.16816.F32 R76, R4.reuse, R10, R76 ;  /* 0x0000000a044c723c */ /* 0x040fe2000000184c */
[----:B------:R-:W-:Y:S01]  /*c850*/  MUFU.EX2 R28, R28 ;  /* 0x0000001c001c7308 */ /* 0x000fe20000000800 */
[----:B--2---:R-:W2:Y:S04]  /*c860*/  LDSM.16.MT88.4 R16, [R132+0x4400] ;  /* 0x004400008410783b */ /* 0x004ea80000004200 */
[----:B------:R-:W-:Y:S01]  /*c870*/  LDSM.16.MT88.4 R8, [R132+0x4800] ;  /* 0x004800008408783b */ /* 0x000fe20000004200 */
[C---:B-1----:R-:W-:Y:S02]  /*c880*/  HMMA.16816.F32 R68, R4.reuse, R12, R68 ;  /* 0x0000000c0444723c */ /* 0x042fe40000001844 */
[----:B------:R-:W1:Y:S04]  /*c890*/  MUFU.EX2 R31, R31 ;  /* 0x0000001f001f7308 */ /* 0x000e680000000800 */
[----:B------:R-:W-:Y:S01]  /*c8a0*/  HMMA.16816.F32 R72, R4, R14, R72 ;  /* 0x0000000e0448723c */ /* 0x000fe20000001848 */
[----:B------:R-:W3:Y:S03]  /*c8b0*/  LDSM.16.MT88.4 R12, [R131+0x4400] ;  /* 0x00440000830c783b */ /* 0x000ee60000004200 */
[----:B------:R-:W-:Y:S03]  /*c8c0*/  MUFU.EX2 R42, R42 ;  /* 0x0000002a002a7308 */ /* 0x000fe60000000800 */
[----:B----4-:R-:W-:-:S05]  /*c8d0*/  F2FP.F16.F32.PACK_AB R4, R52, R67 ;  /* 0x000000433404723e */ /* 0x010fca00000000ff */
[----:B------:R-:W4:Y:S01]  /*c8e0*/  MUFU.EX2 R55, R55 ;  /* 0x0000003700377308 */ /* 0x000f220000000800 */
[----:B-1----:R-:W-:-:S07]  /*c8f0*/  F2FP.F16.F32.PACK_AB R6, R31, R28 ;  /* 0x0000001c1f06723e */ /* 0x002fce00000000ff */
[----:B------:R-:W1:Y:S08]  /*c900*/  MUFU.EX2 R48, R48 ;  /* 0x0000003000307308 */ /* 0x000e700000000800 */
[----:B------:R-:W-:Y:S01]  /*c910*/  MUFU.EX2 R23, R23 ;  /* 0x0000001700177308 */ /* 0x000fe20000000800 */
[----:B----4-:R-:W-:-:S07]  /*c920*/  F2FP.F16.F32.PACK_AB R5, R55, R42 ;  /* 0x0000002a3705723e */ /* 0x010fce00000000ff */
[----:B------:R-:W4:Y:S01]  /*c930*/  MUFU.EX2 R26, R26 ;  /* 0x0000001a001a7308 */ /* 0x000f220000000800 */
[----:B-1----:R-:W-:-:S07]  /*c940*/  F2FP.F16.F32.PACK_AB R7, R37, R48 ;  /* 0x000000302507723e */ /* 0x002fce00000000ff */
[C---:B--2---:R-:W-:Y:S01]  /*c950*/  HMMA.16816.F32 R68, R4.reuse, R16, R68 ;  /* 0x000000100444723c */ /* 0x044fe20000001844 */
[----:B------:R-:W-:Y:S05]  /*c960*/  MUFU.EX2 R22, R22 ;  /* 0x0000001600167308 */ /* 0x000fea0000000800 */
[C---:B------:R-:W-:Y:S01]  /*c970*/  HMMA.16816.F32 R72, R4.reuse, R18, R72 ;  /* 0x000000120448723c */ /* 0x040fe20000001848 */
[----:B------:R-:W-:Y:S02]  /*c980*/  FADD.FTZ R16, R0, R89 ;  /* 0x0000005900107221 */ /* 0x000fe40000010000 */
[----:B------:R-:W1:Y:S02]  /*c990*/  MUFU.EX2 R39, R39 ;  /* 0x0000002700277308 */ /* 0x000e640000000800 */
[----:B------:R-:W-:Y:S01]  /*c9a0*/  FADD.FTZ R105, R105, R16 ;  /* 0x0000001069697221 */ /* 0x000fe20000010000 */
[----:B---3--:R-:W-:Y:S01]  /*c9b0*/  HMMA.16816.F32 R80, R4, R12, R80 ;  /* 0x0000000c0450723c */ /* 0x008fe20000001850 */
[----:B------:R-:W2:Y:S02]  /*c9c0*/  LDSM.16.MT88.4 R16, [R131+0x4800] ;  /* 0x004800008310783b */ /* 0x000ea40000004200 */
[----:B------:R-:W-:-:S02]  /*c9d0*/  FADD.FTZ R100, R100, R105 ;  /* 0x0000006964647221 */ /* 0x000fc40000010000 */
[----:B------:R-:W3:Y:S01]  /*c9e0*/  MUFU.EX2 R46, R46 ;  /* 0x0000002e002e7308 */ /* 0x000ee20000000800 */
[----:B------:R-:W-:Y:S01]  /*c9f0*/  HMMA.16816.F32 R76, R4, R14, R76 ;  /* 0x0000000e044c723c */ /* 0x000fe2000000184c */
[----:B------:R-:W-:Y:S01]  /*ca00*/  FADD.FTZ R103, R103, R100 ;  /* 0x0000006467677221 */ /* 0x000fe20000010000 */
[----:B------:R-:W5:Y:S03]  /*ca10*/  LDSM.16.MT88.4 R12, [R132+0x4c00] ;  /* 0x004c0000840c783b */ /* 0x000f660000004200 */
[----:B------:R-:W-:Y:S02]  /*ca20*/  FADD.FTZ R103, R96, R103 ;  /* 0x0000006760677221 */ /* 0x000fe40000010000 */
[----:B------:R-:W3:Y:S01]  /*ca30*/  MUFU.EX2 R0, R3 ;  /* 0x0000000300007308 */ /* 0x000ee20000000800 */
[----:B----4-:R-:W-:Y:S01]  /*ca40*/  F2FP.F16.F32.PACK_AB R4, R26, R23 ;  /* 0x000000171a04723e */ /* 0x010fe200000000ff */
[----:B------:R-:W-:Y:S01]  /*ca50*/  FADD.FTZ R84, R84, R103 ;  /* 0x0000006754547221 */ /* 0x000fe20000010000 */
[----:B-1----:R-:W-:-:S03]  /*ca60*/  F2FP.F16.F32.PACK_AB R6, R39, R22 ;  /* 0x000000162706723e */ /* 0x002fc600000000ff */
[----:B------:R-:W-:Y:S02]  /*ca70*/  FADD.FTZ R24, R65, R84 ;  /* 0x0000005441187221 */ /* 0x000fe40000010000 */
[----:B------:R-:W1:Y:S01]  /*ca80*/  MUFU.EX2 R43, R43 ;  /* 0x0000002b002b7308 */ /* 0x000e620000000800 */
[----:B---3--:R-:W-:-:S07]  /*ca90*/  F2FP.F16.F32.PACK_AB R5, R33, R46 ;  /* 0x0000002e2105723e */ /* 0x008fce00000000ff */
[----:B------:R-:W-:Y:S01]  /*caa0*/  MUFU.EX2 R35, R35 ;  /* 0x0000002300237308 */ /* 0x000fe20000000800 */
[----:B------:R-:W-:Y:S01]  /*cab0*/  F2FP.F16.F32.PACK_AB R7, R0, R41 ;  /* 0x000000290007723e */ /* 0x000fe200000000ff */
[----:B------:R-:W-:-:S06]  /*cac0*/  FFMA.FTZ R3, R45, UR10, -R40 ;  /* 0x0000000a2d037c23 */ /* 0x000fcc0008010828 */
[C---:B------:R-:W-:Y:S01]  /*cad0*/  HMMA.16816.F32 R68, R4.reuse, R8, R68 ;  /* 0x000000080444723c */ /* 0x040fe20000001844 */
[----:B------:R-:W-:Y:S05]  /*cae0*/  MUFU.EX2 R3, R3 ;  /* 0x0000000300037308 */ /* 0x000fea0000000800 */
[C---:B------:R-:W-:Y:S01]  /*caf0*/  HMMA.16816.F32 R72, R4.reuse, R10, R72 ;  /* 0x0000000a0448723c */ /* 0x040fe20000001848 */
[----:B------:R-:W-:Y:S01]  /*cb00*/  FADD.FTZ R8, R20, R25 ;  /* 0x0000001914087221 */ /* 0x000fe20000010000 */
[----:B------:R-:W-:Y:S01]  /*cb10*/  FADD.FTZ R25, R29, R24 ;  /* 0x000000181d197221 */ /* 0x000fe20000010000 */
[----:B------:R-:W3:Y:S02]  /*cb20*/  MUFU.EX2 R50, R50 ;  /* 0x0000003200327308 */ /* 0x000ee40000000800 */
[----:B------:R-:W-:Y:S01]  /*cb30*/  FADD.FTZ R9, R21, R8 ;  /* 0x0000000815097221 */ /* 0x000fe20000010000 */
[----:B------:R-:W-:Y:S01]  /*cb40*/  FFMA.FTZ R21, R36, UR10, -R40 ;  /* 0x0000000a24157c23 */ /* 0x000fe20008010828 */
[----:B------:R-:W-:Y:S01]  /*cb50*/  FADD.FTZ R25, R30, R25 ;  /* 0x000000191e197221 */ /* 0x000fe20000010000 */
[----:B--2---:R-:W-:Y:S01]  /*cb60*/  HMMA.16816.F32 R80, R4, R16, R80 ;  /* 0x000000100450723c */ /* 0x004fe20000001850 */
[----:B------:R-:W-:-:S02]  /*cb70*/  FADD.FTZ R66, R66, R9 ;  /* 0x0000000942427221 */ /* 0x000fc40000010000 */
[----:B------:R-:W-:Y:S01]  /*cb80*/  MUFU.EX2 R20, R38 ;  /* 0x0000002600147308 */ /* 0x000fe20000000800 */
[----:B------:R-:W-:Y:S01]  /*cb90*/  FADD.FTZ R56, R56, R25 ;  /* 0x0000001938387221 */ /* 0x000fe20000010000 */
[----:B------:R-:W2:Y:S01]  /*cba0*/  LDSM.16.MT88.4 R8, [R131+0x4c00] ;  /* 0x004c00008308783b */ /* 0x000ea20000004200 */
[----:B------:R-:W-:Y:S01]  /*cbb0*/  FADD.FTZ R27, R27, R66 ;  /* 0x000000421b1b7221 */ /* 0x000fe20000010000 */
[----:B------:R-:W-:Y:S01]  /*cbc0*/  HMMA.16816.F32 R76, R4, R18, R76 ;  /* 0x00000012044c723c */ /* 0x000fe2000000184c */
[----:B------:R-:W-:Y:S02]  /*cbd0*/  FADD.FTZ R61, R61, R56 ;  /* 0x000000383d3d7221 */ /* 0x000fe40000010000 */
[----:B------:R-:W-:Y:S01]  /*cbe0*/  FADD.FTZ R16, R64, R27 ;  /* 0x0000001b40107221 */ /* 0x000fe20000010000 */
[----:B------:R-:W4:Y:S01]  /*cbf0*/  MUFU.EX2 R21, R21 ;  /* 0x0000001500157308 */ /* 0x000f220000000800 */
[----:B------:R-:W-:Y:S02]  /*cc00*/  FADD.FTZ R58, R58, R61 ;  /* 0x0000003d3a3a7221 */ /* 0x000fe40000010000 */
[----:B------:R-:W-:Y:S01]  /*cc10*/  FADD.FTZ R16, R97, R16 ;  /* 0x0000001061107221 */ /* 0x000fe20000010000 */
[----:B-1----:R-:W-:Y:S01]  /*cc20*/  F2FP.F16.F32.PACK_AB R4, R43, R2 ;  /* 0x000000022b04723e */ /* 0x002fe200000000ff */
[----:B------:R-:W-:Y:S01]  /*cc30*/  FADD.FTZ R57, R57, R58 ;  /* 0x0000003a39397221 */ /* 0x000fe20000010000 */
[----:B---3--:R-:W-:Y:S01]  /*cc40*/  F2FP.F16.F32.PACK_AB R5, R50, R3 ;  /* 0x000000033205723e */ /* 0x008fe200000000ff */
[----:B------:R-:W-:Y:S01]  /*cc50*/  FADD.FTZ R17, R67, R16 ;  /* 0x0000001043117221 */ /* 0x000fe20000010000 */
[----:B------:R-:W-:Y:S01]  /*cc60*/  F2FP.F16.F32.PACK_AB R6, R44, R35 ;  /* 0x000000232c06723e */ /* 0x000fe200000000ff */
[----:B------:R-:W-:-:S02]  /*cc70*/  FADD.FTZ R42, R42, R57 ;  /* 0x000000392a2a7221 */ /* 0x000fc40000010000 */
[----:B------:R-:W-:Y:S02]  /*cc80*/  FADD.FTZ R17, R52, R17 ;  /* 0x0000001134117221 */ /* 0x000fe40000010000 */
[----:B------:R-:W-:Y:S01]  /*cc90*/  FADD.FTZ R55, R55, R42 ;  /* 0x0000002a37377221 */ /* 0x000fe20000010000 */
[----:B----4-:R-:W-:-:S03]  /*cca0*/  F2FP.F16.F32.PACK_AB R7, R21, R20 ;  /* 0x000000141507723e */ /* 0x010fc600000000ff */
[----:B------:R-:W-:-:S04]  /*ccb0*/  FADD.FTZ R48, R48, R55 ;  /* 0x0000003730307221 */ /* 0x000fc80000010000 */
[----:B------:R-:W-:Y:S01]  /*ccc0*/  FADD.FTZ R37, R37, R48 ;  /* 0x0000003025257221 */ /* 0x000fe20000010000 */
[C---:B-----5:R-:W-:Y:S06]  /*ccd0*/  HMMA.16816.F32 R68, R4.reuse, R12, R68 ;  /* 0x0000000c0444723c */ /* 0x060fec0000001844 */
[----:B------:R-:W-:Y:S01]  /*cce0*/  HMMA.16816.F32 R72, R4, R14, R72 ;  /* 0x0000000e0448723c */ /* 0x000fe20000001848 */
[----:B------:R-:W-:-:S04]  /*ccf0*/  FADD.FTZ R12, R28, R17 ;  /* 0x000000111c0c7221 */ /* 0x000fc80000010000 */
[----:B------:R-:W-:Y:S01]  /*cd00*/  FADD.FTZ R12, R31, R12 ;  /* 0x0000000c1f0c7221 */ /* 0x000fe20000010000 */
[C---:B--2---:R-:W-:Y:S03]  /*cd10*/  HMMA.16816.F32 R80, R4.reuse, R8, R80 ;  /* 0x000000080450723c */ /* 0x044fe60000001850 */
[----:B------:R-:W-:Y:S01]  /*cd20*/  FADD.FTZ R13, R23, R12 ;  /* 0x0000000c170d7221 */ /* 0x000fe20000010000 */
[----:B------:R-:W-:Y:S02]  /*cd30*/  FADD.FTZ R12, R46, R37 ;  /* 0x000000252e0c7221 */ /* 0x000fe40000010000 */
[----:B------:R-:W-:Y:S01]  /*cd40*/  HMMA.16816.F32 R76, R4, R10, R76 ;  /* 0x0000000a044c723c */ /* 0x000fe2000000184c */
        /* <DEDUP_REMOVED lines=8> */
[----:B------:R-:W-:Y:S02]  /*cdd0*/  MOV R0, R32 ;  /* 0x0000002000007202 */ /* 0x000fe40000000f00 */
[----:B------:R-:W-:Y:S01]  /*cde0*/  FADD.FTZ R2, R43, R2 ;  /* 0x000000022b027221 */ /* 0x000fe20000010000 */
[----:B------:R-:W-:-:S03]  /*cdf0*/  FADD.FTZ R3, R50, R3 ;  /* 0x0000000332037221 */ /* 0x000fc60000010000 */
[----:B------:R-:W-:Y:S01]  /*ce00*/  FADD.FTZ R35, R35, R2 ;  /* 0x0000000223237221 */ /* 0x000fe20000010000 */
[----:B------:R-:W-:Y:S01]  /*ce10*/  FADD.FTZ R20, R20, R3 ;  /* 0x0000000314147221 */ /* 0x000fe20000010000 */
[----:B------:R-:W-:Y:S02]  /*ce20*/  MOV R2, R34 ;  /* 0x0000002200027202 */ /* 0x000fe40000000f00 */
[----:B------:R-:W-:Y:S01]  /*ce30*/  FADD.FTZ R151, R44, R35 ;  /* 0x000000232c977221 */ /* 0x000fe20000010000 */
[----:B------:R-:W-:-:S07]  /*ce40*/  FADD.FTZ R152, R21, R20 ;  /* 0x0000001415987221 */ /* 0x000fce0000010000 */
.L_x_4505:
        /* <DEDUP_REMOVED lines=16> */
[----:B------:R-:W-:-:S11]  /*cf50*/  ULDC UR4, c[0x0][0x2ec] ;  /* 0x0000bb0000047ab9 */ /* 0x000fd60000000800 */
.L_x_4515:
        /* <DEDUP_REMOVED lines=66> */
.L_x_4512:
        /* <DEDUP_REMOVED lines=139> */
.L_x_4514:
        /* <DEDUP_REMOVED lines=14> */
[----:B------:R-:W-:Y:S05]  /*dd10*/  IADD3.X R87, R89, UR8, RZ, P0, !PT ;  /* 0x0000000859577c10 */ /* 0x000fea00087fe4ff */
[----:B------:R1:W-:Y:S04]  /*dd20*/  LDGSTS.E.BYPASS.LTC128B.128 [R147+0x2800], desc[UR6][R86.64] ;  /* 0x0280000056937fae */ /* 0x0003e8000b901d46 */
[----:B------:R-:W0:Y:S02]  /*dd30*/  LDGDEPBAR ;  /* 0x00000000000079af */ /* 0x000e240000000000 */
.L_x_4513:
        /* <DEDUP_REMOVED lines=74> */
[----:B------:R-:W-:Y:S01]  /*e1e0*/  FADD.FTZ R3, -R0, R3 ;  /* 0x0000000300037221 */ /* 0x000fe20000010100 */
[C---:B------:R-:W-:Y:S01]  /*e1f0*/  FSETP.NEU.FTZ.AND P0, PT, R2.reuse, -INF , PT ;  /* 0xff8000000200780b */ /* 0x040fe20003f1d000 */
[C---:B------:R-:W-:Y:S01]  /*e200*/  FMUL.FTZ R96, R2.reuse, UR4 ;  /* 0x0000000402607c20 */ /* 0x040fe20008410000 */
[----:B------:R-:W-:Y:S01]  /*e210*/  FADD.FTZ R84, -R2, R85 ;  /* 0x0000005502547221 */ /* 0x000fe20000010100 */
[----:B------:R-:W-:Y:S03]  /*e220*/  FMUL.FTZ R86, R3, UR4 ;  /* 0x0000000403567c20 */ /* 0x000fe60008410000 */
[----:B------:R-:W-:Y:S01]  /*e230*/  FSEL R96, R96, RZ, P0 ;  /* 0x000000ff60607208 */ /* 0x000fe20000000000 */
[----:B------:R-:W2:Y:S01]  /*e240*/  MUFU.EX2 R3, R86 ;  /* 0x0000005600037308 */ /* 0x000ea20000000800 */
[----:B------:R-:W-:Y:S01]  /*e250*/  FSETP.NEU.FTZ.AND P0, PT, R0, -INF , PT ;  /* 0xff8000000000780b */ /* 0x000fe20003f1d000 */
[----:B------:R-:W-:Y:S02]  /*e260*/  FMUL.FTZ R85, R84, UR4 ;  /* 0x0000000454557c20 */ /* 0x000fe40008410000 */
[--C-:B------:R-:W-:Y:S01]  /*e270*/  FFMA.FTZ R49, R49, UR4, -R96.reuse ;  /* 0x0000000431317c23 */ /* 0x100fe20008010860 */
[--C-:B------:R-:W-:Y:S01]  /*e280*/  FFMA.FTZ R52, R52, UR4, -R96.reuse ;  /* 0x0000000434347c23 */ /* 0x100fe20008010860 */
[--C-:B------:R-:W-:Y:S01]  /*e290*/  FFMA.FTZ R60, R60, UR4, -R96.reuse ;  /* 0x000000043c3c7c23 */ /* 0x100fe20008010860 */
[--C-:B------:R-:W-:Y:S03]  /*e2a0*/  FFMA.FTZ R61, R61, UR4, -R96.reuse ;  /* 0x000000043d3d7c23 */ /* 0x100fe60008010860 */
[----:B------:R-:W3:Y:S01]  /*e2b0*/  MUFU.EX2 R84, R85 ;  /* 0x0000005500547308 */ /* 0x000ee20000000800 */
[----:B------:R-:W-:Y:S01]  /*e2c0*/  FSEL R87, R87, RZ, P0 ;  /* 0x000000ff57577208 */ /* 0x000fe20000000000 */
[--C-:B------:R-:W-:Y:S01]  /*e2d0*/  FFMA.FTZ R109, R4, UR4, -R96.reuse ;  /* 0x00000004046d7c23 */ /* 0x100fe20008010860 */
[--C-:B------:R-:W-:Y:S01]  /*e2e0*/  FFMA.FTZ R113, R5, UR4, -R96.reuse ;  /* 0x0000000405717c23 */ /* 0x100fe20008010860 */
[--C-:B------:R-:W-:Y:S01]  /*e2f0*/  FFMA.FTZ R158, R8, UR4, -R96.reuse ;  /* 0x00000004089e7c23 */ /* 0x100fe20008010860 */
[--C-:B------:R-:W-:Y:S01]  /*e300*/  FFMA.FTZ R155, R9, UR4, -R96.reuse ;  /* 0x00000004099b7c23 */ /* 0x100fe20008010860 */
[--C-:B------:R-:W-:Y:S01]  /*e310*/  FFMA.FTZ R58, R58, UR4, -R87.reuse ;  /* 0x000000043a3a7c23 */ /* 0x100fe20008010857 */
[--C-:B------:R-:W-:Y:S03]  /*e320*/  FFMA.FTZ R62, R62, UR4, -R87.reuse ;  /* 0x000000043e3e7c23 */ /* 0x100fe60008010857 */
[----:B------:R-:W4:Y:S01]  /*e330*/  MUFU.EX2 R109, R109 ;  /* 0x0000006d006d7308 */ /* 0x000f220000000800 */
[C---:B--2---:R-:W-:Y:S01]  /*e340*/  FMUL.FTZ R70, R3.reuse, R70 ;  /* 0x0000004603467220 */ /* 0x044fe20000410000 */
[C---:B------:R-:W-:Y:S01]  /*e350*/  FMUL.FTZ R71, R3.reuse, R71 ;  /* 0x0000004703477220 */ /* 0x040fe20000410000 */
[C---:B------:R-:W-:Y:S01]  /*e360*/  FMUL.FTZ R74, R3.reuse, R74 ;  /* 0x0000004a034a7220 */ /* 0x040fe20000410000 */
[C---:B------:R-:W-:Y:S01]  /*e370*/  FMUL.FTZ R75, R3.reuse, R75 ;  /* 0x0000004b034b7220 */ /* 0x040fe20000410000 */
[----:B------:R-:W-:Y:S01]  /*e380*/  FFMA.FTZ R102, R38, UR4, -R87 ;  /* 0x0000000426667c23 */ /* 0x000fe20008010857 */
[C---:B------:R-:W-:Y:S01]  /*e390*/  FMUL.FTZ R38, R3.reuse, R82 ;  /* 0x0000005203267220 */ /* 0x040fe20000410000 */
[C---:B------:R-:W-:Y:S03]  /*e3a0*/  FMUL.FTZ R78, R3.reuse, R78 ;  /* 0x0000004e034e7220 */ /* 0x040fe60000410000 */
[----:B------:R-:W2:Y:S01]  /*e3b0*/  MUFU.EX2 R113, R113 ;  /* 0x0000007100717308 */ /* 0x000ea20000000800 */
[C---:B---3--:R-:W-:Y:S01]  /*e3c0*/  FMUL.FTZ R68, R84.reuse, R68 ;  /* 0x0000004454447220 */ /* 0x048fe20000410000 */
[C---:B------:R-:W-:Y:S01]  /*e3d0*/  FMUL.FTZ R69, R84.reuse, R69 ;  /* 0x0000004554457220 */ /* 0x040fe20000410000 */
[C---:B------:R-:W-:Y:S01]  /*e3e0*/  FMUL.FTZ R72, R84.reuse, R72 ;  /* 0x0000004854487220 */ /* 0x040fe20000410000 */
[C---:B------:R-:W-:Y:S01]  /*e3f0*/  FMUL.FTZ R73, R84.reuse, R73 ;  /* 0x0000004954497220 */ /* 0x040fe20000410000 */
[C---:B------:R-:W-:Y:S01]  /*e400*/  FMUL.FTZ R76, R84.reuse, R76 ;  /* 0x0000004c544c7220 */ /* 0x040fe20000410000 */
[C---:B------:R-:W-:Y:S01]  /*e410*/  FMUL.FTZ R77, R84.reuse, R77 ;  /* 0x0000004d544d7220 */ /* 0x040fe20000410000 */
[----:B------:R-:W-:Y:S03]  /*e420*/  FMUL.FTZ R79, R3, R79 ;  /* 0x0000004f034f7220 */ /* 0x000fe60000410000 */
[----:B------:R-:W-:Y:S01]  /*e430*/  MUFU.EX2 R158, R158 ;  /* 0x0000009e009e7308 */ /* 0x000fe20000000800 */
[----:B----4-:R-:W-:Y:S01]  /*e440*/  FFMA.FTZ R160, R84, R151, R109 ;  /* 0x0000009754a07223 */ /* 0x010fe2000001006d */
        /* <DEDUP_REMOVED lines=10> */
[----:B------:R-:W-:Y:S01]  /*e4f0*/  FMUL.FTZ R39, R3, R83 ;  /* 0x0000005303277220 */ /* 0x000fe20000410000 */
[--C-:B------:R-:W-:Y:S01]  /*e500*/  FFMA.FTZ R107, R34, UR4, -R87.reuse ;  /* 0x00000004226b7c23 */ /* 0x100fe20008010857 */
[--C-:B------:R-:W-:Y:S01]  /*e510*/  FFMA.FTZ R34, R37, UR4, -R96.reuse ;  /* 0x0000000425227c23 */ /* 0x100fe20008010860 */
[----:B------:R-:W-:Y:S03]  /*e520*/  FMUL.FTZ R37, R84, R81 ;  /* 0x0000005154257220 */ /* 0x000fe60000410000 */
[----:B------:R-:W2:Y:S01]  /*e530*/  MUFU.EX2 R116, R116 ;  /* 0x0000007400747308 */ /* 0x000ea20000000800 */
[--C-:B------:R-:W-:Y:S01]  /*e540*/  FFMA.FTZ R104, R35, UR4, -R87.reuse ;  /* 0x0000000423687c23 */ /* 0x100fe20008010857 */
[--C-:B------:R-:W-:Y:S01]  /*e550*/  FFMA.FTZ R35, R36, UR4, -R96.reuse ;  /* 0x0000000424237c23 */ /* 0x100fe20008010860 */
[----:B------:R-:W-:Y:S01]  /*e560*/  FMUL.FTZ R36, R84, R80 ;  /* 0x0000005054247220 */ /* 0x000fe20000410000 */
[--C-:B------:R-:W-:Y:S01]  /*e570*/  FFMA.FTZ R84, R45, UR4, -R96.reuse ;  /* 0x000000042d547c23 */ /* 0x100fe20008010860 */
[----:B------:R-:W-:Y:S01]  /*e580*/  LDSM.16.MT88.4 R80, [R132+0x3400] ;  /* 0x003400008450783b */ /* 0x000fe20000004200 */
[--C-:B------:R-:W-:Y:S01]  /*e590*/  FFMA.FTZ R154, R12, UR4, -R96.reuse ;  /* 0x000000040c9a7c23 */ /* 0x100fe20008010860 */
[--C-:B------:R-:W-:Y:S03]  /*e5a0*/  FFMA.FTZ R121, R13, UR4, -R96.reuse ;  /* 0x000000040d797c23 */ /* 0x100fe60008010860 */
[----:B------:R-:W4:Y:S01]  /*e5b0*/  MUFU.EX2 R111, R111 ;  /* 0x0000006f006f7308 */ /* 0x000f220000000800 */
[----:B---3--:R-:W-:Y:S01]  /*e5c0*/  F2FP.F16.F32.PACK_AB R90, R155, R158 ;  /* 0x0000009e9b5a723e */ /* 0x008fe200000000ff */
        /* <DEDUP_REMOVED lines=13> */
[--C-:B------:R-:W-:Y:S03]  /*e6a0*/  FFMA.FTZ R115, R20, UR4, -R96.reuse ;  /* 0x0000000414737c23 */ /* 0x100fe60008010860 */
[----:B------:R-:W2:Y:S01]  /*e6b0*/  MUFU.EX2 R153, R153 ;  /* 0x0000009900997308 */ /* 0x000ea20000000800 */
[C---:B----4-:R-:W-:Y:S01]  /*e6c0*/  F2FP.F16.F32.PACK_AB R89, R111.reuse, R116 ;  /* 0x000000746f59723e */ /* 0x050fe200000000ff */
[----:B------:R-:W-:Y:S01]  /*e6d0*/  FFMA.FTZ R116, R48, UR4, -R96 ;  /* 0x0000000430747c23 */ /* 0x000fe20008010860 */
[----:B------:R-:W-:Y:S01]  /*e6e0*/  FADD.FTZ R157, R111, R152 ;  /* 0x000000986f9d7221 */ /* 0x000fe20000010000 */
        /* <DEDUP_REMOVED lines=10> */
[----:B------:R-:W-:Y:S01]  /*e790*/  FFMA.FTZ R98, R32, UR4, -R96 ;  /* 0x0000000420627c23 */ /* 0x000fe20008010860 */
[----:B------:R-:W-:Y:S03]  /*e7a0*/  ISETP.GT.AND P0, PT, R146, 0x1, PT ;  /* 0x000000019200780c */ /* 0x000fe60003f04270 */
[----:B------:R-:W-:Y:S01]  /*e7b0*/  MUFU.EX2 R121, R121 ;  /* 0x0000007900797308 */ /* 0x000fe20000000800 */
[C---:B--2---:R-:W-:Y:S01]  /*e7c0*/  F2FP.F16.F32.PACK_AB R91, R153.reuse, R156 ;  /* 0x0000009c995b723e */ /* 0x044fe200000000ff */
[----:B------:R-:W-:Y:S01]  /*e7d0*/  FADD.FTZ R156, R156, R157 ;  /* 0x0000009d9c9c7221 */ /* 0x000fe20000010000 */
[----:B------:R-:W-:Y:S02]  /*e7e0*/  MOV R3, R0 ;  /* 0x0000000000037202 */ /* 0x000fe40000000f00 */
[----:B------:R-:W-:Y:S01]  /*e7f0*/  MOV R85, R2 ;  /* 0x0000000200557202 */ /* 0x000fe20000000f00 */
[----:B------:R-:W-:Y:S04]  /*e800*/  FADD.FTZ R156, R153, R156 ;  /* 0x0000009c999c7221 */ /* 0x000fe80000010000 */
        /* <DEDUP_REMOVED lines=13> */
[----:B------:R1:W-:Y:S01]  /*e8e0*/  MUFU.EX2 R95, R40 ;  /* 0x00000028005f7308 */ /* 0x0003e20000000800 */
[----:B------:R-:W2:Y:S01]  /*e8f0*/  LDSM.16.MT88.4 R88, [R131+0x3400] ;  /* 0x003400008358783b */ /* 0x000ea20000004200 */
[----:B------:R-:W-:Y:S01]  /*e900*/  FFMA.FTZ R92, R41, UR4, -R96 ;  /* 0x00000004295c7c23 */ /* 0x000fe20008010860 */
[----:B------:R-:W-:Y:S01]  /*e910*/  F2FP.F16.F32.PACK_AB R41, R122, R139 ;  /* 0x0000008b7a29723e */ /* 0x000fe200000000ff */
[--C-:B------:R-:W-:Y:S01]  /*e920*/  FFMA.FTZ R94, R46, UR4, -R87.reuse ;  /* 0x000000042e5e7c23 */ /* 0x100fe20008010857 */
[----:B------:R-:W-:Y:S05]  /*e930*/  FADD.FTZ R139, R139, R156 ;  /* 0x0000009c8b8b7221 */ /* 0x000fea0000010000 */
[----:B------:R-:W4:Y:S01]  /*e940*/  MUFU.EX2 R114, R114 ;  /* 0x0000007200727308 */ /* 0x000f220000000800 */
[----:B------:R-:W5:Y:S01]  /*e950*/  LDSM.16.MT88.4 R44, [R132+0x3800] ;  /* 0x00380000842c783b */ /* 0x000f620000004200 */
[----:B------:R-:W-:Y:S01]  /*e960*/  FFMA.FTZ R93, R43, UR4, -R87 ;  /* 0x000000042b5d7c23 */ /* 0x000fe20008010857 */
[----:B---3--:R-:W-:Y:S01]  /*e970*/  F2FP.F16.F32.PACK_AB R43, R118, R123 ;  /* 0x0000007b762b723e */ /* 0x008fe200000000ff */
[----:B------:R-:W-:Y:S01]  /*e980*/  FADD.FTZ R122, R122, R139 ;  /* 0x0000008b7a7a7221 */ /* 0x000fe20000010000 */
[----:B------:R-:W-:Y:S05]  /*e990*/  FFMA.FTZ R139, R59, UR4, -R87 ;  /* 0x000000043b8b7c23 */ /* 0x000fea0008010857 */
[----:B------:R-:W-:Y:S01]  /*e9a0*/  MUFU.EX2 R119, R119 ;  /* 0x0000007700777308 */ /* 0x000fe20000000800 */
[----:B-1----:R-:W-:Y:S01]  /*e9b0*/  F2FP.F16.F32.PACK_AB R40, R121, R154 ;  /* 0x0000009a7928723e */ /* 0x002fe200000000ff */
[----:B------:R-:W-:Y:S08]  /*e9c0*/  FADD.FTZ R123, R123, R122 ;  /* 0x0000007a7b7b7221 */ /* 0x000ff00000010000 */
[----:B------:R-:W1:Y:S01]  /*e9d0*/  MUFU.EX2 R108, R108 ;  /* 0x0000006c006c7308 */ /* 0x000e620000000800 */
[C---:B------:R-:W-:Y:S06]  /*e9e0*/  HMMA.16816.F32 R68, R40.reuse, R80, R68 ;  /* 0x000000502844723c */ /* 0x040fec0000001844 */
[C---:B------:R-:W-:Y:S03]  /*e9f0*/  HMMA.16816.F32 R72, R40.reuse, R82, R72 ;  /* 0x000000522848723c */ /* 0x040fe60000001848 */
[----:B------:R-:W-:Y:S02]  /*ea00*/  MUFU.EX2 R110, R110 ;  /* 0x0000006e006e7308 */ /* 0x000fe40000000800 */
[----:B------:R-:W-:Y:S08]  /*ea10*/  FADD.FTZ R81, R113, R160 ;  /* 0x000000a071517221 */ /* 0x000ff00000010000 */
[----:B------:R-:W3:Y:S01]  /*ea20*/  MUFU.EX2 R101, R101 ;  /* 0x0000006500657308 */ /* 0x000ee20000000800 */
[C---:B--2---:R-:W-:Y:S03]  /*ea30*/  HMMA.16816.F32 R36, R40.reuse, R88, R36 ;  /* 0x000000582824723c */ /* 0x044fe60000001824 */
[----:B------:R-:W-:Y:S02]  /*ea40*/  FADD.FTZ R158, R158, R81 ;  /* 0x000000519e9e7221 */ /* 0x000fe40000010000 */
[----:B------:R-:W2:Y:S01]  /*ea50*/  LDSM.16.MT88.4 R80, [R131+0x3800] ;  /* 0x003800008350783b */ /* 0x000ea20000004200 */
[----:B------:R-:W-:Y:S03]  /*ea60*/  HMMA.16816.F32 R76, R40, R90, R76 ;  /* 0x0000005a284c723c */ /* 0x000fe6000000184c */
[----:B------:R-:W-:Y:S02]  /*ea70*/  MUFU.EX2 R103, R103 ;  /* 0x0000006700677308 */ /* 0x000fe40000000800 */
[--C-:B------:R-:W-:Y:S01]  /*ea80*/  FFMA.FTZ R88, R50, UR4, -R87.reuse ;  /* 0x0000000432587c23 */ /* 0x100fe20008010857 */
[----:B------:R-:W-:Y:S01]  /*ea90*/  FFMA.FTZ R89, R51, UR4, -R87 ;  /* 0x0000000433597c23 */ /* 0x000fe20008010857 */
[----:B----4-:R-:W-:Y:S01]  /*eaa0*/  F2FP.F16.F32.PACK_AB R40, R114, R115 ;  /* 0x000000737228723e */ /* 0x010fe200000000ff */
[----:B------:R-:W-:Y:S05]  /*eab0*/  FFMA.FTZ R90, R53, UR4, -R96 ;  /* 0x00000004355a7c23 */ /* 0x000fea0008010860 */
[----:B------:R-:W4:Y:S01]  /*eac0*/  MUFU.EX2 R106, R106 ;  /* 0x0000006a006a7308 */ /* 0x000f220000000800 */
[----:B------:R-:W-:Y:S01]  /*ead0*/  FADD.FTZ R53, R155, R158 ;  /* 0x0000009e9b357221 */ /* 0x000fe20000010000 */
[----:B-1----:R-:W-:Y:S01]  /*eae0*/  F2FP.F16.F32.PACK_AB R41, R108, R119 ;  /* 0x000000776c29723e */ /* 0x002fe200000000ff */
[--C-:B------:R-:W-:Y:S01]  /*eaf0*/  FFMA.FTZ R155, R56, UR4, -R96.reuse ;  /* 0x00000004389b7c23 */ /* 0x100fe20008010860 */
[----:B---3--:R-:W-:Y:S01]  /*eb00*/  F2FP.F16.F32.PACK_AB R42, R101, R110 ;  /* 0x0000006e652a723e */ /* 0x008fe200000000ff */
[----:B------:R-:W-:Y:S01]  /*eb10*/  FADD.FTZ R56, R154, R53 ;  /* 0x000000359a387221 */ /* 0x000fe20000010000 */
[----:B------:R-:W-:Y:S04]  /*eb20*/  FFMA.FTZ R154, R57, UR4, -R96 ;  /* 0x00000004399a7c23 */ /* 0x000fe80008010860 */
[----:B------:R1:W-:Y:S01]  /*eb30*/  MUFU.EX2 R111, R49 ;  /* 0x00000031006f7308 */ /* 0x0003e20000000800 */
[----:B------:R-:W-:Y:S04]  /*eb40*/  FADD.FTZ R57, R121, R56 ;  /* 0x0000003879397221 */ /* 0x000fe80000010000 */
[----:B------:R-:W-:Y:S05]  /*eb50*/  FADD.FTZ R120, R120, R57 ;  /* 0x0000003978787221 */ /* 0x000fea0000010000 */
[----:B------:R3:W-:Y:S01]  /*eb60*/  MUFU.EX2 R113, R151 ;  /* 0x0000009700717308 */ /* 0x0007e20000000800 */
[----:B----4-:R-:W-:Y:S01]  /*eb70*/  F2FP.F16.F32.PACK_AB R43, R106, R103 ;  /* 0x000000676a2b723e */ /* 0x010fe200000000ff */
[----:B------:R-:W-:Y:S04]  /*eb80*/  FADD.FTZ R120, R117, R120 ;  /* 0x0000007875787221 */ /* 0x000fe80000010000 */
[----:B------:R-:W-:Y:S04]  /*eb90*/  FADD.FTZ R115, R115, R120 ;  /* 0x0000007873737221 */ /* 0x000fe80000010000 */
[----:B------:R4:W-:Y:S01]  /*eba0*/  MUFU.EX2 R91, R52 ;  /* 0x00000034005b7308 */ /* 0x0009e20000000800 */
[----:B-1----:R-:W1:Y:S01]  /*ebb0*/  LDSM.16.MT88.4 R48, [R132+0x3c00] ;  /* 0x003c00008430783b */ /* 0x002e620000004200 */
[C---:B-----5:R-:W-:Y:S03]  /*ebc0*/  HMMA.16816.F32 R68, R40.reuse, R44, R68 ;  /* 0x0000002c2844723c */ /* 0x060fe60000001844 */
[----:B------:R-:W-:Y:S05]  /*ebd0*/  FADD.FTZ R115, R114, R115 ;  /* 0x0000007372737221 */ /* 0x000fea0000010000 */
[----:B------:R-:W-:Y:S01]  /*ebe0*/  MUFU.EX2 R100, R100 ;  /* 0x0000006400647308 */ /* 0x000fe20000000800 */
[C---:B------:R-:W-:Y:S01]  /*ebf0*/  HMMA.16816.F32 R72, R40.reuse, R46, R72 ;  /* 0x0000002e2848723c */ /* 0x040fe20000001848 */
[----:B------:R-:W5:Y:S02]  /*ec00*/  LDSM.16.MT88.4 R44, [R131+0x3c00] ;  /* 0x003c0000832c783b */ /* 0x000f640000004200 */
[----:B---3--:R-:W-:Y:S01]  /*ec10*/  FFMA.FTZ R151, R54, UR4, -R87 ;  /* 0x0000000436977c23 */ /* 0x008fe20008010857 */
[----:B------:R-:W-:Y:S02]  /*ec20*/  FADD.FTZ R110, R110, R115 ;  /* 0x000000736e6e7221 */ /* 0x000fe40000010000 */
[C---:B--2---:R-:W-:Y:S03]  /*ec30*/  HMMA.16816.F32 R36, R40.reuse, R80, R36 ;  /* 0x000000502824723c */ /* 0x044fe60000001824 */
[----:B------:R-:W2:Y:S01]  /*ec40*/  MUFU.EX2 R97, R97 ;  /* 0x0000006100617308 */ /* 0x000ea20000000800 */
[----:B----4-:R-:W3:Y:S02]  /*ec50*/  LDSM.16.MT88.4 R52, [R132+0x4000] ;  /* 0x004000008434783b */ /* 0x010ee40000004200 */
[----:B------:R-:W-:Y:S07]  /*ec60*/  HMMA.16816.F32 R76, R40, R82, R76 ;  /* 0x00000052284c723c */ /* 0x000fee000000184c */
[----:B------:R-:W-:Y:S01]  /*ec70*/  MUFU.EX2 R105, R105 ;  /* 0x0000006900697308 */ /* 0x000fe20000000800 */
[----:B------:R-:W4:Y:S09]  /*ec80*/  LDSM.16.MT88.4 R80, [R131+0x4000] ;  /* 0x004000008350783b */ /* 0x000f320000004200 */
[----:B------:R-:W1:Y:S01]  /*ec90*/  MUFU.EX2 R86, R86 ;  /* 0x0000005600567308 */ /* 0x000e620000000800 */
[----:B--2---:R-:W-:Y:S09]  /*eca0*/  F2FP.F16.F32.PACK_AB R40, R97, R100 ;  /* 0x000000646128723e */ /* 0x004ff200000000ff */
[----:B------:R-:W-:Y:S10]  /*ecb0*/  MUFU.EX2 R98, R98 ;  /* 0x0000006200627308 */ /* 0x000ff40000000800 */
[----:B------:R-:W2:Y:S01]  /*ecc0*/  MUFU.EX2 R99, R99 ;  /* 0x0000006300637308 */ /* 0x000ea20000000800 */
[----:B-1----:R-:W-:Y:S09]  /*ecd0*/  F2FP.F16.F32.PACK_AB R41, R86, R105 ;  /* 0x000000695629723e */ /* 0x002ff200000000ff */
[----:B------:R-:W-:Y:S10]  /*ece0*/  MUFU.EX2 R107, R107 ;  /* 0x0000006b006b7308 */ /* 0x000ff40000000800 */
[----:B------:R-:W1:Y:S01]  /*ecf0*/  MUFU.EX2 R104, R104 ;  /* 0x0000006800687308 */ /* 0x000e620000000800 */
[----:B--2---:R-:W-:Y:S09]  /*ed00*/  F2FP.F16.F32.PACK_AB R42, R99, R98 ;  /* 0x00000062632a723e */ /* 0x004ff200000000ff */
[----:B------:R2:W-:Y:S10]  /*ed10*/  MUFU.EX2 R121, R58 ;  /* 0x0000003a00797308 */ /* 0x0005f40000000800 */
[----:B------:R-:W-:Y:S01]  /*ed20*/  MUFU.EX2 R35, R35 ;  /* 0x0000002300237308 */ /* 0x000fe20000000800 */
[----:B-1----:R-:W-:Y:S09]  /*ed30*/  F2FP.F16.F32.PACK_AB R43, R104, R107 ;  /* 0x0000006b682b723e */ /* 0x002ff200000000ff */
[----:B------:R-:W1:Y:S01]  /*ed40*/  MUFU.EX2 R34, R34 ;  /* 0x0000002200227308 */ /* 0x000e620000000800 */
[----:B--2---:R-:W2:Y:S01]  /*ed50*/  LDSM.16.MT88.4 R56, [R132+0x4400] ;  /* 0x004400008438783b */ /* 0x004ea20000004200 */
[C---:B------:R-:W-:Y:S08]  /*ed60*/  HMMA.16816.F32 R68, R40.reuse, R48, R68 ;  /* 0x000000302844723c */ /* 0x040ff00000001844 */
[----:B------:R-:W-:Y:S01]  /*ed70*/  MUFU.EX2 R102, R102 ;  /* 0x0000006600667308 */ /* 0x000fe20000000800 */
[C---:B------:R-:W-:Y:S03]  /*ed80*/  HMMA.16816.F32 R72, R40.reuse, R50, R72 ;  /* 0x000000322848723c */ /* 0x040fe60000001848 */
[----:B------:R-:W-:Y:S03]  /*ed90*/  FADD.FTZ R48, R118, R123 ;  /* 0x0000007b76307221 */ /* 0x000fe60000010000 */
[C---:B-----5:R-:W-:Y:S03]  /*eda0*/  HMMA.16816.F32 R36, R40.reuse, R44, R36 ;  /* 0x0000002c2824723c */ /* 0x060fe60000001824 */
[----:B------:R-:W5:Y:S02]  /*edb0*/  MUFU.EX2 R33, R33 ;  /* 0x0000002100217308 */ /* 0x000f640000000800 */
[----:B------:R-:W-:Y:S01]  /*edc0*/  FADD.FTZ R119, R119, R48 ;  /* 0x0000003077777221 */ /* 0x000fe20000010000 */
[----:B------:R-:W-:Y:S01]  /*edd0*/  HMMA.16816.F32 R76, R40, R46, R76 ;  /* 0x0000002e284c723c */ /* 0x000fe2000000184c */
[----:B------:R-:W2:Y:S06]  /*ede0*/  LDSM.16.MT88.4 R44, [R131+0x4400] ;  /* 0x00440000832c783b */ /* 0x000eac0000004200 */
[----:B------:R-:W3:Y:S01]  /*edf0*/  MUFU.EX2 R92, R92 ;  /* 0x0000005c005c7308 */ /* 0x000ee20000000800 */
[----:B-1----:R-:W-:Y:S03]  /*ee00*/  F2FP.F16.F32.PACK_AB R48, R34, R35 ;  /* 0x000000232230723e */ /* 0x002fe600000000ff */
[----:B------:R-:W-:Y:S01]  /*ee10*/  FADD.FTZ R108, R108, R119 ;  /* 0x000000776c6c7221 */ /* 0x000fe20000010000 */
[----:B------:R-:W-:Y:S05]  /*ee20*/  FADD.FTZ R41, R101, R110 ;  /* 0x0000006e65297221 */ /* 0x000fea0000010000 */
[----:B------:R-:W-:Y:S01]  /*ee30*/  MUFU.EX2 R112, R112 ;  /* 0x0000007000707308 */ /* 0x000fe20000000800 */
[----:B-----5:R-:W-:Y:S01]  /*ee40*/  F2FP.F16.F32.PACK_AB R49, R33, R102 ;  /* 0x000000662131723e */ /* 0x020fe200000000ff */
[----:B------:R-:W-:Y:S01]  /*ee50*/  FADD.FTZ R40, R100, R41 ;  /* 0x0000002964287221 */ /* 0x000fe20000010000 */
[----:B------:R-:W-:Y:S01]  /*ee60*/  FFMA.FTZ R100, R63, UR4, -R87 ;  /* 0x000000043f647c23 */ /* 0x000fe20008010857 */
[----:B------:R-:W-:Y:S02]  /*ee70*/  FADD.FTZ R103, R103, R108 ;  /* 0x0000006c67677221 */ /* 0x000fe40000010000 */
[----:B------:R-:W-:Y:S04]  /*ee80*/  FADD.FTZ R97, R97, R40 ;  /* 0x0000002861617221 */ /* 0x000fe80000010000 */
[----:B------:R-:W1:Y:S01]  /*ee90*/  MUFU.EX2 R93, R93 ;  /* 0x0000005d005d7308 */ /* 0x000e620000000800 */
[----:B---3--:R-:W-:Y:S01]  /*eea0*/  F2FP.F16.F32.PACK_AB R50, R92, R95 ;  /* 0x0000005f5c32723e */ /* 0x008fe200000000ff */
[----:B------:R-:W-:Y:S01]  /*eeb0*/  FADD.FTZ R106, R106, R103 ;  /* 0x000000676a6a7221 */ /* 0x000fe20000010000 */
[----:B------:R-:W-:Y:S03]  /*eec0*/  FADD.FTZ R98, R98, R97 ;  /* 0x0000006162627221 */ /* 0x000fe60000010000 */
[----:B------:R-:W-:Y:S01]  /*eed0*/  FADD.FTZ R105, R105, R106 ;  /* 0x0000006a69697221 */ /* 0x000fe20000010000 */
[----:B------:R-:W-:Y:S03]  /*eee0*/  FADD.FTZ R98, R99, R98 ;  /* 0x0000006263627221 */ /* 0x000fe60000010000 */
[----:B------:R-:W-:Y:S10]  /*eef0*/  MUFU.EX2 R109, R109 ;  /* 0x0000006d006d7308 */ /* 0x000ff40000000800 */
[----:B------:R-:W3:Y:S01]  /*ef00*/  MUFU.EX2 R84, R84 ;  /* 0x0000005400547308 */ /* 0x000ee20000000800 */
[----:B-1----:R-:W-:Y:S09]  /*ef10*/  F2FP.F16.F32.PACK_AB R51, R93, R112 ;  /* 0x000000705d33723e */ /* 0x002ff200000000ff */
[----:B------:R-:W1:Y:S01]  /*ef20*/  MUFU.EX2 R94, R94 ;  /* 0x0000005e005e7308 */ /* 0x000e620000000800 */
[C---:B------:R-:W-:Y:S06]  /*ef30*/  HMMA.16816.F32 R68, R48.reuse, R52, R68 ;  /* 0x000000343044723c */ /* 0x040fec0000001844 */
[C---:B------:R-:W-:Y:S03]  /*ef40*/  HMMA.16816.F32 R72, R48.reuse, R54, R72 ;  /* 0x000000363048723c */ /* 0x040fe60000001848 */
[----:B------:R-:W5:Y:S01]  /*ef50*/  MUFU.EX2 R116, R116 ;  /* 0x0000007400747308 */ /* 0x000f620000000800 */
[----:B------:R-:W2:Y:S01]  /*ef60*/  LDSM.16.MT88.4 R52, [R132+0x4800] ;  /* 0x004800008434783b */ /* 0x000ea20000004200 */
[----:B---3--:R-:W-:Y:S01]  /*ef70*/  F2FP.F16.F32.PACK_AB R40, R84, R109 ;  /* 0x0000006d5428723e */ /* 0x008fe200000000ff */
[C---:B----4-:R-:W-:Y:S07]  /*ef80*/  HMMA.16816.F32 R36, R48.reuse, R80, R36 ;  /* 0x000000503024723c */ /* 0x050fee0000001824 */
[----:B------:R-:W-:Y:S01]  /*ef90*/  MUFU.EX2 R88, R88 ;  /* 0x0000005800587308 */ /* 0x000fe20000000800 */
[----:B-1----:R-:W-:Y:S01]  /*efa0*/  F2FP.F16.F32.PACK_AB R41, R113, R94 ;  /* 0x0000005e7129723e */ /* 0x002fe200000000ff */
[----:B------:R-:W-:Y:S08]  /*efb0*/  HMMA.16816.F32 R76, R48, R82, R76 ;  /* 0x00000052304c723c */ /* 0x000ff0000000184c */
[----:B------:R-:W1:Y:S03]  /*efc0*/  MUFU.EX2 R89, R89 ;  /* 0x0000005900597308 */ /* 0x000e660000000800 */
[----:B-----5:R-:W-:Y:S01]  /*efd0*/  F2FP.F16.F32.PACK_AB R42, R111, R116 ;  /* 0x000000746f2a723e */ /* 0x020fe200000000ff */
[----:B------:R-:W-:Y:S01]  /*efe0*/  FADD.FTZ R48, R86, R105 ;  /* 0x0000006956307221 */ /* 0x000fe20000010000 */
[----:B------:R-:W-:Y:S01]  /*eff0*/  FADD.FTZ R49, R35, R98 ;  /* 0x0000006223317221 */ /* 0x000fe20000010000 */
[----:B------:R-:W-:Y:S02]  /*f000*/  FFMA.FTZ R35, R66, UR4, -R87 ;  /* 0x0000000442237c23 */ /* 0x000fe40008010857 */
[----:B------:R-:W-:Y:S02]  /*f010*/  FADD.FTZ R107, R107, R48 ;  /* 0x000000306b6b7221 */ /* 0x000fe40000010000 */
[----:B------:R-:W-:Y:S01]  /*f020*/  MUFU.EX2 R114, R60 ;  /* 0x0000003c00727308 */ /* 0x000fe20000000800 */
[----:B------:R-:W-:Y:S01]  /*f030*/  FADD.FTZ R66, R34, R49 ;  /* 0x0000003122427221 */ /* 0x000fe20000010000 */
[----:B------:R-:W-:Y:S01]  /*f040*/  FFMA.FTZ R87, R67, UR4, -R87 ;  /* 0x0000000443577c23 */ /* 0x000fe20008010857 */
[--C-:B------:R-:W-:Y:S01]  /*f050*/  FFMA.FTZ R80, R64, UR4, -R96.reuse ;  /* 0x0000000440507c23 */ /* 0x100fe20008010860 */
[----:B------:R-:W-:Y:S01]  /*f060*/  FFMA.FTZ R96, R65, UR4, -R96 ;  /* 0x0000000441607c23 */ /* 0x000fe20008010860 */
[----:B------:R-:W-:Y:S01]  /*f070*/  FADD.FTZ R107, R104, R107 ;  /* 0x0000006b686b7221 */ /* 0x000fe20000010000 */
[----:B------:R-:W-:Y:S04]  /*f080*/  FADD.FTZ R95, R95, R66 ;  /* 0x000000425f5f7221 */ /* 0x000fe80000010000 */
[----:B------:R-:W-:Y:S01]  /*f090*/  MUFU.EX2 R115, R61 ;  /* 0x0000003d00737308 */ /* 0x000fe20000000800 */
[----:B-1----:R-:W-:Y:S01]  /*f0a0*/  F2FP.F16.F32.PACK_AB R43, R89, R88 ;  /* 0x00000058592b723e */ /* 0x002fe200000000ff */
[----:B------:R-:W-:Y:S01]  /*f0b0*/  FADD.FTZ R102, R102, R107 ;  /* 0x0000006b66667221 */ /* 0x000fe20000010000 */
[----:B------:R-:W-:Y:S03]  /*f0c0*/  FADD.FTZ R92, R92, R95 ;  /* 0x0000005f5c5c7221 */ /* 0x000fe60000010000 */
[----:B------:R-:W-:Y:S01]  /*f0d0*/  FADD.FTZ R33, R33, R102 ;  /* 0x0000006621217221 */ /* 0x000fe20000010000 */
[----:B------:R-:W-:Y:S03]  /*f0e0*/  FADD.FTZ R109, R109, R92 ;  /* 0x0000005c6d6d7221 */ /* 0x000fe60000010000 */
[----:B------:R1:W-:Y:S01]  /*f0f0*/  MUFU.EX2 R101, R62 ;  /* 0x0000003e00657308 */ /* 0x0003e20000000800 */
[C---:B--2---:R-:W-:Y:S05]  /*f100*/  HMMA.16816.F32 R68, R40.reuse, R56, R68 ;  /* 0x000000382844723c */ /* 0x044fea0000001844 */
[----:B------:R-:W-:Y:S01]  /*f110*/  FADD.FTZ R112, R112, R33 ;  /* 0x0000002170707221 */ /* 0x000fe20000010000 */
[C---:B------:R-:W-:Y:S03]  /*f120*/  HMMA.16816.F32 R72, R40.reuse, R58, R72 ;  /* 0x0000003a2848723c */ /* 0x040fe60000001848 */
[----:B------:R-:W2:Y:S01]  /*f130*/  MUFU.EX2 R90, R90 ;  /* 0x0000005a005a7308 */ /* 0x000ea20000000800 */
[----:B------:R-:W-:Y:S01]  /*f140*/  LDSM.16.MT88.4 R56, [R132+0x4c00] ;  /* 0x004c00008438783b */ /* 0x000fe20000004200 */
[----:B------:R-:W-:Y:S01]  /*f150*/  IADD3 R33, R146, -0x1, RZ ;  /* 0xffffffff92217810 */ /* 0x000fe20007ffe0ff */
[C---:B------:R-:W-:Y:S07]  /*f160*/  HMMA.16816.F32 R36, R40.reuse, R44, R36 ;  /* 0x0000002c2824723c */ /* 0x040fee0000001824 */
[----:B------:R-:W-:Y:S01]  /*f170*/  MUFU.EX2 R151, R151 ;  /* 0x0000009700977308 */ /* 0x000fe20000000800 */
[----:B-1----:R-:W1:Y:S03]  /*f180*/  LDSM.16.MT88.4 R60, [R131+0x4800] ;  /* 0x00480000833c783b */ /* 0x002e660000004200 */
[----:B------:R-:W-:Y:S01]  /*f190*/  FADD.FTZ R93, R93, R112 ;  /* 0x000000705d5d7221 */ /* 0x000fe20000010000 */
[----:B------:R-:W-:Y:S05]  /*f1a0*/  HMMA.16816.F32 R76, R40, R46, R76 ;  /* 0x0000002e284c723c */ /* 0x000fea000000184c */
[----:B------:R-:W3:Y:S01]  /*f1b0*/  MUFU.EX2 R152, R152 ;  /* 0x0000009800987308 */ /* 0x000ee20000000800 */
[----:B------:R-:W4:Y:S01]  /*f1c0*/  LDSM.16.MT88.4 R44, [R131+0x4c00] ;  /* 0x004c0000832c783b */ /* 0x000f220000004200 */
[----:B--2---:R-:W-:Y:S01]  /*f1d0*/  F2FP.F16.F32.PACK_AB R48, R90, R91 ;  /* 0x0000005b5a30723e */ /* 0x004fe200000000ff */
[----:B------:R-:W-:Y:S03]  /*f1e0*/  FADD.FTZ R94, R94, R93 ;  /* 0x0000005d5e5e7221 */ /* 0x000fe60000010000 */
[----:B------:R-:W-:Y:S01]  /*f1f0*/  F2FP.F16.F32.PACK_AB R40, R115, R114 ;  /* 0x000000727328723e */ /* 0x000fe200000000ff */
[----:B------:R-:W-:Y:S03]  /*f200*/  FADD.FTZ R109, R84, R109 ;  /* 0x0000006d546d7221 */ /* 0x000fe60000010000 */
[----:B------:R-:W-:Y:S01]  /*f210*/  MUFU.EX2 R155, R155 ;  /* 0x0000009b009b7308 */ /* 0x000fe20000000800 */
[----:B------:R-:W-:Y:S01]  /*f220*/  FADD.FTZ R113, R113, R94 ;  /* 0x0000005e71717221 */ /* 0x000fe20000010000 */
[----:B------:R-:W-:Y:S01]  /*f230*/  MOV R146, R33 ;  /* 0x0000002100927202 */ /* 0x000fe20000000f00 */
[----:B------:R-:W-:Y:S04]  /*f240*/  FADD.FTZ R116, R116, R109 ;  /* 0x0000006d74747221 */ /* 0x000fe80000010000 */
[----:B------:R-:W-:Y:S03]  /*f250*/  FADD.FTZ R116, R111, R116 ;  /* 0x000000746f747221 */ /* 0x000fe60000010000 */
[----:B------:R-:W2:Y:S01]  /*f260*/  MUFU.EX2 R154, R154 ;  /* 0x0000009a009a7308 */ /* 0x000ea20000000800 */
[----:B---3--:R-:W-:Y:S01]  /*f270*/  F2FP.F16.F32.PACK_AB R49, R152, R151 ;  /* 0x000000979831723e */ /* 0x008fe200000000ff */
[----:B------:R-:W-:Y:S04]  /*f280*/  FADD.FTZ R91, R91, R116 ;  /* 0x000000745b5b7221 */ /* 0x000fe80000010000 */
[----:B------:R-:W-:Y:S04]  /*f290*/  FADD.FTZ R90, R90, R91 ;  /* 0x0000005b5a5a7221 */ /* 0x000fe80000010000 */
[----:B------:R-:W3:Y:S10]  /*f2a0*/  MUFU.EX2 R118, R139 ;  /* 0x0000008b00767308 */ /* 0x000ef40000000800 */
[----:B------:R-:W5:Y:S01]  /*f2b0*/  MUFU.EX2 R64, R100 ;  /* 0x0000006400407308 */ /* 0x000f620000000800 */
[C---:B--2---:R-:W-:Y:S01]  /*f2c0*/  F2FP.F16.F32.PACK_AB R50, R154.reuse, R155 ;  /* 0x0000009b9a32723e */ /* 0x044fe200000000ff */
[----:B------:R-:W-:Y:S04]  /*f2d0*/  FADD.FTZ R155, R155, R90 ;  /* 0x0000005a9b9b7221 */ /* 0x000fe80000010000 */
[----:B------:R-:W-:Y:S04]  /*f2e0*/  FADD.FTZ R155, R154, R155 ;  /* 0x0000009b9a9b7221 */ /* 0x000fe80000010000 */
[----:B------:R-:W-:Y:S01]  /*f2f0*/  MUFU.EX2 R86, R80 ;  /* 0x0000005000567308 */ /* 0x000fe20000000800 */
[----:B---3--:R-:W-:Y:S01]  /*f300*/  F2FP.F16.F32.PACK_AB R51, R118, R121 ;  /* 0x000000797633723e */ /* 0x008fe200000000ff */
[----:B------:R-:W-:Y:S04]  /*f310*/  FADD.FTZ R114, R114, R155 ;  /* 0x0000009b72727221 */ /* 0x000fe80000010000 */
[----:B------:R-:W-:Y:S02]  /*f320*/  FADD.FTZ R115, R115, R114 ;  /* 0x0000007273737221 */ /* 0x000fe40000010000 */
[C---:B------:R-:W-:Y:S02]  /*f330*/  HMMA.16816.F32 R68, R48.reuse, R52, R68 ;  /* 0x000000343044723c */ /* 0x040fe40000001844 */
[----:B------:R-:W2:Y:S03]  /*f340*/  MUFU.EX2 R65, R96 ;  /* 0x0000006000417308 */ /* 0x000ea60000000800 */
[----:B-----5:R-:W-:Y:S01]  /*f350*/  F2FP.F16.F32.PACK_AB R41, R64, R101 ;  /* 0x000000654029723e */ /* 0x020fe200000000ff */
[C---:B------:R-:W-:Y:S06]  /*f360*/  HMMA.16816.F32 R72, R48.reuse, R54, R72 ;  /* 0x000000363048723c */ /* 0x040fec0000001848 */
[----:B------:R-:W-:Y:S01]  /*f370*/  MUFU.EX2 R34, R35 ;  /* 0x0000002300227308 */ /* 0x000fe20000000800 */
[C---:B-1----:R-:W-:Y:S09]  /*f380*/  HMMA.16816.F32 R36, R48.reuse, R60, R36 ;  /* 0x0000003c3024723c */ /* 0x042ff20000001824 */
[----:B------:R-:W1:Y:S01]  /*f390*/  MUFU.EX2 R87, R87 ;  /* 0x0000005700577308 */ /* 0x000e620000000800 */
[----:B------:R-:W-:Y:S03]  /*f3a0*/  HMMA.16816.F32 R76, R48, R62, R76 ;  /* 0x0000003e304c723c */ /* 0x000fe6000000184c */
[----:B--2---:R-:W-:Y:S01]  /*f3b0*/  F2FP.F16.F32.PACK_AB R42, R65, R86 ;  /* 0x00000056412a723e */ /* 0x004fe200000000ff */
[----:B------:R-:W-:Y:S03]  /*f3c0*/  FADD.FTZ R86, R86, R115 ;  /* 0x0000007356567221 */ /* 0x000fe60000010000 */
[----:B------:R-:W-:Y:S04]  /*f3d0*/  FADD.FTZ R48, R88, R113 ;  /* 0x0000007158307221 */ /* 0x000fe80000010000 */
[----:B------:R-:W-:Y:S04]  /*f3e0*/  FADD.FTZ R48, R89, R48 ;  /* 0x0000003059307221 */ /* 0x000fe80000010000 */
[----:B------:R-:W-:Y:S01]  /*f3f0*/  FADD.FTZ R151, R151, R48 ;  /* 0x0000003097977221 */ /* 0x000fe20000010000 */
[----:B-1----:R-:W-:Y:S03]  /*f400*/  F2FP.F16.F32.PACK_AB R43, R87, R34 ;  /* 0x00000022572b723e */ /* 0x002fe600000000ff */
[----:B------:R-:W-:Y:S01]  /*f410*/  FADD.FTZ R152, R152, R151 ;  /* 0x0000009798987221 */ /* 0x000fe20000010000 */
[----:B------:R-:W-:Y:S03]  /*f420*/  FADD.FTZ R151, R65, R86 ;  /* 0x0000005641977221 */ /* 0x000fe60000010000 */
[C---:B------:R-:W-:Y:S05]  /*f430*/  HMMA.16816.F32 R68, R40.reuse, R56, R68 ;  /* 0x000000382844723c */ /* 0x040fea0000001844 */
[----:B------:R-:W-:Y:S01]  /*f440*/  FADD.FTZ R121, R121, R152 ;  /* 0x0000009879797221 */ /* 0x000fe20000010000 */
[C---:B------:R-:W-:Y:S05]  /*f450*/  HMMA.16816.F32 R72, R40.reuse, R58, R72 ;  /* 0x0000003a2848723c */ /* 0x040fea0000001848 */
[----:B------:R-:W-:Y:S01]  /*f460*/  FADD.FTZ R118, R118, R121 ;  /* 0x0000007976767221 */ /* 0x000fe20000010000 */
[C---:B----4-:R-:W-:Y:S05]  /*f470*/  HMMA.16816.F32 R80, R40.reuse, R44, R36 ;  /* 0x0000002c2850723c */ /* 0x050fea0000001824 */
[----:B------:R-:W-:Y:S01]  /*f480*/  FADD.FTZ R101, R101, R118 ;  /* 0x0000007665657221 */ /* 0x000fe20000010000 */
[----:B------:R-:W-:Y:S05]  /*f490*/  HMMA.16816.F32 R76, R40, R46, R76 ;  /* 0x0000002e284c723c */ /* 0x000fea000000184c */
[----:B------:R-:W-:Y:S06]  /*f4a0*/  FADD.FTZ R101, R64, R101 ;  /* 0x0000006540657221 */ /* 0x000fec0000010000 */
[----:B------:R-:W-:Y:S04]  /*f4b0*/  FADD.FTZ R34, R34, R101 ;  /* 0x0000006522227221 */ /* 0x000fe80000010000 */
[----:B------:R-:W-:Y:S01]  /*f4c0*/  FADD.FTZ R152, R87, R34 ;  /* 0x0000002257987221 */ /* 0x000fe20000010000 */
[----:B------:R-:W-:Y:S08]  /*f4d0*/  @P0 BRA `(.L_x_4515) ;  /* 0xffffffd800a00947 */ /* 0x000ff0000383ffff */
.L_x_4511:
[----:B------:R-:W1:Y:S01]  /*f4e0*/  SHFL.BFLY PT, R4, R151, 0x2, 0x1f ;  /* 0x0c401f0097047f89 */ /* 0x000e6200000e0000 */
[----:B------:R-:W2:Y:S01]  /*f4f0*/  S2UR UR4, SR_CgaCtaId ;  /* 0x00000000000479c3 */ /* 0x000ea20000008800 */
[----:B------:R-:W-:Y:S01]  /*f500*/  IMAD.MOV.U32 R7, RZ, RZ, 0x3f800000 ;  /* 0x3f800000ff077424 */ /* 0x000fe200078e00ff */
[----:B------:R-:W-:Y:S01]  /*f510*/  UMOV UR5, 0x400 ;  /* 0x0000040000057882 */ /* 0x000fe20000000000 */
[----:B------:R-:W3:Y:S01]  /*f520*/  S2R R10, SR_TID.X ;  /* 0x00000000000a7919 */ /* 0x000ee20000002100 */
[----:B------:R-:W-:Y:S01]  /*f530*/  IMAD.MOV.U32 R8, RZ, RZ, 0x3f800000 ;  /* 0x3f800000ff087424 */ /* 0x000fe200078e00ff */
[----:B------:R-:W4:Y:S01]  /*f540*/  SHFL.BFLY PT, R5, R152, 0x2, 0x1f ;  /* 0x0c401f0098057f89 */ /* 0x000f2200000e0000 */
[----:B-1----:R-:W-:Y:S01]  /*f550*/  FADD.FTZ R3, R4, R151 ;  /* 0x0000009704037221 */ /* 0x002fe20000010000 */
[----:B--2---:R-:W-:Y:S01]  /*f560*/  ULEA UR4, UR4, UR5, 0x18 ;  /* 0x0000000504047291 */ /* 0x004fe2000f8ec03f */
[----:B------:R-:W1:Y:S03]  /*f570*/  S2R R4, SR_TID.X ;  /* 0x0000000000047919 */ /* 0x000e660000002100 */
[----:B------:R-:W2:Y:S01]  /*f580*/  SHFL.BFLY PT, R6, R3, 0x1, 0x1f ;  /* 0x0c201f0003067f89 */ /* 0x000ea200000e0000 */
[----:B----4-:R-:W-:-:S05]  /*f590*/  FADD.FTZ R12, R5, R152 ;  /* 0x00000098050c7221 */ /* 0x010fca0000010000 */
[----:B------:R-:W4:Y:S01]  /*f5a0*/  SHFL.BFLY PT, R5, R12, 0x1, 0x1f ;  /* 0x0c201f000c057f89 */ /* 0x000f2200000e0000 */
[----:B--2---:R-:W-:Y:S01]  /*f5b0*/  FADD.FTZ R6, R3, R6 ;  /* 0x0000000603067221 */ /* 0x004fe20000010000 */
[----:B---3--:R-:W-:Y:S02]  /*f5c0*/  SHF.R.S32.HI R3, RZ, 0x1f, R10 ;  /* 0x0000001fff037819 */ /* 0x008fe4000001140a */
[----:B-1----:R-:W-:Y:S02]  /*f5d0*/  SHF.R.S32.HI R9, RZ, 0x1f, R4 ;  /* 0x0000001fff097819 */ /* 0x002fe40000011404 */
[----:B------:R-:W-:Y:S01]  /*f5e0*/  LEA.HI R3, R3, R10, RZ, 0x2 ;  /* 0x0000000a03037211 */ /* 0x000fe200078f10ff */
[----:B----4-:R-:W-:Y:S01]  /*f5f0*/  FADD.FTZ R5, R12, R5 ;  /* 0x000000050c057221 */ /* 0x010fe20000010000 */
[----:B------:R-:W-:Y:S02]  /*f600*/  FSETP.NE.FTZ.AND P3, PT, R6, RZ, PT ;  /* 0x000000ff0600720b */ /* 0x000fe40003f75000 */
[----:B------:R-:W-:-:S02]  /*f610*/  SHF.R.S32.HI R3, RZ, 0x2, R3 ;  /* 0x00000002ff037819 */ /* 0x000fc40000011403 */
[----:B------:R-:W-:Y:S02]  /*f620*/  FSETP.NE.FTZ.AND P2, PT, R5, RZ, PT ;  /* 0x000000ff0500720b */ /* 0x000fe40003f55000 */
[----:B------:R-:W-:Y:S02]  /*f630*/  SHF.R.S32.HI R10, RZ, 0x1f, R3 ;  /* 0x0000001fff0a7819 */ /* 0x000fe40000011403 */
[CC--:B------:R-:W-:Y:S02]  /*f640*/  LEA.HI R11, R9.reuse, R4.reuse, RZ, 0x2 ;  /* 0x00000004090b7211 */ /* 0x0c0fe400078f10ff */
[----:B------:R-:W-:Y:S02]  /*f650*/  LEA.HI R10, R10, R3, RZ, 0x3 ;  /* 0x000000030a0a7211 */ /* 0x000fe400078f18ff */
[----:B------:R-:W-:Y:S01]  /*f660*/  LEA.HI R9, R9, R4, RZ, 0x5 ;  /* 0x0000000409097211 */ /* 0x000fe200078f28ff */
[----:B------:R-:W1:Y:S01]  /*f670*/  @P3 MUFU.RCP R7, R6 ;  /* 0x0000000600073308 */ /* 0x000e620000001000 */
[----:B------:R-:W-:Y:S01]  /*f680*/  LOP3.LUT R10, R10, 0xfffffff8, RZ, 0xc0, !PT ;  /* 0xfffffff80a0a7812 */ /* 0x000fe200078ec0ff */
[----:B------:R-:W2:Y:S01]  /*f690*/  @P3 LDC R21, c[0x0][0x2e8] ;  /* 0x0000ba00ff153b82 */ /* 0x000ea20000000800 */
[----:B------:R-:W-:-:S02]  /*f6a0*/  LOP3.LUT R11, R11, 0xfffffffc, RZ, 0xc0, !PT ;  /* 0xfffffffc0b0b7812 */ /* 0x000fc400078ec0ff */
[----:B------:R-:W-:Y:S01]  /*f6b0*/  SHF.R.S32.HI R13, RZ, 0x5, R9 ;  /* 0x00000005ff0d7819 */ /* 0x000fe20000011409 */
[----:B------:R-:W-:Y:S02]  /*f6c0*/  IMAD.IADD R10, R3, 0x1, -R10 ;  /* 0x00000001030a7824 */ /* 0x000fe400078e0a0a */
[----:B------:R-:W3:Y:S02]  /*f6d0*/  @P2 MUFU.RCP R8, R5 ;  /* 0x0000000500082308 */ /* 0x000ee40000001000 */
[----:B------:R-:W4:Y:S01]  /*f6e0*/  @P2 LDC R19, c[0x0][0x2e8] ;  /* 0x0000ba00ff132b82 */ /* 0x000f220000000800 */
[----:B------:R-:W-:-:S04]  /*f6f0*/  LEA.HI R12, R10, R10, RZ, 0x1 ;  /* 0x0000000a0a0c7211 */ /* 0x000fc800078f08ff */
[----:B------:R-:W-:Y:S01]  /*f700*/  SHF.R.S32.HI R14, RZ, 0x1, R12 ;  /* 0x00000001ff0e7819 */ /* 0x000fe2000001140c */
[----:B------:R-:W5:Y:S01]  /*f710*/  @P3 MUFU.LG2 R6, R6 ;  /* 0x0000000600063308 */ /* 0x000f620000000c00 */
[----:B------:R-:W-:Y:S01]  /*f720*/  LOP3.LUT R15, R12, 0x3fffffe, RZ, 0xc0, !PT ;  /* 0x03fffffe0c0f7812 */ /* 0x000fe200078ec0ff */
[----:B-1----:R-:W-:Y:S01]  /*f730*/  FMUL.FTZ R68, R7, R68 ;  /* 0x0000004407447220 */ /* 0x002fe20000410000 */
[----:B------:R-:W-:Y:S01]  /*f740*/  IADD3 R12, -R11, R4, RZ ;  /* 0x000000040b0c7210 */ /* 0x000fe20007ffe1ff */
[C---:B------:R-:W-:Y:S01]  /*f750*/  IMAD.SHL.U32 R11, R14.reuse, 0x40, RZ ;  /* 0x000000400e0b7824 */ /* 0x040fe200078e00ff */
[----:B------:R-:W-:Y:S01]  /*f760*/  LOP3.LUT P0, RZ, R14, 0x2, RZ, 0xc0, !PT ;  /* 0x000000020eff7812 */ /* 0x000fe2000780c0ff */
[----:B------:R-:W-:Y:S01]  /*f770*/  IMAD.IADD R15, R10, 0x1, -R15 ;  /* 0x000000010a0f7824 */ /* 0x000fe200078e0a0f */
[----:B------:R-:W-:Y:S01]  /*f780*/  LEA R10, R13, R12, 0x8 ;  /* 0x0000000c0d0a7211 */ /* 0x000fe200078e40ff */
[----:B------:R-:W-:Y:S01]  /*f790*/  FMUL.FTZ R69, R7, R69 ;  /* 0x0000004507457220 */ /* 0x000fe20000410000 */
[----:B------:R-:W-:Y:S01]  /*f7a0*/  LOP3.LUT R11, R11, 0xc0, RZ, 0xc0, !PT ;  /* 0x000000c00b0b7812 */ /* 0x000fe200078ec0ff */
[----:B---3--:R-:W-:Y:S01]  /*f7b0*/  FMUL.FTZ R71, R8, R71 ;  /* 0x0000004708477220 */ /* 0x008fe20000410000 */
[----:B------:R-:W-:Y:S01]  /*f7c0*/  LOP3.LUT R14, R14, 0x1, RZ, 0xc0, !PT ;  /* 0x000000010e0e7812 */ /* 0x000fe200078ec0ff */
[----:B------:R-:W-:Y:S01]  /*f7d0*/  IMAD R10, R15, 0x10, R10 ;  /* 0x000000100f0a7824 */ /* 0x000fe200078e020a */
[----:B------:R-:W-:Y:S01]  /*f7e0*/  LEA.HI R11, R11, R11, RZ, 0x1d ;  /* 0x0000000b0b0b7211 */ /* 0x000fe200078fe8ff */
[----:B------:R-:W-:Y:S01]  /*f7f0*/  FMUL.FTZ R70, R8, R70 ;  /* 0x0000004608467220 */ /* 0x000fe20000410000 */
[----:B------:R-:W-:Y:S01]  /*f800*/  ISETP.NE.U32.AND P1, PT, R14, 0x1, PT ;  /* 0x000000010e00780c */ /* 0x000fe20003f25070 */
[----:B------:R-:W-:Y:S01]  /*f810*/  IMAD.MOV.U32 R14, RZ, RZ, -0x10 ;  /* 0xfffffff0ff0e7424 */ /* 0x000fe200078e00ff */
[----:B------:R-:W-:Y:S01]  /*f820*/  LEA R10, R10, R11, 0x1 ;  /* 0x0000000b0a0a7211 */ /* 0x000fe200078e08ff */
[C---:B------:R-:W-:Y:S01]  /*f830*/  FMUL.FTZ R72, R7.reuse, R72 ;  /* 0x0000004807487220 */ /* 0x040fe20000410000 */
[C---:B------:R-:W-:Y:S01]  /*f840*/  FMUL.FTZ R73, R7.reuse, R73 ;  /* 0x0000004907497220 */ /* 0x040fe20000410000 */
[----:B------:R-:W-:Y:S01]  /*f850*/  FMUL.FTZ R75, R8, R75 ;  /* 0x0000004b084b7220 */ /* 0x000fe20000410000 */
[----:B------:R-:W-:Y:S01]  /*f860*/  LEA R11, R10, UR4, 0x1 ;  /* 0x000000040a0b7c11 */ /* 0x000fe2000f8e08ff */
[----:B------:R-:W-:Y:S01]  /*f870*/  FMUL.FTZ R74, R8, R74 ;  /* 0x0000004a084a7220 */ /* 0x000fe20000410000 */
[----:B------:R-:W-:Y:S01]  /*f880*/  SEL R14, R14, 0x10, !P1 ;  /* 0x000000100e0e7807 */ /* 0x000fe20004800000 */
[C---:B------:R-:W-:Y:S01]  /*f890*/  FMUL.FTZ R80, R7.reuse, R80 ;  /* 0x0000005007507220 */ /* 0x040fe20000410000 */
[C---:B------:R-:W-:Y:S01]  /*f8a0*/  FMUL.FTZ R81, R7.reuse, R81 ;  /* 0x0000005107517220 */ /* 0x040fe20000410000 */
[----:B------:R-:W-:Y:S01]  /*f8b0*/  FMUL.FTZ R76, R7, R76 ;  /* 0x0000004c074c7220 */ /* 0x000fe20000410000 */
[C---:B------:R-:W-:Y:S01]  /*f8c0*/  FMUL.FTZ R83, R8.reuse, R83 ;  /* 0x0000005308537220 */ /* 0x040fe20000410000 */
[C---:B------:R-:W-:Y:S01]  /*f8d0*/  FMUL.FTZ R82, R8.reuse, R82 ;  /* 0x0000005208527220 */ /* 0x040fe20000410000 */
[----:B------:R-:W-:Y:S01]  /*f8e0*/  FMUL.FTZ R79, R8, R79 ;  /* 0x0000004f084f7220 */ /* 0x000fe20000410000 */
[----:B------:R-:W-:-:S02]  /*f8f0*/  VIADD R15, R11, 0x20 ;  /* 0x000000200b0f7836 */ /* 0x000fc40000000000 */
[----:B------:R-:W-:Y:S01]  /*f900*/  FMUL.FTZ R7, R7, R77 ;  /* 0x0000004d07077220 */ /* 0x000fe20000410000 */
[----:B------:R-:W-:Y:S01]  /*f910*/  FMUL.FTZ R8, R8, R78 ;  /* 0x0000004e08087220 */ /* 0x000fe20000410000 */
[C---:B------:R-:W-:Y:S01]  /*f920*/  @P0 IADD3 R15, R11.reuse, -0x20, RZ ;  /* 0xffffffe00b0f0810 */ /* 0x040fe20007ffe0ff */
[----:B------:R-:W-:Y:S01]  /*f930*/  IMAD.IADD R17, R11, 0x1, R14 ;  /* 0x000000010b117824 */ /* 0x000fe200078e020e */
[----:B------:R-:W-:Y:S01]  /*f940*/  F2FP.F16.F32.PACK_AB R68, R69, R68 ;  /* 0x000000444544723e */ /* 0x000fe200000000ff */
[----:B------:R-:W1:Y:S01]  /*f950*/  @P2 MUFU.LG2 R5, R5 ;  /* 0x0000000500052308 */ /* 0x000e620000000c00 */
[----:B------:R-:W-:Y:S01]  /*f960*/  F2FP.F16.F32.PACK_AB R70, R71, R70 ;  /* 0x000000464746723e */ /* 0x000fe200000000ff */
[----:B------:R-:W-:Y:S01]  /*f970*/  IMAD.IADD R14, R14, 0x1, R15 ;  /* 0x000000010e0e7824 */ /* 0x000fe200078e020f */
[----:B------:R-:W-:Y:S01]  /*f980*/  F2FP.F16.F32.PACK_AB R72, R73, R72 ;  /* 0x000000484948723e */ /* 0x000fe200000000ff */
[----:B------:R-:W-:Y:S01]  /*f990*/  STS [R11], R68 ;  /* 0x000000440b007388 */ /* 0x000fe20000000800 */
[----:B------:R-:W-:Y:S01]  /*f9a0*/  F2FP.F16.F32.PACK_AB R74, R75, R74 ;  /* 0x0000004a4b4a723e */ /* 0x000fe200000000ff */
[----:B------:R-:W-:Y:S01]  /*f9b0*/  ULDC.U8 UR4, c[0x0][0x3d8] ;  /* 0x0000f60000047ab9 */ /* 0x000fe20000000000 */
[----:B------:R-:W-:Y:S01]  /*f9c0*/  F2FP.F16.F32.PACK_AB R80, R81, R80 ;  /* 0x000000505150723e */ /* 0x000fe200000000ff */
[----:B------:R3:W-:Y:S01]  /*f9d0*/  STS [R11+0x200], R70 ;  /* 0x000200460b007388 */ /* 0x0007e20000000800 */
[----:B------:R-:W-:Y:S01]  /*f9e0*/  F2FP.F16.F32.PACK_AB R82, R83, R82 ;  /* 0x000000525352723e */ /* 0x000fe200000000ff */
[----:B-----5:R-:W-:Y:S01]  /*f9f0*/  @P3 FMUL.FTZ R23, R6, 0.69314718246459960938 ;  /* 0x3f31721806173820 */ /* 0x020fe20000410000 */
[----:B------:R-:W-:Y:S01]  /*fa00*/  F2FP.F16.F32.PACK_AB R7, R7, R76 ;  /* 0x0000004c0707723e */ /* 0x000fe200000000ff */
[----:B------:R-:W-:Y:S01]  /*fa10*/  STS [R17], R72 ;  /* 0x0000004811007388 */ /* 0x000fe20000000800 */
[----:B------:R-:W-:Y:S01]  /*fa20*/  F2FP.F16.F32.PACK_AB R8, R79, R8 ;  /* 0x000000084f08723e */ /* 0x000fe200000000ff */
[----:B------:R-:W-:Y:S01]  /*fa30*/  IMAD.MOV.U32 R10, RZ, RZ, 0x7f800000 ;  /* 0x7f800000ff0a7424 */ /* 0x000fe200078e00ff */
[----:B------:R-:W-:Y:S01]  /*fa40*/  ISETP.NE.AND P0, PT, RZ, UR4, PT ;  /* 0x00000004ff007c0c */ /* 0x000fe2000bf05270 */
[----:B------:R1:W-:Y:S01]  /*fa50*/  STS [R17+0x200], R74 ;  /* 0x0002004a11007388 */ /* 0x0003e20000000800 */
[----:B--2---:R-:W-:-:S03]  /*fa60*/  @P3 FFMA.FTZ R10, R2, R21, R23 ;  /* 0x00000015020a3223 */ /* 0x004fc60000010017 */
        /* <DEDUP_REMOVED lines=17> */
.L_x_4516:
[----:B--2---:R-:W1:Y:S01]  /*fb80*/  S2R R15, SR_CTAID.Z ;  /* 0x00000000000f7919 */ /* 0x004e620000002700 */
[----:B------:R-:W1:Y:S01]  /*fb90*/  LDC R5, c[0x0][0x270] ;  /* 0x00009c00ff057b82 */ /* 0x000e620000000800 */
[----:B------:R-:W1:Y:S07]  /*fba0*/  S2R R0, SR_CTAID.Y ;  /* 0x0000000000007919 */ /* 0x000e6e0000002600 */
[----:B------:R-:W2:Y:S01]  /*fbb0*/  LDC R2, c[0x0][0x2c4] ;  /* 0x0000b100ff027b82 */ /* 0x000ea20000000800 */
[----:B-1----:R-:W-:-:S04]  /*fbc0*/  IMAD R5, R0, R5, R15 ;  /* 0x0000000500057224 */ /* 0x002fc800078e020f */
[----:B--2---:R-:W-:-:S03]  /*fbd0*/  IMAD R2, R5, R2, RZ ;  /* 0x0000000205027224 */ /* 0x004fc600078e02ff */
.L_x_4517:
[----:B------:R-:W-:Y:S01]  /*fbe0*/  LOP3.LUT R9, R9, 0xffffffe0, RZ, 0xc0, !PT ;  /* 0xffffffe009097812 */ /* 0x000fe200078ec0ff */
[----:B------:R-:W-:Y:S01]  /*fbf0*/  BAR.SYNC.DEFER_BLOCKING 0x0 ;  /* 0x0000000000007b1d */ /* 0x000fe20000010000 */
[----:B------:R-:W-:-:S03]  /*fc00*/  SHF.R.S32.HI R6, RZ, 0x1f, R13 ;  /* 0x0000001fff067819 */ /* 0x000fc6000001140d */
[----:B------:R-:W-:Y:S01]  /*fc10*/  IMAD.IADD R9, R4, 0x1, -R9 ;  /* 0x0000000104097824 */ /* 0x000fe200078e0a09 */
[----:B------:R-:W-:Y:S01]  /*fc20*/  LEA.HI R6, R6, R13, RZ, 0x2 ;  /* 0x0000000d06067211 */ /* 0x000fe200078f10ff */
[----:B------:R-:W-:Y:S03]  /*fc30*/  BSSY B0, `(.L_x_4518) ;  /* 0x0000014000007945 */ /* 0x000fe60003800000 */
[----:B------:R-:W-:Y:S02]  /*fc40*/  LOP3.LUT P0, RZ, R9, 0x3, RZ, 0xc0, !PT ;  /* 0x0000000309ff7812 */ /* 0x000fe4000780c0ff */
[----:B------:R-:W-:-:S05]  /*fc50*/  LOP3.LUT R6, R6, 0xffffffc, RZ, 0xc0, !PT ;  /* 0x0ffffffc06067812 */ /* 0x000fca00078ec0ff */
[----:B------:R-:W-:-:S04]  /*fc60*/  IMAD.IADD R13, R13, 0x1, -R6 ;  /* 0x000000010d0d7824 */ /* 0x000fc800078e0a06 */
[----:B------:R-:W-:Y:S02]  /*fc70*/  IMAD R148, R13, 0x10, R148 ;  /* 0x000000100d947824 */ /* 0x000fe400078e0294 */
[----:B------:R-:W-:Y:S05]  /*fc80*/  @P0 BRA `(.L_x_4519) ;  /* 0x0000000000380947 */ /* 0x000fea0003800000 */
        /* <DEDUP_REMOVED lines=14> */
.L_x_4519:
[----:B------:R-:W-:Y:S05]  /*fd70*/  BSYNC B0 ;  /* 0x0000000000007941 */ /* 0x000fea0003800000 */
.L_x_4518:
        /* <DEDUP_REMOVED lines=45> */
.L_x_4521:
[----:B------:R-:W-:Y:S05]  /*10050*/  BSYNC B0 ;  /* 0x0000000000007941 */ /* 0x000fea0003800000 */
.L_x_4520:
        /* <DEDUP_REMOVED lines=13> */
.L_x_4522:
        /* <DEDUP_REMOVED lines=13> */
.L_x_5376:


//--------------------- .text._ZN5flash24flash_fwd_splitkv_kernelI23Flash_fwd_kernel_traitsILi32ELi64ELi128ELi4ELb0ELb0EN7cutlass6half_tE19Flash_kernel_traitsILi32ELi64ELi128ELi4ES3_EELb1ELb0ELb0ELb0ELb1ELb1ELb0ELb1EEEvNS_16Flash_fwd_paramsE --------------------------
	.section	.text._ZN5flash24flash_fwd_splitkv_kernelI23Flash_fwd_kernel_traitsILi32ELi64ELi128ELi4ELb0ELb0EN7cutlass6half_tE19Flash_kernel_traitsILi32ELi64ELi128ELi4ES3_EELb1ELb0ELb0ELb0ELb1ELb1ELb0ELb1EEEvNS_16Flash_fwd_paramsE,"ax",@progbits
	.align	128
        .global         _ZN5flash24flash_fwd_splitkv_kernelI23Flash_fwd_kernel_traitsILi32ELi64ELi128ELi4ELb0ELb0EN7cutlass6half_tE19Flash_kernel_traitsILi32ELi64ELi128ELi4ES3_EELb1ELb0ELb0ELb0ELb1ELb1ELb0ELb1EEEvNS_16Flash_fwd_paramsE
        .type           _ZN5flash24flash_fwd_splitkv_kernelI23Flash_fwd_kernel_traitsILi32ELi64ELi128ELi4ELb0ELb0EN7cutlass6half_tE19Flash_kernel_traitsILi32ELi64ELi128ELi4ES3_EELb1ELb0ELb0ELb0ELb1ELb1ELb0ELb1EEEvNS_16Flash_fwd_paramsE,@function
        .size           _ZN5flash24flash_fwd_splitkv_kernelI23Flash_fwd_kernel_traitsILi32ELi64ELi128ELi4ELb0ELb0EN7cutlass6half_tE19Flash_kernel_traitsILi32ELi64ELi128ELi4ES3_EELb1ELb0ELb0ELb0ELb1ELb1ELb0ELb1EEEvNS_16Flash_fwd_paramsE,(.L_x_5377 - _ZN5flash24flash_fwd_splitkv_kernelI23Flash_fwd_kernel_traitsILi32ELi64ELi128ELi4ELb0ELb0EN7cutlass6half_tE19Flash_kernel_traitsILi32ELi64ELi128ELi4ES3_EELb1ELb0ELb0ELb0ELb1ELb1ELb0ELb1EEEvNS_16Flash_fwd_paramsE)
        .other          _ZN5flash24flash_fwd_splitkv_kernelI23Flash_fwd_kernel_traitsILi32ELi64ELi128ELi4ELb0ELb0EN7cutlass6half_tE19Flash_kernel_traitsILi32ELi64ELi128ELi4ES3_EELb1ELb0ELb0ELb0ELb1ELb1ELb0ELb1EEEvNS_16Flash_fwd_paramsE,@"STO_CUDA_ENTRY STV_DEFAULT"
_ZN5flash24flash_fwd_splitkv_kernelI23Flash_fwd_kernel_traitsILi32ELi64ELi128ELi4ELb0ELb0EN7cutlass6half_tE19Flash_kernel_traitsILi32ELi64ELi128ELi4ES3_EELb1ELb0ELb0ELb0ELb1ELb1ELb0ELb1EEEvNS_16Flash_fwd_paramsE:
.text._ZN5flash24flash_fwd_splitkv_kernelI23Flash_fwd_kernel_traitsILi32ELi64ELi128ELi4ELb0ELb0EN7cutlass6half_tE19Flash_kernel_traitsILi32ELi64ELi128ELi4ES3_EELb1ELb0ELb0ELb0ELb1ELb1ELb0ELb1EEEvNS_16Flash_fwd_paramsE:
        /* <DEDUP_REMOVED lines=41> */
.L_x_4523:
[----:B------:R-:W1:Y:S02]  /*0290*/  LDC R69, c[0x0][0x2c8] ;  /* 0x0000b200ff457b82 */ /* 0x000e640000000800 */
.L_x_4524:
        /* <DEDUP_REMOVED lines=87> */
.L_x_4527:
[----:B------:R-:W-:Y:S05]  /*0810*/  BSYNC B0 ;  /* 0x0000000000007941 */ /* 0x000fea0003800000 */
.L_x_4526:
        /* <DEDUP_REMOVED lines=13> */
.L_x_4529:
[----:B------:R-:W-:Y:S05]  /*08f0*/  BSYNC B0 ;  /* 0x0000000000007941 */ /* 0x000fea0003800000 */
.L_x_4528:
        /* <DEDUP_REMOVED lines=11> */
.L_x_4525:
        /* <DEDUP_REMOVED lines=22> */
.L_x_4530:
        /* <DEDUP_REMOVED lines=35> */
[----:B-1----:R-:W1:Y:S01]  /*0d40*/  MUFU.RCP R14, R8 ;  /* 0x00000008000e7308 */ /* 0x002e620000001000 */
[----:B--2---:R-:W-:Y:S02]  /*0d50*/  SHF.R.S32.HI R17, RZ, 0x1f, R19 ;  /* 0x0000001fff117819 */ /* 0x004fe40000011413 */
[----:B-1----:R-:W-:-:S05]  /*0d60*/  IADD3 R14, R14, 0xffffffe, RZ ;  /* 0x0ffffffe0e0e7810 */ /* 0x002fca0007ffe0ff */
        /* <DEDUP_REMOVED lines=43> */
.L_x_4531:
        /* <DEDUP_REMOVED lines=49> */
.L_x_4533:
        /* <DEDUP_REMOVED lines=10> */
[-C--:B--2---:R-:W-:Y:S02]  /*13d0*/  IMAD R6, R7, R2.reuse, RZ ;  /* 0x0000000207067224 */ /* 0x084fe400078e02ff */
        /* <DEDUP_REMOVED lines=20> */
.L_x_4532:
        /* <DEDUP_REMOVED lines=9> */
[----:B------:R-:W-:Y:S01]  /*15b0*/  LOP3.LUT R5, R27, 0xfffffffc, RZ, 0xc0, !PT ;  /* 0xfffffffc1b057812 */ /* 0x000fe200078ec0ff */
[----:B------:R-:W3:Y:S01]  /*15c0*/  LDC.64 R118, c[0x0][0x250] ;  /* 0x00009400ff767b82 */ /* 0x000ee20000000a00 */
[----:B------:R-:W-:Y:S01]  /*15d0*/  SHF.R.S32.HI R111, RZ, 0x3, R112 ;  /* 0x00000003ff6f7819 */ /* 0x000fe20000011470 */
[----:B------:R-:W-:Y:S01]  /*15e0*/  IMAD.MOV.U32 R43, RZ, RZ, 0x10 ;  /* 0x00000010ff2b7424 */ /* 0x000fe200078e00ff */
[----:B------:R-:W-:Y:S01]  /*15f0*/  SHF.R.S32.HI R150, RZ, 0x2, R27 ;  /* 0x00000002ff967819 */ /* 0x000fe2000001141b */
[----:B------:R-:W-:Y:S01]  /*1600*/  IMAD.IADD R8, R56, 0x1, -R5 ;  /* 0x0000000138087824 */ /* 0x000fe200078e0a05 */
[----:B------:R-:W-:Y:S01]  /*1610*/  LEA.HI R58, R109, R56, RZ, 0x5 ;  /* 0x000000386d3a7211 */ /* 0x000fe200078f28ff */
[----:B------:R-:W-:Y:S01]  /*1620*/  IMAD.SHL.U32 R25, R111, 0x40, RZ ;  /* 0x000000406f197824 */ /* 0x000fe200078e00ff */
[----:B------:R-:W-:Y:S01]  /*1630*/  LEA.HI R27, R27, R150, RZ, 0x1 ;  /* 0x000000961b1b7211 */ /* 0x000fe200078f08ff */
[----:B------:R-:W4:Y:S01]  /*1640*/  @!P0 LDC.64 R4, c[0x0][0x228] ;  /* 0x00008a00ff048b82 */ /* 0x000f220000000a00 */
[----:B------:R-:W-:Y:S01]  /*1650*/  IMAD.SHL.U32 R14, R8, 0x8, RZ ;  /* 0x00000008080e7824 */ /* 0x000fe200078e00ff */
[----:B------:R-:W-:Y:S01]  /*1660*/  LEA.HI R109, R109, R56, RZ, 0x4 ;  /* 0x000000386d6d7211 */ /* 0x000fe200078f20ff */
[----:B------:R-:W-:Y:S01]  /*1670*/  IMAD.SHL.U32 R93, R120, 0x20, RZ ;  /* 0x00000020785d7824 */ /* 0x000fe200078e00ff */
[----:B------:R-:W-:-:S02]  /*1680*/  LOP3.LUT R25, R25, 0xc0, RZ, 0xc0, !PT ;  /* 0x000000c019197812 */ /* 0x000fc400078ec0ff */
[----:B------:R-:W-:Y:S02]  /*1690*/  LOP3.LUT R27, R27, 0x7fffffe, RZ, 0xc0, !PT ;  /* 0x07fffffe1b1b7812 */ /* 0x000fe400078ec0ff */
[----:B------:R-:W-:Y:S01]  /*16a0*/  LOP3.LUT R12, R25, 0x18, R14, 0xf8, !PT ;  /* 0x00000018190c7812 */ /* 0x000fe200078ef80e */
[----:B------:R-:W1:Y:S01]  /*16b0*/  LDC R105, c[0x0][0x2e0] ;  /* 0x0000b800ff697b82 */ /* 0x000e620000000800 */
[----:B------:R-:W-:Y:S01]  /*16c0*/  LOP3.LUT R15, R109, 0xfffffff0, RZ, 0xc0, !PT ;  /* 0xfffffff06d0f7812 */ /* 0x000fe200078ec0ff */
[----:B------:R-:W-:Y:S01]  /*16d0*/  IMAD.IADD R27, R150, 0x1, -R27 ;  /* 0x00000001961b7824 */ /* 0x000fe200078e0a1b */
[----:B------:R-:W-:Y:S02]  /*16e0*/  SHF.R.U32.HI R25, RZ, 0x3, R25 ;  /* 0x00000003ff197819 */ /* 0x000fe40000011619 */
[----:B------:R-:W-:Y:S01]  /*16f0*/  SHF.R.S32.HI R58, RZ, 0x5, R58 ;  /* 0x00000005ff3a7819 */ /* 0x000fe2000001143a */
[----:B------:R-:W-:Y:S01]  /*1700*/  IMAD.IADD R108, R56, 0x1, -R15 ;  /* 0x00000001386c7824 */ /* 0x000fe200078e0a0f */
[----:B------:R-:W-:Y:S01]  /*1710*/  LOP3.LUT R25, R12, R25, RZ, 0x3c, !PT ;  /* 0x000000190c197212 */ /* 0x000fe200078e3cff */
[----:B---3--:R-:W-:Y:S01]  /*1720*/  IMAD.SHL.U32 R95, R118, 0x20, RZ ;  /* 0x00000020765f7824 */ /* 0x008fe200078e00ff */
[----:B------:R-:W-:Y:S01]  /*1730*/  IADD3 R26, P2, R14, R26, RZ ;  /* 0x0000001a0e1a7210 */ /* 0x000fe20007f5e0ff */
[----:B------:R-:W-:Y:S01]  /*1740*/  IMAD R110, R58, 0x8, R27 ;  /* 0x000000083a6e7824 */ /* 0x000fe200078e021b */
[----:B------:R-:W-:-:S02]  /*1750*/  SHF.R.S32.HI R15, RZ, 0x1f, R14 ;  /* 0x0000001fff0f7819 */ /* 0x000fc4000001140e */
[----:B------:R-:W-:Y:S01]  /*1760*/  SHF.R.S32.HI R151, RZ, 0x1f, R150 ;  /* 0x0000001fff977819 */ /* 0x000fe20000011496 */
[----:B------:R-:W-:Y:S01]  /*1770*/  IMAD.U32 R110, R110, 0x20, R25 ;  /* 0x000000206e6e7824 */ /* 0x000fe200078e0019 */
[----:B------:R-:W-:Y:S01]  /*1780*/  LEA.HI R107, R108, R108, RZ, 0x1 ;  /* 0x0000006c6c6b7211 */ /* 0x000fe200078f08ff */
[----:B------:R-:W-:Y:S01]  /*1790*/  IMAD R25, R7, UR4, RZ ;  /* 0x0000000407197c24 */ /* 0x000fe2000f8e02ff */
[----:B------:R-:W-:Y:S01]  /*17a0*/  SHF.L.U64.HI R92, R120, 0x5, R121 ;  /* 0x00000005785c7819 */ /* 0x000fe20000010279 */
[----:B------:R-:W-:Y:S01]  /*17b0*/  IMAD.X R27, R15, 0x1, R23, P2 ;  /* 0x000000010f1b7824 */ /* 0x000fe200010e0617 */
[----:B------:R-:W-:Y:S01]  /*17c0*/  IADD3 R20, P2, R14, R10, RZ ;  /* 0x0000000a0e147210 */ /* 0x000fe20007f5e0ff */
[----:B--2---:R-:W-:Y:S01]  /*17d0*/  @P0 IMAD.WIDE.U32 R22, R149, R2, RZ ;  /* 0x0000000295160225 */ /* 0x004fe200078e00ff */
[----:B------:R-:W-:Y:S02]  /*17e0*/  SHF.R.S32.HI R106, RZ, 0x1, R107 ;  /* 0x00000001ff6a7819 */ /* 0x000fe4000001146b */
[----:B------:R-:W-:Y:S01]  /*17f0*/  SHF.L.U64.HI R94, R118, 0x5, R119 ;  /* 0x00000005765e7819 */ /* 0x000fe20000010277 */
[C---:B------:R-:W-:Y:S01]  /*1800*/  IMAD R12, R6.reuse, UR5, R25 ;  /* 0x00000005060c7c24 */ /* 0x040fe2000f8e0219 */
[----:B------:R-:W-:Y:S01]  /*1810*/  SHF.R.S32.HI R25, RZ, 0x1f, R107 ;  /* 0x0000001fff197819 */ /* 0x000fe2000001146b */
[----:B------:R-:W-:Y:S01]  /*1820*/  IMAD.WIDE.U32 R26, R6, UR4, R26 ;  /* 0x00000004061a7c25 */ /* 0x000fe2000f8e001a */
[----:B------:R-:W-:Y:S01]  /*1830*/  ULDC.64 UR4, c[0x0][0x220] ;  /* 0x0000880000047ab9 */ /* 0x000fe20000000a00 */
[----:B-1----:R-:W-:-:S02]  /*1840*/  LEA.HI R105, R105, R105, RZ, 0x1 ;  /* 0x0000006969697211 */ /* 0x002fc400078f08ff */
[----:B----4-:R-:W-:Y:S01]  /*1850*/  @!P0 IMAD.WIDE.U32 R30, R11, R4, RZ ;  /* 0x000000040b1e8225 */ /* 0x010fe200078e00ff */
[----:B------:R-:W-:Y:S02]  /*1860*/  LEA.HI R25, R25, R106, RZ, 0x2 ;  /* 0x0000006a19197211 */ /* 0x000fe400078f10ff */
[----:B------:R-:W-:Y:S01]  /*1870*/  SHF.R.S32.HI R103, RZ, 0x1, R105 ;  /* 0x00000001ff677819 */ /* 0x000fe20000011469 */
[----:B------:R-:W-:Y:S01]  /*1880*/  IMAD.WIDE R28, R29, 0x40, R150 ;  /* 0x000000401d1c7825 */ /* 0x000fe200078e0296 */
[----:B------:R-:W-:-:S03]  /*1890*/  LOP3.LUT R25, R25, 0xfffffffc, RZ, 0xc0, !PT ;  /* 0xfffffffc19197812 */ /* 0x000fc600078ec0ff */
[----:B------:R-:W-:Y:S01]  /*18a0*/  @!P0 IMAD R16, R9, R4, RZ ;  /* 0x0000000409108224 */ /* 0x000fe200078e02ff */
[----:B------:R-:W-:Y:S01]  /*18b0*/  IADD3 R106, R106, -R25, RZ ;  /* 0x800000196a6a7210 */ /* 0x000fe20007ffe0ff */
        /* <DEDUP_REMOVED lines=28> */
[----:B------:R-:W-:Y:S01]  /*1a80*/  IMAD.SHL.U32 R5, R8, 0x4, RZ ;  /* 0x0000000408057824 */ /* 0x000fe200078e00ff */
[----:B------:R-:W-:Y:S01]  /*1a90*/  LEA.HI R67, R2, R69, RZ, 0x7 ;  /* 0x0000004502437211 */ /* 0x000fe200078f38ff */
[----:B------:R-:W-:Y:S01]  /*1aa0*/  IMAD R3, R3, UR10, RZ ;  /* 0x0000000a03037c24 */ /* 0x000fe2000f8e02ff */
[----:B------:R-:W-:Y:S01]  /*1ab0*/  LEA R72, P2, R20, UR12, 0x1 ;  /* 0x0000000c14487c11 */ /* 0x000fe2000f8408ff */
[----:B------:R-:W-:Y:S01]  /*1ac0*/  IMAD R104, R150, R103, R5 ;  /* 0x0000006796687224 */ /* 0x000fe200078e0205 */
[----:B------:R-:W-:Y:S01]  /*1ad0*/  SHF.R.S32.HI R67, RZ, 0x7, R67 ;  /* 0x00000007ff437819 */ /* 0x000fe20000011443 */
[----:B------:R-:W-:Y:S01]  /*1ae0*/  IMAD R3, R114, UR11, R3 ;  /* 0x0000000b72037c24 */ /* 0x000fe2000f8e0203 */
[----:B------:R-:W-:Y:S01]  /*1af0*/  SHF.L.U64.HI R71, R20, 0x1, R4 ;  /* 0x0000000114477819 */ /* 0x000fe20000010204 */
[----:B------:R-:W-:Y:S01]  /*1b00*/  IMAD.WIDE.U32 R114, R114, UR10, R18 ;  /* 0x0000000a72727c25 */ /* 0x000fe2000f8e0012 */
[----:B------:R-:W-:-:S02]  /*1b10*/  VIMNMX R67, RZ, R67, !PT ;  /* 0x00000043ff437248 */ /* 0x000fc40007fe0100 */
[----:B------:R-:W-:Y:S01]  /*1b20*/  IADD3.X R71, R71, UR13, RZ, P2, !PT ;  /* 0x0000000d47477c10 */ /* 0x000fe200097fe4ff */
[----:B------:R-:W-:Y:S01]  /*1b30*/  IMAD.MOV.U32 R144, RZ, RZ, R72 ;  /* 0x000000ffff907224 */ /* 0x000fe200078e0048 */
[----:B------:R-:W-:Y:S01]  /*1b40*/  ISETP.GT.AND P0, PT, R46, R67, PT ;  /* 0x000000432e00720c */ /* 0x000fe20003f04270 */
[----:B------:R-:W-:Y:S01]  /*1b50*/  IMAD.IADD R68, R115, 0x1, R3 ;  /* 0x0000000173447824 */ /* 0x000fe200078e0203 */
[----:B------:R-:W-:Y:S01]  /*1b60*/  IADD3 R102, R5, R104, RZ ;  /* 0x0000006805667210 */ /* 0x000fe20007ffe0ff */
[----:B------:R-:W-:Y:S01]  /*1b70*/  IMAD.MOV.U32 R143, RZ, RZ, R71 ;  /* 0x000000ffff8f7224 */ /* 0x000fe200078e0047 */
[----:B------:R-:W-:Y:S01]  /*1b80*/  LOP3.LUT P2, RZ, R106, 0x2, RZ, 0xc0, !PT ;  /* 0x000000026aff7812 */ /* 0x000fe2000784c0ff */
[----:B------:R-:W-:Y:S01]  /*1b90*/  IMAD.MOV.U32 R146, RZ, RZ, R74 ;  /* 0x000000ffff927224 */ /* 0x000fe200078e004a */
[----:B------:R-:W-:Y:S01]  /*1ba0*/  SHF.R.S32.HI R99, RZ, 0x1f, R104 ;  /* 0x0000001fff637819 */ /* 0x000fe20000011468 */
[----:B------:R-:W-:Y:S01]  /*1bb0*/  IMAD.MOV.U32 R147, RZ, RZ, R75 ;  /* 0x000000ffff937224 */ /* 0x000fe200078e004b */
[----:B------:R-:W-:-:S02]  /*1bc0*/  SHF.R.S32.HI R98, RZ, 0x1f, R102 ;  /* 0x0000001fff627819 */ /* 0x000fc40000011466 */
[----:B------:R-:W-:Y:S01]  /*1bd0*/  SEL R43, R43, 0xfffffff0, !P2 ;  /* 0xfffffff02b2b7807 */ /* 0x000fe20005000000 */
[----:B------:R-:W-:Y:S02]  /*1be0*/  @!P5 IMAD.MOV.U32 R13, RZ, RZ, RZ ;  /* 0x000000ffff0dd224 */ /* 0x000fe400078e00ff */
[----:B------:R-:W-:Y:S05]  /*1bf0*/  @!P0 BRA `(.L_x_4534) ;  /* 0x00000038009c8947 */ /* 0x000fea0003800000 */
        /* <DEDUP_REMOVED lines=16> */
[----:B------:R-:W-:Y:S01]  /*1d00*/  IADD3 R101, R150, 0x40, RZ ;  /* 0x0000004096657810 */ /* 0x000fe20007ffe0ff */
[----:B------:R-:W-:Y:S01]  /*1d10*/  ULDC.U8 UR20, c[0x0][0x3c3] ;  /* 0x0000f0c000147ab9 */ /* 0x000fe20000000000 */
[----:B------:R-:W-:Y:S01]  /*1d20*/  SHF.R.S32.HI R65, RZ, 0x1f, R66 ;  /* 0x0000001fff417819 */ /* 0x000fe20000011442 */
[----:B------:R-:W-:Y:S01]  /*1d30*/  IMAD R12, R11, UR5, R12 ;  /* 0x000000050b0c7c24 */ /* 0x000fe2000f8e020c */
[----:B------:R-:W-:Y:S01]  /*1d40*/  ULDC.64 UR4, c[0x0][0x340] ;  /* 0x0000d00000047ab9 */ /* 0x000fe20000000a00 */
[----:B------:R-:W-:Y:S01]  /*1d50*/  IMAD.IADD R17, R17, 0x1, R4 ;  /* 0x0000000111117824 */ /* 0x000fe200078e0204 */
[----:B------:R-:W-:Y:S01]  /*1d60*/  USHF.L.U64.HI UR23, UR4, 0x6, UR5 ;  /* 0x0000000604177899 */ /* 0x000fe20008010205 */
[----:B------:R-:W-:Y:S01]  /*1d70*/  IMAD R9, R5, UR4, RZ ;  /* 0x0000000405097c24 */ /* 0x000fe2000f8e02ff */
[----:B------:R-:W-:Y:S01]  /*1d80*/  USHF.L.U32 UR24, UR4, 0x6, URZ ;  /* 0x0000000604187899 */ /* 0x000fe2000800063f */
[----:B------:R-:W-:Y:S01]  /*1d90*/  IMAD.IADD R19, R19, 0x1, R12 ;  /* 0x0000000113137824 */ /* 0x000fe200078e020c */
[----:B------:R-:W-:Y:S01]  /*1da0*/  USHF.L.U64.HI UR21, UR4, 0x5, UR5 ;  /* 0x0000000504157899 */ /* 0x000fe20008010205 */
[-C--:B-1----:R-:W-:Y:S01]  /*1db0*/  IMAD R5, R5, R2.reuse, RZ ;  /* 0x0000000205057224 */ /* 0x082fe200078e02ff */
        /* <DEDUP_REMOVED lines=17> */
[C---:B------:R-:W-:Y:S01]  /*1ed0*/  IMAD R81, R6.reuse, UR13, R81 ;  /* 0x0000000d06517c24 */ /* 0x040fe2000f8e0251 */
[----:B------:R-:W-:Y:S01]  /*1ee0*/  ULDC UR18, c[0x0][0x2e0] ;  /* 0x0000b80000127ab9 */ /* 0x000fe20000000800 */
[----:B------:R-:W-:Y:S01]  /*1ef0*/  IMAD.WIDE.U32 R4, R6, UR12, R16 ;  /* 0x0000000c06047c25 */ /* 0x000fe2000f8e0010 */
[----:B------:R-:W-:Y:S01]  /*1f00*/  ULDC.64 UR12, c[0x0][0x320] ;  /* 0x0000c800000c7ab9 */ /* 0x000fe20000000a00 */
[----:B------:R-:W-:Y:S01]  /*1f10*/  ULDC.64 UR16, c[0x0][0x250] ;  /* 0x0000940000107ab9 */ /* 0x000fe20000000a00 */
[----:B------:R-:W-:Y:S01]  /*1f20*/  USHF.L.U32 UR22, UR22, 0x1, URZ ;  /* 0x0000000116167899 */ /* 0x000fe2000800063f */
[----:B------:R-:W-:Y:S01]  /*1f30*/  IMAD.SHL.U32 R80, R119, 0x40, RZ ;  /* 0x0000004077507824 */ /* 0x000fe200078e00ff */
[----:B------:R-:W-:Y:S01]  /*1f40*/  LEA R84, P2, R4, UR12, 0x1 ;  /* 0x0000000c04547c11 */ /* 0x000fe2000f8408ff */
[----:B------:R-:W-:Y:S01]  /*1f50*/  IMAD.WIDE.U32 R8, R118, 0x40, RZ ;  /* 0x0000004076087825 */ /* 0x000fe200078e00ff */
[----:B------:R-:W-:-:S02]  /*1f60*/  USHF.L.U32 UR24, UR24, 0x1, URZ ;  /* 0x0000000118187899 */ /* 0x000fc4000800063f */
[----:B------:R-:W-:Y:S01]  /*1f70*/  UIADD3 UR25, UR27, UR25, URZ ;  /* 0x000000191b197290 */ /* 0x000fe2000fffe03f */
[C---:B------:R-:W-:Y:S01]  /*1f80*/  IMAD R83, R6.reuse, UR11, R83 ;  /* 0x0000000b06537c24 */ /* 0x040fe2000f8e0253 */
[----:B------:R-:W-:Y:S01]  /*1f90*/  IADD3 R80, R9, R80, RZ ;  /* 0x0000005009507210 */ /* 0x000fe20007ffe0ff */
[----:B------:R-:W-:Y:S01]  /*1fa0*/  IMAD.WIDE.U32 R6, R6, UR10, R10 ;  /* 0x0000000a06067c25 */ /* 0x000fe2000f8e000a */
[----:B------:R-:W-:Y:S01]  /*1fb0*/  ULDC.64 UR10, c[0x0][0x318] ;  /* 0x0000c600000a7ab9 */ /* 0x000fe20000000a00 */
[----:B------:R-:W-:Y:S01]  /*1fc0*/  MOV R11, R46 ;  /* 0x0000002e000b7202 */ /* 0x000fe20000000f00 */
[----:B------:R-:W-:Y:S01]  /*1fd0*/  ULDC.64 UR14, c[0x0][0x238] ;  /* 0x00008e00000e7ab9 */ /* 0x000fe20000000a00 */
[----:B-----5:R-:W-:Y:S01]  /*1fe0*/  IMAD.IADD R0, R13, 0x1, R0 ;  /* 0x000000010d007824 */ /* 0x020fe200078e0200 */
[----:B------:R-:W-:Y:S01]  /*1ff0*/  IADD3 R83, R7, R83, RZ ;  /* 0x0000005307537210 */ /* 0x000fe20007ffe0ff */
[----:B------:R-:W-:Y:S01]  /*2000*/  IMAD.IADD R81, R5, 0x1, R81 ;  /* 0x0000000105517824 */ /* 0x000fe200078e0251 */
[C---:B------:R-:W-:Y:S01]  /*2010*/  LEA R86, P0, R6.reuse, UR10, 0x1 ;  /* 0x0000000a06567c11 */ /* 0x040fe2000f8008ff */
[----:B------:R-:W-:Y:S01]  /*2020*/  IMAD R9, R103, R0, RZ ;  /* 0x0000000067097224 */ /* 0x000fe200078e02ff */
[----:B------:R-:W-:Y:S01]  /*2030*/  SHF.L.U32 R5, R121, 0x6, RZ ;  /* 0x0000000679057819 */ /* 0x000fe200000006ff */
[----:B------:R-:W-:Y:S01]  /*2040*/  IMAD R7, R119, 0xc0, RZ ;  /* 0x000000c077077824 */ /* 0x000fe200078e02ff */
[----:B------:R-:W-:Y:S01]  /*2050*/  LEA.HI.X R83, R6, UR11, R83, 0x1, P0 ;  /* 0x0000000b06537c11 */ /* 0x000fe200080f0c53 */
[----:B------:R-:W-:Y:S01]  /*2060*/  IMAD.WIDE.U32 R118, R118, 0xc0, RZ ;  /* 0x000000c076767825 */ /* 0x000fe200078e00ff */
[----:B------:R-:W-:Y:S01]  /*2070*/  SHF.R.S32.HI R45, RZ, 0x1f, R9 ;  /* 0x0000001fff2d7819 */ /* 0x000fe20000011409 */
[----:B------:R-:W-:Y:S01]  /*2080*/  ULDC.64 UR10, c[0x0][0x360] ;  /* 0x0000d800000a7ab9 */ /* 0x000fe20000000a00 */
[-C--:B------:R-:W-:Y:S01]  /*2090*/  IADD3 R90, P0, R102, R9.reuse, RZ ;  /* 0x00000009665a7210 */ /* 0x080fe20007f1e0ff */
[C---:B------:R-:W-:Y:S01]  /*20a0*/  IMAD.SHL.U32 R64, R103.reuse, 0x40, RZ ;  /* 0x0000004067407824 */ /* 0x040fe200078e00ff */
[----:B------:R-:W-:Y:S01]  /*20b0*/  LEA.HI.X R81, R4, UR13, R81, 0x1, P2 ;  /* 0x0000000d04517c11 */ /* 0x000fe200090f0c51 */
[----:B------:R-:W-:Y:S01]  /*20c0*/  IMAD R62, R103, 0x60, RZ ;  /* 0x00000060673e7824 */ /* 0x000fe200078e02ff */
[----:B------:R-:W-:Y:S01]  /*20d0*/  IADD3 R44, P2, R104, R9, RZ ;  /* 0x00000009682c7210 */ /* 0x000fe20007f5e0ff */
[----:B------:R-:W-:Y:S01]  /*20e0*/  IMAD.X R91, R98, 0x1, R45, P0 ;  /* 0x00000001625b7824 */ /* 0x000fe200000e062d */
[----:B------:R-:W-:Y:S01]  /*20f0*/  SHF.L.U64.HI R80, R8, 0x1, R80 ;  /* 0x0000000108507819 */ /* 0x000fe20000010250 */
[----:B------:R-:W-:Y:S01]  /*2100*/  IMAD.WIDE.U32 R120, R120, 0x40, RZ ;  /* 0x0000004078787825 */ /* 0x000fe200078e00ff */
[----:B------:R-:W-:Y:S01]  /*2110*/  IADD3.X R45, R99, R45, RZ, P2, !PT ;  /* 0x0000002d632d7210 */ /* 0x000fe200017fe4ff */
[----:B------:R-:W-:Y:S01]  /*2120*/  ULDC.64 UR12, c[0x0][0x230] ;  /* 0x00008c00000c7ab9 */ /* 0x000fe20000000a00 */
[C---:B------:R-:W-:Y:S01]  /*2130*/  SHF.L.U64.HI R91, R90.reuse, 0x1, R91 ;  /* 0x000000015a5b7819 */ /* 0x040fe2000001025b */
[----:B------:R-:W-:Y:S01]  /*2140*/  IMAD.SHL.U32 R90, R90, 0x2, RZ ;  /* 0x000000025a5a7824 */ /* 0x000fe200078e00ff */
[----:B------:R-:W-:Y:S01]  /*2150*/  SHF.L.U64.HI R45, R44, 0x1, R45 ;  /* 0x000000012c2d7819 */ /* 0x000fe2000001022d */
[----:B------:R-:W-:Y:S01]  /*2160*/  IMAD.SHL.U32 R79, R8, 0x2, RZ ;  /* 0x00000002084f7824 */ /* 0x000fe200078e00ff */
[----:B------:R-:W-:Y:S01]  /*2170*/  SHF.L.U32 R44, R44, 0x1, RZ ;  /* 0x000000012c2c7819 */ /* 0x000fe200000006ff */
[----:B------:R-:W-:Y:S01]  /*2180*/  IMAD.SHL.U32 R77, R2, 0x40, RZ ;  /* 0x00000040024d7824 */ /* 0x000fe200078e00ff */
[----:B------:R-:W-:Y:S01]  /*2190*/  IADD3 R88, P4, R90, UR10, RZ ;  /* 0x0000000a5a587c10 */ /* 0x000fe2000ff9e0ff */
[----:B------:R-:W-:Y:S01]  /*21a0*/  VIADD R60, R150, 0x20 ;  /* 0x00000020963c7836 */ /* 0x000fe20000000000 */
[----:B------:R-:W-:Y:S01]  /*21b0*/  IADD3 R10, P2, R44, UR10, RZ ;  /* 0x0000000a2c0a7c10 */ /* 0x000fe2000ff5e0ff */
[----:B------:R-:W-:Y:S01]  /*21c0*/  VIADD R100, R150, 0x60 ;  /* 0x0000006096647836 */ /* 0x000fe20000000000 */
[----:B------:R-:W-:Y:S01]  /*21d0*/  IADD3 R90, P3, R90, UR4, RZ ;  /* 0x000000045a5a7c10 */ /* 0x000fe2000ff7e0ff */
[----:B------:R-:W-:Y:S01]  /*21e0*/  IMAD.IADD R78, R121, 0x1, R5 ;  /* 0x00000001794e7824 */ /* 0x000fe200078e0205 */
[----:B------:R-:W-:Y:S01]  /*21f0*/  IADD3 R44, P0, R44, UR4, RZ ;  /* 0x000000042c2c7c10 */ /* 0x000fe2000ff1e0ff */
[----:B--2---:R-:W-:Y:S01]  /*2200*/  IMAD.U32 R70, R70, -0x80, RZ ;  /* 0xffffff8046467824 */ /* 0x004fe200078e00ff */
[----:B------:R-:W-:Y:S01]  /*2210*/  IADD3 R82, R119, R7, RZ ;  /* 0x0000000777527210 */ /* 0x000fe20007ffe0ff */
[----:B------:R-:W-:Y:S01]  /*2220*/  ULDC UR4, c[0x0][0x2e0] ;  /* 0x0000b80000047ab9 */ /* 0x000fe20000000800 */
[----:B------:R-:W-:-:S02]  /*2230*/  SHF.R.S32.HI R63, RZ, 0x1f, R64 ;  /* 0x0000001fff3f7819 */ /* 0x000fc40000011440 */
[----:B------:R-:W-:Y:S02]  /*2240*/  SHF.R.S32.HI R61, RZ, 0x1f, R62 ;  /* 0x0000001fff3d7819 */ /* 0x000fe4000001143e */
[----:B------:R-:W-:Y:S02]  /*2250*/  IADD3.X R89, R91, UR11, RZ, P4, !PT ;  /* 0x0000000b5b597c10 */ /* 0x000fe4000a7fe4ff */
[----:B------:R-:W-:Y:S01]  /*2260*/  IADD3.X R9, R45, UR11, RZ, P2, !PT ;  /* 0x0000000b2d097c10 */ /* 0x000fe200097fe4ff */
[----:B------:R-:W-:Y:S01]  /*2270*/  ULDC.64 UR10, c[0x0][0x248] ;  /* 0x00009200000a7ab9 */ /* 0x000fe20000000a00 */
[----:B------:R-:W-:Y:S02]  /*2280*/  IADD3.X R91, R91, UR5, RZ, P3, !PT ;  /* 0x000000055b5b7c10 */ /* 0x000fe40009ffe4ff */
[----:B------:R-:W-:Y:S01]  /*2290*/  IADD3.X R45, R45, UR5, RZ, P0, !PT ;  /* 0x000000052d2d7c10 */ /* 0x000fe200087fe4ff */
[----:B------:R-:W-:-:S06]  /*22a0*/  ULDC UR5, c[0x0][0x2e0] ;  /* 0x0000b80000057ab9 */ /* 0x000fcc0000000800 */
.L_x_4564:
[----:B------:R-:W-:Y:S02]  /*22b0*/  IMAD.SHL.U32 R13, R11, 0x80, RZ ;  /* 0x000000800b0d7824 */ /* 0x000fe400078e00ff */
[----:B------:R-:W-:Y:S02]  /*22c0*/  IMAD.MOV.U32 R85, RZ, RZ, R81 ;  /* 0x000000ffff557224 */ /* 0x000fe400078e0051 */
[----:B------:R-:W-:Y:S04]  /*22d0*/  VIADD R12, R13, 0xffffff80 ;  /* 0xffffff800d0c7836 */ /* 0x000fe80000000000 */
[--C-:B------:R-:W-:Y:S02]  /*22e0*/  IMAD.IADD R25, R57, 0x1, -R12.reuse ;  /* 0x0000000139197824 */ /* 0x100fe400078e0a0c */
[----:B------:R-:W-:Y:S03]  /*22f0*/  IMAD.IADD R3, R69, 0x1, -R12 ;  /* 0x0000000145037824 */ /* 0x000fe600078e0a0c */
[-C--:B------:R-:W-:Y:S02]  /*2300*/  ISETP.GE.AND P0, PT, R150, R25.reuse, PT ;  /* 0x000000199600720c */ /* 0x080fe40003f06270 */
[----:B------:R-:W-:Y:S02]  /*2310*/  ISETP.GE.AND P4, PT, R60, R25, PT ;  /* 0x000000193c00720c */ /* 0x000fe40003f86270 */
[-C--:B------:R-:W-:Y:S02]  /*2320*/  ISETP.GE.AND P0, PT, R150, R3.reuse, !P0 ;  /* 0x000000039600720c */ /* 0x080fe40004706270 */
[----:B------:R-:W-:Y:S02]  /*2330*/  ISETP.GE.AND P4, PT, R60, R3, !P4 ;  /* 0x000000033c00720c */ /* 0x000fe40006786270 */
[C---:B------:R-:W-:Y:S04]  /*2340*/  ISETP.GE.AND P3, PT, R101.reuse, R25, PT ;  /* 0x000000196500720c */ /* 0x040fe80003f66270 */
[----:B------:R-:W-:Y:S05]  /*2350*/  ISETP.GE.AND P3, PT, R101, R3, !P3 ;  /* 0x000000036500720c */ /* 0x000fea0005f66270 */
[----:B------:R-:W2:Y:S02]  /*2360*/  @P0 LDG.E.128 R20, desc[UR6][R84.64] ;  /* 0x0000000654140981 */ /* 0x000ea4000c1e1d00 */
[C---:B------:R-:W-:Y:S02]  /*2370*/  @P4 IADD3 R30, P2, R84.reuse, UR22, RZ ;  /* 0x00000016541e4c10 */ /* 0x040fe4000ff5e0ff */
[-C--:B------:R-:W-:Y:S02]  /*2380*/  @P4 LEA R28, P5, R95, R74.reuse, 0x1 ;  /* 0x0000004a5f1c4211 */ /* 0x080fe400078a08ff */
[----:B------:R-:W-:Y:S02]  /*2390*/  @P4 IADD3.X R31, R81, UR21, RZ, P2, !PT ;  /* 0x00000015511f4c10 */ /* 0x000fe400097fe4ff */
[----:B------:R-:W-:Y:S02]  /*23a0*/  @P3 IADD3 R26, P2, R84, UR24, RZ ;  /* 0x00000018541a3c10 */ /* 0x000fe4000ff5e0ff */
[----:B------:R-:W-:Y:S02]  /*23b0*/  @P4 LEA.HI.X R29, R95, R75, R94, 0x1, P5 ;  /* 0x0000004b5f1d4211 */ /* 0x000fe400028f0c5e */
[----:B------:R-:W-:Y:S02]  /*23c0*/  @P3 IADD3.X R27, R81, UR23, RZ, P2, !PT ;  /* 0x00000017511b3c10 */ /* 0x000fe400097fe4ff */
[----:B------:R-:W-:Y:S02]  /*23d0*/  @P3 IADD3 R2, P6, R79, R74, RZ ;  /* 0x0000004a4f023210 */ /* 0x000fe40007fde0ff */
[C---:B------:R-:W-:Y:S04]  /*23e0*/  ISETP.GE.AND P2, PT, R100.reuse, R25, PT ;  /* 0x000000196400720c */ /* 0x040fe80003f46270 */
[----:B------:R-:W-:Y:S01]  /*23f0*/  ISETP.GE.AND P2, PT, R100, R3, !P2 ;  /* 0x000000036400720c */ /* 0x000fe20005746270 */
[--C-:B------:R-:W-:Y:S01]  /*2400*/  @P3 IMAD.X R3, R80, 0x1, R75.reuse, P6 ;  /* 0x0000000150033824 */ /* 0x100fe200030e064b */
[----:B------:R-:W-:Y:S11]  /*2410*/  ISETP.NE.AND P6, PT, RZ, UR4, PT ;  /* 0x00000004ff007c0c */ /* 0x000ff6000bfc5270 */
[----:B------:R-:W-:Y:S04]  /*2420*/  @P2 IADD3 R24, P5, R84, UR26, RZ ;  /* 0x0000001a54182c10 */ /* 0x000fe8000ffbe0ff */
[----:B------:R-:W-:Y:S01]  /*2430*/  @P2 IADD3.X R25, R81, UR25, RZ, P5, !PT ;  /* 0x0000001951192c10 */ /* 0x000fe2000affe4ff */
[----:B--2---:R1:W-:Y:S04]  /*2440*/  @P0 STG.E.128 desc[UR6][R74.64], R20 ;  /* 0x000000144a000986 */ /* 0x0043e8000c101d06 */
[----:B---34-:R2:W3:Y:S02]  /*2450*/  @P4 LDG.E.128 R16, desc[UR6][R30.64] ;  /* 0x000000061e104981 */ /* 0x0184e4000c1e1d00 */
[----:B--2---:R-:W-:Y:S05]  /*2460*/  @P2 IADD3 R30, P5, R74, R118, RZ ;  /* 0x000000764a1e2210 */ /* 0x004fea0007fbe0ff */
        /* <DEDUP_REMOVED lines=12> */
[----:B------:R-:W1:Y:S01]  /*2530*/  LDC R35, c[0x0][0x2e0] ;  /* 0x0000b800ff237b82 */ /* 0x000e620000000800 */
[----:B------:R-:W-:Y:S01]  /*2540*/  BSSY B0, `(.L_x_4537) ;  /* 0x0000039000007945 */ /* 0x000fe20003800000 */
[----:B-1----:R-:W-:Y:S03]  /*2550*/  LEA R35, -R35, RZ, 0x6 ;  /* 0x000000ff23237211 */ /* 0x002fe600078e31ff */
[----:B------:R-:W-:Y:S05]  /*2560*/  @!P0 BRA `(.L_x_4538) ;  /* 0x0000000000d88947 */ /* 0x000fea0003800000 */
[----:B------:R-:W-:Y:S02]  /*2570*/  ISETP.GE.AND P0, PT, R14, UR4, PT ;  /* 0x000000040e007c0c */ /* 0x000fe4000bf06270 */
[----:B------:R-:W-:Y:S02]  /*2580*/  MOV R87, R83 ;  /* 0x0000005300577202 */ /* 0x000fe40000000f00 */
[----:B------:R-:W-:Y:S03]  /*2590*/  MOV R73, R71 ;  /* 0x0000004700497202 */ /* 0x000fe60000000f00 */
[----:B--2---:R-:W2:Y:S06]  /*25a0*/  LDG.E.128 R16, desc[UR6][R86.64] ;  /* 0x0000000656107981 */ /* 0x004eac000c1e1d00 */
        /* <DEDUP_REMOVED lines=50> */
.L_x_4538:
[----:B------:R-:W-:Y:S05]  /*28d0*/  BSYNC B0 ;  /* 0x0000000000007941 */ /* 0x000fea0003800000 */
.L_x_4537:
        /* <DEDUP_REMOVED lines=61> */
.L_x_4540:
[----:B------:R-:W-:Y:S05]  /*2cb0*/  BSYNC B0 ;  /* 0x0000000000007941 */ /* 0x000fea0003800000 */
.L_x_4539:
        /* <DEDUP_REMOVED lines=61> */
.L_x_4542:
[----:B------:R-:W-:Y:S05]  /*3090*/  BSYNC B0 ;  /* 0x0000000000007941 */ /* 0x000fea0003800000 */
.L_x_4541:
[----:B------:R-:W-:Y:S04]  /*30a0*/  BSSY B0, `(.L_x_4543) ;  /* 0x0000043000007945 */ /* 0x000fe80003800000 */
[----:B------:R-:W-:Y:S05]  /*30b0*/  @!P2 BRA `(.L_x_4544) ;  /* 0x000000040004a947 */ /* 0x000fea0003800000 */
[----:B------:R-:W-:Y:S01]  /*30c0*/  ISETP.GE.AND P0, PT, R14, UR4, PT ;  /* 0x000000040e007c0c */ /* 0x000fe2000bf06270 */
[----:B---34-:R-:W3:Y:S01]  /*30d0*/  LDC.64 R36, c[0x0][0x338] ;  /* 0x0000ce00ff247b82 */ /* 0x018ee20000000a00 */
[----:B------:R-:W-:Y:S02]  /*30e0*/  MOV R87, R83 ;  /* 0x0000005300577202 */ /* 0x000fe40000000f00 */
[----:B-1----:R-:W-:Y:S09]  /*30f0*/  MOV R73, R71 ;  /* 0x0000004700497202 */ /* 0x002ff20000000f00 */
[C---:B------:R-:W-:Y:S02]  /*3100*/  @!P0 SHF.L.U32 R39, R62.reuse, 0x1, RZ ;  /* 0x000000013e278819 */ /* 0x040fe400000006ff */
[----:B--2---:R-:W-:Y:S02]  /*3110*/  @!P0 SHF.L.U64.HI R28, R62, 0x1, R61 ;  /* 0x000000013e1c8819 */ /* 0x004fe4000001023d */
[C---:B------:R-:W-:Y:S02]  /*3120*/  @!P0 IADD3 R32, P3, R39.reuse, R44, RZ ;  /* 0x0000002c27208210 */ /* 0x040fe40007f7e0ff */
[----:B------:R-:W-:Y:S02]  /*3130*/  @!P0 IADD3 R22, P2, R39, R10, RZ ;  /* 0x0000000a27168210 */ /* 0x000fe40007f5e0ff */
[C---:B------:R-:W-:Y:S02]  /*3140*/  @!P0 IADD3.X R33, R28.reuse, R45, RZ, P3, !PT ;  /* 0x0000002d1c218210 */ /* 0x040fe40001ffe4ff */
[----:B------:R-:W-:Y:S01]  /*3150*/  @!P0 IADD3.X R23, R28, R9, RZ, P2, !PT ;  /* 0x000000091c178210 */ /* 0x000fe200017fe4ff */
[----:B---3--:R-:W-:Y:S02]  /*3160*/  IMAD.WIDE.U32 R40, R36, 0xc0, R86 ;  /* 0x000000c024287825 */ /* 0x008fe400078e0056 */
        /* <DEDUP_REMOVED lines=54> */
.L_x_4544:
[----:B------:R-:W-:Y:S05]  /*34d0*/  BSYNC B0 ;  /* 0x0000000000007941 */ /* 0x000fea0003800000 */
.L_x_4543:
[C---:B------:R-:W-:Y:S01]  /*34e0*/  LEA R44, P2, R35.reuse, R44, 0x1 ;  /* 0x0000002c232c7211 */ /* 0x040fe200078408ff */
[----:B------:R-:W-:Y:S01]  /*34f0*/  IMAD.MOV.U32 R8, RZ, RZ, R10 ;  /* 0x000000ffff087224 */ /* 0x000fe200078e000a */
[----:B------:R-:W-:Y:S02]  /*3500*/  UMOV UR4, UR18 ;  /* 0x0000001200047c82 */ /* 0x000fe40008000000 */
[C---:B------:R-:W-:Y:S02]  /*3510*/  LEA.HI.X.SX32 R45, R35.reuse, R45, 0x1, P2 ;  /* 0x0000002d232d7211 */ /* 0x040fe400010f0eff */
[C---:B------:R-:W-:Y:S04]  /*3520*/  LEA R10, P0, R35.reuse, R8, 0x1 ;  /* 0x00000008230a7211 */ /* 0x040fe800078008ff */
[----:B------:R-:W-:Y:S01]  /*3530*/  LEA.HI.X.SX32 R9, R35, R9, 0x1, P0 ;  /* 0x0000000923097211 */ /* 0x000fe200000f0eff */
[----:B------:R-:W-:Y:S08]  /*3540*/  BRA `(.L_x_4545) ;  /* 0x0000001800cc7947 */ /* 0x000ff00003800000 */
.L_x_4536:
[----:B------:R-:W-:Y:S01]  /*3550*/  ULEA.HI UR19, UR4, UR4, URZ, 0x1 ;  /* 0x0000000404137291 */ /* 0x000fe2000f8f083f */
[----:B------:R-:W-:Y:S03]  /*3560*/  BSSY B1, `(.L_x_4546) ;  /* 0x000005e000017945 */ /* 0x000fe60003800000 */
[----:B------:R-:W-:Y:S06]  /*3570*/  USHF.R.S32.HI UR19, URZ, 0x1, UR19 ;  /* 0x000000013f137899 */ /* 0x000fec0008011413 */
[----:B------:R-:W-:Y:S01]  /*3580*/  MOV R85, UR19 ;  /* 0x0000001300557c02 */ /* 0x000fe20008000f00 */
[----:B------:R-:W-:Y:S05]  /*3590*/  @!P0 BRA `(.L_x_4547) ;  /* 0x0000000400688947 */ /* 0x000fea0003800000 */
[----:B------:R-:W-:Y:S01]  /*35a0*/  ISETP.GE.AND P0, PT, R14, UR4, PT ;  /* 0x000000040e007c0c */ /* 0x000fe2000bf06270 */
[----:B------:R-:W-:Y:S01]  /*35b0*/  IMAD.MOV.U32 R87, RZ, RZ, R83 ;  /* 0x000000ffff577224 */ /* 0x000fe200078e0053 */
[----:B------:R-:W-:Y:S01]  /*35c0*/  BSSY B0, `(.L_x_4548) ;  /* 0x0000056000007945 */ /* 0x000fe20003800000 */
[----:B------:R-:W-:Y:S03]  /*35d0*/  MOV R73, R71 ;  /* 0x0000004700497202 */ /* 0x000fe60000000f00 */
[----:B------:R1:W5:Y:S07]  /*35e0*/  LDG.E.128 R52, desc[UR6][R86.64] ;  /* 0x0000000656347981 */ /* 0x00036e000c1e1d00 */
[----:B------:R-:W-:Y:S05]  /*35f0*/  @P0 BRA `(.L_x_4549) ;  /* 0x0000000400480947 */ /* 0x000fea0003800000 */
[--C-:B--2--5:R-:W-:Y:S01]  /*3600*/  HADD2.F32 R29, -RZ, R52.reuse.H0_H0 ;  /* 0x20000034ff1d7230 */ /* 0x124fe20000004100 */
        /* <DEDUP_REMOVED lines=9> */
[----:B------:R-:W-:Y:S02]  /*36a0*/  LEA R16, P5, R123, R86, 0x1 ;  /* 0x000000567b107211 */ /* 0x000fe400078a08ff */
[----:B------:R-:W-:Y:S02]  /*36b0*/  LEA R124, P0, R113, R88, 0x1 ;  /* 0x00000058717c7211 */ /* 0x000fe400078008ff */
[----:B------:R-:W-:Y:S02]  /*36c0*/  LEA.HI.X.SX32 R17, R123, R87, 0x1, P5 ;  /* 0x000000577b117211 */ /* 0x000fe400028f0eff */
[----:B------:R-:W-:Y:S02]  /*36d0*/  LEA.HI.X.SX32 R125, R113, R89, 0x1, P0 ;  /* 0x00000059717d7211 */ /* 0x000fe400000f0eff */
[----:B-1----:R-:W-:Y:S02]  /*36e0*/  MOV R87, RZ ;  /* 0x000000ff00577202 */ /* 0x002fe40000000f00 */
[----:B------:R-:W-:Y:S01]  /*36f0*/  @P6 IADD3 R87, RZ, -UR19, RZ ;  /* 0x80000013ff576c10 */ /* 0x000fe2000fffe0ff */
[----:B------:R-:W2:Y:S03]  /*3700*/  LDG.E.128 R16, desc[UR6][R16.64] ;  /* 0x0000000610107981 */ /* 0x000ea6000c1e1d00 */
[C---:B------:R-:W-:Y:S04]  /*3710*/  LEA R34, P0, R87.reuse, R90, 0x1 ;  /* 0x0000005a57227211 */ /* 0x040fe800078008ff */
[----:B------:R-:W-:Y:S01]  /*3720*/  LEA.HI.X.SX32 R35, R87, R91, 0x1, P0 ;  /* 0x0000005b57237211 */ /* 0x000fe200000f0eff */
        /* <DEDUP_REMOVED lines=63> */
.L_x_4549:
[----:B------:R-:W-:Y:S05]  /*3b20*/  BSYNC B0 ;  /* 0x0000000000007941 */ /* 0x000fea0003800000 */
.L_x_4548:
[----:B-----5:R3:W-:Y:S02]  /*3b30*/  STG.E.128 desc[UR6][R72.64], R52 ;  /* 0x0000003448007986 */ /* 0x0207e4000c101d06 */
.L_x_4547:
[----:B------:R-:W-:Y:S05]  /*3b40*/  BSYNC B1 ;  /* 0x0000000000017941 */ /* 0x000fea0003800000 */
.L_x_4546:
        /* <DEDUP_REMOVED lines=11> */
[-C--:B------:R-:W-:Y:S01]  /*3c00*/  ISETP.GE.AND P4, PT, R14, R85.reuse, PT ;  /* 0x000000550e00720c */ /* 0x080fe20003f86270 */
[----:B------:R-:W-:Y:S01]  /*3c10*/  HADD2.F32 R33, -RZ, R52.H1_H1 ;  /* 0x30000034ff217230 */ /* 0x000fe20000004100 */
[----:B------:R-:W-:Y:S01]  /*3c20*/  MOV R113, R85 ;  /* 0x0000005500717202 */ /* 0x000fe20000000f00 */
[----:B------:R-:W-:Y:S01]  /*3c30*/  HADD2.F32 R36, -RZ, R53.H0_H0 ;  /* 0x20000035ff247230 */ /* 0x000fe20000004100 */
[----:B-1----:R-:W-:Y:S02]  /*3c40*/  MOV R87, RZ ;  /* 0x000000ff00577202 */ /* 0x002fe40000000f00 */
        /* <DEDUP_REMOVED lines=8> */
[----:B---3--:R-:W-:Y:S02]  /*3cd0*/  LEA.HI.X.SX32 R124, R87, R65, 0x1, P5 ;  /* 0x00000041577c7211 */ /* 0x008fe400028f0eff */
        /* <DEDUP_REMOVED lines=71> */
.L_x_4553:
[----:B------:R-:W-:Y:S05]  /*4150*/  BSYNC B0 ;  /* 0x0000000000007941 */ /* 0x000fea0003800000 */
.L_x_4552:
[----:B-----5:R4:W-:Y:S02]  /*4160*/  STG.E.128 desc[UR6][R122.64], R52 ;  /* 0x000000347a007986 */ /* 0x0209e4000c101d06 */
.L_x_4551:
[----:B------:R-:W-:Y:S05]  /*4170*/  BSYNC B1 ;  /* 0x0000000000017941 */ /* 0x000fea0003800000 */
.L_x_4550:
        /* <DEDUP_REMOVED lines=96> */
.L_x_4557:
[----:B------:R-:W-:Y:S05]  /*4780*/  BSYNC B0 ;  /* 0x0000000000007941 */ /* 0x000fea0003800000 */
.L_x_4556:
[----:B-----5:R4:W-:Y:S02]  /*4790*/  STG.E.128 desc[UR6][R122.64], R52 ;  /* 0x000000347a007986 */ /* 0x0209e4000c101d06 */
.L_x_4555:
[----:B------:R-:W-:Y:S05]  /*47a0*/  BSYNC B1 ;  /* 0x0000000000017941 */ /* 0x000fea0003800000 */
.L_x_4554:
[----:B------:R-:W-:Y:S04]  /*47b0*/  BSSY B1, `(.L_x_4558) ;  /* 0x0000067000017945 */ /* 0x000fe80003800000 */
[----:B------:R-:W-:Y:S05]  /*47c0*/  @!P2 BRA `(.L_x_4559) ;  /* 0x000000040094a947 */ /* 0x000fea0003800000 */
[----:B--2---:R-:W2:Y:S01]  /*47d0*/  LDC.64 R2, c[0x0][0x338] ;  /* 0x0000ce00ff027b82 */ /* 0x004ea20000000a00 */
[----:B-1----:R-:W-:Y:S01]  /*47e0*/  MOV R87, R83 ;  /* 0x0000005300577202 */ /* 0x002fe20000000f00 */
[----:B------:R-:W-:Y:S01]  /*47f0*/  BSSY B0, `(.L_x_4560) ;  /* 0x0000061000007945 */ /* 0x000fe20003800000 */
[----:B------:R-:W-:Y:S02]  /*4800*/  ISETP.GE.AND P0, PT, R14, UR4, PT ;  /* 0x000000040e007c0c */ /* 0x000fe4000bf06270 */
[----:B---3--:R-:W-:Y:S01]  /*4810*/  MOV R73, R71 ;  /* 0x0000004700497202 */ /* 0x008fe20000000f00 */
[----:B--2---:R-:W-:Y:S04]  /*4820*/  IMAD.WIDE.U32 R124, R2, 0xc0, R86 ;  /* 0x000000c0027c7825 */ /* 0x004fe800078e0056 */
        /* <DEDUP_REMOVED lines=93> */
.L_x_4561:
[----:B------:R-:W-:Y:S05]  /*4e00*/  BSYNC B0 ;  /* 0x0000000000007941 */ /* 0x000fea0003800000 */
.L_x_4560:
[----:B-----5:R1:W-:Y:S02]  /*4e10*/  STG.E.128 desc[UR6][R122.64], R52 ;  /* 0x000000347a007986 */ /* 0x0203e4000c101d06 */
.L_x_4559:
[----:B------:R-:W-:Y:S05]  /*4e20*/  BSYNC B1 ;  /* 0x0000000000017941 */ /* 0x000fea0003800000 */
.L_x_4558:
        /* <DEDUP_REMOVED lines=8> */
.L_x_4535:
[----:B------:R-:W-:Y:S01]  /*4eb0*/  @P0 IMAD.MOV.U32 R87, RZ, RZ, R83 ;  /* 0x000000ffff570224 */ /* 0x000fe200078e0053 */
[----:B--2---:R-:W1:Y:S01]  /*4ec0*/  @P2 LDC.64 R2, c[0x0][0x338] ;  /* 0x0000ce00ff022b82 */ /* 0x004e620000000a00 */
[C---:B------:R-:W-:Y:S01]  /*4ed0*/  @P4 LEA R28, P5, R97.reuse, R86, 0x1 ;  /* 0x00000056611c4211 */ /* 0x040fe200078a08ff */
[----:B------:R-:W-:Y:S01]  /*4ee0*/  @P0 IMAD.MOV.U32 R73, RZ, RZ, R71 ;  /* 0x000000ffff490224 */ /* 0x000fe200078e0047 */
[----:B------:R-:W-:Y:S01]  /*4ef0*/  UMOV UR4, URZ ;  /* 0x0000003f00047c82 */ /* 0x000fe20008000000 */
        /* <DEDUP_REMOVED lines=10> */
[----:B------:R-:W-:Y:S05]  /*4fa0*/  @P2 IMAD R3, R3, 0xc0, RZ ;  /* 0x000000c003032824 */ /* 0x000fea00078e02ff */
[----:B------:R-:W-:Y:S02]  /*4fb0*/  @P2 IADD3 R25, R25, R3, RZ ;  /* 0x0000000319192210 */ /* 0x000fe40007ffe0ff */
[----:B------:R-:W1:Y:S01]  /*4fc0*/  @P2 LDC.64 R2, c[0x0][0x248] ;  /* 0x00009200ff022b82 */ /* 0x000e620000000a00 */
[C---:B--2---:R-:W-:Y:S01]  /*4fd0*/  @P3 LEA R22, P0, R120.reuse, R72, 0x1 ;  /* 0x0000004878163211 */ /* 0x044fe200078008ff */
[----:B------:R-:W-:Y:S03]  /*4fe0*/  @P2 IMAD.MOV.U32 R73, RZ, RZ, R71 ;  /* 0x000000ffff492224 */ /* 0x000fe600078e0047 */
[----:B------:R-:W-:Y:S01]  /*4ff0*/  @P3 LEA.HI.X R23, R120, R71, R78, 0x1, P0 ;  /* 0x0000004778173211 */ /* 0x000fe200000f0c4e */
[----:B-1----:R-:W-:Y:S04]  /*5000*/  @P2 IMAD.WIDE.U32 R20, R2, 0xc0, R72 ;  /* 0x000000c002142825 */ /* 0x002fe800078e0048 */
[----:B------:R-:W-:Y:S05]  /*5010*/  @P2 IMAD R3, R3, 0xc0, RZ ;  /* 0x000000c003032824 */ /* 0x000fea00078e02ff */
[----:B------:R-:W-:Y:S01]  /*5020*/  @P2 IADD3 R21, R21, R3, RZ ;  /* 0x0000000315152210 */ /* 0x000fe20007ffe0ff */
[----:B---3--:R1:W-:Y:S04]  /*5030*/  @P4 STG.E.128 desc[UR6][R26.64], R4 ;  /* 0x000000041a004986 */ /* 0x0083e8000c101d06 */
[----:B------:R-:W2:Y:S04]  /*5040*/  @P3 LDG.E.128 R16, desc[UR6][R16.64] ;  /* 0x0000000610103981 */ /* 0x000ea8000c1e1d00 */
[----:B--2---:R2:W-:Y:S04]  /*5050*/  @P3 STG.E.128 desc[UR6][R22.64], R16 ;  /* 0x0000001016003986 */ /* 0x0045e8000c101d06 */
[----:B-1----:R-:W3:Y:S04]  /*5060*/  @P2 LDG.E.128 R4, desc[UR6][R24.64] ;  /* 0x0000000618042981 */ /* 0x002ee8000c1e1d00 */
[----:B---3--:R2:W-:Y:S02]  /*5070*/  @P2 STG.E.128 desc[UR6][R20.64], R4 ;  /* 0x0000000414002986 */ /* 0x0085e4000c101d06 */
.L_x_4545:
        /* <DEDUP_REMOVED lines=10> */
[----:B------:R-:W-:Y:S01]  /*5120*/  IMAD.MOV.U32 R20, RZ, RZ, RZ ;  /* 0x000000ffff147224 */ /* 0x000fe200078e00ff */
[----:B------:R-:W1:Y:S01]  /*5130*/  LDC R2, c[0x0][0x380] ;  /* 0x0000e000ff027b82 */ /* 0x000e620000000800 */
[----:B------:R-:W-:Y:S02]  /*5140*/  IADD3 R13, R13, -0x100, RZ ;  /* 0xffffff000d0d7810 */ /* 0x000fe40007ffe0ff */
[----:B---34-:R-:W-:Y:S02]  /*5150*/  IABS R17, R12 ;  /* 0x0000000c00117213 */ /* 0x018fe40000000000 */
        /* <DEDUP_REMOVED lines=68> */
.L_x_4562:
        /* <DEDUP_REMOVED lines=9> */
.L_x_4563:
[----:B------:R-:W-:Y:S04]  /*5630*/  IADD3 R11, R11, -0x1, RZ ;  /* 0xffffffff0b0b7810 */ /* 0x000fe80007ffe0ff */
[----:B------:R-:W-:Y:S11]  /*5640*/  ISETP.GT.AND P0, PT, R11, R67, PT ;  /* 0x000000430b00720c */ /* 0x000ff60003f04270 */
[----:B------:R-:W-:Y:S02]  /*5650*/  @!UPT UIADD3 URZ, URZ, URZ, URZ ;  /* 0x0000003f3f3ff290 */ /* 0x000fe4000fffe03f */
[----:B------:R-:W-:Y:S05]  /*5660*/  @P0 BRA `(.L_x_4564) ;  /* 0xffffffcc00100947 */ /* 0x000fea000383ffff */
.L_x_4534:
        /* <DEDUP_REMOVED lines=20> */
[--C-:B-----5:R-:W-:Y:S01]  /*57b0*/  IMAD.IADD R13, R148, 0x1, -R59.reuse ;  /* 0x00000001940d7824 */ /* 0x120fe200078e0a3b */
        /* <DEDUP_REMOVED lines=71> */
.L_x_4571:
[----:B------:R-:W-:Y:S05]  /*5c30*/  BSYNC B0 ;  /* 0x0000000000007941 */ /* 0x000fea0003800000 */
.L_x_4570:
[----:B-----5:R1:W-:Y:S02]  /*5c40*/  STS.128 [R155], R8 ;  /* 0x000000089b007388 */ /* 0x0203e40000000c00 */
.L_x_4569:
[----:B------:R-:W-:Y:S05]  /*5c50*/  BSYNC B1 ;  /* 0x0000000000017941 */ /* 0x000fea0003800000 */
.L_x_4568:
        /* <DEDUP_REMOVED lines=57> */
.L_x_4574:
[----:B------:R-:W-:Y:S05]  /*5ff0*/  BSYNC B0 ;  /* 0x0000000000007941 */ /* 0x000fea0003800000 */
.L_x_4573:
[----:B-----5:R2:W-:Y:S01]  /*6000*/  STS.128 [R155+0x800], R8 ;  /* 0x000800089b007388 */ /* 0x0205e20000000c00 */
[----:B------:R-:W-:Y:S05]  /*6010*/  BRA `(.L_x_4572) ;  /* 0x0000000c00347947 */ /* 0x000fea0003800000 */
.L_x_4567:
        /* <DEDUP_REMOVED lines=50> */
[----:B------:R-:W-:Y:S01]  /*6340*/  FMUL.FTZ R5, R4, R5 ;  /* 0x0000000504057220 */ /* 0x000fe20000410000 */
[----:B------:R-:W-:Y:S02]  /*6350*/  HADD2.F32 R17, -RZ, R17.H1_H1 ;  /* 0x30000011ff117230 */ /* 0x000fe40000004100 */
[----:B------:R-:W-:Y:S01]  /*6360*/  FMUL.FTZ R33, R33, R12 ;  /* 0x0000000c21217220 */ /* 0x000fe20000410000 */
[----:B------:R-:W-:Y:S01]  /*6370*/  FMUL.FTZ R7, R2, R7 ;  /* 0x0000000702077220 */ /* 0x000fe20000410000 */
[----:B----4-:R-:W-:-:S02]  /*6380*/  HADD2.F32 R4, -RZ, R8.H0_H0 ;  /* 0x20000008ff047230 */ /* 0x010fc40000004100 */
[----:B------:R-:W-:Y:S01]  /*6390*/  @!P0 FADD.FTZ R26, -R26, -RZ ;  /* 0x800000ff1a1a8221 */ /* 0x000fe20000010100 */
[----:B------:R-:W-:Y:S02]  /*63a0*/  HADD2.F32 R16, -RZ, R8.H1_H1 ;  /* 0x30000008ff107230 */ /* 0x000fe40000004100 */
[--C-:B-----5:R-:W-:Y:S02]  /*63b0*/  HADD2.F32 R2, -RZ, R20.reuse.H0_H0 ;  /* 0x20000014ff027230 */ /* 0x120fe40000004100 */
[----:B------:R-:W-:Y:S02]  /*63c0*/  HADD2.F32 R12, -RZ, R21.H0_H0 ;  /* 0x20000015ff0c7230 */ /* 0x000fe40000004100 */
[----:B------:R-:W-:Y:S02]  /*63d0*/  HADD2.F32 R8, -RZ, R9.H0_H0 ;  /* 0x20000009ff087230 */ /* 0x000fe40000004100 */
[----:B------:R-:W-:Y:S02]  /*63e0*/  HADD2.F32 R20, -RZ, R20.H1_H1 ;  /* 0x30000014ff147230 */ /* 0x000fe40000004100 */
[----:B------:R-:W-:Y:S01]  /*63f0*/  FMUL.FTZ R17, R17, R26 ;  /* 0x0000001a11117220 */ /* 0x000fe20000410000 */
[----:B------:R-:W-:-:S02]  /*6400*/  HADD2.F32 R37, -RZ, R18.H1_H1 ;  /* 0x30000012ff257230 */ /* 0x000fc40000004100 */
[----:B------:R-:W-:Y:S01]  /*6410*/  @!P0 FADD.FTZ R28, -R28, -RZ ;  /* 0x800000ff1c1c8221 */ /* 0x000fe20000010100 */
[----:B------:R-:W-:Y:S02]  /*6420*/  HADD2.F32 R35, -RZ, R19.H0_H0 ;  /* 0x20000013ff237230 */ /* 0x000fe40000004100 */
[----:B------:R-:W-:Y:S01]  /*6430*/  @!P0 FADD.FTZ R6, -R6, -RZ ;  /* 0x800000ff06068221 */ /* 0x000fe20000010100 */
[----:B------:R-:W-:Y:S02]  /*6440*/  HADD2.F32 R26, -RZ, R9.H1_H1 ;  /* 0x30000009ff1a7230 */ /* 0x000fe40000004100 */
[----:B------:R-:W-:Y:S01]  /*6450*/  FFMA.FTZ R8, R12, R8, R31 ;  /* 0x000000080c087223 */ /* 0x000fe2000001001f */
[--C-:B------:R-:W-:Y:S02]  /*6460*/  HADD2.F32 R18, -RZ, R10.reuse.H0_H0 ;  /* 0x2000000aff127230 */ /* 0x100fe40000004100 */
[----:B------:R-:W-:Y:S01]  /*6470*/  FFMA.FTZ R2, R2, R4, R29 ;  /* 0x0000000402027223 */ /* 0x000fe2000001001d */
[----:B------:R-:W-:-:S02]  /*6480*/  HADD2.F32 R19, -RZ, R10.H1_H1 ;  /* 0x3000000aff137230 */ /* 0x000fc40000004100 */
[----:B------:R-:W-:Y:S01]  /*6490*/  FFMA.FTZ R33, R20, R16, R33 ;  /* 0x0000001014217223 */ /* 0x000fe20000010021 */
[--C-:B------:R-:W-:Y:S02]  /*64a0*/  HADD2.F32 R9, -RZ, R11.reuse.H0_H0 ;  /* 0x2000000bff097230 */ /* 0x100fe40000004100 */
[----:B------:R-:W-:Y:S02]  /*64b0*/  HADD2.F32 R10, -RZ, R11.H1_H1 ;  /* 0x3000000bff0a7230 */ /* 0x000fe40000004100 */
[----:B------:R-:W-:Y:S02]  /*64c0*/  HADD2.F32 R12, -RZ, R21.H1_H1 ;  /* 0x30000015ff0c7230 */ /* 0x000fe40000004100 */
[----:B------:R-:W-:Y:S01]  /*64d0*/  FMUL.FTZ R28, R37, R28 ;  /* 0x0000001c251c7220 */ /* 0x000fe20000410000 */
[--C-:B------:R-:W-:Y:S02]  /*64e0*/  HADD2.F32 R4, -RZ, R22.reuse.H0_H0 ;  /* 0x20000016ff047230 */ /* 0x100fe40000004100 */
[----:B------:R-:W-:Y:S01]  /*64f0*/  FMUL.FTZ R6, R35, R6 ;  /* 0x0000000623067220 */ /* 0x000fe20000410000 */
        /* <DEDUP_REMOVED lines=12> */
.L_x_4578:
[----:B------:R-:W-:Y:S05]  /*65c0*/  BSYNC B0 ;  /* 0x0000000000007941 */ /* 0x000fea0003800000 */
.L_x_4577:
[----:B-----5:R2:W-:Y:S02]  /*65d0*/  STS.128 [R155], R20 ;  /* 0x000000149b007388 */ /* 0x0205e40000000c00 */
.L_x_4576:
[----:B------:R-:W-:Y:S05]  /*65e0*/  BSYNC B1 ;  /* 0x0000000000017941 */ /* 0x000fea0003800000 */
.L_x_4575:
        /* <DEDUP_REMOVED lines=92> */
.L_x_4580:
[----:B------:R-:W-:Y:S05]  /*6bb0*/  BSYNC B0 ;  /* 0x0000000000007941 */ /* 0x000fea0003800000 */
.L_x_4579:
[----:B-----5:R3:W-:Y:S01]  /*6bc0*/  STS.128 [R155+0x800], R16 ;  /* 0x000800109b007388 */ /* 0x0207e20000000c00 */
[----:B------:R-:W-:Y:S05]  /*6bd0*/  BRA `(.L_x_4572) ;  /* 0x0000000000447947 */ /* 0x000fea0003800000 */
.L_x_4566:
[----:B------:R-:W-:Y:S02]  /*6be0*/  IMAD.IADD R3, R148, 0x1, -R59 ;  /* 0x0000000194037824 */ /* 0x000fe400078e0a3b */
[----:B------:R-:W-:-:S03]  /*6bf0*/  VIADD R20, R150, 0x20 ;  /* 0x0000002096147836 */ /* 0x000fc60000000000 */
        /* <DEDUP_REMOVED lines=15> */
.L_x_4572:
[----:B------:R-:W-:Y:S05]  /*6cf0*/  BSYNC B2 ;  /* 0x0000000000027941 */ /* 0x000fea0003800000 */
.L_x_4565:
[----:B------:R-:W-:Y:S01]  /*6d00*/  VIADD R154, R46, 0xffffffff ;  /* 0xffffffff2e9a7836 */ /* 0x000fe20000000000 */
[----:B------:R-:W-:Y:S01]  /*6d10*/  LOP3.LUT R41, R107, 0x7fffffe, RZ, 0xc0, !PT ;  /* 0x07fffffe6b297812 */ /* 0x000fe200078ec0ff */
[----:B------:R-:W-:Y:S01]  /*6d20*/  VIADD R7, R150, 0x40 ;  /* 0x0000004096077836 */ /* 0x000fe20000000000 */
[----:B-12---:R-:W-:Y:S01]  /*6d30*/  SHF.R.S32.HI R11, RZ, 0x1f, R108 ;  /* 0x0000001fff0b7819 */ /* 0x006fe2000001146c */
[----:B------:R-:W-:Y:S01]  /*6d40*/  IMAD.SHL.U32 R0, R154, 0x80, RZ ;  /* 0x000000809a007824 */ /* 0x000fe200078e00ff */
[----:B------:R-:W-:Y:S01]  /*6d50*/  ULDC.64 UR12, c[0x0][0x398] ;  /* 0x0000e600000c7ab9 */ /* 0x000fe20000000a00 */
[----:B------:R-:W-:Y:S02]  /*6d60*/  VIADD R6, R150, 0x60 ;  /* 0x0000006096067836 */ /* 0x000fe40000000000 */
[----:B------:R-:W-:Y:S02]  /*6d70*/  IMAD.IADD R9, R57, 0x1, -R0 ;  /* 0x0000000139097824 */ /* 0x000fe400078e0a00 */
[----:B------:R-:W-:Y:S01]  /*6d80*/  IMAD.IADD R41, R108, 0x1, -R41 ;  /* 0x000000016c297824 */ /* 0x000fe200078e0a29 */
[----:B------:R-:W-:Y:S01]  /*6d90*/  LEA.HI R108, R11, R108, RZ, 0x3 ;  /* 0x0000006c0b6c7211 */ /* 0x000fe200078f18ff */
[----:B------:R-:W-:Y:S01]  /*6da0*/  IMAD.SHL.U32 R8, R106, 0x40, RZ ;  /* 0x000000406a087824 */ /* 0x000fe200078e00ff */
[-C--:B------:R-:W-:Y:S01]  /*6db0*/  ISETP.GE.AND P6, PT, R7, R9.reuse, PT ;  /* 0x000000090700720c */ /* 0x080fe20003fc6270 */
[----:B------:R-:W-:Y:S01]  /*6dc0*/  IMAD R59, R58, 0x10, R59 ;  /* 0x000000103a3b7824 */ /* 0x000fe200078e023b */
[-C--:B------:R-:W-:Y:S01]  /*6dd0*/  ISETP.GE.AND P5, PT, R6, R9.reuse, PT ;  /* 0x000000090600720c */ /* 0x080fe20003fa6270 */
[----:B------:R-:W-:Y:S01]  /*6de0*/  IMAD.SHL.U32 R42, R108, 0x20, RZ ;  /* 0x000000206c2a7824 */ /* 0x000fe200078e00ff */
[-C--:B------:R-:W-:Y:S01]  /*6df0*/  ISETP.GE.AND P0, PT, R20, R9.reuse, PT ;  /* 0x000000091400720c */ /* 0x080fe20003f06270 */
[----:B------:R-:W-:Y:S01]  /*6e00*/  IMAD.SHL.U32 R47, R56, 0x2, RZ ;  /* 0x00000002382f7824 */ /* 0x000fe200078e00ff */
[----:B------:R-:W-:-:S02]  /*6e10*/  ISETP.GE.AND P3, PT, R150, R9, PT ;  /* 0x000000099600720c */ /* 0x000fc40003f66270 */
[----:B------:R-:W-:Y:S02]  /*6e20*/  ISETP.GE.AND P4, PT, R20, R9, PT ;  /* 0x000000091400720c */ /* 0x000fe40003f86270 */
[----:B------:R-:W-:Y:S02]  /*6e30*/  LOP3.LUT R8, R8, 0xc0, RZ, 0xc0, !PT ;  /* 0x000000c008087812 */ /* 0x000fe400078ec0ff */
[----:B------:R-:W-:Y:S01]  /*6e40*/  LOP3.LUT R42, R42, 0xffffff00, RZ, 0xc0, !PT ;  /* 0xffffff002a2a7812 */ /* 0x000fe200078ec0ff */
[----:B------:R-:W1:Y:S01]  /*6e50*/  @!P6 LDC.64 R4, c[0x0][0x248] ;  /* 0x00009200ff04eb82 */ /* 0x000e620000000a00 */
[----:B------:R-:W-:-:S03]  /*6e60*/  LOP3.LUT R47, R47, 0x6, RZ, 0xc0, !PT ;  /* 0x000000062f2f7812 */ /* 0x000fc600078ec0ff */
[C---:B------:R-:W-:Y:S02]  /*6e70*/  @!P0 LEA R10, P2, R93.reuse, R144, 0x1 ;  /* 0x000000905d0a8211 */ /* 0x040fe400078408ff */
[----:B------:R-:W-:Y:S02]  /*6e80*/  @!P3 IMAD.MOV.U32 R142, RZ, RZ, R144 ;  /* 0x000000ffff8eb224 */ /* 0x000fe400078e0090 */
[----:B------:R-:W2:Y:S01]  /*6e90*/  @!P5 LDC.64 R2, c[0x0][0x248] ;  /* 0x00009200ff02db82 */ /* 0x000ea20000000a00 */
[----:B------:R-:W-:Y:S02]  /*6ea0*/  @!P0 LEA.HI.X R11, R93, R143, R92, 0x1, P2 ;  /* 0x0000008f5d0b8211 */ /* 0x000fe400010f0c5c */
[----:B------:R-:W-:Y:S01]  /*6eb0*/  @!PT LDS RZ, [RZ] ;  /* 0x00000000fffff984 */ /* 0x000fe20000000800 */
[----:B------:R-:W-:Y:S01]  /*6ec0*/  @!PT LDS RZ, [RZ] ;  /* 0x00000000fffff984 */ /* 0x000fe20000000800 */
[----:B------:R-:W-:Y:S01]  /*6ed0*/  @!PT LDS RZ, [RZ] ;  /* 0x00000000fffff984 */ /* 0x000fe20000000800 */
[----:B------:R4:W-:Y:S01]  /*6ee0*/  @!P3 LDGSTS.E.BYPASS.LTC128B.128 [R155+0x1000], desc[UR6][R142.64] ;  /* 0x010000008e9bbfae */ /* 0x0009e2000b901d46 */
[-C--:B------:R-:W-:Y:S02]  /*6ef0*/  ISETP.GE.AND P3, PT, R7, R9.reuse, PT ;  /* 0x000000090700720c */ /* 0x080fe40003f66270 */
[----:B------:R-:W-:Y:S01]  /*6f00*/  LOP3.LUT R7, R112, 0xfffffff8, RZ, 0xc0, !PT ;  /* 0xfffffff870077812 */ /* 0x000fe200078ec0ff */
[----:B------:R3:W-:Y:S01]  /*6f10*/  @!P0 LDGSTS.E.BYPASS.LTC128B.128 [R155+0x1800], desc[UR6][R10.64] ;  /* 0x018000000a9b8fae */ /* 0x0007e2000b901d46 */
[----:B------:R-:W-:-:S02]  /*6f20*/  ISETP.GE.AND P2, PT, R6, R9, PT ;  /* 0x000000090600720c */ /* 0x000fc40003f46270 */
[----:B------:R-:W-:Y:S01]  /*6f30*/  SHF.R.S32.HI R6, RZ, 0x4, R109 ;  /* 0x00000004ff067819 */ /* 0x000fe2000001146d */
[----:B------:R-:W-:-:S03]  /*6f40*/  IMAD.IADD R7, R56, 0x1, -R7 ;  /* 0x0000000138077824 */ /* 0x000fc600078e0a07 */
[----:B------:R-:W-:Y:S02]  /*6f50*/  LEA.HI R109, R109, R6, RZ, 0x1 ;  /* 0x000000066d6d7211 */ /* 0x000fe400078f08ff */
[C---:B-1----:R-:W-:Y:S02]  /*6f60*/  @!P6 LEA R14, P0, R4.reuse, R144, 0x7 ;  /* 0x00000090040ee211 */ /* 0x042fe400078038ff */
[----:B------:R-:W-:Y:S02]  /*6f70*/  LOP3.LUT R109, R109, 0xfffffffe, RZ, 0xc0, !PT ;  /* 0xfffffffe6d6d7812 */ /* 0x000fe400078ec0ff */
[----:B------:R-:W-:Y:S02]  /*6f80*/  @!P6 LEA.HI.X R15, R4, R143, R5, 0x7, P0 ;  /* 0x0000008f040fe211 */ /* 0x000fe400000f3c05 */
[----:B------:R-:W1:Y:S01]  /*6f90*/  @!P3 LDC.64 R4, c[0x0][0x250] ;  /* 0x00009400ff04bb82 */ /* 0x000e620000000a00 */
[----:B------:R-:W-:Y:S01]  /*6fa0*/  IMAD.IADD R6, R6, 0x1, -R109 ;  /* 0x0000000106067824 */ /* 0x000fe200078e0a6d */
[----:B------:R-:W-:Y:S01]  /*6fb0*/  ISETP.GE.AND P0, PT, R150, R9, PT ;  /* 0x000000099600720c */ /* 0x000fe20003f06270 */
[----:B--2---:R-:W-:Y:S01]  /*6fc0*/  @!P5 IMAD R3, R3, 0xc0, RZ ;  /* 0x000000c00303d824 */ /* 0x004fe200078e02ff */
[----:B------:R-:W-:Y:S01]  /*6fd0*/  @!P6 LDGSTS.E.BYPASS.LTC128B.128 [R155+0x2000], desc[UR6][R14.64] ;  /* 0x020000000e9befae */ /* 0x000fe2000b901d46 */
[----:B------:R-:W-:-:S02]  /*6fe0*/  IMAD.SHL.U32 R9, R111, 0x8, RZ ;  /* 0x000000086f097824 */ /* 0x000fc400078e00ff */
[----:B----4-:R-:W-:-:S04]  /*6ff0*/  @!P5 IMAD.MOV.U32 R142, RZ, RZ, R144 ;  /* 0x000000ffff8ed224 */ /* 0x010fc800078e0090 */
[----:B-----5:R-:W-:-:S04]  /*7000*/  @!P5 IMAD.WIDE.U32 R12, R2, 0xc0, R142 ;  /* 0x000000c0020cd825 */ /* 0x020fc800078e008e */
[----:B---3--:R-:W-:Y:S01]  /*7010*/  @!P5 IMAD.IADD R17, R3, 0x1, R13 ;  /* 0x000000010311d824 */ /* 0x008fe200078e020d */
[----:B------:R-:W-:Y:S01]  /*7020*/  LEA.HI R3, R7, R7, RZ, 0x1 ;  /* 0x0000000707037211 */ /* 0x000fe200078f08ff */
[----:B------:R-:W-:-:S03]  /*7030*/  @!P5 IMAD.MOV.U32 R16, RZ, RZ, R12 ;  /* 0x000000ffff10d224 */ /* 0x000fc600078e000c */
[----:B------:R-:W-:Y:S02]  /*7040*/  LOP3.LUT R10, R3, 0x3fffffe, RZ, 0xc0, !PT ;  /* 0x03fffffe030a7812 */ /* 0x000fe400078ec0ff */
[----:B------:R2:W-:Y:S01]  /*7050*/  @!P5 LDGSTS.E.BYPASS.LTC128B.128 [R155+0x2800], desc[UR6][R16.64] ;  /* 0x02800000109bdfae */ /* 0x0005e2000b901d46 */
[----:B------:R-:W-:Y:S01]  /*7060*/  SHF.R.S32.HI R2, RZ, 0x1, R3 ;  /* 0x00000001ff027819 */ /* 0x000fe20000011403 */
[----:B------:R-:W-:Y:S02]  /*7070*/  IMAD.SHL.U32 R3, R6, 0x8, RZ ;  /* 0x0000000806037824 */ /* 0x000fe400078e00ff */
[----:B------:R-:W0:Y:S01]  /*7080*/  LDGDEPBAR ;  /* 0x00000000000079af */ /* 0x000e220000000000 */
[----:B------:R-:W-:Y:S01]  /*7090*/  IMAD.IADD R7, R7, 0x1, -R10 ;  /* 0x0000000107077824 */ /* 0x000fe200078e0a0a */
[----:B------:R-:W-:Y:S01]  /*70a0*/  @!P4 LEA R10, P5, R95, R146, 0x1 ;  /* 0x000000925f0ac211 */ /* 0x000fe200078a08ff */
[----:B------:R-:W-:Y:S01]  /*70b0*/  IMAD.SHL.U32 R12, R2, 0x40, RZ ;  /* 0x00000040020c7824 */ /* 0x000fe200078e00ff */
[----:B------:R-:W-:Y:S01]  /*70c0*/  LOP3.LUT R3, R8, 0x8, R3, 0xf8, !PT ;  /* 0x0000000808037812 */ /* 0x000fe200078ef803 */
[----:B------:R-:W-:Y:S01]  /*70d0*/  IMAD R140, R6, 0x8, R7 ;  /* 0x00000008068c7824 */ /* 0x000fe200078e0207 */
[----:B------:R-:W-:Y:S01]  /*70e0*/  SHF.R.U32.HI R8, RZ, 0x3, R8 ;  /* 0x00000003ff087819 */ /* 0x000fe20000011608 */
[----:B------:R-:W3:Y:S01]  /*70f0*/  @!P2 LDC.64 R6, c[0x0][0x250] ;  /* 0x00009400ff06ab82 */ /* 0x000ee20000000a00 */
[----:B------:R-:W-:-:S02]  /*7100*/  LOP3.LUT R12, R12, 0xc0, RZ, 0xc0, !PT ;  /* 0x000000c00c0c7812 */ /* 0x000fc400078ec0ff */
[----:B------:R-:W-:Y:S02]  /*7110*/  @!P4 LEA.HI.X R11, R95, R147, R94, 0x1, P5 ;  /* 0x000000935f0bc211 */ /* 0x000fe400028f0c5e */
[----:B------:R-:W-:Y:S02]  /*7120*/  LOP3.LUT R9, R12, 0x8, R9, 0xf8, !PT ;  /* 0x000000080c097812 */ /* 0x000fe400078ef809 */
[----:B------:R-:W-:Y:S02]  /*7130*/  SHF.R.U32.HI R12, RZ, 0x3, R12 ;  /* 0x00000003ff0c7819 */ /* 0x000fe4000001160c */
[----:B------:R-:W-:Y:S02]  /*7140*/  LOP3.LUT R3, R3, R8, RZ, 0x3c, !PT ;  /* 0x0000000803037212 */ /* 0x000fe400078e3cff */
[----:B------:R-:W-:Y:S02]  /*7150*/  LOP3.LUT R9, R9, R12, RZ, 0x3c, !PT ;  /* 0x0000000c09097212 */ /* 0x000fe400078e3cff */
[----:B-1----:R-:W-:-:S03]  /*7160*/  @!P3 LEA R8, P5, R4, R146, 0x7 ;  /* 0x000000920408b211 */ /* 0x002fc600078a38ff */
[----:B------:R-:W-:Y:S01]  /*7170*/  IMAD.U32 R140, R140, 0x20, R9 ;  /* 0x000000208c8c7824 */ /* 0x000fe200078e0009 */
[----:B------:R-:W-:-:S04]  /*7180*/  DEPBAR.LE SB0, 0x0 ;  /* 0x000080000000791a */ /* 0x000fc80000000000 */
[----:B------:R-:W-:Y:S01]  /*7190*/  BAR.SYNC.DEFER_BLOCKING 0x0 ;  /* 0x0000000000007b1d */ /* 0x000fe20000010000 */
[----:B------:R-:W-:Y:S01]  /*71a0*/  @!P3 LEA.HI.X R9, R4, R147, R5, 0x7, P5 ;  /* 0x000000930409b211 */ /* 0x000fe200028f3c05 */
[----:B------:R-:W-:Y:S01]  /*71b0*/  IMAD R4, R58, 0x200, R42 ;  /* 0x000002003a047824 */ /* 0x000fe200078e022a */
[----:B------:R-:W-:Y:S01]  /*71c0*/  LEA R140, R140, UR4, 0x1 ;  /* 0x000000048c8c7c11 */ /* 0x000fe2000f8e08ff */
[----:B---3--:R-:W-:-:S04]  /*71d0*/  @!P2 IMAD.WIDE.U32 R12, R6, 0xc0, R146 ;  /* 0x000000c0060ca825 */ /* 0x008fc800078e0092 */
[----:B------:R-:W-:Y:S02]  /*71e0*/  IMAD R4, R41, 0x20, R4 ;  /* 0x0000002029047824 */ /* 0x000fe400078e0204 */
[----:B------:R-:W-:Y:S02]  /*71f0*/  @!P2 IMAD R7, R7, 0xc0, RZ ;  /* 0x000000c00707a824 */ /* 0x000fe400078e02ff */
[----:B------:R-:W-:Y:S02]  /*7200*/  IMAD.IADD R142, R3, 0x1, R4 ;  /* 0x00000001038e7824 */ /* 0x000fe400078e0204 */
[----:B--2---:R-:W-:Y:S02]  /*7210*/  @!P2 IMAD.IADD R17, R7, 0x1, R13 ;  /* 0x000000010711a824 */ /* 0x004fe400078e020d */
[----:B------:R-:W-:Y:S01]  /*7220*/  @!P2 IMAD.MOV.U32 R16, RZ, RZ, R12 ;  /* 0x000000ffff10a224 */ /* 0x000fe200078e000c */
[----:B------:R-:W-:Y:S01]  /*7230*/  LEA R142, R142, UR4, 0x1 ;  /* 0x000000048e8e7c11 */ /* 0x000fe2000f8e08ff */
[----:B------:R-:W-:-:S02]  /*7240*/  VIADD R139, R140, 0x1020 ;  /* 0x000010208c8b7836 */ /* 0x000fc40000000000 */
[----:B------:R-:W-:Y:S02]  /*7250*/  IMAD R42, R41, 0x20, R42 ;  /* 0x00000020292a7824 */ /* 0x000fe400078e022a */
[----:B------:R-:W-:Y:S01]  /*7260*/  IMAD R141, R43, 0x2, R142 ;  /* 0x000000022b8d7824 */ /* 0x000fe200078e028e */
[----:B------:R-:W-:Y:S01]  /*7270*/  @P0 STS [R155+0x3000], RZ ;  /* 0x003000ff9b000388 */ /* 0x000fe20000000800 */
[----:B------:R-:W-:-:S03]  /*7280*/  IMAD.IADD R3, R3, 0x1, R42 ;  /* 0x0000000103037824 */ /* 0x000fc600078e022a */
[----:B------:R-:W-:Y:S04]  /*7290*/  @P0 STS [R155+0x3004], RZ ;  /* 0x003004ff9b000388 */ /* 0x000fe80000000800 */
[----:B------:R-:W-:Y:S04]  /*72a0*/  @P0 STS.64 [R155+0x3008], RZ ;  /* 0x003008ff9b000388 */ /* 0x000fe80000000a00 */
[----:B------:R-:W-:Y:S01]  /*72b0*/  @!PT LDS RZ, [RZ] ;  /* 0x00000000fffff984 */ /* 0x000fe20000000800 */
[----:B------:R-:W-:Y:S01]  /*72c0*/  @!PT LDS RZ, [RZ] ;  /* 0x00000000fffff984 */ /* 0x000fe20000000800 */
[----:B------:R-:W-:Y:S01]  /*72d0*/  @!PT LDS RZ, [RZ] ;  /* 0x00000000fffff984 */ /* 0x000fe20000000800 */
[----:B------:R-:W-:Y:S01]  /*72e0*/  @!P0 LDGSTS.E.BYPASS.LTC128B.128 [R155+0x3000], desc[UR6][R146.64] ;  /* 0x03000000929b8fae */ /* 0x000fe2000b901d46 */
[----:B------:R-:W-:Y:S01]  /*72f0*/  LOP3.LUT P0, RZ, R2, 0x2, RZ, 0xc0, !PT ;  /* 0x0000000202ff7812 */ /* 0x000fe2000780c0ff */
[----:B------:R-:W-:-:S02]  /*7300*/  VIADD R2, R140, 0x1000 ;  /* 0x000010008c027836 */ /* 0x000fc40000000000 */
[----:B------:R-:W-:Y:S04]  /*7310*/  @P4 STS.128 [R155+0x3800], RZ ;  /* 0x003800ff9b004388 */ /* 0x000fe80000000c00 */
[----:B------:R-:W-:Y:S01]  /*7320*/  @!PT LDS RZ, [RZ] ;  /* 0x00000000fffff984 */ /* 0x000fe20000000800 */
[----:B------:R-:W-:Y:S01]  /*7330*/  @!PT LDS RZ, [RZ] ;  /* 0x00000000fffff984 */ /* 0x000fe20000000800 */
[----:B------:R-:W-:Y:S01]  /*7340*/  @!PT LDS RZ, [RZ] ;  /* 0x00000000fffff984 */ /* 0x000fe20000000800 */
[----:B------:R-:W-:Y:S04]  /*7350*/  @!P4 LDGSTS.E.BYPASS.LTC128B.128 [R155+0x3800], desc[UR6][R10.64] ;  /* 0x038000000a9bcfae */ /* 0x000fe8000b901d46 */
[----:B------:R-:W-:Y:S02]  /*7360*/  @P3 STS.128 [R155+0x4000], RZ ;  /* 0x004000ff9b003388 */ /* 0x000fe40000000c00 */
[----:B------:R-:W-:-:S02]  /*7370*/  @P0 VIADD R139, R2, 0xffffffe0 ;  /* 0xffffffe0028b0836 */ /* 0x000fc40000000000 */
[----:B------:R-:W-:Y:S01]  /*7380*/  @!PT LDS RZ, [RZ] ;  /* 0x00000000fffff984 */ /* 0x000fe20000000800 */
[----:B------:R-:W-:Y:S01]  /*7390*/  @!PT LDS RZ, [RZ] ;  /* 0x00000000fffff984 */ /* 0x000fe20000000800 */
[----:B------:R-:W-:Y:S01]  /*73a0*/  @!PT LDS RZ, [RZ] ;  /* 0x00000000fffff984 */ /* 0x000fe20000000800 */
[----:B------:R1:W-:Y:S02]  /*73b0*/  @!P3 LDGSTS.E.BYPASS.LTC128B.128 [R155+0x4000], desc[UR6][R8.64] ;  /* 0x04000000089bbfae */ /* 0x0003e4000b901d46 */
[C---:B------:R-:W-:Y:S02]  /*73c0*/  VIADD R136, R139.reuse, 0x400 ;  /* 0x000004008b887836 */ /* 0x040fe40000000000 */
[----:B------:R-:W-:Y:S01]  /*73d0*/  @P2 STS.128 [R155+0x4800], RZ ;  /* 0x004800ff9b002388 */ /* 0x000fe20000000c00 */
[C---:B------:R-:W-:Y:S02]  /*73e0*/  VIADD R135, R139.reuse, 0x800 ;  /* 0x000008008b877836 */ /* 0x040fe40000000000 */
[C---:B------:R-:W-:Y:S01]  /*73f0*/  VIADD R134, R139.reuse, 0xc00 ;  /* 0x00000c008b867836 */ /* 0x040fe20000000000 */
[----:B------:R-:W-:Y:S01]  /*7400*/  @!PT LDS RZ, [RZ] ;  /* 0x00000000fffff984 */ /* 0x000fe20000000800 */
[----:B------:R-:W-:Y:S01]  /*7410*/  @!PT LDS RZ, [RZ] ;  /* 0x00000000fffff984 */ /* 0x000fe20000000800 */
[----:B------:R-:W-:Y:S01]  /*7420*/  @!PT LDS RZ, [RZ] ;  /* 0x00000000fffff984 */ /* 0x000fe20000000800 */
[----:B------:R2:W-:Y:S01]  /*7430*/  @!P2 LDGSTS.E.BYPASS.LTC128B.128 [R155+0x4800], desc[UR6][R16.64] ;  /* 0x04800000109bafae */ /* 0x0005e2000b901d46 */
[C---:B------:R-:W-:Y:S02]  /*7440*/  VIADD R133, R139.reuse, 0x1000 ;  /* 0x000010008b857836 */ /* 0x040fe40000000000 */
[C---:B------:R-:W-:Y:S01]  /*7450*/  VIADD R132, R139.reuse, 0x1400 ;  /* 0x000014008b847836 */ /* 0x040fe20000000000 */
[----:B------:R-:W-:Y:S01]  /*7460*/  LDSM.16.M88.4 R12, [R142] ;  /* 0x000000008e0c783b */ /* 0x000fe20000000200 */
[----:B------:R-:W-:-:S02]  /*7470*/  VIADD R86, R139, 0x1800 ;  /* 0x000018008b567836 */ /* 0x000fc40000000000 */
[----:B------:R-:W-:Y:S01]  /*7480*/  VIADD R84, R139, 0x1c00 ;  /* 0x00001c008b547836 */ /* 0x000fe20000000000 */
[----:B------:R-:W1:Y:S04]  /*7490*/  LDSM.16.M88.4 R28, [R140+0x1000] ;  /* 0x001000008c1c783b */ /* 0x000e680000000200 */
[----:B------:R-:W-:Y:S04]  /*74a0*/  LDSM.16.M88.4 R4, [R141] ;  /* 0x000000008d04783b */ /* 0x000fe80000000200 */
[----:B------:R-:W-:Y:S04]  /*74b0*/  LDSM.16.M88.4 R24, [R139] ;  /* 0x000000008b18783b */ /* 0x000fe80000000200 */
[----:B------:R-:W2:Y:S04]  /*74c0*/  LDSM.16.M88.4 R20, [R140+0x1400] ;  /* 0x001400008c14783b */ /* 0x000ea80000000200 */
[----:B------:R-:W3:Y:S04]  /*74d0*/  LDSM.16.M88.4 R36, [R139+0x400] ;  /* 0x000400008b24783b */ /* 0x000ee80000000200 */
[----:B------:R-:W4:Y:S04]  /*74e0*/  LDSM.16.M88.4 R32, [R140+0x1800] ;  /* 0x001800008c20783b */ /* 0x000f280000000200 */
[----:B------:R-:W0:Y:S01]  /*74f0*/  LDGDEPBAR ;  /* 0x00000000000079af */ /* 0x000e220000000000 */
[C---:B-1----:R-:W-:Y:S06]  /*7500*/  HMMA.16816.F32 R8, R12.reuse, R28, RZ ;  /* 0x0000001c0c08723c */ /* 0x042fec00000018ff */
[C---:B------:R-:W-:Y:S06]  /*7510*/  HMMA.16816.F32 R28, R12.reuse, R30, RZ ;  /* 0x0000001e0c1c723c */ /* 0x040fec00000018ff */
[----:B--2---:R-:W-:-:S12]  /*7520*/  HMMA.16816.F32 R16, R12, R20, RZ ;  /* 0x000000140c10723c */ /* 0x004fd800000018ff */
[C---:B------:R-:W-:Y:S06]  /*7530*/  HMMA.16816.F32 R8, R4.reuse, R24, R8 ;  /* 0x000000180408723c */ /* 0x040fec0000001808 */
[C---:B------:R-:W-:Y:S01]  /*7540*/  HMMA.16816.F32 R28, R4.reuse, R26, R28 ;  /* 0x0000001a041c723c */ /* 0x040fe2000000181c */
[----:B------:R-:W1:Y:S05]  /*7550*/  LDSM.16.M88.4 R24, [R139+0x800] ;  /* 0x000800008b18783b */ /* 0x000e6a0000000200 */
[----:B---3--:R-:W-:-:S12]  /*7560*/  HMMA.16816.F32 R16, R4, R36, R16 ;  /* 0x000000240410723c */ /* 0x008fd80000001810 */
        /* <DEDUP_REMOVED lines=9> */
[----:B------:R-:W2:Y:S01]  /*7600*/  MUFU.TANH R49, R49 ;  /* 0x0000003100317308 */ /* 0x000ea20000002400 */
[----:B------:R-:W3:Y:S01]  /*7610*/  LDSM.16.M88.4 R28, [R140+0x1c00] ;  /* 0x001c00008c1c783b */ /* 0x000ee20000000200 */
[----:B----4-:R-:W-:Y:S01]  /*7620*/  HMMA.16816.F32 R20, R12, R32, RZ ;  /* 0x000000200c14723c */ /* 0x010fe200000018ff */
[----:B------:R-:W-:Y:S01]  /*7630*/  FMUL.FTZ R53, R16, UR13 ;  /* 0x0000000d10357c20 */ /* 0x000fe20008410000 */
[----:B------:R-:W-:Y:S01]  /*7640*/  FMUL.FTZ R52, R17, UR13 ;  /* 0x0000000d11347c20 */ /* 0x000fe20008410000 */
[----:B------:R-:W-:Y:S01]  /*7650*/  FMUL.FTZ R71, R18, UR13 ;  /* 0x0000000d12477c20 */ /* 0x000fe20008410000 */
[----:B------:R-:W-:-:S02]  /*7660*/  FMUL.FTZ R69, R19, UR13 ;  /* 0x0000000d13457c20 */ /* 0x000fc40008410000 */
[----:B------:R-:W4:Y:S01]  /*7670*/  LDSM.16.M88.4 R16, [R139+0xc00] ;  /* 0x000c00008b10783b */ /* 0x000f220000000200 */
[----:B------:R-:W-:Y:S01]  /*7680*/  HMMA.16816.F32 R32, R12, R34, RZ ;  /* 0x000000220c20723c */ /* 0x000fe200000018ff */
[----:B------:R-:W2:Y:S08]  /*7690*/  MUFU.TANH R51, R51 ;  /* 0x0000003300337308 */ /* 0x000eb00000002400 */
[----:B------:R-:W2:Y:S01]  /*76a0*/  MUFU.TANH R50, R50 ;  /* 0x0000003200327308 */ /* 0x000ea20000002400 */
[C---:B------:R-:W-:Y:S07]  /*76b0*/  HMMA.16816.F32 R8, R4.reuse, R38, R8 ;  /* 0x000000260408723c */ /* 0x040fee0000001808 */
[C---:B-1----:R-:W-:Y:S01]  /*76c0*/  HMMA.16816.F32 R20, R4.reuse, R24, R20 ;  /* 0x000000180414723c */ /* 0x042fe20000001814 */
[----:B------:R-:W1:Y:S06]  /*76d0*/  MUFU.TANH R73, R73 ;  /* 0x0000004900497308 */ /* 0x000e6c0000002400 */
[----:B------:R-:W-:Y:S02]  /*76e0*/  HMMA.16816.F32 R32, R4, R26, R32 ;  /* 0x0000001a0420723c */ /* 0x000fe40000001820 */
[----:B------:R-:W1:Y:S04]  /*76f0*/  MUFU.TANH R48, R48 ;  /* 0x0000003000307308 */ /* 0x000e680000002400 */
[C---:B---3--:R-:W-:Y:S04]  /*7700*/  HMMA.16816.F32 R36, R12.reuse, R28, RZ ;  /* 0x0000001c0c24723c */ /* 0x048fe800000018ff */
[----:B------:R-:W-:Y:S01]  /*7710*/  FMUL.FTZ R8, R8, UR13 ;  /* 0x0000000d08087c20 */ /* 0x000fe20008410000 */
[----:B------:R-:W-:Y:S01]  /*7720*/  FMUL.FTZ R54, R9, UR13 ;  /* 0x0000000d09367c20 */ /* 0x000fe20008410000 */
[----:B------:R-:W-:Y:S01]  /*7730*/  FMUL.FTZ R60, R10, UR13 ;  /* 0x0000000d0a3c7c20 */ /* 0x000fe20008410000 */
[----:B------:R-:W-:Y:S01]  /*7740*/  FMUL.FTZ R61, R11, UR13 ;  /* 0x0000000d0b3d7c20 */ /* 0x000fe20008410000 */
[----:B------:R3:W-:Y:S01]  /*7750*/  MUFU.TANH R55, R8 ;  /* 0x0000000800377308 */ /* 0x0007e20000002400 */
[----:B------:R-:W-:Y:S02]  /*7760*/  HMMA.16816.F32 R28, R12, R30, RZ ;  /* 0x0000001e0c1c723c */ /* 0x000fe400000018ff */
[----:B------:R-:W-:Y:S01]  /*7770*/  FMUL.FTZ R20, R20, UR13 ;  /* 0x0000000d14147c20 */ /* 0x000fe20008410000 */
[----:B------:R-:W-:Y:S01]  /*7780*/  FMUL.FTZ R62, R21, UR13 ;  /* 0x0000000d153e7c20 */ /* 0x000fe20008410000 */
[----:B------:R-:W-:Y:S01]  /*7790*/  FMUL.FTZ R95, R22, UR13 ;  /* 0x0000000d165f7c20 */ /* 0x000fe20008410000 */
[----:B------:R-:W-:-:S02]  /*77a0*/  FMUL.FTZ R65, R23, UR13 ;  /* 0x0000000d17417c20 */ /* 0x000fc40008410000 */
[----:B------:R2:W-:Y:S02]  /*77b0*/  MUFU.TANH R64, R20 ;  /* 0x0000001400407308 */ /* 0x0005e40000002400 */
[----:B------:R-:W-:Y:S01]  /*77c0*/  FMUL.FTZ R32, R32, UR13 ;  /* 0x0000000d20207c20 */ /* 0x000fe20008410000 */
[----:B------:R-:W-:Y:S01]  /*77d0*/  FMUL.FTZ R33, R33, UR13 ;  /* 0x0000000d21217c20 */ /* 0x000fe20008410000 */
[----:B------:R-:W-:Y:S01]  /*77e0*/  FMUL.FTZ R34, R34, UR13 ;  /* 0x0000000d22227c20 */ /* 0x000fe20008410000 */
[----:B------:R-:W-:-:S03]  /*77f0*/  FMUL.FTZ R35, R35, UR13 ;  /* 0x0000000d23237c20 */ /* 0x000fc60008410000 */
[----:B------:R-:W-:Y:S01]  /*7800*/  MUFU.TANH R67, R32 ;  /* 0x0000002000437308 */ /* 0x000fe20000002400 */
[----:B---3--:R-:W3:Y:S01]  /*7810*/  LDSM.16.M88.4 R8, [R140+0x2000] ;  /* 0x002000008c08783b */ /* 0x008ee20000000200 */
[C---:B----4-:R-:W-:Y:S06]  /*7820*/  HMMA.16816.F32 R36, R4.reuse, R16, R36 ;  /* 0x000000100424723c */ /* 0x050fec0000001824 */
[----:B------:R-:W-:Y:S01]  /*7830*/  MUFU.TANH R104, R33 ;  /* 0x0000002100687308 */ /* 0x000fe20000002400 */
[----:B--2---:R-:W-:Y:S01]  /*7840*/  LDSM.16.M88.4 R20, [R139+0x1000] ;  /* 0x001000008b14783b */ /* 0x004fe20000000200 */
[----:B------:R-:W-:Y:S03]  /*7850*/  HMMA.16816.F32 R28, R4, R18, R28 ;  /* 0x00000012041c723c */ /* 0x000fe6000000181c */
[----:B------:R-:W2:Y:S03]  /*7860*/  LDSM.16.M88.4 R16, [R140+0x2400] ;  /* 0x002400008c10783b */ /* 0x000ea60000000200 */
[----:B------:R-:W-:Y:S08]  /*7870*/  MUFU.TANH R63, R34 ;  /* 0x00000022003f7308 */ /* 0x000ff00000002400 */
[----:B------:R4:W-:Y:S02]  /*7880*/  MUFU.TANH R97, R35 ;  /* 0x0000002300617308 */ /* 0x0009e40000002400 */
        /* <DEDUP_REMOVED lines=8> */
[----:B------:R-:W-:-:S03]  /*7910*/  FMUL.FTZ R87, R31, UR13 ;  /* 0x0000000d1f577c20 */ /* 0x000fc60008410000 */
[----:B------:R2:W-:Y:S01]  /*7920*/  MUFU.TANH R98, R28 ;  /* 0x0000001c00627308 */ /* 0x0005e20000002400 */
[C---:B---3--:R-:W-:Y:S06]  /*7930*/  HMMA.16816.F32 R24, R12.reuse, R8, RZ ;  /* 0x000000080c18723c */ /* 0x048fec00000018ff */
[----:B----4-:R-:W-:Y:S01]  /*7940*/  HMMA.16816.F32 R32, R12, R10, RZ ;  /* 0x0000000a0c20723c */ /* 0x010fe200000018ff */
[----:B------:R-:W3:Y:S01]  /*7950*/  LDSM.16.M88.4 R8, [R139+0x1400] ;  /* 0x001400008b08783b */ /* 0x000ee20000000200 */
[----:B------:R-:W-:Y:S01]  /*7960*/  MUFU.TANH R93, R38 ;  /* 0x00000026005d7308 */ /* 0x000fe20000002400 */
[----:B-1----:R-:W-:-:S03]  /*7970*/  IMAD.IADD R37, R0, 0x1, R47 ;  /* 0x0000000100257824 */ /* 0x002fc600078e022f */
[----:B--2---:R-:W-:Y:S04]  /*7980*/  HMMA.16816.F32 R28, R12, R16, RZ ;  /* 0x000000100c1c723c */ /* 0x004fe800000018ff */
[----:B------:R1:W-:Y:S08]  /*7990*/  MUFU.TANH R91, R39 ;  /* 0x00000027005b7308 */ /* 0x0003f00000002400 */
[C---:B------:R-:W-:Y:S01]  /*79a0*/  HMMA.16816.F32 R24, R4.reuse, R20, R24 ;  /* 0x000000140418723c */ /* 0x040fe20000001818 */
[----:B------:R-:W2:Y:S05]  /*79b0*/  MUFU.TANH R75, R75 ;  /* 0x0000004b004b7308 */ /* 0x000eaa0000002400 */
[----:B------:R-:W-:Y:S01]  /*79c0*/  HMMA.16816.F32 R32, R4, R22, R32 ;  /* 0x000000160420723c */ /* 0x000fe20000001820 */
[----:B------:R-:W-:-:S02]  /*79d0*/  SHF.R.S32.HI R21, RZ, 0x1f, R56 ;  /* 0x0000001fff157819 */ /* 0x000fc40000011438 */
[----:B------:R-:W4:Y:S02]  /*79e0*/  MUFU.TANH R53, R53 ;  /* 0x0000003500357308 */ /* 0x000f240000002400 */
[----:B------:R-:W-:Y:S02]  /*79f0*/  LEA.HI R16, R21, R56, RZ, 0x5 ;  /* 0x0000003815107211 */ /* 0x000fe400078f28ff */
[----:B------:R-:W2:Y:S02]  /*7a00*/  LDSM.16.M88.4 R20, [R140+0x2800] ;  /* 0x002800008c14783b */ /* 0x000ea40000000200 */
[----:B------:R-:W-:Y:S02]  /*7a10*/  LOP3.LUT R17, R16, 0xffffffe0, RZ, 0xc0, !PT ;  /* 0xffffffe010117812 */ /* 0x000fe400078ec0ff */
[----:B------:R-:W4:Y:S03]  /*7a20*/  MUFU.TANH R71, R71 ;  /* 0x0000004700477308 */ /* 0x000f260000002400 */
[----:B------:R-:W-:Y:S01]  /*7a30*/  IMAD.IADD R156, R56, 0x1, -R17 ;  /* 0x00000001389c7824 */ /* 0x000fe200078e0a11 */
[----:B---3--:R-:W-:Y:S03]  /*7a40*/  HMMA.16816.F32 R28, R4, R8, R28 ;  /* 0x00000008041c723c */ /* 0x008fe6000000181c */
[----:B------:R-:W-:Y:S01]  /*7a50*/  FMUL.FTZ R24, R24, UR13 ;  /* 0x0000000d18187c20 */ /* 0x000fe20008410000 */
[----:B------:R-:W-:Y:S01]  /*7a60*/  SHF.R.S32.HI R17, RZ, 0x1f, R156 ;  /* 0x0000001fff117819 */ /* 0x000fe2000001149c */
[----:B------:R-:W-:Y:S01]  /*7a70*/  FMUL.FTZ R25, R25, UR13 ;  /* 0x0000000d19197c20 */ /* 0x000fe20008410000 */
[----:B------:R-:W-:Y:S01]  /*7a80*/  FMUL.FTZ R26, R26, UR13 ;  /* 0x0000000d1a1a7c20 */ /* 0x000fe20008410000 */
[----:B------:R3:W-:Y:S01]  /*7a90*/  MUFU.TANH R94, R24 ;  /* 0x00000018005e7308 */ /* 0x0007e20000002400 */
[----:B------:R-:W-:Y:S01]  /*7aa0*/  LEA.HI R156, R17, R156, RZ, 0x2 ;  /* 0x0000009c119c7211 */ /* 0x000fe200078f10ff */
[----:B------:R-:W-:Y:S01]  /*7ab0*/  FMUL.FTZ R32, R32, UR13 ;  /* 0x0000000d20207c20 */ /* 0x000fe20008410000 */
[----:B------:R-:W-:Y:S01]  /*7ac0*/  HMMA.16816.F32 R16, R12, R18, RZ ;  /* 0x000000120c10723c */ /* 0x000fe200000018ff */
[----:B------:R-:W-:Y:S01]  /*7ad0*/  FMUL.FTZ R33, R33, UR13 ;  /* 0x0000000d21217c20 */ /* 0x000fe20008410000 */
[----:B------:R-:W-:Y:S01]  /*7ae0*/  SHF.R.S32.HI R156, RZ, 0x2, R156 ;  /* 0x00000002ff9c7819 */ /* 0x000fe2000001149c */
[----:B-1----:R-:W-:Y:S01]  /*7af0*/  FMUL.FTZ R39, R34, UR13 ;  /* 0x0000000d22277c20 */ /* 0x002fe20008410000 */
[----:B------:R-:W-:Y:S01]  /*7b00*/  FMUL.FTZ R38, R35, UR13 ;  /* 0x0000000d23267c20 */ /* 0x000fe20008410000 */
[----:B------:R-:W-:Y:S01]  /*7b10*/  MUFU.TANH R90, R32 ;  /* 0x00000020005a7308 */ /* 0x000fe20000002400 */
[----:B------:R-:W-:Y:S01]  /*7b20*/  IADD3 R44, R59, 0x1, R156 ;  /* 0x000000013b2c7810 */ /* 0x000fe20007ffe09c */
[----:B------:R-:W-:-:S02]  /*7b30*/  VIADD R8, R37, 0x1 ;  /* 0x0000000125087836 */ /* 0x000fc40000000000 */
[----:B------:R-:W-:Y:S01]  /*7b40*/  FMUL.FTZ R27, R27, UR13 ;  /* 0x0000000d1b1b7c20 */ /* 0x000fe20008410000 */
[----:B------:R-:W-:Y:S01]  /*7b50*/  VIADD R9, R37, 0x9 ;  /* 0x0000000925097836 */ /* 0x000fe20000000000 */
[----:B------:R-:W-:Y:S02]  /*7b60*/  IADD3 R44, R57, R44, -R148 ;  /* 0x0000002c392c7210 */ /* 0x000fe40007ffe894 */
[----:B------:R1:W-:Y:S01]  /*7b70*/  MUFU.TANH R88, R33 ;  /* 0x0000002100587308 */ /* 0x0003e20000002400 */
[----:B---3--:R-:W-:Y:S02]  /*7b80*/  VIADD R24, R37, 0x8 ;  /* 0x0000000825187836 */ /* 0x008fe40000000000 */
[----:B------:R-:W-:Y:S02]  /*7b90*/  VIADD R44, R44, UR12 ;  /* 0x0000000c2c2c7c36 */ /* 0x000fe40008000000 */
[----:B------:R-:W-:Y:S01]  /*7ba0*/  FMUL.FTZ R28, R28, UR13 ;  /* 0x0000000d1c1c7c20 */ /* 0x000fe20008410000 */
[----:B------:R-:W-:Y:S01]  /*7bb0*/  FMUL.FTZ R29, R29, UR13 ;  /* 0x0000000d1d1d7c20 */ /* 0x000fe20008410000 */
[----:B------:R-:W-:Y:S01]  /*7bc0*/  FMUL.FTZ R30, R30, UR13 ;  /* 0x0000000d1e1e7c20 */ /* 0x000fe20008410000 */
[C---:B------:R-:W-:Y:S01]  /*7bd0*/  VIMNMX R45, R44.reuse, R57, PT ;  /* 0x000000392c2d7248 */ /* 0x040fe20003fe0100 */
[----:B------:R3:W-:Y:S01]  /*7be0*/  MUFU.TANH R92, R25 ;  /* 0x00000019005c7308 */ /* 0x0007e20000002400 */
[----:B------:R-:W-:-:S02]  /*7bf0*/  VIADDMNMX R44, R44, 0x8, R57, PT ;  /* 0x000000082c2c7846 */ /* 0x000fc40003800139 */
[CC--:B------:R-:W-:Y:S02]  /*7c00*/  ISETP.GE.AND P6, PT, R8.reuse, R45.reuse, PT ;  /* 0x0000002d0800720c */ /* 0x0c0fe40003fc6270 */
[-C--:B------:R-:W-:Y:S01]  /*7c10*/  ISETP.GE.AND P4, PT, R8, R44.reuse, PT ;  /* 0x0000002c0800720c */ /* 0x080fe20003f86270 */
[C---:B------:R-:W-:Y:S01]  /*7c20*/  VIADD R8, R37.reuse, 0x10 ;  /* 0x0000001025087836 */ /* 0x040fe20000000000 */
[CC--:B------:R-:W-:Y:S01]  /*7c30*/  ISETP.GE.AND P5, PT, R24.reuse, R45.reuse, PT ;  /* 0x0000002d1800720c */ /* 0x0c0fe20003fa6270 */
[----:B-1----:R-:W1:Y:S01]  /*7c40*/  LDSM.16.M88.4 R32, [R139+0x1800] ;  /* 0x001800008b20783b */ /* 0x002e620000000200 */
[----:B------:R-:W-:Y:S01]  /*7c50*/  ISETP.GE.AND P2, PT, R24, R44, PT ;  /* 0x0000002c1800720c */ /* 0x000fe20003f46270 */
[----:B------:R-:W-:Y:S01]  /*7c60*/  VIADD R24, R37, 0x11 ;  /* 0x0000001125187836 */ /* 0x000fe20000000000 */
[----:B------:R-:W-:Y:S01]  /*7c70*/  FSEL R66, R49, -INF , !P6 ;  /* 0xff80000031427808 */ /* 0x000fe20007000000 */
[----:B------:R-:W-:Y:S01]  /*7c80*/  MUFU.TANH R102, R36 ;  /* 0x0000002400667308 */ /* 0x000fe20000002400 */
[----:B------:R-:W-:Y:S01]  /*7c90*/  FSEL R41, R51, -INF , !P4 ;  /* 0xff80000033297808 */ /* 0x000fe20006000000 */
[----:B------:R-:W-:Y:S01]  /*7ca0*/  FMUL.FTZ R51, R31, UR13 ;  /* 0x0000000d1f337c20 */ /* 0x000fe20008410000 */
[----:B------:R-:W-:-:S02]  /*7cb0*/  ISETP.GE.AND P0, PT, R9, R45, PT ;  /* 0x0000002d0900720c */ /* 0x000fc40003f06270 */
[-C--:B------:R-:W-:Y:S01]  /*7cc0*/  ISETP.GE.AND P3, PT, R9, R44.reuse, PT ;  /* 0x0000002c0900720c */ /* 0x080fe20003f66270 */
[----:B---3--:R-:W-:Y:S01]  /*7cd0*/  VIADD R25, R37, 0x18 ;  /* 0x0000001825197836 */ /* 0x008fe20000000000 */
[CC--:B------:R-:W-:Y:S01]  /*7ce0*/  ISETP.GE.AND P6, PT, R8.reuse, R45.reuse, PT ;  /* 0x0000002d0800720c */ /* 0x0c0fe20003fc6270 */
[----:B------:R-:W-:Y:S01]  /*7cf0*/  MUFU.TANH R85, R26 ;  /* 0x0000001a00557308 */ /* 0x000fe20000002400 */
[-C--:B------:R-:W-:Y:S02]  /*7d00*/  ISETP.GE.AND P4, PT, R8, R44.reuse, PT ;  /* 0x0000002c0800720c */ /* 0x080fe40003f86270 */
[----:B------:R-:W-:Y:S01]  /*7d10*/  HMMA.16816.F32 R8, R4, R10, R16 ;  /* 0x0000000a0408723c */ /* 0x000fe20000001810 */
[----:B------:R-:W-:Y:S02]  /*7d20*/  FSEL R50, R50, -INF , !P5 ;  /* 0xff80000032327808 */ /* 0x000fe40006800000 */
[----:B------:R-:W-:Y:S02]  /*7d30*/  FSEL R73, R73, -INF , !P2 ;  /* 0xff80000049497808 */ /* 0x000fe40005000000 */
[C---:B------:R-:W-:Y:S01]  /*7d40*/  ISETP.GE.AND P5, PT, R24.reuse, R45, PT ;  /* 0x0000002d1800720c */ /* 0x040fe20003fa6270 */
[----:B--2---:R-:W-:Y:S01]  /*7d50*/  HMMA.16816.F32 R16, R12, R20, RZ ;  /* 0x000000140c10723c */ /* 0x004fe200000018ff */
[----:B------:R-:W-:Y:S01]  /*7d60*/  ISETP.GE.AND P2, PT, R24, R44, PT ;  /* 0x0000002c1800720c */ /* 0x000fe20003f46270 */
[----:B------:R-:W-:Y:S01]  /*7d70*/  VIADD R24, R37, 0x19 ;  /* 0x0000001925187836 */ /* 0x000fe20000000000 */
[----:B------:R-:W-:Y:S01]  /*7d80*/  FSEL R48, R48, -INF , !P0 ;  /* 0xff80000030307808 */ /* 0x000fe20004000000 */
[----:B------:R2:W-:Y:S01]  /*7d90*/  MUFU.TANH R36, R27 ;  /* 0x0000001b00247308 */ /* 0x0005e20000002400 */
[----:B------:R-:W-:-:S02]  /*7da0*/  FSEL R75, R75, -INF , !P3 ;  /* 0xff8000004b4b7808 */ /* 0x000fc40005800000 */
[----:B----4-:R-:W-:Y:S01]  /*7db0*/  FSEL R68, R53, -INF , !P6 ;  /* 0xff80000035447808 */ /* 0x010fe20007000000 */
[----:B------:R-:W-:Y:S01]  /*7dc0*/  VIADD R21, R37, 0x20 ;  /* 0x0000002025157836 */ /* 0x000fe20000000000 */
[----:B------:R-:W-:Y:S01]  /*7dd0*/  FSEL R71, R71, -INF , !P4 ;  /* 0xff80000047477808 */ /* 0x000fe20006000000 */
[----:B------:R-:W-:Y:S01]  /*7de0*/  VIADD R20, R37, 0x21 ;  /* 0x0000002125147836 */ /* 0x000fe20000000000 */
[CC--:B------:R-:W-:Y:S01]  /*7df0*/  ISETP.GE.AND P0, PT, R25.reuse, R45.reuse, PT ;  /* 0x0000002d1900720c */ /* 0x0c0fe20003f06270 */
[----:B------:R-:W3:Y:S01]  /*7e00*/  MUFU.TANH R52, R52 ;  /* 0x0000003400347308 */ /* 0x000ee20000002400 */
[-C--:B------:R-:W-:Y:S02]  /*7e10*/  ISETP.GE.AND P3, PT, R25, R44.reuse, PT ;  /* 0x0000002c1900720c */ /* 0x080fe40003f66270 */
[CC--:B------:R-:W-:Y:S02]  /*7e20*/  ISETP.GE.AND P6, PT, R24.reuse, R45.reuse, PT ;  /* 0x0000002d1800720c */ /* 0x0c0fe40003fc6270 */
[----:B------:R-:W-:Y:S01]  /*7e30*/  ISETP.GE.AND P4, PT, R24, R44, PT ;  /* 0x0000002c1800720c */ /* 0x000fe20003f86270 */
[----:B------:R-:W-:Y:S01]  /*7e40*/  FMUL.FTZ R42, R8, UR13 ;  /* 0x0000000d082a7c20 */ /* 0x000fe20008410000 */
[----:B------:R-:W-:Y:S01]  /*7e50*/  VIADD R8, R37, 0x29 ;  /* 0x0000002925087836 */ /* 0x000fe20000000000 */
[----:B------:R-:W4:Y:S01]  /*7e60*/  MUFU.TANH R69, R69 ;  /* 0x0000004500457308 */ /* 0x000f220000002400 */
[----:B--2---:R-:W2:Y:S01]  /*7e70*/  LDSM.16.M88.4 R24, [R140+0x2c00] ;  /* 0x002c00008c18783b */ /* 0x004ea20000000200 */
[----:B------:R-:W-:Y:S01]  /*7e80*/  FSEL R72, R55, -INF , !P0 ;  /* 0xff80000037487808 */ /* 0x000fe20004000000 */
[----:B------:R-:W-:Y:S01]  /*7e90*/  FMUL.FTZ R49, R10, UR13 ;  /* 0x0000000d0a317c20 */ /* 0x000fe20008410000 */
[----:B------:R-:W-:Y:S01]  /*7ea0*/  ISETP.GE.AND P0, PT, R20, R45, PT ;  /* 0x0000002d1400720c */ /* 0x000fe20003f06270 */
[----:B------:R-:W-:-:S02]  /*7eb0*/  VIADD R10, R37, 0x30 ;  /* 0x00000030250a7836 */ /* 0x000fc40000000000 */
[----:B------:R-:W-:Y:S01]  /*7ec0*/  FMUL.FTZ R9, R9, UR13 ;  /* 0x0000000d09097c20 */ /* 0x000fe20008410000 */
[----:B------:R-:W-:Y:S01]  /*7ed0*/  FMUL.FTZ R11, R11, UR13 ;  /* 0x0000000d0b0b7c20 */ /* 0x000fe20008410000 */
[----:B------:R-:W1:Y:S01]  /*7ee0*/  MUFU.TANH R54, R54 ;  /* 0x0000003600367308 */ /* 0x000e620000002400 */
[----:B---3--:R-:W-:Y:S02]  /*7ef0*/  FSEL R70, R52, -INF , !P5 ;  /* 0xff80000034467808 */ /* 0x008fe40006800000 */
[----:B------:R-:W-:-:S04]  /*7f00*/  ISETP.GE.AND P5, PT, R21, R45, PT ;  /* 0x0000002d1500720c */ /* 0x000fc80003fa6270 */
[----:B------:R-:W-:Y:S01]  /*7f10*/  FSEL R64, R64, -INF , !P5 ;  /* 0xff80000040407808 */ /* 0x000fe20006800000 */
[----:B------:R-:W3:Y:S01]  /*7f20*/  MUFU.TANH R61, R61 ;  /* 0x0000003d003d7308 */ /* 0x000ee20000002400 */
[----:B----4-:R-:W-:Y:S02]  /*7f30*/  FSEL R69, R69, -INF , !P2 ;  /* 0xff80000045457808 */ /* 0x010fe40005000000 */
[----:B------:R-:W-:Y:S02]  /*7f40*/  ISETP.GE.AND P2, PT, R21, R44, PT ;  /* 0x0000002c1500720c */ /* 0x000fe40003f46270 */
[----:B------:R-:W-:-:S03]  /*7f50*/  ISETP.GE.AND P5, PT, R8, R45, PT ;  /* 0x0000002d0800720c */ /* 0x000fc60003fa6270 */
[----:B------:R-:W4:Y:S01]  /*7f60*/  MUFU.TANH R60, R60 ;  /* 0x0000003c003c7308 */ /* 0x000f220000002400 */
[----:B-1----:R-:W-:Y:S02]  /*7f70*/  FSEL R74, R54, -INF , !P6 ;  /* 0xff800000364a7808 */ /* 0x002fe40007000000 */
[----:B------:R-:W-:-:S05]  /*7f80*/  FSEL R104, R104, -INF , !P5 ;  /* 0xff80000068687808 */ /* 0x000fca0006800000 */
[----:B------:R-:W1:Y:S01]  /*7f90*/  MUFU.TANH R95, R95 ;  /* 0x0000005f005f7308 */ /* 0x000e620000002400 */
[----:B---3--:R-:W-:-:S07]  /*7fa0*/  FSEL R61, R61, -INF , !P4 ;  /* 0xff8000003d3d7808 */ /* 0x008fce0006000000 */
[----:B------:R-:W-:Y:S01]  /*7fb0*/  MUFU.TANH R58, R28 ;  /* 0x0000001c003a7308 */ /* 0x000fe20000002400 */
[----:B----4-:R-:W-:Y:S02]  /*7fc0*/  FSEL R57, R60, -INF , !P3 ;  /* 0xff8000003c397808 */ /* 0x010fe40005800000 */
[-C--:B------:R-:W-:Y:S02]  /*7fd0*/  ISETP.GE.AND P3, PT, R20, R44.reuse, PT ;  /* 0x0000002c1400720c */ /* 0x080fe40003f66270 */
[----:B------:R-:W-:Y:S03]  /*7fe0*/  HMMA.16816.F32 R20, R12, R22, RZ ;  /* 0x000000160c14723c */ /* 0x000fe600000018ff */
[----:B------:R-:W-:Y:S01]  /*7ff0*/  MUFU.TANH R56, R29 ;  /* 0x0000001d00387308 */ /* 0x000fe20000002400 */
[----:B-1----:R-:W-:Y:S02]  /*8000*/  FSEL R95, R95, -INF , !P2 ;  /* 0xff8000005f5f7808 */ /* 0x002fe40005000000 */
[----:B------:R-:W-:Y:S01]  /*8010*/  ISETP.GE.AND P2, PT, R8, R44, PT ;  /* 0x0000002c0800720c */ /* 0x000fe20003f46270 */
[----:B------:R-:W-:-:S03]  /*8020*/  VIADD R8, R37, 0x31 ;  /* 0x0000003125087836 */ /* 0x000fc60000000000 */
[----:B------:R-:W-:Y:S01]  /*8030*/  FSEL R97, R97, -INF , !P2 ;  /* 0xff80000061617808 */ /* 0x000fe20005000000 */
[----:B------:R1:W-:Y:S08]  /*8040*/  MUFU.TANH R53, R30 ;  /* 0x0000001e00357308 */ /* 0x0003f00000002400 */
[----:B------:R-:W3:Y:S05]  /*8050*/  MUFU.TANH R62, R62 ;  /* 0x0000003e003e7308 */ /* 0x000eea0000002400 */
[C---:B------:R-:W-:Y:S03]  /*8060*/  HMMA.16816.F32 R20, R4.reuse, R34, R20 ;  /* 0x000000220414723c */ /* 0x040fe60000001814 */
[----:B------:R-:W4:Y:S03]  /*8070*/  MUFU.TANH R65, R65 ;  /* 0x0000004100417308 */ /* 0x000f260000002400 */
[----:B-1----:R-:W-:Y:S01]  /*8080*/  HMMA.16816.F32 R28, R4, R32, R16 ;  /* 0x00000020041c723c */ /* 0x002fe20000001810 */
[----:B------:R-:W-:-:S02]  /*8090*/  VIADD R35, R37, 0x39 ;  /* 0x0000003925237836 */ /* 0x000fc40000000000 */
[C---:B------:R-:W-:Y:S02]  /*80a0*/  VIADD R34, R37.reuse, 0x40 ;  /* 0x0000004025227836 */ /* 0x040fe40000000000 */
[----:B------:R-:W-:Y:S01]  /*80b0*/  MUFU.TANH R52, R9 ;  /* 0x0000000900347308 */ /* 0x000fe20000002400 */
[----:B---3--:R-:W-:Y:S01]  /*80c0*/  FSEL R62, R62, -INF , !P0 ;  /* 0xff8000003e3e7808 */ /* 0x008fe20004000000 */
[----:B------:R-:W-:Y:S01]  /*80d0*/  VIADD R16, R37, 0x28 ;  /* 0x0000002825107836 */ /* 0x000fe20000000000 */
[----:B------:R-:W-:-:S04]  /*80e0*/  ISETP.GE.AND P0, PT, R10, R45, PT ;  /* 0x0000002d0a00720c */ /* 0x000fc80003f06270 */
[CC--:B------:R-:W-:Y:S01]  /*80f0*/  ISETP.GE.AND P6, PT, R16.reuse, R45.reuse, PT ;  /* 0x0000002d1000720c */ /* 0x0c0fe20003fc6270 */
[----:B------:R2:W-:Y:S01]  /*8100*/  MUFU.TANH R33, R11 ;  /* 0x0000000b00217308 */ /* 0x0005e20000002400 */
[-C--:B------:R-:W-:Y:S02]  /*8110*/  ISETP.GE.AND P4, PT, R16, R44.reuse, PT ;  /* 0x0000002c1000720c */ /* 0x080fe40003f86270 */
[----:B------:R-:W1:Y:S01]  /*8120*/  LDSM.16.M88.4 R16, [R139+0x1c00] ;  /* 0x001c00008b10783b */ /* 0x000e620000000200 */
[----:B------:R-:W-:Y:S01]  /*8130*/  FSEL R60, R67, -INF , !P6 ;  /* 0xff800000433c7808 */ /* 0x000fe20007000000 */
[----:B------:R-:W-:Y:S01]  /*8140*/  FMUL.FTZ R21, R21, UR13 ;  /* 0x0000000d15157c20 */ /* 0x000fe20008410000 */
[----:B------:R-:W-:Y:S01]  /*8150*/  FSEL R55, R63, -INF , !P4 ;  /* 0xff8000003f377808 */ /* 0x000fe20006000000 */
[----:B------:R-:W-:Y:S01]  /*8160*/  FMUL.FTZ R23, R23, UR13 ;  /* 0x0000000d17177c20 */ /* 0x000fe20008410000 */
[CC--:B------:R-:W-:Y:S01]  /*8170*/  ISETP.GE.AND P6, PT, R8.reuse, R45.reuse, PT ;  /* 0x0000002d0800720c */ /* 0x0c0fe20003fc6270 */
[----:B------:R-:W3:Y:S01]  /*8180*/  MUFU.TANH R96, R96 ;  /* 0x0000006000607308 */ /* 0x000ee20000002400 */
[-C--:B------:R-:W-:Y:S01]  /*8190*/  ISETP.GE.AND P4, PT, R8, R44.reuse, PT ;  /* 0x0000002c0800720c */ /* 0x080fe20003f86270 */
[----:B------:R-:W-:Y:S01]  /*81a0*/  VIADD R8, R37, 0x38 ;  /* 0x0000003825087836 */ /* 0x000fe20000000000 */
[----:B----4-:R-:W-:Y:S01]  /*81b0*/  FSEL R59, R65, -INF , !P3 ;  /* 0xff800000413b7808 */ /* 0x010fe20005800000 */
[----:B------:R-:W-:Y:S01]  /*81c0*/  FMUL.FTZ R29, R29, UR13 ;  /* 0x0000000d1d1d7c20 */ /* 0x000fe20008410000 */
[-C--:B------:R-:W-:Y:S01]  /*81d0*/  ISETP.GE.AND P3, PT, R10, R44.reuse, PT ;  /* 0x0000002c0a00720c */ /* 0x080fe20003f66270 */
[----:B------:R-:W-:Y:S01]  /*81e0*/  FMUL.FTZ R28, R28, UR13 ;  /* 0x0000000d1c1c7c20 */ /* 0x000fe20008410000 */
[C---:B------:R-:W-:Y:S01]  /*81f0*/  ISETP.GE.AND P5, PT, R8.reuse, R45, PT ;  /* 0x0000002d0800720c */ /* 0x040fe20003fa6270 */
[----:B------:R-:W4:Y:S01]  /*8200*/  MUFU.TANH R87, R87 ;  /* 0x0000005700577308 */ /* 0x000f220000002400 */
[----:B------:R-:W-:Y:S01]  /*8210*/  ISETP.GE.AND P2, PT, R8, R44, PT ;  /* 0x0000002c0800720c */ /* 0x000fe20003f46270 */
[----:B------:R-:W-:Y:S01]  /*8220*/  FMUL.FTZ R31, R31, UR13 ;  /* 0x0000000d1f1f7c20 */ /* 0x000fe20008410000 */
[----:B--2---:R-:W-:Y:S01]  /*8230*/  HMMA.16816.F32 R8, R12, R24, RZ ;  /* 0x000000180c08723c */ /* 0x004fe200000018ff */
[----:B------:R-:W-:Y:S01]  /*8240*/  FSEL R102, R102, -INF , !P0 ;  /* 0xff80000066667808 */ /* 0x000fe20004000000 */
[----:B------:R-:W-:-:S04]  /*8250*/  DEPBAR.LE SB0, 0x0 ;  /* 0x000080000000791a */ /* 0x000fc80000000000 */
[----:B------:R-:W-:Y:S01]  /*8260*/  HMMA.16816.F32 R12, R12, R26, RZ ;  /* 0x0000001a0c0c723c */ /* 0x000fe200000018ff */
[----:B------:R-:W2:Y:S01]  /*8270*/  MUFU.TANH R89, R89 ;  /* 0x0000005900597308 */ /* 0x000ea20000002400 */
[-C--:B------:R-:W-:Y:S01]  /*8280*/  ISETP.GE.AND P0, PT, R35, R45.reuse, PT ;  /* 0x0000002d2300720c */ /* 0x080fe20003f06270 */
[----:B------:R-:W-:Y:S01]  /*8290*/  FMUL.FTZ R25, R30, UR13 ;  /* 0x0000000d1e197c20 */ /* 0x000fe20008410000 */
[----:B------:R-:W-:Y:S01]  /*82a0*/  FSEL R100, R100, -INF , !P6 ;  /* 0xff80000064647808 */ /* 0x000fe20007000000 */
[----:B------:R-:W-:Y:S01]  /*82b0*/  VIADD R30, R37, 0x41 ;  /* 0x00000041251e7836 */ /* 0x000fe20000000000 */
[----:B------:R-:W-:Y:S01]  /*82c0*/  FSEL R91, R91, -INF , !P4 ;  /* 0xff8000005b5b7808 */ /* 0x000fe20006000000 */
[----:B------:R-:W-:Y:S01]  /*82d0*/  VIADD R26, R37, 0x51 ;  /* 0x00000051251a7836 */ /* 0x000fe20000000000 */
[C---:B------:R-:W-:Y:S01]  /*82e0*/  ISETP.GE.AND P6, PT, R34.reuse, R45, PT ;  /* 0x0000002d2200720c */ /* 0x040fe20003fc6270 */
[----:B------:R2:W-:Y:S01]  /*82f0*/  MUFU.TANH R24, R29 ;  /* 0x0000001d00187308 */ /* 0x0005e20000002400 */
[----:B------:R-:W-:-:S02]  /*8300*/  ISETP.GE.AND P4, PT, R34, R44, PT ;  /* 0x0000002c2200720c */ /* 0x000fc40003f86270 */
[----:B------:R-:W-:Y:S02]  /*8310*/  FSEL R93, R93, -INF , !P3 ;  /* 0xff8000005d5d7808 */ /* 0x000fe40005800000 */
[----:B---3--:R-:W-:Y:S02]  /*8320*/  FSEL R96, R96, -INF , !P0 ;  /* 0xff80000060607808 */ /* 0x008fe40004000000 */
[----:B------:R-:W-:Y:S01]  /*8330*/  ISETP.GE.AND P3, PT, R35, R44, PT ;  /* 0x0000002c2300720c */ /* 0x000fe20003f66270 */
[----:B------:R-:W3:Y:S01]  /*8340*/  MUFU.TANH R38, R38 ;  /* 0x0000002600267308 */ /* 0x000ee20000002400 */
[C---:B-1----:R-:W-:Y:S01]  /*8350*/  HMMA.16816.F32 R8, R4.reuse, R16, R8 ;  /* 0x000000100408723c */ /* 0x042fe20000001808 */
[----:B------:R-:W-:Y:S02]  /*8360*/  FSEL R94, R94, -INF , !P6 ;  /* 0xff8000005e5e7808 */ /* 0x000fe40007000000 */
[----:B------:R-:W-:Y:S02]  /*8370*/  FSEL R85, R85, -INF , !P4 ;  /* 0xff80000055557808 */ /* 0x000fe40006000000 */
[----:B----4-:R-:W-:Y:S01]  /*8380*/  FSEL R87, R87, -INF , !P3 ;  /* 0xff80000057577808 */ /* 0x010fe20005800000 */
[----:B------:R-:W-:Y:S01]  /*8390*/  HMMA.16816.F32 R4, R4, R18, R12 ;  /* 0x000000120404723c */ /* 0x000fe2000000180c */
[----:B------:R-:W1:Y:S01]  /*83a0*/  MUFU.TANH R28, R28 ;  /* 0x0000001c001c7308 */ /* 0x000e620000002400 */
[C---:B--2---:R-:W-:Y:S01]  /*83b0*/  VIADD R29, R37.reuse, 0x48 ;  /* 0x00000048251d7836 */ /* 0x044fe20000000000 */
[----:B------:R-:W-:Y:S01]  /*83c0*/  FSEL R98, R98, -INF , !P5 ;  /* 0xff80000062627808 */ /* 0x000fe20006800000 */
[----:B------:R-:W-:Y:S01]  /*83d0*/  VIADD R17, R37, 0x49 ;  /* 0x0000004925117836 */ /* 0x000fe20000000000 */
[----:B------:R-:W-:-:S02]  /*83e0*/  FSEL R89, R89, -INF , !P2 ;  /* 0xff80000059597808 */ /* 0x000fc40005000000 */
[-C--:B------:R-:W-:Y:S01]  /*83f0*/  ISETP.GE.AND P0, PT, R29, R45.reuse, PT ;  /* 0x0000002d1d00720c */ /* 0x080fe20003f06270 */
[----:B------:R-:W-:Y:S01]  /*8400*/  VIADD R12, R37, 0x68 ;  /* 0x00000068250c7836 */ /* 0x000fe20000000000 */
[CC--:B------:R-:W-:Y:S01]  /*8410*/  ISETP.GE.AND P6, PT, R17.reuse, R45.reuse, PT ;  /* 0x0000002d1100720c */ /* 0x0c0fe20003fc6270 */
[----:B------:R-:W2:Y:S01]  /*8420*/  MUFU.TANH R39, R39 ;  /* 0x0000002700277308 */ /* 0x000ea20000002400 */
[-C--:B------:R-:W-:Y:S02]  /*8430*/  ISETP.GE.AND P4, PT, R17, R44.reuse, PT ;  /* 0x0000002c1100720c */ /* 0x080fe40003f86270 */
[----:B------:R-:W-:Y:S02]  /*8440*/  FSEL R90, R90, -INF , !P0 ;  /* 0xff8000005a5a7808 */ /* 0x000fe40004000000 */
[-C--:B------:R-:W-:Y:S01]  /*8450*/  ISETP.GE.AND P3, PT, R29, R44.reuse, PT ;  /* 0x0000002c1d00720c */ /* 0x080fe20003f66270 */
[----:B------:R-:W-:Y:S01]  /*8460*/  FMUL.FTZ R29, R20, UR13 ;  /* 0x0000000d141d7c20 */ /* 0x000fe20008410000 */
[-C--:B------:R-:W-:Y:S01]  /*8470*/  ISETP.GE.AND P0, PT, R26, R45.reuse, PT ;  /* 0x0000002d1a00720c */ /* 0x080fe20003f06270 */
[----:B------:R4:W-:Y:S01]  /*8480*/  MUFU.TANH R17, R21 ;  /* 0x0000001500117308 */ /* 0x0009e20000002400 */
[CC--:B------:R-:W-:Y:S01]  /*8490*/  ISETP.GE.AND P5, PT, R30.reuse, R45.reuse, PT ;  /* 0x0000002d1e00720c */ /* 0x0c0fe20003fa6270 */
[----:B------:R-:W-:Y:S01]  /*84a0*/  VIADD R20, R37, 0x50 ;  /* 0x0000005025147836 */ /* 0x000fe20000000000 */
[-C--:B------:R-:W-:Y:S01]  /*84b0*/  ISETP.GE.AND P2, PT, R30, R44.reuse, PT ;  /* 0x0000002c1e00720c */ /* 0x080fe20003f46270 */
[----:B------:R-:W-:Y:S01]  /*84c0*/  FMUL.FTZ R30, R9, UR13 ;  /* 0x0000000d091e7c20 */ /* 0x000fe20008410000 */
[----:B------:R-:W-:Y:S01]  /*84d0*/  FSEL R56, R56, -INF , !P0 ;  /* 0xff80000038387808 */ /* 0x000fe20004000000 */
[----:B------:R-:W-:Y:S01]  /*84e0*/  FMUL.FTZ R8, R8, UR13 ;  /* 0x0000000d08087c20 */ /* 0x000fe20008410000 */
[----:B------:R-:W-:Y:S01]  /*84f0*/  FSEL R92, R92, -INF , !P5 ;  /* 0xff8000005c5c7808 */ /* 0x000fe20006800000 */
[----:B------:R-:W2:Y:S01]  /*8500*/  MUFU.TANH R32, R42 ;  /* 0x0000002a00207308 */ /* 0x000ea20000002400 */
[----:B------:R-:W-:Y:S01]  /*8510*/  FSEL R67, R36, -INF , !P2 ;  /* 0xff80000024437808 */ /* 0x000fe20005000000 */
[C---:B------:R-:W-:Y:S01]  /*8520*/  VIADD R9, R37.reuse, 0x61 ;  /* 0x0000006125097836 */ /* 0x040fe20000000000 */
[-C--:B------:R-:W-:Y:S01]  /*8530*/  ISETP.GE.AND P5, PT, R20, R45.reuse, PT ;  /* 0x0000002d1400720c */ /* 0x080fe20003fa6270 */
[----:B------:R-:W-:Y:S01]  /*8540*/  FMUL.FTZ R14, R10, UR13 ;  /* 0x0000000d0a0e7c20 */ /* 0x000fe20008410000 */
[-C--:B------:R-:W-:Y:S01]  /*8550*/  ISETP.GE.AND P2, PT, R20, R44.reuse, PT ;  /* 0x0000002c1400720c */ /* 0x080fe20003f46270 */
[C---:B------:R-:W-:Y:S01]  /*8560*/  VIADD R20, R37.reuse, 0x58 ;  /* 0x0000005825147836 */ /* 0x040fe20000000000 */
[----:B---3--:R-:W-:Y:S01]  /*8570*/  FSEL R63, R38, -INF , !P4 ;  /* 0xff800000263f7808 */ /* 0x008fe20006000000 */
[----:B------:R-:W3:Y:S01]  /*8580*/  MUFU.TANH R49, R49 ;  /* 0x0000003100317308 */ /* 0x000ee20000002400 */
[----:B----4-:R-:W-:Y:S01]  /*8590*/  VIADD R21, R37, 0x60 ;  /* 0x0000006025157836 */ /* 0x010fe20000000000 */
[----:B------:R-:W-:Y:S01]  /*85a0*/  FSEL R88, R88, -INF , !P6 ;  /* 0xff80000058587808 */ /* 0x000fe20007000000 */
[----:B------:R-:W-:Y:S01]  /*85b0*/  FMUL.FTZ R11, R11, UR13 ;  /* 0x0000000d0b0b7c20 */ /* 0x000fe20008410000 */
[----:B------:R-:W-:Y:S01]  /*85c0*/  FSEL R58, R58, -INF , !P5 ;  /* 0xff8000003a3a7808 */ /* 0x000fe20006800000 */
[----:B------:R-:W-:Y:S01]  /*85d0*/  FMUL.FTZ R5, R5, UR13 ;  /* 0x0000000d05057c20 */ /* 0x000fe20008410000 */
[-C--:B------:R-:W-:Y:S01]  /*85e0*/  ISETP.GE.AND P0, PT, R21, R45.reuse, PT ;  /* 0x0000002d1500720c */ /* 0x080fe20003f06270 */
[----:B------:R-:W-:Y:S01]  /*85f0*/  FMUL.FTZ R6, R6, UR13 ;  /* 0x0000000d06067c20 */ /* 0x000fe20008410000 */
[----:B------:R-:W4:Y:S01]  /*8600*/  MUFU.TANH R51, R51 ;  /* 0x0000003300337308 */ /* 0x000f220000002400 */
[----:B------:R-:W-:Y:S01]  /*8610*/  FSEL R53, R53, -INF , !P2 ;  /* 0xff80000035357808 */ /* 0x000fe20005000000 */
[----:B------:R-:W-:Y:S01]  /*8620*/  FMUL.FTZ R7, R7, UR13 ;  /* 0x0000000d07077c20 */ /* 0x000fe20008410000 */
[----:B-1----:R-:W-:Y:S01]  /*8630*/  FSEL R38, R28, -INF , !P0 ;  /* 0xff8000001c267808 */ /* 0x002fe20004000000 */
[----:B------:R-:W-:Y:S01]  /*8640*/  FMUL.FTZ R28, R4, UR13 ;  /* 0x0000000d041c7c20 */ /* 0x000fe20008410000 */
[C---:B------:R-:W-:Y:S01]  /*8650*/  ISETP.GE.AND P6, PT, R20.reuse, R45, PT ;  /* 0x0000002d1400720c */ /* 0x040fe20003fc6270 */
[----:B------:R-:W-:Y:S01]  /*8660*/  VIADD R4, R37, 0x78 ;  /* 0x0000007825047836 */ /* 0x000fe20000000000 */
[-C--:B------:R-:W-:Y:S01]  /*8670*/  ISETP.GE.AND P4, PT, R20, R44.reuse, PT ;  /* 0x0000002c1400720c */ /* 0x080fe20003f86270 */
[----:B------:R1:W-:Y:S01]  /*8680*/  MUFU.TANH R16, R29 ;  /* 0x0000001d00107308 */ /* 0x0003e20000002400 */
[----:B--2---:R-:W-:Y:S01]  /*8690*/  FSEL R65, R39, -INF , !P3 ;  /* 0xff80000027417808 */ /* 0x004fe20005800000 */
[----:B------:R-:W-:Y:S01]  /*86a0*/  VIADD R10, R37, 0x70 ;  /* 0x00000070250a7836 */ /* 0x000fe20000000000 */
[----:B------:R-:W-:-:S02]  /*86b0*/  ISETP.GE.AND P3, PT, R26, R44, PT ;  /* 0x0000002c1a00720c */ /* 0x000fc40003f66270 */
[----:B------:R-:W-:Y:S02]  /*86c0*/  FSEL R54, R32, -INF , !P6 ;  /* 0xff80000020367808 */ /* 0x000fe40007000000 */
[----:B---3--:R-:W-:Y:S01]  /*86d0*/  FSEL R49, R49, -INF , !P4 ;  /* 0xff80000031317808 */ /* 0x008fe20006000000 */
[----:B------:R-:W2:Y:S01]  /*86e0*/  MUFU.TANH R25, R25 ;  /* 0x0000001900197308 */ /* 0x000ea20000002400 */
[C---:B------:R-:W-:Y:S02]  /*86f0*/  ISETP.GE.AND P6, PT, R9.reuse, R45, PT ;  /* 0x0000002d0900720c */ /* 0x040fe40003fc6270 */
[-C--:B------:R-:W-:Y:S02]  /*8700*/  ISETP.GE.AND P4, PT, R9, R44.reuse, PT ;  /* 0x0000002c0900720c */ /* 0x080fe40003f86270 */
[----:B----4-:R-:W-:Y:S02]  /*8710*/  FSEL R51, R51, -INF , !P3 ;  /* 0xff80000033337808 */ /* 0x010fe40005800000 */
[----:B------:R-:W-:Y:S01]  /*8720*/  ISETP.GE.AND P3, PT, R21, R44, PT ;  /* 0x0000002c1500720c */ /* 0x000fe20003f66270 */
[----:B------:R-:W3:Y:S01]  /*8730*/  MUFU.TANH R20, R23 ;  /* 0x0000001700147308 */ /* 0x000ee20000002400 */
[----:B-1----:R-:W-:Y:S01]  /*8740*/  FMUL.FTZ R29, R22, UR13 ;  /* 0x0000000d161d7c20 */ /* 0x002fe20008410000 */
[----:B------:R-:W-:Y:S01]  /*8750*/  VIADD R22, R37, 0x59 ;  /* 0x0000005925167836 */ /* 0x000fe20000000000 */
[----:B------:R-:W-:-:S02]  /*8760*/  FSEL R36, R24, -INF , !P6 ;  /* 0xff80000018247808 */ /* 0x000fc40007000000 */
[-C--:B------:R-:W-:Y:S02]  /*8770*/  ISETP.GE.AND P6, PT, R10, R45.reuse, PT ;  /* 0x0000002d0a00720c */ /* 0x080fe40003fc6270 */
[CC--:B------:R-:W-:Y:S01]  /*8780*/  ISETP.GE.AND P5, PT, R22.reuse, R45.reuse, PT ;  /* 0x0000002d1600720c */ /* 0x0c0fe20003fa6270 */
[----:B------:R-:W1:Y:S01]  /*8790*/  MUFU.TANH R31, R31 ;  /* 0x0000001f001f7308 */ /* 0x000e620000002400 */
[-C--:B------:R-:W-:Y:S02]  /*87a0*/  ISETP.GE.AND P2, PT, R22, R44.reuse, PT ;  /* 0x0000002c1600720c */ /* 0x080fe40003f46270 */
[----:B------:R-:W-:Y:S02]  /*87b0*/  FSEL R52, R52, -INF , !P5 ;  /* 0xff80000034347808 */ /* 0x000fe40006800000 */
[----:B------:R-:W-:Y:S02]  /*87c0*/  FSEL R13, R33, -INF , !P2 ;  /* 0xff800000210d7808 */ /* 0x000fe40005000000 */
[C---:B------:R-:W-:Y:S01]  /*87d0*/  ISETP.GE.AND P5, PT, R12.reuse, R45, PT ;  /* 0x0000002d0c00720c */ /* 0x040fe20003fa6270 */
[----:B------:R-:W4:Y:S01]  /*87e0*/  MUFU.TANH R28, R28 ;  /* 0x0000001c001c7308 */ /* 0x000f220000002400 */
[----:B------:R-:W-:Y:S01]  /*87f0*/  ISETP.GE.AND P2, PT, R12, R44, PT ;  /* 0x0000002c0c00720c */ /* 0x000fe20003f46270 */
[----:B------:R-:W-:Y:S01]  /*8800*/  VIADD R12, R37, 0x69 ;  /* 0x00000069250c7836 */ /* 0x000fe20000000000 */
[----:B--2---:R-:W-:-:S04]  /*8810*/  FSEL R33, R25, -INF , !P3 ;  /* 0xff80000019217808 */ /* 0x004fc80005800000 */
[CC--:B------:R-:W-:Y:S01]  /*8820*/  ISETP.GE.AND P0, PT, R12.reuse, R45.reuse, PT ;  /* 0x0000002d0c00720c */ /* 0x0c0fe20003f06270 */
[----:B------:R-:W2:Y:S01]  /*8830*/  MUFU.TANH R8, R8 ;  /* 0x0000000800087308 */ /* 0x000ea20000002400 */
[----:B------:R-:W-:Y:S02]  /*8840*/  ISETP.GE.AND P3, PT, R12, R44, PT ;  /* 0x0000002c0c00720c */ /* 0x000fe40003f66270 */
[----:B------:R-:W-:Y:S02]  /*8850*/  FSEL R12, R17, -INF , !P0 ;  /* 0xff800000110c7808 */ /* 0x000fe40004000000 */
[----:B------:R-:W-:Y:S02]  /*8860*/  ISETP.GE.AND P0, PT, R4, R45, PT ;  /* 0x0000002d0400720c */ /* 0x000fe40003f06270 */
[----:B---3--:R-:W-:Y:S01]  /*8870*/  FSEL R17, R20, -INF , !P3 ;  /* 0xff80000014117808 */ /* 0x008fe20005800000 */
[----:B------:R-:W3:Y:S01]  /*8880*/  MUFU.TANH R9, R14 ;  /* 0x0000000e00097308 */ /* 0x000ee20000002400 */
[----:B-1----:R-:W-:-:S02]  /*8890*/  FSEL R31, R31, -INF , !P4 ;  /* 0xff8000001f1f7808 */ /* 0x002fc40006000000 */
[----:B----4-:R-:W-:Y:S02]  /*88a0*/  FSEL R28, R28, -INF , !P0 ;  /* 0xff8000001c1c7808 */ /* 0x010fe40004000000 */
[-C--:B------:R-:W-:Y:S01]  /*88b0*/  ISETP.GE.AND P4, PT, R10, R44.reuse, PT ;  /* 0x0000002c0a00720c */ /* 0x080fe20003f86270 */
[C---:B------:R-:W-:Y:S01]  /*88c0*/  VIADD R10, R37.reuse, 0x71 ;  /* 0x00000071250a7836 */ /* 0x040fe20000000000 */
[----:B------:R-:W-:Y:S01]  /*88d0*/  ISETP.GE.AND P0, PT, R46, 0x2, PT ;  /* 0x000000022e00780c */ /* 0x000fe20003f06270 */
[----:B------:R-:W1:Y:S01]  /*88e0*/  MUFU.TANH R29, R29 ;  /* 0x0000001d001d7308 */ /* 0x000e620000002400 */
[----:B--2---:R-:W-:Y:S02]  /*88f0*/  FSEL R32, R8, -INF , !P6 ;  /* 0xff80000008207808 */ /* 0x004fe40007000000 */
[----:B------:R-:W-:Y:S02]  /*8900*/  ISETP.GE.AND P6, PT, R37, R45, PT ;  /* 0x0000002d2500720c */ /* 0x000fe40003fc6270 */
[----:B------:R-:W-:-:S03]  /*8910*/  ISETP.GE.AND P3, PT, R4, R44, PT ;  /* 0x0000002c0400720c */ /* 0x000fc60003f66270 */
[----:B------:R-:W2:Y:S01]  /*8920*/  MUFU.TANH R30, R30 ;  /* 0x0000001e001e7308 */ /* 0x000ea20000002400 */
[----:B---3--:R-:W-:Y:S02]  /*8930*/  FSEL R25, R9, -INF , !P4 ;  /* 0xff80000009197808 */ /* 0x008fe40006000000 */
[----:B------:R-:W-:Y:S02]  /*8940*/  FSEL R14, R16, -INF , !P5 ;  /* 0xff800000100e7808 */ /* 0x000fe40006800000 */
[CC--:B------:R-:W-:Y:S01]  /*8950*/  ISETP.GE.AND P4, PT, R37.reuse, R44.reuse, PT ;  /* 0x0000002c2500720c */ /* 0x0c0fe20003f86270 */
[----:B------:R-:W-:Y:S01]  /*8960*/  VIADD R37, R37, 0x79 ;  /* 0x0000007925257836 */ /* 0x000fe20000000000 */
[C---:B------:R-:W-:Y:S01]  /*8970*/  ISETP.GE.AND P5, PT, R10.reuse, R45, PT ;  /* 0x0000002d0a00720c */ /* 0x040fe20003fa6270 */
        /* <DEDUP_REMOVED lines=8> */
[----:B---3--:R-:W-:Y:S02]  /*8a00*/  FSEL R23, R23, -INF , !P2 ;  /* 0xff80000017177808 */ /* 0x008fe40005000000 */
[----:B------:R-:W-:-:S05]  /*8a10*/  ISETP.GE.AND P2, PT, R37, R44, PT ;  /* 0x0000002c2500720c */ /* 0x000fca0003f46270 */
[----:B------:R2:W3:Y:S01]  /*8a20*/  MUFU.TANH R24, R5 ;  /* 0x0000000500187308 */ /* 0x0004e20000002400 */
[----:B-1----:R-:W-:-:S07]  /*8a30*/  FSEL R40, R40, -INF , !P6 ;  /* 0xff80000028287808 */ /* 0x002fce0007000000 */
[----:B------:R-:W1:Y:S08]  /*8a40*/  MUFU.TANH R21, R6 ;  /* 0x0000000600157308 */ /* 0x000e700000002400 */
[----:B------:R-:W4:Y:S01]  /*8a50*/  MUFU.TANH R20, R7 ;  /* 0x0000000700147308 */ /* 0x000f220000002400 */
[----:B--2---:R-:W-:Y:S02]  /*8a60*/  FSEL R5, R2, -INF , !P4 ;  /* 0xff80000002057808 */ /* 0x004fe40006000000 */
[----:B---3--:R-:W-:-:S02]  /*8a70*/  FSEL R24, R24, -INF , !P5 ;  /* 0xff80000018187808 */ /* 0x008fc40006800000 */
[----:B-1----:R-:W-:Y:S02]  /*8a80*/  FSEL R21, R21, -INF , !P3 ;  /* 0xff80000015157808 */ /* 0x002fe40005800000 */
[----:B----4-:R-:W-:Y:S01]  /*8a90*/  FSEL R20, R20, -INF , !P2 ;  /* 0xff80000014147808 */ /* 0x010fe20005000000 */
[----:B------:R-:W-:Y:S06]  /*8aa0*/  @!P0 BRA `(.L_x_4581) ;  /* 0x0000000400548947 */ /* 0x000fec0003800000 */
[----:B------:R-:W-:Y:S05]  /*8ab0*/  @!P1 BRA `(.L_x_4582) ;  /* 0x0000000000f09947 */ /* 0x000fea0003800000 */
[----:B------:R-:W1:Y:S01]  /*8ac0*/  LDC R7, c[0x0][0x380] ;  /* 0x0000e000ff077b82 */ /* 0x000e620000000800 */
[C---:B------:R-:W-:Y:S01]  /*8ad0*/  VIADD R10, R0.reuse, 0xffffff80 ;  /* 0xffffff80000a7836 */ /* 0x040fe20000000000 */
[----:B------:R-:W-:Y:S01]  /*8ae0*/  IABS R6, R0 ;  /* 0x0000000000067213 */ /* 0x000fe20000000000 */
[----:B------:R-:W-:Y:S01]  /*8af0*/  ULDC.64 UR10, c[0x0][0x248] ;  /* 0x00009200000a7ab9 */ /* 0x000fe20000000a00 */
[----:B------:R-:W-:Y:S02]  /*8b00*/  ULDC.64 UR8, c[0x0][0x230] ;  /* 0x00008c0000087ab9 */ /* 0x000fe40000000a00 */
[----:B------:R-:W-:Y:S02]  /*8b10*/  IABS R4, R10 ;  /* 0x0000000a00047213 */ /* 0x000fe40000000000 */
[-C--:B-1----:R-:W-:Y:S02]  /*8b20*/  IABS R2, R7.reuse ;  /* 0x0000000700027213 */ /* 0x082fe40000000000 */
[----:B------:R-:W-:-:S02]  /*8b30*/  LOP3.LUT R0, R0, R7, RZ, 0x3c, !PT ;  /* 0x0000000700007212 */ /* 0x000fc400078e3cff */
[----:B------:R-:W1:Y:S01]  /*8b40*/  I2F.RP R8, R2 ;  /* 0x0000000200087306 */ /* 0x000e620000209400 */
[-C--:B------:R-:W-:Y:S02]  /*8b50*/  LOP3.LUT R10, R10, R7.reuse, RZ, 0x3c, !PT ;  /* 0x000000070a0a7212 */ /* 0x080fe400078e3cff */
[----:B------:R-:W-:Y:S02]  /*8b60*/  ISETP.GE.AND P4, PT, R0, RZ, PT ;  /* 0x000000ff0000720c */ /* 0x000fe40003f86270 */
[----:B------:R-:W-:-:S03]  /*8b70*/  LOP3.LUT R0, RZ, R7, RZ, 0x33, !PT ;  /* 0x00000007ff007212 */ /* 0x000fc600078e33ff */
        /* <DEDUP_REMOVED lines=48> */
.L_x_4582:
[----:B------:R-:W-:Y:S02]  /*8e80*/  ULDC UR10, c[0x0][0x248] ;  /* 0x00009200000a7ab9 */ /* 0x000fe40000000800 */
[----:B------:R-:W-:-:S06]  /*8e90*/  USHF.L.U32 UR5, UR10, 0x7, URZ ;  /* 0x000000070a057899 */ /* 0x000fcc000800063f */
[----:B------:R-:W-:-:S04]  /*8ea0*/  IADD3 R2, RZ, -UR5, RZ ;  /* 0x80000005ff027c10 */ /* 0x000fc8000fffe0ff */
[----:B------:R-:W-:-:S07]  /*8eb0*/  SHF.R.S32.HI R0, RZ, 0x1f, R2 ;  /* 0x0000001fff007819 */ /* 0x000fce0000011402 */
.L_x_4583:
        /* <DEDUP_REMOVED lines=20> */
.L_x_4581:
        /* <DEDUP_REMOVED lines=70> */
[----:B-1----:R-:W-:-:S03]  /*9460*/  FMNMX.FTZ R4, R9, R4, !PT ;  /* 0x0000000409047209 */ /* 0x002fc60007810000 */
[----:B------:R-:W-:Y:S01]  /*9470*/  LDSM.16.MT88.4 R8, [R138+0x3400] ;  /* 0x003400008a08783b */ /* 0x000fe20000004200 */
        /* <DEDUP_REMOVED lines=18> */
[--C-:B------:R-:W-:Y:S01]  /*95a0*/  FFMA.FTZ R94, R94, UR10, -R27.reuse ;  /* 0x0000000a5e5e7c23 */ /* 0x100fe2000801081b */
[----:B------:R-:W1:Y:S01]  /*95b0*/  MUFU.EX2 R39, R39 ;  /* 0x0000002700277308 */ /* 0x000e620000000800 */
[C---:B------:R-:W-:Y:S01]  /*95c0*/  FSETP.NEU.FTZ.AND P2, PT, R0.reuse, -INF , PT ;  /* 0xff8000000000780b */ /* 0x040fe20003f5d000 */
[----:B------:R-:W-:Y:S01]  /*95d0*/  FMUL.FTZ R22, R0, UR10 ;  /* 0x0000000a00167c20 */ /* 0x000fe20008410000 */
[--C-:B------:R-:W-:Y:S01]  /*95e0*/  FFMA.FTZ R88, R88, UR10, -R27.reuse ;  /* 0x0000000a58587c23 */ /* 0x100fe2000801081b */
[--C-:B------:R-:W-:Y:S01]  /*95f0*/  FFMA.FTZ R56, R56, UR10, -R27.reuse ;  /* 0x0000000a38387c23 */ /* 0x100fe2000801081b */
[--C-:B------:R-:W-:Y:S01]  /*9600*/  FFMA.FTZ R52, R52, UR10, -R27.reuse ;  /* 0x0000000a34347c23 */ /* 0x100fe2000801081b */
[--C-:B------:R-:W-:Y:S01]  /*9610*/  FFMA.FTZ R38, R38, UR10, -R27.reuse ;  /* 0x0000000a26267c23 */ /* 0x100fe2000801081b */
[----:B------:R-:W-:Y:S01]  /*9620*/  FSEL R22, R22, RZ, P2 ;  /* 0x000000ff16167208 */ /* 0x000fe20001000000 */
        /* <DEDUP_REMOVED lines=9> */
[----:B------:R-:W3:Y:S01]  /*96c0*/  LDSM.16.MT88.4 R4, [R137+0x3000] ;  /* 0x003000008904783b */ /* 0x000ee20000004200 */
[--C-:B------:R-:W-:Y:S01]  /*96d0*/  FFMA.FTZ R43, R71, UR10, -R22.reuse ;  /* 0x0000000a472b7c23 */ /* 0x100fe20008010816 */
        /* <DEDUP_REMOVED lines=27> */
[----:B------:R-:W-:Y:S01]  /*9890*/  FADD.FTZ R39, R42, R39 ;  /* 0x000000272a277221 */ /* 0x000fe20000010000 */
[----:B------:R-:W-:Y:S01]  /*98a0*/  FFMA.FTZ R42, R13, UR10, -R22 ;  /* 0x0000000a0d2a7c23 */ /* 0x000fe20008010816 */
[----:B------:R-:W2:Y:S01]  /*98b0*/  MUFU.EX2 R50, R50 ;  /* 0x0000003200327308 */ /* 0x000ea20000000800 */
[----:B-1----:R-:W-:Y:S01]  /*98c0*/  F2FP.F16.F32.PACK_AB R69, R48, R15 ;  /* 0x0000000f3045723e */ /* 0x002fe200000000ff */
[----:B------:R-:W-:Y:S01]  /*98d0*/  FADD.FTZ R48, R15, R48 ;  /* 0x000000300f307221 */ /* 0x000fe20000010000 */
[----:B------:R-:W-:Y:S01]  /*98e0*/  FADD.FTZ R40, R40, R39 ;  /* 0x0000002728287221 */ /* 0x000fe20000010000 */
[--C-:B------:R-:W-:Y:S01]  /*98f0*/  FFMA.FTZ R13, R36, UR10, -R27.reuse ;  /* 0x0000000a240d7c23 */ /* 0x100fe2000801081b */
[--C-:B------:R-:W-:Y:S01]  /*9900*/  FFMA.FTZ R36, R14, UR10, -R27.reuse ;  /* 0x0000000a0e247c23 */ /* 0x100fe2000801081b */
[--C-:B------:R-:W-:Y:S01]  /*9910*/  FFMA.FTZ R65, R54, UR10, -R27.reuse ;  /* 0x0000000a36417c23 */ /* 0x100fe2000801081b */
[----:B------:R-:W-:Y:S01]  /*9920*/  FADD.FTZ R40, R37, R40 ;  /* 0x0000002825287221 */ /* 0x000fe20000010000 */
[----:B------:R-:W1:Y:S01]  /*9930*/  MUFU.EX2 R35, R35 ;  /* 0x0000002300237308 */ /* 0x000e620000000800 */
[--C-:B------:R-:W-:Y:S01]  /*9940*/  FFMA.FTZ R37, R12, UR10, -R27.reuse ;  /* 0x0000000a0c257c23 */ /* 0x100fe2000801081b */
[--C-:B------:R-:W-:Y:S01]  /*9950*/  FFMA.FTZ R67, R58, UR10, -R27.reuse ;  /* 0x0000000a3a437c23 */ /* 0x100fe2000801081b */
[--C-:B------:R-:W-:Y:S01]  /*9960*/  FFMA.FTZ R54, R53, UR10, -R22.reuse ;  /* 0x0000000a35367c23 */ /* 0x100fe20008010816 */
[--C-:B------:R-:W-:Y:S01]  /*9970*/  FFMA.FTZ R51, R51, UR10, -R22.reuse ;  /* 0x0000000a33337c23 */ /* 0x100fe20008010816 */
[--C-:B------:R-:W-:Y:S01]  /*9980*/  FFMA.FTZ R49, R49, UR10, -R22.reuse ;  /* 0x0000000a31317c23 */ /* 0x100fe20008010816 */
[----:B------:R-:W-:Y:S01]  /*9990*/  FFMA.FTZ R39, R30, UR10, -R27 ;  /* 0x0000000a1e277c23 */ /* 0x000fe2000801081b */
[----:B------:R-:W-:Y:S01]  /*99a0*/  FFMA.FTZ R30, R33, UR10, -R22 ;  /* 0x0000000a211e7c23 */ /* 0x000fe20008010816 */
[----:B------:R-:W4:Y:S01]  /*99b0*/  MUFU.EX2 R34, R34 ;  /* 0x0000002200227308 */ /* 0x000f220000000800 */
[C---:B--2---:R-:W-:Y:S01]  /*99c0*/  F2FP.F16.F32.PACK_AB R71, R50.reuse, R41 ;  /* 0x000000293247723e */ /* 0x044fe200000000ff */
[----:B------:R-:W-:Y:S01]  /*99d0*/  FADD.FTZ R41, R41, R48 ;  /* 0x0000003029297221 */ /* 0x000fe20000010000 */
[--C-:B------:R-:W-:Y:S01]  /*99e0*/  FFMA.FTZ R33, R29, UR10, -R22.reuse ;  /* 0x0000000a1d217c23 */ /* 0x100fe20008010816 */
[--C-:B------:R-:W-:Y:S01]  /*99f0*/  FFMA.FTZ R24, R23, UR10, -R22.reuse ;  /* 0x0000000a17187c23 */ /* 0x100fe20008010816 */
[--C-:B------:R-:W-:Y:S01]  /*9a00*/  FFMA.FTZ R21, R21, UR10, -R22.reuse ;  /* 0x0000000a15157c23 */ /* 0x100fe20008010816 */
[----:B------:R-:W-:Y:S01]  /*9a10*/  FADD.FTZ R50, R50, R41 ;  /* 0x0000002932327221 */ /* 0x000fe20000010000 */
[----:B------:R-:W-:Y:S01]  /*9a20*/  FFMA.FTZ R160, R20, UR10, -R22 ;  /* 0x0000000a14a07c23 */ /* 0x000fe20008010816 */
[----:B------:R-:W-:Y:S01]  /*9a30*/  HMMA.16816.F32 R80, R68, R76, RZ ;  /* 0x0000004c4450723c */ /* 0x000fe200000018ff */
[----:B------:R-:W-:Y:S01]  /*9a40*/  MUFU.EX2 R19, R19 ;  /* 0x0000001300137308 */ /* 0x000fe20000000800 */
[----:B-1----:R-:W-:Y:S01]  /*9a50*/  FADD.FTZ R41, R35, R40 ;  /* 0x0000002823297221 */ /* 0x002fe20000010000 */
[--C-:B------:R-:W-:Y:S01]  /*9a60*/  FFMA.FTZ R40, R31, UR10, -R22.reuse ;  /* 0x0000000a1f287c23 */ /* 0x100fe20008010816 */
[----:B------:R-:W-:-:S02]  /*9a70*/  FFMA.FTZ R31, R17, UR10, -R22 ;  /* 0x0000000a111f7c23 */ /* 0x000fc40008010816 */
[C---:B------:R-:W-:Y:S03]  /*9a80*/  HMMA.16816.F32 R76, R68.reuse, R78, RZ ;  /* 0x0000004e444c723c */ /* 0x040fe600000018ff */
[----:B------:R-:W1:Y:S03]  /*9a90*/  MUFU.EX2 R16, R16 ;  /* 0x0000001000107308 */ /* 0x000e660000000800 */
[C---:B---3--:R-:W-:Y:S05]  /*9aa0*/  HMMA.16816.F32 R72, R68.reuse, R4, RZ ;  /* 0x000000044448723c */ /* 0x048fea00000018ff */
[----:B------:R-:W-:Y:S01]  /*9ab0*/  MUFU.EX2 R43, R43 ;  /* 0x0000002b002b7308 */ /* 0x000fe20000000800 */
[----:B------:R-:W-:Y:S01]  /*9ac0*/  HMMA.16816.F32 R68, R68, R6, RZ ;  /* 0x000000064444723c */ /* 0x000fe200000018ff */
[C---:B----4-:R-:W-:Y:S01]  /*9ad0*/  F2FP.F16.F32.PACK_AB R4, R34.reuse, R35 ;  /* 0x000000232204723e */ /* 0x050fe200000000ff */
[----:B------:R-:W-:-:S05]  /*9ae0*/  FADD.FTZ R34, R34, R41 ;  /* 0x0000002922227221 */ /* 0x000fca0000010000 */
[----:B------:R-:W2:Y:S01]  /*9af0*/  MUFU.EX2 R26, R26 ;  /* 0x0000001a001a7308 */ /* 0x000ea20000000800 */
[----:B-1----:R-:W-:Y:S01]  /*9b00*/  F2FP.F16.F32.PACK_AB R6, R16, R19 ;  /* 0x000000131006723e */ /* 0x002fe200000000ff */
[----:B------:R-:W-:-:S06]  /*9b10*/  FADD.FTZ R19, R19, R34 ;  /* 0x0000002213137221 */ /* 0x000fcc0000010000 */
[----:B------:R-:W-:Y:S08]  /*9b20*/  MUFU.EX2 R18, R18 ;  /* 0x0000001200127308 */ /* 0x000ff00000000800 */
[----:B------:R-:W1:Y:S01]  /*9b30*/  MUFU.EX2 R3, R3 ;  /* 0x0000000300037308 */ /* 0x000e620000000800 */
[----:B--2---:R-:W-:Y:S01]  /*9b40*/  F2FP.F16.F32.PACK_AB R5, R26, R43 ;  /* 0x0000002b1a05723e */ /* 0x004fe200000000ff */
[----:B------:R-:W-:-:S04]  /*9b50*/  FADD.FTZ R43, R43, R50 ;  /* 0x000000322b2b7221 */ /* 0x000fc80000010000 */
[----:B------:R-:W-:Y:S02]  /*9b60*/  FADD.FTZ R43, R26, R43 ;  /* 0x0000002b1a2b7221 */ /* 0x000fe40000010000 */
        /* <DEDUP_REMOVED lines=22> */
[----:B------:R-:W-:-:S03]  /*9cd0*/  F2FP.F16.F32.PACK_AB R6, R57, R62 ;  /* 0x0000003e3906723e */ /* 0x000fc600000000ff */
[----:B------:R-:W-:Y:S01]  /*9ce0*/  MUFU.EX2 R98, R98 ;  /* 0x0000006200627308 */ /* 0x000fe20000000800 */
[----:B----4-:R-:W-:Y:S01]  /*9cf0*/  F2FP.F16.F32.PACK_AB R7, R55, R60 ;  /* 0x0000003c3707723e */ /* 0x010fe200000000ff */
[----:B------:R-:W-:Y:S01]  /*9d00*/  FADD.FTZ R59, R59, R64 ;  /* 0x000000403b3b7221 */ /* 0x000fe20000010000 */
[----:B------:R-:W-:-:S03]  /*9d10*/  FFMA.FTZ R3, R25, UR10, -R22 ;  /* 0x0000000a19037c23 */ /* 0x000fc60008010816 */
[----:B------:R-:W-:Y:S02]  /*9d20*/  FADD.FTZ R60, R60, R59 ;  /* 0x0000003b3c3c7221 */ /* 0x000fe40000010000 */
[----:B------:R-:W-:Y:S02]  /*9d30*/  MUFU.EX2 R95, R95 ;  /* 0x0000005f005f7308 */ /* 0x000fe40000000800 */
[----:B------:R-:W-:-:S06]  /*9d40*/  FADD.FTZ R55, R55, R60 ;  /* 0x0000003c37377221 */ /* 0x000fcc0000010000 */
        /* <DEDUP_REMOVED lines=11> */
[C---:B-1----:R-:W-:Y:S07]  /*9e00*/  HMMA.16816.F32 R72, R4.reuse, R8, R72 ;  /* 0x000000080448723c */ /* 0x042fee0000001848 */
[----:B------:R-:W-:Y:S01]  /*9e10*/  MUFU.EX2 R85, R85 ;  /* 0x0000005500557308 */ /* 0x000fe20000000800 */
[----:B------:R-:W-:Y:S01]  /*9e20*/  HMMA.16816.F32 R68, R4, R10, R68 ;  /* 0x0000000a0444723c */ /* 0x000fe20000001844 */
[----:B------:R-:W1:Y:S06]  /*9e30*/  LDSM.16.MT88.4 R8, [R138+0x3c00] ;  /* 0x003c00008a08783b */ /* 0x000e6c0000004200 */
[----:B------:R-:W4:Y:S01]  /*9e40*/  MUFU.EX2 R92, R92 ;  /* 0x0000005c005c7308 */ /* 0x000f220000000800 */
[----:B-----5:R-:W-:-:S02]  /*9e50*/  F2FP.F16.F32.PACK_AB R4, R97, R102 ;  /* 0x000000666104723e */ /* 0x020fc400000000ff */
[----:B--2---:R-:W-:Y:S01]  /*9e60*/  F2FP.F16.F32.PACK_AB R5, R91, R100 ;  /* 0x000000645b05723e */ /* 0x004fe200000000ff */
[----:B------:R-:W-:Y:S01]  /*9e70*/  FADD.FTZ R100, R100, R55 ;  /* 0x0000003764647221 */ /* 0x000fe20000010000 */
[----:B------:R-:W-:Y:S02]  /*9e80*/  F2FP.F16.F32.PACK_AB R6, R95, R98 ;  /* 0x000000625f06723e */ /* 0x000fe400000000ff */
[----:B---3--:R-:W-:Y:S01]  /*9e90*/  F2FP.F16.F32.PACK_AB R7, R87, R96 ;  /* 0x000000605707723e */ /* 0x008fe200000000ff */
[----:B------:R-:W-:Y:S01]  /*9ea0*/  MUFU.EX2 R90, R90 ;  /* 0x0000005a005a7308 */ /* 0x000fe20000000800 */
[----:B------:R-:W-:-:S04]  /*9eb0*/  FADD.FTZ R91, R91, R100 ;  /* 0x000000645b5b7221 */ /* 0x000fc80000010000 */
[----:B------:R-:W-:-:S03]  /*9ec0*/  FADD.FTZ R96, R96, R91 ;  /* 0x0000005b60607221 */ /* 0x000fc60000010000 */
[----:B------:R-:W2:Y:S01]  /*9ed0*/  MUFU.EX2 R63, R63 ;  /* 0x0000003f003f7308 */ /* 0x000ea20000000800 */
[----:B------:R-:W-:-:S07]  /*9ee0*/  FADD.FTZ R96, R87, R96 ;  /* 0x0000006057607221 */ /* 0x000fce0000010000 */
[----:B------:R3:W-:Y:S08]  /*9ef0*/  MUFU.EX2 R35, R13 ;  /* 0x0000000d00237308 */ /* 0x0007f00000000800 */
[----:B------:R-:W-:Y:S01]  /*9f00*/  MUFU.EX2 R67, R67 ;  /* 0x0000004300437308 */ /* 0x000fe20000000800 */
[C---:B-1----:R-:W-:Y:S07]  /*9f10*/  HMMA.16816.F32 R80, R4.reuse, R8, R80 ;  /* 0x000000080450723c */ /* 0x042fee0000001850 */
[----:B------:R-:W1:Y:S01]  /*9f20*/  MUFU.EX2 R56, R56 ;  /* 0x0000003800387308 */ /* 0x000e620000000800 */
[C---:B------:R-:W-:Y:S01]  /*9f30*/  HMMA.16816.F32 R76, R4.reuse, R10, R76 ;  /* 0x0000000a044c723c */ /* 0x040fe2000000184c */
[----:B------:R-:W5:Y:S04]  /*9f40*/  LDSM.16.MT88.4 R8, [R137+0x3c00] ;  /* 0x003c00008908783b */ /* 0x000f680000004200 */
[----:B---3--:R-:W-:Y:S02]  /*9f50*/  LDSM.16.MT88.4 R12, [R137+0x4400] ;  /* 0x00440000890c783b */ /* 0x008fe40000004200 */
[----:B------:R-:W-:Y:S08]  /*9f60*/  MUFU.EX2 R65, R65 ;  /* 0x0000004100417308 */ /* 0x000ff00000000800 */
[----:B------:R-:W-:Y:S08]  /*9f70*/  MUFU.EX2 R52, R52 ;  /* 0x0000003400347308 */ /* 0x000ff00000000800 */
[----:B------:R-:W-:Y:S08]  /*9f80*/  MUFU.EX2 R54, R54 ;  /* 0x0000003600367308 */ /* 0x000ff00000000800 */
[----:B------:R-:W3:Y:S08]  /*9f90*/  MUFU.EX2 R51, R51 ;  /* 0x0000003300337308 */ /* 0x000ef00000000800 */
[----:B------:R-:W-:Y:S01]  /*9fa0*/  MUFU.EX2 R49, R49 ;  /* 0x0000003100317308 */ /* 0x000fe20000000800 */
[C---:B-----5:R-:W-:Y:S06]  /*9fb0*/  HMMA.16816.F32 R72, R4.reuse, R8, R72 ;  /* 0x000000080448723c */ /* 0x060fec0000001848 */
[----:B------:R-:W-:Y:S01]  /*9fc0*/  HMMA.16816.F32 R68, R4, R10, R68 ;  /* 0x0000000a0444723c */ /* 0x000fe20000001844 */
[----:B------:R-:W5:Y:S01]  /*9fd0*/  LDSM.16.MT88.4 R8, [R138+0x4000] ;  /* 0x004000008a08783b */ /* 0x000f620000004200 */
[----:B------:R-:W3:Y:S05]  /*9fe0*/  MUFU.EX2 R42, R42 ;  /* 0x0000002a002a7308 */ /* 0x000eea0000000800 */
[----:B----4-:R-:W-:-:S02]  /*9ff0*/  F2FP.F16.F32.PACK_AB R4, R89, R94 ;  /* 0x0000005e5904723e */ /* 0x010fc400000000ff */
[----:B------:R-:W-:Y:S01]  /*a000*/  F2FP.F16.F32.PACK_AB R5, R92, R85 ;  /* 0x000000555c05723e */ /* 0x000fe200000000ff */
[----:B------:R-:W4:Y:S01]  /*a010*/  MUFU.EX2 R38, R38 ;  /* 0x0000002600267308 */ /* 0x000f220000000800 */
[----:B------:R-:W-:Y:S02]  /*a020*/  F2FP.F16.F32.PACK_AB R6, R88, R93 ;  /* 0x0000005d5806723e */ /* 0x000fe400000000ff */
[----:B--2---:R-:W-:-:S05]  /*a030*/  F2FP.F16.F32.PACK_AB R7, R63, R90 ;  /* 0x0000005a3f07723e */ /* 0x004fca00000000ff */
[----:B------:R-:W-:Y:S08]  /*a040*/  MUFU.EX2 R36, R36 ;  /* 0x0000002400247308 */ /* 0x000ff00000000800 */
[----:B------:R-:W-:Y:S08]  /*a050*/  MUFU.EX2 R37, R37 ;  /* 0x0000002500257308 */ /* 0x000ff00000000800 */
[----:B------:R-:W-:Y:S01]  /*a060*/  MUFU.EX2 R30, R30 ;  /* 0x0000001e001e7308 */ /* 0x000fe20000000800 */
[C---:B-----5:R-:W-:Y:S07]  /*a070*/  HMMA.16816.F32 R80, R4.reuse, R8, R80 ;  /* 0x000000080450723c */ /* 0x060fee0000001850 */
[----:B------:R-:W2:Y:S01]  /*a080*/  MUFU.EX2 R29, R40 ;  /* 0x00000028001d7308 */ /* 0x000ea20000000800 */
[C---:B------:R-:W-:Y:S01]  /*a090*/  HMMA.16816.F32 R76, R4.reuse, R10, R76 ;  /* 0x0000000a044c723c */ /* 0x040fe2000000184c */
[----:B------:R-:W5:Y:S06]  /*a0a0*/  LDSM.16.MT88.4 R8, [R137+0x4000] ;  /* 0x004000008908783b */ /* 0x000f6c0000004200 */
[----:B------:R-:W-:Y:S08]  /*a0b0*/  MUFU.EX2 R26, R33 ;  /* 0x00000021001a7308 */ /* 0x000ff00000000800 */
[----:B------:R-:W2:Y:S08]  /*a0c0*/  MUFU.EX2 R31, R31 ;  /* 0x0000001f001f7308 */ /* 0x000eb00000000800 */
[----:B------:R-:W-:Y:S08]  /*a0d0*/  MUFU.EX2 R32, R32 ;  /* 0x0000002000207308 */ /* 0x000ff00000000800 */
[----:B------:R-:W2:Y:S08]  /*a0e0*/  MUFU.EX2 R39, R39 ;  /* 0x0000002700277308 */ /* 0x000eb00000000800 */
[----:B------:R-:W-:Y:S01]  /*a0f0*/  MUFU.EX2 R3, R3 ;  /* 0x0000000300037308 */ /* 0x000fe20000000800 */
[C---:B-----5:R-:W-:Y:S07]  /*a100*/  HMMA.16816.F32 R72, R4.reuse, R8, R72 ;  /* 0x000000080448723c */ /* 0x060fee0000001848 */
[----:B------:R-:W5:Y:S01]  /*a110*/  MUFU.EX2 R24, R24 ;  /* 0x0000001800187308 */ /* 0x000f620000000800 */
[----:B------:R-:W-:Y:S01]  /*a120*/  HMMA.16816.F32 R68, R4, R10, R68 ;  /* 0x0000000a0444723c */ /* 0x000fe20000001844 */
[----:B------:R-:W4:Y:S06]  /*a130*/  LDSM.16.MT88.4 R8, [R138+0x4400] ;  /* 0x004400008a08783b */ /* 0x000f2c0000004200 */
[----:B------:R-:W-:Y:S01]  /*a140*/  MUFU.EX2 R28, R28 ;  /* 0x0000001c001c7308 */ /* 0x000fe20000000800 */
[----:B-1----:R-:W-:-:S02]  /*a150*/  F2FP.F16.F32.PACK_AB R4, R56, R67 ;  /* 0x000000433804723e */ /* 0x002fc400000000ff */
[----:B---3--:R-:W-:Y:S02]  /*a160*/  F2FP.F16.F32.PACK_AB R5, R51, R54 ;  /* 0x000000363305723e */ /* 0x008fe400000000ff */
[----:B------:R-:W-:-:S03]  /*a170*/  F2FP.F16.F32.PACK_AB R6, R52, R65 ;  /* 0x000000413406723e */ /* 0x000fc600000000ff */
[----:B------:R-:W1:Y:S01]  /*a180*/  MUFU.EX2 R159, R159 ;  /* 0x0000009f009f7308 */ /* 0x000e620000000800 */
[----:B------:R-:W-:-:S07]  /*a190*/  F2FP.F16.F32.PACK_AB R7, R42, R49 ;  /* 0x000000312a07723e */ /* 0x000fce00000000ff */
[C---:B------:R-:W-:Y:S01]  /*a1a0*/  HMMA.16816.F32 R72, R4.reuse, R12, R72 ;  /* 0x0000000c0448723c */ /* 0x040fe20000001848 */
[----:B------:R-:W-:Y:S05]  /*a1b0*/  MUFU.EX2 R21, R21 ;  /* 0x0000001500157308 */ /* 0x000fea0000000800 */
[----:B------:R-:W-:Y:S01]  /*a1c0*/  HMMA.16816.F32 R68, R4, R14, R68 ;  /* 0x0000000e0444723c */ /* 0x000fe20000001844 */
[----:B------:R-:W-:Y:S02]  /*a1d0*/  FADD.FTZ R13, R16, R19 ;  /* 0x00000013100d7221 */ /* 0x000fe40000010000 */
[----:B------:R-:W3:Y:S01]  /*a1e0*/  LDSM.16.MT88.4 R16, [R137+0x4800] ;  /* 0x004800008910783b */ /* 0x000ee20000004200 */
[----:B------:R-:W1:Y:S01]  /*a1f0*/  MUFU.EX2 R160, R160 ;  /* 0x000000a000a07308 */ /* 0x000e620000000800 */
[----:B------:R-:W-:-:S02]  /*a200*/  FADD.FTZ R66, R66, R13 ;  /* 0x0000000d42427221 */ /* 0x000fc40000010000 */
[----:B------:R-:W-:Y:S02]  /*a210*/  LDSM.16.MT88.4 R12, [R138+0x4c00] ;  /* 0x004c00008a0c783b */ /* 0x000fe40000004200 */
[----:B------:R-:W-:-:S04]  /*a220*/  FADD.FTZ R61, R61, R66 ;  /* 0x000000423d3d7221 */ /* 0x000fc80000010000 */
[----:B------:R-:W-:Y:S01]  /*a230*/  FADD.FTZ R62, R62, R61 ;  /* 0x0000003d3e3e7221 */ /* 0x000fe20000010000 */
[----:B----4-:R-:W-:Y:S03]  /*a240*/  HMMA.16816.F32 R80, R4, R8, R80 ;  /* 0x000000080450723c */ /* 0x010fe60000001850 */
[----:B------:R-:W-:-:S03]  /*a250*/  FADD.FTZ R57, R57, R62 ;  /* 0x0000003e39397221 */ /* 0x000fc60000010000 */
[----:B------:R-:W-:Y:S01]  /*a260*/  HMMA.16816.F32 R76, R4, R10, R76 ;  /* 0x0000000a044c723c */ /* 0x000fe2000000184c */
[----:B------:R-:W4:Y:S01]  /*a270*/  LDSM.16.MT88.4 R8, [R138+0x4800] ;  /* 0x004800008a08783b */ /* 0x000f220000004200 */
[----:B------:R-:W-:-:S04]  /*a280*/  FADD.FTZ R102, R102, R57 ;  /* 0x0000003966667221 */ /* 0x000fc80000010000 */
[----:B------:R-:W-:Y:S01]  /*a290*/  FADD.FTZ R97, R97, R102 ;  /* 0x0000006661617221 */ /* 0x000fe20000010000 */
[----:B------:R-:W-:Y:S02]  /*a2a0*/  F2FP.F16.F32.PACK_AB R4, R35, R38 ;  /* 0x000000262304723e */ /* 0x000fe400000000ff */
[----:B--2---:R-:W-:Y:S01]  /*a2b0*/  F2FP.F16.F32.PACK_AB R5, R29, R30 ;  /* 0x0000001e1d05723e */ /* 0x004fe200000000ff */
[----:B------:R-:W-:Y:S01]  /*a2c0*/  FADD.FTZ R98, R98, R97 ;  /* 0x0000006162627221 */ /* 0x000fe20000010000 */
[----:B------:R-:W-:Y:S02]  /*a2d0*/  F2FP.F16.F32.PACK_AB R6, R37, R36 ;  /* 0x000000242506723e */ /* 0x000fe400000000ff */
[----:B------:R-:W-:Y:S01]  /*a2e0*/  F2FP.F16.F32.PACK_AB R7, R31, R26 ;  /* 0x0000001a1f07723e */ /* 0x000fe200000000ff */
[----:B------:R-:W-:-:S04]  /*a2f0*/  FADD.FTZ R95, R95, R98 ;  /* 0x000000625f5f7221 */ /* 0x000fc80000010000 */
[----:B------:R-:W-:Y:S02]  /*a300*/  FADD.FTZ R94, R94, R95 ;  /* 0x0000005f5e5e7221 */ /* 0x000fe40000010000 */
[----:B---3--:R-:W-:Y:S02]  /*a310*/  HMMA.16816.F32 R72, R4, R16, R72 ;  /* 0x000000100448723c */ /* 0x008fe40000001848 */
        /* <DEDUP_REMOVED lines=9> */
[----:B------:R-:W-:Y:S01]  /*a3b0*/  FADD.FTZ R63, R63, R90 ;  /* 0x0000005a3f3f7221 */ /* 0x000fe20000010000 */
[C---:B----4-:R-:W-:Y:S01]  /*a3c0*/  HMMA.16816.F32 R80, R4.reuse, R8, R80 ;  /* 0x000000080450723c */ /* 0x050fe20000001850 */
[----:B------:R-:W-:Y:S02]  /*a3d0*/  FADD.FTZ R65, R65, R56 ;  /* 0x0000003841417221 */ /* 0x000fe40000010000 */
[----:B------:R-:W-:Y:S02]  /*a3e0*/  FADD.FTZ R54, R54, R63 ;  /* 0x0000003f36367221 */ /* 0x000fe40000010000 */
[----:B------:R-:W-:Y:S01]  /*a3f0*/  FADD.FTZ R65, R52, R65 ;  /* 0x0000004134417221 */ /* 0x000fe20000010000 */
[----:B------:R-:W-:Y:S01]  /*a400*/  HMMA.16816.F32 R76, R4, R10, R76 ;  /* 0x0000000a044c723c */ /* 0x000fe2000000184c */
[----:B------:R-:W2:Y:S01]  /*a410*/  LDSM.16.MT88.4 R8, [R137+0x4c00] ;  /* 0x004c00008908783b */ /* 0x000ea20000004200 */
[----:B------:R-:W-:Y:S01]  /*a420*/  FADD.FTZ R54, R51, R54 ;  /* 0x0000003633367221 */ /* 0x000fe20000010000 */
[----:B------:R-:W-:-:S03]  /*a430*/  FADD.FTZ R38, R38, R65 ;  /* 0x0000004126267221 */ /* 0x000fc60000010000 */
[----:B------:R-:W-:Y:S01]  /*a440*/  FADD.FTZ R49, R49, R54 ;  /* 0x0000003631317221 */ /* 0x000fe20000010000 */
[----:B------:R-:W-:Y:S01]  /*a450*/  FADD.FTZ R35, R35, R38 ;  /* 0x0000002623237221 */ /* 0x000fe20000010000 */
[----:B------:R-:W-:Y:S02]  /*a460*/  F2FP.F16.F32.PACK_AB R4, R39, R32 ;  /* 0x000000202704723e */ /* 0x000fe400000000ff */
[----:B------:R-:W-:Y:S01]  /*a470*/  FADD.FTZ R49, R42, R49 ;  /* 0x000000312a317221 */ /* 0x000fe20000010000 */
[----:B------:R-:W-:Y:S01]  /*a480*/  FADD.FTZ R36, R36, R35 ;  /* 0x0000002324247221 */ /* 0x000fe20000010000 */
[----:B-----5:R-:W-:Y:S02]  /*a490*/  F2FP.F16.F32.PACK_AB R5, R24, R3 ;  /* 0x000000031805723e */ /* 0x020fe400000000ff */
[----:B------:R-:W-:Y:S01]  /*a4a0*/  FADD.FTZ R30, R30, R49 ;  /* 0x000000311e1e7221 */ /* 0x000fe20000010000 */
[----:B------:R-:W-:Y:S01]  /*a4b0*/  FADD.FTZ R37, R37, R36 ;  /* 0x0000002425257221 */ /* 0x000fe20000010000 */
[----:B-1----:R-:W-:-:S02]  /*a4c0*/  F2FP.F16.F32.PACK_AB R6, R159, R28 ;  /* 0x0000001c9f06723e */ /* 0x002fc400000000ff */
[----:B------:R-:W-:Y:S01]  /*a4d0*/  FADD.FTZ R29, R29, R30 ;  /* 0x0000001e1d1d7221 */ /* 0x000fe20000010000 */
[----:B------:R-:W-:Y:S01]  /*a4e0*/  FADD.FTZ R32, R32, R37 ;  /* 0x0000002520207221 */ /* 0x000fe20000010000 */
[----:B------:R-:W-:Y:S02]  /*a4f0*/  F2FP.F16.F32.PACK_AB R7, R160, R21 ;  /* 0x00000015a007723e */ /* 0x000fe400000000ff */
        /* <DEDUP_REMOVED lines=8> */
[----:B------:R-:W-:Y:S03]  /*a580*/  HMMA.16816.F32 R76, R4, R14, R76 ;  /* 0x0000000e044c723c */ /* 0x000fe6000000184c */
[----:B------:R-:W-:-:S03]  /*a590*/  FADD.FTZ R21, R21, R24 ;  /* 0x0000001815157221 */ /* 0x000fc60000010000 */
[----:B--2---:R-:W-:Y:S01]  /*a5a0*/  HMMA.16816.F32 R72, R4, R8, R72 ;  /* 0x000000080448723c */ /* 0x004fe20000001848 */
[----:B------:R-:W-:-:S05]  /*a5b0*/  FADD.FTZ R160, R160, R21 ;  /* 0x00000015a0a07221 */ /* 0x000fca0000010000 */
        /* <DEDUP_REMOVED lines=9> */
[----:B------:R-:W-:Y:S01]  /*a650*/  ULDC.64 UR8, c[0x0][0x250] ;  /* 0x0000940000087ab9 */ /* 0x000fe20000000a00 */
[----:B------:R-:W-:Y:S02]  /*a660*/  ULDC.64 UR4, c[0x0][0x238] ;  /* 0x00008e0000047ab9 */ /* 0x000fe40000000a00 */
        /* <DEDUP_REMOVED lines=57> */
.L_x_4585:
[----:B------:R-:W-:Y:S02]  /*aa00*/  ULDC UR8, c[0x0][0x250] ;  /* 0x0000940000087ab9 */ /* 0x000fe40000000800 */
[----:B------:R-:W-:-:S06]  /*aa10*/  USHF.L.U32 UR4, UR8, 0x7, URZ ;  /* 0x0000000708047899 */ /* 0x000fcc000800063f */
[----:B------:R-:W-:-:S04]  /*aa20*/  IADD3 R5, RZ, -UR4, RZ ;  /* 0x80000004ff057c10 */ /* 0x000fc8000fffe0ff */
[----:B------:R-:W-:-:S07]  /*aa30*/  SHF.R.S32.HI R4, RZ, 0x1f, R5 ;  /* 0x0000001fff047819 */ /* 0x000fce0000011405 */
.L_x_4586:
[----:B------:R-:W-:Y:S01]  /*aa40*/  USHF.L.U32 UR5, UR8, 0x6, URZ ;  /* 0x0000000608057899 */ /* 0x000fe2000800063f */
[C---:B------:R-:W-:Y:S01]  /*aa50*/  LEA R146, P0, R5.reuse, R146, 0x1 ;  /* 0x0000009205927211 */ /* 0x040fe200078008ff */
[----:B------:R-:W-:Y:S01]  /*aa60*/  ULDC UR4, c[0x0][0x254] ;  /* 0x0000950000047ab9 */ /* 0x000fe20000000800 */
[----:B------:R-:W-:Y:S01]  /*aa70*/  P2R R3, PR, RZ, 0x2 ;  /* 0x00000002ff037803 */ /* 0x000fe20000000000 */
        /* <DEDUP_REMOVED lines=13> */
[----:B------:R-:W-:-:S05]  /*ab50*/  IADD3.X R9, R11, UR4, RZ, P0, !PT ;  /* 0x000000040b097c10 */ /* 0x000fca00087fe4ff */
[----:B------:R2:W-:Y:S04]  /*ab60*/  LDGSTS.E.BYPASS.LTC128B.128 [R155+0x4800], desc[UR6][R8.64] ;  /* 0x04800000089b7fae */ /* 0x0005e8000b901d46 */
[----:B------:R-:W-:Y:S04]  /*ab70*/  LDSM.16.M88.4 R52, [R142] ;  /* 0x000000008e34783b */ /* 0x000fe80000000200 */
[----:B------:R-:W1:Y:S04]  /*ab80*/  LDSM.16.M88.4 R12, [R140+0x1400] ;  /* 0x001400008c0c783b */ /* 0x000e680000000200 */
[----:B------:R-:W-:Y:S04]  /*ab90*/  LDSM.16.M88.4 R36, [R141] ;  /* 0x000000008d24783b */ /* 0x000fe80000000200 */
[----:B------:R-:W-:Y:S04]  /*aba0*/  LDSM.16.M88.4 R4, [R136] ;  /* 0x000000008804783b */ /* 0x000fe80000000200 */
[----:B------:R-:W3:Y:S04]  /*abb0*/  LDSM.16.M88.4 R56, [R140+0x1000] ;  /* 0x001000008c38783b */ /* 0x000ee80000000200 */
[----:B------:R-:W2:Y:S04]  /*abc0*/  LDSM.16.M88.4 R28, [R140+0x1800] ;  /* 0x001800008c1c783b */ /* 0x000ea80000000200 */
[----:B------:R-:W4:Y:S04]  /*abd0*/  LDSM.16.M88.4 R32, [R139] ;  /* 0x000000008b20783b */ /* 0x000f280000000200 */
[----:B------:R-:W5:Y:S04]  /*abe0*/  LDSM.16.M88.4 R60, [R135] ;  /* 0x00000000873c783b */ /* 0x000f680000000200 */
[----:B------:R-:W5:Y:S04]  /*abf0*/  LDSM.16.M88.4 R48, [R140+0x2000] ;  /* 0x002000008c30783b */ /* 0x000f680000000200 */
[----:B------:R-:W5:Y:S04]  /*ac00*/  LDSM.16.M88.4 R20, [R140+0x1c00] ;  /* 0x001c00008c14783b */ /* 0x000f680000000200 */
[----:B------:R-:W-:Y:S01]  /*ac10*/  LDSM.16.M88.4 R64, [R140+0x2800] ;  /* 0x002800008c40783b */ /* 0x000fe20000000200 */
[C---:B-1----:R-:W-:Y:S03]  /*ac20*/  HMMA.16816.F32 R16, R52.reuse, R12, RZ ;  /* 0x0000000c3410723c */ /* 0x042fe600000018ff */
[----:B------:R-:W-:Y:S04]  /*ac30*/  LDSM.16.M88.4 R40, [R140+0x2400] ;  /* 0x002400008c28783b */ /* 0x000fe80000000200 */
[----:B------:R-:W0:Y:S01]  /*ac40*/  LDGDEPBAR ;  /* 0x00000000000079af */ /* 0x000e220000000000 */
[C---:B------:R-:W-:Y:S06]  /*ac50*/  HMMA.16816.F32 R12, R52.reuse, R14, RZ ;  /* 0x0000000e340c723c */ /* 0x040fec00000018ff */
[C---:B---3--:R-:W-:Y:S06]  /*ac60*/  HMMA.16816.F32 R24, R52.reuse, R56, RZ ;  /* 0x000000383418723c */ /* 0x048fec00000018ff */
[----:B--2---:R-:W-:Y:S06]  /*ac70*/  HMMA.16816.F32 R8, R52, R28, RZ ;  /* 0x0000001c3408723c */ /* 0x004fec00000018ff */
[C---:B------:R-:W-:Y:S06]  /*ac80*/  HMMA.16816.F32 R16, R36.reuse, R4, R16 ;  /* 0x000000042410723c */ /* 0x040fec0000001810 */
[----:B------:R-:W-:Y:S06]  /*ac90*/  HMMA.16816.F32 R12, R36, R6, R12 ;  /* 0x00000006240c723c */ /* 0x000fec000000180c */
[C---:B------:R-:W-:Y:S01]  /*aca0*/  HMMA.16816.F32 R4, R52.reuse, R30, RZ ;  /* 0x0000001e3404723c */ /* 0x040fe200000018ff */
[----:B------:R-:W1:Y:S05]  /*acb0*/  LDSM.16.M88.4 R28, [R133] ;  /* 0x00000000851c783b */ /* 0x000e6a0000000200 */
[----:B------:R-:W-:Y:S06]  /*acc0*/  HMMA.16816.F32 R56, R52, R58, RZ ;  /* 0x0000003a3438723c */ /* 0x000fec00000018ff */
[C---:B----4-:R-:W-:Y:S01]  /*acd0*/  HMMA.16816.F32 R24, R36.reuse, R32, R24 ;  /* 0x000000202418723c */ /* 0x050fe20000001818 */
[----:B------:R-:W-:Y:S01]  /*ace0*/  FMUL.FTZ R17, R17, UR13 ;  /* 0x0000000d11117c20 */ /* 0x000fe20008410000 */
[----:B------:R-:W-:Y:S01]  /*acf0*/  FMUL.FTZ R19, R19, UR13 ;  /* 0x0000000d13137c20 */ /* 0x000fe20008410000 */
[----:B------:R-:W-:Y:S01]  /*ad00*/  FMUL.FTZ R16, R16, UR13 ;  /* 0x0000000d10107c20 */ /* 0x000fe20008410000 */
[----:B------:R-:W-:Y:S01]  /*ad10*/  FMUL.FTZ R93, R18, UR13 ;  /* 0x0000000d125d7c20 */ /* 0x000fe20008410000 */
[----:B------:R-:W-:Y:S01]  /*ad20*/  MUFU.TANH R95, R17 ;  /* 0x00000011005f7308 */ /* 0x000fe20000002400 */
[----:B-----5:R-:W-:Y:S01]  /*ad30*/  HMMA.16816.F32 R8, R36, R60, R8 ;  /* 0x0000003c2408723c */ /* 0x020fe20000001808 */
[----:B------:R-:W-:Y:S01]  /*ad40*/  FMUL.FTZ R13, R13, UR13 ;  /* 0x0000000d0d0d7c20 */ /* 0x000fe20008410000 */
[----:B------:R-:W-:Y:S01]  /*ad50*/  FMUL.FTZ R114, R12, UR13 ;  /* 0x0000000d0c727c20 */ /* 0x000fe20008410000 */
[----:B------:R-:W-:-:S03]  /*ad60*/  FMUL.FTZ R97, R14, UR13 ;  /* 0x0000000d0e617c20 */ /* 0x000fc60008410000 */
[----:B------:R-:W-:Y:S01]  /*ad70*/  HMMA.16816.F32 R4, R36, R62, R4 ;  /* 0x0000003e2404723c */ /* 0x000fe20000001804 */
[----:B------:R-:W-:Y:S05]  /*ad80*/  MUFU.TANH R96, R19 ;  /* 0x0000001300607308 */ /* 0x000fea0000002400 */
[----:B------:R-:W-:Y:S03]  /*ad90*/  HMMA.16816.F32 R60, R52, R48, RZ ;  /* 0x00000030343c723c */ /* 0x000fe600000018ff */
[----:B------:R2:W3:Y:S03]  /*ada0*/  MUFU.TANH R118, R16 ;  /* 0x0000001000767308 */ /* 0x0004e60000002400 */
[----:B------:R-:W-:Y:S01]  /*adb0*/  HMMA.16816.F32 R56, R36, R34, R56 ;  /* 0x000000222438723c */ /* 0x000fe20000001838 */
[----:B------:R-:W4:Y:S01]  /*adc0*/  LDSM.16.M88.4 R32, [R134] ;  /* 0x000000008620783b */ /* 0x000f220000000200 */
[----:B------:R-:W-:Y:S01]  /*add0*/  FMUL.FTZ R85, R24, UR13 ;  /* 0x0000000d18557c20 */ /* 0x000fe20008410000 */
[----:B------:R-:W-:Y:S01]  /*ade0*/  FMUL.FTZ R87, R25, UR13 ;  /* 0x0000000d19577c20 */ /* 0x000fe20008410000 */
[----:B------:R-:W-:Y:S01]  /*adf0*/  FMUL.FTZ R88, R26, UR13 ;  /* 0x0000000d1a587c20 */ /* 0x000fe20008410000 */
[----:B------:R-:W-:Y:S01]  /*ae00*/  FMUL.FTZ R90, R27, UR13 ;  /* 0x0000000d1b5a7c20 */ /* 0x000fe20008410000 */
[C---:B------:R-:W-:Y:S01]  /*ae10*/  HMMA.16816.F32 R48, R52.reuse, R50, RZ ;  /* 0x000000323430723c */ /* 0x040fe200000018ff */
[----:B------:R-:W-:Y:S01]  /*ae20*/  FMUL.FTZ R9, R9, UR13 ;  /* 0x0000000d09097c20 */ /* 0x000fe20008410000 */
[----:B------:R-:W5:Y:S01]  /*ae30*/  MUFU.TANH R85, R85 ;  /* 0x0000005500557308 */ /* 0x000f620000002400 */
[----:B------:R-:W-:Y:S01]  /*ae40*/  FMUL.FTZ R11, R11, UR13 ;  /* 0x0000000d0b0b7c20 */ /* 0x000fe20008410000 */
[----:B------:R-:W-:Y:S01]  /*ae50*/  FMUL.FTZ R110, R8, UR13 ;  /* 0x0000000d086e7c20 */ /* 0x000fe20008410000 */
[----:B------:R-:W-:Y:S01]  /*ae60*/  FMUL.FTZ R8, R10, UR13 ;  /* 0x0000000d0a087c20 */ /* 0x000fe20008410000 */
[----:B------:R-:W-:Y:S01]  /*ae70*/  HMMA.16816.F32 R24, R52, R20, RZ ;  /* 0x000000143418723c */ /* 0x000fe200000018ff */
[----:B------:R-:W-:Y:S01]  /*ae80*/  FMUL.FTZ R4, R4, UR13 ;  /* 0x0000000d04047c20 */ /* 0x000fe20008410000 */
[----:B--2---:R-:W2:Y:S01]  /*ae90*/  LDSM.16.M88.4 R16, [R86] ;  /* 0x000000005610783b */ /* 0x004ea20000000200 */
[----:B------:R-:W-:Y:S01]  /*aea0*/  FMUL.FTZ R7, R7, UR13 ;  /* 0x0000000d07077c20 */ /* 0x000fe20008410000 */
[----:B------:R-:W5:Y:S02]  /*aeb0*/  MUFU.TANH R88, R88 ;  /* 0x0000005800587308 */ /* 0x000f640000002400 */
[----:B-1----:R-:W-:Y:S06]  /*aec0*/  HMMA.16816.F32 R60, R36, R28, R60 ;  /* 0x0000001c243c723c */ /* 0x002fec000000183c */
[----:B------:R-:W-:Y:S01]  /*aed0*/  HMMA.16816.F32 R20, R52, R22, RZ ;  /* 0x000000163414723c */ /* 0x000fe200000018ff */
[----:B------:R1:W-:Y:S01]  /*aee0*/  MUFU.TANH R28, R13 ;  /* 0x0000000d001c7308 */ /* 0x0003e20000002400 */
[----:B------:R-:W-:Y:S01]  /*aef0*/  FMUL.FTZ R29, R15, UR13 ;  /* 0x0000000d0f1d7c20 */ /* 0x000fe20008410000 */
[----:B------:R-:W-:Y:S01]  /*af00*/  FMUL.FTZ R56, R56, UR13 ;  /* 0x0000000d38387c20 */ /* 0x000fe20008410000 */
[----:B------:R-:W-:Y:S01]  /*af10*/  FMUL.FTZ R57, R57, UR13 ;  /* 0x0000000d39397c20 */ /* 0x000fe20008410000 */
[----:B------:R-:W-:Y:S01]  /*af20*/  FMUL.FTZ R58, R58, UR13 ;  /* 0x0000000d3a3a7c20 */ /* 0x000fe20008410000 */
[----:B------:R-:W-:Y:S01]  /*af30*/  FMUL.FTZ R94, R59, UR13 ;  /* 0x0000000d3b5e7c20 */ /* 0x000fe20008410000 */
[C---:B------:R-:W-:Y:S02]  /*af40*/  HMMA.16816.F32 R48, R36.reuse, R30, R48 ;  /* 0x0000001e2430723c */ /* 0x040fe40000001830 */
[----:B------:R3:W-:Y:S05]  /*af50*/  MUFU.TANH R112, R4 ;  /* 0x0000000400707308 */ /* 0x0007ea0000002400 */
[----:B------:R-:W-:Y:S01]  /*af60*/  FMUL.FTZ R30, R5, UR13 ;  /* 0x0000000d051e7c20 */ /* 0x000fe20008410000 */
[----:B------:R-:W-:Y:S01]  /*af70*/  FMUL.FTZ R5, R6, UR13 ;  /* 0x0000000d06057c20 */ /* 0x000fe20008410000 */
[----:B----4-:R-:W-:Y:S01]  /*af80*/  HMMA.16816.F32 R24, R36, R32, R24 ;  /* 0x000000202418723c */ /* 0x010fe20000001818 */
[----:B------:R-:W4:Y:S01]  /*af90*/  MUFU.TANH R87, R87 ;  /* 0x0000005700577308 */ /* 0x000f220000002400 */
[----:B------:R-:W-:Y:S01]  /*afa0*/  FMUL.FTZ R104, R60, UR13 ;  /* 0x0000000d3c687c20 */ /* 0x000fe20008410000 */
[----:B------:R-:W-:-:S03]  /*afb0*/  FMUL.FTZ R62, R62, UR13 ;  /* 0x0000000d3e3e7c20 */ /* 0x000fc60008410000 */
[----:B-1----:R-:W-:Y:S03]  /*afc0*/  HMMA.16816.F32 R12, R52, R64, RZ ;  /* 0x00000040340c723c */ /* 0x002fe600000018ff */
[----:B------:R-:W1:Y:S03]  /*afd0*/  MUFU.TANH R90, R90 ;  /* 0x0000005a005a7308 */ /* 0x000e660000002400 */
[----:B------:R-:W-:Y:S01]  /*afe0*/  HMMA.16816.F32 R20, R36, R34, R20 ;  /* 0x000000222414723c */ /* 0x000fe20000001814 */
[----:B------:R-:W1:Y:S02]  /*aff0*/  LDSM.16.M88.4 R32, [R132] ;  /* 0x000000008420783b */ /* 0x000e640000000200 */
[----:B------:R-:W-:Y:S01]  /*b000*/  FMUL.FTZ R49, R49, UR13 ;  /* 0x0000000d31317c20 */ /* 0x000fe20008410000 */
[----:B------:R-:W-:Y:S01]  /*b010*/  FMUL.FTZ R48, R48, UR13 ;  /* 0x0000000d30307c20 */ /* 0x000fe20008410000 */
[----:B------:R-:W-:Y:S01]  /*b020*/  MUFU.TANH R89, R56 ;  /* 0x0000003800597308 */ /* 0x000fe20000002400 */
[----:B------:R-:W-:Y:S06]  /*b030*/  HMMA.16816.F32 R64, R52, R66, RZ ;  /* 0x000000423440723c */ /* 0x000fec00000018ff */
[----:B------:R-:W-:Y:S01]  /*b040*/  FMUL.FTZ R24, R24, UR13 ;  /* 0x0000000d18187c20 */ /* 0x000fe20008410000 */
[----:B------:R-:W1:Y:S01]  /*b050*/  MUFU.TANH R92, R57 ;  /* 0x00000039005c7308 */ /* 0x000e620000002400 */
[----:B------:R-:W-:Y:S01]  /*b060*/  FMUL.FTZ R25, R25, UR13 ;  /* 0x0000000d19197c20 */ /* 0x000fe20008410000 */
[----:B------:R-:W-:Y:S01]  /*b070*/  FMUL.FTZ R10, R27, UR13 ;  /* 0x0000000d1b0a7c20 */ /* 0x000fe20008410000 */
[----:B------:R-:W-:Y:S01]  /*b080*/  FMUL.FTZ R6, R26, UR13 ;  /* 0x0000000d1a067c20 */ /* 0x000fe20008410000 */
[----:B------:R-:W-:Y:S01]  /*b090*/  FMUL.FTZ R27, R63, UR13 ;  /* 0x0000000d3f1b7c20 */ /* 0x000fe20008410000 */
[----:B--2---:R-:W-:Y:S03]  /*b0a0*/  HMMA.16816.F32 R12, R36, R16, R12 ;  /* 0x00000010240c723c */ /* 0x004fe6000000180c */
[----:B------:R2:W-:Y:S03]  /*b0b0*/  MUFU.TANH R91, R58 ;  /* 0x0000003a005b7308 */ /* 0x0005e60000002400 */
[----:B------:R-:W-:Y:S01]  /*b0c0*/  FMUL.FTZ R21, R21, UR13 ;  /* 0x0000000d15157c20 */ /* 0x000fe20008410000 */
[----:B------:R-:W-:-:S02]  /*b0d0*/  IMAD.SHL.U32 R16, R154, 0x80, RZ ;  /* 0x000000809a107824 */ /* 0x000fc400078e00ff */
[----:B------:R-:W-:Y:S01]  /*b0e0*/  FMUL.FTZ R20, R20, UR13 ;  /* 0x0000000d14147c20 */ /* 0x000fe20008410000 */
[----:B------:R-:W-:Y:S01]  /*b0f0*/  FMUL.FTZ R22, R22, UR13 ;  /* 0x0000000d16167c20 */ /* 0x000fe20008410000 */
[----:B------:R-:W1:Y:S01]  /*b100*/  MUFU.TANH R94, R94 ;  /* 0x0000005e005e7308 */ /* 0x000e620000002400 */
[--C-:B---3--:R-:W-:Y:S01]  /*b110*/  LOP3.LUT R4, R16, 0x8, R47.reuse, 0xfe, !PT ;  /* 0x0000000810047812 */ /* 0x108fe200078efe2f */
[----:B------:R-:W-:Y:S03]  /*b120*/  HMMA.16816.F32 R64, R36, R18, R64 ;  /* 0x000000122440723c */ /* 0x000fe60000001840 */
[CC--:B------:R-:W-:Y:S02]  /*b130*/  ISETP.GE.AND P4, PT, R4.reuse, R45.reuse, PT ;  /* 0x0000002d0400720c */ /* 0x0c0fe40003f86270 */
[-C--:B------:R-:W-:Y:S01]  /*b140*/  ISETP.GE.AND P2, PT, R4, R44.reuse, PT ;  /* 0x0000002c0400720c */ /* 0x080fe20003f46270 */
[----:B------:R-:W3:Y:S01]  /*b150*/  MUFU.TANH R29, R29 ;  /* 0x0000001d001d7308 */ /* 0x000ee20000002400 */
[----:B------:R-:W-:Y:S01]  /*b160*/  LOP3.LUT R4, R16, 0x10, R47, 0xfe, !PT ;  /* 0x0000001010047812 */ /* 0x000fe200078efe2f */
[C---:B--2---:R-:W-:Y:S03]  /*b170*/  HMMA.16816.F32 R56, R52.reuse, R40, RZ ;  /* 0x000000283438723c */ /* 0x044fe600000018ff */
[C---:B------:R-:W-:Y:S01]  /*b180*/  ISETP.GE.AND P6, PT, R4.reuse, R45, PT ;  /* 0x0000002d0400720c */ /* 0x040fe20003fc6270 */
[----:B------:R-:W-:Y:S01]  /*b190*/  FMUL.FTZ R13, R13, UR13 ;  /* 0x0000000d0d0d7c20 */ /* 0x000fe20008410000 */
[-C--:B------:R-:W-:Y:S01]  /*b1a0*/  ISETP.GE.AND P3, PT, R4, R44.reuse, PT ;  /* 0x0000002c0400720c */ /* 0x080fe20003f66270 */
[----:B------:R-:W-:Y:S01]  /*b1b0*/  HMMA.16816.F32 R40, R52, R42, RZ ;  /* 0x0000002a3428723c */ /* 0x000fe200000018ff */
[----:B------:R-:W-:Y:S01]  /*b1c0*/  LOP3.LUT R4, R16, R47, RZ, 0xfc, !PT ;  /* 0x0000002f10047212 */ /* 0x000fe200078efcff */
[----:B------:R1:W-:Y:S01]  /*b1d0*/  MUFU.TANH R100, R21 ;  /* 0x0000001500647308 */ /* 0x0003e20000002400 */
[----:B------:R-:W-:Y:S01]  /*b1e0*/  FMUL.FTZ R15, R15, UR13 ;  /* 0x0000000d0f0f7c20 */ /* 0x000fe20008410000 */
[----:B------:R-:W-:Y:S01]  /*b1f0*/  FSEL R118, R118, -INF , !P6 ;  /* 0xff80000076767808 */ /* 0x000fe20007000000 */
[----:B------:R-:W-:Y:S01]  /*b200*/  FMUL.FTZ R12, R12, UR13 ;  /* 0x0000000d0c0c7c20 */ /* 0x000fe20008410000 */
[CC--:B------:R-:W-:Y:S01]  /*b210*/  ISETP.GE.AND P5, PT, R4.reuse, R45.reuse, PT ;  /* 0x0000002d0400720c */ /* 0x0c0fe20003fa6270 */
[C---:B------:R-:W-:Y:S01]  /*b220*/  VIADD R17, R4.reuse, 0x1 ;  /* 0x0000000104117836 */ /* 0x040fe20000000000 */
[----:B------:R-:W-:Y:S01]  /*b230*/  ISETP.GE.AND P0, PT, R4, R44, PT ;  /* 0x0000002c0400720c */ /* 0x000fe20003f06270 */
[----:B------:R-:W-:Y:S01]  /*b240*/  FMUL.FTZ R14, R14, UR13 ;  /* 0x0000000d0e0e7c20 */ /* 0x000fe20008410000 */
[----:B-----5:R-:W-:Y:S01]  /*b250*/  FSEL R18, R85, -INF , !P5 ;  /* 0xff80000055127808 */ /* 0x020fe20006800000 */
[----:B------:R2:W-:Y:S01]  /*b260*/  MUFU.TANH R106, R24 ;  /* 0x00000018006a7308 */ /* 0x0005e20000002400 */
[----:B------:R-:W-:Y:S01]  /*b270*/  FSEL R19, R88, -INF , !P0 ;  /* 0xff80000058137808 */ /* 0x000fe20004000000 */
[----:B------:R-:W-:Y:S01]  /*b280*/  FMUL.FTZ R65, R65, UR13 ;  /* 0x0000000d41417c20 */ /* 0x000fe20008410000 */
[----:B------:R-:W-:-:S02]  /*b290*/  ISETP.GE.AND P5, PT, R17, R45, PT ;  /* 0x0000002d1100720c */ /* 0x000fc40003fa6270 */
[-C--:B------:R-:W-:Y:S01]  /*b2a0*/  ISETP.GE.AND P0, PT, R17, R44.reuse, PT ;  /* 0x0000002c1100720c */ /* 0x080fe20003f06270 */
[----:B------:R-:W-:Y:S01]  /*b2b0*/  VIADD R17, R4, 0x9 ;  /* 0x0000000904117836 */ /* 0x000fe20000000000 */
[----:B----4-:R-:W-:Y:S01]  /*b2c0*/  FSEL R122, R87, -INF , !P5 ;  /* 0xff800000577a7808 */ /* 0x010fe20006800000 */
[----:B------:R-:W4:Y:S01]  /*b2d0*/  MUFU.TANH R9, R9 ;  /* 0x0000000900097308 */ /* 0x000f220000002400 */
[----:B-1----:R-:W-:Y:S01]  /*b2e0*/  FSEL R21, R90, -INF , !P0 ;  /* 0xff8000005a157808 */ /* 0x002fe20004000000 */
[C---:B------:R-:W-:Y:S01]  /*b2f0*/  HMMA.16816.F32 R56, R36.reuse, R32, R56 ;  /* 0x000000202438723c */ /* 0x040fe20000001838 */
[C---:B------:R-:W-:Y:S02]  /*b300*/  ISETP.GE.AND P5, PT, R17.reuse, R45, PT ;  /* 0x0000002d1100720c */ /* 0x040fe40003fa6270 */
[----:B------:R-:W-:Y:S02]  /*b310*/  ISETP.GE.AND P0, PT, R17, R44, PT ;  /* 0x0000002c1100720c */ /* 0x000fe40003f06270 */
[----:B------:R-:W-:Y:S01]  /*b320*/  FSEL R120, R92, -INF , !P5 ;  /* 0xff8000005c787808 */ /* 0x000fe20006800000 */
[----:B------:R1:W5:Y:S01]  /*b330*/  MUFU.TANH R31, R11 ;  /* 0x0000000b001f7308 */ /* 0x0003620000002400 */
[----:B--2---:R-:W-:Y:S01]  /*b340*/  VIADD R24, R4, 0x11 ;  /* 0x0000001104187836 */ /* 0x004fe20000000000 */
[----:B------:R-:W-:Y:S01]  /*b350*/  FSEL R17, R94, -INF , !P0 ;  /* 0xff8000005e117808 */ /* 0x000fe20004000000 */
[----:B------:R-:W-:Y:S01]  /*b360*/  HMMA.16816.F32 R40, R36, R34, R40 ;  /* 0x000000222428723c */ /* 0x000fe20000001828 */
[----:B------:R-:W-:-:S02]  /*b370*/  VIADD R33, R4, 0x21 ;  /* 0x0000002104217836 */ /* 0x000fc40000000000 */
[----:B------:R-:W-:Y:S01]  /*b380*/  FMUL.FTZ R32, R51, UR13 ;  /* 0x0000000d33207c20 */ /* 0x000fe20008410000 */
[CC--:B------:R-:W-:Y:S02]  /*b390*/  ISETP.GE.AND P5, PT, R24.reuse, R45.reuse, PT ;  /* 0x0000002d1800720c */ /* 0x0c0fe40003fa6270 */
[----:B------:R-:W-:Y:S01]  /*b3a0*/  ISETP.GE.AND P0, PT, R24, R44, PT ;  /* 0x0000002c1800720c */ /* 0x000fe20003f06270 */
[----:B------:R-:W-:Y:S01]  /*b3b0*/  VIADD R24, R4, 0x19 ;  /* 0x0000001904187836 */ /* 0x000fe20000000000 */
[----:B------:R-:W2:Y:S01]  /*b3c0*/  MUFU.TANH R30, R30 ;  /* 0x0000001e001e7308 */ /* 0x000ea20000002400 */
[----:B------:R-:W-:Y:S01]  /*b3d0*/  FSEL R26, R95, -INF , !P5 ;  /* 0xff8000005f1a7808 */ /* 0x000fe20006800000 */
[----:B------:R-:W-:Y:S02]  /*b3e0*/  FMUL.FTZ R35, R66, UR13 ;  /* 0x0000000d42237c20 */ /* 0x000fe40008410000 */
[----:B------:R-:W-:Y:S01]  /*b3f0*/  ISETP.GE.AND P5, PT, R24, R45, PT ;  /* 0x0000002d1800720c */ /* 0x000fe20003fa6270 */
[----:B-1----:R-:W-:-:S03]  /*b400*/  FMUL.FTZ R11, R23, UR13 ;  /* 0x0000000d170b7c20 */ /* 0x002fc60008410000 */
[----:B------:R-:W1:Y:S01]  /*b410*/  MUFU.TANH R7, R7 ;  /* 0x0000000700077308 */ /* 0x000e620000002400 */
[----:B------:R-:W-:Y:S01]  /*b420*/  FMUL.FTZ R23, R61, UR13 ;  /* 0x0000000d3d177c20 */ /* 0x000fe20008410000 */
[----:B------:R-:W-:Y:S01]  /*b430*/  FMUL.FTZ R57, R57, UR13 ;  /* 0x0000000d39397c20 */ /* 0x000fe20008410000 */
[----:B------:R-:W-:Y:S01]  /*b440*/  FMUL.FTZ R59, R59, UR13 ;  /* 0x0000000d3b3b7c20 */ /* 0x000fe20008410000 */
[----:B------:R-:W-:Y:S01]  /*b450*/  FMUL.FTZ R61, R50, UR13 ;  /* 0x0000000d323d7c20 */ /* 0x000fe20008410000 */
[----:B------:R-:W-:Y:S01]  /*b460*/  FMUL.FTZ R50, R56, UR13 ;  /* 0x0000000d38327c20 */ /* 0x000fe20008410000 */
[----:B------:R-:W-:Y:S02]  /*b470*/  FMUL.FTZ R58, R58, UR13 ;  /* 0x0000000d3a3a7c20 */ /* 0x000fe40008410000 */
[----:B------:R3:W1:Y:S01]  /*b480*/  MUFU.TANH R98, R25 ;  /* 0x0000001900627308 */ /* 0x0006620000002400 */
[----:B------:R-:W-:Y:S01]  /*b490*/  FMUL.FTZ R43, R43, UR13 ;  /* 0x0000000d2b2b7c20 */ /* 0x000fe20008410000 */
[----:B------:R-:W-:Y:S01]  /*b4a0*/  FMUL.FTZ R41, R41, UR13 ;  /* 0x0000000d29297c20 */ /* 0x000fe20008410000 */
[----:B------:R-:W-:Y:S01]  /*b4b0*/  FMUL.FTZ R42, R42, UR13 ;  /* 0x0000000d2a2a7c20 */ /* 0x000fe20008410000 */
[----:B------:R-:W-:-:S04]  /*b4c0*/  FMUL.FTZ R40, R40, UR13 ;  /* 0x0000000d28287c20 */ /* 0x000fc80008410000 */
[----:B------:R-:W1:Y:S08]  /*b4d0*/  MUFU.TANH R10, R10 ;  /* 0x0000000a000a7308 */ /* 0x000e700000002400 */
[----:B------:R-:W1:Y:S01]  /*b4e0*/  MUFU.TANH R11, R11 ;  /* 0x0000000b000b7308 */ /* 0x000e620000002400 */
[----:B---3--:R-:W-:Y:S02]  /*b4f0*/  FSEL R25, R96, -INF , !P0 ;  /* 0xff80000060197808 */ /* 0x008fe40004000000 */
[----:B------:R-:W-:-:S02]  /*b500*/  ISETP.GE.AND P0, PT, R24, R44, PT ;  /* 0x0000002c1800720c */ /* 0x000fc40003f06270 */
[----:B------:R-:W-:Y:S02]  /*b510*/  FSEL R24, R28, -INF , !P5 ;  /* 0xff8000001c187808 */ /* 0x000fe40006800000 */
[----:B------:R-:W-:Y:S01]  /*b520*/  FSEL R95, R29, -INF , !P0 ;  /* 0xff8000001d5f7808 */ /* 0x000fe20004000000 */
[C---:B------:R-:W-:Y:S01]  /*b530*/  VIADD R29, R4.reuse, 0x29 ;  /* 0x00000029041d7836 */ /* 0x040fe20000000000 */
[C---:B------:R-:W-:Y:S01]  /*b540*/  ISETP.GE.AND P5, PT, R33.reuse, R45, PT ;  /* 0x0000002d2100720c */ /* 0x040fe20003fa6270 */
[----:B------:R-:W3:Y:S01]  /*b550*/  MUFU.TANH R23, R23 ;  /* 0x0000001700177308 */ /* 0x000ee20000002400 */
[----:B------:R-:W-:Y:S01]  /*b560*/  ISETP.GE.AND P0, PT, R33, R44, PT ;  /* 0x0000002c2100720c */ /* 0x000fe20003f06270 */
[----:B------:R-:W-:Y:S01]  /*b570*/  VIADD R33, R4, 0x31 ;  /* 0x0000003104217836 */ /* 0x000fe20000000000 */
[----:B----4-:R-:W-:Y:S02]  /*b580*/  FSEL R28, R9, -INF , !P5 ;  /* 0xff800000091c7808 */ /* 0x010fe40006800000 */
[----:B-----5:R-:W-:-:S02]  /*b590*/  FSEL R31, R31, -INF , !P0 ;  /* 0xff8000001f1f7808 */ /* 0x020fc40004000000 */
[CC--:B------:R-:W-:Y:S01]  /*b5a0*/  ISETP.GE.AND P5, PT, R29.reuse, R45.reuse, PT ;  /* 0x0000002d1d00720c */ /* 0x0c0fe20003fa6270 */
[----:B------:R-:W4:Y:S01]  /*b5b0*/  MUFU.TANH R27, R27 ;  /* 0x0000001b001b7308 */ /* 0x000f220000002400 */
[-C--:B------:R-:W-:Y:S02]  /*b5c0*/  ISETP.GE.AND P0, PT, R29, R44.reuse, PT ;  /* 0x0000002c1d00720c */ /* 0x080fe40003f06270 */
[----:B--2---:R-:W-:Y:S02]  /*b5d0*/  FSEL R30, R30, -INF , !P5 ;  /* 0xff8000001e1e7808 */ /* 0x004fe40006800000 */
[----:B-1----:R-:W-:Y:S01]  /*b5e0*/  FSEL R29, R7, -INF , !P0 ;  /* 0xff800000071d7808 */ /* 0x002fe20004000000 */
[----:B------:R-:W-:Y:S01]  /*b5f0*/  VIADD R7, R4, 0x39 ;  /* 0x0000003904077836 */ /* 0x000fe20000000000 */
[C---:B------:R-:W-:Y:S01]  /*b600*/  ISETP.GE.AND P5, PT, R33.reuse, R45, PT ;  /* 0x0000002d2100720c */ /* 0x040fe20003fa6270 */
[----:B------:R-:W1:Y:S01]  /*b610*/  MUFU.TANH R88, R49 ;  /* 0x0000003100587308 */ /* 0x000e620000002400 */
[----:B------:R-:W-:Y:S01]  /*b620*/  ISETP.GE.AND P0, PT, R33, R44, PT ;  /* 0x0000002c2100720c */ /* 0x000fe20003f06270 */
[----:B------:R-:W-:Y:S01]  /*b630*/  FMUL.FTZ R33, R67, UR13 ;  /* 0x0000000d43217c20 */ /* 0x000fe20008410000 */
[----:B------:R-:W-:-:S02]  /*b640*/  FSEL R98, R98, -INF , !P5 ;  /* 0xff80000062627808 */ /* 0x000fc40006800000 */
[----:B------:R-:W-:Y:S01]  /*b650*/  FSEL R85, R10, -INF , !P0 ;  /* 0xff8000000a557808 */ /* 0x000fe20004000000 */
[C---:B------:R-:W-:Y:S01]  /*b660*/  VIADD R10, R4.reuse, 0x59 ;  /* 0x00000059040a7836 */ /* 0x040fe20000000000 */
[CC--:B------:R-:W-:Y:S01]  /*b670*/  ISETP.GE.AND P5, PT, R7.reuse, R45.reuse, PT ;  /* 0x0000002d0700720c */ /* 0x0c0fe20003fa6270 */
[----:B------:R-:W2:Y:S01]  /*b680*/  MUFU.TANH R32, R32 ;  /* 0x0000002000207308 */ /* 0x000ea20000002400 */
[-C--:B------:R-:W-:Y:S01]  /*b690*/  ISETP.GE.AND P0, PT, R7, R44.reuse, PT ;  /* 0x0000002c0700720c */ /* 0x080fe20003f06270 */
[----:B------:R-:W-:Y:S01]  /*b6a0*/  VIADD R7, R4, 0x41 ;  /* 0x0000004104077836 */ /* 0x000fe20000000000 */
[----:B------:R-:W-:Y:S02]  /*b6b0*/  FSEL R100, R100, -INF , !P5 ;  /* 0xff80000064647808 */ /* 0x000fe40006800000 */
[----:B------:R-:W-:Y:S02]  /*b6c0*/  FSEL R87, R11, -INF , !P0 ;  /* 0xff8000000b577808 */ /* 0x000fe40004000000 */
[C---:B------:R-:W-:Y:S01]  /*b6d0*/  ISETP.GE.AND P5, PT, R7.reuse, R45, PT ;  /* 0x0000002d0700720c */ /* 0x040fe20003fa6270 */
[----:B------:R2:W5:Y:S01]  /*b6e0*/  MUFU.TANH R90, R57 ;  /* 0x00000039005a7308 */ /* 0x0005620000002400 */
[----:B------:R-:W-:Y:S01]  /*b6f0*/  ISETP.GE.AND P0, PT, R7, R44, PT ;  /* 0x0000002c0700720c */ /* 0x000fe20003f06270 */
[----:B------:R-:W-:Y:S01]  /*b700*/  VIADD R7, R4, 0x49 ;  /* 0x0000004904077836 */ /* 0x000fe20000000000 */
[----:B---3--:R-:W-:-:S02]  /*b710*/  FSEL R96, R23, -INF , !P5 ;  /* 0xff80000017607808 */ /* 0x008fc40006800000 */
[----:B----4-:R-:W-:Y:S02]  /*b720*/  FSEL R51, R27, -INF , !P0 ;  /* 0xff8000001b337808 */ /* 0x010fe40004000000 */
[CC--:B------:R-:W-:Y:S01]  /*b730*/  ISETP.GE.AND P5, PT, R7.reuse, R45.reuse, PT ;  /* 0x0000002d0700720c */ /* 0x0c0fe20003fa6270 */
[----:B------:R-:W3:Y:S01]  /*b740*/  MUFU.TANH R9, R59 ;  /* 0x0000003b00097308 */ /* 0x000ee20000002400 */
[----:B------:R-:W-:Y:S01]  /*b750*/  ISETP.GE.AND P0, PT, R7, R44, PT ;  /* 0x0000002c0700720c */ /* 0x000fe20003f06270 */
[----:B------:R-:W-:Y:S01]  /*b760*/  VIADD R7, R4, 0x51 ;  /* 0x0000005104077836 */ /* 0x000fe20000000000 */
[----:B-1----:R-:W-:Y:S02]  /*b770*/  FSEL R88, R88, -INF , !P5 ;  /* 0xff80000058587808 */ /* 0x002fe40006800000 */
[----:B------:R-:W-:Y:S02]  /*b780*/  FSEL R23, R91, -INF , !P2 ;  /* 0xff8000005b177808 */ /* 0x000fe40005000000 */
[----:B------:R-:W-:Y:S01]  /*b790*/  ISETP.GE.AND P5, PT, R7, R45, PT ;  /* 0x0000002d0700720c */ /* 0x000fe20003fa6270 */
[----:B------:R3:W1:Y:S01]  /*b7a0*/  MUFU.TANH R92, R41 ;  /* 0x00000029005c7308 */ /* 0x0006620000002400 */
[----:B--2---:R-:W-:-:S02]  /*b7b0*/  FSEL R57, R32, -INF , !P0 ;  /* 0xff80000020397808 */ /* 0x004fc40004000000 */
[-C--:B------:R-:W-:Y:S02]  /*b7c0*/  ISETP.GE.AND P0, PT, R7, R44.reuse, PT ;  /* 0x0000002c0700720c */ /* 0x080fe40003f06270 */
[----:B-----5:R-:W-:Y:S02]  /*b7d0*/  FSEL R90, R90, -INF , !P5 ;  /* 0xff8000005a5a7808 */ /* 0x020fe40006800000 */
[----:B------:R-:W-:Y:S01]  /*b7e0*/  ISETP.GE.AND P5, PT, R10, R45, PT ;  /* 0x0000002d0a00720c */ /* 0x000fe20003fa6270 */
[----:B------:R-:W2:Y:S08]  /*b7f0*/  MUFU.TANH R43, R43 ;  /* 0x0000002b002b7308 */ /* 0x000eb00000002400 */
[----:B------:R-:W4:Y:S01]  /*b800*/  MUFU.TANH R94, R13 ;  /* 0x0000000d005e7308 */ /* 0x000f220000002400 */
[----:B---3--:R-:W-:Y:S01]  /*b810*/  FSEL R41, R9, -INF , !P0 ;  /* 0xff80000009297808 */ /* 0x008fe20004000000 */
[----:B------:R-:W-:Y:S01]  /*b820*/  VIADD R9, R4, 0x61 ;  /* 0x0000006104097836 */ /* 0x000fe20000000000 */
[----:B------:R-:W-:-:S02]  /*b830*/  ISETP.GE.AND P0, PT, R10, R44, PT ;  /* 0x0000002c0a00720c */ /* 0x000fc40003f06270 */
[----:B-1----:R-:W-:Y:S02]  /*b840*/  FSEL R92, R92, -INF , !P5 ;  /* 0xff8000005c5c7808 */ /* 0x002fe40006800000 */
[----:B------:R-:W-:Y:S01]  /*b850*/  ISETP.GE.AND P5, PT, R9, R45, PT ;  /* 0x0000002d0900720c */ /* 0x000fe20003fa6270 */
[----:B------:R-:W1:Y:S01]  /*b860*/  MUFU.TANH R7, R65 ;  /* 0x0000004100077308 */ /* 0x000e620000002400 */
[----:B--2---:R-:W-:Y:S02]  /*b870*/  FSEL R43, R43, -INF , !P0 ;  /* 0xff8000002b2b7808 */ /* 0x004fe40004000000 */
[----:B------:R-:W-:Y:S01]  /*b880*/  ISETP.GE.AND P0, PT, R9, R44, PT ;  /* 0x0000002c0900720c */ /* 0x000fe20003f06270 */
[----:B------:R-:W-:-:S04]  /*b890*/  VIADD R9, R4, 0x69 ;  /* 0x0000006904097836 */ /* 0x000fc80000000000 */
[----:B------:R-:W2:Y:S01]  /*b8a0*/  MUFU.TANH R34, R15 ;  /* 0x0000000f00227308 */ /* 0x000ea20000002400 */
[----:B----4-:R-:W-:Y:S02]  /*b8b0*/  FSEL R94, R94, -INF , !P5 ;  /* 0xff8000005e5e7808 */ /* 0x010fe40006800000 */
[----:B------:R-:W-:-:S05]  /*b8c0*/  ISETP.GE.AND P5, PT, R9, R45, PT ;  /* 0x0000002d0900720c */ /* 0x000fca0003fa6270 */
[----:B------:R-:W3:Y:S01]  /*b8d0*/  MUFU.TANH R93, R93 ;  /* 0x0000005d005d7308 */ /* 0x000ee20000002400 */
[----:B-1----:R-:W-:Y:S02]  /*b8e0*/  FSEL R60, R7, -INF , !P5 ;  /* 0xff800000073c7808 */ /* 0x002fe40006800000 */
[----:B------:R-:W-:-:S04]  /*b8f0*/  LOP3.LUT R7, R16, 0x20, R47, 0xfe, !PT ;  /* 0x0000002010077812 */ /* 0x000fc800078efe2f */
[-C--:B------:R-:W-:Y:S01]  /*b900*/  ISETP.GE.AND P2, PT, R7, R44.reuse, PT ;  /* 0x0000002c0700720c */ /* 0x080fe20003f46270 */
[----:B------:R-:W1:Y:S01]  /*b910*/  MUFU.TANH R33, R33 ;  /* 0x0000002100217308 */ /* 0x000e620000002400 */
[----:B--2---:R-:W-:Y:S02]  /*b920*/  FSEL R34, R34, -INF , !P0 ;  /* 0xff80000022227808 */ /* 0x004fe40004000000 */
[----:B------:R-:W-:Y:S02]  /*b930*/  ISETP.GE.AND P0, PT, R9, R44, PT ;  /* 0x0000002c0900720c */ /* 0x000fe40003f06270 */
[----:B------:R-:W-:-:S03]  /*b940*/  LOP3.LUT R9, R16, 0x18, R47, 0xfe, !PT ;  /* 0x0000001810097812 */ /* 0x000fc600078efe2f */
[----:B------:R-:W2:Y:S01]  /*b950*/  MUFU.TANH R114, R114 ;  /* 0x0000007200727308 */ /* 0x000ea20000002400 */
[----:B---3--:R-:W-:Y:S02]  /*b960*/  FSEL R27, R93, -INF , !P3 ;  /* 0xff8000005d1b7808 */ /* 0x008fe40005800000 */
[----:B------:R-:W-:-:S05]  /*b970*/  ISETP.GE.AND P5, PT, R9, R45, PT ;  /* 0x0000002d0900720c */ /* 0x000fca0003fa6270 */
[----:B------:R-:W3:Y:S01]  /*b980*/  MUFU.TANH R97, R97 ;  /* 0x0000006100617308 */ /* 0x000ee20000002400 */
[----:B-1----:R-:W-:Y:S02]  /*b990*/  FSEL R33, R33, -INF , !P0 ;  /* 0xff80000021217808 */ /* 0x002fe40004000000 */
[----:B------:R-:W-:-:S05]  /*b9a0*/  ISETP.GE.AND P0, PT, R9, R44, PT ;  /* 0x0000002c0900720c */ /* 0x000fca0003f06270 */
[----:B------:R-:W-:Y:S01]  /*b9b0*/  MUFU.TANH R5, R5 ;  /* 0x0000000500057308 */ /* 0x000fe20000002400 */
[----:B--2---:R-:W-:-:S07]  /*b9c0*/  FSEL R114, R114, -INF , !P5 ;  /* 0xff80000072727808 */ /* 0x004fce0006800000 */
[----:B------:R-:W-:Y:S01]  /*b9d0*/  MUFU.TANH R110, R110 ;  /* 0x0000006e006e7308 */ /* 0x000fe20000002400 */
[----:B---3--:R-:W-:-:S07]  /*b9e0*/  FSEL R97, R97, -INF , !P0 ;  /* 0xff80000061617808 */ /* 0x008fce0004000000 */
[----:B------:R-:W1:Y:S08]  /*b9f0*/  MUFU.TANH R8, R8 ;  /* 0x0000000800087308 */ /* 0x000e700000002400 */
[----:B------:R-:W2:Y:S08]  /*ba00*/  MUFU.TANH R6, R6 ;  /* 0x0000000600067308 */ /* 0x000eb00000002400 */
[----:B------:R3:W4:Y:S01]  /*ba10*/  MUFU.TANH R108, R20 ;  /* 0x00000014006c7308 */ /* 0x0007220000002400 */
[----:B-1----:R-:W-:-:S02]  /*ba20*/  FSEL R91, R8, -INF , !P2 ;  /* 0xff800000085b7808 */ /* 0x002fc40005000000 */
[----:B------:R-:W-:Y:S05]  /*ba30*/  LDSM.16.M88.4 R8, [R84] ;  /* 0x000000005408783b */ /* 0x000fea0000000200 */
[----:B------:R1:W5:Y:S08]  /*ba40*/  MUFU.TANH R65, R22 ;  /* 0x0000001600417308 */ /* 0x0003700000002400 */
[----:B------:R-:W5:Y:S01]  /*ba50*/  MUFU.TANH R104, R104 ;  /* 0x0000006800687308 */ /* 0x000f620000002400 */
[----:B---3--:R-:W-:-:S02]  /*ba60*/  FSEL R20, R89, -INF , !P4 ;  /* 0xff80000059147808 */ /* 0x008fc40006000000 */
[-C--:B------:R-:W-:Y:S02]  /*ba70*/  ISETP.GE.AND P4, PT, R7, R45.reuse, PT ;  /* 0x0000002d0700720c */ /* 0x080fe40003f86270 */
[--C-:B------:R-:W-:Y:S02]  /*ba80*/  LOP3.LUT R7, R16, 0x28, R47.reuse, 0xfe, !PT ;  /* 0x0000002810077812 */ /* 0x100fe400078efe2f */
[----:B------:R-:W-:Y:S01]  /*ba90*/  FSEL R110, R110, -INF , !P4 ;  /* 0xff8000006e6e7808 */ /* 0x000fe20006000000 */
[----:B------:R-:W3:Y:S01]  /*baa0*/  MUFU.TANH R63, R62 ;  /* 0x0000003e003f7308 */ /* 0x000ee20000002400 */
[C---:B------:R-:W-:Y:S01]  /*bab0*/  ISETP.GE.AND P6, PT, R7.reuse, R45, PT ;  /* 0x0000002d0700720c */ /* 0x040fe20003fc6270 */
[----:B-1----:R-:W-:Y:S01]  /*bac0*/  VIADD R22, R4, 0x79 ;  /* 0x0000007904167836 */ /* 0x002fe20000000000 */
[----:B------:R-:W-:Y:S02]  /*bad0*/  ISETP.GE.AND P3, PT, R7, R44, PT ;  /* 0x0000002c0700720c */ /* 0x000fe40003f66270 */
[----:B------:R-:W-:-:S02]  /*bae0*/  LOP3.LUT R7, R16, 0x30, R47, 0xfe, !PT ;  /* 0x0000003010077812 */ /* 0x000fc400078efe2f */
[----:B------:R-:W-:Y:S01]  /*baf0*/  FSEL R93, R5, -INF , !P3 ;  /* 0xff800000055d7808 */ /* 0x000fe20005800000 */
[----:B------:R-:W1:Y:S01]  /*bb00*/  MUFU.TANH R102, R48 ;  /* 0x0000003000667308 */ /* 0x000e620000002400 */
[C---:B------:R-:W-:Y:S02]  /*bb10*/  ISETP.GE.AND P5, PT, R7.reuse, R45, PT ;  /* 0x0000002d0700720c */ /* 0x040fe40003fa6270 */
[----:B------:R-:W-:Y:S02]  /*bb20*/  ISETP.GE.AND P0, PT, R7, R44, PT ;  /* 0x0000002c0700720c */ /* 0x000fe40003f06270 */
[C-C-:B------:R-:W-:Y:S02]  /*bb30*/  LOP3.LUT R7, R16.reuse, 0x38, R47.reuse, 0xfe, !PT ;  /* 0x0000003810077812 */ /* 0x140fe400078efe2f */
[----:B------:R-:W-:Y:S01]  /*bb40*/  LOP3.LUT R5, R16, 0x48, R47, 0xfe, !PT ;  /* 0x0000004810057812 */ /* 0x000fe200078efe2f */
[----:B------:R-:W1:Y:S01]  /*bb50*/  MUFU.TANH R61, R61 ;  /* 0x0000003d003d7308 */ /* 0x000e620000002400 */
[----:B------:R-:W-:-:S02]  /*bb60*/  FSEL R106, R106, -INF , !P5 ;  /* 0xff8000006a6a7808 */ /* 0x000fc40006800000 */
[----:B--2---:R-:W-:Y:S02]  /*bb70*/  FSEL R67, R6, -INF , !P0 ;  /* 0xff80000006437808 */ /* 0x004fe40004000000 */
[CC--:B------:R-:W-:Y:S02]  /*bb80*/  ISETP.GE.AND P4, PT, R7.reuse, R45.reuse, PT ;  /* 0x0000002d0700720c */ /* 0x0c0fe40003f86270 */
[-C--:B------:R-:W-:Y:S01]  /*bb90*/  ISETP.GE.AND P2, PT, R7, R44.reuse, PT ;  /* 0x0000002c0700720c */ /* 0x080fe20003f46270 */
[----:B------:R-:W-:Y:S01]  /*bba0*/  MUFU.TANH R62, R12 ;  /* 0x0000000c003e7308 */ /* 0x000fe20000002400 */
[C---:B------:R-:W-:Y:S02]  /*bbb0*/  ISETP.GE.AND P5, PT, R5.reuse, R45, PT ;  /* 0x0000002d0500720c */ /* 0x040fe40003fa6270 */
[----:B------:R-:W-:Y:S02]  /*bbc0*/  ISETP.GE.AND P0, PT, R5, R44, PT ;  /* 0x0000002c0500720c */ /* 0x000fe40003f06270 */
[----:B------:R-:W-:-:S02]  /*bbd0*/  LOP3.LUT R7, R16, 0x40, R47, 0xfe, !PT ;  /* 0x0000004010077812 */ /* 0x000fc400078efe2f */
[----:B------:R-:W-:Y:S01]  /*bbe0*/  LOP3.LUT R5, R16, 0x50, R47, 0xfe, !PT ;  /* 0x0000005010057812 */ /* 0x000fe200078efe2f */
[----:B------:R-:W2:Y:S01]  /*bbf0*/  MUFU.TANH R50, R50 ;  /* 0x0000003200327308 */ /* 0x000ea20000002400 */
[----:B------:R-:W-:Y:S02]  /*bc00*/  FSEL R112, R112, -INF , !P6 ;  /* 0xff80000070707808 */ /* 0x000fe40007000000 */
[----:B----4-:R-:W-:Y:S02]  /*bc10*/  FSEL R108, R108, -INF , !P4 ;  /* 0xff8000006c6c7808 */ /* 0x010fe40006000000 */
[----:B-----5:R-:W-:Y:S02]  /*bc20*/  FSEL R65, R65, -INF , !P2 ;  /* 0xff80000041417808 */ /* 0x020fe40005000000 */
[C---:B------:R-:W-:Y:S01]  /*bc30*/  ISETP.GE.AND P6, PT, R7.reuse, R45, PT ;  /* 0x0000002d0700720c */ /* 0x040fe20003fc6270 */
[----:B------:R4:W5:Y:S01]  /*bc40*/  MUFU.TANH R59, R58 ;  /* 0x0000003a003b7308 */ /* 0x0009620000002400 */
[----:B------:R-:W-:-:S02]  /*bc50*/  ISETP.GE.AND P3, PT, R7, R44, PT ;  /* 0x0000002c0700720c */ /* 0x000fc40003f66270 */
[CC--:B------:R-:W-:Y:S02]  /*bc60*/  ISETP.GE.AND P4, PT, R5.reuse, R45.reuse, PT ;  /* 0x0000002d0500720c */ /* 0x0c0fe40003f86270 */
[----:B------:R-:W-:Y:S02]  /*bc70*/  ISETP.GE.AND P2, PT, R5, R44, PT ;  /* 0x0000002c0500720c */ /* 0x000fe40003f46270 */
[----:B------:R-:W-:Y:S01]  /*bc80*/  LOP3.LUT R5, R16, 0x58, R47, 0xfe, !PT ;  /* 0x0000005810057812 */ /* 0x000fe200078efe2f */
[----:B------:R-:W5:Y:S01]  /*bc90*/  MUFU.TANH R49, R42 ;  /* 0x0000002a00317308 */ /* 0x000f620000002400 */
[----:B------:R-:W-:Y:S02]  /*bca0*/  FSEL R104, R104, -INF , !P6 ;  /* 0xff80000068687808 */ /* 0x000fe40007000000 */
[----:B---3--:R-:W-:Y:S02]  /*bcb0*/  FSEL R63, R63, -INF , !P3 ;  /* 0xff8000003f3f7808 */ /* 0x008fe40005800000 */
[----:B------:R-:W-:-:S02]  /*bcc0*/  ISETP.GE.AND P6, PT, R5, R45, PT ;  /* 0x0000002d0500720c */ /* 0x000fc40003fc6270 */
[-C--:B------:R-:W-:Y:S01]  /*bcd0*/  ISETP.GE.AND P3, PT, R5, R44.reuse, PT ;  /* 0x0000002c0500720c */ /* 0x080fe20003f66270 */
[----:B------:R-:W3:Y:S01]  /*bce0*/  MUFU.TANH R56, R40 ;  /* 0x0000002800387308 */ /* 0x000ee20000002400 */
[----:B------:R-:W-:Y:S01]  /*bcf0*/  LOP3.LUT R5, R16, 0x60, R47, 0xfe, !PT ;  /* 0x0000006010057812 */ /* 0x000fe200078efe2f */
[----:B----4-:R-:W-:Y:S01]  /*bd00*/  FMUL.FTZ R58, R64, UR13 ;  /* 0x0000000d403a7c20 */ /* 0x010fe20008410000 */
[----:B-1----:R-:W-:Y:S02]  /*bd10*/  FSEL R102, R102, -INF , !P5 ;  /* 0xff80000066667808 */ /* 0x002fe40006800000 */
[----:B------:R-:W-:Y:S02]  /*bd20*/  FSEL R61, R61, -INF , !P0 ;  /* 0xff8000003d3d7808 */ /* 0x000fe40004000000 */
[C---:B------:R-:W-:Y:S01]  /*bd30*/  ISETP.GE.AND P5, PT, R5.reuse, R45, PT ;  /* 0x0000002d0500720c */ /* 0x040fe20003fa6270 */
[----:B------:R-:W-:Y:S01]  /*bd40*/  MUFU.TANH R35, R35 ;  /* 0x0000002300237308 */ /* 0x000fe20000002400 */
[----:B------:R-:W-:-:S02]  /*bd50*/  ISETP.GE.AND P0, PT, R5, R44, PT ;  /* 0x0000002c0500720c */ /* 0x000fc40003f06270 */
[--C-:B------:R-:W-:Y:S02]  /*bd60*/  LOP3.LUT R6, R16, 0x68, R47.reuse, 0xfe, !PT ;  /* 0x0000006810067812 */ /* 0x100fe400078efe2f */
[----:B--2---:R-:W-:Y:S02]  /*bd70*/  FSEL R50, R50, -INF , !P4 ;  /* 0xff80000032327808 */ /* 0x004fe40006000000 */
[----:B-----5:R-:W-:Y:S01]  /*bd80*/  FSEL R59, R59, -INF , !P2 ;  /* 0xff8000003b3b7808 */ /* 0x020fe20005000000 */
[----:B------:R1:W2:Y:S01]  /*bd90*/  MUFU.TANH R5, R14 ;  /* 0x0000000e00057308 */ /* 0x0002a20000002400 */
[C---:B------:R-:W-:Y:S02]  /*bda0*/  ISETP.GE.AND P4, PT, R6.reuse, R45, PT ;  /* 0x0000002d0600720c */ /* 0x040fe40003f86270 */
[----:B------:R-:W-:Y:S02]  /*bdb0*/  ISETP.GE.AND P2, PT, R6, R44, PT ;  /* 0x0000002c0600720c */ /* 0x000fe40003f46270 */
[----:B------:R-:W-:-:S02]  /*bdc0*/  LOP3.LUT R6, R16, 0x70, R47, 0xfe, !PT ;  /* 0x0000007010067812 */ /* 0x000fc400078efe2f */
[----:B------:R-:W-:Y:S01]  /*bdd0*/  FSEL R49, R49, -INF , !P3 ;  /* 0xff80000031317808 */ /* 0x000fe20005800000 */
[----:B------:R-:W4:Y:S01]  /*bde0*/  MUFU.TANH R58, R58 ;  /* 0x0000003a003a7308 */ /* 0x000f220000002400 */
[C---:B------:R-:W-:Y:S02]  /*bdf0*/  ISETP.GE.AND P1, PT, R6.reuse, R45, PT ;  /* 0x0000002d0600720c */ /* 0x040fe40003f26270 */
[----:B------:R-:W-:Y:S02]  /*be00*/  ISETP.GE.AND P3, PT, R6, R44, PT ;  /* 0x0000002c0600720c */ /* 0x000fe40003f66270 */
[----:B------:R-:W-:Y:S02]  /*be10*/  LOP3.LUT R6, R16, 0x78, R47, 0xfe, !PT ;  /* 0x0000007810067812 */ /* 0x000fe400078efe2f */
[----:B---3--:R-:W-:Y:S01]  /*be20*/  FSEL R56, R56, -INF , !P6 ;  /* 0xff80000038387808 */ /* 0x008fe20007000000 */
[----:B-1----:R-:W1:Y:S01]  /*be30*/  LDSM.16.M88.4 R12, [R140+0x2c00] ;  /* 0x002c00008c0c783b */ /* 0x002e620000000200 */
[----:B--2---:R-:W-:Y:S01]  /*be40*/  FSEL R47, R5, -INF , !P0 ;  /* 0xff800000052f7808 */ /* 0x004fe20004000000 */
[----:B------:R-:W-:Y:S01]  /*be50*/  VIADD R5, R4, 0x71 ;  /* 0x0000007104057836 */ /* 0x000fe20000000000 */
[----:B------:R-:W-:Y:S01]  /*be60*/  FSEL R62, R62, -INF , !P5 ;  /* 0xff8000003e3e7808 */ /* 0x000fe20006800000 */
[----:B------:R-:W-:-:S04]  /*be70*/  DEPBAR.LE SB0, 0x0 ;  /* 0x000080000000791a */ /* 0x000fc80000000000 */
[----:B------:R-:W-:Y:S01]  /*be80*/  FSEL R35, R35, -INF , !P2 ;  /* 0xff80000023237808 */ /* 0x000fe20005000000 */
[----:B------:R-:W-:Y:S01]  /*be90*/  BAR.SYNC.DEFER_BLOCKING 0x0 ;  /* 0x0000000000007b1d */ /* 0x000fe20000010000 */
[CC--:B------:R-:W-:Y:S02]  /*bea0*/  ISETP.GE.AND P5, PT, R6.reuse, R45.reuse, PT ;  /* 0x0000002d0600720c */ /* 0x0c0fe40003fa6270 */
[-C--:B------:R-:W-:Y:S02]  /*beb0*/  ISETP.GE.AND P0, PT, R6, R44.reuse, PT ;  /* 0x0000002c0600720c */ /* 0x080fe40003f06270 */
[C---:B------:R-:W-:Y:S02]  /*bec0*/  ISETP.GE.AND P6, PT, R5.reuse, R45, PT ;  /* 0x0000002d0500720c */ /* 0x040fe40003fc6270 */
[----:B------:R-:W-:Y:S02]  /*bed0*/  ISETP.GE.AND P2, PT, R5, R44, PT ;  /* 0x0000002c0500720c */ /* 0x000fe40003f46270 */
[----:B----4-:R-:W-:-:S02]  /*bee0*/  FSEL R58, R58, -INF , !P4 ;  /* 0xff8000003a3a7808 */ /* 0x010fc40006000000 */
[----:B------:R-:W-:Y:S01]  /*bef0*/  ISETP.GE.AND P4, PT, R22, R45, PT ;  /* 0x0000002d1600720c */ /* 0x000fe20003f86270 */
[C---:B-1----:R-:W-:Y:S06]  /*bf00*/  HMMA.16816.F32 R4, R52.reuse, R12, RZ ;  /* 0x0000000c3404723c */ /* 0x042fec00000018ff */
[----:B------:R-:W-:-:S15]  /*bf10*/  HMMA.16816.F32 R12, R52, R14, RZ ;  /* 0x0000000e340c723c */ /* 0x000fde00000018ff */
[----:B------:R-:W-:-:S03]  /*bf20*/  NOP ;  /* 0x0000000000007918 */ /* 0x000fc60000000000 */
[C---:B------:R-:W-:Y:S06]  /*bf30*/  HMMA.16816.F32 R4, R36.reuse, R8, R4 ;  /* 0x000000082404723c */ /* 0x040fec0000001804 */
[----:B------:R-:W-:-:S15]  /*bf40*/  HMMA.16816.F32 R12, R36, R10, R12 ;  /* 0x0000000a240c723c */ /* 0x000fde000000180c */
[----:B------:R-:W-:-:S03]  /*bf50*/  NOP ;  /* 0x0000000000007918 */ /* 0x000fc60000000000 */
        /* <DEDUP_REMOVED lines=8> */
[----:B------:R-:W-:-:S03]  /*bfe0*/  FMUL.FTZ R15, R15, UR13 ;  /* 0x0000000d0f0f7c20 */ /* 0x000fc60008410000 */
[----:B------:R-:W2:Y:S08]  /*bff0*/  MUFU.TANH R48, R4 ;  /* 0x0000000400307308 */ /* 0x000eb00000002400 */
[----:B------:R-:W3:Y:S01]  /*c000*/  MUFU.TANH R40, R13 ;  /* 0x0000000d00287308 */ /* 0x000ee20000002400 */
[----:B-1----:R-:W-:Y:S02]  /*c010*/  FSEL R42, R42, -INF , !P6 ;  /* 0xff8000002a2a7808 */ /* 0x002fe40007000000 */
[----:B------:R-:W-:-:S05]  /*c020*/  ISETP.GE.AND P6, PT, R22, R44, PT ;  /* 0x0000002c1600720c */ /* 0x000fca0003fc6270 */
[----:B------:R-:W1:Y:S01]  /*c030*/  MUFU.TANH R44, R12 ;  /* 0x0000000c002c7308 */ /* 0x000e620000002400 */
[----:B--2---:R-:W-:Y:S02]  /*c040*/  FSEL R48, R48, -INF , !P1 ;  /* 0xff80000030307808 */ /* 0x004fe40004800000 */
[----:B------:R-:W-:-:S05]  /*c050*/  ISETP.NE.AND P1, PT, R3, RZ, PT ;  /* 0x000000ff0300720c */ /* 0x000fca0003f25270 */
[----:B------:R-:W2:Y:S01]  /*c060*/  MUFU.TANH R45, R6 ;  /* 0x00000006002d7308 */ /* 0x000ea20000002400 */
[----:B---3--:R-:W-:-:S07]  /*c070*/  FSEL R40, R40, -INF , !P4 ;  /* 0xff80000028287808 */ /* 0x008fce0006000000 */
[----:B------:R-:W3:Y:S01]  /*c080*/  MUFU.TANH R39, R7 ;  /* 0x0000000700277308 */ /* 0x000ee20000002400 */
[----:B-1----:R-:W-:Y:S02]  /*c090*/  FSEL R44, R44, -INF , !P5 ;  /* 0xff8000002c2c7808 */ /* 0x002fe40006800000 */
[----:B------:R-:W-:-:S05]  /*c0a0*/  ISETP.GE.AND P5, PT, R46, 0x3, PT ;  /* 0x000000032e00780c */ /* 0x000fca0003fa6270 */
[----:B------:R-:W1:Y:S01]  /*c0b0*/  MUFU.TANH R37, R14 ;  /* 0x0000000e00257308 */ /* 0x000e620000002400 */
[----:B--2---:R-:W-:-:S07]  /*c0c0*/  FSEL R45, R45, -INF , !P3 ;  /* 0xff8000002d2d7808 */ /* 0x004fce0005800000 */
[----:B------:R-:W2:Y:S01]  /*c0d0*/  MUFU.TANH R36, R15 ;  /* 0x0000000f00247308 */ /* 0x000ea20000002400 */
[----:B---3--:R-:W-:Y:S02]  /*c0e0*/  FSEL R39, R39, -INF , !P2 ;  /* 0xff80000027277808 */ /* 0x008fe40005000000 */
[----:B-1----:R-:W-:Y:S02]  /*c0f0*/  FSEL R37, R37, -INF , !P0 ;  /* 0xff80000025257808 */ /* 0x002fe40004000000 */
[----:B--2---:R-:W-:Y:S01]  /*c100*/  FSEL R36, R36, -INF , !P6 ;  /* 0xff80000024247808 */ /* 0x004fe20007000000 */
[----:B------:R-:W-:Y:S06]  /*c110*/  @!P5 BRA `(.L_x_4587) ;  /* 0x000000040054d947 */ /* 0x000fec0003800000 */
[----:B------:R-:W-:Y:S05]  /*c120*/  @!P1 BRA `(.L_x_4588) ;  /* 0x0000000000f09947 */ /* 0x000fea0003800000 */
[----:B------:R-:W1:Y:S01]  /*c130*/  LDC R5, c[0x0][0x380] ;  /* 0x0000e000ff057b82 */ /* 0x000e620000000800 */
[----:B------:R-:W-:Y:S01]  /*c140*/  IMAD.MOV.U32 R6, RZ, RZ, RZ ;  /* 0x000000ffff067224 */ /* 0x000fe200078e00ff */
[----:B------:R-:W-:Y:S01]  /*c150*/  IADD3 R10, R16, -0x80, RZ ;  /* 0xffffff80100a7810 */ /* 0x000fe20007ffe0ff */
[----:B------:R-:W-:Y:S01]  /*c160*/  ULDC.64 UR8, c[0x0][0x248] ;  /* 0x0000920000087ab9 */ /* 0x000fe20000000a00 */
        /* <DEDUP_REMOVED lines=50> */
[----:B------:R-:W-:Y:S02]  /*c490*/  IMAD R3, R5, UR4, RZ ;  /* 0x0000000405037c24 */ /* 0x000fe4000f8e02ff */
[----:B------:R-:W-:-:S04]  /*c4a0*/  IMAD.WIDE.U32 R6, R4, UR4, R6 ;  /* 0x0000000404067c25 */ /* 0x000fc8000f8e0006 */
[----:B------:R-:W-:-:S05]  /*c4b0*/  IMAD R3, R4, UR5, R3 ;  /* 0x0000000504037c24 */ /* 0x000fca000f8e0203 */
[----:B------:R-:W-:Y:S01]  /*c4c0*/  IADD3 R4, R7, R3, RZ ;  /* 0x0000000307047210 */ /* 0x000fe20007ffe0ff */
[----:B------:R-:W-:Y:S01]  /*c4d0*/  IMAD.MOV.U32 R3, RZ, RZ, R6 ;  /* 0x000000ffff037224 */ /* 0x000fe200078e0006 */
[----:B------:R-:W-:Y:S06]  /*c4e0*/  BRA `(.L_x_4589) ;  /* 0x0000000000107947 */ /* 0x000fec0003800000 */
.L_x_4588:
[----:B------:R-:W-:Y:S02]  /*c4f0*/  ULDC UR8, c[0x0][0x248] ;  /* 0x0000920000087ab9 */ /* 0x000fe40000000800 */
[----:B------:R-:W-:-:S06]  /*c500*/  USHF.L.U32 UR4, UR8, 0x7, URZ ;  /* 0x0000000708047899 */ /* 0x000fcc000800063f */
[----:B------:R-:W-:-:S04]  /*c510*/  IADD3 R3, RZ, -UR4, RZ ;  /* 0x80000004ff037c10 */ /* 0x000fc8000fffe0ff */
[----:B------:R-:W-:-:S07]  /*c520*/  SHF.R.S32.HI R4, RZ, 0x1f, R3 ;  /* 0x0000001fff047819 */ /* 0x000fce0000011403 */
.L_x_4589:
        /* <DEDUP_REMOVED lines=20> */
.L_x_4587:
        /* <DEDUP_REMOVED lines=71> */
[----:B-1----:R-:W-:Y:S02]  /*cae0*/  FMNMX.FTZ R32, R5, R32, !PT ;  /* 0x0000002005207209 */ /* 0x002fe40007810000 */
[----:B--2---:R-:W-:-:S03]  /*caf0*/  FMNMX.FTZ R3, R4, R3, !PT ;  /* 0x0000000304037209 */ /* 0x004fc60007810000 */
[C---:B------:R-:W-:Y:S01]  /*cb00*/  FMUL.FTZ R53, R32.reuse, UR10 ;  /* 0x0000000a20357c20 */ /* 0x040fe20008410000 */
[C---:B------:R-:W-:Y:S02]  /*cb10*/  FSETP.NEU.FTZ.AND P2, PT, R32.reuse, -INF , PT ;  /* 0xff8000002000780b */ /* 0x040fe40003f5d000 */
[C---:B------:R-:W-:Y:S01]  /*cb20*/  FSETP.NEU.FTZ.AND P0, PT, R3.reuse, -INF , PT ;  /* 0xff8000000300780b */ /* 0x040fe20003f1d000 */
[C---:B------:R-:W-:Y:S01]  /*cb30*/  FMUL.FTZ R38, R3.reuse, UR10 ;  /* 0x0000000a03267c20 */ /* 0x040fe20008410000 */
[----:B------:R-:W-:Y:S02]  /*cb40*/  FSEL R117, R32, RZ, P2 ;  /* 0x000000ff20757208 */ /* 0x000fe40001000000 */
[----:B------:R-:W-:Y:S02]  /*cb50*/  FSEL R115, R3, RZ, P0 ;  /* 0x000000ff03737208 */ /* 0x000fe40000000000 */
[----:B------:R-:W-:Y:S01]  /*cb60*/  FSEL R53, R53, RZ, P2 ;  /* 0x000000ff35357208 */ /* 0x000fe20001000000 */
[----:B------:R-:W-:Y:S01]  /*cb70*/  FADD.FTZ R117, R2, -R117 ;  /* 0x8000007502757221 */ /* 0x000fe20000010000 */
[----:B------:R-:W-:Y:S01]  /*cb80*/  FSEL R38, R38, RZ, P0 ;  /* 0x000000ff26267208 */ /* 0x000fe20000000000 */
[----:B------:R-:W-:-:S02]  /*cb90*/  FADD.FTZ R115, R0, -R115 ;  /* 0x8000007300737221 */ /* 0x000fc40000010000 */
[--C-:B------:R-:W-:Y:S01]  /*cba0*/  FFMA.FTZ R116, R18, UR10, -R53.reuse ;  /* 0x0000000a12747c23 */ /* 0x100fe20008010835 */
        /* <DEDUP_REMOVED lines=8> */
[--C-:B------:R-:W-:Y:S01]  /*cc30*/  FFMA.FTZ R2, R17, UR10, -R38.reuse ;  /* 0x0000000a11027c23 */ /* 0x100fe20008010826 */
[----:B------:R-:W-:Y:S01]  /*cc40*/  MUFU.EX2 R116, R116 ;  /* 0x0000007400747308 */ /* 0x000fe20000000800 */
[----:B------:R-:W1:Y:S01]  /*cc50*/  LDSM.16.MT88.4 R20, [R137+0x3000] ;  /* 0x003000008914783b */ /* 0x000e620000004200 */
[--C-:B------:R-:W-:Y:S01]  /*cc60*/  FFMA.FTZ R66, R26, UR10, -R53.reuse ;  /* 0x0000000a1a427c23 */ /* 0x100fe20008010835 */
        /* <DEDUP_REMOVED lines=31> */
[----:B------:R-:W-:-:S06]  /*ce60*/  FFMA.FTZ R37, R37, UR10, -R38 ;  /* 0x0000000a25257c23 */ /* 0x000fcc0008010826 */
[----:B------:R-:W3:Y:S01]  /*ce70*/  MUFU.EX2 R101, R101 ;  /* 0x0000006500657308 */ /* 0x000ee20000000800 */
[----:B----4-:R-:W-:-:S07]  /*ce80*/  F2FP.F16.F32.PACK_AB R18, R46, R103 ;  /* 0x000000672e12723e */ /* 0x010fce00000000ff */
[----:B------:R-:W-:Y:S08]  /*ce90*/  MUFU.EX2 R107, R107 ;  /* 0x0000006b006b7308 */ /* 0x000ff00000000800 */
[----:B------:R-:W4:Y:S01]  /*cea0*/  MUFU.EX2 R117, R117 ;  /* 0x0000007500757308 */ /* 0x000f220000000800 */
[----:B---3--:R-:W-:-:S07]  /*ceb0*/  F2FP.F16.F32.PACK_AB R17, R101, R113 ;  /* 0x000000716511723e */ /* 0x008fce00000000ff */
[----:B------:R-:W3:Y:S08]  /*cec0*/  MUFU.EX2 R115, R115 ;  /* 0x0000007300737308 */ /* 0x000ef00000000800 */
        /* <DEDUP_REMOVED lines=9> */
[-C--:B---3--:R-:W-:Y:S01]  /*cf60*/  FMUL.FTZ R6, R82, R115.reuse ;  /* 0x0000007352067220 */ /* 0x088fe20000410000 */
[-C--:B------:R-:W-:Y:S01]  /*cf70*/  FMUL.FTZ R7, R83, R115.reuse ;  /* 0x0000007353077220 */ /* 0x080fe20000410000 */
[-C--:B------:R-:W-:Y:S01]  /*cf80*/  FMUL.FTZ R78, R78, R115.reuse ;  /* 0x000000734e4e7220 */ /* 0x080fe20000410000 */
[-C--:B------:R-:W-:Y:S01]  /*cf90*/  FMUL.FTZ R79, R79, R115.reuse ;  /* 0x000000734f4f7220 */ /* 0x080fe20000410000 */
[-C--:B------:R-:W-:Y:S01]  /*cfa0*/  FMUL.FTZ R14, R74, R115.reuse ;  /* 0x000000734a0e7220 */ /* 0x080fe20000410000 */
[----:B------:R-:W-:Y:S01]  /*cfb0*/  FMUL.FTZ R15, R75, R115 ;  /* 0x000000734b0f7220 */ /* 0x000fe20000410000 */
[----:B------:R-:W-:Y:S01]  /*cfc0*/  FMUL.FTZ R69, R69, R117 ;  /* 0x0000007545457220 */ /* 0x000fe20000410000 */
[----:B------:R-:W3:Y:S01]  /*cfd0*/  MUFU.EX2 R66, R66 ;  /* 0x0000004200427308 */ /* 0x000ee20000000800 */
[----:B-----5:R-:W-:Y:S01]  /*cfe0*/  F2FP.F16.F32.PACK_AB R19, R2, R107 ;  /* 0x0000006b0213723e */ /* 0x020fe200000000ff */
[-C--:B------:R-:W-:Y:S01]  /*cff0*/  FMUL.FTZ R70, R70, R115.reuse ;  /* 0x0000007346467220 */ /* 0x080fe20000410000 */
[----:B------:R-:W-:Y:S01]  /*d000*/  FMUL.FTZ R71, R71, R115 ;  /* 0x0000007347477220 */ /* 0x000fe20000410000 */
        /* <DEDUP_REMOVED lines=9> */
[----:B------:R-:W4:Y:S01]  /*d0a0*/  MUFU.EX2 R52, R52 ;  /* 0x0000003400347308 */ /* 0x000f220000000800 */
[----:B------:R-:W-:Y:S01]  /*d0b0*/  FADD.FTZ R107, R107, R160 ;  /* 0x000000a06b6b7221 */ /* 0x000fe20000010000 */
[----:B------:R-:W-:Y:S01]  /*d0c0*/  FFMA.FTZ R160, R36, UR10, -R38 ;  /* 0x0000000a24a07c23 */ /* 0x000fe20008010826 */
[----:B-1----:R-:W-:Y:S01]  /*d0d0*/  HMMA.16816.F32 R12, R16, R20, R12 ;  /* 0x00000014100c723c */ /* 0x002fe2000000180c */
[----:B------:R-:W-:Y:S01]  /*d0e0*/  FADD.FTZ R46, R46, R103 ;  /* 0x000000672e2e7221 */ /* 0x000fe20000010000 */
[----:B------:R-:W-:-:S03]  /*d0f0*/  FADD.FTZ R2, R2, R107 ;  /* 0x0000006b02027221 */ /* 0x000fc60000010000 */
[----:B------:R-:W-:Y:S01]  /*d100*/  MUFU.EX2 R109, R109 ;  /* 0x0000006d006d7308 */ /* 0x000fe20000000800 */
[----:B------:R-:W-:Y:S01]  /*d110*/  HMMA.16816.F32 R16, R16, R22, R68 ;  /* 0x000000161010723c */ /* 0x000fe20000001844 */
[----:B---3--:R-:W-:Y:S01]  /*d120*/  F2FP.F16.F32.PACK_AB R20, R66, R111 ;  /* 0x0000006f4214723e */ /* 0x008fe200000000ff */
[----:B------:R-:W-:Y:S01]  /*d130*/  FADD.FTZ R111, R111, R46 ;  /* 0x0000002e6f6f7221 */ /* 0x000fe20000010000 */
[----:B------:R-:W-:-:S03]  /*d140*/  FFMA.FTZ R46, R49, UR10, -R38 ;  /* 0x0000000a312e7c23 */ /* 0x000fc60008010826 */
[----:B------:R-:W-:Y:S01]  /*d150*/  FADD.FTZ R66, R66, R111 ;  /* 0x0000006f42427221 */ /* 0x000fe20000010000 */
[----:B------:R-:W1:Y:S01]  /*d160*/  MUFU.EX2 R54, R54 ;  /* 0x0000003600367308 */ /* 0x000e620000000800 */
[----:B----4-:R-:W-:Y:S02]  /*d170*/  F2FP.F16.F32.PACK_AB R22, R52, R89 ;  /* 0x000000593416723e */ /* 0x010fe400000000ff */
[----:B------:R-:W-:-:S04]  /*d180*/  FADD.FTZ R89, R89, R66 ;  /* 0x0000004259597221 */ /* 0x000fc80000010000 */
[----:B------:R-:W-:Y:S01]  /*d190*/  FADD.FTZ R89, R52, R89 ;  /* 0x0000005934597221 */ /* 0x000fe20000010000 */
[----:B------:R-:W-:Y:S08]  /*d1a0*/  MUFU.EX2 R55, R55 ;  /* 0x0000003700377308 */ /* 0x000ff00000000800 */
        /* <DEDUP_REMOVED lines=9> */
[C---:B--2---:R-:W-:Y:S01]  /*d240*/  HMMA.16816.F32 R4, R20.reuse, R24, R4 ;  /* 0x000000181404723c */ /* 0x044fe20000001804 */
[----:B------:R-:W-:Y:S05]  /*d250*/  MUFU.EX2 R97, R97 ;  /* 0x0000006100617308 */ /* 0x000fea0000000800 */
[----:B------:R-:W-:Y:S01]  /*d260*/  HMMA.16816.F32 R8, R20, R26, R8 ;  /* 0x0000001a1408723c */ /* 0x000fe20000001808 */
[----:B------:R-:W2:Y:S02]  /*d270*/  LDSM.16.MT88.4 R24, [R137+0x3400] ;  /* 0x003400008918783b */ /* 0x000ea40000004200 */
        /* <DEDUP_REMOVED lines=11> */
[C---:B-1----:R-:W-:Y:S01]  /*d330*/  F2FP.F16.F32.PACK_AB R29, R99.reuse, R112 ;  /* 0x00000070631d723e */ /* 0x042fe200000000ff */
[----:B------:R-:W-:Y:S01]  /*d340*/  FADD.FTZ R112, R112, R55 ;  /* 0x0000003770707221 */ /* 0x000fe20000010000 */
[----:B--2---:R-:W-:Y:S03]  /*d350*/  HMMA.16816.F32 R12, R20, R24, R12 ;  /* 0x00000018140c723c */ /* 0x004fe6000000180c */
        /* <DEDUP_REMOVED lines=15> */
[----:B--2---:R-:W-:Y:S01]  /*d450*/  HMMA.16816.F32 R4, R28, R24, R4 ;  /* 0x000000181c04723c */ /* 0x004fe20000001804 */
[--C-:B------:R-:W-:Y:S01]  /*d460*/  FFMA.FTZ R22, R100, UR10, -R53.reuse ;  /* 0x0000000a64167c23 */ /* 0x100fe20008010835 */
[--C-:B------:R-:W-:Y:S01]  /*d470*/  FFMA.FTZ R100, R67, UR10, -R38.reuse ;  /* 0x0000000a43647c23 */ /* 0x100fe20008010826 */
[----:B------:R-:W-:Y:S01]  /*d480*/  FFMA.FTZ R67, R85, UR10, -R38 ;  /* 0x0000000a55437c23 */ /* 0x000fe20008010826 */
[----:B------:R-:W-:-:S03]  /*d490*/  FFMA.FTZ R23, R62, UR10, -R53 ;  /* 0x0000000a3e177c23 */ /* 0x000fc60008010835 */
[----:B------:R-:W-:Y:S01]  /*d4a0*/  MUFU.EX2 R35, R35 ;  /* 0x0000002300237308 */ /* 0x000fe20000000800 */
[----:B------:R-:W-:Y:S01]  /*d4b0*/  HMMA.16816.F32 R8, R28, R26, R8 ;  /* 0x0000001a1c08723c */ /* 0x000fe20000001808 */
[--C-:B------:R-:W-:Y:S01]  /*d4c0*/  FFMA.FTZ R25, R96, UR10, -R53.reuse ;  /* 0x0000000a60197c23 */ /* 0x100fe20008010835 */
[----:B------:R-:W-:-:S04]  /*d4d0*/  FFMA.FTZ R24, R94, UR10, -R53 ;  /* 0x0000000a5e187c23 */ /* 0x000fc80008010835 */
[----:B------:R-:W-:Y:S01]  /*d4e0*/  HMMA.16816.F32 R12, R28, R20, R12 ;  /* 0x000000141c0c723c */ /* 0x000fe2000000180c */
        /* <DEDUP_REMOVED lines=23> */
[----:B------:R-:W-:Y:S01]  /*d660*/  MUFU.EX2 R100, R100 ;  /* 0x0000006400647308 */ /* 0x000fe20000000800 */
[----:B-1----:R-:W-:Y:S01]  /*d670*/  F2FP.F16.F32.PACK_AB R68, R26, R93 ;  /* 0x0000005d1a44723e */ /* 0x002fe200000000ff */
[----:B------:R-:W-:-:S04]  /*d680*/  FADD.FTZ R93, R93, R64 ;  /* 0x000000405d5d7221 */ /* 0x000fc80000010000 */
[----:B------:R-:W-:Y:S02]  /*d690*/  FADD.FTZ R26, R26, R93 ;  /* 0x0000005d1a1a7221 */ /* 0x000fe40000010000 */
        /* <DEDUP_REMOVED lines=30> */
[C---:B------:R-:W-:Y:S01]  /*d880*/  HMMA.16816.F32 R68, R4.reuse, R10, R68 ;  /* 0x0000000a0444723c */ /* 0x040fe20000001844 */
[----:B------:R-:W-:Y:S06]  /*d890*/  LDSM.16.MT88.4 R8, [R138+0x4800] ;  /* 0x004800008a08783b */ /* 0x000fec0000004200 */
        /* <DEDUP_REMOVED lines=9> */
[----:B------:R-:W-:Y:S01]  /*d930*/  MUFU.EX2 R20, R20 ;  /* 0x0000001400147308 */ /* 0x000fe20000000800 */
[----:B------:R-:W-:-:S07]  /*d940*/  F2FP.F16.F32.PACK_AB R7, R43, R46 ;  /* 0x0000002e2b07723e */ /* 0x000fce00000000ff */
[----:B------:R-:W1:Y:S01]  /*d950*/  MUFU.EX2 R51, R51 ;  /* 0x0000003300337308 */ /* 0x000e620000000800 */
[C---:B------:R-:W-:Y:S06]  /*d960*/  HMMA.16816.F32 R80, R4.reuse, R16, R80 ;  /* 0x000000100450723c */ /* 0x040fec0000001850 */
[C---:B------:R-:W-:Y:S01]  /*d970*/  HMMA.16816.F32 R76, R4.reuse, R18, R76 ;  /* 0x00000012044c723c */ /* 0x040fe2000000184c */
[----:B------:R4:W5:Y:S01]  /*d980*/  MUFU.EX2 R0, R33 ;  /* 0x0000002100007308 */ /* 0x0009620000000800 */
[----:B------:R-:W5:Y:S07]  /*d990*/  LDSM.16.MT88.4 R16, [R137+0x4800] ;  /* 0x004800008910783b */ /* 0x000f6e0000004200 */
[----:B------:R3:W-:Y:S01]  /*d9a0*/  MUFU.EX2 R2, R48 ;  /* 0x0000003000027308 */ /* 0x0007e20000000800 */
[C---:B--2---:R-:W-:Y:S07]  /*d9b0*/  HMMA.16816.F32 R72, R4.reuse, R12, R72 ;  /* 0x0000000c0448723c */ /* 0x044fee0000001848 */
[----:B------:R-:W2:Y:S01]  /*d9c0*/  MUFU.EX2 R57, R57 ;  /* 0x0000003900397308 */ /* 0x000ea20000000800 */
[----:B----4-:R-:W-:Y:S01]  /*d9d0*/  FFMA.FTZ R33, R45, UR10, -R38 ;  /* 0x0000000a2d217c23 */ /* 0x010fe20008010826 */
[----:B------:R-:W-:Y:S01]  /*d9e0*/  HMMA.16816.F32 R68, R4, R14, R68 ;  /* 0x0000000e0444723c */ /* 0x000fe20000001844 */
[----:B------:R-:W4:Y:S05]  /*d9f0*/  LDSM.16.MT88.4 R12, [R138+0x4c00] ;  /* 0x004c00008a0c783b */ /* 0x000f2a0000004200 */
[----:B------:R-:W-:Y:S01]  /*da00*/  MUFU.EX2 R41, R41 ;  /* 0x0000002900297308 */ /* 0x000fe20000000800 */
[----:B---3--:R-:W-:Y:S01]  /*da10*/  FADD.FTZ R48, R100, R91 ;  /* 0x0000005b64307221 */ /* 0x008fe20000010000 */
[----:B------:R-:W-:-:S02]  /*da20*/  F2FP.F16.F32.PACK_AB R4, R24, R23 ;  /* 0x000000171804723e */ /* 0x000fc400000000ff */
[----:B------:R-:W-:Y:S01]  /*da30*/  F2FP.F16.F32.PACK_AB R5, R34, R47 ;  /* 0x0000002f2205723e */ /* 0x000fe200000000ff */
[----:B------:R-:W-:Y:S01]  /*da40*/  FADD.FTZ R48, R67, R48 ;  /* 0x0000003043307221 */ /* 0x000fe20000010000 */
[----:B-1----:R-:W-:Y:S02]  /*da50*/  F2FP.F16.F32.PACK_AB R6, R51, R20 ;  /* 0x000000143306723e */ /* 0x002fe400000000ff */
[----:B-----5:R-:W-:Y:S01]  /*da60*/  F2FP.F16.F32.PACK_AB R7, R0, R35 ;  /* 0x000000230007723e */ /* 0x020fe200000000ff */
[----:B------:R-:W-:Y:S01]  /*da70*/  FADD.FTZ R27, R27, R48 ;  /* 0x000000301b1b7221 */ /* 0x000fe20000010000 */
[----:B------:R-:W-:Y:S03]  /*da80*/  MUFU.EX2 R40, R40 ;  /* 0x0000002800287308 */ /* 0x000fe60000000800 */
[----:B------:R-:W-:Y:S02]  /*da90*/  FADD.FTZ R27, R30, R27 ;  /* 0x0000001b1e1b7221 */ /* 0x000fe40000010000 */
[C---:B------:R-:W-:Y:S02]  /*daa0*/  HMMA.16816.F32 R80, R4.reuse, R8, R80 ;  /* 0x000000080450723c */ /* 0x040fe40000001850 */
[----:B------:R-:W-:Y:S01]  /*dab0*/  FADD.FTZ R56, R56, R27 ;  /* 0x0000001b38387221 */ /* 0x000fe20000010000 */
[----:B------:R-:W-:Y:S03]  /*dac0*/  MUFU.EX2 R33, R33 ;  /* 0x0000002100217308 */ /* 0x000fe60000000800 */
[----:B------:R-:W-:Y:S01]  /*dad0*/  HMMA.16816.F32 R76, R4, R10, R76 ;  /* 0x0000000a044c723c */ /* 0x000fe2000000184c */
[----:B------:R-:W-:Y:S01]  /*dae0*/  FADD.FTZ R9, R21, R26 ;  /* 0x0000001a15097221 */ /* 0x000fe20000010000 */
[----:B------:R-:W-:-:S03]  /*daf0*/  FADD.FTZ R56, R63, R56 ;  /* 0x000000383f387221 */ /* 0x000fc60000010000 */
[----:B------:R-:W-:Y:S01]  /*db00*/  FADD.FTZ R9, R22, R9 ;  /* 0x0000000916097221 */ /* 0x000fe20000010000 */
[----:B------:R-:W1:Y:S01]  /*db10*/  MUFU.EX2 R44, R44 ;  /* 0x0000002c002c7308 */ /* 0x000e620000000800 */
[----:B------:R-:W-:Y:S01]  /*db20*/  FADD.FTZ R61, R61, R56 ;  /* 0x000000383d3d7221 */ /* 0x000fe20000010000 */
[C---:B------:R-:W-:Y:S01]  /*db30*/  HMMA.16816.F32 R72, R4.reuse, R16, R72 ;  /* 0x000000100448723c */ /* 0x040fe20000001848 */
[----:B------:R-:W-:Y:S02]  /*db40*/  FADD.FTZ R22, R98, R9 ;  /* 0x0000000962167221 */ /* 0x000fe40000010000 */
[----:B------:R-:W3:Y:S01]  /*db50*/  LDSM.16.MT88.4 R8, [R137+0x4c00] ;  /* 0x004c00008908783b */ /* 0x000ee20000004200 */
[----:B------:R-:W-:Y:S01]  /*db60*/  FADD.FTZ R61, R58, R61 ;  /* 0x0000003d3a3d7221 */ /* 0x000fe20000010000 */
[----:B------:R-:W-:Y:S01]  /*db70*/  FADD.FTZ R22, R25, R22 ;  /* 0x0000001619167221 */ /* 0x000fe20000010000 */
[----:B------:R-:W-:Y:S01]  /*db80*/  MUFU.EX2 R21, R37 ;  /* 0x0000002500157308 */ /* 0x000fe20000000800 */
[----:B------:R-:W-:Y:S01]  /*db90*/  HMMA.16816.F32 R68, R4, R18, R68 ;  /* 0x000000120444723c */ /* 0x000fe20000001844 */
[----:B------:R-:W-:Y:S01]  /*dba0*/  FADD.FTZ R42, R42, R61 ;  /* 0x0000003d2a2a7221 */ /* 0x000fe20000010000 */
[----:B------:R-:W-:-:S03]  /*dbb0*/  FADD.FTZ R31, R31, R22 ;  /* 0x000000161f1f7221 */ /* 0x000fc60000010000 */
[----:B------:R-:W-:Y:S01]  /*dbc0*/  FADD.FTZ R59, R59, R42 ;  /* 0x0000002a3b3b7221 */ /* 0x000fe20000010000 */
[----:B------:R-:W-:Y:S01]  /*dbd0*/  FADD.FTZ R88, R88, R31 ;  /* 0x0000001f58587221 */ /* 0x000fe20000010000 */
[----:B------:R-:W5:Y:S01]  /*dbe0*/  MUFU.EX2 R160, R160 ;  /* 0x000000a000a07308 */ /* 0x000f620000000800 */
[----:B--2---:R-:W-:Y:S01]  /*dbf0*/  F2FP.F16.F32.PACK_AB R4, R57, R2 ;  /* 0x000000023904723e */ /* 0x004fe200000000ff */
[----:B------:R-:W-:Y:S01]  /*dc00*/  FADD.FTZ R16, R46, R59 ;  /* 0x0000003b2e107221 */ /* 0x000fe20000010000 */
[----:B------:R-:W-:Y:S01]  /*dc10*/  FADD.FTZ R17, R65, R88 ;  /* 0x0000005841117221 */ /* 0x000fe20000010000 */
[----:B-1----:R-:W-:Y:S02]  /*dc20*/  F2FP.F16.F32.PACK_AB R5, R44, R33 ;  /* 0x000000212c05723e */ /* 0x002fe400000000ff */
[----:B------:R-:W-:Y:S01]  /*dc30*/  F2FP.F16.F32.PACK_AB R6, R40, R41 ;  /* 0x000000292806723e */ /* 0x000fe200000000ff */
[----:B------:R-:W-:Y:S01]  /*dc40*/  FADD.FTZ R17, R50, R17 ;  /* 0x0000001132117221 */ /* 0x000fe20000010000 */
[----:B------:R-:W-:-:S04]  /*dc50*/  FADD.FTZ R16, R43, R16 ;  /* 0x000000102b107221 */ /* 0x000fc80000010000 */
[----:B------:R-:W-:-:S04]  /*dc60*/  FADD.FTZ R47, R47, R16 ;  /* 0x000000102f2f7221 */ /* 0x000fc80000010000 */
[----:B------:R-:W-:Y:S01]  /*dc70*/  FADD.FTZ R34, R34, R47 ;  /* 0x0000002f22227221 */ /* 0x000fe20000010000 */
[----:B-----5:R-:W-:-:S03]  /*dc80*/  F2FP.F16.F32.PACK_AB R7, R160, R21 ;  /* 0x00000015a007723e */ /* 0x020fc600000000ff */
[----:B------:R-:W-:-:S04]  /*dc90*/  FADD.FTZ R35, R35, R34 ;  /* 0x0000002223237221 */ /* 0x000fc80000010000 */
[----:B----4-:R-:W-:Y:S01]  /*dca0*/  HMMA.16816.F32 R80, R4, R12, R80 ;  /* 0x0000000c0450723c */ /* 0x010fe20000001850 */
[----:B------:R-:W-:-:S04]  /*dcb0*/  FADD.FTZ R0, R0, R35 ;  /* 0x0000002300007221 */ /* 0x000fc80000010000 */
[----:B------:R-:W-:Y:S01]  /*dcc0*/  FADD.FTZ R33, R33, R0 ;  /* 0x0000000021217221 */ /* 0x000fe20000010000 */
[C---:B------:R-:W-:Y:S01]  /*dcd0*/  HMMA.16816.F32 R76, R4.reuse, R14, R76 ;  /* 0x0000000e044c723c */ /* 0x040fe2000000184c */
[----:B------:R-:W-:Y:S01]  /*dce0*/  FADD.FTZ R12, R28, R17 ;  /* 0x000000111c0c7221 */ /* 0x000fe20000010000 */
[----:B------:R-:W-:Y:S01]  /*dcf0*/  MOV R0, R3 ;  /* 0x0000000300007202 */ /* 0x000fe20000000f00 */
[----:B------:R-:W-:Y:S02]  /*dd00*/  FADD.FTZ R44, R44, R33 ;  /* 0x000000212c2c7221 */ /* 0x000fe40000010000 */
[----:B------:R-:W-:Y:S01]  /*dd10*/  FADD.FTZ R12, R29, R12 ;  /* 0x0000000c1d0c7221 */ /* 0x000fe20000010000 */
[----:B---3--:R-:W-:Y:S01]  /*dd20*/  HMMA.16816.F32 R72, R4, R8, R72 ;  /* 0x000000080448723c */ /* 0x008fe20000001848 */
[----:B------:R-:W-:Y:S02]  /*dd30*/  FADD.FTZ R21, R21, R44 ;  /* 0x0000002c15157221 */ /* 0x000fe40000010000 */
[----:B------:R-:W-:-:S02]  /*dd40*/  FADD.FTZ R13, R23, R12 ;  /* 0x0000000c170d7221 */ /* 0x000fc40000010000 */
[----:B------:R-:W-:Y:S01]  /*dd50*/  FADD.FTZ R160, R160, R21 ;  /* 0x00000015a0a07221 */ /* 0x000fe20000010000 */
[----:B------:R-:W-:Y:S01]  /*dd60*/  HMMA.16816.F32 R68, R4, R10, R68 ;  /* 0x0000000a0444723c */ /* 0x000fe20000001844 */
[----:B------:R-:W-:-:S04]  /*dd70*/  FADD.FTZ R13, R24, R13 ;  /* 0x0000000d180d7221 */ /* 0x000fc80000010000 */
[----:B------:R-:W-:-:S04]  /*dd80*/  FADD.FTZ R20, R20, R13 ;  /* 0x0000000d14147221 */ /* 0x000fc80000010000 */
[----:B------:R-:W-:-:S04]  /*dd90*/  FADD.FTZ R51, R51, R20 ;  /* 0x0000001433337221 */ /* 0x000fc80000010000 */
[----:B------:R-:W-:-:S04]  /*dda0*/  FADD.FTZ R2, R2, R51 ;  /* 0x0000003302027221 */ /* 0x000fc80000010000 */
[----:B------:R-:W-:-:S04]  /*ddb0*/  FADD.FTZ R2, R57, R2 ;  /* 0x0000000239027221 */ /* 0x000fc80000010000 */
[----:B------:R-:W-:Y:S01]  /*ddc0*/  FADD.FTZ R41, R41, R2 ;  /* 0x0000000229297221 */ /* 0x000fe20000010000 */
[----:B------:R-:W-:-:S03]  /*ddd0*/  MOV R2, R32 ;  /* 0x0000002000027202 */ /* 0x000fc60000000f00 */
[----:B------:R-:W-:-:S07]  /*dde0*/  FADD.FTZ R159, R40, R41 ;  /* 0x00000029289f7221 */ /* 0x000fce0000010000 */
.L_x_4584:
[----:B------:R-:W-:-:S13]  /*ddf0*/  ISETP.GE.AND P0, PT, R154, 0x1, PT ;  /* 0x000000019a00780c */ /* 0x000fda0003f06270 */
[----:B------:R-:W-:Y:S05]  /*de00*/  @!P0 BRA `(.L_x_4590) ;  /* 0x0000002c00a08947 */ /* 0x000fea0003800000 */
[----:B------:R-:W-:Y:S01]  /*de10*/  ULDC UR9, c[0x0][0x250] ;  /* 0x0000940000097ab9 */ /* 0x000fe20000000800 */
[----:B------:R-:W-:Y:S01]  /*de20*/  ULDC.64 UR4, c[0x0][0x250] ;  /* 0x0000940000047ab9 */ /* 0x000fe20000000a00 */
[----:B------:R-:W-:Y:S01]  /*de30*/  ULEA UR9, -UR9, URZ, 0x7 ;  /* 0x0000003f09097291 */ /* 0x000fe2000f8e393f */
[----:B------:R-:W-:Y:S01]  /*de40*/  IMAD.MOV.U32 R85, RZ, RZ, R0 ;  /* 0x000000ffff557224 */ /* 0x000fe200078e0000 */
[----:B------:R-:W-:Y:S01]  /*de50*/  USHF.L.U64.HI UR14, UR4, 0x6, UR5 ;  /* 0x00000006040e7899 */ /* 0x000fe20008010205 */
[----:B------:R-:W-:Y:S01]  /*de60*/  IMAD.MOV.U32 R87, RZ, RZ, R2 ;  /* 0x000000ffff577224 */ /* 0x000fe200078e0002 */
[----:B------:R-:W-:Y:S02]  /*de70*/  USHF.L.U32 UR13, UR4, 0x6, URZ ;  /* 0x00000006040d7899 */ /* 0x000fe4000800063f */
[----:B------:R-:W-:Y:S01]  /*de80*/  USHF.R.S32.HI UR4, URZ, 0x1f, UR9 ;  /* 0x0000001f3f047899 */ /* 0x000fe20008011409 */
[----:B------:R-:W-:Y:S01]  /*de90*/  MOV R158, UR9 ;  /* 0x00000009009e7c02 */ /* 0x000fe20008000f00 */
[----:B------:R-:W-:Y:S01]  /*dea0*/  ULDC UR11, c[0x0][0x248] ;  /* 0x00009200000b7ab9 */ /* 0x000fe20000000800 */
[----:B------:R-:W-:Y:S01]  /*deb0*/  ULDC UR8, c[0x0][0x24c] ;  /* 0x0000930000087ab9 */ /* 0x000fe20000000800 */
[----:B------:R-:W-:-:S02]  /*dec0*/  USHF.L.U32 UR5, UR11, 0x6, URZ ;  /* 0x000000060b057899 */ /* 0x000fc4000800063f */
[----:B------:R-:W-:Y:S01]  /*ded0*/  MOV R157, UR4 ;  /* 0x00000004009d7c02 */ /* 0x000fe20008000f00 */
[----:B------:R-:W-:Y:S01]  /*dee0*/  USHF.L.U64.HI UR8, UR11, 0x6, UR8 ;  /* 0x000000060b087899 */ /* 0x000fe20008010208 */
[----:B------:R-:W-:Y:S01]  /*def0*/  ULDC UR4, c[0x0][0x2ec] ;  /* 0x0000bb0000047ab9 */ /* 0x000fe20000000800 */
[----:B------:R-:W-:-:S10]  /*df00*/  ULDC UR12, c[0x0][0x39c] ;  /* 0x0000e700000c7ab9 */ /* 0x000fd40000000800 */
.L_x_4594:
        /* <DEDUP_REMOVED lines=66> */
.L_x_4591:
        /* <DEDUP_REMOVED lines=56> */
[----:B------:R-:W-:Y:S01]  /*e6b0*/  FMUL.FTZ R145, R9, UR12 ;  /* 0x0000000c09917c20 */ /* 0x000fe20008410000 */
[C---:B-1----:R-:W-:Y:S05]  /*e6c0*/  HMMA.16816.F32 R12, R124.reuse, R88, R12 ;  /* 0x000000587c0c723c */ /* 0x042fea000000180c */
[----:B------:R1:W4:Y:S01]  /*e6d0*/  MUFU.TANH R105, R3 ;  /* 0x0000000300697308 */ /* 0x0003220000002400 */
[C---:B------:R-:W-:Y:S01]  /*e6e0*/  HMMA.16816.F32 R16, R124.reuse, R90, R16 ;  /* 0x0000005a7c10723c */ /* 0x040fe20000001810 */
[----:B------:R-:W5:Y:S08]  /*e6f0*/  LDSM.16.M88.4 R88, [R134] ;  /* 0x000000008658783b */ /* 0x000f700000000200 */
[----:B------:R3:W1:Y:S02]  /*e700*/  MUFU.TANH R99, R2 ;  /* 0x0000000200637308 */ /* 0x0006640000002400 */
[----:B--2---:R-:W-:Y:S01]  /*e710*/  FMUL.FTZ R0, R11, UR12 ;  /* 0x0000000c0b007c20 */ /* 0x004fe20008410000 */
[C---:B------:R-:W-:Y:S07]  /*e720*/  HMMA.16816.F32 R20, R124.reuse, R92, R20 ;  /* 0x0000005c7c14723c */ /* 0x040fee0000001814 */
[----:B------:R2:W2:Y:S01]  /*e730*/  MUFU.TANH R109, R0 ;  /* 0x00000000006d7308 */ /* 0x0004a20000002400 */
[C---:B------:R-:W-:Y:S01]  /*e740*/  HMMA.16816.F32 R24, R124.reuse, R94, R24 ;  /* 0x0000005e7c18723c */ /* 0x040fe20000001818 */
[----:B------:R-:W4:Y:S02]  /*e750*/  LDSM.16.M88.4 R92, [R133] ;  /* 0x00000000855c783b */ /* 0x000f240000000200 */
[----:B------:R-:W-:Y:S06]  /*e760*/  FMUL.FTZ R165, R13, UR12 ;  /* 0x0000000c0da57c20 */ /* 0x000fec0008410000 */
[----:B------:R5:W4:Y:S02]  /*e770*/  MUFU.TANH R101, R161 ;  /* 0x000000a100657308 */ /* 0x000b240000002400 */
[----:B------:R-:W-:Y:S01]  /*e780*/  FMUL.FTZ R163, R14, UR12 ;  /* 0x0000000c0ea37c20 */ /* 0x000fe20008410000 */
[----:B------:R-:W-:Y:S01]  /*e790*/  FMUL.FTZ R111, R12, UR12 ;  /* 0x0000000c0c6f7c20 */ /* 0x000fe20008410000 */
[----:B-1----:R-:W-:Y:S01]  /*e7a0*/  FMUL.FTZ R3, R18, UR12 ;  /* 0x0000000c12037c20 */ /* 0x002fe20008410000 */
[----:B---3--:R-:W-:Y:S05]  /*e7b0*/  FMUL.FTZ R2, R16, UR12 ;  /* 0x0000000c10027c20 */ /* 0x008fea0008410000 */
[----:B------:R1:W3:Y:S01]  /*e7c0*/  MUFU.TANH R103, R145 ;  /* 0x0000009100677308 */ /* 0x0002e20000002400 */
[----:B--2---:R-:W-:Y:S09]  /*e7d0*/  FMUL.FTZ R0, R19, UR12 ;  /* 0x0000000c13007c20 */ /* 0x004ff20008410000 */
[----:B------:R2:W2:Y:S01]  /*e7e0*/  MUFU.TANH R106, R3 ;  /* 0x00000003006a7308 */ /* 0x0004a20000002400 */
[----:B-----5:R-:W-:Y:S01]  /*e7f0*/  FMUL.FTZ R161, R15, UR12 ;  /* 0x0000000c0fa17c20 */ /* 0x020fe20008410000 */
[C---:B------:R-:W-:Y:S08]  /*e800*/  HMMA.16816.F32 R28, R124.reuse, R88, R28 ;  /* 0x000000587c1c723c */ /* 0x040ff0000000181c */
[----:B------:R5:W3:Y:S03]  /*e810*/  MUFU.TANH R98, R2 ;  /* 0x0000000200627308 */ /* 0x000ae60000002400 */
[----:B-1----:R-:W-:Y:S01]  /*e820*/  FMUL.FTZ R145, R17, UR12 ;  /* 0x0000000c11917c20 */ /* 0x002fe20008410000 */
[C---:B------:R-:W-:Y:S01]  /*e830*/  HMMA.16816.F32 R32, R124.reuse, R90, R32 ;  /* 0x0000005a7c20723c */ /* 0x040fe20000001820 */
[----:B------:R-:W1:Y:S05]  /*e840*/  LDSM.16.M88.4 R88, [R132] ;  /* 0x000000008458783b */ /* 0x000e6a0000000200 */
[----:B------:R3:W1:Y:S01]  /*e850*/  MUFU.TANH R114, R0 ;  /* 0x0000000000727308 */ /* 0x0006620000002400 */
[----:B--2---:R-:W-:Y:S01]  /*e860*/  FMUL.FTZ R3, R26, UR12 ;  /* 0x0000000c1a037c20 */ /* 0x004fe20008410000 */
[C---:B----4-:R-:W-:Y:S08]  /*e870*/  HMMA.16816.F32 R36, R124.reuse, R92, R36 ;  /* 0x0000005c7c24723c */ /* 0x050ff00000001824 */
[----:B------:R2:W4:Y:S01]  /*e880*/  MUFU.TANH R115, R165 ;  /* 0x000000a500737308 */ /* 0x0005220000002400 */
[C---:B------:R-:W-:Y:S01]  /*e890*/  HMMA.16816.F32 R40, R124.reuse, R94, R40 ;  /* 0x0000005e7c28723c */ /* 0x040fe20000001828 */
[----:B------:R-:W4:Y:S02]  /*e8a0*/  LDSM.16.M88.4 R92, [R86] ;  /* 0x00000000565c783b */ /* 0x000f240000000200 */
[----:B-----5:R-:W-:Y:S06]  /*e8b0*/  FMUL.FTZ R2, R22, UR12 ;  /* 0x0000000c16027c20 */ /* 0x020fec0008410000 */
[----:B------:R5:W1:Y:S02]  /*e8c0*/  MUFU.TANH R129, R163 ;  /* 0x000000a300817308 */ /* 0x000a640000002400 */
[----:B---3--:R-:W-:Y:S08]  /*e8d0*/  FMUL.FTZ R0, R25, UR12 ;  /* 0x0000000c19007c20 */ /* 0x008ff00008410000 */
[----:B------:R3:W3:Y:S01]  /*e8e0*/  MUFU.TANH R13, R161 ;  /* 0x000000a1000d7308 */ /* 0x0006e20000002400 */
[----:B--2---:R-:W-:Y:S09]  /*e8f0*/  FMUL.FTZ R165, R20, UR12 ;  /* 0x0000000c14a57c20 */ /* 0x004ff20008410000 */
[----:B------:R2:W2:Y:S01]  /*e900*/  MUFU.TANH R17, R3 ;  /* 0x0000000300117308 */ /* 0x0004a20000002400 */
[----:B-----5:R-:W-:Y:S01]  /*e910*/  FMUL.FTZ R163, R21, UR12 ;  /* 0x0000000c15a37c20 */ /* 0x020fe20008410000 */
[----:B------:R-:W-:Y:S01]  /*e920*/  FMUL.FTZ R21, R28, UR12 ;  /* 0x0000000c1c157c20 */ /* 0x000fe20008410000 */
[C---:B-1----:R-:W-:Y:S07]  /*e930*/  HMMA.16816.F32 R44, R124.reuse, R88, R44 ;  /* 0x000000587c2c723c */ /* 0x042fee000000182c */
[----:B------:R1:W1:Y:S01]  /*e940*/  MUFU.TANH R123, R2 ;  /* 0x00000002007b7308 */ /* 0x0002620000002400 */
[----:B---3--:R-:W-:Y:S01]  /*e950*/  FMUL.FTZ R161, R23, UR12 ;  /* 0x0000000c17a17c20 */ /* 0x008fe20008410000 */
[C---:B------:R-:W-:Y:S01]  /*e960*/  HMMA.16816.F32 R48, R124.reuse, R90, R48 ;  /* 0x0000005a7c30723c */ /* 0x040fe20000001830 */
[----:B------:R-:W3:Y:S01]  /*e970*/  LDSM.16.M88.4 R88, [R84] ;  /* 0x000000005458783b */ /* 0x000ee20000000200 */
[----:B------:R-:W-:Y:S06]  /*e980*/  DEPBAR.LE SB0, 0x0 ;  /* 0x000080000000791a */ /* 0x000fec0000000000 */
        /* <DEDUP_REMOVED lines=8> */
[----:B-----5:R-:W-:Y:S07]  /*ea10*/  FMUL.FTZ R0, R31, UR12 ;  /* 0x0000000c1f007c20 */ /* 0x020fee0008410000 */
[----:B------:R5:W4:Y:S01]  /*ea20*/  MUFU.TANH R107, R161 ;  /* 0x000000a1006b7308 */ /* 0x000b220000002400 */
[----:B--2---:R-:W-:Y:S09]  /*ea30*/  FMUL.FTZ R165, R29, UR12 ;  /* 0x0000000c1da57c20 */ /* 0x004ff20008410000 */
[----:B------:R2:W2:Y:S01]  /*ea40*/  MUFU.TANH R33, R3 ;  /* 0x0000000300217308 */ /* 0x0004a20000002400 */
[----:B-1----:R-:W-:Y:S01]  /*ea50*/  FMUL.FTZ R163, R30, UR12 ;  /* 0x0000000c1ea37c20 */ /* 0x002fe20008410000 */
[C---:B---3--:R-:W-:Y:S08]  /*ea60*/  HMMA.16816.F32 R60, R124.reuse, R88, R60 ;  /* 0x000000587c3c723c */ /* 0x048ff0000000183c */
[----:B------:R1:W3:Y:S03]  /*ea70*/  MUFU.TANH R102, R145 ;  /* 0x0000009100667308 */ /* 0x0002e60000002400 */
[----:B-----5:R-:W-:Y:S01]  /*ea80*/  FMUL.FTZ R161, R32, UR12 ;  /* 0x0000000c20a17c20 */ /* 0x020fe20008410000 */
[----:B------:R-:W-:Y:S06]  /*ea90*/  HMMA.16816.F32 R64, R124, R90, R64 ;  /* 0x0000005a7c40723c */ /* 0x000fec0000001840 */
[----:B------:R5:W3:Y:S01]  /*eaa0*/  MUFU.TANH R19, R2 ;  /* 0x0000000200137308 */ /* 0x000ae20000002400 */
[----:B--2---:R-:W-:Y:S09]  /*eab0*/  FMUL.FTZ R3, R39, UR12 ;  /* 0x0000000c27037c20 */ /* 0x004ff20008410000 */
[----:B------:R2:W2:Y:S01]  /*eac0*/  MUFU.TANH R113, R0 ;  /* 0x0000000000717308 */ /* 0x0004a20000002400 */
[----:B-1----:R-:W-:Y:S09]  /*ead0*/  FMUL.FTZ R145, R24, UR12 ;  /* 0x0000000c18917c20 */ /* 0x002ff20008410000 */
[----:B------:R1:W1:Y:S01]  /*eae0*/  MUFU.TANH R18, R165 ;  /* 0x000000a500127308 */ /* 0x0002620000002400 */
[----:B-----5:R-:W-:Y:S09]  /*eaf0*/  FMUL.FTZ R2, R35, UR12 ;  /* 0x0000000c23027c20 */ /* 0x020ff20008410000 */
        /* <DEDUP_REMOVED lines=15> */
[----:B-1----:R-:W-:Y:S01]  /*ebf0*/  FMUL.FTZ R0, R43, UR12 ;  /* 0x0000000c2b007c20 */ /* 0x002fe20008410000 */
[----:B------:R-:W-:Y:S08]  /*ec00*/  FMUL.FTZ R43, R56, UR12 ;  /* 0x0000000c382b7c20 */ /* 0x000ff00008410000 */
        /* <DEDUP_REMOVED lines=40> */
[----:B------:R-:W3:Y:S01]  /*ee90*/  MUFU.TANH R164, R164 ;  /* 0x000000a400a47308 */ /* 0x000ee20000002400 */
[----:B--2---:R-:W-:Y:S09]  /*eea0*/  FMUL.FTZ R2, R62, UR12 ;  /* 0x0000000c3e027c20 */ /* 0x004ff20008410000 */
[----:B------:R-:W2:Y:S01]  /*eeb0*/  MUFU.TANH R162, R162 ;  /* 0x000000a200a27308 */ /* 0x000ea20000002400 */
[----:B-1----:R-:W-:Y:S09]  /*eec0*/  FMUL.FTZ R0, R66, UR12 ;  /* 0x0000000c42007c20 */ /* 0x002ff20008410000 */
[----:B------:R-:W1:Y:S10]  /*eed0*/  MUFU.TANH R111, R111 ;  /* 0x0000006f006f7308 */ /* 0x000e740000002400 */
[----:B------:R1:W1:Y:S10]  /*eee0*/  MUFU.TANH R130, R21 ;  /* 0x0000001500827308 */ /* 0x0002740000002400 */
[----:B------:R-:W1:Y:S10]  /*eef0*/  MUFU.TANH R43, R43 ;  /* 0x0000002b002b7308 */ /* 0x000e740000002400 */
[----:B------:R1:W1:Y:S10]  /*ef00*/  MUFU.TANH R47, R145 ;  /* 0x00000091002f7308 */ /* 0x0002740000002400 */
[----:B------:R-:W1:Y:S10]  /*ef10*/  MUFU.TANH R53, R53 ;  /* 0x0000003500357308 */ /* 0x000e740000002400 */
[----:B------:R-:W1:Y:S10]  /*ef20*/  MUFU.TANH R49, R49 ;  /* 0x0000003100317308 */ /* 0x000e740000002400 */
[----:B------:R1:W1:Y:S10]  /*ef30*/  MUFU.TANH R23, R2 ;  /* 0x0000000200177308 */ /* 0x0002740000002400 */
        /* <DEDUP_REMOVED lines=45> */
[----:B------:R-:W-:Y:S07]  /*f210*/  LOP3.LUT R2, RZ, R0, RZ, 0x33, !PT ;  /* 0x00000000ff027212 */ /* 0x000fee00078e33ff */
[----:B------:R-:W-:Y:S04]  /*f220*/  @P5 VIADD R9, R9, 0x1 ;  /* 0x0000000109095836 */ /* 0x000fe80000000000 */
[----:B------:R-:W-:Y:S01]  /*f230*/  @P6 VIADD R10, R10, 0x1 ;  /* 0x000000010a0a6836 */ /* 0x000fe20000000000 */
[----:B------:R-:W-:Y:S03]  /*f240*/  @!P0 IADD3 R9, -R9, RZ, RZ ;  /* 0x000000ff09098210 */ /* 0x000fe60007ffe1ff */
[----:B------:R-:W-:Y:S01]  /*f250*/  @!P3 IMAD.MOV R10, RZ, RZ, -R10 ;  /* 0x000000ffff0ab224 */ /* 0x000fe200078e0a0a */
[C---:B------:R-:W-:Y:S04]  /*f260*/  SEL R5, R2.reuse, R9, !P2 ;  /* 0x0000000902057207 */ /* 0x040fe80005000000 */
[----:B------:R-:W-:Y:S02]  /*f270*/  SEL R9, R2, R10, !P2 ;  /* 0x0000000a02097207 */ /* 0x000fe40005000000 */
[-C--:B------:R-:W-:Y:S01]  /*f280*/  LEA R14, P2, R5, R152.reuse, 0x2 ;  /* 0x00000098050e7211 */ /* 0x080fe200078410ff */
[----:B------:R-:W1:Y:S01]  /*f290*/  LDC R2, c[0x0][0x24c] ;  /* 0x00009300ff027b82 */ /* 0x000e620000000800 */
        /* <DEDUP_REMOVED lines=15> */
[-C--:B---3--:R-:W-:Y:S04]  /*f390*/  IMAD.WIDE.U32 R24, R7, R4.reuse, R24 ;  /* 0x0000000407187225 */ /* 0x088fe800078e0018 */
[----:B------:R-:W-:Y:S04]  /*f3a0*/  IMAD R0, R15, R4, RZ ;  /* 0x000000040f007224 */ /* 0x000fe800078e02ff */
[----:B------:R-:W-:Y:S05]  /*f3b0*/  IMAD R0, R7, R5, R0 ;  /* 0x0000000507007224 */ /* 0x000fea00078e0200 */
[----:B------:R-:W-:Y:S07]  /*f3c0*/  IADD3 R0, R25, R0, RZ ;  /* 0x0000000019007210 */ /* 0x000fee0007ffe0ff */
.L_x_4593:
        /* <DEDUP_REMOVED lines=17> */
.L_x_4592:
[----:B--2---:R-:W-:Y:S01]  /*f4e0*/  FMNMX.FTZ R5, R164, R87, !PT ;  /* 0x00000057a4057209 */ /* 0x004fe20007810000 */
[----:B------:R-:W-:Y:S01]  /*f4f0*/  LDSM.16.MT88.4 R28, [R137+0x3000] ;  /* 0x00300000891c783b */ /* 0x000fe20000004200 */
        /* <DEDUP_REMOVED lines=83> */
[----:B------:R-:W-:Y:S01]  /*fa30*/  FSEL R48, R48, RZ, P0 ;  /* 0x000000ff30307208 */ /* 0x000fe20000000000 */
[--C-:B------:R-:W-:Y:S01]  /*fa40*/  FFMA.FTZ R92, R103, UR4, -R50.reuse ;  /* 0x00000004675c7c23 */ /* 0x100fe20008010832 */
[--C-:B------:R-:W-:Y:S01]  /*fa50*/  FFMA.FTZ R16, R11, UR4, -R50.reuse ;  /* 0x000000040b107c23 */ /* 0x100fe20008010832 */
[--C-:B------:R-:W-:Y:S01]  /*fa60*/  FFMA.FTZ R62, R18, UR4, -R50.reuse ;  /* 0x00000004123e7c23 */ /* 0x100fe20008010832 */
[----:B------:R-:W-:Y:S01]  /*fa70*/  FFMA.FTZ R58, R131, UR4, -R50 ;  /* 0x00000004833a7c23 */ /* 0x000fe20008010832 */
[--C-:B------:R-:W-:Y:S01]  /*fa80*/  FFMA.FTZ R91, R13, UR4, -R48.reuse ;  /* 0x000000040d5b7c23 */ /* 0x100fe20008010830 */
[--C-:B------:R-:W-:Y:S03]  /*fa90*/  FFMA.FTZ R66, R35, UR4, -R48.reuse ;  /* 0x0000000423427c23 */ /* 0x100fe60008010830 */
[----:B------:R-:W-:Y:S01]  /*faa0*/  MUFU.EX2 R92, R92 ;  /* 0x0000005c005c7308 */ /* 0x000fe20000000800 */
[----:B------:R-:W2:Y:S01]  /*fab0*/  LDSM.16.MT88.4 R12, [R138+0x3000] ;  /* 0x003000008a0c783b */ /* 0x000ea20000004200 */
[--C-:B------:R-:W-:Y:S01]  /*fac0*/  FFMA.FTZ R46, R46, UR4, -R48.reuse ;  /* 0x000000042e2e7c23 */ /* 0x100fe20008010830 */
[--C-:B------:R-:W-:Y:S01]  /*fad0*/  FFMA.FTZ R67, R42, UR4, -R48.reuse ;  /* 0x000000042a437c23 */ /* 0x100fe20008010830 */
[----:B------:R-:W-:Y:S01]  /*fae0*/  FFMA.FTZ R126, R97, UR4, -R48 ;  /* 0x00000004617e7c23 */ /* 0x000fe20008010830 */
[----:B------:R-:W-:Y:S01]  /*faf0*/  FFMA.FTZ R97, R32, UR4, -R50 ;  /* 0x0000000420617c23 */ /* 0x000fe20008010832 */
[--C-:B------:R-:W-:Y:S01]  /*fb00*/  FFMA.FTZ R59, R17, UR4, -R48.reuse ;  /* 0x00000004113b7c23 */ /* 0x100fe20008010830 */
[--C-:B------:R-:W-:Y:S03]  /*fb10*/  FFMA.FTZ R60, R19, UR4, -R48.reuse ;  /* 0x00000004133c7c23 */ /* 0x100fe60008010830 */
[----:B------:R-:W-:Y:S01]  /*fb20*/  MUFU.EX2 R91, R91 ;  /* 0x0000005b005b7308 */ /* 0x000fe20000000800 */
[C---:B-1----:R-:W-:Y:S01]  /*fb30*/  FMUL.FTZ R17, R22.reuse, R69 ;  /* 0x0000004516117220 */ /* 0x042fe20000410000 */
[C---:B------:R-:W-:Y:S01]  /*fb40*/  FMUL.FTZ R5, R22.reuse, R81 ;  /* 0x0000005116057220 */ /* 0x040fe20000410000 */
[C---:B------:R-:W-:Y:S01]  /*fb50*/  FMUL.FTZ R8, R22.reuse, R76 ;  /* 0x0000004c16087220 */ /* 0x040fe20000410000 */
[----:B------:R-:W-:Y:S01]  /*fb60*/  FMUL.FTZ R9, R22, R77 ;  /* 0x0000004d16097220 */ /* 0x000fe20000410000 */
[----:B------:R-:W-:Y:S01]  /*fb70*/  FFMA.FTZ R76, R107, UR4, -R48 ;  /* 0x000000046b4c7c23 */ /* 0x000fe20008010830 */
[--C-:B------:R-:W-:Y:S01]  /*fb80*/  FFMA.FTZ R77, R121, UR4, -R50.reuse ;  /* 0x00000004794d7c23 */ /* 0x100fe20008010832 */
[----:B------:R-:W-:Y:S03]  /*fb90*/  FFMA.FTZ R69, R122, UR4, -R50 ;  /* 0x000000047a457c23 */ /* 0x000fe60008010832 */
[----:B------:R-:W-:Y:S01]  /*fba0*/  MUFU.EX2 R126, R126 ;  /* 0x0000007e007e7308 */ /* 0x000fe20000000800 */
[----:B------:R-:W-:Y:S01]  /*fbb0*/  FFMA.FTZ R56, R96, UR4, -R48 ;  /* 0x0000000460387c23 */ /* 0x000fe20008010830 */
[--C-:B------:R-:W-:Y:S01]  /*fbc0*/  FFMA.FTZ R61, R100, UR4, -R50.reuse ;  /* 0x00000004643d7c23 */ /* 0x100fe20008010832 */
[--C-:B------:R-:W-:Y:S01]  /*fbd0*/  FFMA.FTZ R52, R104, UR4, -R50.reuse ;  /* 0x0000000468347c23 */ /* 0x100fe20008010832 */
[----:B------:R-:W-:Y:S01]  /*fbe0*/  FFMA.FTZ R125, R101, UR4, -R50 ;  /* 0x00000004657d7c23 */ /* 0x000fe20008010832 */
[----:B------:R-:W-:Y:S01]  /*fbf0*/  FMUL.FTZ R21, R4, UR4 ;  /* 0x0000000404157c20 */ /* 0x000fe20008410000 */
[----:B------:R-:W-:Y:S01]  /*fc00*/  FMUL.FTZ R4, R22, R80 ;  /* 0x0000005016047220 */ /* 0x000fe20000410000 */
[----:B------:R-:W-:Y:S03]  /*fc10*/  FFMA.FTZ R80, R93, UR4, -R48 ;  /* 0x000000045d507c23 */ /* 0x000fe60008010830 */
[----:B------:R1:W-:Y:S01]  /*fc20*/  MUFU.EX2 R81, R16 ;  /* 0x0000001000517308 */ /* 0x0003e20000000800 */
[----:B------:R-:W-:Y:S01]  /*fc30*/  FFMA.FTZ R93, R95, UR4, -R50 ;  /* 0x000000045f5d7c23 */ /* 0x000fe20008010832 */
[----:B------:R-:W-:Y:S01]  /*fc40*/  FFMA.FTZ R95, R41, UR4, -R48 ;  /* 0x00000004295f7c23 */ /* 0x000fe20008010830 */
[--C-:B------:R-:W-:Y:S01]  /*fc50*/  FFMA.FTZ R55, R164, UR4, -R50.reuse ;  /* 0x00000004a4377c23 */ /* 0x100fe20008010832 */
[----:B------:R-:W-:Y:S01]  /*fc60*/  FFMA.FTZ R124, R162, UR4, -R50 ;  /* 0x00000004a27c7c23 */ /* 0x000fe20008010832 */
[--C-:B------:R-:W-:Y:S01]  /*fc70*/  FFMA.FTZ R127, R99, UR4, -R48.reuse ;  /* 0x00000004637f7c23 */ /* 0x100fe20008010830 */
[--C-:B------:R-:W-:Y:S01]  /*fc80*/  FFMA.FTZ R120, R105, UR4, -R48.reuse ;  /* 0x0000000469787c23 */ /* 0x100fe20008010830 */
[----:B------:R-:W-:Y:S03]  /*fc90*/  FFMA.FTZ R101, R109, UR4, -R48 ;  /* 0x000000046d657c23 */ /* 0x000fe60008010830 */
[----:B------:R-:W3:Y:S01]  /*fca0*/  MUFU.EX2 R21, R21 ;  /* 0x0000001500157308 */ /* 0x000ee20000000800 */
[--C-:B------:R-:W-:Y:S01]  /*fcb0*/  FFMA.FTZ R64, R6, UR4, -R50.reuse ;  /* 0x0000000406407c23 */ /* 0x100fe20008010832 */
[--C-:B------:R-:W-:Y:S01]  /*fcc0*/  FFMA.FTZ R112, R111, UR4, -R50.reuse ;  /* 0x000000046f707c23 */ /* 0x100fe20008010832 */
[----:B------:R-:W-:Y:S01]  /*fcd0*/  FFMA.FTZ R89, R115, UR4, -R50 ;  /* 0x0000000473597c23 */ /* 0x000fe20008010832 */
[----:B------:R-:W-:Y:S01]  /*fce0*/  FFMA.FTZ R116, R129, UR4, -R48 ;  /* 0x0000000481747c23 */ /* 0x000fe20008010830 */
[--C-:B------:R-:W-:Y:S01]  /*fcf0*/  FFMA.FTZ R88, R98, UR4, -R50.reuse ;  /* 0x0000000462587c23 */ /* 0x100fe20008010832 */
[----:B------:R-:W-:Y:S01]  /*fd00*/  FFMA.FTZ R65, R102, UR4, -R50 ;  /* 0x0000000466417c23 */ /* 0x000fe20008010832 */
[----:B------:R-:W-:Y:S03]  /*fd10*/  FFMA.FTZ R90, R106, UR4, -R48 ;  /* 0x000000046a5a7c23 */ /* 0x000fe60008010830 */
[----:B------:R-:W4:Y:S01]  /*fd20*/  MUFU.EX2 R55, R55 ;  /* 0x0000003700377308 */ /* 0x000f220000000800 */
[----:B-1----:R-:W-:Y:S01]  /*fd30*/  FMUL.FTZ R16, R22, R68 ;  /* 0x0000004416107220 */ /* 0x002fe20000410000 */
[----:B------:R-:W-:Y:S01]  /*fd40*/  FFMA.FTZ R68, R33, UR4, -R50 ;  /* 0x0000000421447c23 */ /* 0x000fe20008010832 */
[--C-:B------:R-:W-:Y:S01]  /*fd50*/  FFMA.FTZ R85, R114, UR4, -R48.reuse ;  /* 0x0000000472557c23 */ /* 0x100fe20008010830 */
[----:B------:R-:W-:Y:S01]  /*fd60*/  FFMA.FTZ R99, R123, UR4, -R48 ;  /* 0x000000047b637c23 */ /* 0x000fe20008010830 */
[----:B------:R-:W-:Y:S01]  /*fd70*/  FFMA.FTZ R57, R130, UR4, -R50 ;  /* 0x0000000482397c23 */ /* 0x000fe20008010832 */
[--C-:B------:R-:W-:Y:S01]  /*fd80*/  FFMA.FTZ R165, R165, UR4, -R48.reuse ;  /* 0x00000004a5a57c23 */ /* 0x100fe20008010830 */
[----:B------:R-:W-:Y:S03]  /*fd90*/  ISETP.GT.AND P0, PT, R154, 0x1, PT ;  /* 0x000000019a00780c */ /* 0x000fe60003f04270 */
[----:B------:R-:W1:Y:S01]  /*fda0*/  MUFU.EX2 R124, R124 ;  /* 0x0000007c007c7308 */ /* 0x000e620000000800 */
[C---:B---3--:R-:W-:Y:S01]  /*fdb0*/  FMUL.FTZ R7, R21.reuse, R83 ;  /* 0x0000005315077220 */ /* 0x048fe20000410000 */
[--C-:B------:R-:W-:Y:S01]  /*fdc0*/  FFMA.FTZ R83, R38, UR4, -R48.reuse ;  /* 0x0000000426537c23 */ /* 0x100fe20008010830 */
[C---:B------:R-:W-:Y:S01]  /*fdd0*/  FMUL.FTZ R10, R21.reuse, R78 ;  /* 0x0000004e150a7220 */ /* 0x040fe20000410000 */
[--C-:B------:R-:W-:Y:S01]  /*fde0*/  FFMA.FTZ R78, R34, UR4, -R48.reuse ;  /* 0x00000004224e7c23 */ /* 0x100fe20008010830 */
[C---:B------:R-:W-:Y:S01]  /*fdf0*/  FMUL.FTZ R18, R21.reuse, R70 ;  /* 0x0000004615127220 */ /* 0x040fe20000410000 */
[----:B------:R-:W-:Y:S01]  /*fe00*/  LDSM.16.MT88.4 R32, [R137+0x3800] ;  /* 0x003800008920783b */ /* 0x000fe20000004200 */
[--C-:B------:R-:W-:Y:S03]  /*fe10*/  FFMA.FTZ R70, R40, UR4, -R48.reuse ;  /* 0x0000000428467c23 */ /* 0x100fe60008010830 */
[----:B------:R-:W3:Y:S01]  /*fe20*/  MUFU.EX2 R127, R127 ;  /* 0x0000007f007f7308 */ /* 0x000ee20000000800 */
[C---:B------:R-:W-:Y:S01]  /*fe30*/  FMUL.FTZ R19, R21.reuse, R71 ;  /* 0x0000004715137220 */ /* 0x040fe20000410000 */
[C---:B------:R-:W-:Y:S01]  /*fe40*/  FMUL.FTZ R6, R21.reuse, R82 ;  /* 0x0000005215067220 */ /* 0x040fe20000410000 */
[----:B------:R-:W-:Y:S01]  /*fe50*/  FMUL.FTZ R11, R21, R79 ;  /* 0x0000004f150b7220 */ /* 0x000fe20000410000 */
[--C-:B------:R-:W-:Y:S01]  /*fe60*/  FFMA.FTZ R79, R113, UR4, -R48.reuse ;  /* 0x00000004714f7c23 */ /* 0x100fe20008010830 */
[--C-:B------:R-:W-:Y:S01]  /*fe70*/  FFMA.FTZ R71, R118, UR4, -R48.reuse ;  /* 0x0000000476477c23 */ /* 0x100fe20008010830 */
[----:B----4-:R-:W-:Y:S01]  /*fe80*/  FFMA.FTZ R159, R22, R159, R55 ;  /* 0x0000009f169f7223 */ /* 0x010fe20000010037 */
[--C-:B------:R-:W-:Y:S03]  /*fe90*/  FFMA.FTZ R82, R119, UR4, -R48.reuse ;  /* 0x0000000477527c23 */ /* 0x100fe60008010830 */
[----:B------:R-:W4:Y:S01]  /*fea0*/  MUFU.EX2 R125, R125 ;  /* 0x0000007d007d7308 */ /* 0x000f220000000800 */
[----:B-1----:R-:W-:Y:S01]  /*feb0*/  F2FP.F16.F32.PACK_AB R24, R124, R55 ;  /* 0x000000377c18723e */ /* 0x002fe200000000ff */
[----:B------:R-:W-:Y:S01]  /*fec0*/  FFMA.FTZ R55, R108, UR4, -R48 ;  /* 0x000000046c377c23 */ /* 0x000fe20008010830 */
[----:B------:R-:W-:Y:S07]  /*fed0*/  FADD.FTZ R124, R124, R159 ;  /* 0x0000009f7c7c7221 */ /* 0x000fee0000010000 */
[----:B------:R-:W-:Y:S01]  /*fee0*/  MUFU.EX2 R120, R120 ;  /* 0x0000007800787308 */ /* 0x000fe20000000800 */
[----:B---3--:R-:W-:Y:S01]  /*fef0*/  F2FP.F16.F32.PACK_AB R25, R127, R126 ;  /* 0x0000007e7f19723e */ /* 0x008fe200000000ff */
[----:B------:R-:W-:Y:S04]  /*ff00*/  FFMA.FTZ R126, R21, R160, R126 ;  /* 0x000000a0157e7223 */ /* 0x000fe8000001007e */
[----:B------:R-:W-:Y:S04]  /*ff10*/  FADD.FTZ R127, R127, R126 ;  /* 0x0000007e7f7f7221 */ /* 0x000fe80000010000 */
[----:B------:R-:W1:Y:S01]  /*ff20*/  MUFU.EX2 R101, R101 ;  /* 0x0000006500657308 */ /* 0x000e620000000800 */
[----:B----4-:R-:W-:Y:S09]  /*ff30*/  F2FP.F16.F32.PACK_AB R26, R92, R125 ;  /* 0x0000007d5c1a723e */ /* 0x010ff200000000ff */
[----:B------:R-:W-:Y:S10]  /*ff40*/  MUFU.EX2 R112, R112 ;  /* 0x0000007000707308 */ /* 0x000ff40000000800 */
[----:B------:R-:W3:Y:S01]  /*ff50*/  MUFU.EX2 R89, R89 ;  /* 0x0000005900597308 */ /* 0x000ee20000000800 */
[C---:B-1----:R-:W-:Y:S01]  /*ff60*/  F2FP.F16.F32.PACK_AB R27, R101.reuse, R120 ;  /* 0x00000078651b723e */ /* 0x042fe200000000ff */
[----:B------:R-:W-:Y:S04]  /*ff70*/  FADD.FTZ R120, R120, R127 ;  /* 0x0000007f78787221 */ /* 0x000fe80000010000 */
[----:B------:R-:W-:Y:S04]  /*ff80*/  FADD.FTZ R101, R101, R120 ;  /* 0x0000007865657221 */ /* 0x000fe80000010000 */
[----:B------:R-:W1:Y:S01]  /*ff90*/  MUFU.EX2 R116, R116 ;  /* 0x0000007400747308 */ /* 0x000e620000000800 */
[C---:B--2---:R-:W-:Y:S06]  /*ffa0*/  HMMA.16816.F32 R4, R24.reuse, R12, R4 ;  /* 0x0000000c1804723c */ /* 0x044fec0000001804 */
[C---:B------:R-:W-:Y:S03]  /*ffb0*/  HMMA.16816.F32 R8, R24.reuse, R14, R8 ;  /* 0x0000000e1808723c */ /* 0x040fe60000001808 */
[----:B------:R-:W-:Y:S02]  /*ffc0*/  MUFU.EX2 R88, R88 ;  /* 0x0000005800587308 */ /* 0x000fe40000000800 */
[----:B------:R-:W-:Y:S01]  /*ffd0*/  FMUL.FTZ R12, R22, R72 ;  /* 0x00000048160c7220 */ /* 0x000fe20000410000 */
[----:B------:R-:W-:Y:S01]  /*ffe0*/  FFMA.FTZ R72, R36, UR4, -R50 ;  /* 0x0000000424487c23 */ /* 0x000fe20008010832 */
[----:B------:R-:W-:Y:S01]  /*fff0*/  FMUL.FTZ R13, R22, R73 ;  /* 0x00000049160d7220 */ /* 0x000fe20000410000 */
[----:B------:R-:W-:Y:S05]  /*10000*/  LDSM.16.MT88.4 R36, [R138+0x3c00] ;  /* 0x003c00008a24783b */ /* 0x000fea0000004200 */
[----:B------:R-:W2:Y:S01]  /*10010*/  MUFU.EX2 R65, R65 ;  /* 0x0000004100417308 */ /* 0x000ea20000000800 */
[----:B------:R-:W-:Y:S01]  /*10020*/  FFMA.FTZ R73, R44, UR4, -R48 ;  /* 0x000000042c497c23 */ /* 0x000fe20008010830 */
[C---:B------:R-:W-:Y:S01]  /*10030*/  FMUL.FTZ R14, R21.reuse, R74 ;  /* 0x0000004a150e7220 */ /* 0x040fe20000410000 */
[----:B------:R-:W-:Y:S01]  /*10040*/  FMUL.FTZ R15, R21, R75 ;  /* 0x0000004b150f7220 */ /* 0x000fe20000410000 */
[--C-:B------:R-:W-:Y:S01]  /*10050*/  FFMA.FTZ R74, R94, UR4, -R50.reuse ;  /* 0x000000045e4a7c23 */ /* 0x100fe20008010832 */
[----:B------:R-:W-:Y:S01]  /*10060*/  FFMA.FTZ R94, R43, UR4, -R50 ;  /* 0x000000042b5e7c23 */ /* 0x000fe20008010832 */
[----:B------:R-:W-:Y:S04]  /*10070*/  FADD.FTZ R21, R125, R124 ;  /* 0x0000007c7d157221 */ /* 0x000fe80000010000 */
[----:B------:R-:W-:Y:S01]  /*10080*/  MUFU.EX2 R90, R90 ;  /* 0x0000005a005a7308 */ /* 0x000fe20000000800 */
[----:B------:R-:W-:Y:S01]  /*10090*/  LDSM.16.MT88.4 R40, [R138+0x4000] ;  /* 0x004000008a28783b */ /* 0x000fe20000004200 */
[--C-:B------:R-:W-:Y:S01]  /*100a0*/  FFMA.FTZ R22, R110, UR4, -R50.reuse ;  /* 0x000000046e167c23 */ /* 0x100fe20008010832 */
[C---:B------:R-:W-:Y:S03]  /*100b0*/  HMMA.16816.F32 R12, R24.reuse, R28, R12 ;  /* 0x0000001c180c723c */ /* 0x040fe6000000180c */
[----:B------:R-:W-:Y:S01]  /*100c0*/  FADD.FTZ R21, R92, R21 ;  /* 0x000000155c157221 */ /* 0x000fe20000010000 */
[----:B------:R-:W-:Y:S03]  /*100d0*/  FFMA.FTZ R75, R117, UR4, -R50 ;  /* 0x00000004754b7c23 */ /* 0x000fe60008010832 */
[----:B------:R-:W4:Y:S01]  /*100e0*/  MUFU.EX2 R85, R85 ;  /* 0x0000005500557308 */ /* 0x000f220000000800 */
[----:B------:R-:W-:Y:S01]  /*100f0*/  HMMA.16816.F32 R16, R24, R30, R16 ;  /* 0x0000001e1810723c */ /* 0x000fe20000001810 */
[----:B------:R-:W5:Y:S08]  /*10100*/  LDSM.16.MT88.4 R28, [R138+0x3400] ;  /* 0x003400008a1c783b */ /* 0x000f700000004200 */
[----:B------:R-:W5:Y:S02]  /*10110*/  MUFU.EX2 R64, R64 ;  /* 0x0000004000407308 */ /* 0x000f640000000800 */
[----:B---3--:R-:W-:Y:S02]  /*10120*/  F2FP.F16.F32.PACK_AB R24, R89, R112 ;  /* 0x000000705918723e */ /* 0x008fe400000000ff */
[----:B-1----:R-:W-:Y:S01]  /*10130*/  F2FP.F16.F32.PACK_AB R25, R91, R116 ;  /* 0x000000745b19723e */ /* 0x002fe200000000ff */
[----:B------:R-:W-:Y:S01]  /*10140*/  FADD.FTZ R112, R112, R21 ;  /* 0x0000001570707221 */ /* 0x000fe20000010000 */
[----:B------:R-:W-:Y:S01]  /*10150*/  FFMA.FTZ R21, R45, UR4, -R48 ;  /* 0x000000042d157c23 */ /* 0x000fe20008010830 */
[----:B--2---:R-:W-:Y:S03]  /*10160*/  F2FP.F16.F32.PACK_AB R26, R65, R88 ;  /* 0x00000058411a723e */ /* 0x004fe600000000ff */
[----:B------:R-:W-:Y:S01]  /*10170*/  MUFU.EX2 R99, R99 ;  /* 0x0000006300637308 */ /* 0x000fe20000000800 */
[----:B----4-:R-:W-:Y:S01]  /*10180*/  F2FP.F16.F32.PACK_AB R27, R85, R90 ;  /* 0x0000005a551b723e */ /* 0x010fe200000000ff */
[----:B------:R-:W-:Y:S01]  /*10190*/  FADD.FTZ R116, R116, R101 ;  /* 0x0000006574747221 */ /* 0x000fe20000010000 */
[----:B------:R-:W-:Y:S03]  /*101a0*/  FFMA.FTZ R101, R47, UR4, -R50 ;  /* 0x000000042f657c23 */ /* 0x000fe60008010832 */
[----:B------:R-:W-:Y:S04]  /*101b0*/  FADD.FTZ R91, R91, R116 ;  /* 0x000000745b5b7221 */ /* 0x000fe80000010000 */
[----:B------:R-:W1:Y:S01]  /*101c0*/  MUFU.EX2 R76, R76 ;  /* 0x0000004c004c7308 */ /* 0x000e620000000800 */
[----:B------:R-:W-:Y:S04]  /*101d0*/  FADD.FTZ R90, R90, R91 ;  /* 0x0000005b5a5a7221 */ /* 0x000fe80000010000 */
[----:B------:R-:W-:Y:S01]  /*101e0*/  FADD.FTZ R90, R85, R90 ;  /* 0x0000005a555a7221 */ /* 0x000fe20000010000 */
[----:B------:R-:W-:Y:S04]  /*101f0*/  MOV R85, R0 ;  /* 0x0000000000557202 */ /* 0x000fe80000000f00 */
[----:B------:R-:W-:Y:S10]  /*10200*/  MUFU.EX2 R77, R77 ;  /* 0x0000004d004d7308 */ /* 0x000ff40000000800 */
[----:B------:R-:W2:Y:S01]  /*10210*/  MUFU.EX2 R58, R58 ;  /* 0x0000003a003a7308 */ /* 0x000ea20000000800 */
[C---:B-----5:R-:W-:Y:S09]  /*10220*/  HMMA.16816.F32 R4, R24.reuse, R28, R4 ;  /* 0x0000001c1804723c */ /* 0x060ff20000001804 */
[----:B------:R-:W-:Y:S01]  /*10230*/  MUFU.EX2 R59, R59 ;  /* 0x0000003b003b7308 */ /* 0x000fe20000000800 */
[C---:B------:R-:W-:Y:S01]  /*10240*/  HMMA.16816.F32 R8, R24.reuse, R30, R8 ;  /* 0x0000001e1808723c */ /* 0x040fe20000001808 */
[----:B------:R-:W3:Y:S08]  /*10250*/  LDSM.16.MT88.4 R28, [R137+0x3400] ;  /* 0x00340000891c783b */ /* 0x000ef00000004200 */
[----:B------:R-:W4:Y:S10]  /*10260*/  MUFU.EX2 R60, R60 ;  /* 0x0000003c003c7308 */ /* 0x000f340000000800 */
[----:B------:R-:W-:Y:S10]  /*10270*/  MUFU.EX2 R57, R57 ;  /* 0x0000003900397308 */ /* 0x000ff40000000800 */
[----:B------:R-:W5:Y:S10]  /*10280*/  MUFU.EX2 R62, R62 ;  /* 0x0000003e003e7308 */ /* 0x000f740000000800 */
[----:B------:R-:W-:Y:S10]  /*10290*/  MUFU.EX2 R82, R82 ;  /* 0x0000005200527308 */ /* 0x000ff40000000800 */
[----:B------:R-:W5:Y:S01]  /*102a0*/  MUFU.EX2 R79, R79 ;  /* 0x0000004f004f7308 */ /* 0x000f620000000800 */
[C---:B---3--:R-:W-:Y:S09]  /*102b0*/  HMMA.16816.F32 R12, R24.reuse, R28, R12 ;  /* 0x0000001c180c723c */ /* 0x048ff2000000180c */
[----:B------:R-:W-:Y:S01]  /*102c0*/  MUFU.EX2 R75, R75 ;  /* 0x0000004b004b7308 */ /* 0x000fe20000000800 */
[----:B------:R-:W-:Y:S01]  /*102d0*/  HMMA.16816.F32 R16, R24, R30, R16 ;  /* 0x0000001e1810723c */ /* 0x000fe20000001810 */
[----:B------:R-:W3:Y:S08]  /*102e0*/  LDSM.16.MT88.4 R28, [R138+0x3800] ;  /* 0x003800008a1c783b */ /* 0x000ef00000004200 */
[----:B------:R-:W5:Y:S02]  /*102f0*/  MUFU.EX2 R68, R68 ;  /* 0x0000004400447308 */ /* 0x000f640000000800 */
[----:B------:R-:W-:Y:S02]  /*10300*/  F2FP.F16.F32.PACK_AB R24, R64, R81 ;  /* 0x000000514018723e */ /* 0x000fe400000000ff */
[----:B-1----:R-:W-:Y:S01]  /*10310*/  F2FP.F16.F32.PACK_AB R25, R76, R99 ;  /* 0x000000634c19723e */ /* 0x002fe200000000ff */
[----:B------:R-:W-:Y:S01]  /*10320*/  FADD.FTZ R99, R99, R90 ;  /* 0x0000005a63637221 */ /* 0x000fe20000010000 */
[----:B--2---:R-:W-:Y:S04]  /*10330*/  F2FP.F16.F32.PACK_AB R26, R58, R77 ;  /* 0x0000004d3a1a723e */ /* 0x004fe800000000ff */
[----:B------:R-:W-:Y:S01]  /*10340*/  MUFU.EX2 R78, R78 ;  /* 0x0000004e004e7308 */ /* 0x000fe20000000800 */
[----:B------:R-:W-:Y:S01]  /*10350*/  FADD.FTZ R76, R76, R99 ;  /* 0x000000634c4c7221 */ /* 0x000fe20000010000 */
[----:B----4-:R-:W-:Y:S03]  /*10360*/  F2FP.F16.F32.PACK_AB R27, R60, R59 ;  /* 0x0000003b3c1b723e */ /* 0x010fe600000000ff */
[----:B------:R-:W-:Y:S05]  /*10370*/  FADD.FTZ R59, R59, R76 ;  /* 0x0000004c3b3b7221 */ /* 0x000fea0000010000 */
[----:B------:R-:W-:Y:S10]  /*10380*/  MUFU.EX2 R71, R71 ;  /* 0x0000004700477308 */ /* 0x000ff40000000800 */
[----:B------:R1:W-:Y:S10]  /*10390*/  MUFU.EX2 R92, R46 ;  /* 0x0000002e005c7308 */ /* 0x0003f40000000800 */
[----:B------:R-:W-:Y:S01]  /*103a0*/  MUFU.EX2 R69, R69 ;  /* 0x0000004500457308 */ /* 0x000fe20000000800 */
[C---:B---3--:R-:W-:Y:S09]  /*103b0*/  HMMA.16816.F32 R4, R24.reuse, R28, R4 ;  /* 0x0000001c1804723c */ /* 0x048ff20000001804 */
[----:B------:R-:W-:Y:S01]  /*103c0*/  MUFU.EX2 R22, R22 ;  /* 0x0000001600167308 */ /* 0x000fe20000000800 */
[----:B-1----:R-:W-:Y:S01]  /*103d0*/  LDSM.16.MT88.4 R44, [R137+0x4000] ;  /* 0x00400000892c783b */ /* 0x002fe20000004200 */
[C---:B------:R-:W-:Y:S08]  /*103e0*/  HMMA.16816.F32 R8, R24.reuse, R30, R8 ;  /* 0x0000001e1808723c */ /* 0x040ff00000001808 */
[----:B------:R-:W-:Y:S01]  /*103f0*/  MUFU.EX2 R83, R83 ;  /* 0x0000005300537308 */ /* 0x000fe20000000800 */
[----:B------:R-:W1:Y:S01]  /*10400*/  LDSM.16.MT88.4 R28, [R137+0x3c00] ;  /* 0x003c0000891c783b */ /* 0x000e620000004200 */
[C---:B------:R-:W-:Y:S08]  /*10410*/  HMMA.16816.F32 R12, R24.reuse, R32, R12 ;  /* 0x00000020180c723c */ /* 0x040ff0000000180c */
[----:B------:R-:W2:Y:S01]  /*10420*/  MUFU.EX2 R66, R66 ;  /* 0x0000004200427308 */ /* 0x000ea20000000800 */
[----:B------:R-:W-:Y:S03]  /*10430*/  HMMA.16816.F32 R16, R24, R34, R16 ;  /* 0x000000221810723c */ /* 0x000fe60000001810 */
[----:B------:R-:W-:Y:S06]  /*10440*/  FADD.FTZ R33, R89, R112 ;  /* 0x0000007059217221 */ /* 0x000fec0000010000 */
[----:B------:R-:W-:Y:S02]  /*10450*/  MUFU.EX2 R63, R63 ;  /* 0x0000003f003f7308 */ /* 0x000fe40000000800 */
[----:B-----5:R-:W-:Y:S02]  /*10460*/  F2FP.F16.F32.PACK_AB R24, R62, R57 ;  /* 0x000000393e18723e */ /* 0x020fe400000000ff */
[----:B------:R-:W-:Y:S01]  /*10470*/  F2FP.F16.F32.PACK_AB R25, R79, R82 ;  /* 0x000000524f19723e */ /* 0x000fe200000000ff */
[----:B------:R-:W-:Y:S01]  /*10480*/  FADD.FTZ R88, R88, R33 ;  /* 0x0000002158587221 */ /* 0x000fe20000010000 */
[----:B------:R-:W-:Y:S01]  /*10490*/  F2FP.F16.F32.PACK_AB R26, R68, R75 ;  /* 0x0000004b441a723e */ /* 0x000fe200000000ff */
[----:B------:R-:W-:Y:S03]  /*104a0*/  FFMA.FTZ R34, R51, UR4, -R48 ;  /* 0x0000000433227c23 */ /* 0x000fe60008010830 */
[----:B------:R-:W-:Y:S01]  /*104b0*/  MUFU.EX2 R54, R54 ;  /* 0x0000003600367308 */ /* 0x000fe20000000800 */
[----:B--2---:R-:W-:Y:S01]  /*104c0*/  F2FP.F16.F32.PACK_AB R33, R66, R83 ;  /* 0x000000534221723e */ /* 0x004fe200000000ff */
[----:B------:R-:W-:Y:S01]  /*104d0*/  FADD.FTZ R32, R65, R88 ;  /* 0x0000005841207221 */ /* 0x000fe20000010000 */
[----:B------:R-:W-:Y:S01]  /*104e0*/  F2FP.F16.F32.PACK_AB R27, R71, R78 ;  /* 0x0000004e471b723e */ /* 0x000fe200000000ff */
[----:B------:R-:W-:Y:S02]  /*104f0*/  FFMA.FTZ R51, R53, UR4, -R50 ;  /* 0x0000000435337c23 */ /* 0x000fe40008010832 */
[----:B------:R-:W-:Y:S01]  /*10500*/  FADD.FTZ R81, R81, R32 ;  /* 0x0000002051517221 */ /* 0x000fe20000010000 */
[----:B------:R-:W-:Y:S03]  /*10510*/  F2FP.F16.F32.PACK_AB R32, R22, R69 ;  /* 0x000000451620723e */ /* 0x000fe600000000ff */
[----:B------:R-:W-:Y:S01]  /*10520*/  MUFU.EX2 R67, R67 ;  /* 0x0000004300437308 */ /* 0x000fe20000000800 */
[C---:B------:R-:W-:Y:S03]  /*10530*/  HMMA.16816.F32 R4, R24.reuse, R36, R4 ;  /* 0x000000241804723c */ /* 0x040fe60000001804 */
[----:B------:R-:W-:Y:S06]  /*10540*/  FADD.FTZ R64, R64, R81 ;  /* 0x0000005140407221 */ /* 0x000fec0000010000 */
[----:B------:R-:W2:Y:S01]  /*10550*/  MUFU.EX2 R56, R56 ;  /* 0x0000003800387308 */ /* 0x000ea20000000800 */
[C---:B------:R-:W-:Y:S01]  /*10560*/  HMMA.16816.F32 R8, R24.reuse, R38, R8 ;  /* 0x000000261808723c */ /* 0x040fe20000001808 */
[----:B------:R-:W3:Y:S02]  /*10570*/  LDSM.16.MT88.4 R36, [R138+0x4400] ;  /* 0x004400008a24783b */ /* 0x000ee40000004200 */
[----:B------:R-:W-:Y:S03]  /*10580*/  FADD.FTZ R77, R77, R64 ;  /* 0x000000404d4d7221 */ /* 0x000fe60000010000 */
[C---:B-1----:R-:W-:Y:S03]  /*10590*/  HMMA.16816.F32 R12, R24.reuse, R28, R12 ;  /* 0x0000001c180c723c */ /* 0x042fe6000000180c */
[----:B------:R1:W-:Y:S02]  /*105a0*/  MUFU.EX2 R88, R34 ;  /* 0x0000002200587308 */ /* 0x0003e40000000800 */
[----:B------:R-:W-:Y:S01]  /*105b0*/  FADD.FTZ R58, R58, R77 ;  /* 0x0000004d3a3a7221 */ /* 0x000fe20000010000 */
[----:B------:R-:W-:Y:S01]  /*105c0*/  HMMA.16816.F32 R16, R24, R30, R16 ;  /* 0x0000001e1810723c */ /* 0x000fe20000001810 */
[----:B------:R-:W4:Y:S06]  /*105d0*/  LDSM.16.MT88.4 R28, [R137+0x4400] ;  /* 0x00440000891c783b */ /* 0x000f2c0000004200 */
[----:B------:R-:W-:Y:S01]  /*105e0*/  MUFU.EX2 R61, R61 ;  /* 0x0000003d003d7308 */ /* 0x000fe20000000800 */
[----:B--2---:R-:W-:Y:S03]  /*105f0*/  F2FP.F16.F32.PACK_AB R35, R56, R67 ;  /* 0x000000433823723e */ /* 0x004fe600000000ff */
[----:B------:R-:W-:Y:S06]  /*10600*/  FADD.FTZ R57, R57, R58 ;  /* 0x0000003a39397221 */ /* 0x000fec0000010000 */
[----:B------:R-:W2:Y:S01]  /*10610*/  MUFU.EX2 R52, R52 ;  /* 0x0000003400347308 */ /* 0x000ea20000000800 */
[----:B-1----:R-:W-:Y:S01]  /*10620*/  F2FP.F16.F32.PACK_AB R34, R54, R63 ;  /* 0x0000003f3622723e */ /* 0x002fe200000000ff */
[----:B------:R-:W-:Y:S04]  /*10630*/  FADD.FTZ R62, R62, R57 ;  /* 0x000000393e3e7221 */ /* 0x000fe80000010000 */
[----:B------:R-:W-:Y:S04]  /*10640*/  FADD.FTZ R75, R75, R62 ;  /* 0x0000003e4b4b7221 */ /* 0x000fe80000010000 */
[----:B------:R-:W-:Y:S01]  /*10650*/  MUFU.EX2 R55, R55 ;  /* 0x0000003700377308 */ /* 0x000fe20000000800 */
[C---:B------:R-:W-:Y:S05]  /*10660*/  HMMA.16816.F32 R4, R32.reuse, R40, R4 ;  /* 0x000000282004723c */ /* 0x040fea0000001804 */
[----:B------:R-:W-:Y:S01]  /*10670*/  FADD.FTZ R68, R68, R75 ;  /* 0x0000004b44447221 */ /* 0x000fe20000010000 */
[C---:B------:R-:W-:Y:S03]  /*10680*/  HMMA.16816.F32 R8, R32.reuse, R42, R8 ;  /* 0x0000002a2008723c */ /* 0x040fe60000001808 */
[----:B------:R-:W1:Y:S01]  /*10690*/  MUFU.EX2 R70, R70 ;  /* 0x0000004600467308 */ /* 0x000e620000000800 */
[----:B------:R-:W5:Y:S01]  /*106a0*/  LDSM.16.MT88.4 R40, [R138+0x4800] ;  /* 0x004800008a28783b */ /* 0x000f620000004200 */
[----:B--2---:R-:W-:Y:S01]  /*106b0*/  F2FP.F16.F32.PACK_AB R24, R52, R61 ;  /* 0x0000003d3418723e */ /* 0x004fe200000000ff */
[C---:B------:R-:W-:Y:S07]  /*106c0*/  HMMA.16816.F32 R12, R32.reuse, R44, R12 ;  /* 0x0000002c200c723c */ /* 0x040fee000000180c */
[----:B------:R-:W-:Y:S01]  /*106d0*/  MUFU.EX2 R97, R97 ;  /* 0x0000006100617308 */ /* 0x000fe20000000800 */
[----:B------:R-:W-:Y:S01]  /*106e0*/  FADD.FTZ R69, R69, R68 ;  /* 0x0000004445457221 */ /* 0x000fe20000010000 */
[----:B------:R-:W-:Y:S01]  /*106f0*/  HMMA.16816.F32 R16, R32, R46, R16 ;  /* 0x0000002e2010723c */ /* 0x000fe20000001810 */
[----:B------:R-:W2:Y:S07]  /*10700*/  LDSM.16.MT88.4 R32, [R137+0x4800] ;  /* 0x004800008920783b */ /* 0x000eae0000004200 */
[----:B------:R-:W3:Y:S03]  /*10710*/  MUFU.EX2 R72, R72 ;  /* 0x0000004800487308 */ /* 0x000ee60000000800 */
[----:B-1----:R-:W-:Y:S01]  /*10720*/  F2FP.F16.F32.PACK_AB R25, R70, R55 ;  /* 0x000000374619723e */ /* 0x002fe200000000ff */
[--C-:B------:R-:W-:Y:S06]  /*10730*/  FFMA.FTZ R45, R163, UR4, -R50.reuse ;  /* 0x00000004a32d7c23 */ /* 0x100fec0008010832 */
[----:B------:R-:W-:Y:S10]  /*10740*/  MUFU.EX2 R73, R73 ;  /* 0x0000004900497308 */ /* 0x000ff40000000800 */
[----:B------:R-:W1:Y:S01]  /*10750*/  MUFU.EX2 R80, R80 ;  /* 0x0000005000507308 */ /* 0x000e620000000800 */
[----:B---3--:R-:W-:Y:S09]  /*10760*/  F2FP.F16.F32.PACK_AB R26, R72, R97 ;  /* 0x00000061481a723e */ /* 0x008ff200000000ff */
[----:B------:R3:W-:Y:S10]  /*10770*/  MUFU.EX2 R89, R21 ;  /* 0x0000001500597308 */ /* 0x0007f40000000800 */
[----:B------:R-:W-:Y:S01]  /*10780*/  MUFU.EX2 R74, R74 ;  /* 0x0000004a004a7308 */ /* 0x000fe20000000800 */
[----:B-1----:R-:W-:Y:S09]  /*10790*/  F2FP.F16.F32.PACK_AB R27, R80, R73 ;  /* 0x00000049501b723e */ /* 0x002ff200000000ff */
[----:B------:R-:W1:Y:S01]  /*107a0*/  MUFU.EX2 R93, R93 ;  /* 0x0000005d005d7308 */ /* 0x000e620000000800 */
[----:B---3--:R-:W-:Y:S01]  /*107b0*/  FFMA.FTZ R21, R49, UR4, -R50 ;  /* 0x0000000431157c23 */ /* 0x008fe20008010832 */
[----:B------:R-:W-:Y:S01]  /*107c0*/  FFMA.FTZ R49, R23, UR4, -R48 ;  /* 0x0000000417317c23 */ /* 0x000fe20008010830 */
[----:B------:R-:W-:Y:S01]  /*107d0*/  FADD.FTZ R23, R60, R59 ;  /* 0x0000003b3c177221 */ /* 0x000fe20000010000 */
[C---:B------:R-:W-:Y:S06]  /*107e0*/  HMMA.16816.F32 R4, R24.reuse, R36, R4 ;  /* 0x000000241804723c */ /* 0x040fec0000001804 */
[----:B------:R-:W-:Y:S01]  /*107f0*/  MUFU.EX2 R95, R95 ;  /* 0x0000005f005f7308 */ /* 0x000fe20000000800 */
[----:B------:R-:W-:Y:S01]  /*10800*/  FADD.FTZ R82, R82, R23 ;  /* 0x0000001752527221 */ /* 0x000fe20000010000 */
[C---:B------:R-:W-:Y:S03]  /*10810*/  HMMA.16816.F32 R8, R24.reuse, R38, R8 ;  /* 0x000000261808723c */ /* 0x040fe60000001808 */
[----:B------:R-:W-:Y:S05]  /*10820*/  FADD.FTZ R79, R79, R82 ;  /* 0x000000524f4f7221 */ /* 0x000fea0000010000 */
[----:B------:R-:W-:Y:S01]  /*10830*/  MUFU.EX2 R94, R94 ;  /* 0x0000005e005e7308 */ /* 0x000fe20000000800 */
[C---:B----4-:R-:W-:Y:S03]  /*10840*/  HMMA.16816.F32 R12, R24.reuse, R28, R12 ;  /* 0x0000001c180c723c */ /* 0x050fe6000000180c */
[----:B------:R-:W-:Y:S01]  /*10850*/  FADD.FTZ R78, R78, R79 ;  /* 0x0000004f4e4e7221 */ /* 0x000fe20000010000 */
[----:B------:R-:W-:Y:S02]  /*10860*/  FFMA.FTZ R37, R20, UR4, -R48 ;  /* 0x0000000414257c23 */ /* 0x000fe40008010830 */
[----:B------:R-:W-:Y:S03]  /*10870*/  HMMA.16816.F32 R16, R24, R30, R16 ;  /* 0x0000001e1810723c */ /* 0x000fe60000001810 */
[----:B------:R-:W3:Y:S01]  /*10880*/  MUFU.EX2 R101, R101 ;  /* 0x0000006500657308 */ /* 0x000ee20000000800 */
[----:B------:R-:W-:Y:S01]  /*10890*/  LDSM.16.MT88.4 R24, [R137+0x4c00] ;  /* 0x004c00008918783b */ /* 0x000fe20000004200 */
[----:B------:R-:W-:Y:S01]  /*108a0*/  FADD.FTZ R36, R71, R78 ;  /* 0x0000004e47247221 */ /* 0x000fe20000010000 */
[----:B-1----:R-:W-:Y:S01]  /*108b0*/  F2FP.F16.F32.PACK_AB R20, R93, R74 ;  /* 0x0000004a5d14723e */ /* 0x002fe200000000ff */
[----:B------:R-:W-:Y:S01]  /*108c0*/  FFMA.FTZ R50, R161, UR4, -R50 ;  /* 0x00000004a1327c23 */ /* 0x000fe20008010832 */
[----:B------:R-:W-:Y:S05]  /*108d0*/  F2FP.F16.F32.PACK_AB R23, R88, R89 ;  /* 0x000000595817723e */ /* 0x000fea00000000ff */
[----:B------:R1:W-:Y:S01]  /*108e0*/  MUFU.EX2 R64, R21 ;  /* 0x0000001500407308 */ /* 0x0003e20000000800 */
[----:B------:R-:W4:Y:S01]  /*108f0*/  LDSM.16.MT88.4 R76, [R138+0x4c00] ;  /* 0x004c00008a4c783b */ /* 0x000f220000004200 */
        /* <DEDUP_REMOVED lines=8> */
[----:B------:R-:W-:Y:S03]  /*10980*/  FADD.FTZ R54, R54, R63 ;  /* 0x0000003f36367221 */ /* 0x000fe60000010000 */
[----:B------:R-:W-:Y:S01]  /*10990*/  FADD.FTZ R56, R56, R67 ;  /* 0x0000004338387221 */ /* 0x000fe20000010000 */
[----:B------:R-:W-:Y:S03]  /*109a0*/  FADD.FTZ R61, R61, R54 ;  /* 0x000000363d3d7221 */ /* 0x000fe60000010000 */
[----:B------:R-:W-:Y:S01]  /*109b0*/  MUFU.EX2 R49, R49 ;  /* 0x0000003100317308 */ /* 0x000fe20000000800 */
[----:B-1----:R-:W-:Y:S01]  /*109c0*/  F2FP.F16.F32.PACK_AB R21, R95, R92 ;  /* 0x0000005c5f15723e */ /* 0x002fe200000000ff */
[----:B------:R-:W-:Y:S01]  /*109d0*/  FADD.FTZ R55, R55, R56 ;  /* 0x0000003837377221 */ /* 0x000fe20000010000 */
[----:B------:R-:W-:Y:S03]  /*109e0*/  FADD.FTZ R52, R52, R61 ;  /* 0x0000003d34347221 */ /* 0x000fe60000010000 */
[----:B------:R-:W-:Y:S01]  /*109f0*/  FADD.FTZ R30, R70, R55 ;  /* 0x00000037461e7221 */ /* 0x000fe20000010000 */
[----:B------:R-:W-:Y:S01]  /*10a00*/  FADD.FTZ R97, R97, R52 ;  /* 0x0000003461617221 */ /* 0x000fe20000010000 */
[C---:B-----5:R-:W-:Y:S02]  /*10a10*/  HMMA.16816.F32 R4, R20.reuse, R40, R4 ;  /* 0x000000281404723c */ /* 0x060fe40000001804 */
[----:B------:R-:W1:Y:S03]  /*10a20*/  MUFU.EX2 R44, R165 ;  /* 0x000000a5002c7308 */ /* 0x000e660000000800 */
[----:B--2---:R-:W-:Y:S01]  /*10a30*/  F2FP.F16.F32.PACK_AB R68, R64, R51 ;  /* 0x000000334044723e */ /* 0x004fe200000000ff */
[C---:B------:R-:W-:Y:S06]  /*10a40*/  HMMA.16816.F32 R8, R20.reuse, R42, R8 ;  /* 0x0000002a1408723c */ /* 0x040fec0000001808 */
[----:B------:R-:W-:Y:S01]  /*10a50*/  MUFU.EX2 R45, R45 ;  /* 0x0000002d002d7308 */ /* 0x000fe20000000800 */
[----:B------:R-:W-:Y:S01]  /*10a60*/  FADD.FTZ R97, R72, R97 ;  /* 0x0000006148617221 */ /* 0x000fe20000010000 */
[C---:B------:R-:W-:Y:S08]  /*10a70*/  HMMA.16816.F32 R12, R20.reuse, R32, R12 ;  /* 0x00000020140c723c */ /* 0x040ff0000000180c */
[----:B------:R-:W2:Y:S01]  /*10a80*/  MUFU.EX2 R50, R50 ;  /* 0x0000003200327308 */ /* 0x000ea20000000800 */
[----:B------:R-:W-:Y:S03]  /*10a90*/  HMMA.16816.F32 R16, R20, R34, R16 ;  /* 0x000000221410723c */ /* 0x000fe60000001810 */
[----:B-1----:R-:W-:Y:S01]  /*10aa0*/  F2FP.F16.F32.PACK_AB R69, R44, R49 ;  /* 0x000000312c45723e */ /* 0x002fe200000000ff */
[----:B------:R-:W-:Y:S05]  /*10ab0*/  FADD.FTZ R74, R74, R97 ;  /* 0x000000614a4a7221 */ /* 0x000fea0000010000 */
[----:B------:R-:W-:Y:S02]  /*10ac0*/  MUFU.EX2 R28, R37 ;  /* 0x00000025001c7308 */ /* 0x000fe40000000800 */
[----:B------:R-:W-:Y:S01]  /*10ad0*/  FADD.FTZ R21, R73, R30 ;  /* 0x0000001e49157221 */ /* 0x000fe20000010000 */
[----:B------:R-:W-:Y:S03]  /*10ae0*/  FADD.FTZ R93, R93, R74 ;  /* 0x0000004a5d5d7221 */ /* 0x000fe60000010000 */
[----:B------:R-:W-:Y:S04]  /*10af0*/  FADD.FTZ R21, R80, R21 ;  /* 0x0000001550157221 */ /* 0x000fe80000010000 */
[----:B------:R-:W1:Y:S01]  /*10b00*/  MUFU.EX2 R3, R48 ;  /* 0x0000003000037308 */ /* 0x000e620000000800 */
        /* <DEDUP_REMOVED lines=9> */
[----:B-1----:R-:W-:Y:S02]  /*10ba0*/  F2FP.F16.F32.PACK_AB R71, R3, R28 ;  /* 0x0000001c0347723e */ /* 0x002fe400000000ff */
[----:B------:R-:W-:Y:S01]  /*10bb0*/  FADD.FTZ R49, R49, R88 ;  /* 0x0000005831317221 */ /* 0x000fe20000010000 */
[----:B------:R-:W-:Y:S03]  /*10bc0*/  FADD.FTZ R45, R45, R64 ;  /* 0x000000402d2d7221 */ /* 0x000fe60000010000 */
[----:B------:R-:W-:Y:S01]  /*10bd0*/  FADD.FTZ R49, R44, R49 ;  /* 0x000000312c317221 */ /* 0x000fe20000010000 */
[----:B------:R-:W-:Y:S01]  /*10be0*/  FADD.FTZ R159, R50, R45 ;  /* 0x0000002d329f7221 */ /* 0x000fe20000010000 */
[C---:B----4-:R-:W-:Y:S05]  /*10bf0*/  HMMA.16816.F32 R80, R68.reuse, R76, R4 ;  /* 0x0000004c4450723c */ /* 0x050fea0000001804 */
[----:B------:R-:W-:Y:S01]  /*10c00*/  FADD.FTZ R28, R28, R49 ;  /* 0x000000311c1c7221 */ /* 0x000fe20000010000 */
[C---:B------:R-:W-:Y:S05]  /*10c10*/  HMMA.16816.F32 R76, R68.reuse, R78, R8 ;  /* 0x0000004e444c723c */ /* 0x040fea0000001808 */
[----:B------:R-:W-:Y:S01]  /*10c20*/  IADD3 R4, R154, -0x1, RZ ;  /* 0xffffffff9a047810 */ /* 0x000fe20007ffe0ff */
[C---:B------:R-:W-:Y:S05]  /*10c30*/  HMMA.16816.F32 R72, R68.reuse, R24, R12 ;  /* 0x000000184448723c */ /* 0x040fea000000180c */
[----:B------:R-:W-:Y:S01]  /*10c40*/  FADD.FTZ R160, R3, R28 ;  /* 0x0000001c03a07221 */ /* 0x000fe20000010000 */
[----:B------:R-:W-:Y:S05]  /*10c50*/  HMMA.16816.F32 R68, R68, R26, R16 ;  /* 0x0000001a4444723c */ /* 0x000fea0000001810 */
[----:B------:R-:W-:Y:S01]  /*10c60*/  MOV R154, R4 ;  /* 0x00000004009a7202 */ /* 0x000fe20000000f00 */
[----:B------:R-:W-:Y:S07]  /*10c70*/  @!UPT UIADD3 URZ, URZ, URZ, URZ ;  /* 0x0000003f3f3ff290 */ /* 0x000fee000fffe03f */
[----:B------:R-:W-:Y:S11]  /*10c80*/  @P0 BRA `(.L_x_4594) ;  /* 0xffffffd000a00947 */ /* 0x000ff6000383ffff */
.L_x_4590:
        /* <DEDUP_REMOVED lines=65> */
[----:B------:R-:W-:-:S02]  /*110a0*/  F2FP.F16.F32.PACK_AB R78, R79, R78 ;  /* 0x0000004e4f4e723e */ /* 0x000fc400000000ff */
[----:B------:R-:W-:Y:S02]  /*110b0*/  LEA R12, R12, R13, 0x4 ;  /* 0x0000000d0c0c7211 */ /* 0x000fe400078e20ff */
[----:B------:R-:W-:Y:S02]  /*110c0*/  F2FP.F16.F32.PACK_AB R72, R73, R72 ;  /* 0x000000484948723e */ /* 0x000fe400000000ff */
[----:B------:R-:W-:Y:S02]  /*110d0*/  LEA R11, R12, R11, 0x1 ;  /* 0x0000000b0c0b7211 */ /* 0x000fe400078e08ff */
[----:B------:R-:W-:Y:S02]  /*110e0*/  F2FP.F16.F32.PACK_AB R74, R75, R74 ;  /* 0x0000004a4b4a723e */ /* 0x000fe400000000ff */
[----:B------:R-:W-:Y:S01]  /*110f0*/  LEA R11, R11, UR4, 0x1 ;  /* 0x000000040b0b7c11 */ /* 0x000fe2000f8e08ff */
[----:B------:R-:W-:Y:S01]  /*11100*/  ULDC.U8 UR4, c[0x0][0x3d8] ;  /* 0x0000f60000047ab9 */ /* 0x000fe20000000000 */
[----:B------:R-:W-:-:S02]  /*11110*/  F2FP.F16.F32.PACK_AB R68, R69, R68 ;  /* 0x000000444544723e */ /* 0x000fc400000000ff */
[C---:B------:R-:W-:Y:S01]  /*11120*/  IADD3 R13, R11.reuse, 0x20, RZ ;  /* 0x000000200b0d7810 */ /* 0x040fe20007ffe0ff */
[----:B------:R-:W-:Y:S01]  /*11130*/  @P0 VIADD R13, R11, 0xffffffe0 ;  /* 0xffffffe00b0d0836 */ /* 0x000fe20000000000 */
[----:B------:R-:W-:Y:S01]  /*11140*/  F2FP.F16.F32.PACK_AB R8, R71, R8 ;  /* 0x000000084708723e */ /* 0x000fe200000000ff */
[----:B------:R-:W-:Y:S01]  /*11150*/  IMAD.IADD R15, R11, 0x1, R9 ;  /* 0x000000010b0f7824 */ /* 0x000fe200078e0209 */
[----:B------:R-:W-:Y:S01]  /*11160*/  STS [R11], R80 ;  /* 0x000000500b007388 */ /* 0x000fe20000000800 */
[----:B------:R-:W-:Y:S02]  /*11170*/  ISETP.NE.AND P0, PT, RZ, UR4, PT ;  /* 0x00000004ff007c0c */ /* 0x000fe4000bf05270 */
[----:B------:R-:W-:Y:S01]  /*11180*/  IADD3 R9, R9, R13, RZ ;  /* 0x0000000d09097210 */ /* 0x000fe20007ffe0ff */
[----:B------:R2:W-:Y:S01]  /*11190*/  STS [R11+0x200], R82 ;  /* 0x000200520b007388 */ /* 0x0005e20000000800 */
[----:B------:R-:W-:-:S03]  /*111a0*/  MOV R12, 0x7f800000 ;  /* 0x7f800000000c7802 */ /* 0x000fc60000000f00 */
[----:B------:R-:W-:Y:S04]  /*111b0*/  STS [R15], R76 ;  /* 0x0000004c0f007388 */ /* 0x000fe80000000800 */
[----:B------:R1:W-:Y:S04]  /*111c0*/  STS [R15+0x200], R78 ;  /* 0x0002004e0f007388 */ /* 0x0003e80000000800 */
[----:B------:R3:W-:Y:S04]  /*111d0*/  STS [R13], R72 ;  /* 0x000000480d007388 */ /* 0x0007e80000000800 */
[----:B------:R3:W-:Y:S04]  /*111e0*/  STS [R13+0x200], R74 ;  /* 0x0002004a0d007388 */ /* 0x0007e80000000800 */
[----:B------:R3:W-:Y:S04]  /*111f0*/  STS [R9], R68 ;  /* 0x0000004409007388 */ /* 0x0007e80000000800 */
[----:B------:R3:W-:Y:S01]  /*11200*/  STS [R9+0x200], R8 ;  /* 0x0002000809007388 */ /* 0x0007e20000000800 */
[----:B--2---:R-:W-:-:S02]  /*11210*/  IMAD.MOV.U32 R11, RZ, RZ, 0x7f800000 ;  /* 0x7f800000ff0b7424 */ /* 0x004fc400078e00ff */
[----:B------:R-:W-:Y:S01]  /*11220*/  @P3 FFMA.FTZ R11, R2, R19, R5 ;  /* 0x00000013020b3223 */ /* 0x000fe20000010005 */
[----:B-1----:R-:W-:-:S04]  /*11230*/  @P2 FMUL.FTZ R15, R4, 0.69314718246459960938 ;  /* 0x3f317218040f2820 */ /* 0x002fc80000410000 */
[----:B-----5:R-:W-:Y:S01]  /*11240*/  @P2 FFMA.FTZ R12, R0, R17, R15 ;  /* 0x00000011000c2223 */ /* 0x020fe2000001000f */
[----:B------:R-:W-:Y:S06]  /*11250*/  @!P0 BRA `(.L_x_4595) ;  /* 0x0000000000248947 */ /* 0x000fec0003800000 */
[----:B------:R-:W1:Y:S01]  /*11260*/  S2R R0, SR_CTAID.Y ;  /* 0x0000000000007919 */ /* 0x000e620000002600 */
[----:B------:R-:W1:Y:S01]  /*11270*/  LDC R5, c[0x0][0x2c4] ;  /* 0x0000b100ff057b82 */ /* 0x000e620000000800 */
[----:B------:R-:W-:Y:S01]  /*11280*/  ISETP.NE.AND P0, PT, R149, -0x1, PT ;  /* 0xffffffff9500780c */ /* 0x000fe20003f05270 */
[----:B---3--:R-:W2:Y:S06]  /*11290*/  S2R R13, SR_CTAID.Z ;  /* 0x00000000000d7919 */ /* 0x008eac0000002700 */
[----:B------:R-:W2:Y:S01]  /*112a0*/  LDC R8, c[0x0][0x2e4] ;  /* 0x0000b900ff087b82 */ /* 0x000ea20000000800 */
[----:B-1----:R-:W-:-:S05]  /*112b0*/  IMAD R2, R0, R5, RZ ;  /* 0x0000000500027224 */ /* 0x002fca00078e02ff */
[----:B------:R-:W-:-:S05]  /*112c0*/  SEL R2, R2, R149, !P0 ;  /* 0x0000009502027207 */ /* 0x000fca0004000000 */
[----:B--2---:R-:W-:Y:S01]  /*112d0*/  IMAD R8, R13, R8, R2 ;  /* 0x000000080d087224 */ /* 0x004fe200078e0202 */
[----:B------:R-:W-:Y:S06]  /*112e0*/  BRA `(.L_x_4596) ;  /* 0x0000000000187947 */ /* 0x000fec0003800000 */
.L_x_4595:
[----:B---3--:R-:W1:Y:S01]  /*112f0*/  S2R R13, SR_CTAID.Z ;  /* 0x00000000000d7919 */ /* 0x008e620000002700 */
[----:B------:R-:W1:Y:S01]  /*11300*/  LDC R2, c[0x0][0x270] ;  /* 0x00009c00ff027b82 */ /* 0x000e620000000800 */
[----:B------:R-:W1:Y:S07]  /*11310*/  S2R R0, SR_CTAID.Y ;  /* 0x0000000000007919 */ /* 0x000e6e0000002600 */
[----:B------:R-:W2:Y:S01]  /*11320*/  LDC R8, c[0x0][0x2c4] ;  /* 0x0000b100ff087b82 */ /* 0x000ea20000000800 */
[----:B-1----:R-:W-:-:S04]  /*11330*/  IMAD R5, R0, R2, R13 ;  /* 0x0000000200057224 */ /* 0x002fc800078e020d */
[----:B--2---:R-:W-:-:S07]  /*11340*/  IMAD R8, R5, R8, RZ ;  /* 0x0000000805087224 */ /* 0x004fce00078e02ff */
.L_x_4596:
[----:B------:R-:W-:Y:S01]  /*11350*/  LOP3.LUT R6, R6, 0xffffffe0, RZ, 0xc0, !PT ;  /* 0xffffffe006067812 */ /* 0x000fe200078ec0ff */
[----:B------:R-:W1:Y:S01]  /*11360*/  LDC.64 R4, c[0x0][0x290] ;  /* 0x0000a400ff047b82 */ /* 0x000e620000000a00 */
[----:B------:R-:W-:Y:S01]  /*11370*/  SHF.R.S32.HI R2, RZ, 0x1f, R7 ;  /* 0x0000001fff027819 */ /* 0x000fe20000011407 */
[----:B------:R-:W-:Y:S02]  /*11380*/  BSSY B0, `(.L_x_4597) ;  /* 0x0000017000007945 */ /* 0x000fe40003800000 */
[----:B------:R-:W-:Y:S01]  /*11390*/  IMAD.IADD R6, R3, 0x1, -R6 ;  /* 0x0000000103067824 */ /* 0x000fe200078e0a06 */
[----:B------:R-:W-:-:S03]  /*113a0*/  LEA.HI R2, R2, R7, RZ, 0x2 ;  /* 0x0000000702027211 */ /* 0x000fc600078f10ff */
[----:B------:R-:W-:Y:S01]  /*113b0*/  BAR.SYNC.DEFER_BLOCKING 0x0 ;  /* 0x0000000000007b1d */ /* 0x000fe20000010000 */
[----:B------:R-:W-:Y:S02]  /*113c0*/  LOP3.LUT P0, RZ, R6, 0x3, RZ, 0xc0, !PT ;  /* 0x0000000306ff7812 */ /* 0x000fe4000780c0ff */
[----:B------:R-:W-:-:S05]  /*113d0*/  LOP3.LUT R2, R2, 0xffffffc, RZ, 0xc0, !PT ;  /* 0x0ffffffc02027812 */ /* 0x000fca00078ec0ff */
[----:B------:R-:W-:-:S04]  /*113e0*/  IMAD.IADD R7, R7, 0x1, -R2 ;  /* 0x0000000107077824 */ /* 0x000fc800078e0a02 */
[----:B------:R-:W-:Y:S02]  /*113f0*/  IMAD R156, R7, 0x10, R156 ;  /* 0x00000010079c7824 */ /* 0x000fe400078e029c */
[----:B------:R-:W-:Y:S05]  /*11400*/  @P0 BRA `(.L_x_4598) ;  /* 0x0000000000380947 */ /* 0x000fea0003800000 */
[----:B------:R-:W2:Y:S01]  /*11410*/  S2R R3, SR_CTAID.X ;  /* 0x0000000000037919 */ /* 0x000ea20000002500 */
[----:B------:R-:W-:Y:S01]  /*11420*/  VIADD R6, R156, 0x8 ;  /* 0x000000089c067836 */ /* 0x000fe20000000000 */
[----:B------:R-:W-:Y:S01]  /*11430*/  ULDC.64 UR4, c[0x0][0x2b0] ;  /* 0x0000ac0000047ab9 */ /* 0x000fe20000000a00 */
[C---:B--2---:R-:W-:Y:S02]  /*11440*/  IMAD R9, R3.reuse, 0x40, R8 ;  /* 0x0000004003097824 */ /* 0x044fe400078e0208 */
        /* <DEDUP_REMOVED lines=10> */
.L_x_4598:
[----:B------:R-:W-:Y:S05]  /*114f0*/  BSYNC B0 ;  /* 0x0000000000007941 */ /* 0x000fea0003800000 */
.L_x_4597:
[----:B------:R-:W3:Y:S01]  /*11500*/  S2UR UR8, SR_CTAID.X ;  /* 0x00000000000879c3 */ /* 0x000ee20000002500 */
[----:B--2---:R-:W2:Y:S01]  /*11510*/  S2R R6, SR_TID.X ;  /* 0x0000000000067919 */ /* 0x004ea20000002100 */
[----:B------:R-:W-:Y:S01]  /*11520*/  SHF.R.S32.HI R7, RZ, 0x1f, R0 ;  /* 0x0000001fff077819 */ /* 0x000fe20000011400 */
[----:B------:R-:W-:Y:S01]  /*11530*/  IMAD.SHL.U32 R14, R10, 0x8, RZ ;  /* 0x000000080a0e7824 */ /* 0x000fe200078e00ff */
[----:B------:R-:W-:Y:S01]  /*11540*/  ISETP.NE.AND P0, PT, R149, -0x1, PT ;  /* 0xffffffff9500780c */ /* 0x000fe20003f05270 */
[-C--:B-1----:R-:W-:Y:S01]  /*11550*/  IMAD.WIDE.U32 R16, R0, R4.reuse, RZ ;  /* 0x0000000400107225 */ /* 0x082fe200078e00ff */
[----:B------:R1:W4:Y:S01]  /*11560*/  LDS.128 R8, [R155+0x800] ;  /* 0x000800009b087984 */ /* 0x0003220000000c00 */
[----:B------:R-:W-:Y:S01]  /*11570*/  BSSY B0, `(.L_x_4599) ;  /* 0x0000029000007945 */ /* 0x000fe20003800000 */
[----:B------:R-:W5:Y:S01]  /*11580*/  LDC.64 R2, c[0x0][0x298] ;  /* 0x0000a600ff027b82 */ /* 0x000f620000000a00 */
[----:B------:R-:W-:Y:S01]  /*11590*/  IMAD R7, R7, R4, RZ ;  /* 0x0000000407077224 */ /* 0x000fe200078e02ff */
[----:B------:R-:W-:-:S03]  /*115a0*/  SHF.R.S32.HI R15, RZ, 0x1f, R14 ;  /* 0x0000001fff0f7819 */ /* 0x000fc6000001140e */
[----:B------:R-:W-:Y:S01]  /*115b0*/  IMAD R5, R0, R5, R7 ;  /* 0x0000000500057224 */ /* 0x000fe200078e0207 */
[----:B------:R-:W-:Y:S01]  /*115c0*/  SHF.R.S32.HI R7, RZ, 0x1f, R13 ;  /* 0x0000001fff077819 */ /* 0x000fe2000001140d */
[----:B---3--:R-:W-:-:S04]  /*115d0*/  USHF.L.U32 UR8, UR8, 0x6, URZ ;  /* 0x0000000608087899 */ /* 0x008fc8000800063f */
[----:B------:R-:W-:Y:S02]  /*115e0*/  USHF.R.S32.HI UR4, URZ, 0x1f, UR8 ;  /* 0x0000001f3f047899 */ /* 0x000fe40008011408 */
[----:B------:R-:W-:Y:S01]  /*115f0*/  IADD3 R148, R148, -UR8, RZ ;  /* 0x8000000894947c10 */ /* 0x000fe2000fffe0ff */
[----:B-----5:R-:W-:-:S04]  /*11600*/  IMAD.WIDE.U32 R18, R149, R2, RZ ;  /* 0x0000000295127225 */ /* 0x020fc800078e00ff */
[----:B------:R-:W-:Y:S01]  /*11610*/  IMAD R149, R149, R3, R19 ;  /* 0x0000000395957224 */ /* 0x000fe200078e0213 */
[----:B------:R-:W-:Y:S01]  /*11620*/  SEL R0, R16, R18, !P0 ;  /* 0x0000001210007207 */ /* 0x000fe20004000000 */
[C---:B------:R-:W-:Y:S01]  /*11630*/  IMAD.WIDE.U32 R18, R2.reuse, UR8, R14 ;  /* 0x0000000802127c25 */ /* 0x040fe2000f8e000e */
[----:B------:R-:W-:Y:S02]  /*11640*/  @!P0 IADD3 R149, R17, R5, RZ ;  /* 0x0000000511958210 */ /* 0x000fe40007ffe0ff */
[----:B--2---:R-:W-:Y:S01]  /*11650*/  SHF.R.S32.HI R15, RZ, 0x1f, R6 ;  /* 0x0000001fff0f7819 */ /* 0x004fe20000011406 */
[----:B------:R-:W-:Y:S01]  /*11660*/  IMAD R4, R2, UR4, RZ ;  /* 0x0000000402047c24 */ /* 0x000fe2000f8e02ff */
[----:B------:R-:W-:Y:S01]  /*11670*/  IADD3 R16, P0, R0, R18, RZ ;  /* 0x0000001200107210 */ /* 0x000fe20007f1e0ff */
[----:B------:R-:W-:Y:S01]  /*11680*/  VIADD R5, R150, 0x20 ;  /* 0x0000002096057836 */ /* 0x000fe20000000000 */
[----:B------:R-:W-:Y:S01]  /*11690*/  ULDC.64 UR4, c[0x0][0x2a0] ;  /* 0x0000a80000047ab9 */ /* 0x000fe20000000a00 */
[----:B------:R-:W-:Y:S01]  /*116a0*/  IMAD R4, R3, UR8, R4 ;  /* 0x0000000803047c24 */ /* 0x000fe2000f8e0204 */
[----:B------:R-:W-:Y:S01]  /*116b0*/  LEA.HI R15, R15, R6, RZ, 0x2 ;  /* 0x000000060f0f7211 */ /* 0x000fe200078f10ff */
[----:B------:R-:W-:Y:S01]  /*116c0*/  IMAD R0, R7, UR4, RZ ;  /* 0x0000000407007c24 */ /* 0x000fe2000f8e02ff */
[----:B------:R-:W-:-:S02]  /*116d0*/  ISETP.GE.AND P1, PT, R5, R148, PT ;  /* 0x000000940500720c */ /* 0x000fc40003f26270 */
[----:B------:R-:W-:Y:S01]  /*116e0*/  IADD3.X R17, R149, R4, R19, P0, !PT ;  /* 0x0000000495117210 */ /* 0x000fe200007fe413 */
[C---:B------:R-:W-:Y:S01]  /*116f0*/  IMAD R0, R13.reuse, UR5, R0 ;  /* 0x000000050d007c24 */ /* 0x040fe2000f8e0200 */
[----:B------:R1:W2:Y:S01]  /*11700*/  LDS.128 R4, [R155] ;  /* 0x000000009b047984 */ /* 0x0002a20000000c00 */
[----:B------:R-:W-:Y:S01]  /*11710*/  ISETP.GE.AND P0, PT, R150, R148, PT ;  /* 0x000000949600720c */ /* 0x000fe20003f06270 */
[----:B------:R-:W-:Y:S01]  /*11720*/  IMAD.WIDE.U32 R16, R13, UR4, R16 ;  /* 0x000000040d107c25 */ /* 0x000fe2000f8e0010 */
[----:B------:R-:W-:-:S03]  /*11730*/  SHF.R.S32.HI R15, RZ, 0x2, R15 ;  /* 0x00000002ff0f7819 */ /* 0x000fc6000001140f */
[----:B------:R-:W-:Y:S01]  /*11740*/  IMAD.IADD R13, R0, 0x1, R17 ;  /* 0x00000001000d7824 */ /* 0x000fe200078e0211 */
[----:B------:R-:W-:-:S07]  /*11750*/  SHF.R.S32.HI R15, RZ, 0x1f, R15 ;  /* 0x0000001fff0f7819 */ /* 0x000fce000001140f */
        /* <DEDUP_REMOVED lines=10> */
.L_x_4600:
[----:B------:R-:W-:Y:S05]  /*11800*/  BSYNC B0 ;  /* 0x0000000000007941 */ /* 0x000fea0003800000 */
.L_x_4599:
        /* <DEDUP_REMOVED lines=13> */
.L_x_4601:
        /* <DEDUP_REMOVED lines=10> */
.L_x_5377:


//--------------------- .text._ZN5flash24flash_fwd_splitkv_kernelI23Flash_fwd_kernel_traitsILi32ELi64ELi128ELi4ELb0ELb0EN7cutlass6half_tE19Flash_kernel_traitsILi32ELi64ELi128ELi4ES3_EELb1ELb0ELb1ELb0ELb0ELb0ELb0ELb1EEEvNS_16Flash_fwd_paramsE --------------------------
	.section	.text._ZN5flash24flash_fwd_splitkv_kernelI23Flash_fwd_kernel_traitsILi32ELi64ELi128ELi4ELb0ELb0EN7cutlass6half_tE19Flash_kernel_traitsILi32ELi64ELi128ELi4ES3_EELb1ELb0ELb1ELb0ELb0ELb0ELb0ELb1EEEvNS_16Flash_fwd_paramsE,"ax",@progbits
	.align	128
        .global         _ZN5flash24flash_fwd_splitkv_kernelI23Flash_fwd_kernel_traitsILi32ELi64ELi128ELi4ELb0ELb0EN7cutlass6half_tE19Flash_kernel_traitsILi32ELi64ELi128ELi4ES3_EELb1ELb0ELb1ELb0ELb0ELb0ELb0ELb1EEEvNS_16Flash_fwd_paramsE
        .type           _ZN5flash24flash_fwd_splitkv_kernelI23Flash_fwd_kernel_traitsILi32ELi64ELi128ELi4ELb0ELb0EN7cutlass6half_tE19Flash_kernel_traitsILi32ELi64ELi128ELi4ES3_EELb1ELb0ELb1ELb0ELb0ELb0ELb0ELb1EEEvNS_16Flash_fwd_paramsE,@function
        .size           _ZN5flash24flash_fwd_splitkv_kernelI23Flash_fwd_kernel_traitsILi32ELi64ELi128ELi4ELb0ELb0EN7cutlass6half_tE19Flash_kernel_traitsILi32ELi64ELi128ELi4ES3_EELb1ELb0ELb1ELb0ELb0ELb0ELb0ELb1EEEvNS_16Flash_fwd_paramsE,(.L_x_5378 - _ZN5flash24flash_fwd_splitkv_kernelI23Flash_fwd_kernel_traitsILi32ELi64ELi128ELi4ELb0ELb0EN7cutlass6half_tE19Flash_kernel_traitsILi32ELi64ELi128ELi4ES3_EELb1ELb0ELb1ELb0ELb0ELb0ELb0ELb1EEEvNS_16Flash_fwd_paramsE)
        .other          _ZN5flash24flash_fwd_splitkv_kernelI23Flash_fwd_kernel_traitsILi32ELi64ELi128ELi4ELb0ELb0EN7cutlass6half_tE19Flash_kernel_traitsILi32ELi64ELi128ELi4ES3_EELb1ELb0ELb1ELb0ELb0ELb0ELb0ELb1EEEvNS_16Flash_fwd_paramsE,@"STO_CUDA_ENTRY STV_DEFAULT"
_ZN5flash24flash_fwd_splitkv_kernelI23Flash_fwd_kernel_traitsILi32ELi64ELi128ELi4ELb0ELb0EN7cutlass6half_tE19Flash_kernel_traitsILi32ELi64ELi128ELi4ES3_EELb1ELb0ELb1ELb0ELb0ELb0ELb0ELb1EEEvNS_16Flash_fwd_paramsE:
.text._ZN5flash24flash_fwd_splitkv_kernelI23Flash_fwd_kernel_traitsILi32ELi64ELi128ELi4ELb0ELb0EN7cutlass6half_tE19Flash_kernel_traitsILi32ELi64ELi128ELi4ES3_EELb1ELb0ELb1ELb0ELb0ELb0ELb0ELb1EEEvNS_16Flash_fwd_paramsE:
        /* <DEDUP_REMOVED lines=41> */
.L_x_4602:
[----:B------:R-:W1:Y:S02]  /*0290*/  LDC R5, c[0x0][0x2c8] ;  /* 0x0000b200ff057b82 */ /* 0x000e640000000800 */
.L_x_4603:
        /* <DEDUP_REMOVED lines=13> */
[--C-:B-1---5:R-:W-:Y:S01]  /*0370*/  IMAD.IADD R74, R5, 0x1, -R8.reuse ;  /* 0x00000001054a7824 */ /* 0x122fe200078e0a08 */
[----:B------:R-:W-:Y:S01]  /*0380*/  ULDC UR5, c[0x0][0x2c8] ;  /* 0x0000b20000057ab9 */ /* 0x000fe20000000800 */
[----:B------:R-:W-:Y:S01]  /*0390*/  @P1 IMAD.IADD R53, R53, 0x1, -R8 ;  /* 0x0000000135351824 */ /* 0x000fe200078e0a08 */
        /* <DEDUP_REMOVED lines=29> */
[----:B------:R-:W2:Y:S02]  /*0570*/  @!P0 LDC.64 R2, c[0x0][0x290] ;  /* 0x0000a400ff028b82 */ /* 0x000ea40000000a00 */
[----:B------:R-:W-:-:S04]  /*0580*/  IMAD.IADD R7, R56, 0x1, -R7 ;  /* 0x0000000138077824 */ /* 0x000fc800078e0a07 */
[C---:B------:R-:W-:Y:S01]  /*0590*/  IMAD.SHL.U32 R10, R7.reuse, 0x8, RZ ;  /* 0x00000008070a7824 */ /* 0x040fe200078e00ff */
[----:B------:R-:W-:-:S04]  /*05a0*/  ISETP.NE.AND P3, PT, R7, RZ, PT ;  /* 0x000000ff0700720c */ /* 0x000fc80003f65270 */
[----:B------:R-:W-:Y:S01]  /*05b0*/  SHF.R.S32.HI R11, RZ, 0x1f, R10 ;  /* 0x0000001fff0b7819 */ /* 0x000fe2000001140a */
[----:B-1----:R-:W-:Y:S01]  /*05c0*/  @P0 IMAD.WIDE.U32 R8, R116, R4, RZ ;  /* 0x0000000474080225 */ /* 0x002fe200078e00ff */
[----:B------:R-:W-:-:S03]  /*05d0*/  ISETP.GE.AND P1, PT, R10, UR4, PT ;  /* 0x000000040a007c0c */ /* 0x000fc6000bf26270 */
[----:B------:R-:W-:Y:S01]  /*05e0*/  @P0 IMAD R116, R116, R5, R9 ;  /* 0x0000000574740224 */ /* 0x000fe200078e0209 */
[----:B------:R-:W-:Y:S01]  /*05f0*/  SHF.R.S32.HI R9, RZ, 0x1f, R55 ;  /* 0x0000001fff097819 */ /* 0x000fe20000011437 */
[-C--:B--2---:R-:W-:Y:S02]  /*0600*/  @!P0 IMAD R6, R63, R2.reuse, RZ ;  /* 0x000000023f068224 */ /* 0x084fe400078e02ff */
[----:B------:R-:W-:-:S04]  /*0610*/  @!P0 IMAD.WIDE.U32 R12, R17, R2, RZ ;  /* 0x00000002110c8225 */ /* 0x000fc800078e00ff */
[C---:B------:R-:W-:Y:S02]  /*0620*/  @!P0 IMAD R3, R17.reuse, R3, R6 ;  /* 0x0000000311038224 */ /* 0x040fe400078e0206 */
[----:B------:R-:W-:Y:S02]  /*0630*/  IMAD R2, R17, UR8, R126 ;  /* 0x0000000811027c24 */ /* 0x000fe4000f8e027e */
        /* <DEDUP_REMOVED lines=32> */
.L_x_4606:
[----:B------:R-:W-:Y:S05]  /*0840*/  BSYNC B0 ;  /* 0x0000000000007941 */ /* 0x000fea0003800000 */
.L_x_4605:
        /* <DEDUP_REMOVED lines=13> */
.L_x_4608:
[----:B------:R-:W-:Y:S05]  /*0920*/  BSYNC B0 ;  /* 0x0000000000007941 */ /* 0x000fea0003800000 */
.L_x_4607:
        /* <DEDUP_REMOVED lines=11> */
.L_x_4604:
        /* <DEDUP_REMOVED lines=22> */
.L_x_4609:
[----:B------:R-:W-:Y:S05]  /*0b40*/  @!P1 BRA `(.L_x_4610) ;  /* 0x0000000400409947 */ /* 0x000fea0003800000 */
[----:B------:R-:W1:Y:S01]  /*0b50*/  LDC R8, c[0x0][0x380] ;  /* 0x0000e000ff087b82 */ /* 0x000e620000000800 */
        /* <DEDUP_REMOVED lines=29> */
[----:B-1----:R-:W-:Y:S02]  /*0d30*/  IABS R2, R5 ;  /* 0x0000000500027213 */ /* 0x002fe40000000000 */
[----:B------:R-:W-:Y:S02]  /*0d40*/  IABS R6, R126 ;  /* 0x0000007e00067213 */ /* 0x000fe40000000000 */
        /* <DEDUP_REMOVED lines=11> */
[----:B------:R-:W-:-:S04]  /*0e00*/  IADD3 R6, -R11, RZ, RZ ;  /* 0x000000ff0b067210 */ /* 0x000fc80007ffe1ff */
[----:B------:R-:W-:Y:S01]  /*0e10*/  ISETP.GT.U32.AND P2, PT, R2, R3, PT ;  /* 0x000000030200720c */ /* 0x000fe20003f44070 */
[----:B---3--:R-:W-:-:S05]  /*0e20*/  IMAD R15, R8, R6, R9 ;  /* 0x00000006080f7224 */ /* 0x008fca00078e0209 */
[----:B------:R-:W-:-:S07]  /*0e30*/  SHF.R.S32.HI R13, RZ, 0x1f, R15 ;  /* 0x0000001fff0d7819 */ /* 0x000fce000001140f */
        /* <DEDUP_REMOVED lines=12> */
[----:B-----5:R-:W-:-:S04]  /*0f00*/  IMAD.WIDE.U32 R16, R4, UR4, RZ ;  /* 0x0000000404107c25 */ /* 0x020fc8000f8e00ff */
[C---:B------:R-:W-:Y:S02]  /*0f10*/  IMAD R11, R7.reuse, UR4, RZ ;  /* 0x00000004070b7c24 */ /* 0x040fe4000f8e02ff */
[----:B-1----:R-:W-:Y:S02]  /*0f20*/  IMAD R7, R7, R2, RZ ;  /* 0x0000000207077224 */ /* 0x002fe400078e02ff */
[C---:B------:R-:W-:Y:S01]  /*0f30*/  IMAD R6, R4.reuse, UR5, R11 ;  /* 0x0000000504067c24 */ /* 0x040fe2000f8e020b */
[----:B------:R-:W-:Y:S01]  /*0f40*/  ULDC.64 UR4, c[0x0][0x260] ;  /* 0x0000980000047ab9 */ /* 0x000fe20000000a00 */
[----:B------:R-:W-:Y:S02]  /*0f50*/  IMAD R3, R4, R3, R7 ;  /* 0x0000000304037224 */ /* 0x000fe400078e0207 */
[----:B------:R-:W-:Y:S02]  /*0f60*/  IMAD.IADD R17, R17, 0x1, R6 ;  /* 0x0000000111117824 */ /* 0x000fe400078e0206 */
[----:B--2---:R-:W-:-:S02]  /*0f70*/  IMAD R6, R13, R132, RZ ;  /* 0x000000840d067224 */ /* 0x004fc400078e02ff */
[----:B------:R-:W-:-:S04]  /*0f80*/  IMAD.WIDE.U32 R10, R15, R132, R16 ;  /* 0x000000840f0a7225 */ /* 0x000fc800078e0010 */
[----:B------:R-:W-:Y:S02]  /*0f90*/  IMAD R6, R15, R133, R6 ;  /* 0x000000850f067224 */ /* 0x000fe400078e0206 */
[----:B------:R-:W-:-:S03]  /*0fa0*/  IMAD.MOV.U32 R16, RZ, RZ, R10 ;  /* 0x000000ffff107224 */ /* 0x000fc600078e000a */
[----:B------:R-:W-:Y:S01]  /*0fb0*/  IADD3 R17, R11, R6, RZ ;  /* 0x000000060b117210 */ /* 0x000fe20007ffe0ff */
[----:B------:R-:W-:Y:S02]  /*0fc0*/  IMAD R11, R5, UR4, RZ ;  /* 0x00000004050b7c24 */ /* 0x000fe4000f8e02ff */
[----:B------:R-:W-:-:S04]  /*0fd0*/  IMAD.WIDE.U32 R6, R4, R2, RZ ;  /* 0x0000000204067225 */ /* 0x000fc800078e00ff */
[C---:B------:R-:W-:Y:S01]  /*0fe0*/  IMAD R11, R0.reuse, UR5, R11 ;  /* 0x00000005000b7c24 */ /* 0x040fe2000f8e020b */
[----:B------:R-:W-:Y:S01]  /*0ff0*/  MOV R10, R6 ;  /* 0x00000006000a7202 */ /* 0x000fe20000000f00 */
[----:B------:R-:W-:-:S04]  /*1000*/  IMAD.WIDE.U32 R16, R0, UR4, R16 ;  /* 0x0000000400107c25 */ /* 0x000fc8000f8e0010 */
[----:B------:R-:W-:Y:S01]  /*1010*/  IMAD.IADD R19, R7, 0x1, R3 ;  /* 0x0000000107137824 */ /* 0x000fe200078e0203 */
[----:B------:R-:W-:Y:S02]  /*1020*/  IADD3 R11, R17, R11, RZ ;  /* 0x0000000b110b7210 */ /* 0x000fe40007ffe0ff */
[----:B------:R-:W-:Y:S01]  /*1030*/  MOV R4, R16 ;  /* 0x0000001000047202 */ /* 0x000fe20000000f00 */
[----:B------:R-:W-:Y:S06]  /*1040*/  BRA `(.L_x_4611) ;  /* 0x0000000400407947 */ /* 0x000fec0003800000 */
.L_x_4610:
[----:B------:R-:W1:Y:S01]  /*1050*/  LDC R15, c[0x0][0x278] ;  /* 0x00009e00ff0f7b82 */ /* 0x000e620000000800 */
[----:B------:R-:W-:Y:S02]  /*1060*/  IABS R4, R126 ;  /* 0x0000007e00047213 */ /* 0x000fe40000000000 */
        /* <DEDUP_REMOVED lines=13> */
[----:B------:R-:W-:Y:S02]  /*1140*/  IMAD.HI.U32 R5, R7, R5, R6 ;  /* 0x0000000507057227 */ /* 0x000fe400078e0006 */
[----:B------:R-:W1:Y:S04]  /*1150*/  @P4 LDC.64 R6, c[0x0][0x250] ;  /* 0x00009400ff064b82 */ /* 0x000e680000000a00 */
        /* <DEDUP_REMOVED lines=31> */
.L_x_4612:
        /* <DEDUP_REMOVED lines=32> */
.L_x_4611:
[----:B------:R1:W5:Y:S01]  /*1550*/  @P5 LDG.E R44, desc[UR6][R134.64] ;  /* 0x00000006862c5981 */ /* 0x000362000c1e1900 */
[----:B------:R-:W-:Y:S01]  /*1560*/  ISETP.NE.AND P0, PT, R116, -0x1, PT ;  /* 0xffffffff7400780c */ /* 0x000fe20003f05270 */
[----:B------:R-:W2:Y:S01]  /*1570*/  LDC.64 R2, c[0x0][0x240] ;  /* 0x00009000ff027b82 */ /* 0x000ea20000000a00 */
[----:B-----5:R-:W-:Y:S01]  /*1580*/  SHF.R.S32.HI R17, RZ, 0x1f, R56 ;  /* 0x0000001fff117819 */ /* 0x020fe20000011438 */
[----:B------:R-:W-:Y:S01]  /*1590*/  ULDC.64 UR4, c[0x0][0x268] ;  /* 0x00009a0000047ab9 */ /* 0x000fe20000000a00 */
[----:B------:R-:W-:Y:S02]  /*15a0*/  SHF.R.S32.HI R127, RZ, 0x1f, R126 ;  /* 0x0000001fff7f7819 */ /* 0x000fe4000001147e */
[CC--:B------:R-:W-:Y:S02]  /*15b0*/  LEA.HI R62, R17.reuse, R56.reuse, RZ, 0x3 ;  /* 0x00000038113e7211 */ /* 0x0c0fe400078f18ff */
[----:B------:R-:W-:Y:S01]  /*15c0*/  LEA.HI R111, R17, R56, RZ, 0x2 ;  /* 0x00000038116f7211 */ /* 0x000fe200078f10ff */
[----:B------:R-:W3:Y:S01]  /*15d0*/  LDC R110, c[0x0][0x2e0] ;  /* 0x0000b800ff6e7b82 */ /* 0x000ee20000000800 */
[----:B------:R-:W-:-:S02]  /*15e0*/  SHF.R.S32.HI R61, RZ, 0x3, R62 ;  /* 0x00000003ff3d7819 */ /* 0x000fc4000001143e */
[----:B------:R-:W-:Y:S02]  /*15f0*/  LOP3.LUT R23, R111, 0xfffffffc, RZ, 0xc0, !PT ;  /* 0xfffffffc6f177812 */ /* 0x000fe400078ec0ff */
[----:B------:R-:W-:Y:S01]  /*1600*/  SHF.R.S32.HI R124, RZ, 0x2, R111 ;  /* 0x00000002ff7c7819 */ /* 0x000fe2000001146f */
[----:B------:R-:W-:Y:S01]  /*1610*/  IMAD.SHL.U32 R25, R61, 0x40, RZ ;  /* 0x000000403d197824 */ /* 0x000fe200078e00ff */
[----:B------:R-:W-:Y:S01]  /*1620*/  LEA.HI R54, R17, R56, RZ, 0x5 ;  /* 0x0000003811367211 */ /* 0x000fe200078f28ff */
[----:B------:R-:W4:Y:S01]  /*1630*/  @!P0 LDC.64 R6, c[0x0][0x228] ;  /* 0x00008a00ff068b82 */ /* 0x000f220000000a00 */
[----:B------:R-:W-:Y:S01]  /*1640*/  IMAD.IADD R8, R56, 0x1, -R23 ;  /* 0x0000000138087824 */ /* 0x000fe200078e0a17 */
[----:B------:R-:W-:Y:S02]  /*1650*/  LEA.HI R111, R111, R124, RZ, 0x1 ;  /* 0x0000007c6f6f7211 */ /* 0x000fe400078f08ff */
[----:B------:R-:W-:Y:S01]  /*1660*/  LOP3.LUT R25, R25, 0xc0, RZ, 0xc0, !PT ;  /* 0x000000c019197812 */ /* 0x000fe200078ec0ff */
[C---:B------:R-:W-:Y:S01]  /*1670*/  IMAD.SHL.U32 R76, R8.reuse, 0x8, RZ ;  /* 0x00000008084c7824 */ /* 0x040fe200078e00ff */
[----:B------:R-:W-:Y:S01]  /*1680*/  LOP3.LUT R111, R111, 0x7fffffe, RZ, 0xc0, !PT ;  /* 0x07fffffe6f6f7812 */ /* 0x000fe200078ec0ff */
[----:B------:R-:W-:Y:S01]  /*1690*/  IMAD.SHL.U32 R8, R8, 0x4, RZ ;  /* 0x0000000408087824 */ /* 0x000fe200078e00ff */
[----:B------:R-:W-:Y:S01]  /*16a0*/  SHF.R.U32.HI R16, RZ, 0x3, R25 ;  /* 0x00000003ff107819 */ /* 0x000fe20000011619 */
[----:B------:R-:W1:Y:S01]  /*16b0*/  LDC.64 R130, c[0x0][0x250] ;  /* 0x00009400ff827b82 */ /* 0x000e620000000a00 */
[----:B------:R-:W-:Y:S01]  /*16c0*/  LOP3.LUT R23, R25, 0x18, R76, 0xf8, !PT ;  /* 0x0000001819177812 */ /* 0x000fe200078ef84c */
[----:B------:R-:W-:Y:S01]  /*16d0*/  IMAD.IADD R111, R124, 0x1, -R111 ;  /* 0x000000017c6f7824 */ /* 0x000fe200078e0a6f */
[----:B------:R-:W-:-:S02]  /*16e0*/  LEA.HI R60, R17, R56, RZ, 0x4 ;  /* 0x00000038113c7211 */ /* 0x000fc400078f20ff */
[----:B------:R-:W-:Y:S01]  /*16f0*/  LOP3.LUT R16, R23, R16, RZ, 0x3c, !PT ;  /* 0x0000001017107212 */ /* 0x000fe200078e3cff */
[C---:B--2---:R-:W-:Y:S01]  /*1700*/  @P0 IMAD.WIDE.U32 R22, R116.reuse, R2, RZ ;  /* 0x0000000274160225 */ /* 0x044fe200078e00ff */
[----:B------:R-:W-:Y:S02]  /*1710*/  SHF.R.S32.HI R54, RZ, 0x5, R54 ;  /* 0x00000005ff367819 */ /* 0x000fe40000011436 */
[----:B------:R-:W-:Y:S01]  /*1720*/  SHF.R.S32.HI R125, RZ, 0x1f, R124 ;  /* 0x0000001fff7d7819 */ /* 0x000fe2000001147c */
[----:B------:R-:W-:Y:S01]  /*1730*/  @P0 IMAD R17, R116, R3, R23 ;  /* 0x0000000374110224 */ /* 0x000fe200078e0217 */
[----:B------:R-:W-:Y:S01]  /*1740*/  SHF.R.S32.HI R77, RZ, 0x1f, R76 ;  /* 0x0000001fff4d7819 */ /* 0x000fe2000001144c */
[----:B------:R-:W-:Y:S01]  /*1750*/  @P0 IMAD.MOV.U32 R12, RZ, RZ, R22 ;  /* 0x000000ffff0c0224 */ /* 0x000fe200078e0016 */
[----:B------:R-:W-:Y:S01]  /*1760*/  LOP3.LUT R59, R60, 0xfffffff0, RZ, 0xc0, !PT ;  /* 0xfffffff03c3b7812 */ /* 0x000fe200078ec0ff */
[----:B------:R-:W-:Y:S01]  /*1770*/  IMAD R111, R54, 0x8, R111 ;  /* 0x00000008366f7824 */ /* 0x000fe200078e026f */
[----:B---3--:R-:W-:Y:S01]  /*1780*/  LEA.HI R110, R110, R110, RZ, 0x1 ;  /* 0x0000006e6e6e7211 */ /* 0x008fe200078f08ff */
[----:B----4-:R-:W-:Y:S01]  /*1790*/  @!P0 IMAD.WIDE.U32 R22, R65, R6, RZ ;  /* 0x0000000641168225 */ /* 0x010fe200078e00ff */
[----:B------:R-:W-:-:S02]  /*17a0*/  SHF.L.U64.HI R94, R132, 0x5, R133 ;  /* 0x00000005845e7819 */ /* 0x000fc40000010285 */
[----:B------:R-:W-:Y:S01]  /*17b0*/  LEA R111, R111, R16, 0x5 ;  /* 0x000000106f6f7211 */ /* 0x000fe200078e28ff */
[----:B------:R-:W-:Y:S01]  /*17c0*/  @!P0 IMAD R18, R63, R6, RZ ;  /* 0x000000063f128224 */ /* 0x000fe200078e02ff */
[----:B------:R-:W-:Y:S01]  /*17d0*/  SHF.R.S32.HI R107, RZ, 0x1, R110 ;  /* 0x00000001ff6b7819 */ /* 0x000fe2000001146e */
[----:B------:R-:W-:Y:S01]  /*17e0*/  @!P0 IMAD.MOV.U32 R12, RZ, RZ, R22 ;  /* 0x000000ffff0c8224 */ /* 0x000fe200078e0016 */
[----:B------:R-:W-:Y:S01]  /*17f0*/  SHF.L.U32 R99, R132, 0x5, RZ ;  /* 0x0000000584637819 */ /* 0x000fe200000006ff */
[----:B------:R-:W-:Y:S01]  /*1800*/  @!P0 IMAD R7, R65, R7, R18 ;  /* 0x0000000741078224 */ /* 0x000fe200078e0212 */
[----:B-1----:R-:W-:Y:S01]  /*1810*/  SHF.L.U64.HI R96, R130, 0x5, R131 ;  /* 0x0000000582607819 */ /* 0x002fe20000010283 */
[----:B------:R-:W-:Y:S01]  /*1820*/  IMAD.WIDE R20, R21, 0x40, R124 ;  /* 0x0000004015147825 */ /* 0x000fe200078e027c */
[----:B------:R-:W-:-:S03]  /*1830*/  IADD3 R16, P2, R76, R12, RZ ;  /* 0x0000000c4c107210 */ /* 0x000fc60007f5e0ff */
[----:B------:R-:W-:Y:S01]  /*1840*/  @!P0 IMAD.IADD R17, R23, 0x1, R7 ;  /* 0x0000000117118824 */ /* 0x000fe200078e0207 */
[----:B------:R-:W-:Y:S01]  /*1850*/  IADD3 R18, P0, R76, R10, RZ ;  /* 0x0000000a4c127210 */ /* 0x000fe20007f1e0ff */
[-C--:B------:R-:W-:Y:S02]  /*1860*/  IMAD R14, R21, R2.reuse, RZ ;  /* 0x00000002150e7224 */ /* 0x080fe400078e02ff */
[----:B------:R-:W-:Y:S02]  /*1870*/  IMAD.X R17, R77, 0x1, R17, P2 ;  /* 0x000000014d117824 */ /* 0x000fe400010e0611 */
[C---:B------:R-:W-:Y:S02]  /*1880*/  IMAD R3, R20.reuse, R3, R14 ;  /* 0x0000000314037224 */ /* 0x040fe400078e020e */
[----:B------:R-:W-:-:S04]  /*1890*/  IMAD.WIDE.U32 R16, R20, R2, R16 ;  /* 0x0000000214107225 */ /* 0x000fc800078e0010 */
[----:B------:R-:W-:Y:S01]  /*18a0*/  IMAD.IADD R17, R17, 0x1, R3 ;  /* 0x0000000111117824 */ /* 0x000fe200078e0203 */
[----:B------:R-:W-:Y:S01]  /*18b0*/  SHF.R.S32.HI R3, RZ, 0x1f, R74 ;  /* 0x0000001fff037819 */ /* 0x000fe2000001144a */
[----:B------:R-:W-:Y:S02]  /*18c0*/  IMAD.IADD R59, R56, 0x1, -R59 ;  /* 0x00000001383b7824 */ /* 0x000fe400078e0a3b */
[----:B------:R-:W-:Y:S01]  /*18d0*/  IMAD.X R19, R77, 0x1, R19, P0 ;  /* 0x000000014d137824 */ /* 0x000fe200000e0613 */
[----:B------:R-:W-:Y:S01]  /*18e0*/  IADD3 R120, P0, R124, R15, RZ ;  /* 0x0000000f7c787210 */ /* 0x000fe20007f1e0ff */
[----:B------:R-:W-:Y:S01]  /*18f0*/  IMAD R7, R5, UR4, RZ ;  /* 0x0000000405077c24 */ /* 0x000fe2000f8e02ff */
[----:B------:R-:W-:Y:S01]  /*1900*/  LEA.HI R72, R3, R74, RZ, 0x7 ;  /* 0x0000004a03487211 */ /* 0x000fe200078f38ff */
[----:B------:R-:W-:Y:S01]  /*1910*/  IMAD.WIDE.U32 R18, R0, UR4, R18 ;  /* 0x0000000400127c25 */ /* 0x000fe2000f8e0012 */
[----:B------:R-:W-:Y:S02]  /*1920*/  LEA.HI R58, R59, R59, RZ, 0x1 ;  /* 0x0000003b3b3a7211 */ /* 0x000fe400078f08ff */
[----:B------:R-:W-:Y:S01]  /*1930*/  SHF.R.S32.HI R72, RZ, 0x7, R72 ;  /* 0x00000007ff487819 */ /* 0x000fe20000011448 */
[----:B------:R-:W-:Y:S01]  /*1940*/  IMAD.X R13, R125, 0x1, R13, P0 ;  /* 0x000000017d0d7824 */ /* 0x000fe200000e060d */
[----:B------:R-:W-:Y:S01]  /*1950*/  IADD3 R112, P0, R76, R4, RZ ;  /* 0x000000044c707210 */ /* 0x000fe20007f1e0ff */
[----:B------:R-:W-:Y:S01]  /*1960*/  IMAD R7, R0, UR5, R7 ;  /* 0x0000000500077c24 */ /* 0x000fe2000f8e0207 */
[--C-:B------:R-:W-:Y:S01]  /*1970*/  SHF.R.S32.HI R57, RZ, 0x1, R58.reuse ;  /* 0x00000001ff397819 */ /* 0x100fe2000001143a */
[----:B------:R-:W-:Y:S01]  /*1980*/  ULDC.64 UR4, c[0x0][0x258] ;  /* 0x0000960000047ab9 */ /* 0x000fe20000000a00 */
[----:B------:R-:W-:Y:S01]  /*1990*/  SHF.R.S32.HI R6, RZ, 0x1f, R58 ;  /* 0x0000001fff067819 */ /* 0x000fe2000001143a */
[----:B------:R-:W-:Y:S01]  /*19a0*/  IMAD.X R113, R77, 0x1, R11, P0 ;  /* 0x000000014d717824 */ /* 0x000fe200000e060b */
[----:B------:R-:W-:Y:S01]  /*19b0*/  VIMNMX R72, RZ, R72, !PT ;  /* 0x00000048ff487248 */ /* 0x000fe20007fe0100 */
[----:B------:R-:W-:Y:S01]  /*19c0*/  IMAD R13, R13, R130, RZ ;  /* 0x000000820d0d7224 */ /* 0x000fe200078e02ff */
[----:B------:R-:W-:Y:S01]  /*19d0*/  LEA.HI R6, R6, R57, RZ, 0x2 ;  /* 0x0000003906067211 */ /* 0x000fe200078f10ff */
[----:B------:R-:W-:Y:S01]  /*19e0*/  IMAD R109, R124, R107, R8 ;  /* 0x0000006b7c6d7224 */ /* 0x000fe200078e0208 */
[----:B------:R-:W-:Y:S01]  /*19f0*/  ISETP.GT.AND P0, PT, R52, R72, PT ;  /* 0x000000483400720c */ /* 0x000fe20003f04270 */
[----:B------:R-:W-:Y:S01]  /*1a00*/  IMAD.IADD R19, R19, 0x1, R7 ;  /* 0x0000000113137824 */ /* 0x000fe200078e0207 */
[----:B------:R-:W-:Y:S01]  /*1a10*/  LOP3.LUT R6, R6, 0xfffffffc, RZ, 0xc0, !PT ;  /* 0xfffffffc06067812 */ /* 0x000fe200078ec0ff */
[----:B------:R-:W-:Y:S01]  /*1a20*/  IMAD R73, R127, UR4, RZ ;  /* 0x000000047f497c24 */ /* 0x000fe2000f8e02ff */
[----:B------:R-:W-:Y:S01]  /*1a30*/  IADD3 R108, R8, R109, RZ ;  /* 0x0000006d086c7210 */ /* 0x000fe20007ffe0ff */
[----:B------:R-:W-:Y:S01]  /*1a40*/  IMAD R115, R125, R132, RZ ;  /* 0x000000847d737224 */ /* 0x000fe200078e02ff */
[----:B------:R-:W-:Y:S01]  /*1a50*/  IADD3 R57, R57, -R6, RZ ;  /* 0x8000000639397210 */ /* 0x000fe20007ffe0ff */
[C---:B------:R-:W-:Y:S01]  /*1a60*/  IMAD R123, R120.reuse, R131, R13 ;  /* 0x00000083787b7224 */ /* 0x040fe200078e020d */
[----:B------:R-:W-:Y:S01]  /*1a70*/  SHF.R.S32.HI R104, RZ, 0x1f, R109 ;  /* 0x0000001fff687819 */ /* 0x000fe2000001146d */
[----:B------:R-:W-:Y:S01]  /*1a80*/  IMAD.MOV.U32 R10, RZ, RZ, 0x10 ;  /* 0x00000010ff0a7424 */ /* 0x000fe200078e00ff */
[----:B------:R-:W-:Y:S01]  /*1a90*/  LOP3.LUT P2, RZ, R57, 0x2, RZ, 0xc0, !PT ;  /* 0x0000000239ff7812 */ /* 0x000fe2000784c0ff */
[----:B------:R-:W-:Y:S01]  /*1aa0*/  IMAD.WIDE.U32 R120, R120, R130, R18 ;  /* 0x0000008278787225 */ /* 0x000fe200078e0012 */
[----:B------:R-:W-:-:S02]  /*1ab0*/  SHF.R.S32.HI R103, RZ, 0x1f, R108 ;  /* 0x0000001fff677819 */ /* 0x000fc4000001146c */
[----:B------:R-:W-:Y:S01]  /*1ac0*/  SEL R10, R10, 0xfffffff0, !P2 ;  /* 0xfffffff00a0a7807 */ /* 0x000fe20005000000 */
[C---:B------:R-:W-:Y:S02]  /*1ad0*/  IMAD R73, R126.reuse, UR5, R73 ;  /* 0x000000057e497c24 */ /* 0x040fe4000f8e0249 */
[----:B------:R-:W-:-:S04]  /*1ae0*/  IMAD.WIDE.U32 R128, R126, UR4, R16 ;  /* 0x000000047e807c25 */ /* 0x000fc8000f8e0010 */
[C---:B------:R-:W-:Y:S02]  /*1af0*/  IMAD R115, R124.reuse, R133, R115 ;  /* 0x000000857c737224 */ /* 0x040fe400078e0273 */
[----:B------:R-:W-:-:S04]  /*1b00*/  IMAD.WIDE.U32 R112, R124, R132, R112 ;  /* 0x000000847c707225 */ /* 0x000fc800078e0070 */
[----:B------:R-:W-:Y:S02]  /*1b10*/  IMAD.SHL.U32 R117, R130, 0x20, RZ ;  /* 0x0000002082757824 */ /* 0x000fe400078e00ff */
[----:B------:R-:W-:Y:S02]  /*1b20*/  IMAD.IADD R115, R113, 0x1, R115 ;  /* 0x0000000171737824 */ /* 0x000fe400078e0273 */
[----:B------:R-:W-:Y:S02]  /*1b30*/  IMAD.IADD R73, R129, 0x1, R73 ;  /* 0x0000000181497824 */ /* 0x000fe400078e0249 */
[----:B------:R-:W-:Y:S02]  /*1b40*/  IMAD.IADD R123, R121, 0x1, R123 ;  /* 0x00000001797b7824 */ /* 0x000fe400078e027b */
[----:B------:R-:W-:Y:S01]  /*1b50*/  @!P5 IMAD.MOV.U32 R44, RZ, RZ, RZ ;  /* 0x000000ffff2cd224 */ /* 0x000fe200078e00ff */
        /* <DEDUP_REMOVED lines=41> */
[----:B------:R-:W-:Y:S01]  /*1df0*/  IMAD.IADD R44, R44, 0x1, R9 ;  /* 0x000000012c2c7824 */ /* 0x000fe200078e0209 */
        /* <DEDUP_REMOVED lines=74> */
.L_x_4643:
[----:B------:R-:W-:Y:S04]  /*22a0*/  IMAD.SHL.U32 R14, R11, 0x80, RZ ;  /* 0x000000800b0e7824 */ /* 0x000fe800078e00ff */
[----:B------:R-:W-:Y:S04]  /*22b0*/  VIADD R13, R14, 0xffffff80 ;  /* 0xffffff800e0d7836 */ /* 0x000fe80000000000 */
        /* <DEDUP_REMOVED lines=10> */
[C---:B------:R-:W-:Y:S01]  /*2360*/  @!P5 IADD3 R28, P0, R88.reuse, UR20, RZ ;  /* 0x00000014581cdc10 */ /* 0x040fe2000ff1e0ff */
[----:B------:R-:W-:Y:S01]  /*2370*/  @!P6 IMAD.MOV.U32 R31, RZ, RZ, R86 ;  /* 0x000000ffff1fe224 */ /* 0x000fe200078e0056 */
        /* <DEDUP_REMOVED lines=8> */
[----:B------:R-:W-:Y:S01]  /*2400*/  @!P4 IMAD.X R3, R86, 0x1, R81, P0 ;  /* 0x000000015603c824 */ /* 0x000fe200000e0651 */
[----:B--2---:R1:W-:Y:S04]  /*2410*/  @!P6 STG.E.128 desc[UR6][R30.64], R20 ;  /* 0x000000141e00e986 */ /* 0x0043e8000c101d06 */
[----:B---34-:R2:W3:Y:S07]  /*2420*/  @!P5 LDG.E.128 R16, desc[UR6][R28.64] ;  /* 0x000000061c10d981 */ /* 0x0184ee000c1e1d00 */
[----:B--2---:R-:W-:Y:S04]  /*2430*/  @!P3 IADD3 R28, P0, R88, UR18, RZ ;  /* 0x00000012581cbc10 */ /* 0x004fe8000ff1e0ff */
[----:B------:R-:W-:Y:S02]  /*2440*/  @!P3 IADD3.X R29, R89, UR27, RZ, P0, !PT ;  /* 0x0000001b591dbc10 */ /* 0x000fe400087fe4ff */
[----:B-1----:R-:W-:Y:S05]  /*2450*/  @!P3 IADD3 R30, P0, R87, R130, RZ ;  /* 0x00000082571eb210 */ /* 0x002fea0007f1e0ff */
[----:B------:R-:W-:Y:S01]  /*2460*/  @!P3 IMAD.X R31, R86, 0x1, R83, P0 ;  /* 0x00000001561fb824 */ /* 0x000fe200000e0653 */
[C---:B------:R-:W-:Y:S04]  /*2470*/  LEA R88, P0, R75.reuse, R88, 0x1 ;  /* 0x000000584b587211 */ /* 0x040fe800078008ff */
[----:B------:R-:W-:Y:S02]  /*2480*/  LEA.HI.X.SX32 R89, R75, R89, 0x1, P0 ;  /* 0x000000594b597211 */ /* 0x000fe400000f0eff */
[----:B------:R-:W-:Y:S01]  /*2490*/  ISETP.NE.AND P0, PT, RZ, UR4, PT ;  /* 0x00000004ff007c0c */ /* 0x000fe2000bf05270 */
[----:B---3--:R1:W-:Y:S04]  /*24a0*/  @!P5 STG.E.128 desc[UR6][R26.64], R16 ;  /* 0x000000101a00d986 */ /* 0x0083e8000c101d06 */
[----:B------:R-:W2:Y:S04]  /*24b0*/  @!P4 LDG.E.128 R4, desc[UR6][R24.64] ;  /* 0x000000061804c981 */ /* 0x000ea8000c1e1d00 */
[----:B--2---:R1:W-:Y:S04]  /*24c0*/  @!P4 STG.E.128 desc[UR6][R2.64], R4 ;  /* 0x000000040200c986 */ /* 0x0043e8000c101d06 */
[----:B------:R-:W2:Y:S04]  /*24d0*/  @!P3 LDG.E.128 R20, desc[UR6][R28.64] ;  /* 0x000000061c14b981 */ /* 0x000ea8000c1e1d00 */
[----:B--2---:R1:W-:Y:S01]  /*24e0*/  @!P3 STG.E.128 desc[UR6][R30.64], R20 ;  /* 0x000000141e00b986 */ /* 0x0043e2000c101d06 */
        /* <DEDUP_REMOVED lines=9> */
[----:B------:R-:W-:Y:S01]  /*2580*/  ISETP.GE.AND P0, PT, R76, UR4, PT ;  /* 0x000000044c007c0c */ /* 0x000fe2000bf06270 */
[----:B-1----:R-:W2:Y:S11]  /*2590*/  LDG.E.128 R16, desc[UR6][R90.64] ;  /* 0x000000065a107981 */ /* 0x002eb6000c1e1d00 */
[----:B------:R-:W-:Y:S01]  /*25a0*/  @!UPT UIADD3 URZ, URZ, URZ, URZ ;  /* 0x0000003f3f3ff290 */ /* 0x000fe2000fffe03f */
        /* <DEDUP_REMOVED lines=12> */
[CC--:B------:R-:W-:Y:S01]  /*2670*/  @!P0 FMUL.FTZ R35, R23.reuse, R21.reuse ;  /* 0x0000001517238220 */ /* 0x0c0fe20000410000 */
[--C-:B------:R-:W-:Y:S02]  /*2680*/  @!P0 HADD2.F32 R22, -RZ, R8.reuse.H1_H1 ;  /* 0x30000008ff168230 */ /* 0x100fe40000004100 */
[C---:B------:R-:W-:Y:S01]  /*2690*/  @!P0 FMUL.FTZ R0, R20.reuse, R21 ;  /* 0x0000001514008220 */ /* 0x040fe20000410000 */
[----:B------:R-:W-:Y:S01]  /*26a0*/  @!P0 HADD2.F32 R5, -RZ, R7.H0_H0 ;  /* 0x20000007ff058230 */ /* 0x000fe20000004100 */
[----:B------:R-:W-:Y:S01]  /*26b0*/  @!P0 MOV R21, R17 ;  /* 0x0000001100158202 */ /* 0x000fe20000000f00 */
[----:B------:R-:W-:Y:S02]  /*26c0*/  @!P0 HADD2.F32 R8, -RZ, R8.H0_H0 ;  /* 0x20000008ff088230 */ /* 0x000fe40000004100 */
[-C--:B------:R-:W-:Y:S01]  /*26d0*/  @!P0 FFMA.FTZ R35, R20, R25.reuse, -R35 ;  /* 0x0000001914238223 */ /* 0x080fe20000010823 */
[----:B------:R-:W-:Y:S01]  /*26e0*/  @!P0 FFMA.FTZ R0, R23, R25, R0 ;  /* 0x0000001917008223 */ /* 0x000fe20000010000 */
[--C-:B------:R-:W-:Y:S02]  /*26f0*/  @!P0 HADD2.F32 R25, -RZ, R6.reuse.H1_H1 ;  /* 0x30000006ff198230 */ /* 0x100fe40000004100 */
[-C--:B------:R-:W-:Y:S01]  /*2700*/  @!P0 FMUL.FTZ R24, R22, R5.reuse ;  /* 0x0000000516188220 */ /* 0x080fe20000410000 */
[--C-:B------:R-:W-:Y:S02]  /*2710*/  @!P0 HADD2.F32 R20, -RZ, R21.reuse.H0_H0 ;  /* 0x20000015ff148230 */ /* 0x100fe40000004100 */
[----:B------:R-:W-:Y:S01]  /*2720*/  @!P0 FMUL.FTZ R3, R8, R5 ;  /* 0x0000000508038220 */ /* 0x000fe20000410000 */
[----:B------:R-:W-:Y:S01]  /*2730*/  @!P0 F2FP.F16.F32.PACK_AB R35, R0, R35 ;  /* 0x000000230023823e */ /* 0x000fe200000000ff */
[----:B------:R-:W-:Y:S02]  /*2740*/  @!P0 HADD2.F32 R23, -RZ, R21.H1_H1 ;  /* 0x30000015ff178230 */ /* 0x000fe40000004100 */
[----:B------:R-:W-:Y:S01]  /*2750*/  @!P0 HADD2.F32 R6, -RZ, R6.H0_H0 ;  /* 0x20000006ff068230 */ /* 0x000fe20000004100 */
[----:B------:R-:W-:Y:S01]  /*2760*/  @!P0 MOV R16, R35 ;  /* 0x0000002300108202 */ /* 0x000fe20000000f00 */
[----:B------:R-:W-:Y:S02]  /*2770*/  @!P0 HADD2.F32 R7, -RZ, R7.H1_H1 ;  /* 0x30000007ff078230 */ /* 0x000fe40000004100 */
[-C--:B------:R-:W-:Y:S01]  /*2780*/  @!P0 FMUL.FTZ R2, R20, R15.reuse ;  /* 0x0000000f14028220 */ /* 0x080fe20000410000 */
[----:B------:R-:W-:Y:S02]  /*2790*/  @!P0 HADD2.F32 R27, -RZ, R30.H1_H1 ;  /* 0x3000001eff1b8230 */ /* 0x000fe40000004100 */
[----:B------:R-:W-:Y:S01]  /*27a0*/  @!P0 FMUL.FTZ R37, R23, R15 ;  /* 0x0000000f17258220 */ /* 0x000fe20000410000 */
[--C-:B------:R-:W-:Y:S02]  /*27b0*/  @!P0 HADD2.F32 R29, -RZ, R31.reuse.H0_H0 ;  /* 0x2000001fff1d8230 */ /* 0x100fe40000004100 */
[-C--:B------:R-:W-:Y:S01]  /*27c0*/  @!P0 FMUL.FTZ R39, R25, R7.reuse ;  /* 0x0000000719278220 */ /* 0x080fe20000410000 */
[----:B------:R-:W-:Y:S02]  /*27d0*/  @!P0 HADD2.F32 R31, -RZ, R31.H1_H1 ;  /* 0x3000001fff1f8230 */ /* 0x000fe40000004100 */
[----:B------:R-:W-:Y:S01]  /*27e0*/  @!P0 FMUL.FTZ R4, R6, R7 ;  /* 0x0000000706048220 */ /* 0x000fe20000410000 */
[----:B------:R-:W-:Y:S01]  /*27f0*/  @!P0 FFMA.FTZ R2, R23, R27, R2 ;  /* 0x0000001b17028223 */ /* 0x000fe20000010002 */
[----:B------:R-:W-:Y:S01]  /*2800*/  @!P0 FFMA.FTZ R3, R22, R29, R3 ;  /* 0x0000001d16038223 */ /* 0x000fe20000010003 */
        /* <DEDUP_REMOVED lines=11> */
.L_x_4617:
[----:B------:R-:W-:Y:S05]  /*28c0*/  BSYNC B0 ;  /* 0x0000000000007941 */ /* 0x000fea0003800000 */
.L_x_4616:
        /* <DEDUP_REMOVED lines=24> */
[----:B------:R-:W-:Y:S02]  /*2a50*/  @!P0 HADD2.F32 R5, -RZ, R7.H0_H0 ;  /* 0x20000007ff058230 */ /* 0x000fe40000004100 */
[C---:B------:R-:W-:Y:S01]  /*2a60*/  @!P0 FMUL.FTZ R0, R15.reuse, R20 ;  /* 0x000000140f008220 */ /* 0x040fe20000410000 */
[----:B------:R-:W-:Y:S01]  /*2a70*/  @!P0 MOV R20, R18 ;  /* 0x0000001200148202 */ /* 0x000fe20000000f00 */
[----:B------:R-:W-:Y:S02]  /*2a80*/  @!P0 HADD2.F32 R27, -RZ, R6.H1_H1 ;  /* 0x30000006ff1b8230 */ /* 0x000fe40000004100 */
[-C--:B------:R-:W-:Y:S01]  /*2a90*/  @!P0 FFMA.FTZ R31, R15, R22.reuse, -R31 ;  /* 0x000000160f1f8223 */ /* 0x080fe2000001081f */
[----:B------:R-:W-:Y:S01]  /*2aa0*/  @!P0 FFMA.FTZ R0, R23, R22, R0 ;  /* 0x0000001617008223 */ /* 0x000fe20000010000 */
[--C-:B------:R-:W-:Y:S02]  /*2ab0*/  @!P0 HADD2.F32 R15, -RZ, R21.reuse.H0_H0 ;  /* 0x20000015ff0f8230 */ /* 0x100fe40000004100 */
[--C-:B------:R-:W-:Y:S02]  /*2ac0*/  @!P0 HADD2.F32 R22, -RZ, R20.reuse.H1_H1 ;  /* 0x30000014ff168230 */ /* 0x100fe40000004100 */
        /* <DEDUP_REMOVED lines=8> */
[----:B------:R-:W-:Y:S01]  /*2b50*/  @!P0 FMUL.FTZ R35, R23, R8 ;  /* 0x0000000817238220 */ /* 0x000fe20000410000 */
        /* <DEDUP_REMOVED lines=20> */
.L_x_4619:
[----:B------:R-:W-:Y:S05]  /*2ca0*/  BSYNC B0 ;  /* 0x0000000000007941 */ /* 0x000fea0003800000 */
.L_x_4618:
        /* <DEDUP_REMOVED lines=61> */
.L_x_4621:
[----:B------:R-:W-:Y:S05]  /*3080*/  BSYNC B0 ;  /* 0x0000000000007941 */ /* 0x000fea0003800000 */
.L_x_4620:
[----:B------:R-:W-:Y:S04]  /*3090*/  BSSY B0, `(.L_x_4622) ;  /* 0x0000042000007945 */ /* 0x000fe80003800000 */
[----:B------:R-:W-:Y:S05]  /*30a0*/  @P3 BRA `(.L_x_4623) ;  /* 0x0000000400003947 */ /* 0x000fea0003800000 */
[----:B---34-:R-:W3:Y:S01]  /*30b0*/  LDC.64 R34, c[0x0][0x338] ;  /* 0x0000ce00ff227b82 */ /* 0x018ee20000000a00 */
[----:B------:R-:W-:Y:S11]  /*30c0*/  ISETP.GE.AND P0, PT, R76, UR4, PT ;  /* 0x000000044c007c0c */ /* 0x000ff6000bf06270 */
[----:B------:R-:W-:Y:S02]  /*30d0*/  @!UPT UIADD3 URZ, URZ, URZ, URZ ;  /* 0x0000003f3f3ff290 */ /* 0x000fe4000fffe03f */
[C---:B------:R-:W-:Y:S02]  /*30e0*/  @!P0 SHF.L.U32 R37, R67.reuse, 0x1, RZ ;  /* 0x0000000143258819 */ /* 0x040fe400000006ff */
[----:B-1----:R-:W-:Y:S02]  /*30f0*/  @!P0 SHF.L.U64.HI R26, R67, 0x1, R66 ;  /* 0x00000001431a8819 */ /* 0x002fe40000010242 */
[C---:B------:R-:W-:Y:S02]  /*3100*/  @!P0 IADD3 R30, P4, R37.reuse, R44, RZ ;  /* 0x0000002c251e8210 */ /* 0x040fe40007f9e0ff */
[----:B------:R-:W-:Y:S02]  /*3110*/  @!P0 IADD3 R20, P3, R37, R12, RZ ;  /* 0x0000000c25148210 */ /* 0x000fe40007f7e0ff */
[----:B------:R-:W-:Y:S01]  /*3120*/  @!P0 IADD3.X R31, R26, R43, RZ, P4, !PT ;  /* 0x0000002b1a1f8210 */ /* 0x000fe200027fe4ff */
[----:B---3--:R-:W-:Y:S01]  /*3130*/  IMAD.WIDE.U32 R38, R34, 0xc0, R90 ;  /* 0x000000c022267825 */ /* 0x008fe200078e005a */
[----:B------:R-:W-:Y:S03]  /*3140*/  @!P0 IADD3.X R21, R26, R9, RZ, P3, !PT ;  /* 0x000000091a158210 */ /* 0x000fe60001ffe4ff */
[----:B------:R-:W3:Y:S01]  /*3150*/  @!P0 LDG.E.64 R22, desc[UR6][R30.64] ;  /* 0x000000061e168981 */ /* 0x000ee2000c1e1b00 */
[----:B------:R-:W-:Y:S05]  /*3160*/  IMAD R35, R35, 0xc0, RZ ;  /* 0x000000c023237824 */ /* 0x000fea00078e02ff */
[----:B------:R-:W-:Y:S01]  /*3170*/  IADD3 R39, R39, R35, RZ ;  /* 0x0000002327277210 */ /* 0x000fe20007ffe0ff */
[----:B------:R-:W4:Y:S01]  /*3180*/  @!P0 LDG.E.64 R6, desc[UR6][R20.64] ;  /* 0x0000000614068981 */ /* 0x000f22000c1e1b00 */
[----:B------:R-:W1:Y:S05]  /*3190*/  LDC.64 R34, c[0x0][0x248] ;  /* 0x00009200ff227b82 */ /* 0x000e6a0000000a00 */
[----:B--2---:R-:W2:Y:S01]  /*31a0*/  LDG.E.128 R16, desc[UR6][R38.64] ;  /* 0x0000000626107981 */ /* 0x004ea2000c1e1d00 */
[----:B-1----:R-:W-:Y:S04]  /*31b0*/  IMAD.WIDE.U32 R46, R34, 0xc0, R84 ;  /* 0x000000c0222e7825 */ /* 0x002fe800078e0054 */
[----:B------:R-:W-:Y:S05]  /*31c0*/  IMAD R35, R35, 0xc0, RZ ;  /* 0x000000c023237824 */ /* 0x000fea00078e02ff */
[----:B------:R-:W-:Y:S01]  /*31d0*/  IADD3 R47, R47, R35, RZ ;  /* 0x000000232f2f7210 */ /* 0x000fe20007ffe0ff */
[--C-:B---3--:R-:W-:Y:S02]  /*31e0*/  @!P0 HADD2.F32 R27, -RZ, R23.reuse.H0_H0 ;  /* 0x20000017ff1b8230 */ /* 0x108fe40000004100 */
[----:B------:R-:W-:Y:S02]  /*31f0*/  @!P0 HADD2.F32 R29, -RZ, R23.H1_H1 ;  /* 0x30000017ff1d8230 */ /* 0x000fe40000004100 */
[--C-:B------:R-:W-:Y:S02]  /*3200*/  @!P0 HADD2.F32 R25, -RZ, R22.reuse.H0_H0 ;  /* 0x20000016ff198230 */ /* 0x100fe40000004100 */
[----:B------:R-:W-:Y:S02]  /*3210*/  @!P0 HADD2.F32 R22, -RZ, R22.H1_H1 ;  /* 0x30000016ff168230 */ /* 0x000fe40000004100 */
[--C-:B----4-:R-:W-:Y:S02]  /*3220*/  @!P0 HADD2.F32 R15, -RZ, R6.reuse.H0_H0 ;  /* 0x20000006ff0f8230 */ /* 0x110fe40000004100 */
[----:B------:R-:W-:Y:S01]  /*3230*/  @!P0 HADD2.F32 R8, -RZ, R6.H1_H1 ;  /* 0x30000006ff088230 */ /* 0x000fe20000004100 */
[----:B--2---:R-:W-:Y:S02]  /*3240*/  @!P0 MOV R5, R16 ;  /* 0x0000001000058202 */ /* 0x004fe40000000f00 */
        /* <DEDUP_REMOVED lines=38> */
.L_x_4623:
[----:B------:R-:W-:Y:S05]  /*34b0*/  BSYNC B0 ;  /* 0x0000000000007941 */ /* 0x000fea0003800000 */
.L_x_4622:
[C---:B------:R-:W-:Y:S01]  /*34c0*/  LEA R44, P3, R33.reuse, R42, 0x1 ;  /* 0x0000002a212c7211 */ /* 0x040fe200078608ff */
[----:B------:R-:W-:Y:S01]  /*34d0*/  IMAD.MOV.U32 R8, RZ, RZ, R12 ;  /* 0x000000ffff087224 */ /* 0x000fe200078e000c */
[----:B------:R-:W-:Y:S02]  /*34e0*/  UMOV UR4, UR21 ;  /* 0x0000001500047c82 */ /* 0x000fe40008000000 */
[C---:B------:R-:W-:Y:S02]  /*34f0*/  LEA.HI.X.SX32 R43, R33.reuse, R43, 0x1, P3 ;  /* 0x0000002b212b7211 */ /* 0x040fe400018f0eff */
[C---:B------:R-:W-:Y:S04]  /*3500*/  LEA R12, P0, R33.reuse, R8, 0x1 ;  /* 0x00000008210c7211 */ /* 0x040fe800078008ff */
[----:B------:R-:W-:Y:S01]  /*3510*/  LEA.HI.X.SX32 R9, R33, R9, 0x1, P0 ;  /* 0x0000000921097211 */ /* 0x000fe200000f0eff */
[----:B------:R-:W-:Y:S08]  /*3520*/  BRA `(.L_x_4624) ;  /* 0x0000001800b87947 */ /* 0x000ff00003800000 */
.L_x_4615:
[----:B------:R-:W-:Y:S01]  /*3530*/  ULEA.HI UR25, UR4, UR4, URZ, 0x1 ;  /* 0x0000000404197291 */ /* 0x000fe2000f8f083f */
[----:B------:R-:W-:Y:S03]  /*3540*/  BSSY B1, `(.L_x_4625) ;  /* 0x000005e000017945 */ /* 0x000fe60003800000 */
[----:B------:R-:W-:Y:S06]  /*3550*/  USHF.R.S32.HI UR25, URZ, 0x1, UR25 ;  /* 0x000000013f197899 */ /* 0x000fec0008011419 */
[----:B------:R-:W-:Y:S01]  /*3560*/  MOV R141, UR25 ;  /* 0x00000019008d7c02 */ /* 0x000fe20008000f00 */
[----:B------:R-:W-:Y:S05]  /*3570*/  @P6 BRA `(.L_x_4626) ;  /* 0x0000000400686947 */ /* 0x000fea0003800000 */
[----:B------:R2:W5:Y:S01]  /*3580*/  LDG.E.128 R32, desc[UR6][R90.64] ;  /* 0x000000065a207981 */ /* 0x000562000c1e1d00 */
[----:B------:R-:W-:Y:S01]  /*3590*/  ISETP.GE.AND P0, PT, R76, UR4, PT ;  /* 0x000000044c007c0c */ /* 0x000fe2000bf06270 */
[----:B------:R-:W-:Y:S11]  /*35a0*/  BSSY B0, `(.L_x_4627) ;  /* 0x0000056000007945 */ /* 0x000ff60003800000 */
[----:B------:R-:W-:Y:S01]  /*35b0*/  @!UPT UIADD3 URZ, URZ, URZ, URZ ;  /* 0x0000003f3f3ff290 */ /* 0x000fe2000fffe03f */
[----:B------:R-:W-:Y:S05]  /*35c0*/  @P0 BRA `(.L_x_4628) ;  /* 0x00000004004c0947 */ /* 0x000fea0003800000 */
[-C--:B------:R-:W-:Y:S02]  /*35d0*/  ISETP.GE.AND P6, PT, R76, R141.reuse, PT ;  /* 0x0000008d4c00720c */ /* 0x080fe40003fc6270 */
[----:B------:R-:W-:Y:S02]  /*35e0*/  MOV R137, R141 ;  /* 0x0000008d00897202 */ /* 0x000fe40000000f00 */
[----:B------:R-:W-:Y:S02]  /*35f0*/  MOV R101, RZ ;  /* 0x000000ff00657202 */ /* 0x000fe40000000f00 */
[----:B------:R-:W-:Y:S02]  /*3600*/  MOV R143, RZ ;  /* 0x000000ff008f7202 */ /* 0x000fe40000000f00 */
[----:B-----5:R-:W-:Y:S01]  /*3610*/  MOV R47, R33 ;  /* 0x00000021002f7202 */ /* 0x020fe20000000f00 */
[--C-:B------:R-:W-:Y:S01]  /*3620*/  HADD2.F32 R33, -RZ, R32.reuse.H0_H0 ;  /* 0x20000020ff217230 */ /* 0x100fe20000004100 */
[----:B------:R-:W-:Y:S01]  /*3630*/  MOV R45, R35 ;  /* 0x00000023002d7202 */ /* 0x000fe20000000f00 */
[----:B------:R-:W-:Y:S01]  /*3640*/  HADD2.F32 R35, -RZ, R32.H1_H1 ;  /* 0x30000020ff237230 */ /* 0x000fe20000004100 */
[----:B------:R-:W-:Y:S02]  /*3650*/  MOV R46, R34 ;  /* 0x00000022002e7202 */ /* 0x000fe40000000f00 */
[----:B------:R-:W-:Y:S02]  /*3660*/  @P6 IADD3 R137, RZ, -UR25, RZ ;  /* 0x80000019ff896c10 */ /* 0x000fe4000fffe0ff */
[----:B------:R-:W-:Y:S02]  /*3670*/  @P6 IADD3 R101, RZ, -UR25, RZ ;  /* 0x80000019ff656c10 */ /* 0x000fe4000fffe0ff */
[C---:B-1----:R-:W-:Y:S02]  /*3680*/  LEA R16, P0, R137.reuse, R90, 0x1 ;  /* 0x0000005a89107211 */ /* 0x042fe400078008ff */
[----:B------:R-:W-:Y:S02]  /*3690*/  @P6 IADD3 R143, RZ, -UR25, RZ ;  /* 0x80000019ff8f6c10 */ /* 0x000fe4000fffe0ff */
[----:B------:R-:W-:Y:S02]  /*36a0*/  LEA.HI.X.SX32 R17, R137, R91, 0x1, P0 ;  /* 0x0000005b89117211 */ /* 0x000fe400000f0eff */
[C---:B------:R-:W-:Y:S03]  /*36b0*/  LEA R138, P0, R101.reuse, R92, 0x1 ;  /* 0x0000005c658a7211 */ /* 0x040fe600078008ff */
[----:B------:R-:W3:Y:S01]  /*36c0*/  LDG.E.128 R28, desc[UR6][R16.64] ;  /* 0x00000006101c7981 */ /* 0x000ee2000c1e1d00 */
[----:B------:R-:W-:Y:S02]  /*36d0*/  LEA.HI.X.SX32 R139, R101, R93, 0x1, P0 ;  /* 0x0000005d658b7211 */ /* 0x000fe400000f0eff */
[C---:B------:R-:W-:Y:S02]  /*36e0*/  LEA R36, P0, R143.reuse, R100, 0x1 ;  /* 0x000000648f247211 */ /* 0x040fe400078008ff */
[----:B------:R-:W-:Y:S03]  /*36f0*/  MOV R101, R95 ;  /* 0x0000005f00657202 */ /* 0x000fe60000000f00 */
[----:B------:R-:W4:Y:S01]  /*3700*/  LDG.E.128 R136, desc[UR6][R138.64] ;  /* 0x000000068a887981 */ /* 0x000f22000c1e1d00 */
[----:B------:R-:W-:Y:S07]  /*3710*/  LEA.HI.X.SX32 R37, R143, R101, 0x1, P0 ;  /* 0x000000658f257211 */ /* 0x000fee00000f0eff */
[----:B------:R1:W2:Y:S02]  /*3720*/  LDG.E.128 R48, desc[UR6][R36.64] ;  /* 0x0000000624307981 */ /* 0x0002a4000c1e1d00 */
[----:B-1----:R-:W-:Y:S02]  /*3730*/  HADD2.F32 R36, -RZ, R47.H0_H0 ;  /* 0x2000002fff247230 */ /* 0x002fe40000004100 */
[----:B---3--:R-:W-:Y:S01]  /*3740*/  HADD2.F32 R24, -RZ, R29.H0_H0 ;  /* 0x2000001dff187230 */ /* 0x008fe20000004100 */
[----:B------:R-:W-:Y:S02]  /*3750*/  MOV R22, R28 ;  /* 0x0000001c00167202 */ /* 0x000fe40000000f00 */
[----:B------:R-:W-:Y:S02]  /*3760*/  MOV R20, R30 ;  /* 0x0000001e00147202 */ /* 0x000fe40000000f00 */
[----:B------:R-:W-:Y:S01]  /*3770*/  MOV R19, R31 ;  /* 0x0000001f00137202 */ /* 0x000fe20000000f00 */
[----:B------:R-:W-:Y:S02]  /*3780*/  HADD2.F32 R28, -RZ, R22.H0_H0 ;  /* 0x20000016ff1c7230 */ /* 0x000fe40000004100 */
[--C-:B----4-:R-:W-:Y:S02]  /*3790*/  HADD2.F32 R27, -RZ, R136.reuse.H0_H0 ;  /* 0x20000088ff1b7230 */ /* 0x110fe40000004100 */
[--C-:B------:R-:W-:Y:S02]  /*37a0*/  HADD2.F32 R23, -RZ, R137.reuse.H0_H0 ;  /* 0x20000089ff177230 */ /* 0x100fe40000004100 */
[----:B------:R-:W-:Y:S02]  /*37b0*/  HADD2.F32 R25, -RZ, R136.H1_H1 ;  /* 0x30000088ff197230 */ /* 0x000fe40000004100 */
[----:B------:R-:W-:Y:S01]  /*37c0*/  @!P6 FADD.FTZ R27, -R27, -RZ ;  /* 0x800000ff1b1be221 */ /* 0x000fe20000010100 */
[----:B------:R-:W-:Y:S02]  /*37d0*/  HADD2.F32 R21, -RZ, R137.H1_H1 ;  /* 0x30000089ff157230 */ /* 0x000fe40000004100 */
[----:B------:R-:W-:Y:S01]  /*37e0*/  @!P6 FADD.FTZ R23, -R23, -RZ ;  /* 0x800000ff1717e221 */ /* 0x000fe20000010100 */
[----:B------:R-:W-:Y:S02]  /*37f0*/  HADD2.F32 R26, -RZ, R22.H1_H1 ;  /* 0x30000016ff1a7230 */ /* 0x000fe40000004100 */
[----:B------:R-:W-:Y:S01]  /*3800*/  @!P6 FADD.FTZ R25, -R25, -RZ ;  /* 0x800000ff1919e221 */ /* 0x000fe20000010100 */
[----:B------:R-:W-:Y:S02]  /*3810*/  HADD2.F32 R22, -RZ, R29.H1_H1 ;  /* 0x3000001dff167230 */ /* 0x000fe40000004100 */
[----:B------:R-:W-:Y:S01]  /*3820*/  @!P6 FADD.FTZ R21, -R21, -RZ ;  /* 0x800000ff1515e221 */ /* 0x000fe20000010100 */
[--C-:B------:R-:W-:Y:S02]  /*3830*/  HADD2.F32 R18, -RZ, R138.reuse.H0_H0 ;  /* 0x2000008aff127230 */ /* 0x100fe40000004100 */
[----:B------:R-:W-:Y:S01]  /*3840*/  FMUL.FTZ R0, R28, R27 ;  /* 0x0000001b1c007220 */ /* 0x000fe20000410000 */
[----:B------:R-:W-:Y:S02]  /*3850*/  HADD2.F32 R17, -RZ, R138.H1_H1 ;  /* 0x3000008aff117230 */ /* 0x000fe40000004100 */
[----:B------:R-:W-:Y:S01]  /*3860*/  FMUL.FTZ R3, R24, R23 ;  /* 0x0000001718037220 */ /* 0x000fe20000410000 */
[--C-:B--2---:R-:W-:Y:S02]  /*3870*/  HADD2.F32 R32, -RZ, R48.reuse.H0_H0 ;  /* 0x20000030ff207230 */ /* 0x104fe40000004100 */
        /* <DEDUP_REMOVED lines=14> */
[----:B------:R-:W-:Y:S01]  /*3960*/  FFMA.FTZ R2, R35, R34, R2 ;  /* 0x0000002223027223 */ /* 0x000fe20000010002 */
[----:B------:R-:W-:Y:S02]  /*3970*/  HADD2.F32 R20, -RZ, R19.H1_H1 ;  /* 0x30000013ff147230 */ /* 0x000fe40000004100 */
[----:B------:R-:W-:Y:S01]  /*3980*/  FMUL.FTZ R5, R23, R18 ;  /* 0x0000001217057220 */ /* 0x000fe20000410000 */
[----:B------:R-:W-:Y:S02]  /*3990*/  HADD2.F32 R38, -RZ, R49.H1_H1 ;  /* 0x30000031ff267230 */ /* 0x000fe40000004100 */
[----:B------:R-:W-:Y:S01]  /*39a0*/  FMUL.FTZ R6, R22, R17 ;  /* 0x0000001116067220 */ /* 0x000fe20000410000 */
[----:B------:R-:W-:Y:S02]  /*39b0*/  HADD2.F32 R33, -RZ, R47.H1_H1 ;  /* 0x3000002fff217230 */ /* 0x000fe40000004100 */
[----:B------:R-:W-:Y:S01]  /*39c0*/  FFMA.FTZ R3, R36, R37, R3 ;  /* 0x0000002524037223 */ /* 0x000fe20000010003 */
        /* <DEDUP_REMOVED lines=8> */
[----:B------:R-:W-:Y:S01]  /*3a50*/  F2FP.F16.F32.PACK_AB R32, R2, R0 ;  /* 0x000000000220723e */ /* 0x000fe200000000ff */
        /* <DEDUP_REMOVED lines=10> */
.L_x_4628:
[----:B------:R-:W-:Y:S05]  /*3b00*/  BSYNC B0 ;  /* 0x0000000000007941 */ /* 0x000fea0003800000 */
.L_x_4627:
[----:B-----5:R3:W-:Y:S02]  /*3b10*/  STG.E.128 desc[UR6][R84.64], R32 ;  /* 0x0000002054007986 */ /* 0x0207e4000c101d06 */
.L_x_4626:
[----:B------:R-:W-:Y:S05]  /*3b20*/  BSYNC B1 ;  /* 0x0000000000017941 */ /* 0x000fea0003800000 */
.L_x_4625:
        /* <DEDUP_REMOVED lines=21> */
[----:B-1----:R-:W-:Y:S02]  /*3c80*/  LEA R16, P0, R137, R138, 0x1 ;  /* 0x0000008a89107211 */ /* 0x002fe400078008ff */
[----:B------:R-:W-:Y:S02]  /*3c90*/  IADD3 R101, P6, R71, R136, RZ ;  /* 0x0000008847657210 */ /* 0x000fe40007fde0ff */
[----:B------:R-:W-:Y:S02]  /*3ca0*/  LEA.HI.X.SX32 R17, R137, R139, 0x1, P0 ;  /* 0x0000008b89117211 */ /* 0x000fe400000f0eff */
[----:B------:R-:W-:Y:S02]  /*3cb0*/  LEA.HI.X.SX32 R136, R136, R70, 0x1, P6 ;  /* 0x0000004688887211 */ /* 0x000fe400030f0eff */
[C---:B---3--:R-:W-:Y:S01]  /*3cc0*/  LEA R138, P0, R101.reuse, R92, 0x1 ;  /* 0x0000005c658a7211 */ /* 0x048fe200078008ff */
[----:B------:R-:W3:Y:S01]  /*3cd0*/  LDG.E.128 R28, desc[UR6][R16.64] ;  /* 0x00000006101c7981 */ /* 0x000ee2000c1e1d00 */
[----:B------:R-:W-:Y:S02]  /*3ce0*/  @P5 IADD3 R140, RZ, -UR25, RZ ;  /* 0x80000019ff8c5c10 */ /* 0x000fe4000fffe0ff */
[----:B------:R-:W-:Y:S02]  /*3cf0*/  LEA.HI.X R139, R101, R93, R136, 0x1, P0 ;  /* 0x0000005d658b7211 */ /* 0x000fe400000f0c88 */
[----:B------:R-:W-:Y:S04]  /*3d00*/  IADD3 R101, P0, R71, R140, RZ ;  /* 0x0000008c47657210 */ /* 0x000fe80007f1e0ff */
[----:B------:R-:W-:Y:S01]  /*3d10*/  LEA.HI.X.SX32 R140, R140, R70, 0x1, P0 ;  /* 0x000000468c8c7211 */ /* 0x000fe200000f0eff */
[----:B------:R-:W4:Y:S01]  /*3d20*/  LDG.E.128 R136, desc[UR6][R138.64] ;  /* 0x000000068a887981 */ /* 0x000f22000c1e1d00 */
[C---:B------:R-:W-:Y:S04]  /*3d30*/  LEA R36, P0, R101.reuse, R100, 0x1 ;  /* 0x0000006465247211 */ /* 0x040fe800078008ff */
[----:B------:R-:W-:Y:S05]  /*3d40*/  LEA.HI.X R37, R101, R95, R140, 0x1, P0 ;  /* 0x0000005f65257211 */ /* 0x000fea00000f0c8c */
[----:B------:R1:W2:Y:S02]  /*3d50*/  LDG.E.128 R48, desc[UR6][R36.64] ;  /* 0x0000000624307981 */ /* 0x0002a4000c1e1d00 */
[----:B-1----:R-:W-:Y:S02]  /*3d60*/  HADD2.F32 R36, -RZ, R47.H0_H0 ;  /* 0x2000002fff247230 */ /* 0x002fe40000004100 */
[----:B---3--:R-:W-:Y:S01]  /*3d70*/  HADD2.F32 R24, -RZ, R29.H0_H0 ;  /* 0x2000001dff187230 */ /* 0x008fe20000004100 */
[----:B------:R-:W-:Y:S02]  /*3d80*/  MOV R22, R28 ;  /* 0x0000001c00167202 */ /* 0x000fe40000000f00 */
[----:B------:R-:W-:Y:S02]  /*3d90*/  MOV R20, R30 ;  /* 0x0000001e00147202 */ /* 0x000fe40000000f00 */
[----:B------:R-:W-:Y:S01]  /*3da0*/  MOV R19, R31 ;  /* 0x0000001f00137202 */ /* 0x000fe20000000f00 */
[--C-:B------:R-:W-:Y:S02]  /*3db0*/  HADD2.F32 R28, -RZ, R22.reuse.H0_H0 ;  /* 0x20000016ff1c7230 */ /* 0x100fe40000004100 */
[----:B------:R-:W-:Y:S02]  /*3dc0*/  HADD2.F32 R26, -RZ, R22.H1_H1 ;  /* 0x30000016ff1a7230 */ /* 0x000fe40000004100 */
        /* <DEDUP_REMOVED lines=12> */
[--C-:B--2---:R-:W-:Y:S02]  /*3e90*/  HADD2.F32 R32, -RZ, R48.reuse.H0_H0 ;  /* 0x20000030ff207230 */ /* 0x104fe40000004100 */
        /* <DEDUP_REMOVED lines=41> */
.L_x_4632:
[----:B------:R-:W-:Y:S05]  /*4130*/  BSYNC B0 ;  /* 0x0000000000007941 */ /* 0x000fea0003800000 */
.L_x_4631:
[----:B-----5:R4:W-:Y:S02]  /*4140*/  STG.E.128 desc[UR6][R142.64], R32 ;  /* 0x000000208e007986 */ /* 0x0209e4000c101d06 */
.L_x_4630:
[----:B------:R-:W-:Y:S05]  /*4150*/  BSYNC B1 ;  /* 0x0000000000017941 */ /* 0x000fea0003800000 */
.L_x_4629:
[----:B------:R-:W-:Y:S04]  /*4160*/  BSSY B1, `(.L_x_4633) ;  /* 0x0000062000017945 */ /* 0x000fe80003800000 */
[----:B------:R-:W-:Y:S05]  /*4170*/  @P4 BRA `(.L_x_4634) ;  /* 0x0000000400804947 */ /* 0x000fea0003800000 */
        /* <DEDUP_REMOVED lines=94> */
.L_x_4636:
[----:B------:R-:W-:Y:S05]  /*4760*/  BSYNC B0 ;  /* 0x0000000000007941 */ /* 0x000fea0003800000 */
.L_x_4635:
[----:B-----5:R4:W-:Y:S02]  /*4770*/  STG.E.128 desc[UR6][R142.64], R32 ;  /* 0x000000208e007986 */ /* 0x0209e4000c101d06 */
.L_x_4634:
[----:B------:R-:W-:Y:S05]  /*4780*/  BSYNC B1 ;  /* 0x0000000000017941 */ /* 0x000fea0003800000 */
.L_x_4633:
[----:B------:R-:W-:Y:S04]  /*4790*/  BSSY B1, `(.L_x_4637) ;  /* 0x0000065000017945 */ /* 0x000fe80003800000 */
[----:B------:R-:W-:Y:S05]  /*47a0*/  @P3 BRA `(.L_x_4638) ;  /* 0x00000004008c3947 */ /* 0x000fea0003800000 */
[----:B-1----:R-:W3:Y:S01]  /*47b0*/  LDC.64 R2, c[0x0][0x338] ;  /* 0x0000ce00ff027b82 */ /* 0x002ee20000000a00 */
[----:B------:R-:W-:Y:S01]  /*47c0*/  ISETP.GE.AND P0, PT, R76, UR4, PT ;  /* 0x000000044c007c0c */ /* 0x000fe2000bf06270 */
[----:B------:R-:W-:Y:S01]  /*47d0*/  BSSY B0, `(.L_x_4639) ;  /* 0x000005f000007945 */ /* 0x000fe20003800000 */
        /* <DEDUP_REMOVED lines=8> */
[----:B---3--:R-:W-:Y:S06]  /*4860*/  @P0 BRA `(.L_x_4640) ;  /* 0x0000000400540947 */ /* 0x008fec0003800000 */
[----:B------:R-:W-:Y:S02]  /*4870*/  ISETP.GE.AND P3, PT, R76, R141, PT ;  /* 0x0000008d4c00720c */ /* 0x000fe40003f66270 */
[----:B------:R-:W-:Y:S02]  /*4880*/  MOV R136, RZ ;  /* 0x000000ff00887202 */ /* 0x000fe40000000f00 */
        /* <DEDUP_REMOVED lines=83> */
.L_x_4640:
[----:B------:R-:W-:Y:S05]  /*4dc0*/  BSYNC B0 ;  /* 0x0000000000007941 */ /* 0x000fea0003800000 */
.L_x_4639:
[----:B-----5:R1:W-:Y:S02]  /*4dd0*/  STG.E.128 desc[UR6][R142.64], R32 ;  /* 0x000000208e007986 */ /* 0x0203e4000c101d06 */
.L_x_4638:
[----:B------:R-:W-:Y:S05]  /*4de0*/  BSYNC B1 ;  /* 0x0000000000017941 */ /* 0x000fea0003800000 */
.L_x_4637:
[----:B-1----:R-:W1:Y:S01]  /*4df0*/  LDC R3, c[0x0][0x2e0] ;  /* 0x0000b800ff037b82 */ /* 0x002e620000000800 */
[----:B------:R-:W-:Y:S01]  /*4e00*/  IMAD.MOV.U32 R101, RZ, RZ, R95 ;  /* 0x000000ffff657224 */ /* 0x000fe200078e005f */
[----:B------:R-:W-:Y:S01]  /*4e10*/  UMOV UR4, UR5 ;  /* 0x0000000500047c82 */ /* 0x000fe20008000000 */
[----:B-1----:R-:W-:Y:S05]  /*4e20*/  IMAD.U32 R3, R3, -0x40, RZ ;  /* 0xffffffc003037824 */ /* 0x002fea00078e00ff */
[C---:B------:R-:W-:Y:S02]  /*4e30*/  LEA R100, P3, R3.reuse, R100, 0x1 ;  /* 0x0000006403647211 */ /* 0x040fe400078608ff */
[C---:B------:R-:W-:Y:S02]  /*4e40*/  LEA R92, P0, R3.reuse, R92, 0x1 ;  /* 0x0000005c035c7211 */ /* 0x040fe400078008ff */
[C---:B------:R-:W-:Y:S02]  /*4e50*/  LEA.HI.X.SX32 R95, R3.reuse, R101, 0x1, P3 ;  /* 0x00000065035f7211 */ /* 0x040fe400018f0eff */
[----:B------:R-:W-:Y:S01]  /*4e60*/  LEA.HI.X.SX32 R93, R3, R93, 0x1, P0 ;  /* 0x0000005d035d7211 */ /* 0x000fe200000f0eff */
[----:B------:R-:W-:Y:S08]  /*4e70*/  BRA `(.L_x_4624) ;  /* 0x0000000000647947 */ /* 0x000ff00003800000 */
.L_x_4614:
[----:B-1----:R-:W2:Y:S01]  /*4e80*/  @!P6 LDG.E.128 R20, desc[UR6][R90.64] ;  /* 0x000000065a14e981 */ /* 0x002ea2000c1e1d00 */
[CC--:B------:R-:W-:Y:S01]  /*4e90*/  @!P5 LEA R28, P0, R97.reuse, R90.reuse, 0x1 ;  /* 0x0000005a611cd211 */ /* 0x0c0fe200078008ff */
[----:B------:R-:W1:Y:S01]  /*4ea0*/  @!P3 LDC.64 R2, c[0x0][0x338] ;  /* 0x0000ce00ff02bb82 */ /* 0x000e620000000a00 */
[----:B------:R-:W-:Y:S02]  /*4eb0*/  UMOV UR4, URZ ;  /* 0x0000003f00047c82 */ /* 0x000fe40008000000 */
        /* <DEDUP_REMOVED lines=11> */
[----:B--2---:R-:W-:Y:S01]  /*4f70*/  @!P4 LEA R22, P0, R132, R84, 0x1 ;  /* 0x000000548416c211 */ /* 0x004fe200078008ff */
[----:B-1----:R-:W-:Y:S03]  /*4f80*/  @!P3 IMAD.WIDE.U32 R20, R2, 0xc0, R84 ;  /* 0x000000c00214b825 */ /* 0x002fe600078e0054 */
[----:B------:R-:W-:Y:S01]  /*4f90*/  @!P4 LEA.HI.X R23, R132, R85, R80, 0x1, P0 ;  /* 0x000000558417c211 */ /* 0x000fe200000f0c50 */
[----:B------:R-:W-:Y:S04]  /*4fa0*/  @!P3 IMAD R3, R3, 0xc0, RZ ;  /* 0x000000c00303b824 */ /* 0x000fe800078e02ff */
[----:B------:R-:W-:Y:S01]  /*4fb0*/  @!P3 IMAD.IADD R21, R21, 0x1, R3 ;  /* 0x000000011515b824 */ /* 0x000fe200078e0203 */
[----:B---3--:R1:W-:Y:S04]  /*4fc0*/  @!P5 STG.E.128 desc[UR6][R26.64], R4 ;  /* 0x000000041a00d986 */ /* 0x0083e8000c101d06 */
[----:B------:R-:W2:Y:S04]  /*4fd0*/  @!P4 LDG.E.128 R16, desc[UR6][R16.64] ;  /* 0x000000061010c981 */ /* 0x000ea8000c1e1d00 */
[----:B--2---:R2:W-:Y:S04]  /*4fe0*/  @!P4 STG.E.128 desc[UR6][R22.64], R16 ;  /* 0x000000101600c986 */ /* 0x0045e8000c101d06 */
[----:B-1----:R-:W3:Y:S04]  /*4ff0*/  @!P3 LDG.E.128 R4, desc[UR6][R24.64] ;  /* 0x000000061804b981 */ /* 0x002ee8000c1e1d00 */
[----:B---3--:R2:W-:Y:S02]  /*5000*/  @!P3 STG.E.128 desc[UR6][R20.64], R4 ;  /* 0x000000041400b986 */ /* 0x0085e4000c101d06 */
.L_x_4624:
[----:B------:R-:W1:Y:S02]  /*5010*/  LDC R0, c[0x0][0x338] ;  /* 0x0000ce00ff007b82 */ /* 0x000e640000000800 */
[----:B-1----:R-:W-:Y:S05]  /*5020*/  IMAD.U32 R3, R0, -0x80, RZ ;  /* 0xffffff8000037824 */ /* 0x002fea00078e00ff */
[C---:B--2---:R-:W-:Y:S04]  /*5030*/  LEA R90, P0, R3.reuse, R90, 0x1 ;  /* 0x0000005a035a7211 */ /* 0x044fe800078008ff */
        /* <DEDUP_REMOVED lines=78> */
.L_x_4641:
[----:B------:R-:W1:Y:S01]  /*5520*/  LDC R2, c[0x0][0x250] ;  /* 0x00009400ff027b82 */ /* 0x000e620000000800 */
[----:B------:R-:W-:Y:S02]  /*5530*/  IMAD.MOV.U32 R4, RZ, RZ, R87 ;  /* 0x000000ffff047224 */ /* 0x000fe400078e0057 */
[----:B------:R-:W-:Y:S05]  /*5540*/  IMAD.MOV.U32 R5, RZ, RZ, R86 ;  /* 0x000000ffff057224 */ /* 0x000fea00078e0056 */
[----:B------:R-:W2:Y:S02]  /*5550*/  LDC R0, c[0x0][0x248] ;  /* 0x00009200ff007b82 */ /* 0x000ea40000000800 */
[----:B--2---:R-:W-:Y:S02]  /*5560*/  IMAD.U32 R3, R0, -0x80, RZ ;  /* 0xffffff8000037824 */ /* 0x004fe400078e00ff */
[----:B-1----:R-:W-:Y:S03]  /*5570*/  IMAD.U32 R2, R2, -0x80, RZ ;  /* 0xffffff8002027824 */ /* 0x002fe600078e00ff */
[C---:B---3--:R-:W-:Y:S02]  /*5580*/  LEA R84, P0, R3.reuse, R84, 0x1 ;  /* 0x0000005403547211 */ /* 0x048fe400078008ff */
[C---:B------:R-:W-:Y:S02]  /*5590*/  LEA R87, P3, R2.reuse, R4, 0x1 ;  /* 0x0000000402577211 */ /* 0x040fe400078608ff */
[----:B------:R-:W-:Y:S02]  /*55a0*/  LEA.HI.X.SX32 R85, R3, R85, 0x1, P0 ;  /* 0x0000005503557211 */ /* 0x000fe400000f0eff */
[----:B------:R-:W-:Y:S09]  /*55b0*/  LEA.HI.X.SX32 R86, R2, R5, 0x1, P3 ;  /* 0x0000000502567211 */ /* 0x000ff200018f0eff */
.L_x_4642:
[----:B------:R-:W-:Y:S04]  /*55c0*/  IADD3 R11, R11, -0x1, RZ ;  /* 0xffffffff0b0b7810 */ /* 0x000fe80007ffe0ff */
[----:B------:R-:W-:Y:S11]  /*55d0*/  ISETP.GT.AND P0, PT, R11, R72, PT ;  /* 0x000000480b00720c */ /* 0x000ff60003f04270 */
[----:B------:R-:W-:Y:S02]  /*55e0*/  @!UPT UIADD3 URZ, URZ, URZ, URZ ;  /* 0x0000003f3f3ff290 */ /* 0x000fe4000fffe03f */
[----:B------:R-:W-:Y:S05]  /*55f0*/  @P0 BRA `(.L_x_4643) ;  /* 0xffffffcc00280947 */ /* 0x000fea000383ffff */
.L_x_4613:
        /* <DEDUP_REMOVED lines=20> */
[----:B------:R-:W-:Y:S01]  /*5740*/  IMAD.IADD R8, R98, 0x1, -R55 ;  /* 0x0000000162087824 */ /* 0x000fe200078e0a37 */
[----:B------:R-:W-:Y:S02]  /*5750*/  LEA R24, P2, R5, UR8, 0x1 ;  /* 0x0000000805187c11 */ /* 0x000fe4000f8408ff */
[----:B------:R-:W-:Y:S02]  /*5760*/  LEA.HI.X R13, R128, UR9, R73, 0x1, P3 ;  /* 0x00000009800d7c11 */ /* 0x000fe400098f0c49 */
[----:B--2---:R-:W-:-:S05]  /*5770*/  IADD3 R0, R0, R74, R55 ;  /* 0x0000004a00007210 */ /* 0x004fca0007ffe037 */
        /* <DEDUP_REMOVED lines=35> */
[----:B---345:R-:W-:Y:S01]  /*59b0*/  HADD2.F32 R16, -RZ, R15.H0_H0 ;  /* 0x2000000fff107230 */ /* 0x038fe20000004100 */
[----:B------:R-:W-:Y:S01]  /*59c0*/  MOV R17, R14 ;  /* 0x0000000e00117202 */ /* 0x000fe20000000f00 */
[----:B------:R-:W-:Y:S02]  /*59d0*/  HADD2.F32 R18, -RZ, R13.H1_H1 ;  /* 0x3000000dff127230 */ /* 0x000fe40000004100 */
[----:B------:R-:W-:Y:S02]  /*59e0*/  HADD2.F32 R15, -RZ, R15.H1_H1 ;  /* 0x3000000fff0f7230 */ /* 0x000fe40000004100 */
[----:B------:R-:W-:-:S02]  /*59f0*/  HADD2.F32 R20, -RZ, R13.H0_H0 ;  /* 0x2000000dff147230 */ /* 0x000fc40000004100 */
[----:B--2---:R-:W-:Y:S02]  /*5a00*/  HADD2.F32 R9, -RZ, R2.H1_H1 ;  /* 0x30000002ff097230 */ /* 0x004fe40000004100 */
[----:B------:R-:W-:Y:S02]  /*5a10*/  HADD2.F32 R6, -RZ, R3.H1_H1 ;  /* 0x30000003ff067230 */ /* 0x000fe40000004100 */
[----:B------:R-:W-:Y:S02]  /*5a20*/  HADD2.F32 R14, -RZ, R4.H1_H1 ;  /* 0x30000004ff0e7230 */ /* 0x000fe40000004100 */
[-C--:B------:R-:W-:Y:S01]  /*5a30*/  FMUL.FTZ R11, R18, R9.reuse ;  /* 0x00000009120b7220 */ /* 0x080fe20000410000 */
[----:B------:R-:W-:Y:S02]  /*5a40*/  HADD2.F32 R13, -RZ, R5.H1_H1 ;  /* 0x30000005ff0d7230 */ /* 0x000fe40000004100 */
[CC--:B------:R-:W-:Y:S01]  /*5a50*/  FMUL.FTZ R7, R15.reuse, R6.reuse ;  /* 0x000000060f077220 */ /* 0x0c0fe20000410000 */
[----:B------:R-:W-:Y:S01]  /*5a60*/  FMUL.FTZ R9, R20, R9 ;  /* 0x0000000914097220 */ /* 0x000fe20000410000 */
[----:B------:R-:W-:Y:S01]  /*5a70*/  FMUL.FTZ R6, R16, R6 ;  /* 0x0000000610067220 */ /* 0x000fe20000410000 */
[-C--:B------:R-:W-:Y:S01]  /*5a80*/  FFMA.FTZ R11, R20, R14.reuse, -R11 ;  /* 0x0000000e140b7223 */ /* 0x080fe2000001080b */
[-C--:B------:R-:W-:Y:S01]  /*5a90*/  FFMA.FTZ R7, R16, R13.reuse, -R7 ;  /* 0x0000000d10077223 */ /* 0x080fe20000010807 */
[----:B------:R-:W-:Y:S01]  /*5aa0*/  FFMA.FTZ R14, R18, R14, R9 ;  /* 0x0000000e120e7223 */ /* 0x000fe20000010009 */
[----:B------:R-:W-:Y:S01]  /*5ab0*/  FFMA.FTZ R6, R15, R13, R6 ;  /* 0x0000000d0f067223 */ /* 0x000fe20000010006 */
[----:B------:R-:W-:-:S02]  /*5ac0*/  HADD2.F32 R2, -RZ, R2.H0_H0 ;  /* 0x20000002ff027230 */ /* 0x000fc40000004100 */
[----:B------:R-:W-:Y:S01]  /*5ad0*/  HADD2.F32 R3, -RZ, R3.H0_H0 ;  /* 0x20000003ff037230 */ /* 0x000fe20000004100 */
[----:B------:R-:W-:Y:S01]  /*5ae0*/  F2FP.F16.F32.PACK_AB R11, R14, R11 ;  /* 0x0000000b0e0b723e */ /* 0x000fe200000000ff */
[--C-:B------:R-:W-:Y:S01]  /*5af0*/  HADD2.F32 R9, -RZ, R12.reuse.H0_H0 ;  /* 0x2000000cff097230 */ /* 0x100fe20000004100 */
[----:B------:R-:W-:Y:S01]  /*5b00*/  F2FP.F16.F32.PACK_AB R6, R6, R7 ;  /* 0x000000070606723e */ /* 0x000fe200000000ff */
[----:B------:R-:W-:Y:S02]  /*5b10*/  HADD2.F32 R13, -RZ, R12.H1_H1 ;  /* 0x3000000cff0d7230 */ /* 0x000fe40000004100 */
[--C-:B------:R-:W-:Y:S02]  /*5b20*/  HADD2.F32 R16, -RZ, R17.reuse.H1_H1 ;  /* 0x30000011ff107230 */ /* 0x100fe40000004100 */
        /* <DEDUP_REMOVED lines=13> */
[----:B------:R-:W-:Y:S02]  /*5c00*/  MOV R13, R11 ;  /* 0x0000000b000d7202 */ /* 0x000fe40000000f00 */
[----:B------:R-:W-:Y:S02]  /*5c10*/  MOV R15, R6 ;  /* 0x00000006000f7202 */ /* 0x000fe40000000f00 */
.L_x_4650:
[----:B------:R-:W-:Y:S05]  /*5c20*/  BSYNC B0 ;  /* 0x0000000000007941 */ /* 0x000fea0003800000 */
.L_x_4649:
[----:B-----5:R2:W-:Y:S02]  /*5c30*/  STS.128 [R130], R12 ;  /* 0x0000000c82007388 */ /* 0x0205e40000000c00 */
.L_x_4648:
[----:B------:R-:W-:Y:S05]  /*5c40*/  BSYNC B1 ;  /* 0x0000000000017941 */ /* 0x000fea0003800000 */
.L_x_4647:
        /* <DEDUP_REMOVED lines=24> */
[--C-:B---345:R-:W-:Y:S02]  /*5dd0*/  HADD2.F32 R17, -RZ, R15.reuse.H0_H0 ;  /* 0x2000000fff117230 */ /* 0x138fe40000004100 */
[----:B------:R-:W-:Y:S02]  /*5de0*/  HADD2.F32 R15, -RZ, R15.H1_H1 ;  /* 0x3000000fff0f7230 */ /* 0x000fe40000004100 */
[--C-:B------:R-:W-:Y:S02]  /*5df0*/  HADD2.F32 R16, -RZ, R13.reuse.H1_H1 ;  /* 0x3000000dff107230 */ /* 0x100fe40000004100 */
        /* <DEDUP_REMOVED lines=9> */
[----:B------:R-:W-:Y:S01]  /*5e90*/  FFMA.FTZ R6, R17, R9, -R6 ;  /* 0x0000000911067223 */ /* 0x000fe20000010806 */
[----:B------:R-:W-:Y:S01]  /*5ea0*/  FFMA.FTZ R8, R19, R13, -R8 ;  /* 0x0000000d13087223 */ /* 0x000fe20000010808 */
[----:B------:R-:W-:Y:S01]  /*5eb0*/  FFMA.FTZ R9, R15, R9, R0 ;  /* 0x000000090f097223 */ /* 0x000fe20000010000 */
[----:B------:R-:W-:Y:S01]  /*5ec0*/  FFMA.FTZ R7, R16, R13, R7 ;  /* 0x0000000d10077223 */ /* 0x000fe20000010007 */
[----:B------:R-:W-:-:S02]  /*5ed0*/  HADD2.F32 R2, -RZ, R2.H0_H0 ;  /* 0x20000002ff027230 */ /* 0x000fc40000004100 */
[----:B------:R-:W-:Y:S01]  /*5ee0*/  HADD2.F32 R15, -RZ, R12.H1_H1 ;  /* 0x3000000cff0f7230 */ /* 0x000fe20000004100 */
[----:B------:R-:W-:Y:S01]  /*5ef0*/  F2FP.F16.F32.PACK_AB R6, R9, R6 ;  /* 0x000000060906723e */ /* 0x000fe200000000ff */
[----:B------:R-:W-:Y:S02]  /*5f00*/  HADD2.F32 R0, -RZ, R14.H0_H0 ;  /* 0x2000000eff007230 */ /* 0x000fe40000004100 */
[----:B------:R-:W-:Y:S02]  /*5f10*/  HADD2.F32 R3, -RZ, R3.H0_H0 ;  /* 0x20000003ff037230 */ /* 0x000fe40000004100 */
[----:B------:R-:W-:Y:S02]  /*5f20*/  HADD2.F32 R13, -RZ, R12.H0_H0 ;  /* 0x2000000cff0d7230 */ /* 0x000fe40000004100 */
[----:B------:R-:W-:Y:S01]  /*5f30*/  FMUL.FTZ R12, R15, R2 ;  /* 0x000000020f0c7220 */ /* 0x000fe20000410000 */
[----:B------:R-:W-:Y:S02]  /*5f40*/  HADD2.F32 R14, -RZ, R14.H1_H1 ;  /* 0x3000000eff0e7230 */ /* 0x000fe40000004100 */
        /* <DEDUP_REMOVED lines=9> */
[----:B------:R-:W-:Y:S02]  /*5fe0*/  F2FP.F16.F32.PACK_AB R13, R7, R8 ;  /* 0x00000008070d723e */ /* 0x000fe400000000ff */
[----:B------:R-:W-:-:S02]  /*5ff0*/  F2FP.F16.F32.PACK_AB R12, R15, R12 ;  /* 0x0000000c0f0c723e */ /* 0x000fc400000000ff */
[----:B------:R-:W-:Y:S02]  /*6000*/  F2FP.F16.F32.PACK_AB R14, R14, R17 ;  /* 0x000000110e0e723e */ /* 0x000fe400000000ff */
[----:B------:R-:W-:Y:S02]  /*6010*/  MOV R15, R6 ;  /* 0x00000006000f7202 */ /* 0x000fe40000000f00 */
.L_x_4653:
[----:B------:R-:W-:Y:S05]  /*6020*/  BSYNC B0 ;  /* 0x0000000000007941 */ /* 0x000fea0003800000 */
.L_x_4652:
[----:B-----5:R1:W-:Y:S01]  /*6030*/  STS.128 [R130+0x800], R12 ;  /* 0x0008000c82007388 */ /* 0x0203e20000000c00 */
[----:B------:R-:W-:Y:S05]  /*6040*/  BRA `(.L_x_4651) ;  /* 0x0000000c00a07947 */ /* 0x000fea0003800000 */
.L_x_4646:
        /* <DEDUP_REMOVED lines=46> */
[----:B------:R-:W-:Y:S01]  /*6330*/  @!P0 FADD.FTZ R9, -R9, -RZ ;  /* 0x800000ff09098221 */ /* 0x000fe20000010100 */
[----:B------:R-:W-:Y:S02]  /*6340*/  HADD2.F32 R16, -RZ, R16.H1_H1 ;  /* 0x30000010ff107230 */ /* 0x000fe40000004100 */
[--C-:B------:R-:W-:Y:S02]  /*6350*/  HADD2.F32 R6, -RZ, R7.reuse.H0_H0 ;  /* 0x20000007ff067230 */ /* 0x100fe40000004100 */
[----:B------:R-:W-:-:S02]  /*6360*/  HADD2.F32 R7, -RZ, R7.H1_H1 ;  /* 0x30000007ff077230 */ /* 0x000fc40000004100 */
[----:B------:R-:W-:Y:S01]  /*6370*/  FMUL.FTZ R29, R29, R4 ;  /* 0x000000041d1d7220 */ /* 0x000fe20000410000 */
[----:B------:R-:W-:Y:S02]  /*6380*/  HADD2.F32 R28, -RZ, R17.H1_H1 ;  /* 0x30000011ff1c7230 */ /* 0x000fe40000004100 */
[----:B------:R-:W-:Y:S01]  /*6390*/  FMUL.FTZ R27, R27, R2 ;  /* 0x000000021b1b7220 */ /* 0x000fe20000410000 */
[----:B------:R-:W-:Y:S01]  /*63a0*/  FMUL.FTZ R16, R16, R9 ;  /* 0x0000000910107220 */ /* 0x000fe20000410000 */
[----:B------:R-:W-:Y:S02]  /*63b0*/  HADD2.F32 R4, -RZ, R18.H0_H0 ;  /* 0x20000012ff047230 */ /* 0x000fe40000004100 */
[----:B------:R-:W-:Y:S01]  /*63c0*/  @!P0 FADD.FTZ R11, -R11, -RZ ;  /* 0x800000ff0b0b8221 */ /* 0x000fe20000010100 */
[--C-:B------:R-:W-:Y:S02]  /*63d0*/  HADD2.F32 R9, -RZ, R19.reuse.H0_H0 ;  /* 0x20000013ff097230 */ /* 0x100fe40000004100 */
[----:B------:R-:W-:Y:S01]  /*63e0*/  @!P0 FADD.FTZ R5, -R5, -RZ ;  /* 0x800000ff05058221 */ /* 0x000fe20000010100 */
[----:B------:R-:W-:-:S02]  /*63f0*/  HADD2.F32 R2, -RZ, R19.H1_H1 ;  /* 0x30000013ff027230 */ /* 0x000fc40000004100 */
[----:B------:R-:W-:Y:S01]  /*6400*/  @!P0 FADD.FTZ R6, -R6, -RZ ;  /* 0x800000ff06068221 */ /* 0x000fe20000010100 */
[----:B------:R-:W-:Y:S01]  /*6410*/  @!P0 FADD.FTZ R7, -R7, -RZ ;  /* 0x800000ff07078221 */ /* 0x000fe20000010100 */
[----:B------:R-:W-:Y:S01]  /*6420*/  FMUL.FTZ R28, R28, R11 ;  /* 0x0000000b1c1c7220 */ /* 0x000fe20000410000 */
[----:B------:R-:W-:Y:S01]  /*6430*/  FMUL.FTZ R5, R4, R5 ;  /* 0x0000000504057220 */ /* 0x000fe20000410000 */
[----:B------:R-:W-:Y:S02]  /*6440*/  HADD2.F32 R11, -RZ, R18.H1_H1 ;  /* 0x30000012ff0b7230 */ /* 0x000fe40000004100 */
[----:B------:R-:W-:Y:S01]  /*6450*/  FMUL.FTZ R6, R9, R6 ;  /* 0x0000000609067220 */ /* 0x000fe20000410000 */
[----:B------:R-:W-:Y:S01]  /*6460*/  FMUL.FTZ R7, R2, R7 ;  /* 0x0000000702077220 */ /* 0x000fe20000410000 */
[----:B----4-:R-:W-:Y:S02]  /*6470*/  HADD2.F32 R4, -RZ, R12.H0_H0 ;  /* 0x2000000cff047230 */ /* 0x010fe40000004100 */
[----:B------:R-:W-:Y:S01]  /*6480*/  @!P0 FADD.FTZ R26, -R26, -RZ ;  /* 0x800000ff1a1a8221 */ /* 0x000fe20000010100 */
[----:B-----5:R-:W-:-:S02]  /*6490*/  HADD2.F32 R2, -RZ, R20.H0_H0 ;  /* 0x20000014ff027230 */ /* 0x020fc40000004100 */
[----:B------:R-:W-:Y:S02]  /*64a0*/  HADD2.F32 R9, -RZ, R20.H1_H1 ;  /* 0x30000014ff097230 */ /* 0x000fe40000004100 */
[----:B------:R-:W-:Y:S02]  /*64b0*/  HADD2.F32 R12, -RZ, R12.H1_H1 ;  /* 0x3000000cff0c7230 */ /* 0x000fe40000004100 */
[----:B------:R-:W-:Y:S01]  /*64c0*/  FMUL.FTZ R26, R11, R26 ;  /* 0x0000001a0b1a7220 */ /* 0x000fe20000410000 */
[--C-:B------:R-:W-:Y:S02]  /*64d0*/  HADD2.F32 R20, -RZ, R14.reuse.H0_H0 ;  /* 0x2000000eff147230 */ /* 0x100fe40000004100 */
[----:B------:R-:W-:Y:S01]  /*64e0*/  FFMA.FTZ R2, R2, R4, R27 ;  /* 0x0000000402027223 */ /* 0x000fe2000001001b */
[----:B------:R-:W-:Y:S02]  /*64f0*/  HADD2.F32 R19, -RZ, R14.H1_H1 ;  /* 0x3000000eff137230 */ /* 0x000fe40000004100 */
[----:B------:R-:W-:Y:S01]  /*6500*/  FFMA.FTZ R9, R9, R12, R16 ;  /* 0x0000000c09097223 */ /* 0x000fe20000010010 */
[----:B------:R-:W-:-:S02]  /*6510*/  HADD2.F32 R18, -RZ, R21.H0_H0 ;  /* 0x20000015ff127230 */ /* 0x000fc40000004100 */
[----:B------:R-:W-:Y:S02]  /*6520*/  HADD2.F32 R11, -RZ, R13.H0_H0 ;  /* 0x2000000dff0b7230 */ /* 0x000fe40000004100 */
[--C-:B------:R-:W-:Y:S02]  /*6530*/  HADD2.F32 R17, -RZ, R15.reuse.H0_H0 ;  /* 0x2000000fff117230 */ /* 0x100fe40000004100 */
        /* <DEDUP_REMOVED lines=17> */
.L_x_4657:
[----:B------:R-:W-:Y:S05]  /*6650*/  BSYNC B0 ;  /* 0x0000000000007941 */ /* 0x000fea0003800000 */
.L_x_4656:
[----:B-----5:R1:W-:Y:S02]  /*6660*/  STS.128 [R130], R20 ;  /* 0x0000001482007388 */ /* 0x0203e40000000c00 */
.L_x_4655:
[----:B------:R-:W-:Y:S05]  /*6670*/  BSYNC B1 ;  /* 0x0000000000017941 */ /* 0x000fea0003800000 */
.L_x_4654:
        /* <DEDUP_REMOVED lines=24> */
[----:B------:R-:W-:-:S03]  /*6800*/  LEA R4, P2, R5, UR8, 0x1 ;  /* 0x0000000805047c11 */ /* 0x000fc6000f8408ff */
[----:B------:R-:W4:Y:S01]  /*6810*/  LDG.E.128 R20, desc[UR6][R20.64] ;  /* 0x0000000614147981 */ /* 0x000f22000c1e1d00 */
[----:B------:R-:W-:Y:S01]  /*6820*/  LEA.HI.X R5, R5, UR9, R2, 0x1, P2 ;  /* 0x0000000905057c11 */ /* 0x000fe200090f0c02 */
[----:B------:R-:W-:Y:S01]  /*6830*/  ULDC.64 UR8, c[0x0][0x358] ;  /* 0x0000d60000087ab9 */ /* 0x000fe20000000a00 */
[----:B------:R-:W-:Y:S02]  /*6840*/  MOV R2, RZ ;  /* 0x000000ff00027202 */ /* 0x000fe40000000f00 */
[----:B------:R-:W-:Y:S02]  /*6850*/  @P0 IADD3 R2, -R110, RZ, RZ ;  /* 0x000000ff6e020210 */ /* 0x000fe40007ffe1ff */
[----:B------:R-:W3:Y:S02]  /*6860*/  LDG.E.128 R4, desc[UR6][R4.64] ;  /* 0x0000000604047981 */ /* 0x000ee4000c1e1d00 */
[----:B------:R-:W-:-:S04]  /*6870*/  IADD3 R3, P2, R2, R3, RZ ;  /* 0x0000000302037210 */ /* 0x000fc80007f5e0ff */
[----:B------:R-:W-:Y:S02]  /*6880*/  LEA.HI.X.SX32 R0, R2, R0, 0x1, P2 ;  /* 0x0000000002007211 */ /* 0x000fe400010f0eff */
[----:B--2---:R-:W-:-:S04]  /*6890*/  LEA R12, P2, R3, UR8, 0x1 ;  /* 0x00000008030c7c11 */ /* 0x004fc8000f8408ff */
[----:B------:R-:W-:-:S06]  /*68a0*/  LEA.HI.X R13, R3, UR9, R0, 0x1, P2 ;  /* 0x00000009030d7c11 */ /* 0x000fcc00090f0c00 */
[----:B------:R-:W2:Y:S01]  /*68b0*/  LDG.E.128 R12, desc[UR6][R12.64] ;  /* 0x000000060c0c7981 */ /* 0x000ea2000c1e1d00 */
[--C-:B----4-:R-:W-:Y:S02]  /*68c0*/  HADD2.F32 R9, -RZ, R21.reuse.H0_H0 ;  /* 0x20000015ff097230 */ /* 0x110fe40000004100 */
[----:B---3--:R-:W-:Y:S02]  /*68d0*/  HADD2.F32 R24, -RZ, R21.H1_H1 ;  /* 0x30000015ff187230 */ /* 0x008fe40000004100 */
[--C-:B------:R-:W-:Y:S02]  /*68e0*/  HADD2.F32 R0, -RZ, R5.reuse.H0_H0 ;  /* 0x20000005ff007230 */ /* 0x100fe40000004100 */
[----:B------:R-:W-:Y:S02]  /*68f0*/  HADD2.F32 R5, -RZ, R5.H1_H1 ;  /* 0x30000005ff057230 */ /* 0x000fe40000004100 */
[----:B------:R-:W-:Y:S02]  /*6900*/  HADD2.F32 R2, -RZ, R4.H0_H0 ;  /* 0x20000004ff027230 */ /* 0x000fe40000004100 */
[----:B------:R-:W-:Y:S01]  /*6910*/  @!P0 FADD.FTZ R0, -R0, -RZ ;  /* 0x800000ff00008221 */ /* 0x000fe20000010100 */
[----:B------:R-:W-:-:S02]  /*6920*/  HADD2.F32 R3, -RZ, R6.H0_H0 ;  /* 0x20000006ff037230 */ /* 0x000fc40000004100 */
[----:B------:R-:W-:Y:S01]  /*6930*/  @!P0 FADD.FTZ R5, -R5, -RZ ;  /* 0x800000ff05058221 */ /* 0x000fe20000010100 */
[----:B------:R-:W-:Y:S02]  /*6940*/  HADD2.F32 R8, -RZ, R6.H1_H1 ;  /* 0x30000006ff087230 */ /* 0x000fe40000004100 */
[----:B------:R-:W-:Y:S01]  /*6950*/  @!P0 FADD.FTZ R2, -R2, -RZ ;  /* 0x800000ff02028221 */ /* 0x000fe20000010100 */
[----:B------:R-:W-:Y:S02]  /*6960*/  HADD2.F32 R21, -RZ, R20.H0_H0 ;  /* 0x20000014ff157230 */ /* 0x000fe40000004100 */
[--C-:B------:R-:W-:Y:S02]  /*6970*/  HADD2.F32 R6, -RZ, R7.reuse.H0_H0 ;  /* 0x20000007ff067230 */ /* 0x100fe40000004100 */
[----:B------:R-:W-:Y:S02]  /*6980*/  HADD2.F32 R4, -RZ, R4.H1_H1 ;  /* 0x30000004ff047230 */ /* 0x000fe40000004100 */
[----:B------:R-:W-:-:S02]  /*6990*/  HADD2.F32 R7, -RZ, R7.H1_H1 ;  /* 0x30000007ff077230 */ /* 0x000fc40000004100 */
[----:B------:R-:W-:Y:S01]  /*69a0*/  FMUL.FTZ R9, R9, R0 ;  /* 0x0000000009097220 */ /* 0x000fe20000410000 */
[----:B------:R-:W-:Y:S01]  /*69b0*/  FMUL.FTZ R24, R24, R5 ;  /* 0x0000000518187220 */ /* 0x000fe20000410000 */
[----:B------:R-:W-:Y:S01]  /*69c0*/  FMUL.FTZ R21, R21, R2 ;  /* 0x0000000215157220 */ /* 0x000fe20000410000 */
[----:B------:R-:W-:Y:S02]  /*69d0*/  HADD2.F32 R25, -RZ, R20.H1_H1 ;  /* 0x30000014ff197230 */ /* 0x000fe40000004100 */
[----:B------:R-:W-:Y:S01]  /*69e0*/  @!P0 FADD.FTZ R4, -R4, -RZ ;  /* 0x800000ff04048221 */ /* 0x000fe20000010100 */
[----:B------:R-:W-:Y:S02]  /*69f0*/  HADD2.F32 R2, -RZ, R22.H0_H0 ;  /* 0x20000016ff027230 */ /* 0x000fe40000004100 */
[----:B------:R-:W-:Y:S01]  /*6a00*/  @!P0 FADD.FTZ R3, -R3, -RZ ;  /* 0x800000ff03038221 */ /* 0x000fe20000010100 */
[--C-:B------:R-:W-:Y:S02]  /*6a10*/  HADD2.F32 R5, -RZ, R23.reuse.H0_H0 ;  /* 0x20000017ff057230 */ /* 0x100fe40000004100 */
[----:B------:R-:W-:Y:S01]  /*6a20*/  @!P0 FADD.FTZ R6, -R6, -RZ ;  /* 0x800000ff06068221 */ /* 0x000fe20000010100 */
[----:B------:R-:W-:-:S02]  /*6a30*/  HADD2.F32 R0, -RZ, R23.H1_H1 ;  /* 0x30000017ff007230 */ /* 0x000fc40000004100 */
[----:B------:R-:W-:Y:S01]  /*6a40*/  @!P0 FADD.FTZ R7, -R7, -RZ ;  /* 0x800000ff07078221 */ /* 0x000fe20000010100 */
[----:B------:R-:W-:Y:S01]  /*6a50*/  FMUL.FTZ R25, R25, R4 ;  /* 0x0000000419197220 */ /* 0x000fe20000410000 */
[----:B------:R-:W-:Y:S01]  /*6a60*/  FMUL.FTZ R3, R2, R3 ;  /* 0x0000000302037220 */ /* 0x000fe20000410000 */
[----:B------:R-:W-:Y:S01]  /*6a70*/  FMUL.FTZ R6, R5, R6 ;  /* 0x0000000605067220 */ /* 0x000fe20000410000 */
[----:B------:R-:W-:Y:S01]  /*6a80*/  FMUL.FTZ R7, R0, R7 ;  /* 0x0000000700077220 */ /* 0x000fe20000410000 */
[----:B-----5:R-:W-:Y:S02]  /*6a90*/  HADD2.F32 R0, -RZ, R17.H0_H0 ;  /* 0x20000011ff007230 */ /* 0x020fe40000004100 */
[----:B------:R-:W-:Y:S02]  /*6aa0*/  HADD2.F32 R4, -RZ, R16.H0_H0 ;  /* 0x20000010ff047230 */ /* 0x000fe40000004100 */
[----:B--2---:R-:W-:Y:S02]  /*6ab0*/  HADD2.F32 R2, -RZ, R13.H0_H0 ;  /* 0x2000000dff027230 */ /* 0x004fe40000004100 */
[----:B------:R-:W-:-:S02]  /*6ac0*/  HADD2.F32 R5, -RZ, R12.H0_H0 ;  /* 0x2000000cff057230 */ /* 0x000fc40000004100 */
[----:B------:R-:W-:Y:S01]  /*6ad0*/  @!P0 FADD.FTZ R8, -R8, -RZ ;  /* 0x800000ff08088221 */ /* 0x000fe20000010100 */
[----:B------:R-:W-:Y:S02]  /*6ae0*/  HADD2.F32 R27, -RZ, R22.H1_H1 ;  /* 0x30000016ff1b7230 */ /* 0x000fe40000004100 */
[----:B------:R-:W-:Y:S01]  /*6af0*/  FFMA.FTZ R0, R0, R2, R9 ;  /* 0x0000000200007223 */ /* 0x000fe20000010009 */
[--C-:B------:R-:W-:Y:S02]  /*6b00*/  HADD2.F32 R23, -RZ, R15.reuse.H0_H0 ;  /* 0x2000000fff177230 */ /* 0x100fe40000004100 */
[----:B------:R-:W-:Y:S01]  /*6b10*/  FFMA.FTZ R4, R4, R5, R21 ;  /* 0x0000000504047223 */ /* 0x000fe20000010015 */
[----:B------:R-:W-:Y:S02]  /*6b20*/  HADD2.F32 R20, -RZ, R15.H1_H1 ;  /* 0x3000000fff147230 */ /* 0x000fe40000004100 */
[--C-:B------:R-:W-:Y:S02]  /*6b30*/  HADD2.F32 R22, -RZ, R14.reuse.H0_H0 ;  /* 0x2000000eff167230 */ /* 0x100fe40000004100 */
[----:B------:R-:W-:-:S02]  /*6b40*/  HADD2.F32 R15, -RZ, R14.H1_H1 ;  /* 0x3000000eff0f7230 */ /* 0x000fc40000004100 */
[----:B------:R-:W-:Y:S01]  /*6b50*/  FMUL.FTZ R8, R27, R8 ;  /* 0x000000081b087220 */ /* 0x000fe20000410000 */
[----:B------:R-:W-:Y:S02]  /*6b60*/  HADD2.F32 R17, -RZ, R17.H1_H1 ;  /* 0x30000011ff117230 */ /* 0x000fe40000004100 */
        /* <DEDUP_REMOVED lines=17> */
.L_x_4659:
[----:B------:R-:W-:Y:S05]  /*6c80*/  BSYNC B0 ;  /* 0x0000000000007941 */ /* 0x000fea0003800000 */
.L_x_4658:
[----:B-----5:R4:W-:Y:S01]  /*6c90*/  STS.128 [R130+0x800], R16 ;  /* 0x0008001082007388 */ /* 0x0209e20000000c00 */
[----:B------:R-:W-:Y:S05]  /*6ca0*/  BRA `(.L_x_4651) ;  /* 0x0000000000887947 */ /* 0x000fea0003800000 */
.L_x_4645:
        /* <DEDUP_REMOVED lines=19> */
.L_x_4661:
[----:B------:R-:W-:Y:S05]  /*6de0*/  BSYNC B0 ;  /* 0x0000000000007941 */ /* 0x000fea0003800000 */
.L_x_4660:
        /* <DEDUP_REMOVED lines=14> */
.L_x_4651:
[----:B------:R-:W-:Y:S05]  /*6ed0*/  BSYNC B2 ;  /* 0x0000000000027941 */ /* 0x000fea0003800000 */
.L_x_4644:
[----:B------:R-:W-:Y:S01]  /*6ee0*/  VIADD R90, R52, 0xffffffff ;  /* 0xffffffff345a7836 */ /* 0x000fe20000000000 */
[----:B------:R-:W3:Y:S01]  /*6ef0*/  LDC.64 R4, c[0x0][0x3c8] ;  /* 0x0000f200ff047b82 */ /* 0x000ee20000000a00 */
[----:B------:R-:W-:Y:S01]  /*6f00*/  ULDC.64 UR12, c[0x0][0x218] ;  /* 0x00008600000c7ab9 */ /* 0x000fe20000000a00 */
[----:B-12---:R-:W-:Y:S01]  /*6f10*/  VIADD R12, R124, 0x40 ;  /* 0x000000407c0c7836 */ /* 0x006fe20000000000 */
[----:B------:R-:W-:Y:S01]  /*6f20*/  LEA R128, P0, R112, UR12, 0x1 ;  /* 0x0000000c70807c11 */ /* 0x000fe2000f8008ff */
[----:B------:R-:W-:Y:S01]  /*6f30*/  IMAD.SHL.U32 R8, R90, 0x80, RZ ;  /* 0x000000805a087824 */ /* 0x000fe200078e00ff */
[----:B------:R-:W-:Y:S01]  /*6f40*/  BSSY B0, `(.L_x_4662) ;  /* 0x0000013000007945 */ /* 0x000fe20003800000 */
[----:B------:R-:W-:Y:S01]  /*6f50*/  VIADD R6, R124, 0x60 ;  /* 0x000000607c067836 */ /* 0x000fe20000000000 */
[----:B------:R-:W-:Y:S01]  /*6f60*/  LEA.HI.X R129, R112, UR13, R115, 0x1, P0 ;  /* 0x0000000d70817c11 */ /* 0x000fe200080f0c73 */
[----:B------:R-:W-:-:S05]  /*6f70*/  IMAD.IADD R7, R53, 0x1, -R8 ;  /* 0x0000000135077824 */ /* 0x000fca00078e0a08 */
[-C--:B------:R-:W-:Y:S02]  /*6f80*/  ISETP.GE.AND P5, PT, R124, R7.reuse, PT ;  /* 0x000000077c00720c */ /* 0x080fe40003fa6270 */
[-C--:B------:R-:W-:Y:S02]  /*6f90*/  ISETP.GE.AND P4, PT, R11, R7.reuse, PT ;  /* 0x000000070b00720c */ /* 0x080fe40003f86270 */
[-C--:B------:R-:W-:Y:S02]  /*6fa0*/  ISETP.GE.AND P3, PT, R12, R7.reuse, PT ;  /* 0x000000070c00720c */ /* 0x080fe40003f66270 */
[----:B------:R-:W-:-:S07]  /*6fb0*/  ISETP.GE.AND P2, PT, R6, R7, PT ;  /* 0x000000070600720c */ /* 0x000fce0003f46270 */
        /* <DEDUP_REMOVED lines=11> */
.L_x_4663:
[----:B------:R-:W-:Y:S05]  /*7070*/  BSYNC B0 ;  /* 0x0000000000007941 */ /* 0x000fea0003800000 */
.L_x_4662:
        /* <DEDUP_REMOVED lines=12> */
.L_x_4665:
[----:B------:R-:W-:Y:S05]  /*7140*/  BSYNC B0 ;  /* 0x0000000000007941 */ /* 0x000fea0003800000 */
.L_x_4664:
        /* <DEDUP_REMOVED lines=13> */
.L_x_4667:
[----:B------:R-:W-:Y:S05]  /*7220*/  BSYNC B0 ;  /* 0x0000000000007941 */ /* 0x000fea0003800000 */
.L_x_4666:
        /* <DEDUP_REMOVED lines=14> */
.L_x_4669:
[----:B------:R-:W-:Y:S05]  /*7310*/  BSYNC B0 ;  /* 0x0000000000007941 */ /* 0x000fea0003800000 */
.L_x_4668:
[----:B------:R-:W0:Y:S01]  /*7320*/  LDGDEPBAR ;  /* 0x00000000000079af */ /* 0x000e220000000000 */
[----:B------:R-:W-:Y:S01]  /*7330*/  ULDC.64 UR8, c[0x0][0x3d0] ;  /* 0x0000f40000087ab9 */ /* 0x000fe20000000a00 */
[----:B-1----:R-:W-:Y:S01]  /*7340*/  LOP3.LUT R3, R62, 0xfffffff8, RZ, 0xc0, !PT ;  /* 0xfffffff83e037812 */ /* 0x002fe200078ec0ff */
[----:B------:R-:W-:Y:S01]  /*7350*/  IMAD R0, R63, UR8, RZ ;  /* 0x000000083f007c24 */ /* 0x000fe2000f8e02ff */
[----:B------:R-:W-:Y:S01]  /*7360*/  LOP3.LUT R58, R58, 0x7fffffe, RZ, 0xc0, !PT ;  /* 0x07fffffe3a3a7812 */ /* 0x000fe200078ec0ff */
[C---:B------:R-:W-:Y:S01]  /*7370*/  IMAD.WIDE.U32 R126, R65.reuse, UR8, R126 ;  /* 0x00000008417e7c25 */ /* 0x040fe2000f8e007e */
[----:B------:R-:W-:Y:S01]  /*7380*/  SHF.R.S32.HI R2, RZ, 0x1f, R59 ;  /* 0x0000001fff027819 */ /* 0x000fe2000001143b */
[----:B------:R-:W-:Y:S01]  /*7390*/  ULDC.64 UR10, c[0x0][0x220] ;  /* 0x00008800000a7ab9 */ /* 0x000fe20000000a00 */
[-C--:B------:R-:W-:Y:S01]  /*73a0*/  ISETP.GE.AND P5, PT, R124, R7.reuse, PT ;  /* 0x000000077c00720c */ /* 0x080fe20003fa6270 */
[----:B------:R-:W-:Y:S01]  /*73b0*/  IMAD R0, R65, UR9, R0 ;  /* 0x0000000941007c24 */ /* 0x000fe2000f8e0200 */
[----:B---34-:R-:W-:Y:S01]  /*73c0*/  LEA R16, P0, R126, R4, 0x2 ;  /* 0x000000047e107211 */ /* 0x018fe200078010ff */
[----:B------:R-:W-:Y:S01]  /*73d0*/  IMAD.SHL.U32 R18, R57, 0x40, RZ ;  /* 0x0000004039127824 */ /* 0x000fe200078e00ff */
[----:B------:R-:W-:Y:S01]  /*73e0*/  ISETP.GE.AND P4, PT, R11, R7, PT ;  /* 0x000000070b00720c */ /* 0x000fe20003f86270 */
[----:B------:R-:W-:Y:S01]  /*73f0*/  IMAD.IADD R0, R127, 0x1, R0 ;  /* 0x000000017f007824 */ /* 0x000fe200078e0200 */
[----:B------:R-:W-:-:S04]  /*7400*/  ULDC UR5, c[0x0][0x2e8] ;  /* 0x0000ba0000057ab9 */ /* 0x000fc80000000800 */
[----:B------:R-:W-:-:S05]  /*7410*/  LEA.HI.X R17, R126, R5, R0, 0x2, P0 ;  /* 0x000000057e117211 */ /* 0x000fca00000f1400 */
[----:B------:R1:W5:Y:S01]  /*7420*/  LDG.E R0, desc[UR6][R16.64] ;  /* 0x0000000610007981 */ /* 0x000362000c1e1900 */
[----:B------:R-:W-:-:S04]  /*7430*/  DEPBAR.LE SB0, 0x0 ;  /* 0x000080000000791a */ /* 0x000fc80000000000 */
[----:B------:R-:W-:Y:S01]  /*7440*/  BAR.SYNC.DEFER_BLOCKING 0x0 ;  /* 0x0000000000007b1d */ /* 0x000fe20000010000 */
[----:B------:R-:W-:Y:S01]  /*7450*/  IMAD.IADD R3, R56, 0x1, -R3 ;  /* 0x0000000138037824 */ /* 0x000fe200078e0a03 */
[----:B------:R-:W-:Y:S01]  /*7460*/  SHF.R.S32.HI R5, RZ, 0x4, R60 ;  /* 0x00000004ff057819 */ /* 0x000fe2000001143c */
[----:B------:R-:W-:Y:S01]  /*7470*/  IMAD.IADD R9, R59, 0x1, -R58 ;  /* 0x000000013b097824 */ /* 0x000fe200078e0a3a */
[----:B------:R-:W-:Y:S02]  /*7480*/  LEA.HI R59, R2, R59, RZ, 0x3 ;  /* 0x0000003b023b7211 */ /* 0x000fe400078f18ff */
[----:B------:R-:W-:Y:S01]  /*7490*/  LEA.HI R14, R60, R5, RZ, 0x1 ;  /* 0x000000053c0e7211 */ /* 0x000fe200078f08ff */
[----:B------:R-:W-:Y:S01]  /*74a0*/  BSSY B0, `(.L_x_4670) ;  /* 0x000002f000007945 */ /* 0x000fe20003800000 */
[----:B------:R-:W-:Y:S01]  /*74b0*/  LEA.HI R2, R3, R3, RZ, 0x1 ;  /* 0x0000000303027211 */ /* 0x000fe200078f08ff */
[----:B------:R-:W-:Y:S01]  /*74c0*/  IMAD.SHL.U32 R57, R59, 0x20, RZ ;  /* 0x000000203b397824 */ /* 0x000fe200078e00ff */
[----:B------:R-:W-:-:S02]  /*74d0*/  LOP3.LUT R14, R14, 0xfffffffe, RZ, 0xc0, !PT ;  /* 0xfffffffe0e0e7812 */ /* 0x000fc400078ec0ff */
[----:B------:R-:W-:Y:S02]  /*74e0*/  LOP3.LUT R4, R2, 0x3fffffe, RZ, 0xc0, !PT ;  /* 0x03fffffe02047812 */ /* 0x000fe400078ec0ff */
[----:B------:R-:W-:Y:S01]  /*74f0*/  SHF.R.S32.HI R2, RZ, 0x1, R2 ;  /* 0x00000001ff027819 */ /* 0x000fe20000011402 */
[----:B------:R-:W-:Y:S01]  /*7500*/  IMAD.IADD R5, R5, 0x1, -R14 ;  /* 0x0000000105057824 */ /* 0x000fe200078e0a0e */
[----:B------:R-:W-:Y:S01]  /*7510*/  LOP3.LUT R18, R18, 0xc0, RZ, 0xc0, !PT ;  /* 0x000000c012127812 */ /* 0x000fe200078ec0ff */
[----:B------:R-:W-:Y:S01]  /*7520*/  IMAD.IADD R4, R3, 0x1, -R4 ;  /* 0x0000000103047824 */ /* 0x000fe200078e0a04 */
[----:B------:R-:W-:Y:S01]  /*7530*/  LOP3.LUT R57, R57, 0xffffff00, RZ, 0xc0, !PT ;  /* 0xffffff0039397812 */ /* 0x000fe200078ec0ff */
[----:B------:R-:W-:Y:S01]  /*7540*/  IMAD.SHL.U32 R14, R2, 0x40, RZ ;  /* 0x00000040020e7824 */ /* 0x000fe200078e00ff */
[----:B------:R-:W-:Y:S01]  /*7550*/  LEA R132, P0, R120, UR10, 0x1 ;  /* 0x0000000a78847c11 */ /* 0x000fe2000f8008ff */
[----:B------:R-:W-:Y:S01]  /*7560*/  IMAD.SHL.U32 R11, R5, 0x8, RZ ;  /* 0x00000008050b7824 */ /* 0x000fe200078e00ff */
[----:B------:R-:W-:Y:S01]  /*7570*/  ISETP.GE.AND P3, PT, R12, R7, PT ;  /* 0x000000070c00720c */ /* 0x000fe20003f66270 */
[----:B------:R-:W-:Y:S01]  /*7580*/  IMAD.SHL.U32 R3, R61, 0x8, RZ ;  /* 0x000000083d037824 */ /* 0x000fe200078e00ff */
[----:B------:R3:W-:Y:S01]  /*7590*/  @P5 STS [R130+0x3000], RZ ;  /* 0x003000ff82005388 */ /* 0x0007e20000000800 */
[----:B------:R-:W-:Y:S01]  /*75a0*/  LOP3.LUT R14, R14, 0xc0, RZ, 0xc0, !PT ;  /* 0x000000c00e0e7812 */ /* 0x000fe200078ec0ff */
[----:B-1----:R-:W-:Y:S01]  /*75b0*/  IMAD R16, R54, 0x200, R57 ;  /* 0x0000020036107824 */ /* 0x002fe200078e0239 */
[----:B------:R-:W-:Y:S01]  /*75c0*/  LOP3.LUT R11, R18, 0x8, R11, 0xf8, !PT ;  /* 0x00000008120b7812 */ /* 0x000fe200078ef80b */
[----:B------:R3:W-:Y:S01]  /*75d0*/  @P5 STS [R130+0x3004], RZ ;  /* 0x003004ff82005388 */ /* 0x0007e20000000800 */
[----:B------:R-:W-:Y:S01]  /*75e0*/  LOP3.LUT R3, R14, 0x8, R3, 0xf8, !PT ;  /* 0x000000080e037812 */ /* 0x000fe200078ef803 */
[----:B------:R-:W-:Y:S01]  /*75f0*/  IMAD R85, R5, 0x8, R4 ;  /* 0x0000000805557824 */ /* 0x000fe200078e0204 */
[----:B------:R-:W-:Y:S01]  /*7600*/  SHF.R.U32.HI R18, RZ, 0x3, R18 ;  /* 0x00000003ff127819 */ /* 0x000fe20000011612 */
[----:B------:R3:W-:Y:S01]  /*7610*/  @P5 STS.64 [R130+0x3008], RZ ;  /* 0x003008ff82005388 */ /* 0x0007e20000000a00 */
[----:B------:R-:W-:Y:S01]  /*7620*/  SHF.R.U32.HI R14, RZ, 0x3, R14 ;  /* 0x00000003ff0e7819 */ /* 0x000fe2000001160e */
[----:B------:R-:W-:Y:S01]  /*7630*/  IMAD R16, R9, 0x20, R16 ;  /* 0x0000002009107824 */ /* 0x000fe200078e0210 */
[----:B------:R-:W-:-:S02]  /*7640*/  LOP3.LUT R11, R11, R18, RZ, 0x3c, !PT ;  /* 0x000000120b0b7212 */ /* 0x000fc400078e3cff */
[----:B------:R-:W-:Y:S02]  /*7650*/  LOP3.LUT R14, R3, R14, RZ, 0x3c, !PT ;  /* 0x0000000e030e7212 */ /* 0x000fe400078e3cff */
[----:B------:R-:W1:Y:S01]  /*7660*/  MUFU.RCP R3, UR5 ;  /* 0x0000000500037d08 */ /* 0x000e620008001000 */
[----:B------:R-:W-:Y:S01]  /*7670*/  IMAD.IADD R87, R11, 0x1, R16 ;  /* 0x000000010b577824 */ /* 0x000fe200078e0210 */
[----:B------:R-:W-:Y:S01]  /*7680*/  ISETP.GE.AND P2, PT, R6, R7, PT ;  /* 0x000000070600720c */ /* 0x000fe20003f46270 */
[----:B------:R-:W-:Y:S01]  /*7690*/  IMAD.U32 R85, R85, 0x20, R14 ;  /* 0x0000002055557824 */ /* 0x000fe200078e000e */
[----:B------:R-:W-:Y:S02]  /*76a0*/  LEA.HI.X R127, R120, UR11, R123, 0x1, P0 ;  /* 0x0000000b787f7c11 */ /* 0x000fe400080f0c7b */
[----:B------:R-:W-:Y:S02]  /*76b0*/  LEA R87, R87, UR4, 0x1 ;  /* 0x0000000457577c11 */ /* 0x000fe4000f8e08ff */
        /* <DEDUP_REMOVED lines=13> */
.L_x_4671:
[----:B------:R-:W-:Y:S05]  /*7790*/  BSYNC B0 ;  /* 0x0000000000007941 */ /* 0x000fea0003800000 */
.L_x_4670:
        /* <DEDUP_REMOVED lines=13> */
.L_x_4673:
[----:B------:R-:W-:Y:S05]  /*7870*/  BSYNC B0 ;  /* 0x0000000000007941 */ /* 0x000fea0003800000 */
.L_x_4672:
        /* <DEDUP_REMOVED lines=14> */
.L_x_4675:
[----:B------:R-:W-:Y:S05]  /*7960*/  BSYNC B0 ;  /* 0x0000000000007941 */ /* 0x000fea0003800000 */
.L_x_4674:
        /* <DEDUP_REMOVED lines=16> */
.L_x_4677:
[----:B------:R-:W-:Y:S05]  /*7a70*/  BSYNC B0 ;  /* 0x0000000000007941 */ /* 0x000fea0003800000 */
.L_x_4676:
[----:B------:R-:W-:Y:S01]  /*7a80*/  LDSM.16.M88.4 R36, [R87] ;  /* 0x000000005724783b */ /* 0x000fe20000000200 */
[----:B------:R-:W-:Y:S01]  /*7a90*/  LOP3.LUT P0, RZ, R2, 0x2, RZ, 0xc0, !PT ;  /* 0x0000000202ff7812 */ /* 0x000fe2000780c0ff */
[C---:B------:R-:W-:Y:S01]  /*7aa0*/  VIADD R2, R85.reuse, 0x1000 ;  /* 0x0000100055027836 */ /* 0x040fe20000000000 */
[----:B------:R-:W-:Y:S01]  /*7ab0*/  SHF.R.S32.HI R59, RZ, 0x1f, R56 ;  /* 0x0000001fff3b7819 */ /* 0x000fe20000011438 */
[----:B------:R-:W2:Y:S01]  /*7ac0*/  LDSM.16.M88.4 R28, [R85+0x1000] ;  /* 0x00100000551c783b */ /* 0x000ea20000000200 */
[----:B------:R-:W-:Y:S02]  /*7ad0*/  VIADD R84, R85, 0x1020 ;  /* 0x0000102055547836 */ /* 0x000fe40000000000 */
[----:B-1---5:R-:W-:Y:S01]  /*7ae0*/  FMUL.FTZ R88, R0, R3 ;  /* 0x0000000300587220 */ /* 0x022fe20000410000 */
[----:B------:R-:W-:Y:S01]  /*7af0*/  IMAD R86, R10, 0x2, R87 ;  /* 0x000000020a567824 */ /* 0x000fe200078e0257 */
[----:B------:R-:W-:Y:S01]  /*7b00*/  LDSM.16.M88.4 R100, [R85+0x1c00] ;  /* 0x001c00005564783b */ /* 0x000fe20000000200 */
[----:B------:R-:W-:Y:S01]  /*7b10*/  IMAD R55, R54, 0x10, R55 ;  /* 0x0000001036377824 */ /* 0x000fe200078e0237 */
[----:B------:R-:W-:-:S02]  /*7b20*/  ULDC UR5, c[0x0][0x398] ;  /* 0x0000e60000057ab9 */ /* 0x000fc40000000800 */
[----:B------:R-:W-:Y:S01]  /*7b30*/  LDSM.16.M88.4 R40, [R86] ;  /* 0x000000005628783b */ /* 0x000fe20000000200 */
[----:B------:R-:W-:Y:S01]  /*7b40*/  @P0 VIADD R84, R2, 0xffffffe0 ;  /* 0xffffffe002540836 */ /* 0x000fe20000000000 */
[----:B------:R-:W-:Y:S02]  /*7b50*/  LEA.HI R2, R59, R56, RZ, 0x5 ;  /* 0x000000383b027211 */ /* 0x000fe400078f28ff */
[----:B------:R-:W1:Y:S01]  /*7b60*/  LDSM.16.M88.4 R72, [R85+0x2000] ;  /* 0x002000005548783b */ /* 0x000e620000000200 */
[----:B------:R-:W-:Y:S01]  /*7b70*/  VIADD R79, R84, 0x1400 ;  /* 0x00001400544f7836 */ /* 0x000fe20000000000 */
[----:B------:R-:W-:Y:S02]  /*7b80*/  LOP3.LUT R59, R2, 0xffffffe0, RZ, 0xc0, !PT ;  /* 0xffffffe0023b7812 */ /* 0x000fe400078ec0ff */
[----:B------:R-:W3:Y:S01]  /*7b90*/  LDSM.16.M88.4 R4, [R84] ;  /* 0x000000005404783b */ /* 0x000ee20000000200 */
[----:B------:R-:W-:-:S03]  /*7ba0*/  VIADD R78, R84, 0x1800 ;  /* 0x00001800544e7836 */ /* 0x000fc60000000000 */
[----:B------:R-:W4:Y:S01]  /*7bb0*/  LDSM.16.M88.4 R20, [R85+0x1400] ;  /* 0x001400005514783b */ /* 0x000f220000000200 */
[----:B------:R-:W-:-:S03]  /*7bc0*/  IMAD.IADD R2, R56, 0x1, -R59 ;  /* 0x0000000138027824 */ /* 0x000fc600078e0a3b */
[----:B------:R-:W4:Y:S02]  /*7bd0*/  LDSM.16.M88.4 R12, [R85+0x1800] ;  /* 0x00180000550c783b */ /* 0x000f240000000200 */
[----:B------:R-:W-:Y:S02]  /*7be0*/  SHF.R.S32.HI R59, RZ, 0x1f, R2 ;  /* 0x0000001fff3b7819 */ /* 0x000fe40000011402 */
[----:B------:R-:W4:Y:S02]  /*7bf0*/  LDSM.16.M88.4 R136, [R84+0xc00] ;  /* 0x000c00005488783b */ /* 0x000f240000000200 */
[----:B------:R-:W-:Y:S01]  /*7c00*/  LEA.HI R124, R59, R2, RZ, 0x2 ;  /* 0x000000023b7c7211 */ /* 0x000fe200078f10ff */
[----:B------:R-:W-:Y:S01]  /*7c10*/  IMAD.SHL.U32 R2, R56, 0x2, RZ ;  /* 0x0000000238027824 */ /* 0x000fe200078e00ff */
[----:B------:R-:W4:Y:S02]  /*7c20*/  LDSM.16.M88.4 R108, [R84+0x1000] ;  /* 0x00100000546c783b */ /* 0x000f240000000200 */
[----:B------:R-:W-:-:S02]  /*7c30*/  SHF.R.S32.HI R124, RZ, 0x2, R124 ;  /* 0x00000002ff7c7819 */ /* 0x000fc4000001147c */
[----:B------:R-:W4:Y:S01]  /*7c40*/  LDSM.16.M88.4 R44, [R84+0x400] ;  /* 0x00040000542c783b */ /* 0x000f220000000200 */
[----:B------:R-:W-:Y:S01]  /*7c50*/  LOP3.LUT R92, R2, 0x6, RZ, 0xc0, !PT ;  /* 0x00000006025c7812 */ /* 0x000fe200078ec0ff */
[----:B------:R-:W-:Y:S01]  /*7c60*/  IMAD R2, R9, 0x20, R57 ;  /* 0x0000002009027824 */ /* 0x000fe200078e0239 */
[----:B------:R-:W-:Y:S01]  /*7c70*/  IADD3 R55, R55, 0x1, R124 ;  /* 0x0000000137377810 */ /* 0x000fe20007ffe07c */
[C---:B--2---:R-:W-:Y:S01]  /*7c80*/  HMMA.16816.F32 R32, R36.reuse, R28, RZ ;  /* 0x0000001c2420723c */ /* 0x044fe200000018ff */
[----:B------:R-:W2:Y:S01]  /*7c90*/  LDSM.16.M88.4 R64, [R85+0x2400] ;  /* 0x002400005540783b */ /* 0x000ea20000000200 */
[----:B------:R-:W-:Y:S01]  /*7ca0*/  IMAD.IADD R9, R8, 0x1, R92 ;  /* 0x0000000108097824 */ /* 0x000fe200078e025c */
[----:B------:R-:W-:Y:S01]  /*7cb0*/  IADD3 R0, R53, R55, -R98 ;  /* 0x0000003735007210 */ /* 0x000fe20007ffe862 */
[----:B------:R-:W-:Y:S01]  /*7cc0*/  IMAD.IADD R125, R11, 0x1, R2 ;  /* 0x000000010b7d7824 */ /* 0x000fe200078e0202 */
[----:B------:R-:W2:Y:S01]  /*7cd0*/  LDSM.16.M88.4 R48, [R85+0x2800] ;  /* 0x002800005530783b */ /* 0x000ea20000000200 */
[----:B------:R-:W-:Y:S01]  /*7ce0*/  HMMA.16816.F32 R28, R36, R30, RZ ;  /* 0x0000001e241c723c */ /* 0x000fe200000018ff */
[----:B------:R-:W-:-:S02]  /*7cf0*/  VIADD R3, R9, 0x20 ;  /* 0x0000002009037836 */ /* 0x000fc40000000000 */
[----:B------:R-:W2:Y:S01]  /*7d00*/  LDSM.16.M88.4 R140, [R85+0x2c00] ;  /* 0x002c0000558c783b */ /* 0x000ea20000000200 */
[----:B------:R-:W-:Y:S02]  /*7d10*/  VIADD R2, R0, UR5 ;  /* 0x0000000500027c36 */ /* 0x000fe40008000000 */
[C---:B-1----:R-:W-:Y:S01]  /*7d20*/  HMMA.16816.F32 R80, R36.reuse, R72, RZ ;  /* 0x000000482450723c */ /* 0x042fe200000018ff */
[----:B------:R-:W1:Y:S01]  /*7d30*/  LDSM.16.M88.4 R144, [R84+0x800] ;  /* 0x000800005490783b */ /* 0x000e620000000200 */
[----:B------:R-:W-:Y:S02]  /*7d40*/  I2FP.F32.S32 R11, R3 ;  /* 0x00000003000b7245 */ /* 0x000fe40000201400 */
[C---:B------:R-:W-:Y:S01]  /*7d50*/  VIMNMX R0, R2.reuse, R53, PT ;  /* 0x0000003502007248 */ /* 0x040fe20003fe0100 */
[----:B------:R-:W1:Y:S01]  /*7d60*/  LDSM.16.M88.4 R104, [R84+0x1400] ;  /* 0x001400005468783b */ /* 0x000e620000000200 */
[----:B------:R-:W-:Y:S01]  /*7d70*/  HMMA.16816.F32 R72, R36, R74, RZ ;  /* 0x0000004a2448723c */ /* 0x000fe200000018ff */
[----:B------:R-:W-:-:S02]  /*7d80*/  VIADDMNMX R2, R2, 0x8, R53, PT ;  /* 0x0000000802027846 */ /* 0x000fc40003800135 */
[C---:B------:R-:W-:Y:S01]  /*7d90*/  ISETP.GE.AND P6, PT, R3.reuse, R0, PT ;  /* 0x000000000300720c */ /* 0x040fe20003fc6270 */
[----:B------:R-:W0:Y:S01]  /*7da0*/  LDGDEPBAR ;  /* 0x00000000000079af */ /* 0x000e220000000000 */
[----:B------:R-:W-:Y:S01]  /*7db0*/  ISETP.GE.AND P4, PT, R3, R2, PT ;  /* 0x000000020300720c */ /* 0x000fe20003f86270 */
[C---:B---3--:R-:W-:Y:S06]  /*7dc0*/  HMMA.16816.F32 R32, R40.reuse, R4, R32 ;  /* 0x000000042820723c */ /* 0x048fec0000001820 */
[----:B------:R-:W-:Y:S06]  /*7dd0*/  HMMA.16816.F32 R28, R40, R6, R28 ;  /* 0x00000006281c723c */ /* 0x000fec000000181c */
[C---:B------:R-:W-:Y:S06]  /*7de0*/  HMMA.16816.F32 R4, R36.reuse, R100, RZ ;  /* 0x000000642404723c */ /* 0x040fec00000018ff */
[C---:B------:R-:W-:Y:S06]  /*7df0*/  HMMA.16816.F32 R100, R36.reuse, R102, RZ ;  /* 0x000000662464723c */ /* 0x040fec00000018ff */
[C---:B----4-:R-:W-:Y:S06]  /*7e00*/  HMMA.16816.F32 R24, R36.reuse, R20, RZ ;  /* 0x000000142418723c */ /* 0x050fec00000018ff */
[C---:B------:R-:W-:Y:S06]  /*7e10*/  HMMA.16816.F32 R20, R36.reuse, R22, RZ ;  /* 0x000000162414723c */ /* 0x040fec00000018ff */
[----:B------:R-:W-:Y:S06]  /*7e20*/  HMMA.16816.F32 R16, R36, R12, RZ ;  /* 0x0000000c2410723c */ /* 0x000fec00000018ff */
[C---:B------:R-:W-:Y:S06]  /*7e30*/  HMMA.16816.F32 R4, R40.reuse, R136, R4 ;  /* 0x000000882804723c */ /* 0x040fec0000001804 */
[C---:B------:R-:W-:Y:S01]  /*7e40*/  HMMA.16816.F32 R100, R40.reuse, R138, R100 ;  /* 0x0000008a2864723c */ /* 0x040fe20000001864 */
[----:B------:R-:W3:Y:S05]  /*7e50*/  LDSM.16.M88.4 R136, [R84+0x1800] ;  /* 0x001800005488783b */ /* 0x000eea0000000200 */
[C---:B------:R-:W-:Y:S06]  /*7e60*/  HMMA.16816.F32 R80, R40.reuse, R108, R80 ;  /* 0x0000006c2850723c */ /* 0x040fec0000001850 */
[----:B------:R-:W-:Y:S01]  /*7e70*/  HMMA.16816.F32 R72, R40, R110, R72 ;  /* 0x0000006e2848723c */ /* 0x000fe20000001848 */
[----:B------:R-:W4:Y:S01]  /*7e80*/  LDSM.16.M88.4 R108, [R84+0x1c00] ;  /* 0x001c0000546c783b */ /* 0x000f220000000200 */
[----:B------:R-:W-:-:S04]  /*7e90*/  DEPBAR.LE SB0, 0x0 ;  /* 0x000080000000791a */ /* 0x000fc80000000000 */
[----:B------:R-:W-:Y:S06]  /*7ea0*/  HMMA.16816.F32 R12, R36, R14, RZ ;  /* 0x0000000e240c723c */ /* 0x000fec00000018ff */
[C---:B------:R-:W-:Y:S06]  /*7eb0*/  HMMA.16816.F32 R24, R40.reuse, R44, R24 ;  /* 0x0000002c2818723c */ /* 0x040fec0000001818 */
[----:B------:R-:W-:Y:S06]  /*7ec0*/  HMMA.16816.F32 R20, R40, R46, R20 ;  /* 0x0000002e2814723c */ /* 0x000fec0000001814 */
[C---:B--2---:R-:W-:Y:S06]  /*7ed0*/  HMMA.16816.F32 R68, R36.reuse, R64, RZ ;  /* 0x000000402444723c */ /* 0x044fec00000018ff */
        /* <DEDUP_REMOVED lines=9> */
[----:B---3--:R-:W-:Y:S01]  /*7f70*/  HMMA.16816.F32 R60, R40, R136, R60 ;  /* 0x00000088283c723c */ /* 0x008fe2000000183c */
[----:B------:R-:W-:Y:S01]  /*7f80*/  FFMA.FTZ R18, R88, R11, R18 ;  /* 0x0000000b58127223 */ /* 0x000fe20000010012 */
[----:B------:R-:W-:-:S04]  /*7f90*/  VIADD R11, R9, 0x29 ;  /* 0x00000029090b7836 */ /* 0x000fc80000000000 */
[----:B------:R-:W-:Y:S01]  /*7fa0*/  HMMA.16816.F32 R48, R40, R138, R48 ;  /* 0x0000008a2830723c */ /* 0x000fe20000001830 */
[----:B------:R-:W-:Y:S01]  /*7fb0*/  FSEL R97, R18, -INF , !P4 ;  /* 0xff80000012617808 */ /* 0x000fe20006000000 */
[----:B------:R-:W-:Y:S01]  /*7fc0*/  BAR.SYNC.DEFER_BLOCKING 0x0 ;  /* 0x0000000000007b1d */ /* 0x000fe20000010000 */
[----:B------:R-:W-:-:S03]  /*7fd0*/  ISETP.GE.AND P4, PT, R11, R2, PT ;  /* 0x000000020b00720c */ /* 0x000fc60003f86270 */
[C---:B----4-:R-:W-:Y:S06]  /*7fe0*/  HMMA.16816.F32 R44, R40.reuse, R108, R44 ;  /* 0x0000006c282c723c */ /* 0x050fec000000182c */
[----:B------:R-:W-:Y:S07]  /*7ff0*/  HMMA.16816.F32 R36, R40, R110, R36 ;  /* 0x0000006e2824723c */ /* 0x000fee0000001824 */
[----:B------:R-:W-:Y:S01]  /*8000*/  I2FP.F32.S32 R43, R3 ;  /* 0x00000003002b7245 */ /* 0x000fe20000201400 */
[----:B------:R-:W-:-:S04]  /*8010*/  VIADD R41, R9, 0x21 ;  /* 0x0000002109297836 */ /* 0x000fc80000000000 */
[C---:B------:R-:W-:Y:S01]  /*8020*/  FFMA.FTZ R16, R88.reuse, R43, R16 ;  /* 0x0000002b58107223 */ /* 0x040fe20000010010 */
[-C--:B------:R-:W-:Y:S01]  /*8030*/  I2FP.F32.S32 R148, R41.reuse ;  /* 0x0000002900947245 */ /* 0x080fe20000201400 */
[----:B------:R-:W-:Y:S01]  /*8040*/  VIADD R43, R9, 0x28 ;  /* 0x00000028092b7836 */ /* 0x000fe20000000000 */
[----:B------:R-:W-:Y:S02]  /*8050*/  I2FP.F32.S32 R40, R41 ;  /* 0x0000002900287245 */ /* 0x000fe40000201400 */
[C---:B------:R-:W-:Y:S01]  /*8060*/  ISETP.GE.AND P5, PT, R41.reuse, R0, PT ;  /* 0x000000002900720c */ /* 0x040fe20003fa6270 */
[C---:B------:R-:W-:Y:S01]  /*8070*/  FFMA.FTZ R148, R88.reuse, R148, R17 ;  /* 0x0000009458947223 */ /* 0x040fe20000010011 */
[-C--:B------:R-:W-:Y:S01]  /*8080*/  I2FP.F32.S32 R17, R43.reuse ;  /* 0x0000002b00117245 */ /* 0x080fe20000201400 */
[C---:B------:R-:W-:Y:S01]  /*8090*/  FFMA.FTZ R19, R88.reuse, R40, R19 ;  /* 0x0000002858137223 */ /* 0x040fe20000010013 */
[----:B------:R-:W-:Y:S02]  /*80a0*/  I2FP.F32.S32 R3, R43 ;  /* 0x0000002b00037245 */ /* 0x000fe40000201400 */
[----:B------:R-:W-:Y:S01]  /*80b0*/  ISETP.GE.AND P3, PT, R41, R2, PT ;  /* 0x000000022900720c */ /* 0x000fe20003f66270 */
[C---:B------:R-:W-:Y:S01]  /*80c0*/  FFMA.FTZ R12, R88.reuse, R17, R12 ;  /* 0x00000011580c7223 */ /* 0x040fe2000001000c */
[----:B------:R-:W-:Y:S01]  /*80d0*/  I2FP.F32.S32 R17, R11 ;  /* 0x0000000b00117245 */ /* 0x000fe20000201400 */
[----:B------:R-:W-:Y:S01]  /*80e0*/  FFMA.FTZ R14, R88, R3, R14 ;  /* 0x00000003580e7223 */ /* 0x000fe2000001000e */
[----:B------:R-:W-:Y:S01]  /*80f0*/  VIADD R3, R9, 0x30 ;  /* 0x0000003009037836 */ /* 0x000fe20000000000 */
[----:B------:R-:W-:-:S02]  /*8100*/  ISETP.GE.AND P2, PT, R43, R0, PT ;  /* 0x000000002b00720c */ /* 0x000fc40003f46270 */
[----:B------:R-:W-:Y:S01]  /*8110*/  FFMA.FTZ R13, R88, R17, R13 ;  /* 0x00000011580d7223 */ /* 0x000fe2000001000d */
[----:B------:R-:W-:Y:S01]  /*8120*/  VIADD R17, R9, 0x31 ;  /* 0x0000003109117836 */ /* 0x000fe20000000000 */
[----:B------:R-:W-:Y:S02]  /*8130*/  ISETP.GE.AND P0, PT, R43, R2, PT ;  /* 0x000000022b00720c */ /* 0x000fe40003f06270 */
[----:B------:R-:W-:Y:S02]  /*8140*/  FSEL R148, R148, -INF , !P5 ;  /* 0xff80000094947808 */ /* 0x000fe40006800000 */
[----:B------:R-:W-:Y:S02]  /*8150*/  FSEL R131, R19, -INF , !P3 ;  /* 0xff80000013837808 */ /* 0x000fe40005800000 */
[-C--:B------:R-:W-:Y:S02]  /*8160*/  I2FP.F32.S32 R43, R3.reuse ;  /* 0x00000003002b7245 */ /* 0x080fe40000201400 */
[----:B------:R-:W-:-:S02]  /*8170*/  I2FP.F32.S32 R41, R3 ;  /* 0x0000000300297245 */ /* 0x000fc40000201400 */
[----:B------:R-:W-:Y:S01]  /*8180*/  I2FP.F32.S32 R136, R17 ;  /* 0x0000001100887245 */ /* 0x000fe20000201400 */
[C---:B------:R-:W-:Y:S01]  /*8190*/  FFMA.FTZ R4, R88.reuse, R43, R4 ;  /* 0x0000002b58047223 */ /* 0x040fe20000010004 */
[C---:B------:R-:W-:Y:S01]  /*81a0*/  ISETP.GE.AND P5, PT, R3.reuse, R0, PT ;  /* 0x000000000300720c */ /* 0x040fe20003fa6270 */
[----:B------:R-:W-:Y:S01]  /*81b0*/  FFMA.FTZ R6, R88, R41, R6 ;  /* 0x0000002958067223 */ /* 0x000fe20000010006 */
[----:B------:R-:W-:Y:S01]  /*81c0*/  ISETP.GE.AND P3, PT, R3, R2, PT ;  /* 0x000000020300720c */ /* 0x000fe20003f66270 */
[----:B------:R-:W-:Y:S01]  /*81d0*/  VIADD R3, R9, 0x38 ;  /* 0x0000003809037836 */ /* 0x000fe20000000000 */
[----:B------:R-:W-:Y:S01]  /*81e0*/  FSEL R146, R16, -INF , !P6 ;  /* 0xff80000010927808 */ /* 0x000fe20007000000 */
[C---:B------:R-:W-:Y:S01]  /*81f0*/  FFMA.FTZ R136, R88.reuse, R136, R5 ;  /* 0x0000008858887223 */ /* 0x040fe20000010005 */
[----:B------:R-:W-:Y:S02]  /*8200*/  I2FP.F32.S32 R40, R11 ;  /* 0x0000000b00287245 */ /* 0x000fe40000201400 */
[----:B------:R-:W-:Y:S01]  /*8210*/  ISETP.GE.AND P6, PT, R11, R0, PT ;  /* 0x000000000b00720c */ /* 0x000fe20003fc6270 */
[----:B------:R-:W-:Y:S01]  /*8220*/  VIADD R11, R9, 0x40 ;  /* 0x00000040090b7836 */ /* 0x000fe20000000000 */
[----:B------:R-:W-:Y:S01]  /*8230*/  I2FP.F32.S32 R5, R3 ;  /* 0x0000000300057245 */ /* 0x000fe20000201400 */
[----:B------:R-:W-:Y:S01]  /*8240*/  FFMA.FTZ R15, R88, R40, R15 ;  /* 0x00000028580f7223 */ /* 0x000fe2000001000f */
[----:B------:R-:W-:-:S02]  /*8250*/  I2FP.F32.S32 R16, R17 ;  /* 0x0000001100107245 */ /* 0x000fc40000201400 */
[----:B------:R-:W-:Y:S01]  /*8260*/  FSEL R152, R13, -INF , !P6 ;  /* 0xff8000000d987808 */ /* 0x000fe20007000000 */
[C---:B------:R-:W-:Y:S01]  /*8270*/  FFMA.FTZ R100, R88.reuse, R5, R100 ;  /* 0x0000000558647223 */ /* 0x040fe20000010064 */
[----:B------:R-:W-:Y:S01]  /*8280*/  I2FP.F32.S32 R5, R11 ;  /* 0x0000000b00057245 */ /* 0x000fe20000201400 */
[C---:B------:R-:W-:Y:S01]  /*8290*/  FFMA.FTZ R7, R88.reuse, R16, R7 ;  /* 0x0000001058077223 */ /* 0x040fe20000010007 */
[----:B------:R-:W-:Y:S02]  /*82a0*/  FSEL R135, R15, -INF , !P4 ;  /* 0xff8000000f877808 */ /* 0x000fe40006000000 */
[----:B------:R-:W-:Y:S01]  /*82b0*/  I2FP.F32.S32 R91, R3 ;  /* 0x00000003005b7245 */ /* 0x000fe20000201400 */
[----:B------:R-:W-:Y:S01]  /*82c0*/  FFMA.FTZ R40, R88, R5, R80 ;  /* 0x0000000558287223 */ /* 0x000fe20000010050 */
[----:B------:R-:W-:Y:S01]  /*82d0*/  FSEL R150, R12, -INF , !P2 ;  /* 0xff8000000c967808 */ /* 0x000fe20005000000 */
[----:B------:R-:W-:Y:S01]  /*82e0*/  VIADD R5, R9, 0x48 ;  /* 0x0000004809057836 */ /* 0x000fe20000000000 */
[----:B------:R-:W-:Y:S01]  /*82f0*/  FSEL R133, R14, -INF , !P0 ;  /* 0xff8000000e857808 */ /* 0x000fe20004000000 */
[----:B------:R-:W-:Y:S01]  /*8300*/  FFMA.FTZ R91, R88, R91, R102 ;  /* 0x0000005b585b7223 */ /* 0x000fe20000010066 */
[C---:B------:R-:W-:Y:S01]  /*8310*/  ISETP.GE.AND P6, PT, R3.reuse, R0, PT ;  /* 0x000000000300720c */ /* 0x040fe20003fc6270 */
[----:B------:R-:W-:Y:S01]  /*8320*/  VIADD R80, R84, 0x1000 ;  /* 0x0000100054507836 */ /* 0x000fe20000000000 */
[----:B------:R-:W-:Y:S01]  /*8330*/  ISETP.GE.AND P4, PT, R3, R2, PT ;  /* 0x000000020300720c */ /* 0x000fe20003f86270 */
[----:B------:R-:W-:Y:S01]  /*8340*/  VIADD R3, R9, 0x41 ;  /* 0x0000004109037836 */ /* 0x000fe20000000000 */
[----:B------:R-:W-:-:S02]  /*8350*/  ISETP.GE.AND P2, PT, R17, R0, PT ;  /* 0x000000001100720c */ /* 0x000fc40003f46270 */
[----:B------:R-:W-:Y:S02]  /*8360*/  ISETP.GE.AND P0, PT, R17, R2, PT ;  /* 0x000000021100720c */ /* 0x000fe40003f06270 */
[----:B------:R-:W-:Y:S02]  /*8370*/  I2FP.F32.S32 R43, R11 ;  /* 0x0000000b002b7245 */ /* 0x000fe40000201400 */
[----:B------:R-:W-:Y:S02]  /*8380*/  FSEL R134, R4, -INF , !P5 ;  /* 0xff80000004867808 */ /* 0x000fe40006800000 */
[----:B------:R-:W-:Y:S01]  /*8390*/  FSEL R59, R6, -INF , !P3 ;  /* 0xff800000063b7808 */ /* 0x000fe20005800000 */
[----:B------:R-:W-:Y:S01]  /*83a0*/  FFMA.FTZ R43, R88, R43, R82 ;  /* 0x0000002b582b7223 */ /* 0x000fe20000010052 */
[C---:B------:R-:W-:Y:S01]  /*83b0*/  ISETP.GE.AND P5, PT, R11.reuse, R0, PT ;  /* 0x000000000b00720c */ /* 0x040fe20003fa6270 */
[----:B------:R-:W-:Y:S01]  /*83c0*/  VIADD R82, R84, 0x800 ;  /* 0x0000080054527836 */ /* 0x000fe20000000000 */
[----:B------:R-:W-:-:S02]  /*83d0*/  ISETP.GE.AND P3, PT, R11, R2, PT ;  /* 0x000000020b00720c */ /* 0x000fc40003f66270 */
[----:B------:R-:W-:Y:S02]  /*83e0*/  FSEL R136, R136, -INF , !P2 ;  /* 0xff80000088887808 */ /* 0x000fe40005000000 */
[----:B------:R-:W-:Y:S01]  /*83f0*/  FSEL R89, R7, -INF , !P0 ;  /* 0xff80000007597808 */ /* 0x000fe20004000000 */
[----:B------:R-:W-:Y:S01]  /*8400*/  VIADD R7, R9, 0x50 ;  /* 0x0000005009077836 */ /* 0x000fe20000000000 */
[-C--:B------:R-:W-:Y:S02]  /*8410*/  I2FP.F32.S32 R54, R3.reuse ;  /* 0x0000000300367245 */ /* 0x080fe40000201400 */
[----:B------:R-:W-:Y:S02]  /*8420*/  I2FP.F32.S32 R12, R3 ;  /* 0x00000003000c7245 */ /* 0x000fe40000201400 */
[-C--:B------:R-:W-:Y:S01]  /*8430*/  I2FP.F32.S32 R11, R5.reuse ;  /* 0x00000005000b7245 */ /* 0x080fe20000201400 */
[C---:B------:R-:W-:Y:S01]  /*8440*/  FFMA.FTZ R54, R88.reuse, R54, R81 ;  /* 0x0000003658367223 */ /* 0x040fe20000010051 */
[C---:B------:R-:W-:Y:S01]  /*8450*/  ISETP.GE.AND P2, PT, R3.reuse, R0, PT ;  /* 0x000000000300720c */ /* 0x040fe20003f46270 */
[C---:B------:R-:W-:Y:S01]  /*8460*/  FFMA.FTZ R55, R88.reuse, R12, R83 ;  /* 0x0000000c58377223 */ /* 0x040fe20000010053 */
[----:B------:R-:W-:Y:S01]  /*8470*/  ISETP.GE.AND P0, PT, R3, R2, PT ;  /* 0x000000020300720c */ /* 0x000fe20003f06270 */
[----:B------:R-:W-:Y:S01]  /*8480*/  VIADD R3, R9, 0x49 ;  /* 0x0000004909037836 */ /* 0x000fe20000000000 */
[----:B------:R-:W-:Y:S01]  /*8490*/  I2FP.F32.S32 R57, R5 ;  /* 0x0000000500397245 */ /* 0x000fe20000201400 */
[----:B------:R-:W-:Y:S01]  /*84a0*/  FFMA.FTZ R56, R88, R11, R72 ;  /* 0x0000000b58387223 */ /* 0x000fe20000010048 */
[----:B------:R-:W-:Y:S01]  /*84b0*/  FSEL R40, R40, -INF , !P5 ;  /* 0xff80000028287808 */ /* 0x000fe20006800000 */
[----:B------:R-:W-:Y:S01]  /*84c0*/  VIADD R83, R84, 0x400 ;  /* 0x0000040054537836 */ /* 0x000fe20000000000 */
[----:B------:R-:W-:Y:S01]  /*84d0*/  FSEL R43, R43, -INF , !P3 ;  /* 0xff8000002b2b7808 */ /* 0x000fe20005800000 */
[----:B------:R-:W-:Y:S01]  /*84e0*/  FFMA.FTZ R57, R88, R57, R74 ;  /* 0x0000003958397223 */ /* 0x000fe2000001004a */
[-C--:B------:R-:W-:Y:S01]  /*84f0*/  I2FP.F32.S32 R58, R3.reuse ;  /* 0x00000003003a7245 */ /* 0x080fe20000201400 */
[----:B------:R-:W-:Y:S01]  /*8500*/  VIADD R81, R84, 0xc00 ;  /* 0x00000c0054517836 */ /* 0x000fe20000000000 */
[----:B------:R-:W-:-:S02]  /*8510*/  I2FP.F32.S32 R4, R3 ;  /* 0x0000000300047245 */ /* 0x000fc40000201400 */
[----:B------:R-:W-:Y:S01]  /*8520*/  FSEL R72, R100, -INF , !P6 ;  /* 0xff80000064487808 */ /* 0x000fe20007000000 */
[C---:B------:R-:W-:Y:S01]  /*8530*/  FFMA.FTZ R58, R88.reuse, R58, R73 ;  /* 0x0000003a583a7223 */ /* 0x040fe20000010049 */
[----:B------:R-:W-:Y:S01]  /*8540*/  FSEL R91, R91, -INF , !P4 ;  /* 0xff8000005b5b7808 */ /* 0x000fe20006000000 */
[----:B------:R-:W-:Y:S01]  /*8550*/  FFMA.FTZ R53, R88, R4, R75 ;  /* 0x0000000458357223 */ /* 0x000fe2000001004b */
[C---:B------:R-:W-:Y:S02]  /*8560*/  ISETP.GE.AND P5, PT, R3.reuse, R0, PT ;  /* 0x000000000300720c */ /* 0x040fe40003fa6270 */
[----:B------:R-:W-:Y:S01]  /*8570*/  ISETP.GE.AND P3, PT, R3, R2, PT ;  /* 0x000000020300720c */ /* 0x000fe20003f66270 */
[----:B------:R-:W-:Y:S01]  /*8580*/  VIADD R3, R9, 0x51 ;  /* 0x0000005109037836 */ /* 0x000fe20000000000 */
[C---:B------:R-:W-:Y:S02]  /*8590*/  ISETP.GE.AND P6, PT, R5.reuse, R0, PT ;  /* 0x000000000500720c */ /* 0x040fe40003fc6270 */
[----:B------:R-:W-:-:S02]  /*85a0*/  ISETP.GE.AND P4, PT, R5, R2, PT ;  /* 0x000000020500720c */ /* 0x000fc40003f86270 */
[----:B------:R-:W-:Y:S02]  /*85b0*/  I2FP.F32.S32 R5, R7 ;  /* 0x0000000700057245 */ /* 0x000fe40000201400 */
[----:B------:R-:W-:Y:S02]  /*85c0*/  FSEL R56, R56, -INF , !P6 ;  /* 0xff80000038387808 */ /* 0x000fe40007000000 */
[----:B------:R-:W-:Y:S01]  /*85d0*/  FSEL R57, R57, -INF , !P4 ;  /* 0xff80000039397808 */ /* 0x000fe20006000000 */
[C---:B------:R-:W-:Y:S01]  /*85e0*/  FFMA.FTZ R70, R88.reuse, R5, R70 ;  /* 0x0000000558467223 */ /* 0x040fe20000010046 */
[-C--:B------:R-:W-:Y:S01]  /*85f0*/  I2FP.F32.S32 R18, R3.reuse ;  /* 0x0000000300127245 */ /* 0x080fe20000201400 */
[----:B------:R-:W-:Y:S01]  /*8600*/  VIADD R5, R9, 0x58 ;  /* 0x0000005809057836 */ /* 0x000fe20000000000 */
[----:B------:R-:W-:Y:S02]  /*8610*/  I2FP.F32.S32 R4, R3 ;  /* 0x0000000300047245 */ /* 0x000fe40000201400 */
[C---:B------:R-:W-:Y:S01]  /*8620*/  ISETP.GE.AND P6, PT, R3.reuse, R0, PT ;  /* 0x000000000300720c */ /* 0x040fe20003fc6270 */
[C---:B------:R-:W-:Y:S01]  /*8630*/  FFMA.FTZ R18, R88.reuse, R18, R69 ;  /* 0x0000001258127223 */ /* 0x040fe20000010045 */
[----:B------:R-:W-:Y:S01]  /*8640*/  ISETP.GE.AND P4, PT, R3, R2, PT ;  /* 0x000000020300720c */ /* 0x000fe20003f86270 */
[----:B------:R-:W-:Y:S01]  /*8650*/  VIADD R3, R9, 0x1 ;  /* 0x0000000109037836 */ /* 0x000fe20000000000 */
[----:B------:R-:W-:Y:S01]  /*8660*/  I2FP.F32.S32 R11, R7 ;  /* 0x00000007000b7245 */ /* 0x000fe20000201400 */
[----:B------:R-:W-:Y:S01]  /*8670*/  FFMA.FTZ R71, R88, R4, R71 ;  /* 0x0000000458477223 */ /* 0x000fe20000010047 */
[----:B------:R-:W-:-:S02]  /*8680*/  FSEL R54, R54, -INF , !P2 ;  /* 0xff80000036367808 */ /* 0x000fc40005000000 */
[----:B------:R-:W-:Y:S01]  /*8690*/  I2FP.F32.S32 R73, R3 ;  /* 0x0000000300497245 */ /* 0x000fe20000201400 */
[C---:B------:R-:W-:Y:S01]  /*86a0*/  FFMA.FTZ R16, R88.reuse, R11, R68 ;  /* 0x0000000b58107223 */ /* 0x040fe20000010044 */
[----:B------:R-:W-:Y:S02]  /*86b0*/  FSEL R55, R55, -INF , !P0 ;  /* 0xff80000037377808 */ /* 0x000fe40004000000 */
[C---:B------:R-:W-:Y:S01]  /*86c0*/  ISETP.GE.AND P2, PT, R7.reuse, R0, PT ;  /* 0x000000000700720c */ /* 0x040fe20003f46270 */
[CC--:B------:R-:W-:Y:S01]  /*86d0*/  FFMA.FTZ R4, R88.reuse, R73.reuse, R33 ;  /* 0x0000004958047223 */ /* 0x0c0fe20000010021 */
[----:B------:R-:W-:Y:S01]  /*86e0*/  ISETP.GE.AND P0, PT, R7, R2, PT ;  /* 0x000000020700720c */ /* 0x000fe20003f06270 */
[----:B------:R-:W-:Y:S01]  /*86f0*/  FFMA.FTZ R73, R88, R73, R35 ;  /* 0x0000004958497223 */ /* 0x000fe20000010023 */
[----:B------:R-:W-:Y:S02]  /*8700*/  I2FP.F32.S32 R11, R5 ;  /* 0x00000005000b7245 */ /* 0x000fe40000201400 */
[----:B------:R-:W-:-:S02]  /*8710*/  FSEL R16, R16, -INF , !P2 ;  /* 0xff80000010107808 */ /* 0x000fc40005000000 */
[----:B------:R-:W-:Y:S01]  /*8720*/  FSEL R33, R70, -INF , !P0 ;  /* 0xff80000046217808 */ /* 0x000fe20004000000 */
[----:B------:R-:W-:Y:S01]  /*8730*/  FFMA.FTZ R64, R88, R11, R64 ;  /* 0x0000000b58407223 */ /* 0x000fe20000010040 */
[----:B------:R-:W-:Y:S01]  /*8740*/  ISETP.GE.AND P2, PT, R3, R0, PT ;  /* 0x000000000300720c */ /* 0x000fe20003f46270 */
[----:B------:R-:W-:Y:S01]  /*8750*/  VIADD R11, R9, 0x8 ;  /* 0x00000008090b7836 */ /* 0x000fe20000000000 */
[----:B------:R-:W-:Y:S01]  /*8760*/  ISETP.GE.AND P0, PT, R3, R2, PT ;  /* 0x000000020300720c */ /* 0x000fe20003f06270 */
[----:B------:R-:W-:Y:S01]  /*8770*/  VIADD R3, R9, 0x9 ;  /* 0x0000000909037836 */ /* 0x000fe20000000000 */
[----:B------:R-:W-:Y:S02]  /*8780*/  I2FP.F32.S32 R7, R5 ;  /* 0x0000000500077245 */ /* 0x000fe40000201400 */
[----:B------:R-:W-:Y:S02]  /*8790*/  FSEL R58, R58, -INF , !P5 ;  /* 0xff8000003a3a7808 */ /* 0x000fe40006800000 */
[----:B------:R-:W-:Y:S01]  /*87a0*/  I2FP.F32.S32 R13, R3 ;  /* 0x00000003000d7245 */ /* 0x000fe20000201400 */
[----:B------:R-:W-:Y:S01]  /*87b0*/  FFMA.FTZ R66, R88, R7, R66 ;  /* 0x0000000758427223 */ /* 0x000fe20000010042 */
[----:B------:R-:W-:-:S02]  /*87c0*/  I2FP.F32.S32 R7, R11 ;  /* 0x0000000b00077245 */ /* 0x000fc40000201400 */
[----:B------:R-:W-:Y:S01]  /*87d0*/  FSEL R53, R53, -INF , !P3 ;  /* 0xff80000035357808 */ /* 0x000fe20005800000 */
[C---:B------:R-:W-:Y:S01]  /*87e0*/  FFMA.FTZ R12, R88.reuse, R13, R29 ;  /* 0x0000000d580c7223 */ /* 0x040fe2000001001d */
[C---:B------:R-:W-:Y:S01]  /*87f0*/  ISETP.GE.AND P5, PT, R5.reuse, R0, PT ;  /* 0x000000000500720c */ /* 0x040fe20003fa6270 */
[C---:B------:R-:W-:Y:S01]  /*8800*/  FFMA.FTZ R6, R88.reuse, R7, R28 ;  /* 0x0000000758067223 */ /* 0x040fe2000001001c */
[----:B------:R-:W-:Y:S01]  /*8810*/  ISETP.GE.AND P3, PT, R5, R2, PT ;  /* 0x000000020500720c */ /* 0x000fe20003f66270 */
[----:B------:R-:W-:Y:S01]  /*8820*/  FFMA.FTZ R13, R88, R13, R31 ;  /* 0x0000000d580d7223 */ /* 0x000fe2000001001f */
[----:B------:R-:W-:Y:S01]  /*8830*/  FSEL R28, R64, -INF , !P5 ;  /* 0xff800000401c7808 */ /* 0x000fe20006800000 */
[----:B------:R-:W-:Y:S01]  /*8840*/  VIADD R5, R9, 0x10 ;  /* 0x0000001009057836 */ /* 0x000fe20000000000 */
[----:B------:R-:W-:Y:S01]  /*8850*/  FSEL R31, R66, -INF , !P3 ;  /* 0xff800000421f7808 */ /* 0x000fe20005800000 */
[----:B------:R-:W-:Y:S01]  /*8860*/  FFMA.FTZ R7, R88, R7, R30 ;  /* 0x0000000758077223 */ /* 0x000fe2000001001e */
[----:B------:R-:W-:-:S02]  /*8870*/  ISETP.GE.AND P5, PT, R3, R0, PT ;  /* 0x000000000300720c */ /* 0x000fc40003fa6270 */
[----:B------:R-:W-:Y:S01]  /*8880*/  ISETP.GE.AND P3, PT, R3, R2, PT ;  /* 0x000000020300720c */ /* 0x000fe20003f66270 */
[----:B------:R-:W-:Y:S01]  /*8890*/  VIADD R3, R9, 0x11 ;  /* 0x0000001109037836 */ /* 0x000fe20000000000 */
[----:B------:R-:W-:Y:S02]  /*88a0*/  FSEL R18, R18, -INF , !P6 ;  /* 0xff80000012127808 */ /* 0x000fe40007000000 */
[----:B------:R-:W-:Y:S02]  /*88b0*/  FSEL R35, R71, -INF , !P4 ;  /* 0xff80000047237808 */ /* 0x000fe40006000000 */
[----:B------:R-:W-:Y:S02]  /*88c0*/  I2FP.F32.S32 R17, R3 ;  /* 0x0000000300117245 */ /* 0x000fe40000201400 */
[C---:B------:R-:W-:Y:S02]  /*88d0*/  ISETP.GE.AND P6, PT, R11.reuse, R0, PT ;  /* 0x000000000b00720c */ /* 0x040fe40003fc6270 */
[----:B------:R-:W-:Y:S01]  /*88e0*/  ISETP.GE.AND P4, PT, R11, R2, PT ;  /* 0x000000020b00720c */ /* 0x000fe20003f86270 */
[CC--:B------:R-:W-:Y:S01]  /*88f0*/  FFMA.FTZ R14, R88.reuse, R17.reuse, R25 ;  /* 0x00000011580e7223 */ /* 0x0c0fe20000010019 */
[----:B------:R-:W-:Y:S01]  /*8900*/  FFMA.FTZ R27, R88, R17, R27 ;  /* 0x00000011581b7223 */ /* 0x000fe2000001001b */
[C---:B------:R-:W-:Y:S01]  /*8910*/  VIADD R17, R9.reuse, 0x19 ;  /* 0x0000001909117836 */ /* 0x040fe20000000000 */
[----:B------:R-:W-:Y:S01]  /*8920*/  FSEL R4, R4, -INF , !P2 ;  /* 0xff80000004047808 */ /* 0x000fe20005000000 */
[----:B------:R-:W-:Y:S01]  /*8930*/  VIADD R11, R9, 0x18 ;  /* 0x00000018090b7836 */ /* 0x000fe20000000000 */
[----:B------:R-:W-:Y:S01]  /*8940*/  FSEL R73, R73, -INF , !P0 ;  /* 0xff80000049497808 */ /* 0x000fe20004000000 */
[----:B------:R-:W-:Y:S01]  /*8950*/  VIADD R25, R9, 0x59 ;  /* 0x0000005909197836 */ /* 0x000fe20000000000 */
[----:B------:R-:W-:-:S02]  /*8960*/  I2FP.F32.S32 R19, R17 ;  /* 0x0000001100137245 */ /* 0x000fc40000201400 */
[----:B------:R-:W-:Y:S02]  /*8970*/  I2FP.F32.S32 R15, R5 ;  /* 0x00000005000f7245 */ /* 0x000fe40000201400 */
[C---:B------:R-:W-:Y:S01]  /*8980*/  ISETP.GE.AND P2, PT, R5.reuse, R0, PT ;  /* 0x000000000500720c */ /* 0x040fe20003f46270 */
[C---:B------:R-:W-:Y:S01]  /*8990*/  FFMA.FTZ R21, R88.reuse, R19, R21 ;  /* 0x0000001358157223 */ /* 0x040fe20000010015 */
[----:B------:R-:W-:Y:S01]  /*89a0*/  ISETP.GE.AND P0, PT, R5, R2, PT ;  /* 0x000000020500720c */ /* 0x000fe20003f06270 */
[-C--:B------:R-:W-:Y:S01]  /*89b0*/  FFMA.FTZ R24, R88, R15.reuse, R24 ;  /* 0x0000000f58187223 */ /* 0x080fe20000010018 */
[----:B------:R-:W-:Y:S01]  /*89c0*/  FSEL R12, R12, -INF , !P5 ;  /* 0xff8000000c0c7808 */ /* 0x000fe20006800000 */
[----:B------:R-:W-:Y:S01]  /*89d0*/  FFMA.FTZ R15, R88, R15, R26 ;  /* 0x0000000f580f7223 */ /* 0x000fe2000001001a */
[----:B------:R-:W-:Y:S02]  /*89e0*/  FSEL R13, R13, -INF , !P3 ;  /* 0xff8000000d0d7808 */ /* 0x000fe40005800000 */
[----:B------:R-:W-:-:S02]  /*89f0*/  I2FP.F32.S32 R5, R11 ;  /* 0x0000000b00057245 */ /* 0x000fc40000201400 */
[C---:B------:R-:W-:Y:S02]  /*8a00*/  ISETP.GE.AND P5, PT, R11.reuse, R0, PT ;  /* 0x000000000b00720c */ /* 0x040fe40003fa6270 */
[----:B------:R-:W-:Y:S01]  /*8a10*/  ISETP.GE.AND P3, PT, R11, R2, PT ;  /* 0x000000020b00720c */ /* 0x000fe20003f66270 */
[----:B------:R-:W-:Y:S01]  /*8a20*/  FFMA.FTZ R11, R88, R19, R23 ;  /* 0x00000013580b7223 */ /* 0x000fe20000010017 */
[----:B------:R-:W-:Y:S01]  /*8a30*/  VIADD R19, R9, 0x60 ;  /* 0x0000006009137836 */ /* 0x000fe20000000000 */
[----:B------:R-:W-:Y:S02]  /*8a40*/  I2FP.F32.S32 R41, R25 ;  /* 0x0000001900297245 */ /* 0x000fe40000201400 */
[----:B------:R-:W-:Y:S02]  /*8a50*/  FSEL R6, R6, -INF , !P6 ;  /* 0xff80000006067808 */ /* 0x000fe40007000000 */
[----:B------:R-:W-:Y:S01]  /*8a60*/  FSEL R7, R7, -INF , !P4 ;  /* 0xff80000007077808 */ /* 0x000fe20006000000 */
[CC--:B------:R-:W-:Y:S01]  /*8a70*/  FFMA.FTZ R26, R88.reuse, R41.reuse, R65 ;  /* 0x00000029581a7223 */ /* 0x0c0fe20000010041 */
[C---:B------:R-:W-:Y:S01]  /*8a80*/  ISETP.GE.AND P6, PT, R3.reuse, R0, PT ;  /* 0x000000000300720c */ /* 0x040fe20003fc6270 */
[C---:B------:R-:W-:Y:S01]  /*8a90*/  FFMA.FTZ R41, R88.reuse, R41, R67 ;  /* 0x0000002958297223 */ /* 0x040fe20000010043 */
[----:B------:R-:W-:Y:S01]  /*8aa0*/  ISETP.GE.AND P4, PT, R3, R2, PT ;  /* 0x000000020300720c */ /* 0x000fe20003f86270 */
[C---:B------:R-:W-:Y:S01]  /*8ab0*/  FFMA.FTZ R3, R88.reuse, R5, R20 ;  /* 0x0000000558037223 */ /* 0x040fe20000010014 */
[----:B------:R-:W-:Y:S01]  /*8ac0*/  I2FP.F32.S32 R23, R19 ;  /* 0x0000001300177245 */ /* 0x000fe20000201400 */
[----:B------:R-:W-:Y:S01]  /*8ad0*/  FFMA.FTZ R5, R88, R5, R22 ;  /* 0x0000000558057223 */ /* 0x000fe20000010016 */
[----:B------:R-:W-:-:S02]  /*8ae0*/  FSEL R65, R27, -INF , !P4 ;  /* 0xff8000001b417808 */ /* 0x000fc40006000000 */
[----:B------:R-:W-:Y:S01]  /*8af0*/  FSEL R22, R24, -INF , !P2 ;  /* 0xff80000018167808 */ /* 0x000fe20005000000 */
[CC--:B------:R-:W-:Y:S01]  /*8b00*/  FFMA.FTZ R27, R88.reuse, R23.reuse, R62 ;  /* 0x00000017581b7223 */ /* 0x0c0fe2000001003e */
[----:B------:R-:W-:Y:S01]  /*8b10*/  FSEL R62, R3, -INF , !P5 ;  /* 0xff800000033e7808 */ /* 0x000fe20006800000 */
[----:B------:R-:W-:Y:S01]  /*8b20*/  VIADD R3, R9, 0x68 ;  /* 0x0000006809037836 */ /* 0x000fe20000000000 */
[----:B------:R-:W-:Y:S01]  /*8b30*/  ISETP.GE.AND P2, PT, R17, R0, PT ;  /* 0x000000001100720c */ /* 0x000fe20003f46270 */
[----:B------:R-:W-:Y:S01]  /*8b40*/  FFMA.FTZ R20, R88, R23, R60 ;  /* 0x0000001758147223 */ /* 0x000fe2000001003c */
[----:B------:R-:W-:Y:S01]  /*8b50*/  FSEL R15, R15, -INF , !P0 ;  /* 0xff8000000f0f7808 */ /* 0x000fe20004000000 */
[----:B------:R-:W-:Y:S01]  /*8b60*/  VIADD R23, R9, 0x69 ;  /* 0x0000006909177836 */ /* 0x000fe20000000000 */
[----:B------:R-:W-:Y:S02]  /*8b70*/  FSEL R5, R5, -INF , !P3 ;  /* 0xff80000005057808 */ /* 0x000fe40005800000 */
[----:B------:R-:W-:Y:S01]  /*8b80*/  ISETP.GE.AND P0, PT, R17, R2, PT ;  /* 0x000000021100720c */ /* 0x000fe20003f06270 */
[----:B------:R-:W-:Y:S01]  /*8b90*/  VIADD R17, R9, 0x61 ;  /* 0x0000006109117836 */ /* 0x000fe20000000000 */
[----:B------:R-:W-:-:S02]  /*8ba0*/  FSEL R14, R14, -INF , !P6 ;  /* 0xff8000000e0e7808 */ /* 0x000fc40007000000 */
[C---:B------:R-:W-:Y:S02]  /*8bb0*/  ISETP.GE.AND P5, PT, R19.reuse, R0, PT ;  /* 0x000000001300720c */ /* 0x040fe40003fa6270 */
[----:B------:R-:W-:Y:S02]  /*8bc0*/  ISETP.GE.AND P3, PT, R19, R2, PT ;  /* 0x000000021300720c */ /* 0x000fe40003f66270 */
[C---:B------:R-:W-:Y:S02]  /*8bd0*/  ISETP.GE.AND P6, PT, R25.reuse, R0, PT ;  /* 0x000000001900720c */ /* 0x040fe40003fc6270 */
[----:B------:R-:W-:Y:S02]  /*8be0*/  ISETP.GE.AND P4, PT, R25, R2, PT ;  /* 0x000000021900720c */ /* 0x000fe40003f86270 */
[----:B------:R-:W-:Y:S02]  /*8bf0*/  I2FP.F32.S32 R19, R3 ;  /* 0x0000000300137245 */ /* 0x000fe40000201400 */
[----:B------:R-:W-:Y:S01]  /*8c00*/  FSEL R60, R21, -INF , !P2 ;  /* 0xff800000153c7808 */ /* 0x000fe20005000000 */
[----:B------:R-:W-:Y:S01]  /*8c10*/  VIADD R21, R9, 0x71 ;  /* 0x0000007109157836 */ /* 0x000fe20000000000 */
[----:B------:R-:W-:Y:S01]  /*8c20*/  FSEL R11, R11, -INF , !P0 ;  /* 0xff8000000b0b7808 */ /* 0x000fe20004000000 */
[----:B------:R-:W-:Y:S01]  /*8c30*/  FFMA.FTZ R42, R88, R19, R48 ;  /* 0x00000013582a7223 */ /* 0x000fe20000010030 */
[----:B------:R-:W-:-:S02]  /*8c40*/  FSEL R26, R26, -INF , !P6 ;  /* 0xff8000001a1a7808 */ /* 0x000fc40007000000 */
[----:B------:R-:W-:Y:S02]  /*8c50*/  FSEL R41, R41, -INF , !P4 ;  /* 0xff80000029297808 */ /* 0x000fe40006000000 */
[----:B------:R-:W-:Y:S02]  /*8c60*/  I2FP.F32.S32 R29, R17 ;  /* 0x00000011001d7245 */ /* 0x000fe40000201400 */
[C---:B------:R-:W-:Y:S02]  /*8c70*/  ISETP.GE.AND P2, PT, R17.reuse, R0, PT ;  /* 0x000000001100720c */ /* 0x040fe40003f46270 */
[----:B------:R-:W-:Y:S01]  /*8c80*/  ISETP.GE.AND P0, PT, R17, R2, PT ;  /* 0x000000021100720c */ /* 0x000fe20003f06270 */
[C---:B------:R-:W-:Y:S01]  /*8c90*/  FFMA.FTZ R17, R88.reuse, R19, R50 ;  /* 0x0000001358117223 */ /* 0x040fe20000010032 */
[C---:B------:R-:W-:Y:S01]  /*8ca0*/  ISETP.GE.AND P6, PT, R3.reuse, R0, PT ;  /* 0x000000000300720c */ /* 0x040fe20003fc6270 */
[-C--:B------:R-:W-:Y:S01]  /*8cb0*/  FFMA.FTZ R61, R88, R29.reuse, R61 ;  /* 0x0000001d583d7223 */ /* 0x080fe2000001003d */
[----:B------:R-:W-:Y:S01]  /*8cc0*/  ISETP.GE.AND P4, PT, R3, R2, PT ;  /* 0x000000020300720c */ /* 0x000fe20003f86270 */
[----:B------:R-:W-:Y:S01]  /*8cd0*/  VIADD R3, R9, 0x70 ;  /* 0x0000007009037836 */ /* 0x000fe20000000000 */
[----:B------:R-:W-:Y:S01]  /*8ce0*/  FSEL R48, R20, -INF , !P5 ;  /* 0xff80000014307808 */ /* 0x000fe20006800000 */
[----:B------:R-:W-:Y:S01]  /*8cf0*/  FFMA.FTZ R29, R88, R29, R63 ;  /* 0x0000001d581d7223 */ /* 0x000fe2000001003f */
[----:B------:R-:W-:-:S02]  /*8d00*/  FSEL R27, R27, -INF , !P3 ;  /* 0xff8000001b1b7808 */ /* 0x000fc40005800000 */
[----:B------:R-:W-:Y:S02]  /*8d10*/  I2FP.F32.S32 R19, R23 ;  /* 0x0000001700137245 */ /* 0x000fe40000201400 */
[C---:B------:R-:W-:Y:S02]  /*8d20*/  ISETP.GE.AND P5, PT, R23.reuse, R0, PT ;  /* 0x000000001700720c */ /* 0x040fe40003fa6270 */
[----:B------:R-:W-:Y:S01]  /*8d30*/  ISETP.GE.AND P3, PT, R23, R2, PT ;  /* 0x000000021700720c */ /* 0x000fe20003f66270 */
[C---:B------:R-:W-:Y:S01]  /*8d40*/  FFMA.FTZ R24, R88.reuse, R19, R49 ;  /* 0x0000001358187223 */ /* 0x040fe20000010031 */
[----:B------:R-:W-:Y:S01]  /*8d50*/  I2FP.F32.S32 R23, R21 ;  /* 0x0000001500177245 */ /* 0x000fe20000201400 */
[C---:B------:R-:W-:Y:S01]  /*8d60*/  FFMA.FTZ R19, R88.reuse, R19, R51 ;  /* 0x0000001358137223 */ /* 0x040fe20000010033 */
[----:B------:R-:W-:Y:S02]  /*8d70*/  I2FP.F32.S32 R25, R3 ;  /* 0x0000000300197245 */ /* 0x000fe40000201400 */
[----:B------:R-:W-:Y:S01]  /*8d80*/  FSEL R29, R29, -INF , !P0 ;  /* 0xff8000001d1d7808 */ /* 0x000fe20004000000 */
[CC--:B------:R-:W-:Y:S01]  /*8d90*/  FFMA.FTZ R45, R88.reuse, R23.reuse, R45 ;  /* 0x00000017582d7223 */ /* 0x0c0fe2000001002d */
[----:B------:R-:W-:Y:S01]  /*8da0*/  FFMA.FTZ R23, R88, R23, R47 ;  /* 0x0000001758177223 */ /* 0x000fe2000001002f */
[----:B------:R-:W-:-:S02]  /*8db0*/  VIADD R47, R9, 0x79 ;  /* 0x00000079092f7836 */ /* 0x000fc40000000000 */
[CC--:B------:R-:W-:Y:S01]  /*8dc0*/  FFMA.FTZ R30, R88.reuse, R25.reuse, R44 ;  /* 0x00000019581e7223 */ /* 0x0c0fe2000001002c */
[----:B------:R-:W-:Y:S01]  /*8dd0*/  FSEL R44, R61, -INF , !P2 ;  /* 0xff8000003d2c7808 */ /* 0x000fe20005000000 */
[----:B------:R-:W-:Y:S01]  /*8de0*/  FFMA.FTZ R25, R88, R25, R46 ;  /* 0x0000001958197223 */ /* 0x000fe2000001002e */
[C---:B------:R-:W-:Y:S02]  /*8df0*/  ISETP.GE.AND P2, PT, R3.reuse, R0, PT ;  /* 0x000000000300720c */ /* 0x040fe40003f46270 */
[----:B------:R-:W-:Y:S01]  /*8e00*/  ISETP.GE.AND P0, PT, R3, R2, PT ;  /* 0x000000020300720c */ /* 0x000fe20003f06270 */
[----:B------:R-:W-:Y:S01]  /*8e10*/  VIADD R3, R9, 0x78 ;  /* 0x0000007809037836 */ /* 0x000fe20000000000 */
[----:B------:R-:W-:Y:S02]  /*8e20*/  I2FP.F32.S32 R20, R47 ;  /* 0x0000002f00147245 */ /* 0x000fe40000201400 */
[----:B------:R-:W-:Y:S02]  /*8e30*/  FSEL R24, R24, -INF , !P5 ;  /* 0xff80000018187808 */ /* 0x000fe40006800000 */
[----:B------:R-:W-:-:S02]  /*8e40*/  FSEL R19, R19, -INF , !P3 ;  /* 0xff80000013137808 */ /* 0x000fc40005800000 */
[----:B------:R-:W-:Y:S02]  /*8e50*/  I2FP.F32.S32 R49, R3 ;  /* 0x0000000300317245 */ /* 0x000fe40000201400 */
[C---:B------:R-:W-:Y:S02]  /*8e60*/  ISETP.GE.AND P5, PT, R3.reuse, R0, PT ;  /* 0x000000000300720c */ /* 0x040fe40003fa6270 */
[----:B------:R-:W-:Y:S01]  /*8e70*/  ISETP.GE.AND P3, PT, R3, R2, PT ;  /* 0x000000020300720c */ /* 0x000fe20003f66270 */
[CC--:B------:R-:W-:Y:S01]  /*8e80*/  FFMA.FTZ R3, R88.reuse, R20.reuse, R37 ;  /* 0x0000001458037223 */ /* 0x0c0fe20000010025 */
[----:B------:R-:W-:Y:S01]  /*8e90*/  I2FP.F32.S32 R37, R9 ;  /* 0x0000000900257245 */ /* 0x000fe20000201400 */
[----:B------:R-:W-:Y:S01]  /*8ea0*/  FFMA.FTZ R20, R88, R20, R39 ;  /* 0x0000001458147223 */ /* 0x000fe20000010027 */
[----:B------:R-:W-:Y:S01]  /*8eb0*/  FSEL R42, R42, -INF , !P6 ;  /* 0xff8000002a2a7808 */ /* 0x000fe20007000000 */
[----:B------:R-:W-:Y:S01]  /*8ec0*/  VIADD R39, R9, 0x39 ;  /* 0x0000003909277836 */ /* 0x000fe20000000000 */
[----:B------:R-:W-:Y:S01]  /*8ed0*/  FSEL R17, R17, -INF , !P4 ;  /* 0xff80000011117808 */ /* 0x000fe20006000000 */
[----:B------:R-:W-:Y:S01]  /*8ee0*/  FFMA.FTZ R36, R88, R49, R36 ;  /* 0x0000003158247223 */ /* 0x000fe20000010024 */
[----:B------:R-:W-:-:S02]  /*8ef0*/  ISETP.GE.AND P6, PT, R21, R0, PT ;  /* 0x000000001500720c */ /* 0x000fc40003fc6270 */
[----:B------:R-:W-:Y:S01]  /*8f00*/  ISETP.GE.AND P4, PT, R21, R2, PT ;  /* 0x000000021500720c */ /* 0x000fe20003f86270 */
[C---:B------:R-:W-:Y:S01]  /*8f10*/  FFMA.FTZ R21, R88.reuse, R49, R38 ;  /* 0x0000003158157223 */ /* 0x040fe20000010026 */
[CC--:B------:R-:W-:Y:S01]  /*8f20*/  FFMA.FTZ R38, R88.reuse, R37.reuse, R32 ;  /* 0x0000002558267223 */ /* 0x0c0fe20000010020 */
[----:B------:R-:W-:Y:S01]  /*8f30*/  FFMA.FTZ R37, R88, R37, R34 ;  /* 0x0000002558257223 */ /* 0x000fe20000010022 */
[-C--:B------:R-:W-:Y:S02]  /*8f40*/  I2FP.F32.S32 R34, R39.reuse ;  /* 0x0000002700227245 */ /* 0x080fe40000201400 */
[----:B------:R-:W-:Y:S02]  /*8f50*/  FSEL R30, R30, -INF , !P2 ;  /* 0xff8000001e1e7808 */ /* 0x000fe40005000000 */
[----:B------:R-:W-:Y:S01]  /*8f60*/  ISETP.GE.AND P2, PT, R47, R0, PT ;  /* 0x000000002f00720c */ /* 0x000fe20003f46270 */
[----:B------:R-:W-:Y:S01]  /*8f70*/  FFMA.FTZ R103, R88, R34, R103 ;  /* 0x0000002258677223 */ /* 0x000fe20000010067 */
[----:B------:R-:W-:-:S02]  /*8f80*/  I2FP.F32.S32 R46, R39 ;  /* 0x00000027002e7245 */ /* 0x000fc40000201400 */
[----:B------:R-:W-:Y:S01]  /*8f90*/  FSEL R34, R3, -INF , !P2 ;  /* 0xff80000003227808 */ /* 0x000fe20005000000 */
[----:B------:R-:W-:Y:S01]  /*8fa0*/  VIADD R3, R84, 0x1c00 ;  /* 0x00001c0054037836 */ /* 0x000fe20000000000 */
[----:B------:R-:W-:Y:S01]  /*8fb0*/  ISETP.GE.AND P2, PT, R52, 0x2, PT ;  /* 0x000000023400780c */ /* 0x000fe20003f46270 */
[----:B------:R-:W-:Y:S01]  /*8fc0*/  FFMA.FTZ R101, R88, R46, R101 ;  /* 0x0000002e58657223 */ /* 0x000fe20000010065 */
[----:B------:R-:W-:Y:S02]  /*8fd0*/  FSEL R25, R25, -INF , !P0 ;  /* 0xff80000019197808 */ /* 0x000fe40004000000 */
[----:B------:R-:W-:Y:S02]  /*8fe0*/  FSEL R32, R45, -INF , !P6 ;  /* 0xff8000002d207808 */ /* 0x000fe40007000000 */
[----:B------:R-:W-:Y:S02]  /*8ff0*/  FSEL R23, R23, -INF , !P4 ;  /* 0xff80000017177808 */ /* 0x000fe40006000000 */
[----:B------:R-:W-:-:S02]  /*9000*/  FSEL R36, R36, -INF , !P5 ;  /* 0xff80000024247808 */ /* 0x000fc40006800000 */
[----:B------:R-:W-:Y:S02]  /*9010*/  FSEL R21, R21, -INF , !P3 ;  /* 0xff80000015157808 */ /* 0x000fe40005800000 */
[----:B------:R-:W-:Y:S02]  /*9020*/  ISETP.GE.AND P0, PT, R47, R2, PT ;  /* 0x000000022f00720c */ /* 0x000fe40003f06270 */
[C---:B------:R-:W-:Y:S02]  /*9030*/  ISETP.GE.AND P6, PT, R9.reuse, R0, PT ;  /* 0x000000000900720c */ /* 0x040fe40003fc6270 */
[----:B------:R-:W-:Y:S02]  /*9040*/  ISETP.GE.AND P4, PT, R9, R2, PT ;  /* 0x000000020900720c */ /* 0x000fe40003f86270 */
        /* <DEDUP_REMOVED lines=55> */
[----:B------:R-:W-:-:S05]  /*93c0*/  IMAD R50, R50, R39, -0x80 ;  /* 0xffffff8032327424 */ /* 0x000fca00078e0227 */
[----:B------:R-:W-:-:S05]  /*93d0*/  SHF.R.S32.HI R46, RZ, 0x1f, R50 ;  /* 0x0000001fff2e7819 */ /* 0x000fca0000011432 */
[-C--:B------:R-:W-:Y:S02]  /*93e0*/  IMAD R39, R46, R37.reuse, RZ ;  /* 0x000000252e277224 */ /* 0x080fe400078e02ff */
[----:B------:R-:W-:-:S04]  /*93f0*/  IMAD.WIDE.U32 R46, R50, R37, RZ ;  /* 0x00000025322e7225 */ /* 0x000fc800078e00ff */
        /* <DEDUP_REMOVED lines=11> */
.L_x_4679:
[----:B------:R-:W1:Y:S02]  /*94b0*/  LDC R37, c[0x0][0x248] ;  /* 0x00009200ff257b82 */ /* 0x000e640000000800 */
[----:B-1----:R-:W-:-:S05]  /*94c0*/  IMAD.SHL.U32 R39, R37, 0x80, RZ ;  /* 0x0000008025277824 */ /* 0x002fca00078e00ff */
[----:B------:R-:W-:-:S04]  /*94d0*/  IADD3 R39, -R39, RZ, RZ ;  /* 0x000000ff27277210 */ /* 0x000fc80007ffe1ff */
[----:B------:R-:W-:-:S07]  /*94e0*/  SHF.R.S32.HI R8, RZ, 0x1f, R39 ;  /* 0x0000001fff087819 */ /* 0x000fce0000011427 */
.L_x_4680:
        /* <DEDUP_REMOVED lines=47> */
.L_x_4682:
[----:B------:R-:W-:Y:S05]  /*97e0*/  BSYNC B0 ;  /* 0x0000000000007941 */ /* 0x000fea0003800000 */
.L_x_4681:
[----:B------:R-:W0:Y:S01]  /*97f0*/  LDGDEPBAR ;  /* 0x00000000000079af */ /* 0x000e220000000000 */
[----:B------:R-:W-:-:S04]  /*9800*/  LEA R128, P0, R39, R128, 0x1 ;  /* 0x0000008027807211 */ /* 0x000fc800078008ff */
[----:B------:R-:W-:-:S09]  /*9810*/  LEA.HI.X R129, R39, R129, R8, 0x1, P0 ;  /* 0x0000008127817211 */ /* 0x000fd200000f0c08 */
.L_x_4678:
        /* <DEDUP_REMOVED lines=61> */
[----:B------:R-:W-:Y:S02]  /*9bf0*/  FMNMX.FTZ R46, R34, R37, !PT ;  /* 0x00000025222e7209 */ /* 0x000fe40007810000 */
[----:B------:R-:W-:Y:S01]  /*9c00*/  FMNMX.FTZ R37, R21, R8, !PT ;  /* 0x0000000815257209 */ /* 0x000fe20007810000 */
[----:B------:R-:W-:Y:S01]  /*9c10*/  LDSM.16.MT88.4 R108, [R125+0x3000] ;  /* 0x003000007d6c783b */ /* 0x000fe20000004200 */
[----:B------:R-:W-:Y:S02]  /*9c20*/  LEA R126, R10, R125, 0x1 ;  /* 0x0000007d0a7e7211 */ /* 0x000fe400078e08ff */
[----:B------:R-:W-:Y:S01]  /*9c30*/  FMNMX.FTZ R37, R20, R37, !PT ;  /* 0x0000002514257209 */ /* 0x000fe20007810000 */
[----:B------:R-:W3:Y:S04]  /*9c40*/  SHFL.BFLY PT, R45, R46, 0x2, 0x1f ;  /* 0x0c401f002e2d7f89 */ /* 0x000ee800000e0000 */
[----:B------:R-:W4:Y:S01]  /*9c50*/  SHFL.BFLY PT, R8, R37, 0x2, 0x1f ;  /* 0x0c401f0025087f89 */ /* 0x000f2200000e0000 */
[----:B---3--:R-:W-:-:S02]  /*9c60*/  FMNMX.FTZ R45, R46, R45, !PT ;  /* 0x0000002d2e2d7209 */ /* 0x008fc40007810000 */
[----:B----4-:R-:W-:-:S03]  /*9c70*/  FMNMX.FTZ R8, R37, R8, !PT ;  /* 0x0000000825087209 */ /* 0x010fc60007810000 */
[----:B--2---:R-:W2:Y:S04]  /*9c80*/  SHFL.BFLY PT, R68, R45, 0x1, 0x1f ;  /* 0x0c201f002d447f89 */ /* 0x004ea800000e0000 */
[----:B------:R-:W3:Y:S01]  /*9c90*/  SHFL.BFLY PT, R69, R8, 0x1, 0x1f ;  /* 0x0c201f0008457f89 */ /* 0x000ee200000e0000 */
[----:B--2---:R-:W-:-:S04]  /*9ca0*/  FMNMX.FTZ R68, R45, R68, !PT ;  /* 0x000000442d447209 */ /* 0x004fc80007810000 */
[C---:B------:R-:W-:Y:S01]  /*9cb0*/  FSETP.NEU.FTZ.AND P0, PT, R68.reuse, -INF , PT ;  /* 0xff8000004400780b */ /* 0x040fe20003f1d000 */
[----:B------:R-:W-:Y:S01]  /*9cc0*/  FMUL.FTZ R39, R68, UR8 ;  /* 0x0000000844277c20 */ /* 0x000fe20008410000 */
[----:B---3--:R-:W-:-:S04]  /*9cd0*/  FMNMX.FTZ R69, R8, R69, !PT ;  /* 0x0000004508457209 */ /* 0x008fc80007810000 */
[----:B------:R-:W-:Y:S02]  /*9ce0*/  FSEL R39, R39, RZ, P0 ;  /* 0x000000ff27277208 */ /* 0x000fe40000000000 */
[----:B------:R-:W-:-:S03]  /*9cf0*/  FSETP.NEU.FTZ.AND P0, PT, R69, -INF , PT ;  /* 0xff8000004500780b */ /* 0x000fc60003f1d000 */
[--C-:B------:R-:W-:Y:S01]  /*9d00*/  FFMA.FTZ R74, R22, UR8, -R39.reuse ;  /* 0x00000008164a7c23 */ /* 0x100fe20008010827 */
[----:B------:R-:W-:Y:S01]  /*9d10*/  FMUL.FTZ R22, R69, UR8 ;  /* 0x0000000845167c20 */ /* 0x000fe20008410000 */
[--C-:B------:R-:W-:Y:S01]  /*9d20*/  FFMA.FTZ R144, R38, UR8, -R39.reuse ;  /* 0x0000000826907c23 */ /* 0x100fe20008010827 */
[--C-:B------:R-:W-:Y:S01]  /*9d30*/  FFMA.FTZ R93, R4, UR8, -R39.reuse ;  /* 0x00000008045d7c23 */ /* 0x100fe20008010827 */
[--C-:B------:R-:W-:Y:S01]  /*9d40*/  FFMA.FTZ R142, R6, UR8, -R39.reuse ;  /* 0x00000008068e7c23 */ /* 0x100fe20008010827 */
[--C-:B------:R-:W-:Y:S01]  /*9d50*/  FFMA.FTZ R71, R12, UR8, -R39.reuse ;  /* 0x000000080c477c23 */ /* 0x100fe20008010827 */
[----:B------:R-:W-:Y:S01]  /*9d60*/  FSEL R22, R22, RZ, P0 ;  /* 0x000000ff16167208 */ /* 0x000fe20000000000 */
[--C-:B------:R-:W-:Y:S01]  /*9d70*/  FFMA.FTZ R49, R14, UR8, -R39.reuse ;  /* 0x000000080e317c23 */ /* 0x100fe20008010827 */
        /* <DEDUP_REMOVED lines=8> */
[--C-:B------:R-:W-:Y:S01]  /*9e00*/  FFMA.FTZ R67, R13, UR8, -R22.reuse ;  /* 0x000000080d437c23 */ /* 0x100fe20008010816 */
        /* <DEDUP_REMOVED lines=9> */
[--C-:B------:R-:W-:Y:S01]  /*9ea0*/  FFMA.FTZ R60, R152, UR8, -R39.reuse ;  /* 0x00000008983c7c23 */ /* 0x100fe20008010827 */
[--C-:B------:R-:W-:Y:S01]  /*9eb0*/  FFMA.FTZ R62, R97, UR8, -R22.reuse ;  /* 0x00000008613e7c23 */ /* 0x100fe20008010816 */
[--C-:B------:R-:W-:Y:S01]  /*9ec0*/  FFMA.FTZ R61, R131, UR8, -R22.reuse ;  /* 0x00000008833d7c23 */ /* 0x100fe20008010816 */
[--C-:B-1----:R-:W-:Y:S01]  /*9ed0*/  FFMA.FTZ R51, R133, UR8, -R22.reuse ;  /* 0x0000000885337c23 */ /* 0x102fe20008010816 */
        /* <DEDUP_REMOVED lines=18> */
[--C-:B------:R-:W-:Y:S01]  /*a000*/  FFMA.FTZ R56, R57, UR8, -R22.reuse ;  /* 0x0000000839387c23 */ /* 0x100fe20008010816 */
[----:B------:R-:W3:Y:S01]  /*a010*/  MUFU.EX2 R75, R75 ;  /* 0x0000004b004b7308 */ /* 0x000ee20000000800 */
[----:B-1----:R-:W-:Y:S01]  /*a020*/  F2FP.F16.F32.PACK_AB R6, R71, R142 ;  /* 0x0000008e4706723e */ /* 0x002fe200000000ff */
[--C-:B------:R-:W-:Y:S01]  /*a030*/  FFMA.FTZ R43, R53, UR8, -R22.reuse ;  /* 0x00000008352b7c23 */ /* 0x100fe20008010816 */
        /* <DEDUP_REMOVED lines=8> */
[----:B------:R-:W-:Y:S01]  /*a0c0*/  FADD.FTZ R71, R71, R142 ;  /* 0x0000008e47477221 */ /* 0x000fe20000010000 */
[--C-:B------:R-:W-:Y:S01]  /*a0d0*/  FFMA.FTZ R21, R21, UR8, -R22.reuse ;  /* 0x0000000815157c23 */ /* 0x100fe20008010816 */
[----:B------:R-:W-:-:S03]  /*a0e0*/  FFMA.FTZ R20, R20, UR8, -R22 ;  /* 0x0000000814147c23 */ /* 0x000fc60008010816 */
[----:B------:R-:W1:Y:S01]  /*a0f0*/  MUFU.EX2 R67, R67 ;  /* 0x0000004300437308 */ /* 0x000e620000000800 */
[----:B---3--:R-:W-:Y:S01]  /*a100*/  F2FP.F16.F32.PACK_AB R5, R75, R140 ;  /* 0x0000008c4b05723e */ /* 0x008fe200000000ff */
[----:B------:R-:W-:-:S06]  /*a110*/  FADD.FTZ R75, R140, R75 ;  /* 0x0000004b8c4b7221 */ /* 0x000fcc0000010000 */
[----:B------:R-:W-:Y:S08]  /*a120*/  MUFU.EX2 R74, R74 ;  /* 0x0000004a004a7308 */ /* 0x000ff00000000800 */
[----:B------:R-:W3:Y:S01]  /*a130*/  MUFU.EX2 R49, R49 ;  /* 0x0000003100317308 */ /* 0x000ee20000000800 */
[----:B-1----:R-:W-:Y:S01]  /*a140*/  F2FP.F16.F32.PACK_AB R7, R67, R138 ;  /* 0x0000008a4307723e */ /* 0x002fe200000000ff */
[----:B------:R-:W-:-:S04]  /*a150*/  FADD.FTZ R138, R138, R75 ;  /* 0x0000004b8a8a7221 */ /* 0x000fc80000010000 */
[----:B------:R-:W-:Y:S02]  /*a160*/  FADD.FTZ R67, R67, R138 ;  /* 0x0000008a43437221 */ /* 0x000fe40000010000 */
[C---:B------:R-:W-:Y:S01]  /*a170*/  HMMA.16816.F32 R112, R4.reuse, R108, RZ ;  /* 0x0000006c0470723c */ /* 0x040fe200000018ff */
[----:B------:R-:W-:Y:S05]  /*a180*/  MUFU.EX2 R46, R46 ;  /* 0x0000002e002e7308 */ /* 0x000fea0000000800 */
[C---:B------:R-:W-:Y:S03]  /*a190*/  HMMA.16816.F32 R108, R4.reuse, R110, RZ ;  /* 0x0000006e046c723c */ /* 0x040fe600000018ff */
[----:B------:R-:W1:Y:S01]  /*a1a0*/  MUFU.EX2 R45, R45 ;  /* 0x0000002d002d7308 */ /* 0x000e620000000800 */
[C---:B---3--:R-:W-:Y:S01]  /*a1b0*/  F2FP.F16.F32.PACK_AB R100, R49.reuse, R74 ;  /* 0x0000004a3164723e */ /* 0x048fe200000000ff */
[----:B------:R-:W-:Y:S01]  /*a1c0*/  FADD.FTZ R74, R74, R71 ;  /* 0x000000474a4a7221 */ /* 0x000fe20000010000 */
[----:B--2---:R-:W-:Y:S03]  /*a1d0*/  HMMA.16816.F32 R104, R4, R8, RZ ;  /* 0x000000080468723c */ /* 0x004fe600000018ff */
[----:B------:R-:W-:-:S02]  /*a1e0*/  FADD.FTZ R49, R49, R74 ;  /* 0x0000004a31317221 */ /* 0x000fc40000010000 */
[----:B------:R-:W-:Y:S01]  /*a1f0*/  MUFU.EX2 R70, R70 ;  /* 0x0000004600467308 */ /* 0x000fe20000000800 */
[----:B------:R-:W-:Y:S01]  /*a200*/  HMMA.16816.F32 R4, R4, R10, RZ ;  /* 0x0000000a0404723c */ /* 0x000fe200000018ff */
[----:B------:R-:W2:Y:S06]  /*a210*/  LDSM.16.MT88.4 R8, [R126+0x3400] ;  /* 0x003400007e08783b */ /* 0x000eac0000004200 */
[----:B------:R-:W3:Y:S01]  /*a220*/  MUFU.EX2 R47, R47 ;  /* 0x0000002f002f7308 */ /* 0x000ee20000000800 */
[----:B-1----:R-:W-:-:S07]  /*a230*/  F2FP.F16.F32.PACK_AB R102, R45, R46 ;  /* 0x0000002e2d66723e */ /* 0x002fce00000000ff */
[----:B------:R-:W-:Y:S08]  /*a240*/  MUFU.EX2 R38, R38 ;  /* 0x0000002600267308 */ /* 0x000ff00000000800 */
[----:B------:R-:W1:Y:S01]  /*a250*/  MUFU.EX2 R37, R37 ;  /* 0x0000002500257308 */ /* 0x000e620000000800 */
[----:B---3--:R-:W-:-:S07]  /*a260*/  F2FP.F16.F32.PACK_AB R101, R47, R70 ;  /* 0x000000462f65723e */ /* 0x008fce00000000ff */
[----:B------:R-:W-:Y:S08]  /*a270*/  MUFU.EX2 R95, R95 ;  /* 0x0000005f005f7308 */ /* 0x000ff00000000800 */
[----:B------:R-:W3:Y:S01]  /*a280*/  MUFU.EX2 R64, R64 ;  /* 0x0000004000407308 */ /* 0x000ee20000000800 */
[----:B-1----:R-:W-:-:S07]  /*a290*/  F2FP.F16.F32.PACK_AB R103, R37, R38 ;  /* 0x000000262567723e */ /* 0x002fce00000000ff */
[C---:B----4-:R-:W-:Y:S01]  /*a2a0*/  HMMA.16816.F32 R112, R100.reuse, R12, R112 ;  /* 0x0000000c6470723c */ /* 0x050fe20000001870 */
[----:B------:R-:W-:Y:S05]  /*a2b0*/  MUFU.EX2 R63, R63 ;  /* 0x0000003f003f7308 */ /* 0x000fea0000000800 */
[C---:B------:R-:W-:Y:S01]  /*a2c0*/  HMMA.16816.F32 R108, R100.reuse, R14, R108 ;  /* 0x0000000e646c723c */ /* 0x040fe2000000186c */
[----:B------:R-:W-:Y:S01]  /*a2d0*/  FADD.FTZ R12, R70, R67 ;  /* 0x00000043460c7221 */ /* 0x000fe20000010000 */
[--C-:B------:R-:W-:Y:S01]  /*a2e0*/  FFMA.FTZ R67, R28, UR8, -R39.reuse ;  /* 0x000000081c437c23 */ /* 0x100fe20008010827 */
[----:B------:R-:W1:Y:S01]  /*a2f0*/  MUFU.EX2 R60, R60 ;  /* 0x0000003c003c7308 */ /* 0x000e620000000800 */
[--C-:B------:R-:W-:Y:S01]  /*a300*/  FFMA.FTZ R28, R26, UR8, -R39.reuse ;  /* 0x000000081a1c7c23 */ /* 0x100fe20008010827 */
[----:B------:R-:W-:Y:S01]  /*a310*/  FADD.FTZ R47, R47, R12 ;  /* 0x0000000c2f2f7221 */ /* 0x000fe20000010000 */
[C---:B--2---:R-:W-:Y:S01]  /*a320*/  HMMA.16816.F32 R104, R100.reuse, R8, R104 ;  /* 0x000000086468723c */ /* 0x044fe20000001868 */
[----:B------:R-:W-:Y:S01]  /*a330*/  LDSM.16.MT88.4 R12, [R126+0x4400] ;  /* 0x004400007e0c783b */ /* 0x000fe20000004200 */
[--C-:B------:R-:W-:Y:S01]  /*a340*/  FFMA.FTZ R26, R44, UR8, -R39.reuse ;  /* 0x000000082c1a7c23 */ /* 0x100fe20008010827 */
[--C-:B------:R-:W-:Y:S01]  /*a350*/  FFMA.FTZ R44, R33, UR8, -R22.reuse ;  /* 0x00000008212c7c23 */ /* 0x100fe20008010816 */
[--C-:B------:R-:W-:Y:S01]  /*a360*/  FFMA.FTZ R33, R35, UR8, -R22.reuse ;  /* 0x0000000823217c23 */ /* 0x100fe20008010816 */
[----:B------:R-:W-:Y:S01]  /*a370*/  MUFU.EX2 R62, R62 ;  /* 0x0000003e003e7308 */ /* 0x000fe20000000800 */
[----:B------:R-:W-:Y:S01]  /*a380*/  HMMA.16816.F32 R100, R100, R10, R4 ;  /* 0x0000000a6464723c */ /* 0x000fe20000001804 */
[----:B------:R-:W2:Y:S01]  /*a390*/  LDSM.16.MT88.4 R8, [R125+0x3800] ;  /* 0x003800007d08783b */ /* 0x000ea20000004200 */
[----:B------:R-:W-:Y:S01]  /*a3a0*/  FFMA.FTZ R70, R16, UR8, -R39 ;  /* 0x0000000810467c23 */ /* 0x000fe20008010827 */
[----:B------:R-:W-:Y:S01]  /*a3b0*/  FFMA.FTZ R35, R41, UR8, -R22 ;  /* 0x0000000829237c23 */ /* 0x000fe20008010816 */
[----:B------:R-:W-:Y:S01]  /*a3c0*/  FADD.FTZ R38, R38, R47 ;  /* 0x0000002f26267221 */ /* 0x000fe20000010000 */
[--C-:B------:R-:W-:Y:S01]  /*a3d0*/  FFMA.FTZ R16, R30, UR8, -R39.reuse ;  /* 0x000000081e107c23 */ /* 0x100fe20008010827 */
[--C-:B------:R-:W-:Y:S01]  /*a3e0*/  FFMA.FTZ R30, R32, UR8, -R39.reuse ;  /* 0x00000008201e7c23 */ /* 0x100fe20008010827 */
[----:B------:R-:W4:Y:S01]  /*a3f0*/  MUFU.EX2 R61, R61 ;  /* 0x0000003d003d7308 */ /* 0x000f220000000800 */
[----:B---3--:R-:W-:Y:S01]  /*a400*/  F2FP.F16.F32.PACK_AB R4, R64, R95 ;  /* 0x0000005f4004723e */ /* 0x008fe200000000ff */
[----:B------:R-:W-:Y:S01]  /*a410*/  FADD.FTZ R41, R37, R38 ;  /* 0x0000002625297221 */ /* 0x000fe20000010000 */
[----:B-1----:R-:W-:Y:S01]  /*a420*/  F2FP.F16.F32.PACK_AB R6, R60, R63 ;  /* 0x0000003f3c06723e */ /* 0x002fe200000000ff */
[----:B------:R-:W-:Y:S01]  /*a430*/  FFMA.FTZ R32, R36, UR8, -R39 ;  /* 0x0000000824207c23 */ /* 0x000fe20008010827 */
[--C-:B------:R-:W-:Y:S01]  /*a440*/  FFMA.FTZ R36, R17, UR8, -R22.reuse ;  /* 0x0000000811247c23 */ /* 0x100fe20008010816 */
[----:B------:R-:W-:-:S02]  /*a450*/  FFMA.FTZ R38, R23, UR8, -R22 ;  /* 0x0000000817267c23 */ /* 0x000fc40008010816 */
[----:B------:R-:W-:Y:S08]  /*a460*/  MUFU.EX2 R51, R51 ;  /* 0x0000003300337308 */ /* 0x000ff00000000800 */
[----:B------:R-:W1:Y:S01]  /*a470*/  MUFU.EX2 R50, R50 ;  /* 0x0000003200327308 */ /* 0x000e620000000800 */
[----:B----4-:R-:W-:-:S07]  /*a480*/  F2FP.F16.F32.PACK_AB R5, R61, R62 ;  /* 0x0000003e3d05723e */ /* 0x010fce00000000ff */
[----:B------:R-:W-:Y:S08]  /*a490*/  MUFU.EX2 R97, R97 ;  /* 0x0000006100617308 */ /* 0x000ff00000000800 */
[----:B------:R-:W3:Y:S01]  /*a4a0*/  MUFU.EX2 R66, R66 ;  /* 0x0000004200427308 */ /* 0x000ee20000000800 */
[----:B-1----:R-:W-:-:S07]  /*a4b0*/  F2FP.F16.F32.PACK_AB R7, R50, R51 ;  /* 0x000000333207723e */ /* 0x002fce00000000ff */
[C---:B--2---:R-:W-:Y:S01]  /*a4c0*/  HMMA.16816.F32 R112, R4.reuse, R8, R112 ;  /* 0x000000080470723c */ /* 0x044fe20000001870 */
[----:B------:R-:W-:Y:S05]  /*a4d0*/  MUFU.EX2 R72, R72 ;  /* 0x0000004800487308 */ /* 0x000fea0000000800 */
[C---:B------:R-:W-:Y:S01]  /*a4e0*/  HMMA.16816.F32 R108, R4.reuse, R10, R108 ;  /* 0x0000000a046c723c */ /* 0x040fe2000000186c */
[----:B------:R-:W1:Y:S02]  /*a4f0*/  LDSM.16.MT88.4 R8, [R126+0x3800] ;  /* 0x003800007e08783b */ /* 0x000e640000004200 */
[----:B------:R-:W-:Y:S08]  /*a500*/  MUFU.EX2 R65, R65 ;  /* 0x0000004100417308 */ /* 0x000ff00000000800 */
[----:B------:R-:W-:Y:S08]  /*a510*/  MUFU.EX2 R136, R136 ;  /* 0x0000008800887308 */ /* 0x000ff00000000800 */
[----:B------:R-:W2:Y:S08]  /*a520*/  MUFU.EX2 R73, R73 ;  /* 0x0000004900497308 */ /* 0x000eb00000000800 */
[----:B------:R-:W-:Y:S08]  /*a530*/  MUFU.EX2 R134, R134 ;  /* 0x0000008600867308 */ /* 0x000ff00000000800 */
[----:B------:R-:W4:Y:S01]  /*a540*/  MUFU.EX2 R59, R59 ;  /* 0x0000003b003b7308 */ /* 0x000f220000000800 */
[C---:B-1----:R-:W-:Y:S07]  /*a550*/  HMMA.16816.F32 R104, R4.reuse, R8, R104 ;  /* 0x000000080468723c */ /* 0x042fee0000001868 */
[----:B------:R-:W-:Y:S01]  /*a560*/  MUFU.EX2 R91, R91 ;  /* 0x0000005b005b7308 */ /* 0x000fe20000000800 */
[----:B------:R-:W-:Y:S01]  /*a570*/  HMMA.16816.F32 R100, R4, R10, R100 ;  /* 0x0000000a0464723c */ /* 0x000fe20000001864 */
[----:B------:R-:W1:Y:S06]  /*a580*/  LDSM.16.MT88.4 R8, [R125+0x3c00] ;  /* 0x003c00007d08783b */ /* 0x000e6c0000004200 */
[----:B------:R-:W5:Y:S01]  /*a590*/  MUFU.EX2 R54, R54 ;  /* 0x0000003600367308 */ /* 0x000f620000000800 */
[----:B---3--:R-:W-:-:S02]  /*a5a0*/  F2FP.F16.F32.PACK_AB R4, R66, R97 ;  /* 0x000000614204723e */ /* 0x008fc400000000ff */
[----:B--2---:R-:W-:Y:S02]  /*a5b0*/  F2FP.F16.F32.PACK_AB R5, R73, R136 ;  /* 0x000000884905723e */ /* 0x004fe400000000ff */
[----:B------:R-:W-:-:S03]  /*a5c0*/  F2FP.F16.F32.PACK_AB R6, R65, R72 ;  /* 0x000000484106723e */ /* 0x000fc600000000ff */
[----:B------:R-:W-:Y:S01]  /*a5d0*/  MUFU.EX2 R89, R89 ;  /* 0x0000005900597308 */ /* 0x000fe20000000800 */
[----:B----4-:R-:W-:-:S07]  /*a5e0*/  F2FP.F16.F32.PACK_AB R7, R59, R134 ;  /* 0x000000863b07723e */ /* 0x010fce00000000ff */
[----:B------:R-:W-:Y:S08]  /*a5f0*/  MUFU.EX2 R40, R40 ;  /* 0x0000002800287308 */ /* 0x000ff00000000800 */
        /* <DEDUP_REMOVED lines=10> */
[----:B------:R-:W4:Y:S01]  /*a6a0*/  MUFU.EX2 R28, R28 ;  /* 0x0000001c001c7308 */ /* 0x000f220000000800 */
[C---:B-1----:R-:W-:Y:S07]  /*a6b0*/  HMMA.16816.F32 R104, R4.reuse, R8, R104 ;  /* 0x000000080468723c */ /* 0x042fee0000001868 */
[----:B------:R-:W-:Y:S01]  /*a6c0*/  MUFU.EX2 R44, R44 ;  /* 0x0000002c002c7308 */ /* 0x000fe20000000800 */
[----:B------:R-:W-:Y:S01]  /*a6d0*/  HMMA.16816.F32 R100, R4, R10, R100 ;  /* 0x0000000a0464723c */ /* 0x000fe20000001864 */
[----:B------:R-:W1:Y:S06]  /*a6e0*/  LDSM.16.MT88.4 R8, [R125+0x4000] ;  /* 0x004000007d08783b */ /* 0x000e6c0000004200 */
[----:B------:R-:W4:Y:S01]  /*a6f0*/  MUFU.EX2 R33, R33 ;  /* 0x0000002100217308 */ /* 0x000f220000000800 */
[----:B-----5:R-:W-:-:S02]  /*a700*/  F2FP.F16.F32.PACK_AB R4, R54, R91 ;  /* 0x0000005b3604723e */ /* 0x020fc400000000ff */
[----:B--2---:R-:W-:Y:S02]  /*a710*/  F2FP.F16.F32.PACK_AB R5, R55, R58 ;  /* 0x0000003a3705723e */ /* 0x004fe400000000ff */
[----:B------:R-:W-:Y:S02]  /*a720*/  F2FP.F16.F32.PACK_AB R6, R40, R89 ;  /* 0x000000592806723e */ /* 0x000fe400000000ff */
[----:B---3--:R-:W-:Y:S01]  /*a730*/  F2FP.F16.F32.PACK_AB R7, R43, R56 ;  /* 0x000000382b07723e */ /* 0x008fe200000000ff */
[----:B------:R-:W-:Y:S08]  /*a740*/  MUFU.EX2 R35, R35 ;  /* 0x0000002300237308 */ /* 0x000ff00000000800 */
[----:B------:R-:W-:Y:S08]  /*a750*/  MUFU.EX2 R53, R53 ;  /* 0x0000003500357308 */ /* 0x000ff00000000800 */
[----:B------:R-:W-:Y:S08]  /*a760*/  MUFU.EX2 R26, R26 ;  /* 0x0000001a001a7308 */ /* 0x000ff00000000800 */
[----:B------:R-:W-:Y:S01]  /*a770*/  MUFU.EX2 R24, R24 ;  /* 0x0000001800187308 */ /* 0x000fe20000000800 */
[C---:B-1----:R-:W-:Y:S07]  /*a780*/  HMMA.16816.F32 R112, R4.reuse, R8, R112 ;  /* 0x000000080470723c */ /* 0x042fee0000001870 */
[----:B------:R1:W-:Y:S01]  /*a790*/  MUFU.EX2 R37, R16 ;  /* 0x0000001000257308 */ /* 0x0003e20000000800 */
[C---:B------:R-:W-:Y:S01]  /*a7a0*/  HMMA.16816.F32 R108, R4.reuse, R10, R108 ;  /* 0x0000000a046c723c */ /* 0x040fe2000000186c */
[----:B------:R-:W2:Y:S06]  /*a7b0*/  LDSM.16.MT88.4 R8, [R126+0x4000] ;  /* 0x004000007e08783b */ /* 0x000eac0000004200 */
[----:B------:R-:W-:Y:S08]  /*a7c0*/  MUFU.EX2 R27, R27 ;  /* 0x0000001b001b7308 */ /* 0x000ff00000000800 */
[----:B------:R-:W-:Y:S08]  /*a7d0*/  MUFU.EX2 R36, R36 ;  /* 0x0000002400247308 */ /* 0x000ff00000000800 */
[----:B------:R-:W-:Y:S08]  /*a7e0*/  MUFU.EX2 R30, R30 ;  /* 0x0000001e001e7308 */ /* 0x000ff00000000800 */
[----:B------:R-:W-:Y:S08]  /*a7f0*/  MUFU.EX2 R25, R25 ;  /* 0x0000001900197308 */ /* 0x000ff00000000800 */
[----:B------:R-:W-:Y:S01]  /*a800*/  MUFU.EX2 R38, R38 ;  /* 0x0000002600267308 */ /* 0x000fe20000000800 */
[C---:B--2---:R-:W-:Y:S06]  /*a810*/  HMMA.16816.F32 R104, R4.reuse, R8, R104 ;  /* 0x000000080468723c */ /* 0x044fec0000001868 */
[----:B------:R-:W-:Y:S01]  /*a820*/  HMMA.16816.F32 R100, R4, R10, R100 ;  /* 0x0000000a0464723c */ /* 0x000fe20000001864 */
[----:B------:R-:W2:Y:S01]  /*a830*/  LDSM.16.MT88.4 R8, [R125+0x4400] ;  /* 0x004400007d08783b */ /* 0x000ea20000004200 */
[----:B------:R-:W-:Y:S05]  /*a840*/  MUFU.EX2 R32, R32 ;  /* 0x0000002000207308 */ /* 0x000fea0000000800 */
[----:B------:R-:W-:Y:S01]  /*a850*/  FFMA.FTZ R5, R31, UR8, -R22 ;  /* 0x000000081f057c23 */ /* 0x000fe20008010816 */
[----:B------:R-:W-:Y:S01]  /*a860*/  FADD.FTZ R4, R46, R49 ;  /* 0x000000312e047221 */ /* 0x000fe20000010000 */
[----:B----4-:R-:W-:Y:S01]  /*a870*/  F2FP.F16.F32.PACK_AB R6, R28, R67 ;  /* 0x000000431c06723e */ /* 0x010fe200000000ff */
[--C-:B------:R-:W-:Y:S01]  /*a880*/  FFMA.FTZ R31, R42, UR8, -R39.reuse ;  /* 0x000000082a1f7c23 */ /* 0x100fe20008010827 */
[----:B------:R3:W4:Y:S01]  /*a890*/  MUFU.EX2 R46, R5 ;  /* 0x00000005002e7308 */ /* 0x0007220000000800 */
[----:B------:R-:W-:Y:S01]  /*a8a0*/  FADD.FTZ R4, R45, R4 ;  /* 0x000000042d047221 */ /* 0x000fe20000010000 */
[----:B------:R-:W-:Y:S01]  /*a8b0*/  FFMA.FTZ R39, R34, UR8, -R39 ;  /* 0x0000000822277c23 */ /* 0x000fe20008010827 */
[--C-:B------:R-:W-:Y:S01]  /*a8c0*/  FFMA.FTZ R34, R29, UR8, -R22.reuse ;  /* 0x000000081d227c23 */ /* 0x100fe20008010816 */
[----:B------:R-:W-:Y:S01]  /*a8d0*/  FFMA.FTZ R29, R19, UR8, -R22 ;  /* 0x00000008131d7c23 */ /* 0x000fe20008010816 */
[----:B------:R-:W-:Y:S01]  /*a8e0*/  FADD.FTZ R95, R95, R4 ;  /* 0x000000045f5f7221 */ /* 0x000fe20000010000 */
[----:B------:R-:W-:Y:S01]  /*a8f0*/  F2FP.F16.F32.PACK_AB R4, R57, R70 ;  /* 0x000000463904723e */ /* 0x000fe200000000ff */
[----:B-1----:R-:W1:Y:S01]  /*a900*/  LDSM.16.MT88.4 R16, [R126+0x4800] ;  /* 0x004800007e10783b */ /* 0x002e620000004200 */
[----:B------:R-:W-:Y:S01]  /*a910*/  MUFU.EX2 R31, R31 ;  /* 0x0000001f001f7308 */ /* 0x000fe20000000800 */
[----:B------:R-:W-:-:S04]  /*a920*/  FADD.FTZ R64, R64, R95 ;  /* 0x0000005f40407221 */ /* 0x000fc80000010000 */
[----:B------:R-:W-:-:S03]  /*a930*/  FADD.FTZ R63, R63, R64 ;  /* 0x000000403f3f7221 */ /* 0x000fc60000010000 */
[----:B------:R-:W5:Y:S01]  /*a940*/  MUFU.EX2 R34, R34 ;  /* 0x0000002200227308 */ /* 0x000f620000000800 */
[----:B---3--:R-:W-:Y:S01]  /*a950*/  F2FP.F16.F32.PACK_AB R5, R33, R44 ;  /* 0x0000002c2105723e */ /* 0x008fe200000000ff */
[----:B------:R-:W-:Y:S01]  /*a960*/  FADD.FTZ R60, R60, R63 ;  /* 0x0000003f3c3c7221 */ /* 0x000fe20000010000 */
[----:B----4-:R-:W-:-:S03]  /*a970*/  F2FP.F16.F32.PACK_AB R7, R35, R46 ;  /* 0x0000002e2307723e */ /* 0x010fc600000000ff */
[----:B------:R-:W-:Y:S02]  /*a980*/  FADD.FTZ R97, R97, R60 ;  /* 0x0000003c61617221 */ /* 0x000fe40000010000 */
[----:B------:R-:W3:Y:S02]  /*a990*/  MUFU.EX2 R29, R29 ;  /* 0x0000001d001d7308 */ /* 0x000ee40000000800 */
[----:B------:R-:W-:Y:S01]  /*a9a0*/  HMMA.16816.F32 R104, R4, R12, R104 ;  /* 0x0000000c0468723c */ /* 0x000fe20000001868 */
[----:B------:R-:W-:-:S04]  /*a9b0*/  FADD.FTZ R97, R66, R97 ;  /* 0x0000006142617221 */ /* 0x000fc80000010000 */
[----:B------:R-:W-:Y:S01]  /*a9c0*/  FADD.FTZ R72, R72, R97 ;  /* 0x0000006148487221 */ /* 0x000fe20000010000 */
[C---:B--2---:R-:W-:Y:S01]  /*a9d0*/  HMMA.16816.F32 R112, R4.reuse, R8, R112 ;  /* 0x000000080470723c */ /* 0x044fe20000001870 */
[----:B------:R-:W-:Y:S01]  /*a9e0*/  FADD.FTZ R12, R62, R41 ;  /* 0x000000293e0c7221 */ /* 0x000fe20000010000 */
[----:B------:R-:W2:Y:S01]  /*a9f0*/  MUFU.EX2 R39, R39 ;  /* 0x0000002700277308 */ /* 0x000ea20000000800 */
[----:B------:R-:W-:Y:S02]  /*aa00*/  FADD.FTZ R72, R65, R72 ;  /* 0x0000004841487221 */ /* 0x000fe40000010000 */
[----:B------:R-:W-:Y:S01]  /*aa10*/  FADD.FTZ R12, R61, R12 ;  /* 0x0000000c3d0c7221 */ /* 0x000fe20000010000 */
[C---:B------:R-:W-:Y:S01]  /*aa20*/  HMMA.16816.F32 R108, R4.reuse, R10, R108 ;  /* 0x0000000a046c723c */ /* 0x040fe2000000186c */
[----:B------:R-:W4:Y:S01]  /*aa30*/  LDSM.16.MT88.4 R8, [R125+0x4800] ;  /* 0x004800007d08783b */ /* 0x000f220000004200 */
[----:B------:R-:W-:Y:S01]  /*aa40*/  FADD.FTZ R91, R91, R72 ;  /* 0x000000485b5b7221 */ /* 0x000fe20000010000 */
[----:B------:R-:W-:Y:S01]  /*aa50*/  FADD.FTZ R51, R51, R12 ;  /* 0x0000000c33337221 */ /* 0x000fe20000010000 */
[----:B------:R-:W-:Y:S02]  /*aa60*/  MUFU.EX2 R21, R21 ;  /* 0x0000001500157308 */ /* 0x000fe40000000800 */
[----:B------:R-:W-:Y:S01]  /*aa70*/  FADD.FTZ R54, R54, R91 ;  /* 0x0000005b36367221 */ /* 0x000fe20000010000 */
[----:B------:R-:W-:Y:S01]  /*aa80*/  FADD.FTZ R51, R50, R51 ;  /* 0x0000003332337221 */ /* 0x000fe20000010000 */
[----:B------:R-:W-:Y:S01]  /*aa90*/  HMMA.16816.F32 R100, R4, R14, R100 ;  /* 0x0000000e0464723c */ /* 0x000fe20000001864 */
[----:B------:R-:W2:Y:S01]  /*aaa0*/  LDSM.16.MT88.4 R12, [R125+0x4c00] ;  /* 0x004c00007d0c783b */ /* 0x000ea20000004200 */
[----:B------:R-:W-:Y:S01]  /*aab0*/  FADD.FTZ R89, R89, R54 ;  /* 0x0000003659597221 */ /* 0x000fe20000010000 */
[----:B------:R-:W-:Y:S01]  /*aac0*/  FADD.FTZ R136, R136, R51 ;  /* 0x0000003388887221 */ /* 0x000fe20000010000 */
[----:B------:R-:W2:Y:S02]  /*aad0*/  MUFU.EX2 R20, R20 ;  /* 0x0000001400147308 */ /* 0x000ea40000000800 */
[----:B------:R-:W-:Y:S01]  /*aae0*/  FADD.FTZ R89, R40, R89 ;  /* 0x0000005928597221 */ /* 0x000fe20000010000 */
[----:B------:R-:W-:Y:S01]  /*aaf0*/  FADD.FTZ R73, R73, R136 ;  /* 0x0000008849497221 */ /* 0x000fe20000010000 */
[----:B------:R-:W-:-:S02]  /*ab00*/  F2FP.F16.F32.PACK_AB R4, R26, R53 ;  /* 0x000000351a04723e */ /* 0x000fc400000000ff */
[----:B-----5:R-:W-:Y:S01]  /*ab10*/  F2FP.F16.F32.PACK_AB R5, R34, R27 ;  /* 0x0000001b2205723e */ /* 0x020fe200000000ff */
[----:B------:R-:W-:Y:S01]  /*ab20*/  FADD.FTZ R134, R134, R73 ;  /* 0x0000004986867221 */ /* 0x000fe20000010000 */
[----:B------:R-:W-:Y:S01]  /*ab30*/  F2FP.F16.F32.PACK_AB R6, R24, R31 ;  /* 0x0000001f1806723e */ /* 0x000fe200000000ff */
[----:B------:R-:W-:Y:S01]  /*ab40*/  FADD.FTZ R70, R70, R89 ;  /* 0x0000005946467221 */ /* 0x000fe20000010000 */
[----:B---3--:R-:W-:Y:S01]  /*ab50*/  F2FP.F16.F32.PACK_AB R7, R29, R36 ;  /* 0x000000241d07723e */ /* 0x008fe200000000ff */
[----:B------:R-:W-:Y:S02]  /*ab60*/  FADD.FTZ R59, R59, R134 ;  /* 0x000000863b3b7221 */ /* 0x000fe40000010000 */
[----:B------:R-:W-:Y:S02]  /*ab70*/  FADD.FTZ R70, R57, R70 ;  /* 0x0000004639467221 */ /* 0x000fe40000010000 */
[----:B------:R-:W-:Y:S02]  /*ab80*/  FADD.FTZ R58, R58, R59 ;  /* 0x0000003b3a3a7221 */ /* 0x000fe40000010000 */
[----:B------:R-:W-:Y:S01]  /*ab90*/  FADD.FTZ R67, R67, R70 ;  /* 0x0000004643437221 */ /* 0x000fe20000010000 */
[----:B-1----:R-:W-:Y:S01]  /*aba0*/  HMMA.16816.F32 R104, R4, R16, R104 ;  /* 0x000000100468723c */ /* 0x002fe20000001868 */
[----:B------:R-:W-:-:S02]  /*abb0*/  FADD.FTZ R55, R55, R58 ;  /* 0x0000003a37377221 */ /* 0x000fc40000010000 */
[----:B------:R-:W-:Y:S02]  /*abc0*/  FADD.FTZ R28, R28, R67 ;  /* 0x000000431c1c7221 */ /* 0x000fe40000010000 */
[----:B------:R-:W-:Y:S01]  /*abd0*/  FADD.FTZ R56, R56, R55 ;  /* 0x0000003738387221 */ /* 0x000fe20000010000 */
[C---:B------:R-:W-:Y:S01]  /*abe0*/  HMMA.16816.F32 R100, R4.reuse, R18, R100 ;  /* 0x000000120464723c */ /* 0x040fe20000001864 */
        /* <DEDUP_REMOVED lines=8> */
[----:B------:R-:W1:Y:S01]  /*ac70*/  LDSM.16.MT88.4 R8, [R126+0x4c00] ;  /* 0x004c00007e08783b */ /* 0x000e620000004200 */
[----:B------:R-:W-:Y:S01]  /*ac80*/  FADD.FTZ R24, R24, R31 ;  /* 0x0000001f18187221 */ /* 0x000fe20000010000 */
[----:B------:R-:W-:-:S04]  /*ac90*/  FADD.FTZ R46, R46, R33 ;  /* 0x000000212e2e7221 */ /* 0x000fc80000010000 */
[----:B------:R-:W-:Y:S01]  /*aca0*/  FADD.FTZ R46, R35, R46 ;  /* 0x0000002e232e7221 */ /* 0x000fe20000010000 */
[----:B------:R-:W-:Y:S01]  /*acb0*/  F2FP.F16.F32.PACK_AB R4, R30, R37 ;  /* 0x000000251e04723e */ /* 0x000fe200000000ff */
[----:B------:R-:W-:Y:S01]  /*acc0*/  FADD.FTZ R37, R37, R24 ;  /* 0x0000001825257221 */ /* 0x000fe20000010000 */
[----:B------:R-:W-:Y:S01]  /*acd0*/  F2FP.F16.F32.PACK_AB R5, R38, R25 ;  /* 0x000000192605723e */ /* 0x000fe200000000ff */
[----:B------:R-:W-:Y:S01]  /*ace0*/  FADD.FTZ R27, R27, R46 ;  /* 0x0000002e1b1b7221 */ /* 0x000fe20000010000 */
[----:B--2---:R-:W-:Y:S01]  /*acf0*/  F2FP.F16.F32.PACK_AB R6, R39, R32 ;  /* 0x000000202706723e */ /* 0x004fe200000000ff */
[----:B------:R-:W-:Y:S01]  /*ad00*/  FADD.FTZ R37, R30, R37 ;  /* 0x000000251e257221 */ /* 0x000fe20000010000 */
[----:B------:R-:W-:Y:S01]  /*ad10*/  F2FP.F16.F32.PACK_AB R7, R20, R21 ;  /* 0x000000151407723e */ /* 0x000fe200000000ff */
[----:B------:R-:W-:Y:S02]  /*ad20*/  FADD.FTZ R27, R34, R27 ;  /* 0x0000001b221b7221 */ /* 0x000fe40000010000 */
[----:B------:R-:W-:-:S02]  /*ad30*/  FADD.FTZ R32, R32, R37 ;  /* 0x0000002520207221 */ /* 0x000fc40000010000 */
[----:B------:R-:W-:Y:S02]  /*ad40*/  FADD.FTZ R36, R36, R27 ;  /* 0x0000001b24247221 */ /* 0x000fe40000010000 */
[----:B------:R-:W-:Y:S01]  /*ad50*/  HMMA.16816.F32 R112, R4, R12, R112 ;  /* 0x0000000c0470723c */ /* 0x000fe20000001870 */
[----:B------:R-:W-:Y:S01]  /*ad60*/  FADD.FTZ R89, R39, R32 ;  /* 0x0000002027597221 */ /* 0x000fe20000010000 */
[----:B------:R-:W-:-:S04]  /*ad70*/  FADD.FTZ R36, R29, R36 ;  /* 0x000000241d247221 */ /* 0x000fc80000010000 */
[----:B------:R-:W-:Y:S01]  /*ad80*/  FADD.FTZ R25, R25, R36 ;  /* 0x0000002419197221 */ /* 0x000fe20000010000 */
[----:B------:R-:W-:Y:S03]  /*ad90*/  HMMA.16816.F32 R108, R4, R14, R108 ;  /* 0x0000000e046c723c */ /* 0x000fe6000000186c */
[----:B------:R-:W-:-:S04]  /*ada0*/  FADD.FTZ R38, R38, R25 ;  /* 0x0000001926267221 */ /* 0x000fc80000010000 */
[----:B------:R-:W-:-:S04]  /*adb0*/  FADD.FTZ R21, R21, R38 ;  /* 0x0000002615157221 */ /* 0x000fc80000010000 */
[----:B------:R-:W-:Y:S01]  /*adc0*/  FADD.FTZ R91, R20, R21 ;  /* 0x00000015145b7221 */ /* 0x000fe20000010000 */
        /* <DEDUP_REMOVED lines=70> */
.L_x_4684:
[----:B------:R-:W1:Y:S02]  /*b230*/  LDC R7, c[0x0][0x250] ;  /* 0x00009400ff077b82 */ /* 0x000e640000000800 */
[----:B-1----:R-:W-:-:S05]  /*b240*/  IMAD.SHL.U32 R6, R7, 0x80, RZ ;  /* 0x0000008007067824 */ /* 0x002fca00078e00ff */
[----:B------:R-:W-:-:S04]  /*b250*/  IADD3 R6, -R6, RZ, RZ ;  /* 0x000000ff06067210 */ /* 0x000fc80007ffe1ff */
[----:B------:R-:W-:-:S07]  /*b260*/  SHF.R.S32.HI R9, RZ, 0x1f, R6 ;  /* 0x0000001fff097819 */ /* 0x000fce0000011406 */
.L_x_4685:
[----:B------:R-:W-:Y:S01]  /*b270*/  ULDC UR4, c[0x0][0x2d0] ;  /* 0x0000b40000047ab9 */ /* 0x000fe20000000800 */
[----:B------:R-:W-:Y:S02]  /*b280*/  LEA R132, P5, R6, R132, 0x1 ;  /* 0x0000008406847211 */ /* 0x000fe400078a08ff */
        /* <DEDUP_REMOVED lines=18> */
[C---:B------:R-:W-:Y:S02]  /*b3b0*/  @!P0 IADD3.X R123, R9.reuse, R123, R96, P3, P2 ;  /* 0x0000007b097b8210 */ /* 0x040fe40001fe4460 */
        /* <DEDUP_REMOVED lines=77> */
[----:B------:R-:W-:-:S07]  /*b890*/  NOP ;  /* 0x0000000000007918 */ /* 0x000fce0000000000 */
[C---:B-1----:R-:W-:Y:S06]  /*b8a0*/  HMMA.16816.F32 R52, R64.reuse, R122, R52 ;  /* 0x0000007a4034723c */ /* 0x042fec0000001834 */
[----:B------:R-:W-:Y:S01]  /*b8b0*/  HMMA.16816.F32 R72, R64, R120, R72 ;  /* 0x000000784048723c */ /* 0x000fe20000001848 */
[----:B------:R-:W-:-:S05]  /*b8c0*/  IMAD.SHL.U32 R123, R90, 0x80, RZ ;  /* 0x000000805a7b7824 */ /* 0x000fca00078e00ff */
[CC--:B------:R-:W-:Y:S02]  /*b8d0*/  LOP3.LUT R135, R123.reuse, R92.reuse, RZ, 0xfc, !PT ;  /* 0x0000005c7b877212 */ /* 0x0c0fe400078efcff */
[----:B------:R-:W-:-:S05]  /*b8e0*/  LOP3.LUT R65, R123, R92, RZ, 0xfc, !PT ;  /* 0x0000005c7b417212 */ /* 0x000fca00078efcff */
[----:B------:R-:W-:-:S05]  /*b8f0*/  VIADD R67, R65, 0x1 ;  /* 0x0000000141437836 */ /* 0x000fca0000000000 */
[----:B------:R-:W-:Y:S01]  /*b900*/  I2FP.F32.S32 R64, R67 ;  /* 0x0000004300407245 */ /* 0x000fe20000201400 */
[----:B------:R-:W-:Y:S01]  /*b910*/  BAR.SYNC.DEFER_BLOCKING 0x0 ;  /* 0x0000000000007b1d */ /* 0x000fe20000010000 */
[C---:B------:R-:W-:Y:S02]  /*b920*/  ISETP.GE.AND P6, PT, R67.reuse, R0, PT ;  /* 0x000000004300720c */ /* 0x040fe40003fc6270 */
[----:B------:R-:W-:Y:S01]  /*b930*/  ISETP.GE.AND P5, PT, R67, R2, PT ;  /* 0x000000024300720c */ /* 0x000fe20003fa6270 */
[----:B------:R-:W-:Y:S02]  /*b940*/  VIADD R67, R65, 0x9 ;  /* 0x0000000941437836 */ /* 0x000fe40000000000 */
[CC--:B------:R-:W-:Y:S01]  /*b950*/  FFMA.FTZ R61, R88.reuse, R64.reuse, R61 ;  /* 0x00000040583d7223 */ /* 0x0c0fe2000001003d */
[----:B------:R-:W-:Y:S02]  /*b960*/  FFMA.FTZ R63, R88, R64, R63 ;  /* 0x00000040583f7223 */ /* 0x000fe4000001003f */
[----:B------:R-:W-:-:S02]  /*b970*/  I2FP.F32.S32 R64, R67 ;  /* 0x0000004300407245 */ /* 0x000fc40000201400 */
[C---:B------:R-:W-:Y:S02]  /*b980*/  ISETP.GE.AND P4, PT, R67.reuse, R0, PT ;  /* 0x000000004300720c */ /* 0x040fe40003f86270 */
[----:B------:R-:W-:Y:S01]  /*b990*/  ISETP.GE.AND P3, PT, R67, R2, PT ;  /* 0x000000024300720c */ /* 0x000fe20003f66270 */
[----:B------:R-:W-:Y:S01]  /*b9a0*/  VIADD R67, R65, 0x11 ;  /* 0x0000001141437836 */ /* 0x000fe20000000000 */
[----:B------:R-:W-:Y:S01]  /*b9b0*/  FSEL R140, R61, -INF , !P6 ;  /* 0xff8000003d8c7808 */ /* 0x000fe20007000000 */
[CC--:B------:R-:W-:Y:S01]  /*b9c0*/  FFMA.FTZ R57, R88.reuse, R64.reuse, R57 ;  /* 0x0000004058397223 */ /* 0x0c0fe20000010039 */
[----:B------:R-:W-:Y:S01]  /*b9d0*/  FFMA.FTZ R59, R88, R64, R59 ;  /* 0x00000040583b7223 */ /* 0x000fe2000001003b */
[----:B------:R-:W-:Y:S02]  /*b9e0*/  FSEL R133, R63, -INF , !P5 ;  /* 0xff8000003f857808 */ /* 0x000fe40006800000 */
[-C--:B------:R-:W-:Y:S02]  /*b9f0*/  I2FP.F32.S32 R61, R67.reuse ;  /* 0x00000043003d7245 */ /* 0x080fe40000201400 */
[----:B------:R-:W-:-:S02]  /*ba00*/  I2FP.F32.S32 R64, R67 ;  /* 0x0000004300407245 */ /* 0x000fc40000201400 */
[----:B------:R-:W-:Y:S01]  /*ba10*/  FSEL R138, R57, -INF , !P4 ;  /* 0xff800000398a7808 */ /* 0x000fe20006000000 */
[C---:B------:R-:W-:Y:S01]  /*ba20*/  FFMA.FTZ R51, R88.reuse, R61, R51 ;  /* 0x0000003d58337223 */ /* 0x040fe20000010033 */
[----:B------:R-:W-:Y:S02]  /*ba30*/  VIADD R61, R65, 0x19 ;  /* 0x00000019413d7836 */ /* 0x000fe40000000000 */
[----:B------:R-:W-:Y:S01]  /*ba40*/  FFMA.FTZ R49, R88, R64, R49 ;  /* 0x0000004058317223 */ /* 0x000fe20000010031 */
[C---:B------:R-:W-:Y:S02]  /*ba50*/  ISETP.GE.AND P6, PT, R67.reuse, R0, PT ;  /* 0x000000004300720c */ /* 0x040fe40003fc6270 */
[----:B------:R-:W-:Y:S02]  /*ba60*/  ISETP.GE.AND P5, PT, R67, R2, PT ;  /* 0x000000024300720c */ /* 0x000fe40003fa6270 */
[----:B------:R-:W-:Y:S02]  /*ba70*/  I2FP.F32.S32 R57, R61 ;  /* 0x0000003d00397245 */ /* 0x000fe40000201400 */
[----:B------:R-:W-:-:S02]  /*ba80*/  FSEL R134, R49, -INF , !P6 ;  /* 0xff80000031867808 */ /* 0x000fc40007000000 */
[----:B------:R-:W-:Y:S01]  /*ba90*/  I2FP.F32.S32 R64, R61 ;  /* 0x0000003d00407245 */ /* 0x000fe20000201400 */
[C---:B------:R-:W-:Y:S01]  /*baa0*/  FFMA.FTZ R47, R88.reuse, R57, R47 ;  /* 0x00000039582f7223 */ /* 0x040fe2000001002f */
[----:B------:R-:W-:Y:S02]  /*bab0*/  LOP3.LUT R57, R123, 0x20, R92, 0xfe, !PT ;  /* 0x000000207b397812 */ /* 0x000fe400078efe5c */
[----:B------:R-:W-:Y:S01]  /*bac0*/  ISETP.GE.AND P4, PT, R61, R0, PT ;  /* 0x000000003d00720c */ /* 0x000fe20003f86270 */
[C---:B------:R-:W-:Y:S01]  /*bad0*/  FFMA.FTZ R45, R88.reuse, R64, R45 ;  /* 0x00000040582d7223 */ /* 0x040fe2000001002d */
[----:B------:R-:W-:Y:S02]  /*bae0*/  I2FP.F32.S32 R49, R57 ;  /* 0x0000003900317245 */ /* 0x000fe40000201400 */
[----:B------:R-:W-:Y:S02]  /*baf0*/  FSEL R131, R59, -INF , !P3 ;  /* 0xff8000003b837808 */ /* 0x000fe40005800000 */
[----:B------:R-:W-:Y:S01]  /*bb00*/  FSEL R136, R45, -INF , !P4 ;  /* 0xff8000002d887808 */ /* 0x000fe20006000000 */
[----:B------:R-:W-:Y:S01]  /*bb10*/  FFMA.FTZ R42, R88, R49, R42 ;  /* 0x00000031582a7223 */ /* 0x000fe2000001002a */
[----:B------:R-:W-:Y:S01]  /*bb20*/  VIADD R49, R65, 0x31 ;  /* 0x0000003141317836 */ /* 0x000fe20000000000 */
[----:B------:R-:W-:-:S02]  /*bb30*/  ISETP.GE.AND P3, PT, R61, R2, PT ;  /* 0x000000023d00720c */ /* 0x000fc40003f66270 */
[----:B------:R-:W-:Y:S02]  /*bb40*/  I2FP.F32.S32 R59, R57 ;  /* 0x00000039003b7245 */ /* 0x000fe40000201400 */
[-C--:B------:R-:W-:Y:S02]  /*bb50*/  I2FP.F32.S32 R64, R49.reuse ;  /* 0x0000003100407245 */ /* 0x080fe40000201400 */
[----:B------:R-:W-:Y:S01]  /*bb60*/  I2FP.F32.S32 R45, R49 ;  /* 0x00000031002d7245 */ /* 0x000fe20000201400 */
[C---:B------:R-:W-:Y:S01]  /*bb70*/  FFMA.FTZ R40, R88.reuse, R59, R40 ;  /* 0x0000003b58287223 */ /* 0x040fe20000010028 */
[----:B------:R-:W-:Y:S01]  /*bb80*/  FSEL R121, R51, -INF , !P5 ;  /* 0xff80000033797808 */ /* 0x000fe20006800000 */
[C---:B------:R-:W-:Y:S01]  /*bb90*/  FFMA.FTZ R33, R88.reuse, R64, R33 ;  /* 0x0000004058217223 */ /* 0x040fe20000010021 */
[----:B------:R-:W-:Y:S01]  /*bba0*/  ISETP.GE.AND P5, PT, R57, R2, PT ;  /* 0x000000023900720c */ /* 0x000fe20003fa6270 */
[----:B------:R-:W-:Y:S01]  /*bbb0*/  FFMA.FTZ R35, R88, R45, R35 ;  /* 0x0000002d58237223 */ /* 0x000fe20000010023 */
[----:B------:R-:W-:Y:S01]  /*bbc0*/  FSEL R97, R47, -INF , !P3 ;  /* 0xff8000002f617808 */ /* 0x000fe20005800000 */
[----:B------:R-:W-:Y:S01]  /*bbd0*/  VIADD R47, R65, 0x41 ;  /* 0x00000041412f7836 */ /* 0x000fe20000000000 */
[-C--:B------:R-:W-:Y:S01]  /*bbe0*/  ISETP.GE.AND P4, PT, R49, R0.reuse, PT ;  /* 0x000000003100720c */ /* 0x080fe20003f86270 */
[----:B------:R-:W-:Y:S01]  /*bbf0*/  VIADD R45, R65, 0x39 ;  /* 0x00000039412d7836 */ /* 0x000fe20000000000 */
[----:B------:R-:W-:-:S02]  /*bc00*/  ISETP.GE.AND P6, PT, R57, R0, PT ;  /* 0x000000003900720c */ /* 0x000fc40003fc6270 */
[----:B------:R-:W-:Y:S02]  /*bc10*/  FSEL R67, R42, -INF , !P5 ;  /* 0xff8000002a437808 */ /* 0x000fe40006800000 */
[----:B------:R-:W-:Y:S02]  /*bc20*/  FSEL R42, R33, -INF , !P4 ;  /* 0xff800000212a7808 */ /* 0x000fe40006000000 */
[----:B------:R-:W-:Y:S02]  /*bc30*/  FSEL R66, R40, -INF , !P6 ;  /* 0xff80000028427808 */ /* 0x000fe40007000000 */
[----:B------:R-:W-:Y:S02]  /*bc40*/  I2FP.F32.S32 R33, R47 ;  /* 0x0000002f00217245 */ /* 0x000fe40000201400 */
[-C--:B------:R-:W-:Y:S02]  /*bc50*/  I2FP.F32.S32 R40, R45.reuse ;  /* 0x0000002d00287245 */ /* 0x080fe40000201400 */
[----:B------:R-:W-:Y:S01]  /*bc60*/  I2FP.F32.S32 R64, R45 ;  /* 0x0000002d00407245 */ /* 0x000fe20000201400 */
[----:B------:R-:W-:Y:S01]  /*bc70*/  FFMA.FTZ R27, R88, R33, R27 ;  /* 0x00000021581b7223 */ /* 0x000fe2000001001b */
[----:B------:R-:W-:-:S02]  /*bc80*/  VIADD R33, R65, 0x21 ;  /* 0x0000002141217836 */ /* 0x000fc40000000000 */
[C---:B------:R-:W-:Y:S01]  /*bc90*/  FFMA.FTZ R31, R88.reuse, R40, R31 ;  /* 0x00000028581f7223 */ /* 0x040fe2000001001f */
[----:B------:R-:W-:Y:S01]  /*bca0*/  I2FP.F32.S32 R40, R47 ;  /* 0x0000002f00287245 */ /* 0x000fe20000201400 */
[C---:B------:R-:W-:Y:S01]  /*bcb0*/  FFMA.FTZ R29, R88.reuse, R64, R29 ;  /* 0x00000040581d7223 */ /* 0x040fe2000001001d */
[----:B------:R-:W-:Y:S02]  /*bcc0*/  ISETP.GE.AND P3, PT, R49, R2, PT ;  /* 0x000000023100720c */ /* 0x000fe40003f66270 */
[C---:B------:R-:W-:Y:S01]  /*bcd0*/  ISETP.GE.AND P6, PT, R45.reuse, R0, PT ;  /* 0x000000002d00720c */ /* 0x040fe20003fc6270 */
[C---:B------:R-:W-:Y:S01]  /*bce0*/  FFMA.FTZ R25, R88.reuse, R40, R25 ;  /* 0x0000002858197223 */ /* 0x040fe20000010019 */
[----:B------:R-:W-:Y:S02]  /*bcf0*/  I2FP.F32.S32 R93, R33 ;  /* 0x00000021005d7245 */ /* 0x000fe40000201400 */
[----:B------:R-:W-:Y:S02]  /*bd00*/  ISETP.GE.AND P5, PT, R45, R2, PT ;  /* 0x000000022d00720c */ /* 0x000fe40003fa6270 */
[----:B------:R-:W-:Y:S01]  /*bd10*/  ISETP.GE.AND P4, PT, R47, R0, PT ;  /* 0x000000002f00720c */ /* 0x000fe20003f86270 */
[CC--:B------:R-:W-:Y:S01]  /*bd20*/  FFMA.FTZ R41, R88.reuse, R93.reuse, R41 ;  /* 0x0000005d58297223 */ /* 0x0c0fe20000010029 */
[----:B------:R-:W-:Y:S01]  /*bd30*/  FSEL R45, R35, -INF , !P3 ;  /* 0xff800000232d7808 */ /* 0x000fe20005800000 */
[----:B------:R-:W-:Y:S01]  /*bd40*/  FFMA.FTZ R93, R88, R93, R43 ;  /* 0x0000005d585d7223 */ /* 0x000fe2000001002b */
[----:B------:R-:W-:-:S02]  /*bd50*/  FSEL R49, R29, -INF , !P6 ;  /* 0xff8000001d317808 */ /* 0x000fc40007000000 */
[----:B------:R-:W-:Y:S02]  /*bd60*/  ISETP.GE.AND P3, PT, R47, R2, PT ;  /* 0x000000022f00720c */ /* 0x000fe40003f66270 */
[----:B------:R-:W-:Y:S02]  /*bd70*/  LOP3.LUT R29, R123, 0x28, R92, 0xfe, !PT ;  /* 0x000000287b1d7812 */ /* 0x000fe400078efe5c */
[----:B------:R-:W-:Y:S02]  /*bd80*/  FSEL R40, R25, -INF , !P4 ;  /* 0xff80000019287808 */ /* 0x000fe40006000000 */
[----:B------:R-:W-:Y:S02]  /*bd90*/  I2FP.F32.S32 R25, R29 ;  /* 0x0000001d00197245 */ /* 0x000fe40000201400 */
[----:B------:R-:W-:Y:S01]  /*bda0*/  FSEL R43, R27, -INF , !P3 ;  /* 0xff8000001b2b7808 */ /* 0x000fe20005800000 */
[----:B------:R-:W-:Y:S01]  /*bdb0*/  VIADD R27, R65, 0x29 ;  /* 0x00000029411b7836 */ /* 0x000fe20000000000 */
[----:B------:R-:W-:Y:S01]  /*bdc0*/  FSEL R47, R31, -INF , !P5 ;  /* 0xff8000001f2f7808 */ /* 0x000fe20006800000 */
[CC--:B------:R-:W-:Y:S01]  /*bdd0*/  FFMA.FTZ R36, R88.reuse, R25.reuse, R36 ;  /* 0x0000001958247223 */ /* 0x0c0fe20000010024 */
[C---:B------:R-:W-:Y:S01]  /*bde0*/  ISETP.GE.AND P6, PT, R33.reuse, R0, PT ;  /* 0x000000002100720c */ /* 0x040fe20003fc6270 */
[----:B------:R-:W-:Y:S01]  /*bdf0*/  FFMA.FTZ R38, R88, R25, R38 ;  /* 0x0000001958267223 */ /* 0x000fe20000010026 */
[----:B------:R-:W-:-:S02]  /*be00*/  ISETP.GE.AND P5, PT, R33, R2, PT ;  /* 0x000000022100720c */ /* 0x000fc40003fa6270 */
[----:B------:R-:W-:Y:S02]  /*be10*/  FSEL R70, R41, -INF , !P6 ;  /* 0xff80000029467808 */ /* 0x000fe40007000000 */
[----:B------:R-:W-:Y:S02]  /*be20*/  I2FP.F32.S32 R25, R27 ;  /* 0x0000001b00197245 */ /* 0x000fe40000201400 */
[----:B------:R-:W-:Y:S02]  /*be30*/  FSEL R93, R93, -INF , !P5 ;  /* 0xff8000005d5d7808 */ /* 0x000fe40006800000 */
[C---:B------:R-:W-:Y:S01]  /*be40*/  ISETP.GE.AND P6, PT, R27.reuse, R0, PT ;  /* 0x000000001b00720c */ /* 0x040fe20003fc6270 */
[CC--:B------:R-:W-:Y:S01]  /*be50*/  FFMA.FTZ R37, R88.reuse, R25.reuse, R37 ;  /* 0x0000001958257223 */ /* 0x0c0fe20000010025 */
[----:B------:R-:W-:Y:S01]  /*be60*/  ISETP.GE.AND P5, PT, R27, R2, PT ;  /* 0x000000021b00720c */ /* 0x000fe20003fa6270 */
[----:B------:R-:W-:Y:S01]  /*be70*/  FFMA.FTZ R39, R88, R25, R39 ;  /* 0x0000001958277223 */ /* 0x000fe20000010027 */
[----:B------:R-:W-:-:S02]  /*be80*/  ISETP.GE.AND P4, PT, R29, R0, PT ;  /* 0x000000001d00720c */ /* 0x000fc40003f86270 */
[----:B------:R-:W-:Y:S02]  /*be90*/  ISETP.GE.AND P3, PT, R29, R2, PT ;  /* 0x000000021d00720c */ /* 0x000fe40003f66270 */
[----:B------:R-:W-:Y:S02]  /*bea0*/  LOP3.LUT R27, R123, 0x30, R92, 0xfe, !PT ;  /* 0x000000307b1b7812 */ /* 0x000fe400078efe5c */
[----:B------:R-:W-:Y:S02]  /*beb0*/  FSEL R120, R36, -INF , !P4 ;  /* 0xff80000024787808 */ /* 0x000fe40006000000 */
[----:B------:R-:W-:Y:S02]  /*bec0*/  I2FP.F32.S32 R25, R27 ;  /* 0x0000001b00197245 */ /* 0x000fe40000201400 */
[----:B------:R-:W-:Y:S02]  /*bed0*/  FSEL R95, R38, -INF , !P3 ;  /* 0xff800000265f7808 */ /* 0x000fe40005800000 */
[C---:B------:R-:W-:Y:S01]  /*bee0*/  ISETP.GE.AND P4, PT, R27.reuse, R0, PT ;  /* 0x000000001b00720c */ /* 0x040fe20003f86270 */
[CC--:B------:R-:W-:Y:S01]  /*bef0*/  FFMA.FTZ R64, R88.reuse, R25.reuse, R32 ;  /* 0x0000001958407223 */ /* 0x0c0fe20000010020 */
[----:B------:R-:W-:Y:S01]  /*bf00*/  ISETP.GE.AND P3, PT, R27, R2, PT ;  /* 0x000000021b00720c */ /* 0x000fe20003f66270 */
[----:B------:R-:W-:Y:S01]  /*bf10*/  FFMA.FTZ R34, R88, R25, R34 ;  /* 0x0000001958227223 */ /* 0x000fe20000010022 */
[----:B------:R-:W-:-:S02]  /*bf20*/  LOP3.LUT R27, R123, 0x50, R92, 0xfe, !PT ;  /* 0x000000507b1b7812 */ /* 0x000fc400078efe5c */
[----:B------:R-:W-:Y:S02]  /*bf30*/  FSEL R122, R37, -INF , !P6 ;  /* 0xff800000257a7808 */ /* 0x000fe40007000000 */
[----:B------:R-:W-:Y:S02]  /*bf40*/  I2FP.F32.S32 R25, R27 ;  /* 0x0000001b00197245 */ /* 0x000fe40000201400 */
[----:B------:R-:W-:Y:S02]  /*bf50*/  FSEL R71, R39, -INF , !P5 ;  /* 0xff80000027477808 */ /* 0x000fe40006800000 */
[----:B------:R-:W-:Y:S01]  /*bf60*/  ISETP.GE.AND P6, PT, R27, R0, PT ;  /* 0x000000001b00720c */ /* 0x000fe20003fc6270 */
[CC--:B------:R-:W-:Y:S01]  /*bf70*/  FFMA.FTZ R16, R88.reuse, R25.reuse, R16 ;  /* 0x0000001958107223 */ /* 0x0c0fe20000010010 */
[----:B------:R-:W-:Y:S01]  /*bf80*/  FFMA.FTZ R18, R88, R25, R18 ;  /* 0x0000001958127223 */ /* 0x000fe20000010012 */
[----:B------:R-:W-:Y:S01]  /*bf90*/  VIADD R25, R135, 0x51 ;  /* 0x0000005187197836 */ /* 0x000fe20000000000 */
        /* <DEDUP_REMOVED lines=11> */
[C---:B------:R-:W-:Y:S02]  /*c050*/  ISETP.GE.AND P6, PT, R25.reuse, R0, PT ;  /* 0x000000001900720c */ /* 0x040fe40003fc6270 */
[----:B------:R-:W-:Y:S01]  /*c060*/  FSEL R32, R32, -INF , !P4 ;  /* 0xff80000020207808 */ /* 0x000fe20006000000 */
[CC--:B------:R-:W-:Y:S01]  /*c070*/  FFMA.FTZ R12, R88.reuse, R19.reuse, R12 ;  /* 0x00000013580c7223 */ /* 0x0c0fe2000001000c */
[----:B------:R-:W-:Y:S01]  /*c080*/  FFMA.FTZ R14, R88, R19, R14 ;  /* 0x00000013580e7223 */ /* 0x000fe2000001000e */
[----:B------:R-:W-:Y:S02]  /*c090*/  FSEL R19, R18, -INF , !P5 ;  /* 0xff80000012137808 */ /* 0x000fe40006800000 */
[----:B------:R-:W-:Y:S01]  /*c0a0*/  ISETP.GE.AND P5, PT, R25, R2, PT ;  /* 0x000000021900720c */ /* 0x000fe20003fa6270 */
[----:B------:R-:W-:Y:S01]  /*c0b0*/  VIADD R25, R135, 0x59 ;  /* 0x0000005987197836 */ /* 0x000fe20000000000 */
[----:B------:R-:W-:-:S02]  /*c0c0*/  FSEL R17, R17, -INF , !P3 ;  /* 0xff80000011117808 */ /* 0x000fc40005800000 */
[----:B------:R-:W-:Y:S02]  /*c0d0*/  FSEL R34, R12, -INF , !P6 ;  /* 0xff8000000c227808 */ /* 0x000fe40007000000 */
[----:B------:R-:W-:Y:S02]  /*c0e0*/  I2FP.F32.S32 R16, R25 ;  /* 0x0000001900107245 */ /* 0x000fe40000201400 */
[C---:B------:R-:W-:Y:S02]  /*c0f0*/  ISETP.GE.AND P4, PT, R25.reuse, R0, PT ;  /* 0x000000001900720c */ /* 0x040fe40003f86270 */
[----:B------:R-:W-:Y:S01]  /*c100*/  ISETP.GE.AND P3, PT, R25, R2, PT ;  /* 0x000000021900720c */ /* 0x000fe20003f66270 */
[CC--:B------:R-:W-:Y:S01]  /*c110*/  FFMA.FTZ R13, R88.reuse, R16.reuse, R13 ;  /* 0x00000010580d7223 */ /* 0x0c0fe2000001000d */
[----:B------:R-:W-:Y:S01]  /*c120*/  LOP3.LUT R25, R123, 0x60, R92, 0xfe, !PT ;  /* 0x000000607b197812 */ /* 0x000fe200078efe5c */
[----:B------:R-:W-:Y:S01]  /*c130*/  FFMA.FTZ R15, R88, R16, R15 ;  /* 0x00000010580f7223 */ /* 0x000fe2000001000f */
[----:B------:R-:W-:-:S02]  /*c140*/  FSEL R41, R14, -INF , !P5 ;  /* 0xff8000000e297808 */ /* 0x000fc40006800000 */
[----:B------:R-:W-:Y:S02]  /*c150*/  I2FP.F32.S32 R27, R25 ;  /* 0x00000019001b7245 */ /* 0x000fe40000201400 */
[C---:B------:R-:W-:Y:S02]  /*c160*/  ISETP.GE.AND P6, PT, R25.reuse, R0, PT ;  /* 0x000000001900720c */ /* 0x040fe40003fc6270 */
[----:B------:R-:W-:Y:S01]  /*c170*/  ISETP.GE.AND P5, PT, R25, R2, PT ;  /* 0x000000021900720c */ /* 0x000fe20003fa6270 */
[----:B------:R-:W-:Y:S02]  /*c180*/  VIADD R25, R135, 0x61 ;  /* 0x0000006187197836 */ /* 0x000fe40000000000 */
[CC--:B------:R-:W-:Y:S01]  /*c190*/  FFMA.FTZ R8, R88.reuse, R27.reuse, R8 ;  /* 0x0000001b58087223 */ /* 0x0c0fe20000010008 */
[----:B------:R-:W-:Y:S01]  /*c1a0*/  FFMA.FTZ R10, R88, R27, R10 ;  /* 0x0000001b580a7223 */ /* 0x000fe2000001000a */
[----:B------:R-:W-:Y:S02]  /*c1b0*/  FSEL R36, R13, -INF , !P4 ;  /* 0xff8000000d247808 */ /* 0x000fe40006000000 */
[----:B------:R-:W-:-:S02]  /*c1c0*/  LOP3.LUT R13, R123, 0x68, R92, 0xfe, !PT ;  /* 0x000000687b0d7812 */ /* 0x000fc400078efe5c */
[----:B------:R-:W-:Y:S02]  /*c1d0*/  I2FP.F32.S32 R12, R25 ;  /* 0x00000019000c7245 */ /* 0x000fe40000201400 */
[----:B------:R-:W-:Y:S02]  /*c1e0*/  FSEL R37, R15, -INF , !P3 ;  /* 0xff8000000f257808 */ /* 0x000fe40005800000 */
[----:B------:R-:W-:Y:S01]  /*c1f0*/  FSEL R38, R8, -INF , !P6 ;  /* 0xff80000008267808 */ /* 0x000fe20007000000 */
[-C--:B------:R-:W-:Y:S01]  /*c200*/  FFMA.FTZ R9, R88, R12.reuse, R9 ;  /* 0x0000000c58097223 */ /* 0x080fe20000010009 */
[----:B------:R-:W-:Y:S01]  /*c210*/  FSEL R39, R10, -INF , !P5 ;  /* 0xff8000000a277808 */ /* 0x000fe20006800000 */
[----:B------:R-:W-:Y:S01]  /*c220*/  FFMA.FTZ R11, R88, R12, R11 ;  /* 0x0000000c580b7223 */ /* 0x000fe2000001000b */
[----:B------:R-:W-:Y:S02]  /*c230*/  I2FP.F32.S32 R15, R13 ;  /* 0x0000000d000f7245 */ /* 0x000fe40000201400 */
[----:B------:R-:W-:-:S02]  /*c240*/  ISETP.GE.AND P6, PT, R13, R0, PT ;  /* 0x000000000d00720c */ /* 0x000fc40003fc6270 */
[----:B------:R-:W-:Y:S01]  /*c250*/  ISETP.GE.AND P5, PT, R13, R2, PT ;  /* 0x000000020d00720c */ /* 0x000fe20003fa6270 */
[----:B------:R-:W-:Y:S01]  /*c260*/  VIADD R13, R135, 0x69 ;  /* 0x00000069870d7836 */ /* 0x000fe20000000000 */
[C---:B------:R-:W-:Y:S01]  /*c270*/  ISETP.GE.AND P4, PT, R25.reuse, R0, PT ;  /* 0x000000001900720c */ /* 0x040fe20003f86270 */
[CC--:B------:R-:W-:Y:S01]  /*c280*/  FFMA.FTZ R4, R88.reuse, R15.reuse, R4 ;  /* 0x0000000f58047223 */ /* 0x0c0fe20000010004 */
[C---:B------:R-:W-:Y:S01]  /*c290*/  FFMA.FTZ R6, R88.reuse, R15, R6 ;  /* 0x0000000f58067223 */ /* 0x040fe20000010006 */
[----:B------:R-:W-:Y:S02]  /*c2a0*/  ISETP.GE.AND P3, PT, R25, R2, PT ;  /* 0x000000021900720c */ /* 0x000fe40003f66270 */
[----:B------:R-:W-:Y:S02]  /*c2b0*/  I2FP.F32.S32 R8, R13 ;  /* 0x0000000d00087245 */ /* 0x000fe40000201400 */
[----:B------:R-:W-:Y:S02]  /*c2c0*/  FSEL R57, R9, -INF , !P4 ;  /* 0xff80000009397808 */ /* 0x000fe40006000000 */
[----:B------:R-:W-:Y:S01]  /*c2d0*/  LOP3.LUT R9, R123, 0x70, R92, 0xfe, !PT ;  /* 0x000000707b097812 */ /* 0x000fe200078efe5c */
[C---:B------:R-:W-:Y:S01]  /*c2e0*/  FFMA.FTZ R5, R88.reuse, R8, R5 ;  /* 0x0000000858057223 */ /* 0x040fe20000010005 */
[----:B------:R-:W-:Y:S01]  /*c2f0*/  ISETP.GE.AND P4, PT, R13, R0, PT ;  /* 0x000000000d00720c */ /* 0x000fe20003f86270 */
[----:B------:R-:W-:Y:S01]  /*c300*/  FFMA.FTZ R7, R88, R8, R7 ;  /* 0x0000000858077223 */ /* 0x000fe20000010007 */
[----:B------:R-:W-:-:S02]  /*c310*/  FSEL R59, R4, -INF , !P6 ;  /* 0xff800000043b7808 */ /* 0x000fc40007000000 */
[----:B------:R-:W-:Y:S02]  /*c320*/  FSEL R33, R6, -INF , !P5 ;  /* 0xff80000006217808 */ /* 0x000fe40006800000 */
[----:B------:R-:W-:Y:S02]  /*c330*/  I2FP.F32.S32 R27, R9 ;  /* 0x00000009001b7245 */ /* 0x000fe40000201400 */
[C---:B------:R-:W-:Y:S02]  /*c340*/  ISETP.GE.AND P6, PT, R9.reuse, R0, PT ;  /* 0x000000000900720c */ /* 0x040fe40003fc6270 */
[----:B------:R-:W-:Y:S01]  /*c350*/  ISETP.GE.AND P5, PT, R9, R2, PT ;  /* 0x000000020900720c */ /* 0x000fe20003fa6270 */
[----:B------:R-:W-:Y:S01]  /*c360*/  VIADD R9, R135, 0x71 ;  /* 0x0000007187097836 */ /* 0x000fe20000000000 */
[----:B------:R-:W-:Y:S01]  /*c370*/  FSEL R61, R5, -INF , !P4 ;  /* 0xff800000053d7808 */ /* 0x000fe20006000000 */
[CC--:B------:R-:W-:Y:S01]  /*c380*/  FFMA.FTZ R72, R88.reuse, R27.reuse, R72 ;  /* 0x0000001b58487223 */ /* 0x0c0fe20000010048 */
[----:B------:R-:W-:Y:S01]  /*c390*/  LOP3.LUT R5, R123, 0x78, R92, 0xfe, !PT ;  /* 0x000000787b057812 */ /* 0x000fe200078efe5c */
[----:B------:R-:W-:Y:S01]  /*c3a0*/  FFMA.FTZ R27, R88, R27, R74 ;  /* 0x0000001b581b7223 */ /* 0x000fe2000001004a */
[----:B------:R-:W-:-:S02]  /*c3b0*/  FSEL R35, R11, -INF , !P3 ;  /* 0xff8000000b237808 */ /* 0x000fc40005800000 */
[----:B------:R-:W-:Y:S02]  /*c3c0*/  I2FP.F32.S32 R29, R9 ;  /* 0x00000009001d7245 */ /* 0x000fe40000201400 */
[----:B------:R-:W-:Y:S02]  /*c3d0*/  ISETP.GE.AND P3, PT, R13, R2, PT ;  /* 0x000000020d00720c */ /* 0x000fe40003f66270 */
[----:B------:R-:W-:Y:S01]  /*c3e0*/  I2FP.F32.S32 R25, R5 ;  /* 0x0000000500197245 */ /* 0x000fe20000201400 */
[CC--:B------:R-:W-:Y:S01]  /*c3f0*/  FFMA.FTZ R16, R88.reuse, R29.reuse, R73 ;  /* 0x0000001d58107223 */ /* 0x0c0fe20000010049 */
[----:B------:R-:W-:Y:S01]  /*c400*/  FSEL R31, R7, -INF , !P3 ;  /* 0xff800000071f7808 */ /* 0x000fe20005800000 */
[C---:B------:R-:W-:Y:S01]  /*c410*/  FFMA.FTZ R29, R88.reuse, R29, R75 ;  /* 0x0000001d581d7223 */ /* 0x040fe2000001004b */
[----:B------:R-:W-:Y:S01]  /*c420*/  ISETP.GE.AND P4, PT, R9, R0, PT ;  /* 0x000000000900720c */ /* 0x000fe20003f86270 */
[CC--:B------:R-:W-:Y:S01]  /*c430*/  FFMA.FTZ R18, R88.reuse, R25.reuse, R52 ;  /* 0x0000001958127223 */ /* 0x0c0fe20000010034 */
[----:B------:R-:W-:Y:S01]  /*c440*/  LOP3.LUT R7, R123, 0x8, R92, 0xfe, !PT ;  /* 0x000000087b077812 */ /* 0x000fe200078efe5c */
[----:B------:R-:W-:Y:S01]  /*c450*/  FFMA.FTZ R25, R88, R25, R54 ;  /* 0x0000001958197223 */ /* 0x000fe20000010036 */
[----:B------:R-:W-:-:S02]  /*c460*/  FSEL R52, R72, -INF , !P6 ;  /* 0xff80000048347808 */ /* 0x000fc40007000000 */
[----:B------:R-:W-:Y:S02]  /*c470*/  FSEL R27, R27, -INF , !P5 ;  /* 0xff8000001b1b7808 */ /* 0x000fe40006800000 */
[C---:B------:R-:W-:Y:S02]  /*c480*/  ISETP.GE.AND P6, PT, R5.reuse, R0, PT ;  /* 0x000000000500720c */ /* 0x040fe40003fc6270 */
[----:B------:R-:W-:Y:S02]  /*c490*/  ISETP.GE.AND P5, PT, R5, R2, PT ;  /* 0x000000020500720c */ /* 0x000fe40003fa6270 */
[----:B------:R-:W-:Y:S02]  /*c4a0*/  I2FP.F32.S32 R5, R7 ;  /* 0x0000000700057245 */ /* 0x000fe40000201400 */
[----:B------:R-:W-:Y:S02]  /*c4b0*/  FSEL R16, R16, -INF , !P4 ;  /* 0xff80000010107808 */ /* 0x000fe40006000000 */
[----:B------:R-:W-:Y:S01]  /*c4c0*/  ISETP.GE.AND P4, PT, R7, R0, PT ;  /* 0x000000000700720c */ /* 0x000fe20003f86270 */
[----:B------:R-:W-:Y:S01]  /*c4d0*/  FFMA.FTZ R6, R88, R5, R56 ;  /* 0x0000000558067223 */ /* 0x000fe20000010038 */
[----:B------:R-:W-:-:S02]  /*c4e0*/  ISETP.GE.AND P3, PT, R9, R2, PT ;  /* 0x000000020900720c */ /* 0x000fc40003f66270 */
[--C-:B------:R-:W-:Y:S02]  /*c4f0*/  LOP3.LUT R7, R123, 0x10, R92.reuse, 0xfe, !PT ;  /* 0x000000107b077812 */ /* 0x100fe400078efe5c */
[----:B------:R-:W-:Y:S02]  /*c500*/  FSEL R29, R29, -INF , !P3 ;  /* 0xff8000001d1d7808 */ /* 0x000fe40005800000 */
[----:B------:R-:W-:Y:S02]  /*c510*/  I2FP.F32.S32 R5, R7 ;  /* 0x0000000700057245 */ /* 0x000fe40000201400 */
[----:B------:R-:W-:Y:S02]  /*c520*/  ISETP.GE.AND P3, PT, R7, R0, PT ;  /* 0x000000000700720c */ /* 0x000fe40003f66270 */
[----:B------:R-:W-:Y:S01]  /*c530*/  LOP3.LUT R7, R123, 0x18, R92, 0xfe, !PT ;  /* 0x000000187b077812 */ /* 0x000fe200078efe5c */
[----:B------:R-:W-:Y:S01]  /*c540*/  FFMA.FTZ R14, R88, R5, R48 ;  /* 0x00000005580e7223 */ /* 0x000fe20000010030 */
[----:B------:R-:W-:-:S02]  /*c550*/  FSEL R18, R18, -INF , !P6 ;  /* 0xff80000012127808 */ /* 0x000fc40007000000 */
[----:B------:R-:W-:Y:S02]  /*c560*/  I2FP.F32.S32 R5, R7 ;  /* 0x0000000700057245 */ /* 0x000fe40000201400 */
[-C--:B------:R-:W-:Y:S02]  /*c570*/  ISETP.GE.AND P6, PT, R7, R0.reuse, PT ;  /* 0x000000000700720c */ /* 0x080fe40003fc6270 */
[----:B------:R-:W-:Y:S01]  /*c580*/  LOP3.LUT R7, R123, 0x38, R92, 0xfe, !PT ;  /* 0x000000387b077812 */ /* 0x000fe200078efe5c */
[----:B------:R-:W-:Y:S01]  /*c590*/  FFMA.FTZ R12, R88, R5, R44 ;  /* 0x00000005580c7223 */ /* 0x000fe2000001002c */
[----:B------:R-:W-:Y:S02]  /*c5a0*/  FSEL R25, R25, -INF , !P5 ;  /* 0xff80000019197808 */ /* 0x000fe40006800000 */
[----:B------:R-:W-:Y:S02]  /*c5b0*/  I2FP.F32.S32 R5, R7 ;  /* 0x0000000700057245 */ /* 0x000fe40000201400 */
[----:B------:R-:W-:-:S02]  /*c5c0*/  ISETP.GE.AND P5, PT, R7, R0, PT ;  /* 0x000000000700720c */ /* 0x000fc40003fa6270 */
[----:B------:R-:W-:Y:S01]  /*c5d0*/  LOP3.LUT R7, R123, 0x40, R92, 0xfe, !PT ;  /* 0x000000407b077812 */ /* 0x000fe200078efe5c */
[----:B------:R-:W-:Y:S01]  /*c5e0*/  FFMA.FTZ R28, R88, R5, R28 ;  /* 0x00000005581c7223 */ /* 0x000fe2000001001c */
[----:B------:R-:W-:Y:S02]  /*c5f0*/  FSEL R6, R6, -INF , !P4 ;  /* 0xff80000006067808 */ /* 0x000fe40006000000 */
[----:B------:R-:W-:Y:S02]  /*c600*/  I2FP.F32.S32 R5, R7 ;  /* 0x0000000700057245 */ /* 0x000fe40000201400 */
[----:B------:R-:W-:Y:S02]  /*c610*/  ISETP.GE.AND P4, PT, R7, R0, PT ;  /* 0x000000000700720c */ /* 0x000fe40003f86270 */
[----:B------:R-:W-:Y:S01]  /*c620*/  LOP3.LUT R7, R123, 0x48, R92, 0xfe, !PT ;  /* 0x000000487b077812 */ /* 0x000fe200078efe5c */
[----:B------:R-:W-:Y:S01]  /*c630*/  FFMA.FTZ R24, R88, R5, R24 ;  /* 0x0000000558187223 */ /* 0x000fe20000010018 */
[----:B------:R-:W-:-:S02]  /*c640*/  FSEL R14, R14, -INF , !P3 ;  /* 0xff8000000e0e7808 */ /* 0x000fc40005800000 */
[----:B------:R-:W-:Y:S02]  /*c650*/  I2FP.F32.S32 R5, R7 ;  /* 0x0000000700057245 */ /* 0x000fe40000201400 */
[----:B------:R-:W-:Y:S02]  /*c660*/  ISETP.GE.AND P3, PT, R7, R0, PT ;  /* 0x000000000700720c */ /* 0x000fe40003f66270 */
[----:B------:R-:W-:Y:S01]  /*c670*/  FSEL R12, R12, -INF , !P6 ;  /* 0xff8000000c0c7808 */ /* 0x000fe20007000000 */
[----:B------:R-:W-:Y:S01]  /*c680*/  FFMA.FTZ R20, R88, R5, R20 ;  /* 0x0000000558147223 */ /* 0x000fe20000010014 */
[----:B------:R-:W-:Y:S02]  /*c690*/  LOP3.LUT R5, R123, 0x8, R92, 0xfe, !PT ;  /* 0x000000087b057812 */ /* 0x000fe400078efe5c */
[----:B------:R-:W-:Y:S02]  /*c6a0*/  FSEL R44, R28, -INF , !P5 ;  /* 0xff8000001c2c7808 */ /* 0x000fe40006800000 */
[----:B------:R-:W-:-:S02]  /*c6b0*/  I2FP.F32.S32 R7, R5 ;  /* 0x0000000500077245 */ /* 0x000fc40000201400 */
[-C--:B------:R-:W-:Y:S02]  /*c6c0*/  ISETP.GE.AND P6, PT, R5, R2.reuse, PT ;  /* 0x000000020500720c */ /* 0x080fe40003fc6270 */
[C---:B------:R-:W-:Y:S01]  /*c6d0*/  LOP3.LUT R5, R123.reuse, 0x10, R92, 0xfe, !PT ;  /* 0x000000107b057812 */ /* 0x040fe200078efe5c */
[C---:B------:R-:W-:Y:S01]  /*c6e0*/  FFMA.FTZ R7, R88.reuse, R7, R58 ;  /* 0x0000000758077223 */ /* 0x040fe2000001003a */
[--C-:B------:R-:W-:Y:S02]  /*c6f0*/  LOP3.LUT R9, R123, 0x40, R92.reuse, 0xfe, !PT ;  /* 0x000000407b097812 */ /* 0x100fe400078efe5c */
[----:B------:R-:W-:Y:S02]  /*c700*/  I2FP.F32.S32 R13, R5 ;  /* 0x00000005000d7245 */ /* 0x000fe40000201400 */
[----:B------:R-:W-:Y:S02]  /*c710*/  ISETP.GE.AND P5, PT, R5, R2, PT ;  /* 0x000000020500720c */ /* 0x000fe40003fa6270 */
[----:B------:R-:W-:Y:S01]  /*c720*/  LOP3.LUT R5, R123, 0x18, R92, 0xfe, !PT ;  /* 0x000000187b057812 */ /* 0x000fe200078efe5c */
[----:B------:R-:W-:Y:S01]  /*c730*/  FFMA.FTZ R13, R88, R13, R50 ;  /* 0x0000000d580d7223 */ /* 0x000fe20000010032 */
[----:B------:R-:W-:-:S02]  /*c740*/  FSEL R48, R24, -INF , !P4 ;  /* 0xff80000018307808 */ /* 0x000fc40006000000 */
[----:B------:R-:W-:Y:S02]  /*c750*/  I2FP.F32.S32 R15, R5 ;  /* 0x00000005000f7245 */ /* 0x000fe40000201400 */
[-C--:B------:R-:W-:Y:S02]  /*c760*/  ISETP.GE.AND P4, PT, R5, R2.reuse, PT ;  /* 0x000000020500720c */ /* 0x080fe40003f86270 */
[----:B------:R-:W-:Y:S01]  /*c770*/  I2FP.F32.S32 R5, R9 ;  /* 0x0000000900057245 */ /* 0x000fe20000201400 */
[----:B------:R-:W-:Y:S01]  /*c780*/  FFMA.FTZ R15, R88, R15, R46 ;  /* 0x0000000f580f7223 */ /* 0x000fe2000001002e */
[----:B------:R-:W-:Y:S02]  /*c790*/  FSEL R28, R20, -INF , !P3 ;  /* 0xff800000141c7808 */ /* 0x000fe40005800000 */
[----:B------:R-:W-:Y:S01]  /*c7a0*/  ISETP.GE.AND P3, PT, R9, R2, PT ;  /* 0x000000020900720c */ /* 0x000fe20003f66270 */
[----:B------:R-:W-:Y:S01]  /*c7b0*/  FFMA.FTZ R26, R88, R5, R26 ;  /* 0x00000005581a7223 */ /* 0x000fe2000001001a */
[----:B------:R-:W-:-:S02]  /*c7c0*/  LOP3.LUT R9, R123, 0x48, R92, 0xfe, !PT ;  /* 0x000000487b097812 */ /* 0x000fc400078efe5c */
[----:B------:R-:W-:Y:S02]  /*c7d0*/  FSEL R7, R7, -INF , !P6 ;  /* 0xff80000007077808 */ /* 0x000fe40007000000 */
[----:B------:R-:W-:Y:S02]  /*c7e0*/  I2FP.F32.S32 R5, R9 ;  /* 0x0000000900057245 */ /* 0x000fe40000201400 */
[----:B------:R-:W-:Y:S02]  /*c7f0*/  ISETP.GE.AND P6, PT, R9, R2, PT ;  /* 0x000000020900720c */ /* 0x000fe40003fc6270 */
[----:B------:R-:W-:Y:S01]  /*c800*/  LOP3.LUT R9, R123, 0x38, R92, 0xfe, !PT ;  /* 0x000000387b097812 */ /* 0x000fe200078efe5c */
[----:B------:R-:W-:Y:S01]  /*c810*/  FFMA.FTZ R22, R88, R5, R22 ;  /* 0x0000000558167223 */ /* 0x000fe20000010016 */
[----:B------:R-:W-:Y:S02]  /*c820*/  FSEL R15, R15, -INF , !P4 ;  /* 0xff8000000f0f7808 */ /* 0x000fe40006000000 */
[----:B------:R-:W-:-:S02]  /*c830*/  I2FP.F32.S32 R5, R9 ;  /* 0x0000000900057245 */ /* 0x000fc40000201400 */
[----:B------:R-:W-:Y:S02]  /*c840*/  FSEL R13, R13, -INF , !P5 ;  /* 0xff8000000d0d7808 */ /* 0x000fe40006800000 */
[----:B------:R-:W-:Y:S01]  /*c850*/  ISETP.GE.AND P4, PT, R65, R0, PT ;  /* 0x000000004100720c */ /* 0x000fe20003f86270 */
[C---:B------:R-:W-:Y:S01]  /*c860*/  FFMA.FTZ R30, R88.reuse, R5, R30 ;  /* 0x00000005581e7223 */ /* 0x040fe2000001001e */
[----:B------:R-:W-:Y:S02]  /*c870*/  I2FP.F32.S32 R5, R65 ;  /* 0x0000004100057245 */ /* 0x000fe40000201400 */
[----:B------:R-:W-:Y:S02]  /*c880*/  ISETP.GE.AND P5, PT, R9, R2, PT ;  /* 0x000000020900720c */ /* 0x000fe40003fa6270 */
[----:B------:R-:W-:Y:S01]  /*c890*/  I2FP.F32.S32 R9, R135 ;  /* 0x0000008700097245 */ /* 0x000fe20000201400 */
[----:B------:R-:W-:Y:S01]  /*c8a0*/  FFMA.FTZ R8, R88, R5, R60 ;  /* 0x0000000558087223 */ /* 0x000fe2000001003c */
[----:B------:R-:W-:Y:S01]  /*c8b0*/  VIADD R5, R65, 0x49 ;  /* 0x0000004941057836 */ /* 0x000fe20000000000 */
[----:B------:R-:W-:-:S02]  /*c8c0*/  FSEL R65, R26, -INF , !P3 ;  /* 0xff8000001a417808 */ /* 0x000fc40005800000 */
[C---:B------:R-:W-:Y:S01]  /*c8d0*/  ISETP.GE.AND P3, PT, R135.reuse, R2, PT ;  /* 0x000000028700720c */ /* 0x040fe20003f66270 */
[----:B------:R-:W-:Y:S01]  /*c8e0*/  VIADD R135, R135, 0x79 ;  /* 0x0000007987877836 */ /* 0x000fe20000000000 */
[----:B------:R-:W-:Y:S01]  /*c8f0*/  I2FP.F32.S32 R4, R5 ;  /* 0x0000000500047245 */ /* 0x000fe20000201400 */
[----:B------:R-:W-:Y:S01]  /*c900*/  FFMA.FTZ R9, R88, R9, R62 ;  /* 0x0000000958097223 */ /* 0x000fe2000001003e */
[----:B------:R-:W-:Y:S02]  /*c910*/  FSEL R73, R30, -INF , !P5 ;  /* 0xff8000001e497808 */ /* 0x000fe40006800000 */
[----:B------:R-:W-:Y:S01]  /*c920*/  I2FP.F32.S32 R20, R135 ;  /* 0x0000008700147245 */ /* 0x000fe20000201400 */
[CC--:B------:R-:W-:Y:S01]  /*c930*/  FFMA.FTZ R46, R88.reuse, R4.reuse, R21 ;  /* 0x00000004582e7223 */ /* 0x0c0fe20000010015 */
[----:B------:R-:W-:Y:S01]  /*c940*/  FFMA.FTZ R21, R88, R4, R23 ;  /* 0x0000000458157223 */ /* 0x000fe20000010017 */
[----:B------:R-:W-:Y:S02]  /*c950*/  FSEL R23, R22, -INF , !P6 ;  /* 0xff80000016177808 */ /* 0x000fe40007000000 */
[-C--:B------:R-:W-:Y:S01]  /*c960*/  FFMA.FTZ R24, R88, R20.reuse, R53 ;  /* 0x0000001458187223 */ /* 0x080fe20000010035 */
[----:B------:R-:W-:Y:S01]  /*c970*/  FSEL R8, R8, -INF , !P4 ;  /* 0xff80000008087808 */ /* 0x000fe20006000000 */
[----:B------:R-:W-:Y:S01]  /*c980*/  FFMA.FTZ R20, R88, R20, R55 ;  /* 0x0000001458147223 */ /* 0x000fe20000010037 */
[----:B------:R-:W-:-:S02]  /*c990*/  FSEL R9, R9, -INF , !P3 ;  /* 0xff80000009097808 */ /* 0x000fc40005800000 */
[-C--:B------:R-:W-:Y:S02]  /*c9a0*/  ISETP.GE.AND P6, PT, R5, R0.reuse, PT ;  /* 0x000000000500720c */ /* 0x080fe40003fc6270 */
[----:B------:R-:W-:Y:S02]  /*c9b0*/  ISETP.GE.AND P5, PT, R135, R0, PT ;  /* 0x000000008700720c */ /* 0x000fe40003fa6270 */
[-C--:B------:R-:W-:Y:S02]  /*c9c0*/  ISETP.GE.AND P4, PT, R5, R2.reuse, PT ;  /* 0x000000020500720c */ /* 0x080fe40003f86270 */
        /* <DEDUP_REMOVED lines=21> */
[----:B------:R-:W-:-:S05]  /*cb20*/  IMAD R5, R2, R5, R11 ;  /* 0x0000000502057224 */ /* 0x000fca00078e020b */
[----:B------:R-:W-:-:S13]  /*cb30*/  ISETP.GT.U32.AND P5, PT, R2, R5, PT ;  /* 0x000000050200720c */ /* 0x000fda0003fa4070 */
[----:B------:R-:W-:Y:S02]  /*cb40*/  @!P5 IMAD.IADD R5, R5, 0x1, -R2 ;  /* 0x000000010505d824 */ /* 0x000fe400078e0a02 */
[----:B------:R-:W-:-:S03]  /*cb50*/  @!P5 VIADD R10, R10, 0x1 ;  /* 0x000000010a0ad836 */ /* 0x000fc60000000000 */
[----:B------:R-:W-:Y:S02]  /*cb60*/  ISETP.GE.U32.AND P6, PT, R5, R2, PT ;  /* 0x000000020500720c */ /* 0x000fe40003fc6070 */
[CC--:B------:R-:W-:Y:S02]  /*cb70*/  LOP3.LUT R5, R123.reuse, R4.reuse, RZ, 0x3c, !PT ;  /* 0x000000047b057212 */ /* 0x0c0fe400078e3cff */
[----:B------:R-:W-:Y:S02]  /*cb80*/  IADD3 R123, R123, -0x80, RZ ;  /* 0xffffff807b7b7810 */ /* 0x000fe40007ffe0ff */
[----:B------:R-:W-:Y:S02]  /*cb90*/  ISETP.GE.AND P4, PT, R5, RZ, PT ;  /* 0x000000ff0500720c */ /* 0x000fe40003f86270 */
[----:B------:R-:W-:Y:S02]  /*cba0*/  IABS R5, R123 ;  /* 0x0000007b00057213 */ /* 0x000fe40000000000 */
[----:B------:R-:W-:-:S03]  /*cbb0*/  LOP3.LUT R123, R123, R4, RZ, 0x3c, !PT ;  /* 0x000000047b7b7212 */ /* 0x000fc600078e3cff */
[----:B------:R-:W-:Y:S01]  /*cbc0*/  IMAD.HI.U32 R0, R0, R5, RZ ;  /* 0x0000000500007227 */ /* 0x000fe200078e00ff */
[----:B------:R-:W-:-:S03]  /*cbd0*/  ISETP.GE.AND P2, PT, R123, RZ, PT ;  /* 0x000000ff7b00720c */ /* 0x000fc60003f46270 */
[----:B------:R-:W-:Y:S02]  /*cbe0*/  IMAD.MOV R11, RZ, RZ, -R0 ;  /* 0x000000ffff0b7224 */ /* 0x000fe400078e0a00 */
[----:B------:R-:W-:Y:S02]  /*cbf0*/  @P6 VIADD R10, R10, 0x1 ;  /* 0x000000010a0a6836 */ /* 0x000fe40000000000 */
[----:B------:R-:W-:-:S03]  /*cc00*/  IMAD R5, R2, R11, R5 ;  /* 0x0000000b02057224 */ /* 0x000fc600078e0205 */
[----:B------:R-:W-:Y:S02]  /*cc10*/  @!P4 IADD3 R10, -R10, RZ, RZ ;  /* 0x000000ff0a0ac210 */ /* 0x000fe40007ffe1ff */
[----:B------:R-:W-:-:S13]  /*cc20*/  ISETP.GT.U32.AND P3, PT, R2, R5, PT ;  /* 0x000000050200720c */ /* 0x000fda0003f64070 */
        /* <DEDUP_REMOVED lines=18> */
[----:B------:R-:W-:-:S04]  /*cd50*/  IMAD R54, R53, R0, RZ ;  /* 0x0000000035367224 */ /* 0x000fc800078e02ff */
[C---:B------:R-:W-:Y:S02]  /*cd60*/  IMAD R54, R11.reuse, UR5, R54 ;  /* 0x000000050b367c24 */ /* 0x040fe4000f8e0236 */
[----:B------:R-:W-:-:S05]  /*cd70*/  IMAD.WIDE.U32 R10, R11, R0, RZ ;  /* 0x000000000b0a7225 */ /* 0x000fca00078e00ff */
[----:B------:R-:W-:Y:S02]  /*cd80*/  IADD3 R55, R11, R54, RZ ;  /* 0x000000360b377210 */ /* 0x000fe40007ffe0ff */
[----:B------:R-:W-:Y:S01]  /*cd90*/  MOV R54, R10 ;  /* 0x0000000a00367202 */ /* 0x000fe20000000f00 */
[----:B--2---:R-:W-:Y:S02]  /*cda0*/  IMAD.IADD R2, R2, 0x1, -R5 ;  /* 0x0000000102027824 */ /* 0x004fe400078e0a05 */
[----:B------:R-:W1:Y:S03]  /*cdb0*/  LDC.64 R4, c[0x0][0x230] ;  /* 0x00008c00ff047b82 */ /* 0x000e660000000a00 */
[----:B------:R-:W-:-:S05]  /*cdc0*/  SHF.R.S32.HI R11, RZ, 0x1f, R2 ;  /* 0x0000001fff0b7819 */ /* 0x000fca0000011402 */
[-C--:B-1----:R-:W-:Y:S02]  /*cdd0*/  IMAD R11, R11, R4.reuse, RZ ;  /* 0x000000040b0b7224 */ /* 0x082fe400078e02ff */
[----:B------:R-:W-:-:S04]  /*cde0*/  IMAD.WIDE.U32 R54, R2, R4, R54 ;  /* 0x0000000402367225 */ /* 0x000fc800078e0036 */
[----:B------:R-:W-:-:S04]  /*cdf0*/  IMAD R5, R2, R5, R11 ;  /* 0x0000000502057224 */ /* 0x000fc800078e020b */
[----:B------:R-:W-:Y:S01]  /*ce00*/  IMAD.IADD R5, R55, 0x1, R5 ;  /* 0x0000000137057824 */ /* 0x000fe200078e0205 */
[----:B------:R-:W-:Y:S06]  /*ce10*/  BRA `(.L_x_4688) ;  /* 0x0000000000107947 */ /* 0x000fec0003800000 */
.L_x_4687:
[----:B------:R-:W1:Y:S02]  /*ce20*/  LDC R0, c[0x0][0x248] ;  /* 0x00009200ff007b82 */ /* 0x000e640000000800 */
[----:B-1----:R-:W-:-:S05]  /*ce30*/  IMAD.SHL.U32 R54, R0, 0x80, RZ ;  /* 0x0000008000367824 */ /* 0x002fca00078e00ff */
[----:B------:R-:W-:-:S04]  /*ce40*/  IADD3 R54, -R54, RZ, RZ ;  /* 0x000000ff36367210 */ /* 0x000fc80007ffe1ff */
[----:B------:R-:W-:-:S07]  /*ce50*/  SHF.R.S32.HI R5, RZ, 0x1f, R54 ;  /* 0x0000001fff057819 */ /* 0x000fce0000011436 */
.L_x_4688:
        /* <DEDUP_REMOVED lines=15> */
[----:B------:R-:W2:Y:S01]  /*cf50*/  @!P0 LDC R2, c[0x0][0x24c] ;  /* 0x00009300ff028b82 */ /* 0x000ea20000000800 */
[----:B------:R-:W-:-:S02]  /*cf60*/  @!P0 LEA R4, P2, R0, R54, 0x6 ;  /* 0x0000003600048211 */ /* 0x000fc400078430ff */
[----:B------:R-:W-:Y:S01]  /*cf70*/  @!PT LDS RZ, [RZ] ;  /* 0x00000000fffff984 */ /* 0x000fe20000000800 */
[----:B------:R-:W-:Y:S01]  /*cf80*/  @!PT LDS RZ, [RZ] ;  /* 0x00000000fffff984 */ /* 0x000fe20000000800 */
[----:B------:R-:W-:Y:S01]  /*cf90*/  @!PT LDS RZ, [RZ] ;  /* 0x00000000fffff984 */ /* 0x000fe20000000800 */
[----:B------:R1:W-:Y:S04]  /*cfa0*/  @!P0 LDGSTS.E.BYPASS.LTC128B.128 [R130+0x1800], desc[UR6][R10.64] ;  /* 0x018000000a828fae */ /* 0x0003e8000b901d46 */
[----:B------:R1:W-:Y:S01]  /*cfb0*/  @P0 STS.128 [R130+0x2000], RZ ;  /* 0x002000ff82000388 */ /* 0x0003e20000000c00 */
[----:B--2---:R-:W-:Y:S02]  /*cfc0*/  @!P0 LEA.HI.X R2, R0, R5, R2, 0x6, P2 ;  /* 0x0000000500028211 */ /* 0x004fe400010f3402 */
[----:B------:R-:W-:-:S04]  /*cfd0*/  @!P0 LEA R74, P2, R4, R128, 0x1 ;  /* 0x00000080044a8211 */ /* 0x000fc800078408ff */
        /* <DEDUP_REMOVED lines=10> */
[----:B-1----:R-:W-:-:S05]  /*d080*/  IMAD.WIDE.U32 R74, R0, 0x60, R4 ;  /* 0x00000060004a7825 */ /* 0x002fca00078e0004 */
[----:B------:R-:W-:Y:S02]  /*d090*/  IADD3 R0, R75, UR4, RZ ;  /* 0x000000044b007c10 */ /* 0x000fe4000fffe0ff */
[----:B------:R-:W-:-:S04]  /*d0a0*/  LEA R10, P0, R74, R128, 0x1 ;  /* 0x000000804a0a7211 */ /* 0x000fc800078008ff */
[----:B------:R-:W-:-:S05]  /*d0b0*/  LEA.HI.X R11, R74, R129, R0, 0x1, P0 ;  /* 0x000000814a0b7211 */ /* 0x000fca00000f0c00 */
[----:B------:R-:W-:Y:S01]  /*d0c0*/  @!PT LDS RZ, [RZ] ;  /* 0x00000000fffff984 */ /* 0x000fe20000000800 */
[----:B------:R-:W-:Y:S01]  /*d0d0*/  @!PT LDS RZ, [RZ] ;  /* 0x00000000fffff984 */ /* 0x000fe20000000800 */
[----:B------:R-:W-:Y:S01]  /*d0e0*/  @!PT LDS RZ, [RZ] ;  /* 0x00000000fffff984 */ /* 0x000fe20000000800 */
[----:B------:R2:W-:Y:S04]  /*d0f0*/  LDGSTS.E.BYPASS.LTC128B.128 [R130+0x2800], desc[UR6][R10.64] ;  /* 0x028000000a827fae */ /* 0x0005e8000b901d46 */
.L_x_4690:
[----:B------:R-:W-:Y:S05]  /*d100*/  BSYNC B0 ;  /* 0x0000000000007941 */ /* 0x000fea0003800000 */
.L_x_4689:
[----:B------:R-:W0:Y:S01]  /*d110*/  LDGDEPBAR ;  /* 0x00000000000079af */ /* 0x000e220000000000 */
[----:B------:R-:W-:-:S04]  /*d120*/  LEA R128, P0, R54, R128, 0x1 ;  /* 0x0000008036807211 */ /* 0x000fc800078008ff */
[----:B------:R-:W-:-:S09]  /*d130*/  LEA.HI.X R129, R54, R129, R5, 0x1, P0 ;  /* 0x0000008136817211 */ /* 0x000fd200000f0c05 */
.L_x_4686:
        /* <DEDUP_REMOVED lines=60> */
[----:B------:R-:W-:-:S04]  /*d500*/  FMNMX.FTZ R5, R18, R5, !PT ;  /* 0x0000000512057209 */ /* 0x000fc80007810000 */
[----:B------:R-:W-:Y:S02]  /*d510*/  FMNMX.FTZ R2, R24, R5, !PT ;  /* 0x0000000518027209 */ /* 0x000fe40007810000 */
[----:B------:R-:W-:-:S03]  /*d520*/  FMNMX.FTZ R5, R25, R0, !PT ;  /* 0x0000000019057209 */ /* 0x000fc60007810000 */
[----:B------:R-:W3:Y:S01]  /*d530*/  SHFL.BFLY PT, R55, R2, 0x2, 0x1f ;  /* 0x0c401f0002377f89 */ /* 0x000ee200000e0000 */
[----:B-12---:R-:W-:-:S05]  /*d540*/  FMNMX.FTZ R10, R20, R5, !PT ;  /* 0x00000005140a7209 */ /* 0x006fca0007810000 */
[----:B------:R-:W1:Y:S01]  /*d550*/  SHFL.BFLY PT, R11, R10, 0x2, 0x1f ;  /* 0x0c401f000a0b7f89 */ /* 0x000e6200000e0000 */
[----:B---3--:R-:W-:-:S05]  /*d560*/  FMNMX.FTZ R55, R2, R55, !PT ;  /* 0x0000003702377209 */ /* 0x008fca0007810000 */
[----:B------:R-:W2:Y:S01]  /*d570*/  SHFL.BFLY PT, R0, R55, 0x1, 0x1f ;  /* 0x0c201f0037007f89 */ /* 0x000ea200000e0000 */
[----:B-1----:R-:W-:-:S05]  /*d580*/  FMNMX.FTZ R11, R10, R11, !PT ;  /* 0x0000000b0a0b7209 */ /* 0x002fca0007810000 */
[----:B------:R-:W1:Y:S01]  /*d590*/  SHFL.BFLY PT, R2, R11, 0x1, 0x1f ;  /* 0x0c201f000b027f89 */ /* 0x000e6200000e0000 */
[----:B--2---:R-:W-:-:S04]  /*d5a0*/  FMNMX.FTZ R0, R55, R0, !PT ;  /* 0x0000000037007209 */ /* 0x004fc80007810000 */
[C---:B------:R-:W-:Y:S01]  /*d5b0*/  FSETP.NEU.FTZ.AND P0, PT, R0.reuse, -INF , PT ;  /* 0xff8000000000780b */ /* 0x040fe20003f1d000 */
[C---:B------:R-:W-:Y:S01]  /*d5c0*/  FMUL.FTZ R53, R0.reuse, UR8 ;  /* 0x0000000800357c20 */ /* 0x040fe20008410000 */
[----:B-1----:R-:W-:Y:S02]  /*d5d0*/  FMNMX.FTZ R2, R11, R2, !PT ;  /* 0x000000020b027209 */ /* 0x002fe40007810000 */
[----:B------:R-:W-:Y:S02]  /*d5e0*/  FSEL R5, R0, RZ, P0 ;  /* 0x000000ff00057208 */ /* 0x000fe40000000000 */
[----:B------:R-:W-:Y:S01]  /*d5f0*/  FSEL R53, R53, RZ, P0 ;  /* 0x000000ff35357208 */ /* 0x000fe20000000000 */
[C---:B------:R-:W-:Y:S01]  /*d600*/  FMUL.FTZ R22, R2.reuse, UR8 ;  /* 0x0000000802167c20 */ /* 0x040fe20008410000 */
[----:B------:R-:W-:Y:S01]  /*d610*/  FSETP.NEU.FTZ.AND P0, PT, R2, -INF , PT ;  /* 0xff8000000200780b */ /* 0x000fe20003f1d000 */
[----:B------:R-:W-:Y:S02]  /*d620*/  FADD.FTZ R5, R68, -R5 ;  /* 0x8000000544057221 */ /* 0x000fe40000010000 */
[--C-:B------:R-:W-:Y:S01]  /*d630*/  FFMA.FTZ R4, R8, UR8, -R53.reuse ;  /* 0x0000000808047c23 */ /* 0x100fe20008010835 */
[----:B------:R-:W-:Y:S01]  /*d640*/  FSEL R22, R22, RZ, P0 ;  /* 0x000000ff16167208 */ /* 0x000fe20000000000 */
[----:B------:R-:W-:Y:S01]  /*d650*/  FMUL.FTZ R5, R5, UR8 ;  /* 0x0000000805057c20 */ /* 0x000fe20008410000 */
[--C-:B------:R-:W-:Y:S01]  /*d660*/  FFMA.FTZ R123, R6, UR8, -R53.reuse ;  /* 0x00000008067b7c23 */ /* 0x100fe20008010835 */
[----:B------:R-:W-:Y:S01]  /*d670*/  FSEL R6, R2, RZ, P0 ;  /* 0x000000ff02067208 */ /* 0x000fe20000000000 */
[--C-:B------:R-:W-:Y:S01]  /*d680*/  FFMA.FTZ R30, R140, UR8, -R53.reuse ;  /* 0x000000088c1e7c23 */ /* 0x100fe20008010835 */
[----:B------:R-:W-:Y:S01]  /*d690*/  MUFU.EX2 R4, R4 ;  /* 0x0000000400047308 */ /* 0x000fe20000000800 */
[----:B------:R-:W-:Y:S01]  /*d6a0*/  FFMA.FTZ R50, R9, UR8, -R22 ;  /* 0x0000000809327c23 */ /* 0x000fe20008010816 */
[--C-:B------:R-:W-:Y:S01]  /*d6b0*/  FFMA.FTZ R56, R138, UR8, -R53.reuse ;  /* 0x000000088a387c23 */ /* 0x100fe20008010835 */
[----:B------:R-:W1:Y:S01]  /*d6c0*/  LDSM.16.MT88.4 R8, [R125+0x3000] ;  /* 0x003000007d08783b */ /* 0x000e620000004200 */
[----:B------:R-:W-:Y:S01]  /*d6d0*/  FADD.FTZ R6, R69, -R6 ;  /* 0x8000000645067221 */ /* 0x000fe20000010000 */
[--C-:B------:R-:W-:Y:S01]  /*d6e0*/  FFMA.FTZ R133, R133, UR8, -R22.reuse ;  /* 0x0000000885857c23 */ /* 0x100fe20008010816 */
[--C-:B------:R-:W-:Y:S01]  /*d6f0*/  FFMA.FTZ R60, R131, UR8, -R22.reuse ;  /* 0x00000008833c7c23 */ /* 0x100fe20008010816 */
[--C-:B------:R-:W-:Y:S01]  /*d700*/  FFMA.FTZ R68, R14, UR8, -R53.reuse ;  /* 0x000000080e447c23 */ /* 0x100fe20008010835 */
[----:B------:R-:W2:Y:S01]  /*d710*/  MUFU.EX2 R5, R5 ;  /* 0x0000000500057308 */ /* 0x000ea20000000800 */
[----:B------:R-:W-:Y:S01]  /*d720*/  FMUL.FTZ R54, R6, UR8 ;  /* 0x0000000806367c20 */ /* 0x000fe20008410000 */
        /* <DEDUP_REMOVED lines=9> */
[----:B------:R-:W-:Y:S01]  /*d7c0*/  FFMA.FTZ R62, R70, UR8, -R53 ;  /* 0x00000008463e7c23 */ /* 0x000fe20008010835 */
[----:B------:R-:W-:Y:S01]  /*d7d0*/  LDSM.16.MT88.4 R12, [R125+0x3800] ;  /* 0x003800007d0c783b */ /* 0x000fe20000004200 */
[--C-:B------:R-:W-:Y:S01]  /*d7e0*/  FFMA.FTZ R43, R43, UR8, -R22.reuse ;  /* 0x000000082b2b7c23 */ /* 0x100fe20008010816 */
[--C-:B------:R-:W-:Y:S01]  /*d7f0*/  FFMA.FTZ R41, R41, UR8, -R22.reuse ;  /* 0x0000000829297c23 */ /* 0x100fe20008010816 */
[----:B------:R-:W-:Y:S01]  /*d800*/  FFMA.FTZ R35, R35, UR8, -R22 ;  /* 0x0000000823237c23 */ /* 0x000fe20008010816 */
[----:B------:R-:W-:Y:S01]  /*d810*/  MUFU.EX2 R123, R123 ;  /* 0x0000007b007b7308 */ /* 0x000fe20000000800 */
[-C--:B--2---:R-:W-:Y:S01]  /*d820*/  FFMA.FTZ R55, R89, R5.reuse, R4 ;  /* 0x0000000559377223 */ /* 0x084fe20000010004 */
[--C-:B------:R-:W-:Y:S01]  /*d830*/  FFMA.FTZ R89, R7, UR8, -R22.reuse ;  /* 0x0000000807597c23 */ /* 0x100fe20008010816 */
[-C--:B------:R-:W-:Y:S01]  /*d840*/  FMUL.FTZ R112, R112, R5.reuse ;  /* 0x0000000570707220 */ /* 0x080fe20000410000 */
[-C--:B------:R-:W-:Y:S01]  /*d850*/  FMUL.FTZ R113, R113, R5.reuse ;  /* 0x0000000571717220 */ /* 0x080fe20000410000 */
[-C--:B------:R-:W-:Y:S01]  /*d860*/  FMUL.FTZ R108, R108, R5.reuse ;  /* 0x000000056c6c7220 */ /* 0x080fe20000410000 */
[-C--:B------:R-:W-:Y:S01]  /*d870*/  FMUL.FTZ R109, R109, R5.reuse ;  /* 0x000000056d6d7220 */ /* 0x080fe20000410000 */
[-C--:B------:R-:W-:Y:S01]  /*d880*/  FMUL.FTZ R104, R104, R5.reuse ;  /* 0x0000000568687220 */ /* 0x080fe20000410000 */
[----:B------:R-:W2:Y:S01]  /*d890*/  MUFU.EX2 R56, R56 ;  /* 0x0000003800387308 */ /* 0x000ea20000000800 */
[-C--:B------:R-:W-:Y:S01]  /*d8a0*/  FMUL.FTZ R105, R105, R5.reuse ;  /* 0x0000000569697220 */ /* 0x080fe20000410000 */
[-C--:B------:R-:W-:Y:S01]  /*d8b0*/  FMUL.FTZ R100, R100, R5.reuse ;  /* 0x0000000564647220 */ /* 0x080fe20000410000 */
[----:B------:R-:W-:Y:S01]  /*d8c0*/  FMUL.FTZ R101, R101, R5 ;  /* 0x0000000565657220 */ /* 0x000fe20000410000 */
[C---:B---3--:R-:W-:Y:S01]  /*d8d0*/  F2FP.F16.F32.PACK_AB R4, R30.reuse, R4 ;  /* 0x000000041e04723e */ /* 0x048fe200000000ff */
[----:B------:R-:W-:Y:S01]  /*d8e0*/  FADD.FTZ R74, R30, R55 ;  /* 0x000000371e4a7221 */ /* 0x000fe20000010000 */
[--C-:B------:R-:W-:Y:S01]  /*d8f0*/  FFMA.FTZ R55, R120, UR8, -R53.reuse ;  /* 0x0000000878377c23 */ /* 0x100fe20008010835 */
[----:B------:R-:W-:Y:S01]  /*d900*/  FFMA.FTZ R30, R122, UR8, -R53 ;  /* 0x000000087a1e7c23 */ /* 0x000fe20008010835 */
[----:B------:R-:W-:Y:S01]  /*d910*/  MUFU.EX2 R50, R50 ;  /* 0x0000003200327308 */ /* 0x000fe20000000800 */
[--C-:B------:R-:W-:Y:S01]  /*d920*/  FFMA.FTZ R33, R33, UR8, -R22.reuse ;  /* 0x0000000821217c23 */ /* 0x100fe20008010816 */
[--C-:B------:R-:W-:Y:S01]  /*d930*/  FFMA.FTZ R39, R39, UR8, -R22.reuse ;  /* 0x0000000827277c23 */ /* 0x100fe20008010816 */
[--C-:B------:R-:W-:Y:S01]  /*d940*/  FFMA.FTZ R27, R27, UR8, -R22.reuse ;  /* 0x000000081b1b7c23 */ /* 0x100fe20008010816 */
[--C-:B------:R-:W-:Y:S01]  /*d950*/  FFMA.FTZ R25, R25, UR8, -R22.reuse ;  /* 0x0000000819197c23 */ /* 0x100fe20008010816 */
[----:B------:R-:W-:-:S03]  /*d960*/  FFMA.FTZ R20, R20, UR8, -R22 ;  /* 0x0000000814147c23 */ /* 0x000fc60008010816 */
[----:B------:R-:W3:Y:S01]  /*d970*/  MUFU.EX2 R133, R133 ;  /* 0x0000008500857308 */ /* 0x000ee20000000800 */
[----:B--2---:R-:W-:Y:S01]  /*d980*/  F2FP.F16.F32.PACK_AB R6, R56, R123 ;  /* 0x0000007b3806723e */ /* 0x004fe200000000ff */
[----:B------:R-:W-:-:S04]  /*d990*/  FADD.FTZ R123, R123, R74 ;  /* 0x0000004a7b7b7221 */ /* 0x000fc80000010000 */
[----:B------:R-:W-:Y:S01]  /*d9a0*/  FADD.FTZ R123, R56, R123 ;  /* 0x0000007b387b7221 */ /* 0x000fe20000010000 */
[--C-:B------:R-:W-:Y:S01]  /*d9b0*/  FFMA.FTZ R56, R44, UR8, -R53.reuse ;  /* 0x000000082c387c23 */ /* 0x100fe20008010835 */
[----:B------:R-:W-:Y:S01]  /*d9c0*/  MUFU.EX2 R89, R89 ;  /* 0x0000005900597308 */ /* 0x000fe20000000800 */
[--C-:B------:R-:W-:Y:S01]  /*d9d0*/  FFMA.FTZ R44, R34, UR8, -R53.reuse ;  /* 0x00000008222c7c23 */ /* 0x100fe20008010835 */
[--C-:B------:R-:W-:Y:S01]  /*d9e0*/  FFMA.FTZ R34, R38, UR8, -R53.reuse ;  /* 0x0000000826227c23 */ /* 0x100fe20008010835 */
[----:B------:R-:W-:Y:S01]  /*d9f0*/  FFMA.FTZ R38, R21, UR8, -R22 ;  /* 0x0000000815267c23 */ /* 0x000fe20008010816 */
[----:B------:R-:W-:-:S04]  /*da00*/  FFMA.FTZ R21, R16, UR8, -R53 ;  /* 0x0000000810157c23 */ /* 0x000fc80008010835 */
[----:B------:R-:W2:Y:S01]  /*da10*/  MUFU.EX2 R54, R54 ;  /* 0x0000003600367308 */ /* 0x000ea20000000800 */
[----:B---3--:R-:W-:-:S07]  /*da20*/  F2FP.F16.F32.PACK_AB R5, R133, R50 ;  /* 0x000000328505723e */ /* 0x008fce00000000ff */
[----:B------:R-:W3:Y:S08]  /*da30*/  MUFU.EX2 R60, R60 ;  /* 0x0000003c003c7308 */ /* 0x000ef00000000800 */
        /* <DEDUP_REMOVED lines=8> */
[-C--:B------:R-:W-:Y:S01]  /*dac0*/  FMUL.FTZ R103, R103, R54.reuse ;  /* 0x0000003667677220 */ /* 0x080fe20000410000 */
[----:B---3--:R-:W-:Y:S01]  /*dad0*/  F2FP.F16.F32.PACK_AB R7, R60, R89 ;  /* 0x000000593c07723e */ /* 0x008fe200000000ff */
[----:B------:R-:W-:Y:S01]  /*dae0*/  MUFU.EX2 R131, R131 ;  /* 0x0000008300837308 */ /* 0x000fe20000000800 */
[----:B------:R-:W-:Y:S01]  /*daf0*/  FFMA.FTZ R134, R91, R54, R50 ;  /* 0x000000365b867223 */ /* 0x000fe20000010032 */
[--C-:B------:R-:W-:Y:S01]  /*db00*/  FFMA.FTZ R91, R67, UR8, -R22.reuse ;  /* 0x00000008435b7c23 */ /* 0x100fe20008010816 */
[--C-:B------:R-:W-:Y:S01]  /*db10*/  FFMA.FTZ R54, R93, UR8, -R22.reuse ;  /* 0x000000085d367c23 */ /* 0x100fe20008010816 */
[--C-:B------:R-:W-:Y:S01]  /*db20*/  FFMA.FTZ R67, R95, UR8, -R22.reuse ;  /* 0x000000085f437c23 */ /* 0x100fe20008010816 */
[----:B------:R-:W-:Y:S01]  /*db30*/  FFMA.FTZ R50, R71, UR8, -R22 ;  /* 0x0000000847327c23 */ /* 0x000fe20008010816 */
[C---:B-1----:R-:W-:Y:S01]  /*db40*/  HMMA.16816.F32 R112, R4.reuse, R8, R112 ;  /* 0x000000080470723c */ /* 0x042fe20000001870 */
[----:B------:R-:W-:Y:S01]  /*db50*/  FADD.FTZ R134, R133, R134 ;  /* 0x0000008685867221 */ /* 0x000fe20000010000 */
[----:B------:R-:W-:Y:S01]  /*db60*/  MUFU.EX2 R75, R75 ;  /* 0x0000004b004b7308 */ /* 0x000fe20000000800 */
[--C-:B------:R-:W-:Y:S01]  /*db70*/  FFMA.FTZ R93, R64, UR8, -R53.reuse ;  /* 0x00000008405d7c23 */ /* 0x100fe20008010835 */
[----:B------:R-:W-:Y:S01]  /*db80*/  FFMA.FTZ R71, R49, UR8, -R53 ;  /* 0x0000000831477c23 */ /* 0x000fe20008010835 */
[----:B------:R-:W-:Y:S01]  /*db90*/  FADD.FTZ R133, R89, R134 ;  /* 0x0000008659857221 */ /* 0x000fe20000010000 */
[----:B------:R-:W-:Y:S01]  /*dba0*/  HMMA.16816.F32 R108, R4, R10, R108 ;  /* 0x0000000a046c723c */ /* 0x000fe2000000186c */
[----:B------:R-:W1:Y:S01]  /*dbb0*/  LDSM.16.MT88.4 R8, [R126+0x3000] ;  /* 0x003000007e08783b */ /* 0x000e620000004200 */
[--C-:B------:R-:W-:Y:S01]  /*dbc0*/  FFMA.FTZ R95, R63, UR8, -R22.reuse ;  /* 0x000000083f5f7c23 */ /* 0x100fe20008010816 */
[----:B------:R-:W-:Y:S01]  /*dbd0*/  FADD.FTZ R133, R60, R133 ;  /* 0x000000853c857221 */ /* 0x000fe20000010000 */
        /* <DEDUP_REMOVED lines=25> */
[----:B------:R-:W-:Y:S01]  /*dd70*/  LDSM.16.MT88.4 R16, [R125+0x4400] ;  /* 0x004400007d10783b */ /* 0x000fe20000004200 */
[----:B--2---:R-:W-:Y:S01]  /*dd80*/  FADD.FTZ R66, R72, R133 ;  /* 0x0000008548427221 */ /* 0x004fe20000010000 */
[----:B------:R-:W-:-:S05]  /*dd90*/  FFMA.FTZ R52, R37, UR8, -R22 ;  /* 0x0000000825347c23 */ /* 0x000fca0008010816 */
[----:B------:R-:W2:Y:S01]  /*dda0*/  MUFU.EX2 R26, R26 ;  /* 0x0000001a001a7308 */ /* 0x000ea20000000800 */
[----:B---3--:R-:W-:Y:S01]  /*ddb0*/  FADD.FTZ R66, R121, R66 ;  /* 0x0000004279427221 */ /* 0x008fe20000010000 */
[C---:B-1----:R-:W-:Y:S06]  /*ddc0*/  HMMA.16816.F32 R104, R4.reuse, R8, R104 ;  /* 0x000000080468723c */ /* 0x042fec0000001868 */
[----:B------:R-:W-:Y:S01]  /*ddd0*/  MUFU.EX2 R97, R97 ;  /* 0x0000006100617308 */ /* 0x000fe20000000800 */
[----:B------:R-:W-:Y:S01]  /*dde0*/  HMMA.16816.F32 R100, R4, R10, R100 ;  /* 0x0000000a0464723c */ /* 0x000fe20000001864 */
[----:B------:R-:W1:Y:S06]  /*ddf0*/  LDSM.16.MT88.4 R8, [R125+0x3400] ;  /* 0x003400007d08783b */ /* 0x000e6c0000004200 */
[----:B------:R-:W3:Y:S01]  /*de00*/  MUFU.EX2 R62, R62 ;  /* 0x0000003e003e7308 */ /* 0x000ee20000000800 */
[----:B------:R-:W-:Y:S01]  /*de10*/  F2FP.F16.F32.PACK_AB R4, R131, R68 ;  /* 0x000000448304723e */ /* 0x000fe200000000ff */
[----:B------:R-:W-:Y:S01]  /*de20*/  FADD.FTZ R68, R68, R123 ;  /* 0x0000007b44447221 */ /* 0x000fe20000010000 */
[----:B------:R-:W-:-:S02]  /*de30*/  F2FP.F16.F32.PACK_AB R5, R121, R72 ;  /* 0x000000487905723e */ /* 0x000fc400000000ff */
[----:B------:R-:W-:Y:S01]  /*de40*/  F2FP.F16.F32.PACK_AB R6, R58, R75 ;  /* 0x0000004b3a06723e */ /* 0x000fe200000000ff */
[----:B------:R-:W-:Y:S01]  /*de50*/  FADD.FTZ R68, R131, R68 ;  /* 0x0000004483447221 */ /* 0x000fe20000010000 */
[----:B--2---:R-:W-:Y:S01]  /*de60*/  F2FP.F16.F32.PACK_AB R7, R26, R69 ;  /* 0x000000451a07723e */ /* 0x004fe200000000ff */
[----:B------:R-:W-:Y:S01]  /*de70*/  MUFU.EX2 R55, R55 ;  /* 0x0000003700377308 */ /* 0x000fe20000000800 */
[----:B------:R-:W-:Y:S01]  /*de80*/  FADD.FTZ R69, R69, R66 ;  /* 0x0000004245457221 */ /* 0x000fe20000010000 */
[----:B------:R-:W-:Y:S01]  /*de90*/  FADD.FTZ R75, R75, R68 ;  /* 0x000000444b4b7221 */ /* 0x000fe20000010000 */
[----:B------:R-:W-:-:S03]  /*dea0*/  MOV R68, R0 ;  /* 0x0000000000447202 */ /* 0x000fc60000000f00 */
        /* <DEDUP_REMOVED lines=13> */
[C---:B-1----:R-:W-:Y:S06]  /*df80*/  HMMA.16816.F32 R104, R4.reuse, R8, R104 ;  /* 0x000000080468723c */ /* 0x042fec0000001868 */
[----:B------:R-:W-:Y:S01]  /*df90*/  HMMA.16816.F32 R100, R4, R10, R100 ;  /* 0x0000000a0464723c */ /* 0x000fe20000001864 */
[----:B------:R-:W1:Y:S01]  /*dfa0*/  LDSM.16.MT88.4 R8, [R126+0x3800] ;  /* 0x003800007e08783b */ /* 0x000e620000004200 */
[----:B------:R-:W-:Y:S05]  /*dfb0*/  MUFU.EX2 R95, R95 ;  /* 0x0000005f005f7308 */ /* 0x000fea0000000800 */
[----:B---3--:R-:W-:Y:S01]  /*dfc0*/  F2FP.F16.F32.PACK_AB R4, R62, R97 ;  /* 0x000000613e04723e */ /* 0x008fe200000000ff */
[----:B------:R-:W-:Y:S01]  /*dfd0*/  FADD.FTZ R97, R97, R58 ;  /* 0x0000003a61617221 */ /* 0x000fe20000010000 */
[----:B--2---:R-:W-:Y:S01]  /*dfe0*/  F2FP.F16.F32.PACK_AB R5, R54, R91 ;  /* 0x0000005b3605723e */ /* 0x004fe200000000ff */
[----:B------:R-:W2:Y:S01]  /*dff0*/  MUFU.EX2 R64, R64 ;  /* 0x0000004000407308 */ /* 0x000ea20000000800 */
[----:B------:R-:W-:Y:S01]  /*e000*/  F2FP.F16.F32.PACK_AB R6, R30, R55 ;  /* 0x000000371e06723e */ /* 0x000fe200000000ff */
[----:B------:R-:W-:Y:S01]  /*e010*/  FADD.FTZ R62, R62, R97 ;  /* 0x000000613e3e7221 */ /* 0x000fe20000010000 */
[----:B----4-:R-:W-:Y:S01]  /*e020*/  F2FP.F16.F32.PACK_AB R7, R50, R67 ;  /* 0x000000433207723e */ /* 0x010fe200000000ff */
[----:B------:R-:W-:-:S02]  /*e030*/  FFMA.FTZ R58, R31, UR8, -R22 ;  /* 0x000000081f3a7c23 */ /* 0x000fc40008010816 */
[----:B------:R-:W-:Y:S02]  /*e040*/  FADD.FTZ R55, R55, R62 ;  /* 0x0000003e37377221 */ /* 0x000fe40000010000 */
[----:B------:R-:W-:Y:S02]  /*e050*/  MUFU.EX2 R48, R48 ;  /* 0x0000003000307308 */ /* 0x000fe40000000800 */
[C---:B------:R-:W-:Y:S06]  /*e060*/  HMMA.16816.F32 R112, R4.reuse, R12, R112 ;  /* 0x0000000c0470723c */ /* 0x040fec0000001870 */
[C---:B------:R-:W-:Y:S01]  /*e070*/  HMMA.16816.F32 R108, R4.reuse, R14, R108 ;  /* 0x0000000e046c723c */ /* 0x040fe2000000186c */
[----:B------:R-:W3:Y:S01]  /*e080*/  MUFU.EX2 R89, R89 ;  /* 0x0000005900597308 */ /* 0x000ee20000000800 */
[----:B------:R-:W-:Y:S07]  /*e090*/  LDSM.16.MT88.4 R12, [R125+0x4000] ;  /* 0x004000007d0c783b */ /* 0x000fee0000004200 */
[----:B------:R-:W-:Y:S01]  /*e0a0*/  MUFU.EX2 R42, R42 ;  /* 0x0000002a002a7308 */ /* 0x000fe20000000800 */
[C---:B-1----:R-:W-:Y:S07]  /*e0b0*/  HMMA.16816.F32 R104, R4.reuse, R8, R104 ;  /* 0x000000080468723c */ /* 0x042fee0000001868 */
[----:B------:R-:W1:Y:S01]  /*e0c0*/  MUFU.EX2 R63, R63 ;  /* 0x0000003f003f7308 */ /* 0x000e620000000800 */
[----:B------:R-:W-:Y:S01]  /*e0d0*/  HMMA.16816.F32 R100, R4, R10, R100 ;  /* 0x0000000a0464723c */ /* 0x000fe20000001864 */
[----:B------:R-:W4:Y:S06]  /*e0e0*/  LDSM.16.MT88.4 R8, [R125+0x3c00] ;  /* 0x003c00007d08783b */ /* 0x000f2c0000004200 */
[----:B------:R-:W-:Y:S01]  /*e0f0*/  MUFU.EX2 R40, R40 ;  /* 0x0000002800287308 */ /* 0x000fe20000000800 */
[----:B-----5:R-:W-:-:S02]  /*e100*/  F2FP.F16.F32.PACK_AB R4, R60, R93 ;  /* 0x0000005d3c04723e */ /* 0x020fc400000000ff */
[----:B--2---:R-:W-:Y:S02]  /*e110*/  F2FP.F16.F32.PACK_AB R5, R64, R95 ;  /* 0x0000005f4005723e */ /* 0x004fe400000000ff */
[----:B------:R-:W-:-:S03]  /*e120*/  F2FP.F16.F32.PACK_AB R6, R71, R56 ;  /* 0x000000384706723e */ /* 0x000fc600000000ff */
[----:B------:R-:W-:Y:S01]  /*e130*/  MUFU.EX2 R47, R47 ;  /* 0x0000002f002f7308 */ /* 0x000fe20000000800 */
[----:B---3--:R-:W-:-:S07]  /*e140*/  F2FP.F16.F32.PACK_AB R7, R89, R48 ;  /* 0x000000305907723e */ /* 0x008fce00000000ff */
[----:B------:R-:W-:Y:S08]  /*e150*/  MUFU.EX2 R36, R36 ;  /* 0x0000002400247308 */ /* 0x000ff00000000800 */
[----:B------:R-:W2:Y:S08]  /*e160*/  MUFU.EX2 R43, R43 ;  /* 0x0000002b002b7308 */ /* 0x000eb00000000800 */
[----:B------:R-:W-:Y:S01]  /*e170*/  MUFU.EX2 R57, R57 ;  /* 0x0000003900397308 */ /* 0x000fe20000000800 */
[C---:B----4-:R-:W-:Y:S07]  /*e180*/  HMMA.16816.F32 R112, R4.reuse, R8, R112 ;  /* 0x000000080470723c */ /* 0x050fee0000001870 */
[----:B------:R-:W3:Y:S01]  /*e190*/  MUFU.EX2 R38, R38 ;  /* 0x0000002600267308 */ /* 0x000ee20000000800 */
[C---:B------:R-:W-:Y:S01]  /*e1a0*/  HMMA.16816.F32 R108, R4.reuse, R10, R108 ;  /* 0x0000000a046c723c */ /* 0x040fe2000000186c */
[----:B------:R-:W4:Y:S06]  /*e1b0*/  LDSM.16.MT88.4 R8, [R126+0x3c00] ;  /* 0x003c00007e08783b */ /* 0x000f2c0000004200 */
[----:B------:R-:W-:Y:S08]  /*e1c0*/  MUFU.EX2 R46, R46 ;  /* 0x0000002e002e7308 */ /* 0x000ff00000000800 */
[----:B------:R-:W5:Y:S08]  /*e1d0*/  MUFU.EX2 R73, R73 ;  /* 0x0000004900497308 */ /* 0x000f700000000800 */
[----:B------:R-:W-:Y:S08]  /*e1e0*/  MUFU.EX2 R44, R44 ;  /* 0x0000002c002c7308 */ /* 0x000ff00000000800 */
[----:B------:R-:W-:Y:S08]  /*e1f0*/  MUFU.EX2 R51, R51 ;  /* 0x0000003300337308 */ /* 0x000ff00000000800 */
[----:B------:R-:W-:Y:S01]  /*e200*/  MUFU.EX2 R24, R24 ;  /* 0x0000001800187308 */ /* 0x000fe20000000800 */
[C---:B----4-:R-:W-:Y:S07]  /*e210*/  HMMA.16816.F32 R104, R4.reuse, R8, R104 ;  /* 0x000000080468723c */ /* 0x050fee0000001868 */
[----:B------:R-:W4:Y:S01]  /*e220*/  MUFU.EX2 R53, R53 ;  /* 0x0000003500357308 */ /* 0x000f220000000800 */
[----:B------:R-:W-:Y:S01]  /*e230*/  HMMA.16816.F32 R100, R4, R10, R100 ;  /* 0x0000000a0464723c */ /* 0x000fe20000001864 */
[----:B------:R-:W5:Y:S06]  /*e240*/  LDSM.16.MT88.4 R8, [R126+0x4000] ;  /* 0x004000007e08783b */ /* 0x000f6c0000004200 */
[----:B------:R-:W-:Y:S01]  /*e250*/  MUFU.EX2 R41, R41 ;  /* 0x0000002900297308 */ /* 0x000fe20000000800 */
[----:B-1----:R-:W-:-:S02]  /*e260*/  F2FP.F16.F32.PACK_AB R4, R63, R42 ;  /* 0x0000002a3f04723e */ /* 0x002fc400000000ff */
[----:B--2---:R-:W-:Y:S02]  /*e270*/  F2FP.F16.F32.PACK_AB R5, R43, R36 ;  /* 0x000000242b05723e */ /* 0x004fe400000000ff */
[----:B------:R-:W-:Y:S02]  /*e280*/  F2FP.F16.F32.PACK_AB R6, R47, R40 ;  /* 0x000000282f06723e */ /* 0x000fe400000000ff */
[----:B---3--:R-:W-:Y:S01]  /*e290*/  F2FP.F16.F32.PACK_AB R7, R38, R57 ;  /* 0x000000392607723e */ /* 0x008fe200000000ff */
[----:B------:R-:W1:Y:S06]  /*e2a0*/  MUFU.EX2 R52, R52 ;  /* 0x0000003400347308 */ /* 0x000e6c0000000800 */
[C---:B------:R-:W-:Y:S02]  /*e2b0*/  HMMA.16816.F32 R112, R4.reuse, R12, R112 ;  /* 0x0000000c0470723c */ /* 0x040fe40000001870 */
[----:B------:R-:W-:Y:S04]  /*e2c0*/  MUFU.EX2 R34, R34 ;  /* 0x0000002200227308 */ /* 0x000fe80000000800 */
[C---:B------:R-:W-:Y:S01]  /*e2d0*/  HMMA.16816.F32 R108, R4.reuse, R14, R108 ;  /* 0x0000000e046c723c */ /* 0x040fe2000000186c */
[----:B------:R-:W2:Y:S03]  /*e2e0*/  LDSM.16.MT88.4 R12, [R126+0x4400] ;  /* 0x004400007e0c783b */ /* 0x000ea60000004200 */
[----:B------:R-:W3:Y:S08]  /*e2f0*/  MUFU.EX2 R49, R49 ;  /* 0x0000003100317308 */ /* 0x000ef00000000800 */
[----:B------:R-:W-:Y:S01]  /*e300*/  MUFU.EX2 R32, R32 ;  /* 0x0000002000207308 */ /* 0x000fe20000000800 */
[C---:B-----5:R-:W-:Y:S07]  /*e310*/  HMMA.16816.F32 R104, R4.reuse, R8, R104 ;  /* 0x000000080468723c */ /* 0x060fee0000001868 */
[----:B------:R-:W-:Y:S01]  /*e320*/  MUFU.EX2 R45, R45 ;  /* 0x0000002d002d7308 */ /* 0x000fe20000000800 */
[----:B------:R-:W-:Y:S01]  /*e330*/  HMMA.16816.F32 R100, R4, R10, R100 ;  /* 0x0000000a0464723c */ /* 0x000fe20000001864 */
[----:B------:R-:W-:Y:S01]  /*e340*/  FADD.FTZ R8, R26, R69 ;  /* 0x000000451a087221 */ /* 0x000fe20000010000 */
[----:B------:R-:W-:-:S03]  /*e350*/  MOV R69, R2 ;  /* 0x0000000200457202 */ /* 0x000fc60000000f00 */
[----:B------:R-:W-:Y:S02]  /*e360*/  FADD.FTZ R91, R91, R8 ;  /* 0x000000085b5b7221 */ /* 0x000fe40000010000 */
[----:B------:R-:W5:Y:S01]  /*e370*/  LDSM.16.MT88.4 R8, [R125+0x4800] ;  /* 0x004800007d08783b */ /* 0x000f620000004200 */
[----:B------:R-:W-:Y:S01]  /*e380*/  F2FP.F16.F32.PACK_AB R4, R73, R46 ;  /* 0x0000002e4904723e */ /* 0x000fe200000000ff */
[----:B------:R-:W-:Y:S01]  /*e390*/  MUFU.EX2 R26, R39 ;  /* 0x00000027001a7308 */ /* 0x000fe20000000800 */
[----:B----4-:R-:W-:Y:S02]  /*e3a0*/  F2FP.F16.F32.PACK_AB R5, R53, R24 ;  /* 0x000000183505723e */ /* 0x010fe400000000ff */
[----:B------:R-:W-:Y:S02]  /*e3b0*/  F2FP.F16.F32.PACK_AB R6, R51, R44 ;  /* 0x0000002c3306723e */ /* 0x000fe400000000ff */
[----:B-1----:R-:W-:-:S03]  /*e3c0*/  F2FP.F16.F32.PACK_AB R7, R52, R41 ;  /* 0x000000293407723e */ /* 0x002fc600000000ff */
[----:B------:R-:W1:Y:S04]  /*e3d0*/  MUFU.EX2 R35, R35 ;  /* 0x0000002300237308 */ /* 0x000e680000000800 */
[C---:B--2---:R-:W-:Y:S04]  /*e3e0*/  HMMA.16816.F32 R104, R4.reuse, R12, R104 ;  /* 0x0000000c0468723c */ /* 0x044fe80000001868 */
[----:B------:R-:W-:Y:S02]  /*e3f0*/  MUFU.EX2 R33, R33 ;  /* 0x0000002100217308 */ /* 0x000fe40000000800 */
[----:B------:R-:W-:Y:S01]  /*e400*/  HMMA.16816.F32 R112, R4, R16, R112 ;  /* 0x000000100470723c */ /* 0x000fe20000001870 */
[----:B------:R-:W-:-:S04]  /*e410*/  FADD.FTZ R12, R54, R91 ;  /* 0x0000005b360c7221 */ /* 0x000fc80000010000 */
[----:B------:R-:W-:Y:S01]  /*e420*/  FADD.FTZ R67, R67, R12 ;  /* 0x0000000c43437221 */ /* 0x000fe20000010000 */
[C---:B------:R-:W-:Y:S01]  /*e430*/  HMMA.16816.F32 R108, R4.reuse, R18, R108 ;  /* 0x00000012046c723c */ /* 0x040fe2000000186c */
[----:B------:R-:W2:Y:S01]  /*e440*/  MUFU.EX2 R58, R58 ;  /* 0x0000003a003a7308 */ /* 0x000ea20000000800 */
[----:B------:R-:W4:Y:S01]  /*e450*/  LDSM.16.MT88.4 R16, [R126+0x4800] ;  /* 0x004800007e10783b */ /* 0x000f220000004200 */
[----:B------:R-:W-:Y:S01]  /*e460*/  FADD.FTZ R12, R30, R55 ;  /* 0x000000371e0c7221 */ /* 0x000fe20000010000 */
[----:B------:R-:W-:Y:S01]  /*e470*/  FADD.FTZ R50, R50, R67 ;  /* 0x0000004332327221 */ /* 0x000fe20000010000 */
[----:B------:R-:W-:Y:S01]  /*e480*/  FFMA.FTZ R30, R29, UR8, -R22 ;  /* 0x000000081d1e7c23 */ /* 0x000fe20008010816 */
[----:B------:R-:W-:Y:S01]  /*e490*/  HMMA.16816.F32 R100, R4, R14, R100 ;  /* 0x0000000e0464723c */ /* 0x000fe20000001864 */
[----:B------:R-:W-:Y:S01]  /*e4a0*/  FADD.FTZ R29, R93, R12 ;  /* 0x0000000c5d1d7221 */ /* 0x000fe20000010000 */
[----:B------:R-:W-:Y:S01]  /*e4b0*/  FADD.FTZ R31, R95, R50 ;  /* 0x000000325f1f7221 */ /* 0x000fe20000010000 */
[----:B------:R-:W4:Y:S01]  /*e4c0*/  LDSM.16.MT88.4 R12, [R125+0x4c00] ;  /* 0x004c00007d0c783b */ /* 0x000f220000004200 */
[----:B------:R-:W-:Y:S01]  /*e4d0*/  MUFU.EX2 R28, R28 ;  /* 0x0000001c001c7308 */ /* 0x000fe20000000800 */
[----:B------:R-:W-:Y:S01]  /*e4e0*/  FADD.FTZ R29, R60, R29 ;  /* 0x0000001d3c1d7221 */ /* 0x000fe20000010000 */
[----:B------:R-:W-:Y:S01]  /*e4f0*/  FADD.FTZ R31, R64, R31 ;  /* 0x0000001f401f7221 */ /* 0x000fe20000010000 */
[----:B---3--:R-:W-:-:S02]  /*e500*/  F2FP.F16.F32.PACK_AB R4, R49, R34 ;  /* 0x000000223104723e */ /* 0x008fc400000000ff */
[----:B-1----:R-:W-:Y:S01]  /*e510*/  F2FP.F16.F32.PACK_AB R5, R35, R26 ;  /* 0x0000001a2305723e */ /* 0x002fe200000000ff */
[----:B------:R-:W-:Y:S01]  /*e520*/  FADD.FTZ R56, R56, R29 ;  /* 0x0000001d38387221 */ /* 0x000fe20000010000 */
[----:B------:R-:W-:Y:S01]  /*e530*/  F2FP.F16.F32.PACK_AB R6, R45, R32 ;  /* 0x000000202d06723e */ /* 0x000fe200000000ff */
[----:B------:R-:W-:Y:S01]  /*e540*/  FADD.FTZ R48, R48, R31 ;  /* 0x0000001f30307221 */ /* 0x000fe20000010000 */
[----:B--2---:R-:W-:Y:S01]  /*e550*/  F2FP.F16.F32.PACK_AB R7, R58, R33 ;  /* 0x000000213a07723e */ /* 0x004fe200000000ff */
[----:B------:R-:W-:Y:S01]  /*e560*/  FADD.FTZ R71, R71, R56 ;  /* 0x0000003847477221 */ /* 0x000fe20000010000 */
[----:B------:R-:W1:Y:S01]  /*e570*/  MUFU.EX2 R21, R21 ;  /* 0x0000001500157308 */ /* 0x000e620000000800 */
[----:B------:R-:W-:Y:S02]  /*e580*/  FADD.FTZ R89, R89, R48 ;  /* 0x0000003059597221 */ /* 0x000fe40000010000 */
[----:B------:R-:W-:Y:S02]  /*e590*/  FADD.FTZ R42, R42, R71 ;  /* 0x000000472a2a7221 */ /* 0x000fe40000010000 */
[C---:B-----5:R-:W-:Y:S01]  /*e5a0*/  HMMA.16816.F32 R112, R4.reuse, R8, R112 ;  /* 0x000000080470723c */ /* 0x060fe20000001870 */
        /* <DEDUP_REMOVED lines=8> */
[----:B------:R-:W3:Y:S01]  /*e630*/  MUFU.EX2 R54, R59 ;  /* 0x0000003b00367308 */ /* 0x000ee20000000800 */
[----:B------:R-:W-:Y:S01]  /*e640*/  FADD.FTZ R47, R47, R40 ;  /* 0x000000282f2f7221 */ /* 0x000fe20000010000 */
[----:B------:R-:W-:Y:S01]  /*e650*/  FADD.FTZ R57, R38, R57 ;  /* 0x0000003926397221 */ /* 0x000fe20000010000 */
[----:B----4-:R-:W-:Y:S02]  /*e660*/  HMMA.16816.F32 R104, R4, R16, R104 ;  /* 0x000000100468723c */ /* 0x010fe40000001868 */
[----:B------:R-:W-:-:S03]  /*e670*/  FADD.FTZ R46, R46, R47 ;  /* 0x0000002f2e2e7221 */ /* 0x000fc60000010000 */
[----:B------:R-:W-:Y:S01]  /*e680*/  MUFU.EX2 R27, R27 ;  /* 0x0000001b001b7308 */ /* 0x000fe20000000800 */
[----:B------:R-:W-:Y:S01]  /*e690*/  FADD.FTZ R73, R73, R46 ;  /* 0x0000002e49497221 */ /* 0x000fe20000010000 */
[----:B------:R-:W-:Y:S01]  /*e6a0*/  HMMA.16816.F32 R100, R4, R18, R100 ;  /* 0x000000120464723c */ /* 0x000fe20000001864 */
[----:B------:R-:W-:Y:S02]  /*e6b0*/  FADD.FTZ R16, R24, R57 ;  /* 0x0000003918107221 */ /* 0x000fe40000010000 */
[----:B------:R-:W-:-:S03]  /*e6c0*/  FADD.FTZ R44, R44, R73 ;  /* 0x000000492c2c7221 */ /* 0x000fc60000010000 */
[----:B------:R-:W4:Y:S01]  /*e6d0*/  MUFU.EX2 R30, R30 ;  /* 0x0000001e001e7308 */ /* 0x000f220000000800 */
[----:B------:R-:W-:Y:S01]  /*e6e0*/  FADD.FTZ R16, R53, R16 ;  /* 0x0000001035107221 */ /* 0x000fe20000010000 */
[----:B-1----:R-:W-:Y:S01]  /*e6f0*/  F2FP.F16.F32.PACK_AB R4, R21, R28 ;  /* 0x0000001c1504723e */ /* 0x002fe200000000ff */
[----:B------:R-:W-:Y:S01]  /*e700*/  FADD.FTZ R51, R51, R44 ;  /* 0x0000002c33337221 */ /* 0x000fe20000010000 */
[----:B---3--:R-:W-:-:S03]  /*e710*/  F2FP.F16.F32.PACK_AB R6, R54, R23 ;  /* 0x000000173606723e */ /* 0x008fc600000000ff */
[----:B------:R-:W-:Y:S01]  /*e720*/  FADD.FTZ R34, R34, R51 ;  /* 0x0000003322227221 */ /* 0x000fe20000010000 */
[----:B------:R-:W-:Y:S03]  /*e730*/  MUFU.EX2 R25, R25 ;  /* 0x0000001900197308 */ /* 0x000fe60000000800 */
[----:B------:R-:W-:-:S04]  /*e740*/  FADD.FTZ R49, R49, R34 ;  /* 0x0000002231317221 */ /* 0x000fc80000010000 */
[----:B------:R-:W-:Y:S01]  /*e750*/  FADD.FTZ R32, R32, R49 ;  /* 0x0000003120207221 */ /* 0x000fe20000010000 */
[----:B------:R-:W1:Y:S01]  /*e760*/  MUFU.EX2 R20, R20 ;  /* 0x0000001400147308 */ /* 0x000e620000000800 */
[----:B----4-:R-:W-:Y:S02]  /*e770*/  F2FP.F16.F32.PACK_AB R5, R30, R27 ;  /* 0x0000001b1e05723e */ /* 0x010fe400000000ff */
[----:B------:R-:W-:-:S04]  /*e780*/  FADD.FTZ R45, R45, R32 ;  /* 0x000000202d2d7221 */ /* 0x000fc80000010000 */
[----:B------:R-:W-:-:S04]  /*e790*/  FADD.FTZ R28, R28, R45 ;  /* 0x0000002d1c1c7221 */ /* 0x000fc80000010000 */
[----:B------:R-:W-:-:S04]  /*e7a0*/  FADD.FTZ R28, R21, R28 ;  /* 0x0000001c151c7221 */ /* 0x000fc80000010000 */
[----:B------:R-:W-:Y:S01]  /*e7b0*/  FADD.FTZ R23, R23, R28 ;  /* 0x0000001c17177221 */ /* 0x000fe20000010000 */
[----:B-1----:R-:W-:-:S03]  /*e7c0*/  F2FP.F16.F32.PACK_AB R7, R20, R25 ;  /* 0x000000191407723e */ /* 0x002fc600000000ff */
[----:B------:R-:W-:-:S04]  /*e7d0*/  FADD.FTZ R89, R54, R23 ;  /* 0x0000001736597221 */ /* 0x000fc80000010000 */
[C---:B------:R-:W-:Y:S06]  /*e7e0*/  HMMA.16816.F32 R112, R4.reuse, R12, R112 ;  /* 0x0000000c0470723c */ /* 0x040fec0000001870 */
[----:B------:R-:W-:Y:S01]  /*e7f0*/  HMMA.16816.F32 R108, R4, R14, R108 ;  /* 0x0000000e046c723c */ /* 0x000fe2000000186c */
[----:B------:R-:W-:-:S04]  /*e800*/  FADD.FTZ R13, R41, R16 ;  /* 0x00000010290d7221 */ /* 0x000fc80000010000 */
[----:B------:R-:W-:Y:S01]  /*e810*/  FADD.FTZ R13, R52, R13 ;  /* 0x0000000d340d7221 */ /* 0x000fe20000010000 */
[----:B--2---:R-:W-:Y:S03]  /*e820*/  HMMA.16816.F32 R104, R4, R8, R104 ;  /* 0x000000080468723c */ /* 0x004fe60000001868 */
[----:B------:R-:W-:-:S03]  /*e830*/  FADD.FTZ R12, R26, R13 ;  /* 0x0000000d1a0c7221 */ /* 0x000fc60000010000 */
[----:B------:R-:W-:Y:S01]  /*e840*/  HMMA.16816.F32 R100, R4, R10, R100 ;  /* 0x0000000a0464723c */ /* 0x000fe20000001864 */
[----:B------:R-:W-:-:S04]  /*e850*/  FADD.FTZ R12, R35, R12 ;  /* 0x0000000c230c7221 */ /* 0x000fc80000010000 */
[----:B------:R-:W-:-:S04]  /*e860*/  FADD.FTZ R33, R33, R12 ;  /* 0x0000000c21217221 */ /* 0x000fc80000010000 */
[----:B------:R-:W-:-:S04]  /*e870*/  FADD.FTZ R58, R58, R33 ;  /* 0x000000213a3a7221 */ /* 0x000fc80000010000 */
[----:B------:R-:W-:-:S04]  /*e880*/  FADD.FTZ R27, R27, R58 ;  /* 0x0000003a1b1b7221 */ /* 0x000fc80000010000 */
[----:B------:R-:W-:-:S04]  /*e890*/  FADD.FTZ R30, R30, R27 ;  /* 0x0000001b1e1e7221 */ /* 0x000fc80000010000 */
[----:B------:R-:W-:-:S04]  /*e8a0*/  FADD.FTZ R25, R25, R30 ;  /* 0x0000001e19197221 */ /* 0x000fc80000010000 */
[----:B------:R-:W-:-:S07]  /*e8b0*/  FADD.FTZ R91, R20, R25 ;  /* 0x00000019145b7221 */ /* 0x000fce0000010000 */
.L_x_4683:
        /* <DEDUP_REMOVED lines=11> */
.L_x_4695:
        /* <DEDUP_REMOVED lines=69> */
.L_x_4692:
[----:B-1----:R-:W-:Y:S01]  /*edc0*/  @!P2 LEA R0, P3, R134, R16, 0x6 ;  /* 0x000000108600a211 */ /* 0x002fe200078630ff */
[----:B--2---:R-:W-:Y:S01]  /*edd0*/  @!P2 IMAD.WIDE.U32 R136, R122, 0x60, R16 ;  /* 0x000000607a88a825 */ /* 0x004fe200078e0010 */
[----:B------:R-:W-:Y:S01]  /*ede0*/  LEA R122, P5, R16, R132, 0x1 ;  /* 0x00000084107a7211 */ /* 0x000fe200078a08ff */
[----:B------:R-:W-:Y:S01]  /*edf0*/  @P2 STS [R130+0x3000], RZ ;  /* 0x003000ff82002388 */ /* 0x000fe20000000800 */
[----:B------:R-:W-:Y:S01]  /*ee00*/  @!P2 IADD3 R2, P0, R117, R16, RZ ;  /* 0x000000107502a210 */ /* 0x000fe20007f1e0ff */
[----:B------:R-:W-:Y:S01]  /*ee10*/  @!P2 IMAD R123, R123, 0x60, RZ ;  /* 0x000000607b7ba824 */ /* 0x000fe200078e02ff */
[----:B------:R-:W-:Y:S01]  /*ee20*/  @!P2 LEA.HI.X R135, R134, R17, R135, 0x6, P3 ;  /* 0x000000118687a211 */ /* 0x000fe200018f3487 */
[----:B------:R-:W-:Y:S01]  /*ee30*/  @P2 STS [R130+0x3004], RZ ;  /* 0x003004ff82002388 */ /* 0x000fe20000000800 */
[-C--:B------:R-:W-:Y:S01]  /*ee40*/  @!P2 LEA R140, P4, R2, R132.reuse, 0x1 ;  /* 0x00000084028ca211 */ /* 0x080fe200078808ff */
[----:B------:R-:W-:Y:S01]  /*ee50*/  @!P2 IMAD.IADD R134, R123, 0x1, R137 ;  /* 0x000000017b86a824 */ /* 0x000fe200078e0289 */
[-CC-:B------:R-:W-:Y:S01]  /*ee60*/  LEA.HI.X R123, R16, R127.reuse, R17.reuse, 0x1, P5 ;  /* 0x0000007f107b7211 */ /* 0x180fe200028f0c11 */
[----:B------:R-:W-:Y:S01]  /*ee70*/  @P2 STS.64 [R130+0x3008], RZ ;  /* 0x003008ff82002388 */ /* 0x000fe20000000a00 */
[----:B------:R-:W-:Y:S01]  /*ee80*/  @!P2 IMAD.X R97, R96, 0x1, R17, P0 ;  /* 0x000000016061a824 */ /* 0x000fe200000e0611 */
[-C--:B------:R-:W-:Y:S02]  /*ee90*/  @!P2 LEA R138, P3, R0, R132.reuse, 0x1 ;  /* 0x00000084008aa211 */ /* 0x080fe400078608ff */
[----:B------:R-:W-:Y:S01]  /*eea0*/  @!PT LDS RZ, [RZ] ;  /* 0x00000000fffff984 */ /* 0x000fe20000000800 */
[----:B------:R-:W-:Y:S01]  /*eeb0*/  @!PT LDS RZ, [RZ] ;  /* 0x00000000fffff984 */ /* 0x000fe20000000800 */
[----:B------:R-:W-:Y:S01]  /*eec0*/  @!PT LDS RZ, [RZ] ;  /* 0x00000000fffff984 */ /* 0x000fe20000000800 */
[----:B------:R-:W-:Y:S01]  /*eed0*/  @!P2 LDGSTS.E.BYPASS.LTC128B.128 [R130+0x3000], desc[UR6][R122.64] ;  /* 0x030000007a82afae */ /* 0x000fe2000b901d46 */
[----:B------:R-:W-:Y:S02]  /*eee0*/  @!P2 LEA R132, P0, R136, R132, 0x1 ;  /* 0x000000848884a211 */ /* 0x000fe400078008ff */
[-C--:B------:R-:W-:Y:S01]  /*eef0*/  @!P2 LEA.HI.X R141, R2, R127.reuse, R97, 0x1, P4 ;  /* 0x0000007f028da211 */ /* 0x080fe200020f0c61 */
[----:B------:R-:W-:Y:S01]  /*ef00*/  @P2 STS.128 [R130+0x3800], RZ ;  /* 0x003800ff82002388 */ /* 0x000fe20000000c00 */
[-C--:B------:R-:W-:Y:S02]  /*ef10*/  @!P2 LEA.HI.X R139, R0, R127.reuse, R135, 0x1, P3 ;  /* 0x0000007f008ba211 */ /* 0x080fe400018f0c87 */
[----:B------:R-:W-:Y:S01]  /*ef20*/  @!P2 LEA.HI.X R133, R136, R127, R134, 0x1, P0 ;  /* 0x0000007f8885a211 */ /* 0x000fe200000f0c86 */
[----:B------:R-:W-:Y:S01]  /*ef30*/  @!PT LDS RZ, [RZ] ;  /* 0x00000000fffff984 */ /* 0x000fe20000000800 */
[----:B------:R-:W-:Y:S01]  /*ef40*/  @!PT LDS RZ, [RZ] ;  /* 0x00000000fffff984 */ /* 0x000fe20000000800 */
[----:B------:R-:W-:Y:S01]  /*ef50*/  @!PT LDS RZ, [RZ] ;  /* 0x00000000fffff984 */ /* 0x000fe20000000800 */
[----:B------:R-:W-:Y:S01]  /*ef60*/  @!P2 LDGSTS.E.BYPASS.LTC128B.128 [R130+0x3800], desc[UR6][R140.64] ;  /* 0x038000008c82afae */ /* 0x000fe2000b901d46 */
[----:B------:R-:W-:Y:S01]  /*ef70*/  IMAD.MOV.U32 R127, RZ, RZ, R123 ;  /* 0x000000ffff7f7224 */ /* 0x000fe200078e007b */
[----:B------:R-:W-:Y:S02]  /*ef80*/  ISETP.GE.AND P0, PT, R90, 0x2, PT ;  /* 0x000000025a00780c */ /* 0x000fe40003f06270 */
        /* <DEDUP_REMOVED lines=15> */
[----:B------:R-:W5:Y:S01]  /*f080*/  LDSM.16.M88.4 R24, [R85+0x1800] ;  /* 0x001800005518783b */ /* 0x000f620000000200 */
[----:B-1----:R-:W-:Y:S03]  /*f090*/  IMAD.MOV.U32 R132, RZ, RZ, R122 ;  /* 0x000000ffff847224 */ /* 0x002fe600078e007a */
[----:B------:R-:W0:Y:S04]  /*f0a0*/  LDGDEPBAR ;  /* 0x00000000000079af */ /* 0x000e280000000000 */
[----:B------:R-:W1:Y:S04]  /*f0b0*/  LDSM.16.M88.4 R28, [R83] ;  /* 0x00000000531c783b */ /* 0x000e680000000200 */
[----:B------:R-:W1:Y:S04]  /*f0c0*/  LDSM.16.M88.4 R32, [R85+0x1c00] ;  /* 0x001c00005520783b */ /* 0x000e680000000200 */
[----:B------:R-:W1:Y:S04]  /*f0d0*/  LDSM.16.M88.4 R36, [R82] ;  /* 0x000000005224783b */ /* 0x000e680000000200 */
[----:B------:R-:W1:Y:S01]  /*f0e0*/  LDSM.16.M88.4 R40, [R85+0x2000] ;  /* 0x002000005528783b */ /* 0x000e620000000200 */
[C---:B--2---:R-:W-:Y:S03]  /*f0f0*/  HMMA.16816.F32 R4, R64.reuse, R8, RZ ;  /* 0x000000084004723c */ /* 0x044fe600000018ff */
[----:B------:R-:W2:Y:S04]  /*f100*/  LDSM.16.M88.4 R44, [R81] ;  /* 0x00000000512c783b */ /* 0x000ea80000000200 */
[----:B------:R-:W-:Y:S01]  /*f110*/  LDSM.16.M88.4 R60, [R80] ;  /* 0x00000000503c783b */ /* 0x000fe20000000200 */
[C---:B------:R-:W-:Y:S03]  /*f120*/  HMMA.16816.F32 R8, R64.reuse, R10, RZ ;  /* 0x0000000a4008723c */ /* 0x040fe600000018ff */
[----:B------:R-:W-:Y:S03]  /*f130*/  LDSM.16.M88.4 R52, [R79] ;  /* 0x000000004f34783b */ /* 0x000fe60000000200 */
[C---:B---3--:R-:W-:Y:S01]  /*f140*/  HMMA.16816.F32 R12, R64.reuse, R16, RZ ;  /* 0x00000010400c723c */ /* 0x048fe200000018ff */
[----:B------:R-:W-:Y:S04]  /*f150*/  LDSM.16.M88.4 R56, [R85+0x2800] ;  /* 0x002800005538783b */ /* 0x000fe80000000200 */
[----:B------:R-:W-:Y:S01]  /*f160*/  LDSM.16.M88.4 R72, [R85+0x2c00] ;  /* 0x002c00005548783b */ /* 0x000fe20000000200 */
[----:B------:R-:W-:Y:S06]  /*f170*/  HMMA.16816.F32 R16, R64, R18, RZ ;  /* 0x000000124010723c */ /* 0x000fec00000018ff */
[----:B----4-:R-:W-:Y:S06]  /*f180*/  HMMA.16816.F32 R4, R68, R48, R4 ;  /* 0x000000304404723c */ /* 0x010fec0000001804 */
[----:B-----5:R-:W-:Y:S06]  /*f190*/  HMMA.16816.F32 R20, R64, R24, RZ ;  /* 0x000000184014723c */ /* 0x020fec00000018ff */
[----:B------:R-:W-:Y:S01]  /*f1a0*/  HMMA.16816.F32 R8, R68, R50, R8 ;  /* 0x000000324408723c */ /* 0x000fe20000001808 */
[----:B------:R-:W3:Y:S05]  /*f1b0*/  LDSM.16.M88.4 R48, [R85+0x2400] ;  /* 0x002400005530783b */ /* 0x000eea0000000200 */
[----:B------:R-:W-:Y:S06]  /*f1c0*/  HMMA.16816.F32 R24, R64, R26, RZ ;  /* 0x0000001a4018723c */ /* 0x000fec00000018ff */
[C---:B-1----:R-:W-:Y:S06]  /*f1d0*/  HMMA.16816.F32 R12, R68.reuse, R28, R12 ;  /* 0x0000001c440c723c */ /* 0x042fec000000180c */
[----:B------:R-:W-:Y:S06]  /*f1e0*/  HMMA.16816.F32 R16, R68, R30, R16 ;  /* 0x0000001e4410723c */ /* 0x000fec0000001810 */
        /* <DEDUP_REMOVED lines=8> */
[C---:B---3--:R-:W-:Y:S06]  /*f270*/  HMMA.16816.F32 R44, R64.reuse, R48, RZ ;  /* 0x00000030402c723c */ /* 0x048fec00000018ff */
[----:B------:R-:W-:Y:S06]  /*f280*/  HMMA.16816.F32 R48, R64, R50, RZ ;  /* 0x000000324030723c */ /* 0x000fec00000018ff */
[C---:B------:R-:W-:Y:S06]  /*f290*/  HMMA.16816.F32 R36, R68.reuse, R60, R36 ;  /* 0x0000003c4424723c */ /* 0x040fec0000001824 */
[C---:B------:R-:W-:Y:S01]  /*f2a0*/  HMMA.16816.F32 R40, R68.reuse, R62, R40 ;  /* 0x0000003e4428723c */ /* 0x040fe20000001828 */
[----:B------:R-:W1:Y:S05]  /*f2b0*/  LDSM.16.M88.4 R60, [R78] ;  /* 0x000000004e3c783b */ /* 0x000e6a0000000200 */
[C---:B------:R-:W-:Y:S06]  /*f2c0*/  HMMA.16816.F32 R44, R68.reuse, R52, R44 ;  /* 0x00000034442c723c */ /* 0x040fec000000182c */
[----:B------:R-:W-:Y:S06]  /*f2d0*/  HMMA.16816.F32 R48, R68, R54, R48 ;  /* 0x000000364430723c */ /* 0x000fec0000001830 */
[C---:B------:R-:W-:Y:S06]  /*f2e0*/  HMMA.16816.F32 R52, R64.reuse, R56, RZ ;  /* 0x000000384034723c */ /* 0x040fec00000018ff */
[----:B------:R-:W-:Y:S11]  /*f2f0*/  HMMA.16816.F32 R56, R64, R58, RZ ;  /* 0x0000003a4038723c */ /* 0x000ff600000018ff */
[----:B------:R-:W-:Y:S07]  /*f300*/  @!UPT UIADD3 URZ, URZ, URZ, URZ ;  /* 0x0000003f3f3ff290 */ /* 0x000fee000fffe03f */
[C---:B-1----:R-:W-:Y:S06]  /*f310*/  HMMA.16816.F32 R52, R68.reuse, R60, R52 ;  /* 0x0000003c4434723c */ /* 0x042fec0000001834 */
[----:B------:R-:W-:Y:S06]  /*f320*/  HMMA.16816.F32 R56, R68, R62, R56 ;  /* 0x0000003e4438723c */ /* 0x000fec0000001838 */
[C---:B------:R-:W-:Y:S06]  /*f330*/  HMMA.16816.F32 R60, R64.reuse, R72, RZ ;  /* 0x00000048403c723c */ /* 0x040fec00000018ff */
[----:B------:R-:W-:Y:S01]  /*f340*/  HMMA.16816.F32 R64, R64, R74, RZ ;  /* 0x0000004a4040723c */ /* 0x000fe200000018ff */
[----:B------:R-:W1:Y:S01]  /*f350*/  LDSM.16.M88.4 R72, [R3] ;  /* 0x000000000348783b */ /* 0x000e620000000200 */
[----:B------:R-:W-:Y:S04]  /*f360*/  DEPBAR.LE SB0, 0x0 ;  /* 0x000080000000791a */ /* 0x000fe80000000000 */
[----:B------:R-:W-:Y:S11]  /*f370*/  BAR.SYNC.DEFER_BLOCKING 0x0 ;  /* 0x0000000000007b1d */ /* 0x000ff60000010000 */
[----:B------:R-:W-:Y:S01]  /*f380*/  @!UPT UIADD3 URZ, URZ, URZ, URZ ;  /* 0x0000003f3f3ff290 */ /* 0x000fe2000fffe03f */
        /* <DEDUP_REMOVED lines=12> */
[-C--:B-1----:R-:W-:Y:S02]  /*f450*/  IABS R72, R69.reuse ;  /* 0x0000004500487213 */ /* 0x082fe40000000000 */
[-C--:B------:R-:W-:Y:S02]  /*f460*/  LOP3.LUT R2, RZ, R69.reuse, RZ, 0x33, !PT ;  /* 0x00000045ff027212 */ /* 0x080fe400078e33ff */
        /* <DEDUP_REMOVED lines=10> */
[----:B------:R-:W-:Y:S03]  /*f510*/  LOP3.LUT R122, R122, R69, RZ, 0x3c, !PT ;  /* 0x000000457a7a7212 */ /* 0x000fe600078e3cff */
[----:B------:R-:W-:Y:S01]  /*f520*/  IMAD.HI.U32 R73, R70, R131, RZ ;  /* 0x0000008346497227 */ /* 0x000fe200078e00ff */
[----:B------:R-:W-:Y:S04]  /*f530*/  ISETP.GE.AND P4, PT, R122, RZ, PT ;  /* 0x000000ff7a00720c */ /* 0x000fe80003f86270 */
[----:B------:R-:W-:Y:S05]  /*f540*/  IADD3 R123, -R73, RZ, RZ ;  /* 0x000000ff497b7210 */ /* 0x000fea0007ffe1ff */
[----:B------:R-:W-:Y:S01]  /*f550*/  IMAD R131, R72, R123, R131 ;  /* 0x0000007b48837224 */ /* 0x000fe200078e0283 */
[----:B------:R-:W-:Y:S02]  /*f560*/  IABS R123, R74 ;  /* 0x0000004a007b7213 */ /* 0x000fe40000000000 */
[----:B------:R-:W-:Y:S02]  /*f570*/  LOP3.LUT R74, R74, R69, RZ, 0x3c, !PT ;  /* 0x000000454a4a7212 */ /* 0x000fe400078e3cff */
[----:B------:R-:W-:Y:S01]  /*f580*/  ISETP.GT.U32.AND P5, PT, R72, R131, PT ;  /* 0x000000834800720c */ /* 0x000fe20003fa4070 */
[----:B------:R-:W-:Y:S01]  /*f590*/  IMAD.HI.U32 R71, R70, R123, RZ ;  /* 0x0000007b46477227 */ /* 0x000fe200078e00ff */
[----:B------:R-:W-:Y:S04]  /*f5a0*/  ISETP.GE.AND P3, PT, R74, RZ, PT ;  /* 0x000000ff4a00720c */ /* 0x000fe80003f66270 */
[----:B------:R-:W-:Y:S05]  /*f5b0*/  IADD3 R70, -R71, RZ, RZ ;  /* 0x000000ff47467210 */ /* 0x000fea0007ffe1ff */
[C---:B------:R-:W-:Y:S02]  /*f5c0*/  IMAD R123, R72.reuse, R70, R123 ;  /* 0x00000046487b7224 */ /* 0x040fe400078e027b */
[--C-:B------:R-:W-:Y:S02]  /*f5d0*/  @!P5 IMAD.IADD R131, R131, 0x1, -R72.reuse ;  /* 0x000000018383d824 */ /* 0x100fe400078e0a48 */
[----:B------:R-:W-:Y:S01]  /*f5e0*/  @!P5 VIADD R73, R73, 0x1 ;  /* 0x000000014949d836 */ /* 0x000fe20000000000 */
[----:B------:R-:W-:Y:S02]  /*f5f0*/  ISETP.GT.U32.AND P0, PT, R72, R123, PT ;  /* 0x0000007b4800720c */ /* 0x000fe40003f04070 */
[-C--:B------:R-:W-:Y:S11]  /*f600*/  ISETP.GE.U32.AND P6, PT, R131, R72.reuse, PT ;  /* 0x000000488300720c */ /* 0x080ff60003fc6070 */
[----:B------:R-:W-:Y:S01]  /*f610*/  @!P0 IMAD.IADD R123, R123, 0x1, -R72 ;  /* 0x000000017b7b8824 */ /* 0x000fe200078e0a48 */
[----:B------:R-:W-:Y:S01]  /*f620*/  @!P0 IADD3 R71, R71, 0x1, RZ ;  /* 0x0000000147478810 */ /* 0x000fe20007ffe0ff */
[----:B------:R-:W-:Y:S01]  /*f630*/  @P6 VIADD R73, R73, 0x1 ;  /* 0x0000000149496836 */ /* 0x000fe20000000000 */
[----:B------:R-:W-:Y:S02]  /*f640*/  ISETP.NE.AND P0, PT, R69, RZ, PT ;  /* 0x000000ff4500720c */ /* 0x000fe40003f05270 */
[----:B------:R-:W-:Y:S02]  /*f650*/  ISETP.GE.U32.AND P5, PT, R123, R72, PT ;  /* 0x000000487b00720c */ /* 0x000fe40003fa6070 */
[----:B------:R-:W-:Y:S04]  /*f660*/  @!P4 IADD3 R73, -R73, RZ, RZ ;  /* 0x000000ff4949c210 */ /* 0x000fe80007ffe1ff */
[C---:B------:R-:W-:Y:S07]  /*f670*/  SEL R68, R2.reuse, R73, !P0 ;  /* 0x0000004902447207 */ /* 0x040fee0004000000 */
[----:B------:R-:W-:Y:S04]  /*f680*/  @P5 VIADD R71, R71, 0x1 ;  /* 0x0000000147475836 */ /* 0x000fe80000000000 */
[----:B------:R-:W-:Y:S05]  /*f690*/  @!P3 IMAD.MOV R71, RZ, RZ, -R71 ;  /* 0x000000ffff47b224 */ /* 0x000fea00078e0a47 */
[----:B------:R-:W-:Y:S04]  /*f6a0*/  SEL R75, R2, R71, !P0 ;  /* 0x00000047024b7207 */ /* 0x000fe80004000000 */
[CC--:B------:R-:W-:Y:S02]  /*f6b0*/  LEA R136, P0, R75.reuse, R118.reuse, 0x2 ;  /* 0x000000764b887211 */ /* 0x0c0fe400078010ff */
[C---:B------:R-:W-:Y:S02]  /*f6c0*/  IADD3 R2, R68.reuse, -R75, RZ ;  /* 0x8000004b44027210 */ /* 0x040fe40007ffe0ff */
[----:B------:R-:W-:Y:S02]  /*f6d0*/  LEA.HI.X.SX32 R137, R75, R119, 0x2, P0 ;  /* 0x000000774b897211 */ /* 0x000fe400000f16ff */
[----:B------:R-:W-:Y:S01]  /*f6e0*/  LEA R134, P0, R68, R118, 0x2 ;  /* 0x0000007644867211 */ /* 0x000fe200078010ff */
[----:B------:R-:W-:Y:S02]  /*f6f0*/  IMAD R0, R2, R69, -0x80 ;  /* 0xffffff8002007424 */ /* 0x000fe400078e0245 */
[----:B------:R-:W2:Y:S01]  /*f700*/  LDG.E R70, desc[UR6][R136.64] ;  /* 0x0000000688467981 */ /* 0x000ea2000c1e1900 */
[----:B------:R-:W-:Y:S02]  /*f710*/  LEA.HI.X.SX32 R135, R68, R119, 0x2, P0 ;  /* 0x0000007744877211 */ /* 0x000fe400000f16ff */
[----:B------:R-:W-:Y:S03]  /*f720*/  SHF.R.S32.HI R72, RZ, 0x1f, R0 ;  /* 0x0000001fff487819 */ /* 0x000fe60000011400 */
[----:B------:R-:W2:Y:S02]  /*f730*/  LDG.E R123, desc[UR6][R134.64] ;  /* 0x00000006867b7981 */ /* 0x000ea4000c1e1900 */
[----:B------:R-:W-:Y:S02]  /*f740*/  IMAD R72, R72, R97, RZ ;  /* 0x0000006148487224 */ /* 0x000fe400078e02ff */
[----:B--2---:R-:W-:Y:S02]  /*f750*/  IMAD.IADD R70, R70, 0x1, -R123 ;  /* 0x0000000146467824 */ /* 0x004fe400078e0a7b */
[----:B------:R-:W1:Y:S03]  /*f760*/  LDC R123, c[0x0][0x24c] ;  /* 0x00009300ff7b7b82 */ /* 0x000e660000000800 */
[----:B------:R-:W-:Y:S01]  /*f770*/  SHF.R.S32.HI R131, RZ, 0x1f, R70 ;  /* 0x0000001fff837819 */ /* 0x000fe20000011446 */
[C---:B-1----:R-:W-:Y:S02]  /*f780*/  IMAD R123, R0.reuse, R123, R72 ;  /* 0x0000007b007b7224 */ /* 0x042fe400078e0248 */
[----:B------:R-:W-:Y:S04]  /*f790*/  IMAD.WIDE.U32 R72, R0, R97, RZ ;  /* 0x0000006100487225 */ /* 0x000fe800078e00ff */
[----:B------:R-:W-:Y:S02]  /*f7a0*/  IMAD.IADD R73, R73, 0x1, R123 ;  /* 0x0000000149497824 */ /* 0x000fe400078e027b */
[----:B------:R-:W1:Y:S02]  /*f7b0*/  LDC.64 R122, c[0x0][0x230] ;  /* 0x00008c00ff7a7b82 */ /* 0x000e640000000a00 */
[-C--:B-1----:R-:W-:Y:S02]  /*f7c0*/  IMAD R131, R131, R122.reuse, RZ ;  /* 0x0000007a83837224 */ /* 0x082fe400078e02ff */
[C---:B------:R-:W-:Y:S04]  /*f7d0*/  IMAD.WIDE.U32 R72, R70.reuse, R122, R72 ;  /* 0x0000007a46487225 */ /* 0x040fe800078e0048 */
[----:B------:R-:W-:Y:S05]  /*f7e0*/  IMAD R131, R70, R123, R131 ;  /* 0x0000007b46837224 */ /* 0x000fea00078e0283 */
[----:B------:R-:W-:Y:S07]  /*f7f0*/  IADD3 R70, R73, R131, RZ ;  /* 0x0000008349467210 */ /* 0x000fee0007ffe0ff */
.L_x_4694:
[----:B------:R1:W-:Y:S01]  /*f800*/  @P2 STS [R130+0x1000], RZ ;  /* 0x001000ff82002388 */ /* 0x0003e20000000800 */
[C---:B------:R-:W-:Y:S01]  /*f810*/  LEA R74, P0, R72.reuse, R128, 0x1 ;  /* 0x00000080484a7211 */ /* 0x040fe200078008ff */
[----:B------:R-:W2:Y:S01]  /*f820*/  @!P2 LDC R71, c[0x0][0x24c] ;  /* 0x00009300ff47ab82 */ /* 0x000ea20000000800 */
[--C-:B------:R-:W-:Y:S01]  /*f830*/  @!P2 IMAD.MOV.U32 R73, RZ, RZ, R70.reuse ;  /* 0x000000ffff49a224 */ /* 0x100fe200078e0046 */
        /* <DEDUP_REMOVED lines=8> */
[----:B------:R-:W-:Y:S01]  /*f8c0*/  @!P2 IMAD.X R0, R94, 0x1, R70, P0 ;  /* 0x000000015e00a824 */ /* 0x000fe200000e0646 */
[C---:B------:R-:W-:Y:S02]  /*f8d0*/  @!P2 LEA R122, P0, R69.reuse, R128, 0x1 ;  /* 0x00000080457aa211 */ /* 0x040fe400078008ff */
[----:B------:R1:W-:Y:S02]  /*f8e0*/  @P2 STS.128 [R130+0x1800], RZ ;  /* 0x001800ff82002388 */ /* 0x0003e40000000c00 */
[-C--:B------:R-:W-:Y:S02]  /*f8f0*/  @!P2 LEA.HI.X R123, R69, R129.reuse, R0, 0x1, P0 ;  /* 0x00000081457ba211 */ /* 0x080fe400000f0c00 */
[----:B------:R-:W3:Y:S01]  /*f900*/  @!P2 LDC R0, c[0x0][0x24c] ;  /* 0x00009300ff00ab82 */ /* 0x000ee20000000800 */
[C---:B------:R-:W-:Y:S01]  /*f910*/  @!P2 LEA R2, P0, R97.reuse, R72, 0x6 ;  /* 0x000000486102a211 */ /* 0x040fe200078030ff */
[C---:B------:R-:W-:Y:S01]  /*f920*/  @!P2 IMAD.WIDE.U32 R72, R97.reuse, 0x60, R72 ;  /* 0x000000606148a825 */ /* 0x040fe200078e0048 */
[----:B------:R-:W-:Y:S01]  /*f930*/  @!PT LDS RZ, [RZ] ;  /* 0x00000000fffff984 */ /* 0x000fe20000000800 */
[----:B------:R-:W-:Y:S01]  /*f940*/  @!PT LDS RZ, [RZ] ;  /* 0x00000000fffff984 */ /* 0x000fe20000000800 */
[----:B------:R-:W-:Y:S01]  /*f950*/  @!PT LDS RZ, [RZ] ;  /* 0x00000000fffff984 */ /* 0x000fe20000000800 */
[----:B------:R4:W-:Y:S04]  /*f960*/  @!P2 LDGSTS.E.BYPASS.LTC128B.128 [R130+0x1800], desc[UR6][R122.64] ;  /* 0x018000007a82afae */ /* 0x0009e8000b901d46 */
[----:B------:R1:W-:Y:S01]  /*f970*/  @P2 STS.128 [R130+0x2000], RZ ;  /* 0x002000ff82002388 */ /* 0x0003e20000000c00 */
[----:B---3--:R-:W-:Y:S01]  /*f980*/  @!P2 LEA.HI.X R0, R97, R70, R0, 0x6, P0 ;  /* 0x000000466100a211 */ /* 0x008fe200000f3400 */
[----:B--2---:R-:W-:Y:S01]  /*f990*/  @!P2 IMAD R71, R71, 0x60, RZ ;  /* 0x000000604747a824 */ /* 0x004fe200078e02ff */
[CC--:B------:R-:W-:Y:S03]  /*f9a0*/  @!P2 LEA R68, P0, R2.reuse, R128.reuse, 0x1 ;  /* 0x000000800244a211 */ /* 0x0c0fe600078008ff */
[----:B------:R-:W-:Y:S01]  /*f9b0*/  @!P2 IMAD.IADD R71, R71, 0x1, R73 ;  /* 0x000000014747a824 */ /* 0x000fe200078e0249 */
[-C--:B------:R-:W-:Y:S02]  /*f9c0*/  @!P2 LEA.HI.X R69, R2, R129.reuse, R0, 0x1, P0 ;  /* 0x000000810245a211 */ /* 0x080fe400000f0c00 */
[C---:B----4-:R-:W-:Y:S01]  /*f9d0*/  @!P2 LEA R122, P0, R72.reuse, R128, 0x1 ;  /* 0x00000080487aa211 */ /* 0x050fe200078008ff */
[----:B------:R-:W-:Y:S02]  /*f9e0*/  IMAD.MOV.U32 R128, RZ, RZ, R74 ;  /* 0x000000ffff807224 */ /* 0x000fe400078e004a */
        /* <DEDUP_REMOVED lines=12> */
.L_x_4693:
[----:B------:R-:W-:Y:S01]  /*fab0*/  IADD3 R97, R90, -0x1, RZ ;  /* 0xffffffff5a617810 */ /* 0x000fe20007ffe0ff */
[----:B------:R-:W-:Y:S03]  /*fac0*/  LDSM.16.MT88.4 R136, [R125+0x3000] ;  /* 0x003000007d88783b */ /* 0x000fe60000004200 */
[----:B------:R-:W-:Y:S04]  /*fad0*/  LEA R72, R97, R92, 0x7 ;  /* 0x0000005c61487211 */ /* 0x000fe800078e38ff */
[C---:B------:R-:W-:Y:S02]  /*fae0*/  IADD3 R70, R72.reuse, 0x1, RZ ;  /* 0x0000000148467810 */ /* 0x040fe40007ffe0ff */
[----:B------:R-:W-:Y:S02]  /*faf0*/  I2FP.F32.S32 R75, R72 ;  /* 0x00000048004b7245 */ /* 0x000fe40000201400 */
[----:B------:R-:W-:Y:S02]  /*fb00*/  I2FP.F32.S32 R70, R70 ;  /* 0x0000004600467245 */ /* 0x000fe40000201400 */
[----:B------:R-:W-:Y:S01]  /*fb10*/  IADD3 R2, R72, 0x20, RZ ;  /* 0x0000002048027810 */ /* 0x000fe20007ffe0ff */
[CC--:B------:R-:W-:Y:S01]  /*fb20*/  FFMA.FTZ R4, R88.reuse, R75.reuse, R4 ;  /* 0x0000004b58047223 */ /* 0x0c0fe20000010004 */
[C---:B------:R-:W-:Y:S01]  /*fb30*/  FFMA.FTZ R6, R88.reuse, R75, R6 ;  /* 0x0000004b58067223 */ /* 0x040fe20000010006 */
[-C--:B------:R-:W-:Y:S01]  /*fb40*/  FFMA.FTZ R5, R88, R70.reuse, R5 ;  /* 0x0000004658057223 */ /* 0x080fe20000010005 */
[----:B------:R-:W-:Y:S01]  /*fb50*/  IADD3 R75, R72, 0x8, RZ ;  /* 0x00000008484b7810 */ /* 0x000fe20007ffe0ff */
[----:B------:R-:W-:Y:S01]  /*fb60*/  FFMA.FTZ R7, R88, R70, R7 ;  /* 0x0000004658077223 */ /* 0x000fe20000010007 */
[----:B------:R-:W-:Y:S02]  /*fb70*/  IADD3 R70, R72, 0x9, RZ ;  /* 0x0000000948467810 */ /* 0x000fe40007ffe0ff */
[----:B------:R-:W-:Y:S02]  /*fb80*/  I2FP.F32.S32 R75, R75 ;  /* 0x0000004b004b7245 */ /* 0x000fe40000201400 */
[----:B------:R-:W-:Y:S02]  /*fb90*/  I2FP.F32.S32 R70, R70 ;  /* 0x0000004600467245 */ /* 0x000fe40000201400 */
[----:B-1----:R-:W-:Y:S01]  /*fba0*/  I2FP.F32.S32 R69, R2 ;  /* 0x0000000200457245 */ /* 0x002fe20000201400 */
[CC--:B------:R-:W-:Y:S01]  /*fbb0*/  FFMA.FTZ R8, R88.reuse, R75.reuse, R8 ;  /* 0x0000004b58087223 */ /* 0x0c0fe20000010008 */
[C---:B------:R-:W-:Y:S01]  /*fbc0*/  FFMA.FTZ R10, R88.reuse, R75, R10 ;  /* 0x0000004b580a7223 */ /* 0x040fe2000001000a */
[-C--:B------:R-:W-:Y:S01]  /*fbd0*/  FFMA.FTZ R9, R88, R70.reuse, R9 ;  /* 0x0000004658097223 */ /* 0x080fe20000010009 */
[----:B------:R-:W-:Y:S01]  /*fbe0*/  IADD3 R75, R72, 0x10, RZ ;  /* 0x00000010484b7810 */ /* 0x000fe20007ffe0ff */
[----:B------:R-:W-:Y:S01]  /*fbf0*/  FFMA.FTZ R11, R88, R70, R11 ;  /* 0x00000046580b7223 */ /* 0x000fe2000001000b */
        /* <DEDUP_REMOVED lines=11> */
[----:B------:R-:W-:Y:S03]  /*fcb0*/  I2FP.F32.S32 R0, R70 ;  /* 0x0000004600007245 */ /* 0x000fe60000201400 */
[CC--:B------:R-:W-:Y:S01]  /*fcc0*/  FFMA.FTZ R16, R88.reuse, R75.reuse, R16 ;  /* 0x0000004b58107223 */ /* 0x0c0fe20000010010 */
[C---:B------:R-:W-:Y:S01]  /*fcd0*/  FFMA.FTZ R18, R88.reuse, R75, R18 ;  /* 0x0000004b58127223 */ /* 0x040fe20000010012 */
[CC--:B------:R-:W-:Y:S01]  /*fce0*/  FFMA.FTZ R17, R88.reuse, R0.reuse, R17 ;  /* 0x0000000058117223 */ /* 0x0c0fe20000010011 */
[----:B------:R-:W-:Y:S01]  /*fcf0*/  FFMA.FTZ R19, R88, R0, R19 ;  /* 0x0000000058137223 */ /* 0x000fe20000010013 */
[----:B------:R-:W-:Y:S01]  /*fd00*/  IADD3 R0, R72, 0x21, RZ ;  /* 0x0000002148007810 */ /* 0x000fe20007ffe0ff */
[CC--:B------:R-:W-:Y:S01]  /*fd10*/  FFMA.FTZ R20, R88.reuse, R69.reuse, R20 ;  /* 0x0000004558147223 */ /* 0x0c0fe20000010014 */
[----:B------:R-:W-:Y:S01]  /*fd20*/  FFMA.FTZ R22, R88, R69, R22 ;  /* 0x0000004558167223 */ /* 0x000fe20000010016 */
[----:B------:R-:W-:Y:S02]  /*fd30*/  I2FP.F32.S32 R69, R2 ;  /* 0x0000000200457245 */ /* 0x000fe40000201400 */
[----:B------:R-:W-:Y:S02]  /*fd40*/  I2FP.F32.S32 R0, R0 ;  /* 0x0000000000007245 */ /* 0x000fe40000201400 */
[----:B------:R-:W-:Y:S03]  /*fd50*/  IADD3 R2, R72, 0x30, RZ ;  /* 0x0000003048027810 */ /* 0x000fe60007ffe0ff */
        /* <DEDUP_REMOVED lines=39> */
[----:B------:R-:W-:Y:S03]  /*ffd0*/  FMNMX.FTZ R2, R4, R95, !PT ;  /* 0x0000005f04027209 */ /* 0x000fe60007810000 */
[CC--:B------:R-:W-:Y:S01]  /*ffe0*/  FFMA.FTZ R41, R88.reuse, R0.reuse, R41 ;  /* 0x0000000058297223 */ /* 0x0c0fe20000010029 */
[----:B------:R-:W-:Y:S01]  /*fff0*/  FFMA.FTZ R43, R88, R0, R43 ;  /* 0x00000000582b7223 */ /* 0x000fe2000001002b */
[----:B------:R-:W-:Y:S01]  /*10000*/  IADD3 R0, R72, 0x51, RZ ;  /* 0x0000005148007810 */ /* 0x000fe20007ffe0ff */
[CC--:B------:R-:W-:Y:S01]  /*10010*/  FFMA.FTZ R44, R88.reuse, R69.reuse, R44 ;  /* 0x00000045582c7223 */ /* 0x0c0fe2000001002c */
[----:B------:R-:W-:Y:S01]  /*10020*/  FFMA.FTZ R46, R88, R69, R46 ;  /* 0x00000045582e7223 */ /* 0x000fe2000001002e */
[----:B------:R-:W-:Y:S02]  /*10030*/  FMNMX.FTZ R69, R5, R2, !PT ;  /* 0x0000000205457209 */ /* 0x000fe40007810000 */
[----:B------:R-:W-:Y:S02]  /*10040*/  I2FP.F32.S32 R0, R0 ;  /* 0x0000000000007245 */ /* 0x000fe40000201400 */
[----:B------:R-:W-:Y:S03]  /*10050*/  FMNMX.FTZ R2, R8, R69, !PT ;  /* 0x0000004508027209 */ /* 0x000fe60007810000 */
[CC--:B------:R-:W-:Y:S01]  /*10060*/  FFMA.FTZ R45, R88.reuse, R0.reuse, R45 ;  /* 0x00000000582d7223 */ /* 0x0c0fe2000001002d */
[----:B------:R-:W-:Y:S01]  /*10070*/  FFMA.FTZ R47, R88, R0, R47 ;  /* 0x00000000582f7223 */ /* 0x000fe2000001002f */
[----:B------:R-:W-:Y:S02]  /*10080*/  IADD3 R0, R72, 0x58, RZ ;  /* 0x0000005848007810 */ /* 0x000fe40007ffe0ff */
[----:B------:R-:W-:Y:S02]  /*10090*/  FMNMX.FTZ R71, R9, R2, !PT ;  /* 0x0000000209477209 */ /* 0x000fe40007810000 */
[----:B------:R-:W-:Y:S02]  /*100a0*/  I2FP.F32.S32 R69, R0 ;  /* 0x0000000000457245 */ /* 0x000fe40000201400 */
[----:B------:R-:W-:Y:S03]  /*100b0*/  FMNMX.FTZ R0, R12, R71, !PT ;  /* 0x000000470c007209 */ /* 0x000fe60007810000 */
[CC--:B------:R-:W-:Y:S01]  /*100c0*/  FFMA.FTZ R48, R88.reuse, R69.reuse, R48 ;  /* 0x0000004558307223 */ /* 0x0c0fe20000010030 */
[----:B------:R-:W-:Y:S01]  /*100d0*/  FMNMX.FTZ R71, R13, R0, !PT ;  /* 0x000000000d477209 */ /* 0x000fe20007810000 */
[----:B------:R-:W-:Y:S01]  /*100e0*/  FFMA.FTZ R50, R88, R69, R50 ;  /* 0x0000004558327223 */ /* 0x000fe20000010032 */
[----:B------:R-:W-:Y:S02]  /*100f0*/  IADD3 R0, R72, 0x59, RZ ;  /* 0x0000005948007810 */ /* 0x000fe40007ffe0ff */
[----:B------:R-:W-:Y:S02]  /*10100*/  FMNMX.FTZ R2, R16, R71, !PT ;  /* 0x0000004710027209 */ /* 0x000fe40007810000 */
[----:B------:R-:W-:Y:S02]  /*10110*/  I2FP.F32.S32 R0, R0 ;  /* 0x0000000000007245 */ /* 0x000fe40000201400 */
[----:B------:R-:W-:Y:S03]  /*10120*/  FMNMX.FTZ R69, R17, R2, !PT ;  /* 0x0000000211457209 */ /* 0x000fe60007810000 */
[-C--:B------:R-:W-:Y:S01]  /*10130*/  FFMA.FTZ R49, R88, R0.reuse, R49 ;  /* 0x0000000058317223 */ /* 0x080fe20000010031 */
[----:B------:R-:W-:Y:S01]  /*10140*/  FMNMX.FTZ R2, R20, R69, !PT ;  /* 0x0000004514027209 */ /* 0x000fe20007810000 */
        /* <DEDUP_REMOVED lines=39> */
[----:B------:R-:W-:Y:S02]  /*103c0*/  FMNMX.FTZ R69, R53, R2, !PT ;  /* 0x0000000235457209 */ /* 0x000fe40007810000 */
[----:B------:R-:W-:Y:S01]  /*103d0*/  IADD3 R2, R72, 0x78, RZ ;  /* 0x0000007848027810 */ /* 0x000fe20007ffe0ff */
[-C--:B------:R-:W-:Y:S01]  /*103e0*/  FFMA.FTZ R61, R88, R0.reuse, R61 ;  /* 0x00000000583d7223 */ /* 0x080fe2000001003d */
[----:B------:R-:W-:Y:S01]  /*103f0*/  FMNMX.FTZ R68, R56, R69, !PT ;  /* 0x0000004538447209 */ /* 0x000fe20007810000 */
[----:B------:R-:W-:Y:S01]  /*10400*/  FFMA.FTZ R63, R88, R0, R63 ;  /* 0x00000000583f7223 */ /* 0x000fe2000001003f */
[----:B------:R-:W-:Y:S02]  /*10410*/  I2FP.F32.S32 R69, R2 ;  /* 0x0000000200457245 */ /* 0x000fe40000201400 */
[----:B------:R-:W-:Y:S02]  /*10420*/  FMNMX.FTZ R71, R57, R68, !PT ;  /* 0x0000004439477209 */ /* 0x000fe40007810000 */
[----:B------:R-:W-:Y:S01]  /*10430*/  FMNMX.FTZ R68, R6, R93, !PT ;  /* 0x0000005d06447209 */ /* 0x000fe20007810000 */
[CC--:B------:R-:W-:Y:S01]  /*10440*/  FFMA.FTZ R64, R88.reuse, R69.reuse, R64 ;  /* 0x0000004558407223 */ /* 0x0c0fe20000010040 */
[----:B------:R-:W-:Y:S01]  /*10450*/  FFMA.FTZ R66, R88, R69, R66 ;  /* 0x0000004558427223 */ /* 0x000fe20000010042 */
[----:B------:R-:W-:Y:S02]  /*10460*/  FMNMX.FTZ R2, R60, R71, !PT ;  /* 0x000000473c027209 */ /* 0x000fe40007810000 */
[----:B------:R-:W-:Y:S02]  /*10470*/  FMNMX.FTZ R69, R7, R68, !PT ;  /* 0x0000004407457209 */ /* 0x000fe40007810000 */
[----:B------:R-:W-:Y:S02]  /*10480*/  IADD3 R0, R72, 0x79, RZ ;  /* 0x0000007948007810 */ /* 0x000fe40007ffe0ff */
[----:B------:R-:W-:Y:S02]  /*10490*/  FMNMX.FTZ R68, R10, R69, !PT ;  /* 0x000000450a447209 */ /* 0x000fe40007810000 */
[----:B------:R-:W-:Y:S02]  /*104a0*/  I2FP.F32.S32 R0, R0 ;  /* 0x0000000000007245 */ /* 0x000fe40000201400 */
[----:B------:R-:W-:Y:S02]  /*104b0*/  FMNMX.FTZ R69, R11, R68, !PT ;  /* 0x000000440b457209 */ /* 0x000fe40007810000 */
[----:B------:R-:W-:Y:S01]  /*104c0*/  FMNMX.FTZ R71, R61, R2, !PT ;  /* 0x000000023d477209 */ /* 0x000fe20007810000 */
[-C--:B------:R-:W-:Y:S01]  /*104d0*/  FFMA.FTZ R65, R88, R0.reuse, R65 ;  /* 0x0000000058417223 */ /* 0x080fe20000010041 */
[----:B------:R-:W-:Y:S01]  /*104e0*/  FMNMX.FTZ R68, R14, R69, !PT ;  /* 0x000000450e447209 */ /* 0x000fe20007810000 */
[----:B------:R-:W-:Y:S01]  /*104f0*/  FFMA.FTZ R67, R88, R0, R67 ;  /* 0x0000000058437223 */ /* 0x000fe20000010043 */
[----:B------:R-:W-:Y:S02]  /*10500*/  FMNMX.FTZ R2, R64, R71, !PT ;  /* 0x0000004740027209 */ /* 0x000fe40007810000 */
        /* <DEDUP_REMOVED lines=27> */
[----:B-1----:R-:W-:Y:S02]  /*106c0*/  FMNMX.FTZ R68, R2, R123, !PT ;  /* 0x0000007b02447209 */ /* 0x002fe40007810000 */
[----:B------:R-:W-:Y:S04]  /*106d0*/  FMNMX.FTZ R0, R62, R69, !PT ;  /* 0x000000453e007209 */ /* 0x000fe80007810000 */
[----:B------:R-:W-:Y:S04]  /*106e0*/  FMNMX.FTZ R69, R63, R0, !PT ;  /* 0x000000003f457209 */ /* 0x000fe80007810000 */
[----:B------:R-:W-:Y:S04]  /*106f0*/  FMNMX.FTZ R0, R66, R69, !PT ;  /* 0x0000004542007209 */ /* 0x000fe80007810000 */
[----:B------:R-:W-:Y:S05]  /*10700*/  FMNMX.FTZ R73, R67, R0, !PT ;  /* 0x0000000043497209 */ /* 0x000fea0007810000 */
[----:B------:R-:W1:Y:S02]  /*10710*/  SHFL.BFLY PT, R0, R73, 0x2, 0x1f ;  /* 0x0c401f0049007f89 */ /* 0x000e6400000e0000 */
[----:B-1----:R-:W-:Y:S06]  /*10720*/  FMNMX.FTZ R71, R73, R0, !PT ;  /* 0x0000000049477209 */ /* 0x002fec0007810000 */
[----:B------:R-:W1:Y:S02]  /*10730*/  SHFL.BFLY PT, R0, R71, 0x1, 0x1f ;  /* 0x0c201f0047007f89 */ /* 0x000e6400000e0000 */
[----:B-1----:R-:W-:Y:S04]  /*10740*/  FMNMX.FTZ R69, R71, R0, !PT ;  /* 0x0000000047457209 */ /* 0x002fe80007810000 */
[C---:B------:R-:W-:Y:S01]  /*10750*/  FSETP.NEU.FTZ.AND P0, PT, R69.reuse, -INF , PT ;  /* 0xff8000004500780b */ /* 0x040fe20003f1d000 */
[----:B------:R-:W-:Y:S05]  /*10760*/  FMUL.FTZ R0, R69, UR4 ;  /* 0x0000000445007c20 */ /* 0x000fea0008410000 */
[----:B------:R-:W-:Y:S02]  /*10770*/  FSEL R0, R0, RZ, P0 ;  /* 0x000000ff00007208 */ /* 0x000fe40000000000 */
[----:B------:R-:W-:Y:S03]  /*10780*/  FSETP.NEU.FTZ.AND P0, PT, R68, -INF , PT ;  /* 0xff8000004400780b */ /* 0x000fe60003f1d000 */
        /* <DEDUP_REMOVED lines=8> */
[C---:B------:R-:W-:Y:S01]  /*10810*/  FADD.FTZ R19, -R68.reuse, R95 ;  /* 0x0000005f44137221 */ /* 0x040fe20000010100 */
[----:B------:R-:W-:Y:S01]  /*10820*/  FMUL.FTZ R6, R68, UR4 ;  /* 0x0000000444067c20 */ /* 0x000fe20008410000 */
[--C-:B------:R-:W-:Y:S01]  /*10830*/  FFMA.FTZ R144, R18, UR4, -R0.reuse ;  /* 0x0000000412907c23 */ /* 0x100fe20008010800 */
[--C-:B------:R-:W-:Y:S01]  /*10840*/  FFMA.FTZ R71, R38, UR4, -R0.reuse ;  /* 0x0000000426477c23 */ /* 0x100fe20008010800 */
[----:B------:R-:W-:Y:S01]  /*10850*/  MUFU.EX2 R2, R2 ;  /* 0x0000000200027308 */ /* 0x000fe20000000800 */
[--C-:B------:R-:W-:Y:S01]  /*10860*/  FFMA.FTZ R73, R39, UR4, -R0.reuse ;  /* 0x0000000427497c23 */ /* 0x100fe20008010800 */
[----:B------:R-:W-:Y:S01]  /*10870*/  FSEL R6, R6, RZ, P0 ;  /* 0x000000ff06067208 */ /* 0x000fe20000000000 */
[--C-:B------:R-:W-:Y:S01]  /*10880*/  FFMA.FTZ R39, R66, UR4, -R0.reuse ;  /* 0x0000000442277c23 */ /* 0x100fe20008010800 */
[--C-:B------:R-:W-:Y:S01]  /*10890*/  FFMA.FTZ R74, R42, UR4, -R0.reuse ;  /* 0x000000042a4a7c23 */ /* 0x100fe20008010800 */
[--C-:B------:R-:W-:Y:S01]  /*108a0*/  FFMA.FTZ R42, R67, UR4, -R0.reuse ;  /* 0x00000004432a7c23 */ /* 0x100fe20008010800 */
[----:B------:R-:W-:Y:S01]  /*108b0*/  FFMA.FTZ R149, R11, UR4, -R0 ;  /* 0x000000040b957c23 */ /* 0x000fe20008010800 */
[--C-:B------:R-:W-:Y:S03]  /*108c0*/  FFMA.FTZ R95, R21, UR4, -R6.reuse ;  /* 0x00000004155f7c23 */ /* 0x100fe60008010806 */
[----:B------:R-:W-:Y:S01]  /*108d0*/  MUFU.EX2 R144, R144 ;  /* 0x0000009000907308 */ /* 0x000fe20000000800 */
[--C-:B------:R-:W-:Y:S01]  /*108e0*/  FFMA.FTZ R66, R32, UR4, -R6.reuse ;  /* 0x0000000420427c23 */ /* 0x100fe20008010806 */
[----:B------:R-:W-:Y:S01]  /*108f0*/  FFMA.FTZ R67, R33, UR4, -R6 ;  /* 0x0000000421437c23 */ /* 0x000fe20008010806 */
        /* <DEDUP_REMOVED lines=9> */
[--C-:B------:R-:W-:Y:S01]  /*10990*/  FFMA.FTZ R152, R8, UR4, -R6.reuse ;  /* 0x0000000408987c23 */ /* 0x100fe20008010806 */
[--C-:B------:R-:W-:Y:S01]  /*109a0*/  FFMA.FTZ R151, R12, UR4, -R6.reuse ;  /* 0x000000040c977c23 */ /* 0x100fe20008010806 */
[----:B------:R-:W-:Y:S01]  /*109b0*/  FMUL.FTZ R18, R19, UR4 ;  /* 0x0000000413127c20 */ /* 0x000fe20008410000 */
[----:B------:R-:W-:Y:S03]  /*109c0*/  FADD.FTZ R19, -R69, R93 ;  /* 0x0000005d45137221 */ /* 0x000fe60000010100 */
[----:B------:R-:W-:Y:S01]  /*109d0*/  MUFU.EX2 R31, R149 ;  /* 0x00000095001f7308 */ /* 0x000fe20000000800 */
[----:B------:R-:W-:Y:S01]  /*109e0*/  FFMA.FTZ R93, R25, UR4, -R6 ;  /* 0x00000004195d7c23 */ /* 0x000fe20008010806 */
[--C-:B------:R-:W-:Y:S01]  /*109f0*/  FFMA.FTZ R148, R10, UR4, -R0.reuse ;  /* 0x000000040a947c23 */ /* 0x100fe20008010800 */
[----:B------:R-:W-:Y:S01]  /*10a00*/  FMUL.FTZ R22, R19, UR4 ;  /* 0x0000000413167c20 */ /* 0x000fe20008410000 */
        /* <DEDUP_REMOVED lines=9> */
[----:B------:R-:W-:Y:S01]  /*10aa0*/  FFMA.FTZ R38, R63, UR4, -R0 ;  /* 0x000000043f267c23 */ /* 0x000fe20008010800 */
[--C-:B------:R-:W-:Y:S01]  /*10ab0*/  FFMA.FTZ R63, R36, UR4, -R6.reuse ;  /* 0x00000004243f7c23 */ /* 0x100fe20008010806 */
[--C-:B------:R-:W-:Y:S03]  /*10ac0*/  FFMA.FTZ R147, R9, UR4, -R6.reuse ;  /* 0x0000000409937c23 */ /* 0x100fe60008010806 */
[----:B------:R-:W2:Y:S01]  /*10ad0*/  MUFU.EX2 R18, R18 ;  /* 0x0000001200127308 */ /* 0x000ea20000000800 */
[--C-:B------:R-:W-:Y:S01]  /*10ae0*/  FFMA.FTZ R48, R48, UR4, -R6.reuse ;  /* 0x0000000430307c23 */ /* 0x100fe20008010806 */
[--C-:B------:R-:W-:Y:S01]  /*10af0*/  FFMA.FTZ R36, R45, UR4, -R6.reuse ;  /* 0x000000042d247c23 */ /* 0x100fe20008010806 */
[----:B------:R-:W-:Y:S01]  /*10b00*/  FFMA.FTZ R45, R53, UR4, -R6 ;  /* 0x00000004352d7c23 */ /* 0x000fe20008010806 */
[----:B------:R-:W-:Y:S01]  /*10b10*/  FFMA.FTZ R62, R62, UR4, -R0 ;  /* 0x000000043e3e7c23 */ /* 0x000fe20008010800 */
[--C-:B------:R-:W-:Y:S01]  /*10b20*/  FFMA.FTZ R0, R4, UR4, -R6.reuse ;  /* 0x0000000404007c23 */ /* 0x100fe20008010806 */
[----:B------:R-:W-:Y:S01]  /*10b30*/  FFMA.FTZ R53, R61, UR4, -R6 ;  /* 0x000000043d357c23 */ /* 0x000fe20008010806 */
[----:B------:R-:W-:Y:S03]  /*10b40*/  ISETP.GT.AND P0, PT, R90, 0x1, PT ;  /* 0x000000015a00780c */ /* 0x000fe60003f04270 */
        /* <DEDUP_REMOVED lines=19> */
[----:B------:R-:W-:Y:S07]  /*10c80*/  MOV R90, R97 ;  /* 0x00000061005a7202 */ /* 0x000fee0000000f00 */
[----:B------:R-:W2:Y:S01]  /*10c90*/  MUFU.EX2 R147, R147 ;  /* 0x0000009300937308 */ /* 0x000ea20000000800 */
[----:B-1----:R-:W-:Y:S01]  /*10ca0*/  F2FP.F16.F32.PACK_AB R140, R23, R0 ;  /* 0x00000000178c723e */ /* 0x002fe200000000ff */
[----:B------:R-:W-:Y:S01]  /*10cb0*/  FFMA.FTZ R18, R89, R18, R0 ;  /* 0x0000001259127223 */ /* 0x000fe20000010000 */
[----:B------:R-:W-:Y:S01]  /*10cc0*/  FFMA.FTZ R89, R29, UR4, -R6 ;  /* 0x000000041d597c23 */ /* 0x000fe20008010806 */
[----:B------:R-:W-:Y:S01]  /*10cd0*/  FFMA.FTZ R19, R91, R19, R2 ;  /* 0x000000135b137223 */ /* 0x000fe20000010002 */
[----:B------:R-:W-:Y:S01]  /*10ce0*/  FFMA.FTZ R91, R40, UR4, -R6 ;  /* 0x00000004285b7c23 */ /* 0x000fe20008010806 */
[----:B------:R-:W-:Y:S01]  /*10cf0*/  FADD.FTZ R23, R23, R18 ;  /* 0x0000001217177221 */ /* 0x000fe20000010000 */
[--C-:B------:R-:W-:Y:S03]  /*10d00*/  FFMA.FTZ R40, R56, UR4, -R6.reuse ;  /* 0x0000000438287c23 */ /* 0x100fe60008010806 */
[----:B------:R-:W1:Y:S01]  /*10d10*/  MUFU.EX2 R22, R146 ;  /* 0x0000009200167308 */ /* 0x000e620000000800 */
[--C-:B------:R-:W-:Y:S01]  /*10d20*/  FFMA.FTZ R0, R37, UR4, -R6.reuse ;  /* 0x0000000425007c23 */ /* 0x100fe20008010806 */
[--C-:B------:R-:W-:Y:S01]  /*10d30*/  FFMA.FTZ R37, R49, UR4, -R6.reuse ;  /* 0x0000000431257c23 */ /* 0x100fe20008010806 */
[----:B------:R-:W-:Y:S07]  /*10d40*/  FFMA.FTZ R49, R57, UR4, -R6 ;  /* 0x0000000439317c23 */ /* 0x000fee0008010806 */
[----:B------:R-:W3:Y:S01]  /*10d50*/  MUFU.EX2 R148, R148 ;  /* 0x0000009400947308 */ /* 0x000ee20000000800 */
[C---:B--2---:R-:W-:Y:S01]  /*10d60*/  F2FP.F16.F32.PACK_AB R142, R147.reuse, R152 ;  /* 0x00000098938e723e */ /* 0x044fe200000000ff */
[----:B------:R-:W-:Y:S04]  /*10d70*/  FADD.FTZ R152, R152, R23 ;  /* 0x0000001798987221 */ /* 0x000fe80000010000 */
[----:B------:R-:W-:Y:S04]  /*10d80*/  FADD.FTZ R152, R147, R152 ;  /* 0x0000009893987221 */ /* 0x000fe80000010000 */
[----:B------:R-:W-:Y:S01]  /*10d90*/  MUFU.EX2 R151, R151 ;  /* 0x0000009700977308 */ /* 0x000fe20000000800 */
[C---:B-1----:R-:W-:Y:S01]  /*10da0*/  F2FP.F16.F32.PACK_AB R141, R22.reuse, R2 ;  /* 0x00000002168d723e */ /* 0x042fe200000000ff */
[----:B------:R-:W-:Y:S01]  /*10db0*/  FADD.FTZ R19, R22, R19 ;  /* 0x0000001316137221 */ /* 0x000fe20000010000 */
[----:B------:R-:W-:Y:S07]  /*10dc0*/  FFMA.FTZ R146, R16, UR4, -R6 ;  /* 0x0000000410927c23 */ /* 0x000fee0008010806 */
[----:B------:R-:W1:Y:S01]  /*10dd0*/  MUFU.EX2 R30, R30 ;  /* 0x0000001e001e7308 */ /* 0x000e620000000800 */
[C---:B---3--:R-:W-:Y:S01]  /*10de0*/  F2FP.F16.F32.PACK_AB R143, R31.reuse, R148 ;  /* 0x000000941f8f723e */ /* 0x048fe200000000ff */
[----:B------:R-:W-:Y:S04]  /*10df0*/  FADD.FTZ R150, R148, R19 ;  /* 0x0000001394967221 */ /* 0x000fe80000010000 */
[----:B------:R-:W-:Y:S04]  /*10e00*/  FADD.FTZ R31, R31, R150 ;  /* 0x000000961f1f7221 */ /* 0x000fe80000010000 */
[----:B------:R-:W-:Y:S01]  /*10e10*/  MUFU.EX2 R146, R146 ;  /* 0x0000009200927308 */ /* 0x000fe20000000800 */
[C---:B------:R-:W-:Y:S06]  /*10e20*/  HMMA.16816.F32 R112, R140.reuse, R136, R112 ;  /* 0x000000888c70723c */ /* 0x040fec0000001870 */
[C---:B------:R-:W-:Y:S03]  /*10e30*/  HMMA.16816.F32 R108, R140.reuse, R138, R108 ;  /* 0x0000008a8c6c723c */ /* 0x040fe6000000186c */
[----:B------:R2:W-:Y:S01]  /*10e40*/  MUFU.EX2 R2, R134 ;  /* 0x0000008600027308 */ /* 0x0005e20000000800 */
[----:B------:R-:W3:Y:S01]  /*10e50*/  LDSM.16.MT88.4 R136, [R126+0x3000] ;  /* 0x003000007e88783b */ /* 0x000ee20000004200 */
[C---:B-1----:R-:W-:Y:S01]  /*10e60*/  F2FP.F16.F32.PACK_AB R16, R30.reuse, R151 ;  /* 0x000000971e10723e */ /* 0x042fe200000000ff */
[----:B------:R-:W-:Y:S07]  /*10e70*/  FADD.FTZ R151, R151, R152 ;  /* 0x0000009897977221 */ /* 0x000fee0000010000 */
[----:B------:R-:W-:Y:S01]  /*10e80*/  MUFU.EX2 R149, R135 ;  /* 0x0000008700957308 */ /* 0x000fe20000000800 */
[----:B------:R-:W-:Y:S09]  /*10e90*/  FADD.FTZ R151, R30, R151 ;  /* 0x000000971e977221 */ /* 0x000ff20000010000 */
[----:B------:R-:W-:Y:S01]  /*10ea0*/  MUFU.EX2 R93, R93 ;  /* 0x0000005d005d7308 */ /* 0x000fe20000000800 */
[--C-:B--2---:R-:W-:Y:S01]  /*10eb0*/  FFMA.FTZ R134, R41, UR4, -R6.reuse ;  /* 0x0000000429867c23 */ /* 0x104fe20008010806 */
[--C-:B------:R-:W-:Y:S01]  /*10ec0*/  FFMA.FTZ R41, R44, UR4, -R6.reuse ;  /* 0x000000042c297c23 */ /* 0x100fe20008010806 */
[--C-:B------:R-:W-:Y:S01]  /*10ed0*/  FFMA.FTZ R44, R52, UR4, -R6.reuse ;  /* 0x00000004342c7c23 */ /* 0x100fe20008010806 */
[--C-:B------:R-:W-:Y:S06]  /*10ee0*/  FFMA.FTZ R52, R64, UR4, -R6.reuse ;  /* 0x0000000440347c23 */ /* 0x100fec0008010806 */
[----:B------:R-:W-:Y:S10]  /*10ef0*/  MUFU.EX2 R148, R131 ;  /* 0x0000008300947308 */ /* 0x000ff40000000800 */
[----:B------:R-:W1:Y:S10]  /*10f00*/  MUFU.EX2 R133, R133 ;  /* 0x0000008500857308 */ /* 0x000e740000000800 */
[----:B------:R-:W-:Y:S01]  /*10f10*/  MUFU.EX2 R135, R27 ;  /* 0x0000001b00877308 */ /* 0x000fe20000000800 */
[C---:B---3--:R-:W-:Y:S06]  /*10f20*/  HMMA.16816.F32 R104, R140.reuse, R136, R104 ;  /* 0x000000888c68723c */ /* 0x048fec0000001868 */
[----:B------:R-:W-:Y:S03]  /*10f30*/  HMMA.16816.F32 R100, R140, R138, R100 ;  /* 0x0000008a8c64723c */ /* 0x000fe60000001864 */
[----:B------:R-:W2:Y:S01]  /*10f40*/  MUFU.EX2 R141, R145 ;  /* 0x00000091008d7308 */ /* 0x000ea20000000800 */
[----:B------:R-:W3:Y:S01]  /*10f50*/  LDSM.16.MT88.4 R136, [R125+0x3400] ;  /* 0x003400007d88783b */ /* 0x000ee20000004200 */
[----:B-1----:R-:W-:Y:S02]  /*10f60*/  F2FP.F16.F32.PACK_AB R25, R133, R148 ;  /* 0x000000948519723e */ /* 0x002fe400000000ff */
[--C-:B------:R-:W-:Y:S01]  /*10f70*/  FFMA.FTZ R142, R20, UR4, -R6.reuse ;  /* 0x00000004148e7c23 */ /* 0x100fe20008010806 */
[----:B------:R-:W-:Y:S05]  /*10f80*/  FFMA.FTZ R143, R17, UR4, -R6 ;  /* 0x00000004118f7c23 */ /* 0x000fea0008010806 */
[----:B------:R-:W1:Y:S01]  /*10f90*/  MUFU.EX2 R140, R26 ;  /* 0x0000001a008c7308 */ /* 0x000e620000000800 */
[----:B------:R-:W4:Y:S01]  /*10fa0*/  LDSM.16.MT88.4 R20, [R126+0x3400] ;  /* 0x003400007e14783b */ /* 0x000f220000004200 */
[----:B------:R-:W-:Y:S08]  /*10fb0*/  F2FP.F16.F32.PACK_AB R17, R149, R2 ;  /* 0x000000029511723e */ /* 0x000ff000000000ff */
[----:B------:R-:W5:Y:S01]  /*10fc0*/  MUFU.EX2 R143, R143 ;  /* 0x0000008f008f7308 */ /* 0x000f620000000800 */
[----:B--2---:R-:W-:Y:S09]  /*10fd0*/  F2FP.F16.F32.PACK_AB R19, R141, R144 ;  /* 0x000000908d13723e */ /* 0x004ff200000000ff */
[----:B------:R-:W2:Y:S01]  /*10fe0*/  MUFU.EX2 R142, R142 ;  /* 0x0000008e008e7308 */ /* 0x000ea20000000800 */
[----:B-1----:R-:W-:Y:S09]  /*10ff0*/  F2FP.F16.F32.PACK_AB R27, R135, R140 ;  /* 0x0000008c871b723e */ /* 0x002ff200000000ff */
[----:B------:R-:W-:Y:S01]  /*11000*/  MUFU.EX2 R89, R89 ;  /* 0x0000005900597308 */ /* 0x000fe20000000800 */
[C---:B-----5:R-:W-:Y:S01]  /*11010*/  F2FP.F16.F32.PACK_AB R18, R143.reuse, R146 ;  /* 0x000000928f12723e */ /* 0x060fe200000000ff */
[----:B------:R-:W-:Y:S04]  /*11020*/  FADD.FTZ R146, R146, R151 ;  /* 0x0000009792927221 */ /* 0x000fe80000010000 */
[----:B------:R-:W-:Y:S04]  /*11030*/  FADD.FTZ R143, R143, R146 ;  /* 0x000000928f8f7221 */ /* 0x000fe80000010000 */
[----:B------:R-:W-:Y:S01]  /*11040*/  MUFU.EX2 R66, R66 ;  /* 0x0000004200427308 */ /* 0x000fe20000000800 */
[C---:B---3--:R-:W-:Y:S06]  /*11050*/  HMMA.16816.F32 R112, R16.reuse, R136, R112 ;  /* 0x000000881070723c */ /* 0x048fec0000001870 */
[C---:B------:R-:W-:Y:S03]  /*11060*/  HMMA.16816.F32 R108, R16.reuse, R138, R108 ;  /* 0x0000008a106c723c */ /* 0x040fe6000000186c */
[----:B------:R-:W-:Y:S02]  /*11070*/  MUFU.EX2 R67, R67 ;  /* 0x0000004300437308 */ /* 0x000fe40000000800 */
[----:B------:R-:W-:Y:S01]  /*11080*/  FFMA.FTZ R136, R28, UR4, -R6 ;  /* 0x000000041c887c23 */ /* 0x000fe20008010806 */
[C---:B----4-:R-:W-:Y:S07]  /*11090*/  HMMA.16816.F32 R104, R16.reuse, R20, R104 ;  /* 0x000000141068723c */ /* 0x050fee0000001868 */
[----:B------:R-:W-:Y:S01]  /*110a0*/  MUFU.EX2 R122, R122 ;  /* 0x0000007a007a7308 */ /* 0x000fe20000000800 */
[----:B------:R-:W-:Y:S01]  /*110b0*/  FADD.FTZ R28, R2, R31 ;  /* 0x0000001f021c7221 */ /* 0x000fe20000010000 */
[----:B------:R-:W-:Y:S01]  /*110c0*/  HMMA.16816.F32 R100, R16, R22, R100 ;  /* 0x000000161064723c */ /* 0x000fe20000001864 */
[----:B------:R-:W1:Y:S07]  /*110d0*/  LDSM.16.MT88.4 R16, [R125+0x3800] ;  /* 0x003800007d10783b */ /* 0x000e6e0000004200 */
[----:B------:R-:W-:Y:S03]  /*110e0*/  MUFU.EX2 R136, R136 ;  /* 0x0000008800887308 */ /* 0x000fe60000000800 */
[----:B------:R-:W-:Y:S01]  /*110f0*/  FADD.FTZ R149, R149, R28 ;  /* 0x0000001c95957221 */ /* 0x000fe20000010000 */
[----:B------:R-:W-:Y:S01]  /*11100*/  FFMA.FTZ R138, R24, UR4, -R6 ;  /* 0x00000004188a7c23 */ /* 0x000fe20008010806 */
[C---:B--2---:R-:W-:Y:S01]  /*11110*/  F2FP.F16.F32.PACK_AB R24, R95.reuse, R142 ;  /* 0x0000008e5f18723e */ /* 0x044fe200000000ff */
[----:B------:R-:W2:Y:S01]  /*11120*/  LDSM.16.MT88.4 R20, [R126+0x3800] ;  /* 0x003800007e14783b */ /* 0x000ea20000004200 */
[----:B------:R-:W-:Y:S01]  /*11130*/  FADD.FTZ R142, R142, R143 ;  /* 0x0000008f8e8e7221 */ /* 0x000fe20000010000 */
[----:B------:R-:W-:Y:S02]  /*11140*/  FADD.FTZ R144, R144, R149 ;  /* 0x0000009590907221 */ /* 0x000fe40000010000 */
[----:B------:R-:W3:Y:S01]  /*11150*/  MUFU.EX2 R138, R138 ;  /* 0x0000008a008a7308 */ /* 0x000ee20000000800 */
[----:B------:R-:W-:Y:S01]  /*11160*/  FADD.FTZ R95, R95, R142 ;  /* 0x0000008e5f5f7221 */ /* 0x000fe20000010000 */
[----:B------:R-:W-:Y:S02]  /*11170*/  FADD.FTZ R141, R141, R144 ;  /* 0x000000908d8d7221 */ /* 0x000fe40000010000 */
[----:B------:R-:W4:Y:S02]  /*11180*/  LDSM.16.MT88.4 R28, [R126+0x3c00] ;  /* 0x003c00007e1c783b */ /* 0x000f240000004200 */
[----:B------:R-:W-:Y:S04]  /*11190*/  FADD.FTZ R148, R148, R141 ;  /* 0x0000008d94947221 */ /* 0x000fe80000010000 */
[----:B------:R-:W5:Y:S01]  /*111a0*/  MUFU.EX2 R123, R123 ;  /* 0x0000007b007b7308 */ /* 0x000f620000000800 */
[----:B------:R-:W-:Y:S04]  /*111b0*/  FADD.FTZ R133, R133, R148 ;  /* 0x0000009485857221 */ /* 0x000fe80000010000 */
[----:B------:R-:W-:Y:S05]  /*111c0*/  FADD.FTZ R140, R140, R133 ;  /* 0x000000858c8c7221 */ /* 0x000fea0000010000 */
[----:B------:R-:W-:Y:S01]  /*111d0*/  MUFU.EX2 R56, R34 ;  /* 0x0000002200387308 */ /* 0x000fe20000000800 */
[----:B---3--:R-:W-:Y:S01]  /*111e0*/  F2FP.F16.F32.PACK_AB R26, R93, R138 ;  /* 0x0000008a5d1a723e */ /* 0x008fe200000000ff */
[----:B------:R-:W-:Y:S01]  /*111f0*/  FADD.FTZ R138, R138, R95 ;  /* 0x0000005f8a8a7221 */ /* 0x000fe20000010000 */
[----:B------:R-:W-:Y:S01]  /*11200*/  FADD.FTZ R135, R135, R140 ;  /* 0x0000008c87877221 */ /* 0x000fe20000010000 */
[----:B------:R-:W-:Y:S02]  /*11210*/  MOV R95, R68 ;  /* 0x00000044005f7202 */ /* 0x000fe40000000f00 */
[----:B------:R-:W-:Y:S04]  /*11220*/  FADD.FTZ R93, R93, R138 ;  /* 0x0000008a5d5d7221 */ /* 0x000fe80000010000 */
[----:B------:R3:W4:Y:S01]  /*11230*/  MUFU.EX2 R131, R35 ;  /* 0x0000002300837308 */ /* 0x0007220000000800 */
[C---:B-1----:R-:W-:Y:S09]  /*11240*/  HMMA.16816.F32 R112, R24.reuse, R16, R112 ;  /* 0x000000101870723c */ /* 0x042ff20000001870 */
[----:B------:R1:W-:Y:S01]  /*11250*/  MUFU.EX2 R2, R48 ;  /* 0x0000003000027308 */ /* 0x0003e20000000800 */
[C---:B------:R-:W-:Y:S01]  /*11260*/  HMMA.16816.F32 R108, R24.reuse, R18, R108 ;  /* 0x00000012186c723c */ /* 0x040fe2000000186c */
[----:B------:R-:W4:Y:S08]  /*11270*/  LDSM.16.MT88.4 R16, [R125+0x3c00] ;  /* 0x003c00007d10783b */ /* 0x000f300000004200 */
[----:B------:R-:W-:Y:S01]  /*11280*/  MUFU.EX2 R63, R63 ;  /* 0x0000003f003f7308 */ /* 0x000fe20000000800 */
[C---:B--2---:R-:W-:Y:S01]  /*11290*/  HMMA.16816.F32 R104, R24.reuse, R20, R104 ;  /* 0x000000141868723c */ /* 0x044fe20000001868 */
[----:B---3--:R-:W-:Y:S05]  /*112a0*/  LDSM.16.MT88.4 R32, [R125+0x4400] ;  /* 0x004400007d20783b */ /* 0x008fea0000004200 */
[----:B------:R-:W-:Y:S03]  /*112b0*/  HMMA.16816.F32 R100, R24, R22, R100 ;  /* 0x000000161864723c */ /* 0x000fe60000001864 */
[----:B------:R-:W2:Y:S01]  /*112c0*/  MUFU.EX2 R0, R0 ;  /* 0x0000000000007308 */ /* 0x000ea20000000800 */
[----:B------:R-:W3:Y:S01]  /*112d0*/  LDSM.16.MT88.4 R24, [R125+0x4000] ;  /* 0x004000007d18783b */ /* 0x000ee20000004200 */
[----:B------:R-:W-:Y:S01]  /*112e0*/  F2FP.F16.F32.PACK_AB R20, R89, R136 ;  /* 0x000000885914723e */ /* 0x000fe200000000ff */
[----:B-1----:R-:W-:Y:S01]  /*112f0*/  FFMA.FTZ R48, R60, UR4, -R6 ;  /* 0x000000043c307c23 */ /* 0x002fe20008010806 */
[----:B------:R-:W-:Y:S01]  /*11300*/  F2FP.F16.F32.PACK_AB R22, R67, R66 ;  /* 0x000000424316723e */ /* 0x000fe200000000ff */
[----:B------:R-:W-:Y:S05]  /*11310*/  FADD.FTZ R136, R136, R93 ;  /* 0x0000005d88887221 */ /* 0x000fea0000010000 */
[----:B------:R-:W-:Y:S01]  /*11320*/  MUFU.EX2 R91, R91 ;  /* 0x0000005b005b7308 */ /* 0x000fe20000000800 */
[----:B-----5:R-:W-:Y:S01]  /*11330*/  F2FP.F16.F32.PACK_AB R21, R123, R122 ;  /* 0x0000007a7b15723e */ /* 0x020fe200000000ff */
[----:B------:R-:W-:Y:S01]  /*11340*/  FADD.FTZ R89, R89, R136 ;  /* 0x0000008859597221 */ /* 0x000fe20000010000 */
[----:B----4-:R-:W-:Y:S01]  /*11350*/  F2FP.F16.F32.PACK_AB R23, R131, R56 ;  /* 0x000000388317723e */ /* 0x010fe200000000ff */
[----:B------:R-:W-:Y:S01]  /*11360*/  FADD.FTZ R122, R122, R135 ;  /* 0x000000877a7a7221 */ /* 0x000fe20000010000 */
[----:B------:R-:W-:Y:S01]  /*11370*/  MOV R93, R69 ;  /* 0x00000045005d7202 */ /* 0x000fe20000000f00 */
[----:B------:R-:W-:Y:S04]  /*11380*/  FFMA.FTZ R6, R65, UR4, -R6 ;  /* 0x0000000441067c23 */ /* 0x000fe80008010806 */
[----:B------:R-:W1:Y:S01]  /*11390*/  MUFU.EX2 R134, R134 ;  /* 0x0000008600867308 */ /* 0x000e620000000800 */
[----:B------:R-:W-:Y:S01]  /*113a0*/  FADD.FTZ R123, R123, R122 ;  /* 0x0000007a7b7b7221 */ /* 0x000fe20000010000 */
[C---:B------:R-:W-:Y:S08]  /*113b0*/  HMMA.16816.F32 R104, R20.reuse, R28, R104 ;  /* 0x0000001c1468723c */ /* 0x040ff00000001868 */
[----:B------:R-:W-:Y:S01]  /*113c0*/  MUFU.EX2 R60, R71 ;  /* 0x00000047003c7308 */ /* 0x000fe20000000800 */
[C---:B------:R-:W-:Y:S03]  /*113d0*/  HMMA.16816.F32 R100, R20.reuse, R30, R100 ;  /* 0x0000001e1464723c */ /* 0x040fe60000001864 */
[----:B--2---:R-:W-:Y:S03]  /*113e0*/  F2FP.F16.F32.PACK_AB R28, R0, R63 ;  /* 0x0000003f001c723e */ /* 0x004fe600000000ff */
[C---:B------:R-:W-:Y:S03]  /*113f0*/  HMMA.16816.F32 R112, R20.reuse, R16, R112 ;  /* 0x000000101470723c */ /* 0x040fe60000001870 */
[----:B------:R-:W2:Y:S02]  /*11400*/  MUFU.EX2 R73, R73 ;  /* 0x0000004900497308 */ /* 0x000ea40000000800 */
[----:B-1----:R-:W-:Y:S01]  /*11410*/  F2FP.F16.F32.PACK_AB R30, R134, R91 ;  /* 0x0000005b861e723e */ /* 0x002fe200000000ff */
[----:B------:R-:W-:Y:S01]  /*11420*/  HMMA.16816.F32 R108, R20, R18, R108 ;  /* 0x00000012146c723c */ /* 0x000fe2000000186c */
[----:B------:R-:W1:Y:S06]  /*11430*/  LDSM.16.MT88.4 R16, [R126+0x4000] ;  /* 0x004000007e10783b */ /* 0x000e6c0000004200 */
[----:B------:R-:W-:Y:S01]  /*11440*/  MUFU.EX2 R74, R74 ;  /* 0x0000004a004a7308 */ /* 0x000fe20000000800 */
[----:B------:R-:W-:Y:S01]  /*11450*/  FADD.FTZ R56, R56, R123 ;  /* 0x0000007b38387221 */ /* 0x000fe20000010000 */
[----:B------:R-:W4:Y:S08]  /*11460*/  LDSM.16.MT88.4 R20, [R126+0x4400] ;  /* 0x004400007e14783b */ /* 0x000f300000004200 */
        /* <DEDUP_REMOVED lines=10> */
[----:B------:R-:W5:Y:S01]  /*11510*/  MUFU.EX2 R37, R37 ;  /* 0x0000002500257308 */ /* 0x000f620000000800 */
[C---:B---3--:R-:W-:Y:S06]  /*11520*/  HMMA.16816.F32 R112, R28.reuse, R24, R112 ;  /* 0x000000181c70723c */ /* 0x048fec0000001870 */
[C---:B-1----:R-:W-:Y:S03]  /*11530*/  HMMA.16816.F32 R104, R28.reuse, R16, R104 ;  /* 0x000000101c68723c */ /* 0x042fe60000001868 */
[----:B------:R-:W-:Y:S02]  /*11540*/  MUFU.EX2 R46, R46 ;  /* 0x0000002e002e7308 */ /* 0x000fe40000000800 */
[----:B--2---:R-:W-:Y:S01]  /*11550*/  F2FP.F16.F32.PACK_AB R24, R36, R41 ;  /* 0x000000292418723e */ /* 0x004fe200000000ff */
[C---:B------:R-:W-:Y:S01]  /*11560*/  HMMA.16816.F32 R100, R28.reuse, R18, R100 ;  /* 0x000000121c64723c */ /* 0x040fe20000001864 */
[----:B------:R-:W1:Y:S06]  /*11570*/  LDSM.16.MT88.4 R16, [R125+0x4800] ;  /* 0x004800007d10783b */ /* 0x000e6c0000004200 */
[----:B------:R-:W2:Y:S01]  /*11580*/  MUFU.EX2 R47, R47 ;  /* 0x0000002f002f7308 */ /* 0x000ea20000000800 */
[----:B------:R-:W-:Y:S01]  /*11590*/  HMMA.16816.F32 R108, R28, R26, R108 ;  /* 0x0000001a1c6c723c */ /* 0x000fe2000000186c */
[----:B------:R-:W3:Y:S08]  /*115a0*/  LDSM.16.MT88.4 R28, [R126+0x4800] ;  /* 0x004800007e1c783b */ /* 0x000ef00000004200 */
[----:B------:R-:W-:Y:S02]  /*115b0*/  MUFU.EX2 R50, R50 ;  /* 0x0000003200327308 */ /* 0x000fe40000000800 */
[----:B-----5:R-:W-:Y:S08]  /*115c0*/  F2FP.F16.F32.PACK_AB R26, R37, R2 ;  /* 0x00000002251a723e */ /* 0x020ff000000000ff */
[----:B------:R-:W5:Y:S01]  /*115d0*/  MUFU.EX2 R51, R51 ;  /* 0x0000003300337308 */ /* 0x000f620000000800 */
[C---:B--2---:R-:W-:Y:S01]  /*115e0*/  F2FP.F16.F32.PACK_AB R25, R47.reuse, R46 ;  /* 0x0000002e2f19723e */ /* 0x044fe200000000ff */
[----:B------:R-:W-:Y:S04]  /*115f0*/  FADD.FTZ R46, R46, R43 ;  /* 0x0000002b2e2e7221 */ /* 0x000fe80000010000 */
[----:B------:R-:W-:Y:S04]  /*11600*/  FADD.FTZ R47, R47, R46 ;  /* 0x0000002e2f2f7221 */ /* 0x000fe80000010000 */
[----:B------:R-:W-:Y:S10]  /*11610*/  MUFU.EX2 R44, R44 ;  /* 0x0000002c002c7308 */ /* 0x000ff40000000800 */
[----:B------:R-:W2:Y:S01]  /*11620*/  MUFU.EX2 R45, R45 ;  /* 0x0000002d002d7308 */ /* 0x000ea20000000800 */
[C---:B-----5:R-:W-:Y:S01]  /*11630*/  F2FP.F16.F32.PACK_AB R27, R51.reuse, R50 ;  /* 0x00000032331b723e */ /* 0x060fe200000000ff */
[----:B------:R-:W-:Y:S04]  /*11640*/  FADD.FTZ R50, R50, R47 ;  /* 0x0000002f32327221 */ /* 0x000fe80000010000 */
[----:B------:R-:W-:Y:S04]  /*11650*/  FADD.FTZ R51, R51, R50 ;  /* 0x0000003233337221 */ /* 0x000fe80000010000 */
[----:B------:R-:W-:Y:S01]  /*11660*/  MUFU.EX2 R40, R40 ;  /* 0x0000002800287308 */ /* 0x000fe20000000800 */
[C---:B----4-:R-:W-:Y:S06]  /*11670*/  HMMA.16816.F32 R104, R24.reuse, R20, R104 ;  /* 0x000000141868723c */ /* 0x050fec0000001868 */
[C---:B------:R-:W-:Y:S03]  /*11680*/  HMMA.16816.F32 R100, R24.reuse, R22, R100 ;  /* 0x000000161864723c */ /* 0x040fe60000001864 */
[----:B------:R-:W4:Y:S01]  /*11690*/  MUFU.EX2 R49, R49 ;  /* 0x0000003100317308 */ /* 0x000f220000000800 */
[----:B------:R-:W5:Y:S02]  /*116a0*/  LDSM.16.MT88.4 R20, [R125+0x4c00] ;  /* 0x004c00007d14783b */ /* 0x000f640000004200 */
[C---:B------:R-:W-:Y:S07]  /*116b0*/  HMMA.16816.F32 R112, R24.reuse, R32, R112 ;  /* 0x000000201870723c */ /* 0x040fee0000001870 */
[----:B------:R-:W-:Y:S01]  /*116c0*/  MUFU.EX2 R54, R54 ;  /* 0x0000003600367308 */ /* 0x000fe20000000800 */
[----:B------:R-:W-:Y:S09]  /*116d0*/  HMMA.16816.F32 R108, R24, R34, R108 ;  /* 0x00000022186c723c */ /* 0x000ff2000000186c */
[----:B------:R-:W1:Y:S02]  /*116e0*/  MUFU.EX2 R55, R55 ;  /* 0x0000003700377308 */ /* 0x000e640000000800 */
[----:B--2---:R-:W-:Y:S02]  /*116f0*/  F2FP.F16.F32.PACK_AB R24, R45, R44 ;  /* 0x0000002c2d18723e */ /* 0x004fe400000000ff */
[----:B----4-:R-:W-:Y:S06]  /*11700*/  F2FP.F16.F32.PACK_AB R26, R49, R40 ;  /* 0x00000028311a723e */ /* 0x010fec00000000ff */
[----:B------:R-:W-:Y:S10]  /*11710*/  MUFU.EX2 R58, R58 ;  /* 0x0000003a003a7308 */ /* 0x000ff40000000800 */
[----:B------:R-:W2:Y:S01]  /*11720*/  MUFU.EX2 R59, R59 ;  /* 0x0000003b003b7308 */ /* 0x000ea20000000800 */
[C---:B-1----:R-:W-:Y:S01]  /*11730*/  F2FP.F16.F32.PACK_AB R25, R55.reuse, R54 ;  /* 0x000000363719723e */ /* 0x042fe200000000ff */
[----:B------:R-:W-:Y:S04]  /*11740*/  FADD.FTZ R54, R54, R51 ;  /* 0x0000003336367221 */ /* 0x000fe80000010000 */
[----:B------:R-:W-:Y:S04]  /*11750*/  FADD.FTZ R55, R55, R54 ;  /* 0x0000003637377221 */ /* 0x000fe80000010000 */
[----:B------:R-:W-:Y:S10]  /*11760*/  MUFU.EX2 R48, R48 ;  /* 0x0000003000307308 */ /* 0x000ff40000000800 */
[----:B------:R-:W1:Y:S01]  /*11770*/  MUFU.EX2 R53, R53 ;  /* 0x0000003500357308 */ /* 0x000e620000000800 */
[C---:B--2---:R-:W-:Y:S01]  /*11780*/  F2FP.F16.F32.PACK_AB R27, R59.reuse, R58 ;  /* 0x0000003a3b1b723e */ /* 0x044fe200000000ff */
[----:B------:R-:W-:Y:S04]  /*11790*/  FADD.FTZ R58, R58, R55 ;  /* 0x000000373a3a7221 */ /* 0x000fe80000010000 */
[----:B------:R-:W-:Y:S04]  /*117a0*/  FADD.FTZ R59, R59, R58 ;  /* 0x0000003a3b3b7221 */ /* 0x000fe80000010000 */
[----:B------:R-:W-:Y:S01]  /*117b0*/  MUFU.EX2 R52, R52 ;  /* 0x0000003400347308 */ /* 0x000fe20000000800 */
[C---:B------:R-:W-:Y:S06]  /*117c0*/  HMMA.16816.F32 R112, R24.reuse, R16, R112 ;  /* 0x000000101870723c */ /* 0x040fec0000001870 */
[C---:B------:R-:W-:Y:S03]  /*117d0*/  HMMA.16816.F32 R108, R24.reuse, R18, R108 ;  /* 0x00000012186c723c */ /* 0x040fe6000000186c */
[----:B------:R-:W2:Y:S02]  /*117e0*/  MUFU.EX2 R33, R6 ;  /* 0x0000000600217308 */ /* 0x000ea40000000800 */
[----:B------:R-:W-:Y:S01]  /*117f0*/  FADD.FTZ R16, R66, R89 ;  /* 0x0000005942107221 */ /* 0x000fe20000010000 */
[C---:B---3--:R-:W-:Y:S07]  /*11800*/  HMMA.16816.F32 R104, R24.reuse, R28, R104 ;  /* 0x0000001c1868723c */ /* 0x048fee0000001868 */
[----:B------:R-:W-:Y:S01]  /*11810*/  MUFU.EX2 R62, R62 ;  /* 0x0000003e003e7308 */ /* 0x000fe20000000800 */
[----:B------:R-:W-:Y:S01]  /*11820*/  FADD.FTZ R16, R67, R16 ;  /* 0x0000001043107221 */ /* 0x000fe20000010000 */
[----:B------:R-:W-:Y:S08]  /*11830*/  HMMA.16816.F32 R100, R24, R30, R100 ;  /* 0x0000001e1864723c */ /* 0x000ff00000001864 */
[----:B------:R-:W3:Y:S03]  /*11840*/  MUFU.EX2 R35, R38 ;  /* 0x0000002600237308 */ /* 0x000ee60000000800 */
[----:B------:R-:W-:Y:S01]  /*11850*/  FADD.FTZ R63, R63, R16 ;  /* 0x000000103f3f7221 */ /* 0x000fe20000010000 */
[----:B-1----:R-:W-:Y:S01]  /*11860*/  F2FP.F16.F32.PACK_AB R24, R53, R48 ;  /* 0x000000303518723e */ /* 0x002fe200000000ff */
[----:B------:R-:W1:Y:S02]  /*11870*/  LDSM.16.MT88.4 R16, [R126+0x4c00] ;  /* 0x004c00007e10783b */ /* 0x000e640000004200 */
[----:B------:R-:W-:Y:S01]  /*11880*/  FADD.FTZ R0, R0, R63 ;  /* 0x0000003f00007221 */ /* 0x000fe20000010000 */
[----:B--2---:R-:W-:Y:S02]  /*11890*/  F2FP.F16.F32.PACK_AB R26, R33, R52 ;  /* 0x00000034211a723e */ /* 0x004fe400000000ff */
[----:B------:R-:W-:Y:S01]  /*118a0*/  MUFU.EX2 R39, R39 ;  /* 0x0000002700277308 */ /* 0x000fe20000000800 */
[----:B------:R-:W-:Y:S04]  /*118b0*/  FADD.FTZ R91, R91, R0 ;  /* 0x000000005b5b7221 */ /* 0x000fe80000010000 */
[----:B------:R-:W-:Y:S05]  /*118c0*/  FADD.FTZ R134, R134, R91 ;  /* 0x0000005b86867221 */ /* 0x000fea0000010000 */
[----:B------:R-:W2:Y:S01]  /*118d0*/  MUFU.EX2 R42, R42 ;  /* 0x0000002a002a7308 */ /* 0x000ea20000000800 */
[----:B---3--:R-:W-:Y:S01]  /*118e0*/  F2FP.F16.F32.PACK_AB R25, R35, R62 ;  /* 0x0000003e2319723e */ /* 0x008fe200000000ff */
[----:B------:R-:W-:Y:S01]  /*118f0*/  FADD.FTZ R29, R41, R134 ;  /* 0x00000086291d7221 */ /* 0x000fe20000010000 */
[----:B------:R-:W-:Y:S03]  /*11900*/  FADD.FTZ R62, R62, R59 ;  /* 0x0000003b3e3e7221 */ /* 0x000fe60000010000 */
[----:B------:R-:W-:Y:S01]  /*11910*/  FADD.FTZ R29, R36, R29 ;  /* 0x0000001d241d7221 */ /* 0x000fe20000010000 */
[----:B------:R-:W-:Y:S03]  /*11920*/  FADD.FTZ R62, R35, R62 ;  /* 0x0000003e233e7221 */ /* 0x000fe60000010000 */
[----:B------:R-:W-:Y:S04]  /*11930*/  FADD.FTZ R2, R2, R29 ;  /* 0x0000001d02027221 */ /* 0x000fe80000010000 */
[----:B------:R-:W-:Y:S01]  /*11940*/  FADD.FTZ R37, R37, R2 ;  /* 0x0000000225257221 */ /* 0x000fe20000010000 */
[----:B--2---:R-:W-:Y:S03]  /*11950*/  F2FP.F16.F32.PACK_AB R27, R42, R39 ;  /* 0x000000272a1b723e */ /* 0x004fe600000000ff */
[----:B------:R-:W-:Y:S01]  /*11960*/  FADD.FTZ R44, R44, R37 ;  /* 0x000000252c2c7221 */ /* 0x000fe20000010000 */
[----:B------:R-:W-:Y:S03]  /*11970*/  FADD.FTZ R39, R39, R62 ;  /* 0x0000003e27277221 */ /* 0x000fe60000010000 */
[----:B------:R-:W-:Y:S01]  /*11980*/  FADD.FTZ R45, R45, R44 ;  /* 0x0000002c2d2d7221 */ /* 0x000fe20000010000 */
[----:B------:R-:W-:Y:S01]  /*11990*/  FADD.FTZ R91, R42, R39 ;  /* 0x000000272a5b7221 */ /* 0x000fe20000010000 */
[C---:B-----5:R-:W-:Y:S03]  /*119a0*/  HMMA.16816.F32 R112, R24.reuse, R20, R112 ;  /* 0x000000141870723c */ /* 0x060fe60000001870 */
[----:B------:R-:W-:Y:S03]  /*119b0*/  FADD.FTZ R40, R40, R45 ;  /* 0x0000002d28287221 */ /* 0x000fe60000010000 */
[C---:B------:R-:W-:Y:S05]  /*119c0*/  HMMA.16816.F32 R108, R24.reuse, R22, R108 ;  /* 0x00000016186c723c */ /* 0x040fea000000186c */
[----:B------:R-:W-:Y:S01]  /*119d0*/  FADD.FTZ R49, R49, R40 ;  /* 0x0000002831317221 */ /* 0x000fe20000010000 */
[C---:B-1----:R-:W-:Y:S05]  /*119e0*/  HMMA.16816.F32 R104, R24.reuse, R16, R104 ;  /* 0x000000101868723c */ /* 0x042fea0000001868 */
[----:B------:R-:W-:Y:S01]  /*119f0*/  FADD.FTZ R48, R48, R49 ;  /* 0x0000003130307221 */ /* 0x000fe20000010000 */
[----:B------:R-:W-:Y:S05]  /*11a00*/  HMMA.16816.F32 R100, R24, R18, R100 ;  /* 0x000000121864723c */ /* 0x000fea0000001864 */
[----:B------:R-:W-:Y:S06]  /*11a10*/  FADD.FTZ R53, R53, R48 ;  /* 0x0000003035357221 */ /* 0x000fec0000010000 */
[----:B------:R-:W-:Y:S04]  /*11a20*/  FADD.FTZ R52, R52, R53 ;  /* 0x0000003534347221 */ /* 0x000fe80000010000 */
[----:B------:R-:W-:Y:S01]  /*11a30*/  FADD.FTZ R89, R33, R52 ;  /* 0x0000003421597221 */ /* 0x000fe20000010000 */
[----:B------:R-:W-:Y:S08]  /*11a40*/  @P0 BRA `(.L_x_4695) ;  /* 0xffffffcc00c80947 */ /* 0x000ff0000383ffff */
.L_x_4691:
[----:B------:R-:W1:Y:S01]  /*11a50*/  SHFL.BFLY PT, R0, R89, 0x2, 0x1f ;  /* 0x0c401f0059007f89 */ /* 0x000e6200000e0000 */
[----:B------:R-:W2:Y:S01]  /*11a60*/  S2UR UR4, SR_CgaCtaId ;  /* 0x00000000000479c3 */ /* 0x000ea20000008800 */
[----:B------:R-:W-:Y:S01]  /*11a70*/  IMAD.MOV.U32 R5, RZ, RZ, 0x3f800000 ;  /* 0x3f800000ff057424 */ /* 0x000fe200078e00ff */
[----:B------:R-:W-:Y:S01]  /*11a80*/  UMOV UR5, 0x400 ;  /* 0x0000040000057882 */ /* 0x000fe20000000000 */
[----:B------:R-:W3:Y:S01]  /*11a90*/  S2R R7, SR_TID.X ;  /* 0x0000000000077919 */ /* 0x000ee20000002100 */
[----:B------:R-:W-:Y:S01]  /*11aa0*/  IMAD.MOV.U32 R6, RZ, RZ, 0x3f800000 ;  /* 0x3f800000ff067424 */ /* 0x000fe200078e00ff */
[----:B------:R-:W4:Y:S01]  /*11ab0*/  SHFL.BFLY PT, R8, R91, 0x2, 0x1f ;  /* 0x0c401f005b087f89 */ /* 0x000f2200000e0000 */
[----:B------:R-:W5:Y:S01]  /*11ac0*/  S2R R2, SR_TID.X ;  /* 0x0000000000027919 */ /* 0x000f620000002100 */
[----:B-1----:R-:W-:Y:S01]  /*11ad0*/  FADD.FTZ R9, R0, R89 ;  /* 0x0000005900097221 */ /* 0x002fe20000010000 */
[----:B--2---:R-:W-:-:S04]  /*11ae0*/  ULEA UR4, UR4, UR5, 0x18 ;  /* 0x0000000504047291 */ /* 0x004fc8000f8ec03f */
[----:B------:R-:W1:Y:S01]  /*11af0*/  SHFL.BFLY PT, R4, R9, 0x1, 0x1f ;  /* 0x0c201f0009047f89 */ /* 0x000e6200000e0000 */
[----:B----4-:R-:W-:Y:S01]  /*11b00*/  FADD.FTZ R8, R8, R91 ;  /* 0x0000005b08087221 */ /* 0x010fe20000010000 */
[----:B---3--:R-:W-:-:S04]  /*11b10*/  SHF.R.S32.HI R0, RZ, 0x1f, R7 ;  /* 0x0000001fff007819 */ /* 0x008fc80000011407 */
[----:B------:R-:W2:Y:S01]  /*11b20*/  SHFL.BFLY PT, R3, R8, 0x1, 0x1f ;  /* 0x0c201f0008037f89 */ /* 0x000ea200000e0000 */
[----:B------:R-:W-:-:S04]  /*11b30*/  LEA.HI R0, R0, R7, RZ, 0x2 ;  /* 0x0000000700007211 */ /* 0x000fc800078f10ff */
[----:B------:R-:W-:-:S04]  /*11b40*/  SHF.R.S32.HI R0, RZ, 0x2, R0 ;  /* 0x00000002ff007819 */ /* 0x000fc80000011400 */
[----:B------:R-:W-:-:S04]  /*11b50*/  SHF.R.S32.HI R7, RZ, 0x1f, R0 ;  /* 0x0000001fff077819 */ /* 0x000fc80000011400 */
[----:B------:R-:W-:Y:S01]  /*11b60*/  LEA.HI R7, R7, R0, RZ, 0x3 ;  /* 0x0000000007077211 */ /* 0x000fe200078f18ff */
[----:B-1----:R-:W-:-:S03]  /*11b70*/  FADD.FTZ R4, R9, R4 ;  /* 0x0000000409047221 */ /* 0x002fc60000010000 */
[----:B------:R-:W-:Y:S02]  /*11b80*/  LOP3.LUT R9, R7, 0xfffffff8, RZ, 0xc0, !PT ;  /* 0xfffffff807097812 */ /* 0x000fe400078ec0ff */
[----:B-----5:R-:W-:Y:S02]  /*11b90*/  SHF.R.S32.HI R7, RZ, 0x1f, R2 ;  /* 0x0000001fff077819 */ /* 0x020fe40000011402 */
[----:B------:R-:W-:Y:S01]  /*11ba0*/  FSETP.NE.FTZ.AND P3, PT, R4, RZ, PT ;  /* 0x000000ff0400720b */ /* 0x000fe20003f75000 */
[----:B--2---:R-:W-:Y:S01]  /*11bb0*/  FADD.FTZ R3, R8, R3 ;  /* 0x0000000308037221 */ /* 0x004fe20000010000 */
[----:B------:R-:W-:Y:S01]  /*11bc0*/  IMAD.IADD R9, R0, 0x1, -R9 ;  /* 0x0000000100097824 */ /* 0x000fe200078e0a09 */
[CC--:B------:R-:W-:Y:S02]  /*11bd0*/  LEA.HI R8, R7.reuse, R2.reuse, RZ, 0x2 ;  /* 0x0000000207087211 */ /* 0x0c0fe400078f10ff */
[----:B------:R-:W-:Y:S02]  /*11be0*/  LEA.HI R7, R7, R2, RZ, 0x5 ;  /* 0x0000000207077211 */ /* 0x000fe400078f28ff */
[----:B------:R-:W-:-:S02]  /*11bf0*/  FSETP.NE.FTZ.AND P2, PT, R3, RZ, PT ;  /* 0x000000ff0300720b */ /* 0x000fc40003f55000 */
[----:B------:R-:W-:Y:S02]  /*11c00*/  LEA.HI R10, R9, R9, RZ, 0x1 ;  /* 0x00000009090a7211 */ /* 0x000fe400078f08ff */
[----:B------:R-:W-:Y:S02]  /*11c10*/  LOP3.LUT R11, R8, 0xfffffffc, RZ, 0xc0, !PT ;  /* 0xfffffffc080b7812 */ /* 0x000fe400078ec0ff */
[----:B------:R-:W-:Y:S01]  /*11c20*/  SHF.R.S32.HI R12, RZ, 0x1, R10 ;  /* 0x00000001ff0c7819 */ /* 0x000fe2000001140a */
[----:B------:R-:W1:Y:S01]  /*11c30*/  @P3 MUFU.RCP R5, R4 ;  /* 0x0000000400053308 */ /* 0x000e620000001000 */
[----:B------:R-:W-:Y:S01]  /*11c40*/  SHF.R.S32.HI R8, RZ, 0x5, R7 ;  /* 0x00000005ff087819 */ /* 0x000fe20000011407 */
[----:B------:R-:W2:Y:S01]  /*11c50*/  @P3 LDC R17, c[0x0][0x2e8] ;  /* 0x0000ba00ff113b82 */ /* 0x000ea20000000800 */
[----:B------:R-:W-:Y:S01]  /*11c60*/  LOP3.LUT R10, R10, 0x3fffffe, RZ, 0xc0, !PT ;  /* 0x03fffffe0a0a7812 */ /* 0x000fe200078ec0ff */
[----:B------:R-:W-:Y:S01]  /*11c70*/  IMAD.SHL.U32 R13, R12, 0x40, RZ ;  /* 0x000000400c0d7824 */ /* 0x000fe200078e00ff */
[----:B------:R-:W-:-:S02]  /*11c80*/  IADD3 R11, -R11, R2, RZ ;  /* 0x000000020b0b7210 */ /* 0x000fc40007ffe1ff */
[----:B------:R-:W-:Y:S01]  /*11c90*/  LOP3.LUT P0, RZ, R12, 0x2, RZ, 0xc0, !PT ;  /* 0x000000020cff7812 */ /* 0x000fe2000780c0ff */
[----:B------:R-:W3:Y:S01]  /*11ca0*/  @P2 MUFU.RCP R6, R3 ;  /* 0x0000000300062308 */ /* 0x000ee20000001000 */
[----:B------:R-:W-:Y:S01]  /*11cb0*/  LEA R11, R8, R11, 0x8 ;  /* 0x0000000b080b7211 */ /* 0x000fe200078e40ff */
[----:B------:R-:W-:Y:S01]  /*11cc0*/  IMAD.IADD R10, R9, 0x1, -R10 ;  /* 0x00000001090a7824 */ /* 0x000fe200078e0a0a */
[----:B------:R-:W-:Y:S01]  /*11cd0*/  LOP3.LUT R13, R13, 0xc0, RZ, 0xc0, !PT ;  /* 0x000000c00d0d7812 */ /* 0x000fe200078ec0ff */
[----:B------:R-:W-:Y:S01]  /*11ce0*/  IMAD.MOV.U32 R9, RZ, RZ, -0x10 ;  /* 0xfffffff0ff097424 */ /* 0x000fe200078e00ff */
[----:B------:R-:W-:Y:S01]  /*11cf0*/  LOP3.LUT R12, R12, 0x1, RZ, 0xc0, !PT ;  /* 0x000000010c0c7812 */ /* 0x000fe200078ec0ff */
[----:B------:R-:W-:Y:S01]  /*11d00*/  IMAD R10, R10, 0x10, R11 ;  /* 0x000000100a0a7824 */ /* 0x000fe200078e020b */
[----:B------:R-:W-:Y:S01]  /*11d10*/  LEA.HI R13, R13, R13, RZ, 0x1d ;  /* 0x0000000d0d0d7211 */ /* 0x000fe200078fe8ff */
[----:B------:R-:W4:Y:S01]  /*11d20*/  @P3 MUFU.LG2 R4, R4 ;  /* 0x0000000400043308 */ /* 0x000f220000000c00 */
[----:B------:R-:W-:Y:S01]  /*11d30*/  ISETP.NE.U32.AND P1, PT, R12, 0x1, PT ;  /* 0x000000010c00780c */ /* 0x000fe20003f25070 */
[C---:B-1----:R-:W-:Y:S01]  /*11d40*/  FMUL.FTZ R112, R5.reuse, R112 ;  /* 0x0000007005707220 */ /* 0x042fe20000410000 */
[----:B------:R-:W-:Y:S01]  /*11d50*/  LEA R10, R10, R13, 0x1 ;  /* 0x0000000d0a0a7211 */ /* 0x000fe200078e08ff */
[C---:B------:R-:W-:Y:S01]  /*11d60*/  FMUL.FTZ R113, R5.reuse, R113 ;  /* 0x0000007105717220 */ /* 0x040fe20000410000 */
[C---:B------:R-:W-:Y:S01]  /*11d70*/  FMUL.FTZ R108, R5.reuse, R108 ;  /* 0x0000006c056c7220 */ /* 0x040fe20000410000 */
[C---:B------:R-:W-:Y:S01]  /*11d80*/  FMUL.FTZ R109, R5.reuse, R109 ;  /* 0x0000006d056d7220 */ /* 0x040fe20000410000 */
[----:B------:R-:W-:Y:S01]  /*11d90*/  LEA R11, R10, UR4, 0x1 ;  /* 0x000000040a0b7c11 */ /* 0x000fe2000f8e08ff */
[----:B------:R-:W-:Y:S01]  /*11da0*/  FMUL.FTZ R104, R5, R104 ;  /* 0x0000006805687220 */ /* 0x000fe20000410000 */
[C---:B---3--:R-:W-:Y:S01]  /*11db0*/  FMUL.FTZ R115, R6.reuse, R115 ;  /* 0x0000007306737220 */ /* 0x048fe20000410000 */
[C---:B------:R-:W-:Y:S01]  /*11dc0*/  FMUL.FTZ R114, R6.reuse, R114 ;  /* 0x0000007206727220 */ /* 0x040fe20000410000 */
[C---:B------:R-:W-:Y:S01]  /*11dd0*/  FMUL.FTZ R111, R6.reuse, R111 ;  /* 0x0000006f066f7220 */ /* 0x040fe20000410000 */
[C---:B------:R-:W-:Y:S01]  /*11de0*/  FMUL.FTZ R110, R6.reuse, R110 ;  /* 0x0000006e066e7220 */ /* 0x040fe20000410000 */
[----:B------:R-:W-:Y:S01]  /*11df0*/  SEL R9, R9, 0x10, !P1 ;  /* 0x0000001009097807 */ /* 0x000fe20004800000 */
        /* <DEDUP_REMOVED lines=11> */
[----:B------:R-:W1:Y:S01]  /*11eb0*/  @P2 LDC R10, c[0x0][0x2e8] ;  /* 0x0000ba00ff0a2b82 */ /* 0x000e620000000800 */
[----:B------:R-:W-:Y:S01]  /*11ec0*/  F2FP.F16.F32.PACK_AB R114, R115, R114 ;  /* 0x000000727372723e */ /* 0x000fe200000000ff */
[----:B------:R-:W-:Y:S01]  /*11ed0*/  IMAD.IADD R9, R9, 0x1, R13 ;  /* 0x0000000109097824 */ /* 0x000fe200078e020d */
[----:B------:R-:W-:Y:S01]  /*11ee0*/  F2FP.F16.F32.PACK_AB R108, R109, R108 ;  /* 0x0000006c6d6c723e */ /* 0x000fe200000000ff */
[----:B------:R-:W-:Y:S01]  /*11ef0*/  STS [R11], R112 ;  /* 0x000000700b007388 */ /* 0x000fe20000000800 */
[----:B------:R-:W-:Y:S01]  /*11f00*/  F2FP.F16.F32.PACK_AB R110, R111, R110 ;  /* 0x0000006e6f6e723e */ /* 0x000fe200000000ff */
[----:B------:R-:W3:Y:S01]  /*11f10*/  @P2 MUFU.LG2 R3, R3 ;  /* 0x0000000300032308 */ /* 0x000ee20000000c00 */
[----:B------:R-:W-:Y:S01]  /*11f20*/  F2FP.F16.F32.PACK_AB R104, R105, R104 ;  /* 0x000000686968723e */ /* 0x000fe200000000ff */
[----:B------:R5:W-:Y:S01]  /*11f30*/  STS [R11+0x200], R114 ;  /* 0x000200720b007388 */ /* 0x000be20000000800 */
[----:B------:R-:W-:Y:S01]  /*11f40*/  F2FP.F16.F32.PACK_AB R106, R107, R106 ;  /* 0x0000006a6b6a723e */ /* 0x000fe200000000ff */
[----:B------:R-:W-:Y:S01]  /*11f50*/  ULDC.U8 UR4, c[0x0][0x3d8] ;  /* 0x0000f60000047ab9 */ /* 0x000fe20000000000 */
[----:B------:R-:W-:Y:S01]  /*11f60*/  F2FP.F16.F32.PACK_AB R5, R5, R100 ;  /* 0x000000640505723e */ /* 0x000fe200000000ff */
[----:B------:R1:W-:Y:S01]  /*11f70*/  STS [R15], R108 ;  /* 0x0000006c0f007388 */ /* 0x0003e20000000800 */
[----:B------:R-:W-:Y:S01]  /*11f80*/  F2FP.F16.F32.PACK_AB R6, R103, R6 ;  /* 0x000000066706723e */ /* 0x000fe200000000ff */
[----:B----4-:R-:W-:Y:S01]  /*11f90*/  @P3 FMUL.FTZ R19, R4, 0.69314718246459960938 ;  /* 0x3f31721804133820 */ /* 0x010fe20000410000 */
[----:B------:R-:W-:Y:S01]  /*11fa0*/  ISETP.NE.AND P0, PT, RZ, UR4, PT ;  /* 0x00000004ff007c0c */ /* 0x000fe2000bf05270 */
[----:B------:R4:W-:Y:S01]  /*11fb0*/  STS [R15+0x200], R110 ;  /* 0x0002006e0f007388 */ /* 0x0009e20000000800 */
[----:B------:R-:W-:-:S03]  /*11fc0*/  MOV R12, 0x7f800000 ;  /* 0x7f800000000c7802 */ /* 0x000fc60000000f00 */
[----:B------:R4:W-:Y:S01]  /*11fd0*/  STS [R13], R104 ;  /* 0x000000680d007388 */ /* 0x0009e20000000800 */
[----:B---3--:R-:W-:-:S03]  /*11fe0*/  @P2 FMUL.FTZ R4, R3, 0.69314718246459960938 ;  /* 0x3f31721803042820 */ /* 0x008fc60000410000 */
[----:B------:R4:W-:Y:S01]  /*11ff0*/  STS [R13+0x200], R106 ;  /* 0x0002006a0d007388 */ /* 0x0009e20000000800 */
[----:B-1----:R-:W-:-:S03]  /*12000*/  @P2 FFMA.FTZ R12, R69, R10, R4 ;  /* 0x0000000a450c2223 */ /* 0x002fc60000010004 */
[----:B------:R4:W-:Y:S04]  /*12010*/  STS [R9], R5 ;  /* 0x0000000509007388 */ /* 0x0009e80000000800 */
[----:B------:R4:W-:Y:S01]  /*12020*/  STS [R9+0x200], R6 ;  /* 0x0002000609007388 */ /* 0x0009e20000000800 */
[----:B-----5:R-:W-:Y:S02]  /*12030*/  IMAD.MOV.U32 R11, RZ, RZ, 0x7f800000 ;  /* 0x7f800000ff0b7424 */ /* 0x020fe400078e00ff */
[----:B--2---:R-:W-:Y:S01]  /*12040*/  @P3 FFMA.FTZ R11, R68, R17, R19 ;  /* 0x00000011440b3223 */ /* 0x004fe20000010013 */
[----:B------:R-:W-:Y:S06]  /*12050*/  @!P0 BRA `(.L_x_4696) ;  /* 0x0000000000248947 */ /* 0x000fec0003800000 */
[----:B----4-:R-:W1:Y:S01]  /*12060*/  S2R R6, SR_CTAID.Y ;  /* 0x0000000000067919 */ /* 0x010e620000002600 */
        /* <DEDUP_REMOVED lines=8> */
.L_x_4696:
[----:B----4-:R-:W1:Y:S01]  /*120f0*/  S2R R13, SR_CTAID.Z ;  /* 0x00000000000d7919 */ /* 0x010e620000002700 */
[----:B------:R-:W1:Y:S01]  /*12100*/  LDC R3, c[0x0][0x270] ;  /* 0x00009c00ff037b82 */ /* 0x000e620000000800 */
[----:B------:R-:W1:Y:S07]  /*12110*/  S2R R6, SR_CTAID.Y ;  /* 0x0000000000067919 */ /* 0x000e6e0000002600 */
[----:B------:R-:W2:Y:S01]  /*12120*/  LDC R9, c[0x0][0x2c4] ;  /* 0x0000b100ff097b82 */ /* 0x000ea20000000800 */
[----:B-1----:R-:W-:-:S04]  /*12130*/  IMAD R4, R6, R3, R13 ;  /* 0x0000000306047224 */ /* 0x002fc800078e020d */
[----:B--2---:R-:W-:-:S07]  /*12140*/  IMAD R9, R4, R9, RZ ;  /* 0x0000000904097224 */ /* 0x004fce00078e02ff */
.L_x_4697:
        /* <DEDUP_REMOVED lines=26> */
.L_x_4699:
[----:B------:R-:W-:Y:S05]  /*122f0*/  BSYNC B0 ;  /* 0x0000000000007941 */ /* 0x000fea0003800000 */
.L_x_4698:
[----:B------:R-:W3:Y:S01]  /*12300*/  S2UR UR8, SR_CTAID.X ;  /* 0x00000000000879c3 */ /* 0x000ee20000002500 */
[----:B------:R-:W-:Y:S01]  /*12310*/  SHF.R.S32.HI R7, RZ, 0x1f, R6 ;  /* 0x0000001fff077819 */ /* 0x000fe20000011406 */
[----:B--2---:R2:W4:Y:S01]  /*12320*/  LDS.128 R8, [R130+0x800] ;  /* 0x0008000082087984 */ /* 0x0045220000000c00 */
[----:B------:R-:W-:Y:S01]  /*12330*/  ISETP.NE.AND P1, PT, R116, -0x1, PT ;  /* 0xffffffff7400780c */ /* 0x000fe20003f25270 */
[----:B------:R-:W-:Y:S01]  /*12340*/  ULDC UR5, c[0x0][0x2d0] ;  /* 0x0000b40000057ab9 */ /* 0x000fe20000000800 */
[----:B------:R-:W-:Y:S01]  /*12350*/  SHF.R.S32.HI R77, RZ, 0x1f, R76 ;  /* 0x0000001fff4d7819 */ /* 0x000fe2000001144c */
[----:B------:R-:W2:Y:S01]  /*12360*/  LDS.128 R128, [R130] ;  /* 0x0000000082807984 */ /* 0x000ea20000000c00 */
[----:B-1----:R-:W-:Y:S01]  /*12370*/  IMAD R7, R7, R4, RZ ;  /* 0x0000000407077224 */ /* 0x002fe200078e02ff */
[----:B------:R-:W1:Y:S01]  /*12380*/  LDC.64 R2, c[0x0][0x298] ;  /* 0x0000a600ff027b82 */ /* 0x000e620000000a00 */
[----:B------:R-:W-:Y:S01]  /*12390*/  ISETP.GE.AND P0, PT, R76, UR5, PT ;  /* 0x000000054c007c0c */ /* 0x000fe2000bf06270 */
[----:B------:R-:W-:Y:S01]  /*123a0*/  BSSY B0, `(.L_x_4700) ;  /* 0x0000023000007945 */ /* 0x000fe20003800000 */
[----:B------:R-:W-:-:S02]  /*123b0*/  IMAD R5, R6, R5, R7 ;  /* 0x0000000506057224 */ /* 0x000fc400078e0207 */
[----:B------:R-:W-:Y:S01]  /*123c0*/  IMAD.WIDE.U32 R6, R6, R4, RZ ;  /* 0x0000000406067225 */ /* 0x000fe200078e00ff */
[----:B---3--:R-:W-:-:S04]  /*123d0*/  USHF.L.U32 UR8, UR8, 0x6, URZ ;  /* 0x0000000608087899 */ /* 0x008fc8000800063f */
[----:B------:R-:W-:Y:S01]  /*123e0*/  USHF.R.S32.HI UR4, URZ, 0x1f, UR8 ;  /* 0x0000001f3f047899 */ /* 0x000fe20008011408 */
[----:B-1----:R-:W-:-:S04]  /*123f0*/  IMAD.WIDE.U32 R16, R116, R2, RZ ;  /* 0x0000000274107225 */ /* 0x002fc800078e00ff */
[----:B------:R-:W-:Y:S01]  /*12400*/  IMAD.WIDE.U32 R14, R2, UR8, R76 ;  /* 0x00000008020e7c25 */ /* 0x000fe2000f8e004c */
[----:B------:R-:W-:-:S03]  /*12410*/  SEL R6, R6, R16, !P1 ;  /* 0x0000001006067207 */ /* 0x000fc60004800000 */
[----:B------:R-:W-:Y:S01]  /*12420*/  IMAD R4, R2, UR4, RZ ;  /* 0x0000000402047c24 */ /* 0x000fe2000f8e02ff */
[----:B------:R-:W-:Y:S01]  /*12430*/  ULDC.64 UR4, c[0x0][0x2a0] ;  /* 0x0000a80000047ab9 */ /* 0x000fe20000000a00 */
[----:B------:R-:W-:Y:S01]  /*12440*/  IMAD R116, R116, R3, R17 ;  /* 0x0000000374747224 */ /* 0x000fe200078e0211 */
[----:B------:R-:W-:Y:S01]  /*12450*/  IADD3 R17, R98, -UR8, RZ ;  /* 0x8000000862117c10 */ /* 0x000fe2000fffe0ff */
[----:B------:R-:W-:Y:S01]  /*12460*/  @!P1 IMAD.IADD R116, R7, 0x1, R5 ;  /* 0x0000000107749824 */ /* 0x000fe200078e0205 */
[----:B------:R-:W-:Y:S01]  /*12470*/  IADD3 R6, P1, R6, R14, RZ ;  /* 0x0000000e06067210 */ /* 0x000fe20007f3e0ff */
[----:B------:R-:W-:Y:S01]  /*12480*/  IMAD R7, R3, UR8, R4 ;  /* 0x0000000803077c24 */ /* 0x000fe2000f8e0204 */
[----:B------:R-:W-:Y:S01]  /*12490*/  SHF.R.S32.HI R5, RZ, 0x1f, R13 ;  /* 0x0000001fff057819 */ /* 0x000fe2000001140d */
[----:B------:R-:W-:-:S03]  /*124a0*/  VIADD R4, R0, 0x20 ;  /* 0x0000002000047836 */ /* 0x000fc60000000000 */
[----:B------:R-:W-:Y:S01]  /*124b0*/  IADD3.X R7, R116, R15, R7, P1, !PT ;  /* 0x0000000f74077210 */ /* 0x000fe20000ffe407 */
[----:B------:R-:W-:Y:S01]  /*124c0*/  IMAD R12, R5, UR4, RZ ;  /* 0x00000004050c7c24 */ /* 0x000fe2000f8e02ff */
[-C--:B------:R-:W-:Y:S02]  /*124d0*/  ISETP.GE.OR P1, PT, R4, R17.reuse, P0 ;  /* 0x000000110400720c */ /* 0x080fe40000726670 */
[----:B------:R-:W-:Y:S01]  /*124e0*/  ISETP.GE.OR P0, PT, R0, R17, P0 ;  /* 0x000000110000720c */ /* 0x000fe20000706670 */
[C---:B------:R-:W-:Y:S01]  /*124f0*/  IMAD R4, R13.reuse, UR5, R12 ;  /* 0x000000050d047c24 */ /* 0x040fe2000f8e020c */
[----:B------:R-:W-:Y:S01]  /*12500*/  SHF.R.S32.HI R5, RZ, 0x1f, R0 ;  /* 0x0000001fff057819 */ /* 0x000fe20000011400 */
[----:B------:R-:W-:-:S05]  /*12510*/  IMAD.WIDE.U32 R6, R13, UR4, R6 ;  /* 0x000000040d067c25 */ /* 0x000fca000f8e0006 */
[----:B------:R-:W-:-:S05]  /*12520*/  IADD3 R13, R4, R7, RZ ;  /* 0x00000007040d7210 */ /* 0x000fca0007ffe0ff */
[----:B--2-4-:R-:W-:Y:S05]  /*12530*/  @P0 BRA `(.L_x_4701) ;  /* 0x0000000000240947 */ /* 0x014fea0003800000 */
        /* <DEDUP_REMOVED lines=8> */
[----:B------:R1:W-:Y:S02]  /*125c0*/  STG.E.128 desc[UR6][R16.64], R128 ;  /* 0x0000008010007986 */ /* 0x0003e4000c101d06 */
.L_x_4701:
[----:B------:R-:W-:Y:S05]  /*125d0*/  BSYNC B0 ;  /* 0x0000000000007941 */ /* 0x000fea0003800000 */
.L_x_4700:
        /* <DEDUP_REMOVED lines=13> */
.L_x_4702:
        /* <DEDUP_REMOVED lines=13> */
.L_x_5378:


//--------------------- .text._ZN5flash24flash_fwd_splitkv_kernelI23Flash_fwd_kernel_traitsILi32ELi64ELi128ELi4ELb0ELb0EN7cutlass6half_tE19Flash_kernel_traitsILi32ELi64ELi128ELi4ES3_EELb1ELb0ELb1ELb0ELb0ELb1ELb0ELb1EEEvNS_16Flash_fwd_paramsE --------------------------
	.section	.text._ZN5flash24flash_fwd_splitkv_kernelI23Flash_fwd_kernel_traitsILi32ELi64ELi128ELi4ELb0ELb0EN7cutlass6half_tE19Flash_kernel_traitsILi32ELi64ELi128ELi4ES3_EELb1ELb0ELb1ELb0ELb0ELb1ELb0ELb1EEEvNS_16Flash_fwd_paramsE,"ax",@progbits
	.align	128
        .global         _ZN5flash24flash_fwd_splitkv_kernelI23Flash_fwd_kernel_traitsILi32ELi64ELi128ELi4ELb0ELb0EN7cutlass6half_tE19Flash_kernel_traitsILi32ELi64ELi128ELi4ES3_EELb1ELb0ELb1ELb0ELb0ELb1ELb0ELb1EEEvNS_16Flash_fwd_paramsE
        .type           _ZN5flash24flash_fwd_splitkv_kernelI23Flash_fwd_kernel_traitsILi32ELi64ELi128ELi4ELb0ELb0EN7cutlass6half_tE19Flash_kernel_traitsILi32ELi64ELi128ELi4ES3_EELb1ELb0ELb1ELb0ELb0ELb1ELb0ELb1EEEvNS_16Flash_fwd_paramsE,@function
        .size           _ZN5flash24flash_fwd_splitkv_kernelI23Flash_fwd_kernel_traitsILi32ELi64ELi128ELi4ELb0ELb0EN7cutlass6half_tE19Flash_kernel_traitsILi32ELi64ELi128ELi4ES3_EELb1ELb0ELb1ELb0ELb0ELb1ELb0ELb1EEEvNS_16Flash_fwd_paramsE,(.L_x_5379 - _ZN5flash24flash_fwd_splitkv_kernelI23Flash_fwd_kernel_traitsILi32ELi64ELi128ELi4ELb0ELb0EN7cutlass6half_tE19Flash_kernel_traitsILi32ELi64ELi128ELi4ES3_EELb1ELb0ELb1ELb0ELb0ELb1ELb0ELb1EEEvNS_16Flash_fwd_paramsE)
        .other          _ZN5flash24flash_fwd_splitkv_kernelI23Flash_fwd_kernel_traitsILi32ELi64ELi128ELi4ELb0ELb0EN7cutlass6half_tE19Flash_kernel_traitsILi32ELi64ELi128ELi4ES3_EELb1ELb0ELb1ELb0ELb0ELb1ELb0ELb1EEEvNS_16Flash_fwd_paramsE,@"STO_CUDA_ENTRY STV_DEFAULT"
_ZN5flash24flash_fwd_splitkv_kernelI23Flash_fwd_kernel_traitsILi32ELi64ELi128ELi4ELb0ELb0EN7cutlass6half_tE19Flash_kernel_traitsILi32ELi64ELi128ELi4ES3_EELb1ELb0ELb1ELb0ELb0ELb1ELb0ELb1EEEvNS_16Flash_fwd_paramsE:
.text._ZN5flash24flash_fwd_splitkv_kernelI23Flash_fwd_kernel_traitsILi32ELi64ELi128ELi4ELb0ELb0EN7cutlass6half_tE19Flash_kernel_traitsILi32ELi64ELi128ELi4ES3_EELb1ELb0ELb1ELb0ELb0ELb1ELb0ELb1EEEvNS_16Flash_fwd_paramsE:
        /* <DEDUP_REMOVED lines=41> */
.L_x_4703:
[----:B------:R-:W1:Y:S02]  /*0290*/  LDC R7, c[0x0][0x2c8] ;  /* 0x0000b200ff077b82 */ /* 0x000e640000000800 */
.L_x_4704:
        /* <DEDUP_REMOVED lines=42> */
[----:B------:R-:W-:Y:S01]  /*0540*/  IMAD.IADD R116, R116, 0x1, -R57 ;  /* 0x0000000174747824 */ /* 0x000fe200078e0a39 */
[----:B------:R-:W-:Y:S01]  /*0550*/  ULDC UR5, c[0x0][0x2c4] ;  /* 0x0000b10000057ab9 */ /* 0x000fe20000000800 */
[----:B------:R-:W-:Y:S01]  /*0560*/  BSSY B0, `(.L_x_4706) ;  /* 0x000002e000007945 */ /* 0x000fe20003800000 */
[----:B------:R-:W-:-:S03]  /*0570*/  LOP3.LUT R0, R6, 0xfffffffc, RZ, 0xc0, !PT ;  /* 0xfffffffc06007812 */ /* 0x000fc600078ec0ff */
[----:B------:R-:W2:Y:S02]  /*0580*/  @!P0 LDC.64 R2, c[0x0][0x290] ;  /* 0x0000a400ff028b82 */ /* 0x000ea40000000a00 */
[----:B------:R-:W-:-:S05]  /*0590*/  IMAD.IADD R0, R53, 0x1, -R0 ;  /* 0x0000000135007824 */ /* 0x000fca00078e0a00 */
[----:B------:R-:W-:Y:S01]  /*05a0*/  ISETP.NE.AND P3, PT, R0, RZ, PT ;  /* 0x000000ff0000720c */ /* 0x000fe20003f65270 */
[----:B-1----:R-:W-:-:S04]  /*05b0*/  @P0 IMAD.WIDE.U32 R10, R117, R4, RZ ;  /* 0x00000004750a0225 */ /* 0x002fc800078e00ff */
[----:B------:R-:W-:Y:S01]  /*05c0*/  IMAD R12, R7, R4, RZ ;  /* 0x00000004070c7224 */ /* 0x000fe200078e02ff */
[----:B------:R-:W-:Y:S01]  /*05d0*/  SHF.R.S32.HI R7, RZ, 0x2, R6 ;  /* 0x00000002ff077819 */ /* 0x000fe20000011406 */
[-C--:B------:R-:W-:Y:S02]  /*05e0*/  @P0 IMAD R117, R117, R5.reuse, R11 ;  /* 0x0000000575750224 */ /* 0x080fe400078e020b */
[----:B------:R-:W-:Y:S01]  /*05f0*/  IMAD R12, R57, R5, R12 ;  /* 0x00000005390c7224 */ /* 0x000fe200078e020c */
[----:B------:R-:W-:Y:S01]  /*0600*/  ISETP.GE.OR P3, PT, R7, R116, P3 ;  /* 0x000000740700720c */ /* 0x000fe20001f66670 */
[-C--:B--2---:R-:W-:Y:S02]  /*0610*/  @!P0 IMAD R8, R59, R2.reuse, RZ ;  /* 0x000000023b088224 */ /* 0x084fe400078e02ff */
[----:B------:R-:W-:-:S04]  /*0620*/  @!P0 IMAD.WIDE.U32 R14, R17, R2, RZ ;  /* 0x00000002110e8225 */ /* 0x000fc800078e00ff */
[C---:B------:R-:W-:Y:S02]  /*0630*/  @!P0 IMAD R3, R17.reuse, R3, R8 ;  /* 0x0000000311038224 */ /* 0x040fe400078e0208 */
[----:B------:R-:W-:Y:S02]  /*0640*/  IMAD.SHL.U32 R8, R0, 0x8, RZ ;  /* 0x0000000800087824 */ /* 0x000fe400078e00ff */
[----:B------:R-:W-:Y:S02]  /*0650*/  IMAD R2, R17, UR8, R126 ;  /* 0x0000000811027c24 */ /* 0x000fe4000f8e027e */
[----:B------:R-:W-:Y:S01]  /*0660*/  @!P0 IMAD.MOV.U32 R10, RZ, RZ, R14 ;  /* 0x000000ffff0a8224 */ /* 0x000fe200078e000e */
[----:B------:R-:W-:Y:S01]  /*0670*/  SHF.R.S32.HI R9, RZ, 0x1f, R8 ;  /* 0x0000001fff097819 */ /* 0x000fe20000011408 */
[----:B------:R-:W-:Y:S01]  /*0680*/  @!P0 IMAD.IADD R117, R15, 0x1, R3 ;  /* 0x000000010f758824 */ /* 0x000fe200078e0203 */
[----:B------:R-:W-:Y:S01]  /*0690*/  ISETP.GE.AND P1, PT, R8, UR4, PT ;  /* 0x0000000408007c0c */ /* 0x000fe2000bf26270 */
[----:B------:R-:W-:Y:S01]  /*06a0*/  IMAD R2, R2, UR5, R57 ;  /* 0x0000000502027c24 */ /* 0x000fe2000f8e0239 */
[----:B------:R-:W-:Y:S01]  /*06b0*/  SHF.R.S32.HI R3, RZ, 0x1f, R126 ;  /* 0x0000001fff037819 */ /* 0x000fe2000001147e */
[----:B------:R-:W-:Y:S01]  /*06c0*/  IMAD.WIDE.U32 R16, R57, R4, R8 ;  /* 0x0000000439107225 */ /* 0x000fe200078e0008 */
[----:B------:R-:W-:Y:S01]  /*06d0*/  ULDC.64 UR4, c[0x0][0x2a0] ;  /* 0x0000a80000047ab9 */ /* 0x000fe20000000a00 */
[----:B------:R-:W-:-:S02]  /*06e0*/  IADD3 R9, R7, 0x20, RZ ;  /* 0x0000002007097810 */ /* 0x000fc40007ffe0ff */
[----:B------:R-:W-:Y:S01]  /*06f0*/  IMAD R3, R3, UR4, RZ ;  /* 0x0000000403037c24 */ /* 0x000fe2000f8e02ff */
[----:B------:R-:W-:Y:S02]  /*0700*/  IADD3 R10, P2, R10, R16, RZ ;  /* 0x000000100a0a7210 */ /* 0x000fe40007f5e0ff */
[-C--:B------:R-:W-:Y:S01]  /*0710*/  ISETP.GE.AND P0, PT, R9, R116.reuse, PT ;  /* 0x000000740900720c */ /* 0x080fe20003f06270 */
[C---:B------:R-:W-:Y:S01]  /*0720*/  IMAD R3, R126.reuse, UR5, R3 ;  /* 0x000000057e037c24 */ /* 0x040fe2000f8e0203 */
[----:B------:R-:W-:Y:S02]  /*0730*/  IADD3.X R11, R117, R17, R12, P2, !PT ;  /* 0x00000011750b7210 */ /* 0x000fe400017fe40c */
[-C--:B------:R-:W-:Y:S02]  /*0740*/  ISETP.GE.OR P2, PT, R7, R116.reuse, P1 ;  /* 0x000000740700720c */ /* 0x080fe40000f46670 */
[----:B------:R-:W-:Y:S01]  /*0750*/  ISETP.GE.OR P4, PT, R9, R116, P1 ;  /* 0x000000740900720c */ /* 0x000fe20000f86670 */
[----:B------:R-:W-:Y:S01]  /*0760*/  IMAD.WIDE.U32 R10, R126, UR4, R10 ;  /* 0x000000047e0a7c25 */ /* 0x000fe2000f8e000a */
[----:B------:R-:W-:-:S02]  /*0770*/  IADD3 R6, P1, R2, R7, RZ ;  /* 0x0000000702067210 */ /* 0x000fc40007f3e0ff */
[----:B------:R-:W-:Y:S02]  /*0780*/  SHF.R.S32.HI R9, RZ, 0x1f, R7 ;  /* 0x0000001fff097819 */ /* 0x000fe40000011407 */
        /* <DEDUP_REMOVED lines=11> */
.L_x_4707:
[----:B------:R-:W-:Y:S05]  /*0840*/  BSYNC B0 ;  /* 0x0000000000007941 */ /* 0x000fea0003800000 */
.L_x_4706:
        /* <DEDUP_REMOVED lines=13> */
.L_x_4709:
[----:B------:R-:W-:Y:S05]  /*0920*/  BSYNC B0 ;  /* 0x0000000000007941 */ /* 0x000fea0003800000 */
.L_x_4708:
        /* <DEDUP_REMOVED lines=11> */
.L_x_4705:
        /* <DEDUP_REMOVED lines=22> */
.L_x_4710:
        /* <DEDUP_REMOVED lines=46> */
[----:B---3--:R-:W-:-:S12]  /*0e20*/  IMAD R15, R8, R6, R11 ;  /* 0x00000006080f7224 */ /* 0x008fd800078e020b */
        /* <DEDUP_REMOVED lines=20> */
[----:B--2---:R-:W-:-:S02]  /*0f70*/  IMAD R6, R9, R132, RZ ;  /* 0x0000008409067224 */ /* 0x004fc400078e02ff */
[----:B------:R-:W-:-:S04]  /*0f80*/  IMAD.WIDE.U32 R12, R15, R132, R12 ;  /* 0x000000840f0c7225 */ /* 0x000fc800078e000c */
[----:B------:R-:W-:Y:S02]  /*0f90*/  IMAD R6, R15, R133, R6 ;  /* 0x000000850f067224 */ /* 0x000fe400078e0206 */
[----:B------:R-:W-:-:S03]  /*0fa0*/  IMAD.MOV.U32 R16, RZ, RZ, R12 ;  /* 0x000000ffff107224 */ /* 0x000fc600078e000c */
[----:B-----5:R-:W-:Y:S01]  /*0fb0*/  IADD3 R17, R13, R6, RZ ;  /* 0x000000060d117210 */ /* 0x020fe20007ffe0ff */
        /* <DEDUP_REMOVED lines=9> */
.L_x_4711:
        /* <DEDUP_REMOVED lines=48> */
.L_x_4713:
        /* <DEDUP_REMOVED lines=32> */
.L_x_4712:
[----:B------:R1:W5:Y:S01]  /*1550*/  @P5 LDG.E R44, desc[UR6][R130.64] ;  /* 0x00000006822c5981 */ /* 0x000362000c1e1900 */
[----:B------:R-:W-:Y:S01]  /*1560*/  ISETP.NE.AND P0, PT, R117, -0x1, PT ;  /* 0xffffffff7500780c */ /* 0x000fe20003f05270 */
[----:B------:R-:W2:Y:S01]  /*1570*/  LDC.64 R2, c[0x0][0x240] ;  /* 0x00009000ff027b82 */ /* 0x000ea20000000a00 */
[----:B------:R-:W-:Y:S01]  /*1580*/  SHF.R.S32.HI R12, RZ, 0x1f, R53 ;  /* 0x0000001fff0c7819 */ /* 0x000fe20000011435 */
[----:B------:R-:W-:Y:S01]  /*1590*/  ULDC.64 UR4, c[0x0][0x268] ;  /* 0x00009a0000047ab9 */ /* 0x000fe20000000a00 */
[----:B------:R-:W-:Y:S02]  /*15a0*/  SHF.R.S32.HI R85, RZ, 0x1f, R66 ;  /* 0x0000001fff557819 */ /* 0x000fe40000011442 */
[CC--:B------:R-:W-:Y:S02]  /*15b0*/  LEA.HI R25, R12.reuse, R53.reuse, RZ, 0x2 ;  /* 0x000000350c197211 */ /* 0x0c0fe400078f10ff */
[----:B------:R-:W-:Y:S01]  /*15c0*/  LEA.HI R64, R12, R53, RZ, 0x3 ;  /* 0x000000350c407211 */ /* 0x000fe200078f18ff */
[----:B------:R-:W3:Y:S01]  /*15d0*/  LDC R74, c[0x0][0x2e0] ;  /* 0x0000b800ff4a7b82 */ /* 0x000ee20000000800 */
[----:B------:R-:W-:-:S02]  /*15e0*/  SHF.R.S32.HI R128, RZ, 0x2, R25 ;  /* 0x00000002ff807819 */ /* 0x000fc40000011419 */
[C---:B------:R-:W-:Y:S02]  /*15f0*/  LOP3.LUT R8, R25.reuse, 0xfffffffc, RZ, 0xc0, !PT ;  /* 0xfffffffc19087812 */ /* 0x040fe400078ec0ff */
[----:B------:R-:W-:Y:S02]  /*1600*/  LEA.HI R25, R25, R128, RZ, 0x1 ;  /* 0x0000008019197211 */ /* 0x000fe400078f08ff */
[CC--:B------:R-:W-:Y:S01]  /*1610*/  LEA.HI R55, R12.reuse, R53.reuse, RZ, 0x5 ;  /* 0x000000350c377211 */ /* 0x0c0fe200078f28ff */
[----:B------:R-:W4:Y:S01]  /*1620*/  @!P0 LDC.64 R6, c[0x0][0x228] ;  /* 0x00008a00ff068b82 */ /* 0x000f220000000a00 */
[----:B------:R-:W-:Y:S01]  /*1630*/  LOP3.LUT R25, R25, 0x7fffffe, RZ, 0xc0, !PT ;  /* 0x07fffffe19197812 */ /* 0x000fe200078ec0ff */
[----:B------:R-:W-:Y:S01]  /*1640*/  IMAD.IADD R8, R53, 0x1, -R8 ;  /* 0x0000000135087824 */ /* 0x000fe200078e0a08 */
[----:B------:R-:W-:Y:S02]  /*1650*/  LEA.HI R63, R12, R53, RZ, 0x4 ;  /* 0x000000350c3f7211 */ /* 0x000fe400078f20ff */
[----:B------:R-:W-:Y:S01]  /*1660*/  SHF.R.S32.HI R58, RZ, 0x3, R64 ;  /* 0x00000003ff3a7819 */ /* 0x000fe20000011440 */
[----:B------:R-:W-:Y:S01]  /*1670*/  IMAD.IADD R94, R128, 0x1, -R25 ;  /* 0x00000001805e7824 */ /* 0x000fe200078e0a19 */
[----:B------:R-:W-:Y:S01]  /*1680*/  LOP3.LUT R62, R63, 0xfffffff0, RZ, 0xc0, !PT ;  /* 0xfffffff03f3e7812 */ /* 0x000fe200078ec0ff */
[----:B--2--5:R-:W-:Y:S01]  /*1690*/  @P0 IMAD.WIDE.U32 R16, R117, R2, RZ ;  /* 0x0000000275100225 */ /* 0x024fe200078e00ff */
[----:B------:R-:W2:Y:S01]  /*16a0*/  LDC.64 R122, c[0x0][0x250] ;  /* 0x00009400ff7a7b82 */ /* 0x000ea20000000a00 */
[----:B------:R-:W-:-:S02]  /*16b0*/  SHF.R.S32.HI R129, RZ, 0x1f, R128 ;  /* 0x0000001fff817819 */ /* 0x000fc40000011480 */
[----:B------:R-:W-:Y:S01]  /*16c0*/  @P0 IMAD.MOV.U32 R12, RZ, RZ, R16 ;  /* 0x000000ffff0c0224 */ /* 0x000fe200078e0010 */
[----:B------:R-:W-:Y:S01]  /*16d0*/  LEA.HI R85, R85, R66, RZ, 0x7 ;  /* 0x0000004255557211 */ /* 0x000fe200078f38ff */
[----:B------:R-:W-:Y:S01]  /*16e0*/  IMAD.SHL.U32 R76, R8, 0x8, RZ ;  /* 0x00000008084c7824 */ /* 0x000fe200078e00ff */
[----:B------:R-:W-:Y:S01]  /*16f0*/  SHF.R.S32.HI R127, RZ, 0x1f, R126 ;  /* 0x0000001fff7f7819 */ /* 0x000fe2000001147e */
[----:B------:R-:W-:Y:S01]  /*1700*/  IMAD.SHL.U32 R23, R58, 0x40, RZ ;  /* 0x000000403a177824 */ /* 0x000fe200078e00ff */
[----:B------:R-:W-:Y:S01]  /*1710*/  SHF.R.S32.HI R85, RZ, 0x7, R85 ;  /* 0x00000007ff557819 */ /* 0x000fe20000011455 */
[----:B------:R-:W-:Y:S01]  /*1720*/  @P0 IMAD R17, R117, R3, R17 ;  /* 0x0000000375110224 */ /* 0x000fe200078e0211 */
[----:B------:R-:W-:Y:S01]  /*1730*/  SHF.R.S32.HI R77, RZ, 0x1f, R76 ;  /* 0x0000001fff4d7819 */ /* 0x000fe2000001144c */
[----:B------:R-:W-:Y:S01]  /*1740*/  IMAD.IADD R62, R53, 0x1, -R62 ;  /* 0x00000001353e7824 */ /* 0x000fe200078e0a3e */
[----:B------:R-:W-:Y:S01]  /*1750*/  LOP3.LUT R23, R23, 0xc0, RZ, 0xc0, !PT ;  /* 0x000000c017177812 */ /* 0x000fe200078ec0ff */
[----:B------:R-:W-:Y:S01]  /*1760*/  IMAD.WIDE R20, R21, 0x40, R128 ;  /* 0x0000004015147825 */ /* 0x000fe200078e0280 */
[----:B------:R-:W-:-:S02]  /*1770*/  VIMNMX R85, RZ, R85, !PT ;  /* 0x00000055ff557248 */ /* 0x000fc40007fe0100 */
[----:B------:R-:W-:Y:S01]  /*1780*/  LOP3.LUT R14, R23, 0x18, R76, 0xf8, !PT ;  /* 0x00000018170e7812 */ /* 0x000fe200078ef84c */
[-C--:B----4-:R-:W-:Y:S01]  /*1790*/  @!P0 IMAD R16, R59, R6.reuse, RZ ;  /* 0x000000063b108224 */ /* 0x090fe200078e02ff */
[----:B------:R-:W-:Y:S01]  /*17a0*/  SHF.R.U32.HI R23, RZ, 0x3, R23 ;  /* 0x00000003ff177819 */ /* 0x000fe20000011617 */
[C---:B------:R-:W-:Y:S01]  /*17b0*/  @!P0 IMAD.WIDE.U32 R24, R61.reuse, R6, RZ ;  /* 0x000000063d188225 */ /* 0x040fe200078e00ff */
[----:B------:R-:W-:Y:S02]  /*17c0*/  LEA.HI R60, R62, R62, RZ, 0x1 ;  /* 0x0000003e3e3c7211 */ /* 0x000fe400078f08ff */
[----:B------:R-:W-:Y:S01]  /*17d0*/  LOP3.LUT R23, R14, R23, RZ, 0x3c, !PT ;  /* 0x000000170e177212 */ /* 0x000fe200078e3cff */
[----:B------:R-:W-:Y:S01]  /*17e0*/  @!P0 IMAD R7, R61, R7, R16 ;  /* 0x000000073d078224 */ /* 0x000fe200078e0210 */
[----:B------:R-:W-:Y:S01]  /*17f0*/  SHF.R.S32.HI R6, RZ, 0x1f, R60 ;  /* 0x0000001fff067819 */ /* 0x000fe2000001143c */
[----:B------:R-:W-:Y:S01]  /*1800*/  @!P0 IMAD.MOV.U32 R12, RZ, RZ, R24 ;  /* 0x000000ffff0c8224 */ /* 0x000fe200078e0018 */
[----:B---3--:R-:W-:Y:S01]  /*1810*/  LEA.HI R74, R74, R74, RZ, 0x1 ;  /* 0x0000004a4a4a7211 */ /* 0x008fe200078f08ff */
[----:B------:R-:W-:Y:S01]  /*1820*/  @!P0 IMAD.IADD R17, R25, 0x1, R7 ;  /* 0x0000000119118824 */ /* 0x000fe200078e0207 */
[C---:B------:R-:W-:Y:S01]  /*1830*/  IADD3 R18, P0, R76.reuse, R10, RZ ;  /* 0x0000000a4c127210 */ /* 0x040fe20007f1e0ff */
[----:B------:R-:W-:Y:S01]  /*1840*/  IMAD R14, R21, R2, RZ ;  /* 0x00000002150e7224 */ /* 0x000fe200078e02ff */
[----:B------:R-:W-:Y:S01]  /*1850*/  IADD3 R16, P2, R76, R12, RZ ;  /* 0x0000000c4c107210 */ /* 0x000fe20007f5e0ff */
[----:B------:R-:W-:Y:S01]  /*1860*/  IMAD R7, R5, UR4, RZ ;  /* 0x0000000405077c24 */ /* 0x000fe2000f8e02ff */
[----:B------:R-:W-:Y:S01]  /*1870*/  SHF.R.S32.HI R21, RZ, 0x1, R60 ;  /* 0x00000001ff157819 */ /* 0x000fe2000001143c */
[C---:B------:R-:W-:Y:S01]  /*1880*/  IMAD.X R19, R77.reuse, 0x1, R19, P0 ;  /* 0x000000014d137824 */ /* 0x040fe200000e0613 */
[----:B------:R-:W-:Y:S01]  /*1890*/  IADD3 R68, P0, R128, R15, RZ ;  /* 0x0000000f80447210 */ /* 0x000fe20007f1e0ff */
[----:B------:R-:W-:Y:S01]  /*18a0*/  IMAD.X R17, R77, 0x1, R17, P2 ;  /* 0x000000014d117824 */ /* 0x000fe200010e0611 */
[----:B------:R-:W-:Y:S01]  /*18b0*/  LEA.HI R6, R6, R21, RZ, 0x2 ;  /* 0x0000001506067211 */ /* 0x000fe200078f10ff */
[----:B------:R-:W-:Y:S01]  /*18c0*/  IMAD.SHL.U32 R8, R8, 0x4, RZ ;  /* 0x0000000408087824 */ /* 0x000fe200078e00ff */
[----:B------:R-:W-:Y:S01]  /*18d0*/  SHF.R.S32.HI R71, RZ, 0x1, R74 ;  /* 0x00000001ff477819 */ /* 0x000fe2000001144a */
[----:B------:R-:W-:Y:S01]  /*18e0*/  IMAD.X R9, R129, 0x1, R9, P0 ;  /* 0x0000000181097824 */ /* 0x000fe200000e0609 */
[----:B------:R-:W-:Y:S01]  /*18f0*/  IADD3 R110, P0, R76, R4, RZ ;  /* 0x000000044c6e7210 */ /* 0x000fe20007f1e0ff */
[----:B------:R-:W-:Y:S01]  /*1900*/  IMAD R3, R20, R3, R14 ;  /* 0x0000000314037224 */ /* 0x000fe200078e020e */
[----:B------:R-:W-:Y:S01]  /*1910*/  LOP3.LUT R56, R6, 0xfffffffc, RZ, 0xc0, !PT ;  /* 0xfffffffc06387812 */ /* 0x000fe200078ec0ff */
[----:B------:R-:W-:Y:S01]  /*1920*/  IMAD R7, R0, UR5, R7 ;  /* 0x0000000500077c24 */ /* 0x000fe2000f8e0207 */
[----:B------:R-:W-:Y:S01]  /*1930*/  SHF.R.S32.HI R55, RZ, 0x5, R55 ;  /* 0x00000005ff377819 */ /* 0x000fe20000011437 */
[----:B------:R-:W-:Y:S01]  /*1940*/  IMAD.X R111, R77, 0x1, R13, P0 ;  /* 0x000000014d6f7824 */ /* 0x000fe200000e060d */
[----:B------:R-:W-:Y:S01]  /*1950*/  ISETP.GT.AND P0, PT, R52, R85, PT ;  /* 0x000000553400720c */ /* 0x000fe20003f04270 */
[----:B------:R-:W-:Y:S01]  /*1960*/  IMAD.WIDE.U32 R18, R0, UR4, R18 ;  /* 0x0000000400127c25 */ /* 0x000fe2000f8e0012 */
[----:B------:R-:W-:Y:S01]  /*1970*/  ULDC.64 UR4, c[0x0][0x258] ;  /* 0x0000960000047ab9 */ /* 0x000fe20000000a00 */
[----:B------:R-:W-:-:S02]  /*1980*/  IADD3 R56, R21, -R56, RZ ;  /* 0x8000003815387210 */ /* 0x000fc40007ffe0ff */
[----:B------:R-:W-:Y:S01]  /*1990*/  IMAD.WIDE.U32 R16, R20, R2, R16 ;  /* 0x0000000214107225 */ /* 0x000fe200078e0010 */
[----:B------:R-:W-:Y:S02]  /*19a0*/  SHF.L.U64.HI R112, R132, 0x5, R133 ;  /* 0x0000000584707819 */ /* 0x000fe40000010285 */
[----:B------:R-:W-:Y:S01]  /*19b0*/  LOP3.LUT P2, RZ, R56, 0x2, RZ, 0xc0, !PT ;  /* 0x0000000238ff7812 */ /* 0x000fe2000784c0ff */
[----:B--2---:R-:W-:Y:S01]  /*19c0*/  IMAD R9, R9, R122, RZ ;  /* 0x0000007a09097224 */ /* 0x004fe200078e02ff */
[----:B------:R-:W-:Y:S01]  /*19d0*/  SHF.L.U32 R113, R132, 0x5, RZ ;  /* 0x0000000584717819 */ /* 0x000fe200000006ff */
[----:B------:R-:W-:Y:S01]  /*19e0*/  IMAD R73, R128, R71, R8 ;  /* 0x0000004780497224 */ /* 0x000fe200078e0208 */
[----:B------:R-:W-:Y:S01]  /*19f0*/  SHF.L.U64.HI R114, R122, 0x5, R123 ;  /* 0x000000057a727819 */ /* 0x000fe2000001027b */
[----:B------:R-:W-:Y:S02]  /*1a00*/  IMAD.IADD R19, R19, 0x1, R7 ;  /* 0x0000000113137824 */ /* 0x000fe400078e0207 */
[----:B------:R-:W-:Y:S01]  /*1a10*/  IMAD.IADD R17, R17, 0x1, R3 ;  /* 0x0000000111117824 */ /* 0x000fe200078e0203 */
[----:B------:R-:W-:Y:S01]  /*1a20*/  IADD3 R72, R8, R73, RZ ;  /* 0x0000004908487210 */ /* 0x000fe20007ffe0ff */
[----:B------:R-:W-:Y:S01]  /*1a30*/  IMAD R65, R127, UR4, RZ ;  /* 0x000000047f417c24 */ /* 0x000fe2000f8e02ff */
[----:B------:R-:W-:Y:S01]  /*1a40*/  SHF.R.S32.HI R70, RZ, 0x1f, R73 ;  /* 0x0000001fff467819 */ /* 0x000fe20000011449 */
[----:B------:R-:W-:Y:S01]  /*1a50*/  IMAD R125, R129, R132, RZ ;  /* 0x00000084817d7224 */ /* 0x000fe200078e02ff */
[----:B------:R-:W-:Y:S01]  /*1a60*/  SHF.R.S32.HI R67, RZ, 0x1f, R72 ;  /* 0x0000001fff437819 */ /* 0x000fe20000011448 */
[----:B------:R-:W-:-:S02]  /*1a70*/  IMAD R95, R68, R123, R9 ;  /* 0x0000007b445f7224 */ /* 0x000fc400078e0209 */
[----:B------:R-:W-:Y:S02]  /*1a80*/  IMAD R94, R55, 0x8, R94 ;  /* 0x00000008375e7824 */ /* 0x000fe400078e025e */
[----:B------:R-:W-:Y:S02]  /*1a90*/  IMAD.MOV.U32 R9, RZ, RZ, 0x10 ;  /* 0x00000010ff097424 */ /* 0x000fe400078e00ff */
[----:B------:R-:W-:Y:S01]  /*1aa0*/  IMAD.WIDE.U32 R68, R68, R122, R18 ;  /* 0x0000007a44447225 */ /* 0x000fe200078e0012 */
[----:B------:R-:W-:Y:S02]  /*1ab0*/  LEA R94, R94, R23, 0x5 ;  /* 0x000000175e5e7211 */ /* 0x000fe400078e28ff */
        /* <DEDUP_REMOVED lines=27> */
[----:B------:R-:W-:Y:S01]  /*1c70*/  USHF.L.U32 UR14, UR4, 0x6, URZ ;  /* 0x00000006040e7899 */ /* 0x000fe2000800063f */
[----:B------:R-:W-:Y:S01]  /*1c80*/  IADD3 R75, R128, 0x20, RZ ;  /* 0x00000020804b7810 */ /* 0x000fe20007ffe0ff */
[----:B------:R-:W-:Y:S01]  /*1c90*/  USHF.L.U64.HI UR15, UR4, 0x5, UR5 ;  /* 0x00000005040f7899 */ /* 0x000fe20008010205 */
[----:B------:R-:W-:Y:S01]  /*1ca0*/  IMAD R6, R61, UR11, R6 ;  /* 0x0000000b3d067c24 */ /* 0x000fe2000f8e0206 */
[----:B------:R-:W-:Y:S01]  /*1cb0*/  MOV R16, R12 ;  /* 0x0000000c00107202 */ /* 0x000fe20000000f00 */
[----:B------:R-:W-:Y:S01]  /*1cc0*/  IMAD.IADD R15, R15, 0x1, R4 ;  /* 0x000000010f0f7824 */ /* 0x000fe200078e0204 */
[----:B------:R-:W-:Y:S01]  /*1cd0*/  ULDC.64 UR10, c[0x0][0x348] ;  /* 0x0000d200000a7ab9 */ /* 0x000fe20000000a00 */
[----:B------:R-:W-:Y:S01]  /*1ce0*/  IMAD.IADD R17, R13, 0x1, R6 ;  /* 0x000000010d117824 */ /* 0x000fe200078e0206 */
[----:B------:R-:W-:Y:S01]  /*1cf0*/  USHF.L.U32 UR20, UR4, 0x5, URZ ;  /* 0x0000000504147899 */ /* 0x000fe2000800063f */
[CC--:B-1----:R-:W-:Y:S01]  /*1d00*/  IMAD R4, R7.reuse, R2.reuse, RZ ;  /* 0x0000000207047224 */ /* 0x0c2fe200078e02ff */
[----:B------:R-:W-:Y:S01]  /*1d10*/  UIMAD.WIDE.U32 UR18, UR4, 0xc0, URZ ;  /* 0x000000c0041278a5 */ /* 0x000fe2000f8e003f */
[----:B------:R-:W-:Y:S01]  /*1d20*/  IMAD R13, R7, UR4, RZ ;  /* 0x00000004070d7c24 */ /* 0x000fe2000f8e02ff */
[----:B------:R-:W-:Y:S01]  /*1d30*/  ULDC UR25, c[0x0][0x2d0] ;  /* 0x0000b40000197ab9 */ /* 0x000fe20000000800 */
[----:B------:R-:W-:Y:S01]  /*1d40*/  IMAD R4, R8, R3, R4 ;  /* 0x0000000308047224 */ /* 0x000fe200078e0204 */
[----:B------:R-:W-:Y:S01]  /*1d50*/  SHF.L.U64.HI R86, R2, 0x6, R3 ;  /* 0x0000000602567819 */ /* 0x000fe20000010203 */
[----:B------:R-:W-:Y:S01]  /*1d60*/  IMAD.WIDE.U32 R6, R8, R2, R14 ;  /* 0x0000000208067225 */ /* 0x000fe200078e000e */
[C---:B------:R-:W-:Y:S01]  /*1d70*/  SHF.L.U64.HI R106, R2.reuse, 0x5, R3 ;  /* 0x00000005026a7819 */ /* 0x040fe20000010203 */
[----:B------:R-:W-:Y:S01]  /*1d80*/  USHF.L.U64.HI UR23, UR20, 0x1, UR15 ;  /* 0x0000000114177899 */ /* 0x000fe2000801020f */
[----:B------:R-:W-:Y:S01]  /*1d90*/  SHF.L.U32 R87, R2, 0x6, RZ ;  /* 0x0000000602577819 */ /* 0x000fe200000006ff */
[----:B------:R-:W-:Y:S01]  /*1da0*/  IMAD.IADD R44, R44, 0x1, R11 ;  /* 0x000000012c2c7824 */ /* 0x000fe200078e020b */
[----:B------:R-:W-:Y:S01]  /*1db0*/  IADD3 R7, R7, R4, RZ ;  /* 0x0000000407077210 */ /* 0x000fe20007ffe0ff */
[----:B------:R-:W-:Y:S01]  /*1dc0*/  IMAD R13, R8, UR5, R13 ;  /* 0x00000005080d7c24 */ /* 0x000fe2000f8e020d */
[----:B------:R-:W-:Y:S01]  /*1dd0*/  IADD3 R108, R128, 0x60, RZ ;  /* 0x00000060806c7810 */ /* 0x000fe20007ffe0ff */
[----:B------:R-:W-:Y:S01]  /*1de0*/  IMAD.WIDE.U32 R16, R8, UR4, R16 ;  /* 0x0000000408107c25 */ /* 0x000fe2000f8e0010 */
[----:B------:R-:W-:Y:S01]  /*1df0*/  SHF.R.S32.HI R80, RZ, 0x1f, R81 ;  /* 0x0000001fff507819 */ /* 0x000fe20000011451 */
[----:B------:R-:W-:Y:S01]  /*1e00*/  USHF.L.U32 UR26, UR14, 0x1, URZ ;  /* 0x000000010e1a7899 */ /* 0x000fe2000800063f */
[----:B--2---:R-:W-:Y:S01]  /*1e10*/  LEA R84, -R84, RZ, 0x7 ;  /* 0x000000ff54547211 */ /* 0x004fe200078e39ff */
[----:B------:R-:W-:Y:S01]  /*1e20*/  IMAD R101, R5, UR10, RZ ;  /* 0x0000000a05657c24 */ /* 0x000fe2000f8e02ff */
[----:B------:R-:W-:Y:S01]  /*1e30*/  ULDC.U8 UR22, c[0x0][0x3c3] ;  /* 0x0000f0c000167ab9 */ /* 0x000fe20000000000 */
[----:B------:R-:W-:Y:S01]  /*1e40*/  IMAD R44, R71, R44, RZ ;  /* 0x0000002c472c7224 */ /* 0x000fe200078e02ff */
[----:B------:R-:W-:Y:S01]  /*1e50*/  ULDC UR21, c[0x0][0x2e0] ;  /* 0x0000b80000157ab9 */ /* 0x000fe20000000800 */
[----:B------:R-:W-:Y:S01]  /*1e60*/  IMAD.IADD R17, R17, 0x1, R13 ;  /* 0x0000000111117824 */ /* 0x000fe200078e020d */
[----:B------:R-:W-:Y:S01]  /*1e70*/  ULDC.64 UR16, c[0x0][0x250] ;  /* 0x0000940000107ab9 */ /* 0x000fe20000000a00 */
[----:B------:R-:W-:Y:S01]  /*1e80*/  IMAD R99, R5, UR12, RZ ;  /* 0x0000000c05637c24 */ /* 0x000fe2000f8e02ff */
[----:B------:R-:W-:Y:S01]  /*1e90*/  SHF.R.S32.HI R43, RZ, 0x1f, R44 ;  /* 0x0000001fff2b7819 */ /* 0x000fe2000001142c */
[----:B------:R-:W-:Y:S01]  /*1ea0*/  IMAD R101, R0, UR11, R101 ;  /* 0x0000000b00657c24 */ /* 0x000fe2000f8e0265 */
[-C--:B------:R-:W-:Y:S01]  /*1eb0*/  IADD3 R104, P3, R72, R44.reuse, RZ ;  /* 0x0000002c48687210 */ /* 0x080fe20007f7e0ff */
[C---:B------:R-:W-:Y:S01]  /*1ec0*/  IMAD.WIDE.U32 R6, R0.reuse, UR10, R6 ;  /* 0x0000000a00067c25 */ /* 0x040fe2000f8e0006 */
[----:B------:R-:W-:Y:S01]  /*1ed0*/  ULDC.64 UR10, c[0x0][0x318] ;  /* 0x0000c600000a7ab9 */ /* 0x000fe20000000a00 */
[----:B------:R-:W-:Y:S01]  /*1ee0*/  IADD3 R44, P4, R73, R44, RZ ;  /* 0x0000002c492c7210 */ /* 0x000fe20007f9e0ff */
[----:B------:R-:W-:Y:S01]  /*1ef0*/  USHF.L.U32 UR20, UR20, 0x1, URZ ;  /* 0x0000000114147899 */ /* 0x000fe2000800063f */
[----:B------:R-:W-:Y:S01]  /*1f00*/  IMAD R99, R0, UR13, R99 ;  /* 0x0000000d00637c24 */ /* 0x000fe2000f8e0263 */
[----:B------:R-:W-:Y:S01]  /*1f10*/  LEA R100, P0, R6, UR10, 0x1 ;  /* 0x0000000a06647c11 */ /* 0x000fe2000f8008ff */
[----:B------:R-:W-:Y:S01]  /*1f20*/  IMAD.WIDE.U32 R4, R0, UR12, R16 ;  /* 0x0000000c00047c25 */ /* 0x000fe2000f8e0010 */
[----:B------:R-:W-:-:S03]  /*1f30*/  ULDC.64 UR12, c[0x0][0x320] ;  /* 0x0000c800000c7ab9 */ /* 0x000fc60000000a00 */
[----:B------:R-:W-:Y:S01]  /*1f40*/  IMAD.IADD R101, R7, 0x1, R101 ;  /* 0x0000000107657824 */ /* 0x000fe200078e0265 */
[----:B------:R-:W-:Y:S01]  /*1f50*/  IADD3 R99, R5, R99, RZ ;  /* 0x0000006305637210 */ /* 0x000fe20007ffe0ff */
[--C-:B------:R-:W-:Y:S01]  /*1f60*/  IMAD.X R105, R67, 0x1, R43.reuse, P3 ;  /* 0x0000000143697824 */ /* 0x100fe200018e062b */
[----:B------:R-:W-:Y:S01]  /*1f70*/  LEA R98, P2, R4, UR12, 0x1 ;  /* 0x0000000c04627c11 */ /* 0x000fe2000f8408ff */
[----:B------:R-:W-:Y:S01]  /*1f80*/  IMAD.X R43, R70, 0x1, R43, P4 ;  /* 0x00000001462b7824 */ /* 0x000fe200020e062b */
[----:B------:R-:W-:Y:S01]  /*1f90*/  LEA.HI.X R101, R6, UR11, R101, 0x1, P0 ;  /* 0x0000000b06657c11 */ /* 0x000fe200080f0c65 */
[----:B------:R-:W-:Y:S01]  /*1fa0*/  IMAD.SHL.U32 R89, R123, 0x40, RZ ;  /* 0x000000407b597824 */ /* 0x000fe200078e00ff */
[----:B------:R-:W-:Y:S01]  /*1fb0*/  ULDC.64 UR10, c[0x0][0x218] ;  /* 0x00008600000a7ab9 */ /* 0x000fe20000000a00 */
[----:B------:R-:W-:Y:S01]  /*1fc0*/  IMAD.WIDE.U32 R10, R122, 0x40, RZ ;  /* 0x000000407a0a7825 */ /* 0x000fe200078e00ff */
[----:B------:R-:W-:Y:S01]  /*1fd0*/  LEA.HI.X R99, R4, UR13, R99, 0x1, P2 ;  /* 0x0000000d04637c11 */ /* 0x000fe200090f0c63 */
[----:B------:R-:W-:Y:S01]  /*1fe0*/  USHF.L.U64.HI UR13, UR4, 0x6, UR5 ;  /* 0x00000006040d7899 */ /* 0x000fe20008010205 */
[----:B------:R-:W-:Y:S01]  /*1ff0*/  LEA R92, P2, R110, UR10, 0x1 ;  /* 0x0000000a6e5c7c11 */ /* 0x000fe2000f8408ff */
[----:B------:R-:W-:Y:S01]  /*2000*/  UIMAD UR12, UR5, 0xc0, URZ ;  /* 0x000000c0050c78a4 */ /* 0x000fe2000f8e023f */
[----:B------:R-:W-:Y:S01]  /*2010*/  IMAD.IADD R89, R11, 0x1, R89 ;  /* 0x000000010b597824 */ /* 0x000fe200078e0259 */
[C---:B------:R-:W-:Y:S01]  /*2020*/  SHF.L.U64.HI R43, R44.reuse, 0x1, R43 ;  /* 0x000000012c2b7819 */ /* 0x040fe2000001022b */
[----:B------:R-:W-:Y:S01]  /*2030*/  ULDC.64 UR4, c[0x0][0x220] ;  /* 0x0000880000047ab9 */ /* 0x000fe20000000a00 */
[----:B------:R-:W-:Y:S01]  /*2040*/  IMAD.SHL.U32 R44, R44, 0x2, RZ ;  /* 0x000000022c2c7824 */ /* 0x000fe200078e00ff */
[----:B------:R-:W-:Y:S01]  /*2050*/  LEA R97, P0, R68, UR4, 0x1 ;  /* 0x0000000444617c11 */ /* 0x000fe2000f8008ff */
[----:B------:R-:W-:Y:S01]  /*2060*/  IMAD.SHL.U32 R90, R10, 0x2, RZ ;  /* 0x000000020a5a7824 */ /* 0x000fe200078e00ff */
[----:B------:R-:W-:Y:S01]  /*2070*/  LEA.HI.X R93, R110, UR11, R125, 0x1, P2 ;  /* 0x0000000b6e5d7c11 */ /* 0x000fe200090f0c7d */
[----:B------:R-:W-:Y:S01]  /*2080*/  ULDC.64 UR10, c[0x0][0x360] ;  /* 0x0000d800000a7ab9 */ /* 0x000fe20000000a00 */
[C---:B------:R-:W-:Y:S01]  /*2090*/  SHF.L.U64.HI R105, R104.reuse, 0x1, R105 ;  /* 0x0000000168697819 */ /* 0x040fe20000010269 */
[----:B------:R-:W-:Y:S01]  /*20a0*/  IMAD R91, R123, 0xc0, RZ ;  /* 0x000000c07b5b7824 */ /* 0x000fe200078e02ff */
[----:B------:R-:W-:Y:S01]  /*20b0*/  SHF.L.U32 R104, R104, 0x1, RZ ;  /* 0x0000000168687819 */ /* 0x000fe200000006ff */
[C---:B------:R-:W-:Y:S01]  /*20c0*/  IMAD.SHL.U32 R83, R71.reuse, 0x20, RZ ;  /* 0x0000002047537824 */ /* 0x040fe200078e00ff */
[----:B------:R-:W-:Y:S01]  /*20d0*/  SHF.L.U64.HI R89, R10, 0x1, R89 ;  /* 0x000000010a597819 */ /* 0x000fe20000010259 */
[----:B------:R-:W-:Y:S01]  /*20e0*/  IMAD R79, R71, 0x60, RZ ;  /* 0x00000060474f7824 */ /* 0x000fe200078e02ff */
[----:B------:R-:W-:Y:S01]  /*20f0*/  SHF.L.U32 R5, R133, 0x6, RZ ;  /* 0x0000000685057819 */ /* 0x000fe200000006ff */
[----:B------:R-:W-:Y:S01]  /*2100*/  IMAD.WIDE.U32 R132, R132, 0x40, RZ ;  /* 0x0000004084847825 */ /* 0x000fe200078e00ff */
[----:B------:R-:W-:Y:S01]  /*2110*/  LEA.HI.X R96, R68, UR5, R95, 0x1, P0 ;  /* 0x0000000544607c11 */ /* 0x000fe200080f0c5f */
[----:B------:R-:W-:Y:S01]  /*2120*/  ULDC.64 UR4, c[0x0][0x358] ;  /* 0x0000d60000047ab9 */ /* 0x000fe20000000a00 */
[----:B------:R-:W-:Y:S01]  /*2130*/  IADD3 R10, P2, R44, UR10, RZ ;  /* 0x0000000a2c0a7c10 */ /* 0x000fe2000ff5e0ff */
[----:B------:R-:W-:Y:S01]  /*2140*/  IMAD.WIDE.U32 R122, R122, 0xc0, RZ ;  /* 0x000000c07a7a7825 */ /* 0x000fe200078e00ff */
[C---:B------:R-:W-:Y:S01]  /*2150*/  IADD3 R102, P4, R104.reuse, UR10, RZ ;  /* 0x0000000a68667c10 */ /* 0x040fe2000ff9e0ff */
[----:B------:R-:W-:Y:S01]  /*2160*/  USHF.L.U64.HI UR24, UR14, 0x1, UR13 ;  /* 0x000000010e187899 */ /* 0x000fe2000801020d */
[----:B------:R-:W-:Y:S01]  /*2170*/  IADD3 R104, P3, R104, UR4, RZ ;  /* 0x0000000468687c10 */ /* 0x000fe2000ff7e0ff */
[----:B------:R-:W-:Y:S01]  /*2180*/  IMAD.SHL.U32 R107, R2, 0x20, RZ ;  /* 0x00000020026b7824 */ /* 0x000fe200078e00ff */
[----:B------:R-:W-:Y:S01]  /*2190*/  IADD3 R44, P0, R44, UR4, RZ ;  /* 0x000000042c2c7c10 */ /* 0x000fe2000ff1e0ff */
[----:B------:R-:W-:Y:S01]  /*21a0*/  VIADD R109, R128, 0x40 ;  /* 0x00000040806d7836 */ /* 0x000fe20000000000 */
[----:B------:R-:W-:Y:S01]  /*21b0*/  IADD3.X R11, R43, UR11, RZ, P2, !PT ;  /* 0x0000000b2b0b7c10 */ /* 0x000fe200097fe4ff */
[----:B------:R-:W-:Y:S01]  /*21c0*/  IMAD.MOV.U32 R12, RZ, RZ, R52 ;  /* 0x000000ffff0c7224 */ /* 0x000fe200078e0034 */
[----:B------:R-:W-:Y:S01]  /*21d0*/  IADD3 R88, R133, R5, RZ ;  /* 0x0000000585587210 */ /* 0x000fe20007ffe0ff */
[----:B------:R-:W-:Y:S01]  /*21e0*/  IMAD.IADD R91, R123, 0x1, R91 ;  /* 0x000000017b5b7824 */ /* 0x000fe200078e025b */
[----:B------:R-:W-:Y:S01]  /*21f0*/  ISETP.GE.AND P2, PT, R76, UR25, PT ;  /* 0x000000194c007c0c */ /* 0x000fe2000bf46270 */
[----:B------:R-:W-:Y:S01]  /*2200*/  UIADD3 UR27, UR19, UR12, URZ ;  /* 0x0000000c131b7290 */ /* 0x000fe2000fffe03f */
        /* <DEDUP_REMOVED lines=10> */
.L_x_4744:
        /* <DEDUP_REMOVED lines=19> */
[C---:B------:R-:W-:Y:S02]  /*23e0*/  ISETP.GE.OR P3, PT, R108.reuse, R2, P2 ;  /* 0x000000026c00720c */ /* 0x040fe40001766670 */
[----:B------:R-:W-:Y:S02]  /*23f0*/  @!P4 IADD3 R2, P0, R97, R90, RZ ;  /* 0x0000005a6102c210 */ /* 0x000fe40007f1e0ff */
[----:B------:R-:W-:Y:S03]  /*2400*/  ISETP.LT.OR P3, PT, R108, R0, P3 ;  /* 0x000000006c00720c */ /* 0x000fe60001f61670 */
[----:B------:R-:W-:Y:S01]  /*2410*/  @!P4 IMAD.X R3, R96, 0x1, R89, P0 ;  /* 0x000000016003c824 */ /* 0x000fe200000e0659 */
[----:B--2---:R1:W-:Y:S04]  /*2420*/  @!P6 STG.E.128 desc[UR6][R30.64], R20 ;  /* 0x000000141e00e986 */ /* 0x0043e8000c101d06 */
[----:B---34-:R2:W3:Y:S05]  /*2430*/  @!P5 LDG.E.128 R16, desc[UR6][R28.64] ;  /* 0x000000061c10d981 */ /* 0x0184ea000c1e1d00 */
        /* <DEDUP_REMOVED lines=72> */
.L_x_4718:
[----:B------:R-:W-:Y:S05]  /*28c0*/  BSYNC B0 ;  /* 0x0000000000007941 */ /* 0x000fea0003800000 */
.L_x_4717:
        /* <DEDUP_REMOVED lines=61> */
.L_x_4720:
[----:B------:R-:W-:Y:S05]  /*2ca0*/  BSYNC B0 ;  /* 0x0000000000007941 */ /* 0x000fea0003800000 */
.L_x_4719:
        /* <DEDUP_REMOVED lines=61> */
.L_x_4722:
[----:B------:R-:W-:Y:S05]  /*3080*/  BSYNC B0 ;  /* 0x0000000000007941 */ /* 0x000fea0003800000 */
.L_x_4721:
        /* <DEDUP_REMOVED lines=66> */
.L_x_4724:
[----:B------:R-:W-:Y:S05]  /*34b0*/  BSYNC B0 ;  /* 0x0000000000007941 */ /* 0x000fea0003800000 */
.L_x_4723:
[C---:B------:R-:W-:Y:S01]  /*34c0*/  LEA R44, P3, R33.reuse, R42, 0x1 ;  /* 0x0000002a212c7211 */ /* 0x040fe200078608ff */
[----:B------:R-:W-:Y:S01]  /*34d0*/  UMOV UR4, UR21 ;  /* 0x0000001500047c82 */ /* 0x000fe20008000000 */
[C---:B------:R-:W-:Y:S02]  /*34e0*/  LEA R10, P0, R33.reuse, R10, 0x1 ;  /* 0x0000000a210a7211 */ /* 0x040fe400078008ff */
[C---:B------:R-:W-:Y:S02]  /*34f0*/  LEA.HI.X.SX32 R43, R33.reuse, R43, 0x1, P3 ;  /* 0x0000002b212b7211 */ /* 0x040fe400018f0eff */
[----:B------:R-:W-:Y:S01]  /*3500*/  LEA.HI.X.SX32 R11, R33, R11, 0x1, P0 ;  /* 0x0000000b210b7211 */ /* 0x000fe200000f0eff */
[----:B------:R-:W-:Y:S08]  /*3510*/  BRA `(.L_x_4725) ;  /* 0x0000001800b07947 */ /* 0x000ff00003800000 */
.L_x_4716:
        /* <DEDUP_REMOVED lines=27> */
[C---:B------:R-:W-:Y:S04]  /*36d0*/  LEA R36, P0, R141.reuse, R104, 0x1 ;  /* 0x000000688d247211 */ /* 0x040fe800078008ff */
[----:B------:R-:W-:Y:S01]  /*36e0*/  LEA.HI.X.SX32 R37, R141, R105, 0x1, P0 ;  /* 0x000000698d257211 */ /* 0x000fe200000f0eff */
[----:B------:R-:W4:Y:S08]  /*36f0*/  LDG.E.128 R136, desc[UR6][R142.64] ;  /* 0x000000068e887981 */ /* 0x000f30000c1e1d00 */
        /* <DEDUP_REMOVED lines=62> */
.L_x_4729:
[----:B------:R-:W-:Y:S05]  /*3ae0*/  BSYNC B0 ;  /* 0x0000000000007941 */ /* 0x000fea0003800000 */
.L_x_4728:
[----:B-----5:R3:W-:Y:S02]  /*3af0*/  STG.E.128 desc[UR6][R92.64], R32 ;  /* 0x000000205c007986 */ /* 0x0207e4000c101d06 */
.L_x_4727:
[----:B------:R-:W-:Y:S05]  /*3b00*/  BSYNC B1 ;  /* 0x0000000000017941 */ /* 0x000fea0003800000 */
.L_x_4726:
        /* <DEDUP_REMOVED lines=20> */
[----:B-1----:R-:W-:Y:S02]  /*3c50*/  LEA R16, P0, R137, R138, 0x1 ;  /* 0x0000008a89107211 */ /* 0x002fe400078008ff */
[----:B------:R-:W-:Y:S02]  /*3c60*/  IADD3 R134, P6, R83, R136, RZ ;  /* 0x0000008853867210 */ /* 0x000fe40007fde0ff */
[----:B------:R-:W-:Y:S02]  /*3c70*/  LEA.HI.X.SX32 R17, R137, R139, 0x1, P0 ;  /* 0x0000008b89117211 */ /* 0x000fe400000f0eff */
[----:B------:R-:W-:Y:S02]  /*3c80*/  LEA.HI.X.SX32 R136, R136, R82, 0x1, P6 ;  /* 0x0000005288887211 */ /* 0x000fe400030f0eff */
[C---:B---3--:R-:W-:Y:S01]  /*3c90*/  LEA R138, P0, R134.reuse, R102, 0x1 ;  /* 0x00000066868a7211 */ /* 0x048fe200078008ff */
[----:B------:R-:W3:Y:S03]  /*3ca0*/  LDG.E.128 R28, desc[UR6][R16.64] ;  /* 0x00000006101c7981 */ /* 0x000ee6000c1e1d00 */
[----:B------:R-:W-:Y:S02]  /*3cb0*/  LEA.HI.X R139, R134, R103, R136, 0x1, P0 ;  /* 0x00000067868b7211 */ /* 0x000fe400000f0c88 */
[----:B------:R-:W-:Y:S02]  /*3cc0*/  MOV R134, RZ ;  /* 0x000000ff00867202 */ /* 0x000fe40000000f00 */
[----:B------:R-:W-:Y:S02]  /*3cd0*/  @P5 IADD3 R134, RZ, -UR25, RZ ;  /* 0x80000019ff865c10 */ /* 0x000fe4000fffe0ff */
[----:B------:R-:W4:Y:S02]  /*3ce0*/  LDG.E.128 R136, desc[UR6][R138.64] ;  /* 0x000000068a887981 */ /* 0x000f24000c1e1d00 */
[----:B------:R-:W-:Y:S04]  /*3cf0*/  IADD3 R143, P0, R83, R134, RZ ;  /* 0x00000086538f7210 */ /* 0x000fe80007f1e0ff */
[----:B------:R-:W-:Y:S02]  /*3d00*/  LEA.HI.X.SX32 R134, R134, R82, 0x1, P0 ;  /* 0x0000005286867211 */ /* 0x000fe400000f0eff */
        /* <DEDUP_REMOVED lines=24> */
[--C-:B--2---:R-:W-:Y:S02]  /*3e90*/  HADD2.F32 R32, -RZ, R48.reuse.H0_H0 ;  /* 0x20000030ff207230 */ /* 0x104fe40000004100 */
        /* <DEDUP_REMOVED lines=39> */
.L_x_4733:
[----:B------:R-:W-:Y:S05]  /*4110*/  BSYNC B0 ;  /* 0x0000000000007941 */ /* 0x000fea0003800000 */
.L_x_4732:
[----:B-----5:R4:W-:Y:S02]  /*4120*/  STG.E.128 desc[UR6][R140.64], R32 ;  /* 0x000000208c007986 */ /* 0x0209e4000c101d06 */
.L_x_4731:
[----:B------:R-:W-:Y:S05]  /*4130*/  BSYNC B1 ;  /* 0x0000000000017941 */ /* 0x000fea0003800000 */
.L_x_4730:
        /* <DEDUP_REMOVED lines=96> */
.L_x_4737:
[----:B------:R-:W-:Y:S05]  /*4740*/  BSYNC B0 ;  /* 0x0000000000007941 */ /* 0x000fea0003800000 */
.L_x_4736:
[----:B-----5:R4:W-:Y:S02]  /*4750*/  STG.E.128 desc[UR6][R140.64], R32 ;  /* 0x000000208c007986 */ /* 0x0209e4000c101d06 */
.L_x_4735:
[----:B------:R-:W-:Y:S05]  /*4760*/  BSYNC B1 ;  /* 0x0000000000017941 */ /* 0x000fea0003800000 */
.L_x_4734:
        /* <DEDUP_REMOVED lines=99> */
.L_x_4741:
[----:B------:R-:W-:Y:S05]  /*4da0*/  BSYNC B0 ;  /* 0x0000000000007941 */ /* 0x000fea0003800000 */
.L_x_4740:
[----:B-----5:R1:W-:Y:S02]  /*4db0*/  STG.E.128 desc[UR6][R140.64], R32 ;  /* 0x000000208c007986 */ /* 0x0203e4000c101d06 */
.L_x_4739:
[----:B------:R-:W-:Y:S05]  /*4dc0*/  BSYNC B1 ;  /* 0x0000000000017941 */ /* 0x000fea0003800000 */
.L_x_4738:
[----:B-1----:R-:W1:Y:S01]  /*4dd0*/  LDC R3, c[0x0][0x2e0] ;  /* 0x0000b800ff037b82 */ /* 0x002e620000000800 */
[----:B------:R-:W-:Y:S01]  /*4de0*/  UMOV UR4, UR5 ;  /* 0x0000000500047c82 */ /* 0x000fe20008000000 */
[----:B-1----:R-:W-:Y:S05]  /*4df0*/  IMAD.U32 R3, R3, -0x40, RZ ;  /* 0xffffffc003037824 */ /* 0x002fea00078e00ff */
[C---:B------:R-:W-:Y:S02]  /*4e00*/  LEA R104, P3, R3.reuse, R104, 0x1 ;  /* 0x0000006803687211 */ /* 0x040fe400078608ff */
[C---:B------:R-:W-:Y:S02]  /*4e10*/  LEA R102, P0, R3.reuse, R102, 0x1 ;  /* 0x0000006603667211 */ /* 0x040fe400078008ff */
[C---:B------:R-:W-:Y:S02]  /*4e20*/  LEA.HI.X.SX32 R105, R3.reuse, R105, 0x1, P3 ;  /* 0x0000006903697211 */ /* 0x040fe400018f0eff */
[----:B------:R-:W-:Y:S01]  /*4e30*/  LEA.HI.X.SX32 R103, R3, R103, 0x1, P0 ;  /* 0x0000006703677211 */ /* 0x000fe200000f0eff */
[----:B------:R-:W-:Y:S08]  /*4e40*/  BRA `(.L_x_4725) ;  /* 0x0000000000647947 */ /* 0x000ff00003800000 */
.L_x_4715:
        /* <DEDUP_REMOVED lines=25> */
.L_x_4725:
        /* <DEDUP_REMOVED lines=81> */
.L_x_4742:
        /* <DEDUP_REMOVED lines=10> */
.L_x_4743:
[----:B------:R-:W-:Y:S04]  /*5590*/  IADD3 R12, R12, -0x1, RZ ;  /* 0xffffffff0c0c7810 */ /* 0x000fe80007ffe0ff */
[----:B------:R-:W-:Y:S11]  /*55a0*/  ISETP.GT.AND P0, PT, R12, R85, PT ;  /* 0x000000550c00720c */ /* 0x000ff60003f04270 */
[----:B------:R-:W-:Y:S02]  /*55b0*/  @!UPT UIADD3 URZ, URZ, URZ, URZ ;  /* 0x0000003f3f3ff290 */ /* 0x000fe4000fffe03f */
[----:B------:R-:W-:Y:S05]  /*55c0*/  @P0 BRA `(.L_x_4744) ;  /* 0xffffffcc00380947 */ /* 0x000fea000383ffff */
.L_x_4714:
        /* <DEDUP_REMOVED lines=20> */
[----:B------:R-:W-:Y:S01]  /*5710*/  IMAD.SHL.U32 R8, R71, 0x20, RZ ;  /* 0x0000002047087824 */ /* 0x000fe200078e00ff */
[----:B------:R-:W-:Y:S01]  /*5720*/  LEA R24, P2, R5, UR8, 0x1 ;  /* 0x0000000805187c11 */ /* 0x000fe2000f8408ff */
[----:B------:R-:W-:Y:S01]  /*5730*/  IMAD.IADD R11, R116, 0x1, -R57 ;  /* 0x00000001740b7824 */ /* 0x000fe200078e0a39 */
        /* <DEDUP_REMOVED lines=8> */
[----:B------:R-:W-:-:S03]  /*57c0*/  LEA.HI.X R25, R5, UR9, R0, 0x1, P2 ;  /* 0x0000000905197c11 */ /* 0x000fc600090f0c00 */
        /* <DEDUP_REMOVED lines=27> */
[--C-:B---345:R-:W-:Y:S01]  /*5980*/  HADD2.F32 R17, -RZ, R15.reuse.H0_H0 ;  /* 0x2000000fff117230 */ /* 0x138fe20000004100 */
[----:B------:R-:W-:Y:S01]  /*5990*/  MOV R16, R14 ;  /* 0x0000000e00107202 */ /* 0x000fe20000000f00 */
        /* <DEDUP_REMOVED lines=36> */
.L_x_4751:
[----:B------:R-:W-:Y:S05]  /*5be0*/  BSYNC B0 ;  /* 0x0000000000007941 */ /* 0x000fea0003800000 */
.L_x_4750:
[----:B-----5:R2:W-:Y:S02]  /*5bf0*/  STS.128 [R122], R12 ;  /* 0x0000000c7a007388 */ /* 0x0205e40000000c00 */
.L_x_4749:
[----:B------:R-:W-:Y:S05]  /*5c00*/  BSYNC B1 ;  /* 0x0000000000017941 */ /* 0x000fea0003800000 */
.L_x_4748:
        /* <DEDUP_REMOVED lines=24> */
[----:B---345:R-:W-:Y:S01]  /*5d90*/  MOV R16, R14 ;  /* 0x0000000e00107202 */ /* 0x038fe20000000f00 */
[----:B------:R-:W-:Y:S02]  /*5da0*/  HADD2.F32 R14, -RZ, R15.H0_H0 ;  /* 0x2000000fff0e7230 */ /* 0x000fe40000004100 */
[----:B------:R-:W-:Y:S02]  /*5db0*/  HADD2.F32 R17, -RZ, R13.H1_H1 ;  /* 0x3000000dff117230 */ /* 0x000fe40000004100 */
[----:B------:R-:W-:-:S02]  /*5dc0*/  HADD2.F32 R15, -RZ, R15.H1_H1 ;  /* 0x3000000fff0f7230 */ /* 0x000fc40000004100 */
[----:B------:R-:W-:Y:S02]  /*5dd0*/  HADD2.F32 R19, -RZ, R13.H0_H0 ;  /* 0x2000000dff137230 */ /* 0x000fe40000004100 */
[----:B--2---:R-:W-:Y:S02]  /*5de0*/  HADD2.F32 R8, -RZ, R2.H1_H1 ;  /* 0x30000002ff087230 */ /* 0x004fe40000004100 */
[----:B------:R-:W-:Y:S02]  /*5df0*/  HADD2.F32 R6, -RZ, R3.H1_H1 ;  /* 0x30000003ff067230 */ /* 0x000fe40000004100 */
[----:B------:R-:W-:Y:S02]  /*5e00*/  HADD2.F32 R13, -RZ, R4.H1_H1 ;  /* 0x30000004ff0d7230 */ /* 0x000fe40000004100 */
[----:B------:R-:W-:Y:S01]  /*5e10*/  FMUL.FTZ R10, R17, R8 ;  /* 0x00000008110a7220 */ /* 0x000fe20000410000 */
[----:B------:R-:W-:Y:S02]  /*5e20*/  HADD2.F32 R11, -RZ, R5.H1_H1 ;  /* 0x30000005ff0b7230 */ /* 0x000fe40000004100 */
[----:B------:R-:W-:Y:S01]  /*5e30*/  FMUL.FTZ R7, R15, R6 ;  /* 0x000000060f077220 */ /* 0x000fe20000410000 */
[C---:B------:R-:W-:Y:S01]  /*5e40*/  FMUL.FTZ R8, R19.reuse, R8 ;  /* 0x0000000813087220 */ /* 0x040fe20000410000 */
[C---:B------:R-:W-:Y:S01]  /*5e50*/  FMUL.FTZ R6, R14.reuse, R6 ;  /* 0x000000060e067220 */ /* 0x040fe20000410000 */
[----:B------:R-:W-:Y:S01]  /*5e60*/  FFMA.FTZ R10, R19, R13, -R10 ;  /* 0x0000000d130a7223 */ /* 0x000fe2000001080a */
[----:B------:R-:W-:Y:S01]  /*5e70*/  FFMA.FTZ R7, R14, R11, -R7 ;  /* 0x0000000b0e077223 */ /* 0x000fe20000010807 */
        /* <DEDUP_REMOVED lines=23> */
.L_x_4754:
[----:B------:R-:W-:Y:S05]  /*5ff0*/  BSYNC B0 ;  /* 0x0000000000007941 */ /* 0x000fea0003800000 */
.L_x_4753:
[----:B-----5:R1:W-:Y:S01]  /*6000*/  STS.128 [R122+0x800], R12 ;  /* 0x0008000c7a007388 */ /* 0x0203e20000000c00 */
[----:B------:R-:W-:Y:S05]  /*6010*/  BRA `(.L_x_4752) ;  /* 0x0000000c00a47947 */ /* 0x000fea0003800000 */
.L_x_4747:
        /* <DEDUP_REMOVED lines=32> */
[----:B--2---:R-:W-:Y:S02]  /*6220*/  LEA.HI.X.SX32 R13, R2, R67, 0x1, P2 ;  /* 0x00000043020d7211 */ /* 0x004fe400010f0eff */
[----:B------:R-:W-:-:S04]  /*6230*/  LEA R12, P2, R0, UR8, 0x1 ;  /* 0x00000008000c7c11 */ /* 0x000fc8000f8408ff */
        /* <DEDUP_REMOVED lines=11> */
[--C-:B------:R-:W-:Y:S02]  /*62f0*/  HADD2.F32 R6, -RZ, R7.reuse.H0_H0 ;  /* 0x20000007ff067230 */ /* 0x100fe40000004100 */
[----:B------:R-:W-:Y:S02]  /*6300*/  HADD2.F32 R4, -RZ, R4.H1_H1 ;  /* 0x30000004ff047230 */ /* 0x000fe40000004100 */
[----:B------:R-:W-:Y:S02]  /*6310*/  HADD2.F32 R7, -RZ, R7.H1_H1 ;  /* 0x30000007ff077230 */ /* 0x000fe40000004100 */
[----:B------:R-:W-:Y:S01]  /*6320*/  FMUL.FTZ R27, R27, R0 ;  /* 0x000000001b1b7220 */ /* 0x000fe20000410000 */
[----:B------:R-:W-:Y:S01]  /*6330*/  FMUL.FTZ R29, R29, R2 ;  /* 0x000000021d1d7220 */ /* 0x000fe20000410000 */
[----:B------:R-:W-:-:S02]  /*6340*/  HADD2.F32 R31, -RZ, R16.H1_H1 ;  /* 0x30000010ff1f7230 */ /* 0x000fc40000004100 */
[----:B------:R-:W-:Y:S01]  /*6350*/  @!P0 FADD.FTZ R4, -R4, -RZ ;  /* 0x800000ff04048221 */ /* 0x000fe20000010100 */
[----:B------:R-:W-:Y:S02]  /*6360*/  HADD2.F32 R17, -RZ, R17.H1_H1 ;  /* 0x30000011ff117230 */ /* 0x000fe40000004100 */
[----:B------:R-:W-:Y:S01]  /*6370*/  @!P0 FADD.FTZ R10, -R10, -RZ ;  /* 0x800000ff0a0a8221 */ /* 0x000fe20000010100 */
[----:B------:R-:W-:Y:S02]  /*6380*/  HADD2.F32 R2, -RZ, R18.H0_H0 ;  /* 0x20000012ff027230 */ /* 0x000fe40000004100 */
[----:B------:R-:W-:Y:S01]  /*6390*/  @!P0 FADD.FTZ R5, -R5, -RZ ;  /* 0x800000ff05058221 */ /* 0x000fe20000010100 */
[----:B------:R-:W-:Y:S02]  /*63a0*/  HADD2.F32 R0, -RZ, R19.H1_H1 ;  /* 0x30000013ff007230 */ /* 0x000fe40000004100 */
[----:B------:R-:W-:Y:S01]  /*63b0*/  @!P0 FADD.FTZ R7, -R7, -RZ ;  /* 0x800000ff07078221 */ /* 0x000fe20000010100 */
[----:B------:R-:W-:Y:S01]  /*63c0*/  FMUL.FTZ R31, R31, R4 ;  /* 0x000000041f1f7220 */ /* 0x000fe20000410000 */
[----:B------:R-:W-:Y:S01]  /*63d0*/  FMUL.FTZ R17, R17, R10 ;  /* 0x0000000a11117220 */ /* 0x000fe20000410000 */
[----:B------:R-:W-:Y:S01]  /*63e0*/  FMUL.FTZ R5, R2, R5 ;  /* 0x0000000502057220 */ /* 0x000fe20000410000 */
[----:B------:R-:W-:Y:S01]  /*63f0*/  FMUL.FTZ R7, R0, R7 ;  /* 0x0000000700077220 */ /* 0x000fe20000410000 */
[----:B-----5:R-:W-:-:S02]  /*6400*/  HADD2.F32 R0, -RZ, R20.H0_H0 ;  /* 0x20000014ff007230 */ /* 0x020fc40000004100 */
[----:B------:R-:W-:Y:S02]  /*6410*/  HADD2.F32 R4, -RZ, R21.H0_H0 ;  /* 0x20000015ff047230 */ /* 0x000fe40000004100 */
[----:B--2---:R-:W-:Y:S02]  /*6420*/  HADD2.F32 R2, -RZ, R12.H0_H0 ;  /* 0x2000000cff027230 */ /* 0x004fe40000004100 */
[----:B------:R-:W-:Y:S02]  /*6430*/  HADD2.F32 R10, -RZ, R13.H0_H0 ;  /* 0x2000000dff0a7230 */ /* 0x000fe40000004100 */
[----:B------:R-:W-:Y:S02]  /*6440*/  HADD2.F32 R20, -RZ, R20.H1_H1 ;  /* 0x30000014ff147230 */ /* 0x000fe40000004100 */
[----:B------:R-:W-:Y:S02]  /*6450*/  HADD2.F32 R12, -RZ, R12.H1_H1 ;  /* 0x3000000cff0c7230 */ /* 0x000fe40000004100 */
[----:B------:R-:W-:Y:S01]  /*6460*/  @!P0 FADD.FTZ R26, -R26, -RZ ;  /* 0x800000ff1a1a8221 */ /* 0x000fe20000010100 */
[----:B------:R-:W-:-:S02]  /*6470*/  HADD2.F32 R35, -RZ, R18.H1_H1 ;  /* 0x30000012ff237230 */ /* 0x000fc40000004100 */
[----:B------:R-:W-:Y:S01]  /*6480*/  @!P0 FADD.FTZ R6, -R6, -RZ ;  /* 0x800000ff06068221 */ /* 0x000fe20000010100 */
[----:B------:R-:W-:Y:S02]  /*6490*/  HADD2.F32 R33, -RZ, R19.H0_H0 ;  /* 0x20000013ff217230 */ /* 0x000fe40000004100 */
[----:B------:R-:W-:Y:S01]  /*64a0*/  FFMA.FTZ R4, R4, R10, R29 ;  /* 0x0000000a04047223 */ /* 0x000fe2000001001d */
[----:B------:R-:W-:Y:S02]  /*64b0*/  HADD2.F32 R18, -RZ, R13.H1_H1 ;  /* 0x3000000dff127230 */ /* 0x000fe40000004100 */
[----:B------:R-:W-:Y:S01]  /*64c0*/  FFMA.FTZ R0, R0, R2, R27 ;  /* 0x0000000200007223 */ /* 0x000fe2000001001b */
[--C-:B------:R-:W-:Y:S02]  /*64d0*/  HADD2.F32 R16, -RZ, R14.reuse.H0_H0 ;  /* 0x2000000eff107230 */ /* 0x100fe40000004100 */
[----:B------:R-:W-:Y:S01]  /*64e0*/  FFMA.FTZ R31, R20, R12, R31 ;  /* 0x0000000c141f7223 */ /* 0x000fe2000001001f */
[----:B------:R-:W-:-:S02]  /*64f0*/  HADD2.F32 R19, -RZ, R14.H1_H1 ;  /* 0x3000000eff137230 */ /* 0x000fc40000004100 */
        /* <DEDUP_REMOVED lines=18> */
.L_x_4758:
[----:B------:R-:W-:Y:S05]  /*6620*/  BSYNC B0 ;  /* 0x0000000000007941 */ /* 0x000fea0003800000 */
.L_x_4757:
[----:B-----5:R1:W-:Y:S02]  /*6630*/  STS.128 [R122], R20 ;  /* 0x000000147a007388 */ /* 0x0203e40000000c00 */
.L_x_4756:
[----:B------:R-:W-:Y:S05]  /*6640*/  BSYNC B1 ;  /* 0x0000000000017941 */ /* 0x000fea0003800000 */
.L_x_4755:
        /* <DEDUP_REMOVED lines=97> */
.L_x_4760:
[----:B------:R-:W-:Y:S05]  /*6c60*/  BSYNC B0 ;  /* 0x0000000000007941 */ /* 0x000fea0003800000 */
.L_x_4759:
[----:B-----5:R4:W-:Y:S01]  /*6c70*/  STS.128 [R122+0x800], R16 ;  /* 0x000800107a007388 */ /* 0x0209e20000000c00 */
[----:B------:R-:W-:Y:S05]  /*6c80*/  BRA `(.L_x_4752) ;  /* 0x0000000000887947 */ /* 0x000fea0003800000 */
.L_x_4746:
        /* <DEDUP_REMOVED lines=19> */
.L_x_4762:
[----:B------:R-:W-:Y:S05]  /*6dc0*/  BSYNC B0 ;  /* 0x0000000000007941 */ /* 0x000fea0003800000 */
.L_x_4761:
        /* <DEDUP_REMOVED lines=14> */
.L_x_4752:
[----:B------:R-:W-:Y:S05]  /*6eb0*/  BSYNC B2 ;  /* 0x0000000000027941 */ /* 0x000fea0003800000 */
.L_x_4745:
[----:B---3--:R-:W-:Y:S01]  /*6ec0*/  VIADD R92, R52, 0xffffffff ;  /* 0xffffffff345c7836 */ /* 0x008fe20000000000 */
        /* <DEDUP_REMOVED lines=24> */
.L_x_4764:
[----:B------:R-:W-:Y:S05]  /*7050*/  BSYNC B0 ;  /* 0x0000000000007941 */ /* 0x000fea0003800000 */
.L_x_4763:
        /* <DEDUP_REMOVED lines=12> */
.L_x_4766:
[----:B------:R-:W-:Y:S05]  /*7120*/  BSYNC B0 ;  /* 0x0000000000007941 */ /* 0x000fea0003800000 */
.L_x_4765:
        /* <DEDUP_REMOVED lines=13> */
.L_x_4768:
[----:B------:R-:W-:Y:S05]  /*7200*/  BSYNC B0 ;  /* 0x0000000000007941 */ /* 0x000fea0003800000 */
.L_x_4767:
        /* <DEDUP_REMOVED lines=14> */
.L_x_4770:
[----:B------:R-:W-:Y:S05]  /*72f0*/  BSYNC B0 ;  /* 0x0000000000007941 */ /* 0x000fea0003800000 */
.L_x_4769:
[----:B------:R-:W0:Y:S01]  /*7300*/  LDGDEPBAR ;  /* 0x00000000000079af */ /* 0x000e220000000000 */
[----:B------:R-:W-:Y:S01]  /*7310*/  ULDC.64 UR8, c[0x0][0x3d0] ;  /* 0x0000f40000087ab9 */ /* 0x000fe20000000a00 */
[-C--:B------:R-:W-:Y:S01]  /*7320*/  ISETP.GE.AND P4, PT, R0, R7.reuse, PT ;  /* 0x000000070000720c */ /* 0x080fe20003f86270 */
[----:B-1----:R-:W-:Y:S01]  /*7330*/  IMAD R2, R59, UR8, RZ ;  /* 0x000000083b027c24 */ /* 0x002fe2000f8e02ff */
[----:B------:R-:W-:Y:S01]  /*7340*/  LOP3.LUT R64, R64, 0xfffffff8, RZ, 0xc0, !PT ;  /* 0xfffffff840407812 */ /* 0x000fe200078ec0ff */
[C---:B------:R-:W-:Y:S01]  /*7350*/  IMAD.WIDE.U32 R126, R61.reuse, UR8, R126 ;  /* 0x000000083d7e7c25 */ /* 0x040fe2000f8e007e */
[----:B------:R-:W-:Y:S01]  /*7360*/  LOP3.LUT R11, R60, 0x7fffffe, RZ, 0xc0, !PT ;  /* 0x07fffffe3c0b7812 */ /* 0x000fe200078ec0ff */
[----:B------:R-:W-:Y:S01]  /*7370*/  ULDC UR5, c[0x0][0x2e8] ;  /* 0x0000ba0000057ab9 */ /* 0x000fe20000000800 */
[----:B------:R-:W-:Y:S01]  /*7380*/  ISETP.GE.AND P5, PT, R128, R7, PT ;  /* 0x000000078000720c */ /* 0x000fe20003fa6270 */
[----:B------:R-:W-:Y:S01]  /*7390*/  IMAD R61, R61, UR9, R2 ;  /* 0x000000093d3d7c24 */ /* 0x000fe2000f8e0202 */
[----:B---34-:R-:W-:Y:S01]  /*73a0*/  LEA R18, P0, R126, R4, 0x2 ;  /* 0x000000047e127211 */ /* 0x018fe200078010ff */
[----:B------:R-:W-:Y:S01]  /*73b0*/  IMAD.IADD R64, R53, 0x1, -R64 ;  /* 0x0000000135407824 */ /* 0x000fe200078e0a40 */
[----:B------:R-:W-:Y:S01]  /*73c0*/  SHF.R.S32.HI R4, RZ, 0x4, R63 ;  /* 0x00000004ff047819 */ /* 0x000fe2000001143f */
[----:B------:R-:W-:Y:S01]  /*73d0*/  IMAD.IADD R61, R127, 0x1, R61 ;  /* 0x000000017f3d7824 */ /* 0x000fe200078e023d */
[----:B------:R-:W-:Y:S01]  /*73e0*/  SHF.R.S32.HI R3, RZ, 0x1f, R62 ;  /* 0x0000001fff037819 */ /* 0x000fe2000001143e */
[----:B------:R-:W-:Y:S01]  /*73f0*/  IMAD.IADD R2, R62, 0x1, -R11 ;  /* 0x000000013e027824 */ /* 0x000fe200078e0a0b */
[----:B------:R-:W-:Y:S01]  /*7400*/  LEA.HI R12, R64, R64, RZ, 0x1 ;  /* 0x00000040400c7211 */ /* 0x000fe200078f08ff */
[----:B------:R-:W-:Y:S01]  /*7410*/  IMAD.SHL.U32 R15, R56, 0x40, RZ ;  /* 0x00000040380f7824 */ /* 0x000fe200078e00ff */
[----:B------:R-:W-:Y:S01]  /*7420*/  LEA.HI.X R19, R126, R5, R61, 0x2, P0 ;  /* 0x000000057e137211 */ /* 0x000fe200000f143d */
[----:B------:R-:W-:Y:S01]  /*7430*/  ULDC.64 UR8, c[0x0][0x220] ;  /* 0x0000880000087ab9 */ /* 0x000fe20000000a00 */
[----:B------:R-:W-:-:S02]  /*7440*/  LEA.HI R11, R63, R4, RZ, 0x1 ;  /* 0x000000043f0b7211 */ /* 0x000fc400078f08ff */
[----:B------:R-:W-:Y:S01]  /*7450*/  LEA.HI R3, R3, R62, RZ, 0x3 ;  /* 0x0000003e03037211 */ /* 0x000fe200078f18ff */
[----:B------:R1:W5:Y:S01]  /*7460*/  LDG.E R0, desc[UR6][R18.64] ;  /* 0x0000000612007981 */ /* 0x000362000c1e1900 */
[----:B------:R-:W-:-:S04]  /*7470*/  DEPBAR.LE SB0, 0x0 ;  /* 0x000080000000791a */ /* 0x000fc80000000000 */
[----:B------:R-:W-:Y:S01]  /*7480*/  BAR.SYNC.DEFER_BLOCKING 0x0 ;  /* 0x0000000000007b1d */ /* 0x000fe20000010000 */
[----:B------:R-:W-:Y:S02]  /*7490*/  LOP3.LUT R5, R12, 0x3fffffe, RZ, 0xc0, !PT ;  /* 0x03fffffe0c057812 */ /* 0x000fe400078ec0ff */
[----:B------:R-:W-:Y:S02]  /*74a0*/  LOP3.LUT R11, R11, 0xfffffffe, RZ, 0xc0, !PT ;  /* 0xfffffffe0b0b7812 */ /* 0x000fe400078ec0ff */
[----:B------:R-:W-:Y:S01]  /*74b0*/  SHF.R.S32.HI R12, RZ, 0x1, R12 ;  /* 0x00000001ff0c7819 */ /* 0x000fe2000001140c */
[----:B------:R-:W-:Y:S01]  /*74c0*/  IMAD.IADD R5, R64, 0x1, -R5 ;  /* 0x0000000140057824 */ /* 0x000fe200078e0a05 */
[----:B------:R-:W-:Y:S01]  /*74d0*/  LOP3.LUT R15, R15, 0xc0, RZ, 0xc0, !PT ;  /* 0x000000c00f0f7812 */ /* 0x000fe200078ec0ff */
[----:B------:R-:W-:Y:S01]  /*74e0*/  IMAD.IADD R4, R4, 0x1, -R11 ;  /* 0x0000000104047824 */ /* 0x000fe200078e0a0b */
[----:B------:R-:W-:Y:S01]  /*74f0*/  LEA R132, P0, R68, UR8, 0x1 ;  /* 0x0000000844847c11 */ /* 0x000fe2000f8008ff */
[----:B------:R-:W-:Y:S01]  /*7500*/  IMAD.SHL.U32 R16, R12, 0x40, RZ ;  /* 0x000000400c107824 */ /* 0x000fe200078e00ff */
[----:B------:R-:W-:Y:S01]  /*7510*/  BSSY B0, `(.L_x_4771) ;  /* 0x0000025000007945 */ /* 0x000fe20003800000 */
[----:B------:R-:W-:Y:S01]  /*7520*/  IMAD.SHL.U32 R11, R3, 0x20, RZ ;  /* 0x00000020030b7824 */ /* 0x000fe200078e00ff */
[----:B------:R-:W-:Y:S01]  /*7530*/  ISETP.GE.AND P3, PT, R14, R7, PT ;  /* 0x000000070e00720c */ /* 0x000fe20003f66270 */
        /* <DEDUP_REMOVED lines=8> */
[----:B------:R-:W-:Y:S01]  /*75c0*/  SHF.R.U32.HI R15, RZ, 0x3, R15 ;  /* 0x00000003ff0f7819 */ /* 0x000fe2000001160f */
[----:B------:R1:W-:Y:S01]  /*75d0*/  @P5 STS [R122+0x3000], RZ ;  /* 0x003000ff7a005388 */ /* 0x0003e20000000800 */
[----:B------:R-:W-:Y:S01]  /*75e0*/  SHF.R.U32.HI R16, RZ, 0x3, R16 ;  /* 0x00000003ff107819 */ /* 0x000fe20000011610 */
[----:B------:R-:W-:Y:S01]  /*75f0*/  IMAD R13, R2, 0x20, R13 ;  /* 0x00000020020d7824 */ /* 0x000fe200078e020d */
[----:B------:R-:W-:Y:S01]  /*7600*/  LOP3.LUT R10, R10, R15, RZ, 0x3c, !PT ;  /* 0x0000000f0a0a7212 */ /* 0x000fe200078e3cff */
[----:B------:R1:W-:Y:S01]  /*7610*/  @P5 STS [R122+0x3004], RZ ;  /* 0x003004ff7a005388 */ /* 0x0003e20000000800 */
[----:B------:R-:W-:Y:S02]  /*7620*/  LOP3.LUT R3, R3, R16, RZ, 0x3c, !PT ;  /* 0x0000001003037212 */ /* 0x000fe400078e3cff */
[----:B------:R-:W-:Y:S01]  /*7630*/  ISETP.GE.AND P2, PT, R6, R7, PT ;  /* 0x000000070600720c */ /* 0x000fe20003f46270 */
[----:B------:R1:W-:Y:S01]  /*7640*/  @P5 STS.64 [R122+0x3008], RZ ;  /* 0x003008ff7a005388 */ /* 0x0003e20000000a00 */
[----:B------:R-:W-:Y:S01]  /*7650*/  IMAD.IADD R88, R10, 0x1, R13 ;  /* 0x000000010a587824 */ /* 0x000fe200078e020d */
[----:B------:R-:W-:Y:S01]  /*7660*/  LEA.HI.X R133, R68, UR9, R95, 0x1, P0 ;  /* 0x0000000944857c11 */ /* 0x000fe200080f0c5f */
[----:B------:R-:W-:-:S02]  /*7670*/  IMAD.U32 R86, R86, 0x20, R3 ;  /* 0x0000002056567824 */ /* 0x000fc400078e0003 */
[----:B------:R-:W3:Y:S01]  /*7680*/  MUFU.RCP R3, UR5 ;  /* 0x0000000500037d08 */ /* 0x000ee20008001000 */
        /* <DEDUP_REMOVED lines=13> */
.L_x_4772:
[----:B------:R-:W-:Y:S05]  /*7760*/  BSYNC B0 ;  /* 0x0000000000007941 */ /* 0x000fea0003800000 */
.L_x_4771:
        /* <DEDUP_REMOVED lines=13> */
.L_x_4774:
[----:B------:R-:W-:Y:S05]  /*7840*/  BSYNC B0 ;  /* 0x0000000000007941 */ /* 0x000fea0003800000 */
.L_x_4773:
        /* <DEDUP_REMOVED lines=14> */
.L_x_4776:
[----:B------:R-:W-:Y:S05]  /*7930*/  BSYNC B0 ;  /* 0x0000000000007941 */ /* 0x000fea0003800000 */
.L_x_4775:
        /* <DEDUP_REMOVED lines=15> */
.L_x_4778:
[----:B------:R-:W-:Y:S05]  /*7a30*/  BSYNC B0 ;  /* 0x0000000000007941 */ /* 0x000fea0003800000 */
.L_x_4777:
[----:B-1----:R-:W-:Y:S01]  /*7a40*/  LDSM.16.M88.4 R4, [R88] ;  /* 0x000000005804783b */ /* 0x002fe20000000200 */
[----:B------:R-:W-:Y:S01]  /*7a50*/  LOP3.LUT P0, RZ, R12, 0x2, RZ, 0xc0, !PT ;  /* 0x000000020cff7812 */ /* 0x000fe2000780c0ff */
[C---:B------:R-:W-:Y:S01]  /*7a60*/  VIADD R12, R86.reuse, 0x1000 ;  /* 0x00001000560c7836 */ /* 0x040fe20000000000 */
[----:B------:R-:W-:Y:S01]  /*7a70*/  ULDC.64 UR12, c[0x0][0x398] ;  /* 0x0000e600000c7ab9 */ /* 0x000fe20000000a00 */
[----:B------:R-:W1:Y:S01]  /*7a80*/  LDSM.16.M88.4 R28, [R86+0x1000] ;  /* 0x00100000561c783b */ /* 0x000e620000000200 */
[----:B------:R-:W-:Y:S02]  /*7a90*/  VIADD R85, R86, 0x1020 ;  /* 0x0000102056557836 */ /* 0x000fe40000000000 */
[----:B---3-5:R-:W-:Y:S01]  /*7aa0*/  FMUL.FTZ R90, R0, R3 ;  /* 0x00000003005a7220 */ /* 0x028fe20000410000 */
[----:B------:R-:W-:Y:S01]  /*7ab0*/  IMAD R87, R9, 0x2, R88 ;  /* 0x0000000209577824 */ /* 0x000fe200078e0258 */
[----:B------:R-:W3:Y:S01]  /*7ac0*/  LDSM.16.M88.4 R96, [R86+0x1400] ;  /* 0x001400005660783b */ /* 0x000ee20000000200 */
[----:B------:R-:W-:-:S02]  /*7ad0*/  IMAD.SHL.U32 R0, R53, 0x2, RZ ;  /* 0x0000000235007824 */ /* 0x000fc400078e00ff */
[----:B------:R-:W-:Y:S01]  /*7ae0*/  IMAD R11, R2, 0x20, R11 ;  /* 0x00000020020b7824 */ /* 0x000fe200078e020b */
[----:B------:R-:W2:Y:S01]  /*7af0*/  LDSM.16.M88.4 R72, [R86+0x1800] ;  /* 0x001800005648783b */ /* 0x000ea20000000200 */
[----:B------:R-:W-:Y:S01]  /*7b00*/  @P0 VIADD R85, R12, 0xffffffe0 ;  /* 0xffffffe00c550836 */ /* 0x000fe20000000000 */
[----:B------:R-:W-:Y:S02]  /*7b10*/  LOP3.LUT R93, R0, 0x6, RZ, 0xc0, !PT ;  /* 0x00000006005d7812 */ /* 0x000fe400078ec0ff */
[----:B------:R-:W4:Y:S01]  /*7b20*/  LDSM.16.M88.4 R60, [R86+0x1c00] ;  /* 0x001c0000563c783b */ /* 0x000f220000000200 */
[----:B------:R-:W-:Y:S02]  /*7b30*/  IMAD.IADD R10, R10, 0x1, R11 ;  /* 0x000000010a0a7824 */ /* 0x000fe400078e020b */
[----:B------:R-:W-:Y:S01]  /*7b40*/  VIADD R84, R85, 0x400 ;  /* 0x0000040055547836 */ /* 0x000fe20000000000 */
[----:B------:R-:W4:Y:S01]  /*7b50*/  LDSM.16.M88.4 R44, [R86+0x2000] ;  /* 0x00200000562c783b */ /* 0x000f220000000200 */
[----:B------:R-:W-:-:S02]  /*7b60*/  IMAD.IADD R0, R8, 0x1, R93 ;  /* 0x0000000108007824 */ /* 0x000fc400078e025d */
[----:B------:R-:W-:Y:S01]  /*7b70*/  VIADD R78, R85, 0x1c00 ;  /* 0x00001c00554e7836 */ /* 0x000fe20000000000 */
[----:B------:R-:W4:Y:S01]  /*7b80*/  LDSM.16.M88.4 R36, [R86+0x2400] ;  /* 0x002400005624783b */ /* 0x000f220000000200 */
[----:B------:R-:W-:-:S03]  /*7b90*/  VIADD R134, R0, 0x20 ;  /* 0x0000002000867836 */ /* 0x000fc60000000000 */
[----:B------:R-:W4:Y:S04]  /*7ba0*/  LDSM.16.M88.4 R20, [R86+0x2800] ;  /* 0x002800005614783b */ /* 0x000f280000000200 */
[----:B------:R-:W4:Y:S04]  /*7bb0*/  LDSM.16.M88.4 R104, [R86+0x2c00] ;  /* 0x002c00005668783b */ /* 0x000f280000000200 */
[----:B------:R-:W-:Y:S04]  /*7bc0*/  LDSM.16.M88.4 R12, [R87] ;  /* 0x00000000570c783b */ /* 0x000fe80000000200 */
[----:B------:R-:W4:Y:S01]  /*7bd0*/  LDSM.16.M88.4 R136, [R85] ;  /* 0x000000005588783b */ /* 0x000f220000000200 */
[C---:B-1----:R-:W-:Y:S03]  /*7be0*/  HMMA.16816.F32 R24, R4.reuse, R28, RZ ;  /* 0x0000001c0418723c */ /* 0x042fe600000018ff */
[----:B------:R-:W1:Y:S04]  /*7bf0*/  LDSM.16.M88.4 R128, [R85+0x400] ;  /* 0x000400005580783b */ /* 0x000e680000000200 */
[----:B------:R-:W0:Y:S01]  /*7c00*/  LDGDEPBAR ;  /* 0x00000000000079af */ /* 0x000e220000000000 */
[C---:B------:R-:W-:Y:S06]  /*7c10*/  HMMA.16816.F32 R28, R4.reuse, R30, RZ ;  /* 0x0000001e041c723c */ /* 0x040fec00000018ff */
[C---:B---3--:R-:W-:Y:S06]  /*7c20*/  HMMA.16816.F32 R100, R4.reuse, R96, RZ ;  /* 0x000000600464723c */ /* 0x048fec00000018ff */
[C---:B--2---:R-:W-:Y:S06]  /*7c30*/  HMMA.16816.F32 R80, R4.reuse, R72, RZ ;  /* 0x000000480450723c */ /* 0x044fec00000018ff */
        /* <DEDUP_REMOVED lines=14> */
[C---:B------:R-:W-:Y:S06]  /*7d20*/  HMMA.16816.F32 R28, R12.reuse, R138, R28 ;  /* 0x0000008a0c1c723c */ /* 0x040fec000000181c */
[----:B-1----:R-:W-:Y:S01]  /*7d30*/  HMMA.16816.F32 R100, R12, R128, R100 ;  /* 0x000000800c64723c */ /* 0x002fe20000001864 */
[----:B------:R-:W-:-:S05]  /*7d40*/  VIADD R138, R0, 0x39 ;  /* 0x00000039008a7836 */ /* 0x000fca0000000000 */
[----:B------:R-:W-:Y:S01]  /*7d50*/  HMMA.16816.F32 R96, R12, R130, R96 ;  /* 0x000000820c60723c */ /* 0x000fe20000001860 */
[----:B------:R-:W1:Y:S05]  /*7d60*/  LDSM.16.M88.4 R128, [R85+0xc00] ;  /* 0x000c00005580783b */ /* 0x000e6a0000000200 */
[----:B------:R-:W-:Y:S01]  /*7d70*/  FMUL.FTZ R79, R25, UR13 ;  /* 0x0000000d194f7c20 */ /* 0x000fe20008410000 */
[----:B------:R-:W-:Y:S01]  /*7d80*/  FMUL.FTZ R89, R27, UR13 ;  /* 0x0000000d1b597c20 */ /* 0x000fe20008410000 */
[----:B------:R-:W-:-:S04]  /*7d90*/  FMUL.FTZ R24, R24, UR13 ;  /* 0x0000000d18187c20 */ /* 0x000fc80008410000 */
[----:B------:R-:W-:Y:S01]  /*7da0*/  FMUL.FTZ R25, R28, UR13 ;  /* 0x0000000d1c197c20 */ /* 0x000fe20008410000 */
[----:B------:R-:W-:Y:S01]  /*7db0*/  FMUL.FTZ R27, R29, UR13 ;  /* 0x0000000d1d1b7c20 */ /* 0x000fe20008410000 */
[----:B------:R-:W-:Y:S01]  /*7dc0*/  FMUL.FTZ R91, R30, UR13 ;  /* 0x0000000d1e5b7c20 */ /* 0x000fe20008410000 */
[----:B------:R-:W-:Y:S01]  /*7dd0*/  FMUL.FTZ R109, R31, UR13 ;  /* 0x0000000d1f6d7c20 */ /* 0x000fe20008410000 */
[----:B------:R3:W-:Y:S01]  /*7de0*/  MUFU.TANH R59, R24 ;  /* 0x00000018003b7308 */ /* 0x0007e20000002400 */
[----:B------:R-:W4:Y:S01]  /*7df0*/  LDSM.16.M88.4 R28, [R85+0x1400] ;  /* 0x00140000551c783b */ /* 0x000f220000000200 */
[----:B--2---:R-:W-:Y:S01]  /*7e00*/  HMMA.16816.F32 R80, R12, R104, R80 ;  /* 0x000000680c50723c */ /* 0x004fe20000001850 */
[----:B------:R-:W-:Y:S01]  /*7e10*/  FMUL.FTZ R100, R100, UR13 ;  /* 0x0000000d64647c20 */ /* 0x000fe20008410000 */
[----:B------:R-:W-:Y:S01]  /*7e20*/  FMUL.FTZ R102, R102, UR13 ;  /* 0x0000000d66667c20 */ /* 0x000fe20008410000 */
[----:B------:R-:W-:Y:S01]  /*7e30*/  FMUL.FTZ R101, R101, UR13 ;  /* 0x0000000d65657c20 */ /* 0x000fe20008410000 */
[----:B------:R-:W-:-:S02]  /*7e40*/  FMUL.FTZ R103, R103, UR13 ;  /* 0x0000000d67677c20 */ /* 0x000fc40008410000 */
[----:B------:R-:W-:Y:S01]  /*7e50*/  HMMA.16816.F32 R72, R12, R106, R72 ;  /* 0x0000006a0c48723c */ /* 0x000fe20000001848 */
[----:B------:R-:W2:Y:S01]  /*7e60*/  LDSM.16.M88.4 R104, [R85+0x1000] ;  /* 0x001000005568783b */ /* 0x000ea20000000200 */
[----:B------:R-:W-:Y:S01]  /*7e70*/  FMUL.FTZ R137, R97, UR13 ;  /* 0x0000000d61897c20 */ /* 0x000fe20008410000 */
[----:B------:R-:W-:Y:S01]  /*7e80*/  MUFU.TANH R79, R79 ;  /* 0x0000004f004f7308 */ /* 0x000fe20000002400 */
[----:B---3--:R-:W-:-:S07]  /*7e90*/  SHF.R.S32.HI R24, RZ, 0x1f, R53 ;  /* 0x0000001fff187819 */ /* 0x008fce0000011435 */
[----:B------:R-:W-:Y:S01]  /*7ea0*/  MUFU.TANH R89, R89 ;  /* 0x0000005900597308 */ /* 0x000fe20000002400 */
[----:B------:R-:W-:Y:S01]  /*7eb0*/  LEA.HI R24, R24, R53, RZ, 0x5 ;  /* 0x0000003518187211 */ /* 0x000fe200078f28ff */
[----:B-1----:R-:W-:Y:S03]  /*7ec0*/  HMMA.16816.F32 R60, R12, R130, R60 ;  /* 0x000000820c3c723c */ /* 0x002fe6000000183c */
[----:B------:R-:W-:Y:S02]  /*7ed0*/  LOP3.LUT R24, R24, 0xffffffe0, RZ, 0xc0, !PT ;  /* 0xffffffe018187812 */ /* 0x000fe400078ec0ff */
[----:B------:R-:W-:Y:S01]  /*7ee0*/  FMUL.FTZ R71, R80, UR13 ;  /* 0x0000000d50477c20 */ /* 0x000fe20008410000 */
[----:B------:R-:W-:Y:S01]  /*7ef0*/  FMUL.FTZ R82, R82, UR13 ;  /* 0x0000000d52527c20 */ /* 0x000fe20008410000 */
[----:B------:R-:W-:Y:S01]  /*7f00*/  FMUL.FTZ R81, R81, UR13 ;  /* 0x0000000d51517c20 */ /* 0x000fe20008410000 */
[----:B------:R-:W-:Y:S01]  /*7f10*/  FMUL.FTZ R83, R83, UR13 ;  /* 0x0000000d53537c20 */ /* 0x000fe20008410000 */
[----:B------:R-:W-:-:S02]  /*7f20*/  IMAD.IADD R123, R53, 0x1, -R24 ;  /* 0x00000001357b7824 */ /* 0x000fc400078e0a18 */
[----:B------:R-:W-:Y:S01]  /*7f30*/  FMUL.FTZ R131, R96, UR13 ;  /* 0x0000000d60837c20 */ /* 0x000fe20008410000 */
[C---:B------:R-:W-:Y:S01]  /*7f40*/  HMMA.16816.F32 R64, R12.reuse, R128, R64 ;  /* 0x000000800c40723c */ /* 0x040fe20000001840 */
[----:B------:R-:W1:Y:S01]  /*7f50*/  MUFU.TANH R71, R71 ;  /* 0x0000004700477308 */ /* 0x000e620000002400 */
[----:B------:R-:W-:Y:S01]  /*7f60*/  FMUL.FTZ R72, R72, UR13 ;  /* 0x0000000d48487c20 */ /* 0x000fe20008410000 */
[----:B------:R-:W-:Y:S01]  /*7f70*/  SHF.R.S32.HI R24, RZ, 0x1f, R123 ;  /* 0x0000001fff187819 */ /* 0x000fe2000001147b */
[----:B------:R-:W-:Y:S01]  /*7f80*/  FMUL.FTZ R73, R73, UR13 ;  /* 0x0000000d49497c20 */ /* 0x000fe20008410000 */
[----:B------:R-:W-:Y:S01]  /*7f90*/  FMUL.FTZ R75, R75, UR13 ;  /* 0x0000000d4b4b7c20 */ /* 0x000fe20008410000 */
[----:B------:R-:W-:Y:S01]  /*7fa0*/  I2FP.F32.S32 R53, R134 ;  /* 0x0000008600357245 */ /* 0x000fe20000201400 */
[----:B------:R-:W-:Y:S01]  /*7fb0*/  FMUL.FTZ R74, R74, UR13 ;  /* 0x0000000d4a4a7c20 */ /* 0x000fe20008410000 */
[C---:B----4-:R-:W-:Y:S01]  /*7fc0*/  HMMA.16816.F32 R40, R12.reuse, R28, R40 ;  /* 0x0000001c0c28723c */ /* 0x050fe20000001828 */
[----:B------:R-:W-:Y:S01]  /*7fd0*/  LEA.HI R123, R24, R123, RZ, 0x2 ;  /* 0x0000007b187b7211 */ /* 0x000fe200078f10ff */
[----:B------:R-:W-:Y:S01]  /*7fe0*/  IMAD R24, R55, 0x10, R57 ;  /* 0x0000001037187824 */ /* 0x000fe200078e0239 */
[----:B------:R-:W3:Y:S01]  /*7ff0*/  MUFU.TANH R135, R82 ;  /* 0x0000005200877308 */ /* 0x000ee20000002400 */
[----:B------:R-:W-:Y:S01]  /*8000*/  VIADD R80, R85, 0x1400 ;  /* 0x0000140055507836 */ /* 0x000fe20000000000 */
[----:B------:R-:W-:Y:S01]  /*8010*/  SHF.R.S32.HI R123, RZ, 0x2, R123 ;  /* 0x00000002ff7b7819 */ /* 0x000fe2000001147b */
[C---:B------:R-:W-:Y:S01]  /*8020*/  HMMA.16816.F32 R36, R12.reuse, R30, R36 ;  /* 0x0000001e0c24723c */ /* 0x040fe20000001824 */
[----:B------:R-:W4:Y:S01]  /*8030*/  LDSM.16.M88.4 R28, [R85+0x1c00] ;  /* 0x001c0000551c783b */ /* 0x000f220000000200 */
[----:B------:R-:W-:Y:S01]  /*8040*/  FMUL.FTZ R63, R63, UR13 ;  /* 0x0000000d3f3f7c20 */ /* 0x000fe20008410000 */
[----:B------:R-:W-:Y:S01]  /*8050*/  IADD3 R57, R24, 0x1, R123 ;  /* 0x0000000118397810 */ /* 0x000fe20007ffe07b */
[----:B-1----:R-:W-:Y:S01]  /*8060*/  FFMA.FTZ R53, R90, R53, R71 ;  /* 0x000000355a357223 */ /* 0x002fe20000010047 */
[----:B------:R-:W1:Y:S01]  /*8070*/  MUFU.TANH R81, R81 ;  /* 0x0000005100517308 */ /* 0x000e620000002400 */
[C---:B--2---:R-:W-:Y:S01]  /*8080*/  HMMA.16816.F32 R48, R12.reuse, R104, R48 ;  /* 0x000000680c30723c */ /* 0x044fe20000001830 */
[----:B------:R-:W-:Y:S01]  /*8090*/  IADD3 R2, R54, R57, -R116 ;  /* 0x0000003936027210 */ /* 0x000fe20007ffe874 */
[----:B------:R-:W-:Y:S01]  /*80a0*/  FMUL.FTZ R60, R60, UR13 ;  /* 0x0000000d3c3c7c20 */ /* 0x000fe20008410000 */
[----:B------:R-:W-:Y:S01]  /*80b0*/  FMUL.FTZ R62, R62, UR13 ;  /* 0x0000000d3e3e7c20 */ /* 0x000fe20008410000 */
[----:B------:R-:W-:Y:S01]  /*80c0*/  FMUL.FTZ R57, R64, UR13 ;  /* 0x0000000d40397c20 */ /* 0x000fe20008410000 */
[----:B------:R-:W-:Y:S01]  /*80d0*/  FMUL.FTZ R67, R67, UR13 ;  /* 0x0000000d43437c20 */ /* 0x000fe20008410000 */
[C---:B------:R-:W-:Y:S01]  /*80e0*/  HMMA.16816.F32 R44, R12.reuse, R106, R44 ;  /* 0x0000006a0c2c723c */ /* 0x040fe2000000182c */
[----:B------:R-:W-:Y:S01]  /*80f0*/  FMUL.FTZ R105, R98, UR13 ;  /* 0x0000000d62697c20 */ /* 0x000fe20008410000 */
[----:B------:R-:W-:Y:S01]  /*8100*/  VIADD R11, R2, UR12 ;  /* 0x0000000c020b7c36 */ /* 0x000fe20008000000 */
[----:B------:R-:W2:Y:S01]  /*8110*/  MUFU.TANH R83, R83 ;  /* 0x0000005300537308 */ /* 0x000ea20000002400 */
[----:B------:R-:W-:Y:S01]  /*8120*/  FMUL.FTZ R66, R66, UR13 ;  /* 0x0000000d42427c20 */ /* 0x000fe20008410000 */
[----:B------:R-:W-:Y:S01]  /*8130*/  FMUL.FTZ R65, R65, UR13 ;  /* 0x0000000d41417c20 */ /* 0x000fe20008410000 */
[----:B------:R-:W-:Y:S01]  /*8140*/  FMUL.FTZ R41, R41, UR13 ;  /* 0x0000000d29297c20 */ /* 0x000fe20008410000 */
[----:B------:R-:W-:Y:S01]  /*8150*/  FMUL.FTZ R107, R99, UR13 ;  /* 0x0000000d636b7c20 */ /* 0x000fe20008410000 */
[C---:B------:R-:W-:Y:S01]  /*8160*/  VIMNMX R2, R11.reuse, R54, PT ;  /* 0x000000360b027248 */ /* 0x040fe20003fe0100 */
[----:B------:R-:W1:Y:S01]  /*8170*/  LDSM.16.M88.4 R96, [R85+0x1800] ;  /* 0x001800005560783b */ /* 0x000e620000000200 */
[----:B------:R-:W-:Y:S01]  /*8180*/  VIADDMNMX R3, R11, 0x8, R54, PT ;  /* 0x000000080b037846 */ /* 0x000fe20003800136 */
[----:B------:R-:W2:Y:S01]  /*8190*/  MUFU.TANH R139, R72 ;  /* 0x00000048008b7308 */ /* 0x000ea20000002400 */
[C---:B------:R-:W-:Y:S01]  /*81a0*/  ISETP.GE.AND P6, PT, R134.reuse, R2, PT ;  /* 0x000000028600720c */ /* 0x040fe20003fc6270 */
[----:B------:R-:W-:Y:S01]  /*81b0*/  FMUL.FTZ R54, R61, UR13 ;  /* 0x0000000d3d367c20 */ /* 0x000fe20008410000 */
[----:B------:R-:W-:Y:S01]  /*81c0*/  ISETP.GE.AND P4, PT, R134, R3, PT ;  /* 0x000000038600720c */ /* 0x000fe20003f86270 */
[----:B------:R-:W-:Y:S01]  /*81d0*/  FMUL.FTZ R11, R26, UR13 ;  /* 0x0000000d1a0b7c20 */ /* 0x000fe20008410000 */
[----:B------:R-:W-:Y:S01]  /*81e0*/  I2FP.F32.S32 R134, R134 ;  /* 0x0000008600867245 */ /* 0x000fe20000201400 */
[----:B------:R-:W-:Y:S01]  /*81f0*/  FMUL.FTZ R40, R40, UR13 ;  /* 0x0000000d28287c20 */ /* 0x000fe20008410000 */
[----:B------:R-:W-:Y:S01]  /*8200*/  FMUL.FTZ R48, R48, UR13 ;  /* 0x0000000d30307c20 */ /* 0x000fe20008410000 */
[----:B------:R-:W2:Y:S01]  /*8210*/  MUFU.TANH R55, R73 ;  /* 0x0000004900377308 */ /* 0x000ea20000002400 */
[----:B------:R-:W-:Y:S01]  /*8220*/  FSEL R53, R53, -INF , !P6 ;  /* 0xff80000035357808 */ /* 0x000fe20007000000 */
[----:B---3--:R-:W-:Y:S01]  /*8230*/  FFMA.FTZ R134, R90, R134, R135 ;  /* 0x000000865a867223 */ /* 0x008fe20000010087 */
[----:B------:R-:W-:Y:S01]  /*8240*/  FMUL.FTZ R49, R49, UR13 ;  /* 0x0000000d31317c20 */ /* 0x000fe20008410000 */
[----:B------:R-:W-:Y:S01]  /*8250*/  FMUL.FTZ R42, R42, UR13 ;  /* 0x0000000d2a2a7c20 */ /* 0x000fe20008410000 */
[----:B------:R-:W-:Y:S01]  /*8260*/  FMUL.FTZ R44, R44, UR13 ;  /* 0x0000000d2c2c7c20 */ /* 0x000fe20008410000 */
[----:B------:R-:W-:Y:S01]  /*8270*/  FMUL.FTZ R45, R45, UR13 ;  /* 0x0000000d2d2d7c20 */ /* 0x000fe20008410000 */
[----:B------:R-:W-:Y:S01]  /*8280*/  FSEL R134, R134, -INF , !P4 ;  /* 0xff80000086867808 */ /* 0x000fe20006000000 */
[----:B------:R-:W-:Y:S01]  /*8290*/  MUFU.TANH R57, R57 ;  /* 0x0000003900397308 */ /* 0x000fe20000002400 */
[----:B------:R-:W-:Y:S01]  /*82a0*/  FMUL.FTZ R46, R46, UR13 ;  /* 0x0000000d2e2e7c20 */ /* 0x000fe20008410000 */
[----:B----4-:R-:W-:Y:S01]  /*82b0*/  HMMA.16816.F32 R16, R12, R28, R16 ;  /* 0x0000001c0c10723c */ /* 0x010fe20000001810 */
[----:B------:R-:W-:Y:S01]  /*82c0*/  FMUL.FTZ R43, R43, UR13 ;  /* 0x0000000d2b2b7c20 */ /* 0x000fe20008410000 */
[----:B------:R-:W-:Y:S01]  /*82d0*/  FMUL.FTZ R37, R37, UR13 ;  /* 0x0000000d25257c20 */ /* 0x000fe20008410000 */
[----:B------:R-:W-:Y:S01]  /*82e0*/  FMUL.FTZ R39, R39, UR13 ;  /* 0x0000000d27277c20 */ /* 0x000fe20008410000 */
[----:B------:R-:W-:-:S04]  /*82f0*/  DEPBAR.LE SB0, 0x0 ;  /* 0x000080000000791a */ /* 0x000fc80000000000 */
[----:B------:R-:W-:Y:S01]  /*8300*/  HMMA.16816.F32 R4, R12, R30, R4 ;  /* 0x0000001e0c04723c */ /* 0x000fe20000001804 */
[----:B------:R-:W3:Y:S01]  /*8310*/  MUFU.TANH R31, R75 ;  /* 0x0000004b001f7308 */ /* 0x000ee20000002400 */
[----:B------:R-:W-:Y:S01]  /*8320*/  FMUL.FTZ R28, R51, UR13 ;  /* 0x0000000d331c7c20 */ /* 0x000fe20008410000 */
[----:B------:R-:W-:-:S04]  /*8330*/  VIADD R82, R85, 0xc00 ;  /* 0x00000c0055527836 */ /* 0x000fc80000000000 */
[----:B------:R-:W-:Y:S01]  /*8340*/  FMUL.FTZ R30, R50, UR13 ;  /* 0x0000000d321e7c20 */ /* 0x000fe20008410000 */
[----:B------:R-:W-:Y:S01]  /*8350*/  VIADD R50, R0, 0x21 ;  /* 0x0000002100327836 */ /* 0x000fe20000000000 */
[----:B------:R-:W-:Y:S01]  /*8360*/  MUFU.TANH R67, R67 ;  /* 0x0000004300437308 */ /* 0x000fe20000002400 */
[C---:B-1----:R-:W-:Y:S03]  /*8370*/  HMMA.16816.F32 R20, R12.reuse, R98, R20 ;  /* 0x000000620c14723c */ /* 0x042fe60000001814 */
[----:B------:R-:W-:Y:S02]  /*8380*/  I2FP.F32.S32 R51, R50 ;  /* 0x0000003200337245 */ /* 0x000fe40000201400 */
[----:B------:R-:W-:Y:S01]  /*8390*/  ISETP.GE.AND P5, PT, R50, R2, PT ;  /* 0x000000023200720c */ /* 0x000fe20003fa6270 */
[----:B------:R-:W-:Y:S01]  /*83a0*/  FMUL.FTZ R24, R16, UR13 ;  /* 0x0000000d10187c20 */ /* 0x000fe20008410000 */
[----:B------:R-:W-:Y:S01]  /*83b0*/  ISETP.GE.AND P3, PT, R50, R3, PT ;  /* 0x000000033200720c */ /* 0x000fe20003f66270 */
[----:B------:R-:W-:Y:S01]  /*83c0*/  HMMA.16816.F32 R32, R12, R96, R32 ;  /* 0x000000600c20723c */ /* 0x000fe20000001820 */
[----:B------:R-:W-:Y:S01]  /*83d0*/  I2FP.F32.S32 R50, R50 ;  /* 0x0000003200327245 */ /* 0x000fe20000201400 */
[----:B------:R1:W-:Y:S01]  /*83e0*/  MUFU.TANH R73, R54 ;  /* 0x0000003600497308 */ /* 0x0003e20000002400 */
[----:B------:R-:W-:Y:S01]  /*83f0*/  FFMA.FTZ R51, R90, R51, R81 ;  /* 0x000000335a337223 */ /* 0x000fe20000010051 */
[----:B------:R-:W-:-:S02]  /*8400*/  FMUL.FTZ R19, R19, UR13 ;  /* 0x0000000d13137c20 */ /* 0x000fc40008410000 */
[----:B------:R-:W-:Y:S01]  /*8410*/  FMUL.FTZ R16, R6, UR13 ;  /* 0x0000000d06107c20 */ /* 0x000fe20008410000 */
[----:B------:R-:W-:Y:S01]  /*8420*/  FMUL.FTZ R15, R38, UR13 ;  /* 0x0000000d260f7c20 */ /* 0x000fe20008410000 */
[----:B------:R-:W-:Y:S02]  /*8430*/  VIADD R38, R0, 0x28 ;  /* 0x0000002800267836 */ /* 0x000fe40000000000 */
[----:B------:R-:W-:Y:S01]  /*8440*/  FMUL.FTZ R14, R47, UR13 ;  /* 0x0000000d2f0e7c20 */ /* 0x000fe20008410000 */
[----:B------:R-:W-:Y:S01]  /*8450*/  FMUL.FTZ R13, R36, UR13 ;  /* 0x0000000d240d7c20 */ /* 0x000fe20008410000 */
[----:B------:R-:W4:Y:S01]  /*8460*/  MUFU.TANH R47, R66 ;  /* 0x00000042002f7308 */ /* 0x000f220000002400 */
[----:B------:R-:W-:Y:S01]  /*8470*/  VIADD R6, R0, 0x29 ;  /* 0x0000002900067836 */ /* 0x000fe20000000000 */
[----:B------:R-:W-:Y:S01]  /*8480*/  I2FP.F32.S32 R36, R38 ;  /* 0x0000002600247245 */ /* 0x000fe20000201400 */
[----:B--2---:R-:W-:Y:S01]  /*8490*/  FFMA.FTZ R50, R90, R50, R83 ;  /* 0x000000325a327223 */ /* 0x004fe20000010053 */
[----:B------:R-:W-:Y:S01]  /*84a0*/  FSEL R51, R51, -INF , !P5 ;  /* 0xff80000033337808 */ /* 0x000fe20006800000 */
[----:B------:R-:W-:Y:S01]  /*84b0*/  FMUL.FTZ R7, R7, UR13 ;  /* 0x0000000d07077c20 */ /* 0x000fe20008410000 */
[----:B------:R-:W-:Y:S01]  /*84c0*/  ISETP.GE.AND P6, PT, R6, R2, PT ;  /* 0x000000020600720c */ /* 0x000fe20003fc6270 */
[----:B------:R-:W-:Y:S01]  /*84d0*/  FMUL.FTZ R12, R20, UR13 ;  /* 0x0000000d140c7c20 */ /* 0x000fe20008410000 */
[----:B------:R-:W-:Y:S01]  /*84e0*/  FMUL.FTZ R20, R18, UR13 ;  /* 0x0000000d12147c20 */ /* 0x000fe20008410000 */
[----:B------:R-:W-:Y:S01]  /*84f0*/  FMUL.FTZ R18, R4, UR13 ;  /* 0x0000000d04127c20 */ /* 0x000fe20008410000 */
[----:B-1----:R-:W-:Y:S01]  /*8500*/  VIADD R54, R0, 0x30 ;  /* 0x0000003000367836 */ /* 0x002fe20000000000 */
[----:B------:R-:W-:Y:S01]  /*8510*/  I2FP.F32.S32 R4, R6 ;  /* 0x0000000600047245 */ /* 0x000fe20000201400 */
[----:B------:R-:W-:Y:S01]  /*8520*/  FFMA.FTZ R139, R90, R36, R139 ;  /* 0x000000245a8b7223 */ /* 0x000fe2000001008b */
[-C--:B------:R-:W-:Y:S01]  /*8530*/  ISETP.GE.AND P4, PT, R6, R3.reuse, PT ;  /* 0x000000030600720c */ /* 0x080fe20003f86270 */
[----:B------:R-:W-:Y:S01]  /*8540*/  MUFU.TANH R71, R48 ;  /* 0x0000003000477308 */ /* 0x000fe20000002400 */
[----:B------:R-:W-:Y:S01]  /*8550*/  VIADD R36, R0, 0x31 ;  /* 0x0000003100247836 */ /* 0x000fe20000000000 */
[----:B------:R-:W-:Y:S01]  /*8560*/  I2FP.F32.S32 R6, R6 ;  /* 0x0000000600067245 */ /* 0x000fe20000201400 */
[----:B------:R-:W-:Y:S01]  /*8570*/  FFMA.FTZ R4, R90, R4, R55 ;  /* 0x000000045a047223 */ /* 0x000fe20000010037 */
[----:B------:R-:W-:Y:S01]  /*8580*/  FSEL R50, R50, -INF , !P3 ;  /* 0xff80000032327808 */ /* 0x000fe20005800000 */
[----:B------:R-:W-:Y:S01]  /*8590*/  FMUL.FTZ R26, R21, UR13 ;  /* 0x0000000d151a7c20 */ /* 0x000fe20008410000 */
[----:B------:R-:W-:Y:S01]  /*85a0*/  I2FP.F32.S32 R56, R54 ;  /* 0x0000003600387245 */ /* 0x000fe20000201400 */
[----:B---3--:R-:W-:Y:S01]  /*85b0*/  FFMA.FTZ R6, R90, R6, R31 ;  /* 0x000000065a067223 */ /* 0x008fe2000001001f */
[C---:B------:R-:W-:Y:S01]  /*85c0*/  ISETP.GE.AND P5, PT, R54.reuse, R2, PT ;  /* 0x000000023600720c */ /* 0x040fe20003fa6270 */
[----:B------:R-:W1:Y:S01]  /*85d0*/  MUFU.TANH R29, R74 ;  /* 0x0000004a001d7308 */ /* 0x000e620000002400 */
[-C--:B------:R-:W-:Y:S01]  /*85e0*/  ISETP.GE.AND P3, PT, R54, R3.reuse, PT ;  /* 0x000000033600720c */ /* 0x080fe20003f66270 */
[----:B------:R-:W-:Y:S01]  /*85f0*/  FFMA.FTZ R57, R90, R56, R57 ;  /* 0x000000385a397223 */ /* 0x000fe20000010039 */
[----:B------:R-:W-:Y:S01]  /*8600*/  I2FP.F32.S32 R54, R54 ;  /* 0x0000003600367245 */ /* 0x000fe20000201400 */
[----:B------:R-:W-:Y:S01]  /*8610*/  FMUL.FTZ R21, R17, UR13 ;  /* 0x0000000d11157c20 */ /* 0x000fe20008410000 */
[----:B------:R-:W-:Y:S01]  /*8620*/  I2FP.F32.S32 R140, R36 ;  /* 0x00000024008c7245 */ /* 0x000fe20000201400 */
[----:B------:R-:W-:Y:S01]  /*8630*/  FMUL.FTZ R17, R5, UR13 ;  /* 0x0000000d05117c20 */ /* 0x000fe20008410000 */
[----:B------:R-:W-:Y:S01]  /*8640*/  FSEL R56, R6, -INF , !P4 ;  /* 0xff80000006387808 */ /* 0x000fe20006000000 */
[----:B------:R-:W2:Y:S01]  /*8650*/  MUFU.TANH R63, R63 ;  /* 0x0000003f003f7308 */ /* 0x000ea20000002400 */
[C---:B----4-:R-:W-:Y:S01]  /*8660*/  FFMA.FTZ R54, R90.reuse, R54, R47 ;  /* 0x000000365a367223 */ /* 0x050fe2000001002f */
[----:B------:R-:W-:Y:S01]  /*8670*/  FFMA.FTZ R140, R90, R140, R67 ;  /* 0x0000008c5a8c7223 */ /* 0x000fe20000010043 */
[----:B------:R-:W-:Y:S01]  /*8680*/  FSEL R47, R4, -INF , !P6 ;  /* 0xff800000042f7808 */ /* 0x000fe20007000000 */
[----:B------:R-:W-:Y:S01]  /*8690*/  FMUL.FTZ R32, R32, UR13 ;  /* 0x0000000d20207c20 */ /* 0x000fe20008410000 */
[----:B------:R-:W-:Y:S01]  /*86a0*/  I2FP.F32.S32 R6, R138 ;  /* 0x0000008a00067245 */ /* 0x000fe20000201400 */
[----:B------:R-:W-:Y:S01]  /*86b0*/  FMUL.FTZ R34, R34, UR13 ;  /* 0x0000000d22227c20 */ /* 0x000fe20008410000 */
[----:B------:R-:W-:Y:S01]  /*86c0*/  FSEL R135, R57, -INF , !P5 ;  /* 0xff80000039877808 */ /* 0x000fe20006800000 */
[----:B------:R3:W-:Y:S01]  /*86d0*/  MUFU.TANH R55, R30 ;  /* 0x0000001e00377308 */ /* 0x0007e20000002400 */
[----:B------:R-:W-:Y:S01]  /*86e0*/  FSEL R126, R54, -INF , !P3 ;  /* 0xff800000367e7808 */ /* 0x000fe20005800000 */
[----:B------:R-:W-:Y:S01]  /*86f0*/  FFMA.FTZ R6, R90, R6, R73 ;  /* 0x000000065a067223 */ /* 0x000fe20000010049 */
[CC--:B------:R-:W-:Y:S01]  /*8700*/  ISETP.GE.AND P2, PT, R38.reuse, R2.reuse, PT ;  /* 0x000000022600720c */ /* 0x0c0fe20003f46270 */
[----:B------:R-:W-:Y:S01]  /*8710*/  FMUL.FTZ R33, R33, UR13 ;  /* 0x0000000d21217c20 */ /* 0x000fe20008410000 */
[-C--:B------:R-:W-:Y:S01]  /*8720*/  ISETP.GE.AND P0, PT, R38, R3.reuse, PT ;  /* 0x000000032600720c */ /* 0x080fe20003f06270 */
[----:B------:R-:W-:Y:S01]  /*8730*/  FMUL.FTZ R35, R35, UR13 ;  /* 0x0000000d23237c20 */ /* 0x000fe20008410000 */
[C---:B------:R-:W-:Y:S01]  /*8740*/  ISETP.GE.AND P5, PT, R138.reuse, R2, PT ;  /* 0x000000028a00720c */ /* 0x040fe20003fa6270 */
[----:B------:R-:W4:Y:S01]  /*8750*/  MUFU.TANH R61, R65 ;  /* 0x00000041003d7308 */ /* 0x000f220000002400 */
[----:B------:R-:W-:Y:S01]  /*8760*/  ISETP.GE.AND P3, PT, R138, R3, PT ;  /* 0x000000038a00720c */ /* 0x000fe20003f66270 */
[----:B------:R-:W-:Y:S01]  /*8770*/  FMUL.FTZ R22, R22, UR13 ;  /* 0x0000000d16167c20 */ /* 0x000fe20008410000 */
[----:B------:R-:W-:Y:S01]  /*8780*/  I2FP.F32.S32 R38, R38 ;  /* 0x0000002600267245 */ /* 0x000fe20000201400 */
[----:B------:R-:W-:Y:S01]  /*8790*/  FMUL.FTZ R23, R23, UR13 ;  /* 0x0000000d17177c20 */ /* 0x000fe20008410000 */
[----:B------:R-:W-:-:S02]  /*87a0*/  I2FP.F32.S32 R138, R138 ;  /* 0x0000008a008a7245 */ /* 0x000fc40000201400 */
[----:B------:R-:W-:Y:S01]  /*87b0*/  I2FP.F32.S32 R58, R36 ;  /* 0x00000024003a7245 */ /* 0x000fe20000201400 */
[----:B------:R4:W4:Y:S01]  /*87c0*/  MUFU.TANH R65, R60 ;  /* 0x0000003c00417308 */ /* 0x0009220000002400 */
[----:B---3--:R-:W-:Y:S02]  /*87d0*/  VIADD R30, R0, 0x40 ;  /* 0x00000040001e7836 */ /* 0x008fe40000000000 */
[C---:B-1----:R-:W-:Y:S01]  /*87e0*/  FFMA.FTZ R38, R90.reuse, R38, R29 ;  /* 0x000000265a267223 */ /* 0x042fe2000001001d */
[C---:B--2---:R-:W-:Y:S02]  /*87f0*/  FFMA.FTZ R138, R90.reuse, R138, R63 ;  /* 0x0000008a5a8a7223 */ /* 0x044fe4000001003f */
[-C--:B------:R-:W-:Y:S02]  /*8800*/  I2FP.F32.S32 R4, R30.reuse ;  /* 0x0000001e00047245 */ /* 0x080fe40000201400 */
[----:B------:R-:W-:Y:S01]  /*8810*/  MUFU.TANH R67, R44 ;  /* 0x0000002c00437308 */ /* 0x000fe20000002400 */
[----:B------:R-:W-:Y:S01]  /*8820*/  I2FP.F32.S32 R70, R30 ;  /* 0x0000001e00467245 */ /* 0x000fe20000201400 */
[C---:B----4-:R-:W-:Y:S01]  /*8830*/  FFMA.FTZ R61, R90.reuse, R58, R61 ;  /* 0x0000003a5a3d7223 */ /* 0x050fe2000001003d */
[----:B------:R-:W-:Y:S01]  /*8840*/  FFMA.FTZ R73, R90, R4, R71 ;  /* 0x000000045a497223 */ /* 0x000fe20000010047 */
[----:B------:R-:W-:Y:S01]  /*8850*/  VIADD R4, R0, 0x48 ;  /* 0x0000004800047836 */ /* 0x000fe20000000000 */
[----:B------:R-:W-:Y:S01]  /*8860*/  FSEL R48, R38, -INF , !P0 ;  /* 0xff80000026307808 */ /* 0x000fe20004000000 */
[----:B------:R-:W-:Y:S01]  /*8870*/  FFMA.FTZ R70, R90, R70, R55 ;  /* 0x000000465a467223 */ /* 0x000fe20000010037 */
[----:B------:R-:W-:Y:S01]  /*8880*/  ISETP.GE.AND P0, PT, R36, R3, PT ;  /* 0x000000032400720c */ /* 0x000fe20003f06270 */
[----:B------:R-:W1:Y:S01]  /*8890*/  MUFU.TANH R5, R62 ;  /* 0x0000003e00057308 */ /* 0x000e620000002400 */
[----:B------:R-:W-:Y:S01]  /*88a0*/  VIADD R60, R0, 0x38 ;  /* 0x00000038003c7836 */ /* 0x000fe20000000000 */
[----:B------:R-:W-:-:S02]  /*88b0*/  FSEL R55, R6, -INF , !P5 ;  /* 0xff80000006377808 */ /* 0x000fc40006800000 */
[----:B------:R-:W-:Y:S02]  /*88c0*/  FSEL R140, R140, -INF , !P0 ;  /* 0xff8000008c8c7808 */ /* 0x000fe40004000000 */
[CC--:B------:R-:W-:Y:S02]  /*88d0*/  ISETP.GE.AND P6, PT, R60.reuse, R2.reuse, PT ;  /* 0x000000023c00720c */ /* 0x0c0fe40003fc6270 */
[----:B------:R2:W3:Y:S01]  /*88e0*/  MUFU.TANH R29, R49 ;  /* 0x00000031001d7308 */ /* 0x0004e20000002400 */
[-C--:B------:R-:W-:Y:S02]  /*88f0*/  ISETP.GE.AND P4, PT, R60, R3.reuse, PT ;  /* 0x000000033c00720c */ /* 0x080fe40003f86270 */
[----:B------:R-:W-:Y:S02]  /*8900*/  FSEL R138, R138, -INF , !P3 ;  /* 0xff8000008a8a7808 */ /* 0x000fe40005800000 */
[-C--:B------:R-:W-:Y:S02]  /*8910*/  ISETP.GE.AND P0, PT, R30, R3.reuse, PT ;  /* 0x000000031e00720c */ /* 0x080fe40003f06270 */
[C---:B------:R-:W-:Y:S01]  /*8920*/  ISETP.GE.AND P5, PT, R4.reuse, R2, PT ;  /* 0x000000020400720c */ /* 0x040fe20003fa6270 */
[----:B------:R4:W3:Y:S01]  /*8930*/  MUFU.TANH R75, R28 ;  /* 0x0000001c004b7308 */ /* 0x0008e20000002400 */
[----:B------:R-:W-:-:S02]  /*8940*/  ISETP.GE.AND P3, PT, R4, R3, PT ;  /* 0x000000030400720c */ /* 0x000fc40003f66270 */
[----:B------:R-:W-:Y:S02]  /*8950*/  I2FP.F32.S32 R6, R4 ;  /* 0x0000000400067245 */ /* 0x000fe40000201400 */
[----:B------:R-:W-:-:S03]  /*8960*/  FSEL R70, R70, -INF , !P0 ;  /* 0xff80000046467808 */ /* 0x000fc60004000000 */
[----:B------:R-:W-:Y:S01]  /*8970*/  MUFU.TANH R45, R45 ;  /* 0x0000002d002d7308 */ /* 0x000fe20000002400 */
[----:B--2---:R-:W-:Y:S02]  /*8980*/  FSEL R49, R139, -INF , !P2 ;  /* 0xff8000008b317808 */ /* 0x004fe40005000000 */
[----:B------:R-:W-:Y:S01]  /*8990*/  ISETP.GE.AND P2, PT, R36, R2, PT ;  /* 0x000000022400720c */ /* 0x000fe20003f46270 */
[----:B------:R-:W-:-:S03]  /*89a0*/  VIADD R36, R0, 0x8 ;  /* 0x0000000800247836 */ /* 0x000fc60000000000 */
[----:B------:R-:W-:Y:S01]  /*89b0*/  FSEL R61, R61, -INF , !P2 ;  /* 0xff8000003d3d7808 */ /* 0x000fe20005000000 */
[----:B------:R-:W2:Y:S01]  /*89c0*/  MUFU.TANH R31, R46 ;  /* 0x0000002e001f7308 */ /* 0x000ea20000002400 */
[-C--:B----4-:R-:W-:Y:S02]  /*89d0*/  I2FP.F32.S32 R28, R60.reuse ;  /* 0x0000003c001c7245 */ /* 0x090fe40000201400 */
[----:B------:R-:W-:Y:S02]  /*89e0*/  I2FP.F32.S32 R60, R60 ;  /* 0x0000003c003c7245 */ /* 0x000fe40000201400 */
[----:B------:R-:W-:Y:S01]  /*89f0*/  ISETP.GE.AND P2, PT, R30, R2, PT ;  /* 0x000000021e00720c */ /* 0x000fe20003f46270 */
[----:B------:R-:W-:Y:S01]  /*8a00*/  FFMA.FTZ R57, R90, R28, R65 ;  /* 0x0000001c5a397223 */ /* 0x000fe20000010041 */
[----:B------:R-:W-:Y:S01]  /*8a10*/  VIADD R28, R0, 0x41 ;  /* 0x00000041001c7836 */ /* 0x000fe20000000000 */
[----:B------:R4:W4:Y:S01]  /*8a20*/  MUFU.TANH R63, R14 ;  /* 0x0000000e003f7308 */ /* 0x0009220000002400 */
[----:B-1----:R-:W-:Y:S01]  /*8a30*/  FFMA.FTZ R60, R90, R60, R5 ;  /* 0x0000003c5a3c7223 */ /* 0x002fe20000010005 */
[----:B------:R-:W-:-:S02]  /*8a40*/  FSEL R73, R73, -INF , !P2 ;  /* 0xff80000049497808 */ /* 0x000fc40005000000 */
[-C--:B------:R-:W-:Y:S02]  /*8a50*/  I2FP.F32.S32 R30, R28.reuse ;  /* 0x0000001c001e7245 */ /* 0x080fe40000201400 */
[----:B------:R-:W-:Y:S02]  /*8a60*/  I2FP.F32.S32 R64, R28 ;  /* 0x0000001c00407245 */ /* 0x000fe40000201400 */
[----:B------:R-:W1:Y:S01]  /*8a70*/  MUFU.TANH R5, R40 ;  /* 0x0000002800057308 */ /* 0x000e620000002400 */
[----:B------:R-:W-:Y:S01]  /*8a80*/  FSEL R57, R57, -INF , !P6 ;  /* 0xff80000039397808 */ /* 0x000fe20007000000 */
[----:B---3--:R-:W-:Y:S01]  /*8a90*/  FFMA.FTZ R71, R90, R30, R29 ;  /* 0x0000001e5a477223 */ /* 0x008fe2000001001d */
[----:B------:R-:W-:Y:S01]  /*8aa0*/  FSEL R60, R60, -INF , !P4 ;  /* 0xff8000003c3c7808 */ /* 0x000fe20006000000 */
[----:B------:R-:W-:Y:S01]  /*8ab0*/  FFMA.FTZ R64, R90, R64, R75 ;  /* 0x000000405a407223 */ /* 0x000fe2000001004b */
[----:B------:R-:W-:Y:S01]  /*8ac0*/  ISETP.GE.AND P6, PT, R28, R2, PT ;  /* 0x000000021c00720c */ /* 0x000fe20003fc6270 */
[----:B--2---:R-:W-:Y:S01]  /*8ad0*/  FFMA.FTZ R31, R90, R6, R31 ;  /* 0x000000065a1f7223 */ /* 0x004fe2000001001f */
[----:B------:R-:W-:Y:S01]  /*8ae0*/  ISETP.GE.AND P4, PT, R28, R3, PT ;  /* 0x000000031c00720c */ /* 0x000fe20003f86270 */
[----:B------:R-:W2:Y:S01]  /*8af0*/  MUFU.TANH R41, R41 ;  /* 0x0000002900297308 */ /* 0x000ea20000002400 */
[----:B----4-:R-:W-:Y:S01]  /*8b00*/  I2FP.F32.S32 R14, R4 ;  /* 0x00000004000e7245 */ /* 0x010fe20000201400 */
[C---:B------:R-:W-:Y:S01]  /*8b10*/  VIADD R6, R0.reuse, 0x50 ;  /* 0x0000005000067836 */ /* 0x040fe20000000000 */
[----:B------:R-:W-:Y:S01]  /*8b20*/  FSEL R71, R71, -INF , !P6 ;  /* 0xff80000047477808 */ /* 0x000fe20007000000 */
[----:B------:R-:W-:Y:S01]  /*8b30*/  VIADD R29, R0, 0x51 ;  /* 0x00000051001d7836 */ /* 0x000fe20000000000 */
[----:B------:R-:W-:Y:S01]  /*8b40*/  FSEL R64, R64, -INF , !P4 ;  /* 0xff80000040407808 */ /* 0x000fe20006000000 */
[----:B------:R-:W-:Y:S01]  /*8b50*/  FFMA.FTZ R67, R90, R14, R67 ;  /* 0x0000000e5a437223 */ /* 0x000fe20000010043 */
[C---:B------:R-:W-:Y:S01]  /*8b60*/  VIADD R14, R0.reuse, 0x49 ;  /* 0x00000049000e7836 */ /* 0x040fe20000000000 */
[----:B------:R-:W3:Y:S01]  /*8b70*/  MUFU.TANH R65, R42 ;  /* 0x0000002a00417308 */ /* 0x000ee20000002400 */
[----:B------:R-:W-:Y:S01]  /*8b80*/  VIADD R28, R0, 0x1 ;  /* 0x00000001001c7836 */ /* 0x000fe20000000000 */
[----:B------:R-:W-:-:S02]  /*8b90*/  ISETP.GE.AND P6, PT, R6, R2, PT ;  /* 0x000000020600720c */ /* 0x000fc40003fc6270 */
[-C--:B------:R-:W-:Y:S02]  /*8ba0*/  I2FP.F32.S32 R4, R14.reuse ;  /* 0x0000000e00047245 */ /* 0x080fe40000201400 */
[----:B------:R-:W-:Y:S02]  /*8bb0*/  I2FP.F32.S32 R58, R14 ;  /* 0x0000000e003a7245 */ /* 0x000fe40000201400 */
[----:B------:R-:W4:Y:S01]  /*8bc0*/  MUFU.TANH R43, R43 ;  /* 0x0000002b002b7308 */ /* 0x000f220000002400 */
[----:B------:R-:W-:Y:S01]  /*8bd0*/  FFMA.FTZ R45, R90, R4, R45 ;  /* 0x000000045a2d7223 */ /* 0x000fe2000001002d */
[----:B------:R-:W-:Y:S01]  /*8be0*/  ISETP.GE.AND P2, PT, R14, R2, PT ;  /* 0x000000020e00720c */ /* 0x000fe20003f46270 */
[----:B------:R-:W-:Y:S01]  /*8bf0*/  FFMA.FTZ R58, R90, R58, R63 ;  /* 0x0000003a5a3a7223 */ /* 0x000fe2000001003f */
[----:B------:R-:W-:Y:S02]  /*8c00*/  ISETP.GE.AND P0, PT, R14, R3, PT ;  /* 0x000000030e00720c */ /* 0x000fe40003f06270 */
[----:B------:R-:W-:-:S02]  /*8c10*/  FSEL R63, R45, -INF , !P2 ;  /* 0xff8000002d3f7808 */ /* 0x000fc40005000000 */
[----:B------:R-:W-:Y:S01]  /*8c20*/  FSEL R58, R58, -INF , !P0 ;  /* 0xff8000003a3a7808 */ /* 0x000fe20004000000 */
[----:B------:R-:W4:Y:S01]  /*8c30*/  MUFU.TANH R27, R27 ;  /* 0x0000001b001b7308 */ /* 0x000f220000002400 */
[----:B------:R-:W-:Y:S02]  /*8c40*/  I2FP.F32.S32 R4, R6 ;  /* 0x0000000600047245 */ /* 0x000fe40000201400 */
[----:B------:R-:W-:Y:S02]  /*8c50*/  ISETP.GE.AND P4, PT, R6, R3, PT ;  /* 0x000000030600720c */ /* 0x000fe40003f86270 */
[----:B------:R-:W-:Y:S01]  /*8c60*/  I2FP.F32.S32 R14, R29 ;  /* 0x0000001d000e7245 */ /* 0x000fe20000201400 */
[----:B-1----:R-:W-:Y:S01]  /*8c70*/  FFMA.FTZ R4, R90, R4, R5 ;  /* 0x000000045a047223 */ /* 0x002fe20000010005 */
[C---:B------:R-:W-:Y:S01]  /*8c80*/  ISETP.GE.AND P2, PT, R28.reuse, R2, PT ;  /* 0x000000021c00720c */ /* 0x040fe20003f46270 */
[----:B------:R-:W1:Y:S01]  /*8c90*/  MUFU.TANH R109, R109 ;  /* 0x0000006d006d7308 */ /* 0x000e620000002400 */
[----:B------:R-:W-:Y:S01]  /*8ca0*/  ISETP.GE.AND P0, PT, R28, R3, PT ;  /* 0x000000031c00720c */ /* 0x000fe20003f06270 */
[----:B--2---:R-:W-:Y:S01]  /*8cb0*/  FFMA.FTZ R41, R90, R14, R41 ;  /* 0x0000000e5a297223 */ /* 0x004fe20000010029 */
[----:B------:R-:W-:-:S02]  /*8cc0*/  I2FP.F32.S32 R6, R6 ;  /* 0x0000000600067245 */ /* 0x000fc40000201400 */
[----:B------:R-:W-:Y:S02]  /*8cd0*/  I2FP.F32.S32 R28, R28 ;  /* 0x0000001c001c7245 */ /* 0x000fe40000201400 */
[----:B------:R-:W-:Y:S01]  /*8ce0*/  FSEL R62, R31, -INF , !P3 ;  /* 0xff8000001f3e7808 */ /* 0x000fe20005800000 */
[----:B------:R-:W2:Y:S01]  /*8cf0*/  MUFU.TANH R25, R25 ;  /* 0x0000001900197308 */ /* 0x000ea20000002400 */
[----:B------:R-:W-:Y:S01]  /*8d00*/  I2FP.F32.S32 R30, R29 ;  /* 0x0000001d001e7245 */ /* 0x000fe20000201400 */
[C---:B---3--:R-:W-:Y:S01]  /*8d10*/  FFMA.FTZ R6, R90.reuse, R6, R65 ;  /* 0x000000065a067223 */ /* 0x048fe20000010041 */
[CC--:B------:R-:W-:Y:S01]  /*8d20*/  FFMA.FTZ R5, R90.reuse, R28.reuse, R79 ;  /* 0x0000001c5a057223 */ /* 0x0c0fe2000001004f */
[----:B------:R-:W-:Y:S01]  /*8d30*/  FFMA.FTZ R14, R90, R28, R89 ;  /* 0x0000001c5a0e7223 */ /* 0x000fe20000010059 */
[C---:B------:R-:W-:Y:S01]  /*8d40*/  VIADD R31, R0.reuse, 0x9 ;  /* 0x00000009001f7836 */ /* 0x040fe20000000000 */
[----:B------:R-:W-:Y:S01]  /*8d50*/  FSEL R67, R67, -INF , !P5 ;  /* 0xff80000043437808 */ /* 0x000fe20006800000 */
[----:B------:R-:W-:Y:S01]  /*8d60*/  VIADD R28, R0, 0x10 ;  /* 0x00000010001c7836 */ /* 0x000fe20000000000 */
[----:B------:R-:W3:Y:S01]  /*8d70*/  MUFU.TANH R91, R91 ;  /* 0x0000005b005b7308 */ /* 0x000ee20000002400 */
[----:B----4-:R-:W-:Y:S01]  /*8d80*/  FFMA.FTZ R30, R90, R30, R43 ;  /* 0x0000001e5a1e7223 */ /* 0x010fe2000001002b */
[----:B------:R-:W-:-:S02]  /*8d90*/  FSEL R38, R6, -INF , !P4 ;  /* 0xff80000006267808 */ /* 0x000fc40006000000 */
[----:B------:R-:W-:Y:S02]  /*8da0*/  FSEL R5, R5, -INF , !P2 ;  /* 0xff80000005057808 */ /* 0x000fe40005000000 */
[----:B------:R-:W-:Y:S02]  /*8db0*/  FSEL R14, R14, -INF , !P0 ;  /* 0xff8000000e0e7808 */ /* 0x000fe40004000000 */
[----:B------:R-:W-:Y:S01]  /*8dc0*/  MUFU.TANH R127, R100 ;  /* 0x00000064007f7308 */ /* 0x000fe20000002400 */
[CC--:B------:R-:W-:Y:S02]  /*8dd0*/  ISETP.GE.AND P5, PT, R29.reuse, R2.reuse, PT ;  /* 0x000000021d00720c */ /* 0x0c0fe40003fa6270 */
[----:B------:R-:W-:Y:S02]  /*8de0*/  ISETP.GE.AND P3, PT, R29, R3, PT ;  /* 0x000000031d00720c */ /* 0x000fe40003f66270 */
[----:B------:R-:W-:Y:S02]  /*8df0*/  FSEL R43, R4, -INF , !P6 ;  /* 0xff800000042b7808 */ /* 0x000fe40007000000 */
[----:B------:R-:W-:Y:S01]  /*8e00*/  I2FP.F32.S32 R6, R31 ;  /* 0x0000001f00067245 */ /* 0x000fe20000201400 */
[----:B------:R-:W4:Y:S01]  /*8e10*/  MUFU.TANH R129, R102 ;  /* 0x0000006600817308 */ /* 0x000f220000002400 */
[----:B------:R-:W-:-:S02]  /*8e20*/  ISETP.GE.AND P2, PT, R28, R2, PT ;  /* 0x000000021c00720c */ /* 0x000fc40003f46270 */
[-C--:B------:R-:W-:Y:S01]  /*8e30*/  ISETP.GE.AND P0, PT, R28, R3.reuse, PT ;  /* 0x000000031c00720c */ /* 0x080fe20003f06270 */
[C---:B------:R-:W-:Y:S01]  /*8e40*/  FFMA.FTZ R45, R90.reuse, R6, R27 ;  /* 0x000000065a2d7223 */ /* 0x040fe2000001001b */
[----:B------:R-:W-:Y:S01]  /*8e50*/  I2FP.F32.S32 R4, R36 ;  /* 0x0000002400047245 */ /* 0x000fe20000201400 */
[----:B-1----:R-:W-:Y:S01]  /*8e60*/  FFMA.FTZ R109, R90, R6, R109 ;  /* 0x000000065a6d7223 */ /* 0x002fe2000001006d */
[----:B------:R-:W-:Y:S01]  /*8e70*/  I2FP.F32.S32 R28, R28 ;  /* 0x0000001c001c7245 */ /* 0x000fe20000201400 */
[----:B------:R-:W1:Y:S01]  /*8e80*/  MUFU.TANH R101, R101 ;  /* 0x0000006500657308 */ /* 0x000e620000002400 */
[----:B------:R-:W-:Y:S01]  /*8e90*/  ISETP.GE.AND P6, PT, R36, R2, PT ;  /* 0x000000022400720c */ /* 0x000fe20003fc6270 */
[-C--:B--2---:R-:W-:Y:S01]  /*8ea0*/  FFMA.FTZ R75, R90, R4.reuse, R25 ;  /* 0x000000045a4b7223 */ /* 0x084fe20000010019 */
[-C--:B------:R-:W-:Y:S01]  /*8eb0*/  ISETP.GE.AND P4, PT, R36, R3.reuse, PT ;  /* 0x000000032400720c */ /* 0x080fe20003f86270 */
[----:B---3--:R-:W-:Y:S01]  /*8ec0*/  FFMA.FTZ R40, R90, R4, R91 ;  /* 0x000000045a287223 */ /* 0x008fe2000001005b */
[----:B------:R-:W-:Y:S01]  /*8ed0*/  FSEL R41, R41, -INF , !P5 ;  /* 0xff80000029297808 */ /* 0x000fe20006800000 */
[----:B------:R-:W-:Y:S01]  /*8ee0*/  VIADD R4, R0, 0x19 ;  /* 0x0000001900047836 */ /* 0x000fe20000000000 */
[----:B------:R-:W-:Y:S01]  /*8ef0*/  FSEL R36, R30, -INF , !P3 ;  /* 0xff8000001e247808 */ /* 0x000fe20005800000 */
[----:B------:R-:W2:Y:S01]  /*8f00*/  MUFU.TANH R103, R103 ;  /* 0x0000006700677308 */ /* 0x000ea20000002400 */
[C---:B------:R-:W-:Y:S01]  /*8f10*/  ISETP.GE.AND P5, PT, R31.reuse, R2, PT ;  /* 0x000000021f00720c */ /* 0x040fe20003fa6270 */
[CC--:B----4-:R-:W-:Y:S01]  /*8f20*/  FFMA.FTZ R6, R90.reuse, R28.reuse, R129 ;  /* 0x0000001c5a067223 */ /* 0x0d0fe20000010081 */
[----:B------:R-:W-:Y:S01]  /*8f30*/  ISETP.GE.AND P3, PT, R31, R3, PT ;  /* 0x000000031f00720c */ /* 0x000fe20003f66270 */
[----:B------:R-:W-:Y:S01]  /*8f40*/  FFMA.FTZ R31, R90, R28, R127 ;  /* 0x0000001c5a1f7223 */ /* 0x000fe2000001007f */
[C---:B------:R-:W-:Y:S01]  /*8f50*/  VIADD R28, R0.reuse, 0x11 ;  /* 0x00000011001c7836 */ /* 0x040fe20000000000 */
[----:B------:R-:W-:Y:S01]  /*8f60*/  FSEL R75, R75, -INF , !P6 ;  /* 0xff8000004b4b7808 */ /* 0x000fe20007000000 */
[----:B------:R-:W-:Y:S01]  /*8f70*/  VIADD R30, R0, 0x18 ;  /* 0x00000018001e7836 */ /* 0x000fe20000000000 */
[----:B------:R-:W-:Y:S01]  /*8f80*/  MUFU.TANH R131, R131 ;  /* 0x0000008300837308 */ /* 0x000fe20000002400 */
[----:B------:R-:W-:-:S02]  /*8f90*/  FSEL R40, R40, -INF , !P4 ;  /* 0xff80000028287808 */ /* 0x000fc40006000000 */
[C---:B------:R-:W-:Y:S02]  /*8fa0*/  ISETP.GE.AND P6, PT, R28.reuse, R2, PT ;  /* 0x000000021c00720c */ /* 0x040fe40003fc6270 */
[-C--:B------:R-:W-:Y:S02]  /*8fb0*/  ISETP.GE.AND P4, PT, R28, R3.reuse, PT ;  /* 0x000000031c00720c */ /* 0x080fe40003f86270 */
[----:B------:R-:W-:Y:S01]  /*8fc0*/  FSEL R45, R45, -INF , !P5 ;  /* 0xff8000002d2d7808 */ /* 0x000fe20006800000 */
[----:B------:R-:W-:Y:S01]  /*8fd0*/  MUFU.TANH R105, R105 ;  /* 0x0000006900697308 */ /* 0x000fe20000002400 */
[----:B------:R-:W-:Y:S02]  /*8fe0*/  I2FP.F32.S32 R28, R28 ;  /* 0x0000001c001c7245 */ /* 0x000fe40000201400 */
[----:B------:R-:W-:Y:S02]  /*8ff0*/  ISETP.GE.AND P5, PT, R30, R2, PT ;  /* 0x000000021e00720c */ /* 0x000fe40003fa6270 */
[----:B------:R-:W-:Y:S01]  /*9000*/  FSEL R31, R31, -INF , !P2 ;  /* 0xff8000001f1f7808 */ /* 0x000fe20005000000 */
[----:B-1----:R-:W-:Y:S01]  /*9010*/  FFMA.FTZ R99, R90, R28, R101 ;  /* 0x0000001c5a637223 */ /* 0x002fe20000010065 */
[----:B------:R-:W-:Y:S01]  /*9020*/  FSEL R6, R6, -INF , !P0 ;  /* 0xff80000006067808 */ /* 0x000fe20004000000 */
[----:B------:R-:W1:Y:S01]  /*9030*/  MUFU.TANH R137, R137 ;  /* 0x0000008900897308 */ /* 0x000e620000002400 */
[----:B------:R-:W-:Y:S01]  /*9040*/  ISETP.GE.AND P2, PT, R4, R2, PT ;  /* 0x000000020400720c */ /* 0x000fe20003f46270 */
[----:B--2---:R-:W-:Y:S01]  /*9050*/  FFMA.FTZ R44, R90, R28, R103 ;  /* 0x0000001c5a2c7223 */ /* 0x004fe20000010067 */
[----:B------:R-:W-:Y:S01]  /*9060*/  ISETP.GE.AND P0, PT, R4, R3, PT ;  /* 0x000000030400720c */ /* 0x000fe20003f06270 */
[----:B------:R-:W-:Y:S01]  /*9070*/  VIADD R28, R0, 0x59 ;  /* 0x00000059001c7836 */ /* 0x000fe20000000000 */
[----:B------:R-:W-:-:S02]  /*9080*/  I2FP.F32.S32 R4, R4 ;  /* 0x0000000400047245 */ /* 0x000fc40000201400 */
[----:B------:R-:W-:Y:S01]  /*9090*/  FSEL R99, R99, -INF , !P6 ;  /* 0xff80000063637808 */ /* 0x000fe20007000000 */
[----:B------:R-:W2:Y:S01]  /*90a0*/  MUFU.TANH R107, R107 ;  /* 0x0000006b006b7308 */ /* 0x000ea20000002400 */
[----:B------:R-:W-:Y:S02]  /*90b0*/  FSEL R44, R44, -INF , !P4 ;  /* 0xff8000002c2c7808 */ /* 0x000fe40006000000 */
[C---:B------:R-:W-:Y:S02]  /*90c0*/  ISETP.GE.AND P6, PT, R28.reuse, R2, PT ;  /* 0x000000021c00720c */ /* 0x040fe40003fc6270 */
[----:B------:R-:W-:Y:S02]  /*90d0*/  ISETP.GE.AND P4, PT, R28, R3, PT ;  /* 0x000000031c00720c */ /* 0x000fe40003f86270 */
[----:B------:R-:W-:Y:S01]  /*90e0*/  I2FP.F32.S32 R28, R28 ;  /* 0x0000001c001c7245 */ /* 0x000fe20000201400 */
[----:B------:R3:W-:Y:S01]  /*90f0*/  MUFU.TANH R25, R12 ;  /* 0x0000000c00197308 */ /* 0x0007e20000002400 */
[----:B-1----:R-:W-:-:S05]  /*9100*/  FFMA.FTZ R91, R90, R4, R137 ;  /* 0x000000045a5b7223 */ /* 0x002fca0000010089 */
[----:B------:R-:W-:Y:S02]  /*9110*/  FSEL R91, R91, -INF , !P2 ;  /* 0xff8000005b5b7808 */ /* 0x000fe40005000000 */
[----:B------:R-:W1:Y:S01]  /*9120*/  MUFU.TANH R37, R37 ;  /* 0x0000002500257308 */ /* 0x000e620000002400 */
[----:B--2---:R-:W-:-:S05]  /*9130*/  FFMA.FTZ R54, R90, R4, R107 ;  /* 0x000000045a367223 */ /* 0x004fca000001006b */
[----:B------:R-:W-:Y:S02]  /*9140*/  FSEL R54, R54, -INF , !P0 ;  /* 0xff80000036367808 */ /* 0x000fe40004000000 */
[----:B------:R-:W2:Y:S01]  /*9150*/  MUFU.TANH R39, R39 ;  /* 0x0000002700277308 */ /* 0x000ea20000002400 */
[----:B---3--:R-:W-:Y:S02]  /*9160*/  FSEL R12, R109, -INF , !P3 ;  /* 0xff8000006d0c7808 */ /* 0x008fe40005800000 */
[----:B------:R-:W-:Y:S02]  /*9170*/  ISETP.GE.AND P3, PT, R30, R3, PT ;  /* 0x000000031e00720c */ /* 0x000fe40003f66270 */
[----:B------:R-:W-:-:S03]  /*9180*/  I2FP.F32.S32 R30, R30 ;  /* 0x0000001e001e7245 */ /* 0x000fc60000201400 */
[----:B------:R3:W4:Y:S01]  /*9190*/  MUFU.TANH R29, R32 ;  /* 0x00000020001d7308 */ /* 0x0007220000002400 */
[C---:B-1----:R-:W-:Y:S01]  /*91a0*/  FFMA.FTZ R37, R90.reuse, R28, R37 ;  /* 0x0000001c5a257223 */ /* 0x042fe20000010025 */
[CC--:B------:R-:W-:Y:S01]  /*91b0*/  FFMA.FTZ R97, R90.reuse, R30.reuse, R131 ;  /* 0x0000001e5a617223 */ /* 0x0c0fe20000010083 */
[----:B------:R-:W-:-:S03]  /*91c0*/  FFMA.FTZ R105, R90, R30, R105 ;  /* 0x0000001e5a697223 */ /* 0x000fc60000010069 */
[----:B------:R-:W-:Y:S02]  /*91d0*/  FSEL R37, R37, -INF , !P6 ;  /* 0xff80000025257808 */ /* 0x000fe40007000000 */
[----:B------:R1:W4:Y:S01]  /*91e0*/  MUFU.TANH R65, R34 ;  /* 0x0000002200417308 */ /* 0x0003220000002400 */
[----:B------:R-:W-:Y:S01]  /*91f0*/  FSEL R97, R97, -INF , !P5 ;  /* 0xff80000061617808 */ /* 0x000fe20006800000 */
[----:B--2---:R-:W-:Y:S01]  /*9200*/  FFMA.FTZ R30, R90, R28, R39 ;  /* 0x0000001c5a1e7223 */ /* 0x004fe20000010027 */
[----:B------:R-:W-:-:S04]  /*9210*/  FSEL R4, R105, -INF , !P3 ;  /* 0xff80000069047808 */ /* 0x000fc80005800000 */
[----:B------:R-:W-:Y:S01]  /*9220*/  FSEL R30, R30, -INF , !P4 ;  /* 0xff8000001e1e7808 */ /* 0x000fe20006000000 */
[----:B------:R-:W2:Y:S01]  /*9230*/  MUFU.TANH R33, R33 ;  /* 0x0000002100217308 */ /* 0x000ea20000002400 */
[----:B---3--:R-:W-:-:S05]  /*9240*/  VIADD R32, R0, 0x68 ;  /* 0x0000006800207836 */ /* 0x008fca0000000000 */
[C---:B------:R-:W-:Y:S02]  /*9250*/  ISETP.GE.AND P6, PT, R32.reuse, R2, PT ;  /* 0x000000022000720c */ /* 0x040fe40003fc6270 */
[----:B------:R-:W3:Y:S01]  /*9260*/  MUFU.TANH R35, R35 ;  /* 0x0000002300237308 */ /* 0x000ee20000002400 */
[----:B------:R-:W-:Y:S01]  /*9270*/  ISETP.GE.AND P4, PT, R32, R3, PT ;  /* 0x000000032000720c */ /* 0x000fe20003f86270 */
[----:B-1----:R-:W-:-:S06]  /*9280*/  VIADD R34, R0, 0x58 ;  /* 0x0000005800227836 */ /* 0x002fcc0000000000 */
[----:B------:R1:W3:Y:S08]  /*9290*/  MUFU.TANH R27, R26 ;  /* 0x0000001a001b7308 */ /* 0x0002f00000002400 */
[----:B------:R4:W-:Y:S08]  /*92a0*/  MUFU.TANH R79, R22 ;  /* 0x00000016004f7308 */ /* 0x0009f00000002400 */
[----:B------:R-:W3:Y:S01]  /*92b0*/  MUFU.TANH R23, R23 ;  /* 0x0000001700177308 */ /* 0x000ee20000002400 */
[----:B-1----:R-:W-:-:S05]  /*92c0*/  VIADD R26, R0, 0x60 ;  /* 0x00000060001a7836 */ /* 0x002fca0000000000 */
[C---:B------:R-:W-:Y:S02]  /*92d0*/  ISETP.GE.AND P5, PT, R26.reuse, R2, PT ;  /* 0x000000021a00720c */ /* 0x040fe40003fa6270 */
[-C--:B------:R-:W-:Y:S01]  /*92e0*/  ISETP.GE.AND P3, PT, R26, R3.reuse, PT ;  /* 0x000000031a00720c */ /* 0x080fe20003f66270 */
[----:B----4-:R-:W-:Y:S01]  /*92f0*/  VIADD R22, R0, 0x61 ;  /* 0x0000006100167836 */ /* 0x010fe20000000000 */
[----:B------:R-:W-:Y:S01]  /*9300*/  I2FP.F32.S32 R26, R26 ;  /* 0x0000001a001a7245 */ /* 0x000fe20000201400 */
[----:B------:R1:W4:Y:S03]  /*9310*/  MUFU.TANH R81, R24 ;  /* 0x0000001800517308 */ /* 0x0003260000002400 */
[----:B------:R-:W-:Y:S01]  /*9320*/  ISETP.GE.AND P2, PT, R22, R2, PT ;  /* 0x000000021600720c */ /* 0x000fe20003f46270 */
[-C--:B------:R-:W-:Y:S01]  /*9330*/  FFMA.FTZ R29, R90, R26.reuse, R29 ;  /* 0x0000001a5a1d7223 */ /* 0x080fe2000001001d */
[----:B------:R-:W-:Y:S01]  /*9340*/  ISETP.GE.AND P0, PT, R22, R3, PT ;  /* 0x000000031600720c */ /* 0x000fe20003f06270 */
[----:B------:R-:W-:Y:S01]  /*9350*/  FFMA.FTZ R28, R90, R26, R65 ;  /* 0x0000001a5a1c7223 */ /* 0x000fe20000010041 */
[----:B------:R-:W-:Y:S01]  /*9360*/  I2FP.F32.S32 R22, R22 ;  /* 0x0000001600167245 */ /* 0x000fe20000201400 */
[----:B------:R4:W4:Y:S03]  /*9370*/  MUFU.TANH R83, R20 ;  /* 0x0000001400537308 */ /* 0x0009260000002400 */
[----:B------:R-:W-:Y:S01]  /*9380*/  FSEL R28, R28, -INF , !P3 ;  /* 0xff8000001c1c7808 */ /* 0x000fe20005800000 */
[CC--:B--2---:R-:W-:Y:S01]  /*9390*/  FFMA.FTZ R33, R90.reuse, R22.reuse, R33 ;  /* 0x000000165a217223 */ /* 0x0c4fe20000010021 */
[----:B---3--:R-:W-:Y:S01]  /*93a0*/  FFMA.FTZ R26, R90, R22, R35 ;  /* 0x000000165a1a7223 */ /* 0x008fe20000010023 */
[C---:B------:R-:W-:Y:S01]  /*93b0*/  VIADD R22, R0.reuse, 0x70 ;  /* 0x0000007000167836 */ /* 0x040fe20000000000 */
[----:B------:R-:W-:Y:S01]  /*93c0*/  FSEL R35, R29, -INF , !P5 ;  /* 0xff8000001d237808 */ /* 0x000fe20006800000 */
[----:B------:R-:W-:Y:S01]  /*93d0*/  MUFU.TANH R17, R17 ;  /* 0x0000001100117308 */ /* 0x000fe20000002400 */
[----:B-1----:R-:W-:Y:S01]  /*93e0*/  VIADD R24, R0, 0x69 ;  /* 0x0000006900187836 */ /* 0x002fe20000000000 */
[----:B------:R-:W-:-:S02]  /*93f0*/  FSEL R33, R33, -INF , !P2 ;  /* 0xff80000021217808 */ /* 0x000fc40005000000 */
[----:B------:R-:W-:Y:S02]  /*9400*/  FSEL R26, R26, -INF , !P0 ;  /* 0xff8000001a1a7808 */ /* 0x000fe40004000000 */
[C---:B------:R-:W-:Y:S02]  /*9410*/  ISETP.GE.AND P5, PT, R24.reuse, R2, PT ;  /* 0x000000021800720c */ /* 0x040fe40003fa6270 */
[-C--:B------:R-:W-:Y:S01]  /*9420*/  ISETP.GE.AND P3, PT, R24, R3.reuse, PT ;  /* 0x000000031800720c */ /* 0x080fe20003f66270 */
[----:B------:R-:W1:Y:S01]  /*9430*/  MUFU.TANH R21, R21 ;  /* 0x0000001500157308 */ /* 0x000e620000002400 */
[----:B------:R-:W-:Y:S02]  /*9440*/  I2FP.F32.S32 R24, R24 ;  /* 0x0000001800187245 */ /* 0x000fe40000201400 */
[----:B----4-:R-:W-:Y:S01]  /*9450*/  I2FP.F32.S32 R20, R32 ;  /* 0x0000002000147245 */ /* 0x010fe20000201400 */
[----:B------:R-:W-:Y:S01]  /*9460*/  VIADD R32, R0, 0x71 ;  /* 0x0000007100207836 */ /* 0x000fe20000000000 */
[----:B------:R-:W-:Y:S01]  /*9470*/  ISETP.GE.AND P2, PT, R22, R2, PT ;  /* 0x000000021600720c */ /* 0x000fe20003f46270 */
[----:B------:R-:W-:Y:S01]  /*9480*/  FFMA.FTZ R27, R90, R24, R27 ;  /* 0x000000185a1b7223 */ /* 0x000fe2000001001b */
[----:B------:R-:W-:Y:S01]  /*9490*/  ISETP.GE.AND P0, PT, R22, R3, PT ;  /* 0x000000031600720c */ /* 0x000fe20003f06270 */
[----:B------:R-:W2:Y:S01]  /*94a0*/  MUFU.TANH R19, R19 ;  /* 0x0000001300137308 */ /* 0x000ea20000002400 */
[----:B------:R-:W-:Y:S01]  /*94b0*/  I2FP.F32.S32 R22, R22 ;  /* 0x0000001600167245 */ /* 0x000fe20000201400 */
[C---:B------:R-:W-:Y:S01]  /*94c0*/  FFMA.FTZ R24, R90.reuse, R24, R23 ;  /* 0x000000185a187223 */ /* 0x040fe20000010017 */
[----:B------:R-:W-:Y:S01]  /*94d0*/  FFMA.FTZ R25, R90, R20, R25 ;  /* 0x000000145a197223 */ /* 0x000fe20000010019 */
[----:B------:R-:W-:-:S02]  /*94e0*/  FSEL R27, R27, -INF , !P5 ;  /* 0xff8000001b1b7808 */ /* 0x000fc40006800000 */
[CC--:B------:R-:W-:Y:S01]  /*94f0*/  FFMA.FTZ R81, R90.reuse, R22.reuse, R81 ;  /* 0x000000165a517223 */ /* 0x0c0fe20000010051 */
[----:B------:R-:W-:Y:S01]  /*9500*/  FFMA.FTZ R83, R90, R22, R83 ;  /* 0x000000165a537223 */ /* 0x000fe20000010053 */
[----:B------:R3:W-:Y:S01]  /*9510*/  MUFU.TANH R39, R18 ;  /* 0x0000001200277308 */ /* 0x0007e20000002400 */
[----:B------:R-:W-:Y:S01]  /*9520*/  FSEL R29, R25, -INF , !P6 ;  /* 0xff800000191d7808 */ /* 0x000fe20007000000 */
[----:B------:R-:W-:Y:S01]  /*9530*/  VIADD R22, R0, 0x78 ;  /* 0x0000007800167836 */ /* 0x000fe20000000000 */
[----:B------:R-:W-:Y:S01]  /*9540*/  FSEL R25, R81, -INF , !P2 ;  /* 0xff80000051197808 */ /* 0x000fe20005000000 */
[----:B------:R-:W-:Y:S01]  /*9550*/  VIADD R81, R85, 0x1000 ;  /* 0x0000100055517836 */ /* 0x000fe20000000000 */
[-C--:B------:R-:W-:Y:S01]  /*9560*/  ISETP.GE.AND P6, PT, R32, R2.reuse, PT ;  /* 0x000000022000720c */ /* 0x080fe20003fc6270 */
[----:B------:R-:W-:Y:S01]  /*9570*/  BAR.SYNC.DEFER_BLOCKING 0x0 ;  /* 0x0000000000007b1d */ /* 0x000fe20000010000 */
[----:B------:R-:W-:-:S05]  /*9580*/  ISETP.GE.AND P5, PT, R22, R2, PT ;  /* 0x000000021600720c */ /* 0x000fca0003fa6270 */
[----:B------:R4:W-:Y:S01]  /*9590*/  MUFU.TANH R23, R16 ;  /* 0x0000001000177308 */ /* 0x0009e20000002400 */
[----:B---3--:R-:W-:Y:S01]  /*95a0*/  FFMA.FTZ R18, R90, R20, R79 ;  /* 0x000000145a127223 */ /* 0x008fe2000001004f */
[----:B------:R-:W-:-:S06]  /*95b0*/  VIADD R20, R0, 0x79 ;  /* 0x0000007900147836 */ /* 0x000fcc0000000000 */
[----:B------:R-:W3:Y:S01]  /*95c0*/  MUFU.TANH R7, R7 ;  /* 0x0000000700077308 */ /* 0x000ee20000002400 */
[----:B------:R-:W-:Y:S01]  /*95d0*/  VIADD R79, R85, 0x1800 ;  /* 0x00001800554f7836 */ /* 0x000fe20000000000 */
[----:B------:R-:W-:Y:S02]  /*95e0*/  FSEL R18, R18, -INF , !P4 ;  /* 0xff80000012127808 */ /* 0x000fe40006000000 */
[----:B------:R-:W-:Y:S02]  /*95f0*/  ISETP.GE.AND P2, PT, R20, R2, PT ;  /* 0x000000021400720c */ /* 0x000fe40003f46270 */
[----:B------:R-:W-:Y:S02]  /*9600*/  ISETP.GE.AND P4, PT, R32, R3, PT ;  /* 0x000000032000720c */ /* 0x000fe40003f86270 */
[----:B------:R-:W-:Y:S01]  /*9610*/  I2FP.F32.S32 R32, R32 ;  /* 0x0000002000207245 */ /* 0x000fe20000201400 */
[----:B------:R-:W3:Y:S01]  /*9620*/  MUFU.TANH R11, R11 ;  /* 0x0000000b000b7308 */ /* 0x000ee20000002400 */
[----:B----4-:R-:W-:-:S02]  /*9630*/  FSEL R16, R24, -INF , !P3 ;  /* 0xff80000018107808 */ /* 0x010fc40005800000 */
[----:B------:R-:W-:Y:S01]  /*9640*/  FSEL R24, R83, -INF , !P0 ;  /* 0xff80000053187808 */ /* 0x000fe20004000000 */
[-C--:B-1----:R-:W-:Y:S01]  /*9650*/  FFMA.FTZ R21, R90, R32.reuse, R21 ;  /* 0x000000205a157223 */ /* 0x082fe20000010015 */
[-C--:B------:R-:W-:Y:S01]  /*9660*/  ISETP.GE.AND P0, PT, R20, R3.reuse, PT ;  /* 0x000000031400720c */ /* 0x080fe20003f06270 */
[----:B--2---:R-:W-:Y:S01]  /*9670*/  FFMA.FTZ R19, R90, R32, R19 ;  /* 0x000000205a137223 */ /* 0x004fe20000010013 */
[----:B------:R-:W-:Y:S01]  /*9680*/  I2FP.F32.S32 R20, R20 ;  /* 0x0000001400147245 */ /* 0x000fe20000201400 */
[----:B------:R-:W1:Y:S01]  /*9690*/  MUFU.TANH R13, R13 ;  /* 0x0000000d000d7308 */ /* 0x000e620000002400 */
[----:B------:R-:W-:Y:S01]  /*96a0*/  ISETP.GE.AND P3, PT, R22, R3, PT ;  /* 0x000000031600720c */ /* 0x000fe20003f66270 */
[----:B------:R-:W-:Y:S01]  /*96b0*/  VIADD R83, R85, 0x800 ;  /* 0x0000080055537836 */ /* 0x000fe20000000000 */
[----:B------:R-:W-:Y:S01]  /*96c0*/  I2FP.F32.S32 R22, R22 ;  /* 0x0000001600167245 */ /* 0x000fe20000201400 */
[CC--:B------:R-:W-:Y:S01]  /*96d0*/  FFMA.FTZ R17, R90.reuse, R20.reuse, R17 ;  /* 0x000000145a117223 */ /* 0x0c0fe20000010011 */
[----:B---3--:R-:W-:-:S03]  /*96e0*/  FFMA.FTZ R7, R90, R20, R7 ;  /* 0x000000145a077223 */ /* 0x008fc60000010007 */
[----:B------:R-:W2:Y:S01]  /*96f0*/  MUFU.TANH R15, R15 ;  /* 0x0000000f000f7308 */ /* 0x000ea20000002400 */
[CC--:B------:R-:W-:Y:S01]  /*9700*/  FFMA.FTZ R39, R90.reuse, R22.reuse, R39 ;  /* 0x000000165a277223 */ /* 0x0c0fe20000010027 */
[----:B------:R-:W-:Y:S01]  /*9710*/  FFMA.FTZ R32, R90, R22, R23 ;  /* 0x000000165a207223 */ /* 0x000fe20000010017 */
[----:B------:R-:W-:Y:S02]  /*9720*/  FSEL R17, R17, -INF , !P2 ;  /* 0xff80000011117808 */ /* 0x000fe40005000000 */
[----:B------:R-:W-:Y:S02]  /*9730*/  ISETP.GE.AND P2, PT, R52, 0x2, PT ;  /* 0x000000023400780c */ /* 0x000fe40003f46270 */
[----:B------:R-:W-:Y:S02]  /*9740*/  FSEL R23, R21, -INF , !P6 ;  /* 0xff80000015177808 */ /* 0x000fe40007000000 */
[----:B------:R-:W-:Y:S02]  /*9750*/  FSEL R22, R19, -INF , !P4 ;  /* 0xff80000013167808 */ /* 0x000fe40006000000 */
[----:B------:R-:W-:-:S02]  /*9760*/  ISETP.GE.AND P6, PT, R0, R2, PT ;  /* 0x000000020000720c */ /* 0x000fc40003fc6270 */
[----:B------:R-:W-:Y:S02]  /*9770*/  ISETP.GE.AND P4, PT, R0, R3, PT ;  /* 0x000000030000720c */ /* 0x000fe40003f86270 */
[----:B------:R-:W-:Y:S02]  /*9780*/  I2FP.F32.S32 R21, R0 ;  /* 0x0000000000157245 */ /* 0x000fe40000201400 */
[----:B------:R-:W-:Y:S02]  /*9790*/  FSEL R19, R39, -INF , !P5 ;  /* 0xff80000027137808 */ /* 0x000fe40006800000 */
[----:B------:R-:W-:Y:S01]  /*97a0*/  FSEL R20, R32, -INF , !P3 ;  /* 0xff80000020147808 */ /* 0x000fe20005800000 */
[CC--:B------:R-:W-:Y:S01]  /*97b0*/  FFMA.FTZ R59, R90.reuse, R21.reuse, R59 ;  /* 0x000000155a3b7223 */ /* 0x0c0fe2000001003b */
[----:B------:R-:W-:Y:S01]  /*97c0*/  I2FP.F32.S32 R0, R34 ;  /* 0x0000002200007245 */ /* 0x000fe20000201400 */
[----:B------:R-:W-:Y:S01]  /*97d0*/  FFMA.FTZ R11, R90, R21, R11 ;  /* 0x000000155a0b7223 */ /* 0x000fe2000001000b */
[----:B------:R-:W-:-:S02]  /*97e0*/  ISETP.GE.AND P5, PT, R34, R2, PT ;  /* 0x000000022200720c */ /* 0x000fc40003fa6270 */
[----:B------:R-:W-:Y:S01]  /*97f0*/  ISETP.GE.AND P3, PT, R34, R3, PT ;  /* 0x000000032200720c */ /* 0x000fe20003f66270 */
[C---:B-1----:R-:W-:Y:S01]  /*9800*/  FFMA.FTZ R39, R90.reuse, R0, R13 ;  /* 0x000000005a277223 */ /* 0x042fe2000001000d */
[----:B------:R-:W-:Y:S02]  /*9810*/  I2FP.F32.S32 R34, R34 ;  /* 0x0000002200227245 */ /* 0x000fe40000201400 */
[----:B------:R-:W-:Y:S02]  /*9820*/  FSEL R0, R7, -INF , !P0 ;  /* 0xff80000007007808 */ /* 0x000fe40004000000 */
[----:B------:R-:W-:Y:S01]  /*9830*/  FSEL R7, R59, -INF , !P6 ;  /* 0xff8000003b077808 */ /* 0x000fe20007000000 */
[----:B--2---:R-:W-:Y:S01]  /*9840*/  FFMA.FTZ R34, R90, R34, R15 ;  /* 0x000000225a227223 */ /* 0x004fe2000001000f */
        /* <DEDUP_REMOVED lines=66> */
.L_x_4780:
[----:B------:R-:W1:Y:S02]  /*9c70*/  LDC R11, c[0x0][0x248] ;  /* 0x00009200ff0b7b82 */ /* 0x000e640000000800 */
[----:B-1----:R-:W-:-:S05]  /*9c80*/  IMAD.SHL.U32 R13, R11, 0x80, RZ ;  /* 0x000000800b0d7824 */ /* 0x002fca00078e00ff */
[----:B------:R-:W-:-:S04]  /*9c90*/  IADD3 R13, -R13, RZ, RZ ;  /* 0x000000ff0d0d7210 */ /* 0x000fc80007ffe1ff */
[----:B------:R-:W-:-:S07]  /*9ca0*/  SHF.R.S32.HI R8, RZ, 0x1f, R13 ;  /* 0x0000001fff087819 */ /* 0x000fce000001140d */
.L_x_4781:
        /* <DEDUP_REMOVED lines=41> */
[----:B--2---:R-:W-:-:S04]  /*9f40*/  LEA R100, P0, R32, UR10, 0x1 ;  /* 0x0000000a20647c11 */ /* 0x004fc8000f8008ff */
[----:B------:R-:W-:-:S05]  /*9f50*/  LEA.HI.X R101, R32, UR11, R11, 0x1, P0 ;  /* 0x0000000b20657c11 */ /* 0x000fca00080f0c0b */
[----:B------:R-:W-:Y:S01]  /*9f60*/  @!PT LDS RZ, [RZ] ;  /* 0x00000000fffff984 */ /* 0x000fe20000000800 */
[----:B------:R-:W-:Y:S01]  /*9f70*/  @!PT LDS RZ, [RZ] ;  /* 0x00000000fffff984 */ /* 0x000fe20000000800 */
[----:B------:R-:W-:Y:S01]  /*9f80*/  @!PT LDS RZ, [RZ] ;  /* 0x00000000fffff984 */ /* 0x000fe20000000800 */
[----:B------:R1:W-:Y:S04]  /*9f90*/  LDGSTS.E.BYPASS.LTC128B.128 [R122+0x2800], desc[UR6][R100.64] ;  /* 0x02800000647a7fae */ /* 0x0003e8000b901d46 */
.L_x_4783:
[----:B------:R-:W-:Y:S05]  /*9fa0*/  BSYNC B0 ;  /* 0x0000000000007941 */ /* 0x000fea0003800000 */
.L_x_4782:
[----:B------:R-:W0:Y:S01]  /*9fb0*/  LDGDEPBAR ;  /* 0x00000000000079af */ /* 0x000e220000000000 */
[----:B------:R-:W-:-:S04]  /*9fc0*/  LEA R120, P0, R13, R120, 0x1 ;  /* 0x000000780d787211 */ /* 0x000fc800078008ff */
[----:B------:R-:W-:-:S09]  /*9fd0*/  LEA.HI.X R121, R13, R121, R8, 0x1, P0 ;  /* 0x000000790d797211 */ /* 0x000fd200000f0c08 */
.L_x_4779:
[----:B------:R-:W-:Y:S01]  /*9fe0*/  FMNMX.FTZ R8, R7, R5, !PT ;  /* 0x0000000507087209 */ /* 0x000fe20007810000 */
[----:B------:R-:W-:Y:S01]  /*9ff0*/  ULDC UR10, c[0x0][0x2ec] ;  /* 0x0000bb00000a7ab9 */ /* 0x000fe20000000800 */
[----:B------:R-:W-:Y:S01]  /*a000*/  FMNMX.FTZ R11, R72, R14, !PT ;  /* 0x0000000e480b7209 */ /* 0x000fe20007810000 */
[----:B------:R-:W3:Y:S01]  /*a010*/  S2UR UR4, SR_CgaCtaId ;  /* 0x00000000000479c3 */ /* 0x000ee20000008800 */
        /* <DEDUP_REMOVED lines=12> */
[----:B------:R-:W-:Y:S01]  /*a0e0*/  FMNMX.FTZ R11, R54, R11, !PT ;  /* 0x0000000b360b7209 */ /* 0x000fe20007810000 */
[----:B---3--:R-:W-:Y:S01]  /*a0f0*/  ULEA UR4, UR4, UR5, 0x18 ;  /* 0x0000000504047291 */ /* 0x008fe2000f8ec03f */
        /* <DEDUP_REMOVED lines=50> */
[----:B------:R-:W-:Y:S01]  /*a420*/  LEA R127, R9, R124, 0x1 ;  /* 0x0000007c097f7211 */ /* 0x000fe200078e08ff */
[----:B------:R-:W4:Y:S04]  /*a430*/  SHFL.BFLY PT, R66, R11, 0x2, 0x1f ;  /* 0x0c401f000b427f89 */ /* 0x000f2800000e0000 */
[----:B--2---:R-:W-:Y:S01]  /*a440*/  LDSM.16.MT88.4 R104, [R124+0x3000] ;  /* 0x003000007c68783b */ /* 0x004fe20000004200 */
[----:B---3--:R-:W-:-:S02]  /*a450*/  FMNMX.FTZ R8, R13, R8, !PT ;  /* 0x000000080d087209 */ /* 0x008fc40007810000 */
[----:B----4-:R-:W-:-:S03]  /*a460*/  FMNMX.FTZ R66, R11, R66, !PT ;  /* 0x000000420b427209 */ /* 0x010fc60007810000 */
[----:B------:R-:W2:Y:S02]  /*a470*/  SHFL.BFLY PT, R65, R8, 0x1, 0x1f ;  /* 0x0c201f0008417f89 */ /* 0x000ea400000e0000 */
[----:B--2---:R-:W-:Y:S02]  /*a480*/  FMNMX.FTZ R65, R8, R65, !PT ;  /* 0x0000004108417209 */ /* 0x004fe40007810000 */
[----:B------:R-:W-:Y:S02]  /*a490*/  LDSM.16.MT88.4 R8, [R127+0x3000] ;  /* 0x003000007f08783b */ /* 0x000fe40000004200 */
[C---:B------:R-:W-:Y:S01]  /*a4a0*/  FSETP.NEU.FTZ.AND P0, PT, R65.reuse, -INF , PT ;  /* 0xff8000004100780b */ /* 0x040fe20003f1d000 */
[----:B------:R-:W-:-:S05]  /*a4b0*/  FMUL.FTZ R32, R65, UR10 ;  /* 0x0000000a41207c20 */ /* 0x000fca0008410000 */
[----:B------:R-:W-:-:S05]  /*a4c0*/  FSEL R32, R32, RZ, P0 ;  /* 0x000000ff20207208 */ /* 0x000fca0000000000 */
[--C-:B------:R-:W-:Y:S01]  /*a4d0*/  FFMA.FTZ R131, R7, UR10, -R32.reuse ;  /* 0x0000000a07837c23 */ /* 0x100fe20008010820 */
[--C-:B------:R-:W-:Y:S01]  /*a4e0*/  FFMA.FTZ R42, R91, UR10, -R32.reuse ;  /* 0x0000000a5b2a7c23 */ /* 0x100fe20008010820 */
[----:B------:R-:W2:Y:S01]  /*a4f0*/  SHFL.BFLY PT, R7, R66, 0x1, 0x1f ;  /* 0x0c201f0042077f89 */ /* 0x000ea200000e0000 */
        /* <DEDUP_REMOVED lines=21> */
[----:B--2---:R-:W-:-:S04]  /*a650*/  FMNMX.FTZ R66, R66, R7, !PT ;  /* 0x0000000742427209 */ /* 0x004fc80007810000 */
[C---:B------:R-:W-:Y:S01]  /*a660*/  FSETP.NEU.FTZ.AND P0, PT, R66.reuse, -INF , PT ;  /* 0xff8000004200780b */ /* 0x040fe20003f1d000 */
[----:B------:R-:W-:Y:S01]  /*a670*/  FMUL.FTZ R21, R66, UR10 ;  /* 0x0000000a42157c20 */ /* 0x000fe20008410000 */
[----:B------:R-:W2:Y:S04]  /*a680*/  MUFU.EX2 R74, R74 ;  /* 0x0000004a004a7308 */ /* 0x000ea80000000800 */
        /* <DEDUP_REMOVED lines=8> */
[----:B---3--:R-:W-:Y:S01]  /*a710*/  F2FP.F16.F32.PACK_AB R4, R130, R131 ;  /* 0x000000838204723e */ /* 0x008fe200000000ff */
[----:B------:R-:W-:Y:S01]  /*a720*/  MUFU.EX2 R128, R128 ;  /* 0x0000008000807308 */ /* 0x000fe20000000800 */
[----:B--2---:R-:W-:Y:S01]  /*a730*/  F2FP.F16.F32.PACK_AB R6, R74, R129 ;  /* 0x000000814a06723e */ /* 0x004fe200000000ff */
[----:B------:R-:W2:Y:S01]  /*a740*/  LDSM.16.MT88.4 R12, [R124+0x3400] ;  /* 0x003400007c0c783b */ /* 0x000ea20000004200 */
        /* <DEDUP_REMOVED lines=20> */
[--C-:B------:R-:W-:Y:S01]  /*a890*/  FFMA.FTZ R67, R62, UR10, -R21.reuse ;  /* 0x0000000a3e437c23 */ /* 0x100fe20008010815 */
[----:B------:R-:W4:Y:S01]  /*a8a0*/  MUFU.EX2 R72, R72 ;  /* 0x0000004800487308 */ /* 0x000f220000000800 */
[----:B---3--:R-:W-:Y:S01]  /*a8b0*/  F2FP.F16.F32.PACK_AB R5, R125, R128 ;  /* 0x000000807d05723e */ /* 0x008fe200000000ff */
[----:B------:R-:W-:Y:S01]  /*a8c0*/  FFMA.FTZ R58, R58, UR10, -R21 ;  /* 0x0000000a3a3a7c23 */ /* 0x000fe20008010815 */
[----:B------:R-:W-:Y:S01]  /*a8d0*/  FADD.FTZ R128, R128, R125 ;  /* 0x0000007d80807221 */ /* 0x000fe20000010000 */
[----:B------:R-:W-:Y:S01]  /*a8e0*/  FADD.FTZ R130, R131, R130 ;  /* 0x0000008283827221 */ /* 0x000fe20000010000 */
[--C-:B------:R-:W-:Y:S01]  /*a8f0*/  FFMA.FTZ R64, R39, UR10, -R32.reuse ;  /* 0x0000000a27407c23 */ /* 0x100fe20008010820 */
[----:B------:R-:W-:Y:S01]  /*a900*/  FFMA.FTZ R62, R35, UR10, -R32 ;  /* 0x0000000a233e7c23 */ /* 0x000fe20008010820 */
[--C-:B------:R-:W-:Y:S01]  /*a910*/  FFMA.FTZ R38, R38, UR10, -R21.reuse ;  /* 0x0000000a26267c23 */ /* 0x100fe20008010815 */
[----:B------:R-:W3:Y:S01]  /*a920*/  MUFU.EX2 R46, R46 ;  /* 0x0000002e002e7308 */ /* 0x000ee20000000800 */
[----:B------:R-:W-:Y:S01]  /*a930*/  FADD.FTZ R129, R129, R130 ;  /* 0x0000008281817221 */ /* 0x000fe20000010000 */
[--C-:B------:R-:W-:Y:S01]  /*a940*/  FFMA.FTZ R35, R36, UR10, -R21.reuse ;  /* 0x0000000a24237c23 */ /* 0x100fe20008010815 */
[--C-:B------:R-:W-:Y:S01]  /*a950*/  FFMA.FTZ R39, R34, UR10, -R21.reuse ;  /* 0x0000000a22277c23 */ /* 0x100fe20008010815 */
[----:B------:R-:W-:Y:S01]  /*a960*/  FFMA.FTZ R30, R30, UR10, -R21 ;  /* 0x0000000a1e1e7c23 */ /* 0x000fe20008010815 */
[----:B------:R-:W-:Y:S01]  /*a970*/  FADD.FTZ R74, R74, R129 ;  /* 0x000000814a4a7221 */ /* 0x000fe20000010000 */
[----:B------:R-:W-:Y:S01]  /*a980*/  FFMA.FTZ R36, R17, UR10, -R32 ;  /* 0x0000000a11247c23 */ /* 0x000fe20008010820 */
[--C-:B------:R-:W-:Y:S01]  /*a990*/  FFMA.FTZ R17, R28, UR10, -R21.reuse ;  /* 0x0000000a1c117c23 */ /* 0x100fe20008010815 */
[----:B------:R-:W-:Y:S01]  /*a9a0*/  MUFU.EX2 R45, R45 ;  /* 0x0000002d002d7308 */ /* 0x000fe20000000800 */
[----:B----4-:R-:W-:Y:S01]  /*a9b0*/  F2FP.F16.F32.PACK_AB R7, R72, R91 ;  /* 0x0000005b4807723e */ /* 0x010fe200000000ff */
[----:B------:R-:W-:Y:S01]  /*a9c0*/  FADD.FTZ R91, R91, R128 ;  /* 0x000000805b5b7221 */ /* 0x000fe20000010000 */
[--C-:B------:R-:W-:Y:S01]  /*a9d0*/  FFMA.FTZ R26, R26, UR10, -R21.reuse ;  /* 0x0000000a1a1a7c23 */ /* 0x100fe20008010815 */
[----:B------:R-:W-:Y:S01]  /*a9e0*/  FFMA.FTZ R28, R16, UR10, -R21 ;  /* 0x0000000a101c7c23 */ /* 0x000fe20008010815 */
[--C-:B------:R-:W-:Y:S01]  /*a9f0*/  FFMA.FTZ R34, R25, UR10, -R32.reuse ;  /* 0x0000000a19227c23 */ /* 0x100fe20008010820 */
[----:B------:R-:W-:Y:S01]  /*aa00*/  FADD.FTZ R72, R72, R91 ;  /* 0x0000005b48487221 */ /* 0x000fe20000010000 */
[----:B------:R-:W-:Y:S01]  /*aa10*/  FFMA.FTZ R25, R19, UR10, -R32 ;  /* 0x0000000a13197c23 */ /* 0x000fe20008010820 */
[C---:B------:R-:W-:Y:S01]  /*aa20*/  HMMA.16816.F32 R108, R4.reuse, R104, RZ ;  /* 0x00000068046c723c */ /* 0x040fe200000018ff */
[----:B------:R-:W4:Y:S01]  /*aa30*/  MUFU.EX2 R42, R42 ;  /* 0x0000002a002a7308 */ /* 0x000f220000000800 */
[----:B---3--:R-:W-:Y:S01]  /*aa40*/  F2FP.F16.F32.PACK_AB R96, R46, R89 ;  /* 0x000000592e60723e */ /* 0x008fe200000000ff */
[----:B------:R-:W-:Y:S01]  /*aa50*/  FADD.FTZ R89, R89, R74 ;  /* 0x0000004a59597221 */ /* 0x000fe20000010000 */
[--C-:B------:R-:W-:Y:S01]  /*aa60*/  FFMA.FTZ R91, R0, UR10, -R21.reuse ;  /* 0x0000000a005b7c23 */ /* 0x100fe20008010815 */
[----:B------:R-:W-:Y:S01]  /*aa70*/  FFMA.FTZ R24, R24, UR10, -R21 ;  /* 0x0000000a18187c23 */ /* 0x000fe20008010815 */
[C---:B------:R-:W-:Y:S01]  /*aa80*/  HMMA.16816.F32 R104, R4.reuse, R106, RZ ;  /* 0x0000006a0468723c */ /* 0x040fe200000018ff */
[----:B------:R-:W-:Y:S01]  /*aa90*/  FADD.FTZ R46, R46, R89 ;  /* 0x000000592e2e7221 */ /* 0x000fe20000010000 */
[----:B------:R-:W-:Y:S01]  /*aaa0*/  FFMA.FTZ R20, R20, UR10, -R21 ;  /* 0x0000000a14147c23 */ /* 0x000fe20008010815 */
[----:B------:R-:W-:Y:S03]  /*aab0*/  MUFU.EX2 R75, R75 ;  /* 0x0000004b004b7308 */ /* 0x000fe60000000800 */
[C---:B-1----:R-:W-:Y:S05]  /*aac0*/  HMMA.16816.F32 R100, R4.reuse, R8, RZ ;  /* 0x000000080464723c */ /* 0x042fea00000018ff */
[----:B------:R-:W1:Y:S01]  /*aad0*/  MUFU.EX2 R44, R44 ;  /* 0x0000002c002c7308 */ /* 0x000e620000000800 */
[----:B------:R-:W-:Y:S01]  /*aae0*/  HMMA.16816.F32 R4, R4, R10, RZ ;  /* 0x0000000a0404723c */ /* 0x000fe200000018ff */
[----:B------:R-:W3:Y:S01]  /*aaf0*/  LDSM.16.MT88.4 R8, [R127+0x3400] ;  /* 0x003400007f08783b */ /* 0x000ee20000004200 */
[----:B----4-:R-:W-:-:S05]  /*ab00*/  F2FP.F16.F32.PACK_AB R98, R42, R45 ;  /* 0x0000002d2a62723e */ /* 0x010fca00000000ff */
[----:B------:R-:W-:Y:S08]  /*ab10*/  MUFU.EX2 R40, R40 ;  /* 0x0000002800287308 */ /* 0x000ff00000000800 */
[----:B------:R-:W4:Y:S01]  /*ab20*/  MUFU.EX2 R31, R31 ;  /* 0x0000001f001f7308 */ /* 0x000f220000000800 */
[----:B-1----:R-:W-:Y:S01]  /*ab30*/  F2FP.F16.F32.PACK_AB R97, R44, R75 ;  /* 0x0000004b2c61723e */ /* 0x002fe200000000ff */
[----:B------:R-:W-:Y:S01]  /*ab40*/  FADD.FTZ R75, R75, R72 ;  /* 0x000000484b4b7221 */ /* 0x000fe20000010000 */
[----:B------:R-:W-:Y:S01]  /*ab50*/  FFMA.FTZ R72, R43, UR10, -R32 ;  /* 0x0000000a2b487c23 */ /* 0x000fe20008010820 */
[----:B------:R-:W-:-:S02]  /*ab60*/  FFMA.FTZ R43, R22, UR10, -R21 ;  /* 0x0000000a162b7c23 */ /* 0x000fc40008010815 */
[----:B------:R-:W-:Y:S02]  /*ab70*/  FADD.FTZ R75, R44, R75 ;  /* 0x0000004b2c4b7221 */ /* 0x000fe40000010000 */
[----:B------:R-:W-:Y:S08]  /*ab80*/  MUFU.EX2 R136, R136 ;  /* 0x0000008800887308 */ /* 0x000ff00000000800 */
[----:B------:R-:W1:Y:S01]  /*ab90*/  MUFU.EX2 R53, R53 ;  /* 0x0000003500357308 */ /* 0x000e620000000800 */
[----:B----4-:R-:W-:Y:S01]  /*aba0*/  F2FP.F16.F32.PACK_AB R99, R31, R40 ;  /* 0x000000281f63723e */ /* 0x010fe200000000ff */
[----:B------:R-:W-:-:S04]  /*abb0*/  FADD.FTZ R40, R40, R75 ;  /* 0x0000004b28287221 */ /* 0x000fc80000010000 */
[----:B------:R-:W-:Y:S01]  /*abc0*/  FADD.FTZ R40, R31, R40 ;  /* 0x000000281f287221 */ /* 0x000fe20000010000 */
[----:B------:R-:W-:Y:S01]  /*abd0*/  FFMA.FTZ R31, R18, UR10, -R21 ;  /* 0x0000000a121f7c23 */ /* 0x000fe20008010815 */
[C---:B--2---:R-:W-:Y:S01]  /*abe0*/  HMMA.16816.F32 R108, R96.reuse, R12, R108 ;  /* 0x0000000c606c723c */ /* 0x044fe2000000186c */
[----:B------:R-:W-:Y:S05]  /*abf0*/  MUFU.EX2 R54, R54 ;  /* 0x0000003600367308 */ /* 0x000fea0000000800 */
[C---:B------:R-:W-:Y:S01]  /*ac00*/  HMMA.16816.F32 R104, R96.reuse, R14, R104 ;  /* 0x0000000e6068723c */ /* 0x040fe20000001868 */
[----:B------:R-:W-:Y:S02]  /*ac10*/  LDSM.16.MT88.4 R12, [R127+0x4400] ;  /* 0x004400007f0c783b */ /* 0x000fe40000004200 */
[----:B------:R-:W2:Y:S03]  /*ac20*/  MUFU.EX2 R49, R49 ;  /* 0x0000003100317308 */ /* 0x000ea60000000800 */
[C---:B---3--:R-:W-:Y:S05]  /*ac30*/  HMMA.16816.F32 R100, R96.reuse, R8, R100 ;  /* 0x000000086064723c */ /* 0x048fea0000001864 */
[----:B------:R-:W-:Y:S01]  /*ac40*/  MUFU.EX2 R51, R51 ;  /* 0x0000003300337308 */ /* 0x000fe20000000800 */
[----:B------:R-:W-:Y:S01]  /*ac50*/  HMMA.16816.F32 R96, R96, R10, R4 ;  /* 0x0000000a6060723c */ /* 0x000fe20000001804 */
[----:B------:R-:W3:Y:S06]  /*ac60*/  LDSM.16.MT88.4 R8, [R124+0x3800] ;  /* 0x003800007c08783b */ /* 0x000eec0000004200 */
[----:B------:R-:W4:Y:S01]  /*ac70*/  MUFU.EX2 R50, R50 ;  /* 0x0000003200327308 */ /* 0x000f220000000800 */
[----:B-1----:R-:W-:-:S02]  /*ac80*/  F2FP.F16.F32.PACK_AB R4, R53, R136 ;  /* 0x000000883504723e */ /* 0x002fc400000000ff */
[----:B--2---:R-:W-:-:S05]  /*ac90*/  F2FP.F16.F32.PACK_AB R6, R49, R54 ;  /* 0x000000363106723e */ /* 0x004fca00000000ff */
[----:B------:R-:W-:Y:S08]  /*aca0*/  MUFU.EX2 R48, R48 ;  /* 0x0000003000307308 */ /* 0x000ff00000000800 */
[----:B------:R-:W1:Y:S01]  /*acb0*/  MUFU.EX2 R47, R47 ;  /* 0x0000002f002f7308 */ /* 0x000e620000000800 */
[----:B----4-:R-:W-:-:S07]  /*acc0*/  F2FP.F16.F32.PACK_AB R5, R50, R51 ;  /* 0x000000333205723e */ /* 0x010fce00000000ff */
[----:B------:R-:W-:Y:S08]  /*acd0*/  MUFU.EX2 R134, R134 ;  /* 0x0000008600867308 */ /* 0x000ff00000000800 */
[----:B------:R-:W2:Y:S01]  /*ace0*/  MUFU.EX2 R61, R61 ;  /* 0x0000003d003d7308 */ /* 0x000ea20000000800 */
[----:B-1----:R-:W-:-:S07]  /*acf0*/  F2FP.F16.F32.PACK_AB R7, R47, R48 ;  /* 0x000000302f07723e */ /* 0x002fce00000000ff */
[C---:B---3--:R-:W-:Y:S01]  /*ad00*/  HMMA.16816.F32 R108, R4.reuse, R8, R108 ;  /* 0x00000008046c723c */ /* 0x048fe2000000186c */
        /* <DEDUP_REMOVED lines=14> */
[----:B---3--:R-:W-:Y:S02]  /*adf0*/  F2FP.F16.F32.PACK_AB R5, R57, R126 ;  /* 0x0000007e3905723e */ /* 0x008fe400000000ff */
        /* <DEDUP_REMOVED lines=19> */
[----:B------:R-:W-:Y:S01]  /*af30*/  MUFU.EX2 R35, R35 ;  /* 0x0000002300237308 */ /* 0x000fe20000000800 */
[----:B-----5:R-:W-:-:S02]  /*af40*/  F2FP.F16.F32.PACK_AB R4, R71, R140 ;  /* 0x0000008c4704723e */ /* 0x020fc400000000ff */
[----:B--2---:R-:W-:Y:S02]  /*af50*/  F2FP.F16.F32.PACK_AB R5, R73, R70 ;  /* 0x000000464905723e */ /* 0x004fe400000000ff */
[----:B------:R-:W-:Y:S02]  /*af60*/  F2FP.F16.F32.PACK_AB R6, R63, R138 ;  /* 0x0000008a3f06723e */ /* 0x000fe400000000ff */
[----:B---3--:R-:W-:Y:S01]  /*af70*/  F2FP.F16.F32.PACK_AB R7, R58, R67 ;  /* 0x000000433a07723e */ /* 0x008fe200000000ff */
[----:B------:R-:W-:Y:S08]  /*af80*/  MUFU.EX2 R39, R39 ;  /* 0x0000002700277308 */ /* 0x000ff00000000800 */
[----:B------:R-:W2:Y:S08]  /*af90*/  MUFU.EX2 R30, R30 ;  /* 0x0000001e001e7308 */ /* 0x000eb00000000800 */
[----:B------:R-:W-:Y:S08]  /*afa0*/  MUFU.EX2 R32, R27 ;  /* 0x0000001b00207308 */ /* 0x000ff00000000800 */
[----:B------:R-:W-:Y:S01]  /*afb0*/  MUFU.EX2 R62, R62 ;  /* 0x0000003e003e7308 */ /* 0x000fe20000000800 */
[C---:B-1----:R-:W-:Y:S07]  /*afc0*/  HMMA.16816.F32 R108, R4.reuse, R8, R108 ;  /* 0x00000008046c723c */ /* 0x042fee000000186c */
[----:B------:R-:W1:Y:S01]  /*afd0*/  MUFU.EX2 R33, R33 ;  /* 0x0000002100217308 */ /* 0x000e620000000800 */
[C---:B------:R-:W-:Y:S01]  /*afe0*/  HMMA.16816.F32 R104, R4.reuse, R10, R104 ;  /* 0x0000000a0468723c */ /* 0x040fe20000001868 */
[----:B------:R-:W3:Y:S06]  /*aff0*/  LDSM.16.MT88.4 R8, [R127+0x4000] ;  /* 0x004000007f08783b */ /* 0x000eec0000004200 */
[----:B------:R-:W-:Y:S08]  /*b000*/  MUFU.EX2 R29, R29 ;  /* 0x0000001d001d7308 */ /* 0x000ff00000000800 */
[----:B------:R5:W-:Y:S08]  /*b010*/  MUFU.EX2 R27, R17 ;  /* 0x00000011001b7308 */ /* 0x000bf00000000800 */
[----:B------:R-:W1:Y:S08]  /*b020*/  MUFU.EX2 R26, R26 ;  /* 0x0000001a001a7308 */ /* 0x000e700000000800 */
[----:B------:R-:W-:Y:S01]  /*b030*/  MUFU.EX2 R31, R31 ;  /* 0x0000001f001f7308 */ /* 0x000fe20000000800 */
[----:B-----5:R-:W-:Y:S07]  /*b040*/  LDSM.16.MT88.4 R16, [R127+0x4800] ;  /* 0x004800007f10783b */ /* 0x020fee0000004200 */
[----:B------:R-:W5:Y:S01]  /*b050*/  MUFU.EX2 R28, R28 ;  /* 0x0000001c001c7308 */ /* 0x000f620000000800 */
[C---:B---3--:R-:W-:Y:S06]  /*b060*/  HMMA.16816.F32 R100, R4.reuse, R8, R100 ;  /* 0x000000080464723c */ /* 0x048fec0000001864 */
[----:B------:R-:W-:Y:S01]  /*b070*/  HMMA.16816.F32 R96, R4, R10, R96 ;  /* 0x0000000a0460723c */ /* 0x000fe20000001860 */
[----:B------:R-:W3:Y:S01]  /*b080*/  LDSM.16.MT88.4 R8, [R124+0x4400] ;  /* 0x004400007c08783b */ /* 0x000ee20000004200 */
[----:B------:R-:W-:Y:S05]  /*b090*/  MUFU.EX2 R34, R34 ;  /* 0x0000002200227308 */ /* 0x000fea0000000800 */
[----:B------:R-:W-:Y:S01]  /*b0a0*/  FADD.FTZ R5, R45, R46 ;  /* 0x0000002e2d057221 */ /* 0x000fe20000010000 */
[----:B----4-:R-:W-:-:S02]  /*b0b0*/  F2FP.F16.F32.PACK_AB R4, R41, R72 ;  /* 0x000000482904723e */ /* 0x010fc400000000ff */
[----:B------:R-:W-:Y:S01]  /*b0c0*/  F2FP.F16.F32.PACK_AB R6, R37, R64 ;  /* 0x000000402506723e */ /* 0x000fe200000000ff */
[----:B------:R-:W-:Y:S01]  /*b0d0*/  FADD.FTZ R5, R42, R5 ;  /* 0x000000052a057221 */ /* 0x000fe20000010000 */
[----:B--2---:R-:W-:Y:S01]  /*b0e0*/  F2FP.F16.F32.PACK_AB R7, R30, R39 ;  /* 0x000000271e07723e */ /* 0x004fe200000000ff */
[----:B------:R-:W2:Y:S02]  /*b0f0*/  MUFU.EX2 R23, R23 ;  /* 0x0000001700177308 */ /* 0x000ea40000000800 */
[----:B------:R-:W-:Y:S01]  /*b100*/  FADD.FTZ R136, R136, R5 ;  /* 0x0000000588887221 */ /* 0x000fe20000010000 */
[----:B------:R-:W-:-:S03]  /*b110*/  F2FP.F16.F32.PACK_AB R5, R35, R38 ;  /* 0x000000262305723e */ /* 0x000fc600000000ff */
[----:B------:R-:W-:Y:S02]  /*b120*/  FADD.FTZ R53, R53, R136 ;  /* 0x0000008835357221 */ /* 0x000fe40000010000 */
[----:B------:R-:W-:Y:S02]  /*b130*/  MUFU.EX2 R24, R24 ;  /* 0x0000001800187308 */ /* 0x000fe40000000800 */
[----:B------:R-:W-:Y:S01]  /*b140*/  HMMA.16816.F32 R100, R4, R12, R100 ;  /* 0x0000000c0464723c */ /* 0x000fe20000001864 */
[----:B------:R-:W-:-:S04]  /*b150*/  FADD.FTZ R54, R54, R53 ;  /* 0x0000003536367221 */ /* 0x000fc80000010000 */
[----:B------:R-:W-:Y:S01]  /*b160*/  FADD.FTZ R49, R49, R54 ;  /* 0x0000003631317221 */ /* 0x000fe20000010000 */
[C---:B------:R-:W-:Y:S01]  /*b170*/  HMMA.16816.F32 R96, R4.reuse, R14, R96 ;  /* 0x0000000e0460723c */ /* 0x040fe20000001860 */
[----:B------:R-:W-:Y:S01]  /*b180*/  FADD.FTZ R13, R51, R40 ;  /* 0x00000028330d7221 */ /* 0x000fe20000010000 */
[----:B------:R-:W4:Y:S01]  /*b190*/  MUFU.EX2 R43, R43 ;  /* 0x0000002b002b7308 */ /* 0x000f220000000800 */
[----:B------:R-:W-:Y:S02]  /*b1a0*/  FADD.FTZ R134, R134, R49 ;  /* 0x0000003186867221 */ /* 0x000fe40000010000 */
[----:B------:R-:W-:Y:S02]  /*b1b0*/  FADD.FTZ R13, R50, R13 ;  /* 0x0000000d320d7221 */ /* 0x000fe40000010000 */
[----:B------:R-:W-:Y:S02]  /*b1c0*/  FADD.FTZ R134, R61, R134 ;  /* 0x000000863d867221 */ /* 0x000fe40000010000 */
[----:B------:R-:W-:Y:S01]  /*b1d0*/  FADD.FTZ R48, R48, R13 ;  /* 0x0000000d30307221 */ /* 0x000fe20000010000 */
[----:B------:R-:W-:Y:S01]  /*b1e0*/  MUFU.EX2 R25, R25 ;  /* 0x0000001900197308 */ /* 0x000fe20000000800 */
[----:B------:R-:W-:Y:S01]  /*b1f0*/  FADD.FTZ R59, R59, R134 ;  /* 0x000000863b3b7221 */ /* 0x000fe20000010000 */
[----:B---3--:R-:W-:Y:S01]  /*b200*/  HMMA.16816.F32 R108, R4, R8, R108 ;  /* 0x00000008046c723c */ /* 0x008fe2000000186c */
[----:B------:R-:W-:Y:S01]  /*b210*/  FADD.FTZ R47, R47, R48 ;  /* 0x000000302f2f7221 */ /* 0x000fe20000010000 */
[----:B------:R-:W-:Y:S01]  /*b220*/  LDSM.16.MT88.4 R12, [R124+0x4c00] ;  /* 0x004c00007c0c783b */ /* 0x000fe20000004200 */
[----:B------:R-:W-:-:S02]  /*b230*/  FADD.FTZ R59, R56, R59 ;  /* 0x0000003b383b7221 */ /* 0x000fc40000010000 */
[----:B------:R-:W-:Y:S01]  /*b240*/  FADD.FTZ R126, R126, R47 ;  /* 0x0000002f7e7e7221 */ /* 0x000fe20000010000 */
[----:B------:R-:W-:Y:S01]  /*b250*/  HMMA.16816.F32 R104, R4, R10, R104 ;  /* 0x0000000a0468723c */ /* 0x000fe20000001868 */
[----:B------:R-:W3:Y:S01]  /*b260*/  LDSM.16.MT88.4 R8, [R124+0x4800] ;  /* 0x004800007c08783b */ /* 0x000ee20000004200 */
[----:B------:R-:W-:Y:S01]  /*b270*/  FADD.FTZ R140, R140, R59 ;  /* 0x0000003b8c8c7221 */ /* 0x000fe20000010000 */
[----:B------:R-:W-:Y:S01]  /*b280*/  FADD.FTZ R57, R57, R126 ;  /* 0x0000007e39397221 */ /* 0x000fe20000010000 */
[----:B------:R-:W4:Y:S02]  /*b290*/  MUFU.EX2 R36, R36 ;  /* 0x0000002400247308 */ /* 0x000f240000000800 */
[----:B------:R-:W-:Y:S01]  /*b2a0*/  FADD.FTZ R71, R71, R140 ;  /* 0x0000008c47477221 */ /* 0x000fe20000010000 */
[----:B------:R-:W-:Y:S01]  /*b2b0*/  FADD.FTZ R60, R60, R57 ;  /* 0x000000393c3c7221 */ /* 0x000fe20000010000 */
[----:B-1----:R-:W-:Y:S02]  /*b2c0*/  F2FP.F16.F32.PACK_AB R4, R33, R62 ;  /* 0x0000003e2104723e */ /* 0x002fe400000000ff */
[----:B------:R-:W-:Y:S01]  /*b2d0*/  FADD.FTZ R138, R138, R71 ;  /* 0x000000478a8a7221 */ /* 0x000fe20000010000 */
[----:B------:R-:W-:Y:S01]  /*b2e0*/  FADD.FTZ R55, R55, R60 ;  /* 0x0000003c37377221 */ /* 0x000fe20000010000 */
[----:B------:R-:W-:Y:S01]  /*b2f0*/  F2FP.F16.F32.PACK_AB R5, R26, R27 ;  /* 0x0000001b1a05723e */ /* 0x000fe200000000ff */
[----:B------:R-:W-:Y:S01]  /*b300*/  MUFU.EX2 R20, R20 ;  /* 0x0000001400147308 */ /* 0x000fe20000000800 */
[----:B------:R-:W-:Y:S01]  /*b310*/  F2FP.F16.F32.PACK_AB R6, R32, R29 ;  /* 0x0000001d2006723e */ /* 0x000fe200000000ff */
[----:B------:R-:W-:Y:S01]  /*b320*/  FADD.FTZ R0, R70, R55 ;  /* 0x0000003746007221 */ /* 0x000fe20000010000 */
[----:B-----5:R-:W-:Y:S01]  /*b330*/  F2FP.F16.F32.PACK_AB R7, R28, R31 ;  /* 0x0000001f1c07723e */ /* 0x020fe200000000ff */
[----:B------:R-:W-:-:S02]  /*b340*/  FADD.FTZ R63, R63, R138 ;  /* 0x0000008a3f3f7221 */ /* 0x000fc40000010000 */
[----:B------:R-:W-:Y:S02]  /*b350*/  FADD.FTZ R0, R73, R0 ;  /* 0x0000000049007221 */ /* 0x000fe40000010000 */
[----:B------:R-:W-:Y:S01]  /*b360*/  FADD.FTZ R72, R72, R63 ;  /* 0x0000003f48487221 */ /* 0x000fe20000010000 */
[----:B------:R-:W1:Y:S01]  /*b370*/  MUFU.EX2 R91, R91 ;  /* 0x0000005b005b7308 */ /* 0x000e620000000800 */
[----:B------:R-:W-:Y:S01]  /*b380*/  FADD.FTZ R67, R67, R0 ;  /* 0x0000000043437221 */ /* 0x000fe20000010000 */
[C---:B------:R-:W-:Y:S01]  /*b390*/  HMMA.16816.F32 R100, R4.reuse, R16, R100 ;  /* 0x000000100464723c */ /* 0x040fe20000001864 */
        /* <DEDUP_REMOVED lines=14> */
[----:B------:R-:W3:Y:S01]  /*b480*/  LDSM.16.MT88.4 R8, [R127+0x4c00] ;  /* 0x004c00007f08783b */ /* 0x000ee20000004200 */
[----:B------:R-:W-:Y:S01]  /*b490*/  FADD.FTZ R27, R27, R30 ;  /* 0x0000001e1b1b7221 */ /* 0x000fe20000010000 */
[----:B------:R-:W-:-:S03]  /*b4a0*/  FADD.FTZ R29, R32, R29 ;  /* 0x0000001d201d7221 */ /* 0x000fc60000010000 */
[----:B------:R-:W-:Y:S01]  /*b4b0*/  FADD.FTZ R26, R26, R27 ;  /* 0x0000001b1a1a7221 */ /* 0x000fe20000010000 */
[----:B--2---:R-:W-:Y:S01]  /*b4c0*/  F2FP.F16.F32.PACK_AB R4, R23, R34 ;  /* 0x000000221704723e */ /* 0x004fe200000000ff */
[----:B------:R-:W-:Y:S01]  /*b4d0*/  FADD.FTZ R34, R34, R29 ;  /* 0x0000001d22227221 */ /* 0x000fe20000010000 */
[----:B----4-:R-:W-:Y:S01]  /*b4e0*/  F2FP.F16.F32.PACK_AB R5, R43, R24 ;  /* 0x000000182b05723e */ /* 0x010fe200000000ff */
[----:B------:R-:W-:Y:S01]  /*b4f0*/  FADD.FTZ R31, R31, R26 ;  /* 0x0000001a1f1f7221 */ /* 0x000fe20000010000 */
[----:B------:R-:W-:Y:S01]  /*b500*/  F2FP.F16.F32.PACK_AB R6, R36, R25 ;  /* 0x000000192406723e */ /* 0x000fe200000000ff */
[----:B------:R-:W-:Y:S01]  /*b510*/  FADD.FTZ R34, R23, R34 ;  /* 0x0000002217227221 */ /* 0x000fe20000010000 */
[----:B-1----:R-:W-:Y:S01]  /*b520*/  F2FP.F16.F32.PACK_AB R7, R91, R20 ;  /* 0x000000145b07723e */ /* 0x002fe200000000ff */
        /* <DEDUP_REMOVED lines=8> */
[----:B------:R-:W-:-:S03]  /*b5b0*/  FADD.FTZ R91, R91, R20 ;  /* 0x000000145b5b7221 */ /* 0x000fc60000010000 */
        /* <DEDUP_REMOVED lines=54> */
[----:B------:R-:W-:Y:S01]  /*b920*/  IMAD R6, R7, R4, -0x80 ;  /* 0xffffff8007067424 */ /* 0x000fe200078e0204 */
[----:B------:R-:W-:-:S04]  /*b930*/  MOV R7, UR4 ;  /* 0x0000000400077c02 */ /* 0x000fc80008000f00 */
[----:B------:R-:W-:Y:S01]  /*b940*/  SHF.R.S32.HI R4, RZ, 0x1f, R6 ;  /* 0x0000001fff047819 */ /* 0x000fe20000011406 */
[----:B------:R-:W-:-:S04]  /*b950*/  IMAD.WIDE.U32 R10, R6, R7, RZ ;  /* 0x00000007060a7225 */ /* 0x000fc800078e00ff */
[----:B--2---:R-:W-:Y:S02]  /*b960*/  IMAD.IADD R0, R0, 0x1, -R5 ;  /* 0x0000000100007824 */ /* 0x004fe400078e0a05 */
[----:B------:R-:W-:-:S03]  /*b970*/  IMAD R5, R4, R7, RZ ;  /* 0x0000000704057224 */ /* 0x000fc600078e02ff */
[----:B------:R-:W-:Y:S01]  /*b980*/  SHF.R.S32.HI R4, RZ, 0x1f, R0 ;  /* 0x0000001fff047819 */ /* 0x000fe20000011400 */
[----:B------:R-:W-:Y:S01]  /*b990*/  IMAD R5, R6, UR5, R5 ;  /* 0x0000000506057c24 */ /* 0x000fe2000f8e0205 */
[----:B------:R-:W-:-:S03]  /*b9a0*/  ULDC.64 UR4, c[0x0][0x238] ;  /* 0x00008e0000047ab9 */ /* 0x000fc60000000a00 */
[----:B------:R-:W-:Y:S01]  /*b9b0*/  IMAD R9, R4, UR4, RZ ;  /* 0x0000000404097c24 */ /* 0x000fe2000f8e02ff */
[----:B------:R-:W-:-:S03]  /*b9c0*/  IADD3 R11, R11, R5, RZ ;  /* 0x000000050b0b7210 */ /* 0x000fc60007ffe0ff */
[C---:B------:R-:W-:Y:S02]  /*b9d0*/  IMAD R9, R0.reuse, UR5, R9 ;  /* 0x0000000500097c24 */ /* 0x040fe4000f8e0209 */
[----:B------:R-:W-:-:S04]  /*b9e0*/  IMAD.WIDE.U32 R4, R0, UR4, R10 ;  /* 0x0000000400047c25 */ /* 0x000fc8000f8e000a */
[----:B------:R-:W-:Y:S01]  /*b9f0*/  IMAD.IADD R9, R5, 0x1, R9 ;  /* 0x0000000105097824 */ /* 0x000fe200078e0209 */
[----:B------:R-:W-:Y:S06]  /*ba00*/  BRA `(.L_x_4786) ;  /* 0x0000000000107947 */ /* 0x000fec0003800000 */
.L_x_4785:
[----:B------:R-:W1:Y:S02]  /*ba10*/  LDC R7, c[0x0][0x250] ;  /* 0x00009400ff077b82 */ /* 0x000e640000000800 */
[----:B-1----:R-:W-:-:S05]  /*ba20*/  IMAD.SHL.U32 R4, R7, 0x80, RZ ;  /* 0x0000008007047824 */ /* 0x002fca00078e00ff */
[----:B------:R-:W-:-:S04]  /*ba30*/  IADD3 R4, -R4, RZ, RZ ;  /* 0x000000ff04047210 */ /* 0x000fc80007ffe1ff */
[----:B------:R-:W-:-:S07]  /*ba40*/  SHF.R.S32.HI R9, RZ, 0x1f, R4 ;  /* 0x0000001fff097819 */ /* 0x000fce0000011404 */
.L_x_4786:
        /* <DEDUP_REMOVED lines=20> */
[C---:B------:R-:W-:Y:S02]  /*bb90*/  @!P0 IADD3 R11, P3, R4.reuse, R11, RZ ;  /* 0x0000000b040b8210 */ /* 0x040fe40007f7e0ff */
[----:B------:R-:W-:Y:S01]  /*bba0*/  @!P0 IADD3 R5, P2, R4, R12, RZ ;  /* 0x0000000c04058210 */ /* 0x000fe20007f5e0ff */
[----:B--2---:R-:W-:Y:S01]  /*bbb0*/  @!P0 IMAD R0, R0, 0x60, RZ ;  /* 0x0000006000008824 */ /* 0x004fe200078e02ff */
[----:B------:R-:W-:Y:S01]  /*bbc0*/  @!P0 LEA R14, P4, R6, UR8, 0x1 ;  /* 0x00000008060e8c11 */ /* 0x000fe2000f8808ff */
[----:B------:R-:W-:Y:S01]  /*bbd0*/  @!P0 IMAD.X R8, R9, 0x1, R8, P3 ;  /* 0x0000000109088824 */ /* 0x000fe200018e0608 */
[----:B------:R-:W-:Y:S02]  /*bbe0*/  @!P0 LEA R10, P3, R11, UR8, 0x1 ;  /* 0x000000080b0a8c11 */ /* 0x000fe4000f8608ff */
[----:B------:R-:W-:-:S02]  /*bbf0*/  @!P0 IADD3.X R0, R9, R13, R0, P2, !PT ;  /* 0x0000000d09008210 */ /* 0x000fc400017fe400 */
[----:B------:R-:W-:Y:S02]  /*bc00*/  @!P0 LEA.HI.X R15, R6, UR9, R95, 0x1, P4 ;  /* 0x00000009060f8c11 */ /* 0x000fe4000a0f0c5f */
        /* <DEDUP_REMOVED lines=8> */
[----:B------:R-:W-:Y:S01]  /*bc90*/  ISETP.GE.AND P2, PT, R52, 0x3, PT ;  /* 0x000000033400780c */ /* 0x000fe20003f46270 */
[----:B------:R-:W-:Y:S03]  /*bca0*/  @P0 STS.128 [R122+0x4000], RZ ;  /* 0x004000ff7a000388 */ /* 0x000fe60000000c00 */
[----:B------:R-:W-:Y:S01]  /*bcb0*/  LOP3.LUT R136, R0, R93, RZ, 0xfc, !PT ;  /* 0x0000005d00887212 */ /* 0x000fe200078efcff */
        /* <DEDUP_REMOVED lines=32> */
[----:B------:R-:W-:Y:S01]  /*bec0*/  HMMA.16816.F32 R48, R128, R44, RZ ;  /* 0x0000002c8030723c */ /* 0x000fe200000018ff */
[----:B------:R-:W-:-:S05]  /*bed0*/  FMUL.FTZ R67, R61, UR13 ;  /* 0x0000000d3d437c20 */ /* 0x000fca0008410000 */
[----:B------:R-:W-:Y:S01]  /*bee0*/  HMMA.16816.F32 R44, R128, R46, RZ ;  /* 0x0000002e802c723c */ /* 0x000fe200000018ff */
[----:B------:R-:W-:Y:S01]  /*bef0*/  FMUL.FTZ R57, R57, UR13 ;  /* 0x0000000d39397c20 */ /* 0x000fe20008410000 */
[----:B------:R-:W-:Y:S01]  /*bf00*/  FMUL.FTZ R64, R59, UR13 ;  /* 0x0000000d3b407c20 */ /* 0x000fe20008410000 */
[----:B------:R-:W-:Y:S01]  /*bf10*/  MUFU.TANH R67, R67 ;  /* 0x0000004300437308 */ /* 0x000fe20000002400 */
[----:B------:R-:W-:Y:S02]  /*bf20*/  FMUL.FTZ R56, R56, UR13 ;  /* 0x0000000d38387c20 */ /* 0x000fe40008410000 */
[C---:B-1----:R-:W-:Y:S05]  /*bf30*/  HMMA.16816.F32 R40, R68.reuse, R8, R40 ;  /* 0x000000084428723c */ /* 0x042fea0000001828 */
[----:B------:R-:W-:Y:S01]  /*bf40*/  MUFU.TANH R57, R57 ;  /* 0x0000003900397308 */ /* 0x000fe20000002400 */
[----:B------:R-:W-:Y:S01]  /*bf50*/  HMMA.16816.F32 R36, R68, R10, R36 ;  /* 0x0000000a4424723c */ /* 0x000fe20000001824 */
[----:B------:R-:W1:Y:S05]  /*bf60*/  LDSM.16.M88.4 R8, [R80] ;  /* 0x000000005008783b */ /* 0x000e6a0000000200 */
[----:B------:R-:W-:Y:S01]  /*bf70*/  HMMA.16816.F32 R24, R128, R20, RZ ;  /* 0x000000148018723c */ /* 0x000fe200000018ff */
[----:B------:R-:W-:Y:S05]  /*bf80*/  MUFU.TANH R137, R64 ;  /* 0x0000004000897308 */ /* 0x000fea0000002400 */
[C---:B--2---:R-:W-:Y:S06]  /*bf90*/  HMMA.16816.F32 R32, R68.reuse, R4, R32 ;  /* 0x000000044420723c */ /* 0x044fec0000001820 */
[----:B------:R-:W-:Y:S01]  /*bfa0*/  HMMA.16816.F32 R28, R68, R6, R28 ;  /* 0x00000006441c723c */ /* 0x000fe2000000181c */
[----:B------:R-:W2:Y:S05]  /*bfb0*/  LDSM.16.M88.4 R4, [R86+0x2800] ;  /* 0x002800005604783b */ /* 0x000eaa0000000200 */
[----:B------:R-:W-:Y:S01]  /*bfc0*/  HMMA.16816.F32 R20, R128, R22, RZ ;  /* 0x000000168014723c */ /* 0x000fe200000018ff */
[----:B------:R-:W-:Y:S01]  /*bfd0*/  FMUL.FTZ R38, R38, UR13 ;  /* 0x0000000d26267c20 */ /* 0x000fe20008410000 */
[----:B------:R-:W-:Y:S01]  /*bfe0*/  FMUL.FTZ R37, R37, UR13 ;  /* 0x0000000d25257c20 */ /* 0x000fe20008410000 */
[----:B------:R-:W-:-:S02]  /*bff0*/  FMUL.FTZ R39, R39, UR13 ;  /* 0x0000000d27277c20 */ /* 0x000fc40008410000 */
[----:B------:R-:W-:Y:S01]  /*c000*/  MUFU.TANH R95, R38 ;  /* 0x00000026005f7308 */ /* 0x000fe20000002400 */
[C---:B------:R-:W-:Y:S06]  /*c010*/  HMMA.16816.F32 R48, R68.reuse, R16, R48 ;  /* 0x000000104430723c */ /* 0x040fec0000001830 */
[----:B------:R-:W-:Y:S01]  /*c020*/  HMMA.16816.F32 R44, R68, R18, R44 ;  /* 0x00000012442c723c */ /* 0x000fe2000000182c */
[----:B------:R-:W-:Y:S01]  /*c030*/  FMUL.FTZ R33, R33, UR13 ;  /* 0x0000000d21217c20 */ /* 0x000fe20008410000 */
[----:B------:R-:W-:Y:S01]  /*c040*/  FMUL.FTZ R32, R32, UR13 ;  /* 0x0000000d20207c20 */ /* 0x000fe20008410000 */
[----:B------:R-:W-:-:S03]  /*c050*/  FMUL.FTZ R34, R34, UR13 ;  /* 0x0000000d22227c20 */ /* 0x000fc60008410000 */
[----:B------:R-:W-:Y:S01]  /*c060*/  HMMA.16816.F32 R16, R128, R12, RZ ;  /* 0x0000000c8010723c */ /* 0x000fe200000018ff */
[----:B------:R-:W-:Y:S01]  /*c070*/  MUFU.TANH R33, R33 ;  /* 0x0000002100217308 */ /* 0x000fe20000002400 */
[----:B------:R-:W-:Y:S01]  /*c080*/  FMUL.FTZ R31, R31, UR13 ;  /* 0x0000000d1f1f7c20 */ /* 0x000fe20008410000 */
[----:B------:R-:W-:-:S03]  /*c090*/  FMUL.FTZ R30, R30, UR13 ;  /* 0x0000000d1e1e7c20 */ /* 0x000fc60008410000 */
[----:B------:R-:W-:Y:S03]  /*c0a0*/  HMMA.16816.F32 R12, R128, R14, RZ ;  /* 0x0000000e800c723c */ /* 0x000fe600000018ff */
[----:B------:R-:W-:Y:S03]  /*c0b0*/  MUFU.TANH R31, R31 ;  /* 0x0000001f001f7308 */ /* 0x000fe60000002400 */
[C---:B------:R-:W-:Y:S06]  /*c0c0*/  HMMA.16816.F32 R24, R68.reuse, R72, R24 ;  /* 0x000000484418723c */ /* 0x040fec0000001818 */
[----:B------:R-:W-:Y:S01]  /*c0d0*/  HMMA.16816.F32 R20, R68, R74, R20 ;  /* 0x0000004a4414723c */ /* 0x000fe20000001814 */
[----:B------:R-:W3:Y:S01]  /*c0e0*/  LDSM.16.M88.4 R72, [R79] ;  /* 0x000000004f48783b */ /* 0x000ee20000000200 */
[----:B------:R-:W-:Y:S01]  /*c0f0*/  FMUL.FTZ R45, R45, UR13 ;  /* 0x0000000d2d2d7c20 */ /* 0x000fe20008410000 */
[----:B------:R-:W-:-:S03]  /*c100*/  FMUL.FTZ R125, R47, UR13 ;  /* 0x0000000d2f7d7c20 */ /* 0x000fc60008410000 */
[C---:B-1----:R-:W-:Y:S02]  /*c110*/  HMMA.16816.F32 R16, R68.reuse, R8, R16 ;  /* 0x000000084410723c */ /* 0x042fe40000001810 */
[----:B------:R-:W1:Y:S04]  /*c120*/  MUFU.TANH R45, R45 ;  /* 0x0000002d002d7308 */ /* 0x000e680000002400 */
[----:B------:R-:W-:Y:S04]  /*c130*/  HMMA.16816.F32 R12, R68, R10, R12 ;  /* 0x0000000a440c723c */ /* 0x000fe8000000180c */
[----:B------:R-:W-:Y:S02]  /*c140*/  MUFU.TANH R125, R125 ;  /* 0x0000007d007d7308 */ /* 0x000fe40000002400 */
[----:B--2---:R-:W-:Y:S01]  /*c150*/  HMMA.16816.F32 R8, R128, R4, RZ ;  /* 0x000000048008723c */ /* 0x004fe200000018ff */
[----:B------:R-:W-:Y:S01]  /*c160*/  FMUL.FTZ R25, R25, UR13 ;  /* 0x0000000d19197c20 */ /* 0x000fe20008410000 */
[----:B------:R-:W-:-:S04]  /*c170*/  FMUL.FTZ R26, R26, UR13 ;  /* 0x0000000d1a1a7c20 */ /* 0x000fc80008410000 */
[----:B------:R-:W-:Y:S01]  /*c180*/  HMMA.16816.F32 R4, R128, R6, RZ ;  /* 0x000000068004723c */ /* 0x000fe200000018ff */
[----:B------:R-:W-:Y:S11]  /*c190*/  MUFU.TANH R25, R25 ;  /* 0x0000001900197308 */ /* 0x000ff60000002400 */
[----:B------:R-:W-:Y:S01]  /*c1a0*/  FMUL.FTZ R13, R13, UR13 ;  /* 0x0000000d0d0d7c20 */ /* 0x000fe20008410000 */
[----:B------:R-:W-:-:S05]  /*c1b0*/  FMUL.FTZ R15, R15, UR13 ;  /* 0x0000000d0f0f7c20 */ /* 0x000fca0008410000 */
[C---:B---3--:R-:W-:Y:S01]  /*c1c0*/  HMMA.16816.F32 R8, R68.reuse, R72, R8 ;  /* 0x000000484408723c */ /* 0x048fe20000001808 */
[----:B------:R-:W-:Y:S05]  /*c1d0*/  MUFU.TANH R13, R13 ;  /* 0x0000000d000d7308 */ /* 0x000fea0000002400 */
[----:B------:R-:W-:Y:S06]  /*c1e0*/  HMMA.16816.F32 R4, R68, R74, R4 ;  /* 0x0000004a4404723c */ /* 0x000fec0000001804 */
[C---:B------:R-:W-:Y:S06]  /*c1f0*/  HMMA.16816.F32 R72, R128.reuse, R52, RZ ;  /* 0x000000348048723c */ /* 0x040fec00000018ff */
[----:B------:R-:W-:Y:S01]  /*c200*/  HMMA.16816.F32 R52, R128, R54, RZ ;  /* 0x000000368034723c */ /* 0x000fe200000018ff */
[----:B------:R-:W2:Y:S01]  /*c210*/  LDSM.16.M88.4 R128, [R78] ;  /* 0x000000004e80783b */ /* 0x000ea20000000200 */
[----:B------:R-:W-:-:S04]  /*c220*/  DEPBAR.LE SB0, 0x0 ;  /* 0x000080000000791a */ /* 0x000fc80000000000 */
[----:B------:R-:W-:Y:S01]  /*c230*/  FMUL.FTZ R10, R10, UR13 ;  /* 0x0000000d0a0a7c20 */ /* 0x000fe20008410000 */
[----:B------:R-:W-:-:S05]  /*c240*/  FMUL.FTZ R11, R11, UR13 ;  /* 0x0000000d0b0b7c20 */ /* 0x000fca0008410000 */
[----:B------:R-:W-:Y:S01]  /*c250*/  FMUL.FTZ R6, R6, UR13 ;  /* 0x0000000d06067c20 */ /* 0x000fe20008410000 */
[----:B------:R-:W-:-:S05]  /*c260*/  FMUL.FTZ R7, R7, UR13 ;  /* 0x0000000d07077c20 */ /* 0x000fca0008410000 */
[C---:B--2---:R-:W-:Y:S06]  /*c270*/  HMMA.16816.F32 R72, R68.reuse, R128, R72 ;  /* 0x000000804448723c */ /* 0x044fec0000001848 */
[----:B------:R-:W-:Y:S01]  /*c280*/  HMMA.16816.F32 R52, R68, R130, R52 ;  /* 0x000000824434723c */ /* 0x000fe20000001834 */
[----:B------:R-:W-:Y:S01]  /*c290*/  FMUL.FTZ R129, R51, UR13 ;  /* 0x0000000d33817c20 */ /* 0x000fe20008410000 */
[----:B------:R2:W-:Y:S05]  /*c2a0*/  MUFU.TANH R69, R39 ;  /* 0x0000002700457308 */ /* 0x0005ea0000002400 */
[----:B------:R-:W-:Y:S01]  /*c2b0*/  FMUL.FTZ R68, R63, UR13 ;  /* 0x0000000d3f447c20 */ /* 0x000fe20008410000 */
[----:B------:R-:W-:Y:S01]  /*c2c0*/  LOP3.LUT R63, R0, R93, RZ, 0xfc, !PT ;  /* 0x0000005d003f7212 */ /* 0x000fe200078efcff */
[----:B------:R-:W-:Y:S01]  /*c2d0*/  FMUL.FTZ R71, R43, UR13 ;  /* 0x0000000d2b477c20 */ /* 0x000fe20008410000 */
[----:B------:R-:W-:Y:S03]  /*c2e0*/  MUFU.TANH R129, R129 ;  /* 0x0000008100817308 */ /* 0x000fe60000002400 */
[----:B------:R-:W-:-:S02]  /*c2f0*/  VIADD R47, R63, 0x19 ;  /* 0x000000193f2f7836 */ /* 0x000fc40000000000 */
[C---:B------:R-:W-:Y:S02]  /*c300*/  VIADD R61, R63.reuse, 0x1 ;  /* 0x000000013f3d7836 */ /* 0x040fe40000000000 */
[----:B------:R-:W-:Y:S01]  /*c310*/  VIADD R59, R63, 0x9 ;  /* 0x000000093f3b7836 */ /* 0x000fe20000000000 */
[----:B------:R-:W3:Y:S01]  /*c320*/  MUFU.TANH R135, R68 ;  /* 0x0000004400877308 */ /* 0x000ee20000002400 */
[----:B------:R-:W-:Y:S01]  /*c330*/  I2FP.F32.S32 R128, R47 ;  /* 0x0000002f00807245 */ /* 0x000fe20000201400 */
[----:B--2---:R-:W-:Y:S01]  /*c340*/  FMUL.FTZ R39, R14, UR13 ;  /* 0x0000000d0e277c20 */ /* 0x004fe20008410000 */
[----:B------:R-:W-:Y:S02]  /*c350*/  I2FP.F32.S32 R134, R61 ;  /* 0x0000003d00867245 */ /* 0x000fe40000201400 */
[C---:B------:R-:W-:Y:S01]  /*c360*/  ISETP.GE.AND P6, PT, R61.reuse, R2, PT ;  /* 0x000000023d00720c */ /* 0x040fe20003fc6270 */
[----:B-1----:R-:W-:Y:S01]  /*c370*/  FFMA.FTZ R128, R90, R128, R45 ;  /* 0x000000805a807223 */ /* 0x002fe2000001002d */
[----:B------:R-:W-:Y:S01]  /*c380*/  ISETP.GE.AND P5, PT, R61, R3, PT ;  /* 0x000000033d00720c */ /* 0x000fe20003fa6270 */
[----:B------:R-:W-:Y:S01]  /*c390*/  FMUL.FTZ R45, R40, UR13 ;  /* 0x0000000d282d7c20 */ /* 0x000fe20008410000 */
[----:B------:R-:W-:Y:S01]  /*c3a0*/  I2FP.F32.S32 R61, R61 ;  /* 0x0000003d003d7245 */ /* 0x000fe20000201400 */
[----:B------:R-:W-:Y:S01]  /*c3b0*/  FFMA.FTZ R134, R90, R134, R67 ;  /* 0x000000865a867223 */ /* 0x000fe20000010043 */
[----:B------:R-:W-:Y:S01]  /*c3c0*/  I2FP.F32.S32 R130, R59 ;  /* 0x0000003b00827245 */ /* 0x000fe20000201400 */
[----:B------:R-:W-:Y:S01]  /*c3d0*/  FMUL.FTZ R67, R42, UR13 ;  /* 0x0000000d2a437c20 */ /* 0x000fe20008410000 */
[----:B------:R-:W-:Y:S01]  /*c3e0*/  LOP3.LUT R40, R0, 0x20, R93, 0xfe, !PT ;  /* 0x0000002000287812 */ /* 0x000fe200078efe5d */
[----:B------:R-:W1:Y:S01]  /*c3f0*/  MUFU.TANH R45, R45 ;  /* 0x0000002d002d7308 */ /* 0x000e620000002400 */
[----:B------:R-:W-:Y:S01]  /*c400*/  FSEL R134, R134, -INF , !P6 ;  /* 0xff80000086867808 */ /* 0x000fe20007000000 */
[C---:B------:R-:W-:Y:S01]  /*c410*/  FFMA.FTZ R130, R90.reuse, R130, R57 ;  /* 0x000000825a827223 */ /* 0x040fe20000010039 */
[----:B---3--:R-:W-:Y:S01]  /*c420*/  FFMA.FTZ R135, R90, R61, R135 ;  /* 0x0000003d5a877223 */ /* 0x008fe20000010087 */
[----:B------:R-:W-:Y:S01]  /*c430*/  FMUL.FTZ R61, R49, UR13 ;  /* 0x0000000d313d7c20 */ /* 0x000fe20008410000 */
[----:B------:R-:W-:Y:S01]  /*c440*/  VIADD R49, R63, 0x11 ;  /* 0x000000113f317836 */ /* 0x000fe20000000000 */
[----:B------:R-:W-:Y:S01]  /*c450*/  I2FP.F32.S32 R64, R40 ;  /* 0x0000002800407245 */ /* 0x000fe20000201400 */
[----:B------:R-:W-:Y:S01]  /*c460*/  FMUL.FTZ R54, R54, UR13 ;  /* 0x0000000d36367c20 */ /* 0x000fe20008410000 */
[----:B------:R-:W2:Y:S01]  /*c470*/  MUFU.TANH R57, R61 ;  /* 0x0000003d00397308 */ /* 0x000ea20000002400 */
[----:B------:R-:W-:Y:S01]  /*c480*/  FSEL R135, R135, -INF , !P5 ;  /* 0xff80000087877808 */ /* 0x000fe20006800000 */
[----:B------:R-:W-:Y:S01]  /*c490*/  FMUL.FTZ R55, R55, UR13 ;  /* 0x0000000d37377c20 */ /* 0x000fe20008410000 */
[----:B------:R-:W-:-:S02]  /*c4a0*/  I2FP.F32.S32 R126, R49 ;  /* 0x00000031007e7245 */ /* 0x000fc40000201400 */
[----:B------:R-:W-:Y:S02]  /*c4b0*/  I2FP.F32.S32 R51, R49 ;  /* 0x0000003100337245 */ /* 0x000fe40000201400 */
[C---:B------:R-:W-:Y:S01]  /*c4c0*/  ISETP.GE.AND P6, PT, R49.reuse, R2, PT ;  /* 0x000000023100720c */ /* 0x040fe20003fc6270 */
[----:B------:R-:W3:Y:S01]  /*c4d0*/  MUFU.TANH R67, R67 ;  /* 0x0000004300437308 */ /* 0x000ee20000002400 */
[C---:B-1----:R-:W-:Y:S01]  /*c4e0*/  FFMA.FTZ R64, R90.reuse, R64, R45 ;  /* 0x000000405a407223 */ /* 0x042fe2000001002d */
[----:B------:R-:W-:Y:S01]  /*c4f0*/  FFMA.FTZ R129, R90, R51, R129 ;  /* 0x000000335a817223 */ /* 0x000fe20000010081 */
[-C--:B------:R-:W-:Y:S01]  /*c500*/  ISETP.GE.AND P5, PT, R49, R3.reuse, PT ;  /* 0x000000033100720c */ /* 0x080fe20003fa6270 */
[----:B------:R-:W-:Y:S01]  /*c510*/  FMUL.FTZ R45, R35, UR13 ;  /* 0x0000000d232d7c20 */ /* 0x000fe20008410000 */
[----:B------:R-:W-:Y:S01]  /*c520*/  VIADD R35, R63, 0x31 ;  /* 0x000000313f237836 */ /* 0x000fe20000000000 */
[----:B------:R-:W-:Y:S01]  /*c530*/  I2FP.F32.S32 R42, R40 ;  /* 0x00000028002a7245 */ /* 0x000fe20000201400 */
[----:B------:R-:W-:Y:S01]  /*c540*/  FMUL.FTZ R49, R16, UR13 ;  /* 0x0000000d10317c20 */ /* 0x000fe20008410000 */
[----:B------:R-:W-:Y:S01]  /*c550*/  FSEL R129, R129, -INF , !P5 ;  /* 0xff80000081817808 */ /* 0x000fe20006800000 */
[----:B--2---:R-:W-:Y:S01]  /*c560*/  FFMA.FTZ R126, R90, R126, R57 ;  /* 0x0000007e5a7e7223 */ /* 0x004fe20000010039 */
[----:B------:R-:W-:Y:S01]  /*c570*/  ISETP.GE.AND P5, PT, R40, R3, PT ;  /* 0x000000032800720c */ /* 0x000fe20003fa6270 */
[----:B------:R-:W-:Y:S01]  /*c580*/  MUFU.TANH R45, R45 ;  /* 0x0000002d002d7308 */ /* 0x000fe20000002400 */
[-C--:B------:R-:W-:Y:S01]  /*c590*/  ISETP.GE.AND P4, PT, R59, R2.reuse, PT ;  /* 0x000000023b00720c */ /* 0x080fe20003f86270 */
[----:B------:R-:W-:Y:S01]  /*c5a0*/  FMUL.FTZ R51, R9, UR13 ;  /* 0x0000000d09337c20 */ /* 0x000fe20008410000 */
[----:B------:R-:W-:Y:S01]  /*c5b0*/  FSEL R126, R126, -INF , !P6 ;  /* 0xff8000007e7e7808 */ /* 0x000fe20007000000 */
[----:B------:R-:W-:Y:S01]  /*c5c0*/  FMUL.FTZ R57, R4, UR13 ;  /* 0x0000000d04397c20 */ /* 0x000fe20008410000 */
[----:B------:R-:W-:Y:S01]  /*c5d0*/  ISETP.GE.AND P6, PT, R40, R2, PT ;  /* 0x000000022800720c */ /* 0x000fe20003fc6270 */
[----:B---3--:R-:W-:Y:S01]  /*c5e0*/  FFMA.FTZ R67, R90, R42, R67 ;  /* 0x0000002a5a437223 */ /* 0x008fe20000010043 */
[----:B------:R-:W-:Y:S01]  /*c5f0*/  I2FP.F32.S32 R40, R35 ;  /* 0x0000002300287245 */ /* 0x000fe20000201400 */
[----:B------:R-:W-:Y:S01]  /*c600*/  MUFU.TANH R71, R71 ;  /* 0x0000004700477308 */ /* 0x000fe20000002400 */
[----:B------:R-:W-:Y:S01]  /*c610*/  ISETP.GE.AND P3, PT, R59, R3, PT ;  /* 0x000000033b00720c */ /* 0x000fe20003f66270 */
[----:B------:R-:W-:Y:S01]  /*c620*/  VIADD R4, R136, 0x61 ;  /* 0x0000006188047836 */ /* 0x000fe20000000000 */
[----:B------:R-:W-:Y:S01]  /*c630*/  I2FP.F32.S32 R59, R59 ;  /* 0x0000003b003b7245 */ /* 0x000fe20000201400 */
[----:B------:R-:W-:Y:S01]  /*c640*/  FFMA.FTZ R40, R90, R40, R33 ;  /* 0x000000285a287223 */ /* 0x000fe20000010021 */
[----:B------:R-:W-:Y:S01]  /*c650*/  FMUL.FTZ R33, R29, UR13 ;  /* 0x0000000d1d217c20 */ /* 0x000fe20008410000 */
[----:B------:R-:W-:Y:S01]  /*c660*/  VIADD R29, R63, 0x39 ;  /* 0x000000393f1d7836 */ /* 0x000fe20000000000 */
[----:B------:R-:W-:Y:S01]  /*c670*/  FSEL R130, R130, -INF , !P4 ;  /* 0xff80000082827808 */ /* 0x000fe20006000000 */
[----:B------:R-:W-:Y:S01]  /*c680*/  FFMA.FTZ R137, R90, R59, R137 ;  /* 0x0000003b5a897223 */ /* 0x000fe20000010089 */
[----:B------:R-:W-:Y:S01]  /*c690*/  ISETP.GE.AND P4, PT, R47, R2, PT ;  /* 0x000000022f00720c */ /* 0x000fe20003f86270 */
[----:B------:R-:W-:Y:S01]  /*c6a0*/  MUFU.TANH R61, R32 ;  /* 0x00000020003d7308 */ /* 0x000fe20000002400 */
[----:B------:R-:W-:-:S02]  /*c6b0*/  I2FP.F32.S32 R42, R29 ;  /* 0x0000001d002a7245 */ /* 0x000fc40000201400 */
[----:B------:R-:W-:Y:S02]  /*c6c0*/  FSEL R137, R137, -INF , !P3 ;  /* 0xff80000089897808 */ /* 0x000fe40005800000 */
[----:B------:R-:W-:Y:S02]  /*c6d0*/  ISETP.GE.AND P3, PT, R47, R3, PT ;  /* 0x000000032f00720c */ /* 0x000fe40003f66270 */
[----:B------:R-:W-:Y:S01]  /*c6e0*/  I2FP.F32.S32 R47, R47 ;  /* 0x0000002f002f7245 */ /* 0x000fe20000201400 */
[----:B------:R-:W1:Y:S01]  /*c6f0*/  MUFU.TANH R33, R33 ;  /* 0x0000002100217308 */ /* 0x000e620000002400 */
[----:B------:R-:W-:Y:S02]  /*c700*/  FSEL R64, R64, -INF , !P6 ;  /* 0xff80000040407808 */ /* 0x000fe40007000000 */
[----:B------:R-:W-:Y:S01]  /*c710*/  FSEL R67, R67, -INF , !P5 ;  /* 0xff80000043437808 */ /* 0x000fe20006800000 */
[----:B------:R-:W-:Y:S01]  /*c720*/  FFMA.FTZ R125, R90, R47, R125 ;  /* 0x0000002f5a7d7223 */ /* 0x000fe2000001007d */
[C---:B------:R-:W-:Y:S01]  /*c730*/  ISETP.GE.AND P6, PT, R29.reuse, R2, PT ;  /* 0x000000021d00720c */ /* 0x040fe20003fc6270 */
[----:B------:R-:W-:Y:S01]  /*c740*/  FMUL.FTZ R47, R8, UR13 ;  /* 0x0000000d082f7c20 */ /* 0x000fe20008410000 */
[----:B------:R-:W-:Y:S01]  /*c750*/  ISETP.GE.AND P5, PT, R29, R3, PT ;  /* 0x000000031d00720c */ /* 0x000fe20003fa6270 */
[----:B------:R-:W-:Y:S01]  /*c760*/  MUFU.TANH R59, R34 ;  /* 0x00000022003b7308 */ /* 0x000fe20000002400 */
[----:B------:R-:W-:Y:S01]  /*c770*/  FSEL R128, R128, -INF , !P4 ;  /* 0xff80000080807808 */ /* 0x000fe20006000000 */
[----:B------:R-:W-:Y:S01]  /*c780*/  VIADD R8, R136, 0x59 ;  /* 0x0000005988087836 */ /* 0x000fe20000000000 */
[----:B------:R-:W-:-:S02]  /*c790*/  FSEL R125, R125, -INF , !P3 ;  /* 0xff8000007d7d7808 */ /* 0x000fc40005800000 */
[C---:B------:R-:W-:Y:S02]  /*c7a0*/  ISETP.GE.AND P4, PT, R35.reuse, R2, PT ;  /* 0x000000022300720c */ /* 0x040fe40003f86270 */
[----:B------:R-:W-:Y:S01]  /*c7b0*/  ISETP.GE.AND P3, PT, R35, R3, PT ;  /* 0x000000032300720c */ /* 0x000fe20003f66270 */
[----:B------:R-:W-:Y:S01]  /*c7c0*/  MUFU.TANH R49, R49 ;  /* 0x0000003100317308 */ /* 0x000fe20000002400 */
[----:B-1----:R-:W-:Y:S01]  /*c7d0*/  FFMA.FTZ R42, R90, R42, R33 ;  /* 0x0000002a5a2a7223 */ /* 0x002fe20000010021 */
[----:B------:R-:W-:Y:S02]  /*c7e0*/  I2FP.F32.S32 R33, R29 ;  /* 0x0000001d00217245 */ /* 0x000fe40000201400 */
[----:B------:R-:W-:Y:S02]  /*c7f0*/  I2FP.F32.S32 R35, R35 ;  /* 0x0000002300237245 */ /* 0x000fe40000201400 */
[----:B------:R-:W-:Y:S01]  /*c800*/  FSEL R40, R40, -INF , !P4 ;  /* 0xff80000028287808 */ /* 0x000fe20006000000 */
[----:B------:R-:W-:Y:S01]  /*c810*/  FFMA.FTZ R29, R90, R33, R31 ;  /* 0x000000215a1d7223 */ /* 0x000fe2000001001f */
[----:B------:R-:W-:Y:S01]  /*c820*/  FMUL.FTZ R33, R27, UR13 ;  /* 0x0000000d1b217c20 */ /* 0x000fe20008410000 */
[----:B------:R-:W-:-:S02]  /*c830*/  VIADD R27, R63, 0x41 ;  /* 0x000000413f1b7836 */ /* 0x000fc40000000000 */
[----:B------:R-:W-:Y:S01]  /*c840*/  FFMA.FTZ R45, R90, R35, R45 ;  /* 0x000000235a2d7223 */ /* 0x000fe2000001002d */
[----:B------:R-:W-:Y:S01]  /*c850*/  FSEL R42, R42, -INF , !P6 ;  /* 0xff8000002a2a7808 */ /* 0x000fe20007000000 */
[----:B------:R-:W-:Y:S01]  /*c860*/  MUFU.TANH R39, R39 ;  /* 0x0000002700277308 */ /* 0x000fe20000002400 */
[----:B------:R-:W-:Y:S02]  /*c870*/  FSEL R43, R29, -INF , !P5 ;  /* 0xff8000001d2b7808 */ /* 0x000fe40006800000 */
[----:B------:R-:W-:Y:S02]  /*c880*/  I2FP.F32.S32 R31, R27 ;  /* 0x0000001b001f7245 */ /* 0x000fe40000201400 */
[----:B------:R-:W-:Y:S02]  /*c890*/  FSEL R45, R45, -INF , !P3 ;  /* 0xff8000002d2d7808 */ /* 0x000fe40005800000 */
[----:B------:R-:W-:Y:S01]  /*c8a0*/  ISETP.GE.AND P4, PT, R27, R2, PT ;  /* 0x000000021b00720c */ /* 0x000fe20003f86270 */
[----:B------:R-:W1:Y:S01]  /*c8b0*/  MUFU.TANH R33, R33 ;  /* 0x0000002100217308 */ /* 0x000e620000002400 */
[----:B------:R-:W-:Y:S01]  /*c8c0*/  FFMA.FTZ R25, R90, R31, R25 ;  /* 0x0000001f5a197223 */ /* 0x000fe20000010019 */
[----:B------:R-:W-:Y:S01]  /*c8d0*/  FMUL.FTZ R31, R41, UR13 ;  /* 0x0000000d291f7c20 */ /* 0x000fe20008410000 */
[----:B------:R-:W-:-:S02]  /*c8e0*/  ISETP.GE.AND P3, PT, R27, R3, PT ;  /* 0x000000031b00720c */ /* 0x000fc40003f66270 */
[----:B------:R-:W-:Y:S01]  /*c8f0*/  I2FP.F32.S32 R41, R27 ;  /* 0x0000001b00297245 */ /* 0x000fe20000201400 */
[----:B------:R-:W-:Y:S01]  /*c900*/  FMUL.FTZ R27, R36, UR13 ;  /* 0x0000000d241b7c20 */ /* 0x000fe20008410000 */
[C-C-:B------:R-:W-:Y:S01]  /*c910*/  LOP3.LUT R29, R0.reuse, 0x28, R93.reuse, 0xfe, !PT ;  /* 0x00000028001d7812 */ /* 0x140fe200078efe5d */
[----:B------:R-:W2:Y:S01]  /*c920*/  MUFU.TANH R31, R31 ;  /* 0x0000001f001f7308 */ /* 0x000ea20000002400 */
[----:B------:R-:W-:Y:S02]  /*c930*/  FSEL R36, R25, -INF , !P4 ;  /* 0xff80000019247808 */ /* 0x000fe40006000000 */
[----:B------:R-:W-:Y:S02]  /*c940*/  ISETP.GE.AND P4, PT, R29, R2, PT ;  /* 0x000000021d00720c */ /* 0x000fe40003f86270 */
[----:B------:R-:W-:-:S03]  /*c950*/  LOP3.LUT R16, R0, 0x50, R93, 0xfe, !PT ;  /* 0x0000005000107812 */ /* 0x000fc600078efe5d */
[----:B------:R-:W3:Y:S01]  /*c960*/  MUFU.TANH R27, R27 ;  /* 0x0000001b001b7308 */ /* 0x000ee20000002400 */
[----:B-1----:R-:W-:Y:S01]  /*c970*/  FFMA.FTZ R41, R90, R41, R33 ;  /* 0x000000295a297223 */ /* 0x002fe20000010021 */
[----:B------:R-:W-:-:S04]  /*c980*/  VIADD R33, R63, 0x21 ;  /* 0x000000213f217836 */ /* 0x000fc80000000000 */
[----:B------:R-:W-:Y:S02]  /*c990*/  FSEL R41, R41, -INF , !P3 ;  /* 0xff80000029297808 */ /* 0x000fe40005800000 */
[C---:B------:R-:W-:Y:S01]  /*c9a0*/  ISETP.GE.AND P6, PT, R33.reuse, R2, PT ;  /* 0x000000022100720c */ /* 0x040fe20003fc6270 */
[----:B------:R-:W1:Y:S01]  /*c9b0*/  MUFU.TANH R25, R37 ;  /* 0x0000002500197308 */ /* 0x000e620000002400 */
[-C--:B------:R-:W-:Y:S02]  /*c9c0*/  ISETP.GE.AND P5, PT, R33, R3.reuse, PT ;  /* 0x000000032100720c */ /* 0x080fe40003fa6270 */
[----:B------:R-:W-:Y:S02]  /*c9d0*/  ISETP.GE.AND P3, PT, R29, R3, PT ;  /* 0x000000031d00720c */ /* 0x000fe40003f66270 */
[----:B------:R-:W-:Y:S02]  /*c9e0*/  I2FP.F32.S32 R33, R33 ;  /* 0x0000002100217245 */ /* 0x000fe40000201400 */
[----:B------:R-:W-:Y:S01]  /*c9f0*/  I2FP.F32.S32 R29, R29 ;  /* 0x0000001d001d7245 */ /* 0x000fe20000201400 */
[----:B------:R4:W-:Y:S02]  /*ca00*/  MUFU.TANH R35, R15 ;  /* 0x0000000f00237308 */ /* 0x0009e40000002400 */
[CC--:B--2---:R-:W-:Y:S01]  /*ca10*/  FFMA.FTZ R68, R90.reuse, R33.reuse, R31 ;  /* 0x000000215a447223 */ /* 0x0c4fe2000001001f */
[C---:B------:R-:W-:Y:S01]  /*ca20*/  FFMA.FTZ R71, R90.reuse, R33, R71 ;  /* 0x000000215a477223 */ /* 0x040fe20000010047 */
[----:B---3--:R-:W-:Y:S01]  /*ca30*/  FFMA.FTZ R70, R90, R29, R27 ;  /* 0x0000001d5a467223 */ /* 0x008fe2000001001b */
[----:B------:R-:W-:-:S02]  /*ca40*/  VIADD R27, R63, 0x29 ;  /* 0x000000293f1b7836 */ /* 0x000fc40000000000 */
[----:B------:R-:W-:Y:S01]  /*ca50*/  FFMA.FTZ R95, R90, R29, R95 ;  /* 0x0000001d5a5f7223 */ /* 0x000fe2000001005f */
[----:B------:R-:W-:Y:S01]  /*ca60*/  FSEL R68, R68, -INF , !P6 ;  /* 0xff80000044447808 */ /* 0x000fe20007000000 */
[----:B------:R-:W-:Y:S01]  /*ca70*/  FMUL.FTZ R29, R18, UR13 ;  /* 0x0000000d121d7c20 */ /* 0x000fe20008410000 */
[----:B------:R-:W-:Y:S01]  /*ca80*/  FSEL R71, R71, -INF , !P5 ;  /* 0xff80000047477808 */ /* 0x000fe20006800000 */
[----:B------:R-:W-:Y:S01]  /*ca90*/  FMUL.FTZ R18, R19, UR13 ;  /* 0x0000000d13127c20 */ /* 0x000fe20008410000 */
[CC--:B------:R-:W-:Y:S01]  /*caa0*/  ISETP.GE.AND P6, PT, R27.reuse, R2.reuse, PT ;  /* 0x000000021b00720c */ /* 0x0c0fe20003fc6270 */
[----:B------:R-:W-:Y:S01]  /*cab0*/  MUFU.TANH R47, R47 ;  /* 0x0000002f002f7308 */ /* 0x000fe20000002400 */
[----:B------:R-:W-:Y:S02]  /*cac0*/  ISETP.GE.AND P5, PT, R27, R3, PT ;  /* 0x000000031b00720c */ /* 0x000fe40003fa6270 */
[----:B------:R-:W-:Y:S02]  /*cad0*/  I2FP.F32.S32 R27, R27 ;  /* 0x0000001b001b7245 */ /* 0x000fe40000201400 */
[----:B------:R-:W-:Y:S01]  /*cae0*/  FSEL R70, R70, -INF , !P4 ;  /* 0xff80000046467808 */ /* 0x000fe20006000000 */
[----:B----4-:R-:W-:Y:S01]  /*caf0*/  FMUL.FTZ R15, R46, UR13 ;  /* 0x0000000d2e0f7c20 */ /* 0x010fe20008410000 */
[----:B------:R-:W-:Y:S01]  /*cb00*/  FSEL R95, R95, -INF , !P3 ;  /* 0xff8000005f5f7808 */ /* 0x000fe20005800000 */
[-C--:B-1----:R-:W-:Y:S01]  /*cb10*/  FFMA.FTZ R94, R90, R27.reuse, R25 ;  /* 0x0000001b5a5e7223 */ /* 0x082fe20000010019 */
[----:B------:R-:W-:Y:S01]  /*cb20*/  LOP3.LUT R25, R0, 0x30, R93, 0xfe, !PT ;  /* 0x0000003000197812 */ /* 0x000fe200078efe5d */
[----:B------:R-:W-:Y:S01]  /*cb30*/  FFMA.FTZ R69, R90, R27, R69 ;  /* 0x0000001b5a457223 */ /* 0x000fe20000010045 */
[----:B------:R-:W-:Y:S01]  /*cb40*/  FMUL.FTZ R27, R17, UR13 ;  /* 0x0000000d111b7c20 */ /* 0x000fe20008410000 */
[----:B------:R1:W-:Y:S01]  /*cb50*/  MUFU.TANH R37, R10 ;  /* 0x0000000a00257308 */ /* 0x0003e20000002400 */
[----:B------:R-:W-:-:S02]  /*cb60*/  ISETP.GE.AND P4, PT, R25, R2, PT ;  /* 0x000000021900720c */ /* 0x000fc40003f86270 */
[----:B------:R-:W-:Y:S02]  /*cb70*/  ISETP.GE.AND P3, PT, R25, R3, PT ;  /* 0x000000031900720c */ /* 0x000fe40003f66270 */
[----:B------:R-:W-:Y:S02]  /*cb80*/  I2FP.F32.S32 R25, R25 ;  /* 0x0000001900197245 */ /* 0x000fe40000201400 */
[----:B------:R-:W-:Y:S01]  /*cb90*/  FSEL R94, R94, -INF , !P6 ;  /* 0xff8000005e5e7808 */ /* 0x000fe20007000000 */
[----:B------:R-:W-:Y:S01]  /*cba0*/  MUFU.TANH R27, R27 ;  /* 0x0000001b001b7308 */ /* 0x000fe20000002400 */
[----:B------:R-:W-:Y:S01]  /*cbb0*/  FSEL R69, R69, -INF , !P5 ;  /* 0xff80000045457808 */ /* 0x000fe20006800000 */
[CC--:B------:R-:W-:Y:S01]  /*cbc0*/  FFMA.FTZ R61, R90.reuse, R25.reuse, R61 ;  /* 0x000000195a3d7223 */ /* 0x0c0fe2000001003d */
[----:B------:R-:W-:Y:S01]  /*cbd0*/  FFMA.FTZ R59, R90, R25, R59 ;  /* 0x000000195a3b7223 */ /* 0x000fe2000001003b */
[C---:B------:R-:W-:Y:S02]  /*cbe0*/  ISETP.GE.AND P6, PT, R16.reuse, R2, PT ;  /* 0x000000021000720c */ /* 0x040fe40003fc6270 */
[----:B------:R-:W-:-:S02]  /*cbf0*/  ISETP.GE.AND P5, PT, R16, R3, PT ;  /* 0x000000031000720c */ /* 0x000fc40003fa6270 */
[----:B------:R-:W2:Y:S01]  /*cc00*/  MUFU.TANH R25, R29 ;  /* 0x0000001d00197308 */ /* 0x000ea20000002400 */
[----:B------:R-:W-:Y:S02]  /*cc10*/  I2FP.F32.S32 R16, R16 ;  /* 0x0000001000107245 */ /* 0x000fe40000201400 */
[----:B------:R-:W-:Y:S02]  /*cc20*/  FSEL R61, R61, -INF , !P4 ;  /* 0xff8000003d3d7808 */ /* 0x000fe40006000000 */
[----:B------:R-:W-:Y:S01]  /*cc30*/  FSEL R59, R59, -INF , !P3 ;  /* 0xff8000003b3b7808 */ /* 0x000fe20005800000 */
[----:B------:R-:W-:Y:S01]  /*cc40*/  FFMA.FTZ R49, R90, R16, R49 ;  /* 0x000000105a317223 */ /* 0x000fe20000010031 */
[----:B-1----:R-:W-:Y:S01]  /*cc50*/  LOP3.LUT R10, R0, 0x18, R93, 0xfe, !PT ;  /* 0x00000018000a7812 */ /* 0x002fe200078efe5d */
[----:B------:R-:W1:Y:S03]  /*cc60*/  MUFU.TANH R17, R18 ;  /* 0x0000001200117308 */ /* 0x000e660000002400 */
[----:B------:R-:W-:-:S05]  /*cc70*/  FSEL R49, R49, -INF , !P6 ;  /* 0xff80000031317808 */ /* 0x000fca0007000000 */
[----:B------:R-:W-:Y:S01]  /*cc80*/  MUFU.TANH R51, R51 ;  /* 0x0000003300337308 */ /* 0x000fe20000002400 */
[----:B--2---:R-:W-:Y:S01]  /*cc90*/  FFMA.FTZ R19, R90, R16, R25 ;  /* 0x000000105a137223 */ /* 0x004fe20000010019 */
[----:B------:R-:W-:Y:S01]  /*cca0*/  FMUL.FTZ R25, R12, UR13 ;  /* 0x0000000d0c197c20 */ /* 0x000fe20008410000 */
[----:B------:R-:W-:-:S03]  /*ccb0*/  VIADD R12, R136, 0x51 ;  /* 0x00000051880c7836 */ /* 0x000fc60000000000 */
[----:B------:R-:W-:Y:S02]  /*ccc0*/  FSEL R19, R19, -INF , !P5 ;  /* 0xff80000013137808 */ /* 0x000fe40006800000 */
[----:B------:R-:W2:Y:S01]  /*ccd0*/  MUFU.TANH R25, R25 ;  /* 0x0000001900197308 */ /* 0x000ea20000002400 */
[----:B------:R-:W-:Y:S02]  /*cce0*/  I2FP.F32.S32 R16, R12 ;  /* 0x0000000c00107245 */ /* 0x000fe40000201400 */
[C---:B------:R-:W-:Y:S02]  /*ccf0*/  ISETP.GE.AND P4, PT, R12.reuse, R2, PT ;  /* 0x000000020c00720c */ /* 0x040fe40003f86270 */
[----:B------:R-:W-:Y:S01]  /*cd00*/  ISETP.GE.AND P3, PT, R12, R3, PT ;  /* 0x000000030c00720c */ /* 0x000fe20003f66270 */
[-C--:B------:R-:W-:Y:S01]  /*cd10*/  FFMA.FTZ R32, R90, R16.reuse, R27 ;  /* 0x000000105a207223 */ /* 0x080fe2000001001b */
[----:B------:R-:W-:Y:S01]  /*cd20*/  LOP3.LUT R12, R0, 0x58, R93, 0xfe, !PT ;  /* 0x00000058000c7812 */ /* 0x000fe200078efe5d */
[----:B-1----:R-:W-:Y:S01]  /*cd30*/  FFMA.FTZ R17, R90, R16, R17 ;  /* 0x000000105a117223 */ /* 0x002fe20000010011 */
[----:B------:R1:W3:Y:S01]  /*cd40*/  MUFU.TANH R33, R11 ;  /* 0x0000000b00217308 */ /* 0x0002e20000002400 */
[----:B------:R-:W-:Y:S01]  /*cd50*/  FMUL.FTZ R27, R75, UR13 ;  /* 0x0000000d4b1b7c20 */ /* 0x000fe20008410000 */
[----:B------:R-:W-:-:S02]  /*cd60*/  I2FP.F32.S32 R14, R12 ;  /* 0x0000000c000e7245 */ /* 0x000fc40000201400 */
[C---:B------:R-:W-:Y:S02]  /*cd70*/  ISETP.GE.AND P6, PT, R12.reuse, R2, PT ;  /* 0x000000020c00720c */ /* 0x040fe40003fc6270 */
[-C--:B------:R-:W-:Y:S01]  /*cd80*/  ISETP.GE.AND P5, PT, R12, R3.reuse, PT ;  /* 0x000000030c00720c */ /* 0x080fe20003fa6270 */
[C---:B------:R-:W-:Y:S01]  /*cd90*/  FFMA.FTZ R39, R90.reuse, R14, R39 ;  /* 0x0000000e5a277223 */ /* 0x040fe20000010027 */
[----:B------:R-:W-:Y:S01]  /*cda0*/  I2FP.F32.S32 R12, R8 ;  /* 0x00000008000c7245 */ /* 0x000fe20000201400 */
[----:B--2---:R-:W-:Y:S01]  /*cdb0*/  FFMA.FTZ R34, R90, R14, R25 ;  /* 0x0000000e5a227223 */ /* 0x004fe20000010019 */
[----:B------:R-:W-:Y:S01]  /*cdc0*/  FSEL R32, R32, -INF , !P4 ;  /* 0xff80000020207808 */ /* 0x000fe20006000000 */
[----:B------:R-:W2:Y:S01]  /*cdd0*/  MUFU.TANH R57, R57 ;  /* 0x0000003900397308 */ /* 0x000ea20000002400 */
[----:B------:R-:W-:Y:S01]  /*cde0*/  FSEL R17, R17, -INF , !P3 ;  /* 0xff80000011117808 */ /* 0x000fe20005800000 */
[----:B------:R-:W-:Y:S01]  /*cdf0*/  FFMA.FTZ R38, R90, R12, R13 ;  /* 0x0000000c5a267223 */ /* 0x000fe2000001000d */
[----:B------:R-:W-:Y:S01]  /*ce00*/  ISETP.GE.AND P4, PT, R8, R2, PT ;  /* 0x000000020800720c */ /* 0x000fe20003f86270 */
[----:B------:R-:W-:Y:S01]  /*ce10*/  FFMA.FTZ R35, R90, R12, R35 ;  /* 0x0000000c5a237223 */ /* 0x000fe20000010023 */
[----:B------:R-:W-:Y:S01]  /*ce20*/  ISETP.GE.AND P3, PT, R8, R3, PT ;  /* 0x000000030800720c */ /* 0x000fe20003f66270 */
[----:B-1----:R-:W-:Y:S01]  /*ce30*/  FMUL.FTZ R11, R5, UR13 ;  /* 0x0000000d050b7c20 */ /* 0x002fe20008410000 */
[----:B------:R-:W-:Y:S01]  /*ce40*/  LOP3.LUT R8, R0, 0x60, R93, 0xfe, !PT ;  /* 0x0000006000087812 */ /* 0x000fe200078efe5d */
[----:B------:R-:W1:Y:S01]  /*ce50*/  MUFU.TANH R31, R6 ;  /* 0x00000006001f7308 */ /* 0x000e620000002400 */
[----:B------:R-:W-:Y:S01]  /*ce60*/  FSEL R34, R34, -INF , !P6 ;  /* 0xff80000022227808 */ /* 0x000fe20007000000 */
[----:B------:R-:W-:Y:S01]  /*ce70*/  FMUL.FTZ R25, R74, UR13 ;  /* 0x0000000d4a197c20 */ /* 0x000fe20008410000 */
[----:B------:R-:W-:Y:S01]  /*ce80*/  I2FP.F32.S32 R9, R8 ;  /* 0x0000000800097245 */ /* 0x000fe20000201400 */
[----:B------:R-:W-:Y:S01]  /*ce90*/  FMUL.FTZ R13, R50, UR13 ;  /* 0x0000000d320d7c20 */ /* 0x000fe20008410000 */
[----:B------:R-:W-:-:S02]  /*cea0*/  FSEL R39, R39, -INF , !P5 ;  /* 0xff80000027277808 */ /* 0x000fc40006800000 */
[----:B------:R-:W-:Y:S01]  /*ceb0*/  ISETP.GE.AND P6, PT, R8, R2, PT ;  /* 0x000000020800720c */ /* 0x000fe20003fc6270 */
[----:B------:R-:W-:Y:S01]  /*cec0*/  FFMA.FTZ R47, R90, R9, R47 ;  /* 0x000000095a2f7223 */ /* 0x000fe2000001002f */
[----:B------:R-:W-:Y:S01]  /*ced0*/  ISETP.GE.AND P5, PT, R8, R3, PT ;  /* 0x000000030800720c */ /* 0x000fe20003fa6270 */
[----:B------:R-:W-:Y:S01]  /*cee0*/  FFMA.FTZ R37, R90, R9, R37 ;  /* 0x000000095a257223 */ /* 0x000fe20000010025 */
[----:B------:R-:W-:Y:S01]  /*cef0*/  FSEL R38, R38, -INF , !P4 ;  /* 0xff80000026267808 */ /* 0x000fe20006000000 */
[----:B------:R-:W-:Y:S01]  /*cf00*/  FMUL.FTZ R9, R72, UR13 ;  /* 0x0000000d48097c20 */ /* 0x000fe20008410000 */
[----:B------:R-:W-:Y:S01]  /*cf10*/  FSEL R35, R35, -INF , !P3 ;  /* 0xff80000023237808 */ /* 0x000fe20005800000 */
[----:B------:R-:W-:Y:S01]  /*cf20*/  MUFU.TANH R11, R11 ;  /* 0x0000000b000b7308 */ /* 0x000fe20000002400 */
[----:B------:R-:W-:Y:S02]  /*cf30*/  I2FP.F32.S32 R8, R4 ;  /* 0x0000000400087245 */ /* 0x000fe40000201400 */
[----:B------:R-:W-:-:S02]  /*cf40*/  ISETP.GE.AND P4, PT, R4, R2, PT ;  /* 0x000000020400720c */ /* 0x000fc40003f86270 */
[----:B------:R-:W-:Y:S01]  /*cf50*/  ISETP.GE.AND P3, PT, R4, R3, PT ;  /* 0x000000030400720c */ /* 0x000fe20003f66270 */
[-C--:B------:R-:W-:Y:S01]  /*cf60*/  FFMA.FTZ R51, R90, R8.reuse, R51 ;  /* 0x000000085a337223 */ /* 0x080fe20000010033 */
[----:B------:R-:W-:Y:S01]  /*cf70*/  LOP3.LUT R4, R0, 0x68, R93, 0xfe, !PT ;  /* 0x0000006800047812 */ /* 0x000fe200078efe5d */
[----:B------:R4:W5:Y:S01]  /*cf80*/  MUFU.TANH R29, R7 ;  /* 0x00000007001d7308 */ /* 0x0009620000002400 */
[C---:B---3--:R-:W-:Y:S01]  /*cf90*/  FFMA.FTZ R33, R90.reuse, R8, R33 ;  /* 0x000000085a217223 */ /* 0x048fe20000010021 */
[----:B------:R-:W-:Y:S02]  /*cfa0*/  FSEL R47, R47, -INF , !P6 ;  /* 0xff8000002f2f7808 */ /* 0x000fe40007000000 */
[----:B------:R-:W-:Y:S02]  /*cfb0*/  I2FP.F32.S32 R5, R4 ;  /* 0x0000000400057245 */ /* 0x000fe40000201400 */
[----:B------:R-:W-:Y:S02]  /*cfc0*/  FSEL R51, R51, -INF , !P4 ;  /* 0xff80000033337808 */ /* 0x000fe40006000000 */
[----:B------:R-:W3:Y:S01]  /*cfd0*/  MUFU.TANH R9, R9 ;  /* 0x0000000900097308 */ /* 0x000ee20000002400 */
[CC--:B--2---:R-:W-:Y:S01]  /*cfe0*/  FFMA.FTZ R57, R90.reuse, R5.reuse, R57 ;  /* 0x000000055a397223 */ /* 0x0c4fe20000010039 */
[----:B-1----:R-:W-:Y:S01]  /*cff0*/  FFMA.FTZ R31, R90, R5, R31 ;  /* 0x000000055a1f7223 */ /* 0x002fe2000001001f */
[----:B------:R-:W-:Y:S01]  /*d000*/  VIADD R5, R136, 0x69 ;  /* 0x0000006988057836 */ /* 0x000fe20000000000 */
[----:B------:R-:W-:-:S02]  /*d010*/  FSEL R33, R33, -INF , !P3 ;  /* 0xff80000021217808 */ /* 0x000fc40005800000 */
[----:B------:R-:W-:Y:S02]  /*d020*/  FSEL R37, R37, -INF , !P5 ;  /* 0xff80000025257808 */ /* 0x000fe40006800000 */
[----:B------:R-:W1:Y:S01]  /*d030*/  MUFU.TANH R25, R25 ;  /* 0x0000001900197308 */ /* 0x000e620000002400 */
[----:B----4-:R-:W-:Y:S01]  /*d040*/  FMUL.FTZ R7, R73, UR13 ;  /* 0x0000000d49077c20 */ /* 0x010fe20008410000 */
[----:B------:R-:W-:Y:S02]  /*d050*/  I2FP.F32.S32 R6, R5 ;  /* 0x0000000500067245 */ /* 0x000fe40000201400 */
[C---:B------:R-:W-:Y:S02]  /*d060*/  ISETP.GE.AND P4, PT, R5.reuse, R2, PT ;  /* 0x000000020500720c */ /* 0x040fe40003f86270 */
[----:B------:R-:W-:Y:S01]  /*d070*/  ISETP.GE.AND P3, PT, R5, R3, PT ;  /* 0x000000030500720c */ /* 0x000fe20003f66270 */
[----:B-----5:R-:W-:Y:S01]  /*d080*/  FFMA.FTZ R29, R90, R6, R29 ;  /* 0x000000065a1d7223 */ /* 0x020fe2000001001d */
[----:B------:R-:W2:Y:S01]  /*d090*/  MUFU.TANH R7, R7 ;  /* 0x0000000700077308 */ /* 0x000ea20000002400 */
[----:B------:R-:W-:-:S02]  /*d0a0*/  ISETP.GE.AND P6, PT, R4, R2, PT ;  /* 0x000000020400720c */ /* 0x000fc40003fc6270 */
[----:B------:R-:W-:Y:S01]  /*d0b0*/  ISETP.GE.AND P5, PT, R4, R3, PT ;  /* 0x000000030400720c */ /* 0x000fe20003fa6270 */
[----:B------:R-:W-:Y:S01]  /*d0c0*/  FFMA.FTZ R4, R90, R6, R11 ;  /* 0x000000065a047223 */ /* 0x000fe2000001000b */
[----:B------:R-:W-:Y:S01]  /*d0d0*/  LOP3.LUT R5, R0, 0x70, R93, 0xfe, !PT ;  /* 0x0000007000057812 */ /* 0x000fe200078efe5d */
[----:B------:R-:W-:Y:S01]  /*d0e0*/  FMUL.FTZ R11, R21, UR13 ;  /* 0x0000000d150b7c20 */ /* 0x000fe20008410000 */
[----:B------:R-:W-:Y:S01]  /*d0f0*/  FSEL R57, R57, -INF , !P6 ;  /* 0xff80000039397808 */ /* 0x000fe20007000000 */
[----:B------:R-:W4:Y:S01]  /*d100*/  MUFU.TANH R27, R27 ;  /* 0x0000001b001b7308 */ /* 0x000f220000002400 */
[----:B------:R-:W-:Y:S02]  /*d110*/  I2FP.F32.S32 R8, R5 ;  /* 0x0000000500087245 */ /* 0x000fe40000201400 */
[----:B------:R-:W-:Y:S02]  /*d120*/  FSEL R31, R31, -INF , !P5 ;  /* 0xff8000001f1f7808 */ /* 0x000fe40006800000 */
[C---:B------:R-:W-:Y:S01]  /*d130*/  ISETP.GE.AND P6, PT, R5.reuse, R2, PT ;  /* 0x000000020500720c */ /* 0x040fe20003fc6270 */
[----:B---3--:R-:W-:Y:S01]  /*d140*/  FFMA.FTZ R6, R90, R8, R9 ;  /* 0x000000085a067223 */ /* 0x008fe20000010009 */
[----:B------:R-:W-:Y:S01]  /*d150*/  ISETP.GE.AND P5, PT, R5, R3, PT ;  /* 0x000000030500720c */ /* 0x000fe20003fa6270 */
[----:B------:R-:W-:-:S02]  /*d160*/  VIADD R5, R136, 0x71 ;  /* 0x0000007188057836 */ /* 0x000fc40000000000 */
[----:B-1----:R-:W-:Y:S01]  /*d170*/  FFMA.FTZ R25, R90, R8, R25 ;  /* 0x000000085a197223 */ /* 0x002fe20000010019 */
[----:B------:R-:W-:Y:S01]  /*d180*/  FMUL.FTZ R9, R52, UR13 ;  /* 0x0000000d34097c20 */ /* 0x000fe20008410000 */
[----:B------:R-:W-:Y:S01]  /*d190*/  FSEL R52, R4, -INF , !P4 ;  /* 0xff80000004347808 */ /* 0x000fe20006000000 */
[----:B------:R-:W-:Y:S01]  /*d1a0*/  MUFU.TANH R13, R13 ;  /* 0x0000000d000d7308 */ /* 0x000fe20000002400 */
[----:B------:R-:W-:Y:S02]  /*d1b0*/  I2FP.F32.S32 R8, R5 ;  /* 0x0000000500087245 */ /* 0x000fe40000201400 */
[----:B------:R-:W-:Y:S02]  /*d1c0*/  FSEL R29, R29, -INF , !P3 ;  /* 0xff8000001d1d7808 */ /* 0x000fe40005800000 */
[C---:B------:R-:W-:Y:S01]  /*d1d0*/  ISETP.GE.AND P4, PT, R5.reuse, R2, PT ;  /* 0x000000020500720c */ /* 0x040fe20003f86270 */
[-C--:B--2---:R-:W-:Y:S01]  /*d1e0*/  FFMA.FTZ R16, R90, R8.reuse, R7 ;  /* 0x000000085a107223 */ /* 0x084fe20000010007 */
[----:B------:R-:W-:Y:S01]  /*d1f0*/  ISETP.GE.AND P3, PT, R5, R3, PT ;  /* 0x000000030500720c */ /* 0x000fe20003f66270 */
[----:B------:R-:W1:Y:S01]  /*d200*/  MUFU.TANH R9, R9 ;  /* 0x0000000900097308 */ /* 0x000e620000002400 */
[----:B------:R-:W-:Y:S01]  /*d210*/  LOP3.LUT R5, R0, 0x78, R93, 0xfe, !PT ;  /* 0x0000007800057812 */ /* 0x000fe200078efe5d */
[----:B----4-:R-:W-:Y:S01]  /*d220*/  FFMA.FTZ R27, R90, R8, R27 ;  /* 0x000000085a1b7223 */ /* 0x010fe2000001001b */
[----:B------:R-:W-:-:S02]  /*d230*/  FSEL R25, R25, -INF , !P5 ;  /* 0xff80000019197808 */ /* 0x000fc40006800000 */
[----:B------:R-:W-:Y:S02]  /*d240*/  I2FP.F32.S32 R4, R5 ;  /* 0x0000000500047245 */ /* 0x000fe40000201400 */
[----:B------:R-:W-:Y:S01]  /*d250*/  ISETP.GE.AND P5, PT, R5, R3, PT ;  /* 0x000000030500720c */ /* 0x000fe20003fa6270 */
[----:B------:R-:W2:Y:S01]  /*d260*/  MUFU.TANH R7, R54 ;  /* 0x0000003600077308 */ /* 0x000ea20000002400 */
[----:B------:R-:W-:Y:S02]  /*d270*/  FSEL R16, R16, -INF , !P4 ;  /* 0xff80000010107808 */ /* 0x000fe40006000000 */
[----:B------:R-:W-:Y:S02]  /*d280*/  FSEL R27, R27, -INF , !P3 ;  /* 0xff8000001b1b7808 */ /* 0x000fe40005800000 */
[----:B------:R-:W-:-:S03]  /*d290*/  LOP3.LUT R8, R0, 0x8, R93, 0xfe, !PT ;  /* 0x0000000800087812 */ /* 0x000fc600078efe5d */
[----:B------:R-:W-:Y:S01]  /*d2a0*/  MUFU.TANH R15, R15 ;  /* 0x0000000f000f7308 */ /* 0x000fe20000002400 */
[----:B-1----:R-:W-:Y:S01]  /*d2b0*/  FFMA.FTZ R18, R90, R4, R9 ;  /* 0x000000045a127223 */ /* 0x002fe20000010009 */
[----:B------:R-:W-:Y:S01]  /*d2c0*/  LOP3.LUT R9, R0, 0x8, R93, 0xfe, !PT ;  /* 0x0000000800097812 */ /* 0x000fe200078efe5d */
[----:B------:R-:W-:Y:S03]  /*d2d0*/  BAR.SYNC.DEFER_BLOCKING 0x0 ;  /* 0x0000000000007b1d */ /* 0x000fe60000010000 */
[----:B------:R-:W-:Y:S01]  /*d2e0*/  ISETP.GE.AND P4, PT, R9, R2, PT ;  /* 0x000000020900720c */ /* 0x000fe20003f86270 */
[----:B--2---:R-:W-:Y:S01]  /*d2f0*/  FFMA.FTZ R4, R90, R4, R7 ;  /* 0x000000045a047223 */ /* 0x004fe20000010007 */
[----:B------:R-:W-:Y:S01]  /*d300*/  FSEL R54, R6, -INF , !P6 ;  /* 0xff80000006367808 */ /* 0x000fe20007000000 */
[----:B------:R-:W1:Y:S01]  /*d310*/  MUFU.TANH R7, R56 ;  /* 0x0000003800077308 */ /* 0x000e620000002400 */
[----:B------:R-:W-:Y:S01]  /*d320*/  ISETP.GE.AND P6, PT, R5, R2, PT ;  /* 0x000000020500720c */ /* 0x000fe20003fc6270 */
[----:B------:R-:W-:Y:S01]  /*d330*/  FMUL.FTZ R5, R48, UR13 ;  /* 0x0000000d30057c20 */ /* 0x000fe20008410000 */
[----:B------:R-:W-:-:S02]  /*d340*/  I2FP.F32.S32 R6, R9 ;  /* 0x0000000900067245 */ /* 0x000fc40000201400 */
[--C-:B------:R-:W-:Y:S02]  /*d350*/  LOP3.LUT R9, R0, 0x10, R93.reuse, 0xfe, !PT ;  /* 0x0000001000097812 */ /* 0x100fe400078efe5d */
[----:B------:R-:W-:Y:S01]  /*d360*/  FSEL R18, R18, -INF , !P6 ;  /* 0xff80000012127808 */ /* 0x000fe20007000000 */
[----:B------:R-:W2:Y:S01]  /*d370*/  MUFU.TANH R5, R5 ;  /* 0x0000000500057308 */ /* 0x000ea20000002400 */
[----:B------:R-:W-:Y:S02]  /*d380*/  I2FP.F32.S32 R14, R9 ;  /* 0x00000009000e7245 */ /* 0x000fe40000201400 */
[----:B------:R-:W-:Y:S02]  /*d390*/  ISETP.GE.AND P3, PT, R9, R2, PT ;  /* 0x000000020900720c */ /* 0x000fe40003f66270 */
[----:B------:R-:W-:-:S03]  /*d3a0*/  LOP3.LUT R9, R0, 0x18, R93, 0xfe, !PT ;  /* 0x0000001800097812 */ /* 0x000fc600078efe5d */
[----:B------:R-:W-:Y:S01]  /*d3b0*/  MUFU.TANH R73, R30 ;  /* 0x0000001e00497308 */ /* 0x000fe20000002400 */
[----:B-1----:R-:W-:Y:S01]  /*d3c0*/  FFMA.FTZ R6, R90, R6, R7 ;  /* 0x000000065a067223 */ /* 0x002fe20000010007 */
[----:B------:R-:W-:Y:S01]  /*d3d0*/  FMUL.FTZ R7, R44, UR13 ;  /* 0x0000000d2c077c20 */ /* 0x000fe20008410000 */
[----:B------:R-:W-:Y:S02]  /*d3e0*/  I2FP.F32.S32 R12, R9 ;  /* 0x00000009000c7245 */ /* 0x000fe40000201400 */
[----:B------:R-:W-:Y:S02]  /*d3f0*/  ISETP.GE.AND P6, PT, R9, R2, PT ;  /* 0x000000020900720c */ /* 0x000fe40003fc6270 */
[----:B------:R-:W-:Y:S01]  /*d400*/  LOP3.LUT R9, R0, 0x38, R93, 0xfe, !PT ;  /* 0x0000003800097812 */ /* 0x000fe200078efe5d */
[----:B------:R-:W1:Y:S01]  /*d410*/  MUFU.TANH R7, R7 ;  /* 0x0000000700077308 */ /* 0x000e620000002400 */
[----:B--2---:R-:W-:Y:S01]  /*d420*/  FFMA.FTZ R14, R90, R14, R5 ;  /* 0x0000000e5a0e7223 */ /* 0x004fe20000010005 */
[----:B------:R-:W-:Y:S01]  /*d430*/  FMUL.FTZ R5, R28, UR13 ;  /* 0x0000000d1c057c20 */ /* 0x000fe20008410000 */
[----:B------:R-:W-:-:S02]  /*d440*/  I2FP.F32.S32 R44, R9 ;  /* 0x00000009002c7245 */ /* 0x000fc40000201400 */
[----:B------:R-:W-:Y:S02]  /*d450*/  FSEL R6, R6, -INF , !P4 ;  /* 0xff80000006067808 */ /* 0x000fe40006000000 */
[----:B------:R-:W-:Y:S01]  /*d460*/  FSEL R14, R14, -INF , !P3 ;  /* 0xff8000000e0e7808 */ /* 0x000fe20005800000 */
[----:B------:R-:W2:Y:S08]  /*d470*/  MUFU.TANH R5, R5 ;  /* 0x0000000500057308 */ /* 0x000eb00000002400 */
[----:B------:R-:W-:Y:S01]  /*d480*/  MUFU.TANH R11, R11 ;  /* 0x0000000b000b7308 */ /* 0x000fe20000002400 */
[----:B-1----:R-:W-:Y:S01]  /*d490*/  FFMA.FTZ R12, R90, R12, R7 ;  /* 0x0000000c5a0c7223 */ /* 0x002fe20000010007 */
[----:B------:R-:W-:Y:S01]  /*d4a0*/  FMUL.FTZ R7, R24, UR13 ;  /* 0x0000000d18077c20 */ /* 0x000fe20008410000 */
[----:B------:R-:W-:-:S02]  /*d4b0*/  FSEL R24, R4, -INF , !P5 ;  /* 0xff80000004187808 */ /* 0x000fc40006800000 */
[----:B------:R-:W-:Y:S02]  /*d4c0*/  ISETP.GE.AND P5, PT, R9, R2, PT ;  /* 0x000000020900720c */ /* 0x000fe40003fa6270 */
[----:B------:R-:W-:Y:S01]  /*d4d0*/  LOP3.LUT R9, R0, 0x40, R93, 0xfe, !PT ;  /* 0x0000004000097812 */ /* 0x000fe200078efe5d */
[----:B------:R-:W1:Y:S01]  /*d4e0*/  MUFU.TANH R7, R7 ;  /* 0x0000000700077308 */ /* 0x000e620000002400 */
[----:B--2---:R-:W-:Y:S01]  /*d4f0*/  FFMA.FTZ R44, R90, R44, R5 ;  /* 0x0000002c5a2c7223 */ /* 0x004fe20000010005 */
[----:B------:R-:W-:Y:S01]  /*d500*/  FMUL.FTZ R5, R20, UR13 ;  /* 0x0000000d14057c20 */ /* 0x000fe20008410000 */
[----:B------:R-:W-:Y:S01]  /*d510*/  I2FP.F32.S32 R4, R9 ;  /* 0x0000000900047245 */ /* 0x000fe20000201400 */
[----:B------:R-:W-:Y:S01]  /*d520*/  FMUL.FTZ R20, R23, UR13 ;  /* 0x0000000d17147c20 */ /* 0x000fe20008410000 */
[----:B------:R-:W-:Y:S01]  /*d530*/  ISETP.GE.AND P4, PT, R9, R2, PT ;  /* 0x000000020900720c */ /* 0x000fe20003f86270 */
[----:B------:R-:W-:Y:S01]  /*d540*/  FMUL.FTZ R23, R62, UR13 ;  /* 0x0000000d3e177c20 */ /* 0x000fe20008410000 */
[----:B------:R-:W-:Y:S01]  /*d550*/  LOP3.LUT R9, R0, 0x48, R93, 0xfe, !PT ;  /* 0x0000004800097812 */ /* 0x000fe200078efe5d */
[----:B------:R-:W2:Y:S01]  /*d560*/  MUFU.TANH R5, R5 ;  /* 0x0000000500057308 */ /* 0x000ea20000002400 */
[----:B------:R-:W-:-:S02]  /*d570*/  FSEL R12, R12, -INF , !P6 ;  /* 0xff8000000c0c7808 */ /* 0x000fc40007000000 */
[----:B------:R-:W-:Y:S02]  /*d580*/  I2FP.F32.S32 R28, R9 ;  /* 0x00000009001c7245 */ /* 0x000fe40000201400 */
[----:B------:R-:W-:Y:S02]  /*d590*/  ISETP.GE.AND P6, PT, R8, R3, PT ;  /* 0x000000030800720c */ /* 0x000fe40003fc6270 */
[----:B------:R-:W-:Y:S01]  /*d5a0*/  ISETP.GE.AND P3, PT, R9, R2, PT ;  /* 0x000000020900720c */ /* 0x000fe20003f66270 */
[----:B------:R-:W-:Y:S01]  /*d5b0*/  FMUL.FTZ R9, R60, UR13 ;  /* 0x0000000d3c097c20 */ /* 0x000fe20008410000 */
[----:B-1----:R-:W-:Y:S01]  /*d5c0*/  FFMA.FTZ R4, R90, R4, R7 ;  /* 0x000000045a047223 */ /* 0x002fe20000010007 */
[----:B------:R-:W-:Y:S01]  /*d5d0*/  FMUL.FTZ R7, R58, UR13 ;  /* 0x0000000d3a077c20 */ /* 0x000fe20008410000 */
[----:B------:R-:W-:Y:S01]  /*d5e0*/  FSEL R44, R44, -INF , !P5 ;  /* 0xff8000002c2c7808 */ /* 0x000fe20006800000 */
[----:B------:R-:W-:Y:S02]  /*d5f0*/  MUFU.TANH R21, R20 ;  /* 0x0000001400157308 */ /* 0x000fe40000002400 */
[----:B------:R-:W-:-:S02]  /*d600*/  FSEL R46, R4, -INF , !P4 ;  /* 0xff800000042e7808 */ /* 0x000fc40006000000 */
[----:B------:R-:W-:Y:S01]  /*d610*/  LOP3.LUT R4, R0, 0x48, R93, 0xfe, !PT ;  /* 0x0000004800047812 */ /* 0x000fe200078efe5d */
[----:B--2---:R-:W-:Y:S01]  /*d620*/  FFMA.FTZ R28, R90, R28, R5 ;  /* 0x0000001c5a1c7223 */ /* 0x004fe20000010005 */
[----:B------:R-:W-:Y:S02]  /*d630*/  I2FP.F32.S32 R5, R8 ;  /* 0x0000000800057245 */ /* 0x000fe40000201400 */
[----:B------:R-:W1:Y:S01]  /*d640*/  MUFU.TANH R7, R7 ;  /* 0x0000000700077308 */ /* 0x000e620000002400 */
[----:B------:R-:W-:Y:S02]  /*d650*/  LOP3.LUT R8, R0, 0x10, R93, 0xfe, !PT ;  /* 0x0000001000087812 */ /* 0x000fe400078efe5d */
[----:B------:R-:W-:Y:S02]  /*d660*/  FSEL R28, R28, -INF , !P3 ;  /* 0xff8000001c1c7808 */ /* 0x000fe40005800000 */
[-C--:B------:R-:W-:Y:S02]  /*d670*/  ISETP.GE.AND P3, PT, R4, R3.reuse, PT ;  /* 0x000000030400720c */ /* 0x080fe40003f66270 */
[----:B------:R-:W-:Y:S01]  /*d680*/  ISETP.GE.AND P5, PT, R8, R3, PT ;  /* 0x000000030800720c */ /* 0x000fe20003fa6270 */
[----:B------:R-:W-:Y:S01]  /*d690*/  MUFU.TANH R9, R9 ;  /* 0x0000000900097308 */ /* 0x000fe20000002400 */
[----:B------:R-:W-:-:S02]  /*d6a0*/  I2FP.F32.S32 R4, R4 ;  /* 0x0000000400047245 */ /* 0x000fc40000201400 */
[----:B------:R-:W-:-:S05]  /*d6b0*/  ISETP.GE.AND P4, PT, R10, R3, PT ;  /* 0x000000030a00720c */ /* 0x000fca0003f86270 */
[----:B------:R-:W-:Y:S01]  /*d6c0*/  MUFU.TANH R23, R23 ;  /* 0x0000001700177308 */ /* 0x000fe20000002400 */
[----:B-1----:R-:W-:Y:S01]  /*d6d0*/  FFMA.FTZ R7, R90, R5, R7 ;  /* 0x000000055a077223 */ /* 0x002fe20000010007 */
[----:B------:R-:W-:Y:S02]  /*d6e0*/  I2FP.F32.S32 R5, R8 ;  /* 0x0000000800057245 */ /* 0x000fe40000201400 */
[----:B------:R-:W-:Y:S02]  /*d6f0*/  I2FP.F32.S32 R8, R10 ;  /* 0x0000000a00087245 */ /* 0x000fe40000201400 */
[----:B------:R-:W-:Y:S01]  /*d700*/  LOP3.LUT R10, R0, 0x38, R93, 0xfe, !PT ;  /* 0x00000038000a7812 */ /* 0x000fe200078efe5d */
[----:B------:R-:W-:Y:S01]  /*d710*/  FFMA.FTZ R13, R90, R5, R13 ;  /* 0x000000055a0d7223 */ /* 0x000fe2000001000d */
[----:B------:R-:W-:Y:S01]  /*d720*/  FMUL.FTZ R5, R22, UR13 ;  /* 0x0000000d16057c20 */ /* 0x000fe20008410000 */
[----:B------:R-:W-:Y:S01]  /*d730*/  FFMA.FTZ R15, R90, R8, R15 ;  /* 0x000000085a0f7223 */ /* 0x000fe2000001000f */
[----:B------:R-:W-:Y:S01]  /*d740*/  I2FP.F32.S32 R8, R10 ;  /* 0x0000000a00087245 */ /* 0x000fe20000201400 */
[----:B------:R-:W-:Y:S01]  /*d750*/  MUFU.TANH R55, R55 ;  /* 0x0000003700377308 */ /* 0x000fe20000002400 */
[----:B------:R-:W-:-:S02]  /*d760*/  FSEL R13, R13, -INF , !P5 ;  /* 0xff8000000d0d7808 */ /* 0x000fc40006800000 */
[----:B------:R-:W-:Y:S01]  /*d770*/  FSEL R7, R7, -INF , !P6 ;  /* 0xff80000007077808 */ /* 0x000fe20007000000 */
[----:B------:R-:W-:Y:S01]  /*d780*/  FFMA.FTZ R73, R90, R8, R73 ;  /* 0x000000085a497223 */ /* 0x000fe20000010049 */
[----:B------:R-:W-:Y:S02]  /*d790*/  LOP3.LUT R8, R0, 0x40, R93, 0xfe, !PT ;  /* 0x0000004000087812 */ /* 0x000fe400078efe5d */
[-C--:B------:R-:W-:Y:S01]  /*d7a0*/  ISETP.GE.AND P6, PT, R10, R3.reuse, PT ;  /* 0x000000030a00720c */ /* 0x080fe20003fc6270 */
[----:B------:R-:W1:Y:S01]  /*d7b0*/  MUFU.TANH R5, R5 ;  /* 0x0000000500057308 */ /* 0x000e620000002400 */
[----:B------:R-:W-:Y:S02]  /*d7c0*/  ISETP.GE.AND P5, PT, R8, R3, PT ;  /* 0x000000030800720c */ /* 0x000fe40003fa6270 */
[----:B------:R-:W-:Y:S02]  /*d7d0*/  I2FP.F32.S32 R8, R8 ;  /* 0x0000000800087245 */ /* 0x000fe40000201400 */
[----:B------:R-:W-:-:S02]  /*d7e0*/  FSEL R15, R15, -INF , !P4 ;  /* 0xff8000000f0f7808 */ /* 0x000fc40006000000 */
[----:B------:R-:W-:Y:S02]  /*d7f0*/  ISETP.GE.AND P4, PT, R63, R2, PT ;  /* 0x000000023f00720c */ /* 0x000fe40003f86270 */
[----:B------:R-:W-:Y:S01]  /*d800*/  FSEL R73, R73, -INF , !P6 ;  /* 0xff80000049497808 */ /* 0x000fe20007000000 */
[C---:B-1----:R-:W-:Y:S02]  /*d810*/  FFMA.FTZ R4, R90.reuse, R4, R5 ;  /* 0x000000045a047223 */ /* 0x042fe40000010005 */
[----:B------:R-:W1:Y:S02]  /*d820*/  MUFU.TANH R5, R26 ;  /* 0x0000001a00057308 */ /* 0x000e640000002400 */
[----:B-1----:R-:W-:Y:S01]  /*d830*/  FFMA.FTZ R8, R90, R8, R5 ;  /* 0x000000085a087223 */ /* 0x002fe20000010005 */
[----:B------:R-:W-:-:S05]  /*d840*/  I2FP.F32.S32 R5, R63 ;  /* 0x0000003f00057245 */ /* 0x000fca0000201400 */
[----:B------:R-:W-:Y:S01]  /*d850*/  FFMA.FTZ R9, R90, R5, R9 ;  /* 0x000000055a097223 */ /* 0x000fe20000010009 */
[----:B------:R-:W-:Y:S01]  /*d860*/  VIADD R5, R63, 0x49 ;  /* 0x000000493f057836 */ /* 0x000fe20000000000 */
[----:B------:R-:W-:-:S04]  /*d870*/  FSEL R63, R8, -INF , !P5 ;  /* 0xff800000083f7808 */ /* 0x000fc80006800000 */
[----:B------:R-:W-:Y:S02]  /*d880*/  I2FP.F32.S32 R10, R5 ;  /* 0x00000005000a7245 */ /* 0x000fe40000201400 */
[----:B------:R-:W-:-:S03]  /*d890*/  ISETP.GE.AND P6, PT, R5, R2, PT ;  /* 0x000000020500720c */ /* 0x000fc60003fc6270 */
[CC--:B------:R-:W-:Y:S01]  /*d8a0*/  FFMA.FTZ R48, R90.reuse, R10.reuse, R11 ;  /* 0x0000000a5a307223 */ /* 0x0c0fe2000001000b */
[----:B------:R-:W-:Y:S01]  /*d8b0*/  FMUL.FTZ R11, R53, UR13 ;  /* 0x0000000d350b7c20 */ /* 0x000fe20008410000 */
[----:B------:R-:W-:Y:S01]  /*d8c0*/  FFMA.FTZ R21, R90, R10, R21 ;  /* 0x0000000a5a157223 */ /* 0x000fe20000010015 */
[----:B------:R-:W-:Y:S02]  /*d8d0*/  I2FP.F32.S32 R10, R136 ;  /* 0x00000088000a7245 */ /* 0x000fe40000201400 */
[----:B------:R-:W-:Y:S02]  /*d8e0*/  FSEL R53, R4, -INF , !P3 ;  /* 0xff80000004357808 */ /* 0x000fe40005800000 */
[----:B------:R-:W1:Y:S01]  /*d8f0*/  MUFU.TANH R11, R11 ;  /* 0x0000000b000b7308 */ /* 0x000e620000002400 */
[C---:B------:R-:W-:Y:S01]  /*d900*/  ISETP.GE.AND P3, PT, R136.reuse, R3, PT ;  /* 0x000000038800720c */ /* 0x040fe20003f66270 */
[----:B------:R-:W-:Y:S02]  /*d910*/  VIADD R136, R136, 0x79 ;  /* 0x0000007988887836 */ /* 0x000fe40000000000 */
[----:B------:R-:W-:Y:S01]  /*d920*/  FFMA.FTZ R10, R90, R10, R23 ;  /* 0x0000000a5a0a7223 */ /* 0x000fe20000010017 */
[----:B------:R-:W-:-:S02]  /*d930*/  FSEL R48, R48, -INF , !P6 ;  /* 0xff80000030307808 */ /* 0x000fc40007000000 */
[----:B------:R-:W-:Y:S02]  /*d940*/  ISETP.GE.AND P5, PT, R136, R2, PT ;  /* 0x000000028800720c */ /* 0x000fe40003fa6270 */
[----:B------:R-:W-:Y:S02]  /*d950*/  FSEL R2, R9, -INF , !P4 ;  /* 0xff80000009027808 */ /* 0x000fe40006000000 */
[----:B------:R-:W-:Y:S02]  /*d960*/  FSEL R9, R10, -INF , !P3 ;  /* 0xff8000000a097808 */ /* 0x000fe40005800000 */
[-C--:B------:R-:W-:Y:S02]  /*d970*/  ISETP.GE.AND P4, PT, R5, R3.reuse, PT ;  /* 0x000000030500720c */ /* 0x080fe40003f86270 */
[----:B------:R-:W-:Y:S02]  /*d980*/  ISETP.GE.AND P3, PT, R136, R3, PT ;  /* 0x000000038800720c */ /* 0x000fe40003f66270 */
[----:B------:R-:W-:-:S02]  /*d990*/  I2FP.F32.S32 R3, R136 ;  /* 0x0000008800037245 */ /* 0x000fc40000201400 */
[----:B------:R-:W-:-:S03]  /*d9a0*/  FSEL R21, R21, -INF , !P4 ;  /* 0xff80000015157808 */ /* 0x000fc60006000000 */
[CC--:B-1----:R-:W-:Y:S01]  /*d9b0*/  FFMA.FTZ R11, R90.reuse, R3.reuse, R11 ;  /* 0x000000035a0b7223 */ /* 0x0c2fe2000001000b */
[----:B------:R-:W-:-:S04]  /*d9c0*/  FFMA.FTZ R3, R90, R3, R55 ;  /* 0x000000035a037223 */ /* 0x000fc80000010037 */
[----:B------:R-:W-:Y:S02]  /*d9d0*/  FSEL R22, R11, -INF , !P5 ;  /* 0xff8000000b167808 */ /* 0x000fe40006800000 */
[----:B------:R-:W-:Y:S01]  /*d9e0*/  FSEL R3, R3, -INF , !P3 ;  /* 0xff80000003037808 */ /* 0x000fe20005800000 */
        /* <DEDUP_REMOVED lines=21> */
[C---:B------:R-:W-:Y:S01]  /*db40*/  LOP3.LUT R8, R0.reuse, R11, RZ, 0x3c, !PT ;  /* 0x0000000b00087212 */ /* 0x040fe200078e3cff */
[----:B------:R-:W-:-:S03]  /*db50*/  VIADD R0, R0, 0xffffff80 ;  /* 0xffffff8000007836 */ /* 0x000fc60000000000 */
[----:B------:R-:W-:Y:S02]  /*db60*/  ISETP.GE.AND P4, PT, R8, RZ, PT ;  /* 0x000000ff0800720c */ /* 0x000fe40003f86270 */
[----:B------:R-:W-:Y:S02]  /*db70*/  IABS R8, R0 ;  /* 0x0000000000087213 */ /* 0x000fe40000000000 */
[----:B------:R-:W-:-:S03]  /*db80*/  LOP3.LUT R0, R0, R11, RZ, 0x3c, !PT ;  /* 0x0000000b00007212 */ /* 0x000fc600078e3cff */
[----:B------:R-:W-:Y:S01]  /*db90*/  IMAD.HI.U32 R4, R4, R8, RZ ;  /* 0x0000000804047227 */ /* 0x000fe200078e00ff */
[----:B------:R-:W-:Y:S02]  /*dba0*/  ISETP.GE.AND P2, PT, R0, RZ, PT ;  /* 0x000000ff0000720c */ /* 0x000fe40003f46270 */
[----:B------:R-:W-:Y:S02]  /*dbb0*/  @P6 IADD3 R10, R10, 0x1, RZ ;  /* 0x000000010a0a6810 */ /* 0x000fe40007ffe0ff */
[----:B------:R-:W-:Y:S02]  /*dbc0*/  IADD3 R0, -R4, RZ, RZ ;  /* 0x000000ff04007210 */ /* 0x000fe40007ffe1ff */
[----:B------:R-:W-:-:S03]  /*dbd0*/  @!P4 IADD3 R10, -R10, RZ, RZ ;  /* 0x000000ff0a0ac210 */ /* 0x000fc60007ffe1ff */
[----:B------:R-:W-:-:S05]  /*dbe0*/  IMAD R0, R5, R0, R8 ;  /* 0x0000000005007224 */ /* 0x000fca00078e0208 */
[----:B------:R-:W-:-:S13]  /*dbf0*/  ISETP.GT.U32.AND P3, PT, R5, R0, PT ;  /* 0x000000000500720c */ /* 0x000fda0003f64070 */
[----:B------:R-:W-:Y:S02]  /*dc00*/  @!P3 IMAD.IADD R0, R0, 0x1, -R5 ;  /* 0x000000010000b824 */ /* 0x000fe400078e0a05 */
[----:B------:R-:W-:Y:S01]  /*dc10*/  @!P3 VIADD R4, R4, 0x1 ;  /* 0x000000010404b836 */ /* 0x000fe20000000000 */
[----:B------:R-:W-:Y:S02]  /*dc20*/  ISETP.NE.AND P3, PT, R11, RZ, PT ;  /* 0x000000ff0b00720c */ /* 0x000fe40003f65270 */
[----:B------:R-:W-:Y:S02]  /*dc30*/  ISETP.GE.U32.AND P5, PT, R0, R5, PT ;  /* 0x000000050000720c */ /* 0x000fe40003fa6070 */
[----:B------:R-:W-:-:S04]  /*dc40*/  LOP3.LUT R0, RZ, R11, RZ, 0x33, !PT ;  /* 0x0000000bff007212 */ /* 0x000fc800078e33ff */
[----:B------:R-:W-:-:S07]  /*dc50*/  SEL R23, R0, R10, !P3 ;  /* 0x0000000a00177207 */ /* 0x000fce0005800000 */
[----:B------:R-:W-:-:S04]  /*dc60*/  @P5 VIADD R4, R4, 0x1 ;  /* 0x0000000104045836 */ /* 0x000fc80000000000 */
[----:B------:R-:W-:-:S05]  /*dc70*/  @!P2 IMAD.MOV R4, RZ, RZ, -R4 ;  /* 0x000000ffff04a224 */ /* 0x000fca00078e0a04 */
[----:B------:R-:W-:Y:S01]  /*dc80*/  SEL R0, R0, R4, !P3 ;  /* 0x0000000400007207 */ /* 0x000fe20005800000 */
[----:B------:R-:W-:-:S04]  /*dc90*/  IMAD.WIDE R4, R23, 0x4, R118 ;  /* 0x0000000417047825 */ /* 0x000fc800078e0276 */
[----:B------:R-:W-:Y:S02]  /*dca0*/  IMAD.WIDE R138, R0, 0x4, R118 ;  /* 0x00000004008a7825 */ /* 0x000fe400078e0276 */
[----:B------:R-:W2:Y:S04]  /*dcb0*/  LDG.E R5, desc[UR6][R4.64] ;  /* 0x0000000604057981 */ /* 0x000ea8000c1e1900 */
[----:B------:R-:W2:Y:S01]  /*dcc0*/  LDG.E R8, desc[UR6][R138.64] ;  /* 0x000000068a087981 */ /* 0x000ea2000c1e1900 */
[----:B------:R-:W-:-:S05]  /*dcd0*/  IADD3 R0, R23, -R0, RZ ;  /* 0x8000000017007210 */ /* 0x000fca0007ffe0ff */
[----:B------:R-:W-:Y:S02]  /*dce0*/  IMAD R11, R0, R11, -0x80 ;  /* 0xffffff80000b7424 */ /* 0x000fe400078e020b */
[----:B------:R-:W-:-:S03]  /*dcf0*/  IMAD.U32 R0, RZ, RZ, UR4 ;  /* 0x00000004ff007e24 */ /* 0x000fc6000f8e00ff */
        /* <DEDUP_REMOVED lines=14> */
.L_x_4788:
[----:B------:R-:W1:Y:S02]  /*dde0*/  LDC R0, c[0x0][0x248] ;  /* 0x00009200ff007b82 */ /* 0x000e640000000800 */
[----:B-1----:R-:W-:-:S05]  /*ddf0*/  IMAD.SHL.U32 R74, R0, 0x80, RZ ;  /* 0x00000080004a7824 */ /* 0x002fca00078e00ff */
[----:B------:R-:W-:-:S04]  /*de00*/  IADD3 R74, -R74, RZ, RZ ;  /* 0x000000ff4a4a7210 */ /* 0x000fc80007ffe1ff */
[----:B------:R-:W-:-:S07]  /*de10*/  SHF.R.S32.HI R5, RZ, 0x1f, R74 ;  /* 0x0000001fff057819 */ /* 0x000fce000001144a */
.L_x_4789:
        /* <DEDUP_REMOVED lines=42> */
.L_x_4791:
[----:B------:R-:W-:Y:S05]  /*e0c0*/  BSYNC B0 ;  /* 0x0000000000007941 */ /* 0x000fea0003800000 */
.L_x_4790:
[----:B------:R-:W0:Y:S01]  /*e0d0*/  LDGDEPBAR ;  /* 0x00000000000079af */ /* 0x000e220000000000 */
[----:B------:R-:W-:-:S04]  /*e0e0*/  LEA R120, P0, R74, R120, 0x1 ;  /* 0x000000784a787211 */ /* 0x000fc800078008ff */
[----:B------:R-:W-:-:S09]  /*e0f0*/  LEA.HI.X R121, R74, R121, R5, 0x1, P0 ;  /* 0x000000794a797211 */ /* 0x000fd200000f0c05 */
.L_x_4787:
        /* <DEDUP_REMOVED lines=62> */
[----:B------:R-:W3:Y:S01]  /*e4e0*/  SHFL.BFLY PT, R55, R4, 0x2, 0x1f ;  /* 0x0c401f0004377f89 */ /* 0x000ee200000e0000 */
[----:B-12---:R-:W-:-:S04]  /*e4f0*/  FMNMX.FTZ R10, R24, R5, !PT ;  /* 0x00000005180a7209 */ /* 0x006fc80007810000 */
[----:B------:R-:W-:-:S05]  /*e500*/  FMNMX.FTZ R10, R3, R10, !PT ;  /* 0x0000000a030a7209 */ /* 0x000fca0007810000 */
[----:B------:R-:W1:Y:S01]  /*e510*/  SHFL.BFLY PT, R11, R10, 0x2, 0x1f ;  /* 0x0c401f000a0b7f89 */ /* 0x000e6200000e0000 */
[----:B---3--:R-:W-:-:S05]  /*e520*/  FMNMX.FTZ R55, R4, R55, !PT ;  /* 0x0000003704377209 */ /* 0x008fca0007810000 */
[----:B------:R-:W2:Y:S01]  /*e530*/  SHFL.BFLY PT, R0, R55, 0x1, 0x1f ;  /* 0x0c201f0037007f89 */ /* 0x000ea200000e0000 */
[----:B-1----:R-:W-:-:S05]  /*e540*/  FMNMX.FTZ R11, R10, R11, !PT ;  /* 0x0000000b0a0b7209 */ /* 0x002fca0007810000 */
[----:B------:R-:W1:Y:S01]  /*e550*/  SHFL.BFLY PT, R8, R11, 0x1, 0x1f ;  /* 0x0c201f000b087f89 */ /* 0x000e6200000e0000 */
[----:B--2---:R-:W-:-:S04]  /*e560*/  FMNMX.FTZ R0, R55, R0, !PT ;  /* 0x0000000037007209 */ /* 0x004fc80007810000 */
[C---:B------:R-:W-:Y:S01]  /*e570*/  FSETP.NEU.FTZ.AND P0, PT, R0.reuse, -INF , PT ;  /* 0xff8000000000780b */ /* 0x040fe20003f1d000 */
[----:B------:R-:W-:-:S03]  /*e580*/  FMUL.FTZ R23, R0, UR10 ;  /* 0x0000000a00177c20 */ /* 0x000fc60008410000 */
[----:B------:R-:W-:Y:S02]  /*e590*/  FSEL R4, R0, RZ, P0 ;  /* 0x000000ff00047208 */ /* 0x000fe40000000000 */
[----:B------:R-:W-:-:S03]  /*e5a0*/  FSEL R23, R23, RZ, P0 ;  /* 0x000000ff17177208 */ /* 0x000fc60000000000 */
[----:B------:R-:W-:Y:S02]  /*e5b0*/  FADD.FTZ R5, R65, -R4 ;  /* 0x8000000441057221 */ /* 0x000fe40000010000 */
[--C-:B------:R-:W-:Y:S01]  /*e5c0*/  FFMA.FTZ R4, R2, UR10, -R23.reuse ;  /* 0x0000000a02047c23 */ /* 0x100fe20008010817 */
[----:B-1----:R-:W-:Y:S01]  /*e5d0*/  FMNMX.FTZ R2, R11, R8, !PT ;  /* 0x000000080b027209 */ /* 0x002fe20007810000 */
[----:B------:R-:W-:Y:S01]  /*e5e0*/  FMUL.FTZ R5, R5, UR10 ;  /* 0x0000000a05057c20 */ /* 0x000fe20008410000 */
[--C-:B------:R-:W-:Y:S01]  /*e5f0*/  FFMA.FTZ R26, R134, UR10, -R23.reuse ;  /* 0x0000000a861a7c23 */ /* 0x100fe20008010817 */
[--C-:B------:R-:W-:Y:S01]  /*e600*/  FFMA.FTZ R131, R6, UR10, -R23.reuse ;  /* 0x0000000a06837c23 */ /* 0x100fe20008010817 */
[C---:B------:R-:W-:Y:S01]  /*e610*/  FSETP.NEU.FTZ.AND P0, PT, R2.reuse, -INF , PT ;  /* 0xff8000000200780b */ /* 0x040fe20003f1d000 */
[----:B------:R-:W-:Y:S01]  /*e620*/  MUFU.EX2 R4, R4 ;  /* 0x0000000400047308 */ /* 0x000fe20000000800 */
[----:B------:R-:W-:Y:S01]  /*e630*/  FMUL.FTZ R20, R2, UR10 ;  /* 0x0000000a02147c20 */ /* 0x000fe20008410000 */
[--C-:B------:R-:W-:Y:S01]  /*e640*/  FFMA.FTZ R58, R130, UR10, -R23.reuse ;  /* 0x0000000a823a7c23 */ /* 0x100fe20008010817 */
[--C-:B------:R-:W-:Y:S01]  /*e650*/  FFMA.FTZ R72, R14, UR10, -R23.reuse ;  /* 0x0000000a0e487c23 */ /* 0x100fe20008010817 */
[--C-:B------:R-:W-:Y:S01]  /*e660*/  FFMA.FTZ R60, R128, UR10, -R23.reuse ;  /* 0x0000000a803c7c23 */ /* 0x100fe20008010817 */
[----:B------:R-:W-:Y:S01]  /*e670*/  FFMA.FTZ R18, R18, UR10, -R23 ;  /* 0x0000000a12127c23 */ /* 0x000fe20008010817 */
[----:B------:R-:W-:-:S02]  /*e680*/  FSEL R20, R20, RZ, P0 ;  /* 0x000000ff14147208 */ /* 0x000fc40000000000 */
[----:B------:R-:W1:Y:S03]  /*e690*/  MUFU.EX2 R5, R5 ;  /* 0x0000000500057308 */ /* 0x000e660000000800 */
        /* <DEDUP_REMOVED lines=14> */
[-C--:B-1----:R-:W-:Y:S01]  /*e780*/  FFMA.FTZ R55, R89, R5.reuse, R4 ;  /* 0x0000000559377223 */ /* 0x082fe20000010004 */
[-C--:B------:R-:W-:Y:S01]  /*e790*/  FMUL.FTZ R108, R108, R5.reuse ;  /* 0x000000056c6c7220 */ /* 0x080fe20000410000 */
[-C--:B------:R-:W-:Y:S01]  /*e7a0*/  FMUL.FTZ R109, R109, R5.reuse ;  /* 0x000000056d6d7220 */ /* 0x080fe20000410000 */
[-C--:B------:R-:W-:Y:S01]  /*e7b0*/  FMUL.FTZ R104, R104, R5.reuse ;  /* 0x0000000568687220 */ /* 0x080fe20000410000 */
[-C--:B------:R-:W-:Y:S01]  /*e7c0*/  FMUL.FTZ R105, R105, R5.reuse ;  /* 0x0000000569697220 */ /* 0x080fe20000410000 */
[-C--:B------:R-:W-:Y:S01]  /*e7d0*/  FMUL.FTZ R100, R100, R5.reuse ;  /* 0x0000000564647220 */ /* 0x080fe20000410000 */
[-C--:B------:R-:W-:Y:S01]  /*e7e0*/  FMUL.FTZ R101, R101, R5.reuse ;  /* 0x0000000565657220 */ /* 0x080fe20000410000 */
[-C--:B------:R-:W-:Y:S01]  /*e7f0*/  FMUL.FTZ R96, R96, R5.reuse ;  /* 0x0000000560607220 */ /* 0x080fe20000410000 */
[----:B------:R-:W-:Y:S01]  /*e800*/  FMUL.FTZ R97, R97, R5 ;  /* 0x0000000561617220 */ /* 0x000fe20000410000 */
[----:B------:R-:W-:Y:S01]  /*e810*/  FSEL R5, R2, RZ, P0 ;  /* 0x000000ff02057208 */ /* 0x000fe20000000000 */
[----:B------:R-:W1:Y:S01]  /*e820*/  MUFU.EX2 R58, R58 ;  /* 0x0000003a003a7308 */ /* 0x000e620000000800 */
[----:B---3--:R-:W-:Y:S01]  /*e830*/  F2FP.F16.F32.PACK_AB R4, R26, R4 ;  /* 0x000000041a04723e */ /* 0x008fe200000000ff */
[----:B------:R-:W-:Y:S01]  /*e840*/  FFMA.FTZ R89, R12, UR10, -R23 ;  /* 0x0000000a0c597c23 */ /* 0x000fe20008010817 */
[--C-:B------:R-:W-:Y:S01]  /*e850*/  FFMA.FTZ R39, R39, UR10, -R20.reuse ;  /* 0x0000000a27277c23 */ /* 0x100fe20008010814 */
[----:B------:R-:W-:Y:S01]  /*e860*/  FADD.FTZ R5, R66, -R5 ;  /* 0x8000000542057221 */ /* 0x000fe20000010000 */
[----:B------:R-:W-:Y:S01]  /*e870*/  FADD.FTZ R66, R26, R55 ;  /* 0x000000371a427221 */ /* 0x000fe20000010000 */
[--C-:B------:R-:W-:Y:S01]  /*e880*/  FFMA.FTZ R55, R70, UR10, -R23.reuse ;  /* 0x0000000a46377c23 */ /* 0x100fe20008010817 */
[----:B------:R-:W-:Y:S01]  /*e890*/  FFMA.FTZ R26, R94, UR10, -R23 ;  /* 0x0000000a5e1a7c23 */ /* 0x000fe20008010817 */
[----:B------:R-:W-:Y:S01]  /*e8a0*/  FMUL.FTZ R56, R5, UR10 ;  /* 0x0000000a05387c20 */ /* 0x000fe20008410000 */
[----:B------:R-:W-:Y:S01]  /*e8b0*/  MUFU.EX2 R50, R50 ;  /* 0x0000003200327308 */ /* 0x000fe20000000800 */
[----:B------:R-:W-:Y:S01]  /*e8c0*/  LDSM.16.MT88.4 R12, [R124+0x3800] ;  /* 0x003800007c0c783b */ /* 0x000fe20000004200 */
[--C-:B------:R-:W-:Y:S01]  /*e8d0*/  FFMA.FTZ R33, R33, UR10, -R20.reuse ;  /* 0x0000000a21217c23 */ /* 0x100fe20008010814 */
[--C-:B------:R-:W-:Y:S01]  /*e8e0*/  FFMA.FTZ R31, R31, UR10, -R20.reuse ;  /* 0x0000000a1f1f7c23 */ /* 0x100fe20008010814 */
[--C-:B------:R-:W-:Y:S01]  /*e8f0*/  FFMA.FTZ R37, R37, UR10, -R20.reuse ;  /* 0x0000000a25257c23 */ /* 0x100fe20008010814 */
[--C-:B------:R-:W-:Y:S01]  /*e900*/  FFMA.FTZ R25, R25, UR10, -R20.reuse ;  /* 0x0000000a19197c23 */ /* 0x100fe20008010814 */
[----:B------:R-:W-:-:S02]  /*e910*/  FFMA.FTZ R24, R24, UR10, -R20 ;  /* 0x0000000a18187c23 */ /* 0x000fc40008010814 */
[----:B------:R-:W3:Y:S01]  /*e920*/  MUFU.EX2 R65, R65 ;  /* 0x0000004100417308 */ /* 0x000ee20000000800 */
[----:B-1----:R-:W-:-:S07]  /*e930*/  F2FP.F16.F32.PACK_AB R6, R58, R131 ;  /* 0x000000833a06723e */ /* 0x002fce00000000ff */
[----:B------:R-:W-:Y:S08]  /*e940*/  MUFU.EX2 R135, R135 ;  /* 0x0000008700877308 */ /* 0x000ff00000000800 */
[----:B------:R-:W1:Y:S01]  /*e950*/  MUFU.EX2 R56, R56 ;  /* 0x0000003800387308 */ /* 0x000e620000000800 */
[----:B---3--:R-:W-:-:S07]  /*e960*/  F2FP.F16.F32.PACK_AB R5, R65, R50 ;  /* 0x000000324105723e */ /* 0x008fce00000000ff */
[----:B------:R-:W3:Y:S08]  /*e970*/  MUFU.EX2 R62, R62 ;  /* 0x0000003e003e7308 */ /* 0x000ef00000000800 */
[----:B------:R-:W4:Y:S01]  /*e980*/  MUFU.EX2 R72, R72 ;  /* 0x0000004800487308 */ /* 0x000f220000000800 */
        /* <DEDUP_REMOVED lines=8> */
[C---:B---3--:R-:W-:Y:S01]  /*ea10*/  F2FP.F16.F32.PACK_AB R7, R62.reuse, R135 ;  /* 0x000000873e07723e */ /* 0x048fe200000000ff */
[----:B------:R-:W-:Y:S01]  /*ea20*/  MUFU.EX2 R137, R137 ;  /* 0x0000008900897308 */ /* 0x000fe20000000800 */
[----:B------:R-:W-:Y:S01]  /*ea30*/  FFMA.FTZ R126, R91, R56, R50 ;  /* 0x000000385b7e7223 */ /* 0x000fe20000010032 */
[--C-:B------:R-:W-:Y:S01]  /*ea40*/  FFMA.FTZ R91, R67, UR10, -R20.reuse ;  /* 0x0000000a435b7c23 */ /* 0x100fe20008010814 */
[--C-:B------:R-:W-:Y:S01]  /*ea50*/  FFMA.FTZ R56, R71, UR10, -R20.reuse ;  /* 0x0000000a47387c23 */ /* 0x100fe20008010814 */
[----:B------:R-:W-:Y:S01]  /*ea60*/  FFMA.FTZ R50, R69, UR10, -R20 ;  /* 0x0000000a45327c23 */ /* 0x000fe20008010814 */
[----:B------:R-:W-:Y:S01]  /*ea70*/  FADD.FTZ R126, R65, R126 ;  /* 0x0000007e417e7221 */ /* 0x000fe20000010000 */
[C---:B--2---:R-:W-:Y:S01]  /*ea80*/  HMMA.16816.F32 R108, R4.reuse, R8, R108 ;  /* 0x00000008046c723c */ /* 0x044fe2000000186c */
[----:B------:R-:W-:Y:S01]  /*ea90*/  FFMA.FTZ R65, R95, UR10, -R20 ;  /* 0x0000000a5f417c23 */ /* 0x000fe20008010814 */
[----:B------:R-:W-:Y:S01]  /*eaa0*/  MUFU.EX2 R89, R89 ;  /* 0x0000005900597308 */ /* 0x000fe20000000800 */
[----:B------:R-:W-:Y:S01]  /*eab0*/  FADD.FTZ R67, R131, R66 ;  /* 0x0000004283437221 */ /* 0x000fe20000010000 */
[----:B------:R-:W-:Y:S01]  /*eac0*/  FADD.FTZ R131, R135, R126 ;  /* 0x0000007e87837221 */ /* 0x000fe20000010000 */
[----:B------:R-:W-:Y:S01]  /*ead0*/  FFMA.FTZ R71, R61, UR10, -R23 ;  /* 0x0000000a3d477c23 */ /* 0x000fe20008010817 */
[C---:B------:R-:W-:Y:S01]  /*eae0*/  HMMA.16816.F32 R104, R4.reuse, R10, R104 ;  /* 0x0000000a0468723c */ /* 0x040fe20000001868 */
[----:B------:R-:W1:Y:S01]  /*eaf0*/  LDSM.16.MT88.4 R8, [R127+0x3000] ;  /* 0x003000007f08783b */ /* 0x000e620000004200 */
[----:B------:R-:W-:Y:S01]  /*eb00*/  FADD.FTZ R131, R62, R131 ;  /* 0x000000833e837221 */ /* 0x000fe20000010000 */
[----:B------:R-:W-:Y:S01]  /*eb10*/  FFMA.FTZ R62, R40, UR10, -R23 ;  /* 0x0000000a283e7c23 */ /* 0x000fe20008010817 */
[----:B------:R-:W-:Y:S01]  /*eb20*/  MUFU.EX2 R60, R60 ;  /* 0x0000003c003c7308 */ /* 0x000fe20000000800 */
[----:B------:R-:W-:Y:S01]  /*eb30*/  FADD.FTZ R67, R58, R67 ;  /* 0x000000433a437221 */ /* 0x000fe20000010000 */
        /* <DEDUP_REMOVED lines=18> */
[--C-:B------:R-:W-:Y:S01]  /*ec60*/  FFMA.FTZ R38, R63, UR10, -R20.reuse ;  /* 0x0000000a3f267c23 */ /* 0x100fe20008010814 */
[--C-:B------:R-:W-:Y:S01]  /*ec70*/  FFMA.FTZ R48, R53, UR10, -R20.reuse ;  /* 0x0000000a35307c23 */ /* 0x100fe20008010814 */
[--C-:B------:R-:W-:Y:S01]  /*ec80*/  FFMA.FTZ R41, R21, UR10, -R20.reuse ;  /* 0x0000000a15297c23 */ /* 0x100fe20008010814 */
[----:B----4-:R-:W-:Y:S01]  /*ec90*/  FADD.FTZ R70, R72, R67 ;  /* 0x0000004348467221 */ /* 0x010fe20000010000 */
        /* <DEDUP_REMOVED lines=9> */
[--C-:B------:R-:W-:Y:S01]  /*ed30*/  FFMA.FTZ R52, R17, UR10, -R20.reuse ;  /* 0x0000000a11347c23 */ /* 0x100fe20008010814 */
[----:B--2---:R-:W-:Y:S01]  /*ed40*/  FADD.FTZ R68, R74, R131 ;  /* 0x000000834a447221 */ /* 0x004fe20000010000 */
[----:B------:R-:W-:Y:S01]  /*ed50*/  FFMA.FTZ R54, R35, UR10, -R20 ;  /* 0x0000000a23367c23 */ /* 0x000fe20008010814 */
[----:B------:R-:W-:Y:S01]  /*ed60*/  FADD.FTZ R70, R137, R70 ;  /* 0x0000004689467221 */ /* 0x000fe20000010000 */
[----:B-1----:R-:W-:Y:S01]  /*ed70*/  HMMA.16816.F32 R100, R4, R8, R100 ;  /* 0x000000080464723c */ /* 0x002fe20000001864 */
[----:B---3--:R-:W-:-:S02]  /*ed80*/  FADD.FTZ R68, R129, R68 ;  /* 0x0000004481447221 */ /* 0x008fc40000010000 */
[----:B------:R-:W-:Y:S03]  /*ed90*/  MUFU.EX2 R125, R125 ;  /* 0x0000007d007d7308 */ /* 0x000fe60000000800 */
[----:B------:R-:W-:Y:S01]  /*eda0*/  HMMA.16816.F32 R96, R4, R10, R96 ;  /* 0x0000000a0460723c */ /* 0x000fe20000001860 */
[----:B------:R-:W1:Y:S04]  /*edb0*/  LDSM.16.MT88.4 R8, [R124+0x3400] ;  /* 0x003400007c08783b */ /* 0x000e680000004200 */
[----:B------:R-:W2:Y:S02]  /*edc0*/  MUFU.EX2 R64, R64 ;  /* 0x0000004000407308 */ /* 0x000ea40000000800 */
[----:B------:R-:W-:-:S02]  /*edd0*/  F2FP.F16.F32.PACK_AB R4, R137, R72 ;  /* 0x000000488904723e */ /* 0x000fc400000000ff */
[----:B------:R-:W-:Y:S02]  /*ede0*/  F2FP.F16.F32.PACK_AB R5, R129, R74 ;  /* 0x0000004a8105723e */ /* 0x000fe400000000ff */
[----:B------:R-:W-:Y:S01]  /*edf0*/  F2FP.F16.F32.PACK_AB R6, R60, R89 ;  /* 0x000000593c06723e */ /* 0x000fe200000000ff */
[----:B------:R-:W-:Y:S01]  /*ee00*/  FADD.FTZ R89, R89, R70 ;  /* 0x0000004659597221 */ /* 0x000fe20000010000 */
[----:B----4-:R-:W-:Y:S01]  /*ee10*/  F2FP.F16.F32.PACK_AB R7, R30, R75 ;  /* 0x0000004b1e07723e */ /* 0x010fe200000000ff */
[----:B------:R-:W-:Y:S01]  /*ee20*/  MUFU.EX2 R55, R55 ;  /* 0x0000003700377308 */ /* 0x000fe20000000800 */
[----:B------:R-:W-:Y:S01]  /*ee30*/  FADD.FTZ R75, R75, R68 ;  /* 0x000000444b4b7221 */ /* 0x000fe20000010000 */
[----:B------:R-:W-:-:S06]  /*ee40*/  FADD.FTZ R60, R60, R89 ;  /* 0x000000593c3c7221 */ /* 0x000fcc0000010000 */
[----:B------:R-:W-:Y:S08]  /*ee50*/  MUFU.EX2 R26, R26 ;  /* 0x0000001a001a7308 */ /* 0x000ff00000000800 */
        /* <DEDUP_REMOVED lines=15> */
[----:B--2---:R-:W-:Y:S01]  /*ef50*/  F2FP.F16.F32.PACK_AB R4, R64, R125 ;  /* 0x0000007d4004723e */ /* 0x004fe200000000ff */
[----:B------:R-:W-:Y:S01]  /*ef60*/  FADD.FTZ R125, R125, R60 ;  /* 0x0000003c7d7d7221 */ /* 0x000fe20000010000 */
[----:B---3--:R-:W-:Y:S01]  /*ef70*/  F2FP.F16.F32.PACK_AB R5, R56, R91 ;  /* 0x0000005b3805723e */ /* 0x008fe200000000ff */
[----:B------:R-:W2:Y:S01]  /*ef80*/  MUFU.EX2 R66, R66 ;  /* 0x0000004200427308 */ /* 0x000ea20000000800 */
[----:B------:R-:W-:Y:S01]  /*ef90*/  F2FP.F16.F32.PACK_AB R6, R26, R55 ;  /* 0x000000371a06723e */ /* 0x000fe200000000ff */
[----:B------:R-:W-:Y:S01]  /*efa0*/  FFMA.FTZ R60, R29, UR10, -R20 ;  /* 0x0000000a1d3c7c23 */ /* 0x000fe20008010814 */
[----:B----4-:R-:W-:Y:S01]  /*efb0*/  F2FP.F16.F32.PACK_AB R7, R50, R65 ;  /* 0x000000413207723e */ /* 0x010fe200000000ff */
[----:B------:R-:W-:-:S04]  /*efc0*/  FADD.FTZ R64, R64, R125 ;  /* 0x0000007d40407221 */ /* 0x000fc80000010000 */
[----:B------:R-:W-:Y:S01]  /*efd0*/  MUFU.EX2 R46, R46 ;  /* 0x0000002e002e7308 */ /* 0x000fe20000000800 */
[----:B------:R-:W-:Y:S01]  /*efe0*/  FADD.FTZ R55, R55, R64 ;  /* 0x0000004037377221 */ /* 0x000fe20000010000 */
        /* <DEDUP_REMOVED lines=22> */
[----:B------:R5:W-:Y:S08]  /*f150*/  MUFU.EX2 R22, R18 ;  /* 0x0000001200167308 */ /* 0x000bf00000000800 */
[----:B------:R-:W-:Y:S08]  /*f160*/  MUFU.EX2 R44, R44 ;  /* 0x0000002c002c7308 */ /* 0x000ff00000000800 */
[----:B------:R-:W3:Y:S01]  /*f170*/  MUFU.EX2 R67, R67 ;  /* 0x0000004300437308 */ /* 0x000ee20000000800 */
[----:B-----5:R-:W-:Y:S07]  /*f180*/  LDSM.16.MT88.4 R16, [R124+0x4400] ;  /* 0x004400007c10783b */ /* 0x020fee0000004200 */
[----:B------:R-:W-:Y:S08]  /*f190*/  MUFU.EX2 R42, R42 ;  /* 0x0000002a002a7308 */ /* 0x000ff00000000800 */
[----:B------:R-:W-:Y:S01]  /*f1a0*/  MUFU.EX2 R49, R49 ;  /* 0x0000003100317308 */ /* 0x000fe20000000800 */
[C---:B----4-:R-:W-:Y:S07]  /*f1b0*/  HMMA.16816.F32 R100, R4.reuse, R8, R100 ;  /* 0x000000080464723c */ /* 0x050fee0000001864 */
[----:B------:R-:W-:Y:S01]  /*f1c0*/  MUFU.EX2 R23, R23 ;  /* 0x0000001700177308 */ /* 0x000fe20000000800 */
[----:B------:R-:W-:Y:S01]  /*f1d0*/  HMMA.16816.F32 R96, R4, R10, R96 ;  /* 0x0000000a0460723c */ /* 0x000fe20000001860 */
[----:B------:R-:W4:Y:S06]  /*f1e0*/  LDSM.16.MT88.4 R8, [R127+0x4000] ;  /* 0x004000007f08783b */ /* 0x000f2c0000004200 */
[----:B------:R-:W5:Y:S01]  /*f1f0*/  MUFU.EX2 R52, R52 ;  /* 0x0000003400347308 */ /* 0x000f620000000800 */
[----:B-1----:R-:W-:-:S02]  /*f200*/  F2FP.F16.F32.PACK_AB R4, R59, R40 ;  /* 0x000000283b04723e */ /* 0x002fc400000000ff */
[----:B--2---:R-:W-:Y:S02]  /*f210*/  F2FP.F16.F32.PACK_AB R5, R51, R38 ;  /* 0x000000263305723e */ /* 0x004fe400000000ff */
[----:B------:R-:W-:Y:S02]  /*f220*/  F2FP.F16.F32.PACK_AB R6, R45, R36 ;  /* 0x000000242d06723e */ /* 0x000fe400000000ff */
[----:B---3--:R-:W-:Y:S01]  /*f230*/  F2FP.F16.F32.PACK_AB R7, R41, R48 ;  /* 0x000000302907723e */ /* 0x008fe200000000ff */
[----:B------:R-:W-:Y:S06]  /*f240*/  MUFU.EX2 R39, R39 ;  /* 0x0000002700277308 */ /* 0x000fec0000000800 */
[C---:B------:R-:W-:Y:S02]  /*f250*/  HMMA.16816.F32 R108, R4.reuse, R12, R108 ;  /* 0x0000000c046c723c */ /* 0x040fe4000000186c */
[----:B------:R-:W1:Y:S04]  /*f260*/  MUFU.EX2 R54, R54 ;  /* 0x0000003600367308 */ /* 0x000e680000000800 */
[C---:B------:R-:W-:Y:S01]  /*f270*/  HMMA.16816.F32 R104, R4.reuse, R14, R104 ;  /* 0x0000000e0468723c */ /* 0x040fe20000001868 */
[----:B------:R-:W2:Y:S03]  /*f280*/  LDSM.16.MT88.4 R12, [R127+0x4400] ;  /* 0x004400007f0c783b */ /* 0x000ea60000004200 */
[----:B------:R-:W-:Y:S08]  /*f290*/  MUFU.EX2 R34, R34 ;  /* 0x0000002200227308 */ /* 0x000ff00000000800 */
[----:B------:R-:W3:Y:S01]  /*f2a0*/  MUFU.EX2 R47, R47 ;  /* 0x0000002f002f7308 */ /* 0x000ee20000000800 */
[C---:B----4-:R-:W-:Y:S07]  /*f2b0*/  HMMA.16816.F32 R100, R4.reuse, R8, R100 ;  /* 0x000000080464723c */ /* 0x050fee0000001864 */
[----:B------:R-:W-:Y:S01]  /*f2c0*/  MUFU.EX2 R32, R32 ;  /* 0x0000002000207308 */ /* 0x000fe20000000800 */
[----:B------:R-:W-:Y:S01]  /*f2d0*/  HMMA.16816.F32 R96, R4, R10, R96 ;  /* 0x0000000a0460723c */ /* 0x000fe20000001860 */
[----:B------:R-:W-:-:S04]  /*f2e0*/  FADD.FTZ R8, R30, R75 ;  /* 0x0000004b1e087221 */ /* 0x000fc80000010000 */
[----:B------:R-:W-:Y:S02]  /*f2f0*/  FADD.FTZ R91, R91, R8 ;  /* 0x000000085b5b7221 */ /* 0x000fe40000010000 */
[----:B------:R-:W4:Y:S01]  /*f300*/  LDSM.16.MT88.4 R8, [R124+0x4800] ;  /* 0x004800007c08783b */ /* 0x000f220000004200 */
[----:B------:R-:W-:Y:S01]  /*f310*/  F2FP.F16.F32.PACK_AB R4, R67, R44 ;  /* 0x0000002c4304723e */ /* 0x000fe200000000ff */
[----:B------:R-:W-:Y:S01]  /*f320*/  FADD.FTZ R56, R56, R91 ;  /* 0x0000005b38387221 */ /* 0x000fe20000010000 */
[----:B-----5:R-:W-:Y:S01]  /*f330*/  F2FP.F16.F32.PACK_AB R5, R52, R23 ;  /* 0x000000173405723e */ /* 0x020fe200000000ff */
[----:B------:R-:W-:Y:S01]  /*f340*/  MUFU.EX2 R43, R43 ;  /* 0x0000002b002b7308 */ /* 0x000fe20000000800 */
[----:B------:R-:W-:Y:S01]  /*f350*/  F2FP.F16.F32.PACK_AB R6, R49, R42 ;  /* 0x0000002a3106723e */ /* 0x000fe200000000ff */
[----:B------:R-:W-:Y:S01]  /*f360*/  FADD.FTZ R65, R65, R56 ;  /* 0x0000003841417221 */ /* 0x000fe20000010000 */
[----:B-1----:R-:W-:Y:S01]  /*f370*/  F2FP.F16.F32.PACK_AB R7, R54, R39 ;  /* 0x000000273607723e */ /* 0x002fe200000000ff */
[----:B------:R-:W-:-:S02]  /*f380*/  FFMA.FTZ R91, R3, UR10, -R20 ;  /* 0x0000000a035b7c23 */ /* 0x000fc40008010814 */
[----:B------:R-:W-:Y:S01]  /*f390*/  FADD.FTZ R50, R50, R65 ;  /* 0x0000004132327221 */ /* 0x000fe20000010000 */
[----:B------:R-:W-:Y:S01]  /*f3a0*/  MOV R65, R0 ;  /* 0x0000000000417202 */ /* 0x000fe20000000f00 */
[----:B------:R-:W-:Y:S02]  /*f3b0*/  MUFU.EX2 R30, R37 ;  /* 0x00000025001e7308 */ /* 0x000fe40000000800 */
[----:B------:R-:W-:Y:S01]  /*f3c0*/  HMMA.16816.F32 R108, R4, R16, R108 ;  /* 0x00000010046c723c */ /* 0x000fe2000000186c */
[----:B------:R-:W-:-:S04]  /*f3d0*/  FADD.FTZ R29, R95, R50 ;  /* 0x000000325f1d7221 */ /* 0x000fc80000010000 */
[----:B------:R-:W-:Y:S01]  /*f3e0*/  FADD.FTZ R29, R66, R29 ;  /* 0x0000001d421d7221 */ /* 0x000fe20000010000 */
[----:B------:R-:W1:Y:S01]  /*f3f0*/  MUFU.EX2 R33, R33 ;  /* 0x0000002100217308 */ /* 0x000e620000000800 */
[----:B------:R-:W-:Y:S01]  /*f400*/  HMMA.16816.F32 R104, R4, R18, R104 ;  /* 0x000000120468723c */ /* 0x000fe20000001868 */
[----:B------:R-:W5:Y:S01]  /*f410*/  LDSM.16.MT88.4 R16, [R127+0x4800] ;  /* 0x004800007f10783b */ /* 0x000f620000004200 */
[----:B------:R-:W-:Y:S01]  /*f420*/  FADD.FTZ R46, R46, R29 ;  /* 0x0000001d2e2e7221 */ /* 0x000fe20000010000 */
[----:B------:R-:W-:-:S03]  /*f430*/  MOV R66, R2 ;  /* 0x0000000200427202 */ /* 0x000fc60000000f00 */
[----:B--2---:R-:W-:Y:S01]  /*f440*/  HMMA.16816.F32 R100, R4, R12, R100 ;  /* 0x0000000c0464723c */ /* 0x004fe20000001864 */
[----:B------:R-:W-:Y:S01]  /*f450*/  MUFU.EX2 R31, R31 ;  /* 0x0000001f001f7308 */ /* 0x000fe20000000800 */
[----:B------:R-:W-:-:S04]  /*f460*/  FADD.FTZ R69, R69, R46 ;  /* 0x0000002e45457221 */ /* 0x000fc80000010000 */
[----:B------:R-:W-:Y:S01]  /*f470*/  HMMA.16816.F32 R96, R4, R14, R96 ;  /* 0x0000000e0460723c */ /* 0x000fe20000001860 */
[----:B------:R-:W-:Y:S01]  /*f480*/  FADD.FTZ R12, R26, R55 ;  /* 0x000000371a0c7221 */ /* 0x000fe20000010000 */
[----:B------:R-:W-:Y:S01]  /*f490*/  FFMA.FTZ R26, R27, UR10, -R20 ;  /* 0x0000000a1b1a7c23 */ /* 0x000fe20008010814 */
[----:B------:R-:W2:Y:S01]  /*f4a0*/  MUFU.EX2 R60, R60 ;  /* 0x0000003c003c7308 */ /* 0x000ea20000000800 */
[----:B------:R-:W-:Y:S01]  /*f4b0*/  FADD.FTZ R38, R38, R69 ;  /* 0x0000004526267221 */ /* 0x000fe20000010000 */
[----:B------:R-:W-:Y:S02]  /*f4c0*/  FADD.FTZ R27, R71, R12 ;  /* 0x0000000c471b7221 */ /* 0x000fe40000010000 */
[----:B------:R-:W5:Y:S01]  /*f4d0*/  LDSM.16.MT88.4 R12, [R124+0x4c00] ;  /* 0x004c00007c0c783b */ /* 0x000f620000004200 */
[----:B---3--:R-:W-:Y:S01]  /*f4e0*/  F2FP.F16.F32.PACK_AB R4, R47, R34 ;  /* 0x000000222f04723e */ /* 0x008fe200000000ff */
[----:B------:R-:W-:Y:S01]  /*f4f0*/  FADD.FTZ R27, R62, R27 ;  /* 0x0000001b3e1b7221 */ /* 0x000fe20000010000 */
[----:B-1----:R-:W-:Y:S01]  /*f500*/  F2FP.F16.F32.PACK_AB R5, R33, R30 ;  /* 0x0000001e2105723e */ /* 0x002fe200000000ff */
[----:B------:R-:W-:Y:S01]  /*f510*/  FADD.FTZ R51, R51, R38 ;  /* 0x0000002633337221 */ /* 0x000fe20000010000 */
[----:B------:R-:W-:Y:S01]  /*f520*/  F2FP.F16.F32.PACK_AB R6, R43, R32 ;  /* 0x000000202b06723e */ /* 0x000fe200000000ff */
[----:B------:R-:W-:Y:S01]  /*f530*/  FADD.FTZ R58, R58, R27 ;  /* 0x0000001b3a3a7221 */ /* 0x000fe20000010000 */
[----:B------:R-:W-:Y:S01]  /*f540*/  MUFU.EX2 R28, R28 ;  /* 0x0000001c001c7308 */ /* 0x000fe20000000800 */
[----:B------:R-:W-:-:S02]  /*f550*/  FADD.FTZ R48, R48, R51 ;  /* 0x0000003330307221 */ /* 0x000fc40000010000 */
[----:B------:R-:W-:Y:S02]  /*f560*/  FADD.FTZ R61, R61, R58 ;  /* 0x0000003a3d3d7221 */ /* 0x000fe40000010000 */
[----:B------:R-:W-:Y:S01]  /*f570*/  FADD.FTZ R48, R41, R48 ;  /* 0x0000003029307221 */ /* 0x000fe20000010000 */
[----:B--2---:R-:W-:Y:S01]  /*f580*/  F2FP.F16.F32.PACK_AB R7, R60, R31 ;  /* 0x0000001f3c07723e */ /* 0x004fe200000000ff */
[----:B------:R-:W-:Y:S01]  /*f590*/  FADD.FTZ R40, R40, R61 ;  /* 0x0000003d28287221 */ /* 0x000fe20000010000 */
[----:B------:R-:W1:Y:S01]  /*f5a0*/  MUFU.EX2 R21, R21 ;  /* 0x0000001500157308 */ /* 0x000e620000000800 */
[----:B------:R-:W-:Y:S02]  /*f5b0*/  FADD.FTZ R23, R23, R48 ;  /* 0x0000003017177221 */ /* 0x000fe40000010000 */
[----:B------:R-:W-:Y:S02]  /*f5c0*/  FADD.FTZ R59, R59, R40 ;  /* 0x000000283b3b7221 */ /* 0x000fe40000010000 */
[C---:B----4-:R-:W-:Y:S01]  /*f5d0*/  HMMA.16816.F32 R108, R4.reuse, R8, R108 ;  /* 0x00000008046c723c */ /* 0x050fe2000000186c */
[----:B------:R-:W-:Y:S01]  /*f5e0*/  FADD.FTZ R52, R52, R23 ;  /* 0x0000001734347221 */ /* 0x000fe20000010000 */
[----:B------:R-:W-:Y:S01]  /*f5f0*/  FADD.FTZ R36, R36, R59 ;  /* 0x0000003b24247221 */ /* 0x000fe20000010000 */
[----:B------:R-:W2:Y:S02]  /*f600*/  MUFU.EX2 R53, R53 ;  /* 0x0000003500357308 */ /* 0x000ea40000000800 */
[----:B------:R-:W-:Y:S01]  /*f610*/  FADD.FTZ R3, R39, R52 ;  /* 0x0000003427037221 */ /* 0x000fe20000010000 */
[----:B------:R-:W-:Y:S01]  /*f620*/  HMMA.16816.F32 R104, R4, R10, R104 ;  /* 0x0000000a0468723c */ /* 0x000fe20000001868 */
[----:B------:R-:W3:Y:S01]  /*f630*/  LDSM.16.MT88.4 R8, [R127+0x4c00] ;  /* 0x004c00007f08783b */ /* 0x000ee20000004200 */
[----:B------:R-:W-:Y:S01]  /*f640*/  FADD.FTZ R45, R45, R36 ;  /* 0x000000242d2d7221 */ /* 0x000fe20000010000 */
[----:B------:R-:W-:-:S02]  /*f650*/  FADD.FTZ R3, R54, R3 ;  /* 0x0000000336037221 */ /* 0x000fc40000010000 */
[----:B------:R-:W-:Y:S01]  /*f660*/  MUFU.EX2 R25, R25 ;  /* 0x0000001900197308 */ /* 0x000fe20000000800 */
[----:B------:R-:W-:Y:S01]  /*f670*/  FADD.FTZ R44, R44, R45 ;  /* 0x0000002d2c2c7221 */ /* 0x000fe20000010000 */
[----:B-----5:R-:W-:Y:S03]  /*f680*/  HMMA.16816.F32 R100, R4, R16, R100 ;  /* 0x000000100464723c */ /* 0x020fe60000001864 */
[----:B------:R-:W-:-:S03]  /*f690*/  FADD.FTZ R67, R67, R44 ;  /* 0x0000002c43437221 */ /* 0x000fc60000010000 */
[----:B------:R-:W4:Y:S01]  /*f6a0*/  MUFU.EX2 R26, R26 ;  /* 0x0000001a001a7308 */ /* 0x000f220000000800 */
[----:B------:R-:W-:Y:S01]  /*f6b0*/  HMMA.16816.F32 R96, R4, R18, R96 ;  /* 0x000000120460723c */ /* 0x000fe20000001860 */
[----:B------:R-:W-:-:S04]  /*f6c0*/  FADD.FTZ R42, R42, R67 ;  /* 0x000000432a2a7221 */ /* 0x000fc80000010000 */
[----:B------:R-:W-:Y:S02]  /*f6d0*/  FADD.FTZ R49, R49, R42 ;  /* 0x0000002a31317221 */ /* 0x000fe40000010000 */
[----:B------:R-:W-:Y:S01]  /*f6e0*/  MUFU.EX2 R24, R24 ;  /* 0x0000001800187308 */ /* 0x000fe20000000800 */
[----:B-1----:R-:W-:Y:S01]  /*f6f0*/  F2FP.F16.F32.PACK_AB R4, R21, R28 ;  /* 0x0000001c1504723e */ /* 0x002fe200000000ff */
[----:B------:R-:W-:Y:S01]  /*f700*/  FADD.FTZ R34, R34, R49 ;  /* 0x0000003122227221 */ /* 0x000fe20000010000 */
[----:B--2---:R-:W-:-:S03]  /*f710*/  F2FP.F16.F32.PACK_AB R6, R53, R22 ;  /* 0x000000163506723e */ /* 0x004fc600000000ff */
[----:B------:R-:W-:Y:S02]  /*f720*/  FADD.FTZ R47, R47, R34 ;  /* 0x000000222f2f7221 */ /* 0x000fe40000010000 */
[----:B------:R-:W1:Y:S01]  /*f730*/  MUFU.EX2 R91, R91 ;  /* 0x0000005b005b7308 */ /* 0x000e620000000800 */
[----:B----4-:R-:W-:Y:S01]  /*f740*/  F2FP.F16.F32.PACK_AB R5, R26, R25 ;  /* 0x000000191a05723e */ /* 0x010fe200000000ff */
[----:B------:R-:W-:-:S04]  /*f750*/  FADD.FTZ R32, R32, R47 ;  /* 0x0000002f20207221 */ /* 0x000fc80000010000 */
[----:B------:R-:W-:-:S04]  /*f760*/  FADD.FTZ R43, R43, R32 ;  /* 0x000000202b2b7221 */ /* 0x000fc80000010000 */
[----:B------:R-:W-:-:S04]  /*f770*/  FADD.FTZ R28, R28, R43 ;  /* 0x0000002b1c1c7221 */ /* 0x000fc80000010000 */
[----:B------:R-:W-:Y:S01]  /*f780*/  FADD.FTZ R21, R21, R28 ;  /* 0x0000001c15157221 */ /* 0x000fe20000010000 */
[----:B-1----:R-:W-:-:S03]  /*f790*/  F2FP.F16.F32.PACK_AB R7, R91, R24 ;  /* 0x000000185b07723e */ /* 0x002fc600000000ff */
[----:B------:R-:W-:-:S04]  /*f7a0*/  FADD.FTZ R22, R22, R21 ;  /* 0x0000001516167221 */ /* 0x000fc80000010000 */
[----:B------:R-:W-:Y:S01]  /*f7b0*/  FADD.FTZ R89, R53, R22 ;  /* 0x0000001635597221 */ /* 0x000fe20000010000 */
[C---:B------:R-:W-:Y:S06]  /*f7c0*/  HMMA.16816.F32 R108, R4.reuse, R12, R108 ;  /* 0x0000000c046c723c */ /* 0x040fec000000186c */
[----:B------:R-:W-:Y:S01]  /*f7d0*/  HMMA.16816.F32 R104, R4, R14, R104 ;  /* 0x0000000e0468723c */ /* 0x000fe20000001868 */
[----:B------:R-:W-:-:S04]  /*f7e0*/  FADD.FTZ R12, R30, R3 ;  /* 0x000000031e0c7221 */ /* 0x000fc80000010000 */
[----:B------:R-:W-:Y:S01]  /*f7f0*/  FADD.FTZ R12, R33, R12 ;  /* 0x0000000c210c7221 */ /* 0x000fe20000010000 */
[----:B---3--:R-:W-:Y:S03]  /*f800*/  HMMA.16816.F32 R100, R4, R8, R100 ;  /* 0x000000080464723c */ /* 0x008fe60000001864 */
[----:B------:R-:W-:-:S03]  /*f810*/  FADD.FTZ R31, R31, R12 ;  /* 0x0000000c1f1f7221 */ /* 0x000fc60000010000 */
[----:B------:R-:W-:Y:S01]  /*f820*/  HMMA.16816.F32 R96, R4, R10, R96 ;  /* 0x0000000a0460723c */ /* 0x000fe20000001860 */
[----:B------:R-:W-:-:S04]  /*f830*/  FADD.FTZ R60, R60, R31 ;  /* 0x0000001f3c3c7221 */ /* 0x000fc80000010000 */
[----:B------:R-:W-:-:S04]  /*f840*/  FADD.FTZ R25, R25, R60 ;  /* 0x0000003c19197221 */ /* 0x000fc80000010000 */
[----:B------:R-:W-:-:S04]  /*f850*/  FADD.FTZ R25, R26, R25 ;  /* 0x000000191a197221 */ /* 0x000fc80000010000 */
[----:B------:R-:W-:-:S04]  /*f860*/  FADD.FTZ R24, R24, R25 ;  /* 0x0000001918187221 */ /* 0x000fc80000010000 */
[----:B------:R-:W-:-:S07]  /*f870*/  FADD.FTZ R91, R91, R24 ;  /* 0x000000185b5b7221 */ /* 0x000fce0000010000 */
.L_x_4784:
        /* <DEDUP_REMOVED lines=12> */
.L_x_4796:
        /* <DEDUP_REMOVED lines=69> */
.L_x_4793:
[----:B------:R-:W-:Y:S01]  /*fd90*/  @P2 STS.64 [R122+0x3008], RZ ;  /* 0x003008ff7a002388 */ /* 0x000fe20000000a00 */
[----:B--2---:R-:W-:Y:S01]  /*fda0*/  @!P2 IMAD R129, R129, 0x60, RZ ;  /* 0x000000608181a824 */ /* 0x004fe200078e02ff */
[----:B-1----:R-:W-:Y:S01]  /*fdb0*/  @!P2 LEA R134, P3, R130, R14, 0x6 ;  /* 0x0000000e8286a211 */ /* 0x002fe200078630ff */
[----:B------:R-:W-:Y:S01]  /*fdc0*/  @!P2 IMAD.WIDE.U32 R138, R128, 0x60, R14 ;  /* 0x00000060808aa825 */ /* 0x000fe200078e000e */
[C---:B------:R-:W-:Y:S02]  /*fdd0*/  LEA R128, P5, R14.reuse, R132, 0x1 ;  /* 0x000000840e807211 */ /* 0x040fe400078a08ff */
[----:B------:R-:W-:Y:S01]  /*fde0*/  @P2 STS [R122+0x3000], RZ ;  /* 0x003000ff7a002388 */ /* 0x000fe20000000800 */
[----:B------:R-:W-:Y:S02]  /*fdf0*/  @!P2 IADD3 R135, P0, R115, R14, RZ ;  /* 0x0000000e7387a210 */ /* 0x000fe40007f1e0ff */
[----:B------:R-:W-:Y:S01]  /*fe00*/  @!P2 IADD3 R136, R129, R139, RZ ;  /* 0x0000008b8188a210 */ /* 0x000fe20007ffe0ff */
[----:B------:R-:W-:Y:S01]  /*fe10*/  @P2 STS [R122+0x3004], RZ ;  /* 0x003004ff7a002388 */ /* 0x000fe20000000800 */
[----:B------:R-:W-:Y:S02]  /*fe20*/  LEA.HI.X R129, R14, R133, R15, 0x1, P5 ;  /* 0x000000850e817211 */ /* 0x000fe400028f0c0f */
[CC--:B------:R-:W-:Y:S02]  /*fe30*/  @!P2 LEA R142, P4, R135.reuse, R132.reuse, 0x1 ;  /* 0x00000084878ea211 */ /* 0x0c0fe400078808ff */
        /* <DEDUP_REMOVED lines=33> */
[----:B------:R-:W-:Y:S08]  /*10050*/  LDSM.16.M88.4 R68, [R87] ;  /* 0x000000005744783b */ /* 0x000ff00000000200 */
[----:B------:R-:W3:Y:S08]  /*10060*/  LDSM.16.M88.4 R48, [R85] ;  /* 0x000000005530783b */ /* 0x000ef00000000200 */
[----:B------:R-:W4:Y:S08]  /*10070*/  LDSM.16.M88.4 R24, [R86+0x1800] ;  /* 0x001800005618783b */ /* 0x000f300000000200 */
[----:B------:R-:W5:Y:S08]  /*10080*/  LDSM.16.M88.4 R28, [R84] ;  /* 0x00000000541c783b */ /* 0x000f700000000200 */
[----:B------:R-:W5:Y:S08]  /*10090*/  LDSM.16.M88.4 R32, [R86+0x1c00] ;  /* 0x001c00005620783b */ /* 0x000f700000000200 */
[----:B------:R-:W5:Y:S08]  /*100a0*/  LDSM.16.M88.4 R36, [R83] ;  /* 0x000000005324783b */ /* 0x000f700000000200 */
[----:B------:R-:W5:Y:S08]  /*100b0*/  LDSM.16.M88.4 R40, [R86+0x2000] ;  /* 0x002000005628783b */ /* 0x000f700000000200 */
[----:B------:R-:W5:Y:S08]  /*100c0*/  LDSM.16.M88.4 R44, [R82] ;  /* 0x00000000522c783b */ /* 0x000f700000000200 */
[----:B------:R-:W5:Y:S08]  /*100d0*/  LDSM.16.M88.4 R60, [R81] ;  /* 0x00000000513c783b */ /* 0x000f700000000200 */
[----:B------:R-:W-:Y:S08]  /*100e0*/  LDSM.16.M88.4 R52, [R80] ;  /* 0x000000005034783b */ /* 0x000ff00000000200 */
[----:B------:R-:W-:Y:S08]  /*100f0*/  LDSM.16.M88.4 R56, [R86+0x2800] ;  /* 0x002800005638783b */ /* 0x000ff00000000200 */
[----:B------:R-:W-:Y:S01]  /*10100*/  LDSM.16.M88.4 R72, [R86+0x2c00] ;  /* 0x002c00005648783b */ /* 0x000fe20000000200 */
[C---:B--2---:R-:W-:Y:S06]  /*10110*/  HMMA.16816.F32 R4, R64.reuse, R8, RZ ;  /* 0x000000084004723c */ /* 0x044fec00000018ff */
[C---:B------:R-:W-:Y:S06]  /*10120*/  HMMA.16816.F32 R8, R64.reuse, R10, RZ ;  /* 0x0000000a4008723c */ /* 0x040fec00000018ff */
[C---:B-1----:R-:W-:Y:S06]  /*10130*/  HMMA.16816.F32 R12, R64.reuse, R16, RZ ;  /* 0x00000010400c723c */ /* 0x042fec00000018ff */
[----:B------:R-:W-:Y:S06]  /*10140*/  HMMA.16816.F32 R16, R64, R18, RZ ;  /* 0x000000124010723c */ /* 0x000fec00000018ff */
[C---:B---3--:R-:W-:Y:S06]  /*10150*/  HMMA.16816.F32 R4, R68.reuse, R48, R4 ;  /* 0x000000304404723c */ /* 0x048fec0000001804 */
[----:B------:R-:W-:Y:S01]  /*10160*/  HMMA.16816.F32 R8, R68, R50, R8 ;  /* 0x000000324408723c */ /* 0x000fe20000001808 */
[----:B------:R-:W1:Y:S05]  /*10170*/  LDSM.16.M88.4 R48, [R86+0x2400] ;  /* 0x002400005630783b */ /* 0x000e6a0000000200 */
[C---:B----4-:R-:W-:Y:S06]  /*10180*/  HMMA.16816.F32 R20, R64.reuse, R24, RZ ;  /* 0x000000184014723c */ /* 0x050fec00000018ff */
[----:B------:R-:W-:Y:S06]  /*10190*/  HMMA.16816.F32 R24, R64, R26, RZ ;  /* 0x0000001a4018723c */ /* 0x000fec00000018ff */
[C---:B-----5:R-:W-:Y:S05]  /*101a0*/  HMMA.16816.F32 R12, R68.reuse, R28, R12 ;  /* 0x0000001c440c723c */ /* 0x060fea000000180c */
[----:B------:R-:W-:Y:S01]  /*101b0*/  FMUL.FTZ R0, R4, UR5 ;  /* 0x0000000504007c20 */ /* 0x000fe20008410000 */
[----:B------:R-:W-:Y:S05]  /*101c0*/  HMMA.16816.F32 R16, R68, R30, R16 ;  /* 0x0000001e4410723c */ /* 0x000fea0000001810 */
[----:B------:R-:W2:Y:S01]  /*101d0*/  MUFU.TANH R0, R0 ;  /* 0x0000000000007308 */ /* 0x000ea20000002400 */
[C---:B------:R-:W-:Y:S05]  /*101e0*/  HMMA.16816.F32 R28, R64.reuse, R32, RZ ;  /* 0x00000020401c723c */ /* 0x040fea00000018ff */
[----:B------:R-:W-:Y:S01]  /*101f0*/  FMUL.FTZ R3, R5, UR5 ;  /* 0x0000000505037c20 */ /* 0x000fe20008410000 */
[----:B------:R-:W-:Y:S01]  /*10200*/  HMMA.16816.F32 R32, R64, R34, RZ ;  /* 0x000000224020723c */ /* 0x000fe200000018ff */
[----:B------:R-:W-:Y:S01]  /*10210*/  FMUL.FTZ R4, R7, UR5 ;  /* 0x0000000507047c20 */ /* 0x000fe20008410000 */
[----:B------:R-:W-:Y:S03]  /*10220*/  FMUL.FTZ R5, R8, UR5 ;  /* 0x0000000508057c20 */ /* 0x000fe60008410000 */
[----:B------:R-:W3:Y:S01]  /*10230*/  MUFU.TANH R3, R3 ;  /* 0x0000000300037308 */ /* 0x000ee20000002400 */
[C---:B------:R-:W-:Y:S05]  /*10240*/  HMMA.16816.F32 R20, R68.reuse, R36, R20 ;  /* 0x000000244414723c */ /* 0x040fea0000001814 */
[----:B------:R-:W-:Y:S01]  /*10250*/  FMUL.FTZ R7, R9, UR5 ;  /* 0x0000000509077c20 */ /* 0x000fe20008410000 */
[----:B------:R-:W-:Y:S03]  /*10260*/  HMMA.16816.F32 R24, R68, R38, R24 ;  /* 0x000000264418723c */ /* 0x000fe60000001818 */
[----:B------:R-:W4:Y:S02]  /*10270*/  MUFU.TANH R4, R4 ;  /* 0x0000000400047308 */ /* 0x000f240000002400 */
[----:B------:R-:W-:Y:S01]  /*10280*/  FMUL.FTZ R8, R11, UR5 ;  /* 0x000000050b087c20 */ /* 0x000fe20008410000 */
[C---:B------:R-:W-:Y:S07]  /*10290*/  HMMA.16816.F32 R36, R64.reuse, R40, RZ ;  /* 0x000000284024723c */ /* 0x040fee00000018ff */
[----:B------:R-:W1:Y:S01]  /*102a0*/  MUFU.TANH R5, R5 ;  /* 0x0000000500057308 */ /* 0x000e620000002400 */
[----:B------:R-:W-:Y:S01]  /*102b0*/  FMUL.FTZ R9, R12, UR5 ;  /* 0x000000050c097c20 */ /* 0x000fe20008410000 */
[----:B------:R-:W-:Y:S02]  /*102c0*/  HMMA.16816.F32 R40, R64, R42, RZ ;  /* 0x0000002a4028723c */ /* 0x000fe400000018ff */
[----:B------:R-:W-:Y:S01]  /*102d0*/  FMUL.FTZ R11, R13, UR5 ;  /* 0x000000050d0b7c20 */ /* 0x000fe20008410000 */
[----:B------:R-:W-:Y:S05]  /*102e0*/  FMUL.FTZ R12, R15, UR5 ;  /* 0x000000050f0c7c20 */ /* 0x000fea0008410000 */
[----:B------:R-:W1:Y:S01]  /*102f0*/  MUFU.TANH R7, R7 ;  /* 0x0000000700077308 */ /* 0x000e620000002400 */
[C---:B------:R-:W-:Y:S05]  /*10300*/  HMMA.16816.F32 R28, R68.reuse, R44, R28 ;  /* 0x0000002c441c723c */ /* 0x040fea000000181c */
[----:B------:R-:W-:Y:S01]  /*10310*/  FMUL.FTZ R13, R16, UR5 ;  /* 0x00000005100d7c20 */ /* 0x000fe20008410000 */
[C---:B------:R-:W-:Y:S03]  /*10320*/  HMMA.16816.F32 R32, R68.reuse, R46, R32 ;  /* 0x0000002e4420723c */ /* 0x040fe60000001820 */
[----:B------:R-:W1:Y:S02]  /*10330*/  MUFU.TANH R8, R8 ;  /* 0x0000000800087308 */ /* 0x000e640000002400 */
[----:B------:R-:W-:Y:S01]  /*10340*/  FMUL.FTZ R15, R17, UR5 ;  /* 0x00000005110f7c20 */ /* 0x000fe20008410000 */
[C---:B------:R-:W-:Y:S07]  /*10350*/  HMMA.16816.F32 R36, R68.reuse, R60, R36 ;  /* 0x0000003c4424723c */ /* 0x040fee0000001824 */
[----:B------:R-:W2:Y:S01]  /*10360*/  MUFU.TANH R9, R9 ;  /* 0x0000000900097308 */ /* 0x000ea20000002400 */
[----:B------:R-:W-:Y:S01]  /*10370*/  FMUL.FTZ R16, R19, UR5 ;  /* 0x0000000513107c20 */ /* 0x000fe20008410000 */
[----:B------:R-:W-:Y:S01]  /*10380*/  HMMA.16816.F32 R40, R68, R62, R40 ;  /* 0x0000003e4428723c */ /* 0x000fe20000001828 */
[----:B------:R-:W5:Y:S07]  /*10390*/  LDSM.16.M88.4 R60, [R79] ;  /* 0x000000004f3c783b */ /* 0x000f6e0000000200 */
[----:B------:R-:W2:Y:S01]  /*103a0*/  MUFU.TANH R11, R11 ;  /* 0x0000000b000b7308 */ /* 0x000ea20000002400 */
[C---:B-1----:R-:W-:Y:S03]  /*103b0*/  HMMA.16816.F32 R44, R64.reuse, R48, RZ ;  /* 0x00000030402c723c */ /* 0x042fe600000018ff */
        /* <DEDUP_REMOVED lines=38> */
[C---:B-----5:R-:W-:Y:S05]  /*10620*/  HMMA.16816.F32 R52, R68.reuse, R60, R52 ;  /* 0x0000003c4434723c */ /* 0x060fea0000001834 */
[----:B------:R-:W1:Y:S01]  /*10630*/  MUFU.TANH R16, R16 ;  /* 0x0000001000107308 */ /* 0x000e620000002400 */
[----:B------:R-:W-:Y:S01]  /*10640*/  FMUL.FTZ R41, R44, UR5 ;  /* 0x000000052c297c20 */ /* 0x000fe20008410000 */
[----:B------:R-:W-:Y:S08]  /*10650*/  HMMA.16816.F32 R56, R68, R62, R56 ;  /* 0x0000003e4438723c */ /* 0x000ff00000001838 */
[----:B------:R-:W1:Y:S01]  /*10660*/  MUFU.TANH R17, R17 ;  /* 0x0000001100117308 */ /* 0x000e620000002400 */
[C---:B------:R-:W-:Y:S03]  /*10670*/  HMMA.16816.F32 R60, R64.reuse, R72, RZ ;  /* 0x00000048403c723c */ /* 0x040fe600000018ff */
[----:B------:R-:W-:Y:S03]  /*10680*/  FMUL.FTZ R43, R45, UR5 ;  /* 0x000000052d2b7c20 */ /* 0x000fe60008410000 */
[----:B------:R-:W-:Y:S03]  /*10690*/  HMMA.16816.F32 R64, R64, R74, RZ ;  /* 0x0000004a4040723c */ /* 0x000fe600000018ff */
[----:B------:R-:W1:Y:S01]  /*106a0*/  MUFU.TANH R19, R19 ;  /* 0x0000001300137308 */ /* 0x000e620000002400 */
[----:B------:R-:W5:Y:S01]  /*106b0*/  LDSM.16.M88.4 R72, [R78] ;  /* 0x000000004e48783b */ /* 0x000f620000000200 */
[----:B------:R-:W-:Y:S01]  /*106c0*/  FMUL.FTZ R34, R38, UR5 ;  /* 0x0000000526227c20 */ /* 0x000fe20008410000 */
[----:B------:R-:W-:Y:S07]  /*106d0*/  DEPBAR.LE SB0, 0x0 ;  /* 0x000080000000791a */ /* 0x000fee0000000000 */
[----:B------:R-:W1:Y:S01]  /*106e0*/  MUFU.TANH R18, R18 ;  /* 0x0000001200127308 */ /* 0x000e620000002400 */
[----:B------:R-:W-:Y:S01]  /*106f0*/  BAR.SYNC.DEFER_BLOCKING 0x0 ;  /* 0x0000000000007b1d */ /* 0x000fe20000010000 */
        /* <DEDUP_REMOVED lines=16> */
[----:B------:R-:W-:Y:S08]  /*10800*/  FMUL.FTZ R54, R58, UR5 ;  /* 0x000000053a367c20 */ /* 0x000ff00008410000 */
[----:B------:R-:W1:Y:S10]  /*10810*/  MUFU.TANH R23, R23 ;  /* 0x0000001700177308 */ /* 0x000e740000002400 */
[----:B------:R-:W1:Y:S01]  /*10820*/  MUFU.TANH R22, R22 ;  /* 0x0000001600167308 */ /* 0x000e620000002400 */
[C---:B-----5:R-:W-:Y:S06]  /*10830*/  HMMA.16816.F32 R60, R68.reuse, R72, R60 ;  /* 0x00000048443c723c */ /* 0x060fec000000183c */
[----:B------:R-:W-:Y:S03]  /*10840*/  HMMA.16816.F32 R64, R68, R74, R64 ;  /* 0x0000004a4440723c */ /* 0x000fe60000001840 */
[----:B------:R-:W1:Y:S10]  /*10850*/  MUFU.TANH R24, R24 ;  /* 0x0000001800187308 */ /* 0x000e740000002400 */
        /* <DEDUP_REMOVED lines=53> */
[----:B------:R-:W-:Y:S01]  /*10bb0*/  IMAD.SHL.U32 R75, R92, 0x80, RZ ;  /* 0x000000805c4b7824 */ /* 0x000fe200078e00ff */
[----:B------:R-:W2:Y:S01]  /*10bc0*/  LDC R67, c[0x0][0x380] ;  /* 0x0000e000ff437b82 */ /* 0x000ea20000000800 */
[----:B------:R-:W-:Y:S02]  /*10bd0*/  MOV R128, RZ ;  /* 0x000000ff00807202 */ /* 0x000fe40000000f00 */
[-C--:B--2---:R-:W-:Y:S02]  /*10be0*/  IABS R74, R67.reuse ;  /* 0x00000043004a7213 */ /* 0x084fe40000000000 */
[-C--:B------:R-:W-:Y:S02]  /*10bf0*/  LOP3.LUT R66, RZ, R67.reuse, RZ, 0x33, !PT ;  /* 0x00000043ff427212 */ /* 0x080fe400078e33ff */
[----:B------:R-:W2:Y:S10]  /*10c00*/  I2F.RP R130, R74 ;  /* 0x0000004a00827306 */ /* 0x000eb40000209400 */
[----:B--2---:R-:W2:Y:S02]  /*10c10*/  MUFU.RCP R72, R130 ;  /* 0x0000008200487308 */ /* 0x004ea40000001000 */
[----:B--2---:R-:W-:Y:S08]  /*10c20*/  VIADD R129, R72, 0xffffffe ;  /* 0x0ffffffe48817836 */ /* 0x004ff00000000000 */
[----:B------:R-:W2:Y:S02]  /*10c30*/  F2I.FTZ.U32.TRUNC.NTZ R129, R129 ;  /* 0x0000008100817305 */ /* 0x000ea4000021f000 */
[--C-:B--2---:R-:W-:Y:S04]  /*10c40*/  IMAD.MOV R72, RZ, RZ, -R129.reuse ;  /* 0x000000ffff487224 */ /* 0x104fe800078e0a81 */
[----:B------:R-:W-:Y:S04]  /*10c50*/  IMAD R72, R72, R74, RZ ;  /* 0x0000004a48487224 */ /* 0x000fe800078e02ff */
[----:B------:R-:W-:Y:S04]  /*10c60*/  IMAD.HI.U32 R72, R129, R72, R128 ;  /* 0x0000004881487227 */ /* 0x000fe800078e0080 */
[C---:B------:R-:W-:Y:S05]  /*10c70*/  VIADD R128, R75.reuse, 0xffffff80 ;  /* 0xffffff804b807836 */ /* 0x040fea0000000000 */
[----:B------:R-:W-:Y:S02]  /*10c80*/  IABS R131, R128 ;  /* 0x0000008000837213 */ /* 0x000fe40000000000 */
[----:B------:R-:W-:Y:S03]  /*10c90*/  LOP3.LUT R128, R128, R67, RZ, 0x3c, !PT ;  /* 0x0000004380807212 */ /* 0x000fe600078e3cff */
[----:B------:R-:W-:Y:S01]  /*10ca0*/  IMAD.HI.U32 R71, R72, R131, RZ ;  /* 0x0000008348477227 */ /* 0x000fe200078e00ff */
[----:B------:R-:W-:Y:S03]  /*10cb0*/  ISETP.GE.AND P4, PT, R128, RZ, PT ;  /* 0x000000ff8000720c */ /* 0x000fe60003f86270 */
[----:B------:R-:W-:Y:S01]  /*10cc0*/  VIADD R128, R75, 0xffffff00 ;  /* 0xffffff004b807836 */ /* 0x000fe20000000000 */
[----:B------:R-:W-:Y:S04]  /*10cd0*/  IADD3 R129, -R71, RZ, RZ ;  /* 0x000000ff47817210 */ /* 0x000fe80007ffe1ff */
[----:B------:R-:W-:Y:S01]  /*10ce0*/  IABS R75, R128 ;  /* 0x00000080004b7213 */ /* 0x000fe20000000000 */
[----:B------:R-:W-:Y:S01]  /*10cf0*/  IMAD R131, R74, R129, R131 ;  /* 0x000000814a837224 */ /* 0x000fe200078e0283 */
[----:B------:R-:W-:Y:S03]  /*10d00*/  LOP3.LUT R128, R128, R67, RZ, 0x3c, !PT ;  /* 0x0000004380807212 */ /* 0x000fe600078e3cff */
[----:B------:R-:W-:Y:S01]  /*10d10*/  IMAD.HI.U32 R69, R72, R75, RZ ;  /* 0x0000004b48457227 */ /* 0x000fe200078e00ff */
[----:B------:R-:W-:Y:S02]  /*10d20*/  ISETP.GT.U32.AND P5, PT, R74, R131, PT ;  /* 0x000000834a00720c */ /* 0x000fe40003fa4070 */
[----:B------:R-:W-:Y:S02]  /*10d30*/  ISETP.GE.AND P3, PT, R128, RZ, PT ;  /* 0x000000ff8000720c */ /* 0x000fe40003f66270 */
[----:B------:R-:W-:Y:S05]  /*10d40*/  IADD3 R72, -R69, RZ, RZ ;  /* 0x000000ff45487210 */ /* 0x000fea0007ffe1ff */
[C---:B------:R-:W-:Y:S04]  /*10d50*/  IMAD R75, R74.reuse, R72, R75 ;  /* 0x000000484a4b7224 */ /* 0x040fe800078e024b */
[--C-:B------:R-:W-:Y:S01]  /*10d60*/  @!P5 IMAD.IADD R131, R131, 0x1, -R74.reuse ;  /* 0x000000018383d824 */ /* 0x100fe200078e0a4a */
[----:B------:R-:W-:Y:S01]  /*10d70*/  ISETP.GT.U32.AND P0, PT, R74, R75, PT ;  /* 0x0000004b4a00720c */ /* 0x000fe20003f04070 */
[----:B------:R-:W-:Y:S03]  /*10d80*/  @!P5 VIADD R71, R71, 0x1 ;  /* 0x000000014747d836 */ /* 0x000fe60000000000 */
[-C--:B------:R-:W-:Y:S09]  /*10d90*/  ISETP.GE.U32.AND P6, PT, R131, R74.reuse, PT ;  /* 0x0000004a8300720c */ /* 0x080ff20003fc6070 */
[----:B------:R-:W-:Y:S01]  /*10da0*/  @!P0 IADD3 R69, R69, 0x1, RZ ;  /* 0x0000000145458810 */ /* 0x000fe20007ffe0ff */
[----:B------:R-:W-:Y:S01]  /*10db0*/  @!P0 IMAD.IADD R75, R75, 0x1, -R74 ;  /* 0x000000014b4b8824 */ /* 0x000fe200078e0a4a */
[----:B------:R-:W-:Y:S02]  /*10dc0*/  ISETP.NE.AND P0, PT, R67, RZ, PT ;  /* 0x000000ff4300720c */ /* 0x000fe40003f05270 */
[----:B------:R-:W-:Y:S02]  /*10dd0*/  @P6 VIADD R71, R71, 0x1 ;  /* 0x0000000147476836 */ /* 0x000fe40000000000 */
[----:B------:R-:W-:Y:S02]  /*10de0*/  ISETP.GE.U32.AND P5, PT, R75, R74, PT ;  /* 0x0000004a4b00720c */ /* 0x000fe40003fa6070 */
[----:B------:R-:W2:Y:S01]  /*10df0*/  LDC R74, c[0x0][0x24c] ;  /* 0x00009300ff4a7b82 */ /* 0x000ea20000000800 */
[----:B------:R-:W-:Y:S04]  /*10e00*/  @!P4 IADD3 R71, -R71, RZ, RZ ;  /* 0x000000ff4747c210 */ /* 0x000fe80007ffe1ff */
[C---:B------:R-:W-:Y:S06]  /*10e10*/  SEL R68, R66.reuse, R71, !P0 ;  /* 0x0000004742447207 */ /* 0x040fec0004000000 */
[----:B------:R-:W-:Y:S04]  /*10e20*/  @P5 VIADD R69, R69, 0x1 ;  /* 0x0000000145455836 */ /* 0x000fe80000000000 */
[----:B------:R-:W-:Y:S05]  /*10e30*/  @!P3 IMAD.MOV R69, RZ, RZ, -R69 ;  /* 0x000000ffff45b224 */ /* 0x000fea00078e0a45 */
[----:B------:R-:W-:Y:S04]  /*10e40*/  SEL R73, R66, R69, !P0 ;  /* 0x0000004542497207 */ /* 0x000fe80004000000 */
[CC--:B------:R-:W-:Y:S01]  /*10e50*/  LEA R130, P0, R73.reuse, R118.reuse, 0x2 ;  /* 0x0000007649827211 */ /* 0x0c0fe200078010ff */
[----:B------:R-:W-:Y:S03]  /*10e60*/  IMAD.IADD R66, R68, 0x1, -R73 ;  /* 0x0000000144427824 */ /* 0x000fe600078e0a49 */
[----:B------:R-:W-:Y:S01]  /*10e70*/  LEA.HI.X.SX32 R131, R73, R119, 0x2, P0 ;  /* 0x0000007749837211 */ /* 0x000fe200000f16ff */
[----:B------:R-:W-:Y:S01]  /*10e80*/  IMAD R65, R66, R67, -0x80 ;  /* 0xffffff8042417424 */ /* 0x000fe200078e0243 */
[C---:B------:R-:W-:Y:S03]  /*10e90*/  LEA R128, P0, R68.reuse, R118, 0x2 ;  /* 0x0000007644807211 */ /* 0x040fe600078010ff */
[----:B------:R3:W4:Y:S01]  /*10ea0*/  LDG.E R72, desc[UR6][R130.64] ;  /* 0x0000000682487981 */ /* 0x000722000c1e1900 */
[----:B------:R-:W-:Y:S05]  /*10eb0*/  LEA.HI.X.SX32 R129, R68, R119, 0x2, P0 ;  /* 0x0000007744817211 */ /* 0x000fea00000f16ff */
[----:B------:R-:W4:Y:S01]  /*10ec0*/  LDG.E R75, desc[UR6][R128.64] ;  /* 0x00000006804b7981 */ /* 0x000f22000c1e1900 */
[----:B---3--:R-:W-:Y:S01]  /*10ed0*/  IMAD.WIDE.U32 R130, R65, R70, RZ ;  /* 0x0000004641827225 */ /* 0x008fe200078e00ff */
[----:B----4-:R-:W-:Y:S02]  /*10ee0*/  IADD3 R72, -R75, R72, RZ ;  /* 0x000000484b487210 */ /* 0x010fe40007ffe1ff */
[----:B------:R-:W-:Y:S02]  /*10ef0*/  SHF.R.S32.HI R75, RZ, 0x1f, R65 ;  /* 0x0000001fff4b7819 */ /* 0x000fe40000011441 */
[----:B------:R-:W-:Y:S03]  /*10f00*/  SHF.R.S32.HI R129, RZ, 0x1f, R72 ;  /* 0x0000001fff817819 */ /* 0x000fe60000011448 */
[----:B------:R-:W-:Y:S04]  /*10f10*/  IMAD R75, R75, R70, RZ ;  /* 0x000000464b4b7224 */ /* 0x000fe800078e02ff */
[----:B--2---:R-:W-:Y:S05]  /*10f20*/  IMAD R75, R65, R74, R75 ;  /* 0x0000004a414b7224 */ /* 0x004fea00078e024b */
[----:B------:R-:W-:Y:S02]  /*10f30*/  IADD3 R131, R131, R75, RZ ;  /* 0x0000004b83837210 */ /* 0x000fe40007ffe0ff */
[----:B------:R-:W2:Y:S02]  /*10f40*/  LDC.64 R74, c[0x0][0x230] ;  /* 0x00008c00ff4a7b82 */ /* 0x000ea40000000a00 */
[-C--:B--2---:R-:W-:Y:S02]  /*10f50*/  IMAD R129, R129, R74.reuse, RZ ;  /* 0x0000004a81817224 */ /* 0x084fe400078e02ff */
[C---:B------:R-:W-:Y:S04]  /*10f60*/  IMAD.WIDE.U32 R130, R72.reuse, R74, R130 ;  /* 0x0000004a48827225 */ /* 0x040fe800078e0082 */
[----:B------:R-:W-:Y:S01]  /*10f70*/  IMAD R129, R72, R75, R129 ;  /* 0x0000004b48817224 */ /* 0x000fe200078e0281 */
[----:B------:R-:W-:Y:S03]  /*10f80*/  MOV R74, R130 ;  /* 0x00000082004a7202 */ /* 0x000fe60000000f00 */
[----:B------:R-:W-:Y:S07]  /*10f90*/  IMAD.IADD R75, R131, 0x1, R129 ;  /* 0x00000001834b7824 */ /* 0x000fee00078e0281 */
.L_x_4795:
[----:B------:R2:W-:Y:S01]  /*10fa0*/  @P2 STS [R122+0x1000], RZ ;  /* 0x001000ff7a002388 */ /* 0x0005e20000000800 */
[C---:B------:R-:W-:Y:S03]  /*10fb0*/  LEA R68, P0, R74.reuse, R120, 0x1 ;  /* 0x000000784a447211 */ /* 0x040fe600078008ff */
[----:B------:R2:W-:Y:S01]  /*10fc0*/  @P2 STS [R122+0x1004], RZ ;  /* 0x001004ff7a002388 */ /* 0x0005e20000000800 */
[-CC-:B------:R-:W-:Y:S02]  /*10fd0*/  LEA.HI.X R69, R74, R121.reuse, R75.reuse, 0x1, P0 ;  /* 0x000000794a457211 */ /* 0x180fe400000f0c4b */
[----:B------:R-:W-:Y:S01]  /*10fe0*/  @!P2 IADD3 R65, P0, R113, R74, RZ ;  /* 0x0000004a7141a210 */ /* 0x000fe20007f1e0ff */
[----:B------:R2:W-:Y:S04]  /*10ff0*/  @P2 STS.64 [R122+0x1008], RZ ;  /* 0x001008ff7a002388 */ /* 0x0005e80000000a00 */
[----:B------:R-:W-:Y:S01]  /*11000*/  @!PT LDS RZ, [RZ] ;  /* 0x00000000fffff984 */ /* 0x000fe20000000800 */
[----:B------:R-:W-:Y:S01]  /*11010*/  @!PT LDS RZ, [RZ] ;  /* 0x00000000fffff984 */ /* 0x000fe20000000800 */
[----:B------:R-:W-:Y:S01]  /*11020*/  @!PT LDS RZ, [RZ] ;  /* 0x00000000fffff984 */ /* 0x000fe20000000800 */
[----:B------:R2:W-:Y:S01]  /*11030*/  @!P2 LDGSTS.E.BYPASS.LTC128B.128 [R122+0x1000], desc[UR6][R68.64] ;  /* 0x01000000447aafae */ /* 0x0005e2000b901d46 */
[----:B------:R-:W-:Y:S01]  /*11040*/  @!P2 IMAD.X R66, R112, 0x1, R75, P0 ;  /* 0x000000017042a824 */ /* 0x000fe200000e064b */
[C---:B------:R-:W-:Y:S02]  /*11050*/  @!P2 LEA R128, P0, R65.reuse, R120, 0x1 ;  /* 0x000000784180a211 */ /* 0x040fe400078008ff */
        /* <DEDUP_REMOVED lines=9> */
[C---:B---3--:R-:W-:Y:S01]  /*110f0*/  @!P2 LEA.HI.X R65, R70.reuse, R75, R65, 0x6, P0 ;  /* 0x0000004b4641a211 */ /* 0x048fe200000f3441 */
[----:B------:R-:W-:Y:S01]  /*11100*/  @!P2 IMAD.WIDE.U32 R74, R70, 0x60, R74 ;  /* 0x00000060464aa825 */ /* 0x000fe200078e004a */
[CC--:B------:R-:W-:Y:S04]  /*11110*/  @!P2 LEA R72, P0, R66.reuse, R120.reuse, 0x1 ;  /* 0x000000784248a211 */ /* 0x0c0fe800078008ff */
[-C--:B------:R-:W-:Y:S02]  /*11120*/  @!P2 LEA.HI.X R73, R66, R121.reuse, R65, 0x1, P0 ;  /* 0x000000794249a211 */ /* 0x080fe400000f0c41 */
[----:B------:R-:W3:Y:S01]  /*11130*/  @!P2 LDC R65, c[0x0][0x24c] ;  /* 0x00009300ff41ab82 */ /* 0x000ee20000000800 */
[C---:B------:R-:W-:Y:S01]  /*11140*/  @!P2 LEA R66, P0, R74.reuse, R120, 0x1 ;  /* 0x000000784a42a211 */ /* 0x040fe200078008ff */
[----:B------:R-:W-:Y:S01]  /*11150*/  IMAD.MOV.U32 R120, RZ, RZ, R68 ;  /* 0x000000ffff787224 */ /* 0x000fe200078e0044 */
        /* <DEDUP_REMOVED lines=14> */
.L_x_4794:
[----:B------:R-:W-:Y:S04]  /*11240*/  IADD3 R70, R92, -0x1, RZ ;  /* 0xffffffff5c467810 */ /* 0x000fe80007ffe0ff */
[----:B--2---:R-:W-:Y:S04]  /*11250*/  LEA R72, R70, R93, 0x7 ;  /* 0x0000005d46487211 */ /* 0x004fe800078e38ff */
[----:B------:R-:W-:Y:S02]  /*11260*/  I2FP.F32.S32 R73, R72 ;  /* 0x0000004800497245 */ /* 0x000fe40000201400 */
[C---:B------:R-:W-:Y:S02]  /*11270*/  IADD3 R68, R72.reuse, 0x1, RZ ;  /* 0x0000000148447810 */ /* 0x040fe40007ffe0ff */
[----:B------:R-:W-:Y:S01]  /*11280*/  IADD3 R74, R72, 0x8, RZ ;  /* 0x00000008484a7810 */ /* 0x000fe20007ffe0ff */
[CC--:B------:R-:W-:Y:S01]  /*11290*/  FFMA.FTZ R0, R90.reuse, R73.reuse, R0 ;  /* 0x000000495a007223 */ /* 0x0c0fe20000010000 */
[----:B-1----:R-:W-:Y:S01]  /*112a0*/  FFMA.FTZ R2, R90, R73, R2 ;  /* 0x000000495a027223 */ /* 0x002fe20000010002 */
        /* <DEDUP_REMOVED lines=11> */
[----:B------:R-:W-:Y:S01]  /*11360*/  I2FP.F32.S32 R65, R65 ;  /* 0x0000004100417245 */ /* 0x000fe20000201400 */
        /* <DEDUP_REMOVED lines=11> */
[CC--:B------:R-:W-:Y:S01]  /*11420*/  FFMA.FTZ R13, R90.reuse, R68.reuse, R13 ;  /* 0x000000445a0d7223 */ /* 0x0c0fe2000001000d */
[C---:B------:R-:W-:Y:S01]  /*11430*/  FFMA.FTZ R14, R90.reuse, R68, R14 ;  /* 0x000000445a0e7223 */ /* 0x040fe2000001000e */
[CC--:B------:R-:W-:Y:S01]  /*11440*/  FFMA.FTZ R15, R90.reuse, R65.reuse, R15 ;  /* 0x000000415a0f7223 */ /* 0x0c0fe2000001000f */
[----:B------:R-:W-:Y:S01]  /*11450*/  FFMA.FTZ R16, R90, R65, R16 ;  /* 0x000000415a107223 */ /* 0x000fe20000010010 */
[----:B------:R-:W-:Y:S02]  /*11460*/  IADD3 R65, R72, 0x21, RZ ;  /* 0x0000002148417810 */ /* 0x000fe40007ffe0ff */
[----:B------:R-:W-:Y:S02]  /*11470*/  I2FP.F32.S32 R66, R66 ;  /* 0x0000004200427245 */ /* 0x000fe40000201400 */
[----:B------:R-:W-:Y:S03]  /*11480*/  I2FP.F32.S32 R65, R65 ;  /* 0x0000004100417245 */ /* 0x000fe60000201400 */
        /* <DEDUP_REMOVED lines=52> */
[----:B------:R-:W-:Y:S02]  /*117d0*/  IADD3 R65, R72, 0x58, RZ ;  /* 0x0000005848417810 */ /* 0x000fe40007ffe0ff */
        /* <DEDUP_REMOVED lines=83> */
[----:B------:R-:W-:Y:S03]  /*11d10*/  FMNMX.FTZ R65, R32, R65, !PT ;  /* 0x0000004120417209 */ /* 0x000fe60007810000 */
[-C--:B------:R-:W-:Y:S01]  /*11d20*/  FFMA.FTZ R63, R90, R66.reuse, R63 ;  /* 0x000000425a3f7223 */ /* 0x080fe2000001003f */
[----:B------:R-:W-:Y:S01]  /*11d30*/  FMNMX.FTZ R65, R34, R65, !PT ;  /* 0x0000004122417209 */ /* 0x000fe20007810000 */
[----:B------:R-:W-:Y:S03]  /*11d40*/  FFMA.FTZ R64, R90, R66, R64 ;  /* 0x000000425a407223 */ /* 0x000fe60000010040 */
        /* <DEDUP_REMOVED lines=10> */
[----:B------:R-:W-:Y:S01]  /*11df0*/  LDSM.16.MT88.4 R128, [R124+0x3000] ;  /* 0x003000007c80783b */ /* 0x000fe20000004200 */
[----:B------:R-:W-:Y:S04]  /*11e00*/  FMNMX.FTZ R65, R50, R65, !PT ;  /* 0x0000004132417209 */ /* 0x000fe80007810000 */
        /* <DEDUP_REMOVED lines=8> */
[----:B-1----:R-:W-:Y:S03]  /*11e90*/  FMNMX.FTZ R65, R67, R66, !PT ;  /* 0x0000004243417209 */ /* 0x002fe60007810000 */
[----:B------:R-:W1:Y:S02]  /*11ea0*/  SHFL.BFLY PT, R66, R71, 0x2, 0x1f ;  /* 0x0c401f0047427f89 */ /* 0x000e6400000e0000 */
[----:B-1----:R-:W-:Y:S06]  /*11eb0*/  FMNMX.FTZ R69, R71, R66, !PT ;  /* 0x0000004247457209 */ /* 0x002fec0007810000 */
[----:B------:R-:W1:Y:S02]  /*11ec0*/  SHFL.BFLY PT, R66, R69, 0x1, 0x1f ;  /* 0x0c201f0045427f89 */ /* 0x000e6400000e0000 */
[----:B-1----:R-:W-:Y:S04]  /*11ed0*/  FMNMX.FTZ R66, R69, R66, !PT ;  /* 0x0000004245427209 */ /* 0x002fe80007810000 */
[C---:B------:R-:W-:Y:S01]  /*11ee0*/  FSETP.NEU.FTZ.AND P0, PT, R66.reuse, -INF , PT ;  /* 0xff8000004200780b */ /* 0x040fe20003f1d000 */
[----:B------:R-:W-:Y:S05]  /*11ef0*/  FMUL.FTZ R67, R66, UR4 ;  /* 0x0000000442437c20 */ /* 0x000fea0008410000 */
[----:B------:R-:W-:Y:S02]  /*11f00*/  FSEL R67, R67, RZ, P0 ;  /* 0x000000ff43437208 */ /* 0x000fe40000000000 */
[C---:B------:R-:W-:Y:S03]  /*11f10*/  FSETP.NEU.FTZ.AND P0, PT, R65.reuse, -INF , PT ;  /* 0xff8000004100780b */ /* 0x040fe60003f1d000 */
        /* <DEDUP_REMOVED lines=11> */
[C---:B------:R-:W-:Y:S01]  /*11fd0*/  FMUL.FTZ R12, R65.reuse, UR4 ;  /* 0x00000004410c7c20 */ /* 0x040fe20008410000 */
[----:B------:R-:W-:Y:S01]  /*11fe0*/  FADD.FTZ R16, -R65, R94 ;  /* 0x0000005e41107221 */ /* 0x000fe20000010100 */
[--C-:B------:R-:W-:Y:S01]  /*11ff0*/  FFMA.FTZ R148, R14, UR4, -R67.reuse ;  /* 0x000000040e947c23 */ /* 0x100fe20008010843 */
[----:B------:R-:W-:Y:S03]  /*12000*/  FFMA.FTZ R143, R22, UR4, -R67 ;  /* 0x00000004168f7c23 */ /* 0x000fe60008010843 */
[----:B------:R-:W-:Y:S01]  /*12010*/  MUFU.EX2 R34, R149 ;  /* 0x0000009500227308 */ /* 0x000fe20000000800 */
[----:B------:R-:W-:Y:S01]  /*12020*/  FSEL R12, R12, RZ, P0 ;  /* 0x000000ff0c0c7208 */ /* 0x000fe20000000000 */
[----:B------:R-:W-:Y:S01]  /*12030*/  FMUL.FTZ R14, R16, UR4 ;  /* 0x00000004100e7c20 */ /* 0x000fe20008410000 */
[----:B------:R-:W-:Y:S01]  /*12040*/  FADD.FTZ R16, -R66, R95 ;  /* 0x0000005f42107221 */ /* 0x000fe20000010100 */
[--C-:B------:R-:W-:Y:S01]  /*12050*/  FFMA.FTZ R145, R4, UR4, -R67.reuse ;  /* 0x0000000404917c23 */ /* 0x100fe20008010843 */
[--C-:B------:R-:W-:Y:S01]  /*12060*/  FFMA.FTZ R150, R6, UR4, -R67.reuse ;  /* 0x0000000406967c23 */ /* 0x100fe20008010843 */
[--C-:B------:R-:W-:Y:S01]  /*12070*/  FFMA.FTZ R0, R0, UR4, -R12.reuse ;  /* 0x0000000400007c23 */ /* 0x100fe2000801080c */
[----:B------:R-:W-:Y:S03]  /*12080*/  FMUL.FTZ R18, R16, UR4 ;  /* 0x0000000410127c20 */ /* 0x000fe60008410000 */
        /* <DEDUP_REMOVED lines=17> */
[----:B------:R-:W-:Y:S01]  /*121a0*/  FFMA.FTZ R62, R29, UR4, -R12 ;  /* 0x000000041d3e7c23 */ /* 0x000fe2000801080c */
[C---:B-1----:R-:W-:Y:S01]  /*121b0*/  FMUL.FTZ R108, R14.reuse, R108 ;  /* 0x0000006c0e6c7220 */ /* 0x042fe20000410000 */
        /* <DEDUP_REMOVED lines=8> */
[----:B--2---:R-:W-:Y:S01]  /*12240*/  FFMA.FTZ R14, R89, R14, R0 ;  /* 0x0000000e590e7223 */ /* 0x004fe20000010000 */
[--C-:B------:R-:W-:Y:S01]  /*12250*/  FFMA.FTZ R89, R3, UR4, -R12.reuse ;  /* 0x0000000403597c23 */ /* 0x100fe2000801080c */
[--C-:B------:R-:W-:Y:S01]  /*12260*/  FFMA.FTZ R71, R36, UR4, -R67.reuse ;  /* 0x0000000424477c23 */ /* 0x100fe20008010843 */
[--C-:B------:R-:W-:Y:S01]  /*12270*/  FFMA.FTZ R36, R60, UR4, -R67.reuse ;  /* 0x000000043c247c23 */ /* 0x100fe20008010843 */
[----:B------:R-:W-:Y:S03]  /*12280*/  FFMA.FTZ R60, R33, UR4, -R12 ;  /* 0x00000004213c7c23 */ /* 0x000fe6000801080c */
[----:B------:R-:W1:Y:S01]  /*12290*/  MUFU.EX2 R22, R22 ;  /* 0x0000001600167308 */ /* 0x000e620000000800 */
[C---:B---3--:R-:W-:Y:S01]  /*122a0*/  FMUL.FTZ R110, R16.reuse, R110 ;  /* 0x0000006e106e7220 */ /* 0x048fe20000410000 */
        /* <DEDUP_REMOVED lines=21> */
[----:B------:R-:W-:Y:S03]  /*12400*/  FFMA.FTZ R67, R64, UR4, -R67 ;  /* 0x0000000440437c23 */ /* 0x000fe60008010843 */
[----:B------:R-:W1:Y:S01]  /*12410*/  MUFU.EX2 R2, R2 ;  /* 0x0000000200027308 */ /* 0x000e620000000800 */
[C---:B--2---:R-:W-:Y:S01]  /*12420*/  F2FP.F16.F32.PACK_AB R136, R89.reuse, R0 ;  /* 0x000000005988723e */ /* 0x044fe200000000ff */
[----:B------:R-:W-:Y:S01]  /*12430*/  FADD.FTZ R14, R89, R14 ;  /* 0x0000000e590e7221 */ /* 0x000fe20000010000 */
[--C-:B------:R-:W-:Y:S01]  /*12440*/  FFMA.FTZ R89, R31, UR4, -R12.reuse ;  /* 0x000000041f597c23 */ /* 0x100fe2000801080c */
[--C-:B------:R-:W-:Y:S01]  /*12450*/  FFMA.FTZ R64, R47, UR4, -R12.reuse ;  /* 0x000000042f407c23 */ /* 0x100fe2000801080c */
[----:B------:R-:W-:Y:S01]  /*12460*/  FFMA.FTZ R47, R61, UR4, -R12 ;  /* 0x000000043d2f7c23 */ /* 0x000fe2000801080c */
[----:B------:R-:W-:Y:S01]  /*12470*/  FADD.FTZ R157, R157, R14 ;  /* 0x0000000e9d9d7221 */ /* 0x000fe20000010000 */
[--C-:B------:R-:W-:Y:S03]  /*12480*/  FFMA.FTZ R14, R25, UR4, -R12.reuse ;  /* 0x00000004190e7c23 */ /* 0x100fe6000801080c */
[----:B------:R-:W-:Y:S01]  /*12490*/  MUFU.EX2 R153, R153 ;  /* 0x0000009900997308 */ /* 0x000fe20000000800 */
[----:B---3--:R-:W-:Y:S01]  /*124a0*/  F2FP.F16.F32.PACK_AB R139, R20, R155 ;  /* 0x0000009b148b723e */ /* 0x008fe200000000ff */
[----:B------:R-:W-:Y:S01]  /*124b0*/  FADD.FTZ R26, R22, R157 ;  /* 0x0000009d161a7221 */ /* 0x000fe20000010000 */
[--C-:B------:R-:W-:Y:S01]  /*124c0*/  FFMA.FTZ R150, R13, UR4, -R12.reuse ;  /* 0x000000040d967c23 */ /* 0x100fe2000801080c */
[----:B------:R-:W-:Y:S01]  /*124d0*/  FFMA.FTZ R13, R23, UR4, -R12 ;  /* 0x00000004170d7c23 */ /* 0x000fe2000801080c */
[----:B------:R-:W-:Y:S02]  /*124e0*/  ISETP.GT.AND P0, PT, R92, 0x1, PT ;  /* 0x000000015c00780c */ /* 0x000fe40003f04270 */
[----:B------:R-:W-:Y:S03]  /*124f0*/  MOV R92, R70 ;  /* 0x00000046005c7202 */ /* 0x000fe60000000f00 */
[----:B------:R-:W-:Y:S01]  /*12500*/  MUFU.EX2 R28, R28 ;  /* 0x0000001c001c7308 */ /* 0x000fe20000000800 */
[----:B-1----:R-:W-:Y:S09]  /*12510*/  FFMA.FTZ R16, R91, R16, R2 ;  /* 0x000000105b107223 */ /* 0x002ff20000010002 */
[----:B------:R-:W1:Y:S10]  /*12520*/  MUFU.EX2 R91, R145 ;  /* 0x00000091005b7308 */ /* 0x000e740000000800 */
[----:B------:R-:W-:Y:S10]  /*12530*/  MUFU.EX2 R150, R150 ;  /* 0x0000009600967308 */ /* 0x000ff40000000800 */
[----:B------:R2:W3:Y:S01]  /*12540*/  MUFU.EX2 R24, R146 ;  /* 0x0000009200187308 */ /* 0x0004e20000000800 */
[C---:B-1----:R-:W-:Y:S01]  /*12550*/  FADD.FTZ R16, R91.reuse, R16 ;  /* 0x000000105b107221 */ /* 0x042fe20000010000 */
[----:B------:R-:W-:Y:S01]  /*12560*/  F2FP.F16.F32.PACK_AB R137, R91, R2 ;  /* 0x000000025b89723e */ /* 0x000fe200000000ff */
[--C-:B------:R-:W-:Y:S01]  /*12570*/  FFMA.FTZ R145, R15, UR4, -R12.reuse ;  /* 0x000000040f917c23 */ /* 0x100fe2000801080c */
[----:B------:R-:W-:Y:S01]  /*12580*/  FFMA.FTZ R15, R19, UR4, -R12 ;  /* 0x00000004130f7c23 */ /* 0x000fe2000801080c */
[----:B------:R-:W-:Y:S01]  /*12590*/  FADD.FTZ R155, R155, R16 ;  /* 0x000000109b9b7221 */ /* 0x000fe20000010000 */
[--C-:B------:R-:W-:Y:S01]  /*125a0*/  FFMA.FTZ R91, R27, UR4, -R12.reuse ;  /* 0x000000041b5b7c23 */ /* 0x100fe2000801080c */
[----:B------:R-:W-:Y:S03]  /*125b0*/  LDSM.16.MT88.4 R16, [R127+0x3400] ;  /* 0x003400007f10783b */ /* 0x000fe60000004200 */
[----:B------:R-:W-:Y:S01]  /*125c0*/  MUFU.EX2 R147, R147 ;  /* 0x0000009300937308 */ /* 0x000fe20000000800 */
[C---:B------:R-:W-:Y:S05]  /*125d0*/  HMMA.16816.F32 R108, R136.reuse, R128, R108 ;  /* 0x00000080886c723c */ /* 0x040fea000000186c */
[----:B------:R-:W-:Y:S01]  /*125e0*/  FADD.FTZ R155, R20, R155 ;  /* 0x0000009b149b7221 */ /* 0x000fe20000010000 */
[C---:B------:R-:W-:Y:S03]  /*125f0*/  HMMA.16816.F32 R104, R136.reuse, R130, R104 ;  /* 0x000000828868723c */ /* 0x040fe60000001868 */
[----:B------:R-:W-:Y:S01]  /*12600*/  MUFU.EX2 R145, R145 ;  /* 0x0000009100917308 */ /* 0x000fe20000000800 */
[----:B------:R-:W1:Y:S01]  /*12610*/  LDSM.16.MT88.4 R128, [R127+0x3000] ;  /* 0x003000007f80783b */ /* 0x000e620000004200 */
[--C-:B--2---:R-:W-:Y:S01]  /*12620*/  FFMA.FTZ R146, R21, UR4, -R12.reuse ;  /* 0x0000000415927c23 */ /* 0x104fe2000801080c */
[----:B---3--:R-:W-:Y:S07]  /*12630*/  FADD.FTZ R30, R24, R155 ;  /* 0x0000009b181e7221 */ /* 0x008fee0000010000 */
[----:B------:R-:W2:Y:S01]  /*12640*/  MUFU.EX2 R151, R148 ;  /* 0x0000009400977308 */ /* 0x000ea20000000800 */
[----:B------:R-:W-:Y:S09]  /*12650*/  LDSM.16.MT88.4 R20, [R127+0x3800] ;  /* 0x003800007f14783b */ /* 0x000ff20000004200 */
[----:B------:R3:W-:Y:S10]  /*12660*/  MUFU.EX2 R148, R11 ;  /* 0x0000000b00947308 */ /* 0x0007f40000000800 */
[----:B------:R-:W-:Y:S10]  /*12670*/  MUFU.EX2 R15, R15 ;  /* 0x0000000f000f7308 */ /* 0x000ff40000000800 */
[----:B------:R-:W-:Y:S01]  /*12680*/  MUFU.EX2 R146, R146 ;  /* 0x0000009200927308 */ /* 0x000fe20000000800 */
[----:B---3--:R-:W-:Y:S09]  /*12690*/  FFMA.FTZ R11, R35, UR4, -R12 ;  /* 0x00000004230b7c23 */ /* 0x008ff2000801080c */
[----:B------:R-:W3:Y:S01]  /*126a0*/  MUFU.EX2 R13, R13 ;  /* 0x0000000d000d7308 */ /* 0x000ee20000000800 */
[C---:B-1----:R-:W-:Y:S06]  /*126b0*/  HMMA.16816.F32 R100, R136.reuse, R128, R100 ;  /* 0x000000808864723c */ /* 0x042fec0000001864 */
[----:B------:R-:W-:Y:S03]  /*126c0*/  HMMA.16816.F32 R96, R136, R130, R96 ;  /* 0x000000828860723c */ /* 0x000fe60000001860 */
[----:B------:R-:W-:Y:S01]  /*126d0*/  MUFU.EX2 R141, R141 ;  /* 0x0000008d008d7308 */ /* 0x000fe20000000800 */
[----:B------:R-:W1:Y:S03]  /*126e0*/  LDSM.16.MT88.4 R128, [R124+0x3400] ;  /* 0x003400007c80783b */ /* 0x000e660000004200 */
[----:B------:R-:W-:Y:S01]  /*126f0*/  F2FP.F16.F32.PACK_AB R136, R28, R153 ;  /* 0x000000991c88723e */ /* 0x000fe200000000ff */
[----:B------:R-:W-:Y:S05]  /*12700*/  FADD.FTZ R153, R153, R26 ;  /* 0x0000001a99997221 */ /* 0x000fea0000010000 */
[----:B------:R-:W4:Y:S01]  /*12710*/  MUFU.EX2 R142, R142 ;  /* 0x0000008e008e7308 */ /* 0x000f220000000800 */
[----:B--2---:R-:W-:Y:S01]  /*12720*/  F2FP.F16.F32.PACK_AB R139, R34, R151 ;  /* 0x00000097228b723e */ /* 0x004fe200000000ff */
[----:B------:R-:W-:Y:S01]  /*12730*/  FADD.FTZ R153, R28, R153 ;  /* 0x000000991c997221 */ /* 0x000fe20000010000 */
[----:B---3--:R-:W-:Y:S02]  /*12740*/  F2FP.F16.F32.PACK_AB R26, R13, R146 ;  /* 0x000000920d1a723e */ /* 0x008fe400000000ff */
[----:B------:R-:W-:Y:S01]  /*12750*/  F2FP.F16.F32.PACK_AB R138, R145, R150 ;  /* 0x00000096918a723e */ /* 0x000fe200000000ff */
[----:B------:R-:W-:Y:S04]  /*12760*/  FADD.FTZ R152, R150, R153 ;  /* 0x0000009996987221 */ /* 0x000fe80000010000 */
[----:B------:R-:W-:Y:S01]  /*12770*/  MUFU.EX2 R143, R143 ;  /* 0x0000008f008f7308 */ /* 0x000fe20000000800 */
[----:B------:R-:W-:Y:S02]  /*12780*/  F2FP.F16.F32.PACK_AB R137, R147, R24 ;  /* 0x000000189389723e */ /* 0x000fe400000000ff */
[----:B------:R-:W-:Y:S01]  /*12790*/  F2FP.F16.F32.PACK_AB R24, R15, R148 ;  /* 0x000000940f18723e */ /* 0x000fe200000000ff */
[----:B------:R-:W-:Y:S06]  /*127a0*/  FADD.FTZ R145, R145, R152 ;  /* 0x0000009891917221 */ /* 0x000fec0000010000 */
[----:B------:R-:W2:Y:S01]  /*127b0*/  MUFU.EX2 R144, R144 ;  /* 0x0000009000907308 */ /* 0x000ea20000000800 */
[C---:B------:R-:W-:Y:S03]  /*127c0*/  HMMA.16816.F32 R100, R136.reuse, R16, R100 ;  /* 0x000000108864723c */ /* 0x040fe60000001864 */
[----:B----4-:R-:W-:Y:S01]  /*127d0*/  F2FP.F16.F32.PACK_AB R25, R142, R141 ;  /* 0x0000008d8e19723e */ /* 0x010fe200000000ff */
[----:B------:R-:W-:Y:S02]  /*127e0*/  FADD.FTZ R148, R148, R145 ;  /* 0x0000009194947221 */ /* 0x000fe40000010000 */
[C---:B------:R-:W-:Y:S03]  /*127f0*/  HMMA.16816.F32 R96, R136.reuse, R18, R96 ;  /* 0x000000128860723c */ /* 0x040fe60000001860 */
[----:B------:R-:W-:Y:S01]  /*12800*/  MUFU.EX2 R14, R14 ;  /* 0x0000000e000e7308 */ /* 0x000fe20000000800 */
[----:B------:R-:W3:Y:S01]  /*12810*/  LDSM.16.MT88.4 R16, [R124+0x3800] ;  /* 0x003800007c10783b */ /* 0x000ee20000004200 */
[----:B------:R-:W-:Y:S08]  /*12820*/  FADD.FTZ R15, R15, R148 ;  /* 0x000000940f0f7221 */ /* 0x000ff00000010000 */
[----:B------:R-:W4:Y:S01]  /*12830*/  MUFU.EX2 R91, R91 ;  /* 0x0000005b005b7308 */ /* 0x000f220000000800 */
[C---:B-1----:R-:W-:Y:S03]  /*12840*/  HMMA.16816.F32 R108, R136.reuse, R128, R108 ;  /* 0x00000080886c723c */ /* 0x042fe6000000186c */
[----:B--2---:R-:W-:Y:S01]  /*12850*/  F2FP.F16.F32.PACK_AB R27, R144, R143 ;  /* 0x0000008f901b723e */ /* 0x004fe200000000ff */
[----:B------:R-:W-:Y:S02]  /*12860*/  FADD.FTZ R146, R146, R15 ;  /* 0x0000000f92927221 */ /* 0x000fe40000010000 */
[----:B------:R-:W-:Y:S03]  /*12870*/  HMMA.16816.F32 R104, R136, R130, R104 ;  /* 0x000000828868723c */ /* 0x000fe60000001868 */
[----:B------:R-:W-:Y:S02]  /*12880*/  MUFU.EX2 R62, R62 ;  /* 0x0000003e003e7308 */ /* 0x000fe40000000800 */
[----:B------:R-:W-:Y:S01]  /*12890*/  FADD.FTZ R13, R13, R146 ;  /* 0x000000920d0d7221 */ /* 0x000fe20000010000 */
[C---:B------:R-:W-:Y:S07]  /*128a0*/  HMMA.16816.F32 R100, R24.reuse, R20, R100 ;  /* 0x000000141864723c */ /* 0x040fee0000001864 */
[----:B------:R-:W1:Y:S01]  /*128b0*/  MUFU.EX2 R89, R89 ;  /* 0x0000005900597308 */ /* 0x000e620000000800 */
[----:B------:R-:W-:Y:S01]  /*128c0*/  FFMA.FTZ R128, R39, UR4, -R12 ;  /* 0x0000000427807c23 */ /* 0x000fe2000801080c */
[C---:B------:R-:W-:Y:S08]  /*128d0*/  HMMA.16816.F32 R96, R24.reuse, R22, R96 ;  /* 0x000000161860723c */ /* 0x040ff00000001860 */
[----:B------:R2:W-:Y:S03]  /*128e0*/  MUFU.EX2 R138, R134 ;  /* 0x00000086008a7308 */ /* 0x0005e60000000800 */
[----:B------:R-:W-:Y:S01]  /*128f0*/  FADD.FTZ R20, R147, R30 ;  /* 0x0000001e93147221 */ /* 0x000fe20000010000 */
[--C-:B------:R-:W-:Y:S01]  /*12900*/  FFMA.FTZ R39, R43, UR4, -R12.reuse ;  /* 0x000000042b277c23 */ /* 0x100fe2000801080c */
[----:B------:R-:W5:Y:S01]  /*12910*/  LDSM.16.MT88.4 R28, [R127+0x3c00] ;  /* 0x003c00007f1c783b */ /* 0x000f620000004200 */
[----:B------:R-:W-:Y:S01]  /*12920*/  FFMA.FTZ R43, R49, UR4, -R12 ;  /* 0x00000004312b7c23 */ /* 0x000fe2000801080c */
[----:B------:R-:W-:Y:S03]  /*12930*/  FADD.FTZ R151, R151, R20 ;  /* 0x0000001497977221 */ /* 0x000fe60000010000 */
[----:B------:R-:W2:Y:S01]  /*12940*/  MUFU.EX2 R135, R135 ;  /* 0x0000008700877308 */ /* 0x000ea20000000800 */
[C---:B---3--:R-:W-:Y:S03]  /*12950*/  HMMA.16816.F32 R108, R24.reuse, R16, R108 ;  /* 0x00000010186c723c */ /* 0x048fe6000000186c */
[----:B----4-:R-:W-:Y:S01]  /*12960*/  F2FP.F16.F32.PACK_AB R20, R91, R14 ;  /* 0x0000000e5b14723e */ /* 0x010fe200000000ff */
[--C-:B------:R-:W-:Y:S01]  /*12970*/  FFMA.FTZ R130, R51, UR4, -R12.reuse ;  /* 0x0000000433827c23 */ /* 0x100fe2000801080c */
[----:B-1----:R-:W-:Y:S01]  /*12980*/  F2FP.F16.F32.PACK_AB R22, R89, R62 ;  /* 0x0000003e5916723e */ /* 0x002fe200000000ff */
[----:B------:R-:W-:Y:S03]  /*12990*/  HMMA.16816.F32 R104, R24, R18, R104 ;  /* 0x000000121868723c */ /* 0x000fe60000001868 */
[----:B------:R-:W-:Y:S01]  /*129a0*/  MUFU.EX2 R140, R140 ;  /* 0x0000008c008c7308 */ /* 0x000fe20000000800 */
[----:B------:R-:W1:Y:S01]  /*129b0*/  LDSM.16.MT88.4 R16, [R124+0x3c00] ;  /* 0x003c00007c10783b */ /* 0x000e620000004200 */
[--C-:B------:R-:W-:Y:S01]  /*129c0*/  FFMA.FTZ R136, R55, UR4, -R12.reuse ;  /* 0x0000000437887c23 */ /* 0x100fe2000801080c */
[--C-:B--2---:R-:W-:Y:S01]  /*129d0*/  FFMA.FTZ R134, R59, UR4, -R12.reuse ;  /* 0x000000043b867c23 */ /* 0x104fe2000801080c */
[----:B------:R-:W-:Y:S06]  /*129e0*/  FFMA.FTZ R12, R63, UR4, -R12 ;  /* 0x000000043f0c7c23 */ /* 0x000fec000801080c */
[----:B------:R-:W2:Y:S01]  /*129f0*/  MUFU.EX2 R49, R32 ;  /* 0x0000002000317308 */ /* 0x000ea20000000800 */
[----:B------:R-:W3:Y:S01]  /*12a00*/  LDSM.16.MT88.4 R24, [R124+0x4000] ;  /* 0x004000007c18783b */ /* 0x000ee20000004200 */
[----:B------:R-:W-:Y:S08]  /*12a10*/  F2FP.F16.F32.PACK_AB R21, R135, R138 ;  /* 0x0000008a8715723e */ /* 0x000ff000000000ff */
[----:B------:R-:W-:Y:S10]  /*12a20*/  MUFU.EX2 R60, R60 ;  /* 0x0000003c003c7308 */ /* 0x000ff40000000800 */
[----:B------:R-:W4:Y:S01]  /*12a30*/  MUFU.EX2 R11, R11 ;  /* 0x0000000b000b7308 */ /* 0x000f220000000800 */
[----:B--2---:R-:W-:Y:S09]  /*12a40*/  F2FP.F16.F32.PACK_AB R23, R49, R140 ;  /* 0x0000008c3117723e */ /* 0x004ff200000000ff */
[----:B------:R-:W-:Y:S01]  /*12a50*/  MUFU.EX2 R95, R95 ;  /* 0x0000005f005f7308 */ /* 0x000fe20000000800 */
[C---:B-----5:R-:W-:Y:S06]  /*12a60*/  HMMA.16816.F32 R100, R20.reuse, R28, R100 ;  /* 0x0000001c1464723c */ /* 0x060fec0000001864 */
[C---:B------:R-:W-:Y:S03]  /*12a70*/  HMMA.16816.F32 R96, R20.reuse, R30, R96 ;  /* 0x0000001e1460723c */ /* 0x040fe60000001860 */
[----:B------:R-:W2:Y:S02]  /*12a80*/  MUFU.EX2 R128, R128 ;  /* 0x0000008000807308 */ /* 0x000ea40000000800 */
[----:B------:R-:W-:Y:S01]  /*12a90*/  FADD.FTZ R28, R34, R151 ;  /* 0x00000097221c7221 */ /* 0x000fe20000010000 */
[C---:B-1----:R-:W-:Y:S01]  /*12aa0*/  HMMA.16816.F32 R108, R20.reuse, R16, R108 ;  /* 0x00000010146c723c */ /* 0x042fe2000000186c */
[----:B------:R-:W-:Y:S06]  /*12ab0*/  LDSM.16.MT88.4 R32, [R124+0x4400] ;  /* 0x004400007c20783b */ /* 0x000fec0000004200 */
[----:B------:R-:W-:Y:S01]  /*12ac0*/  MUFU.EX2 R150, R69 ;  /* 0x0000004500967308 */ /* 0x000fe20000000800 */
[----:B------:R-:W-:Y:S01]  /*12ad0*/  FADD.FTZ R141, R141, R28 ;  /* 0x0000001c8d8d7221 */ /* 0x000fe20000010000 */
[----:B------:R-:W-:Y:S01]  /*12ae0*/  HMMA.16816.F32 R104, R20, R18, R104 ;  /* 0x000000121468723c */ /* 0x000fe20000001868 */
[----:B------:R-:W1:Y:S07]  /*12af0*/  LDSM.16.MT88.4 R16, [R127+0x4000] ;  /* 0x004000007f10783b */ /* 0x000e6e0000004200 */
[----:B------:R-:W5:Y:S03]  /*12b00*/  MUFU.EX2 R71, R71 ;  /* 0x0000004700477308 */ /* 0x000f660000000800 */
[----:B----4-:R-:W-:Y:S01]  /*12b10*/  F2FP.F16.F32.PACK_AB R28, R11, R60 ;  /* 0x0000003c0b1c723e */ /* 0x010fe200000000ff */
[----:B------:R-:W-:Y:S01]  /*12b20*/  FADD.FTZ R142, R142, R141 ;  /* 0x0000008d8e8e7221 */ /* 0x000fe20000010000 */
[----:B--2---:R-:W-:Y:S01]  /*12b30*/  F2FP.F16.F32.PACK_AB R30, R128, R95 ;  /* 0x0000005f801e723e */ /* 0x004fe200000000ff */
[----:B------:R-:W2:Y:S02]  /*12b40*/  LDSM.16.MT88.4 R20, [R127+0x4400] ;  /* 0x004400007f14783b */ /* 0x000ea40000004200 */
        /* <DEDUP_REMOVED lines=8> */
[----:B------:R-:W-:Y:S01]  /*12bd0*/  MUFU.EX2 R94, R94 ;  /* 0x0000005e005e7308 */ /* 0x000fe20000000800 */
[----:B------:R-:W-:Y:S04]  /*12be0*/  FADD.FTZ R49, R49, R140 ;  /* 0x0000008c31317221 */ /* 0x000fe80000010000 */
[----:B------:R-:W-:Y:S05]  /*12bf0*/  FADD.FTZ R150, R150, R49 ;  /* 0x0000003196967221 */ /* 0x000fea0000010000 */
[----:B------:R-:W5:Y:S01]  /*12c00*/  MUFU.EX2 R39, R39 ;  /* 0x0000002700277308 */ /* 0x000f620000000800 */
[C---:B----4-:R-:W-:Y:S01]  /*12c10*/  F2FP.F16.F32.PACK_AB R31, R40.reuse, R75 ;  /* 0x0000004b281f723e */ /* 0x050fe200000000ff */
[----:B------:R-:W-:Y:S04]  /*12c20*/  FADD.FTZ R150, R71, R150 ;  /* 0x0000009647967221 */ /* 0x000fe80000010000 */
[----:B------:R-:W-:Y:S04]  /*12c30*/  FADD.FTZ R75, R75, R150 ;  /* 0x000000964b4b7221 */ /* 0x000fe80000010000 */
[----:B------:R-:W-:Y:S01]  /*12c40*/  MUFU.EX2 R37, R37 ;  /* 0x0000002500257308 */ /* 0x000fe20000000800 */
[C---:B---3--:R-:W-:Y:S05]  /*12c50*/  HMMA.16816.F32 R108, R28.reuse, R24, R108 ;  /* 0x000000181c6c723c */ /* 0x048fea000000186c */
[----:B------:R-:W-:Y:S01]  /*12c60*/  FADD.FTZ R75, R40, R75 ;  /* 0x0000004b284b7221 */ /* 0x000fe20000010000 */
[C---:B------:R-:W-:Y:S03]  /*12c70*/  HMMA.16816.F32 R104, R28.reuse, R26, R104 ;  /* 0x0000001a1c68723c */ /* 0x040fe60000001868 */
[----:B------:R-:W3:Y:S02]  /*12c80*/  MUFU.EX2 R64, R64 ;  /* 0x0000004000407308 */ /* 0x000ee40000000800 */
[----:B-----5:R-:W-:Y:S01]  /*12c90*/  F2FP.F16.F32.PACK_AB R24, R39, R94 ;  /* 0x0000005e2718723e */ /* 0x020fe200000000ff */
[C---:B-1----:R-:W-:Y:S07]  /*12ca0*/  HMMA.16816.F32 R100, R28.reuse, R16, R100 ;  /* 0x000000101c64723c */ /* 0x042fee0000001864 */
[----:B------:R-:W-:Y:S01]  /*12cb0*/  MUFU.EX2 R42, R42 ;  /* 0x0000002a002a7308 */ /* 0x000fe20000000800 */
[----:B------:R-:W-:Y:S01]  /*12cc0*/  HMMA.16816.F32 R96, R28, R18, R96 ;  /* 0x000000121c60723c */ /* 0x000fe20000001860 */
[----:B------:R-:W1:Y:S08]  /*12cd0*/  LDSM.16.MT88.4 R16, [R124+0x4800] ;  /* 0x004800007c10783b */ /* 0x000e700000004200 */
[----:B------:R-:W4:Y:S02]  /*12ce0*/  MUFU.EX2 R51, R44 ;  /* 0x0000002c00337308 */ /* 0x000f240000000800 */
[----:B---3--:R-:W-:Y:S01]  /*12cf0*/  F2FP.F16.F32.PACK_AB R26, R64, R37 ;  /* 0x00000025401a723e */ /* 0x008fe200000000ff */
[----:B------:R-:W3:Y:S07]  /*12d00*/  LDSM.16.MT88.4 R28, [R127+0x4800] ;  /* 0x004800007f1c783b */ /* 0x000eee0000004200 */
[----:B------:R-:W-:Y:S10]  /*12d10*/  MUFU.EX2 R46, R46 ;  /* 0x0000002e002e7308 */ /* 0x000ff40000000800 */
[----:B------:R-:W5:Y:S01]  /*12d20*/  MUFU.EX2 R53, R48 ;  /* 0x0000003000357308 */ /* 0x000f620000000800 */
[C---:B----4-:R-:W-:Y:S01]  /*12d30*/  F2FP.F16.F32.PACK_AB R25, R51.reuse, R42 ;  /* 0x0000002a3319723e */ /* 0x050fe200000000ff */
[----:B------:R-:W-:Y:S04]  /*12d40*/  FADD.FTZ R42, R42, R75 ;  /* 0x0000004b2a2a7221 */ /* 0x000fe80000010000 */
[----:B------:R-:W-:Y:S04]  /*12d50*/  FADD.FTZ R51, R51, R42 ;  /* 0x0000002a33337221 */ /* 0x000fe80000010000 */
[----:B------:R-:W-:Y:S10]  /*12d60*/  MUFU.EX2 R43, R43 ;  /* 0x0000002b002b7308 */ /* 0x000ff40000000800 */
[----:B------:R-:W4:Y:S01]  /*12d70*/  MUFU.EX2 R130, R130 ;  /* 0x0000008200827308 */ /* 0x000f220000000800 */
[C---:B-----5:R-:W-:Y:S01]  /*12d80*/  F2FP.F16.F32.PACK_AB R27, R53.reuse, R46 ;  /* 0x0000002e351b723e */ /* 0x060fe200000000ff */
[----:B------:R-:W-:Y:S04]  /*12d90*/  FADD.FTZ R46, R46, R51 ;  /* 0x000000332e2e7221 */ /* 0x000fe80000010000 */
[----:B------:R-:W-:Y:S04]  /*12da0*/  FADD.FTZ R53, R53, R46 ;  /* 0x0000002e35357221 */ /* 0x000fe80000010000 */
[----:B------:R-:W-:Y:S01]  /*12db0*/  MUFU.EX2 R41, R41 ;  /* 0x0000002900297308 */ /* 0x000fe20000000800 */
[C---:B------:R-:W-:Y:S06]  /*12dc0*/  HMMA.16816.F32 R108, R24.reuse, R32, R108 ;  /* 0x00000020186c723c */ /* 0x040fec000000186c */
[C---:B------:R-:W-:Y:S03]  /*12dd0*/  HMMA.16816.F32 R104, R24.reuse, R34, R104 ;  /* 0x000000221868723c */ /* 0x040fe60000001868 */
[----:B------:R-:W5:Y:S03]  /*12de0*/  MUFU.EX2 R136, R136 ;  /* 0x0000008800887308 */ /* 0x000f660000000800 */
[C---:B--2---:R-:W-:Y:S07]  /*12df0*/  HMMA.16816.F32 R100, R24.reuse, R20, R100 ;  /* 0x000000141864723c */ /* 0x044fee0000001864 */
[----:B------:R-:W-:Y:S01]  /*12e00*/  MUFU.EX2 R50, R50 ;  /* 0x0000003200327308 */ /* 0x000fe20000000800 */
[----:B------:R-:W-:Y:S09]  /*12e10*/  HMMA.16816.F32 R96, R24, R22, R96 ;  /* 0x000000161860723c */ /* 0x000ff20000001860 */
[----:B------:R-:W2:Y:S02]  /*12e20*/  MUFU.EX2 R55, R52 ;  /* 0x0000003400377308 */ /* 0x000ea40000000800 */
[----:B----4-:R-:W-:Y:S01]  /*12e30*/  F2FP.F16.F32.PACK_AB R20, R130, R43 ;  /* 0x0000002b8214723e */ /* 0x010fe200000000ff */
[----:B------:R-:W-:Y:S01]  /*12e40*/  FADD.FTZ R24, R14, R13 ;  /* 0x0000000d0e187221 */ /* 0x000fe20000010000 */
[----:B-----5:R-:W-:Y:S03]  /*12e50*/  F2FP.F16.F32.PACK_AB R22, R136, R41 ;  /* 0x000000298816723e */ /* 0x020fe600000000ff */
[----:B------:R-:W-:Y:S03]  /*12e60*/  FADD.FTZ R91, R91, R24 ;  /* 0x000000185b5b7221 */ /* 0x000fe60000010000 */
[----:B------:R-:W-:Y:S01]  /*12e70*/  MUFU.EX2 R54, R54 ;  /* 0x0000003600367308 */ /* 0x000fe20000000800 */
[----:B------:R-:W-:Y:S04]  /*12e80*/  FADD.FTZ R62, R62, R91 ;  /* 0x0000005b3e3e7221 */ /* 0x000fe80000010000 */
[----:B------:R-:W-:Y:S05]  /*12e90*/  FADD.FTZ R89, R89, R62 ;  /* 0x0000003e59597221 */ /* 0x000fea0000010000 */
[----:B------:R-:W4:Y:S01]  /*12ea0*/  MUFU.EX2 R33, R56 ;  /* 0x0000003800217308 */ /* 0x000f220000000800 */
[----:B--2---:R-:W-:Y:S01]  /*12eb0*/  F2FP.F16.F32.PACK_AB R21, R55, R50 ;  /* 0x000000323715723e */ /* 0x004fe200000000ff */
[----:B------:R-:W-:Y:S01]  /*12ec0*/  FADD.FTZ R24, R60, R89 ;  /* 0x000000593c187221 */ /* 0x000fe20000010000 */
[----:B------:R-:W-:Y:S03]  /*12ed0*/  FADD.FTZ R50, R50, R53 ;  /* 0x0000003532327221 */ /* 0x000fe60000010000 */
[----:B------:R-:W-:Y:S01]  /*12ee0*/  FADD.FTZ R24, R11, R24 ;  /* 0x000000180b187221 */ /* 0x000fe20000010000 */
[----:B------:R-:W-:Y:S03]  /*12ef0*/  FADD.FTZ R55, R55, R50 ;  /* 0x0000003237377221 */ /* 0x000fe60000010000 */
[----:B------:R2:W-:Y:S01]  /*12f00*/  MUFU.EX2 R32, R12 ;  /* 0x0000000c00207308 */ /* 0x0005e20000000800 */
[----:B------:R-:W-:Y:S01]  /*12f10*/  FADD.FTZ R11, R95, R24 ;  /* 0x000000185f0b7221 */ /* 0x000fe20000010000 */
[----:B------:R-:W-:Y:S03]  /*12f20*/  MOV R95, R66 ;  /* 0x00000042005f7202 */ /* 0x000fe60000000f00 */
[----:B------:R-:W-:Y:S05]  /*12f30*/  FADD.FTZ R11, R128, R11 ;  /* 0x0000000b800b7221 */ /* 0x000fea0000010000 */
[----:B------:R-:W-:Y:S01]  /*12f40*/  MUFU.EX2 R45, R45 ;  /* 0x0000002d002d7308 */ /* 0x000fe20000000800 */
[----:B----4-:R-:W-:Y:S01]  /*12f50*/  F2FP.F16.F32.PACK_AB R23, R33, R54 ;  /* 0x000000362117723e */ /* 0x010fe200000000ff */
[----:B------:R-:W-:Y:S01]  /*12f60*/  FADD.FTZ R24, R94, R11 ;  /* 0x0000000b5e187221 */ /* 0x000fe20000010000 */
[----:B------:R-:W-:Y:S01]  /*12f70*/  MOV R94, R65 ;  /* 0x00000041005e7202 */ /* 0x000fe20000000f00 */
[----:B------:R-:W-:Y:S02]  /*12f80*/  FADD.FTZ R54, R54, R55 ;  /* 0x0000003736367221 */ /* 0x000fe40000010000 */
[----:B------:R-:W-:Y:S04]  /*12f90*/  FADD.FTZ R24, R39, R24 ;  /* 0x0000001827187221 */ /* 0x000fe80000010000 */
[----:B------:R-:W4:Y:S01]  /*12fa0*/  MUFU.EX2 R134, R134 ;  /* 0x0000008600867308 */ /* 0x000f220000000800 */
[C---:B-1----:R-:W-:Y:S01]  /*12fb0*/  HMMA.16816.F32 R108, R20.reuse, R16, R108 ;  /* 0x00000010146c723c */ /* 0x042fe2000000186c */
[----:B--2---:R-:W1:Y:S04]  /*12fc0*/  LDSM.16.MT88.4 R12, [R124+0x4c00] ;  /* 0x004c00007c0c783b */ /* 0x004e680000004200 */
[----:B------:R-:W-:Y:S01]  /*12fd0*/  FADD.FTZ R37, R37, R24 ;  /* 0x0000001825257221 */ /* 0x000fe20000010000 */
[C---:B------:R-:W-:Y:S03]  /*12fe0*/  HMMA.16816.F32 R104, R20.reuse, R18, R104 ;  /* 0x000000121468723c */ /* 0x040fe60000001868 */
[----:B------:R-:W2:Y:S01]  /*12ff0*/  MUFU.EX2 R47, R47 ;  /* 0x0000002f002f7308 */ /* 0x000ea20000000800 */
[----:B------:R-:W5:Y:S01]  /*13000*/  LDSM.16.MT88.4 R16, [R127+0x4c00] ;  /* 0x004c00007f10783b */ /* 0x000f620000004200 */
[----:B------:R-:W-:Y:S01]  /*13010*/  FADD.FTZ R64, R64, R37 ;  /* 0x0000002540407221 */ /* 0x000fe20000010000 */
[C---:B---3--:R-:W-:Y:S07]  /*13020*/  HMMA.16816.F32 R100, R20.reuse, R28, R100 ;  /* 0x0000001c1464723c */ /* 0x048fee0000001864 */
[----:B------:R-:W-:Y:S01]  /*13030*/  MUFU.EX2 R58, R58 ;  /* 0x0000003a003a7308 */ /* 0x000fe20000000800 */
[----:B------:R-:W-:Y:S01]  /*13040*/  FADD.FTZ R43, R43, R64 ;  /* 0x000000402b2b7221 */ /* 0x000fe20000010000 */
[----:B------:R-:W-:Y:S08]  /*13050*/  HMMA.16816.F32 R96, R20, R30, R96 ;  /* 0x0000001e1460723c */ /* 0x000ff00000001860 */
[----:B------:R-:W3:Y:S03]  /*13060*/  MUFU.EX2 R25, R36 ;  /* 0x0000002400197308 */ /* 0x000ee60000000800 */
[----:B------:R-:W-:Y:S01]  /*13070*/  FADD.FTZ R130, R130, R43 ;  /* 0x0000002b82827221 */ /* 0x000fe20000010000 */
[----:B----4-:R-:W-:Y:S01]  /*13080*/  F2FP.F16.F32.PACK_AB R20, R134, R45 ;  /* 0x0000002d8614723e */ /* 0x010fe200000000ff */
[----:B------:R-:W-:Y:S01]  /*13090*/  FADD.FTZ R33, R33, R54 ;  /* 0x0000003621217221 */ /* 0x000fe20000010000 */
[----:B--2---:R-:W-:Y:S01]  /*130a0*/  F2FP.F16.F32.PACK_AB R22, R32, R47 ;  /* 0x0000002f2016723e */ /* 0x004fe200000000ff */
[----:B------:R-:W-:Y:S03]  /*130b0*/  FADD.FTZ R41, R41, R130 ;  /* 0x0000008229297221 */ /* 0x000fe60000010000 */
[----:B------:R-:W-:Y:S01]  /*130c0*/  MUFU.EX2 R38, R38 ;  /* 0x0000002600267308 */ /* 0x000fe20000000800 */
[----:B------:R-:W-:Y:S04]  /*130d0*/  FADD.FTZ R136, R136, R41 ;  /* 0x0000002988887221 */ /* 0x000fe80000010000 */
[----:B------:R-:W-:Y:S05]  /*130e0*/  FADD.FTZ R45, R45, R136 ;  /* 0x000000882d2d7221 */ /* 0x000fea0000010000 */
[----:B------:R-:W2:Y:S01]  /*130f0*/  MUFU.EX2 R67, R67 ;  /* 0x0000004300437308 */ /* 0x000ea20000000800 */
[C---:B---3--:R-:W-:Y:S01]  /*13100*/  F2FP.F16.F32.PACK_AB R21, R25.reuse, R58 ;  /* 0x0000003a1915723e */ /* 0x048fe200000000ff */
[----:B------:R-:W-:Y:S01]  /*13110*/  FADD.FTZ R58, R58, R33 ;  /* 0x000000213a3a7221 */ /* 0x000fe20000010000 */
[----:B------:R-:W-:Y:S03]  /*13120*/  FADD.FTZ R134, R134, R45 ;  /* 0x0000002d86867221 */ /* 0x000fe60000010000 */
[----:B------:R-:W-:Y:S01]  /*13130*/  FADD.FTZ R25, R25, R58 ;  /* 0x0000003a19197221 */ /* 0x000fe20000010000 */
[----:B------:R-:W-:Y:S04]  /*13140*/  FADD.FTZ R47, R47, R134 ;  /* 0x000000862f2f7221 */ /* 0x000fe80000010000 */
[----:B------:R-:W-:Y:S01]  /*13150*/  FADD.FTZ R89, R32, R47 ;  /* 0x0000002f20597221 */ /* 0x000fe20000010000 */
[C---:B--2---:R-:W-:Y:S01]  /*13160*/  F2FP.F16.F32.PACK_AB R23, R67.reuse, R38 ;  /* 0x000000264317723e */ /* 0x044fe200000000ff */
[----:B------:R-:W-:Y:S04]  /*13170*/  FADD.FTZ R38, R38, R25 ;  /* 0x0000001926267221 */ /* 0x000fe80000010000 */
[----:B------:R-:W-:Y:S02]  /*13180*/  FADD.FTZ R91, R67, R38 ;  /* 0x00000026435b7221 */ /* 0x000fe40000010000 */
[C---:B-1----:R-:W-:Y:S06]  /*13190*/  HMMA.16816.F32 R108, R20.reuse, R12, R108 ;  /* 0x0000000c146c723c */ /* 0x042fec000000186c */
[C---:B------:R-:W-:Y:S06]  /*131a0*/  HMMA.16816.F32 R104, R20.reuse, R14, R104 ;  /* 0x0000000e1468723c */ /* 0x040fec0000001868 */
[C---:B-----5:R-:W-:Y:S06]  /*131b0*/  HMMA.16816.F32 R100, R20.reuse, R16, R100 ;  /* 0x000000101464723c */ /* 0x060fec0000001864 */
[----:B------:R-:W-:Y:S01]  /*131c0*/  HMMA.16816.F32 R96, R20, R18, R96 ;  /* 0x000000121460723c */ /* 0x000fe20000001860 */
[----:B------:R-:W-:Y:S11]  /*131d0*/  @!UPT UIADD3 URZ, URZ, URZ, URZ ;  /* 0x0000003f3f3ff290 */ /* 0x000ff6000fffe03f */
[----:B------:R-:W-:Y:S01]  /*131e0*/  @!UPT UIADD3 URZ, URZ, URZ, URZ ;  /* 0x0000003f3f3ff290 */ /* 0x000fe2000fffe03f */
[----:B------:R-:W-:Y:S11]  /*131f0*/  @P0 BRA `(.L_x_4796) ;  /* 0xffffffc400d00947 */ /* 0x000ff6000383ffff */
.L_x_4792:
        /* <DEDUP_REMOVED lines=31> */
[----:B------:R-:W-:Y:S02]  /*133f0*/  SHF.R.S32.HI R8, RZ, 0x5, R7 ;  /* 0x00000005ff087819 */ /* 0x000fe40000011407 */
[----:B------:R-:W-:Y:S01]  /*13400*/  LOP3.LUT R10, R10, 0x3fffffe, RZ, 0xc0, !PT ;  /* 0x03fffffe0a0a7812 */ /* 0x000fe200078ec0ff */
[C---:B------:R-:W-:Y:S01]  /*13410*/  IMAD.SHL.U32 R13, R12.reuse, 0x40, RZ ;  /* 0x000000400c0d7824 */ /* 0x040fe200078e00ff */
[----:B------:R-:W-:Y:S01]  /*13420*/  IADD3 R11, -R11, R2, RZ ;  /* 0x000000020b0b7210 */ /* 0x000fe20007ffe1ff */
[----:B------:R-:W2:Y:S01]  /*13430*/  @P2 LDC R17, c[0x0][0x2e8] ;  /* 0x0000ba00ff112b82 */ /* 0x000ea20000000800 */
        /* <DEDUP_REMOVED lines=46> */
[----:B------:R-:W-:Y:S01]  /*13720*/  STS [R15], R104 ;  /* 0x000000680f007388 */ /* 0x000fe20000000800 */
[----:B------:R-:W-:Y:S01]  /*13730*/  F2FP.F16.F32.PACK_AB R6, R99, R6 ;  /* 0x000000066306723e */ /* 0x000fe200000000ff */
[----:B----4-:R-:W-:Y:S01]  /*13740*/  @P3 FMUL.FTZ R4, R4, 0.69314718246459960938 ;  /* 0x3f31721804043820 */ /* 0x010fe20000410000 */
[----:B------:R-:W-:Y:S01]  /*13750*/  ISETP.NE.AND P0, PT, RZ, UR4, PT ;  /* 0x00000004ff007c0c */ /* 0x000fe2000bf05270 */
[----:B------:R3:W-:Y:S01]  /*13760*/  STS [R15+0x200], R106 ;  /* 0x0002006a0f007388 */ /* 0x0007e20000000800 */
[----:B------:R-:W-:-:S03]  /*13770*/  MOV R12, 0x7f800000 ;  /* 0x7f800000000c7802 */ /* 0x000fc60000000f00 */
[----:B------:R4:W-:Y:S04]  /*13780*/  STS [R13], R100 ;  /* 0x000000640d007388 */ /* 0x0009e80000000800 */
[----:B------:R4:W-:Y:S04]  /*13790*/  STS [R13+0x200], R102 ;  /* 0x000200660d007388 */ /* 0x0009e80000000800 */
[----:B------:R4:W-:Y:S04]  /*137a0*/  STS [R9], R5 ;  /* 0x0000000509007388 */ /* 0x0009e80000000800 */
[----:B------:R4:W-:Y:S01]  /*137b0*/  STS [R9+0x200], R6 ;  /* 0x0002000609007388 */ /* 0x0009e20000000800 */
[----:B-----5:R-:W-:-:S02]  /*137c0*/  IMAD.MOV.U32 R11, RZ, RZ, 0x7f800000 ;  /* 0x7f800000ff0b7424 */ /* 0x020fc400078e00ff */
[----:B-1----:R-:W-:Y:S01]  /*137d0*/  @P3 FFMA.FTZ R11, R65, R10, R4 ;  /* 0x0000000a410b3223 */ /* 0x002fe20000010004 */
[----:B---3--:R-:W-:-:S04]  /*137e0*/  @P2 FMUL.FTZ R15, R3, 0.69314718246459960938 ;  /* 0x3f317218030f2820 */ /* 0x008fc80000410000 */
        /* <DEDUP_REMOVED lines=11> */
.L_x_4797:
[----:B----4-:R-:W1:Y:S01]  /*138a0*/  S2R R13, SR_CTAID.Z ;  /* 0x00000000000d7919 */ /* 0x010e620000002700 */
[----:B------:R-:W1:Y:S01]  /*138b0*/  LDC R3, c[0x0][0x270] ;  /* 0x00009c00ff037b82 */ /* 0x000e620000000800 */
[----:B------:R-:W1:Y:S07]  /*138c0*/  S2R R6, SR_CTAID.Y ;  /* 0x0000000000067919 */ /* 0x000e6e0000002600 */
[----:B------:R-:W2:Y:S01]  /*138d0*/  LDC R9, c[0x0][0x2c4] ;  /* 0x0000b100ff097b82 */ /* 0x000ea20000000800 */
[----:B-1----:R-:W-:-:S04]  /*138e0*/  IMAD R4, R6, R3, R13 ;  /* 0x0000000306047224 */ /* 0x002fc800078e020d */
[----:B--2---:R-:W-:-:S07]  /*138f0*/  IMAD R9, R4, R9, RZ ;  /* 0x0000000904097224 */ /* 0x004fce00078e02ff */
.L_x_4798:
        /* <DEDUP_REMOVED lines=26> */
.L_x_4800:
[----:B------:R-:W-:Y:S05]  /*13aa0*/  BSYNC B0 ;  /* 0x0000000000007941 */ /* 0x000fea0003800000 */
.L_x_4799:
[----:B------:R-:W3:Y:S01]  /*13ab0*/  S2UR UR8, SR_CTAID.X ;  /* 0x00000000000879c3 */ /* 0x000ee20000002500 */
[----:B------:R-:W-:Y:S01]  /*13ac0*/  SHF.R.S32.HI R7, RZ, 0x1f, R6 ;  /* 0x0000001fff077819 */ /* 0x000fe20000011406 */
[----:B--2---:R2:W4:Y:S01]  /*13ad0*/  LDS.128 R8, [R122+0x800] ;  /* 0x000800007a087984 */ /* 0x0045220000000c00 */
[----:B------:R-:W-:Y:S01]  /*13ae0*/  ISETP.NE.AND P1, PT, R117, -0x1, PT ;  /* 0xffffffff7500780c */ /* 0x000fe20003f25270 */
[----:B------:R-:W-:Y:S01]  /*13af0*/  ULDC UR5, c[0x0][0x2d0] ;  /* 0x0000b40000057ab9 */ /* 0x000fe20000000800 */
[----:B------:R-:W-:Y:S01]  /*13b00*/  SHF.R.S32.HI R77, RZ, 0x1f, R76 ;  /* 0x0000001fff4d7819 */ /* 0x000fe2000001144c */
[-C--:B-1----:R-:W-:Y:S01]  /*13b10*/  IMAD R7, R7, R4.reuse, RZ ;  /* 0x0000000407077224 */ /* 0x082fe200078e02ff */
[----:B------:R-:W1:Y:S01]  /*13b20*/  LDS.128 R120, [R122] ;  /* 0x000000007a787984 */ /* 0x000e620000000c00 */
[----:B------:R-:W5:Y:S01]  /*13b30*/  LDC.64 R2, c[0x0][0x298] ;  /* 0x0000a600ff027b82 */ /* 0x000f620000000a00 */
[----:B------:R-:W-:Y:S01]  /*13b40*/  ISETP.GE.AND P0, PT, R76, UR5, PT ;  /* 0x000000054c007c0c */ /* 0x000fe2000bf06270 */
[C---:B------:R-:W-:Y:S01]  /*13b50*/  IMAD R5, R6.reuse, R5, R7 ;  /* 0x0000000506057224 */ /* 0x040fe200078e0207 */
[----:B------:R-:W-:Y:S01]  /*13b60*/  BSSY B0, `(.L_x_4801) ;  /* 0x0000022000007945 */ /* 0x000fe20003800000 */
[----:B------:R-:W-:Y:S01]  /*13b70*/  IMAD.WIDE.U32 R6, R6, R4, RZ ;  /* 0x0000000406067225 */ /* 0x000fe200078e00ff */
[----:B---3--:R-:W-:-:S04]  /*13b80*/  USHF.L.U32 UR8, UR8, 0x6, URZ ;  /* 0x0000000608087899 */ /* 0x008fc8000800063f */
[----:B------:R-:W-:Y:S01]  /*13b90*/  USHF.R.S32.HI UR4, URZ, 0x1f, UR8 ;  /* 0x0000001f3f047899 */ /* 0x000fe20008011408 */
[----:B-----5:R-:W-:-:S04]  /*13ba0*/  IMAD.WIDE.U32 R16, R117, R2, RZ ;  /* 0x0000000275107225 */ /* 0x020fc800078e00ff */
[----:B------:R-:W-:Y:S01]  /*13bb0*/  IMAD.WIDE.U32 R14, R2, UR8, R76 ;  /* 0x00000008020e7c25 */ /* 0x000fe2000f8e004c */
[----:B------:R-:W-:-:S03]  /*13bc0*/  SEL R6, R6, R16, !P1 ;  /* 0x0000001006067207 */ /* 0x000fc60004800000 */
[----:B------:R-:W-:Y:S01]  /*13bd0*/  IMAD R4, R2, UR4, RZ ;  /* 0x0000000402047c24 */ /* 0x000fe2000f8e02ff */
[----:B------:R-:W-:Y:S01]  /*13be0*/  ULDC.64 UR4, c[0x0][0x2a0] ;  /* 0x0000a80000047ab9 */ /* 0x000fe20000000a00 */
[----:B------:R-:W-:Y:S02]  /*13bf0*/  IMAD R117, R117, R3, R17 ;  /* 0x0000000375757224 */ /* 0x000fe400078e0211 */
[----:B------:R-:W-:Y:S01]  /*13c00*/  @!P1 IMAD.IADD R117, R7, 0x1, R5 ;  /* 0x0000000107759824 */ /* 0x000fe200078e0205 */
[----:B------:R-:W-:Y:S01]  /*13c10*/  IADD3 R14, P1, R6, R14, RZ ;  /* 0x0000000e060e7210 */ /* 0x000fe20007f3e0ff */
[----:B------:R-:W-:Y:S01]  /*13c20*/  IMAD R4, R3, UR8, R4 ;  /* 0x0000000803047c24 */ /* 0x000fe2000f8e0204 */
[----:B------:R-:W-:Y:S01]  /*13c30*/  IADD3 R7, R116, -UR8, RZ ;  /* 0x8000000874077c10 */ /* 0x000fe2000fffe0ff */
[----:B------:R-:W-:Y:S01]  /*13c40*/  VIADD R6, R0, 0x20 ;  /* 0x0000002000067836 */ /* 0x000fe20000000000 */
[----:B------:R-:W-:Y:S02]  /*13c50*/  SHF.R.S32.HI R5, RZ, 0x1f, R13 ;  /* 0x0000001fff057819 */ /* 0x000fe4000001140d */
[----:B------:R-:W-:-:S02]  /*13c60*/  IADD3.X R15, R117, R15, R4, P1, !PT ;  /* 0x0000000f750f7210 */ /* 0x000fc40000ffe404 */
[-C--:B------:R-:W-:Y:S01]  /*13c70*/  ISETP.GE.OR P1, PT, R6, R7.reuse, P0 ;  /* 0x000000070600720c */ /* 0x080fe20000726670 */
[----:B------:R-:W-:Y:S01]  /*13c80*/  IMAD R4, R5, UR4, RZ ;  /* 0x0000000405047c24 */ /* 0x000fe2000f8e02ff */
[----:B------:R-:W-:Y:S01]  /*13c90*/  ISETP.GE.OR P0, PT, R0, R7, P0 ;  /* 0x000000070000720c */ /* 0x000fe20000706670 */
[----:B------:R-:W-:Y:S01]  /*13ca0*/  IMAD.WIDE.U32 R14, R13, UR4, R14 ;  /* 0x000000040d0e7c25 */ /* 0x000fe2000f8e000e */
[----:B------:R-:W-:-:S03]  /*13cb0*/  SHF.R.S32.HI R5, RZ, 0x1f, R0 ;  /* 0x0000001fff057819 */ /* 0x000fc60000011400 */
[----:B------:R-:W-:-:S05]  /*13cc0*/  IMAD R4, R13, UR5, R4 ;  /* 0x000000050d047c24 */ /* 0x000fca000f8e0204 */
[----:B------:R-:W-:-:S03]  /*13cd0*/  IADD3 R7, R4, R15, RZ ;  /* 0x0000000f04077210 */ /* 0x000fc60007ffe0ff */
[----:B-12-4-:R-:W-:Y:S05]  /*13ce0*/  @P0 BRA `(.L_x_4802) ;  /* 0x0000000000240947 */ /* 0x016fea0003800000 */
        /* <DEDUP_REMOVED lines=9> */
.L_x_4802:
[----:B------:R-:W-:Y:S05]  /*13d80*/  BSYNC B0 ;  /* 0x0000000000007941 */ /* 0x000fea0003800000 */
.L_x_4801:
        /* <DEDUP_REMOVED lines=13> */
.L_x_4803:
        /* <DEDUP_REMOVED lines=10> */
.L_x_5379:


//--------------------- .text._ZN5flash24flash_fwd_splitkv_kernelI23Flash_fwd_kernel_traitsILi32ELi64ELi128ELi4ELb0ELb0EN7cutlass6half_tE19Flash_kernel_traitsILi32ELi64ELi128ELi4ES3_EELb1ELb0ELb0ELb0ELb1ELb0ELb1ELb0EEEvNS_16Flash_fwd_paramsE --------------------------
	.section	.text._ZN5flash24flash_fwd_splitkv_kernelI23Flash_fwd_kernel_traitsILi32ELi64ELi128ELi4ELb0ELb0EN7cutlass6half_tE19Flash_kernel_traitsILi32ELi64ELi128ELi4ES3_EELb1ELb0ELb0ELb0ELb1ELb0ELb1ELb0EEEvNS_16Flash_fwd_paramsE,"ax",@progbits
	.align	128
        .global         _ZN5flash24flash_fwd_splitkv_kernelI23Flash_fwd_kernel_traitsILi32ELi64ELi128ELi4ELb0ELb0EN7cutlass6half_tE19Flash_kernel_traitsILi32ELi64ELi128ELi4ES3_EELb1ELb0ELb0ELb0ELb1ELb0ELb1ELb0EEEvNS_16Flash_fwd_paramsE
        .type           _ZN5flash24flash_fwd_splitkv_kernelI23Flash_fwd_kernel_traitsILi32ELi64ELi128ELi4ELb0ELb0EN7cutlass6half_tE19Flash_kernel_traitsILi32ELi64ELi128ELi4ES3_EELb1ELb0ELb0ELb0ELb1ELb0ELb1ELb0EEEvNS_16Flash_fwd_paramsE,@function
        .size           _ZN5flash24flash_fwd_splitkv_kernelI23Flash_fwd_kernel_traitsILi32ELi64ELi128ELi4ELb0ELb0EN7cutlass6half_tE19Flash_kernel_traitsILi32ELi64ELi128ELi4ES3_EELb1ELb0ELb0ELb0ELb1ELb0ELb1ELb0EEEvNS_16Flash_fwd_paramsE,(.L_x_5380 - _ZN5flash24flash_fwd_splitkv_kernelI23Flash_fwd_kernel_traitsILi32ELi64ELi128ELi4ELb0ELb0EN7cutlass6half_tE19Flash_kernel_traitsILi32ELi64ELi128ELi4ES3_EELb1ELb0ELb0ELb0ELb1ELb0ELb1ELb0EEEvNS_16Flash_fwd_paramsE)
        .other          _ZN5flash24flash_fwd_splitkv_kernelI23Flash_fwd_kernel_traitsILi32ELi64ELi128ELi4ELb0ELb0EN7cutlass6half_tE19Flash_kernel_traitsILi32ELi64ELi128ELi4ES3_EELb1ELb0ELb0ELb0ELb1ELb0ELb1ELb0EEEvNS_16Flash_fwd_paramsE,@"STO_CUDA_ENTRY STV_DEFAULT"
_ZN5flash24flash_fwd_splitkv_kernelI23Flash_fwd_kernel_traitsILi32ELi64ELi128ELi4ELb0ELb0EN7cutlass6half_tE19Flash_kernel_traitsILi32ELi64ELi128ELi4ES3_EELb1ELb0ELb0ELb0ELb1ELb0ELb1ELb0EEEvNS_16Flash_fwd_paramsE:
.text._ZN5flash24flash_fwd_splitkv_kernelI23Flash_fwd_kernel_traitsILi32ELi64ELi128ELi4ELb0ELb0EN7cutlass6half_tE19Flash_kernel_traitsILi32ELi64ELi128ELi4ES3_EELb1ELb0ELb0ELb0ELb1ELb0ELb1ELb0EEEvNS_16Flash_fwd_paramsE:
        /* <DEDUP_REMOVED lines=37> */
[----:B--2---:R-:W-:Y:S02]  /*0250*/  ISETP.NE.AND P3, PT, R8, RZ, PT ;  /* 0x000000ff0800720c */ /* 0x004fe40003f65270 */
[----:B-1----:R-:W-:Y:S02]  /*0260*/  ISETP.EQ.U32.AND P2, PT, R2, RZ, PT ;  /* 0x000000ff0200720c */ /* 0x002fe40003f42070 */
[----:B------:R-:W-:-:S02]  /*0270*/  MOV R8, 0xffffffff ;  /* 0xffffffff00087802 */ /* 0x000fc40000000f00 */
[----:B------:R-:W-:Y:S01]  /*0280*/  ISETP.EQ.OR.EX P2, PT, R3, RZ, !P3, P2 ;  /* 0x000000ff0300720c */ /* 0x000fe20005f42720 */
[----:B----4-:R-:W-:-:S04]  /*0290*/  @P0 IMAD.WIDE R4, R149, 0x4, R4 ;  /* 0x0000000495040825 */ /* 0x010fc800078e0204 */
[----:B---3--:R-:W-:-:S08]  /*02a0*/  IMAD.WIDE R6, R149, 0x4, R6 ;  /* 0x0000000495067825 */ /* 0x008fd000078e0206 */
[----:B------:R-:W5:Y:S01]  /*02b0*/  @!P2 LDG.E R8, desc[UR12][R6.64] ;  /* 0x0000000c0608a981 */ /* 0x000f62000c1e1900 */
[----:B------:R-:W-:Y:S01]  /*02c0*/  IMAD.MOV.U32 R10, RZ, RZ, RZ ;  /* 0x000000ffff0a7224 */ /* 0x000fe200078e00ff */
[----:B------:R-:W1:Y:S05]  /*02d0*/  S2R R38, SR_CTAID.X ;  /* 0x0000000000267919 */ /* 0x000e6a0000002500 */
[----:B------:R2:W5:Y:S01]  /*02e0*/  @P0 LDG.E R10, desc[UR12][R4.64] ;  /* 0x0000000c040a0981 */ /* 0x000562000c1e1900 */
[----:B------:R-:W-:-:S04]  /*02f0*/  ISETP.NE.U32.AND P0, PT, R2, RZ, PT ;  /* 0x000000ff0200720c */ /* 0x000fc80003f05070 */
[----:B------:R-:W-:Y:S02]  /*0300*/  ISETP.NE.AND.EX P0, PT, R3, RZ, PT, P0 ;  /* 0x000000ff0300720c */ /* 0x000fe40003f05300 */
[----:B------:R-:W-:Y:S01]  /*0310*/  IADD3 R2, -R149, RZ, RZ ;  /* 0x000000ff95027210 */ /* 0x000fe20007ffe1ff */
[----:B--2---:R-:W2:Y:S04]  /*0320*/  S2R R4, SR_CTAID.Y ;  /* 0x0000000000047919 */ /* 0x004ea80000002600 */
[----:B------:R-:W-:Y:S02]  /*0330*/  IMAD R36, R0, R2, R36 ;  /* 0x0000000200247224 */ /* 0x000fe400078e0224 */
[----:B------:R-:W-:-:S06]  /*0340*/  @P1 IMAD.IADD R31, R31, 0x1, -R9 ;  /* 0x000000011f1f1824 */ /* 0x000fcc00078e0a09 */
[----:B------:R-:W3:Y:S01]  /*0350*/  @!P1 LDC R31, c[0x0][0x2c4] ;  /* 0x0000b100ff1f9b82 */ /* 0x000ee20000000800 */
[----:B-12---:R-:W-:Y:S05]  /*0360*/  @!P0 BRA `(.L_x_4804) ;  /* 0x0000000000108947 */ /* 0x006fea0003800000 */
[----:B------:R-:W2:Y:S02]  /*0370*/  @P3 LDG.E R5, desc[UR12][R6.64+0x4] ;  /* 0x0000040c06053981 */ /* 0x000ea4000c1e1900 */
[----:B--2--5:R-:W-:-:S06]  /*0380*/  @P3 IADD3 R5, R5, -R8, RZ ;  /* 0x8000000805053210 */ /* 0x024fcc0007ffe0ff */
[----:B------:R2:W5:Y:S01]  /*0390*/  @!P3 LDG.E R5, desc[UR12][R6.64] ;  /* 0x0000000c0605b981 */ /* 0x000562000c1e1900 */
[----:B------:R-:W-:Y:S05]  /*03a0*/  BRA `(.L_x_4805) ;  /* 0x0000000000047947 */ /* 0x000fea0003800000 */
.L_x_4804:
[----:B------:R-:W1:Y:S02]  /*03b0*/  LDC R5, c[0x0][0x2c8] ;  /* 0x0000b200ff057b82 */ /* 0x000e640000000800 */
.L_x_4805:
        /* <DEDUP_REMOVED lines=10> */
[----:B-----5:R-:W-:Y:S01]  /*0460*/  @P3 IMAD.IADD R94, R94, 0x1, -R10 ;  /* 0x000000015e5e3824 */ /* 0x020fe200078e0a0a */
[----:B------:R-:W3:Y:S06]  /*0470*/  S2R R32, SR_TID.X ;  /* 0x0000000000207919 */ /* 0x000eec0000002100 */
[----:B----4-:R-:W4:Y:S08]  /*0480*/  LDC R2, c[0x0][0x2c8] ;  /* 0x0000b200ff027b82 */ /* 0x010f300000000800 */
[----:B------:R-:W3:Y:S01]  /*0490*/  LDC R30, c[0x0][0x398] ;  /* 0x0000e600ff1e7b82 */ /* 0x000ee20000000800 */
[----:B--2---:R-:W-:-:S04]  /*04a0*/  IABS R12, R7 ;  /* 0x00000007000c7213 */ /* 0x004fc80000000000 */
[----:B------:R-:W2:Y:S01]  /*04b0*/  I2F.RP R16, R12 ;  /* 0x0000000c00107306 */ /* 0x000ea20000209400 */
[----:B----4-:R-:W-:-:S05]  /*04c0*/  VIADD R2, R2, 0x7f ;  /* 0x0000007f02027836 */ /* 0x010fca0000000000 */
        /* <DEDUP_REMOVED lines=20> */
[----:B------:R-:W4:-:S12]  /*0610*/  @!P3 LDC.64 R2, c[0x0][0x318] ;  /* 0x0000c600ff02bb82 */ /* 0x000f180000000a00 */
[----:B------:R-:W-:Y:S02]  /*0620*/  @!P1 IMAD.IADD R13, R13, 0x1, -R12 ;  /* 0x000000010d0d9824 */ /* 0x000fe400078e0a0c */
[----:B------:R-:W-:Y:S01]  /*0630*/  @!P1 VIADD R11, R11, 0x1 ;  /* 0x000000010b0b9836 */ /* 0x000fe20000000000 */
[----:B------:R-:W-:Y:S02]  /*0640*/  ISETP.NE.AND P1, PT, R7, RZ, PT ;  /* 0x000000ff0700720c */ /* 0x000fe40003f25270 */
[----:B------:R-:W-:Y:S02]  /*0650*/  ISETP.GE.U32.AND P4, PT, R13, R12, PT ;  /* 0x0000000c0d00720c */ /* 0x000fe40003f86070 */
[----:B----4-:R-:W-:-:S04]  /*0660*/  @!P3 ISETP.NE.U32.AND P2, PT, R2, RZ, PT ;  /* 0x000000ff0200b20c */ /* 0x010fc80003f45070 */
[----:B------:R-:W-:Y:S02]  /*0670*/  @!P3 ISETP.NE.AND.EX P2, PT, R3, RZ, PT, P2 ;  /* 0x000000ff0300b20c */ /* 0x000fe40003f45320 */
[----:B------:R-:W-:-:S05]  /*0680*/  IADD3 R3, -R31, 0xbf, R33 ;  /* 0x000000bf1f037810 */ /* 0x000fca0007ffe121 */
[----:B------:R-:W-:Y:S01]  /*0690*/  @P4 VIADD R11, R11, 0x1 ;  /* 0x000000010b0b4836 */ /* 0x000fe20000000000 */
[----:B--2---:R-:W-:-:S03]  /*06a0*/  @!P3 SEL R6, R6, RZ, P2 ;  /* 0x000000ff0606b207 */ /* 0x004fc60001000000 */
[----:B------:R-:W-:Y:S01]  /*06b0*/  @!P0 IMAD.MOV R11, RZ, RZ, -R11 ;  /* 0x000000ffff0b8224 */ /* 0x000fe200078e0a0b */
[----:B-1----:R-:W-:Y:S02]  /*06c0*/  @!P3 IADD3 R94, R6, R5, -R10 ;  /* 0x00000005065eb210 */ /* 0x002fe40007ffe80a */
[----:B------:R-:W-:Y:S02]  /*06d0*/  @!P1 LOP3.LUT R11, RZ, R7, RZ, 0x33, !PT ;  /* 0x00000007ff0b9212 */ /* 0x000fe400078e33ff */
[----:B---3--:R-:W-:Y:S01]  /*06e0*/  IADD3 R3, R3, R30, R94 ;  /* 0x0000001e03037210 */ /* 0x008fe20007ffe05e */
        /* <DEDUP_REMOVED lines=18> */
[----:B------:R-:W-:Y:S02]  /*0810*/  LOP3.LUT R5, R6, 0x3ffffff8, RZ, 0xc0, !PT ;  /* 0x3ffffff806057812 */ /* 0x000fe400078ec0ff */
[----:B------:R-:W-:-:S03]  /*0820*/  SHF.R.S32.HI R6, RZ, 0x3, R6 ;  /* 0x00000003ff067819 */ /* 0x000fc60000011406 */
[----:B------:R-:W-:Y:S01]  /*0830*/  IMAD.IADD R5, R32, 0x1, -R5 ;  /* 0x0000000120057824 */ /* 0x000fe200078e0a05 */
[----:B------:R-:W-:Y:S01]  /*0840*/  ISETP.GE.OR P5, PT, R6, R31, P6 ;  /* 0x0000001f0600720c */ /* 0x000fe200037a6670 */
[----:B-1----:R-:W-:Y:S02]  /*0850*/  IMAD R2, R4, R2, R149 ;  /* 0x0000000204027224 */ /* 0x002fe400078e0295 */
[----:B------:R-:W-:Y:S02]  /*0860*/  IMAD.SHL.U32 R4, R5, 0x4, RZ ;  /* 0x0000000405047824 */ /* 0x000fe400078e00ff */
[----:B------:R-:W-:-:S03]  /*0870*/  IMAD R2, R2, R0, R36 ;  /* 0x0000000002027224 */ /* 0x000fc600078e0224 */
[----:B------:R-:W-:Y:S01]  /*0880*/  SHF.R.S32.HI R5, RZ, 0x1f, R4 ;  /* 0x0000001fff057819 */ /* 0x000fe20000011404 */
[----:B------:R-:W-:-:S04]  /*0890*/  IMAD R2, R2, R3, R33 ;  /* 0x0000000302027224 */ /* 0x000fc800078e0221 */
[----:B------:R-:W-:Y:S01]  /*08a0*/  IMAD R0, R2, UR4, RZ ;  /* 0x0000000402007c24 */ /* 0x000fe2000f8e02ff */
[----:B------:R-:W-:Y:S01]  /*08b0*/  ULDC.64 UR4, c[0x0][0x288] ;  /* 0x0000a20000047ab9 */ /* 0x000fe20000000a00 */
[----:B------:R-:W-:-:S03]  /*08c0*/  IMAD.WIDE R4, R6, 0x20, R4 ;  /* 0x0000002006047825 */ /* 0x000fc600078e0204 */
[----:B------:R-:W-:Y:S01]  /*08d0*/  IADD3 R3, P0, R0, R4, RZ ;  /* 0x0000000400037210 */ /* 0x000fe20007f1e0ff */
[----:B------:R-:W-:-:S03]  /*08e0*/  VIADD R4, R6, 0x10 ;  /* 0x0000001006047836 */ /* 0x000fc60000000000 */
[----:B------:R-:W-:Y:S01]  /*08f0*/  LEA.HI.X.SX32 R0, R0, R5, 0x1, P0 ;  /* 0x0000000500007211 */ /* 0x000fe200000f0eff */
[C---:B------:R-:W-:Y:S01]  /*0900*/  VIADD R5, R6.reuse, 0x20 ;  /* 0x0000002006057836 */ /* 0x040fe20000000000 */
[-C--:B------:R-:W-:Y:S02]  /*0910*/  ISETP.GE.AND P0, PT, R6, R31.reuse, PT ;  /* 0x0000001f0600720c */ /* 0x080fe40003f06270 */
[CC--:B------:R-:W-:Y:S02]  /*0920*/  ISETP.GE.AND P1, PT, R4.reuse, R31.reuse, PT ;  /* 0x0000001f0400720c */ /* 0x0c0fe40003f26270 */
[C---:B------:R-:W-:Y:S02]  /*0930*/  LEA R8, P2, R3.reuse, UR4, 0x2 ;  /* 0x0000000403087c11 */ /* 0x040fe4000f8410ff */
[-C--:B------:R-:W-:Y:S01]  /*0940*/  ISETP.GE.OR P4, PT, R4, R31.reuse, P6 ;  /* 0x0000001f0400720c */ /* 0x080fe20003786670 */
[----:B------:R-:W-:Y:S01]  /*0950*/  @!P5 IMAD.MOV.U32 R4, RZ, RZ, -0x800000 ;  /* 0xff800000ff04d424 */ /* 0x000fe200078e00ff */
        /* <DEDUP_REMOVED lines=11> */
[----:B------:R-:W-:Y:S02]  /*0a10*/  LEA.HI.X.SX32 R3, R6, R3, 0x1, P0 ;  /* 0x0000000306037211 */ /* 0x000fe400000f0eff */
        /* <DEDUP_REMOVED lines=10> */
[----:B------:R-:W-:-:S05]  /*0ac0*/  MOV R0, 0xff800000 ;  /* 0xff80000000007802 */ /* 0x000fca0000000f00 */
[----:B------:R-:W-:Y:S01]  /*0ad0*/  STG.E desc[UR12][R6.64+0xc0], R0 ;  /* 0x0000c00006007986 */ /* 0x000fe2000c10190c */
[----:B------:R-:W-:Y:S05]  /*0ae0*/  EXIT ;  /* 0x000000000000794d */ /* 0x000fea0003800000 */
.L_x_4806:
        /* <DEDUP_REMOVED lines=24> */
.L_x_4807:
        /* <DEDUP_REMOVED lines=59> */
[----:B------:R-:W-:-:S04]  /*1020*/  @!P1 LOP3.LUT R18, RZ, R5, RZ, 0x33, !PT ;  /* 0x00000005ff129212 */ /* 0x000fc800078e33ff */
[----:B------:R-:W-:Y:S02]  /*1030*/  SHF.R.S32.HI R17, RZ, 0x1f, R18 ;  /* 0x0000001fff117819 */ /* 0x000fe40000011412 */
        /* <DEDUP_REMOVED lines=21> */
.L_x_4808:
        /* <DEDUP_REMOVED lines=20> */
[----:B------:R-:W-:Y:S01]  /*12d0*/  IMAD.MOV R2, RZ, RZ, -R18 ;  /* 0x000000ffff027224 */ /* 0x000fe200078e0a12 */
[----:B------:R-:W-:Y:S01]  /*12e0*/  ISETP.GE.AND P1, PT, R6, RZ, PT ;  /* 0x000000ff0600720c */ /* 0x000fe20003f26270 */
[----:B------:R-:W-:-:S04]  /*12f0*/  @P3 IMAD.WIDE.U32 R16, R16, R84, RZ ;  /* 0x0000005410103225 */ /* 0x000fc800078e00ff */
[----:B------:R-:W-:Y:S01]  /*1300*/  IMAD R2, R3, R2, R4 ;  /* 0x0000000203027224 */ /* 0x000fe200078e0204 */
[----:B------:R-:W-:Y:S01]  /*1310*/  @P3 IADD3 R7, R17, R7, RZ ;  /* 0x0000000711073210 */ /* 0x000fe20007ffe0ff */
[----:B------:R-:W1:Y:S01]  /*1320*/  @P3 LDC.64 R4, c[0x0][0x250] ;  /* 0x00009400ff043b82 */ /* 0x000e620000000a00 */
[----:B------:R-:W-:Y:S02]  /*1330*/  @P3 MOV R12, R16 ;  /* 0x00000010000c3202 */ /* 0x000fe40000000f00 */
        /* <DEDUP_REMOVED lines=22> */
.L_x_4810:
        /* <DEDUP_REMOVED lines=30> */
.L_x_4809:
[----:B------:R-:W-:Y:S01]  /*1680*/  SHF.R.S32.HI R19, RZ, 0x1f, R32 ;  /* 0x0000001fff137819 */ /* 0x000fe20000011420 */
[----:B------:R-:W-:Y:S01]  /*1690*/  VIADD R144, R28, 0xffffffff ;  /* 0xffffffff1c907836 */ /* 0x000fe20000000000 */
[----:B------:R-:W-:Y:S01]  /*16a0*/  ISETP.NE.AND P0, PT, R9, -0x1, PT ;  /* 0xffffffff0900780c */ /* 0x000fe20003f05270 */
[----:B------:R-:W-:Y:S01]  /*16b0*/  IMAD.IADD R139, R31, 0x1, -R33 ;  /* 0x000000011f8b7824 */ /* 0x000fe200078e0a21 */
[CC--:B------:R-:W-:Y:S01]  /*16c0*/  LEA.HI R6, R19.reuse, R32.reuse, RZ, 0x2 ;  /* 0x0000002013067211 */ /* 0x0c0fe200078f10ff */
[----:B-----5:R-:W-:Y:S01]  /*16d0*/  IMAD.SHL.U32 R0, R144, 0x80, RZ ;  /* 0x0000008090007824 */ /* 0x020fe200078e00ff */
[----:B------:R-:W-:Y:S01]  /*16e0*/  LEA.HI R16, R19, R32, RZ, 0x3 ;  /* 0x0000002013107211 */ /* 0x000fe200078f18ff */
[----:B------:R-:W1:Y:S01]  /*16f0*/  S2UR UR6, SR_CgaCtaId ;  /* 0x00000000000679c3 */ /* 0x000e620000008800 */
[----:B------:R-:W-:Y:S01]  /*1700*/  SHF.R.S32.HI R22, RZ, 0x2, R6 ;  /* 0x00000002ff167819 */ /* 0x000fe20000011406 */
[----:B------:R-:W-:Y:S01]  /*1710*/  IMAD.IADD R20, R94, 0x1, -R0 ;  /* 0x000000015e147824 */ /* 0x000fe200078e0a00 */
[----:B------:R-:W-:Y:S01]  /*1720*/  SHF.R.S32.HI R147, RZ, 0x3, R16 ;  /* 0x00000003ff937819 */ /* 0x000fe20000011410 */
[----:B------:R-:W-:Y:S01]  /*1730*/  ULDC.64 UR4, c[0x0][0x258] ;  /* 0x0000960000047ab9 */ /* 0x000fe20000000a00 */
[CC--:B------:R-:W-:Y:S01]  /*1740*/  ISETP.GE.AND P5, PT, R22.reuse, R139.reuse, PT ;  /* 0x0000008b1600720c */ /* 0x0c0fe20003fa6270 */
[C---:B------:R-:W-:Y:S01]  /*1750*/  VIADD R21, R22.reuse, 0x20 ;  /* 0x0000002016157836 */ /* 0x040fe20000000000 */
[----:B------:R-:W-:Y:S01]  /*1760*/  ISETP.GE.AND P3, PT, R22, R20, PT ;  /* 0x000000141600720c */ /* 0x000fe20003f66270 */
[----:B------:R-:W2:Y:S01]  /*1770*/  @P0 LDC.64 R4, c[0x0][0x240] ;  /* 0x00009000ff040b82 */ /* 0x000ea20000000a00 */
[----:B------:R-:W-:Y:S01]  /*1780*/  @!P0 SHF.R.S32.HI R12, RZ, 0x1f, R149 ;  /* 0x0000001fff0c8819 */ /* 0x000fe20000011495 */
[----:B------:R-:W-:Y:S01]  /*1790*/  IMAD.SHL.U32 R96, R32, 0x2, RZ ;  /* 0x0000000220607824 */ /* 0x000fe200078e00ff */
[----:B------:R-:W-:-:S02]  /*17a0*/  ISETP.GE.AND P4, PT, R21, R139, PT ;  /* 0x0000008b1500720c */ /* 0x000fc40003f86270 */
[----:B------:R-:W-:Y:S02]  /*17b0*/  LEA.HI R15, R6, R22, RZ, 0x1 ;  /* 0x00000016060f7211 */ /* 0x000fe400078f08ff */
[--C-:B------:R-:W-:Y:S01]  /*17c0*/  SHF.R.S32.HI R23, RZ, 0x1f, R22.reuse ;  /* 0x0000001fff177819 */ /* 0x100fe20000011416 */
[----:B------:R-:W3:Y:S01]  /*17d0*/  @!P0 LDC.64 R2, c[0x0][0x228] ;  /* 0x00008a00ff028b82 */ /* 0x000ee20000000a00 */
[----:B------:R-:W-:Y:S02]  /*17e0*/  LOP3.LUT R15, R15, 0x7fffffe, RZ, 0xc0, !PT ;  /* 0x07fffffe0f0f7812 */ /* 0x000fe400078ec0ff */
[----:B------:R-:W-:Y:S01]  /*17f0*/  LOP3.LUT R96, R96, 0x6, RZ, 0xc0, !PT ;  /* 0x0000000660607812 */ /* 0x000fe200078ec0ff */
[----:B------:R-:W4:Y:S01]  /*1800*/  @!P3 S2R R24, SR_CgaCtaId ;  /* 0x000000000018b919 */ /* 0x000f220000008800 */
[----:B------:R-:W-:-:S03]  /*1810*/  IMAD.WIDE R38, R38, 0x40, R22 ;  /* 0x0000004026267825 */ /* 0x000fc600078e0216 */
[----:B------:R-:W1:Y:S01]  /*1820*/  @!P4 S2R R25, SR_CgaCtaId ;  /* 0x000000000019c919 */ /* 0x000e620000008800 */
[----:B------:R-:W-:Y:S01]  /*1830*/  IMAD.IADD R15, R22, 0x1, -R15 ;  /* 0x00000001160f7824 */ /* 0x000fe200078e0a0f */
[----:B------:R-:W4:Y:S01]  /*1840*/  LDC.64 R90, c[0x0][0x250] ;  /* 0x00009400ff5a7b82 */ /* 0x000f220000000a00 */
[----:B------:R-:W-:-:S04]  /*1850*/  IMAD R92, R23, R84, RZ ;  /* 0x00000054175c7224 */ /* 0x000fc800078e02ff */
[----:B------:R-:W-:Y:S02]  /*1860*/  IMAD R92, R22, R85, R92 ;  /* 0x00000055165c7224 */ /* 0x000fe400078e025c */
[----:B--2---:R-:W-:Y:S01]  /*1870*/  @P0 IMAD.WIDE.U32 R10, R9, R4, RZ ;  /* 0x00000004090a0225 */ /* 0x004fe200078e00ff */
[----:B------:R-:W-:-:S03]  /*1880*/  LOP3.LUT R4, R6, 0xfffffffc, RZ, 0xc0, !PT ;  /* 0xfffffffc06047812 */ /* 0x000fc600078ec0ff */
[----:B------:R-:W-:Y:S01]  /*1890*/  @P0 IMAD R5, R9, R5, R11 ;  /* 0x0000000509050224 */ /* 0x000fe200078e020b */
[----:B------:R-:W-:Y:S01]  /*18a0*/  @!P3 MOV R9, 0x400 ;  /* 0x000004000009b802 */ /* 0x000fe20000000f00 */
[----:B------:R-:W-:Y:S02]  /*18b0*/  IMAD.SHL.U32 R11, R147, 0x40, RZ ;  /* 0x00000040930b7824 */ /* 0x000fe400078e00ff */
[----:B------:R-:W-:Y:S02]  /*18c0*/  IMAD.IADD R4, R32, 0x1, -R4 ;  /* 0x0000000120047824 */ /* 0x000fe400078e0a04 */
[-C--:B---3--:R-:W-:Y:S01]  /*18d0*/  @!P0 IMAD R12, R12, R2.reuse, RZ ;  /* 0x000000020c0c8224 */ /* 0x088fe200078e02ff */
[----:B------:R-:W-:Y:S01]  /*18e0*/  LOP3.LUT R11, R11, 0xc0, RZ, 0xc0, !PT ;  /* 0x000000c00b0b7812 */ /* 0x000fe200078ec0ff */
[----:B------:R-:W-:Y:S02]  /*18f0*/  IMAD.SHL.U32 R40, R4, 0x8, RZ ;  /* 0x0000000804287824 */ /* 0x000fe400078e00ff */
[----:B------:R-:W-:Y:S01]  /*1900*/  @!P0 IMAD.WIDE.U32 R42, R149, R2, RZ ;  /* 0x00000002952a8225 */ /* 0x000fe200078e00ff */
[----:B------:R-:W-:-:S02]  /*1910*/  SHF.R.U32.HI R2, RZ, 0x3, R11 ;  /* 0x00000003ff027819 */ /* 0x000fc4000001160b */
[----:B------:R-:W-:Y:S01]  /*1920*/  LOP3.LUT R4, R11, 0x18, R40, 0xf8, !PT ;  /* 0x000000180b047812 */ /* 0x000fe200078ef828 */
[----:B------:R-:W-:Y:S01]  /*1930*/  @!P0 IMAD R3, R149, R3, R12 ;  /* 0x0000000395038224 */ /* 0x000fe200078e020c */
[----:B------:R-:W-:Y:S01]  /*1940*/  IADD3 R34, P2, R40, R34, RZ ;  /* 0x0000002228227210 */ /* 0x000fe20007f5e0ff */
[----:B------:R-:W-:Y:S01]  /*1950*/  @P0 IMAD.MOV.U32 R41, RZ, RZ, R10 ;  /* 0x000000ffff290224 */ /* 0x000fe200078e000a */
[----:B------:R-:W-:Y:S01]  /*1960*/  LOP3.LUT R2, R4, R2, RZ, 0x3c, !PT ;  /* 0x0000000204027212 */ /* 0x000fe200078e3cff */
[----:B------:R-:W2:Y:S01]  /*1970*/  @!P5 LDC.64 R10, c[0x0][0x240] ;  /* 0x00009000ff0adb82 */ /* 0x000ea20000000a00 */
[----:B------:R-:W-:Y:S01]  /*1980*/  @!P0 IMAD.IADD R5, R43, 0x1, R3 ;  /* 0x000000012b058824 */ /* 0x000fe200078e0203 */
[----:B------:R-:W-:Y:S01]  /*1990*/  @!P4 MOV R4, 0x400 ;  /* 0x000004000004c802 */ /* 0x000fe20000000f00 */
[----:B------:R-:W-:Y:S01]  /*19a0*/  @!P0 IMAD.MOV.U32 R41, RZ, RZ, R42 ;  /* 0x000000ffff298224 */ /* 0x000fe200078e002a */
[----:B------:R-:W-:Y:S02]  /*19b0*/  SHF.R.S32.HI R3, RZ, 0x1f, R40 ;  /* 0x0000001fff037819 */ /* 0x000fe40000011428 */
[----:B------:R-:W-:-:S02]  /*19c0*/  IADD3 R26, P1, R40, R26, RZ ;  /* 0x0000001a281a7210 */ /* 0x000fc40007f3e0ff */
[----:B------:R-:W-:Y:S01]  /*19d0*/  LEA.HI R12, R19, R32, RZ, 0x5 ;  /* 0x00000020130c7211 */ /* 0x000fe200078f28ff */
[----:B------:R-:W-:Y:S01]  /*19e0*/  IMAD.X R35, R3, 0x1, R7, P2 ;  /* 0x0000000103237824 */ /* 0x000fe200010e0607 */
[----:B-1----:R-:W-:Y:S01]  /*19f0*/  @!P4 LEA R25, R25, R4, 0x18 ;  /* 0x000000041919c211 */ /* 0x002fe200078ec0ff */
[----:B------:R-:W-:Y:S01]  /*1a00*/  IMAD.X R27, R3, 0x1, R8, P1 ;  /* 0x00000001031b7824 */ /* 0x000fe200008e0608 */
[----:B------:R-:W-:Y:S01]  /*1a10*/  SHF.R.S32.HI R4, RZ, 0x1f, R36 ;  /* 0x0000001fff047819 */ /* 0x000fe20000011424 */
[----:B------:R-:W1:Y:S01]  /*1a20*/  @!P4 LDC.64 R6, c[0x0][0x240] ;  /* 0x00009000ff06cb82 */ /* 0x000e620000000a00 */
[----:B------:R-:W-:Y:S01]  /*1a30*/  SHF.R.S32.HI R154, RZ, 0x5, R12 ;  /* 0x00000005ff9a7819 */ /* 0x000fe2000001140c */
[----:B------:R-:W-:Y:S01]  /*1a40*/  IMAD.WIDE.U32 R34, R22, R84, R34 ;  /* 0x0000005416227225 */ /* 0x000fe200078e0022 */
[----:B----4-:R-:W-:Y:S02]  /*1a50*/  @!P3 LEA R24, R24, R9, 0x18 ;  /* 0x000000091818b211 */ /* 0x010fe400078ec0ff */
[----:B------:R-:W-:Y:S01]  /*1a60*/  IADD3 R40, P0, R40, R41, RZ ;  /* 0x0000002928287210 */ /* 0x000fe20007f1e0ff */
[----:B------:R-:W-:Y:S01]  /*1a70*/  IMAD R4, R4, UR4, RZ ;  /* 0x0000000404047c24 */ /* 0x000fe2000f8e02ff */
[----:B------:R-:W-:Y:S01]  /*1a80*/  ISETP.GE.AND P2, PT, R21, R20, PT ;  /* 0x000000141500720c */ /* 0x000fe20003f46270 */
[----:B------:R-:W3:Y:S01]  /*1a90*/  @!P5 LDC.64 R8, c[0x0][0x210] ;  /* 0x00008400ff08db82 */ /* 0x000ee20000000a00 */
[----:B------:R-:W-:Y:S01]  /*1aa0*/  IMAD R15, R154, 0x8, R15 ;  /* 0x000000089a0f7824 */ /* 0x000fe200078e020f */
[----:B------:R-:W-:Y:S01]  /*1ab0*/  LEA.HI R19, R19, R32, RZ, 0x4 ;  /* 0x0000002013137211 */ /* 0x000fe200078f20ff */
[----:B------:R-:W-:Y:S01]  /*1ac0*/  IMAD.X R41, R3, 0x1, R5, P0 ;  /* 0x0000000103297824 */ /* 0x000fe200000e0605 */
[----:B------:R-:W-:Y:S01]  /*1ad0*/  IADD3 R14, P0, R22, R14, RZ ;  /* 0x0000000e160e7210 */ /* 0x000fe20007f1e0ff */
[----:B------:R-:W-:Y:S01]  /*1ae0*/  IMAD.U32 R15, R15, 0x20, R2 ;  /* 0x000000200f0f7824 */ /* 0x000fe200078e0002 */
[----:B------:R-:W-:Y:S01]  /*1af0*/  LOP3.LUT R155, R12, 0xffffffe0, RZ, 0xc0, !PT ;  /* 0xffffffe00c9b7812 */ /* 0x000fe200078ec0ff */
[C---:B------:R-:W-:Y:S01]  /*1b00*/  IMAD R4, R36.reuse, UR5, R4 ;  /* 0x0000000524047c24 */ /* 0x040fe2000f8e0204 */
[----:B------:R-:W4:Y:S01]  /*1b10*/  @!P4 LDC.64 R2, c[0x0][0x210] ;  /* 0x00008400ff02cb82 */ /* 0x000f220000000a00 */
[----:B------:R-:W-:Y:S01]  /*1b20*/  IMAD.WIDE.U32 R36, R36, UR4, R40 ;  /* 0x0000000424247c25 */ /* 0x000fe2000f8e0028 */
[----:B------:R-:W-:-:S02]  /*1b30*/  UMOV UR4, 0x400 ;  /* 0x0000040000047882 */ /* 0x000fc40000000000 */
[----:B------:R-:W-:Y:S01]  /*1b40*/  ULEA UR4, UR6, UR4, 0x18 ;  /* 0x0000000406047291 */ /* 0x000fe2000f8ec03f */
[----:B------:R-:W-:Y:S01]  /*1b50*/  IMAD.X R13, R23, 0x1, R13, P0 ;  /* 0x00000001170d7824 */ /* 0x000fe200000e060d */
[C---:B------:R-:W-:Y:S01]  /*1b60*/  @!P4 IADD3 R23, P0, R38.reuse, 0x20, RZ ;  /* 0x000000202617c810 */ /* 0x040fe20007f1e0ff */
[----:B------:R-:W-:Y:S01]  /*1b70*/  IMAD.IADD R37, R37, 0x1, R4 ;  /* 0x0000000125257824 */ /* 0x000fe200078e0204 */
[----:B------:R-:W-:Y:S01]  /*1b80*/  ULDC.64 UR6, c[0x0][0x268] ;  /* 0x00009a0000067ab9 */ /* 0x000fe20000000a00 */
[----:B--2---:R-:W-:Y:S01]  /*1b90*/  @!P5 IMAD R29, R39, R10, RZ ;  /* 0x0000000a271dd224 */ /* 0x004fe200078e02ff */
[----:B------:R-:W2:Y:S01]  /*1ba0*/  @!P3 LDC.64 R4, c[0x0][0x218] ;  /* 0x00008600ff04bb82 */ /* 0x000ea20000000a00 */
[----:B------:R-:W-:Y:S01]  /*1bb0*/  IMAD.MOV.U32 R93, RZ, RZ, R34 ;  /* 0x000000ffff5d7224 */ /* 0x000fe200078e0022 */
[----:B------:R-:W-:Y:S01]  /*1bc0*/  LEA R145, R15, UR4, 0x1 ;  /* 0x000000040f917c11 */ /* 0x000fe2000f8e08ff */
[----:B------:R-:W-:Y:S02]  /*1bd0*/  @!P5 IMAD R29, R38, R11, R29 ;  /* 0x0000000b261dd224 */ /* 0x000fe400078e021d */
[----:B------:R-:W-:-:S02]  /*1be0*/  @!P4 IMAD.X R11, RZ, RZ, R39, P0 ;  /* 0x000000ffff0bc224 */ /* 0x000fc400000e0627 */
[----:B------:R-:W-:-:S04]  /*1bf0*/  @!P5 IMAD.WIDE.U32 R38, R38, R10, R36 ;  /* 0x0000000a2626d225 */ /* 0x000fc800078e0024 */
[----:B-1----:R-:W-:Y:S01]  /*1c00*/  @!P4 IMAD R11, R11, R6, RZ ;  /* 0x000000060b0bc224 */ /* 0x002fe200078e02ff */
[----:B---3--:R-:W-:Y:S01]  /*1c10*/  @!P5 LEA R34, P0, R38, R8, 0x1 ;  /* 0x000000082622d211 */ /* 0x008fe200078008ff */
[----:B------:R-:W-:Y:S01]  /*1c20*/  @!P5 IMAD.IADD R29, R39, 0x1, R29 ;  /* 0x00000001271dd824 */ /* 0x000fe200078e021d */
[----:B------:R-:W1:Y:S01]  /*1c30*/  @!P2 S2R R8, SR_CgaCtaId ;  /* 0x000000000008a919 */ /* 0x000e620000008800 */
[----:B------:R-:W-:Y:S02]  /*1c40*/  IMAD.IADD R92, R35, 0x1, R92 ;  /* 0x00000001235c7824 */ /* 0x000fe400078e025c */
[----:B------:R-:W-:Y:S01]  /*1c50*/  VIADD R10, R22, 0x40 ;  /* 0x00000040160a7836 */ /* 0x000fe20000000000 */
[----:B------:R-:W-:Y:S01]  /*1c60*/  @!P5 LEA.HI.X R35, R38, R9, R29, 0x1, P0 ;  /* 0x000000092623d211 */ /* 0x000fe200000f0c1d */
[----:B------:R-:W-:Y:S01]  /*1c70*/  @!P4 IMAD R11, R23, R7, R11 ;  /* 0x00000007170bc224 */ /* 0x000fe200078e020b */
[----:B------:R-:W-:Y:S01]  /*1c80*/  LOP3.LUT R29, R19, 0xfffffff0, RZ, 0xc0, !PT ;  /* 0xfffffff0131d7812 */ /* 0x000fe200078ec0ff */
[----:B------:R-:W-:Y:S01]  /*1c90*/  @!P4 IMAD.WIDE.U32 R36, R23, R6, R36 ;  /* 0x000000061724c225 */ /* 0x000fe200078e0024 */
[----:B------:R-:W-:Y:S01]  /*1ca0*/  ISETP.GE.AND P0, PT, R10, R20, PT ;  /* 0x000000140a00720c */ /* 0x000fe20003f06270 */
[----:B------:R-:W-:Y:S01]  /*1cb0*/  @!PT LDS RZ, [RZ] ;  /* 0x00000000fffff984 */ /* 0x000fe20000000800 */
[----:B------:R-:W-:Y:S01]  /*1cc0*/  @!PT LDS RZ, [RZ] ;  /* 0x00000000fffff984 */ /* 0x000fe20000000800 */
[----:B------:R-:W-:Y:S01]  /*1cd0*/  @!PT LDS RZ, [RZ] ;  /* 0x00000000fffff984 */ /* 0x000fe20000000800 */
[----:B------:R3:W-:Y:S01]  /*1ce0*/  @!P5 LDGSTS.E.BYPASS.LTC128B.128 [R145], desc[UR12][R34.64] ;  /* 0x000000002291dfae */ /* 0x0007e2000b901d4c */
[----:B------:R-:W3:Y:S01]  /*1cf0*/  @!P2 LDC.64 R6, c[0x0][0x218] ;  /* 0x00008600ff06ab82 */ /* 0x000ee20000000a00 */
[----:B------:R-:W-:Y:S01]  /*1d00*/  VIADD R9, R22, 0x60 ;  /* 0x0000006016097836 */ /* 0x000fe20000000000 */
[----:B----4-:R-:W-:Y:S01]  /*1d10*/  @!P4 LEA R2, P1, R36, R2, 0x1 ;  /* 0x000000022402c211 */ /* 0x010fe200078208ff */
[----:B------:R-:W-:-:S02]  /*1d20*/  @!P4 IMAD.IADD R11, R37, 0x1, R11 ;  /* 0x00000001250bc824 */ /* 0x000fc400078e020b */
[----:B------:R-:W-:Y:S01]  /*1d30*/  @!P4 IMAD R25, R15, 0x2, R25 ;  /* 0x000000020f19c824 */ /* 0x000fe200078e0219 */
[----:B------:R-:W-:Y:S01]  /*1d40*/  ISETP.GE.AND P5, PT, R9, R20, PT ;  /* 0x000000140900720c */ /* 0x000fe20003fa6270 */
[----:B------:R-:W-:Y:S01]  /*1d50*/  @!P3 IMAD R24, R15, 0x2, R24 ;  /* 0x000000020f18b824 */ /* 0x000fe200078e0218 */
[----:B------:R-:W-:Y:S01]  /*1d60*/  @!P4 LEA.HI.X R3, R36, R3, R11, 0x1, P1 ;  /* 0x000000032403c211 */ /* 0x000fe200008f0c0b */
[----:B------:R-:W-:Y:S01]  /*1d70*/  IMAD.IADD R29, R32, 0x1, -R29 ;  /* 0x00000001201d7824 */ /* 0x000fe200078e0a1d */
[C---:B--2---:R-:W-:Y:S01]  /*1d80*/  @!P3 LEA R4, P1, R93.reuse, R4, 0x1 ;  /* 0x000000045d04b211 */ /* 0x044fe200078208ff */
[----:B------:R-:W-:Y:S01]  /*1d90*/  IMAD.WIDE.U32 R26, R18, UR6, R26 ;  /* 0x00000006121a7c25 */ /* 0x000fe2000f8e001a */
[----:B------:R-:W-:Y:S01]  /*1da0*/  @!P2 MOV R11, 0x400 ;  /* 0x00000400000ba802 */ /* 0x000fe20000000f00 */
[----:B------:R2:W-:Y:S01]  /*1db0*/  @!P4 LDGSTS.E.BYPASS.LTC128B.128 [R25+0x800], desc[UR12][R2.64] ;  /* 0x008000000219cfae */ /* 0x0005e2000b901d4c */
[----:B------:R-:W-:Y:S01]  /*1dc0*/  @!P3 LEA.HI.X R5, R93, R5, R92, 0x1, P1 ;  /* 0x000000055d05b211 */ /* 0x000fe200008f0c5c */
[----:B------:R-:W-:Y:S01]  /*1dd0*/  IMAD R13, R13, R90, RZ ;  /* 0x0000005a0d0d7224 */ /* 0x000fe200078e02ff */
[----:B------:R-:W-:Y:S01]  /*1de0*/  ISETP.GE.AND P4, PT, R22, R20, PT ;  /* 0x000000141600720c */ /* 0x000fe20003f86270 */
[----:B------:R-:W-:-:S02]  /*1df0*/  IMAD.SHL.U32 R22, R85, 0x40, RZ ;  /* 0x0000004055167824 */ /* 0x000fc400078e00ff */
[----:B------:R4:W-:Y:S01]  /*1e00*/  @!P3 LDGSTS.E.BYPASS.LTC128B.128 [R24+0x1000], desc[UR12][R4.64] ;  /* 0x010000000418bfae */ /* 0x0009e2000b901d4c */
[----:B------:R-:W-:Y:S01]  /*1e10*/  IMAD R13, R14, R91, R13 ;  /* 0x0000005b0e0d7224 */ /* 0x000fe200078e020d */
[----:B------:R-:W-:Y:S01]  /*1e20*/  ISETP.GE.AND P3, PT, R21, R20, PT ;  /* 0x000000141500720c */ /* 0x000fe20003f66270 */
[----:B------:R-:W-:Y:S01]  /*1e30*/  IMAD.IADD R155, R32, 0x1, -R155 ;  /* 0x00000001209b7824 */ /* 0x000fe200078e0a9b */
[----:B-1----:R-:W-:Y:S01]  /*1e40*/  @!P2 LEA R8, R8, R11, 0x18 ;  /* 0x0000000b0808a211 */ /* 0x002fe200078ec0ff */
[C---:B---3--:R-:W-:Y:S01]  /*1e50*/  IMAD.WIDE.U32 R34, R84.reuse, 0x40, RZ ;  /* 0x0000004054227825 */ /* 0x048fe200078e00ff */
[----:B--2---:R-:W1:Y:S01]  /*1e60*/  @!P0 LDC.64 R2, c[0x0][0x218] ;  /* 0x00008600ff028b82 */ /* 0x004e620000000a00 */
[----:B----4-:R-:W2:Y:S01]  /*1e70*/  @!P0 S2R R5, SR_CgaCtaId ;  /* 0x0000000000058919 */ /* 0x010ea20000008800 */
[C---:B------:R-:W-:Y:S01]  /*1e80*/  @!P2 LEA R24, P1, R84.reuse, R93, 0x5 ;  /* 0x0000005d5418a211 */ /* 0x040fe200078228ff */
[----:B------:R-:W3:Y:S03]  /*1e90*/  @!P5 S2R R4, SR_CgaCtaId ;  /* 0x000000000004d919 */ /* 0x000ee60000008800 */
[----:B------:R-:W-:-:S02]  /*1ea0*/  @!P2 LEA.HI.X R23, R84, R92, R85, 0x5, P1 ;  /* 0x0000005c5417a211 */ /* 0x000fc400008f2c55 */
[----:B------:R-:W-:-:S04]  /*1eb0*/  @!P2 LEA R6, P1, R24, R6, 0x1 ;  /* 0x000000061806a211 */ /* 0x000fc800078208ff */
[----:B------:R-:W-:Y:S01]  /*1ec0*/  @!P2 LEA.HI.X R7, R24, R7, R23, 0x1, P1 ;  /* 0x000000071807a211 */ /* 0x000fe200008f0c17 */
[----:B------:R-:W-:Y:S01]  /*1ed0*/  @!P2 IMAD R23, R15, 0x2, R8 ;  /* 0x000000020f17a824 */ /* 0x000fe200078e0208 */
[----:B------:R-:W-:Y:S02]  /*1ee0*/  @!P0 IADD3 R11, P1, R93, R34, RZ ;  /* 0x000000225d0b8210 */ /* 0x000fe40007f3e0ff */
[----:B------:R-:W-:Y:S02]  /*1ef0*/  SHF.R.S32.HI R8, RZ, 0x4, R19 ;  /* 0x00000004ff087819 */ /* 0x000fe40000011413 */
[----:B------:R-:W-:Y:S01]  /*1f00*/  @!P0 IADD3.X R34, R92, R35, R22, P1, !PT ;  /* 0x000000235c228210 */ /* 0x000fe20000ffe416 */
[----:B------:R4:W-:Y:S01]  /*1f10*/  @!P2 LDGSTS.E.BYPASS.LTC128B.128 [R23+0x1800], desc[UR12][R6.64] ;  /* 0x018000000617afae */ /* 0x0009e2000b901d4c */
[----:B-1----:R-:W-:Y:S02]  /*1f20*/  @!P0 LEA R22, P1, R11, R2, 0x1 ;  /* 0x000000020b168211 */ /* 0x002fe400078208ff */
[----:B------:R-:W-:-:S02]  /*1f30*/  ISETP.GE.AND P2, PT, R10, R20, PT ;  /* 0x000000140a00720c */ /* 0x000fc40003f46270 */
[----:B------:R-:W-:Y:S02]  /*1f40*/  @!P5 MOV R2, 0x400 ;  /* 0x000004000002d802 */ /* 0x000fe40000000f00 */
[----:B------:R-:W-:-:S05]  /*1f50*/  LOP3.LUT R10, R16, 0xfffffff8, RZ, 0xc0, !PT ;  /* 0xfffffff8100a7812 */ /* 0x000fca00078ec0ff */
[----:B------:R-:W-:-:S05]  /*1f60*/  IMAD.IADD R10, R32, 0x1, -R10 ;  /* 0x00000001200a7824 */ /* 0x000fca00078e0a0a */
[----:B------:R-:W-:Y:S02]  /*1f70*/  LEA.HI R148, R10, R10, RZ, 0x1 ;  /* 0x0000000a0a947211 */ /* 0x000fe400078f08ff */
[----:B---3--:R-:W-:Y:S02]  /*1f80*/  @!P5 LEA R4, R4, R2, 0x18 ;  /* 0x000000020404d211 */ /* 0x008fe400078ec0ff */
[----:B------:R-:W-:Y:S02]  /*1f90*/  LOP3.LUT R146, R148, 0xfffffffe, RZ, 0xc0, !PT ;  /* 0xfffffffe94927812 */ /* 0x000fe400078ec0ff */
[----:B------:R-:W-:-:S03]  /*1fa0*/  SHF.R.S32.HI R148, RZ, 0x1, R148 ;  /* 0x00000001ff947819 */ /* 0x000fc60000011494 */
[----:B------:R-:W-:Y:S01]  /*1fb0*/  IMAD.IADD R146, R10, 0x1, -R146 ;  /* 0x000000010a927824 */ /* 0x000fe200078e0a92 */
[----:B----4-:R-:W-:Y:S01]  /*1fc0*/  @!P0 LEA.HI.X R23, R11, R3, R34, 0x1, P1 ;  /* 0x000000030b178211 */ /* 0x010fe200008f0c22 */
[----:B------:R-:W-:Y:S01]  /*1fd0*/  @!P5 IMAD.MOV.U32 R10, RZ, RZ, R93 ;  /* 0x000000ffff0ad224 */ /* 0x000fe200078e005d */
[----:B------:R-:W-:Y:S02]  /*1fe0*/  @!P0 MOV R3, 0x400 ;  /* 0x0000040000038802 */ /* 0x000fe40000000f00 */
[----:B------:R-:W-:Y:S02]  /*1ff0*/  LEA.HI R7, R16, R147, RZ, 0x1 ;  /* 0x0000009310077211 */ /* 0x000fe400078f08ff */
[----:B------:R-:W-:Y:S02]  /*2000*/  LEA.HI R16, R29, R29, RZ, 0x1 ;  /* 0x0000001d1d107211 */ /* 0x000fe400078f08ff */
[----:B--2---:R-:W-:Y:S02]  /*2010*/  @!P0 LEA R5, R5, R3, 0x18 ;  /* 0x0000000305058211 */ /* 0x004fe400078ec0ff */
[----:B------:R-:W-:Y:S01]  /*2020*/  LEA.HI R6, R8, R8, RZ, 0x1 ;  /* 0x0000000808067211 */ /* 0x000fe200078f08ff */
[----:B------:R-:W1:Y:S01]  /*2030*/  @!P5 LDC.64 R2, c[0x0][0x218] ;  /* 0x00008600ff02db82 */ /* 0x000e620000000a00 */
[----:B------:R-:W-:Y:S01]  /*2040*/  ISETP.GE.AND P1, PT, R9, R20, PT ;  /* 0x000000140900720c */ /* 0x000fe20003f26270 */
[C---:B------:R-:W-:Y:S01]  /*2050*/  @!P0 IMAD R5, R15.reuse, 0x2, R5 ;  /* 0x000000020f058824 */ /* 0x040fe200078e0205 */
[----:B------:R-:W-:Y:S01]  /*2060*/  SHF.R.S32.HI R9, RZ, 0x1, R16 ;  /* 0x00000001ff097819 */ /* 0x000fe20000011410 */
[----:B------:R-:W-:Y:S01]  /*2070*/  @!P5 IMAD R15, R15, 0x2, R4 ;  /* 0x000000020f0fd824 */ /* 0x000fe200078e0204 */
[----:B------:R-:W-:-:S02]  /*2080*/  SHF.R.S32.HI R11, RZ, 0x1f, R16 ;  /* 0x0000001fff0b7819 */ /* 0x000fc40000011410 */
[----:B------:R-:W-:Y:S01]  /*2090*/  LOP3.LUT R6, R6, 0xfffffffe, RZ, 0xc0, !PT ;  /* 0xfffffffe06067812 */ /* 0x000fe200078ec0ff */
[----:B------:R2:W-:Y:S01]  /*20a0*/  @!P0 LDGSTS.E.BYPASS.LTC128B.128 [R5+0x2000], desc[UR12][R22.64] ;  /* 0x0200000016058fae */ /* 0x0005e2000b901d4c */
[----:B------:R-:W-:Y:S02]  /*20b0*/  LEA.HI R11, R11, R9, RZ, 0x2 ;  /* 0x000000090b0b7211 */ /* 0x000fe400078f10ff */
[----:B------:R-:W-:Y:S01]  /*20c0*/  LOP3.LUT R7, R7, 0xfffffffe, RZ, 0xc0, !PT ;  /* 0xfffffffe07077812 */ /* 0x000fe200078ec0ff */
[----:B------:R-:W-:Y:S01]  /*20d0*/  IMAD.IADD R6, R8, 0x1, -R6 ;  /* 0x0000000108067824 */ /* 0x000fe200078e0a06 */
[----:B------:R-:W-:Y:S01]  /*20e0*/  LOP3.LUT R11, R11, 0xfffffffc, RZ, 0xc0, !PT ;  /* 0xfffffffc0b0b7812 */ /* 0x000fe200078ec0ff */
[----:B------:R-:W-:Y:S01]  /*20f0*/  IMAD R8, R17, UR6, RZ ;  /* 0x0000000611087c24 */ /* 0x000fe2000f8e02ff */
[----:B------:R-:W-:Y:S01]  /*2100*/  LOP3.LUT R16, R16, 0x7fffffe, RZ, 0xc0, !PT ;  /* 0x07fffffe10107812 */ /* 0x000fe200078ec0ff */
[----:B------:R-:W-:Y:S01]  /*2110*/  IMAD.IADD R147, R147, 0x1, -R7 ;  /* 0x0000000193937824 */ /* 0x000fe200078e0a07 */
[----:B------:R-:W-:Y:S01]  /*2120*/  SHF.R.S32.HI R7, RZ, 0x1f, R29 ;  /* 0x0000001fff077819 */ /* 0x000fe2000001141d */
[----:B------:R-:W-:Y:S01]  /*2130*/  IMAD R8, R18, UR7, R8 ;  /* 0x0000000712087c24 */ /* 0x000fe2000f8e0208 */
[----:B------:R-:W-:Y:S01]  /*2140*/  ULDC.64 UR6, c[0x0][0x220] ;  /* 0x0000880000067ab9 */ /* 0x000fe20000000a00 */
[----:B------:R-:W-:Y:S01]  /*2150*/  IMAD.IADD R4, R9, 0x1, -R11 ;  /* 0x0000000109047824 */ /* 0x000fe200078e0a0b */
[----:B------:R-:W-:Y:S01]  /*2160*/  LEA.HI R7, R7, R29, RZ, 0x3 ;  /* 0x0000001d07077211 */ /* 0x000fe200078f18ff */
[----:B------:R-:W-:-:S02]  /*2170*/  @!P5 IMAD.MOV.U32 R11, RZ, RZ, R92 ;  /* 0x000000ffff0bd224 */ /* 0x000fc400078e005c */
[----:B------:R-:W-:Y:S02]  /*2180*/  IMAD.IADD R27, R27, 0x1, R8 ;  /* 0x000000011b1b7824 */ /* 0x000fe400078e0208 */
[----:B------:R-:W-:Y:S02]  /*2190*/  @!P5 IMAD R8, R85, 0x60, RZ ;  /* 0x000000605508d824 */ /* 0x000fe400078e02ff */
[----:B------:R-:W-:-:S04]  /*21a0*/  @!P5 IMAD.WIDE.U32 R10, R84, 0x60, R10 ;  /* 0x00000060540ad825 */ /* 0x000fc800078e000a */
[----:B------:R-:W-:Y:S01]  /*21b0*/  @!P5 IMAD.IADD R8, R11, 0x1, R8 ;  /* 0x000000010b08d824 */ /* 0x000fe200078e0208 */
[----:B-1----:R-:W-:Y:S01]  /*21c0*/  @!P5 LEA R2, P0, R10, R2, 0x1 ;  /* 0x000000020a02d211 */ /* 0x002fe200078008ff */
[----:B------:R-:W-:Y:S02]  /*21d0*/  IMAD.SHL.U32 R9, R148, 0x40, RZ ;  /* 0x0000004094097824 */ /* 0x000fe400078e00ff */
[----:B------:R-:W-:Y:S01]  /*21e0*/  IMAD.WIDE.U32 R26, R14, R90, R26 ;  /* 0x0000005a0e1a7225 */ /* 0x000fe200078e001a */
[----:B------:R-:W-:Y:S02]  /*21f0*/  @!P5 LEA.HI.X R3, R10, R3, R8, 0x1, P0 ;  /* 0x000000030a03d211 */ /* 0x000fe400000f0c08 */
[----:B------:R-:W-:Y:S01]  /*2200*/  LOP3.LUT R9, R9, 0xc0, RZ, 0xc0, !PT ;  /* 0x000000c009097812 */ /* 0x000fe200078ec0ff */
[----:B--2---:R-:W-:Y:S01]  /*2210*/  IMAD.SHL.U32 R5, R147, 0x8, RZ ;  /* 0x0000000893057824 */ /* 0x004fe200078e00ff */
[----:B------:R-:W-:Y:S01]  /*2220*/  LEA R142, P0, R26, UR6, 0x1 ;  /* 0x000000061a8e7c11 */ /* 0x000fe2000f8008ff */
[----:B------:R1:W-:Y:S01]  /*2230*/  @!P5 LDGSTS.E.BYPASS.LTC128B.128 [R15+0x2800], desc[UR12][R2.64] ;  /* 0x02800000020fdfae */ /* 0x0003e2000b901d4c */
[----:B------:R-:W-:Y:S01]  /*2240*/  IMAD.IADD R13, R27, 0x1, R13 ;  /* 0x000000011b0d7824 */ /* 0x000fe200078e020d */
[----:B------:R-:W-:Y:S01]  /*2250*/  SHF.R.U32.HI R136, RZ, 0x3, R9 ;  /* 0x00000003ff887819 */ /* 0x000fe20000011609 */
[----:B------:R-:W-:Y:S01]  /*2260*/  IMAD.SHL.U32 R64, R7, 0x20, RZ ;  /* 0x0000002007407824 */ /* 0x000fe200078e00ff */
[----:B------:R-:W0:Y:S01]  /*2270*/  LDGDEPBAR ;  /* 0x00000000000079af */ /* 0x000e220000000000 */
[----:B------:R-:W-:Y:S01]  /*2280*/  LOP3.LUT R5, R9, 0x8, R5, 0xf8, !PT ;  /* 0x0000000809057812 */ /* 0x000fe200078ef805 */
[----:B------:R-:W-:Y:S01]  /*2290*/  IMAD.SHL.U32 R9, R6, 0x8, RZ ;  /* 0x0000000806097824 */ /* 0x000fe200078e00ff */
[----:B------:R-:W-:Y:S01]  /*22a0*/  LEA.HI.X R141, R26, UR7, R13, 0x1, P0 ;  /* 0x000000071a8d7c11 */ /* 0x000fe200080f0c0d */
[----:B------:R-:W-:Y:S01]  /*22b0*/  IMAD R8, R6, 0x8, R146 ;  /* 0x0000000806087824 */ /* 0x000fe200078e0292 */
[----:B------:R-:W-:Y:S01]  /*22c0*/  LOP3.LUT R136, R5, R136, RZ, 0x3c, !PT ;  /* 0x0000008805887212 */ /* 0x000fe200078e3cff */
[----:B------:R-:W-:Y:S01]  /*22d0*/  IMAD.SHL.U32 R5, R90, 0x20, RZ ;  /* 0x000000205a057824 */ /* 0x000fe200078e00ff */
[----:B------:R-:W-:Y:S01]  /*22e0*/  LOP3.LUT R64, R64, 0xffffff00, RZ, 0xc0, !PT ;  /* 0xffffff0040407812 */ /* 0x000fe200078ec0ff */
[----:B------:R-:W-:-:S02]  /*22f0*/  @!P1 IMAD.MOV.U32 R10, RZ, RZ, R142 ;  /* 0x000000ffff0a9224 */ /* 0x000fc400078e008e */
[----:B------:R-:W-:Y:S02]  /*2300*/  @!P1 IMAD.MOV.U32 R11, RZ, RZ, R141 ;  /* 0x000000ffff0b9224 */ /* 0x000fe400078e008d */
[----:B------:R-:W-:Y:S02]  /*2310*/  IMAD.U32 R136, R8, 0x20, R136 ;  /* 0x0000002008887824 */ /* 0x000fe400078e0088 */
[----:B------:R-:W-:Y:S02]  /*2320*/  IMAD.IADD R29, R29, 0x1, -R16 ;  /* 0x000000011d1d7824 */ /* 0x000fe400078e0a10 */
[----:B------:R-:W-:Y:S01]  /*2330*/  IMAD R8, R154, 0x200, R64 ;  /* 0x000002009a087824 */ /* 0x000fe200078e0240 */
[----:B------:R-:W-:Y:S01]  /*2340*/  LEA R136, R136, UR4, 0x1 ;  /* 0x0000000488887c11 */ /* 0x000fe2000f8e08ff */
[----:B------:R-:W-:Y:S02]  /*2350*/  @!P1 IMAD R7, R91, 0xc0, RZ ;  /* 0x000000c05b079824 */ /* 0x000fe400078e02ff */
[----:B------:R-:W-:-:S02]  /*2360*/  IMAD R8, R29, 0x20, R8 ;  /* 0x000000201d087824 */ /* 0x000fc400078e0208 */
[----:B------:R-:W-:Y:S01]  /*2370*/  @!P4 IMAD.MOV.U32 R16, RZ, RZ, R142 ;  /* 0x000000ffff10c224 */ /* 0x000fe200078e008e */
[----:B-1----:R-:W-:Y:S01]  /*2380*/  SHF.L.U64.HI R3, R90, 0x5, R91 ;  /* 0x000000055a037819 */ /* 0x002fe2000001025b */
[----:B------:R-:W-:-:S04]  /*2390*/  DEPBAR.LE SB0, 0x0 ;  /* 0x000080000000791a */ /* 0x000fc80000000000 */
[----:B------:R-:W-:Y:S01]  /*23a0*/  BAR.SYNC.DEFER_BLOCKING 0x0 ;  /* 0x0000000000007b1d */ /* 0x000fe20000010000 */
[----:B------:R-:W-:Y:S02]  /*23b0*/  IMAD.SHL.U32 R2, R4, 0x40, RZ ;  /* 0x0000004004027824 */ /* 0x000fe400078e00ff */
[----:B------:R-:W-:Y:S01]  /*23c0*/  @!P1 IMAD.WIDE.U32 R14, R90, 0xc0, R10 ;  /* 0x000000c05a0e9825 */ /* 0x000fe200078e000a */
[C---:B------:R-:W-:Y:S02]  /*23d0*/  @!P3 LEA R10, P0, R5.reuse, R142, 0x1 ;  /* 0x0000008e050ab211 */ /* 0x040fe400078008ff */
[----:B------:R-:W-:Y:S01]  /*23e0*/  LOP3.LUT R2, R2, 0xc0, RZ, 0xc0, !PT ;  /* 0x000000c002027812 */ /* 0x000fe200078ec0ff */
[----:B------:R-:W-:Y:S01]  /*23f0*/  @!P4 IMAD.MOV.U32 R17, RZ, RZ, R141 ;  /* 0x000000ffff11c224 */ /* 0x000fe200078e008d */
[----:B------:R-:W-:Y:S01]  /*2400*/  @!P3 LEA.HI.X R11, R5, R141, R3, 0x1, P0 ;  /* 0x0000008d050bb211 */ /* 0x000fe200000f0c03 */
[----:B------:R-:W-:Y:S01]  /*2410*/  @!P1 IMAD.IADD R7, R15, 0x1, R7 ;  /* 0x000000010f079824 */ /* 0x000fe200078e0207 */
[----:B------:R-:W-:Y:S01]  /*2420*/  LOP3.LUT R6, R2, 0x8, R9, 0xf8, !PT ;  /* 0x0000000802067812 */ /* 0x000fe200078ef809 */
[----:B------:R-:W-:Y:S01]  /*2430*/  IMAD.MOV.U32 R3, RZ, RZ, 0x10 ;  /* 0x00000010ff037424 */ /* 0x000fe200078e00ff */
[----:B------:R-:W-:Y:S01]  /*2440*/  SHF.R.U32.HI R2, RZ, 0x3, R2 ;  /* 0x00000003ff027819 */ /* 0x000fe20000011602 */
[----:B------:R-:W-:-:S02]  /*2450*/  VIADD R135, R136, 0x1020 ;  /* 0x0000102088877836 */ /* 0x000fc40000000000 */
[----:B------:R-:W-:Y:S01]  /*2460*/  IMAD R64, R29, 0x20, R64 ;  /* 0x000000201d407824 */ /* 0x000fe200078e0240 */
[----:B------:R-:W-:Y:S01]  /*2470*/  LOP3.LUT R2, R6, R2, RZ, 0x3c, !PT ;  /* 0x0000000206027212 */ /* 0x000fe200078e3cff */
[----:B------:R-:W-:Y:S01]  /*2480*/  @!P1 IMAD.MOV.U32 R6, RZ, RZ, R14 ;  /* 0x000000ffff069224 */ /* 0x000fe200078e000e */
[----:B------:R-:W-:-:S03]  /*2490*/  @!P2 LEA R14, P0, R90, R142, 0x7 ;  /* 0x0000008e5a0ea211 */ /* 0x000fc600078038ff */
[----:B------:R-:W-:Y:S01]  /*24a0*/  IMAD.IADD R138, R2, 0x1, R8 ;  /* 0x00000001028a7824 */ /* 0x000fe200078e0208 */
[----:B------:R-:W-:Y:S01]  /*24b0*/  @!P2 LEA.HI.X R15, R90, R141, R91, 0x7, P0 ;  /* 0x0000008d5a0fa211 */ /* 0x000fe200000f3c5b */
[----:B------:R-:W-:Y:S01]  /*24c0*/  @P4 STS [R145+0x3000], RZ ;  /* 0x003000ff91004388 */ /* 0x000fe20000000800 */
[----:B------:R-:W-:Y:S02]  /*24d0*/  LOP3.LUT P0, RZ, R148, 0x2, RZ, 0xc0, !PT ;  /* 0x0000000294ff7812 */ /* 0x000fe4000780c0ff */
[----:B------:R-:W-:Y:S01]  /*24e0*/  LEA R138, R138, UR4, 0x1 ;  /* 0x000000048a8a7c11 */ /* 0x000fe2000f8e08ff */
[----:B------:R-:W-:Y:S04]  /*24f0*/  @P4 STS [R145+0x3004], RZ ;  /* 0x003004ff91004388 */ /* 0x000fe80000000800 */
[----:B------:R-:W-:Y:S04]  /*2500*/  @P4 STS.64 [R145+0x3008], RZ ;  /* 0x003008ff91004388 */ /* 0x000fe80000000a00 */
        /* <DEDUP_REMOVED lines=19> */
[----:B------:R-:W-:Y:S01]  /*2640*/  LOP3.LUT P1, RZ, R4, 0x2, RZ, 0xc0, !PT ;  /* 0x0000000204ff7812 */ /* 0x000fe2000782c0ff */
[----:B------:R-:W-:-:S02]  /*2650*/  VIADD R4, R136, 0x1000 ;  /* 0x0000100088047836 */ /* 0x000fc40000000000 */
[----:B------:R-:W-:Y:S01]  /*2660*/  LDSM.16.M88.4 R52, [R138] ;  /* 0x000000008a34783b */ /* 0x000fe20000000200 */
[----:B------:R-:W-:Y:S01]  /*2670*/  SEL R3, R3, 0xfffffff0, !P1 ;  /* 0xfffffff003037807 */ /* 0x000fe20004800000 */
[----:B------:R-:W-:Y:S02]  /*2680*/  @P0 VIADD R135, R4, 0xffffffe0 ;  /* 0xffffffe004870836 */ /* 0x000fe40000000000 */
[----:B-1----:R-:W3:Y:S02]  /*2690*/  LDSM.16.M88.4 R16, [R136+0x1000] ;  /* 0x001000008810783b */ /* 0x002ee40000000200 */
[----:B------:R-:W-:Y:S02]  /*26a0*/  IMAD R137, R3, 0x2, R138 ;  /* 0x0000000203897824 */ /* 0x000fe400078e028a */
[----:B--2---:R-:W1:Y:S01]  /*26b0*/  LDSM.16.M88.4 R8, [R136+0x1400] ;  /* 0x001400008808783b */ /* 0x004e620000000200 */
[C---:B------:R-:W-:Y:S02]  /*26c0*/  VIADD R132, R135.reuse, 0x400 ;  /* 0x0000040087847836 */ /* 0x040fe40000000000 */
[C---:B------:R-:W-:Y:S01]  /*26d0*/  VIADD R131, R135.reuse, 0x800 ;  /* 0x0000080087837836 */ /* 0x040fe20000000000 */
[----:B------:R-:W-:Y:S01]  /*26e0*/  LDSM.16.M88.4 R40, [R137] ;  /* 0x000000008928783b */ /* 0x000fe20000000200 */
[----:B------:R-:W-:-:S02]  /*26f0*/  VIADD R130, R135, 0xc00 ;  /* 0x00000c0087827836 */ /* 0x000fc40000000000 */
[C---:B------:R-:W-:Y:S01]  /*2700*/  VIADD R129, R135.reuse, 0x1000 ;  /* 0x0000100087817836 */ /* 0x040fe20000000000 */
[----:B------:R-:W2:Y:S01]  /*2710*/  LDSM.16.M88.4 R24, [R135] ;  /* 0x000000008718783b */ /* 0x000ea20000000200 */
[C---:B------:R-:W-:Y:S02]  /*2720*/  VIADD R128, R135.reuse, 0x1400 ;  /* 0x0000140087807836 */ /* 0x040fe40000000000 */
[C---:B------:R-:W-:Y:S01]  /*2730*/  VIADD R87, R135.reuse, 0x1800 ;  /* 0x0000180087577836 */ /* 0x040fe20000000000 */
[----:B------:R-:W4:Y:S01]  /*2740*/  LDSM.16.M88.4 R56, [R135+0x400] ;  /* 0x000400008738783b */ /* 0x000f220000000200 */
[----:B------:R-:W-:-:S03]  /*2750*/  VIADD R86, R135, 0x1c00 ;  /* 0x00001c0087567836 */ /* 0x000fc60000000000 */
[----:B------:R-:W4:Y:S04]  /*2760*/  LDSM.16.M88.4 R20, [R136+0x1800] ;  /* 0x001800008814783b */ /* 0x000f280000000200 */
[----:B------:R-:W4:Y:S04]  /*2770*/  LDSM.16.M88.4 R36, [R135+0x800] ;  /* 0x000800008724783b */ /* 0x000f280000000200 */
[----:B------:R-:W4:Y:S04]  /*2780*/  LDSM.16.M88.4 R48, [R136+0x1c00] ;  /* 0x001c00008830783b */ /* 0x000f280000000200 */
[----:B------:R-:W-:Y:S04]  /*2790*/  LDSM.16.M88.4 R44, [R136+0x2000] ;  /* 0x00200000882c783b */ /* 0x000fe80000000200 */
[----:B------:R-:W0:Y:S01]  /*27a0*/  LDGDEPBAR ;  /* 0x00000000000079af */ /* 0x000e220000000000 */
[C---:B---3--:R-:W-:Y:S06]  /*27b0*/  HMMA.16816.F32 R4, R52.reuse, R16, RZ ;  /* 0x000000103404723c */ /* 0x048fec00000018ff */
[C---:B------:R-:W-:Y:S06]  /*27c0*/  HMMA.16816.F32 R16, R52.reuse, R18, RZ ;  /* 0x000000123410723c */ /* 0x040fec00000018ff */
[----:B-1----:R-:W-:Y:S07]  /*27d0*/  HMMA.16816.F32 R12, R52, R8, RZ ;  /* 0x00000008340c723c */ /* 0x002fee00000018ff */
[----:B------:R-:W-:-:S04]  /*27e0*/  SHF.R.S32.HI R8, RZ, 0x1f, R155 ;  /* 0x0000001fff087819 */ /* 0x000fc8000001149b */
[----:B------:R-:W-:Y:S01]  /*27f0*/  LEA.HI R155, R8, R155, RZ, 0x2 ;  /* 0x0000009b089b7211 */ /* 0x000fe200078f10ff */
[----:B--2---:R-:W-:Y:S03]  /*2800*/  HMMA.16816.F32 R4, R40, R24, R4 ;  /* 0x000000182804723c */ /* 0x004fe60000001804 */
[----:B------:R-:W-:-:S03]  /*2810*/  SHF.R.S32.HI R155, RZ, 0x2, R155 ;  /* 0x00000002ff9b7819 */ /* 0x000fc6000001149b */
[----:B------:R-:W-:Y:S01]  /*2820*/  HMMA.16816.F32 R8, R52, R10, RZ ;  /* 0x0000000a3408723c */ /* 0x000fe200000018ff */
[----:B------:R-:W-:Y:S01]  /*2830*/  IMAD R25, R154, 0x10, R33 ;  /* 0x000000109a197824 */ /* 0x000fe200078e0221 */
[----:B------:R-:W-:-:S04]  /*2840*/  SHF.R.S32.HI R24, RZ, 0x1f, R154 ;  /* 0x0000001fff187819 */ /* 0x000fc8000001149a */
[----:B------:R-:W-:Y:S01]  /*2850*/  LEA.HI R24, R24, R154, RZ, 0x2 ;  /* 0x0000009a18187211 */ /* 0x000fe200078f10ff */
[C---:B------:R-:W-:Y:S01]  /*2860*/  HMMA.16816.F32 R16, R40.reuse, R26, R16 ;  /* 0x0000001a2810723c */ /* 0x040fe20000001810 */
[----:B------:R-:W-:Y:S02]  /*2870*/  IADD3 R25, R25, 0x1, R155 ;  /* 0x0000000119197810 */ /* 0x000fe40007ffe09b */
[----:B------:R-:W-:Y:S02]  /*2880*/  LOP3.LUT R24, R24, 0xfffffffc, RZ, 0xc0, !PT ;  /* 0xfffffffc18187812 */ /* 0x000fe400078ec0ff */
[----:B------:R-:W-:Y:S01]  /*2890*/  IADD3 R25, R94, R25, -R31 ;  /* 0x000000195e197210 */ /* 0x000fe20007ffe81f */
[----:B----4-:R-:W-:Y:S01]  /*28a0*/  HMMA.16816.F32 R12, R40, R56, R12 ;  /* 0x00000038280c723c */ /* 0x010fe2000000180c */
[----:B------:R-:W-:Y:S02]  /*28b0*/  IMAD.IADD R31, R0, 0x1, R96 ;  /* 0x00000001001f7824 */ /* 0x000fe400078e0260 */
[----:B------:R-:W-:-:S02]  /*28c0*/  IMAD.IADD R154, R154, 0x1, -R24 ;  /* 0x000000019a9a7824 */ /* 0x000fc400078e0a18 */
[----:B------:R-:W-:Y:S02]  /*28d0*/  IMAD.IADD R30, R25, 0x1, R30 ;  /* 0x00000001191e7824 */ /* 0x000fe400078e021e */
[C---:B------:R-:W-:Y:S01]  /*28e0*/  HMMA.16816.F32 R24, R52.reuse, R20, RZ ;  /* 0x000000143418723c */ /* 0x040fe200000018ff */
[C---:B------:R-:W-:Y:S02]  /*28f0*/  VIADD R32, R31.reuse, 0x1 ;  /* 0x000000011f207836 */ /* 0x040fe40000000000 */
[C---:B------:R-:W-:Y:S01]  /*2900*/  VIADD R29, R31.reuse, 0x8 ;  /* 0x000000081f1d7836 */ /* 0x040fe20000000000 */
[C---:B------:R-:W-:Y:S01]  /*2910*/  VIMNMX R95, R30.reuse, R94, PT ;  /* 0x0000005e1e5f7248 */ /* 0x040fe20003fe0100 */
[C---:B------:R-:W-:Y:S01]  /*2920*/  VIADD R56, R31.reuse, 0x10 ;  /* 0x000000101f387836 */ /* 0x040fe20000000000 */
[----:B------:R-:W-:Y:S01]  /*2930*/  VIADDMNMX R94, R30, 0x8, R94, PT ;  /* 0x000000081e5e7846 */ /* 0x000fe2000380015e */
[----:B------:R-:W-:Y:S01]  /*2940*/  VIADD R30, R31, 0x9 ;  /* 0x000000091f1e7836 */ /* 0x000fe20000000000 */
[CC--:B------:R-:W-:Y:S01]  /*2950*/  ISETP.GE.AND P0, PT, R32.reuse, R95.reuse, PT ;  /* 0x0000005f2000720c */ /* 0x0c0fe20003f06270 */
[----:B------:R-:W-:Y:S01]  /*2960*/  HMMA.16816.F32 R20, R52, R22, RZ ;  /* 0x000000163414723c */ /* 0x000fe200000018ff */
[----:B------:R-:W-:Y:S01]  /*2970*/  ISETP.GE.AND P4, PT, R29, R95, PT ;  /* 0x0000005f1d00720c */ /* 0x000fe20003f86270 */
[----:B------:R-:W-:Y:S01]  /*2980*/  VIADD R60, R31, 0x11 ;  /* 0x000000111f3c7836 */ /* 0x000fe20000000000 */
[----:B------:R-:W-:-:S02]  /*2990*/  ISETP.GE.AND P3, PT, R32, R94, PT ;  /* 0x0000005e2000720c */ /* 0x000fc40003f66270 */
[-C--:B------:R-:W-:Y:S01]  /*29a0*/  ISETP.GE.AND P5, PT, R29, R94.reuse, PT ;  /* 0x0000005e1d00720c */ /* 0x080fe20003fa6270 */
[C---:B------:R-:W-:Y:S01]  /*29b0*/  HMMA.16816.F32 R8, R40.reuse, R58, R8 ;  /* 0x0000003a2808723c */ /* 0x040fe20000001808 */
[CC--:B------:R-:W-:Y:S01]  /*29c0*/  ISETP.GE.AND P2, PT, R30.reuse, R95.reuse, PT ;  /* 0x0000005f1e00720c */ /* 0x0c0fe20003f46270 */
[----:B------:R-:W1:Y:S01]  /*29d0*/  LDSM.16.M88.4 R32, [R135+0xc00] ;  /* 0x000c00008720783b */ /* 0x000e620000000200 */
[----:B------:R-:W-:Y:S02]  /*29e0*/  ISETP.GE.AND P1, PT, R30, R94, PT ;  /* 0x0000005e1e00720c */ /* 0x000fe40003f26270 */
[----:B------:R-:W-:Y:S02]  /*29f0*/  FSEL R30, R5, -INF , !P0 ;  /* 0xff800000051e7808 */ /* 0x000fe40004000000 */
[----:B------:R-:W-:Y:S01]  /*2a00*/  FSEL R29, R16, -INF , !P4 ;  /* 0xff800000101d7808 */ /* 0x000fe20006000000 */
[----:B------:R-:W-:Y:S01]  /*2a10*/  VIADD R16, R31, 0x18 ;  /* 0x000000181f107836 */ /* 0x000fe20000000000 */
[----:B------:R-:W-:Y:S01]  /*2a20*/  ISETP.GE.AND P0, PT, R56, R95, PT ;  /* 0x0000005f3800720c */ /* 0x000fe20003f06270 */
[----:B------:R-:W-:Y:S01]  /*2a30*/  HMMA.16816.F32 R24, R40, R36, R24 ;  /* 0x000000242818723c */ /* 0x000fe20000001818 */
[----:B------:R-:W-:-:S02]  /*2a40*/  FSEL R66, R19, -INF , !P1 ;  /* 0xff80000013427808 */ /* 0x000fc40004800000 */
[----:B------:R-:W-:Y:S01]  /*2a50*/  FSEL R76, R12, -INF , !P0 ;  /* 0xff8000000c4c7808 */ /* 0x000fe20004000000 */
[----:B------:R-:W-:Y:S01]  /*2a60*/  VIADD R12, R31, 0x20 ;  /* 0x000000201f0c7836 */ /* 0x000fe20000000000 */
[----:B------:R-:W-:Y:S02]  /*2a70*/  FSEL R5, R18, -INF , !P5 ;  /* 0xff80000012057808 */ /* 0x000fe40006800000 */
[----:B------:R-:W-:Y:S01]  /*2a80*/  FSEL R75, R17, -INF , !P2 ;  /* 0xff800000114b7808 */ /* 0x000fe20005000000 */
[----:B------:R-:W-:Y:S01]  /*2a90*/  HMMA.16816.F32 R20, R40, R38, R20 ;  /* 0x000000262814723c */ /* 0x000fe20000001814 */
[CC--:B------:R-:W-:Y:S01]  /*2aa0*/  ISETP.GE.AND P1, PT, R16.reuse, R95.reuse, PT ;  /* 0x0000005f1000720c */ /* 0x0c0fe20003f26270 */
[----:B------:R-:W-:Y:S01]  /*2ab0*/  LDSM.16.M88.4 R36, [R135+0x1000] ;  /* 0x001000008724783b */ /* 0x000fe20000000200 */
[-C--:B------:R-:W-:Y:S02]  /*2ac0*/  ISETP.GE.AND P0, PT, R16, R94.reuse, PT ;  /* 0x0000005e1000720c */ /* 0x080fe40003f06270 */
[----:B------:R-:W-:Y:S01]  /*2ad0*/  ISETP.GE.AND P4, PT, R56, R94, PT ;  /* 0x0000005e3800720c */ /* 0x000fe20003f86270 */
[----:B------:R-:W2:Y:S01]  /*2ae0*/  LDSM.16.M88.4 R16, [R136+0x2400] ;  /* 0x002400008810783b */ /* 0x000ea20000000200 */
[----:B------:R-:W-:Y:S01]  /*2af0*/  HMMA.16816.F32 R56, R52, R48, RZ ;  /* 0x000000303438723c */ /* 0x000fe200000018ff */
[----:B------:R-:W-:-:S02]  /*2b00*/  ISETP.GE.AND P5, PT, R60, R95, PT ;  /* 0x0000005f3c00720c */ /* 0x000fc40003fa6270 */
[-C--:B------:R-:W-:Y:S02]  /*2b10*/  ISETP.GE.AND P2, PT, R60, R94.reuse, PT ;  /* 0x0000005e3c00720c */ /* 0x080fe40003f46270 */
[----:B------:R-:W-:Y:S01]  /*2b20*/  FSEL R69, R14, -INF , !P4 ;  /* 0xff8000000e457808 */ /* 0x000fe20006000000 */
[----:B------:R-:W-:Y:S01]  /*2b30*/  LDSM.16.M88.4 R60, [R136+0x2800] ;  /* 0x00280000883c783b */ /* 0x000fe20000000200 */
[----:B------:R-:W-:Y:S01]  /*2b40*/  VIADD R48, R31, 0x19 ;  /* 0x000000191f307836 */ /* 0x000fe20000000000 */
[----:B------:R-:W-:Y:S02]  /*2b50*/  FSEL R77, R13, -INF , !P5 ;  /* 0xff8000000d4d7808 */ /* 0x000fe40006800000 */
[----:B------:R-:W-:Y:S02]  /*2b60*/  FSEL R68, R15, -INF , !P2 ;  /* 0xff8000000f447808 */ /* 0x000fe40005000000 */
[C---:B------:R-:W-:Y:S02]  /*2b70*/  ISETP.GE.AND P4, PT, R48.reuse, R95, PT ;  /* 0x0000005f3000720c */ /* 0x040fe40003f86270 */
[----:B------:R-:W-:-:S02]  /*2b80*/  ISETP.GE.AND P5, PT, R48, R94, PT ;  /* 0x0000005e3000720c */ /* 0x000fc40003fa6270 */
[----:B------:R-:W-:Y:S01]  /*2b90*/  FSEL R78, R8, -INF , !P1 ;  /* 0xff800000084e7808 */ /* 0x000fe20004800000 */
[----:B------:R-:W-:Y:S01]  /*2ba0*/  HMMA.16816.F32 R48, R52, R50, RZ ;  /* 0x000000323430723c */ /* 0x000fe200000018ff */
[CC--:B------:R-:W-:Y:S01]  /*2bb0*/  ISETP.GE.AND P2, PT, R12.reuse, R95.reuse, PT ;  /* 0x0000005f0c00720c */ /* 0x0c0fe20003f46270 */
[C---:B------:R-:W-:Y:S01]  /*2bc0*/  VIADD R8, R31.reuse, 0x21 ;  /* 0x000000211f087836 */ /* 0x040fe20000000000 */
[-C--:B------:R-:W-:Y:S01]  /*2bd0*/  ISETP.GE.AND P1, PT, R12, R94.reuse, PT ;  /* 0x0000005e0c00720c */ /* 0x080fe20003f26270 */
[----:B------:R-:W-:Y:S01]  /*2be0*/  VIADD R12, R31, 0x28 ;  /* 0x000000281f0c7836 */ /* 0x000fe20000000000 */
[----:B------:R-:W-:Y:S02]  /*2bf0*/  FSEL R71, R11, -INF , !P5 ;  /* 0xff8000000b477808 */ /* 0x000fe40006800000 */
[----:B------:R-:W-:Y:S01]  /*2c00*/  FSEL R80, R24, -INF , !P2 ;  /* 0xff80000018507808 */ /* 0x000fe20005000000 */
[----:B------:R-:W-:Y:S01]  /*2c10*/  VIADD R24, R31, 0x29 ;  /* 0x000000291f187836 */ /* 0x000fe20000000000 */
[C---:B------:R-:W-:Y:S01]  /*2c20*/  ISETP.GE.AND P5, PT, R12.reuse, R95, PT ;  /* 0x0000005f0c00720c */ /* 0x040fe20003fa6270 */
[----:B-1----:R-:W-:Y:S01]  /*2c30*/  HMMA.16816.F32 R56, R40, R32, R56 ;  /* 0x000000202838723c */ /* 0x002fe20000001838 */
[----:B------:R-:W-:-:S02]  /*2c40*/  ISETP.GE.AND P2, PT, R12, R94, PT ;  /* 0x0000005e0c00720c */ /* 0x000fc40003f46270 */
[----:B------:R-:W1:Y:S01]  /*2c50*/  LDSM.16.M88.4 R12, [R135+0x1400] ;  /* 0x00140000870c783b */ /* 0x000e620000000200 */
[----:B------:R-:W-:Y:S02]  /*2c60*/  FSEL R70, R10, -INF , !P0 ;  /* 0xff8000000a467808 */ /* 0x000fe40004000000 */
[C---:B------:R-:W-:Y:S01]  /*2c70*/  ISETP.GE.AND P0, PT, R8.reuse, R95, PT ;  /* 0x0000005f0800720c */ /* 0x040fe20003f06270 */
[----:B------:R-:W-:Y:S01]  /*2c80*/  VIADD R32, R31, 0x31 ;  /* 0x000000311f207836 */ /* 0x000fe20000000000 */
[----:B------:R-:W-:Y:S02]  /*2c90*/  FSEL R79, R9, -INF , !P4 ;  /* 0xff800000094f7808 */ /* 0x000fe40006000000 */
[----:B------:R-:W-:Y:S02]  /*2ca0*/  ISETP.GE.AND P4, PT, R8, R94, PT ;  /* 0x0000005e0800720c */ /* 0x000fe40003f86270 */
[----:B------:R-:W-:Y:S01]  /*2cb0*/  HMMA.16816.F32 R8, R52, R44, RZ ;  /* 0x0000002c3408723c */ /* 0x000fe200000018ff */
[----:B------:R-:W-:-:S02]  /*2cc0*/  FSEL R74, R26, -INF , !P1 ;  /* 0xff8000001a4a7808 */ /* 0x000fc40004800000 */
[----:B------:R-:W-:Y:S02]  /*2cd0*/  FSEL R81, R25, -INF , !P0 ;  /* 0xff80000019517808 */ /* 0x000fe40004000000 */
[CC--:B------:R-:W-:Y:S01]  /*2ce0*/  ISETP.GE.AND P1, PT, R24.reuse, R95.reuse, PT ;  /* 0x0000005f1800720c */ /* 0x0c0fe20003f26270 */
[----:B------:R-:W-:Y:S01]  /*2cf0*/  HMMA.16816.F32 R48, R40, R34, R48 ;  /* 0x000000222830723c */ /* 0x000fe20000001830 */
[----:B------:R-:W-:Y:S01]  /*2d00*/  ISETP.GE.AND P0, PT, R24, R94, PT ;  /* 0x0000005e1800720c */ /* 0x000fe20003f06270 */
[----:B------:R-:W-:Y:S01]  /*2d10*/  VIADD R24, R31, 0x30 ;  /* 0x000000301f187836 */ /* 0x000fe20000000000 */
[----:B------:R-:W-:Y:S02]  /*2d20*/  FSEL R73, R27, -INF , !P4 ;  /* 0xff8000001b497808 */ /* 0x000fe40006000000 */
[----:B------:R-:W-:Y:S01]  /*2d30*/  FSEL R82, R20, -INF , !P5 ;  /* 0xff80000014527808 */ /* 0x000fe20006800000 */
[----:B------:R-:W-:Y:S01]  /*2d40*/  HMMA.16816.F32 R44, R52, R46, RZ ;  /* 0x0000002e342c723c */ /* 0x000fe200000018ff */
[----:B------:R-:W-:-:S02]  /*2d50*/  ISETP.GE.AND P4, PT, R24, R95, PT ;  /* 0x0000005f1800720c */ /* 0x000fc40003f86270 */
[-C--:B------:R-:W-:Y:S02]  /*2d60*/  ISETP.GE.AND P5, PT, R24, R94.reuse, PT ;  /* 0x0000005e1800720c */ /* 0x080fe40003fa6270 */
[----:B------:R-:W-:Y:S01]  /*2d70*/  FSEL R72, R22, -INF , !P2 ;  /* 0xff80000016487808 */ /* 0x000fe20005000000 */
[----:B--2---:R-:W-:Y:S01]  /*2d80*/  HMMA.16816.F32 R24, R52, R16, RZ ;  /* 0x000000103418723c */ /* 0x004fe200000018ff */
[----:B------:R-:W-:Y:S02]  /*2d90*/  FSEL R83, R21, -INF , !P1 ;  /* 0xff80000015537808 */ /* 0x000fe40004800000 */
[CC--:B------:R-:W-:Y:S02]  /*2da0*/  ISETP.GE.AND P2, PT, R32.reuse, R95.reuse, PT ;  /* 0x0000005f2000720c */ /* 0x0c0fe40003f46270 */
[-C--:B------:R-:W-:Y:S01]  /*2db0*/  ISETP.GE.AND P1, PT, R32, R94.reuse, PT ;  /* 0x0000005e2000720c */ /* 0x080fe20003f26270 */
[C---:B------:R-:W-:Y:S01]  /*2dc0*/  HMMA.16816.F32 R8, R40.reuse, R36, R8 ;  /* 0x000000242808723c */ /* 0x040fe20000001808 */
[----:B------:R-:W2:Y:S01]  /*2dd0*/  LDSM.16.M88.4 R32, [R135+0x1800] ;  /* 0x001800008720783b */ /* 0x000ea20000000200 */
[----:B------:R-:W-:Y:S01]  /*2de0*/  VIADD R17, R31, 0x38 ;  /* 0x000000381f117836 */ /* 0x000fe20000000000 */
[----:B------:R-:W-:Y:S01]  /*2df0*/  FSEL R124, R23, -INF , !P0 ;  /* 0xff800000177c7808 */ /* 0x000fe20004000000 */
[C---:B------:R-:W-:Y:S01]  /*2e00*/  VIADD R16, R31.reuse, 0x39 ;  /* 0x000000391f107836 */ /* 0x040fe20000000000 */
[----:B------:R-:W-:Y:S01]  /*2e10*/  FSEL R98, R56, -INF , !P4 ;  /* 0xff80000038627808 */ /* 0x000fe20006000000 */
[----:B------:R-:W3:Y:S01]  /*2e20*/  LDSM.16.M88.4 R20, [R136+0x2c00] ;  /* 0x002c00008814783b */ /* 0x000ee20000000200 */
[----:B------:R-:W-:Y:S01]  /*2e30*/  FSEL R117, R58, -INF , !P5 ;  /* 0xff8000003a757808 */ /* 0x000fe20006800000 */
[----:B------:R-:W-:Y:S01]  /*2e40*/  VIADD R37, R31, 0x40 ;  /* 0x000000401f257836 */ /* 0x000fe20000000000 */
[----:B------:R-:W-:Y:S01]  /*2e50*/  FSEL R57, R57, -INF , !P2 ;  /* 0xff80000039397808 */ /* 0x000fe20005000000 */
[----:B------:R-:W-:Y:S01]  /*2e60*/  VIADD R36, R31, 0x41 ;  /* 0x000000411f247836 */ /* 0x000fe20000000000 */
[C---:B------:R-:W-:Y:S01]  /*2e70*/  ISETP.GE.AND P0, PT, R17.reuse, R95, PT ;  /* 0x0000005f1100720c */ /* 0x040fe20003f06270 */
[----:B------:R-:W-:Y:S01]  /*2e80*/  HMMA.16816.F32 R44, R40, R38, R44 ;  /* 0x00000026282c723c */ /* 0x000fe2000000182c */
[----:B------:R-:W-:-:S02]  /*2e90*/  ISETP.GE.AND P4, PT, R17, R94, PT ;  /* 0x0000005e1100720c */ /* 0x000fc40003f86270 */
[CC--:B------:R-:W-:Y:S02]  /*2ea0*/  ISETP.GE.AND P5, PT, R16.reuse, R95.reuse, PT ;  /* 0x0000005f1000720c */ /* 0x0c0fe40003fa6270 */
[----:B------:R-:W-:Y:S01]  /*2eb0*/  ISETP.GE.AND P2, PT, R16, R94, PT ;  /* 0x0000005e1000720c */ /* 0x000fe20003f46270 */
[----:B-1----:R-:W-:Y:S01]  /*2ec0*/  HMMA.16816.F32 R24, R40, R12, R24 ;  /* 0x0000000c2818723c */ /* 0x002fe20000001818 */
[----:B------:R-:W-:Y:S02]  /*2ed0*/  FSEL R59, R59, -INF , !P1 ;  /* 0xff8000003b3b7808 */ /* 0x000fe40004800000 */
[----:B------:R-:W-:Y:S01]  /*2ee0*/  FSEL R58, R48, -INF , !P0 ;  /* 0xff800000303a7808 */ /* 0x000fe20004000000 */
[----:B------:R-:W-:Y:S01]  /*2ef0*/  VIADD R48, R31, 0x49 ;  /* 0x000000491f307836 */ /* 0x000fe20000000000 */
[----:B------:R-:W-:Y:S01]  /*2f00*/  FSEL R100, R50, -INF , !P4 ;  /* 0xff80000032647808 */ /* 0x000fe20006000000 */
[----:B------:R-:W-:Y:S01]  /*2f10*/  HMMA.16816.F32 R16, R52, R18, RZ ;  /* 0x000000123410723c */ /* 0x000fe200000018ff */
[----:B------:R-:W-:Y:S01]  /*2f20*/  FSEL R12, R49, -INF , !P5 ;  /* 0xff800000310c7808 */ /* 0x000fe20006800000 */
[----:B------:R-:W-:Y:S01]  /*2f30*/  VIADD R49, R31, 0x48 ;  /* 0x000000481f317836 */ /* 0x000fe20000000000 */
[----:B------:R-:W-:-:S02]  /*2f40*/  ISETP.GE.AND P1, PT, R37, R95, PT ;  /* 0x0000005f2500720c */ /* 0x000fc40003f26270 */
[-C--:B------:R-:W-:Y:S02]  /*2f50*/  ISETP.GE.AND P0, PT, R37, R94.reuse, PT ;  /* 0x0000005e2500720c */ /* 0x080fe40003f06270 */
[CC--:B------:R-:W-:Y:S02]  /*2f60*/  ISETP.GE.AND P4, PT, R36.reuse, R95.reuse, PT ;  /* 0x0000005f2400720c */ /* 0x0c0fe40003f86270 */
[----:B------:R-:W-:Y:S02]  /*2f70*/  ISETP.GE.AND P5, PT, R36, R94, PT ;  /* 0x0000005e2400720c */ /* 0x000fe40003fa6270 */
[C---:B------:R-:W-:Y:S01]  /*2f80*/  HMMA.16816.F32 R36, R52.reuse, R60, RZ ;  /* 0x0000003c3424723c */ /* 0x040fe200000018ff */
        /* <DEDUP_REMOVED lines=9> */
[C---:B------:R-:W-:Y:S01]  /*3020*/  ISETP.GE.AND P0, PT, R48.reuse, R95, PT ;  /* 0x0000005f3000720c */ /* 0x040fe20003f06270 */
[----:B------:R-:W-:Y:S01]  /*3030*/  HMMA.16816.F32 R16, R40, R14, R16 ;  /* 0x0000000e2810723c */ /* 0x000fe20000001810 */
[----:B------:R-:W-:Y:S02]  /*3040*/  ISETP.GE.AND P4, PT, R48, R94, PT ;  /* 0x0000005e3000720c */ /* 0x000fe40003f86270 */
[----:B------:R-:W1:Y:S01]  /*3050*/  LDSM.16.M88.4 R48, [R135+0x1c00] ;  /* 0x001c00008730783b */ /* 0x000e620000000200 */
[----:B------:R-:W-:Y:S01]  /*3060*/  FSEL R114, R11, -INF , !P5 ;  /* 0xff8000000b727808 */ /* 0x000fe20006800000 */
[----:B------:R-:W-:-:S04]  /*3070*/  DEPBAR.LE SB0, 0x0 ;  /* 0x000080000000791a */ /* 0x000fc80000000000 */
[----:B------:R-:W-:Y:S01]  /*3080*/  FSEL R14, R44, -INF , !P2 ;  /* 0xff8000002c0e7808 */ /* 0x000fe20005000000 */
[C---:B--2---:R-:W-:Y:S01]  /*3090*/  HMMA.16816.F32 R36, R40.reuse, R32, R36 ;  /* 0x000000202824723c */ /* 0x044fe20000001824 */
[----:B------:R-:W-:Y:S01]  /*30a0*/  FSEL R113, R46, -INF , !P1 ;  /* 0xff8000002e717808 */ /* 0x000fe20004800000 */
[----:B------:R-:W-:Y:S01]  /*30b0*/  VIADD R44, R31, 0x58 ;  /* 0x000000581f2c7836 */ /* 0x000fe20000000000 */
[----:B------:R-:W-:Y:S01]  /*30c0*/  FSEL R15, R45, -INF , !P0 ;  /* 0xff8000002d0f7808 */ /* 0x000fe20004000000 */
[----:B------:R-:W-:Y:S01]  /*30d0*/  BAR.SYNC.DEFER_BLOCKING 0x0 ;  /* 0x0000000000007b1d */ /* 0x000fe20000010000 */
[CC--:B------:R-:W-:Y:S01]  /*30e0*/  ISETP.GE.AND P5, PT, R8.reuse, R95.reuse, PT ;  /* 0x0000005f0800720c */ /* 0x0c0fe20003fa6270 */
[----:B------:R-:W-:Y:S01]  /*30f0*/  HMMA.16816.F32 R60, R40, R34, R60 ;  /* 0x00000022283c723c */ /* 0x000fe2000000183c */
[----:B------:R-:W-:Y:S02]  /*3100*/  ISETP.GE.AND P2, PT, R8, R94, PT ;  /* 0x0000005e0800720c */ /* 0x000fe40003f46270 */
[----:B------:R-:W-:-:S02]  /*3110*/  ISETP.GE.AND P1, PT, R9, R95, PT ;  /* 0x0000005f0900720c */ /* 0x000fc40003f26270 */
[----:B------:R-:W-:Y:S02]  /*3120*/  ISETP.GE.AND P0, PT, R9, R94, PT ;  /* 0x0000005e0900720c */ /* 0x000fe40003f06270 */
[----:B---3--:R-:W-:Y:S01]  /*3130*/  HMMA.16816.F32 R8, R52, R20, RZ ;  /* 0x000000143408723c */ /* 0x008fe200000018ff */
[----:B------:R-:W-:Y:S02]  /*3140*/  FSEL R107, R47, -INF , !P4 ;  /* 0xff8000002f6b7808 */ /* 0x000fe40006000000 */
[-C--:B------:R-:W-:Y:S02]  /*3150*/  ISETP.GE.AND P4, PT, R44, R95.reuse, PT ;  /* 0x0000005f2c00720c */ /* 0x080fe40003f86270 */
[----:B------:R-:W-:Y:S01]  /*3160*/  FSEL R106, R26, -INF , !P2 ;  /* 0xff8000001a6a7808 */ /* 0x000fe20005000000 */
[----:B------:R-:W-:Y:S01]  /*3170*/  VIADD R26, R31, 0x61 ;  /* 0x000000611f1a7836 */ /* 0x000fe20000000000 */
[----:B------:R-:W-:Y:S01]  /*3180*/  FSEL R25, R25, -INF , !P1 ;  /* 0xff80000019197808 */ /* 0x000fe20004800000 */
[----:B------:R-:W-:Y:S01]  /*3190*/  VIADD R21, R31, 0x59 ;  /* 0x000000591f157836 */ /* 0x000fe20000000000 */
[----:B------:R-:W-:Y:S01]  /*31a0*/  FSEL R109, R27, -INF , !P0 ;  /* 0xff8000001b6d7808 */ /* 0x000fe20004000000 */
[C---:B------:R-:W-:Y:S01]  /*31b0*/  VIADD R20, R31.reuse, 0x60 ;  /* 0x000000601f147836 */ /* 0x040fe20000000000 */
[----:B------:R-:W-:Y:S01]  /*31c0*/  FSEL R16, R16, -INF , !P4 ;  /* 0xff80000010107808 */ /* 0x000fe20006000000 */
[----:B------:R-:W-:Y:S01]  /*31d0*/  VIADD R27, R31, 0x68 ;  /* 0x000000681f1b7836 */ /* 0x000fe20000000000 */
[----:B------:R-:W-:-:S02]  /*31e0*/  ISETP.GE.AND P2, PT, R21, R95, PT ;  /* 0x0000005f1500720c */ /* 0x000fc40003f46270 */
[-C--:B------:R-:W-:Y:S02]  /*31f0*/  ISETP.GE.AND P1, PT, R21, R94.reuse, PT ;  /* 0x0000005e1500720c */ /* 0x080fe40003f26270 */
[C---:B------:R-:W-:Y:S02]  /*3200*/  ISETP.GE.AND P0, PT, R20.reuse, R95, PT ;  /* 0x0000005f1400720c */ /* 0x040fe40003f06270 */
[-C--:B------:R-:W-:Y:S02]  /*3210*/  ISETP.GE.AND P4, PT, R20, R94.reuse, PT ;  /* 0x0000005e1400720c */ /* 0x080fe40003f86270 */
[----:B------:R-:W-:Y:S01]  /*3220*/  FSEL R24, R24, -INF , !P5 ;  /* 0xff80000018187808 */ /* 0x000fe20006800000 */
[----:B------:R-:W-:Y:S01]  /*3230*/  HMMA.16816.F32 R20, R52, R22, RZ ;  /* 0x000000163414723c */ /* 0x000fe200000018ff */
[----:B------:R-:W-:Y:S02]  /*3240*/  ISETP.GE.AND P5, PT, R44, R94, PT ;  /* 0x0000005e2c00720c */ /* 0x000fe40003fa6270 */
[----:B------:R-:W-:-:S02]  /*3250*/  FSEL R104, R19, -INF , !P1 ;  /* 0xff80000013687808 */ /* 0x000fc40004800000 */
[----:B------:R-:W-:Y:S01]  /*3260*/  FSEL R108, R18, -INF , !P5 ;  /* 0xff800000126c7808 */ /* 0x000fe20006800000 */
[----:B-1----:R-:W-:Y:S01]  /*3270*/  HMMA.16816.F32 R8, R40, R48, R8 ;  /* 0x000000302808723c */ /* 0x002fe20000001808 */
[----:B------:R-:W-:Y:S02]  /*3280*/  FSEL R18, R36, -INF , !P0 ;  /* 0xff80000024127808 */ /* 0x000fe40004000000 */
[----:B------:R-:W-:Y:S02]  /*3290*/  ISETP.GT.AND P0, PT, R144, R140, PT ;  /* 0x0000008c9000720c */ /* 0x000fe40003f04270 */
[----:B------:R-:W-:Y:S02]  /*32a0*/  FSEL R7, R7, -INF , !P3 ;  /* 0xff80000007077808 */ /* 0x000fe40005800000 */
[CC--:B------:R-:W-:Y:S02]  /*32b0*/  ISETP.GE.AND P1, PT, R27.reuse, R95.reuse, PT ;  /* 0x0000005f1b00720c */ /* 0x0c0fe40003f26270 */
[----:B------:R-:W-:Y:S01]  /*32c0*/  ISETP.GE.AND P3, PT, R27, R94, PT ;  /* 0x0000005e1b00720c */ /* 0x000fe20003f66270 */
[----:B------:R-:W-:Y:S01]  /*32d0*/  VIADD R27, R31, 0x69 ;  /* 0x000000691f1b7836 */ /* 0x000fe20000000000 */
[----:B------:R-:W-:-:S02]  /*32e0*/  ISETP.GE.AND P5, PT, R26, R95, PT ;  /* 0x0000005f1a00720c */ /* 0x000fc40003fa6270 */
[----:B------:R-:W-:Y:S02]  /*32f0*/  FSEL R17, R17, -INF , !P2 ;  /* 0xff80000011117808 */ /* 0x000fe40005000000 */
[----:B------:R-:W-:Y:S01]  /*3300*/  ISETP.GE.AND P2, PT, R26, R94, PT ;  /* 0x0000005e1a00720c */ /* 0x000fe20003f46270 */
[----:B------:R-:W1:Y:S01]  /*3310*/  @!P0 LDC.64 R88, c[0x0][0x218] ;  /* 0x00008600ff588b82 */ /* 0x000e620000000a00 */
[----:B------:R-:W-:Y:S01]  /*3320*/  VIADD R26, R31, 0x70 ;  /* 0x000000701f1a7836 */ /* 0x000fe20000000000 */
[----:B------:R-:W-:Y:S01]  /*3330*/  HMMA.16816.F32 R20, R40, R50, R20 ;  /* 0x000000322814723c */ /* 0x000fe20000001814 */
        /* <DEDUP_REMOVED lines=16> */
[----:B------:R-:W-:Y:S01]  /*3440*/  ISETP.GE.AND P2, PT, R26, R94, PT ;  /* 0x0000005e1a00720c */ /* 0x000fe20003f46270 */
[----:B------:R-:W-:Y:S01]  /*3450*/  VIADD R26, R31, 0x79 ;  /* 0x000000791f1a7836 */ /* 0x000fe20000000000 */
[----:B------:R-:W-:-:S02]  /*3460*/  FSEL R53, R10, -INF , !P1 ;  /* 0xff8000000a357808 */ /* 0x000fc40004800000 */
[----:B------:R-:W-:Y:S02]  /*3470*/  FSEL R9, R9, -INF , !P3 ;  /* 0xff80000009097808 */ /* 0x000fe40005800000 */
[-C--:B------:R-:W-:Y:S02]  /*3480*/  ISETP.GE.AND P4, PT, R27, R94.reuse, PT ;  /* 0x0000005e1b00720c */ /* 0x080fe40003f86270 */
[C---:B------:R-:W-:Y:S02]  /*3490*/  ISETP.GE.AND P1, PT, R31.reuse, R95, PT ;  /* 0x0000005f1f00720c */ /* 0x040fe40003f26270 */
[----:B------:R-:W-:Y:S02]  /*34a0*/  ISETP.GE.AND P3, PT, R31, R94, PT ;  /* 0x0000005e1f00720c */ /* 0x000fe40003f66270 */
[----:B------:R-:W-:Y:S02]  /*34b0*/  FSEL R52, R11, -INF , !P4 ;  /* 0xff8000000b347808 */ /* 0x000fe40006000000 */
[----:B------:R-:W-:Y:S01]  /*34c0*/  FSEL R10, R4, -INF , !P1 ;  /* 0xff800000040a7808 */ /* 0x000fe20004800000 */
[----:B------:R-:W-:Y:S01]  /*34d0*/  IMAD.IADD R4, R2, 0x1, R64 ;  /* 0x0000000102047824 */ /* 0x000fe200078e0240 */
[----:B------:R-:W-:-:S02]  /*34e0*/  FSEL R6, R6, -INF , !P3 ;  /* 0xff80000006067808 */ /* 0x000fc40005800000 */
[C---:B------:R-:W-:Y:S02]  /*34f0*/  ISETP.GE.AND P4, PT, R26.reuse, R95, PT ;  /* 0x0000005f1a00720c */ /* 0x040fe40003f86270 */
[----:B------:R-:W-:Y:S02]  /*3500*/  ISETP.GE.AND P1, PT, R26, R94, PT ;  /* 0x0000005e1a00720c */ /* 0x000fe40003f26270 */
[----:B-1----:R-:W-:Y:S02]  /*3510*/  @!P0 LEA R153, P3, R93, R88, 0x1 ;  /* 0x000000585d998211 */ /* 0x002fe400078608ff */
[----:B------:R-:W-:Y:S02]  /*3520*/  FSEL R20, R20, -INF , !P5 ;  /* 0xff80000014147808 */ /* 0x000fe40006800000 */
[----:B------:R-:W-:Y:S02]  /*3530*/  FSEL R46, R22, -INF , !P2 ;  /* 0xff800000162e7808 */ /* 0x000fe40005000000 */
[----:B------:R-:W-:-:S02]  /*3540*/  FSEL R62, R21, -INF , !P4 ;  /* 0xff800000153e7808 */ /* 0x000fc40006000000 */
[----:B------:R-:W-:Y:S02]  /*3550*/  FSEL R45, R23, -INF , !P1 ;  /* 0xff800000172d7808 */ /* 0x000fe40004800000 */
[----:B------:R-:W-:Y:S01]  /*3560*/  @!P0 LEA.HI.X R152, R93, R89, R92, 0x1, P3 ;  /* 0x000000595d988211 */ /* 0x000fe200018f0c5c */
        /* <DEDUP_REMOVED lines=62> */
.L_x_4812:
[----:B------:R-:W-:-:S04]  /*3950*/  LEA R2, -R84, RZ, 0x7 ;  /* 0x000000ff54027211 */ /* 0x000fc800078e39ff */
[----:B------:R-:W-:-:S07]  /*3960*/  SHF.R.S32.HI R0, RZ, 0x1f, R2 ;  /* 0x0000001fff007819 */ /* 0x000fce0000011402 */
.L_x_4813:
[----:B------:R-:W1:Y:S01]  /*3970*/  LDC.64 R88, c[0x0][0x218] ;  /* 0x00008600ff587b82 */ /* 0x000e620000000a00 */
[----:B------:R-:W-:Y:S01]  /*3980*/  IADD3 R93, P0, R2, R93, RZ ;  /* 0x0000005d025d7210 */ /* 0x000fe20007f1e0ff */
[----:B------:R-:W-:-:S04]  /*3990*/  IMAD.SHL.U32 R2, R84, 0x40, RZ ;  /* 0x0000004054027824 */ /* 0x000fc800078e00ff */
[----:B------:R-:W-:Y:S01]  /*39a0*/  IMAD.X R92, R0, 0x1, R92, P0 ;  /* 0x00000001005c7824 */ /* 0x000fe200000e065c */
[----:B------:R-:W-:Y:S02]  /*39b0*/  SHF.L.U64.HI R0, R84, 0x6, R85 ;  /* 0x0000000654007819 */ /* 0x000fe40000010255 */
[----:B-1----:R-:W-:-:S04]  /*39c0*/  LEA R153, P1, R93, R88, 0x1 ;  /* 0x000000585d997211 */ /* 0x002fc800078208ff */
[----:B------:R-:W-:Y:S01]  /*39d0*/  IADD3 R26, P0, R2, R153, RZ ;  /* 0x00000099021a7210 */ /* 0x000fe20007f1e0ff */
[----:B------:R-:W-:Y:S01]  /*39e0*/  IMAD.MOV.U32 R34, RZ, RZ, R153 ;  /* 0x000000ffff227224 */ /* 0x000fe200078e0099 */
[----:B------:R-:W-:Y:S02]  /*39f0*/  LEA.HI.X R152, R93, R89, R92, 0x1, P1 ;  /* 0x000000595d987211 */ /* 0x000fe400008f0c5c */
[----:B------:R-:W-:-:S03]  /*3a00*/  IADD3 R22, P1, R26, R2, RZ ;  /* 0x000000021a167210 */ /* 0x000fc60007f3e0ff */
[--C-:B------:R-:W-:Y:S01]  /*3a10*/  IMAD.X R27, R0, 0x1, R152.reuse, P0 ;  /* 0x00000001001b7824 */ /* 0x100fe200000e0698 */
[----:B------:R-:W-:Y:S01]  /*3a20*/  IADD3 R32, P0, R22, R2, RZ ;  /* 0x0000000216207210 */ /* 0x000fe20007f1e0ff */
[----:B------:R-:W-:Y:S02]  /*3a30*/  IMAD.MOV.U32 R35, RZ, RZ, R152 ;  /* 0x000000ffff237224 */ /* 0x000fe400078e0098 */
[----:B------:R-:W-:-:S03]  /*3a40*/  IMAD.X R23, R27, 0x1, R0, P1 ;  /* 0x000000011b177824 */ /* 0x000fc600008e0600 */
[----:B------:R-:W-:Y:S01]  /*3a50*/  @!PT LDS RZ, [RZ] ;  /* 0x00000000fffff984 */ /* 0x000fe20000000800 */
[----:B------:R-:W-:Y:S01]  /*3a60*/  @!PT LDS RZ, [RZ] ;  /* 0x00000000fffff984 */ /* 0x000fe20000000800 */
[----:B------:R-:W-:Y:S01]  /*3a70*/  @!PT LDS RZ, [RZ] ;  /* 0x00000000fffff984 */ /* 0x000fe20000000800 */
[----:B------:R1:W-:Y:S01]  /*3a80*/  LDGSTS.E.BYPASS.LTC128B.128 [R145+0x1000], desc[UR12][R34.64] ;  /* 0x0100000022917fae */ /* 0x0003e2000b901d4c */
[----:B------:R-:W-:-:S03]  /*3a90*/  IMAD.X R33, R23, 0x1, R0, P0 ;  /* 0x0000000117217824 */ /* 0x000fc600000e0600 */
[----:B------:R1:W-:Y:S04]  /*3aa0*/  LDGSTS.E.BYPASS.LTC128B.128 [R145+0x1800], desc[UR12][R26.64] ;  /* 0x018000001a917fae */ /* 0x0003e8000b901d4c */
[----:B------:R1:W-:Y:S04]  /*3ab0*/  LDGSTS.E.BYPASS.LTC128B.128 [R145+0x2000], desc[UR12][R22.64] ;  /* 0x0200000016917fae */ /* 0x0003e8000b901d4c */
[----:B------:R1:W-:Y:S04]  /*3ac0*/  LDGSTS.E.BYPASS.LTC128B.128 [R145+0x2800], desc[UR12][R32.64] ;  /* 0x0280000020917fae */ /* 0x0003e8000b901d4c */
[----:B------:R-:W0:Y:S02]  /*3ad0*/  LDGDEPBAR ;  /* 0x00000000000079af */ /* 0x000e240000000000 */
.L_x_4811:
[----:B------:R-:W-:Y:S01]  /*3ae0*/  FMNMX.FTZ R2, R10, R30, !PT ;  /* 0x0000001e0a027209 */ /* 0x000fe20007810000 */
[----:B------:R-:W-:Y:S01]  /*3af0*/  ULDC UR6, c[0x0][0x2ec] ;  /* 0x0000bb0000067ab9 */ /* 0x000fe20000000800 */
[----:B------:R-:W-:Y:S02]  /*3b00*/  LEA R134, R4, UR4, 0x1 ;  /* 0x0000000404867c11 */ /* 0x000fe4000f8e08ff */
[----:B------:R-:W-:Y:S02]  /*3b10*/  FMNMX.FTZ R2, R29, R2, !PT ;  /* 0x000000021d027209 */ /* 0x000fe40007810000 */
[----:B------:R-:W-:Y:S02]  /*3b20*/  LEA R133, R3, R134, 0x1 ;  /* 0x0000008603857211 */ /* 0x000fe400078e08ff */
[----:B------:R-:W-:Y:S02]  /*3b30*/  FMNMX.FTZ R2, R75, R2, !PT ;  /* 0x000000024b027209 */ /* 0x000fe40007810000 */
[----:B------:R-:W-:-:S02]  /*3b40*/  ISETP.GT.AND P3, PT, R144, R140, PT ;  /* 0x0000008c9000720c */ /* 0x000fc40003f64270 */
        /* <DEDUP_REMOVED lines=58> */
[--C-:B-1----:R-:W-:Y:S01]  /*3ef0*/  FFMA.FTZ R35, R18, UR6, -R64.reuse ;  /* 0x0000000612237c23 */ /* 0x102fe20008010840 */
[--C-:B------:R-:W-:Y:S01]  /*3f00*/  FFMA.FTZ R34, R19, UR6, -R64.reuse ;  /* 0x0000000613227c23 */ /* 0x100fe20008010840 */
[----:B------:R-:W-:Y:S01]  /*3f10*/  FMNMX.FTZ R0, R72, R0, !PT ;  /* 0x0000000048007209 */ /* 0x000fe20007810000 */
[----:B------:R-:W-:Y:S01]  /*3f20*/  LDSM.16.MT88.4 R16, [R134+0x3400] ;  /* 0x003400008610783b */ /* 0x000fe20000004200 */
        /* <DEDUP_REMOVED lines=11> */
[----:B------:R-:W-:Y:S01]  /*3fe0*/  LDSM.16.MT88.4 R12, [R133+0x3400] ;  /* 0x00340000850c783b */ /* 0x000fe20000004200 */
        /* <DEDUP_REMOVED lines=32> */
[----:B------:R-:W1:Y:S02]  /*41f0*/  MUFU.EX2 R55, R55 ;  /* 0x0000003700377308 */ /* 0x000e640000000800 */
[----:B------:R-:W-:-:S04]  /*4200*/  FMNMX.FTZ R0, R65, R0, !PT ;  /* 0x0000000041007209 */ /* 0x000fc80007810000 */
[----:B------:R-:W-:Y:S02]  /*4210*/  FMNMX.FTZ R0, R53, R0, !PT ;  /* 0x0000000035007209 */ /* 0x000fe40007810000 */
[----:B------:R-:W-:Y:S02]  /*4220*/  MUFU.EX2 R54, R54 ;  /* 0x0000003600367308 */ /* 0x000fe40000000800 */
[----:B------:R-:W-:-:S04]  /*4230*/  FMNMX.FTZ R0, R52, R0, !PT ;  /* 0x0000000034007209 */ /* 0x000fc80007810000 */
[----:B------:R-:W-:Y:S02]  /*4240*/  FMNMX.FTZ R0, R46, R0, !PT ;  /* 0x000000002e007209 */ /* 0x000fe40007810000 */
[----:B------:R-:W2:Y:S01]  /*4250*/  MUFU.EX2 R51, R51 ;  /* 0x0000003300337308 */ /* 0x000ea20000000800 */
[----:B-1----:R-:W-:Y:S02]  /*4260*/  F2FP.F16.F32.PACK_AB R20, R55, R56 ;  /* 0x000000383714723e */ /* 0x002fe400000000ff */
[----:B------:R-:W-:-:S05]  /*4270*/  FMNMX.FTZ R0, R45, R0, !PT ;  /* 0x000000002d007209 */ /* 0x000fca0007810000 */
[----:B------:R-:W1:Y:S01]  /*4280*/  SHFL.BFLY PT, R10, R0, 0x2, 0x1f ;  /* 0x0c401f00000a7f89 */ /* 0x000e6200000e0000 */
[----:B------:R-:W-:Y:S01]  /*4290*/  MUFU.EX2 R50, R50 ;  /* 0x0000003200327308 */ /* 0x000fe20000000800 */
[----:B--2---:R-:W-:-:S07]  /*42a0*/  F2FP.F16.F32.PACK_AB R22, R51, R54 ;  /* 0x000000363316723e */ /* 0x004fce00000000ff */
        /* <DEDUP_REMOVED lines=24> */
[----:B------:R-:W-:Y:S01]  /*4430*/  F2FP.F16.F32.PACK_AB R68, R122, R123 ;  /* 0x0000007b7a44723e */ /* 0x000fe200000000ff */
[--C-:B------:R-:W-:Y:S01]  /*4440*/  FFMA.FTZ R58, R74, UR6, -R47.reuse ;  /* 0x000000064a3a7c23 */ /* 0x100fe2000801082f */
[----:B------:R-:W-:Y:S01]  /*4450*/  F2FP.F16.F32.PACK_AB R70, R115, R121 ;  /* 0x000000797346723e */ /* 0x000fe200000000ff */
        /* <DEDUP_REMOVED lines=13> */
[----:B------:R-:W-:Y:S01]  /*4530*/  FADD.FTZ R122, R123, R122 ;  /* 0x0000007a7b7a7221 */ /* 0x000fe20000010000 */
[--C-:B------:R-:W-:Y:S01]  /*4540*/  FFMA.FTZ R104, R104, UR6, -R47.reuse ;  /* 0x0000000668687c23 */ /* 0x100fe2000801082f */
[--C-:B------:R-:W-:Y:S01]  /*4550*/  FFMA.FTZ R105, R105, UR6, -R47.reuse ;  /* 0x0000000669697c23 */ /* 0x100fe2000801082f */
[--C-:B------:R-:W-:Y:S01]  /*4560*/  FFMA.FTZ R103, R103, UR6, -R47.reuse ;  /* 0x0000000667677c23 */ /* 0x100fe2000801082f */
[----:B------:R-:W-:Y:S01]  /*4570*/  FADD.FTZ R122, R121, R122 ;  /* 0x0000007a797a7221 */ /* 0x000fe20000010000 */
[----:B------:R-:W-:Y:S01]  /*4580*/  FFMA.FTZ R158, R45, UR6, -R47 ;  /* 0x000000062d9e7c23 */ /* 0x000fe2000801082f */
[----:B------:R-:W5:Y:S01]  /*4590*/  MUFU.EX2 R118, R118 ;  /* 0x0000007600767308 */ /* 0x000f620000000800 */
[----:B---3--:R-:W-:Y:S01]  /*45a0*/  F2FP.F16.F32.PACK_AB R69, R119, R120 ;  /* 0x000000787745723e */ /* 0x008fe200000000ff */
[----:B------:R-:W-:Y:S01]  /*45b0*/  FADD.FTZ R119, R120, R119 ;  /* 0x0000007778777221 */ /* 0x000fe20000010000 */
[----:B------:R-:W-:Y:S01]  /*45c0*/  FADD.FTZ R115, R115, R122 ;  /* 0x0000007a73737221 */ /* 0x000fe20000010000 */
[----:B------:R-:W-:-:S03]  /*45d0*/  FFMA.FTZ R46, R46, UR6, -R47 ;  /* 0x000000062e2e7c23 */ /* 0x000fc6000801082f */
[----:B------:R-:W-:Y:S01]  /*45e0*/  FADD.FTZ R115, R111, R115 ;  /* 0x000000736f737221 */ /* 0x000fe20000010000 */
[----:B------:R-:W3:Y:S01]  /*45f0*/  MUFU.EX2 R102, R102 ;  /* 0x0000006600667308 */ /* 0x000ee20000000800 */
[----:B----4-:R-:W-:-:S07]  /*4600*/  FADD.FTZ R119, R116, R119 ;  /* 0x0000007774777221 */ /* 0x010fce0000010000 */
[----:B------:R-:W4:Y:S01]  /*4610*/  MUFU.EX2 R99, R99 ;  /* 0x0000006300637308 */ /* 0x000f220000000800 */
[C---:B-----5:R-:W-:Y:S01]  /*4620*/  F2FP.F16.F32.PACK_AB R71, R118.reuse, R116 ;  /* 0x000000747647723e */ /* 0x060fe200000000ff */
[----:B------:R-:W-:-:S06]  /*4630*/  FADD.FTZ R118, R118, R119 ;  /* 0x0000007776767221 */ /* 0x000fcc0000010000 */
[----:B------:R-:W-:Y:S01]  /*4640*/  HMMA.16816.F32 R80, R68, R76, RZ ;  /* 0x0000004c4450723c */ /* 0x000fe200000018ff */
[----:B------:R-:W-:Y:S01]  /*4650*/  MUFU.EX2 R98, R98 ;  /* 0x0000006200627308 */ /* 0x000fe20000000800 */
[----:B---3--:R-:W-:-:S04]  /*4660*/  FADD.FTZ R118, R102, R118 ;  /* 0x0000007666767221 */ /* 0x008fc80000010000 */
[C---:B------:R-:W-:Y:S03]  /*4670*/  HMMA.16816.F32 R76, R68.reuse, R78, RZ ;  /* 0x0000004e444c723c */ /* 0x040fe600000018ff */
[----:B------:R-:W3:Y:S01]  /*4680*/  MUFU.EX2 R66, R66 ;  /* 0x0000004200427308 */ /* 0x000ee20000000800 */
[----:B----4-:R-:W-:Y:S02]  /*4690*/  FADD.FTZ R118, R99, R118 ;  /* 0x0000007663767221 */ /* 0x010fe40000010000 */
[C---:B-1----:R-:W-:Y:S05]  /*46a0*/  HMMA.16816.F32 R72, R68.reuse, R8, RZ ;  /* 0x000000084448723c */ /* 0x042fea00000018ff */
[----:B------:R-:W1:Y:S01]  /*46b0*/  MUFU.EX2 R58, R58 ;  /* 0x0000003a003a7308 */ /* 0x000e620000000800 */
[----:B------:R-:W-:Y:S01]  /*46c0*/  HMMA.16816.F32 R68, R68, R10, RZ ;  /* 0x0000000a4444723c */ /* 0x000fe200000018ff */
[C---:B------:R-:W-:Y:S01]  /*46d0*/  F2FP.F16.F32.PACK_AB R8, R101.reuse, R111 ;  /* 0x0000006f6508723e */ /* 0x040fe200000000ff */
[----:B------:R-:W-:Y:S01]  /*46e0*/  FADD.FTZ R101, R101, R115 ;  /* 0x0000007365657221 */ /* 0x000fe20000010000 */
[----:B------:R-:W-:-:S03]  /*46f0*/  F2FP.F16.F32.PACK_AB R9, R99, R102 ;  /* 0x000000666309723e */ /* 0x000fc600000000ff */
[----:B------:R-:W-:Y:S01]  /*4700*/  FADD.FTZ R101, R97, R101 ;  /* 0x0000006561657221 */ /* 0x000fe20000010000 */
[C---:B------:R-:W-:Y:S01]  /*4710*/  F2FP.F16.F32.PACK_AB R10, R63.reuse, R97 ;  /* 0x000000613f0a723e */ /* 0x040fe200000000ff */
[----:B------:R-:W4:Y:S01]  /*4720*/  MUFU.EX2 R60, R60 ;  /* 0x0000003c003c7308 */ /* 0x000f220000000800 */
[----:B---3--:R-:W-:Y:S01]  /*4730*/  F2FP.F16.F32.PACK_AB R11, R66, R98 ;  /* 0x00000062420b723e */ /* 0x008fe200000000ff */
[----:B------:R-:W-:Y:S01]  /*4740*/  FADD.FTZ R98, R98, R118 ;  /* 0x0000007662627221 */ /* 0x000fe20000010000 */
[----:B------:R-:W-:-:S03]  /*4750*/  FADD.FTZ R101, R63, R101 ;  /* 0x000000653f657221 */ /* 0x000fc60000010000 */
[----:B------:R-:W-:Y:S01]  /*4760*/  FADD.FTZ R98, R66, R98 ;  /* 0x0000006242627221 */ /* 0x000fe20000010000 */
[----:B------:R-:W-:Y:S01]  /*4770*/  FADD.FTZ R101, R56, R101 ;  /* 0x0000006538657221 */ /* 0x000fe20000010000 */
[----:B------:R-:W3:Y:S01]  /*4780*/  MUFU.EX2 R57, R57 ;  /* 0x0000003900397308 */ /* 0x000ee20000000800 */
[----:B------:R-:W-:Y:S01]  /*4790*/  HMMA.16816.F32 R80, R8, R16, R80 ;  /* 0x000000100850723c */ /* 0x000fe20000001850 */
[----:B-1----:R-:W-:Y:S01]  /*47a0*/  FADD.FTZ R98, R58, R98 ;  /* 0x000000623a627221 */ /* 0x002fe20000010000 */
[----:B------:R-:W-:-:S04]  /*47b0*/  FADD.FTZ R55, R55, R101 ;  /* 0x0000006537377221 */ /* 0x000fc80000010000 */
[C---:B------:R-:W-:Y:S01]  /*47c0*/  HMMA.16816.F32 R76, R8.reuse, R18, R76 ;  /* 0x00000012084c723c */ /* 0x040fe2000000184c */
[----:B------:R-:W1:Y:S01]  /*47d0*/  MUFU.EX2 R61, R61 ;  /* 0x0000003d003d7308 */ /* 0x000e620000000800 */
[----:B------:R-:W5:Y:S01]  /*47e0*/  LDSM.16.MT88.4 R16, [R134+0x3c00] ;  /* 0x003c00008610783b */ /* 0x000f620000004200 */
[C---:B----4-:R-:W-:Y:S01]  /*47f0*/  F2FP.F16.F32.PACK_AB R21, R60.reuse, R58 ;  /* 0x0000003a3c15723e */ /* 0x050fe200000000ff */
[----:B------:R-:W-:Y:S01]  /*4800*/  FADD.FTZ R60, R60, R98 ;  /* 0x000000623c3c7221 */ /* 0x000fe20000010000 */
[----:B------:R-:W-:Y:S01]  /*4810*/  FADD.FTZ R55, R54, R55 ;  /* 0x0000003736377221 */ /* 0x000fe20000010000 */
[----:B------:R-:W-:Y:S03]  /*4820*/  HMMA.16816.F32 R72, R8, R12, R72 ;  /* 0x0000000c0848723c */ /* 0x000fe60000001848 */
[----:B------:R-:W-:Y:S01]  /*4830*/  MUFU.EX2 R3, R3 ;  /* 0x0000000300037308 */ /* 0x000fe20000000800 */
[----:B---3--:R-:W-:-:S02]  /*4840*/  FADD.FTZ R60, R57, R60 ;  /* 0x0000003c393c7221 */ /* 0x008fc40000010000 */
[----:B------:R-:W-:Y:S01]  /*4850*/  HMMA.16816.F32 R68, R8, R14, R68 ;  /* 0x0000000e0844723c */ /* 0x000fe20000001844 */
[----:B------:R-:W3:Y:S04]  /*4860*/  LDSM.16.MT88.4 R12, [R133+0x3c00] ;  /* 0x003c0000850c783b */ /* 0x000ee80000004200 */
[----:B------:R-:W4:Y:S01]  /*4870*/  MUFU.EX2 R59, R59 ;  /* 0x0000003b003b7308 */ /* 0x000f220000000800 */
[C---:B-1----:R-:W-:Y:S01]  /*4880*/  F2FP.F16.F32.PACK_AB R23, R61.reuse, R57 ;  /* 0x000000393d17723e */ /* 0x042fe200000000ff */
[----:B------:R-:W-:Y:S01]  /*4890*/  FADD.FTZ R61, R61, R60 ;  /* 0x0000003c3d3d7221 */ /* 0x000fe20000010000 */
[----:B------:R-:W-:Y:S02]  /*48a0*/  F2FP.F16.F32.PACK_AB R8, R49, R50 ;  /* 0x000000323108723e */ /* 0x000fe400000000ff */
[----:B------:R-:W-:-:S03]  /*48b0*/  F2FP.F16.F32.PACK_AB R10, R44, R48 ;  /* 0x000000302c0a723e */ /* 0x000fc600000000ff */
[----:B------:R-:W-:Y:S01]  /*48c0*/  MUFU.EX2 R100, R100 ;  /* 0x0000006400647308 */ /* 0x000fe20000000800 */
[C---:B--2---:R-:W-:Y:S06]  /*48d0*/  HMMA.16816.F32 R80, R20.reuse, R4, R80 ;  /* 0x000000041450723c */ /* 0x044fec0000001850 */
[----:B------:R-:W-:Y:S01]  /*48e0*/  HMMA.16816.F32 R76, R20, R6, R76 ;  /* 0x00000006144c723c */ /* 0x000fe2000000184c */
[----:B------:R-:W1:Y:S01]  /*48f0*/  MUFU.EX2 R112, R112 ;  /* 0x0000007000707308 */ /* 0x000e620000000800 */
[----:B------:R-:W2:Y:S01]  /*4900*/  LDSM.16.MT88.4 R4, [R134+0x4000] ;  /* 0x004000008604783b */ /* 0x000ea20000004200 */
[----:B----4-:R-:W-:Y:S01]  /*4910*/  F2FP.F16.F32.PACK_AB R9, R59, R3 ;  /* 0x000000033b09723e */ /* 0x010fe200000000ff */
[----:B------:R-:W-:-:S02]  /*4920*/  FADD.FTZ R3, R3, R61 ;  /* 0x0000003d03037221 */ /* 0x000fc40000010000 */
[C---:B------:R-:W-:Y:S02]  /*4930*/  HMMA.16816.F32 R72, R20.reuse, R24, R72 ;  /* 0x000000181448723c */ /* 0x040fe40000001848 */
[----:B------:R-:W-:Y:S01]  /*4940*/  FADD.FTZ R59, R59, R3 ;  /* 0x000000033b3b7221 */ /* 0x000fe20000010000 */
[----:B------:R-:W4:Y:S03]  /*4950*/  MUFU.EX2 R110, R110 ;  /* 0x0000006e006e7308 */ /* 0x000f260000000800 */
[----:B------:R-:W-:Y:S01]  /*4960*/  HMMA.16816.F32 R68, R20, R26, R68 ;  /* 0x0000001a1444723c */ /* 0x000fe20000001844 */
[----:B------:R-:W2:Y:S01]  /*4970*/  LDSM.16.MT88.4 R20, [R133+0x4000] ;  /* 0x004000008514783b */ /* 0x000ea20000004200 */
[----:B------:R-:W-:-:S03]  /*4980*/  FFMA.FTZ R25, R107, UR6, -R47 ;  /* 0x000000066b197c23 */ /* 0x000fc6000801082f */
[----:B------:R-:W3:Y:S01]  /*4990*/  MUFU.EX2 R114, R114 ;  /* 0x0000007200727308 */ /* 0x000ee20000000800 */
[----:B-1----:R-:W-:Y:S01]  /*49a0*/  F2FP.F16.F32.PACK_AB R11, R112, R100 ;  /* 0x00000064700b723e */ /* 0x002fe200000000ff */
[--C-:B------:R-:W-:Y:S01]  /*49b0*/  FFMA.FTZ R26, R106, UR6, -R47.reuse ;  /* 0x000000066a1a7c23 */ /* 0x100fe2000801082f */
[--C-:B------:R-:W-:Y:S01]  /*49c0*/  FFMA.FTZ R27, R109, UR6, -R47.reuse ;  /* 0x000000066d1b7c23 */ /* 0x100fe2000801082f */
[----:B------:R-:W-:Y:S01]  /*49d0*/  FFMA.FTZ R106, R108, UR6, -R47 ;  /* 0x000000066c6a7c23 */ /* 0x000fe2000801082f */
[----:B------:R-:W-:-:S03]  /*49e0*/  FADD.FTZ R100, R100, R59 ;  /* 0x0000003b64647221 */ /* 0x000fc60000010000 */
[----:B------:R-:W-:Y:S01]  /*49f0*/  MUFU.EX2 R24, R113 ;  /* 0x0000007100187308 */ /* 0x000fe20000000800 */
[----:B-----5:R-:W-:Y:S01]  /*4a00*/  HMMA.16816.F32 R80, R8, R16, R80 ;  /* 0x000000100850723c */ /* 0x020fe20000001850 */
[----:B------:R-:W-:-:S04]  /*4a10*/  FADD.FTZ R100, R112, R100 ;  /* 0x0000006470647221 */ /* 0x000fc80000010000 */
[----:B----4-:R-:W-:Y:S01]  /*4a20*/  FADD.FTZ R100, R110, R100 ;  /* 0x000000646e647221 */ /* 0x010fe20000010000 */
[C---:B------:R-:W-:Y:S01]  /*4a30*/  HMMA.16816.F32 R76, R8.reuse, R18, R76 ;  /* 0x00000012084c723c */ /* 0x040fe2000000184c */
[----:B------:R-:W1:Y:S01]  /*4a40*/  MUFU.EX2 R25, R25 ;  /* 0x0000001900197308 */ /* 0x000e620000000800 */
[----:B------:R-:W4:Y:S04]  /*4a50*/  LDSM.16.MT88.4 R16, [R134+0x4400] ;  /* 0x004400008610783b */ /* 0x000f280000004200 */
[C---:B---3--:R-:W-:Y:S03]  /*4a60*/  HMMA.16816.F32 R72, R8.reuse, R12, R72 ;  /* 0x0000000c0848723c */ /* 0x048fe60000001848 */
[----:B------:R-:W3:Y:S03]  /*4a70*/  MUFU.EX2 R38, R38 ;  /* 0x0000002600267308 */ /* 0x000ee60000000800 */
[----:B------:R-:W-:Y:S01]  /*4a80*/  HMMA.16816.F32 R68, R8, R14, R68 ;  /* 0x0000000e0844723c */ /* 0x000fe20000001844 */
[----:B------:R-:W5:Y:S04]  /*4a90*/  LDSM.16.MT88.4 R12, [R133+0x4400] ;  /* 0x00440000850c783b */ /* 0x000f680000004200 */
[----:B------:R-:W-:Y:S02]  /*4aa0*/  MUFU.EX2 R37, R37 ;  /* 0x0000002500257308 */ /* 0x000fe40000000800 */
[----:B------:R-:W-:-:S02]  /*4ab0*/  F2FP.F16.F32.PACK_AB R8, R42, R43 ;  /* 0x0000002b2a08723e */ /* 0x000fc400000000ff */
[C---:B------:R-:W-:Y:S01]  /*4ac0*/  F2FP.F16.F32.PACK_AB R9, R114.reuse, R110 ;  /* 0x0000006e7209723e */ /* 0x040fe200000000ff */
[----:B------:R-:W-:Y:S01]  /*4ad0*/  FADD.FTZ R114, R114, R100 ;  /* 0x0000006472727221 */ /* 0x000fe20000010000 */
[----:B------:R-:W-:Y:S02]  /*4ae0*/  F2FP.F16.F32.PACK_AB R10, R40, R41 ;  /* 0x00000029280a723e */ /* 0x000fe400000000ff */
[----:B-1----:R-:W-:Y:S01]  /*4af0*/  F2FP.F16.F32.PACK_AB R11, R25, R24 ;  /* 0x00000018190b723e */ /* 0x002fe200000000ff */
[----:B------:R-:W1:Y:S01]  /*4b00*/  MUFU.EX2 R36, R36 ;  /* 0x0000002400247308 */ /* 0x000e620000000800 */
[----:B------:R-:W-:-:S04]  /*4b10*/  FADD.FTZ R114, R24, R114 ;  /* 0x0000007218727221 */ /* 0x000fc80000010000 */
[----:B------:R-:W-:Y:S01]  /*4b20*/  FADD.FTZ R114, R25, R114 ;  /* 0x0000007219727221 */ /* 0x000fe20000010000 */
[C---:B--2---:R-:W-:Y:S02]  /*4b30*/  HMMA.16816.F32 R80, R8.reuse, R4, R80 ;  /* 0x000000040850723c */ /* 0x044fe40000001850 */
[----:B------:R-:W-:Y:S04]  /*4b40*/  MUFU.EX2 R26, R26 ;  /* 0x0000001a001a7308 */ /* 0x000fe80000000800 */
[----:B------:R-:W-:Y:S01]  /*4b50*/  HMMA.16816.F32 R76, R8, R6, R76 ;  /* 0x00000006084c723c */ /* 0x000fe2000000184c */
[----:B---3--:R-:W-:-:S03]  /*4b60*/  F2FP.F16.F32.PACK_AB R4, R38, R39 ;  /* 0x000000272604723e */ /* 0x008fc600000000ff */
[----:B------:R-:W2:Y:S02]  /*4b70*/  MUFU.EX2 R27, R27 ;  /* 0x0000001b001b7308 */ /* 0x000ea40000000800 */
[----:B------:R-:W-:Y:S01]  /*4b80*/  HMMA.16816.F32 R72, R8, R20, R72 ;  /* 0x000000140848723c */ /* 0x000fe20000001848 */
[----:B-1----:R-:W-:-:S05]  /*4b90*/  F2FP.F16.F32.PACK_AB R6, R36, R37 ;  /* 0x000000252406723e */ /* 0x002fca00000000ff */
[----:B------:R-:W-:Y:S01]  /*4ba0*/  MUFU.EX2 R106, R106 ;  /* 0x0000006a006a7308 */ /* 0x000fe20000000800 */
[----:B------:R-:W-:Y:S01]  /*4bb0*/  HMMA.16816.F32 R68, R8, R22, R68 ;  /* 0x000000160844723c */ /* 0x000fe20000001844 */
[----:B------:R-:W1:Y:S01]  /*4bc0*/  LDSM.16.MT88.4 R8, [R134+0x4800] ;  /* 0x004800008608783b */ /* 0x000e620000004200 */
[----:B------:R-:W-:-:S05]  /*4bd0*/  FFMA.FTZ R21, R67, UR6, -R47 ;  /* 0x0000000643157c23 */ /* 0x000fca000801082f */
[----:B------:R-:W3:Y:S01]  /*4be0*/  MUFU.EX2 R104, R104 ;  /* 0x0000006800687308 */ /* 0x000ee20000000800 */
[--C-:B------:R-:W-:Y:S01]  /*4bf0*/  FFMA.FTZ R23, R53, UR6, -R47.reuse ;  /* 0x0000000635177c23 */ /* 0x100fe2000801082f */
[----:B------:R-:W-:Y:S01]  /*4c00*/  FFMA.FTZ R53, R52, UR6, -R47 ;  /* 0x0000000634357c23 */ /* 0x000fe2000801082f */
[----:B------:R-:W-:Y:S01]  /*4c10*/  FADD.FTZ R52, R51, R55 ;  /* 0x0000003733347221 */ /* 0x000fe20000010000 */
[----:B--2---:R-:W-:Y:S01]  /*4c20*/  F2FP.F16.F32.PACK_AB R5, R27, R26 ;  /* 0x0000001a1b05723e */ /* 0x004fe200000000ff */
[----:B------:R-:W-:Y:S01]  /*4c30*/  FFMA.FTZ R22, R65, UR6, -R47 ;  /* 0x0000000641167c23 */ /* 0x000fe2000801082f */
[----:B------:R-:W-:Y:S01]  /*4c40*/  FADD.FTZ R26, R26, R114 ;  /* 0x000000721a1a7221 */ /* 0x000fe20000010000 */
[----:B------:R-:W-:Y:S01]  /*4c50*/  FADD.FTZ R50, R50, R52 ;  /* 0x0000003432327221 */ /* 0x000fe20000010000 */
[----:B------:R-:W-:Y:S02]  /*4c60*/  MUFU.EX2 R35, R35 ;  /* 0x0000002300237308 */ /* 0x000fe40000000800 */
[----:B------:R-:W-:Y:S01]  /*4c70*/  FADD.FTZ R26, R27, R26 ;  /* 0x0000001a1b1a7221 */ /* 0x000fe20000010000 */
        /* <DEDUP_REMOVED lines=8> */
[----:B------:R-:W-:Y:S01]  /*4d00*/  MUFU.EX2 R33, R33 ;  /* 0x0000002100217308 */ /* 0x000fe20000000800 */
[----:B----4-:R-:W-:Y:S02]  /*4d10*/  HMMA.16816.F32 R80, R4, R16, R80 ;  /* 0x000000100450723c */ /* 0x010fe40000001850 */
[----:B------:R-:W-:-:S04]  /*4d20*/  FADD.FTZ R43, R42, R43 ;  /* 0x0000002b2a2b7221 */ /* 0x000fc80000010000 */
[----:B------:R-:W-:Y:S01]  /*4d30*/  HMMA.16816.F32 R76, R4, R18, R76 ;  /* 0x00000012044c723c */ /* 0x000fe2000000184c */
[----:B------:R-:W3:Y:S01]  /*4d40*/  MUFU.EX2 R32, R32 ;  /* 0x0000002000207308 */ /* 0x000ee20000000800 */
[----:B------:R-:W4:Y:S01]  /*4d50*/  LDSM.16.MT88.4 R16, [R133+0x4800] ;  /* 0x004800008510783b */ /* 0x000f220000004200 */
[----:B------:R-:W-:-:S03]  /*4d60*/  FADD.FTZ R41, R41, R43 ;  /* 0x0000002b29297221 */ /* 0x000fc60000010000 */
[C---:B-----5:R-:W-:Y:S01]  /*4d70*/  HMMA.16816.F32 R72, R4.reuse, R12, R72 ;  /* 0x0000000c0448723c */ /* 0x060fe20000001848 */
[----:B------:R-:W-:Y:S02]  /*4d80*/  FADD.FTZ R41, R40, R41 ;  /* 0x0000002928297221 */ /* 0x000fe40000010000 */
[----:B------:R-:W-:Y:S02]  /*4d90*/  MUFU.EX2 R105, R105 ;  /* 0x0000006900697308 */ /* 0x000fe40000000800 */
[----:B------:R-:W-:Y:S01]  /*4da0*/  FADD.FTZ R39, R39, R41 ;  /* 0x0000002927277221 */ /* 0x000fe20000010000 */
[----:B------:R-:W-:Y:S01]  /*4db0*/  HMMA.16816.F32 R68, R4, R14, R68 ;  /* 0x0000000e0444723c */ /* 0x000fe20000001844 */
[----:B------:R-:W5:Y:S02]  /*4dc0*/  LDSM.16.MT88.4 R12, [R134+0x4c00] ;  /* 0x004c0000860c783b */ /* 0x000f640000004200 */
[----:B------:R-:W-:Y:S02]  /*4dd0*/  FADD.FTZ R39, R38, R39 ;  /* 0x0000002726277221 */ /* 0x000fe40000010000 */
        /* <DEDUP_REMOVED lines=10> */
[----:B------:R-:W-:Y:S01]  /*4e80*/  FADD.FTZ R105, R105, R106 ;  /* 0x0000006a69697221 */ /* 0x000fe20000010000 */
[----:B------:R-:W-:-:S03]  /*4e90*/  FADD.FTZ R33, R33, R35 ;  /* 0x0000002321217221 */ /* 0x000fc60000010000 */
[----:B------:R-:W-:Y:S01]  /*4ea0*/  FADD.FTZ R105, R20, R105 ;  /* 0x0000006914697221 */ /* 0x000fe20000010000 */
[----:B------:R-:W-:Y:S01]  /*4eb0*/  FADD.FTZ R33, R32, R33 ;  /* 0x0000002120217221 */ /* 0x000fe20000010000 */
[----:B------:R-:W1:Y:S08]  /*4ec0*/  MUFU.EX2 R31, R31 ;  /* 0x0000001f001f7308 */ /* 0x000e700000000800 */
[----:B------:R-:W3:Y:S01]  /*4ed0*/  MUFU.EX2 R23, R23 ;  /* 0x0000001700177308 */ /* 0x000ee20000000800 */
[----:B--2---:R-:W-:Y:S01]  /*4ee0*/  F2FP.F16.F32.PACK_AB R7, R22, R21 ;  /* 0x000000151607723e */ /* 0x004fe200000000ff */
[----:B------:R-:W-:-:S04]  /*4ef0*/  FADD.FTZ R21, R21, R105 ;  /* 0x0000006915157221 */ /* 0x000fc80000010000 */
[----:B------:R-:W-:Y:S02]  /*4f00*/  FADD.FTZ R21, R22, R21 ;  /* 0x0000001516157221 */ /* 0x000fe40000010000 */
[----:B------:R-:W-:Y:S01]  /*4f10*/  HMMA.16816.F32 R80, R4, R8, R80 ;  /* 0x000000080450723c */ /* 0x000fe20000001850 */
[----:B------:R-:W2:Y:S01]  /*4f20*/  MUFU.EX2 R30, R30 ;  /* 0x0000001e001e7308 */ /* 0x000ea20000000800 */
[----:B-1----:R-:W-:-:S04]  /*4f30*/  FADD.FTZ R33, R31, R33 ;  /* 0x000000211f217221 */ /* 0x002fc80000010000 */
[C---:B------:R-:W-:Y:S01]  /*4f40*/  HMMA.16816.F32 R76, R4.reuse, R10, R76 ;  /* 0x0000000a044c723c */ /* 0x040fe2000000184c */
[----:B------:R-:W1:Y:S02]  /*4f50*/  LDSM.16.MT88.4 R8, [R133+0x4c00] ;  /* 0x004c00008508783b */ /* 0x000e640000004200 */
[----:B------:R-:W5:Y:S01]  /*4f60*/  MUFU.EX2 R29, R29 ;  /* 0x0000001d001d7308 */ /* 0x000f620000000800 */
[----:B---3--:R-:W-:Y:S02]  /*4f70*/  FADD.FTZ R21, R23, R21 ;  /* 0x0000001517157221 */ /* 0x008fe40000010000 */
[C---:B----4-:R-:W-:Y:S05]  /*4f80*/  HMMA.16816.F32 R72, R4.reuse, R16, R72 ;  /* 0x000000100448723c */ /* 0x050fea0000001848 */
[----:B------:R-:W3:Y:S01]  /*4f90*/  MUFU.EX2 R159, R159 ;  /* 0x0000009f009f7308 */ /* 0x000ee20000000800 */
[----:B------:R-:W-:Y:S01]  /*4fa0*/  HMMA.16816.F32 R68, R4, R18, R68 ;  /* 0x000000120444723c */ /* 0x000fe20000001844 */
[----:B--2---:R-:W-:-:S06]  /*4fb0*/  FADD.FTZ R33, R30, R33 ;  /* 0x000000211e217221 */ /* 0x004fcc0000010000 */
[----:B------:R-:W2:Y:S01]  /*4fc0*/  MUFU.EX2 R51, R53 ;  /* 0x0000003500337308 */ /* 0x000ea20000000800 */
[----:B------:R-:W-:Y:S01]  /*4fd0*/  F2FP.F16.F32.PACK_AB R4, R30, R31 ;  /* 0x0000001f1e04723e */ /* 0x000fe200000000ff */
[----:B-----5:R-:W-:-:S06]  /*4fe0*/  FADD.FTZ R33, R29, R33 ;  /* 0x000000211d217221 */ /* 0x020fcc0000010000 */
[----:B------:R-:W4:Y:S01]  /*4ff0*/  MUFU.EX2 R3, R46 ;  /* 0x0000002e00037308 */ /* 0x000f220000000800 */
[C---:B---3--:R-:W-:Y:S01]  /*5000*/  F2FP.F16.F32.PACK_AB R6, R159.reuse, R29 ;  /* 0x0000001d9f06723e */ /* 0x048fe200000000ff */
[----:B------:R-:W-:-:S06]  /*5010*/  FADD.FTZ R159, R159, R33 ;  /* 0x000000219f9f7221 */ /* 0x000fcc0000010000 */
[----:B------:R-:W3:Y:S01]  /*5020*/  MUFU.EX2 R158, R158 ;  /* 0x0000009e009e7308 */ /* 0x000ee20000000800 */
[C---:B--2---:R-:W-:Y:S01]  /*5030*/  F2FP.F16.F32.PACK_AB R5, R51.reuse, R23 ;  /* 0x000000173305723e */ /* 0x044fe200000000ff */
[----:B------:R-:W-:-:S04]  /*5040*/  FADD.FTZ R21, R51, R21 ;  /* 0x0000001533157221 */ /* 0x000fc80000010000 */
[----:B----4-:R-:W-:Y:S01]  /*5050*/  FADD.FTZ R21, R3, R21 ;  /* 0x0000001503157221 */ /* 0x010fe20000010000 */
[----:B---3--:R-:W-:-:S03]  /*5060*/  F2FP.F16.F32.PACK_AB R7, R158, R3 ;  /* 0x000000039e07723e */ /* 0x008fc600000000ff */
[----:B------:R-:W-:-:S04]  /*5070*/  FADD.FTZ R158, R158, R21 ;  /* 0x000000159e9e7221 */ /* 0x000fc80000010000 */
[C---:B------:R-:W-:Y:S06]  /*5080*/  HMMA.16816.F32 R80, R4.reuse, R12, R80 ;  /* 0x0000000c0450723c */ /* 0x040fec0000001850 */
        /* <DEDUP_REMOVED lines=52> */
[----:B------:R-:W-:Y:S02]  /*53d0*/  IMAD.WIDE R8, R5, 0x4, R150 ;  /* 0x0000000405087825 */ /* 0x000fe400078e0296 */
        /* <DEDUP_REMOVED lines=17> */
.L_x_4815:
[----:B------:R-:W-:-:S04]  /*54f0*/  LEA R3, -R90, RZ, 0x7 ;  /* 0x000000ff5a037211 */ /* 0x000fc800078e39ff */
[----:B------:R-:W-:-:S07]  /*5500*/  SHF.R.S32.HI R4, RZ, 0x1f, R3 ;  /* 0x0000001fff047819 */ /* 0x000fce0000011403 */
.L_x_4816:
[C---:B------:R-:W-:Y:S01]  /*5510*/  IMAD.SHL.U32 R5, R90.reuse, 0x40, RZ ;  /* 0x000000405a057824 */ /* 0x040fe200078e00ff */
[----:B------:R-:W-:Y:S02]  /*5520*/  LEA R142, P1, R3, R142, 0x1 ;  /* 0x0000008e038e7211 */ /* 0x000fe400078208ff */
[----:B------:R-:W-:Y:S02]  /*5530*/  SHF.L.U64.HI R91, R90, 0x6, R91 ;  /* 0x000000065a5b7819 */ /* 0x000fe4000001025b */
[----:B------:R-:W-:Y:S01]  /*5540*/  IADD3 R6, P0, R5, R142, RZ ;  /* 0x0000008e05067210 */ /* 0x000fe20007f1e0ff */
[----:B------:R-:W-:Y:S01]  /*5550*/  IMAD.MOV.U32 R10, RZ, RZ, R142 ;  /* 0x000000ffff0a7224 */ /* 0x000fe200078e008e */
        /* <DEDUP_REMOVED lines=13> */
[C---:B------:R-:W-:Y:S01]  /*5630*/  ISETP.GE.AND P0, PT, R98.reuse, R95, PT ;  /* 0x0000005f6200720c */ /* 0x040fe20003f06270 */
[C---:B------:R-:W-:Y:S01]  /*5640*/  VIADD R60, R98.reuse, 0x9 ;  /* 0x00000009623c7836 */ /* 0x040fe20000000000 */
[----:B------:R-:W-:Y:S01]  /*5650*/  LDGSTS.E.BYPASS.LTC128B.128 [R145+0x3800], desc[UR12][R6.64] ;  /* 0x0380000006917fae */ /* 0x000fe2000b901d4c */
[----:B------:R-:W-:-:S03]  /*5660*/  ISETP.GE.AND P2, PT, R98, R94, PT ;  /* 0x0000005e6200720c */ /* 0x000fc60003f46270 */
[----:B------:R1:W-:Y:S04]  /*5670*/  LDGSTS.E.BYPASS.LTC128B.128 [R145+0x4000], desc[UR12][R4.64] ;  /* 0x0400000004917fae */ /* 0x0003e8000b901d4c */
[----:B------:R2:W-:Y:S04]  /*5680*/  LDGSTS.E.BYPASS.LTC128B.128 [R145+0x4800], desc[UR12][R8.64] ;  /* 0x0480000008917fae */ /* 0x0005e8000b901d4c */
[----:B------:R-:W-:Y:S04]  /*5690*/  LDSM.16.M88.4 R52, [R138] ;  /* 0x000000008a34783b */ /* 0x000fe80000000200 */
[----:B------:R-:W3:Y:S04]  /*56a0*/  LDSM.16.M88.4 R20, [R136+0x1000] ;  /* 0x001000008814783b */ /* 0x000ee80000000200 */
[----:B------:R-:W4:Y:S04]  /*56b0*/  LDSM.16.M88.4 R12, [R136+0x1400] ;  /* 0x00140000880c783b */ /* 0x000f280000000200 */
[----:B------:R-:W-:Y:S04]  /*56c0*/  LDSM.16.M88.4 R44, [R137] ;  /* 0x00000000892c783b */ /* 0x000fe80000000200 */
[----:B------:R-:W-:Y:S04]  /*56d0*/  LDSM.16.M88.4 R56, [R135] ;  /* 0x000000008738783b */ /* 0x000fe80000000200 */
[----:B-1----:R-:W2:Y:S04]  /*56e0*/  LDSM.16.M88.4 R4, [R136+0x1800] ;  /* 0x001800008804783b */ /* 0x002ea80000000200 */
[----:B------:R-:W1:Y:S04]  /*56f0*/  LDSM.16.M88.4 R32, [R132] ;  /* 0x000000008420783b */ /* 0x000e680000000200 */
[----:B------:R-:W5:Y:S04]  /*5700*/  LDSM.16.M88.4 R36, [R131] ;  /* 0x000000008324783b */ /* 0x000f680000000200 */
[----:B------:R-:W5:Y:S04]  /*5710*/  LDSM.16.M88.4 R28, [R136+0x1c00] ;  /* 0x001c0000881c783b */ /* 0x000f680000000200 */
[----:B------:R-:W5:Y:S04]  /*5720*/  LDSM.16.M88.4 R48, [R136+0x2000] ;  /* 0x002000008830783b */ /* 0x000f680000000200 */
[----:B------:R-:W5:Y:S01]  /*5730*/  LDSM.16.M88.4 R40, [R130] ;  /* 0x000000008228783b */ /* 0x000f620000000200 */
[C---:B---3--:R-:W-:Y:S03]  /*5740*/  HMMA.16816.F32 R24, R52.reuse, R20, RZ ;  /* 0x000000143418723c */ /* 0x048fe600000018ff */
[----:B------:R-:W0:Y:S03]  /*5750*/  LDGDEPBAR ;  /* 0x00000000000079af */ /* 0x000e260000000000 */
[C---:B------:R-:W-:Y:S06]  /*5760*/  HMMA.16816.F32 R20, R52.reuse, R22, RZ ;  /* 0x000000163414723c */ /* 0x040fec00000018ff */
[C---:B----4-:R-:W-:Y:S06]  /*5770*/  HMMA.16816.F32 R16, R52.reuse, R12, RZ ;  /* 0x0000000c3410723c */ /* 0x050fec00000018ff */
[C---:B--2---:R-:W-:Y:S06]  /*5780*/  HMMA.16816.F32 R8, R52.reuse, R4, RZ ;  /* 0x000000043408723c */ /* 0x044fec00000018ff */
[C---:B------:R-:W-:Y:S06]  /*5790*/  HMMA.16816.F32 R12, R52.reuse, R14, RZ ;  /* 0x0000000e340c723c */ /* 0x040fec00000018ff */
[----:B------:R-:W-:Y:S06]  /*57a0*/  HMMA.16816.F32 R4, R52, R6, RZ ;  /* 0x000000063404723c */ /* 0x000fec00000018ff */
[C---:B------:R-:W-:Y:S06]  /*57b0*/  HMMA.16816.F32 R24, R44.reuse, R56, R24 ;  /* 0x000000382c18723c */ /* 0x040fec0000001818 */
[C---:B------:R-:W-:Y:S01]  /*57c0*/  HMMA.16816.F32 R20, R44.reuse, R58, R20 ;  /* 0x0000003a2c14723c */ /* 0x040fe20000001814 */
[----:B------:R-:W2:Y:S05]  /*57d0*/  LDSM.16.M88.4 R56, [R136+0x2400] ;  /* 0x002400008838783b */ /* 0x000eaa0000000200 */
[C---:B-1----:R-:W-:Y:S06]  /*57e0*/  HMMA.16816.F32 R16, R44.reuse, R32, R16 ;  /* 0x000000202c10723c */ /* 0x042fec0000001810 */
[C---:B-----5:R-:W-:Y:S06]  /*57f0*/  HMMA.16816.F32 R8, R44.reuse, R36, R8 ;  /* 0x000000242c08723c */ /* 0x060fec0000001808 */
[----:B------:R-:W-:Y:S01]  /*5800*/  HMMA.16816.F32 R12, R44, R34, R12 ;  /* 0x000000222c0c723c */ /* 0x000fe2000000180c */
[----:B------:R-:W-:-:S02]  /*5810*/  LOP3.LUT R36, R3, 0x8, R96, 0xfe, !PT ;  /* 0x0000000803247812 */ /* 0x000fc400078efe60 */
[----:B------:R-:W-:Y:S01]  /*5820*/  FSEL R102, R24, -INF , !P0 ;  /* 0xff80000018667808 */ /* 0x000fe20004000000 */
[----:B------:R-:W-:Y:S01]  /*5830*/  VIADD R24, R98, 0x11 ;  /* 0x0000001162187836 */ /* 0x000fe20000000000 */
[CC--:B------:R-:W-:Y:S01]  /*5840*/  ISETP.GE.AND P1, PT, R36.reuse, R95.reuse, PT ;  /* 0x0000005f2400720c */ /* 0x0c0fe20003f26270 */
[----:B------:R-:W-:Y:S01]  /*5850*/  HMMA.16816.F32 R4, R44, R38, R4 ;  /* 0x000000262c04723c */ /* 0x000fe20000001804 */
[----:B------:R-:W-:Y:S02]  /*5860*/  ISETP.GE.AND P4, PT, R36, R94, PT ;  /* 0x0000005e2400720c */ /* 0x000fe40003f86270 */
[----:B------:R-:W1:Y:S01]  /*5870*/  LDSM.16.M88.4 R36, [R129] ;  /* 0x000000008124783b */ /* 0x000e620000000200 */
[----:B------:R-:W-:Y:S02]  /*5880*/  FSEL R101, R26, -INF , !P2 ;  /* 0xff8000001a657808 */ /* 0x000fe40005000000 */
[----:B------:R-:W-:Y:S01]  /*5890*/  HMMA.16816.F32 R32, R52, R28, RZ ;  /* 0x0000001c3420723c */ /* 0x000fe200000018ff */
[----:B------:R-:W-:-:S02]  /*58a0*/  ISETP.GE.AND P0, PT, R60, R95, PT ;  /* 0x0000005f3c00720c */ /* 0x000fc40003f06270 */
[-C--:B------:R-:W-:Y:S02]  /*58b0*/  ISETP.GE.AND P2, PT, R60, R94.reuse, PT ;  /* 0x0000005e3c00720c */ /* 0x080fe40003f46270 */
[----:B------:R-:W-:Y:S01]  /*58c0*/  FSEL R109, R21, -INF , !P0 ;  /* 0xff800000156d7808 */ /* 0x000fe20004000000 */
[C---:B------:R-:W-:Y:S01]  /*58d0*/  HMMA.16816.F32 R60, R52.reuse, R48, RZ ;  /* 0x00000030343c723c */ /* 0x040fe200000018ff */
[----:B------:R-:W-:Y:S01]  /*58e0*/  VIADD R28, R98, 0x1 ;  /* 0x00000001621c7836 */ /* 0x000fe20000000000 */
[----:B------:R-:W-:Y:S02]  /*58f0*/  FSEL R118, R23, -INF , !P2 ;  /* 0xff80000017767808 */ /* 0x000fe40005000000 */
[----:B------:R-:W-:Y:S02]  /*5900*/  FSEL R110, R20, -INF , !P1 ;  /* 0xff800000146e7808 */ /* 0x000fe40004800000 */
[C---:B------:R-:W-:Y:S01]  /*5910*/  ISETP.GE.AND P5, PT, R28.reuse, R95, PT ;  /* 0x0000005f1c00720c */ /* 0x040fe20003fa6270 */
[----:B------:R-:W-:Y:S01]  /*5920*/  HMMA.16816.F32 R48, R52, R50, RZ ;  /* 0x000000323430723c */ /* 0x000fe200000018ff */
[----:B------:R-:W-:-:S02]  /*5930*/  ISETP.GE.AND P3, PT, R28, R94, PT ;  /* 0x0000005e1c00720c */ /* 0x000fc40003f66270 */
[----:B------:R-:W-:Y:S01]  /*5940*/  FSEL R107, R25, -INF , !P5 ;  /* 0xff800000196b7808 */ /* 0x000fe20006800000 */
[----:B------:R-:W-:Y:S01]  /*5950*/  VIADD R25, R98, 0x21 ;  /* 0x0000002162197836 */ /* 0x000fe20000000000 */
[----:B------:R-:W-:Y:S01]  /*5960*/  FSEL R106, R27, -INF , !P3 ;  /* 0xff8000001b6a7808 */ /* 0x000fe20005800000 */
[----:B------:R-:W-:Y:S01]  /*5970*/  HMMA.16816.F32 R28, R52, R30, RZ ;  /* 0x0000001e341c723c */ /* 0x000fe200000018ff */
[CC--:B------:R-:W-:Y:S02]  /*5980*/  ISETP.GE.AND P3, PT, R24.reuse, R95.reuse, PT ;  /* 0x0000005f1800720c */ /* 0x0c0fe40003f66270 */
[-C--:B------:R-:W-:Y:S01]  /*5990*/  ISETP.GE.AND P5, PT, R24, R94.reuse, PT ;  /* 0x0000005e1800720c */ /* 0x080fe20003fa6270 */
[C---:B------:R-:W-:Y:S01]  /*59a0*/  VIADD R24, R98.reuse, 0x19 ;  /* 0x0000001962187836 */ /* 0x040fe20000000000 */
[----:B------:R-:W-:Y:S01]  /*59b0*/  FSEL R108, R17, -INF , !P3 ;  /* 0xff800000116c7808 */ /* 0x000fe20005800000 */
[----:B------:R-:W-:Y:S01]  /*59c0*/  HMMA.16816.F32 R32, R44, R40, R32 ;  /* 0x000000282c20723c */ /* 0x000fe20000001820 */
[----:B------:R-:W-:Y:S01]  /*59d0*/  FSEL R117, R19, -INF , !P5 ;  /* 0xff80000013757808 */ /* 0x000fe20006800000 */
[----:B------:R-:W-:Y:S01]  /*59e0*/  VIADD R19, R98, 0x29 ;  /* 0x0000002962137836 */ /* 0x000fe20000000000 */
[-C--:B------:R-:W-:Y:S01]  /*59f0*/  ISETP.GE.AND P0, PT, R24, R95.reuse, PT ;  /* 0x0000005f1800720c */ /* 0x080fe20003f06270 */
[----:B------:R-:W-:Y:S01]  /*5a00*/  VIADD R17, R98, 0x31 ;  /* 0x0000003162117836 */ /* 0x000fe20000000000 */
[----:B------:R-:W-:Y:S01]  /*5a10*/  ISETP.GE.AND P2, PT, R24, R94, PT ;  /* 0x0000005e1800720c */ /* 0x000fe20003f46270 */
[----:B--2---:R-:W-:Y:S01]  /*5a20*/  HMMA.16816.F32 R64, R52, R56, RZ ;  /* 0x000000383440723c */ /* 0x004fe200000018ff */
[----:B------:R-:W-:-:S02]  /*5a30*/  ISETP.GE.AND P3, PT, R25, R95, PT ;  /* 0x0000005f1900720c */ /* 0x000fc40003f66270 */
[-C--:B------:R-:W-:Y:S02]  /*5a40*/  ISETP.GE.AND P5, PT, R25, R94.reuse, PT ;  /* 0x0000005e1900720c */ /* 0x080fe40003fa6270 */
[----:B------:R-:W2:Y:S01]  /*5a50*/  LDSM.16.M88.4 R24, [R128] ;  /* 0x000000008018783b */ /* 0x000ea20000000200 */
[C---:B-1----:R-:W-:Y:S01]  /*5a60*/  HMMA.16816.F32 R60, R44.reuse, R36, R60 ;  /* 0x000000242c3c723c */ /* 0x042fe2000000183c */
[----:B------:R-:W-:Y:S02]  /*5a70*/  FSEL R122, R15, -INF , !P2 ;  /* 0xff8000000f7a7808 */ /* 0x000fe40005000000 */
[----:B------:R-:W-:Y:S01]  /*5a80*/  FSEL R115, R9, -INF , !P3 ;  /* 0xff80000009737808 */ /* 0x000fe20005800000 */
[----:B------:R-:W-:Y:S01]  /*5a90*/  VIADD R9, R98, 0x39 ;  /* 0x0000003962097836 */ /* 0x000fe20000000000 */
[----:B------:R-:W-:Y:S01]  /*5aa0*/  ISETP.GE.AND P2, PT, R19, R94, PT ;  /* 0x0000005e1300720c */ /* 0x000fe20003f46270 */
[----:B------:R-:W-:Y:S01]  /*5ab0*/  HMMA.16816.F32 R28, R44, R42, R28 ;  /* 0x0000002a2c1c723c */ /* 0x000fe2000000181c */
[----:B------:R-:W1:Y:S01]  /*5ac0*/  LDSM.16.M88.4 R40, [R136+0x2800] ;  /* 0x002800008828783b */ /* 0x000e620000000200 */
[----:B------:R-:W-:-:S02]  /*5ad0*/  FSEL R111, R13, -INF , !P0 ;  /* 0xff8000000d6f7808 */ /* 0x000fc40004000000 */
[-C--:B------:R-:W-:Y:S02]  /*5ae0*/  ISETP.GE.AND P0, PT, R19, R95.reuse, PT ;  /* 0x0000005f1300720c */ /* 0x080fe40003f06270 */
[----:B------:R-:W-:Y:S01]  /*5af0*/  HMMA.16816.F32 R48, R44, R38, R48 ;  /* 0x000000262c30723c */ /* 0x000fe20000001830 */
[-C--:B------:R-:W-:Y:S02]  /*5b00*/  ISETP.GE.AND P3, PT, R17, R95.reuse, PT ;  /* 0x0000005f1100720c */ /* 0x080fe40003f66270 */
[----:B------:R-:W-:Y:S02]  /*5b10*/  FSEL R120, R7, -INF , !P2 ;  /* 0xff80000007787808 */ /* 0x000fe40005000000 */
[----:B------:R-:W-:Y:S01]  /*5b20*/  LOP3.LUT R13, R3, 0x10, R96, 0xfe, !PT ;  /* 0x00000010030d7812 */ /* 0x000fe200078efe60 */
[----:B------:R-:W-:Y:S01]  /*5b30*/  HMMA.16816.F32 R56, R52, R58, RZ ;  /* 0x0000003a3438723c */ /* 0x000fe200000018ff */
[----:B------:R-:W-:Y:S02]  /*5b40*/  ISETP.GE.AND P2, PT, R9, R95, PT ;  /* 0x0000005f0900720c */ /* 0x000fe40003f46270 */
[----:B------:R-:W-:Y:S01]  /*5b50*/  FSEL R36, R5, -INF , !P0 ;  /* 0xff80000005247808 */ /* 0x000fe20004000000 */
[----:B------:R-:W-:Y:S01]  /*5b60*/  VIADD R5, R98, 0x41 ;  /* 0x0000004162057836 */ /* 0x000fe20000000000 */
[----:B------:R-:W-:-:S02]  /*5b70*/  FSEL R37, R33, -INF , !P3 ;  /* 0xff80000021257808 */ /* 0x000fc40005800000 */
[----:B------:R-:W-:Y:S02]  /*5b80*/  FSEL R119, R11, -INF , !P5 ;  /* 0xff8000000b777808 */ /* 0x000fe40006800000 */
[C---:B------:R-:W-:Y:S02]  /*5b90*/  ISETP.GE.AND P0, PT, R13.reuse, R95, PT ;  /* 0x0000005f0d00720c */ /* 0x040fe40003f06270 */
[-C--:B------:R-:W-:Y:S02]  /*5ba0*/  ISETP.GE.AND P3, PT, R13, R94.reuse, PT ;  /* 0x0000005e0d00720c */ /* 0x080fe40003f66270 */
[----:B------:R-:W-:Y:S02]  /*5bb0*/  FSEL R33, R29, -INF , !P2 ;  /* 0xff8000001d217808 */ /* 0x000fe40005000000 */
[-C--:B------:R-:W-:Y:S02]  /*5bc0*/  ISETP.GE.AND P1, PT, R9, R94.reuse, PT ;  /* 0x0000005e0900720c */ /* 0x080fe40003f26270 */
[----:B------:R-:W-:-:S02]  /*5bd0*/  ISETP.GE.AND P5, PT, R17, R94, PT ;  /* 0x0000005e1100720c */ /* 0x000fc40003fa6270 */
[----:B------:R-:W-:Y:S02]  /*5be0*/  FSEL R29, R22, -INF , !P4 ;  /* 0xff800000161d7808 */ /* 0x000fe40006000000 */
[----:B------:R-:W-:Y:S01]  /*5bf0*/  LOP3.LUT R11, R3, 0x18, R96, 0xfe, !PT ;  /* 0x00000018030b7812 */ /* 0x000fe200078efe60 */
[----:B------:R-:W3:Y:S01]  /*5c00*/  LDSM.16.M88.4 R20, [R87] ;  /* 0x000000005714783b */ /* 0x000ee20000000200 */
[C---:B--2---:R-:W-:Y:S01]  /*5c10*/  HMMA.16816.F32 R64, R44.reuse, R24, R64 ;  /* 0x000000182c40723c */ /* 0x044fe20000001840 */
[----:B------:R-:W-:Y:S02]  /*5c20*/  FSEL R100, R31, -INF , !P1 ;  /* 0xff8000001f647808 */ /* 0x000fe40004800000 */
[----:B------:R-:W-:Y:S02]  /*5c30*/  FSEL R39, R16, -INF , !P0 ;  /* 0xff80000010277808 */ /* 0x000fe40004000000 */
[----:B------:R-:W-:Y:S01]  /*5c40*/  FSEL R35, R35, -INF , !P5 ;  /* 0xff80000023237808 */ /* 0x000fe20006800000 */
[----:B------:R-:W-:Y:S01]  /*5c50*/  HMMA.16816.F32 R56, R44, R26, R56 ;  /* 0x0000001a2c38723c */ /* 0x000fe20000001838 */
[----:B------:R-:W-:-:S02]  /*5c60*/  FSEL R24, R18, -INF , !P3 ;  /* 0xff80000012187808 */ /* 0x000fc40005800000 */
[CC--:B------:R-:W-:Y:S01]  /*5c70*/  ISETP.GE.AND P1, PT, R5.reuse, R95.reuse, PT ;  /* 0x0000005f0500720c */ /* 0x0c0fe20003f26270 */
[----:B------:R-:W2:Y:S01]  /*5c80*/  LDSM.16.M88.4 R16, [R136+0x2c00] ;  /* 0x002c00008810783b */ /* 0x000ea20000000200 */
[----:B------:R-:W-:Y:S01]  /*5c90*/  ISETP.GE.AND P0, PT, R5, R94, PT ;  /* 0x0000005e0500720c */ /* 0x000fe20003f06270 */
[----:B------:R-:W-:Y:S01]  /*5ca0*/  VIADD R5, R98, 0x49 ;  /* 0x0000004962057836 */ /* 0x000fe20000000000 */
[----:B------:R-:W-:Y:S02]  /*5cb0*/  ISETP.GE.AND P5, PT, R11, R95, PT ;  /* 0x0000005f0b00720c */ /* 0x000fe40003fa6270 */
[----:B------:R-:W-:Y:S02]  /*5cc0*/  LOP3.LUT R7, R3, 0x20, R96, 0xfe, !PT ;  /* 0x0000002003077812 */ /* 0x000fe400078efe60 */
[----:B------:R-:W-:Y:S02]  /*5cd0*/  FSEL R31, R61, -INF , !P1 ;  /* 0xff8000003d1f7808 */ /* 0x000fe40004800000 */
[----:B------:R-:W-:-:S02]  /*5ce0*/  FSEL R61, R12, -INF , !P5 ;  /* 0xff8000000c3d7808 */ /* 0x000fc40006800000 */
[-C--:B------:R-:W-:Y:S02]  /*5cf0*/  ISETP.GE.AND P5, PT, R5, R95.reuse, PT ;  /* 0x0000005f0500720c */ /* 0x080fe40003fa6270 */
[C---:B------:R-:W-:Y:S02]  /*5d00*/  ISETP.GE.AND P1, PT, R7.reuse, R95, PT ;  /* 0x0000005f0700720c */ /* 0x040fe40003f26270 */
[-C--:B------:R-:W-:Y:S02]  /*5d10*/  ISETP.GE.AND P4, PT, R7, R94.reuse, PT ;  /* 0x0000005e0700720c */ /* 0x080fe40003f86270 */
[----:B------:R-:W-:Y:S02]  /*5d20*/  ISETP.GE.AND P2, PT, R11, R94, PT ;  /* 0x0000005e0b00720c */ /* 0x000fe40003f46270 */
[----:B------:R-:W-:Y:S02]  /*5d30*/  LOP3.LUT R7, R3, 0x28, R96, 0xfe, !PT ;  /* 0x0000002803077812 */ /* 0x000fe400078efe60 */
[----:B------:R-:W-:-:S02]  /*5d40*/  FSEL R38, R49, -INF , !P5 ;  /* 0xff80000031267808 */ /* 0x000fc40006800000 */
[----:B------:R-:W-:Y:S02]  /*5d50*/  FSEL R97, R63, -INF , !P0 ;  /* 0xff8000003f617808 */ /* 0x000fe40004000000 */
[----:B------:R-:W-:Y:S02]  /*5d60*/  FSEL R49, R8, -INF , !P1 ;  /* 0xff80000008317808 */ /* 0x000fe40004800000 */
[C---:B------:R-:W-:Y:S02]  /*5d70*/  ISETP.GE.AND P0, PT, R7.reuse, R95, PT ;  /* 0x0000005f0700720c */ /* 0x040fe40003f06270 */
[-C--:B------:R-:W-:Y:S02]  /*5d80*/  ISETP.GE.AND P3, PT, R7, R94.reuse, PT ;  /* 0x0000005e0700720c */ /* 0x080fe40003f66270 */
[----:B------:R-:W-:Y:S02]  /*5d90*/  FSEL R25, R14, -INF , !P2 ;  /* 0xff8000000e197808 */ /* 0x000fe40005000000 */
[----:B------:R-:W-:Y:S01]  /*5da0*/  ISETP.GE.AND P1, PT, R5, R94, PT ;  /* 0x0000005e0500720c */ /* 0x000fe20003f26270 */
[----:B-1----:R-:W-:Y:S01]  /*5db0*/  HMMA.16816.F32 R12, R52, R40, RZ ;  /* 0x00000028340c723c */ /* 0x002fe200000018ff */
[----:B------:R-:W-:Y:S01]  /*5dc0*/  LOP3.LUT R7, R3, 0x30, R96, 0xfe, !PT ;  /* 0x0000003003077812 */ /* 0x000fe200078efe60 */
[----:B------:R-:W-:Y:S01]  /*5dd0*/  VIADD R5, R98, 0x51 ;  /* 0x0000005162057836 */ /* 0x000fe20000000000 */
[----:B------:R-:W-:-:S02]  /*5de0*/  FSEL R27, R10, -INF , !P4 ;  /* 0xff8000000a1b7808 */ /* 0x000fc40006000000 */
[CC--:B------:R-:W-:Y:S01]  /*5df0*/  ISETP.GE.AND P2, PT, R7.reuse, R95.reuse, PT ;  /* 0x0000005f0700720c */ /* 0x0c0fe20003f46270 */
[----:B------:R-:W-:Y:S01]  /*5e00*/  HMMA.16816.F32 R40, R52, R42, RZ ;  /* 0x0000002a3428723c */ /* 0x000fe200000018ff */
[----:B------:R-:W-:Y:S02]  /*5e10*/  ISETP.GE.AND P5, PT, R7, R94, PT ;  /* 0x0000005e0700720c */ /* 0x000fe40003fa6270 */
[----:B------:R-:W-:Y:S02]  /*5e20*/  LOP3.LUT R7, R3, 0x40, R96, 0xfe, !PT ;  /* 0x0000004003077812 */ /* 0x000fe400078efe60 */
[----:B------:R-:W-:Y:S02]  /*5e30*/  ISETP.GE.AND P4, PT, R5, R95, PT ;  /* 0x0000005f0500720c */ /* 0x000fe40003f86270 */
[----:B------:R-:W-:Y:S02]  /*5e40*/  FSEL R26, R6, -INF , !P3 ;  /* 0xff800000061a7808 */ /* 0x000fe40005800000 */
[----:B------:R-:W-:-:S02]  /*5e50*/  FSEL R123, R65, -INF , !P4 ;  /* 0xff800000417b7808 */ /* 0x000fc40006000000 */
[----:B------:R-:W-:Y:S02]  /*5e60*/  FSEL R32, R32, -INF , !P2 ;  /* 0xff80000020207808 */ /* 0x000fe40005000000 */
[----:B------:R-:W-:Y:S02]  /*5e70*/  FSEL R124, R4, -INF , !P0 ;  /* 0xff800000047c7808 */ /* 0x000fe40004000000 */
[CC--:B------:R-:W-:Y:S02]  /*5e80*/  ISETP.GE.AND P3, PT, R7.reuse, R95.reuse, PT ;  /* 0x0000005f0700720c */ /* 0x0c0fe40003f66270 */
[-C--:B------:R-:W-:Y:S01]  /*5e90*/  ISETP.GE.AND P4, PT, R7, R94.reuse, PT ;  /* 0x0000005e0700720c */ /* 0x080fe20003f86270 */
[C---:B---3--:R-:W-:Y:S01]  /*5ea0*/  HMMA.16816.F32 R12, R44.reuse, R20, R12 ;  /* 0x000000142c0c723c */ /* 0x048fe2000000180c */
[----:B------:R-:W-:Y:S02]  /*5eb0*/  ISETP.GE.AND P2, PT, R5, R94, PT ;  /* 0x0000005e0500720c */ /* 0x000fe40003f46270 */
[----:B------:R-:W-:Y:S01]  /*5ec0*/  LOP3.LUT R8, R3, 0x38, R96, 0xfe, !PT ;  /* 0x0000003803087812 */ /* 0x000fe200078efe60 */
[----:B------:R-:W1:Y:S01]  /*5ed0*/  LDSM.16.M88.4 R4, [R86] ;  /* 0x000000005604783b */ /* 0x000e620000000200 */
[----:B------:R-:W-:Y:S01]  /*5ee0*/  FSEL R91, R51, -INF , !P1 ;  /* 0xff800000335b7808 */ /* 0x000fe20004800000 */
[----:B------:R-:W-:Y:S01]  /*5ef0*/  HMMA.16816.F32 R40, R44, R22, R40 ;  /* 0x000000162c28723c */ /* 0x000fe20000001828 */
[----:B------:R-:W-:Y:S01]  /*5f00*/  ISETP.GE.AND P1, PT, R8, R95, PT ;  /* 0x0000005f0800720c */ /* 0x000fe20003f26270 */
[----:B------:R-:W-:-:S04]  /*5f10*/  DEPBAR.LE SB0, 0x0 ;  /* 0x000080000000791a */ /* 0x000fc80000000000 */
[----:B------:R-:W-:Y:S01]  /*5f20*/  ISETP.GE.AND P0, PT, R8, R94, PT ;  /* 0x0000005e0800720c */ /* 0x000fe20003f06270 */
[C---:B------:R-:W-:Y:S01]  /*5f30*/  VIADD R8, R98.reuse, 0x59 ;  /* 0x0000005962087836 */ /* 0x040fe20000000000 */
[----:B------:R-:W-:Y:S01]  /*5f40*/  FSEL R67, R67, -INF , !P2 ;  /* 0xff80000043437808 */ /* 0x000fe20005000000 */
[----:B------:R-:W-:Y:S01]  /*5f50*/  VIADD R23, R98, 0x61 ;  /* 0x0000006162177836 */ /* 0x000fe20000000000 */
[C-C-:B------:R-:W-:Y:S02]  /*5f60*/  LOP3.LUT R10, R3.reuse, 0x48, R96.reuse, 0xfe, !PT ;  /* 0x00000048030a7812 */ /* 0x140fe400078efe60 */
[----:B------:R-:W-:Y:S02]  /*5f70*/  ISETP.GE.AND P2, PT, R8, R95, PT ;  /* 0x0000005f0800720c */ /* 0x000fe40003f46270 */
        /* <DEDUP_REMOVED lines=8> */
[C---:B------:R-:W-:Y:S01]  /*6000*/  ISETP.GE.AND P0, PT, R9.reuse, R95, PT ;  /* 0x0000005f0900720c */ /* 0x040fe20003f06270 */
[----:B------:R-:W-:Y:S01]  /*6010*/  BAR.SYNC.DEFER_BLOCKING 0x0 ;  /* 0x0000000000007b1d */ /* 0x000fe20000010000 */
[-C--:B------:R-:W-:Y:S02]  /*6020*/  ISETP.GE.AND P2, PT, R9, R94.reuse, PT ;  /* 0x0000005e0900720c */ /* 0x080fe40003f46270 */
[----:B------:R-:W-:Y:S02]  /*6030*/  ISETP.GE.AND P3, PT, R8, R94, PT ;  /* 0x0000005e0800720c */ /* 0x000fe40003f66270 */
[C---:B--2---:R-:W-:Y:S01]  /*6040*/  HMMA.16816.F32 R8, R52.reuse, R16, RZ ;  /* 0x000000103408723c */ /* 0x044fe200000018ff */
[----:B------:R-:W-:Y:S02]  /*6050*/  LOP3.LUT R22, R3, 0x58, R96, 0xfe, !PT ;  /* 0x0000005803167812 */ /* 0x000fe400078efe60 */
[----:B------:R-:W-:Y:S02]  /*6060*/  FSEL R116, R62, -INF , !P4 ;  /* 0xff8000003e747808 */ /* 0x000fe40006000000 */
[----:B------:R-:W-:Y:S01]  /*6070*/  FSEL R63, R59, -INF , !P3 ;  /* 0xff8000003b3f7808 */ /* 0x000fe20005800000 */
[----:B------:R-:W-:Y:S01]  /*6080*/  HMMA.16816.F32 R16, R52, R18, RZ ;  /* 0x000000123410723c */ /* 0x000fe200000018ff */
[----:B------:R-:W-:-:S02]  /*6090*/  FSEL R48, R48, -INF , !P5 ;  /* 0xff80000030307808 */ /* 0x000fc40006800000 */
[CC--:B------:R-:W-:Y:S02]  /*60a0*/  ISETP.GE.AND P4, PT, R22.reuse, R95.reuse, PT ;  /* 0x0000005f1600720c */ /* 0x0c0fe40003f86270 */
[----:B------:R-:W-:Y:S02]  /*60b0*/  ISETP.GE.AND P3, PT, R22, R94, PT ;  /* 0x0000005e1600720c */ /* 0x000fe40003f66270 */
[----:B------:R-:W-:Y:S02]  /*60c0*/  ISETP.GE.AND P5, PT, R23, R95, PT ;  /* 0x0000005f1700720c */ /* 0x000fe40003fa6270 */
[----:B------:R-:W-:Y:S02]  /*60d0*/  LOP3.LUT R22, R3, 0x60, R96, 0xfe, !PT ;  /* 0x0000006003167812 */ /* 0x000fe400078efe60 */
[----:B------:R-:W-:Y:S02]  /*60e0*/  FSEL R113, R50, -INF , !P1 ;  /* 0xff80000032717808 */ /* 0x000fe40004800000 */
[----:B------:R-:W-:-:S02]  /*60f0*/  FSEL R13, R13, -INF , !P5 ;  /* 0xff8000000d0d7808 */ /* 0x000fc40006800000 */
[C---:B------:R-:W-:Y:S02]  /*6100*/  ISETP.GE.AND P1, PT, R22.reuse, R95, PT ;  /* 0x0000005f1600720c */ /* 0x040fe40003f26270 */
[-C--:B------:R-:W-:Y:S01]  /*6110*/  ISETP.GE.AND P5, PT, R22, R94.reuse, PT ;  /* 0x0000005e1600720c */ /* 0x080fe20003fa6270 */
[C---:B-1----:R-:W-:Y:S01]  /*6120*/  HMMA.16816.F32 R8, R44.reuse, R4, R8 ;  /* 0x000000042c08723c */ /* 0x042fe20000001808 */
[----:B------:R-:W-:Y:S02]  /*6130*/  FSEL R22, R64, -INF , !P0 ;  /* 0xff80000040167808 */ /* 0x000fe40004000000 */
[----:B------:R-:W-:Y:S01]  /*6140*/  ISETP.GE.AND P0, PT, R23, R94, PT ;  /* 0x0000005e1700720c */ /* 0x000fe20003f06270 */
[----:B------:R-:W-:Y:S01]  /*6150*/  VIADD R23, R98, 0x69 ;  /* 0x0000006962177836 */ /* 0x000fe20000000000 */
[----:B------:R-:W-:Y:S01]  /*6160*/  LOP3.LUT R30, R3, 0x68, R96, 0xfe, !PT ;  /* 0x00000068031e7812 */ /* 0x000fe200078efe60 */
[----:B------:R-:W-:Y:S01]  /*6170*/  HMMA.16816.F32 R16, R44, R6, R16 ;  /* 0x000000062c10723c */ /* 0x000fe20000001810 */
[----:B------:R-:W-:-:S02]  /*6180*/  FSEL R104, R66, -INF , !P2 ;  /* 0xff80000042687808 */ /* 0x000fc40005000000 */
[----:B------:R-:W-:Y:S02]  /*6190*/  FSEL R59, R15, -INF , !P0 ;  /* 0xff8000000f3b7808 */ /* 0x000fe40004000000 */
[C---:B------:R-:W-:Y:S02]  /*61a0*/  ISETP.GE.AND P2, PT, R30.reuse, R95, PT ;  /* 0x0000005f1e00720c */ /* 0x040fe40003f46270 */
[-C--:B------:R-:W-:Y:S01]  /*61b0*/  ISETP.GE.AND P0, PT, R30, R94.reuse, PT ;  /* 0x0000005e1e00720c */ /* 0x080fe20003f06270 */
[C---:B------:R-:W-:Y:S01]  /*61c0*/  VIADD R6, R98.reuse, 0x71 ;  /* 0x0000007162067836 */ /* 0x040fe20000000000 */
[----:B------:R-:W-:Y:S01]  /*61d0*/  LOP3.LUT R30, R3, 0x70, R96, 0xfe, !PT ;  /* 0x00000070031e7812 */ /* 0x000fe200078efe60 */
[----:B------:R-:W-:Y:S01]  /*61e0*/  VIADD R98, R98, 0x79 ;  /* 0x0000007962627836 */ /* 0x000fe20000000000 */
[----:B------:R-:W-:Y:S02]  /*61f0*/  FSEL R103, R58, -INF , !P3 ;  /* 0xff8000003a677808 */ /* 0x000fe40005800000 */
[----:B------:R-:W-:-:S02]  /*6200*/  ISETP.GE.AND P3, PT, R30, R94, PT ;  /* 0x0000005e1e00720c */ /* 0x000fc40003f66270 */
[----:B------:R-:W-:Y:S02]  /*6210*/  FSEL R15, R56, -INF , !P4 ;  /* 0xff800000380f7808 */ /* 0x000fe40006000000 */
[----:B------:R-:W-:Y:S02]  /*6220*/  ISETP.GE.AND P4, PT, R23, R95, PT ;  /* 0x0000005f1700720c */ /* 0x000fe40003f86270 */
[----:B------:R-:W-:Y:S02]  /*6230*/  FSEL R56, R10, -INF , !P3 ;  /* 0xff8000000a387808 */ /* 0x000fe40005800000 */
[----:B------:R-:W-:Y:S02]  /*6240*/  ISETP.GT.AND P3, PT, R144, R140, PT ;  /* 0x0000008c9000720c */ /* 0x000fe40003f64270 */
[----:B------:R-:W-:Y:S02]  /*6250*/  FSEL R4, R41, -INF , !P4 ;  /* 0xff80000029047808 */ /* 0x000fe40006000000 */
[----:B------:R-:W-:-:S02]  /*6260*/  FSEL R12, R12, -INF , !P1 ;  /* 0xff8000000c0c7808 */ /* 0x000fc40004800000 */
[----:B------:R-:W-:Y:S02]  /*6270*/  FSEL R64, R42, -INF , !P0 ;  /* 0xff8000002a407808 */ /* 0x000fe40004000000 */
[-C--:B------:R-:W-:Y:S02]  /*6280*/  ISETP.GE.AND P4, PT, R30, R95.reuse, PT ;  /* 0x0000005f1e00720c */ /* 0x080fe40003f86270 */
[----:B------:R-:W-:Y:S02]  /*6290*/  ISETP.GE.AND P1, PT, R23, R94, PT ;  /* 0x0000005e1700720c */ /* 0x000fe40003f26270 */
        /* <DEDUP_REMOVED lines=9> */
[-C--:B------:R-:W-:Y:S02]  /*6330*/  ISETP.GE.AND P2, PT, R6, R94.reuse, PT ;  /* 0x0000005e0600720c */ /* 0x080fe40003f46270 */
        /* <DEDUP_REMOVED lines=68> */
.L_x_4818:
[----:B------:R-:W-:-:S04]  /*6780*/  LEA R10, -R84, RZ, 0x7 ;  /* 0x000000ff540a7211 */ /* 0x000fc800078e39ff */
[----:B------:R-:W-:-:S07]  /*6790*/  SHF.R.S32.HI R6, RZ, 0x1f, R10 ;  /* 0x0000001fff067819 */ /* 0x000fce000001140a */
.L_x_4819:
[----:B------:R-:W-:Y:S01]  /*67a0*/  IADD3 R93, P0, R93, R10, RZ ;  /* 0x0000000a5d5d7210 */ /* 0x000fe20007f1e0ff */
[C---:B------:R-:W-:Y:S01]  /*67b0*/  IMAD.SHL.U32 R3, R84.reuse, 0x40, RZ ;  /* 0x0000004054037824 */ /* 0x040fe200078e00ff */
[----:B------:R-:W-:Y:S02]  /*67c0*/  SHF.L.U64.HI R84, R84, 0x6, R85 ;  /* 0x0000000654547819 */ /* 0x000fe40000010255 */
[----:B------:R-:W-:Y:S01]  /*67d0*/  LEA R153, P1, R93, R88, 0x1 ;  /* 0x000000585d997211 */ /* 0x000fe200078208ff */
[----:B------:R-:W-:-:S03]  /*67e0*/  IMAD.X R6, R92, 0x1, R6, P0 ;  /* 0x000000015c067824 */ /* 0x000fc600000e0606 */
[----:B------:R-:W-:Y:S01]  /*67f0*/  IADD3 R10, P0, R153, R3, RZ ;  /* 0x00000003990a7210 */ /* 0x000fe20007f1e0ff */
[----:B------:R-:W-:Y:S01]  /*6800*/  IMAD.MOV.U32 R18, RZ, RZ, R153 ;  /* 0x000000ffff127224 */ /* 0x000fe200078e0099 */
[----:B------:R-:W-:Y:S02]  /*6810*/  LEA.HI.X R152, R93, R89, R6, 0x1, P1 ;  /* 0x000000595d987211 */ /* 0x000fe400008f0c06 */
[----:B------:R-:W-:-:S03]  /*6820*/  IADD3 R6, P1, R10, R3, RZ ;  /* 0x000000030a067210 */ /* 0x000fc60007f3e0ff */
[----:B------:R-:W-:Y:S01]  /*6830*/  IMAD.X R11, R152, 0x1, R84, P0 ;  /* 0x00000001980b7824 */ /* 0x000fe200000e0654 */
        /* <DEDUP_REMOVED lines=12> */
.L_x_4817:
        /* <DEDUP_REMOVED lines=83> */
[--C-:B------:R-:W-:Y:S01]  /*6e30*/  FFMA.FTZ R112, R107, UR6, -R93.reuse ;  /* 0x000000066b707c23 */ /* 0x100fe2000801085d */
[----:B-1----:R-:W-:Y:S01]  /*6e40*/  FMNMX.FTZ R44, R44, R3, !PT ;  /* 0x000000032c2c7209 */ /* 0x002fe20007810000 */
[--C-:B------:R-:W-:Y:S01]  /*6e50*/  FFMA.FTZ R110, R110, UR6, -R93.reuse ;  /* 0x000000066e6e7c23 */ /* 0x100fe2000801085d */
[--C-:B------:R-:W-:Y:S01]  /*6e60*/  FFMA.FTZ R109, R109, UR6, -R93.reuse ;  /* 0x000000066d6d7c23 */ /* 0x100fe2000801085d */
[----:B------:R-:W-:Y:S01]  /*6e70*/  FMUL.FTZ R2, R2, UR6 ;  /* 0x0000000602027c20 */ /* 0x000fe20008410000 */
[----:B------:R-:W-:Y:S01]  /*6e80*/  MUFU.EX2 R114, R114 ;  /* 0x0000007200727308 */ /* 0x000fe20000000800 */
[----:B------:R-:W1:Y:S01]  /*6e90*/  SHFL.BFLY PT, R3, R44, 0x1, 0x1f ;  /* 0x0c201f002c037f89 */ /* 0x000e6200000e0000 */
        /* <DEDUP_REMOVED lines=19> */
[----:B------:R-:W-:-:S03]  /*6fd0*/  FFMA.FTZ R43, R123, UR6, -R93 ;  /* 0x000000067b2b7c23 */ /* 0x000fc6000801085d */
[----:B------:R-:W3:Y:S01]  /*6fe0*/  MUFU.EX2 R109, R109 ;  /* 0x0000006d006d7308 */ /* 0x000ee20000000800 */
[----:B-1----:R-:W-:Y:S01]  /*6ff0*/  FMNMX.FTZ R44, R44, R3, !PT ;  /* 0x000000032c2c7209 */ /* 0x002fe20007810000 */
[----:B------:R-:W-:Y:S01]  /*7000*/  FFMA.FTZ R3, R9, UR6, -R93 ;  /* 0x0000000609037c23 */ /* 0x000fe2000801085d */
[----:B--2---:R-:W-:Y:S01]  /*7010*/  F2FP.F16.F32.PACK_AB R12, R112, R114 ;  /* 0x00000072700c723e */ /* 0x004fe200000000ff */
[----:B------:R-:W1:Y:S01]  /*7020*/  LDSM.16.MT88.4 R8, [R133+0x3000] ;  /* 0x003000008508783b */ /* 0x000e620000004200 */
        /* <DEDUP_REMOVED lines=16> */
[----:B---3--:R-:W-:Y:S01]  /*7130*/  F2FP.F16.F32.PACK_AB R14, R109, R110 ;  /* 0x0000006e6d0e723e */ /* 0x008fe200000000ff */
[--C-:B------:R-:W-:Y:S01]  /*7140*/  FFMA.FTZ R88, R122, UR6, -R53.reuse ;  /* 0x000000067a587c23 */ /* 0x100fe20008010835 */
[----:B------:R-:W-:Y:S01]  /*7150*/  LDSM.16.MT88.4 R28, [R134+0x3800] ;  /* 0x00380000861c783b */ /* 0x000fe20000004200 */
        /* <DEDUP_REMOVED lines=12> */
[----:B------:R-:W-:-:S05]  /*7220*/  FFMA.FTZ R56, R56, UR6, -R53 ;  /* 0x0000000638387c23 */ /* 0x000fca0008010835 */
[----:B------:R-:W3:Y:S01]  /*7230*/  MUFU.EX2 R106, R106 ;  /* 0x0000006a006a7308 */ /* 0x000ee20000000800 */
[----:B--2---:R-:W-:-:S07]  /*7240*/  F2FP.F16.F32.PACK_AB R13, R111, R115 ;  /* 0x000000736f0d723e */ /* 0x004fce00000000ff */
[----:B------:R2:W4:Y:S08]  /*7250*/  MUFU.EX2 R118, R2 ;  /* 0x0000000200767308 */ /* 0x0005300000000800 */
[----:B------:R5:W1:Y:S01]  /*7260*/  MUFU.EX2 R117, R4 ;  /* 0x0000000400757308 */ /* 0x000a620000000800 */
[----:B---3--:R-:W-:-:S07]  /*7270*/  F2FP.F16.F32.PACK_AB R15, R106, R108 ;  /* 0x0000006c6a0f723e */ /* 0x008fce00000000ff */
[----:B------:R-:W3:Y:S01]  /*7280*/  MUFU.EX2 R102, R102 ;  /* 0x0000006600667308 */ /* 0x000ee20000000800 */
[--C-:B--2---:R-:W-:Y:S01]  /*7290*/  FFMA.FTZ R2, R26, UR6, -R53.reuse ;  /* 0x000000061a027c23 */ /* 0x104fe20008010835 */
[-C--:B----4-:R-:W-:Y:S01]  /*72a0*/  FMUL.FTZ R20, R80, R118.reuse ;  /* 0x0000007650147220 */ /* 0x090fe20000410000 */
[----:B------:R-:W-:Y:S01]  /*72b0*/  LDSM.16.MT88.4 R24, [R133+0x3400] ;  /* 0x003400008518783b */ /* 0x000fe20000004200 */
[-C--:B------:R-:W-:Y:S01]  /*72c0*/  FMUL.FTZ R21, R81, R118.reuse ;  /* 0x0000007651157220 */ /* 0x080fe20000410000 */
[-C--:B------:R-:W-:Y:S01]  /*72d0*/  FMUL.FTZ R76, R76, R118.reuse ;  /* 0x000000764c4c7220 */ /* 0x080fe20000410000 */
[-C--:B------:R-:W-:Y:S01]  /*72e0*/  FMUL.FTZ R77, R77, R118.reuse ;  /* 0x000000764d4d7220 */ /* 0x080fe20000410000 */
[-C--:B------:R-:W-:Y:S01]  /*72f0*/  FMUL.FTZ R72, R72, R118.reuse ;  /* 0x0000007648487220 */ /* 0x080fe20000410000 */
[-C--:B------:R-:W-:Y:S01]  /*7300*/  FMUL.FTZ R73, R73, R118.reuse ;  /* 0x0000007649497220 */ /* 0x080fe20000410000 */
[----:B-----5:R-:W2:Y:S01]  /*7310*/  LDSM.16.MT88.4 R4, [R134+0x3400] ;  /* 0x003400008604783b */ /* 0x020ea20000004200 */
        /* <DEDUP_REMOVED lines=10> */
[----:B------:R-:W-:Y:S01]  /*73c0*/  MUFU.EX2 R98, R98 ;  /* 0x0000006200627308 */ /* 0x000fe20000000800 */
[C---:B------:R-:W-:Y:S01]  /*73d0*/  HMMA.16816.F32 R20, R12.reuse, R16, R20 ;  /* 0x000000100c14723c */ /* 0x040fe20000001814 */
[--C-:B------:R-:W-:Y:S01]  /*73e0*/  FFMA.FTZ R80, R35, UR6, -R53.reuse ;  /* 0x0000000623507c23 */ /* 0x100fe20008010835 */
[----:B---3--:R-:W-:Y:S01]  /*73f0*/  F2FP.F16.F32.PACK_AB R32, R102, R107 ;  /* 0x0000006b6620723e */ /* 0x008fe200000000ff */
[--C-:B------:R-:W-:Y:S01]  /*7400*/  FFMA.FTZ R81, R121, UR6, -R53.reuse ;  /* 0x0000000679517c23 */ /* 0x100fe20008010835 */
[--C-:B------:R-:W-:Y:S01]  /*7410*/  FFMA.FTZ R82, R100, UR6, -R53.reuse ;  /* 0x0000000664527c23 */ /* 0x100fe20008010835 */
[--C-:B------:R-:W-:Y:S01]  /*7420*/  FFMA.FTZ R83, R116, UR6, -R53.reuse ;  /* 0x0000000674537c23 */ /* 0x100fe20008010835 */
[C---:B------:R-:W-:Y:S01]  /*7430*/  HMMA.16816.F32 R16, R12.reuse, R18, R76 ;  /* 0x000000120c10723c */ /* 0x040fe2000000184c */
[----:B------:R-:W-:Y:S01]  /*7440*/  MUFU.EX2 R92, R92 ;  /* 0x0000005c005c7308 */ /* 0x000fe20000000800 */
[----:B------:R-:W-:Y:S01]  /*7450*/  FFMA.FTZ R100, R113, UR6, -R53 ;  /* 0x0000000671647c23 */ /* 0x000fe20008010835 */
[----:B------:R-:W-:Y:S01]  /*7460*/  FFMA.FTZ R114, R159, R118, R114 ;  /* 0x000000769f727223 */ /* 0x000fe20000010072 */
[----:B------:R-:W-:Y:S01]  /*7470*/  FFMA.FTZ R115, R158, R117, R115 ;  /* 0x000000759e737223 */ /* 0x000fe20000010073 */
[----:B------:R-:W-:Y:S01]  /*7480*/  FFMA.FTZ R159, R65, UR6, -R93 ;  /* 0x00000006419f7c23 */ /* 0x000fe2000801085d */
[C---:B------:R-:W-:Y:S01]  /*7490*/  HMMA.16816.F32 R72, R12.reuse, R8, R72 ;  /* 0x000000080c48723c */ /* 0x040fe20000001848 */
[----:B------:R-:W-:Y:S01]  /*74a0*/  FADD.FTZ R114, R112, R114 ;  /* 0x0000007270727221 */ /* 0x000fe20000010000 */
[----:B------:R-:W-:Y:S01]  /*74b0*/  FADD.FTZ R115, R111, R115 ;  /* 0x000000736f737221 */ /* 0x000fe20000010000 */
[----:B------:R-:W1:Y:S01]  /*74c0*/  MUFU.EX2 R101, R101 ;  /* 0x0000006500657308 */ /* 0x000e620000000800 */
[----:B------:R-:W-:Y:S01]  /*74d0*/  FFMA.FTZ R158, R51, UR6, -R53 ;  /* 0x00000006339e7c23 */ /* 0x000fe20008010835 */
[----:B------:R-:W-:Y:S01]  /*74e0*/  FADD.FTZ R114, R110, R114 ;  /* 0x000000726e727221 */ /* 0x000fe20000010000 */
[----:B------:R-:W-:Y:S01]  /*74f0*/  HMMA.16816.F32 R68, R12, R10, R68 ;  /* 0x0000000a0c44723c */ /* 0x000fe20000001844 */
[----:B------:R-:W3:Y:S01]  /*7500*/  LDSM.16.MT88.4 R8, [R133+0x3800] ;  /* 0x003800008508783b */ /* 0x000ee20000004200 */
[----:B------:R-:W-:Y:S01]  /*7510*/  FADD.FTZ R115, R108, R115 ;  /* 0x000000736c737221 */ /* 0x000fe20000010000 */
[----:B------:R-:W-:-:S02]  /*7520*/  FADD.FTZ R109, R109, R114 ;  /* 0x000000726d6d7221 */ /* 0x000fc40000010000 */
[----:B------:R-:W4:Y:S01]  /*7530*/  MUFU.EX2 R96, R96 ;  /* 0x0000006000607308 */ /* 0x000f220000000800 */
[----:B------:R-:W-:Y:S01]  /*7540*/  FADD.FTZ R106, R106, R115 ;  /* 0x000000736a6a7221 */ /* 0x000fe20000010000 */
[----:B------:R-:W-:-:S04]  /*7550*/  FADD.FTZ R107, R107, R109 ;  /* 0x0000006d6b6b7221 */ /* 0x000fc80000010000 */
[----:B------:R-:W-:Y:S02]  /*7560*/  FADD.FTZ R107, R102, R107 ;  /* 0x0000006b666b7221 */ /* 0x000fe40000010000 */
[----:B------:R-:W-:Y:S01]  /*7570*/  MUFU.EX2 R95, R95 ;  /* 0x0000005f005f7308 */ /* 0x000fe20000000800 */
[----:B-1----:R-:W-:Y:S01]  /*7580*/  FADD.FTZ R106, R101, R106 ;  /* 0x0000006a656a7221 */ /* 0x002fe20000010000 */
[----:B------:R-:W-:-:S04]  /*7590*/  FADD.FTZ R107, R98, R107 ;  /* 0x0000006b626b7221 */ /* 0x000fc80000010000 */
[----:B------:R-:W-:Y:S02]  /*75a0*/  FADD.FTZ R107, R92, R107 ;  /* 0x0000006b5c6b7221 */ /* 0x000fe40000010000 */
[----:B------:R-:W1:Y:S01]  /*75b0*/  MUFU.EX2 R88, R88 ;  /* 0x0000005800587308 */ /* 0x000e620000000800 */
[C---:B----4-:R-:W-:Y:S01]  /*75c0*/  F2FP.F16.F32.PACK_AB R33, R96.reuse, R101 ;  /* 0x000000656021723e */ /* 0x050fe200000000ff */
[----:B------:R-:W-:-:S06]  /*75d0*/  FADD.FTZ R106, R96, R106 ;  /* 0x0000006a606a7221 */ /* 0x000fcc0000010000 */
[----:B------:R4:W-:Y:S08]  /*75e0*/  MUFU.EX2 R76, R34 ;  /* 0x00000022004c7308 */ /* 0x0009f00000000800 */
[----:B------:R-:W-:Y:S01]  /*75f0*/  MUFU.EX2 R89, R89 ;  /* 0x0000005900597308 */ /* 0x000fe20000000800 */
[----:B-1----:R-:W-:Y:S01]  /*7600*/  F2FP.F16.F32.PACK_AB R35, R88, R95 ;  /* 0x0000005f5823723e */ /* 0x002fe200000000ff */
[----:B------:R-:W-:-:S04]  /*7610*/  FADD.FTZ R95, R95, R106 ;  /* 0x0000006a5f5f7221 */ /* 0x000fc80000010000 */
[----:B------:R-:W-:Y:S02]  /*7620*/  FADD.FTZ R95, R88, R95 ;  /* 0x0000005f585f7221 */ /* 0x000fe40000010000 */
[----:B------:R-:W1:Y:S01]  /*7630*/  MUFU.EX2 R84, R84 ;  /* 0x0000005400547308 */ /* 0x000e620000000800 */
[----:B----4-:R-:W-:-:S07]  /*7640*/  F2FP.F16.F32.PACK_AB R34, R92, R98 ;  /* 0x000000625c22723e */ /* 0x010fce00000000ff */
[----:B------:R-:W-:Y:S01]  /*7650*/  MUFU.EX2 R66, R66 ;  /* 0x0000004200427308 */ /* 0x000fe20000000800 */
[C---:B--2---:R-:W-:Y:S06]  /*7660*/  HMMA.16816.F32 R20, R32.reuse, R4, R20 ;  /* 0x000000042014723c */ /* 0x044fec0000001814 */
[----:B------:R-:W-:Y:S01]  /*7670*/  HMMA.16816.F32 R16, R32, R6, R16 ;  /* 0x000000062010723c */ /* 0x000fe20000001810 */
[----:B------:R-:W2:Y:S01]  /*7680*/  MUFU.EX2 R62, R62 ;  /* 0x0000003e003e7308 */ /* 0x000ea20000000800 */
[----:B------:R-:W4:Y:S01]  /*7690*/  LDSM.16.MT88.4 R4, [R134+0x3c00] ;  /* 0x003c00008604783b */ /* 0x000f220000004200 */
[----:B-1----:R-:W-:Y:S01]  /*76a0*/  F2FP.F16.F32.PACK_AB R12, R84, R89 ;  /* 0x00000059540c723e */ /* 0x002fe200000000ff */
[----:B------:R-:W-:-:S02]  /*76b0*/  FADD.FTZ R89, R89, R107 ;  /* 0x0000006b59597221 */ /* 0x000fc40000010000 */
[C---:B------:R-:W-:Y:S02]  /*76c0*/  HMMA.16816.F32 R72, R32.reuse, R24, R72 ;  /* 0x000000182048723c */ /* 0x040fe40000001848 */
[----:B------:R-:W-:Y:S01]  /*76d0*/  FADD.FTZ R89, R84, R89 ;  /* 0x0000005954597221 */ /* 0x000fe20000010000 */
[----:B------:R-:W-:Y:S03]  /*76e0*/  MUFU.EX2 R94, R94 ;  /* 0x0000005e005e7308 */ /* 0x000fe60000000800 */
[----:B------:R-:W-:Y:S01]  /*76f0*/  HMMA.16816.F32 R68, R32, R26, R68 ;  /* 0x0000001a2044723c */ /* 0x000fe20000001844 */
[----:B------:R-:W1:Y:S04]  /*7700*/  LDSM.16.MT88.4 R24, [R133+0x3c00] ;  /* 0x003c00008518783b */ /* 0x000e680000004200 */
[----:B------:R-:W5:Y:S01]  /*7710*/  MUFU.EX2 R85, R85 ;  /* 0x0000005500557308 */ /* 0x000f620000000800 */
[----:B--2---:R-:W-:Y:S01]  /*7720*/  F2FP.F16.F32.PACK_AB R14, R62, R66 ;  /* 0x000000423e0e723e */ /* 0x004fe200000000ff */
[----:B------:R-:W-:-:S04]  /*7730*/  FADD.FTZ R66, R66, R89 ;  /* 0x0000005942427221 */ /* 0x000fc80000010000 */
[----:B------:R-:W-:Y:S02]  /*7740*/  FADD.FTZ R66, R62, R66 ;  /* 0x000000423e427221 */ /* 0x000fe40000010000 */
[----:B------:R-:W-:Y:S08]  /*7750*/  MUFU.EX2 R2, R2 ;  /* 0x0000000200027308 */ /* 0x000ff00000000800 */
[----:B------:R-:W2:Y:S01]  /*7760*/  MUFU.EX2 R0, R0 ;  /* 0x0000000000007308 */ /* 0x000ea20000000800 */
[----:B-----5:R-:W-:Y:S01]  /*7770*/  F2FP.F16.F32.PACK_AB R13, R85, R94 ;  /* 0x0000005e550d723e */ /* 0x020fe200000000ff */
[----:B------:R-:W-:-:S04]  /*7780*/  FADD.FTZ R94, R94, R95 ;  /* 0x0000005f5e5e7221 */ /* 0x000fc80000010000 */
[----:B------:R-:W-:Y:S02]  /*7790*/  FADD.FTZ R94, R85, R94 ;  /* 0x0000005e555e7221 */ /* 0x000fe40000010000 */
[----:B------:R-:W-:Y:S08]  /*77a0*/  MUFU.EX2 R61, R61 ;  /* 0x0000003d003d7308 */ /* 0x000ff00000000800 */
[----:B------:R-:W5:Y:S01]  /*77b0*/  MUFU.EX2 R58, R58 ;  /* 0x0000003a003a7308 */ /* 0x000f620000000800 */
[----:B--2---:R-:W-:Y:S01]  /*77c0*/  F2FP.F16.F32.PACK_AB R15, R0, R2 ;  /* 0x00000002000f723e */ /* 0x004fe200000000ff */
[----:B------:R-:W-:-:S06]  /*77d0*/  FADD.FTZ R2, R2, R94 ;  /* 0x0000005e02027221 */ /* 0x000fcc0000010000 */
[C---:B------:R-:W-:Y:S01]  /*77e0*/  HMMA.16816.F32 R20, R12.reuse, R28, R20 ;  /* 0x0000001c0c14723c */ /* 0x040fe20000001814 */
[----:B------:R-:W2:Y:S05]  /*77f0*/  MUFU.EX2 R55, R55 ;  /* 0x0000003700377308 */ /* 0x000eaa0000000800 */
[C---:B------:R-:W-:Y:S01]  /*7800*/  HMMA.16816.F32 R28, R12.reuse, R30, R16 ;  /* 0x0000001e0c1c723c */ /* 0x040fe20000001810 */
[----:B------:R-:W1:Y:S02]  /*7810*/  LDSM.16.MT88.4 R16, [R134+0x4000] ;  /* 0x004000008610783b */ /* 0x000e640000004200 */
[----:B------:R-:W4:Y:S01]  /*7820*/  MUFU.EX2 R54, R54 ;  /* 0x0000003600367308 */ /* 0x000f220000000800 */
[C---:B-----5:R-:W-:Y:S01]  /*7830*/  F2FP.F16.F32.PACK_AB R32, R58.reuse, R61 ;  /* 0x0000003d3a20723e */ /* 0x060fe200000000ff */
[----:B------:R-:W-:Y:S01]  /*7840*/  FADD.FTZ R61, R61, R66 ;  /* 0x000000423d3d7221 */ /* 0x000fe20000010000 */
[----:B---3--:R-:W-:Y:S03]  /*7850*/  HMMA.16816.F32 R72, R12, R8, R72 ;  /* 0x000000080c48723c */ /* 0x008fe60000001848 */
[----:B------:R-:W-:-:S02]  /*7860*/  FADD.FTZ R58, R58, R61 ;  /* 0x0000003d3a3a7221 */ /* 0x000fc40000010000 */
[----:B------:R-:W3:Y:S01]  /*7870*/  MUFU.EX2 R80, R80 ;  /* 0x0000005000507308 */ /* 0x000ee20000000800 */
[----:B------:R-:W-:Y:S01]  /*7880*/  HMMA.16816.F32 R68, R12, R10, R68 ;  /* 0x0000000a0c44723c */ /* 0x000fe20000001844 */
[----:B------:R-:W5:Y:S01]  /*7890*/  LDSM.16.MT88.4 R8, [R133+0x4000] ;  /* 0x004000008508783b */ /* 0x000f620000004200 */
[----:B--2---:R-:W-:-:S05]  /*78a0*/  FADD.FTZ R58, R55, R58 ;  /* 0x0000003a373a7221 */ /* 0x004fca0000010000 */
[----:B------:R-:W-:Y:S01]  /*78b0*/  MUFU.EX2 R81, R81 ;  /* 0x0000005100517308 */ /* 0x000fe20000000800 */
[C---:B----4-:R-:W-:Y:S01]  /*78c0*/  F2FP.F16.F32.PACK_AB R34, R54.reuse, R55 ;  /* 0x000000373622723e */ /* 0x050fe200000000ff */
[----:B------:R-:W-:-:S06]  /*78d0*/  FADD.FTZ R54, R54, R58 ;  /* 0x0000003a36367221 */ /* 0x000fcc0000010000 */
[----:B------:R-:W2:Y:S01]  /*78e0*/  MUFU.EX2 R82, R82 ;  /* 0x0000005200527308 */ /* 0x000ea20000000800 */
[----:B---3--:R-:W-:-:S07]  /*78f0*/  F2FP.F16.F32.PACK_AB R33, R80, R76 ;  /* 0x0000004c5021723e */ /* 0x008fce00000000ff */
[----:B------:R-:W3:Y:S08]  /*7900*/  MUFU.EX2 R52, R52 ;  /* 0x0000003400347308 */ /* 0x000ef00000000800 */
[----:B------:R-:W4:Y:S01]  /*7910*/  MUFU.EX2 R49, R49 ;  /* 0x0000003100317308 */ /* 0x000f220000000800 */
[----:B--2---:R-:W-:-:S07]  /*7920*/  F2FP.F16.F32.PACK_AB R35, R82, R81 ;  /* 0x000000515223723e */ /* 0x004fce00000000ff */
[----:B------:R-:W2:Y:S01]  /*7930*/  MUFU.EX2 R48, R48 ;  /* 0x0000003000307308 */ /* 0x000ea20000000800 */
[----:B------:R-:W-:Y:S01]  /*7940*/  HMMA.16816.F32 R20, R32, R4, R20 ;  /* 0x000000042014723c */ /* 0x000fe20000001814 */
[----:B---3--:R-:W-:-:S05]  /*7950*/  FADD.FTZ R54, R52, R54 ;  /* 0x0000003634367221 */ /* 0x008fca0000010000 */
[C---:B------:R-:W-:Y:S01]  /*7960*/  HMMA.16816.F32 R28, R32.reuse, R6, R28 ;  /* 0x00000006201c723c */ /* 0x040fe2000000181c */
[----:B------:R-:W3:Y:S01]  /*7970*/  MUFU.EX2 R47, R47 ;  /* 0x0000002f002f7308 */ /* 0x000ee20000000800 */
[----:B------:R-:W5:Y:S01]  /*7980*/  LDSM.16.MT88.4 R4, [R134+0x4400] ;  /* 0x004400008604783b */ /* 0x000f620000004200 */
[C---:B----4-:R-:W-:Y:S01]  /*7990*/  F2FP.F16.F32.PACK_AB R12, R49.reuse, R52 ;  /* 0x00000034310c723e */ /* 0x050fe200000000ff */
[----:B------:R-:W-:Y:S02]  /*79a0*/  FADD.FTZ R49, R49, R54 ;  /* 0x0000003631317221 */ /* 0x000fe40000010000 */
[----:B-1----:R-:W-:Y:S03]  /*79b0*/  HMMA.16816.F32 R72, R32, R24, R72 ;  /* 0x000000182048723c */ /* 0x002fe60000001848 */
[----:B------:R-:W-:Y:S01]  /*79c0*/  MUFU.EX2 R83, R83 ;  /* 0x0000005300537308 */ /* 0x000fe20000000800 */
[----:B--2---:R-:W-:-:S02]  /*79d0*/  FADD.FTZ R49, R48, R49 ;  /* 0x0000003130317221 */ /* 0x004fc40000010000 */
[----:B------:R-:W-:Y:S01]  /*79e0*/  HMMA.16816.F32 R68, R32, R26, R68 ;  /* 0x0000001a2044723c */ /* 0x000fe20000001844 */
[----:B------:R-:W1:Y:S04]  /*79f0*/  LDSM.16.MT88.4 R24, [R133+0x4400] ;  /* 0x004400008518783b */ /* 0x000e680000004200 */
[----:B------:R-:W2:Y:S01]  /*7a00*/  MUFU.EX2 R97, R97 ;  /* 0x0000006100617308 */ /* 0x000ea20000000800 */
[----:B---3--:R-:W-:Y:S01]  /*7a10*/  F2FP.F16.F32.PACK_AB R14, R47, R48 ;  /* 0x000000302f0e723e */ /* 0x008fe200000000ff */
[--C-:B------:R-:W-:Y:S01]  /*7a20*/  FFMA.FTZ R35, R59, UR6, -R53.reuse ;  /* 0x000000063b237c23 */ /* 0x100fe20008010835 */
[--C-:B------:R-:W-:Y:S01]  /*7a30*/  FFMA.FTZ R34, R99, UR6, -R53.reuse ;  /* 0x0000000663227c23 */ /* 0x100fe20008010835 */
[----:B------:R-:W-:Y:S01]  /*7a40*/  FFMA.FTZ R59, R64, UR6, -R53 ;  /* 0x00000006403b7c23 */ /* 0x000fe20008010835 */
[----:B------:R-:W-:Y:S01]  /*7a50*/  FFMA.FTZ R32, R105, UR6, -R93 ;  /* 0x0000000669207c23 */ /* 0x000fe2000801085d */
[----:B------:R-:W-:-:S02]  /*7a60*/  FADD.FTZ R47, R47, R49 ;  /* 0x000000312f2f7221 */ /* 0x000fc40000010000 */
[----:B------:R-:W-:Y:S08]  /*7a70*/  MUFU.EX2 R100, R100 ;  /* 0x0000006400647308 */ /* 0x000ff00000000800 */
[----:B------:R-:W3:Y:S01]  /*7a80*/  MUFU.EX2 R91, R91 ;  /* 0x0000005b005b7308 */ /* 0x000ee20000000800 */
[----:B--2---:R-:W-:-:S07]  /*7a90*/  F2FP.F16.F32.PACK_AB R13, R97, R83 ;  /* 0x00000053610d723e */ /* 0x004fce00000000ff */
[----:B------:R-:W2:Y:S08]  /*7aa0*/  MUFU.EX2 R46, R46 ;  /* 0x0000002e002e7308 */ /* 0x000eb00000000800 */
[----:B------:R-:W4:Y:S01]  /*7ab0*/  MUFU.EX2 R43, R43 ;  /* 0x0000002b002b7308 */ /* 0x000f220000000800 */
[----:B---3--:R-:W-:-:S07]  /*7ac0*/  F2FP.F16.F32.PACK_AB R15, R91, R100 ;  /* 0x000000645b0f723e */ /* 0x008fce00000000ff */
[----:B------:R-:W3:Y:S01]  /*7ad0*/  MUFU.EX2 R42, R42 ;  /* 0x0000002a002a7308 */ /* 0x000ee20000000800 */
[----:B------:R-:W-:Y:S01]  /*7ae0*/  HMMA.16816.F32 R20, R12, R16, R20 ;  /* 0x000000100c14723c */ /* 0x000fe20000001814 */
[----:B--2---:R-:W-:-:S05]  /*7af0*/  FADD.FTZ R47, R46, R47 ;  /* 0x0000002f2e2f7221 */ /* 0x004fca0000010000 */
[----:B------:R-:W-:Y:S01]  /*7b00*/  HMMA.16816.F32 R28, R12, R18, R28 ;  /* 0x000000120c1c723c */ /* 0x000fe2000000181c */
[----:B------:R-:W2:Y:S01]  /*7b10*/  MUFU.EX2 R41, R41 ;  /* 0x0000002900297308 */ /* 0x000ea20000000800 */
[C---:B----4-:R-:W-:Y:S01]  /*7b20*/  F2FP.F16.F32.PACK_AB R16, R43.reuse, R46 ;  /* 0x0000002e2b10723e */ /* 0x050fe200000000ff */
[----:B------:R-:W-:-:S03]  /*7b30*/  FADD.FTZ R43, R43, R47 ;  /* 0x0000002f2b2b7221 */ /* 0x000fc60000010000 */
[C---:B-----5:R-:W-:Y:S03]  /*7b40*/  HMMA.16816.F32 R72, R12.reuse, R8, R72 ;  /* 0x000000080c48723c */ /* 0x060fe60000001848 */
[----:B------:R-:W-:Y:S01]  /*7b50*/  MUFU.EX2 R104, R104 ;  /* 0x0000006800687308 */ /* 0x000fe20000000800 */
[----:B---3--:R-:W-:Y:S02]  /*7b60*/  FADD.FTZ R43, R42, R43 ;  /* 0x0000002b2a2b7221 */ /* 0x008fe40000010000 */
[----:B------:R-:W-:Y:S01]  /*7b70*/  HMMA.16816.F32 R68, R12, R10, R68 ;  /* 0x0000000a0c44723c */ /* 0x000fe20000001844 */
[----:B------:R-:W3:Y:S04]  /*7b80*/  LDSM.16.MT88.4 R8, [R134+0x4800] ;  /* 0x004800008608783b */ /* 0x000ee80000004200 */
[----:B------:R-:W4:Y:S01]  /*7b90*/  MUFU.EX2 R67, R67 ;  /* 0x0000004300437308 */ /* 0x000f220000000800 */
[C---:B--2---:R-:W-:Y:S01]  /*7ba0*/  F2FP.F16.F32.PACK_AB R18, R41.reuse, R42 ;  /* 0x0000002a2912723e */ /* 0x044fe200000000ff */
[----:B------:R-:W-:-:S06]  /*7bb0*/  FADD.FTZ R41, R41, R43 ;  /* 0x0000002b29297221 */ /* 0x000fcc0000010000 */
[----:B------:R-:W-:Y:S08]  /*7bc0*/  MUFU.EX2 R103, R103 ;  /* 0x0000006700677308 */ /* 0x000ff00000000800 */
[----:B------:R-:W2:Y:S01]  /*7bd0*/  MUFU.EX2 R33, R63 ;  /* 0x0000003f00217308 */ /* 0x000ea20000000800 */
[----:B----4-:R-:W-:-:S07]  /*7be0*/  F2FP.F16.F32.PACK_AB R17, R67, R104 ;  /* 0x000000684311723e */ /* 0x010fce00000000ff */
[----:B------:R-:W4:Y:S08]  /*7bf0*/  MUFU.EX2 R40, R40 ;  /* 0x0000002800287308 */ /* 0x000f300000000800 */
[----:B------:R-:W5:Y:S01]  /*7c00*/  MUFU.EX2 R39, R39 ;  /* 0x0000002700277308 */ /* 0x000f620000000800 */
[----:B--2---:R-:W-:-:S07]  /*7c10*/  F2FP.F16.F32.PACK_AB R19, R33, R103 ;  /* 0x000000672113723e */ /* 0x004fce00000000ff */
[----:B------:R-:W2:Y:S01]  /*7c20*/  MUFU.EX2 R38, R38 ;  /* 0x0000002600267308 */ /* 0x000ea20000000800 */
[----:B------:R-:W-:Y:S01]  /*7c30*/  HMMA.16816.F32 R20, R16, R4, R20 ;  /* 0x000000041014723c */ /* 0x000fe20000001814 */
[----:B----4-:R-:W-:-:S05]  /*7c40*/  FADD.FTZ R41, R40, R41 ;  /* 0x0000002928297221 */ /* 0x010fca0000010000 */
[C---:B------:R-:W-:Y:S01]  /*7c50*/  HMMA.16816.F32 R28, R16.reuse, R6, R28 ;  /* 0x00000006101c723c */ /* 0x040fe2000000181c */
[----:B------:R-:W4:Y:S01]  /*7c60*/  MUFU.EX2 R37, R37 ;  /* 0x0000002500257308 */ /* 0x000f220000000800 */
[----:B------:R-:W3:Y:S01]  /*7c70*/  LDSM.16.MT88.4 R4, [R133+0x4800] ;  /* 0x004800008504783b */ /* 0x000ee20000004200 */
[C---:B-----5:R-:W-:Y:S01]  /*7c80*/  F2FP.F16.F32.PACK_AB R12, R39.reuse, R40 ;  /* 0x00000028270c723e */ /* 0x060fe200000000ff */
[----:B------:R-:W-:Y:S02]  /*7c90*/  FADD.FTZ R39, R39, R41 ;  /* 0x0000002927277221 */ /* 0x000fe40000010000 */
[----:B-1----:R-:W-:Y:S03]  /*7ca0*/  HMMA.16816.F32 R72, R16, R24, R72 ;  /* 0x000000181048723c */ /* 0x002fe60000001848 */
[----:B------:R-:W-:Y:S01]  /*7cb0*/  MUFU.EX2 R34, R34 ;  /* 0x0000002200227308 */ /* 0x000fe20000000800 */
[----:B--2---:R-:W-:-:S02]  /*7cc0*/  FADD.FTZ R39, R38, R39 ;  /* 0x0000002726277221 */ /* 0x004fc40000010000 */
[----:B------:R-:W-:Y:S05]  /*7cd0*/  HMMA.16816.F32 R68, R16, R26, R68 ;  /* 0x0000001a1044723c */ /* 0x000fea0000001844 */
[----:B------:R-:W1:Y:S01]  /*7ce0*/  MUFU.EX2 R35, R35 ;  /* 0x0000002300237308 */ /* 0x000e620000000800 */
[----:B----4-:R-:W-:Y:S01]  /*7cf0*/  F2FP.F16.F32.PACK_AB R14, R37, R38 ;  /* 0x00000026250e723e */ /* 0x010fe200000000ff */
[----:B------:R-:W-:Y:S01]  /*7d00*/  FADD.FTZ R16, R0, R2 ;  /* 0x0000000200107221 */ /* 0x000fe20000010000 */
[----:B------:R-:W-:Y:S01]  /*7d10*/  FFMA.FTZ R2, R57, UR6, -R53 ;  /* 0x0000000639027c23 */ /* 0x000fe20008010835 */
[----:B------:R-:W-:Y:S02]  /*7d20*/  FADD.FTZ R37, R37, R39 ;  /* 0x0000002725257221 */ /* 0x000fe40000010000 */
[----:B------:R-:W-:-:S02]  /*7d30*/  FADD.FTZ R16, R76, R16 ;  /* 0x000000104c107221 */ /* 0x000fc40000010000 */
[----:B------:R-:W-:Y:S01]  /*7d40*/  MUFU.EX2 R59, R59 ;  /* 0x0000003b003b7308 */ /* 0x000fe20000000800 */
[----:B------:R-:W2:Y:S01]  /*7d50*/  LDSM.16.MT88.4 R76, [R134+0x4c00] ;  /* 0x004c0000864c783b */ /* 0x000ea20000004200 */
[----:B------:R-:W-:Y:S01]  /*7d60*/  FADD.FTZ R80, R80, R16 ;  /* 0x0000001050507221 */ /* 0x000fe20000010000 */
[----:B------:R-:W-:-:S03]  /*7d70*/  FFMA.FTZ R16, R50, UR6, -R53 ;  /* 0x0000000632107c23 */ /* 0x000fc60008010835 */
[----:B------:R-:W-:Y:S02]  /*7d80*/  FADD.FTZ R80, R81, R80 ;  /* 0x0000005051507221 */ /* 0x000fe40000010000 */
[----:B------:R-:W4:Y:S01]  /*7d90*/  MUFU.EX2 R60, R60 ;  /* 0x0000003c003c7308 */ /* 0x000f220000000800 */
[----:B-1----:R-:W-:Y:S01]  /*7da0*/  F2FP.F16.F32.PACK_AB R13, R35, R34 ;  /* 0x00000022230d723e */ /* 0x002fe200000000ff */
[----:B------:R-:W-:-:S04]  /*7db0*/  FADD.FTZ R82, R82, R80 ;  /* 0x0000005052527221 */ /* 0x000fc80000010000 */
[----:B------:R-:W-:Y:S02]  /*7dc0*/  FADD.FTZ R82, R83, R82 ;  /* 0x0000005253527221 */ /* 0x000fe40000010000 */
[----:B------:R-:W1:Y:S02]  /*7dd0*/  MUFU.EX2 R36, R36 ;  /* 0x0000002400247308 */ /* 0x000e640000000800 */
[----:B------:R-:W-:-:S04]  /*7de0*/  FADD.FTZ R82, R97, R82 ;  /* 0x0000005261527221 */ /* 0x000fc80000010000 */
[----:B------:R-:W-:Y:S02]  /*7df0*/  FADD.FTZ R100, R100, R82 ;  /* 0x0000005264647221 */ /* 0x000fe40000010000 */
[----:B------:R-:W5:Y:S01]  /*7e00*/  MUFU.EX2 R3, R3 ;  /* 0x0000000300037308 */ /* 0x000f620000000800 */
[----:B----4-:R-:W-:Y:S01]  /*7e10*/  F2FP.F16.F32.PACK_AB R15, R60, R59 ;  /* 0x0000003b3c0f723e */ /* 0x010fe200000000ff */
[----:B------:R-:W-:-:S04]  /*7e20*/  FADD.FTZ R100, R91, R100 ;  /* 0x000000645b647221 */ /* 0x000fc80000010000 */
[----:B------:R-:W-:Y:S02]  /*7e30*/  FADD.FTZ R100, R104, R100 ;  /* 0x0000006468647221 */ /* 0x000fe40000010000 */
[----:B---3--:R-:W-:Y:S01]  /*7e40*/  HMMA.16816.F32 R20, R12, R8, R20 ;  /* 0x000000080c14723c */ /* 0x008fe20000001814 */
[----:B------:R-:W3:Y:S01]  /*7e50*/  MUFU.EX2 R32, R32 ;  /* 0x0000002000207308 */ /* 0x000ee20000000800 */
[----:B------:R-:W-:Y:S01]  /*7e60*/  FADD.FTZ R67, R67, R100 ;  /* 0x0000006443437221 */ /* 0x000fe20000010000 */
[----:B-1----:R-:W-:-:S03]  /*7e70*/  FADD.FTZ R37, R36, R37 ;  /* 0x0000002524257221 */ /* 0x002fc60000010000 */
[C---:B------:R-:W-:Y:S01]  /*7e80*/  HMMA.16816.F32 R28, R12.reuse, R10, R28 ;  /* 0x0000000a0c1c723c */ /* 0x040fe2000000181c */
[----:B------:R-:W1:Y:S01]  /*7e90*/  LDSM.16.MT88.4 R8, [R133+0x4c00] ;  /* 0x004c00008508783b */ /* 0x000e620000004200 */
        /* <DEDUP_REMOVED lines=9> */
[----:B---3--:R-:W-:Y:S02]  /*7f30*/  FADD.FTZ R37, R32, R37 ;  /* 0x0000002520257221 */ /* 0x008fe40000010000 */
[----:B------:R-:W-:Y:S02]  /*7f40*/  FADD.FTZ R35, R35, R33 ;  /* 0x0000002123237221 */ /* 0x000fe40000010000 */
[----:B------:R-:W3:Y:S01]  /*7f50*/  MUFU.EX2 R2, R2 ;  /* 0x0000000200027308 */ /* 0x000ee20000000800 */
[----:B----4-:R-:W-:Y:S01]  /*7f60*/  F2FP.F16.F32.PACK_AB R6, R159, R32 ;  /* 0x000000209f06723e */ /* 0x010fe200000000ff */
[----:B------:R-:W-:Y:S01]  /*7f70*/  FADD.FTZ R35, R59, R35 ;  /* 0x000000233b237221 */ /* 0x000fe20000010000 */
[----:B------:R-:W-:-:S03]  /*7f80*/  FADD.FTZ R159, R159, R37 ;  /* 0x000000259f9f7221 */ /* 0x000fc60000010000 */
[----:B------:R-:W-:Y:S02]  /*7f90*/  FADD.FTZ R60, R60, R35 ;  /* 0x000000233c3c7221 */ /* 0x000fe40000010000 */
[----:B------:R-:W4:Y:S02]  /*7fa0*/  MUFU.EX2 R16, R16 ;  /* 0x0000001000107308 */ /* 0x000f240000000800 */
[----:B-----5:R-:W-:-:S06]  /*7fb0*/  FADD.FTZ R60, R0, R60 ;  /* 0x0000003c003c7221 */ /* 0x020fcc0000010000 */
[----:B------:R-:W5:Y:S01]  /*7fc0*/  MUFU.EX2 R158, R158 ;  /* 0x0000009e009e7308 */ /* 0x000f620000000800 */
[C---:B---3--:R-:W-:Y:S01]  /*7fd0*/  F2FP.F16.F32.PACK_AB R5, R2.reuse, R0 ;  /* 0x000000000205723e */ /* 0x048fe200000000ff */
[----:B------:R-:W-:Y:S01]  /*7fe0*/  FADD.FTZ R60, R2, R60 ;  /* 0x0000003c023c7221 */ /* 0x000fe20000010000 */
[----:B------:R-:W-:Y:S02]  /*7ff0*/  MOV R0, R44 ;  /* 0x0000002c00007202 */ /* 0x000fe40000000f00 */
[----:B------:R-:W-:Y:S01]  /*8000*/  MOV R2, R45 ;  /* 0x0000002d00027202 */ /* 0x000fe20000000f00 */
[----:B----4-:R-:W-:Y:S01]  /*8010*/  FADD.FTZ R60, R16, R60 ;  /* 0x0000003c103c7221 */ /* 0x010fe20000010000 */
[----:B-----5:R-:W-:-:S03]  /*8020*/  F2FP.F16.F32.PACK_AB R7, R158, R16 ;  /* 0x000000109e07723e */ /* 0x020fc600000000ff */
[----:B------:R-:W-:-:S04]  /*8030*/  FADD.FTZ R158, R158, R60 ;  /* 0x0000003c9e9e7221 */ /* 0x000fc80000010000 */
[C---:B--2---:R-:W-:Y:S06]  /*8040*/  HMMA.16816.F32 R80, R4.reuse, R76, R20 ;  /* 0x0000004c0450723c */ /* 0x044fec0000001814 */
[C---:B------:R-:W-:Y:S06]  /*8050*/  HMMA.16816.F32 R76, R4.reuse, R78, R28 ;  /* 0x0000004e044c723c */ /* 0x040fec000000181c */
[C---:B-1----:R-:W-:Y:S06]  /*8060*/  HMMA.16816.F32 R72, R4.reuse, R8, R72 ;  /* 0x000000080448723c */ /* 0x042fec0000001848 */
[----:B------:R-:W-:-:S15]  /*8070*/  HMMA.16816.F32 R68, R4, R10, R68 ;  /* 0x0000000a0444723c */ /* 0x000fde0000001844 */
[----:B------:R-:W-:-:S09]  /*8080*/  NOP ;  /* 0x0000000000007918 */ /* 0x000fd20000000000 */
.L_x_4814:
        /* <DEDUP_REMOVED lines=13> */
.L_x_4824:
        /* <DEDUP_REMOVED lines=51> */
[----:B------:R-:W2:Y:S01]  /*8490*/  LDG.E R2, desc[UR12][R10.64] ;  /* 0x0000000c0a027981 */ /* 0x000ea2000c1e1900 */
[----:B------:R-:W1:Y:S01]  /*84a0*/  LDC.64 R4, c[0x0][0x238] ;  /* 0x00008e00ff047b82 */ /* 0x000e620000000a00 */
[----:B------:R-:W-:Y:S02]  /*84b0*/  IMAD R9, R9, R0, -0x80 ;  /* 0xffffff8009097424 */ /* 0x000fe400078e0200 */
[----:B------:R3:W2:Y:S03]  /*84c0*/  LDG.E R8, desc[UR12][R6.64] ;  /* 0x0000000c06087981 */ /* 0x0006a6000c1e1900 */
[----:B------:R-:W-:Y:S02]  /*84d0*/  SHF.R.S32.HI R0, RZ, 0x1f, R9 ;  /* 0x0000001fff007819 */ /* 0x000fe40000011409 */
[----:B---3--:R-:W3:Y:S03]  /*84e0*/  LDC.64 R6, c[0x0][0x250] ;  /* 0x00009400ff067b82 */ /* 0x008ee60000000a00 */
[-C--:B---3--:R-:W-:Y:S02]  /*84f0*/  IMAD R0, R0, R6.reuse, RZ ;  /* 0x0000000600007224 */ /* 0x088fe400078e02ff */
[C---:B------:R-:W-:Y:S04]  /*8500*/  IMAD.WIDE.U32 R10, R9.reuse, R6, RZ ;  /* 0x00000006090a7225 */ /* 0x040fe800078e00ff */
[----:B------:R-:W-:Y:S04]  /*8510*/  IMAD R0, R9, R7, R0 ;  /* 0x0000000709007224 */ /* 0x000fe800078e0200 */
[----:B------:R-:W-:Y:S01]  /*8520*/  IMAD.IADD R11, R11, 0x1, R0 ;  /* 0x000000010b0b7824 */ /* 0x000fe200078e0200 */
[----:B--2---:R-:W-:Y:S04]  /*8530*/  IADD3 R2, -R8, R2, RZ ;  /* 0x0000000208027210 */ /* 0x004fe80007ffe1ff */
[----:B------:R-:W-:Y:S01]  /*8540*/  SHF.R.S32.HI R6, RZ, 0x1f, R2 ;  /* 0x0000001fff067819 */ /* 0x000fe20000011402 */
[-C--:B-1----:R-:W-:Y:S04]  /*8550*/  IMAD.WIDE.U32 R10, R2, R4.reuse, R10 ;  /* 0x00000004020a7225 */ /* 0x082fe800078e000a */
[----:B------:R-:W-:Y:S04]  /*8560*/  IMAD R6, R6, R4, RZ ;  /* 0x0000000406067224 */ /* 0x000fe800078e02ff */
[----:B------:R-:W-:Y:S05]  /*8570*/  IMAD R6, R2, R5, R6 ;  /* 0x0000000502067224 */ /* 0x000fea00078e0206 */
[----:B------:R-:W-:Y:S07]  /*8580*/  IADD3 R6, R11, R6, RZ ;  /* 0x000000060b067210 */ /* 0x000fee0007ffe0ff */
.L_x_4821:
        /* <DEDUP_REMOVED lines=13> */
[----:B------:R-:W-:Y:S01]  /*8660*/  LDGSTS.E.BYPASS.LTC128B.128 [R145+0x4000], desc[UR12][R6.64] ;  /* 0x0400000006917fae */ /* 0x000fe2000b901d4c */
[----:B------:R-:W-:Y:S02]  /*8670*/  IADD3.X R5, R7, UR11, RZ, P0, !PT ;  /* 0x0000000b07057c10 */ /* 0x000fe400087fe4ff */
[----:B------:R-:W-:Y:S03]  /*8680*/  ISETP.GT.AND P0, PT, R144, R140, PT ;  /* 0x0000008c9000720c */ /* 0x000fe60003f04270 */
[----:B------:R2:W-:Y:S04]  /*8690*/  LDGSTS.E.BYPASS.LTC128B.128 [R145+0x4800], desc[UR12][R4.64] ;  /* 0x0480000004917fae */ /* 0x0005e8000b901d4c */
[----:B------:R-:W-:Y:S04]  /*86a0*/  LDSM.16.M88.4 R64, [R138] ;  /* 0x000000008a40783b */ /* 0x000fe80000000200 */
[----:B------:R-:W-:Y:S04]  /*86b0*/  LDSM.16.M88.4 R16, [R136+0x1400] ;  /* 0x001400008810783b */ /* 0x000fe80000000200 */
[----:B------:R-:W-:Y:S04]  /*86c0*/  LDSM.16.M88.4 R24, [R136+0x1800] ;  /* 0x001800008818783b */ /* 0x000fe80000000200 */
[----:B------:R-:W-:Y:S04]  /*86d0*/  LDSM.16.M88.4 R32, [R136+0x1c00] ;  /* 0x001c00008820783b */ /* 0x000fe80000000200 */
[----:B-1----:R-:W2:Y:S04]  /*86e0*/  LDSM.16.M88.4 R8, [R136+0x1000] ;  /* 0x001000008808783b */ /* 0x002ea80000000200 */
[----:B------:R-:W0:Y:S04]  /*86f0*/  LDGDEPBAR ;  /* 0x00000000000079af */ /* 0x000e280000000000 */
[----:B------:R-:W1:Y:S04]  /*8700*/  LDSM.16.M88.4 R40, [R136+0x2000] ;  /* 0x002000008828783b */ /* 0x000e680000000200 */
[----:B------:R-:W3:Y:S04]  /*8710*/  LDSM.16.M88.4 R48, [R136+0x2400] ;  /* 0x002400008830783b */ /* 0x000ee80000000200 */
[----:B------:R-:W4:Y:S04]  /*8720*/  LDSM.16.M88.4 R56, [R136+0x2800] ;  /* 0x002800008838783b */ /* 0x000f280000000200 */
[----:B------:R-:W5:Y:S04]  /*8730*/  LDSM.16.M88.4 R88, [R136+0x2c00] ;  /* 0x002c00008858783b */ /* 0x000f680000000200 */
[----:B------:R-:W-:Y:S04]  /*8740*/  LDSM.16.M88.4 R92, [R137] ;  /* 0x00000000895c783b */ /* 0x000fe80000000200 */
[----:B------:R-:W5:Y:S04]  /*8750*/  LDSM.16.M88.4 R96, [R135] ;  /* 0x000000008760783b */ /* 0x000f680000000200 */
[----:B------:R-:W5:Y:S04]  /*8760*/  LDSM.16.M88.4 R100, [R132] ;  /* 0x000000008464783b */ /* 0x000f680000000200 */
[----:B------:R-:W5:Y:S01]  /*8770*/  LDSM.16.M88.4 R104, [R131] ;  /* 0x000000008368783b */ /* 0x000f620000000200 */
[C---:B--2---:R-:W-:Y:S03]  /*8780*/  HMMA.16816.F32 R4, R64.reuse, R8, RZ ;  /* 0x000000084004723c */ /* 0x044fe600000018ff */
[----:B------:R-:W2:Y:S04]  /*8790*/  LDSM.16.M88.4 R108, [R130] ;  /* 0x00000000826c783b */ /* 0x000ea80000000200 */
[----:B------:R-:W2:Y:S01]  /*87a0*/  LDSM.16.M88.4 R112, [R129] ;  /* 0x000000008170783b */ /* 0x000ea20000000200 */
[C---:B------:R-:W-:Y:S03]  /*87b0*/  HMMA.16816.F32 R8, R64.reuse, R10, RZ ;  /* 0x0000000a4008723c */ /* 0x040fe600000018ff */
[----:B------:R-:W2:Y:S03]  /*87c0*/  LDSM.16.M88.4 R116, [R128] ;  /* 0x000000008074783b */ /* 0x000ea60000000200 */
[C---:B------:R-:W-:Y:S01]  /*87d0*/  HMMA.16816.F32 R12, R64.reuse, R16, RZ ;  /* 0x00000010400c723c */ /* 0x040fe200000018ff */
[----:B------:R-:W2:Y:S04]  /*87e0*/  LDSM.16.M88.4 R120, [R87] ;  /* 0x000000005778783b */ /* 0x000ea80000000200 */
[----:B------:R-:W2:Y:S01]  /*87f0*/  LDSM.16.M88.4 R124, [R86] ;  /* 0x00000000567c783b */ /* 0x000ea20000000200 */
[C---:B------:R-:W-:Y:S01]  /*8800*/  HMMA.16816.F32 R16, R64.reuse, R18, RZ ;  /* 0x000000124010723c */ /* 0x040fe200000018ff */
[----:B------:R-:W-:Y:S04]  /*8810*/  DEPBAR.LE SB0, 0x0 ;  /* 0x000080000000791a */ /* 0x000fe80000000000 */
[----:B------:R-:W-:Y:S01]  /*8820*/  BAR.SYNC.DEFER_BLOCKING 0x0 ;  /* 0x0000000000007b1d */ /* 0x000fe20000010000 */
[C---:B------:R-:W-:Y:S06]  /*8830*/  HMMA.16816.F32 R20, R64.reuse, R24, RZ ;  /* 0x000000184014723c */ /* 0x040fec00000018ff */
[C---:B------:R-:W-:Y:S06]  /*8840*/  HMMA.16816.F32 R24, R64.reuse, R26, RZ ;  /* 0x0000001a4018723c */ /* 0x040fec00000018ff */
[C---:B------:R-:W-:Y:S06]  /*8850*/  HMMA.16816.F32 R28, R64.reuse, R32, RZ ;  /* 0x00000020401c723c */ /* 0x040fec00000018ff */
[C---:B------:R-:W-:Y:S06]  /*8860*/  HMMA.16816.F32 R32, R64.reuse, R34, RZ ;  /* 0x000000224020723c */ /* 0x040fec00000018ff */
[C---:B-1----:R-:W-:Y:S06]  /*8870*/  HMMA.16816.F32 R36, R64.reuse, R40, RZ ;  /* 0x000000284024723c */ /* 0x042fec00000018ff */
[C---:B------:R-:W-:Y:S06]  /*8880*/  HMMA.16816.F32 R40, R64.reuse, R42, RZ ;  /* 0x0000002a4028723c */ /* 0x040fec00000018ff */
[C---:B---3--:R-:W-:Y:S06]  /*8890*/  HMMA.16816.F32 R44, R64.reuse, R48, RZ ;  /* 0x00000030402c723c */ /* 0x048fec00000018ff */
        /* <DEDUP_REMOVED lines=62> */
[----:B------:R-:W-:Y:S01]  /*8c80*/  LOP3.LUT R91, RZ, R0, RZ, 0x33, !PT ;  /* 0x00000000ff5b7212 */ /* 0x000fe200078e33ff */
[----:B------:R-:W1:Y:S08]  /*8c90*/  LDC R2, c[0x0][0x24c] ;  /* 0x00009300ff027b82 */ /* 0x000e700000000800 */
        /* <DEDUP_REMOVED lines=12> */
[----:B------:R-:W-:Y:S02]  /*8d60*/  IMAD R91, R91, R0, -0x80 ;  /* 0xffffff805b5b7424 */ /* 0x000fe400078e0200 */
[----:B------:R3:W2:Y:S03]  /*8d70*/  LDG.E R90, desc[UR12][R88.64] ;  /* 0x0000000c585a7981 */ /* 0x0006a6000c1e1900 */
[----:B------:R-:W-:Y:S05]  /*8d80*/  SHF.R.S32.HI R0, RZ, 0x1f, R91 ;  /* 0x0000001fff007819 */ /* 0x000fea000001145b */
[----:B------:R-:W-:Y:S04]  /*8d90*/  IMAD R0, R0, UR9, RZ ;  /* 0x0000000900007c24 */ /* 0x000fe8000f8e02ff */
[C---:B-1----:R-:W-:Y:S01]  /*8da0*/  IMAD R0, R91.reuse, R2, R0 ;  /* 0x000000025b007224 */ /* 0x042fe200078e0200 */
[----:B---3--:R-:W1:Y:S01]  /*8db0*/  LDC.64 R88, c[0x0][0x230] ;  /* 0x00008c00ff587b82 */ /* 0x008e620000000a00 */
[----:B--2---:R-:W-:Y:S01]  /*8dc0*/  IADD3 R85, -R90, R85, RZ ;  /* 0x000000555a557210 */ /* 0x004fe20007ffe1ff */
[----:B------:R-:W-:Y:S03]  /*8dd0*/  IMAD.WIDE.U32 R90, R91, UR9, RZ ;  /* 0x000000095b5a7c25 */ /* 0x000fe6000f8e00ff */
[----:B------:R-:W-:Y:S01]  /*8de0*/  SHF.R.S32.HI R2, RZ, 0x1f, R85 ;  /* 0x0000001fff027819 */ /* 0x000fe20000011455 */
[----:B------:R-:W-:Y:S04]  /*8df0*/  IMAD.IADD R91, R91, 0x1, R0 ;  /* 0x000000015b5b7824 */ /* 0x000fe800078e0200 */
[-C--:B-1----:R-:W-:Y:S02]  /*8e00*/  IMAD R2, R2, R88.reuse, RZ ;  /* 0x0000005802027224 */ /* 0x082fe400078e02ff */
[C---:B------:R-:W-:Y:S04]  /*8e10*/  IMAD.WIDE.U32 R90, R85.reuse, R88, R90 ;  /* 0x00000058555a7225 */ /* 0x040fe800078e005a */
[----:B------:R-:W-:Y:S05]  /*8e20*/  IMAD R2, R85, R89, R2 ;  /* 0x0000005955027224 */ /* 0x000fea00078e0202 */
[----:B------:R-:W-:Y:S07]  /*8e30*/  IADD3 R2, R91, R2, RZ ;  /* 0x000000025b027210 */ /* 0x000fee0007ffe0ff */
.L_x_4823:
[C---:B------:R-:W-:Y:S04]  /*8e40*/  LEA R153, P0, R90.reuse, R153, 0x1 ;  /* 0x000000995a997211 */ /* 0x040fe800078008ff */
[----:B------:R-:W-:Y:S01]  /*8e50*/  LEA.HI.X R152, R90, R152, R2, 0x1, P0 ;  /* 0x000000985a987211 */ /* 0x000fe200000f0c02 */
[----:B------:R-:W-:Y:S01]  /*8e60*/  IMAD.MOV.U32 R94, RZ, RZ, R153 ;  /* 0x000000ffff5e7224 */ /* 0x000fe200078e0099 */
        /* <DEDUP_REMOVED lines=15> */
.L_x_4822:
        /* <DEDUP_REMOVED lines=167> */
[----:B-1----:R-:W-:Y:S01]  /*99d0*/  F2FP.F16.F32.PACK_AB R20, R126, R127 ;  /* 0x0000007f7e14723e */ /* 0x002fe200000000ff */
        /* <DEDUP_REMOVED lines=210> */
.L_x_4820:
[----:B------:R-:W1:Y:S01]  /*a700*/  S2R R5, SR_TID.X ;  /* 0x0000000000057919 */ /* 0x000e620000002100 */
[----:B------:R-:W2:Y:S01]  /*a710*/  S2UR UR5, SR_CgaCtaId ;  /* 0x00000000000579c3 */ /* 0x000ea20000008800 */
[----:B------:R-:W-:Y:S01]  /*a720*/  IMAD.MOV.U32 R9, RZ, RZ, 0x3f800000 ;  /* 0x3f800000ff097424 */ /* 0x000fe200078e00ff */
[----:B------:R-:W-:Y:S01]  /*a730*/  UMOV UR4, 0x400 ;  /* 0x0000040000047882 */ /* 0x000fe20000000000 */
[----:B------:R-:W3:Y:S01]  /*a740*/  SHFL.BFLY PT, R4, R159, 0x2, 0x1f ;  /* 0x0c401f009f047f89 */ /* 0x000ee200000e0000 */
[----:B------:R-:W-:Y:S01]  /*a750*/  IMAD.MOV.U32 R8, RZ, RZ, 0x3f800000 ;  /* 0x3f800000ff087424 */ /* 0x000fe200078e00ff */
[----:B------:R-:W-:Y:S01]  /*a760*/  BSSY B0, `(.L_x_4825) ;  /* 0x0000087000007945 */ /* 0x000fe20003800000 */
[----:B------:R-:W-:Y:S01]  /*a770*/  IMAD.SHL.U32 R148, R148, 0x8, RZ ;  /* 0x0000000894947824 */ /* 0x000fe200078e00ff */
[----:B------:R-:W4:Y:S01]  /*a780*/  SHFL.BFLY PT, R3, R158, 0x2, 0x1f ;  /* 0x0c401f009e037f89 */ /* 0x000f2200000e0000 */
[----:B------:R-:W5:Y:S01]  /*a790*/  LDC R29, c[0x0][0x270] ;  /* 0x00009c00ff1d7b82 */ /* 0x000f620000000800 */
[----:B------:R-:W-:Y:S01]  /*a7a0*/  LEA R154, R154, R155, 0x4 ;  /* 0x0000009b9a9a7211 */ /* 0x000fe200078e20ff */
[----:B------:R-:W4:Y:S01]  /*a7b0*/  S2R R28, SR_CTAID.X ;  /* 0x00000000001c7919 */ /* 0x000f220000002500 */
[----:B--2---:R-:W-:-:S05]  /*a7c0*/  ULEA UR5, UR5, UR4, 0x18 ;  /* 0x0000000405057291 */ /* 0x004fca000f8ec03f */
[----:B------:R-:W5:Y:S01]  /*a7d0*/  S2UR UR4, SR_CTAID.Z ;  /* 0x00000000000479c3 */ /* 0x000f620000002700 */
[----:B---3--:R-:W-:Y:S01]  /*a7e0*/  FADD.FTZ R159, R4, R159 ;  /* 0x0000009f049f7221 */ /* 0x008fe20000010000 */
[----:B-1----:R-:W-:-:S04]  /*a7f0*/  SHF.R.S32.HI R4, RZ, 0x1f, R5 ;  /* 0x0000001fff047819 */ /* 0x002fc80000011405 */
[----:B------:R-:W1:Y:S01]  /*a800*/  SHFL.BFLY PT, R7, R159, 0x1, 0x1f ;  /* 0x0c201f009f077f89 */ /* 0x000e6200000e0000 */
[----:B----4-:R-:W-:Y:S01]  /*a810*/  FADD.FTZ R158, R3, R158 ;  /* 0x0000009e039e7221 */ /* 0x010fe20000010000 */
[CC--:B------:R-:W-:Y:S02]  /*a820*/  LEA.HI R14, R4.reuse, R5.reuse, RZ, 0x2 ;  /* 0x00000005040e7211 */ /* 0x0c0fe400078f10ff */
[----:B------:R-:W-:Y:S02]  /*a830*/  LEA.HI R12, R4, R5, RZ, 0x6 ;  /* 0x00000005040c7211 */ /* 0x000fe400078f30ff */
[----:B------:R-:W2:Y:S01]  /*a840*/  SHFL.BFLY PT, R6, R158, 0x1, 0x1f ;  /* 0x0c201f009e067f89 */ /* 0x000ea200000e0000 */
[----:B------:R-:W-:Y:S02]  /*a850*/  SHF.R.S32.HI R11, RZ, 0x2, R14 ;  /* 0x00000002ff0b7819 */ /* 0x000fe4000001140e */
[----:B------:R-:W-:Y:S02]  /*a860*/  SHF.L.U32 R12, R12, 0x2, RZ ;  /* 0x000000020c0c7819 */ /* 0x000fe400000006ff */
[----:B------:R-:W-:Y:S01]  /*a870*/  SHF.R.S32.HI R13, RZ, 0x1f, R11 ;  /* 0x0000001fff0d7819 */ /* 0x000fe2000001140b */
[----:B------:R-:W-:Y:S01]  /*a880*/  IMAD.SHL.U32 R28, R28, 0x40, RZ ;  /* 0x000000401c1c7824 */ /* 0x000fe200078e00ff */
[----:B------:R-:W-:-:S02]  /*a890*/  LOP3.LUT R12, R12, 0x3fffff00, RZ, 0xc0, !PT ;  /* 0x3fffff000c0c7812 */ /* 0x000fc400078ec0ff */
[----:B------:R-:W-:Y:S02]  /*a8a0*/  LEA.HI R13, R13, R11, RZ, 0x3 ;  /* 0x0000000b0d0d7211 */ /* 0x000fe400078f18ff */
[----:B------:R-:W-:Y:S01]  /*a8b0*/  LOP3.LUT R14, R14, 0xfffffffc, RZ, 0xc0, !PT ;  /* 0xfffffffc0e0e7812 */ /* 0x000fe200078ec0ff */
[----:B------:R-:W-:Y:S01]  /*a8c0*/  IMAD R147, R147, 0x20, R12 ;  /* 0x0000002093937824 */ /* 0x000fe200078e020c */
[----:B------:R-:W-:Y:S02]  /*a8d0*/  LOP3.LUT R13, R13, 0xfffffff8, RZ, 0xc0, !PT ;  /* 0xfffffff80d0d7812 */ /* 0x000fe400078ec0ff */
[CC--:B------:R-:W-:Y:S01]  /*a8e0*/  LEA.HI R12, R4.reuse, R5.reuse, RZ, 0x4 ;  /* 0x00000005040c7211 */ /* 0x0c0fe200078f20ff */
[----:B------:R-:W-:Y:S01]  /*a8f0*/  IMAD.IADD R14, R5, 0x1, -R14 ;  /* 0x00000001050e7824 */ /* 0x000fe200078e0a0e */
[----:B------:R-:W-:Y:S01]  /*a900*/  LEA.HI R3, R4, R5, RZ, 0x5 ;  /* 0x0000000504037211 */ /* 0x000fe200078f28ff */
[----:B-1----:R-:W-:Y:S01]  /*a910*/  FADD.FTZ R7, R159, R7 ;  /* 0x000000079f077221 */ /* 0x002fe20000010000 */
[----:B------:R-:W-:Y:S01]  /*a920*/  IMAD.IADD R11, R11, 0x1, -R13 ;  /* 0x000000010b0b7824 */ /* 0x000fe200078e0a0d */
[----:B------:R-:W-:Y:S01]  /*a930*/  SHF.R.S32.HI R12, RZ, 0x4, R12 ;  /* 0x00000004ff0c7819 */ /* 0x000fe2000001140c */
[----:B------:R-:W-:Y:S01]  /*a940*/  IMAD R146, R146, 0x4, R147 ;  /* 0x0000000492927824 */ /* 0x000fe200078e0293 */
[----:B------:R-:W-:Y:S01]  /*a950*/  SHF.R.S32.HI R10, RZ, 0x5, R3 ;  /* 0x00000005ff0a7819 */ /* 0x000fe20000011403 */
[----:B------:R-:W-:Y:S01]  /*a960*/  BAR.SYNC.DEFER_BLOCKING 0x0 ;  /* 0x0000000000007b1d */ /* 0x000fe20000010000 */
[----:B------:R-:W-:Y:S01]  /*a970*/  FSETP.NE.FTZ.AND P3, PT, R7, RZ, PT ;  /* 0x000000ff0700720b */ /* 0x000fe20003f75000 */
[----:B--2---:R-:W-:Y:S01]  /*a980*/  FADD.FTZ R6, R158, R6 ;  /* 0x000000069e067221 */ /* 0x004fe20000010000 */
[----:B------:R-:W-:-:S02]  /*a990*/  SHF.L.U32 R13, R12, 0x6, RZ ;  /* 0x000000060c0d7819 */ /* 0x000fc400000006ff */
[C---:B------:R-:W-:Y:S02]  /*a9a0*/  LEA.HI R12, R11.reuse, R11, RZ, 0x1 ;  /* 0x0000000b0b0c7211 */ /* 0x040fe400078f08ff */
[----:B------:R-:W-:Y:S02]  /*a9b0*/  LEA R10, R10, R14, 0x8 ;  /* 0x0000000e0a0a7211 */ /* 0x000fe400078e40ff */
[----:B------:R-:W-:Y:S02]  /*a9c0*/  LOP3.LUT R14, R12, 0x1fffffe, RZ, 0xc0, !PT ;  /* 0x01fffffe0c0e7812 */ /* 0x000fe400078ec0ff */
[----:B------:R-:W-:Y:S02]  /*a9d0*/  FSETP.NE.FTZ.AND P2, PT, R6, RZ, PT ;  /* 0x000000ff0600720b */ /* 0x000fe40003f55000 */
[----:B------:R-:W-:Y:S01]  /*a9e0*/  SHF.R.S32.HI R12, RZ, 0x1, R12 ;  /* 0x00000001ff0c7819 */ /* 0x000fe2000001140c */
[----:B------:R-:W-:Y:S01]  /*a9f0*/  IMAD.IADD R11, R11, 0x1, -R14 ;  /* 0x000000010b0b7824 */ /* 0x000fe200078e0a0e */
[----:B------:R-:W1:Y:S01]  /*aa00*/  @P3 MUFU.RCP R9, R7 ;  /* 0x0000000700093308 */ /* 0x000e620000001000 */
[----:B------:R-:W-:Y:S01]  /*aa10*/  LOP3.LUT R13, R13, 0xc0, RZ, 0xc0, !PT ;  /* 0x000000c00d0d7812 */ /* 0x000fe200078ec0ff */
[----:B------:R-:W2:Y:S01]  /*aa20*/  @P3 LDC R30, c[0x0][0x2e8] ;  /* 0x0000ba00ff1e3b82 */ /* 0x000ea20000000800 */
[C---:B------:R-:W-:Y:S01]  /*aa30*/  SHF.L.U32 R14, R12.reuse, 0x6, RZ ;  /* 0x000000060c0e7819 */ /* 0x040fe200000006ff */
[----:B------:R-:W-:Y:S01]  /*aa40*/  IMAD R11, R11, 0x10, R10 ;  /* 0x000000100b0b7824 */ /* 0x000fe200078e020a */
[----:B------:R-:W-:-:S02]  /*aa50*/  LOP3.LUT P0, RZ, R12, 0x2, RZ, 0xc0, !PT ;  /* 0x000000020cff7812 */ /* 0x000fc4000780c0ff */
[----:B------:R-:W-:Y:S01]  /*aa60*/  LOP3.LUT R14, R14, 0xc0, RZ, 0xc0, !PT ;  /* 0x000000c00e0e7812 */ /* 0x000fe200078ec0ff */
[----:B------:R3:W-:Y:S01]  /*aa70*/  @P3 MUFU.LG2 R31, R7 ;  /* 0x00000007001f3308 */ /* 0x0007e20000000c00 */
[----:B------:R-:W-:Y:S02]  /*aa80*/  LOP3.LUT R10, R12, 0x1, RZ, 0xc0, !PT ;  /* 0x000000010c0a7812 */ /* 0x000fe400078ec0ff */
[----:B------:R-:W-:Y:S02]  /*aa90*/  LEA.HI R14, R14, R14, RZ, 0x1d ;  /* 0x0000000e0e0e7211 */ /* 0x000fe400078fe8ff */
[----:B------:R-:W-:Y:S02]  /*aaa0*/  ISETP.NE.U32.AND P1, PT, R10, 0x1, PT ;  /* 0x000000010a00780c */ /* 0x000fe40003f25070 */
[----:B------:R-:W-:Y:S01]  /*aab0*/  MOV R10, 0xffffffe0 ;  /* 0xffffffe0000a7802 */ /* 0x000fe20000000f00 */
[----:B------:R-:W4:Y:S01]  /*aac0*/  @P2 MUFU.RCP R8, R6 ;  /* 0x0000000600082308 */ /* 0x000f220000001000 */
[----:B------:R-:W-:-:S02]  /*aad0*/  IMAD.U32 R11, R11, 0x2, R14 ;  /* 0x000000020b0b7824 */ /* 0x000fc400078e000e */
        /* <DEDUP_REMOVED lines=9> */
[----:B---3--:R-:W1:Y:S01]  /*ab70*/  @P2 LDC R7, c[0x0][0x2e8] ;  /* 0x0000ba00ff072b82 */ /* 0x008e620000000800 */
[----:B------:R-:W-:Y:S01]  /*ab80*/  SEL R11, R10, 0x20, !P1 ;  /* 0x000000200a0b7807 */ /* 0x000fe20004800000 */
[----:B------:R-:W3:Y:S01]  /*ab90*/  @P2 MUFU.LG2 R32, R6 ;  /* 0x0000000600202308 */ /* 0x000ee20000000c00 */
[----:B------:R-:W-:Y:S01]  /*aba0*/  LOP3.LUT R148, R13, 0x18, R148, 0xf8, !PT ;  /* 0x000000180d947812 */ /* 0x000fe200078ef894 */
[C---:B------:R-:W-:Y:S01]  /*abb0*/  VIADD R10, R9.reuse, 0x40 ;  /* 0x00000040090a7836 */ /* 0x040fe20000000000 */
[C---:B------:R-:W-:Y:S01]  /*abc0*/  IADD3 R12, R9.reuse, R11, RZ ;  /* 0x0000000b090c7210 */ /* 0x040fe20007ffe0ff */
[----:B------:R-:W-:-:S02]  /*abd0*/  @P0 VIADD R10, R9, 0xffffffc0 ;  /* 0xffffffc0090a0836 */ /* 0x000fc40000000000 */
[C---:B----4-:R-:W-:Y:S01]  /*abe0*/  FMUL.FTZ R83, R8.reuse, R83 ;  /* 0x0000005308537220 */ /* 0x050fe20000410000 */
        /* <DEDUP_REMOVED lines=9> */
[----:B------:R-:W-:Y:S01]  /*ac80*/  SHF.R.U32.HI R13, RZ, 0x3, R13 ;  /* 0x00000003ff0d7819 */ /* 0x000fe2000001160d */
[----:B------:R-:W-:Y:S01]  /*ac90*/  @P3 FMUL.FTZ R31, R31, 0.69314718246459960938 ;  /* 0x3f3172181f1f3820 */ /* 0x000fe20000410000 */
[----:B------:R-:W-:Y:S01]  /*aca0*/  LOP3.LUT R3, R3, 0xffffffe0, RZ, 0xc0, !PT ;  /* 0xffffffe003037812 */ /* 0x000fe200078ec0ff */
[----:B------:R4:W-:Y:S01]  /*acb0*/  STS.64 [R9+0x400], R82 ;  /* 0x0004005209007388 */ /* 0x0009e20000000a00 */
[----:B------:R-:W-:Y:S01]  /*acc0*/  LOP3.LUT R13, R148, R13, RZ, 0x3c, !PT ;  /* 0x0000000d940d7212 */ /* 0x000fe200078e3cff */
[----:B---3--:R-:W-:Y:S01]  /*acd0*/  @P2 FMUL.FTZ R32, R32, 0.69314718246459960938 ;  /* 0x3f31721820202820 */ /* 0x008fe20000410000 */
[----:B------:R-:W-:Y:S01]  /*ace0*/  LEA.HI R4, R4, R5, RZ, 0x3 ;  /* 0x0000000504047211 */ /* 0x000fe200078f18ff */
[----:B------:R-:W-:Y:S01]  /*acf0*/  STS.64 [R12], R76 ;  /* 0x0000004c0c007388 */ /* 0x000fe20000000a00 */
[----:B------:R-:W-:-:S02]  /*ad00*/  IMAD.IADD R3, R5, 0x1, -R3 ;  /* 0x0000000105037824 */ /* 0x000fc400078e0a03 */
[----:B------:R-:W-:Y:S01]  /*ad10*/  IMAD.IADD R13, R146, 0x1, R13 ;  /* 0x00000001920d7824 */ /* 0x000fe200078e020d */
[----:B------:R-:W-:Y:S01]  /*ad20*/  STS.64 [R12+0x400], R78 ;  /* 0x0004004e0c007388 */ /* 0x000fe20000000a00 */
[----:B------:R-:W-:Y:S02]  /*ad30*/  LOP3.LUT R4, R4, 0xfffffff8, RZ, 0xc0, !PT ;  /* 0xfffffff804047812 */ /* 0x000fe400078ec0ff */
[----:B------:R-:W-:Y:S01]  /*ad40*/  LOP3.LUT P0, RZ, R3, 0x3, RZ, 0xc0, !PT ;  /* 0x0000000303ff7812 */ /* 0x000fe2000780c0ff */
[----:B------:R-:W-:Y:S01]  /*ad50*/  STS.64 [R10], R72 ;  /* 0x000000480a007388 */ /* 0x000fe20000000a00 */
[----:B------:R-:W-:Y:S02]  /*ad60*/  LEA R13, R13, UR5, 0x2 ;  /* 0x000000050d0d7c11 */ /* 0x000fe4000f8e10ff */
[----:B------:R-:W-:Y:S01]  /*ad70*/  IADD3 R4, -R4, R5, RZ ;  /* 0x0000000504047210 */ /* 0x000fe20007ffe1ff */
[----:B------:R-:W-:Y:S01]  /*ad80*/  STS.64 [R10+0x400], R74 ;  /* 0x0004004a0a007388 */ /* 0x000fe20000000a00 */
[----:B------:R-:W-:-:S03]  /*ad90*/  IMAD.MOV R5, RZ, RZ, -R149 ;  /* 0x000000ffff057224 */ /* 0x000fc600078e0a95 */
[----:B------:R-:W-:Y:S01]  /*ada0*/  STS.64 [R11], R68 ;  /* 0x000000440b007388 */ /* 0x000fe20000000a00 */
[----:B-----5:R-:W-:-:S03]  /*adb0*/  IMAD R5, R29, R5, UR4 ;  /* 0x000000041d057e24 */ /* 0x020fc6000f8e0205 */
[----:B------:R3:W-:Y:S01]  /*adc0*/  STS.64 [R11+0x400], R70 ;  /* 0x000400460b007388 */ /* 0x0007e20000000a00 */
[----:B------:R-:W-:Y:S06]  /*add0*/  BAR.SYNC.DEFER_BLOCKING 0x0 ;  /* 0x0000000000007b1d */ /* 0x000fec0000010000 */
[----:B------:R-:W5:Y:S01]  /*ade0*/  S2R R8, SR_TID.X ;  /* 0x0000000000087919 */ /* 0x000f620000002100 */
[----:B----4-:R-:W4:Y:S01]  /*adf0*/  S2R R9, SR_CTAID.Y ;  /* 0x0000000000097919 */ /* 0x010f220000002600 */
[----:B---3--:R-:W4:Y:S01]  /*ae00*/  LDC.64 R10, c[0x0][0x2c0] ;  /* 0x0000b000ff0a7b82 */ /* 0x008f220000000a00 */
[----:B------:R3:W1:Y:S04]  /*ae10*/  LDS.128 R24, [R13] ;  /* 0x000000000d187984 */ /* 0x0006680000000c00 */
[----:B------:R3:W1:Y:S04]  /*ae20*/  LDS.128 R20, [R13+0x800] ;  /* 0x000800000d147984 */ /* 0x0006680000000c00 */
[----:B------:R3:W1:Y:S04]  /*ae30*/  LDS.128 R16, [R13+0x1000] ;  /* 0x001000000d107984 */ /* 0x0006680000000c00 */
[----:B------:R-:W1:Y:S01]  /*ae40*/  LDS.128 R12, [R13+0x1800] ;  /* 0x001800000d0c7984 */ /* 0x000e620000000c00 */
[----:B-----5:R-:W-:-:S04]  /*ae50*/  SHF.R.S32.HI R6, RZ, 0x1f, R8 ;  /* 0x0000001fff067819 */ /* 0x020fc80000011408 */
[----:B------:R-:W-:Y:S01]  /*ae60*/  LEA.HI R6, R6, R8, RZ, 0x3 ;  /* 0x0000000806067211 */ /* 0x000fe200078f18ff */
[----:B------:R-:W-:Y:S02]  /*ae70*/  IMAD.MOV.U32 R8, RZ, RZ, -0x800000 ;  /* 0xff800000ff087424 */ /* 0x000fe400078e00ff */
[----:B--2---:R-:W-:Y:S01]  /*ae80*/  @P3 FFMA.FTZ R8, R2, R30, R31 ;  /* 0x0000001e02083223 */ /* 0x004fe2000001001f */
[----:B----4-:R-:W-:Y:S01]  /*ae90*/  IMAD R9, R9, R10, R149 ;  /* 0x0000000a09097224 */ /* 0x010fe200078e0295 */
[----:B------:R-:W-:Y:S02]  /*aea0*/  SHF.L.U32 R30, R4, 0x2, RZ ;  /* 0x00000002041e7819 */ /* 0x000fe400000006ff */
[----:B------:R-:W-:Y:S01]  /*aeb0*/  MOV R2, 0xff800000 ;  /* 0xff80000000027802 */ /* 0x000fe20000000f00 */
[----:B------:R-:W-:Y:S02]  /*aec0*/  IMAD R5, R9, R29, R5 ;  /* 0x0000001d09057224 */ /* 0x000fe400078e0205 */
[----:B-1----:R-:W-:Y:S01]  /*aed0*/  @P2 FFMA.FTZ R2, R0, R7, R32 ;  /* 0x0000000700022223 */ /* 0x002fe20000010020 */
[----:B------:R-:W-:-:S02]  /*aee0*/  SHF.R.S32.HI R6, RZ, 0x3, R6 ;  /* 0x00000003ff067819 */ /* 0x000fc40000011406 */
[----:B------:R-:W-:Y:S01]  /*aef0*/  SHF.R.S32.HI R31, RZ, 0x1f, R30 ;  /* 0x0000001fff1f7819 */ /* 0x000fe2000001141e */
[----:B------:R-:W-:Y:S01]  /*af00*/  IMAD R5, R5, R11, R28 ;  /* 0x0000000b05057224 */ /* 0x000fe200078e021c */
[----:B---3--:R-:W-:Y:S06]  /*af10*/  @P0 BRA `(.L_x_4826) ;  /* 0x00000000002c0947 */ /* 0x008fec0003800000 */
        /* <DEDUP_REMOVED lines=11> */
.L_x_4826:
[----:B------:R-:W-:Y:S05]  /*afd0*/  BSYNC B0 ;  /* 0x0000000000007941 */ /* 0x000fea0003800000 */
.L_x_4825:
        /* <DEDUP_REMOVED lines=9> */
[C---:B------:R-:W-:Y:S02]  /*b070*/  IADD3 R0, P0, R5.reuse, R30, RZ ;  /* 0x0000001e05007210 */ /* 0x040fe40007f1e0ff */
        /* <DEDUP_REMOVED lines=12> */
.L_x_4827:
        /* <DEDUP_REMOVED lines=12> */
.L_x_5380:


//--------------------- .text._ZN5flash24flash_fwd_splitkv_kernelI23Flash_fwd_kernel_traitsILi32ELi64ELi128ELi4ELb0ELb0EN7cutlass6half_tE19Flash_kernel_traitsILi32ELi64ELi128ELi4ES3_EELb1ELb0ELb0ELb0ELb1ELb1ELb1ELb0EEEvNS_16Flash_fwd_paramsE --------------------------
	.section	.text._ZN5flash24flash_fwd_splitkv_kernelI23Flash_fwd_kernel_traitsILi32ELi64ELi128ELi4ELb0ELb0EN7cutlass6half_tE19Flash_kernel_traitsILi32ELi64ELi128ELi4ES3_EELb1ELb0ELb0ELb0ELb1ELb1ELb1ELb0EEEvNS_16Flash_fwd_paramsE,"ax",@progbits
	.align	128
        .global         _ZN5flash24flash_fwd_splitkv_kernelI23Flash_fwd_kernel_traitsILi32ELi64ELi128ELi4ELb0ELb0EN7cutlass6half_tE19Flash_kernel_traitsILi32ELi64ELi128ELi4ES3_EELb1ELb0ELb0ELb0ELb1ELb1ELb1ELb0EEEvNS_16Flash_fwd_paramsE
        .type           _ZN5flash24flash_fwd_splitkv_kernelI23Flash_fwd_kernel_traitsILi32ELi64ELi128ELi4ELb0ELb0EN7cutlass6half_tE19Flash_kernel_traitsILi32ELi64ELi128ELi4ES3_EELb1ELb0ELb0ELb0ELb1ELb1ELb1ELb0EEEvNS_16Flash_fwd_paramsE,@function
        .size           _ZN5flash24flash_fwd_splitkv_kernelI23Flash_fwd_kernel_traitsILi32ELi64ELi128ELi4ELb0ELb0EN7cutlass6half_tE19Flash_kernel_traitsILi32ELi64ELi128ELi4ES3_EELb1ELb0ELb0ELb0ELb1ELb1ELb1ELb0EEEvNS_16Flash_fwd_paramsE,(.L_x_5381 - _ZN5flash24flash_fwd_splitkv_kernelI23Flash_fwd_kernel_traitsILi32ELi64ELi128ELi4ELb0ELb0EN7cutlass6half_tE19Flash_kernel_traitsILi32ELi64ELi128ELi4ES3_EELb1ELb0ELb0ELb0ELb1ELb1ELb1ELb0EEEvNS_16Flash_fwd_paramsE)
        .other          _ZN5flash24flash_fwd_splitkv_kernelI23Flash_fwd_kernel_traitsILi32ELi64ELi128ELi4ELb0ELb0EN7cutlass6half_tE19Flash_kernel_traitsILi32ELi64ELi128ELi4ES3_EELb1ELb0ELb0ELb0ELb1ELb1ELb1ELb0EEEvNS_16Flash_fwd_paramsE,@"STO_CUDA_ENTRY STV_DEFAULT"
_ZN5flash24flash_fwd_splitkv_kernelI23Flash_fwd_kernel_traitsILi32ELi64ELi128ELi4ELb0ELb0EN7cutlass6half_tE19Flash_kernel_traitsILi32ELi64ELi128ELi4ES3_EELb1ELb0ELb0ELb0ELb1ELb1ELb1ELb0EEEvNS_16Flash_fwd_paramsE:
.text._ZN5flash24flash_fwd_splitkv_kernelI23Flash_fwd_kernel_traitsILi32ELi64ELi128ELi4ELb0ELb0EN7cutlass6half_tE19Flash_kernel_traitsILi32ELi64ELi128ELi4ES3_EELb1ELb0ELb0ELb0ELb1ELb1ELb1ELb0EEEvNS_16Flash_fwd_paramsE:
        /* <DEDUP_REMOVED lines=51> */
[----:B------:R-:W-:-:S02]  /*0330*/  IMAD R38, R5, R2, R38 ;  /* 0x0000000205267224 */ /* 0x000fc400078e0226 */
[----:B------:R-:W-:-:S06]  /*0340*/  @P1 IMAD.IADD R22, R7, 0x1, -R10 ;  /* 0x0000000107161824 */ /* 0x000fcc00078e0a0a */
[----:B------:R-:W4:Y:S02]  /*0350*/  @!P1 LDC R22, c[0x0][0x2c4] ;  /* 0x0000b100ff169b82 */ /* 0x000f240000000800 */
[----:B-123--:R-:W-:Y:S05]  /*0360*/  @!P0 BRA `(.L_x_4828) ;  /* 0x0000000000108947 */ /* 0x00efea0003800000 */
[----:B------:R-:W2:Y:S02]  /*0370*/  @P3 LDG.E R3, desc[UR14][R8.64+0x4] ;  /* 0x0000040e08033981 */ /* 0x000ea4000c1e1900 */
[----:B--2--5:R-:W-:-:S06]  /*0380*/  @P3 IADD3 R4, R3, -R6, RZ ;  /* 0x8000000603043210 */ /* 0x024fcc0007ffe0ff */
[----:B------:R2:W5:Y:S01]  /*0390*/  @!P3 LDG.E R4, desc[UR14][R8.64] ;  /* 0x0000000e0804b981 */ /* 0x000562000c1e1900 */
[----:B------:R-:W-:Y:S05]  /*03a0*/  BRA `(.L_x_4829) ;  /* 0x0000000000047947 */ /* 0x000fea0003800000 */
.L_x_4828:
[----:B------:R-:W1:Y:S02]  /*03b0*/  LDC R4, c[0x0][0x2c8] ;  /* 0x0000b200ff047b82 */ /* 0x000e640000000800 */
.L_x_4829:
        /* <DEDUP_REMOVED lines=56> */
[----:B------:R-:W-:Y:S01]  /*0740*/  SHF.R.S32.HI R2, RZ, 0x7, R2 ;  /* 0x00000007ff027819 */ /* 0x000fe20000011402 */
[----:B------:R-:W1:Y:S01]  /*0750*/  S2R R7, SR_TID.X ;  /* 0x0000000000077919 */ /* 0x000e620000002100 */
[----:B------:R-:W-:-:S04]  /*0760*/  SHF.R.S32.HI R4, RZ, 0x7, R4 ;  /* 0x00000007ff047819 */ /* 0x000fc80000011404 */
[----:B------:R-:W-:-:S04]  /*0770*/  VIADDMNMX R9, R145, R9, R4, PT ;  /* 0x0000000991097246 */ /* 0x000fc80003800104 */
[----:B------:R-:W-:-:S04]  /*0780*/  VIMNMX R20, R9, R2, PT ;  /* 0x0000000209147248 */ /* 0x000fc80003fe0100 */
[----:B------:R-:W-:-:S13]  /*0790*/  ISETP.GE.AND P0, PT, R145, R20, PT ;  /* 0x000000149100720c */ /* 0x000fda0003f06270 */
[----:B------:R-:W-:Y:S05]  /*07a0*/  @!P0 BRA `(.L_x_4830) ;  /* 0x0000000000d08947 */ /* 0x000fea0003800000 */
[----:B------:R-:W2:Y:S01]  /*07b0*/  LDC.64 R2, c[0x0][0x2c0] ;  /* 0x0000b000ff027b82 */ /* 0x000ea20000000a00 */
[----:B-1----:R-:W-:Y:S01]  /*07c0*/  SHF.R.S32.HI R6, RZ, 0x1f, R7 ;  /* 0x0000001fff067819 */ /* 0x002fe20000011407 */
[----:B------:R-:W-:Y:S01]  /*07d0*/  ULDC UR4, c[0x0][0x2dc] ;  /* 0x0000b70000047ab9 */ /* 0x000fe20000000800 */
[----:B------:R-:W-:Y:S01]  /*07e0*/  IMAD.IADD R22, R22, 0x1, -R21 ;  /* 0x0000000116167824 */ /* 0x000fe200078e0a15 */
[----:B------:R-:W-:Y:S02]  /*07f0*/  LOP3.LUT P6, RZ, R7, 0x7, RZ, 0xc0, !PT ;  /* 0x0000000707ff7812 */ /* 0x000fe400078cc0ff */
[----:B------:R-:W-:-:S04]  /*0800*/  LEA.HI R6, R6, R7, RZ, 0x3 ;  /* 0x0000000706067211 */ /* 0x000fc800078f18ff */
[----:B------:R-:W-:-:S05]  /*0810*/  LOP3.LUT R4, R6, 0x3ffffff8, RZ, 0xc0, !PT ;  /* 0x3ffffff806047812 */ /* 0x000fca00078ec0ff */
[----:B------:R-:W-:-:S04]  /*0820*/  IMAD.IADD R4, R7, 0x1, -R4 ;  /* 0x0000000107047824 */ /* 0x000fc800078e0a04 */
[----:B------:R-:W-:Y:S02]  /*0830*/  IMAD.SHL.U32 R4, R4, 0x4, RZ ;  /* 0x0000000404047824 */ /* 0x000fe400078e00ff */
[----:B--2---:R-:W-:-:S04]  /*0840*/  IMAD R2, R0, R2, R151 ;  /* 0x0000000200027224 */ /* 0x004fc800078e0297 */
[----:B------:R-:W-:Y:S01]  /*0850*/  IMAD R2, R2, R5, R38 ;  /* 0x0000000502027224 */ /* 0x000fe200078e0226 */
[----:B------:R-:W-:-:S03]  /*0860*/  SHF.R.S32.HI R5, RZ, 0x1f, R4 ;  /* 0x0000001fff057819 */ /* 0x000fc60000011404 */
        /* <DEDUP_REMOVED lines=40> */
.L_x_4830:
        /* <DEDUP_REMOVED lines=14> */
[----:B------:R-:W-:-:S05]  /*0bd0*/  SHF.R.S32.HI R5, RZ, 0x1f, R151 ;  /* 0x0000001fff057819 */ /* 0x000fca0000011497 */
[-C--:B--2---:R-:W-:Y:S02]  /*0be0*/  IMAD R4, R5, R2.reuse, RZ ;  /* 0x0000000205047224 */ /* 0x084fe400078e02ff */
        /* <DEDUP_REMOVED lines=8> */
.L_x_4831:
[----:B------:R-:W-:Y:S05]  /*0c70*/  @!P6 BRA `(.L_x_4832) ;  /* 0x00000004003ce947 */ /* 0x000fea0003800000 */
[----:B------:R-:W2:Y:S01]  /*0c80*/  LDC R6, c[0x0][0x380] ;  /* 0x0000e000ff067b82 */ /* 0x000ea20000000800 */
[----:B------:R-:W-:Y:S01]  /*0c90*/  LEA R9, R20, 0xffffff80, 0x7 ;  /* 0xffffff8014097811 */ /* 0x000fe200078e38ff */
[----:B------:R-:W-:-:S03]  /*0ca0*/  ULDC.64 UR4, c[0x0][0x230] ;  /* 0x00008c0000047ab9 */ /* 0x000fc60000000a00 */
[----:B-----5:R-:W-:-:S03]  /*0cb0*/  IABS R0, R9 ;  /* 0x0000000900007213 */ /* 0x020fc60000000000 */
[----:B------:R-:W3:Y:S08]  /*0cc0*/  LDC R11, c[0x0][0x278] ;  /* 0x00009e00ff0b7b82 */ /* 0x000ef00000000800 */
[----:B------:R-:W4:Y:S01]  /*0cd0*/  LDC.64 R84, c[0x0][0x248] ;  /* 0x00009200ff547b82 */ /* 0x000f220000000a00 */
        /* <DEDUP_REMOVED lines=25> */
[----:B---3--:R-:W-:-:S04]  /*0e70*/  IABS R2, R11 ;  /* 0x0000000b00027213 */ /* 0x008fc80000000000 */
[----:B------:R-:W3:Y:S08]  /*0e80*/  I2F.RP R5, R2 ;  /* 0x0000000200057306 */ /* 0x000ef00000209400 */
[----:B---3--:R-:W3:Y:S02]  /*0e90*/  MUFU.RCP R14, R5 ;  /* 0x00000005000e7308 */ /* 0x008ee40000001000 */
[----:B---3--:R-:W-:-:S06]  /*0ea0*/  VIADD R14, R14, 0xffffffe ;  /* 0x0ffffffe0e0e7836 */ /* 0x008fcc0000000000 */
[----:B------:R-:W3:Y:S02]  /*0eb0*/  F2I.FTZ.U32.TRUNC.NTZ R15, R14 ;  /* 0x0000000e000f7305 */ /* 0x000ee4000021f000 */
[----:B---3--:R-:W-:Y:S01]  /*0ec0*/  IADD3 R3, RZ, -R15, RZ ;  /* 0x8000000fff037210 */ /* 0x008fe20007ffe0ff */
        /* <DEDUP_REMOVED lines=11> */
[----:B--2---:R-:W-:-:S07]  /*0f80*/  SHF.R.S32.HI R17, RZ, 0x1f, R9 ;  /* 0x0000001fff117819 */ /* 0x004fce0000011409 */
        /* <DEDUP_REMOVED lines=11> */
[----:B----4-:R-:W-:Y:S01]  /*1040*/  SHF.R.S32.HI R5, RZ, 0x1f, R0 ;  /* 0x0000001fff057819 */ /* 0x010fe20000011400 */
        /* <DEDUP_REMOVED lines=8> */
[----:B------:R-:W-:-:S02]  /*10d0*/  IMAD R4, R17, R84, RZ ;  /* 0x0000005411047224 */ /* 0x000fc400078e02ff */
        /* <DEDUP_REMOVED lines=9> */
.L_x_4832:
[----:B------:R-:W2:Y:S01]  /*1170*/  LDC R15, c[0x0][0x278] ;  /* 0x00009e00ff0f7b82 */ /* 0x000ea20000000800 */
[----:B------:R-:W-:-:S13]  /*1180*/  ISETP.NE.AND P3, PT, R6, -0x1, PT ;  /* 0xffffffff0600780c */ /* 0x000fda0003f65270 */
[----:B------:R-:W3:Y:S01]  /*1190*/  @P3 LDC.64 R84, c[0x0][0x248] ;  /* 0x00009200ff543b82 */ /* 0x000ee20000000a00 */
[----:B------:R-:W-:Y:S01]  /*11a0*/  @P3 IMAD.IADD R18, R11, 0x1, R6 ;  /* 0x000000010b123824 */ /* 0x000fe200078e0206 */
[----:B--2---:R-:W-:-:S04]  /*11b0*/  IABS R3, R15 ;  /* 0x0000000f00037213 */ /* 0x004fc80000000000 */
[----:B------:R-:W2:Y:S01]  /*11c0*/  I2F.RP R5, R3 ;  /* 0x0000000300057306 */ /* 0x000ea20000209400 */
[C---:B---3--:R-:W-:Y:S02]  /*11d0*/  @P3 IMAD R13, R18.reuse, R85, RZ ;  /* 0x00000055120d3224 */ /* 0x048fe400078e02ff */
[----:B------:R-:W-:-:S05]  /*11e0*/  @P3 IMAD.WIDE.U32 R18, R18, R84, RZ ;  /* 0x0000005412123225 */ /* 0x000fca00078e00ff */
[----:B--2---:R-:W2:Y:S01]  /*11f0*/  MUFU.RCP R8, R5 ;  /* 0x0000000500087308 */ /* 0x004ea20000001000 */
[----:B------:R-:W-:Y:S02]  /*1200*/  @P3 IADD3 R13, R19, R13, RZ ;  /* 0x0000000d130d3210 */ /* 0x000fe40007ffe0ff */
[----:B------:R-:W-:Y:S01]  /*1210*/  @P3 MOV R12, R18 ;  /* 0x00000012000c3202 */ /* 0x000fe20000000f00 */
[----:B--2---:R-:W-:-:S04]  /*1220*/  VIADD R8, R8, 0xffffffe ;  /* 0x0ffffffe08087836 */ /* 0x004fc80000000000 */
[----:B------:R-:W2:Y:S02]  /*1230*/  F2I.FTZ.U32.TRUNC.NTZ R9, R8 ;  /* 0x0000000800097305 */ /* 0x000ea4000021f000 */
[----:B--2---:R-:W-:Y:S01]  /*1240*/  IMAD.MOV R2, RZ, RZ, -R9 ;  /* 0x000000ffff027224 */ /* 0x004fe200078e0a09 */
[----:B------:R-:W-:-:S03]  /*1250*/  MOV R8, RZ ;  /* 0x000000ff00087202 */ /* 0x000fc60000000f00 */
[----:B------:R-:W-:Y:S01]  /*1260*/  IMAD R4, R2, R3, RZ ;  /* 0x0000000302047224 */ /* 0x000fe200078e02ff */
[----:B------:R-:W-:-:S03]  /*1270*/  IABS R2, R38 ;  /* 0x0000002600027213 */ /* 0x000fc60000000000 */
[----:B------:R-:W-:Y:S01]  /*1280*/  IMAD.HI.U32 R9, R9, R4, R8 ;  /* 0x0000000409097227 */ /* 0x000fe200078e0008 */
[----:B------:R-:W-:-:S03]  /*1290*/  LOP3.LUT R8, R38, R15, RZ, 0x3c, !PT ;  /* 0x0000000f26087212 */ /* 0x000fc600078e3cff */
[----:B------:R-:W-:Y:S01]  /*12a0*/  IMAD.MOV.U32 R4, RZ, RZ, R2 ;  /* 0x000000ffff047224 */ /* 0x000fe200078e0002 */
[----:B------:R-:W-:-:S03]  /*12b0*/  ISETP.GE.AND P1, PT, R8, RZ, PT ;  /* 0x000000ff0800720c */ /* 0x000fc60003f26270 */
[----:B------:R-:W-:Y:S01]  /*12c0*/  IMAD.HI.U32 R24, R9, R4, RZ ;  /* 0x0000000409187227 */ /* 0x000fe200078e00ff */
[----:B------:R-:W-:-:S03]  /*12d0*/  LEA R9, R20, 0xffffff80, 0x7 ;  /* 0xffffff8014097811 */ /* 0x000fc600078e38ff */
[----:B------:R-:W-:Y:S01]  /*12e0*/  IMAD.MOV R2, RZ, RZ, -R24 ;  /* 0x000000ffff027224 */ /* 0x000fe200078e0a18 */
[----:B------:R-:W-:-:S03]  /*12f0*/  SHF.R.S32.HI R17, RZ, 0x1f, R9 ;  /* 0x0000001fff117819 */ /* 0x000fc60000011409 */
[C---:B------:R-:W-:Y:S02]  /*1300*/  IMAD R2, R3.reuse, R2, R4 ;  /* 0x0000000203027224 */ /* 0x040fe400078e0204 */
[----:B------:R-:W2:Y:S03]  /*1310*/  @P3 LDC.64 R4, c[0x0][0x250] ;  /* 0x00009400ff043b82 */ /* 0x000ea60000000a00 */
[----:B------:R-:W-:-:S13]  /*1320*/  ISETP.GT.U32.AND P0, PT, R3, R2, PT ;  /* 0x000000020300720c */ /* 0x000fda0003f04070 */
[-C--:B------:R-:W-:Y:S02]  /*1330*/  @!P0 IADD3 R2, R2, -R3.reuse, RZ ;  /* 0x8000000302028210 */ /* 0x080fe40007ffe0ff */
[----:B------:R-:W-:Y:S02]  /*1340*/  @!P0 IADD3 R24, R24, 0x1, RZ ;  /* 0x0000000118188810 */ /* 0x000fe40007ffe0ff */
[----:B------:R-:W-:Y:S02]  /*1350*/  ISETP.GE.U32.AND P2, PT, R2, R3, PT ;  /* 0x000000030200720c */ /* 0x000fe40003f46070 */
[----:B------:R-:W3:Y:S01]  /*1360*/  LDC.64 R2, c[0x0][0x260] ;  /* 0x00009800ff027b82 */ /* 0x000ee20000000a00 */
[----:B------:R-:W-:-:S10]  /*1370*/  ISETP.NE.AND P0, PT, R15, RZ, PT ;  /* 0x000000ff0f00720c */ /* 0x000fd40003f05270 */
[----:B------:R-:W-:-:S04]  /*1380*/  @P2 VIADD R24, R24, 0x1 ;  /* 0x0000000118182836 */ /* 0x000fc80000000000 */
[----:B------:R-:W-:Y:S01]  /*1390*/  @!P1 IMAD.MOV R24, RZ, RZ, -R24 ;  /* 0x000000ffff189224 */ /* 0x000fe200078e0a18 */
[----:B------:R-:W-:Y:S06]  /*13a0*/  @P3 BRA `(.L_x_4834) ;  /* 0x0000000000303947 */ /* 0x000fec0003800000 */
[----:B------:R-:W4:Y:S01]  /*13b0*/  LDC.64 R84, c[0x0][0x248] ;  /* 0x00009200ff547b82 */ /* 0x000f220000000a00 */
[----:B------:R-:W-:-:S07]  /*13c0*/  SHF.R.S32.HI R19, RZ, 0x1f, R11 ;  /* 0x0000001fff137819 */ /* 0x000fce000001140b */
[----:B------:R-:W1:Y:S01]  /*13d0*/  LDC.64 R12, c[0x0][0x230] ;  /* 0x00008c00ff0c7b82 */ /* 0x000e620000000a00 */
[-C--:B----4-:R-:W-:Y:S01]  /*13e0*/  IMAD R14, R19, R84.reuse, RZ ;  /* 0x00000054130e7224 */ /* 0x090fe200078e02ff */
[----:B-----5:R-:W-:Y:S01]  /*13f0*/  SHF.R.S32.HI R19, RZ, 0x1f, R0 ;  /* 0x0000001fff137819 */ /* 0x020fe20000011400 */
[----:B------:R-:W-:-:S04]  /*1400*/  IMAD.WIDE.U32 R26, R11, R84, RZ ;  /* 0x000000540b1a7225 */ /* 0x000fc800078e00ff */
[----:B------:R-:W-:Y:S02]  /*1410*/  IMAD R14, R11, R85, R14 ;  /* 0x000000550b0e7224 */ /* 0x000fe400078e020e */
[----:B-1----:R-:W-:-:S03]  /*1420*/  IMAD R8, R19, R12, RZ ;  /* 0x0000000c13087224 */ /* 0x002fc600078e02ff */
[----:B------:R-:W-:Y:S01]  /*1430*/  IADD3 R27, R27, R14, RZ ;  /* 0x0000000e1b1b7210 */ /* 0x000fe20007ffe0ff */
[C---:B------:R-:W-:Y:S02]  /*1440*/  IMAD R8, R0.reuse, R13, R8 ;  /* 0x0000000d00087224 */ /* 0x040fe400078e0208 */
[----:B------:R-:W-:-:S05]  /*1450*/  IMAD.WIDE.U32 R12, R0, R12, R26 ;  /* 0x0000000c000c7225 */ /* 0x000fca00078e001a */
[----:B------:R-:W-:-:S07]  /*1460*/  IADD3 R13, R13, R8, RZ ;  /* 0x000000080d0d7210 */ /* 0x000fce0007ffe0ff */
.L_x_4834:
[----:B------:R-:W-:Y:S01]  /*1470*/  IMAD R8, R17, R84, RZ ;  /* 0x0000005411087224 */ /* 0x000fe200078e02ff */
[----:B------:R-:W-:Y:S01]  /*1480*/  @!P0 LOP3.LUT R24, RZ, R15, RZ, 0x33, !PT ;  /* 0x0000000fff188212 */ /* 0x000fe200078e33ff */
[-C--:B------:R-:W-:Y:S01]  /*1490*/  IMAD.WIDE.U32 R12, R84, R9.reuse, R12 ;  /* 0x00000009540c7225 */ /* 0x080fe200078e000c */
[----:B------:R-:W-:Y:S02]  /*14a0*/  @P3 IADD3 R6, R11, R6, RZ ;  /* 0x000000060b063210 */ /* 0x000fe40007ffe0ff */
[----:B------:R-:W-:Y:S01]  /*14b0*/  SHF.R.S32.HI R23, RZ, 0x1f, R24 ;  /* 0x0000001fff177819 */ /* 0x000fe20000011418 */
[----:B------:R-:W-:Y:S02]  /*14c0*/  IMAD R15, R85, R9, R8 ;  /* 0x00000009550f7224 */ /* 0x000fe400078e0208 */
[----:B--2---:R-:W-:-:S03]  /*14d0*/  @P3 IMAD.WIDE.U32 R32, R6, R4, RZ ;  /* 0x0000000406203225 */ /* 0x004fc600078e00ff */
[----:B------:R-:W-:Y:S01]  /*14e0*/  IADD3 R13, R13, R15, RZ ;  /* 0x0000000f0d0d7210 */ /* 0x000fe20007ffe0ff */
[-C--:B---3--:R-:W-:Y:S02]  /*14f0*/  IMAD R8, R23, R2.reuse, RZ ;  /* 0x0000000217087224 */ /* 0x088fe400078e02ff */
[----:B------:R-:W-:-:S04]  /*1500*/  IMAD.WIDE.U32 R36, R24, R2, R12 ;  /* 0x0000000218247225 */ /* 0x000fc800078e000c */
[----:B------:R-:W-:Y:S02]  /*1510*/  IMAD R3, R24, R3, R8 ;  /* 0x0000000318037224 */ /* 0x000fe400078e0208 */
[----:B------:R-:W-:-:S03]  /*1520*/  @P3 IMAD R8, R6, R5, R33 ;  /* 0x0000000506083224 */ /* 0x000fc600078e0221 */
[----:B------:R-:W-:Y:S01]  /*1530*/  IADD3 R6, R37, R3, RZ ;  /* 0x0000000325067210 */ /* 0x000fe20007ffe0ff */
[----:B------:R-:W-:Y:S06]  /*1540*/  @P3 BRA `(.L_x_4833) ;  /* 0x0000000000303947 */ /* 0x000fec0003800000 */
        /* <DEDUP_REMOVED lines=11> */
[----:B------:R-:W-:-:S07]  /*1600*/  IADD3 R8, R33, R3, RZ ;  /* 0x0000000321087210 */ /* 0x000fce0007ffe0ff */
.L_x_4833:
[----:B------:R-:W-:Y:S01]  /*1610*/  ISETP.NE.AND P0, PT, R10, -0x1, PT ;  /* 0xffffffff0a00780c */ /* 0x000fe20003f05270 */
[----:B------:R-:W-:Y:S01]  /*1620*/  VIADD R148, R20, 0xffffffff ;  /* 0xffffffff14947836 */ /* 0x000fe20000000000 */
[----:B-1----:R-:W-:Y:S01]  /*1630*/  SHF.R.S32.HI R18, RZ, 0x1f, R7 ;  /* 0x0000001fff127819 */ /* 0x002fe20000011407 */
[----:B------:R-:W-:Y:S01]  /*1640*/  IMAD.IADD R144, R22, 0x1, -R21 ;  /* 0x0000000116907824 */ /* 0x000fe200078e0a15 */
[----:B------:R-:W-:Y:S01]  /*1650*/  ULDC.64 UR4, c[0x0][0x258] ;  /* 0x0000960000047ab9 */ /* 0x000fe20000000a00 */
[----:B-----5:R-:W-:Y:S01]  /*1660*/  IMAD.SHL.U32 R0, R148, 0x80, RZ ;  /* 0x0000008094007824 */ /* 0x020fe200078e00ff */
[CC--:B------:R-:W-:Y:S01]  /*1670*/  LEA.HI R11, R18.reuse, R7.reuse, RZ, 0x2 ;  /* 0x00000007120b7211 */ /* 0x0c0fe200078f10ff */
[----:B------:R-:W1:Y:S01]  /*1680*/  S2UR UR6, SR_CgaCtaId ;  /* 0x00000000000679c3 */ /* 0x000e620000008800 */
[----:B------:R-:W-:Y:S01]  /*1690*/  LEA.HI R16, R18, R7, RZ, 0x3 ;  /* 0x0000000712107211 */ /* 0x000fe200078f18ff */
[----:B------:R-:W-:Y:S01]  /*16a0*/  IMAD.IADD R19, R87, 0x1, -R0 ;  /* 0x0000000157137824 */ /* 0x000fe200078e0a00 */
[----:B------:R-:W-:Y:S01]  /*16b0*/  SHF.R.S32.HI R28, RZ, 0x2, R11 ;  /* 0x00000002ff1c7819 */ /* 0x000fe2000001140b */
[----:B------:R-:W-:Y:S01]  /*16c0*/  ULDC UR8, c[0x0][0x39c] ;  /* 0x0000e70000087ab9 */ /* 0x000fe20000000800 */
[----:B------:R-:W-:-:S02]  /*16d0*/  SHF.R.S32.HI R25, RZ, 0x3, R16 ;  /* 0x00000003ff197819 */ /* 0x000fc40000011410 */
[C---:B------:R-:W-:Y:S01]  /*16e0*/  ISETP.GE.AND P3, PT, R28.reuse, R19, PT ;  /* 0x000000131c00720c */ /* 0x040fe20003f66270 */
[----:B------:R-:W2:Y:S01]  /*16f0*/  @P0 LDC.64 R4, c[0x0][0x240] ;  /* 0x00009000ff040b82 */ /* 0x000ea20000000a00 */
[C---:B------:R-:W-:Y:S01]  /*1700*/  VIADD R26, R28.reuse, 0x20 ;  /* 0x000000201c1a7836 */ /* 0x040fe20000000000 */
[----:B------:R-:W-:Y:S01]  /*1710*/  @!P0 SHF.R.S32.HI R13, RZ, 0x1f, R151 ;  /* 0x0000001fff0d8819 */ /* 0x000fe20000011497 */
[----:B------:R-:W-:Y:S01]  /*1720*/  IMAD.SHL.U32 R14, R25, 0x40, RZ ;  /* 0x00000040190e7824 */ /* 0x000fe200078e00ff */
[-C--:B------:R-:W-:Y:S02]  /*1730*/  ISETP.GE.AND P5, PT, R28, R144.reuse, PT ;  /* 0x000000901c00720c */ /* 0x080fe40003fa6270 */
[----:B------:R-:W-:Y:S02]  /*1740*/  ISETP.GE.AND P4, PT, R26, R144, PT ;  /* 0x000000901a00720c */ /* 0x000fe40003f86270 */
[----:B------:R-:W3:Y:S01]  /*1750*/  @!P0 LDC.64 R2, c[0x0][0x228] ;  /* 0x00008a00ff028b82 */ /* 0x000ee20000000a00 */
[----:B------:R-:W-:-:S02]  /*1760*/  LOP3.LUT R14, R14, 0xc0, RZ, 0xc0, !PT ;  /* 0x000000c00e0e7812 */ /* 0x000fc400078ec0ff */
[CC--:B------:R-:W-:Y:S01]  /*1770*/  LEA.HI R49, R18.reuse, R7.reuse, RZ, 0x5 ;  /* 0x0000000712317211 */ /* 0x0c0fe200078f28ff */
[----:B------:R-:W4:Y:S01]  /*1780*/  @!P3 S2R R27, SR_CgaCtaId ;  /* 0x00000000001bb919 */ /* 0x000f220000008800 */
[--C-:B------:R-:W-:Y:S02]  /*1790*/  SHF.R.S32.HI R29, RZ, 0x1f, R28.reuse ;  /* 0x0000001fff1d7819 */ /* 0x100fe4000001141c */
[----:B------:R-:W-:Y:S01]  /*17a0*/  SHF.R.S32.HI R52, RZ, 0x5, R49 ;  /* 0x00000005ff347819 */ /* 0x000fe20000011431 */
[----:B------:R-:W1:Y:S01]  /*17b0*/  LDC.64 R98, c[0x0][0x250] ;  /* 0x00009400ff627b82 */ /* 0x000e620000000a00 */
[----:B------:R-:W-:Y:S01]  /*17c0*/  LEA.HI R18, R18, R7, RZ, 0x4 ;  /* 0x0000000712127211 */ /* 0x000fe200078f20ff */
[----:B------:R-:W-:Y:S01]  /*17d0*/  IMAD R100, R29, R84, RZ ;  /* 0x000000541d647224 */ /* 0x000fe200078e02ff */
[----:B------:R-:W4:Y:S01]  /*17e0*/  @!P4 S2R R31, SR_CgaCtaId ;  /* 0x00000000001fc919 */ /* 0x000f220000008800 */
[----:B------:R-:W-:Y:S01]  /*17f0*/  IMAD.WIDE R40, R41, 0x40, R28 ;  /* 0x0000004029287825 */ /* 0x000fe200078e021c */
[----:B------:R-:W-:-:S03]  /*1800*/  LOP3.LUT R50, R18, 0xfffffff0, RZ, 0xc0, !PT ;  /* 0xfffffff012327812 */ /* 0x000fc600078ec0ff */
[----:B--2---:R-:W-:Y:S01]  /*1810*/  @P0 IMAD.WIDE.U32 R34, R10, R4, RZ ;  /* 0x000000040a220225 */ /* 0x004fe200078e00ff */
[----:B------:R-:W-:-:S03]  /*1820*/  LOP3.LUT R4, R11, 0xfffffffc, RZ, 0xc0, !PT ;  /* 0xfffffffc0b047812 */ /* 0x000fc600078ec0ff */
[----:B------:R-:W-:Y:S01]  /*1830*/  @P0 IMAD R5, R10, R5, R35 ;  /* 0x000000050a050224 */ /* 0x000fe200078e0223 */
[----:B------:R-:W-:Y:S01]  /*1840*/  @!P3 MOV R10, 0x400 ;  /* 0x00000400000ab802 */ /* 0x000fe20000000f00 */
[----:B------:R-:W-:Y:S02]  /*1850*/  IMAD.IADD R35, R7, 0x1, -R4 ;  /* 0x0000000107237824 */ /* 0x000fe400078e0a04 */
[-C--:B---3--:R-:W-:Y:S02]  /*1860*/  @!P0 IMAD R12, R13, R2.reuse, RZ ;  /* 0x000000020d0c8224 */ /* 0x088fe400078e02ff */
[----:B------:R-:W-:Y:S02]  /*1870*/  IMAD.SHL.U32 R35, R35, 0x8, RZ ;  /* 0x0000000823237824 */ /* 0x000fe400078e00ff */
[C---:B------:R-:W-:Y:S01]  /*1880*/  @!P0 IMAD R4, R151.reuse, R3, R12 ;  /* 0x0000000397048224 */ /* 0x040fe200078e020c */
[----:B------:R-:W-:Y:S01]  /*1890*/  SHF.R.U32.HI R3, RZ, 0x3, R14 ;  /* 0x00000003ff037819 */ /* 0x000fe2000001160e */
[----:B------:R-:W-:Y:S01]  /*18a0*/  @!P0 IMAD.WIDE.U32 R12, R151, R2, RZ ;  /* 0x00000002970c8225 */ /* 0x000fe200078e00ff */
[----:B------:R-:W-:-:S02]  /*18b0*/  LOP3.LUT R2, R14, 0x18, R35, 0xf8, !PT ;  /* 0x000000180e027812 */ /* 0x000fc400078ef823 */
[----:B------:R-:W2:Y:S01]  /*18c0*/  @!P5 LDC.64 R14, c[0x0][0x240] ;  /* 0x00009000ff0edb82 */ /* 0x000ea20000000a00 */
[----:B------:R-:W-:Y:S01]  /*18d0*/  @!P0 IMAD.MOV.U32 R34, RZ, RZ, R12 ;  /* 0x000000ffff228224 */ /* 0x000fe200078e000c */
[----:B------:R-:W-:Y:S01]  /*18e0*/  IADD3 R32, P1, R35, R32, RZ ;  /* 0x0000002023207210 */ /* 0x000fe20007f3e0ff */
[----:B------:R-:W-:Y:S01]  /*18f0*/  @!P0 IMAD.IADD R5, R13, 0x1, R4 ;  /* 0x000000010d058824 */ /* 0x000fe200078e0204 */
[----:B------:R-:W-:Y:S01]  /*1900*/  SHF.R.S32.HI R13, RZ, 0x1f, R35 ;  /* 0x0000001fff0d7819 */ /* 0x000fe20000011423 */
[----:B------:R-:W-:Y:S01]  /*1910*/  IMAD R100, R28, R85, R100 ;  /* 0x000000551c647224 */ /* 0x000fe200078e0264 */
[----:B------:R-:W-:Y:S01]  /*1920*/  IADD3 R34, P0, R35, R34, RZ ;  /* 0x0000002223227210 */ /* 0x000fe20007f1e0ff */
[----:B------:R-:W-:Y:S01]  /*1930*/  IMAD.IADD R50, R7, 0x1, -R50 ;  /* 0x0000000107327824 */ /* 0x000fe200078e0a32 */
[----:B------:R-:W-:Y:S01]  /*1940*/  IADD3 R36, P2, R35, R36, RZ ;  /* 0x0000002423247210 */ /* 0x000fe20007f5e0ff */
[C---:B------:R-:W-:Y:S01]  /*1950*/  IMAD.X R33, R13.reuse, 0x1, R8, P1 ;  /* 0x000000010d217824 */ /* 0x040fe200008e0608 */
[----:B------:R-:W-:Y:S01]  /*1960*/  LOP3.LUT R3, R2, R3, RZ, 0x3c, !PT ;  /* 0x0000000302037212 */ /* 0x000fe200078e3cff */
[----:B------:R-:W-:Y:S01]  /*1970*/  IMAD.X R35, R13, 0x1, R5, P0 ;  /* 0x000000010d237824 */ /* 0x000fe200000e0605 */
[----:B------:R-:W-:Y:S01]  /*1980*/  LEA.HI R5, R11, R28, RZ, 0x1 ;  /* 0x0000001c0b057211 */ /* 0x000fe200078f08ff */
[----:B------:R-:W-:Y:S01]  /*1990*/  IMAD.X R37, R13, 0x1, R6, P2 ;  /* 0x000000010d257824 */ /* 0x000fe200010e0606 */
[----:B------:R-:W-:Y:S01]  /*19a0*/  @!P4 MOV R2, 0x400 ;  /* 0x000004000002c802 */ /* 0x000fe20000000f00 */
[----:B------:R-:W3:Y:S01]  /*19b0*/  @!P5 LDC.64 R12, c[0x0][0x210] ;  /* 0x00008400ff0cdb82 */ /* 0x000ee20000000a00 */
[----:B------:R-:W-:Y:S01]  /*19c0*/  LOP3.LUT R5, R5, 0x7fffffe, RZ, 0xc0, !PT ;  /* 0x07fffffe05057812 */ /* 0x000fe200078ec0ff */
[----:B------:R-:W-:Y:S01]  /*19d0*/  IMAD R21, R52, 0x10, R21 ;  /* 0x0000001034157824 */ /* 0x000fe200078e0215 */
[----:B------:R-:W-:-:S02]  /*19e0*/  SHF.R.S32.HI R4, RZ, 0x1f, R38 ;  /* 0x0000001fff047819 */ /* 0x000fc40000011426 */
[----:B----4-:R-:W-:Y:S01]  /*19f0*/  @!P3 LEA R27, R27, R10, 0x18 ;  /* 0x0000000a1b1bb211 */ /* 0x010fe200078ec0ff */
[C---:B------:R-:W-:Y:S01]  /*1a00*/  IMAD.IADD R5, R28.reuse, 0x1, -R5 ;  /* 0x000000011c057824 */ /* 0x040fe200078e0a05 */
[----:B------:R-:W-:Y:S01]  /*1a10*/  @!P4 LEA R31, R31, R2, 0x18 ;  /* 0x000000021f1fc211 */ /* 0x000fe200078ec0ff */
[----:B------:R-:W4:Y:S01]  /*1a20*/  @!P4 LDC.64 R10, c[0x0][0x240] ;  /* 0x00009000ff0acb82 */ /* 0x000f220000000a00 */
[----:B------:R-:W-:Y:S01]  /*1a30*/  IADD3 R2, P0, R28, R9, RZ ;  /* 0x000000091c027210 */ /* 0x000fe20007f1e0ff */
[----:B------:R-:W-:Y:S01]  /*1a40*/  IMAD R9, R4, UR4, RZ ;  /* 0x0000000404097c24 */ /* 0x000fe2000f8e02ff */
[----:B------:R-:W-:Y:S01]  /*1a50*/  ISETP.GE.AND P2, PT, R26, R19, PT ;  /* 0x000000131a00720c */ /* 0x000fe20003f46270 */
[----:B------:R-:W-:Y:S02]  /*1a60*/  IMAD R6, R52, 0x8, R5 ;  /* 0x0000000834067824 */ /* 0x000fe400078e0205 */
[----:B------:R-:W-:-:S04]  /*1a70*/  IMAD.WIDE.U32 R4, R28, R84, R36 ;  /* 0x000000541c047225 */ /* 0x000fc800078e0024 */
[----:B------:R-:W-:Y:S02]  /*1a80*/  IMAD.U32 R6, R6, 0x20, R3 ;  /* 0x0000002006067824 */ /* 0x000fe400078e0003 */
[C---:B------:R-:W-:Y:S02]  /*1a90*/  IMAD R9, R38.reuse, UR5, R9 ;  /* 0x0000000526097c24 */ /* 0x040fe4000f8e0209 */
[----:B------:R-:W-:Y:S01]  /*1aa0*/  IMAD.WIDE.U32 R38, R38, UR4, R34 ;  /* 0x0000000426267c25 */ /* 0x000fe2000f8e0022 */
[----:B------:R-:W-:Y:S02]  /*1ab0*/  UMOV UR4, 0x400 ;  /* 0x0000040000047882 */ /* 0x000fe40000000000 */
[----:B-1----:R-:W-:Y:S01]  /*1ac0*/  ULEA UR4, UR6, UR4, 0x18 ;  /* 0x0000000406047291 */ /* 0x002fe2000f8ec03f */
[----:B------:R-:W-:Y:S02]  /*1ad0*/  IMAD.IADD R100, R5, 0x1, R100 ;  /* 0x0000000105647824 */ /* 0x000fe400078e0264 */
[----:B------:R-:W-:Y:S01]  /*1ae0*/  IMAD.MOV.U32 R3, RZ, RZ, R4 ;  /* 0x000000ffff037224 */ /* 0x000fe200078e0004 */
[----:B------:R-:W-:Y:S01]  /*1af0*/  ULDC.64 UR6, c[0x0][0x268] ;  /* 0x00009a0000067ab9 */ /* 0x000fe20000000a00 */
[----:B--2---:R-:W-:Y:S01]  /*1b00*/  @!P5 IMAD R8, R41, R14, RZ ;  /* 0x0000000e2908d224 */ /* 0x004fe200078e02ff */
[----:B------:R-:W1:Y:S01]  /*1b10*/  @!P4 LDC.64 R4, c[0x0][0x210] ;  /* 0x00008400ff04cb82 */ /* 0x000e620000000a00 */
[----:B------:R-:W-:Y:S01]  /*1b20*/  IMAD.X R17, R29, 0x1, R17, P0 ;  /* 0x000000011d117824 */ /* 0x000fe200000e0611 */
[----:B------:R-:W-:Y:S01]  /*1b30*/  @!P4 IADD3 R29, P0, R40, 0x20, RZ ;  /* 0x00000020281dc810 */ /* 0x000fe20007f1e0ff */
[----:B------:R-:W-:Y:S01]  /*1b40*/  IMAD.IADD R39, R39, 0x1, R9 ;  /* 0x0000000127277824 */ /* 0x000fe200078e0209 */
[----:B------:R-:W-:Y:S01]  /*1b50*/  LEA R149, R6, UR4, 0x1 ;  /* 0x0000000406957c11 */ /* 0x000fe2000f8e08ff */
[----:B------:R-:W-:-:S02]  /*1b60*/  @!P5 IMAD R15, R40, R15, R8 ;  /* 0x0000000f280fd224 */ /* 0x000fc400078e0208 */
[----:B------:R-:W-:Y:S01]  /*1b70*/  @!P4 IMAD.X R35, RZ, RZ, R41, P0 ;  /* 0x000000ffff23c224 */ /* 0x000fe200000e0629 */
[----:B------:R-:W2:Y:S01]  /*1b80*/  @!P3 LDC.64 R8, c[0x0][0x218] ;  /* 0x00008600ff08bb82 */ /* 0x000ea20000000a00 */
[----:B------:R-:W-:-:S04]  /*1b90*/  @!P5 IMAD.WIDE.U32 R40, R40, R14, R38 ;  /* 0x0000000e2828d225 */ /* 0x000fc800078e0026 */
[----:B------:R-:W-:Y:S01]  /*1ba0*/  @!P5 IMAD.IADD R30, R41, 0x1, R15 ;  /* 0x00000001291ed824 */ /* 0x000fe200078e020f */
[----:B---3--:R-:W-:Y:S01]  /*1bb0*/  @!P5 LEA R36, P0, R40, R12, 0x1 ;  /* 0x0000000c2824d211 */ /* 0x008fe200078008ff */
[----:B------:R-:W-:Y:S01]  /*1bc0*/  VIADD R14, R28, 0x40 ;  /* 0x000000401c0e7836 */ /* 0x000fe20000000000 */
[----:B------:R-:W3:Y:S01]  /*1bd0*/  @!P2 S2R R12, SR_CgaCtaId ;  /* 0x00000000000ca919 */ /* 0x000ee20000008800 */
[-C--:B----4-:R-:W-:Y:S01]  /*1be0*/  @!P4 IMAD R34, R35, R10.reuse, RZ ;  /* 0x0000000a2322c224 */ /* 0x090fe200078e02ff */
[----:B------:R-:W-:Y:S01]  /*1bf0*/  @!P5 LEA.HI.X R37, R40, R13, R30, 0x1, P0 ;  /* 0x0000000d2825d211 */ /* 0x000fe200000f0c1e */
[C---:B------:R-:W-:Y:S01]  /*1c00*/  @!P4 IMAD.WIDE.U32 R38, R29.reuse, R10, R38 ;  /* 0x0000000a1d26c225 */ /* 0x040fe200078e0026 */
[----:B------:R-:W-:Y:S02]  /*1c10*/  ISETP.GE.AND P0, PT, R14, R19, PT ;  /* 0x000000130e00720c */ /* 0x000fe40003f06270 */
[----:B------:R-:W-:Y:S01]  /*1c20*/  @!P2 MOV R13, 0x400 ;  /* 0x00000400000da802 */ /* 0x000fe20000000f00 */
[----:B------:R-:W-:Y:S01]  /*1c30*/  @!P4 IMAD R15, R29, R11, R34 ;  /* 0x0000000b1d0fc224 */ /* 0x000fe200078e0222 */
[----:B-1----:R-:W-:Y:S01]  /*1c40*/  @!P4 LEA R40, P1, R38, R4, 0x1 ;  /* 0x000000042628c211 */ /* 0x002fe200078208ff */
[----:B------:R-:W1:Y:S01]  /*1c50*/  @!P2 LDC.64 R10, c[0x0][0x218] ;  /* 0x00008600ff0aab82 */ /* 0x000e620000000a00 */
[----:B------:R-:W-:Y:S01]  /*1c60*/  VIADD R30, R28, 0x60 ;  /* 0x000000601c1e7836 */ /* 0x000fe20000000000 */
[----:B------:R-:W-:Y:S01]  /*1c70*/  @!PT LDS RZ, [RZ] ;  /* 0x00000000fffff984 */ /* 0x000fe20000000800 */
[----:B------:R-:W-:Y:S01]  /*1c80*/  @!PT LDS RZ, [RZ] ;  /* 0x00000000fffff984 */ /* 0x000fe20000000800 */
[----:B------:R-:W-:Y:S01]  /*1c90*/  @!PT LDS RZ, [RZ] ;  /* 0x00000000fffff984 */ /* 0x000fe20000000800 */
[----:B------:R4:W-:Y:S01]  /*1ca0*/  @!P5 LDGSTS.E.BYPASS.LTC128B.128 [R149], desc[UR14][R36.64] ;  /* 0x000000002495dfae */ /* 0x0009e2000b901d4e */
[----:B------:R-:W-:Y:S01]  /*1cb0*/  @!P4 IMAD.IADD R34, R39, 0x1, R15 ;  /* 0x000000012722c824 */ /* 0x000fe200078e020f */
[----:B------:R-:W-:Y:S01]  /*1cc0*/  LEA.HI R29, R16, R25, RZ, 0x1 ;  /* 0x00000019101d7211 */ /* 0x000fe200078f08ff */
[----:B------:R-:W-:Y:S01]  /*1cd0*/  @!P4 IMAD R31, R6, 0x2, R31 ;  /* 0x00000002061fc824 */ /* 0x000fe200078e021f */
[----:B------:R-:W-:Y:S01]  /*1ce0*/  ISETP.GE.AND P5, PT, R30, R19, PT ;  /* 0x000000131e00720c */ /* 0x000fe20003fa6270 */
[----:B------:R-:W-:Y:S01]  /*1cf0*/  @!P3 IMAD R27, R6, 0x2, R27 ;  /* 0x00000002061bb824 */ /* 0x000fe200078e021b */
[----:B------:R-:W-:Y:S01]  /*1d00*/  @!P4 LEA.HI.X R41, R38, R5, R34, 0x1, P1 ;  /* 0x000000052629c211 */ /* 0x000fe200008f0c22 */
[----:B------:R-:W-:Y:S01]  /*1d10*/  IMAD R23, R23, UR6, RZ ;  /* 0x0000000617177c24 */ /* 0x000fe2000f8e02ff */
[C---:B--2---:R-:W-:Y:S01]  /*1d20*/  @!P3 LEA R38, P1, R3.reuse, R8, 0x1 ;  /* 0x000000080326b211 */ /* 0x044fe200078208ff */
[----:B------:R-:W2:Y:S01]  /*1d30*/  @!P0 LDC.64 R4, c[0x0][0x218] ;  /* 0x00008600ff048b82 */ /* 0x000ea20000000a00 */
[----:B------:R-:W-:Y:S01]  /*1d40*/  IMAD.WIDE.U32 R32, R24, UR6, R32 ;  /* 0x0000000618207c25 */ /* 0x000fe2000f8e0020 */
[----:B------:R-:W-:Y:S01]  /*1d50*/  @!P4 LDGSTS.E.BYPASS.LTC128B.128 [R31+0x800], desc[UR14][R40.64] ;  /* 0x00800000281fcfae */ /* 0x000fe2000b901d4e */
[----:B------:R-:W-:-:S02]  /*1d60*/  @!P3 LEA.HI.X R39, R3, R9, R100, 0x1, P1 ;  /* 0x000000090327b211 */ /* 0x000fc400008f0c64 */
[----:B------:R-:W-:Y:S01]  /*1d70*/  @!P2 LEA R15, P1, R84, R3, 0x5 ;  /* 0x00000003540fa211 */ /* 0x000fe200078228ff */
[----:B------:R-:W2:Y:S01]  /*1d80*/  @!P0 S2R R9, SR_CgaCtaId ;  /* 0x0000000000098919 */ /* 0x000ea20000008800 */
[----:B------:R-:W-:Y:S01]  /*1d90*/  ISETP.GE.AND P4, PT, R28, R19, PT ;  /* 0x000000131c00720c */ /* 0x000fe20003f86270 */
[----:B------:R-:W-:Y:S01]  /*1da0*/  IMAD R17, R17, R98, RZ ;  /* 0x0000006211117224 */ /* 0x000fe200078e02ff */
[----:B------:R-:W-:Y:S01]  /*1db0*/  @!P2 LEA.HI.X R34, R84, R100, R85, 0x5, P1 ;  /* 0x000000645422a211 */ /* 0x000fe200008f2c55 */
[----:B------:R-:W2:Y:S01]  /*1dc0*/  @!P5 S2R R8, SR_CgaCtaId ;  /* 0x000000000008d919 */ /* 0x000ea20000008800 */
[----:B------:R-:W-:Y:S01]  /*1dd0*/  SHF.R.S32.HI R28, RZ, 0x4, R18 ;  /* 0x00000004ff1c7819 */ /* 0x000fe20000011412 */
[----:B------:R-:W-:Y:S01]  /*1de0*/  IMAD R17, R2, R99, R17 ;  /* 0x0000006302117224 */ /* 0x000fe200078e0211 */
[----:B-1----:R-:W-:Y:S01]  /*1df0*/  @!P2 LEA R10, P1, R15, R10, 0x1 ;  /* 0x0000000a0f0aa211 */ /* 0x002fe200078208ff */
[----:B------:R1:W-:Y:S01]  /*1e00*/  @!P3 LDGSTS.E.BYPASS.LTC128B.128 [R27+0x1000], desc[UR14][R38.64] ;  /* 0x01000000261bbfae */ /* 0x0003e2000b901d4e */
[----:B---3--:R-:W-:-:S02]  /*1e10*/  @!P2 LEA R13, R12, R13, 0x18 ;  /* 0x0000000d0c0da211 */ /* 0x008fc400078ec0ff */
[----:B------:R-:W-:Y:S01]  /*1e20*/  @!P2 LEA.HI.X R11, R15, R11, R34, 0x1, P1 ;  /* 0x0000000b0f0ba211 */ /* 0x000fe200008f0c22 */
[----:B----4-:R-:W-:Y:S01]  /*1e30*/  IMAD.WIDE.U32 R36, R84, 0x40, RZ ;  /* 0x0000004054247825 */ /* 0x010fe200078e00ff */
[----:B------:R-:W-:-:S03]  /*1e40*/  ISETP.GE.AND P3, PT, R26, R19, PT ;  /* 0x000000131a00720c */ /* 0x000fc60003f66270 */
[----:B------:R-:W-:Y:S01]  /*1e50*/  IMAD.SHL.U32 R15, R85, 0x40, RZ ;  /* 0x00000040550f7824 */ /* 0x000fe200078e00ff */
[----:B------:R-:W-:Y:S01]  /*1e60*/  @!P0 IADD3 R12, P1, R3, R36, RZ ;  /* 0x00000024030c8210 */ /* 0x000fe20007f3e0ff */
[----:B------:R-:W-:-:S03]  /*1e70*/  @!P2 IMAD R13, R6, 0x2, R13 ;  /* 0x00000002060da824 */ /* 0x000fc600078e020d */
[----:B------:R-:W-:Y:S02]  /*1e80*/  @!P0 IADD3.X R15, R100, R37, R15, P1, !PT ;  /* 0x00000025640f8210 */ /* 0x000fe40000ffe40f */
[----:B--2---:R-:W-:Y:S01]  /*1e90*/  @!P0 LEA R26, P1, R12, R4, 0x1 ;  /* 0x000000040c1a8211 */ /* 0x004fe200078208ff */
[----:B------:R2:W-:Y:S01]  /*1ea0*/  @!P2 LDGSTS.E.BYPASS.LTC128B.128 [R13+0x1800], desc[UR14][R10.64] ;  /* 0x018000000a0dafae */ /* 0x0005e2000b901d4e */
[----:B------:R-:W-:Y:S02]  /*1eb0*/  LOP3.LUT R4, R29, 0xfffffffe, RZ, 0xc0, !PT ;  /* 0xfffffffe1d047812 */ /* 0x000fe400078ec0ff */
[----:B------:R-:W-:Y:S01]  /*1ec0*/  ISETP.GE.AND P2, PT, R14, R19, PT ;  /* 0x000000130e00720c */ /* 0x000fe20003f46270 */
[----:B------:R-:W-:Y:S02]  /*1ed0*/  @!P5 IMAD.MOV.U32 R14, RZ, RZ, R3 ;  /* 0x000000ffff0ed224 */ /* 0x000fe400078e0003 */
[----:B------:R-:W-:Y:S01]  /*1ee0*/  IMAD.IADD R25, R25, 0x1, -R4 ;  /* 0x0000000119197824 */ /* 0x000fe200078e0a04 */
[----:B------:R-:W-:-:S03]  /*1ef0*/  @!P0 MOV R4, 0x400 ;  /* 0x0000040000048802 */ /* 0x000fc60000000f00 */
[----:B------:R-:W-:Y:S01]  /*1f00*/  IMAD.SHL.U32 R25, R25, 0x8, RZ ;  /* 0x0000000819197824 */ /* 0x000fe200078e00ff */
[----:B-1----:R-:W-:Y:S02]  /*1f10*/  LEA.HI R27, R28, R28, RZ, 0x1 ;  /* 0x0000001c1c1b7211 */ /* 0x002fe400078f08ff */
[----:B------:R-:W-:Y:S02]  /*1f20*/  @!P0 LEA R9, R9, R4, 0x18 ;  /* 0x0000000409098211 */ /* 0x000fe400078ec0ff */
[----:B------:R-:W-:Y:S02]  /*1f30*/  LOP3.LUT R29, R27, 0xfffffffe, RZ, 0xc0, !PT ;  /* 0xfffffffe1b1d7812 */ /* 0x000fe400078ec0ff */
[----:B------:R-:W-:Y:S01]  /*1f40*/  @!P0 LEA.HI.X R27, R12, R5, R15, 0x1, P1 ;  /* 0x000000050c1b8211 */ /* 0x000fe200008f0c0f */
[----:B------:R-:W-:Y:S01]  /*1f50*/  @!P0 IMAD R9, R6, 0x2, R9 ;  /* 0x0000000206098824 */ /* 0x000fe200078e0209 */
[----:B------:R-:W-:Y:S01]  /*1f60*/  ISETP.GE.AND P1, PT, R30, R19, PT ;  /* 0x000000131e00720c */ /* 0x000fe20003f26270 */
[----:B------:R-:W1:Y:S01]  /*1f70*/  @!P5 LDC.64 R4, c[0x0][0x218] ;  /* 0x00008600ff04db82 */ /* 0x000e620000000a00 */
[----:B------:R-:W-:Y:S01]  /*1f80*/  LEA.HI R19, R50, R50, RZ, 0x1 ;  /* 0x0000003232137211 */ /* 0x000fe200078f08ff */
[----:B------:R-:W-:Y:S01]  /*1f90*/  IMAD.IADD R28, R28, 0x1, -R29 ;  /* 0x000000011c1c7824 */ /* 0x000fe200078e0a1d */
[----:B------:R3:W-:Y:S01]  /*1fa0*/  @!P0 LDGSTS.E.BYPASS.LTC128B.128 [R9+0x2000], desc[UR14][R26.64] ;  /* 0x020000001a098fae */ /* 0x0007e2000b901d4e */
[----:B------:R-:W-:-:S02]  /*1fb0*/  LOP3.LUT R12, R16, 0xfffffff8, RZ, 0xc0, !PT ;  /* 0xfffffff8100c7812 */ /* 0x000fc400078ec0ff */
[--C-:B------:R-:W-:Y:S02]  /*1fc0*/  SHF.R.S32.HI R18, RZ, 0x1, R19.reuse ;  /* 0x00000001ff127819 */ /* 0x100fe40000011413 */
[----:B------:R-:W-:Y:S01]  /*1fd0*/  SHF.R.S32.HI R15, RZ, 0x1f, R19 ;  /* 0x0000001fff0f7819 */ /* 0x000fe20000011413 */
[----:B------:R-:W-:Y:S01]  /*1fe0*/  IMAD.IADD R12, R7, 0x1, -R12 ;  /* 0x00000001070c7824 */ /* 0x000fe200078e0a0c */
[----:B--2---:R-:W-:Y:S02]  /*1ff0*/  @!P5 MOV R11, 0x400 ;  /* 0x00000400000bd802 */ /* 0x004fe40000000f00 */
[----:B------:R-:W-:Y:S02]  /*2000*/  LEA.HI R15, R15, R18, RZ, 0x2 ;  /* 0x000000120f0f7211 */ /* 0x000fe400078f10ff */
[----:B------:R-:W-:Y:S01]  /*2010*/  @!P5 LEA R11, R8, R11, 0x18 ;  /* 0x0000000b080bd211 */ /* 0x000fe200078ec0ff */
[----:B------:R-:W-:Y:S01]  /*2020*/  IMAD R8, R24, UR7, R23 ;  /* 0x0000000718087c24 */ /* 0x000fe2000f8e0217 */
[----:B------:R-:W-:Y:S01]  /*2030*/  LOP3.LUT R15, R15, 0xfffffffc, RZ, 0xc0, !PT ;  /* 0xfffffffc0f0f7812 */ /* 0x000fe200078ec0ff */
[----:B------:R-:W-:Y:S01]  /*2040*/  ULDC.64 UR6, c[0x0][0x220] ;  /* 0x0000880000067ab9 */ /* 0x000fe20000000a00 */
[----:B------:R-:W-:Y:S01]  /*2050*/  SHF.R.S32.HI R13, RZ, 0x1f, R50 ;  /* 0x0000001fff0d7819 */ /* 0x000fe20000011432 */
[----:B------:R-:W-:Y:S01]  /*2060*/  @!P5 IMAD R11, R6, 0x2, R11 ;  /* 0x00000002060bd824 */ /* 0x000fe200078e020b */
[----:B------:R-:W-:Y:S01]  /*2070*/  LEA.HI R16, R12, R12, RZ, 0x1 ;  /* 0x0000000c0c107211 */ /* 0x000fe200078f08ff */
[----:B------:R-:W-:Y:S01]  /*2080*/  IMAD.IADD R18, R18, 0x1, -R15 ;  /* 0x0000000112127824 */ /* 0x000fe200078e0a0f */
[----:B------:R-:W-:Y:S01]  /*2090*/  LEA.HI R10, R13, R50, RZ, 0x3 ;  /* 0x000000320d0a7211 */ /* 0x000fe200078f18ff */
[----:B------:R-:W-:Y:S01]  /*20a0*/  @!P5 IMAD.MOV.U32 R15, RZ, RZ, R100 ;  /* 0x000000ffff0fd224 */ /* 0x000fe200078e0064 */
[----:B------:R-:W-:Y:S01]  /*20b0*/  LOP3.LUT R13, R16, 0xfffffffe, RZ, 0xc0, !PT ;  /* 0xfffffffe100d7812 */ /* 0x000fe200078ec0ff */
[----:B------:R-:W-:Y:S01]  /*20c0*/  @!P5 IMAD R6, R85, 0x60, RZ ;  /* 0x000000605506d824 */ /* 0x000fe200078e02ff */
[----:B------:R-:W-:Y:S01]  /*20d0*/  SHF.R.S32.HI R16, RZ, 0x1, R16 ;  /* 0x00000001ff107819 */ /* 0x000fe20000011410 */
[----:B------:R-:W-:Y:S01]  /*20e0*/  @!P5 IMAD.WIDE.U32 R14, R84, 0x60, R14 ;  /* 0x00000060540ed825 */ /* 0x000fe200078e000e */
[----:B------:R-:W-:-:S03]  /*20f0*/  LOP3.LUT R19, R19, 0x7fffffe, RZ, 0xc0, !PT ;  /* 0x07fffffe13137812 */ /* 0x000fc600078ec0ff */
[----:B------:R-:W-:Y:S01]  /*2100*/  @!P5 IMAD.IADD R6, R15, 0x1, R6 ;  /* 0x000000010f06d824 */ /* 0x000fe200078e0206 */
[----:B-1----:R-:W-:Y:S01]  /*2110*/  @!P5 LEA R4, P0, R14, R4, 0x1 ;  /* 0x000000040e04d211 */ /* 0x002fe200078008ff */
[----:B------:R-:W-:Y:S02]  /*2120*/  IMAD.IADD R33, R33, 0x1, R8 ;  /* 0x0000000121217824 */ /* 0x000fe400078e0208 */
[----:B------:R-:W-:Y:S01]  /*2130*/  IMAD.SHL.U32 R8, R16, 0x40, RZ ;  /* 0x0000004010087824 */ /* 0x000fe200078e00ff */
[----:B------:R-:W-:Y:S01]  /*2140*/  @!P5 LEA.HI.X R5, R14, R5, R6, 0x1, P0 ;  /* 0x000000050e05d211 */ /* 0x000fe200000f0c06 */
[----:B------:R-:W-:Y:S01]  /*2150*/  IMAD.WIDE.U32 R32, R2, R98, R32 ;  /* 0x0000006202207225 */ /* 0x000fe200078e0020 */
[----:B------:R-:W-:Y:S02]  /*2160*/  SHF.L.U64.HI R2, R98, 0x5, R99 ;  /* 0x0000000562027819 */ /* 0x000fe40000010263 */
[----:B------:R-:W-:Y:S01]  /*2170*/  LOP3.LUT R8, R8, 0xc0, RZ, 0xc0, !PT ;  /* 0x000000c008087812 */ /* 0x000fe200078ec0ff */
[----:B------:R1:W-:Y:S01]  /*2180*/  @!P5 LDGSTS.E.BYPASS.LTC128B.128 [R11+0x2800], desc[UR14][R4.64] ;  /* 0x02800000040bdfae */ /* 0x0003e2000b901d4e */
[----:B------:R-:W-:Y:S01]  /*2190*/  IMAD.IADD R17, R33, 0x1, R17 ;  /* 0x0000000121117824 */ /* 0x000fe200078e0211 */
[----:B------:R-:W-:Y:S01]  /*21a0*/  LEA R146, P0, R32, UR6, 0x1 ;  /* 0x0000000620927c11 */ /* 0x000fe2000f8008ff */
[----:B------:R-:W-:Y:S01]  /*21b0*/  IMAD.IADD R13, R12, 0x1, -R13 ;  /* 0x000000010c0d7824 */ /* 0x000fe200078e0a0d */
[----:B------:R-:W0:Y:S01]  /*21c0*/  LDGDEPBAR ;  /* 0x00000000000079af */ /* 0x000e220000000000 */
[----:B------:R-:W-:Y:S01]  /*21d0*/  LOP3.LUT R25, R8, 0x8, R25, 0xf8, !PT ;  /* 0x0000000808197812 */ /* 0x000fe200078ef819 */
[----:B------:R-:W-:Y:S01]  /*21e0*/  IMAD.SHL.U32 R139, R10, 0x20, RZ ;  /* 0x000000200a8b7824 */ /* 0x000fe200078e00ff */
[----:B------:R-:W-:Y:S01]  /*21f0*/  SHF.R.U32.HI R8, RZ, 0x3, R8 ;  /* 0x00000003ff087819 */ /* 0x000fe20000011608 */
[----:B------:R-:W-:Y:S01]  /*2200*/  IMAD R6, R28, 0x8, R13 ;  /* 0x000000081c067824 */ /* 0x000fe200078e020d */
[----:B------:R-:W-:Y:S01]  /*2210*/  LEA.HI.X R147, R32, UR7, R17, 0x1, P0 ;  /* 0x0000000720937c11 */ /* 0x000fe200080f0c11 */
[----:B------:R-:W-:Y:S01]  /*2220*/  IMAD.SHL.U32 R13, R28, 0x8, RZ ;  /* 0x000000081c0d7824 */ /* 0x000fe200078e00ff */
[----:B------:R-:W-:Y:S01]  /*2230*/  LOP3.LUT R141, R25, R8, RZ, 0x3c, !PT ;  /* 0x00000008198d7212 */ /* 0x000fe200078e3cff */
[----:B------:R-:W-:Y:S01]  /*2240*/  IMAD.SHL.U32 R8, R18, 0x40, RZ ;  /* 0x0000004012087824 */ /* 0x000fe200078e00ff */
[----:B------:R-:W-:Y:S01]  /*2250*/  LOP3.LUT R139, R139, 0xffffff00, RZ, 0xc0, !PT ;  /* 0xffffff008b8b7812 */ /* 0x000fe200078ec0ff */
[----:B------:R-:W-:-:S02]  /*2260*/  @!P1 IMAD R24, R99, 0xc0, RZ ;  /* 0x000000c063189824 */ /* 0x000fc400078e02ff */
[----:B---3--:R-:W-:Y:S01]  /*2270*/  IMAD.SHL.U32 R9, R98, 0x20, RZ ;  /* 0x0000002062097824 */ /* 0x008fe200078e00ff */
[----:B------:R-:W-:Y:S01]  /*2280*/  LOP3.LUT R8, R8, 0xc0, RZ, 0xc0, !PT ;  /* 0x000000c008087812 */ /* 0x000fe200078ec0ff */
[----:B------:R-:W-:Y:S02]  /*2290*/  IMAD.IADD R50, R50, 0x1, -R19 ;  /* 0x0000000132327824 */ /* 0x000fe400078e0a13 */
[----:B------:R-:W-:Y:S01]  /*22a0*/  IMAD.U32 R141, R6, 0x20, R141 ;  /* 0x00000020068d7824 */ /* 0x000fe200078e008d */
[----:B------:R-:W-:-:S04]  /*22b0*/  @!P3 LEA R26, P0, R9, R146, 0x1 ;  /* 0x00000092091ab211 */ /* 0x000fc800078008ff */
[----:B------:R-:W-:Y:S01]  /*22c0*/  @!P3 LEA.HI.X R27, R9, R147, R2, 0x1, P0 ;  /* 0x00000093091bb211 */ /* 0x000fe200000f0c02 */
[----:B-1----:R-:W-:Y:S01]  /*22d0*/  @!P1 IMAD.WIDE.U32 R10, R98, 0xc0, R146 ;  /* 0x000000c0620a9825 */ /* 0x002fe200078e0092 */
[----:B------:R-:W-:-:S04]  /*22e0*/  DEPBAR.LE SB0, 0x0 ;  /* 0x000080000000791a */ /* 0x000fc80000000000 */
[----:B------:R-:W-:Y:S01]  /*22f0*/  BAR.SYNC.DEFER_BLOCKING 0x0 ;  /* 0x0000000000007b1d */ /* 0x000fe20000010000 */
[----:B------:R-:W-:Y:S01]  /*2300*/  LOP3.LUT R5, R8, 0x8, R13, 0xf8, !PT ;  /* 0x0000000808057812 */ /* 0x000fe200078ef80d */
[----:B------:R-:W-:Y:S01]  /*2310*/  @!P1 IMAD.IADD R25, R11, 0x1, R24 ;  /* 0x000000010b199824 */ /* 0x000fe200078e0218 */
[----:B------:R-:W-:Y:S01]  /*2320*/  SHF.R.U32.HI R4, RZ, 0x3, R8 ;  /* 0x00000003ff047819 */ /* 0x000fe20000011608 */
[----:B------:R-:W-:Y:S01]  /*2330*/  IMAD R11, R52, 0x200, R139 ;  /* 0x00000200340b7824 */ /* 0x000fe200078e028b */
[----:B------:R-:W-:Y:S01]  /*2340*/  @!P2 LEA R28, P0, R98, R146, 0x7 ;  /* 0x00000092621ca211 */ /* 0x000fe200078038ff */
[----:B------:R-:W-:Y:S01]  /*2350*/  @!P1 IMAD.MOV.U32 R24, RZ, RZ, R10 ;  /* 0x000000ffff189224 */ /* 0x000fe200078e000a */
[----:B------:R-:W-:Y:S01]  /*2360*/  LOP3.LUT R6, R5, R4, RZ, 0x3c, !PT ;  /* 0x0000000405067212 */ /* 0x000fe200078e3cff */
[----:B------:R-:W-:Y:S01]  /*2370*/  IMAD R11, R50, 0x20, R11 ;  /* 0x00000020320b7824 */ /* 0x000fe200078e020b */
[----:B------:R-:W-:Y:S01]  /*2380*/  @!P2 LEA.HI.X R29, R98, R147, R99, 0x7, P0 ;  /* 0x00000093621da211 */ /* 0x000fe200000f3c63 */
[----:B------:R-:W-:Y:S01]  /*2390*/  IMAD.MOV.U32 R4, RZ, RZ, 0x10 ;  /* 0x00000010ff047424 */ /* 0x000fe200078e00ff */
[----:B------:R-:W-:Y:S01]  /*23a0*/  LEA R141, R141, UR4, 0x1 ;  /* 0x000000048d8d7c11 */ /* 0x000fe2000f8e08ff */
[----:B------:R-:W-:Y:S01]  /*23b0*/  IMAD.IADD R143, R6, 0x1, R11 ;  /* 0x00000001068f7824 */ /* 0x000fe200078e020b */
[----:B------:R-:W-:Y:S01]  /*23c0*/  LOP3.LUT P0, RZ, R16, 0x2, RZ, 0xc0, !PT ;  /* 0x0000000210ff7812 */ /* 0x000fe2000780c0ff */
[----:B------:R-:W-:-:S02]  /*23d0*/  IMAD R139, R50, 0x20, R139 ;  /* 0x00000020328b7824 */ /* 0x000fc400078e028b */
[----:B------:R-:W-:Y:S01]  /*23e0*/  VIADD R2, R141, 0x1000 ;  /* 0x000010008d027836 */ /* 0x000fe20000000000 */
[----:B------:R-:W-:Y:S01]  /*23f0*/  LEA R143, R143, UR4, 0x1 ;  /* 0x000000048f8f7c11 */ /* 0x000fe2000f8e08ff */
[----:B------:R-:W-:Y:S02]  /*2400*/  VIADD R140, R141, 0x1020 ;  /* 0x000010208d8c7836 */ /* 0x000fe40000000000 */
[----:B------:R-:W-:Y:S01]  /*2410*/  IMAD.IADD R139, R6, 0x1, R139 ;  /* 0x00000001068b7824 */ /* 0x000fe200078e028b */
[----:B------:R-:W-:Y:S05]  /*2420*/  @P4 STS [R149+0x3000], RZ ;  /* 0x003000ff95004388 */ /* 0x000fea0000000800 */
[----:B------:R-:W-:Y:S01]  /*2430*/  @P0 VIADD R140, R2, 0xffffffe0 ;  /* 0xffffffe0028c0836 */ /* 0x000fe20000000000 */
[----:B------:R-:W-:Y:S03]  /*2440*/  @P4 STS [R149+0x3004], RZ ;  /* 0x003004ff95004388 */ /* 0x000fe60000000800 */
[C---:B------:R-:W-:Y:S01]  /*2450*/  VIADD R137, R140.reuse, 0x400 ;  /* 0x000004008c897836 */ /* 0x040fe20000000000 */
[----:B------:R-:W-:Y:S01]  /*2460*/  @P4 STS.64 [R149+0x3008], RZ ;  /* 0x003008ff95004388 */ /* 0x000fe20000000a00 */
[----:B------:R-:W-:-:S02]  /*2470*/  VIADD R136, R140, 0x800 ;  /* 0x000008008c887836 */ /* 0x000fc40000000000 */
[C---:B------:R-:W-:Y:S01]  /*2480*/  VIADD R135, R140.reuse, 0xc00 ;  /* 0x00000c008c877836 */ /* 0x040fe20000000000 */
[----:B------:R-:W-:Y:S01]  /*2490*/  @!PT LDS RZ, [RZ] ;  /* 0x00000000fffff984 */ /* 0x000fe20000000800 */
[----:B------:R-:W-:Y:S01]  /*24a0*/  @!PT LDS RZ, [RZ] ;  /* 0x00000000fffff984 */ /* 0x000fe20000000800 */
[----:B------:R-:W-:Y:S01]  /*24b0*/  @!PT LDS RZ, [RZ] ;  /* 0x00000000fffff984 */ /* 0x000fe20000000800 */
[----:B------:R-:W-:Y:S01]  /*24c0*/  @!P4 LDGSTS.E.BYPASS.LTC128B.128 [R149+0x3000], desc[UR14][R146.64] ;  /* 0x030000009295cfae */ /* 0x000fe2000b901d4e */
[C---:B------:R-:W-:Y:S02]  /*24d0*/  VIADD R134, R140.reuse, 0x1000 ;  /* 0x000010008c867836 */ /* 0x040fe40000000000 */
[C---:B------:R-:W-:Y:S01]  /*24e0*/  VIADD R133, R140.reuse, 0x1400 ;  /* 0x000014008c857836 */ /* 0x040fe20000000000 */
[----:B------:R-:W-:Y:S01]  /*24f0*/  @P3 STS.128 [R149+0x3800], RZ ;  /* 0x003800ff95003388 */ /* 0x000fe20000000c00 */
[C---:B------:R-:W-:Y:S02]  /*2500*/  VIADD R132, R140.reuse, 0x1800 ;  /* 0x000018008c847836 */ /* 0x040fe40000000000 */
[----:B------:R-:W-:Y:S01]  /*2510*/  VIADD R86, R140, 0x1c00 ;  /* 0x00001c008c567836 */ /* 0x000fe20000000000 */
        /* <DEDUP_REMOVED lines=13> */
[----:B------:R2:W-:Y:S01]  /*25f0*/  @!P1 LDGSTS.E.BYPASS.LTC128B.128 [R149+0x4800], desc[UR14][R24.64] ;  /* 0x0480000018959fae */ /* 0x0005e2000b901d4e */
[----:B------:R-:W-:-:S03]  /*2600*/  LOP3.LUT P1, RZ, R18, 0x2, RZ, 0xc0, !PT ;  /* 0x0000000212ff7812 */ /* 0x000fc6000782c0ff */
[----:B------:R-:W-:Y:S01]  /*2610*/  LDSM.16.M88.4 R8, [R143] ;  /* 0x000000008f08783b */ /* 0x000fe20000000200 */
[----:B------:R-:W-:-:S03]  /*2620*/  SEL R4, R4, 0xfffffff0, !P1 ;  /* 0xfffffff004047807 */ /* 0x000fc60004800000 */
[----:B------:R-:W3:Y:S02]  /*2630*/  LDSM.16.M88.4 R12, [R141+0x1000] ;  /* 0x001000008d0c783b */ /* 0x000ee40000000200 */
[----:B------:R-:W-:Y:S02]  /*2640*/  IMAD R142, R4, 0x2, R143 ;  /* 0x00000002048e7824 */ /* 0x000fe400078e028f */
[----:B------:R-:W-:Y:S04]  /*2650*/  LDSM.16.M88.4 R40, [R140] ;  /* 0x000000008c28783b */ /* 0x000fe80000000200 */
[----:B------:R-:W-:Y:S04]  /*2660*/  LDSM.16.M88.4 R16, [R142] ;  /* 0x000000008e10783b */ /* 0x000fe80000000200 */
[----:B-1----:R-:W-:Y:S04]  /*2670*/  LDSM.16.M88.4 R28, [R140+0x400] ;  /* 0x000400008c1c783b */ /* 0x002fe80000000200 */
[----:B------:R-:W-:Y:S04]  /*2680*/  LDSM.16.M88.4 R44, [R140+0xc00] ;  /* 0x000c00008c2c783b */ /* 0x000fe80000000200 */
[----:B--2---:R-:W1:Y:S04]  /*2690*/  LDSM.16.M88.4 R24, [R141+0x1400] ;  /* 0x001400008d18783b */ /* 0x004e680000000200 */
[----:B------:R-:W0:Y:S01]  /*26a0*/  LDGDEPBAR ;  /* 0x00000000000079af */ /* 0x000e220000000000 */
[C---:B---3--:R-:W-:Y:S06]  /*26b0*/  HMMA.16816.F32 R32, R8.reuse, R12, RZ ;  /* 0x0000000c0820723c */ /* 0x048fec00000018ff */
[C---:B------:R-:W-:Y:S06]  /*26c0*/  HMMA.16816.F32 R12, R8.reuse, R14, RZ ;  /* 0x0000000e080c723c */ /* 0x040fec00000018ff */
[----:B-1----:R-:W-:-:S12]  /*26d0*/  HMMA.16816.F32 R36, R8, R24, RZ ;  /* 0x000000180824723c */ /* 0x002fd800000018ff */
[C---:B------:R-:W-:Y:S06]  /*26e0*/  HMMA.16816.F32 R32, R16.reuse, R40, R32 ;  /* 0x000000281020723c */ /* 0x040fec0000001820 */
[----:B------:R-:W-:Y:S01]  /*26f0*/  HMMA.16816.F32 R12, R16, R42, R12 ;  /* 0x0000002a100c723c */ /* 0x000fe2000000180c */
[----:B------:R-:W1:Y:S05]  /*2700*/  LDSM.16.M88.4 R40, [R141+0x1800] ;  /* 0x001800008d28783b */ /* 0x000e6a0000000200 */
[----:B------:R-:W-:Y:S06]  /*2710*/  HMMA.16816.F32 R24, R8, R26, RZ ;  /* 0x0000001a0818723c */ /* 0x000fec00000018ff */
[----:B------:R-:W-:Y:S06]  /*2720*/  HMMA.16816.F32 R36, R16, R28, R36 ;  /* 0x0000001c1024723c */ /* 0x000fec0000001824 */
        /* <DEDUP_REMOVED lines=10> */
[----:B------:R-:W-:Y:S01]  /*27d0*/  HMMA.16816.F32 R24, R16, R30, R24 ;  /* 0x0000001e1018723c */ /* 0x000fe20000001818 */
[----:B------:R-:W3:Y:S05]  /*27e0*/  LDSM.16.M88.4 R28, [R141+0x1c00] ;  /* 0x001c00008d1c783b */ /* 0x000eea0000000200 */
[----:B------:R-:W-:Y:S01]  /*27f0*/  FMUL.FTZ R36, R36, UR8 ;  /* 0x0000000824247c20 */ /* 0x000fe20008410000 */
[----:B------:R-:W-:Y:S01]  /*2800*/  FMUL.FTZ R37, R37, UR8 ;  /* 0x0000000825257c20 */ /* 0x000fe20008410000 */
[----:B------:R-:W-:Y:S01]  /*2810*/  FMUL.FTZ R38, R38, UR8 ;  /* 0x0000000826267c20 */ /* 0x000fe20008410000 */
[----:B------:R-:W-:Y:S01]  /*2820*/  FMUL.FTZ R39, R39, UR8 ;  /* 0x0000000827277c20 */ /* 0x000fe20008410000 */
[----:B------:R-:W-:Y:S01]  /*2830*/  MUFU.TANH R57, R36 ;  /* 0x0000002400397308 */ /* 0x000fe20000002400 */
[C---:B-1----:R-:W-:Y:S06]  /*2840*/  HMMA.16816.F32 R12, R8.reuse, R40, RZ ;  /* 0x00000028080c723c */ /* 0x042fec00000018ff */
[----:B------:R-:W-:Y:S01]  /*2850*/  HMMA.16816.F32 R40, R8, R42, RZ ;  /* 0x0000002a0828723c */ /* 0x000fe200000018ff */
[----:B------:R-:W-:Y:S06]  /*2860*/  MUFU.TANH R71, R37 ;  /* 0x0000002500477308 */ /* 0x000fec0000002400 */
[----:B------:R-:W-:Y:S01]  /*2870*/  FMUL.FTZ R69, R24, UR8 ;  /* 0x0000000818457c20 */ /* 0x000fe20008410000 */
[----:B------:R-:W-:Y:S01]  /*2880*/  FMUL.FTZ R73, R25, UR8 ;  /* 0x0000000819497c20 */ /* 0x000fe20008410000 */
[----:B------:R-:W-:Y:S01]  /*2890*/  MUFU.TANH R54, R38 ;  /* 0x0000002600367308 */ /* 0x000fe20000002400 */
[----:B------:R-:W-:Y:S01]  /*28a0*/  FMUL.FTZ R68, R26, UR8 ;  /* 0x000000081a447c20 */ /* 0x000fe20008410000 */
[----:B------:R-:W-:-:S06]  /*28b0*/  FMUL.FTZ R59, R27, UR8 ;  /* 0x000000081b3b7c20 */ /* 0x000fcc0008410000 */
[----:B------:R1:W-:Y:S01]  /*28c0*/  MUFU.TANH R72, R39 ;  /* 0x0000002700487308 */ /* 0x0003e20000002400 */
[----:B--2---:R-:W-:Y:S06]  /*28d0*/  HMMA.16816.F32 R12, R16, R32, R12 ;  /* 0x00000020100c723c */ /* 0x004fec000000180c */
[----:B---3--:R-:W-:Y:S01]  /*28e0*/  HMMA.16816.F32 R24, R8, R28, RZ ;  /* 0x0000001c0818723c */ /* 0x008fe200000018ff */
[----:B------:R-:W2:Y:S05]  /*28f0*/  MUFU.TANH R53, R53 ;  /* 0x0000003500357308 */ /* 0x000eaa0000002400 */
[----:B------:R-:W-:Y:S01]  /*2900*/  HMMA.16816.F32 R40, R16, R34, R40 ;  /* 0x000000221028723c */ /* 0x000fe20000001828 */
[----:B------:R-:W-:Y:S02]  /*2910*/  LDSM.16.M88.4 R32, [R140+0x1000] ;  /* 0x001000008c20783b */ /* 0x000fe40000000200 */
[----:B------:R-:W3:Y:S02]  /*2920*/  MUFU.TANH R56, R56 ;  /* 0x0000003800387308 */ /* 0x000ee40000002400 */
[----:B-1----:R-:W1:Y:S06]  /*2930*/  LDSM.16.M88.4 R36, [R141+0x2000] ;  /* 0x002000008d24783b */ /* 0x002e6c0000000200 */
[----:B------:R-:W4:Y:S01]  /*2940*/  MUFU.TANH R51, R51 ;  /* 0x0000003300337308 */ /* 0x000f220000002400 */
[----:B------:R-:W-:Y:S01]  /*2950*/  FMUL.FTZ R62, R12, UR8 ;  /* 0x000000080c3e7c20 */ /* 0x000fe20008410000 */
[----:B------:R-:W-:Y:S01]  /*2960*/  FMUL.FTZ R60, R13, UR8 ;  /* 0x000000080d3c7c20 */ /* 0x000fe20008410000 */
[----:B------:R-:W-:Y:S01]  /*2970*/  FMUL.FTZ R106, R14, UR8 ;  /* 0x000000080e6a7c20 */ /* 0x000fe20008410000 */
[----:B------:R-:W-:-:S02]  /*2980*/  FMUL.FTZ R58, R15, UR8 ;  /* 0x000000080f3a7c20 */ /* 0x000fc40008410000 */
[----:B------:R-:W-:Y:S02]  /*2990*/  HMMA.16816.F32 R12, R8, R30, RZ ;  /* 0x0000001e080c723c */ /* 0x000fe400000018ff */
[----:B------:R-:W4:Y:S04]  /*29a0*/  MUFU.TANH R55, R55 ;  /* 0x0000003700377308 */ /* 0x000f280000002400 */
[C---:B------:R-:W-:Y:S01]  /*29b0*/  HMMA.16816.F32 R24, R16.reuse, R44, R24 ;  /* 0x0000002c1018723c */ /* 0x040fe20000001818 */
[----:B------:R-:W-:Y:S01]  /*29c0*/  FMUL.FTZ R40, R40, UR8 ;  /* 0x0000000828287c20 */ /* 0x000fe20008410000 */
[----:B------:R-:W-:Y:S01]  /*29d0*/  FMUL.FTZ R41, R41, UR8 ;  /* 0x0000000829297c20 */ /* 0x000fe20008410000 */
[----:B------:R-:W-:Y:S01]  /*29e0*/  FMUL.FTZ R42, R42, UR8 ;  /* 0x000000082a2a7c20 */ /* 0x000fe20008410000 */
[----:B------:R-:W-:Y:S01]  /*29f0*/  FMUL.FTZ R43, R43, UR8 ;  /* 0x000000082b2b7c20 */ /* 0x000fe20008410000 */
[----:B------:R-:W-:Y:S08]  /*2a00*/  MUFU.TANH R61, R40 ;  /* 0x00000028003d7308 */ /* 0x000ff00000002400 */
        /* <DEDUP_REMOVED lines=8> */
[----:B------:R1:W-:Y:S01]  /*2a90*/  MUFU.TANH R45, R43 ;  /* 0x0000002b002d7308 */ /* 0x0003e20000002400 */
[----:B------:R-:W2:Y:S07]  /*2aa0*/  LDSM.16.M88.4 R24, [R141+0x2400] ;  /* 0x002400008d18783b */ /* 0x000eae0000000200 */
[----:B------:R-:W4:Y:S05]  /*2ab0*/  MUFU.TANH R70, R70 ;  /* 0x0000004600467308 */ /* 0x000f2a0000002400 */
[----:B------:R-:W-:Y:S01]  /*2ac0*/  FMUL.FTZ R89, R12, UR8 ;  /* 0x000000080c597c20 */ /* 0x000fe20008410000 */
[----:B------:R-:W-:Y:S01]  /*2ad0*/  LOP3.LUT R12, R49, 0xffffffe0, RZ, 0xc0, !PT ;  /* 0xffffffe0310c7812 */ /* 0x000fe200078ec0ff */
[----:B------:R-:W-:Y:S01]  /*2ae0*/  FMUL.FTZ R95, R13, UR8 ;  /* 0x000000080d5f7c20 */ /* 0x000fe20008410000 */
[----:B------:R-:W-:Y:S01]  /*2af0*/  FMUL.FTZ R14, R14, UR8 ;  /* 0x000000080e0e7c20 */ /* 0x000fe20008410000 */
[----:B-1----:R-:W-:Y:S01]  /*2b00*/  HMMA.16816.F32 R40, R8, R38, RZ ;  /* 0x000000260828723c */ /* 0x002fe200000018ff */
[----:B------:R-:W1:Y:S01]  /*2b10*/  LDSM.16.M88.4 R36, [R140+0x1400] ;  /* 0x001400008c24783b */ /* 0x000e620000000200 */
[----:B------:R-:W-:Y:S01]  /*2b20*/  IMAD.IADD R13, R7, 0x1, -R12 ;  /* 0x00000001070d7824 */ /* 0x000fe200078e0a0c */
[----:B------:R3:W-:Y:S01]  /*2b30*/  MUFU.TANH R92, R14 ;  /* 0x0000000e005c7308 */ /* 0x0007e20000002400 */
[----:B------:R-:W-:Y:S01]  /*2b40*/  FMUL.FTZ R90, R15, UR8 ;  /* 0x000000080f5a7c20 */ /* 0x000fe20008410000 */
[----:B------:R-:W-:Y:S01]  /*2b50*/  IMAD.SHL.U32 R7, R7, 0x2, RZ ;  /* 0x0000000207077824 */ /* 0x000fe200078e00ff */
[----:B------:R-:W-:Y:S01]  /*2b60*/  HMMA.16816.F32 R28, R16, R32, R28 ;  /* 0x00000020101c723c */ /* 0x000fe2000000181c */
[----:B------:R-:W-:-:S03]  /*2b70*/  SHF.R.S32.HI R12, RZ, 0x1f, R13 ;  /* 0x0000001fff0c7819 */ /* 0x000fc6000001140d */
[----:B------:R-:W-:Y:S01]  /*2b80*/  LOP3.LUT R7, R7, 0x6, RZ, 0xc0, !PT ;  /* 0x0000000607077812 */ /* 0x000fe200078ec0ff */
[----:B------:R-:W4:Y:S08]  /*2b90*/  MUFU.TANH R69, R69 ;  /* 0x0000004500457308 */ /* 0x000f300000002400 */
[----:B------:R-:W4:Y:S08]  /*2ba0*/  MUFU.TANH R68, R68 ;  /* 0x0000004400447308 */ /* 0x000f300000002400 */
[----:B------:R-:W4:Y:S03]  /*2bb0*/  MUFU.TANH R59, R59 ;  /* 0x0000003b003b7308 */ /* 0x000f260000002400 */
[----:B------:R-:W-:Y:S01]  /*2bc0*/  FMUL.FTZ R67, R28, UR8 ;  /* 0x000000081c437c20 */ /* 0x000fe20008410000 */
[----:B------:R-:W-:Y:S01]  /*2bd0*/  LEA.HI R28, R12, R13, RZ, 0x2 ;  /* 0x0000000d0c1c7211 */ /* 0x000fe200078f10ff */
[----:B------:R-:W-:Y:S01]  /*2be0*/  FMUL.FTZ R29, R29, UR8 ;  /* 0x000000081d1d7c20 */ /* 0x000fe20008410000 */
[----:B---3--:R-:W-:Y:S01]  /*2bf0*/  HMMA.16816.F32 R12, R16, R34, R40 ;  /* 0x00000022100c723c */ /* 0x008fe20000001828 */
[----:B------:R-:W-:Y:S01]  /*2c00*/  FMUL.FTZ R30, R30, UR8 ;  /* 0x000000081e1e7c20 */ /* 0x000fe20008410000 */
[----:B------:R-:W-:Y:S01]  /*2c10*/  SHF.R.S32.HI R28, RZ, 0x2, R28 ;  /* 0x00000002ff1c7819 */ /* 0x000fe2000001141c */
[----:B------:R-:W-:Y:S01]  /*2c20*/  FMUL.FTZ R31, R31, UR8 ;  /* 0x000000081f1f7c20 */ /* 0x000fe20008410000 */
[----:B------:R-:W-:Y:S02]  /*2c30*/  MUFU.TANH R65, R29 ;  /* 0x0000001d00417308 */ /* 0x000fe40000002400 */
[----:B------:R-:W-:Y:S01]  /*2c40*/  IADD3 R21, R21, 0x1, R28 ;  /* 0x0000000115157810 */ /* 0x000fe20007ffe01c */
[----:B--2---:R-:W-:Y:S03]  /*2c50*/  HMMA.16816.F32 R32, R8, R24, RZ ;  /* 0x000000180820723c */ /* 0x004fe600000018ff */
[----:B------:R-:W-:Y:S01]  /*2c60*/  IADD3 R21, R87, R21, -R22 ;  /* 0x0000001557157210 */ /* 0x000fe20007ffe816 */
[----:B------:R-:W-:Y:S01]  /*2c70*/  IMAD.IADD R22, R0, 0x1, R7 ;  /* 0x0000000100167824 */ /* 0x000fe200078e0207 */
[----:B------:R-:W-:Y:S03]  /*2c80*/  MUFU.TANH R64, R30 ;  /* 0x0000001e00407308 */ /* 0x000fe60000002400 */
[----:B------:R-:W-:-:S02]  /*2c90*/  IMAD.IADD R48, R21, 0x1, R48 ;  /* 0x0000000115307824 */ /* 0x000fc400078e0230 */
[C---:B------:R-:W-:Y:S02]  /*2ca0*/  VIADD R28, R22.reuse, 0x8 ;  /* 0x00000008161c7836 */ /* 0x040fe40000000000 */
[----:B------:R-:W-:Y:S01]  /*2cb0*/  VIADD R24, R22, 0x1 ;  /* 0x0000000116187836 */ /* 0x000fe20000000000 */
[C---:B------:R-:W-:Y:S01]  /*2cc0*/  VIMNMX R101, R48.reuse, R87, PT ;  /* 0x0000005730657248 */ /* 0x040fe20003fe0100 */
[----:B------:R2:W-:Y:S01]  /*2cd0*/  MUFU.TANH R46, R31 ;  /* 0x0000001f002e7308 */ /* 0x0005e20000002400 */
[----:B------:R-:W-:Y:S02]  /*2ce0*/  VIADDMNMX R87, R48, 0x8, R87, PT ;  /* 0x0000000830577846 */ /* 0x000fe40003800157 */
[----:B------:R-:W-:Y:S01]  /*2cf0*/  ISETP.GE.AND P5, PT, R28, R101, PT ;  /* 0x000000651c00720c */ /* 0x000fe20003fa6270 */
[----:B------:R-:W-:Y:S01]  /*2d00*/  FMUL.FTZ R63, R12, UR8 ;  /* 0x000000080c3f7c20 */ /* 0x000fe20008410000 */
[----:B------:R-:W-:Y:S01]  /*2d10*/  ISETP.GE.AND P3, PT, R28, R87, PT ;  /* 0x000000571c00720c */ /* 0x000fe20003f66270 */
[----:B------:R-:W-:Y:S01]  /*2d20*/  VIADD R12, R22, 0x11 ;  /* 0x00000011160c7836 */ /* 0x000fe20000000000 */
[C---:B------:R-:W-:Y:S01]  /*2d30*/  ISETP.GE.AND P4, PT, R24.reuse, R101, PT ;  /* 0x000000651800720c */ /* 0x040fe20003f86270 */
[----:B------:R-:W-:Y:S01]  /*2d40*/  FMUL.FTZ R13, R13, UR8 ;  /* 0x000000080d0d7c20 */ /* 0x000fe20008410000 */
[----:B------:R-:W-:Y:S01]  /*2d50*/  ISETP.GE.AND P2, PT, R24, R87, PT ;  /* 0x000000571800720c */ /* 0x000fe20003f46270 */
[----:B------:R-:W-:Y:S01]  /*2d60*/  VIADD R24, R22, 0x9 ;  /* 0x0000000916187836 */ /* 0x000fe20000000000 */
[----:B-1----:R-:W-:Y:S01]  /*2d70*/  HMMA.16816.F32 R32, R16, R36, R32 ;  /* 0x000000241020723c */ /* 0x002fe20000001820 */
[----:B------:R-:W-:Y:S01]  /*2d80*/  FSEL R43, R53, -INF , !P5 ;  /* 0xff800000352b7808 */ /* 0x000fe20006800000 */
[----:B------:R-:W-:Y:S01]  /*2d90*/  FMUL.FTZ R14, R14, UR8 ;  /* 0x000000080e0e7c20 */ /* 0x000fe20008410000 */
[----:B------:R-:W-:Y:S01]  /*2da0*/  FSEL R56, R56, -INF , !P3 ;  /* 0xff80000038387808 */ /* 0x000fe20005800000 */
[----:B------:R-:W1:Y:S01]  /*2db0*/  MUFU.TANH R62, R62 ;  /* 0x0000003e003e7308 */ /* 0x000e620000002400 */
[C---:B------:R-:W-:Y:S01]  /*2dc0*/  ISETP.GE.AND P1, PT, R24.reuse, R101, PT ;  /* 0x000000651800720c */ /* 0x040fe20003f26270 */
[----:B--2---:R-:W2:Y:S01]  /*2dd0*/  LDSM.16.M88.4 R28, [R141+0x2800] ;  /* 0x002800008d1c783b */ /* 0x004ea20000000200 */
[----:B------:R-:W-:Y:S01]  /*2de0*/  ISETP.GE.AND P0, PT, R24, R87, PT ;  /* 0x000000571800720c */ /* 0x000fe20003f06270 */
[----:B------:R-:W-:Y:S01]  /*2df0*/  VIADD R36, R22, 0x10 ;  /* 0x0000001016247836 */ /* 0x000fe20000000000 */
[----:B------:R-:W-:Y:S01]  /*2e00*/  HMMA.16816.F32 R24, R8, R26, RZ ;  /* 0x0000001a0818723c */ /* 0x000fe200000018ff */
[C---:B------:R-:W-:Y:S01]  /*2e10*/  ISETP.GE.AND P5, PT, R12.reuse, R101, PT ;  /* 0x000000650c00720c */ /* 0x040fe20003fa6270 */
[----:B------:R-:W-:Y:S01]  /*2e20*/  FMUL.FTZ R47, R15, UR8 ;  /* 0x000000080f2f7c20 */ /* 0x000fe20008410000 */
[----:B------:R-:W-:Y:S01]  /*2e30*/  ISETP.GE.AND P3, PT, R12, R87, PT ;  /* 0x000000570c00720c */ /* 0x000fe20003f66270 */
[----:B------:R-:W-:Y:S01]  /*2e40*/  VIADD R12, R22, 0x18 ;  /* 0x00000018160c7836 */ /* 0x000fe20000000000 */
[----:B----4-:R-:W-:Y:S01]  /*2e50*/  FSEL R41, R51, -INF , !P1 ;  /* 0xff80000033297808 */ /* 0x010fe20004800000 */
[----:B------:R-:W3:Y:S01]  /*2e60*/  MUFU.TANH R106, R106 ;  /* 0x0000006a006a7308 */ /* 0x000ee20000002400 */
[----:B------:R-:W-:-:S02]  /*2e70*/  FSEL R52, R55, -INF , !P0 ;  /* 0xff80000037347808 */ /* 0x000fc40004000000 */
[----:B------:R-:W-:Y:S02]  /*2e80*/  FSEL R7, R23, -INF , !P4 ;  /* 0xff80000017077808 */ /* 0x000fe40006000000 */
[----:B------:R-:W-:Y:S02]  /*2e90*/  FSEL R70, R70, -INF , !P2 ;  /* 0xff80000046467808 */ /* 0x000fe40005000000 */
[C---:B------:R-:W-:Y:S01]  /*2ea0*/  ISETP.GE.AND P1, PT, R12.reuse, R101, PT ;  /* 0x000000650c00720c */ /* 0x040fe20003f26270 */
[----:B------:R-:W-:Y:S01]  /*2eb0*/  MUFU.TANH R21, R13 ;  /* 0x0000000d00157308 */ /* 0x000fe20000002400 */
[----:B------:R-:W-:Y:S01]  /*2ec0*/  ISETP.GE.AND P0, PT, R12, R87, PT ;  /* 0x000000570c00720c */ /* 0x000fe20003f06270 */
[----:B------:R-:W-:Y:S01]  /*2ed0*/  FMUL.FTZ R51, R32, UR8 ;  /* 0x0000000820337c20 */ /* 0x000fe20008410000 */
[----:B------:R-:W-:Y:S01]  /*2ee0*/  ISETP.GE.AND P4, PT, R36, R101, PT ;  /* 0x000000652400720c */ /* 0x000fe20003f86270 */
[----:B------:R-:W-:Y:S01]  /*2ef0*/  VIADD R32, R22, 0x21 ;  /* 0x0000002116207836 */ /* 0x000fe20000000000 */
[----:B------:R-:W-:Y:S01]  /*2f00*/  ISETP.GE.AND P2, PT, R36, R87, PT ;  /* 0x000000572400720c */ /* 0x000fe20003f46270 */
[----:B------:R-:W-:Y:S01]  /*2f10*/  VIADD R36, R22, 0x19 ;  /* 0x0000001916247836 */ /* 0x000fe20000000000 */
[----:B------:R-:W-:Y:S01]  /*2f20*/  FSEL R23, R57, -INF , !P4 ;  /* 0xff80000039177808 */ /* 0x000fe20006000000 */
[----:B------:R4:W-:Y:S01]  /*2f30*/  MUFU.TANH R48, R14 ;  /* 0x0000000e00307308 */ /* 0x0009e20000002400 */
[----:B------:R-:W-:Y:S01]  /*2f40*/  FSEL R42, R54, -INF , !P2 ;  /* 0xff800000362a7808 */ /* 0x000fe20005000000 */
[----:B------:R-:W-:Y:S01]  /*2f50*/  HMMA.16816.F32 R24, R16, R38, R24 ;  /* 0x000000261018723c */ /* 0x000fe20000001818 */
[C---:B------:R-:W-:Y:S01]  /*2f60*/  ISETP.GE.AND P4, PT, R36.reuse, R101, PT ;  /* 0x000000652400720c */ /* 0x040fe20003f86270 */
[----:B------:R-:W-:Y:S01]  /*2f70*/  FMUL.FTZ R33, R33, UR8 ;  /* 0x0000000821217c20 */ /* 0x000fe20008410000 */
[----:B------:R-:W-:Y:S01]  /*2f80*/  ISETP.GE.AND P2, PT, R36, R87, PT ;  /* 0x000000572400720c */ /* 0x000fe20003f46270 */
[----:B------:R-:W-:Y:S01]  /*2f90*/  VIADD R36, R22, 0x20 ;  /* 0x0000002016247836 */ /* 0x000fe20000000000 */
[----:B------:R-:W-:Y:S01]  /*2fa0*/  FSEL R69, R69, -INF , !P1 ;  /* 0xff80000045457808 */ /* 0x000fe20004800000 */
[----:B------:R-:W3:Y:S01]  /*2fb0*/  MUFU.TANH R73, R73 ;  /* 0x0000004900497308 */ /* 0x000ee20000002400 */
[----:B------:R-:W-:Y:S01]  /*2fc0*/  FSEL R68, R68, -INF , !P0 ;  /* 0xff80000044447808 */ /* 0x000fe20004000000 */
[----:B------:R-:W-:Y:S01]  /*2fd0*/  FMUL.FTZ R34, R34, UR8 ;  /* 0x0000000822227c20 */ /* 0x000fe20008410000 */
[----:B------:R-:W-:Y:S01]  /*2fe0*/  FSEL R71, R71, -INF , !P5 ;  /* 0xff80000047477808 */ /* 0x000fe20006800000 */
[----:B------:R-:W-:Y:S01]  /*2ff0*/  FMUL.FTZ R75, R35, UR8 ;  /* 0x00000008234b7c20 */ /* 0x000fe20008410000 */
[----:B------:R-:W-:-:S02]  /*3000*/  FSEL R72, R72, -INF , !P3 ;  /* 0xff80000048487808 */ /* 0x000fc40005800000 */
[C---:B------:R-:W-:Y:S01]  /*3010*/  ISETP.GE.AND P1, PT, R32.reuse, R101, PT ;  /* 0x000000652000720c */ /* 0x040fe20003f26270 */
[----:B------:R-:W3:Y:S01]  /*3020*/  MUFU.TANH R60, R60 ;  /* 0x0000003c003c7308 */ /* 0x000ee20000002400 */
[----:B----4-:R-:W4:Y:S01]  /*3030*/  LDSM.16.M88.4 R12, [R140+0x1800] ;  /* 0x001800008c0c783b */ /* 0x010f220000000200 */
[----:B------:R-:W-:Y:S01]  /*3040*/  ISETP.GE.AND P0, PT, R32, R87, PT ;  /* 0x000000572000720c */ /* 0x000fe20003f06270 */
[----:B------:R-:W-:Y:S01]  /*3050*/  VIADD R32, R22, 0x29 ;  /* 0x0000002916207836 */ /* 0x000fe20000000000 */
[C---:B------:R-:W-:Y:S02]  /*3060*/  ISETP.GE.AND P5, PT, R36.reuse, R101, PT ;  /* 0x000000652400720c */ /* 0x040fe40003fa6270 */
[----:B------:R-:W-:Y:S02]  /*3070*/  ISETP.GE.AND P3, PT, R36, R87, PT ;  /* 0x000000572400720c */ /* 0x000fe40003f66270 */
[----:B------:R-:W3:Y:S01]  /*3080*/  MUFU.TANH R58, R58 ;  /* 0x0000003a003a7308 */ /* 0x000ee20000002400 */
[----:B------:R-:W-:Y:S01]  /*3090*/  FSEL R40, R59, -INF , !P2 ;  /* 0xff8000003b287808 */ /* 0x000fe20005000000 */
[----:B--2---:R-:W-:Y:S01]  /*30a0*/  HMMA.16816.F32 R36, R8, R28, RZ ;  /* 0x0000001c0824723c */ /* 0x004fe200000018ff */
[----:B-1----:R-:W-:Y:S01]  /*30b0*/  FSEL R59, R62, -INF , !P5 ;  /* 0xff8000003e3b7808 */ /* 0x002fe20006800000 */
[----:B------:R-:W-:Y:S01]  /*30c0*/  FMUL.FTZ R76, R24, UR8 ;  /* 0x00000008184c7c20 */ /* 0x000fe20008410000 */
[----:B---3--:R-:W-:Y:S01]  /*30d0*/  FSEL R106, R106, -INF , !P3 ;  /* 0xff8000006a6a7808 */ /* 0x008fe20005800000 */
[----:B------:R-:W-:Y:S01]  /*30e0*/  FMUL.FTZ R25, R25, UR8 ;  /* 0x0000000819197c20 */ /* 0x000fe20008410000 */
[C---:B------:R-:W-:Y:S01]  /*30f0*/  ISETP.GE.AND P5, PT, R32.reuse, R101, PT ;  /* 0x000000652000720c */ /* 0x040fe20003fa6270 */
[----:B------:R-:W-:Y:S01]  /*3100*/  MUFU.TANH R49, R33 ;  /* 0x0000002100317308 */ /* 0x000fe20000002400 */
[----:B------:R-:W-:Y:S01]  /*3110*/  ISETP.GE.AND P3, PT, R32, R87, PT ;  /* 0x000000572000720c */ /* 0x000fe20003f66270 */
[C---:B------:R-:W-:Y:S01]  /*3120*/  VIADD R28, R22.reuse, 0x28 ;  /* 0x00000028161c7836 */ /* 0x040fe20000000000 */
[----:B------:R-:W-:Y:S01]  /*3130*/  FSEL R73, R73, -INF , !P4 ;  /* 0xff80000049497808 */ /* 0x000fe20006000000 */
[----:B------:R-:W-:Y:S01]  /*3140*/  VIADD R24, R22, 0x31 ;  /* 0x0000003116187836 */ /* 0x000fe20000000000 */
[----:B------:R-:W-:Y:S01]  /*3150*/  FSEL R57, R60, -INF , !P1 ;  /* 0xff8000003c397808 */ /* 0x000fe20004800000 */
[----:B------:R-:W-:Y:S01]  /*3160*/  FMUL.FTZ R78, R27, UR8 ;  /* 0x000000081b4e7c20 */ /* 0x000fe20008410000 */
[C---:B------:R-:W-:Y:S01]  /*3170*/  ISETP.GE.AND P4, PT, R28.reuse, R101, PT ;  /* 0x000000651c00720c */ /* 0x040fe20003f86270 */
[----:B------:R1:W-:Y:S01]  /*3180*/  MUFU.TANH R74, R34 ;  /* 0x00000022004a7308 */ /* 0x0003e20000002400 */
[----:B------:R-:W-:Y:S01]  /*3190*/  ISETP.GE.AND P2, PT, R28, R87, PT ;  /* 0x000000571c00720c */ /* 0x000fe20003f46270 */
[----:B------:R-:W-:Y:S01]  /*31a0*/  VIADD R28, R22, 0x30 ;  /* 0x00000030161c7836 */ /* 0x000fe20000000000 */
[----:B------:R-:W-:Y:S01]  /*31b0*/  FSEL R54, R58, -INF , !P0 ;  /* 0xff8000003a367808 */ /* 0x000fe20004000000 */
[C---:B------:R-:W-:Y:S01]  /*31c0*/  VIADD R58, R22.reuse, 0x39 ;  /* 0x00000039163a7836 */ /* 0x040fe20000000000 */
[----:B------:R-:W-:Y:S01]  /*31d0*/  FSEL R55, R61, -INF , !P4 ;  /* 0xff8000003d377808 */ /* 0x000fe20006000000 */
[----:B------:R-:W-:Y:S01]  /*31e0*/  VIADD R60, R22, 0x41 ;  /* 0x00000041163c7836 */ /* 0x000fe20000000000 */
[C---:B------:R-:W-:Y:S01]  /*31f0*/  ISETP.GE.AND P1, PT, R28.reuse, R101, PT ;  /* 0x000000651c00720c */ /* 0x040fe20003f26270 */
[----:B------:R-:W2:Y:S01]  /*3200*/  MUFU.TANH R91, R91 ;  /* 0x0000005b005b7308 */ /* 0x000ea20000002400 */
[----:B------:R-:W-:-:S02]  /*3210*/  ISETP.GE.AND P0, PT, R28, R87, PT ;  /* 0x000000571c00720c */ /* 0x000fc40003f06270 */
[----:B------:R-:W-:Y:S01]  /*3220*/  HMMA.16816.F32 R28, R8, R30, RZ ;  /* 0x0000001e081c723c */ /* 0x000fe200000018ff */
[----:B------:R-:W-:Y:S02]  /*3230*/  FSEL R104, R104, -INF , !P2 ;  /* 0xff80000068687808 */ /* 0x000fe40005000000 */
[C---:B------:R-:W-:Y:S02]  /*3240*/  ISETP.GE.AND P4, PT, R24.reuse, R101, PT ;  /* 0x000000651800720c */ /* 0x040fe40003f86270 */
[----:B------:R-:W3:Y:S01]  /*3250*/  MUFU.TANH R66, R66 ;  /* 0x0000004200427308 */ /* 0x000ee20000002400 */
[----:B-1----:R-:W1:Y:S01]  /*3260*/  LDSM.16.M88.4 R32, [R141+0x2c00] ;  /* 0x002c00008d20783b */ /* 0x002e620000000200 */
[----:B----4-:R-:W-:Y:S01]  /*3270*/  HMMA.16816.F32 R36, R16, R12, R36 ;  /* 0x0000000c1024723c */ /* 0x010fe20000001824 */
[----:B------:R-:W-:Y:S02]  /*3280*/  ISETP.GE.AND P2, PT, R24, R87, PT ;  /* 0x000000571800720c */ /* 0x000fe40003f46270 */
[----:B------:R-:W-:-:S02]  /*3290*/  FSEL R53, R44, -INF , !P5 ;  /* 0xff8000002c357808 */ /* 0x000fc40006800000 */
[----:B------:R-:W-:Y:S01]  /*32a0*/  FSEL R50, R45, -INF , !P3 ;  /* 0xff8000002d327808 */ /* 0x000fe20005800000 */
[----:B------:R4:W-:Y:S01]  /*32b0*/  MUFU.TANH R77, R25 ;  /* 0x00000019004d7308 */ /* 0x0009e20000002400 */
[----:B------:R-:W-:Y:S01]  /*32c0*/  FMUL.FTZ R13, R26, UR8 ;  /* 0x000000081a0d7c20 */ /* 0x000fe20008410000 */
[----:B------:R-:W-:Y:S01]  /*32d0*/  VIADD R12, R22, 0x38 ;  /* 0x00000038160c7836 */ /* 0x000fe20000000000 */
[----:B--2---:R-:W-:-:S04]  /*32e0*/  FSEL R91, R91, -INF , !P4 ;  /* 0xff8000005b5b7808 */ /* 0x004fc80006000000 */
[C---:B------:R-:W-:Y:S01]  /*32f0*/  ISETP.GE.AND P5, PT, R12.reuse, R101, PT ;  /* 0x000000650c00720c */ /* 0x040fe20003fa6270 */
[----:B------:R1:W-:Y:S01]  /*3300*/  MUFU.TANH R44, R13 ;  /* 0x0000000d002c7308 */ /* 0x0003e20000002400 */
[----:B------:R-:W-:Y:S01]  /*3310*/  ISETP.GE.AND P3, PT, R12, R87, PT ;  /* 0x000000570c00720c */ /* 0x000fe20003f66270 */
[----:B------:R-:W-:Y:S01]  /*3320*/  VIADD R12, R22, 0x40 ;  /* 0x00000040160c7836 */ /* 0x000fe20000000000 */
[----:B---3--:R-:W-:Y:S01]  /*3330*/  FSEL R66, R66, -INF , !P2 ;  /* 0xff80000042427808 */ /* 0x008fe20005000000 */
[----:B------:R-:W-:Y:S01]  /*3340*/  HMMA.16816.F32 R28, R16, R14, R28 ;  /* 0x0000000e101c723c */ /* 0x000fe2000000181c */
[----:B------:R-:W-:Y:S02]  /*3350*/  FSEL R92, R92, -INF , !P3 ;  /* 0xff8000005c5c7808 */ /* 0x000fe40005800000 */
[C---:B------:R-:W-:Y:S01]  /*3360*/  ISETP.GE.AND P4, PT, R12.reuse, R101, PT ;  /* 0x000000650c00720c */ /* 0x040fe20003f86270 */
[----:B------:R-:W2:Y:S01]  /*3370*/  MUFU.TANH R93, R93 ;  /* 0x0000005d005d7308 */ /* 0x000ea20000002400 */
[----:B----4-:R-:W3:Y:S01]  /*3380*/  LDSM.16.M88.4 R24, [R140+0x1c00] ;  /* 0x001c00008c18783b */ /* 0x010ee20000000200 */
[-C--:B------:R-:W-:Y:S01]  /*3390*/  ISETP.GE.AND P2, PT, R12, R87.reuse, PT ;  /* 0x000000570c00720c */ /* 0x080fe20003f46270 */
[----:B------:R-:W-:Y:S01]  /*33a0*/  FMUL.FTZ R36, R36, UR8 ;  /* 0x0000000824247c20 */ /* 0x000fe20008410000 */
[----:B------:R-:W-:Y:S01]  /*33b0*/  ISETP.GE.AND P3, PT, R60, R87, PT ;  /* 0x000000573c00720c */ /* 0x000fe20003f66270 */
[----:B------:R-:W-:Y:S01]  /*33c0*/  FMUL.FTZ R37, R37, UR8 ;  /* 0x0000000825257c20 */ /* 0x000fe20008410000 */
[----:B------:R-:W-:Y:S01]  /*33d0*/  FSEL R64, R64, -INF , !P2 ;  /* 0xff80000040407808 */ /* 0x000fe20005000000 */
[----:B------:R-:W-:Y:S01]  /*33e0*/  FMUL.FTZ R39, R39, UR8 ;  /* 0x0000000827277c20 */ /* 0x000fe20008410000 */
[----:B------:R-:W4:Y:S01]  /*33f0*/  MUFU.TANH R88, R88 ;  /* 0x0000005800587308 */ /* 0x000f220000002400 */
[----:B------:R-:W-:Y:S01]  /*3400*/  FSEL R62, R46, -INF , !P3 ;  /* 0xff8000002e3e7808 */ /* 0x000fe20005800000 */
[----:B------:R-:W-:-:S06]  /*3410*/  DEPBAR.LE SB0, 0x0 ;  /* 0x000080000000791a */ /* 0x000fcc0000000000 */
[----:B------:R-:W4:Y:S01]  /*3420*/  MUFU.TANH R67, R67 ;  /* 0x0000004300437308 */ /* 0x000f220000002400 */
[C---:B-1----:R-:W-:Y:S01]  /*3430*/  HMMA.16816.F32 R12, R8.reuse, R32, RZ ;  /* 0x00000020080c723c */ /* 0x042fe200000018ff */
[----:B--2---:R-:W-:Y:S02]  /*3440*/  FSEL R93, R93, -INF , !P1 ;  /* 0xff8000005d5d7808 */ /* 0x004fe40004800000 */
[----:B------:R-:W-:Y:S01]  /*3450*/  ISETP.GE.AND P1, PT, R58, R101, PT ;  /* 0x000000653a00720c */ /* 0x000fe20003f26270 */
[----:B------:R-:W-:Y:S02]  /*3460*/  FMUL.FTZ R29, R29, UR8 ;  /* 0x000000081d1d7c20 */ /* 0x000fe40008410000 */
[----:B------:R-:W-:Y:S01]  /*3470*/  HMMA.16816.F32 R8, R8, R34, RZ ;  /* 0x000000220808723c */ /* 0x000fe200000018ff */
[----:B------:R-:W1:Y:S01]  /*3480*/  MUFU.TANH R95, R95 ;  /* 0x0000005f005f7308 */ /* 0x000e620000002400 */
[----:B------:R-:W-:Y:S01]  /*3490*/  FMUL.FTZ R32, R38, UR8 ;  /* 0x0000000826207c20 */ /* 0x000fe20008410000 */
[----:B----4-:R-:W-:Y:S01]  /*34a0*/  FSEL R88, R88, -INF , !P0 ;  /* 0xff80000058587808 */ /* 0x010fe20004000000 */
[----:B------:R-:W-:Y:S01]  /*34b0*/  VIADD R38, R22, 0x49 ;  /* 0x0000004916267836 */ /* 0x000fe20000000000 */
[----:B------:R-:W-:Y:S01]  /*34c0*/  ISETP.GE.AND P0, PT, R58, R87, PT ;  /* 0x000000573a00720c */ /* 0x000fe20003f06270 */
[----:B------:R-:W-:-:S02]  /*34d0*/  VIADD R58, R22, 0x48 ;  /* 0x00000048163a7836 */ /* 0x000fc40000000000 */
[----:B------:R-:W-:Y:S01]  /*34e0*/  VIADD R34, R22, 0x58 ;  /* 0x0000005816227836 */ /* 0x000fe20000000000 */
[----:B------:R-:W2:Y:S01]  /*34f0*/  MUFU.TANH R63, R63 ;  /* 0x0000003f003f7308 */ /* 0x000ea20000002400 */
[----:B------:R-:W-:Y:S02]  /*3500*/  FSEL R67, R67, -INF , !P4 ;  /* 0xff80000043437808 */ /* 0x000fe40006000000 */
[C---:B------:R-:W-:Y:S02]  /*3510*/  ISETP.GE.AND P4, PT, R38.reuse, R101, PT ;  /* 0x000000652600720c */ /* 0x040fe40003f86270 */
[----:B------:R-:W-:Y:S01]  /*3520*/  ISETP.GE.AND P2, PT, R38, R87, PT ;  /* 0x000000572600720c */ /* 0x000fe20003f46270 */
[----:B------:R-:W-:Y:S01]  /*3530*/  FMUL.FTZ R38, R28, UR8 ;  /* 0x000000081c267c20 */ /* 0x000fe20008410000 */
[----:B------:R-:W-:Y:S01]  /*3540*/  VIADD R28, R22, 0x51 ;  /* 0x00000051161c7836 */ /* 0x000fe20000000000 */
[----:B------:R-:W4:Y:S01]  /*3550*/  MUFU.TANH R90, R90 ;  /* 0x0000005a005a7308 */ /* 0x000f220000002400 */
[----:B-1----:R-:W-:Y:S01]  /*3560*/  FSEL R95, R95, -INF , !P1 ;  /* 0xff8000005f5f7808 */ /* 0x002fe20004800000 */
[----:B---3--:R-:W-:Y:S01]  /*3570*/  HMMA.16816.F32 R12, R16, R24, R12 ;  /* 0x00000018100c723c */ /* 0x008fe2000000180c */
[----:B------:R-:W-:-:S02]  /*3580*/  ISETP.GE.AND P1, PT, R58, R101, PT ;  /* 0x000000653a00720c */ /* 0x000fc40003f26270 */
[----:B------:R-:W-:Y:S01]  /*3590*/  FSEL R61, R21, -INF , !P4 ;  /* 0xff800000153d7808 */ /* 0x000fe20006000000 */
[----:B------:R-:W-:Y:S01]  /*35a0*/  FMUL.FTZ R21, R30, UR8 ;  /* 0x000000081e157c20 */ /* 0x000fe20008410000 */
[----:B------:R-:W-:Y:S01]  /*35b0*/  VIADD R30, R22, 0x60 ;  /* 0x00000060161e7836 */ /* 0x000fe20000000000 */
[----:B------:R-:W1:Y:S01]  /*35c0*/  MUFU.TANH R89, R89 ;  /* 0x0000005900597308 */ /* 0x000e620000002400 */
[----:B------:R-:W-:Y:S01]  /*35d0*/  HMMA.16816.F32 R8, R16, R26, R8 ;  /* 0x0000001a1008723c */ /* 0x000fe20000001808 */
[----:B--2---:R-:W-:Y:S01]  /*35e0*/  FSEL R63, R63, -INF , !P1 ;  /* 0xff8000003f3f7808 */ /* 0x004fe20004800000 */
[----:B------:R-:W-:Y:S01]  /*35f0*/  FMUL.FTZ R25, R31, UR8 ;  /* 0x000000081f197c20 */ /* 0x000fe20008410000 */
[-C--:B------:R-:W-:Y:S02]  /*3600*/  ISETP.GE.AND P1, PT, R28, R101.reuse, PT ;  /* 0x000000651c00720c */ /* 0x080fe40003f26270 */
[----:B------:R-:W-:Y:S02]  /*3610*/  ISETP.GE.AND P4, PT, R34, R101, PT ;  /* 0x000000652200720c */ /* 0x000fe40003f86270 */
[----:B------:R-:W2:Y:S01]  /*3620*/  MUFU.TANH R36, R36 ;  /* 0x0000002400247308 */ /* 0x000ea20000002400 */
[----:B----4-:R-:W-:Y:S01]  /*3630*/  FSEL R90, R90, -INF , !P0 ;  /* 0xff8000005a5a7808 */ /* 0x010fe20004000000 */
[----:B------:R-:W-:Y:S01]  /*3640*/  VIADD R16, R22, 0x69 ;  /* 0x0000006916107836 */ /* 0x000fe20000000000 */
[----:B------:R-:W-:Y:S01]  /*3650*/  ISETP.GE.AND P0, PT, R58, R87, PT ;  /* 0x000000573a00720c */ /* 0x000fe20003f06270 */
[----:B------:R-:W-:Y:S01]  /*3660*/  VIADD R58, R22, 0x50 ;  /* 0x00000050163a7836 */ /* 0x000fe20000000000 */
[----:B------:R-:W-:-:S02]  /*3670*/  FSEL R49, R49, -INF , !P1 ;  /* 0xff80000031317808 */ /* 0x000fc40004800000 */
[-C--:B------:R-:W-:Y:S01]  /*3680*/  ISETP.GE.AND P1, PT, R30, R101.reuse, PT ;  /* 0x000000651e00720c */ /* 0x080fe20003f26270 */
[----:B------:R-:W3:Y:S01]  /*3690*/  MUFU.TANH R51, R51 ;  /* 0x0000003300337308 */ /* 0x000ee20000002400 */
[----:B-1----:R-:W-:Y:S01]  /*36a0*/  FSEL R89, R89, -INF , !P5 ;  /* 0xff80000059597808 */ /* 0x002fe20006800000 */
[----:B------:R-:W-:Y:S01]  /*36b0*/  FMUL.FTZ R12, R12, UR8 ;  /* 0x000000080c0c7c20 */ /* 0x000fe20008410000 */
[----:B------:R-:W-:Y:S01]  /*36c0*/  ISETP.GE.AND P5, PT, R60, R101, PT ;  /* 0x000000653c00720c */ /* 0x000fe20003fa6270 */
[----:B------:R-:W-:Y:S01]  /*36d0*/  FMUL.FTZ R13, R13, UR8 ;  /* 0x000000080d0d7c20 */ /* 0x000fe20008410000 */
[----:B------:R-:W-:Y:S01]  /*36e0*/  FSEL R60, R48, -INF , !P0 ;  /* 0xff800000303c7808 */ /* 0x000fe20004000000 */
[----:B------:R-:W-:Y:S01]  /*36f0*/  FMUL.FTZ R26, R14, UR8 ;  /* 0x000000080e1a7c20 */ /* 0x000fe20008410000 */
[----:B------:R-:W-:Y:S01]  /*3700*/  FSEL R65, R65, -INF , !P5 ;  /* 0xff80000041417808 */ /* 0x000fe20006800000 */
[----:B------:R-:W1:Y:S01]  /*3710*/  MUFU.TANH R47, R47 ;  /* 0x0000002f002f7308 */ /* 0x000e620000002400 */
[----:B------:R-:W-:Y:S01]  /*3720*/  ISETP.GE.AND P0, PT, R28, R87, PT ;  /* 0x000000571c00720c */ /* 0x000fe20003f06270 */
[----:B------:R-:W-:Y:S01]  /*3730*/  VIADD R28, R22, 0x59 ;  /* 0x00000059161c7836 */ /* 0x000fe20000000000 */
[----:B------:R-:W-:Y:S01]  /*3740*/  ISETP.GE.AND P5, PT, R58, R101, PT ;  /* 0x000000653a00720c */ /* 0x000fe20003fa6270 */
[----:B------:R-:W-:Y:S01]  /*3750*/  FMUL.FTZ R19, R8, UR8 ;  /* 0x0000000808137c20 */ /* 0x000fe20008410000 */
[----:B------:R-:W-:Y:S01]  /*3760*/  ISETP.GE.AND P3, PT, R58, R87, PT ;  /* 0x000000573a00720c */ /* 0x000fe20003f66270 */
[----:B------:R-:W-:Y:S01]  /*3770*/  FMUL.FTZ R8, R10, UR8 ;  /* 0x000000080a087c20 */ /* 0x000fe20008410000 */
[----:B--2---:R-:W-:Y:S01]  /*3780*/  FSEL R35, R36, -INF , !P1 ;  /* 0xff80000024237808 */ /* 0x004fe20004800000 */
[----:B------:R-:W2:Y:S01]  /*3790*/  MUFU.TANH R76, R76 ;  /* 0x0000004c004c7308 */ /* 0x000ea20000002400 */
[----:B------:R-:W-:Y:S01]  /*37a0*/  ISETP.GT.AND P1, PT, R148, R145, PT ;  /* 0x000000919400720c */ /* 0x000fe20003f24270 */
[----:B------:R-:W-:Y:S01]  /*37b0*/  FMUL.FTZ R15, R15, UR8 ;  /* 0x000000080f0f7c20 */ /* 0x000fe20008410000 */
[----:B---3--:R-:W-:Y:S01]  /*37c0*/  FSEL R51, R51, -INF , !P5 ;  /* 0xff80000033337808 */ /* 0x008fe20006800000 */
[----:B------:R-:W-:Y:S01]  /*37d0*/  FMUL.FTZ R9, R9, UR8 ;  /* 0x0000000809097c20 */ /* 0x000fe20008410000 */
[----:B------:R-:W-:Y:S01]  /*37e0*/  FSEL R48, R74, -INF , !P3 ;  /* 0xff8000004a307808 */ /* 0x000fe20005800000 */
[----:B------:R-:W-:Y:S01]  /*37f0*/  FMUL.FTZ R11, R11, UR8 ;  /* 0x000000080b0b7c20 */ /* 0x000fe20008410000 */
[----:B------:R-:W-:Y:S01]  /*3800*/  ISETP.GE.AND P5, PT, R28, R101, PT ;  /* 0x000000651c00720c */ /* 0x000fe20003fa6270 */
[----:B------:R-:W3:Y:S01]  /*3810*/  MUFU.TANH R75, R75 ;  /* 0x0000004b004b7308 */ /* 0x000ee20000002400 */
[----:B-1----:R-:W-:Y:S01]  /*3820*/  FSEL R58, R47, -INF , !P2 ;  /* 0xff8000002f3a7808 */ /* 0x002fe20005000000 */
[----:B------:R-:W-:Y:S01]  /*3830*/  VIADD R14, R22, 0x70 ;  /* 0x00000070160e7836 */ /* 0x000fe20000000000 */
[-C--:B------:R-:W-:Y:S01]  /*3840*/  ISETP.GE.AND P3, PT, R28, R87.reuse, PT ;  /* 0x000000571c00720c */ /* 0x080fe20003f66270 */
[----:B------:R-:W-:Y:S01]  /*3850*/  VIADD R28, R22, 0x61 ;  /* 0x00000061161c7836 */ /* 0x000fe20000000000 */
[----:B------:R-:W-:Y:S01]  /*3860*/  ISETP.GE.AND P2, PT, R34, R87, PT ;  /* 0x000000572200720c */ /* 0x000fe20003f46270 */
[----:B------:R-:W1:Y:S01]  /*3870*/  @!P1 LDC.64 R96, c[0x0][0x218] ;  /* 0x00008600ff609b82 */ /* 0x000e620000000a00 */
[----:B------:R-:W-:Y:S01]  /*3880*/  FSEL R45, R77, -INF , !P5 ;  /* 0xff8000004d2d7808 */ /* 0x000fe20006800000 */
[----:B------:R-:W4:Y:S01]  /*3890*/  MUFU.TANH R78, R78 ;  /* 0x0000004e004e7308 */ /* 0x000f220000002400 */
[----:B--2---:R-:W-:Y:S01]  /*38a0*/  FSEL R47, R76, -INF , !P4 ;  /* 0xff8000004c2f7808 */ /* 0x004fe20006000000 */
[----:B------:R-:W-:Y:S01]  /*38b0*/  VIADD R10, R22, 0x79 ;  /* 0x00000079160a7836 */ /* 0x000fe20000000000 */
[----:B------:R-:W-:-:S02]  /*38c0*/  FSEL R44, R44, -INF , !P2 ;  /* 0xff8000002c2c7808 */ /* 0x000fc40005000000 */
[C---:B------:R-:W-:Y:S02]  /*38d0*/  ISETP.GE.AND P4, PT, R28.reuse, R101, PT ;  /* 0x000000651c00720c */ /* 0x040fe40003f86270 */
[-C--:B------:R-:W-:Y:S01]  /*38e0*/  ISETP.GE.AND P2, PT, R28, R87.reuse, PT ;  /* 0x000000571c00720c */ /* 0x080fe20003f46270 */
[----:B------:R-:W2:Y:S01]  /*38f0*/  MUFU.TANH R24, R38 ;  /* 0x0000002600187308 */ /* 0x000ea20000002400 */
[----:B------:R-:W-:Y:S01]  /*3900*/  VIADD R28, R22, 0x68 ;  /* 0x00000068161c7836 */ /* 0x000fe20000000000 */
[----:B---3--:R-:W-:Y:S02]  /*3910*/  FSEL R46, R75, -INF , !P0 ;  /* 0xff8000004b2e7808 */ /* 0x008fe40004000000 */
[----:B------:R-:W-:Y:S02]  /*3920*/  ISETP.GE.AND P0, PT, R30, R87, PT ;  /* 0x000000571e00720c */ /* 0x000fe40003f06270 */
[----:B------:R-:W-:Y:S02]  /*3930*/  ISETP.GE.AND P5, PT, R28, R101, PT ;  /* 0x000000651c00720c */ /* 0x000fe40003fa6270 */
[----:B------:R-:W3:Y:S01]  /*3940*/  MUFU.TANH R33, R37 ;  /* 0x0000002500217308 */ /* 0x000ee20000002400 */
[----:B----4-:R-:W-:-:S02]  /*3950*/  FSEL R34, R78, -INF , !P3 ;  /* 0xff8000004e227808 */ /* 0x010fc40005800000 */
[----:B------:R-:W-:-:S05]  /*3960*/  ISETP.GE.AND P3, PT, R28, R87, PT ;  /* 0x000000571c00720c */ /* 0x000fca0003f66270 */
[----:B------:R-:W4:Y:S01]  /*3970*/  MUFU.TANH R32, R32 ;  /* 0x0000002000207308 */ /* 0x000f220000002400 */
[----:B--2---:R-:W-:Y:S02]  /*3980*/  FSEL R31, R24, -INF , !P5 ;  /* 0xff800000181f7808 */ /* 0x004fe40006800000 */
[----:B------:R-:W-:-:S05]  /*3990*/  ISETP.GE.AND P5, PT, R14, R87, PT ;  /* 0x000000570e00720c */ /* 0x000fca0003fa6270 */
[----:B------:R-:W2:Y:S01]  /*39a0*/  MUFU.TANH R21, R21 ;  /* 0x0000001500157308 */ /* 0x000ea20000002400 */
[----:B---3--:R-:W-:Y:S02]  /*39b0*/  FSEL R33, R33, -INF , !P4 ;  /* 0xff80000021217808 */ /* 0x008fe40006000000 */
[----:B------:R-:W-:-:S05]  /*39c0*/  ISETP.GE.AND P4, PT, R16, R87, PT ;  /* 0x000000571000720c */ /* 0x000fca0003f86270 */
[----:B------:R-:W3:Y:S01]  /*39d0*/  MUFU.TANH R37, R39 ;  /* 0x0000002700257308 */ /* 0x000ee20000002400 */
[----:B----4-:R-:W-:Y:S02]  /*39e0*/  FSEL R32, R32, -INF , !P0 ;  /* 0xff80000020207808 */ /* 0x010fe40004000000 */
[----:B------:R-:W-:Y:S01]  /*39f0*/  ISETP.GE.AND P0, PT, R16, R101, PT ;  /* 0x000000651000720c */ /* 0x000fe20003f06270 */
[----:B------:R-:W-:-:S04]  /*3a00*/  VIADD R16, R22, 0x71 ;  /* 0x0000007116107836 */ /* 0x000fc80000000000 */
[----:B------:R-:W4:Y:S01]  /*3a10*/  MUFU.TANH R29, R29 ;  /* 0x0000001d001d7308 */ /* 0x000f220000002400 */
[----:B--2---:R-:W-:Y:S02]  /*3a20*/  FSEL R18, R21, -INF , !P3 ;  /* 0xff80000015127808 */ /* 0x004fe40005800000 */
[----:B------:R-:W-:-:S05]  /*3a30*/  ISETP.GE.AND P3, PT, R16, R101, PT ;  /* 0x000000651000720c */ /* 0x000fca0003f66270 */
[----:B------:R-:W2:Y:S01]  /*3a40*/  MUFU.TANH R25, R25 ;  /* 0x0000001900197308 */ /* 0x000ea20000002400 */
[----:B---3--:R-:W-:Y:S02]  /*3a50*/  FSEL R30, R37, -INF , !P2 ;  /* 0xff800000251e7808 */ /* 0x008fe40005000000 */
[----:B------:R-:W-:Y:S01]  /*3a60*/  ISETP.GE.AND P2, PT, R14, R101, PT ;  /* 0x000000650e00720c */ /* 0x000fe20003f46270 */
[----:B------:R-:W-:-:S04]  /*3a70*/  VIADD R14, R22, 0x78 ;  /* 0x00000078160e7836 */ /* 0x000fc80000000000 */
[----:B------:R-:W3:Y:S01]  /*3a80*/  MUFU.TANH R12, R12 ;  /* 0x0000000c000c7308 */ /* 0x000ee20000002400 */
[----:B----4-:R-:W-:Y:S02]  /*3a90*/  FSEL R29, R29, -INF , !P0 ;  /* 0xff8000001d1d7808 */ /* 0x010fe40004000000 */
        /* <DEDUP_REMOVED lines=9> */
[----:B------:R-:W-:-:S05]  /*3b30*/  ISETP.GE.AND P3, PT, R22, R87, PT ;  /* 0x000000571600720c */ /* 0x000fca0003f66270 */
[----:B------:R-:W4:Y:S01]  /*3b40*/  MUFU.TANH R19, R19 ;  /* 0x0000001300137308 */ /* 0x000f220000002400 */
[----:B--2---:R-:W-:Y:S02]  /*3b50*/  FSEL R26, R26, -INF , !P5 ;  /* 0xff8000001a1a7808 */ /* 0x004fe40006800000 */
[----:B------:R-:W-:-:S05]  /*3b60*/  ISETP.GE.AND P5, PT, R22, R101, PT ;  /* 0x000000651600720c */ /* 0x000fca0003fa6270 */
[----:B------:R-:W2:Y:S01]  /*3b70*/  MUFU.TANH R8, R8 ;  /* 0x0000000800087308 */ /* 0x000ea20000002400 */
[----:B---3--:R-:W-:Y:S01]  /*3b80*/  FSEL R24, R24, -INF , !P0 ;  /* 0xff80000018187808 */ /* 0x008fe20004000000 */
[----:B------:R-:W-:Y:S01]  /*3b90*/  BAR.SYNC.DEFER_BLOCKING 0x0 ;  /* 0x0000000000007b1d */ /* 0x000fe20000010000 */
[----:B-1----:R-:W-:-:S04]  /*3ba0*/  @!P1 LEA R154, P0, R3, R96, 0x1 ;  /* 0x00000060039a9211 */ /* 0x002fc800078008ff */
[----:B------:R-:W-:Y:S01]  /*3bb0*/  @!P1 LEA.HI.X R155, R3, R97, R100, 0x1, P0 ;  /* 0x00000061039b9211 */ /* 0x000fe200000f0c64 */
[----:B------:R-:W-:Y:S01]  /*3bc0*/  MUFU.TANH R5, R5 ;  /* 0x0000000500057308 */ /* 0x000fe20000002400 */
[----:B----4-:R-:W-:Y:S02]  /*3bd0*/  FSEL R19, R19, -INF , !P4 ;  /* 0xff80000013137808 */ /* 0x010fe40006000000 */
[----:B------:R-:W-:-:S05]  /*3be0*/  ISETP.GE.AND P4, PT, R10, R101, PT ;  /* 0x000000650a00720c */ /* 0x000fca0003f86270 */
[----:B------:R-:W1:Y:S01]  /*3bf0*/  MUFU.TANH R2, R2 ;  /* 0x0000000200027308 */ /* 0x000e620000002400 */
[----:B--2---:R-:W-:Y:S02]  /*3c00*/  FSEL R22, R8, -INF , !P2 ;  /* 0xff80000008167808 */ /* 0x004fe40005000000 */
[----:B------:R-:W-:-:S05]  /*3c10*/  ISETP.GE.AND P2, PT, R10, R87, PT ;  /* 0x000000570a00720c */ /* 0x000fca0003f46270 */
[----:B------:R2:W3:Y:S08]  /*3c20*/  MUFU.TANH R17, R9 ;  /* 0x0000000900117308 */ /* 0x0004f00000002400 */
[----:B------:R-:W4:Y:S01]  /*3c30*/  MUFU.TANH R21, R11 ;  /* 0x0000000b00157308 */ /* 0x000f220000002400 */
[----:B-1----:R-:W-:Y:S02]  /*3c40*/  FSEL R6, R2, -INF , !P3 ;  /* 0xff80000002067808 */ /* 0x002fe40005800000 */
[----:B--2---:R-:W-:-:S02]  /*3c50*/  FSEL R9, R5, -INF , !P5 ;  /* 0xff80000005097808 */ /* 0x004fc40006800000 */
[----:B---3--:R-:W-:Y:S02]  /*3c60*/  FSEL R17, R17, -INF , !P4 ;  /* 0xff80000011117808 */ /* 0x008fe40006000000 */
[----:B----4-:R-:W-:Y:S01]  /*3c70*/  FSEL R21, R21, -INF , !P2 ;  /* 0xff80000015157808 */ /* 0x010fe20005000000 */
        /* <DEDUP_REMOVED lines=61> */
.L_x_4836:
[----:B------:R-:W-:-:S04]  /*4050*/  LEA R0, -R84, RZ, 0x7 ;  /* 0x000000ff54007211 */ /* 0x000fc800078e39ff */
[----:B------:R-:W-:-:S07]  /*4060*/  SHF.R.S32.HI R11, RZ, 0x1f, R0 ;  /* 0x0000001fff0b7819 */ /* 0x000fce0000011400 */
.L_x_4837:
        /* <DEDUP_REMOVED lines=21> */
.L_x_4835:
        /* <DEDUP_REMOVED lines=64> */
[----:B-1----:R-:W1:Y:S01]  /*45c0*/  SHFL.BFLY PT, R11, R0, 0x2, 0x1f ;  /* 0x0c401f00000b7f89 */ /* 0x002e6200000e0000 */
[----:B------:R-:W-:Y:S02]  /*45d0*/  ISETP.GT.AND P3, PT, R148, R145, PT ;  /* 0x000000919400720c */ /* 0x000fe40003f64270 */
[----:B------:R-:W-:Y:S01]  /*45e0*/  LEA R138, R4, R139, 0x1 ;  /* 0x0000008b048a7211 */ /* 0x000fe200078e08ff */
[----:B------:R-:W2:Y:S04]  /*45f0*/  SHFL.BFLY PT, R5, R8, 0x2, 0x1f ;  /* 0x0c401f0008057f89 */ /* 0x000ea800000e0000 */
[----:B------:R-:W-:Y:S04]  /*4600*/  LDSM.16.MT88.4 R76, [R139+0x3000] ;  /* 0x003000008b4c783b */ /* 0x000fe80000004200 */
        /* <DEDUP_REMOVED lines=24> */
[----:B------:R-:W1:Y:S01]  /*4790*/  LDSM.16.MT88.4 R4, [R138+0x3000] ;  /* 0x003000008a04783b */ /* 0x000e620000004200 */
        /* <DEDUP_REMOVED lines=47> */
[--C-:B------:R-:W-:Y:S01]  /*4a90*/  FFMA.FTZ R34, R34, UR6, -R23.reuse ;  /* 0x0000000622227c23 */ /* 0x100fe20008010817 */
[----:B------:R-:W-:Y:S01]  /*4aa0*/  FFMA.FTZ R46, R46, UR6, -R23 ;  /* 0x000000062e2e7c23 */ /* 0x000fe20008010817 */
[--C-:B------:R-:W-:Y:S01]  /*4ab0*/  FFMA.FTZ R158, R17, UR6, -R28.reuse ;  /* 0x00000006119e7c23 */ /* 0x100fe2000801081c */
[----:B------:R-:W3:Y:S01]  /*4ac0*/  MUFU.EX2 R102, R102 ;  /* 0x0000006600667308 */ /* 0x000ee20000000800 */
[----:B--2---:R-:W-:Y:S01]  /*4ad0*/  F2FP.F16.F32.PACK_AB R9, R109, R110 ;  /* 0x0000006e6d09723e */ /* 0x004fe200000000ff */
[----:B------:R-:W-:Y:S01]  /*4ae0*/  FADD.FTZ R110, R110, R109 ;  /* 0x0000006d6e6e7221 */ /* 0x000fe20000010000 */
[--C-:B------:R-:W-:Y:S01]  /*4af0*/  FFMA.FTZ R35, R35, UR6, -R28.reuse ;  /* 0x0000000623237c23 */ /* 0x100fe2000801081c */
[--C-:B------:R-:W-:Y:S01]  /*4b00*/  FFMA.FTZ R29, R29, UR6, -R28.reuse ;  /* 0x000000061d1d7c23 */ /* 0x100fe2000801081c */
[--C-:B------:R-:W-:Y:S01]  /*4b10*/  FFMA.FTZ R30, R30, UR6, -R23.reuse ;  /* 0x000000061e1e7c23 */ /* 0x100fe20008010817 */
[----:B------:R-:W-:Y:S01]  /*4b20*/  FFMA.FTZ R27, R27, UR6, -R28 ;  /* 0x000000061b1b7c23 */ /* 0x000fe2000801081c */
[--C-:B------:R-:W-:Y:S01]  /*4b30*/  FFMA.FTZ R26, R26, UR6, -R23.reuse ;  /* 0x000000061a1a7c23 */ /* 0x100fe20008010817 */
[----:B------:R-:W-:Y:S01]  /*4b40*/  MUFU.EX2 R39, R39 ;  /* 0x0000002700277308 */ /* 0x000fe20000000800 */
[--C-:B------:R-:W-:Y:S01]  /*4b50*/  FFMA.FTZ R22, R22, UR6, -R23.reuse ;  /* 0x0000000616167c23 */ /* 0x100fe20008010817 */
[----:B------:R-:W-:-:S06]  /*4b60*/  FFMA.FTZ R157, R21, UR6, -R23 ;  /* 0x00000006159d7c23 */ /* 0x000fcc0008010817 */
[----:B------:R-:W2:Y:S01]  /*4b70*/  MUFU.EX2 R38, R38 ;  /* 0x0000002600267308 */ /* 0x000ea20000000800 */
[----:B---3--:R-:W-:Y:S01]  /*4b80*/  F2FP.F16.F32.PACK_AB R11, R102, R105 ;  /* 0x00000069660b723e */ /* 0x008fe200000000ff */
[----:B------:R-:W-:-:S04]  /*4b90*/  FADD.FTZ R105, R105, R110 ;  /* 0x0000006e69697221 */ /* 0x000fc80000010000 */
[----:B------:R-:W-:Y:S02]  /*4ba0*/  FADD.FTZ R102, R102, R105 ;  /* 0x0000006966667221 */ /* 0x000fe40000010000 */
[C---:B------:R-:W-:Y:S01]  /*4bb0*/  HMMA.16816.F32 R80, R8.reuse, R76, RZ ;  /* 0x0000004c0850723c */ /* 0x040fe200000018ff */
[----:B------:R-:W-:Y:S05]  /*4bc0*/  MUFU.EX2 R37, R37 ;  /* 0x0000002500257308 */ /* 0x000fea0000000800 */
[C---:B-1----:R-:W-:Y:S03]  /*4bd0*/  HMMA.16816.F32 R72, R8.reuse, R4, RZ ;  /* 0x000000040848723c */ /* 0x042fe600000018ff */
[----:B------:R-:W1:Y:S01]  /*4be0*/  MUFU.EX2 R36, R36 ;  /* 0x0000002400247308 */ /* 0x000e620000000800 */
[C---:B--2---:R-:W-:Y:S01]  /*4bf0*/  F2FP.F16.F32.PACK_AB R68, R38.reuse, R39 ;  /* 0x000000272644723e */ /* 0x044fe200000000ff */
[----:B------:R-:W-:Y:S01]  /*4c00*/  FADD.FTZ R39, R39, R94 ;  /* 0x0000005e27277221 */ /* 0x000fe20000010000 */
[----:B------:R-:W-:Y:S03]  /*4c10*/  HMMA.16816.F32 R76, R8, R78, RZ ;  /* 0x0000004e084c723c */ /* 0x000fe600000018ff */
[----:B------:R-:W-:-:S02]  /*4c20*/  FADD.FTZ R38, R38, R39 ;  /* 0x0000002726267221 */ /* 0x000fc40000010000 */
[----:B------:R-:W-:Y:S01]  /*4c30*/  MUFU.EX2 R43, R43 ;  /* 0x0000002b002b7308 */ /* 0x000fe20000000800 */
[----:B------:R-:W-:Y:S01]  /*4c40*/  HMMA.16816.F32 R4, R8, R6, RZ ;  /* 0x000000060804723c */ /* 0x000fe200000018ff */
[----:B------:R-:W2:Y:S06]  /*4c50*/  LDSM.16.MT88.4 R8, [R138+0x3400] ;  /* 0x003400008a08783b */ /* 0x000eac0000004200 */
[----:B------:R-:W3:Y:S01]  /*4c60*/  MUFU.EX2 R42, R42 ;  /* 0x0000002a002a7308 */ /* 0x000ee20000000800 */
[----:B-1----:R-:W-:Y:S01]  /*4c70*/  F2FP.F16.F32.PACK_AB R70, R36, R37 ;  /* 0x000000252446723e */ /* 0x002fe200000000ff */
[----:B------:R-:W-:Y:S01]  /*4c80*/  FADD.FTZ R37, R37, R38 ;  /* 0x0000002625257221 */ /* 0x000fe20000010000 */
[----:B------:R-:W-:Y:S01]  /*4c90*/  FFMA.FTZ R38, R33, UR6, -R28 ;  /* 0x0000000621267c23 */ /* 0x000fe2000801081c */
[----:B------:R-:W-:-:S04]  /*4ca0*/  FFMA.FTZ R33, R16, UR6, -R23 ;  /* 0x0000000610217c23 */ /* 0x000fc80008010817 */
        /* <DEDUP_REMOVED lines=8> */
[----:B------:R-:W-:Y:S01]  /*4d30*/  FADD.FTZ R41, R41, R42 ;  /* 0x0000002a29297221 */ /* 0x000fe20000010000 */
[----:B------:R-:W-:Y:S01]  /*4d40*/  FADD.FTZ R42, R36, R37 ;  /* 0x00000025242a7221 */ /* 0x000fe20000010000 */
[--C-:B------:R-:W-:Y:S01]  /*4d50*/  FFMA.FTZ R36, R25, UR6, -R28.reuse ;  /* 0x0000000619247c23 */ /* 0x100fe2000801081c */
[----:B------:R-:W-:Y:S01]  /*4d60*/  FFMA.FTZ R25, R19, UR6, -R28 ;  /* 0x0000000613197c23 */ /* 0x000fe2000801081c */
[----:B------:R-:W-:-:S02]  /*4d70*/  FFMA.FTZ R37, R24, UR6, -R23 ;  /* 0x0000000618257c23 */ /* 0x000fc40008010817 */
[C---:B------:R-:W-:Y:S01]  /*4d80*/  HMMA.16816.F32 R80, R68.reuse, R12, R80 ;  /* 0x0000000c4450723c */ /* 0x040fe20000001850 */
[----:B------:R-:W-:Y:S05]  /*4d90*/  MUFU.EX2 R55, R55 ;  /* 0x0000003700377308 */ /* 0x000fea0000000800 */
[C---:B------:R-:W-:Y:S01]  /*4da0*/  HMMA.16816.F32 R76, R68.reuse, R14, R76 ;  /* 0x0000000e444c723c */ /* 0x040fe2000000184c */
[----:B------:R-:W-:Y:S02]  /*4db0*/  LDSM.16.MT88.4 R12, [R138+0x4400] ;  /* 0x004400008a0c783b */ /* 0x000fe40000004200 */
[----:B------:R-:W1:Y:S03]  /*4dc0*/  MUFU.EX2 R52, R52 ;  /* 0x0000003400347308 */ /* 0x000e660000000800 */
[C---:B--2---:R-:W-:Y:S05]  /*4dd0*/  HMMA.16816.F32 R72, R68.reuse, R8, R72 ;  /* 0x000000084448723c */ /* 0x044fea0000001848 */
[----:B------:R-:W-:Y:S01]  /*4de0*/  MUFU.EX2 R57, R57 ;  /* 0x0000003900397308 */ /* 0x000fe20000000800 */
[----:B------:R-:W-:Y:S01]  /*4df0*/  HMMA.16816.F32 R68, R68, R10, R4 ;  /* 0x0000000a4444723c */ /* 0x000fe20000001804 */
[----:B------:R-:W2:Y:S06]  /*4e00*/  LDSM.16.MT88.4 R8, [R139+0x3800] ;  /* 0x003800008b08783b */ /* 0x000eac0000004200 */
[----:B------:R-:W4:Y:S01]  /*4e10*/  MUFU.EX2 R54, R54 ;  /* 0x0000003600367308 */ /* 0x000f220000000800 */
        /* <DEDUP_REMOVED lines=26> */
[----:B---3--:R-:W-:Y:S01]  /*4fc0*/  F2FP.F16.F32.PACK_AB R4, R91, R106 ;  /* 0x0000006a5b04723e */ /* 0x008fe200000000ff */
[----:B------:R-:W-:Y:S01]  /*4fd0*/  FADD.FTZ R106, R106, R55 ;  /* 0x000000376a6a7221 */ /* 0x000fe20000010000 */
[----:B--2---:R-:W-:-:S02]  /*4fe0*/  F2FP.F16.F32.PACK_AB R5, R88, R95 ;  /* 0x0000005f5805723e */ /* 0x004fc400000000ff */
        /* <DEDUP_REMOVED lines=22> */
[----:B------:R4:W1:Y:S01]  /*5150*/  MUFU.EX2 R44, R46 ;  /* 0x0000002e002c7308 */ /* 0x0008620000000800 */
[----:B-----5:R-:W-:Y:S01]  /*5160*/  F2FP.F16.F32.PACK_AB R4, R65, R92 ;  /* 0x0000005c4104723e */ /* 0x020fe200000000ff */
[----:B------:R-:W-:Y:S01]  /*5170*/  FADD.FTZ R92, R92, R89 ;  /* 0x000000595c5c7221 */ /* 0x000fe20000010000 */
[----:B--2---:R-:W-:-:S02]  /*5180*/  F2FP.F16.F32.PACK_AB R5, R67, R64 ;  /* 0x000000404305723e */ /* 0x004fc400000000ff */
[----:B------:R-:W-:Y:S01]  /*5190*/  F2FP.F16.F32.PACK_AB R6, R61, R90 ;  /* 0x0000005a3d06723e */ /* 0x000fe200000000ff */
[----:B------:R-:W-:Y:S01]  /*51a0*/  FADD.FTZ R65, R65, R92 ;  /* 0x0000005c41417221 */ /* 0x000fe20000010000 */
[----:B---3--:R-:W-:Y:S01]  /*51b0*/  F2FP.F16.F32.PACK_AB R7, R58, R63 ;  /* 0x0000003f3a07723e */ /* 0x008fe200000000ff */
[----:B------:R-:W-:Y:S02]  /*51c0*/  MUFU.EX2 R47, R47 ;  /* 0x0000002f002f7308 */ /* 0x000fe40000000800 */
[----:B------:R-:W-:-:S04]  /*51d0*/  FADD.FTZ R90, R90, R65 ;  /* 0x000000415a5a7221 */ /* 0x000fc80000010000 */
[----:B------:R-:W-:Y:S02]  /*51e0*/  FADD.FTZ R61, R61, R90 ;  /* 0x0000005a3d3d7221 */ /* 0x000fe40000010000 */
[----:B------:R-:W2:Y:S01]  /*51f0*/  MUFU.EX2 R34, R34 ;  /* 0x0000002200227308 */ /* 0x000ea20000000800 */
[----:B----4-:R-:W-:Y:S01]  /*5200*/  FADD.FTZ R46, R40, R41 ;  /* 0x00000029282e7221 */ /* 0x010fe20000010000 */
[----:B------:R-:W-:Y:S01]  /*5210*/  FFMA.FTZ R40, R31, UR6, -R28 ;  /* 0x000000061f287c23 */ /* 0x000fe2000801081c */
[--C-:B------:R-:W-:Y:S01]  /*5220*/  FFMA.FTZ R31, R32, UR6, -R23.reuse ;  /* 0x00000006201f7c23 */ /* 0x100fe20008010817 */
[----:B------:R-:W-:Y:S01]  /*5230*/  FFMA.FTZ R32, R18, UR6, -R23 ;  /* 0x0000000612207c23 */ /* 0x000fe20008010817 */
[----:B------:R-:W-:Y:S01]  /*5240*/  FADD.FTZ R57, R57, R46 ;  /* 0x0000002e39397221 */ /* 0x000fe20000010000 */
[----:B------:R-:W-:Y:S02]  /*5250*/  LDSM.16.MT88.4 R16, [R138+0x4800] ;  /* 0x004800008a10783b */ /* 0x000fe40000004200 */
[----:B------:R-:W-:Y:S01]  /*5260*/  MUFU.EX2 R35, R35 ;  /* 0x0000002300237308 */ /* 0x000fe20000000800 */
[----:B------:R-:W-:-:S04]  /*5270*/  FADD.FTZ R54, R54, R57 ;  /* 0x0000003936367221 */ /* 0x000fc80000010000 */
[----:B------:R-:W-:-:S03]  /*5280*/  FADD.FTZ R53, R53, R54 ;  /* 0x0000003635357221 */ /* 0x000fc60000010000 */
[----:B------:R-:W3:Y:S01]  /*5290*/  MUFU.EX2 R38, R38 ;  /* 0x0000002600267308 */ /* 0x000ee20000000800 */
[----:B------:R-:W-:Y:S01]  /*52a0*/  FADD.FTZ R50, R50, R53 ;  /* 0x0000003532327221 */ /* 0x000fe20000010000 */
[----:B-1----:R-:W-:Y:S03]  /*52b0*/  HMMA.16816.F32 R80, R4, R8, R80 ;  /* 0x000000080450723c */ /* 0x002fe60000001850 */
[----:B------:R-:W-:-:S03]  /*52c0*/  FADD.FTZ R95, R95, R50 ;  /* 0x000000325f5f7221 */ /* 0x000fc60000010000 */
[----:B------:R-:W-:Y:S01]  /*52d0*/  MUFU.EX2 R40, R40 ;  /* 0x0000002800287308 */ /* 0x000fe20000000800 */
[----:B------:R-:W-:Y:S01]  /*52e0*/  HMMA.16816.F32 R76, R4, R10, R76 ;  /* 0x0000000a044c723c */ /* 0x000fe2000000184c */
[----:B------:R-:W1:Y:S01]  /*52f0*/  LDSM.16.MT88.4 R8, [R138+0x4000] ;  /* 0x004000008a08783b */ /* 0x000e620000004200 */
[----:B------:R-:W-:-:S04]  /*5300*/  FADD.FTZ R88, R88, R95 ;  /* 0x0000005f58587221 */ /* 0x000fc80000010000 */
[----:B------:R-:W-:Y:S01]  /*5310*/  FADD.FTZ R93, R93, R88 ;  /* 0x000000585d5d7221 */ /* 0x000fe20000010000 */
[----:B------:R-:W-:Y:S03]  /*5320*/  MUFU.EX2 R29, R29 ;  /* 0x0000001d001d7308 */ /* 0x000fe60000000800 */
[----:B------:R-:W-:-:S05]  /*5330*/  FADD.FTZ R93, R66, R93 ;  /* 0x0000005d425d7221 */ /* 0x000fca0000010000 */
[----:B------:R-:W-:Y:S08]  /*5340*/  MUFU.EX2 R31, R31 ;  /* 0x0000001f001f7308 */ /* 0x000ff00000000800 */
[----:B------:R-:W4:Y:S08]  /*5350*/  MUFU.EX2 R30, R30 ;  /* 0x0000001e001e7308 */ /* 0x000f300000000800 */
[----:B------:R-:W-:Y:S08]  /*5360*/  MUFU.EX2 R32, R32 ;  /* 0x0000002000207308 */ /* 0x000ff00000000800 */
[----:B------:R-:W5:Y:S01]  /*5370*/  MUFU.EX2 R33, R33 ;  /* 0x0000002100217308 */ /* 0x000f620000000800 */
[C---:B-1----:R-:W-:Y:S06]  /*5380*/  HMMA.16816.F32 R72, R4.reuse, R8, R72 ;  /* 0x000000080448723c */ /* 0x042fec0000001848 */
[----:B------:R-:W-:Y:S01]  /*5390*/  HMMA.16816.F32 R68, R4, R10, R68 ;  /* 0x0000000a0444723c */ /* 0x000fe20000001844 */
[----:B------:R-:W1:Y:S01]  /*53a0*/  LDSM.16.MT88.4 R8, [R139+0x4400] ;  /* 0x004400008b08783b */ /* 0x000e620000004200 */
[----:B------:R-:W-:Y:S05]  /*53b0*/  MUFU.EX2 R27, R27 ;  /* 0x0000001b001b7308 */ /* 0x000fea0000000800 */
[----:B------:R-:W-:Y:S01]  /*53c0*/  F2FP.F16.F32.PACK_AB R4, R49, R62 ;  /* 0x0000003e3104723e */ /* 0x000fe200000000ff */
[----:B------:R-:W-:Y:S01]  /*53d0*/  FADD.FTZ R62, R62, R61 ;  /* 0x0000003d3e3e7221 */ /* 0x000fe20000010000 */
[----:B------:R-:W-:Y:S01]  /*53e0*/  F2FP.F16.F32.PACK_AB R5, R44, R51 ;  /* 0x000000332c05723e */ /* 0x000fe200000000ff */
[----:B------:R-:W5:Y:S01]  /*53f0*/  MUFU.EX2 R36, R36 ;  /* 0x0000002400247308 */ /* 0x000f620000000800 */
[----:B------:R-:W-:Y:S01]  /*5400*/  F2FP.F16.F32.PACK_AB R6, R45, R60 ;  /* 0x0000003c2d06723e */ /* 0x000fe200000000ff */
[----:B------:R-:W-:Y:S01]  /*5410*/  FADD.FTZ R49, R49, R62 ;  /* 0x0000003e31317221 */ /* 0x000fe20000010000 */
[----:B--2---:R-:W-:-:S03]  /*5420*/  F2FP.F16.F32.PACK_AB R7, R34, R47 ;  /* 0x0000002f2207723e */ /* 0x004fc600000000ff */
[----:B------:R-:W-:Y:S02]  /*5430*/  FADD.FTZ R60, R60, R49 ;  /* 0x000000313c3c7221 */ /* 0x000fe40000010000 */
[----:B------:R-:W-:Y:S02]  /*5440*/  MUFU.EX2 R24, R26 ;  /* 0x0000001a00187308 */ /* 0x000fe40000000800 */
[----:B------:R-:W-:Y:S01]  /*5450*/  HMMA.16816.F32 R72, R4, R12, R72 ;  /* 0x0000000c0448723c */ /* 0x000fe20000001848 */
[----:B------:R-:W-:-:S05]  /*5460*/  FADD.FTZ R60, R45, R60 ;  /* 0x0000003c2d3c7221 */ /* 0x000fca0000010000 */
[C---:B------:R-:W-:Y:S01]  /*5470*/  HMMA.16816.F32 R68, R4.reuse, R14, R68 ;  /* 0x0000000e0444723c */ /* 0x040fe20000001844 */
[----:B------:R-:W-:Y:S01]  /*5480*/  LDSM.16.MT88.4 R12, [R139+0x4c00] ;  /* 0x004c00008b0c783b */ /* 0x000fe20000004200 */
[----:B------:R-:W2:Y:S08]  /*5490*/  MUFU.EX2 R37, R37 ;  /* 0x0000002500257308 */ /* 0x000eb00000000800 */
[----:B------:R-:W-:Y:S01]  /*54a0*/  MUFU.EX2 R25, R25 ;  /* 0x0000001900197308 */ /* 0x000fe20000000800 */
[C---:B-1----:R-:W-:Y:S07]  /*54b0*/  HMMA.16816.F32 R80, R4.reuse, R8, R80 ;  /* 0x000000080450723c */ /* 0x042fee0000001850 */
[----:B------:R-:W1:Y:S01]  /*54c0*/  MUFU.EX2 R158, R158 ;  /* 0x0000009e009e7308 */ /* 0x000e620000000800 */
[----:B------:R-:W-:Y:S01]  /*54d0*/  HMMA.16816.F32 R76, R4, R10, R76 ;  /* 0x0000000a044c723c */ /* 0x000fe2000000184c */
[----:B------:R-:W2:Y:S06]  /*54e0*/  LDSM.16.MT88.4 R8, [R139+0x4800] ;  /* 0x004800008b08783b */ /* 0x000eac0000004200 */
[----:B------:R-:W-:Y:S01]  /*54f0*/  MUFU.EX2 R22, R22 ;  /* 0x0000001600167308 */ /* 0x000fe20000000800 */
[----:B---3--:R-:W-:Y:S01]  /*5500*/  F2FP.F16.F32.PACK_AB R4, R38, R35 ;  /* 0x000000232604723e */ /* 0x008fe200000000ff */
[----:B------:R-:W-:Y:S01]  /*5510*/  FADD.FTZ R35, R35, R60 ;  /* 0x0000003c23237221 */ /* 0x000fe20000010000 */
[----:B----4-:R-:W-:-:S02]  /*5520*/  F2FP.F16.F32.PACK_AB R5, R30, R31 ;  /* 0x0000001f1e05723e */ /* 0x010fc400000000ff */
[----:B------:R-:W-:Y:S01]  /*5530*/  F2FP.F16.F32.PACK_AB R6, R29, R40 ;  /* 0x000000281d06723e */ /* 0x000fe200000000ff */
[----:B------:R-:W-:Y:S01]  /*5540*/  FADD.FTZ R35, R38, R35 ;  /* 0x0000002326237221 */ /* 0x000fe20000010000 */
[----:B-----5:R-:W-:Y:S01]  /*5550*/  F2FP.F16.F32.PACK_AB R7, R33, R32 ;  /* 0x000000202107723e */ /* 0x020fe200000000ff */
[----:B------:R-:W3:Y:S02]  /*5560*/  MUFU.EX2 R157, R157 ;  /* 0x0000009d009d7308 */ /* 0x000ee40000000800 */
[----:B------:R-:W-:-:S04]  /*5570*/  FADD.FTZ R40, R40, R35 ;  /* 0x0000002328287221 */ /* 0x000fc80000010000 */
[----:B------:R-:W-:Y:S01]  /*5580*/  HMMA.16816.F32 R72, R4, R16, R72 ;  /* 0x000000100448723c */ /* 0x000fe20000001848 */
[----:B------:R-:W-:-:S05]  /*5590*/  FADD.FTZ R40, R29, R40 ;  /* 0x000000281d287221 */ /* 0x000fca0000010000 */
[----:B------:R-:W-:Y:S01]  /*55a0*/  HMMA.16816.F32 R68, R4, R18, R68 ;  /* 0x000000120444723c */ /* 0x000fe20000001844 */
[----:B------:R-:W-:-:S04]  /*55b0*/  FADD.FTZ R16, R64, R93 ;  /* 0x0000005d40107221 */ /* 0x000fc80000010000 */
[----:B------:R-:W-:-:S04]  /*55c0*/  FADD.FTZ R16, R67, R16 ;  /* 0x0000001043107221 */ /* 0x000fc80000010000 */
[----:B------:R-:W-:-:S04]  /*55d0*/  FADD.FTZ R63, R63, R16 ;  /* 0x000000103f3f7221 */ /* 0x000fc80000010000 */
[----:B------:R-:W-:Y:S01]  /*55e0*/  FADD.FTZ R58, R58, R63 ;  /* 0x0000003f3a3a7221 */ /* 0x000fe20000010000 */
[----:B--2---:R-:W-:Y:S03]  /*55f0*/  HMMA.16816.F32 R80, R4, R8, R80 ;  /* 0x000000080450723c */ /* 0x004fe60000001850 */
[----:B------:R-:W-:-:S03]  /*5600*/  FADD.FTZ R51, R51, R58 ;  /* 0x0000003a33337221 */ /* 0x000fc60000010000 */
[----:B------:R-:W-:Y:S01]  /*5610*/  HMMA.16816.F32 R76, R4, R10, R76 ;  /* 0x0000000a044c723c */ /* 0x000fe2000000184c */
[----:B------:R-:W2:Y:S01]  /*5620*/  LDSM.16.MT88.4 R8, [R138+0x4c00] ;  /* 0x004c00008a08783b */ /* 0x000ea20000004200 */
[----:B------:R-:W-:-:S04]  /*5630*/  FADD.FTZ R44, R44, R51 ;  /* 0x000000332c2c7221 */ /* 0x000fc80000010000 */
[----:B------:R-:W-:Y:S01]  /*5640*/  FADD.FTZ R47, R47, R44 ;  /* 0x0000002c2f2f7221 */ /* 0x000fe20000010000 */
[----:B------:R-:W-:Y:S01]  /*5650*/  F2FP.F16.F32.PACK_AB R4, R36, R27 ;  /* 0x0000001b2404723e */ /* 0x000fe200000000ff */
[----:B------:R-:W-:Y:S01]  /*5660*/  FADD.FTZ R27, R27, R40 ;  /* 0x000000281b1b7221 */ /* 0x000fe20000010000 */
[----:B------:R-:W-:Y:S01]  /*5670*/  F2FP.F16.F32.PACK_AB R5, R37, R24 ;  /* 0x000000182505723e */ /* 0x000fe200000000ff */
[----:B------:R-:W-:Y:S01]  /*5680*/  FADD.FTZ R34, R34, R47 ;  /* 0x0000002f22227221 */ /* 0x000fe20000010000 */
[----:B-1----:R-:W-:Y:S01]  /*5690*/  F2FP.F16.F32.PACK_AB R6, R158, R25 ;  /* 0x000000199e06723e */ /* 0x002fe200000000ff */
[----:B------:R-:W-:Y:S01]  /*56a0*/  FADD.FTZ R36, R36, R27 ;  /* 0x0000001b24247221 */ /* 0x000fe20000010000 */
[----:B---3--:R-:W-:Y:S01]  /*56b0*/  F2FP.F16.F32.PACK_AB R7, R157, R22 ;  /* 0x000000169d07723e */ /* 0x008fe200000000ff */
        /* <DEDUP_REMOVED lines=11> */
[----:B--2---:R-:W-:Y:S03]  /*5770*/  HMMA.16816.F32 R72, R4, R8, R72 ;  /* 0x000000080448723c */ /* 0x004fe60000001848 */
        /* <DEDUP_REMOVED lines=62> */
[----:B------:R-:W-:-:S04]  /*5b60*/  IMAD R5, R5, UR4, RZ ;  /* 0x0000000405057c24 */ /* 0x000fc8000f8e02ff */
[C---:B------:R-:W-:Y:S02]  /*5b70*/  IMAD R5, R6.reuse, UR5, R5 ;  /* 0x0000000506057c24 */ /* 0x040fe4000f8e0205 */
[----:B------:R-:W-:-:S05]  /*5b80*/  IMAD.WIDE.U32 R6, R6, UR4, R8 ;  /* 0x0000000406067c25 */ /* 0x000fca000f8e0008 */
[----:B------:R-:W-:Y:S01]  /*5b90*/  IADD3 R4, R7, R5, RZ ;  /* 0x0000000507047210 */ /* 0x000fe20007ffe0ff */
[----:B------:R-:W-:Y:S01]  /*5ba0*/  IMAD.MOV.U32 R5, RZ, RZ, R6 ;  /* 0x000000ffff057224 */ /* 0x000fe200078e0006 */
[----:B------:R-:W-:Y:S06]  /*5bb0*/  BRA `(.L_x_4840) ;  /* 0x0000000000087947 */ /* 0x000fec0003800000 */
.L_x_4839:
[----:B------:R-:W-:-:S04]  /*5bc0*/  LEA R5, -R98, RZ, 0x7 ;  /* 0x000000ff62057211 */ /* 0x000fc800078e39ff */
[----:B------:R-:W-:-:S07]  /*5bd0*/  SHF.R.S32.HI R4, RZ, 0x1f, R5 ;  /* 0x0000001fff047819 */ /* 0x000fce0000011405 */
.L_x_4840:
        /* <DEDUP_REMOVED lines=13> */
[----:B------:R-:W-:Y:S02]  /*5cb0*/  LDGSTS.E.BYPASS.LTC128B.128 [R149+0x3800], desc[UR14][R12.64] ;  /* 0x038000000c957fae */ /* 0x000fe4000b901d4e */
[----:B------:R-:W-:Y:S02]  /*5cc0*/  IMAD.X R15, R5, 0x1, R6, P0 ;  /* 0x00000001050f7824 */ /* 0x000fe400000e0606 */
[----:B------:R1:W-:Y:S04]  /*5cd0*/  LDGSTS.E.BYPASS.LTC128B.128 [R149+0x4000], desc[UR14][R4.64] ;  /* 0x0400000004957fae */ /* 0x0003e8000b901d4e */
[----:B------:R2:W-:Y:S04]  /*5ce0*/  LDGSTS.E.BYPASS.LTC128B.128 [R149+0x4800], desc[UR14][R14.64] ;  /* 0x048000000e957fae */ /* 0x0005e8000b901d4e */
[----:B------:R-:W-:Y:S04]  /*5cf0*/  LDSM.16.M88.4 R60, [R143] ;  /* 0x000000008f3c783b */ /* 0x000fe80000000200 */
[----:B------:R-:W3:Y:S04]  /*5d00*/  LDSM.16.M88.4 R52, [R141+0x1000] ;  /* 0x001000008d34783b */ /* 0x000ee80000000200 */
[----:B------:R-:W4:Y:S04]  /*5d10*/  LDSM.16.M88.4 R44, [R141+0x1400] ;  /* 0x001400008d2c783b */ /* 0x000f280000000200 */
[----:B------:R-:W5:Y:S04]  /*5d20*/  LDSM.16.M88.4 R28, [R141+0x1c00] ;  /* 0x001c00008d1c783b */ /* 0x000f680000000200 */
[----:B------:R-:W5:Y:S04]  /*5d30*/  LDSM.16.M88.4 R36, [R141+0x1800] ;  /* 0x001800008d24783b */ /* 0x000f680000000200 */
[----:B------:R-:W-:Y:S04]  /*5d40*/  LDSM.16.M88.4 R92, [R142] ;  /* 0x000000008e5c783b */ /* 0x000fe80000000200 */
[----:B------:R-:W5:Y:S04]  /*5d50*/  LDSM.16.M88.4 R24, [R140] ;  /* 0x000000008c18783b */ /* 0x000f680000000200 */
[----:B------:R-:W5:Y:S04]  /*5d60*/  LDSM.16.M88.4 R8, [R137] ;  /* 0x000000008908783b */ /* 0x000f680000000200 */
[----:B-1----:R-:W1:Y:S04]  /*5d70*/  LDSM.16.M88.4 R4, [R135] ;  /* 0x000000008704783b */ /* 0x002e680000000200 */
[----:B------:R-:W1:Y:S04]  /*5d80*/  LDSM.16.M88.4 R20, [R141+0x2000] ;  /* 0x002000008d14783b */ /* 0x000e680000000200 */
[----:B------:R-:W1:Y:S01]  /*5d90*/  LDSM.16.M88.4 R16, [R136] ;  /* 0x000000008810783b */ /* 0x000e620000000200 */
[C---:B---3--:R-:W-:Y:S03]  /*5da0*/  HMMA.16816.F32 R56, R60.reuse, R52, RZ ;  /* 0x000000343c38723c */ /* 0x048fe600000018ff */
[----:B--2---:R-:W2:Y:S04]  /*5db0*/  LDSM.16.M88.4 R12, [R141+0x2400] ;  /* 0x002400008d0c783b */ /* 0x004ea80000000200 */
        /* <DEDUP_REMOVED lines=12> */
[C---:B------:R-:W-:Y:S06]  /*5e80*/  HMMA.16816.F32 R48, R92.reuse, R8, R48 ;  /* 0x000000085c30723c */ /* 0x040fec0000001830 */
[C---:B------:R-:W-:Y:S01]  /*5e90*/  HMMA.16816.F32 R44, R92.reuse, R10, R44 ;  /* 0x0000000a5c2c723c */ /* 0x040fe2000000182c */
[----:B------:R-:W4:Y:S05]  /*5ea0*/  LDSM.16.M88.4 R8, [R133] ;  /* 0x000000008508783b */ /* 0x000f2a0000000200 */
[----:B-1----:R-:W-:Y:S01]  /*5eb0*/  HMMA.16816.F32 R32, R92, R4, R32 ;  /* 0x000000045c20723c */ /* 0x002fe20000001820 */
[----:B------:R-:W-:Y:S01]  /*5ec0*/  FMUL.FTZ R57, R57, UR8 ;  /* 0x0000000839397c20 */ /* 0x000fe20008410000 */
[----:B------:R-:W-:Y:S01]  /*5ed0*/  FMUL.FTZ R58, R58, UR8 ;  /* 0x000000083a3a7c20 */ /* 0x000fe20008410000 */
[----:B------:R-:W-:-:S03]  /*5ee0*/  FMUL.FTZ R59, R59, UR8 ;  /* 0x000000083b3b7c20 */ /* 0x000fc60008410000 */
[----:B------:R-:W-:Y:S01]  /*5ef0*/  HMMA.16816.F32 R28, R92, R6, R28 ;  /* 0x000000065c1c723c */ /* 0x000fe2000000181c */
[----:B------:R-:W1:Y:S01]  /*5f00*/  LDSM.16.M88.4 R4, [R141+0x2800] ;  /* 0x002800008d04783b */ /* 0x000e620000000200 */
[----:B------:R-:W-:Y:S04]  /*5f10*/  MUFU.TANH R102, R58 ;  /* 0x0000003a00667308 */ /* 0x000fe80000002400 */
        /* <DEDUP_REMOVED lines=15> */
[----:B------:R-:W-:Y:S02]  /*6010*/  FMUL.FTZ R35, R35, UR8 ;  /* 0x0000000823237c20 */ /* 0x000fe40008410000 */
[----:B------:R-:W-:Y:S01]  /*6020*/  HMMA.16816.F32 R36, R92, R18, R36 ;  /* 0x000000125c24723c */ /* 0x000fe20000001824 */
[----:B------:R-:W-:Y:S01]  /*6030*/  FMUL.FTZ R30, R30, UR8 ;  /* 0x000000081e1e7c20 */ /* 0x000fe20008410000 */
[----:B------:R-:W-:Y:S01]  /*6040*/  FMUL.FTZ R29, R29, UR8 ;  /* 0x000000081d1d7c20 */ /* 0x000fe20008410000 */
[----:B------:R-:W-:Y:S01]  /*6050*/  FMUL.FTZ R31, R31, UR8 ;  /* 0x000000081f1f7c20 */ /* 0x000fe20008410000 */
[----:B------:R5:W-:Y:S02]  /*6060*/  MUFU.TANH R103, R33 ;  /* 0x0000002100677308 */ /* 0x000be40000002400 */
[C---:B--2---:R-:W-:Y:S06]  /*6070*/  HMMA.16816.F32 R16, R60.reuse, R12, RZ ;  /* 0x0000000c3c10723c */ /* 0x044fec00000018ff */
[----:B------:R-:W-:Y:S01]  /*6080*/  HMMA.16816.F32 R12, R60, R14, RZ ;  /* 0x0000000e3c0c723c */ /* 0x000fe200000018ff */
[----:B------:R-:W-:Y:S05]  /*6090*/  MUFU.TANH R49, R49 ;  /* 0x0000003100317308 */ /* 0x000fea0000002400 */
[----:B---3--:R-:W-:Y:S01]  /*60a0*/  HMMA.16816.F32 R24, R92, R64, R24 ;  /* 0x000000405c18723c */ /* 0x008fe20000001818 */
[----:B------:R-:W-:Y:S01]  /*60b0*/  FMUL.FTZ R117, R41, UR8 ;  /* 0x0000000829757c20 */ /* 0x000fe20008410000 */
[----:B------:R-:W-:Y:S01]  /*60c0*/  FMUL.FTZ R40, R40, UR8 ;  /* 0x0000000828287c20 */ /* 0x000fe20008410000 */
[----:B-----5:R-:W-:-:S02]  /*60d0*/  IMAD.SHL.U32 R33, R148, 0x80, RZ ;  /* 0x0000008094217824 */ /* 0x020fc400078e00ff */
[----:B------:R-:W-:Y:S01]  /*60e0*/  FMUL.FTZ R41, R42, UR8 ;  /* 0x000000082a297c20 */ /* 0x000fe20008410000 */
[----:B------:R-:W-:Y:S01]  /*60f0*/  MUFU.TANH R113, R113 ;  /* 0x0000007100717308 */ /* 0x000fe20000002400 */
[C---:B------:R-:W-:Y:S01]  /*6100*/  HMMA.16816.F32 R20, R92.reuse, R66, R20 ;  /* 0x000000425c14723c */ /* 0x040fe20000001814 */
[----:B------:R-:W2:Y:S01]  /*6110*/  LDSM.16.M88.4 R64, [R132] ;  /* 0x000000008440783b */ /* 0x000ea20000000200 */
[----:B------:R-:W-:Y:S01]  /*6120*/  FMUL.FTZ R36, R36, UR8 ;  /* 0x0000000824247c20 */ /* 0x000fe20008410000 */
[----:B------:R-:W-:Y:S01]  /*6130*/  FMUL.FTZ R38, R38, UR8 ;  /* 0x0000000826267c20 */ /* 0x000fe20008410000 */
[----:B------:R-:W-:Y:S01]  /*6140*/  FMUL.FTZ R37, R37, UR8 ;  /* 0x0000000825257c20 */ /* 0x000fe20008410000 */
[----:B------:R-:W-:Y:S01]  /*6150*/  FMUL.FTZ R43, R43, UR8 ;  /* 0x000000082b2b7c20 */ /* 0x000fe20008410000 */
[----:B----4-:R-:W-:Y:S01]  /*6160*/  HMMA.16816.F32 R16, R92, R8, R16 ;  /* 0x000000085c10723c */ /* 0x010fe20000001810 */
[----:B------:R-:W-:Y:S01]  /*6170*/  MUFU.TANH R104, R46 ;  /* 0x0000002e00687308 */ /* 0x000fe20000002400 */
[----:B------:R-:W-:-:S04]  /*6180*/  FMUL.FTZ R39, R39, UR8 ;  /* 0x0000000827277c20 */ /* 0x000fc80008410000 */
[----:B------:R-:W-:Y:S03]  /*6190*/  HMMA.16816.F32 R12, R92, R10, R12 ;  /* 0x0000000a5c0c723c */ /* 0x000fe6000000180c */
[----:B------:R-:W-:Y:S03]  /*61a0*/  MUFU.TANH R36, R36 ;  /* 0x0000002400247308 */ /* 0x000fe60000002400 */
[C---:B-1----:R-:W-:Y:S01]  /*61b0*/  HMMA.16816.F32 R8, R60.reuse, R4, RZ ;  /* 0x000000043c08723c */ /* 0x042fe200000018ff */
[----:B------:R-:W-:Y:S01]  /*61c0*/  FMUL.FTZ R58, R26, UR8 ;  /* 0x000000081a3a7c20 */ /* 0x000fe20008410000 */
[----:B------:R-:W-:Y:S01]  /*61d0*/  FMUL.FTZ R27, R27, UR8 ;  /* 0x000000081b1b7c20 */ /* 0x000fe20008410000 */
[----:B------:R-:W-:Y:S02]  /*61e0*/  FMUL.FTZ R25, R25, UR8 ;  /* 0x0000000819197c20 */ /* 0x000fe40008410000 */
[----:B------:R-:W-:Y:S01]  /*61f0*/  MUFU.TANH R42, R38 ;  /* 0x00000026002a7308 */ /* 0x000fe20000002400 */
[----:B------:R-:W-:Y:S01]  /*6200*/  HMMA.16816.F32 R4, R60, R6, RZ ;  /* 0x000000063c04723c */ /* 0x000fe200000018ff */
[----:B------:R-:W-:Y:S01]  /*6210*/  FMUL.FTZ R26, R22, UR8 ;  /* 0x00000008161a7c20 */ /* 0x000fe20008410000 */
[----:B------:R-:W-:-:S04]  /*6220*/  FMUL.FTZ R23, R23, UR8 ;  /* 0x0000000817177c20 */ /* 0x000fc80008410000 */
[----:B------:R-:W-:Y:S01]  /*6230*/  FMUL.FTZ R45, R16, UR8 ;  /* 0x00000008102d7c20 */ /* 0x000fe20008410000 */
[----:B------:R-:W-:Y:S01]  /*6240*/  MUFU.TANH R40, R40 ;  /* 0x0000002800287308 */ /* 0x000fe20000002400 */
[----:B------:R-:W-:Y:S01]  /*6250*/  FMUL.FTZ R18, R18, UR8 ;  /* 0x0000000812127c20 */ /* 0x000fe20008410000 */
[----:B------:R-:W-:-:S03]  /*6260*/  FMUL.FTZ R19, R19, UR8 ;  /* 0x0000000813137c20 */ /* 0x000fc60008410000 */
[----:B------:R-:W-:Y:S01]  /*6270*/  FMUL.FTZ R14, R14, UR8 ;  /* 0x000000080e0e7c20 */ /* 0x000fe20008410000 */
[----:B------:R-:W-:Y:S01]  /*6280*/  FMUL.FTZ R13, R13, UR8 ;  /* 0x000000080d0d7c20 */ /* 0x000fe20008410000 */
[----:B------:R-:W-:Y:S01]  /*6290*/  FMUL.FTZ R15, R15, UR8 ;  /* 0x000000080f0f7c20 */ /* 0x000fe20008410000 */
[----:B------:R-:W-:Y:S03]  /*62a0*/  MUFU.TANH R41, R41 ;  /* 0x0000002900297308 */ /* 0x000fe60000002400 */
[C---:B--2---:R-:W-:Y:S05]  /*62b0*/  HMMA.16816.F32 R8, R92.reuse, R64, R8 ;  /* 0x000000405c08723c */ /* 0x044fea0000001808 */
[----:B------:R-:W-:Y:S01]  /*62c0*/  MUFU.TANH R107, R37 ;  /* 0x00000025006b7308 */ /* 0x000fe20000002400 */
[----:B------:R-:W-:Y:S06]  /*62d0*/  HMMA.16816.F32 R4, R92, R66, R4 ;  /* 0x000000425c04723c */ /* 0x000fec0000001804 */
[C---:B------:R-:W-:Y:S01]  /*62e0*/  HMMA.16816.F32 R64, R60.reuse, R88, RZ ;  /* 0x000000583c40723c */ /* 0x040fe200000018ff */
[----:B------:R-:W-:Y:S05]  /*62f0*/  MUFU.TANH R58, R58 ;  /* 0x0000003a003a7308 */ /* 0x000fea0000002400 */
[----:B------:R-:W-:Y:S01]  /*6300*/  HMMA.16816.F32 R60, R60, R90, RZ ;  /* 0x0000005a3c3c723c */ /* 0x000fe200000018ff */
[----:B------:R-:W1:Y:S01]  /*6310*/  LDSM.16.M88.4 R88, [R86] ;  /* 0x000000005658783b */ /* 0x000e620000000200 */
[----:B------:R-:W-:-:S04]  /*6320*/  DEPBAR.LE SB0, 0x0 ;  /* 0x000080000000791a */ /* 0x000fc80000000000 */
[----:B------:R-:W-:Y:S01]  /*6330*/  MUFU.TANH R45, R45 ;  /* 0x0000002d002d7308 */ /* 0x000fe20000002400 */
[----:B------:R-:W-:Y:S01]  /*6340*/  FMUL.FTZ R10, R10, UR8 ;  /* 0x000000080a0a7c20 */ /* 0x000fe20008410000 */
[----:B------:R-:W-:Y:S01]  /*6350*/  FMUL.FTZ R9, R9, UR8 ;  /* 0x0000000809097c20 */ /* 0x000fe20008410000 */
[----:B------:R-:W-:-:S03]  /*6360*/  FMUL.FTZ R11, R11, UR8 ;  /* 0x000000080b0b7c20 */ /* 0x000fc60008410000 */
[----:B------:R-:W-:Y:S01]  /*6370*/  FMUL.FTZ R6, R6, UR8 ;  /* 0x0000000806067c20 */ /* 0x000fe20008410000 */
[----:B------:R-:W-:Y:S01]  /*6380*/  FMUL.FTZ R5, R5, UR8 ;  /* 0x0000000805057c20 */ /* 0x000fe20008410000 */
[----:B------:R-:W-:Y:S01]  /*6390*/  MUFU.TANH R50, R18 ;  /* 0x0000001200327308 */ /* 0x000fe20000002400 */
[----:B------:R-:W-:-:S07]  /*63a0*/  FMUL.FTZ R7, R7, UR8 ;  /* 0x0000000807077c20 */ /* 0x000fce0008410000 */
[----:B------:R-:W-:Y:S08]  /*63b0*/  MUFU.TANH R105, R29 ;  /* 0x0000001d00697308 */ /* 0x000ff00000002400 */
[----:B------:R-:W-:Y:S08]  /*63c0*/  MUFU.TANH R46, R14 ;  /* 0x0000000e002e7308 */ /* 0x000ff00000002400 */
[----:B------:R-:W-:Y:S01]  /*63d0*/  MUFU.TANH R38, R31 ;  /* 0x0000001f00267308 */ /* 0x000fe20000002400 */
[C---:B-1----:R-:W-:Y:S07]  /*63e0*/  HMMA.16816.F32 R64, R92.reuse, R88, R64 ;  /* 0x000000585c40723c */ /* 0x042fee0000001840 */
[----:B------:R-:W-:Y:S01]  /*63f0*/  MUFU.TANH R88, R30 ;  /* 0x0000001e00587308 */ /* 0x000fe20000002400 */
[----:B------:R-:W-:Y:S01]  /*6400*/  HMMA.16816.F32 R60, R92, R90, R60 ;  /* 0x0000005a5c3c723c */ /* 0x000fe2000000183c */
[----:B------:R-:W-:-:S06]  /*6410*/  FMUL.FTZ R89, R24, UR8 ;  /* 0x0000000818597c20 */ /* 0x000fcc0008410000 */
[----:B------:R-:W-:Y:S01]  /*6420*/  FMUL.FTZ R93, R32, UR8 ;  /* 0x00000008205d7c20 */ /* 0x000fe20008410000 */
[----:B------:R-:W-:Y:S01]  /*6430*/  FMUL.FTZ R92, R56, UR8 ;  /* 0x00000008385c7c20 */ /* 0x000fe20008410000 */
[----:B------:R-:W1:Y:S01]  /*6440*/  S2R R32, SR_TID.X ;  /* 0x0000000000207919 */ /* 0x000e620000002100 */
[----:B------:R-:W-:Y:S01]  /*6450*/  FMUL.FTZ R56, R52, UR8 ;  /* 0x0000000834387c20 */ /* 0x000fe20008410000 */
[----:B------:R-:W-:Y:S01]  /*6460*/  FMUL.FTZ R52, R53, UR8 ;  /* 0x0000000835347c20 */ /* 0x000fe20008410000 */
[----:B------:R-:W-:Y:S01]  /*6470*/  FMUL.FTZ R53, R54, UR8 ;  /* 0x0000000836357c20 */ /* 0x000fe20008410000 */
[----:B------:R-:W-:Y:S01]  /*6480*/  FMUL.FTZ R95, R28, UR8 ;  /* 0x000000081c5f7c20 */ /* 0x000fe20008410000 */
[----:B------:R2:W-:Y:S01]  /*6490*/  MUFU.TANH R91, R57 ;  /* 0x00000039005b7308 */ /* 0x0005e20000002400 */
[----:B------:R-:W-:-:S07]  /*64a0*/  FMUL.FTZ R54, R55, UR8 ;  /* 0x0000000837367c20 */ /* 0x000fce0008410000 */
[----:B------:R-:W3:Y:S08]  /*64b0*/  MUFU.TANH R56, R56 ;  /* 0x0000003800387308 */ /* 0x000ef00000002400 */
[----:B------:R-:W4:Y:S01]  /*64c0*/  MUFU.TANH R53, R53 ;  /* 0x0000003500357308 */ /* 0x000f220000002400 */
[----:B--2---:R-:W-:-:S07]  /*64d0*/  FMUL.FTZ R57, R20, UR8 ;  /* 0x0000000814397c20 */ /* 0x004fce0008410000 */
[----:B------:R-:W2:Y:S01]  /*64e0*/  MUFU.TANH R93, R93 ;  /* 0x0000005d005d7308 */ /* 0x000ea20000002400 */
[----:B-1----:R-:W-:-:S05]  /*64f0*/  IMAD.SHL.U32 R32, R32, 0x2, RZ ;  /* 0x0000000220207824 */ /* 0x002fca00078e00ff */
[----:B------:R-:W-:Y:S02]  /*6500*/  LOP3.LUT R32, R32, 0x6, RZ, 0xc0, !PT ;  /* 0x0000000620207812 */ /* 0x000fe400078ec0ff */
[----:B------:R1:W5:Y:S02]  /*6510*/  MUFU.TANH R90, R34 ;  /* 0x00000022005a7308 */ /* 0x0003640000002400 */
[C-C-:B------:R-:W-:Y:S02]  /*6520*/  LOP3.LUT R24, R33.reuse, 0x10, R32.reuse, 0xfe, !PT ;  /* 0x0000001021187812 */ /* 0x140fe400078efe20 */
[----:B------:R-:W-:Y:S02]  /*6530*/  LOP3.LUT R28, R33, 0x8, R32, 0xfe, !PT ;  /* 0x00000008211c7812 */ /* 0x000fe400078efe20 */
[C---:B------:R-:W-:Y:S02]  /*6540*/  ISETP.GE.AND P4, PT, R24.reuse, R101, PT ;  /* 0x000000651800720c */ /* 0x040fe40003f86270 */
[----:B------:R-:W5:Y:S01]  /*6550*/  MUFU.TANH R95, R95 ;  /* 0x0000005f005f7308 */ /* 0x000f620000002400 */
[----:B------:R-:W-:-:S02]  /*6560*/  ISETP.GE.AND P0, PT, R24, R87, PT ;  /* 0x000000571800720c */ /* 0x000fc40003f06270 */
[C-C-:B------:R-:W-:Y:S02]  /*6570*/  LOP3.LUT R24, R33.reuse, 0x18, R32.reuse, 0xfe, !PT ;  /* 0x0000001821187812 */ /* 0x140fe400078efe20 */
[C---:B------:R-:W-:Y:S02]  /*6580*/  ISETP.GE.AND P5, PT, R28.reuse, R101, PT ;  /* 0x000000651c00720c */ /* 0x040fe40003fa6270 */
[----:B------:R-:W-:Y:S01]  /*6590*/  ISETP.GE.AND P2, PT, R28, R87, PT ;  /* 0x000000571c00720c */ /* 0x000fe20003f46270 */
[----:B------:R-:W5:Y:S01]  /*65a0*/  MUFU.TANH R57, R57 ;  /* 0x0000003900397308 */ /* 0x000f620000002400 */
[----:B------:R-:W-:Y:S01]  /*65b0*/  ISETP.GE.AND P3, PT, R24, R101, PT ;  /* 0x000000651800720c */ /* 0x000fe20003f66270 */
[----:B-1----:R-:W-:Y:S01]  /*65c0*/  FMUL.FTZ R34, R66, UR8 ;  /* 0x0000000842227c20 */ /* 0x002fe20008410000 */
[----:B------:R-:W-:Y:S02]  /*65d0*/  ISETP.GE.AND P1, PT, R24, R87, PT ;  /* 0x000000571800720c */ /* 0x000fe40003f26270 */
[----:B------:R-:W-:-:S02]  /*65e0*/  LOP3.LUT R24, R33, 0x20, R32, 0xfe, !PT ;  /* 0x0000002021187812 */ /* 0x000fc400078efe20 */
[----:B---3--:R-:W-:Y:S01]  /*65f0*/  FSEL R37, R56, -INF , !P5 ;  /* 0xff80000038257808 */ /* 0x008fe20006800000 */
[----:B------:R-:W-:Y:S01]  /*6600*/  MUFU.TANH R89, R89 ;  /* 0x0000005900597308 */ /* 0x000fe20000002400 */
[----:B------:R-:W-:Y:S02]  /*6610*/  LOP3.LUT R22, R33, 0x28, R32, 0xfe, !PT ;  /* 0x0000002821167812 */ /* 0x000fe400078efe20 */
[----:B----4-:R-:W-:Y:S01]  /*6620*/  FSEL R20, R53, -INF , !P2 ;  /* 0xff80000035147808 */ /* 0x010fe20005000000 */
[----:B------:R-:W-:Y:S01]  /*6630*/  FMUL.FTZ R53, R4, UR8 ;  /* 0x0000000804357c20 */ /* 0x000fe20008410000 */
[C---:B------:R-:W-:Y:S02]  /*6640*/  ISETP.GE.AND P5, PT, R24.reuse, R101, PT ;  /* 0x000000651800720c */ /* 0x040fe40003fa6270 */
[----:B------:R-:W-:Y:S01]  /*6650*/  ISETP.GE.AND P2, PT, R24, R87, PT ;  /* 0x000000571800720c */ /* 0x000fe20003f46270 */
[----:B------:R-:W1:Y:S01]  /*6660*/  MUFU.TANH R56, R26 ;  /* 0x0000001a00387308 */ /* 0x000e620000002400 */
[----:B------:R-:W-:-:S02]  /*6670*/  FSEL R115, R115, -INF , !P4 ;  /* 0xff80000073737808 */ /* 0x000fc40006000000 */
[----:B------:R-:W-:Y:S01]  /*6680*/  FSEL R24, R49, -INF , !P0 ;  /* 0xff80000031187808 */ /* 0x000fe20004000000 */
[----:B------:R-:W-:Y:S01]  /*6690*/  FMUL.FTZ R49, R12, UR8 ;  /* 0x000000080c317c20 */ /* 0x000fe20008410000 */
[C---:B------:R-:W-:Y:S02]  /*66a0*/  ISETP.GE.AND P4, PT, R22.reuse, R101, PT ;  /* 0x000000651600720c */ /* 0x040fe40003f86270 */
[----:B------:R-:W-:Y:S01]  /*66b0*/  ISETP.GE.AND P0, PT, R22, R87, PT ;  /* 0x000000571600720c */ /* 0x000fe20003f06270 */
[----:B------:R3:W-:Y:S01]  /*66c0*/  MUFU.TANH R55, R51 ;  /* 0x0000003300377308 */ /* 0x0007e20000002400 */
[C-C-:B------:R-:W-:Y:S02]  /*66d0*/  LOP3.LUT R16, R33.reuse, 0x30, R32.reuse, 0xfe, !PT ;  /* 0x0000003021107812 */ /* 0x140fe400078efe20 */
[----:B------:R-:W-:Y:S02]  /*66e0*/  LOP3.LUT R12, R33, 0x40, R32, 0xfe, !PT ;  /* 0x00000040210c7812 */ /* 0x000fe400078efe20 */
[----:B------:R-:W-:-:S02]  /*66f0*/  FSEL R113, R113, -INF , !P3 ;  /* 0xff80000071717808 */ /* 0x000fc40005800000 */
[----:B------:R-:W-:Y:S01]  /*6700*/  FSEL R104, R104, -INF , !P1 ;  /* 0xff80000068687808 */ /* 0x000fe20004800000 */
[----:B------:R-:W4:Y:S01]  /*6710*/  MUFU.TANH R49, R49 ;  /* 0x0000003100317308 */ /* 0x000f220000002400 */
[----:B------:R-:W-:Y:S02]  /*6720*/  FSEL R29, R36, -INF , !P4 ;  /* 0xff800000241d7808 */ /* 0x000fe40006000000 */
[----:B------:R-:W-:Y:S02]  /*6730*/  FSEL R28, R42, -INF , !P0 ;  /* 0xff8000002a1c7808 */ /* 0x000fe40004000000 */
[C---:B------:R-:W-:Y:S02]  /*6740*/  ISETP.GE.AND P3, PT, R16.reuse, R101, PT ;  /* 0x000000651000720c */ /* 0x040fe40003f66270 */
[----:B------:R-:W-:Y:S01]  /*6750*/  ISETP.GE.AND P1, PT, R16, R87, PT ;  /* 0x000000571000720c */ /* 0x000fe20003f26270 */
[----:B------:R1:W-:Y:S01]  /*6760*/  MUFU.TANH R94, R43 ;  /* 0x0000002b005e7308 */ /* 0x0003e20000002400 */
[----:B------:R-:W-:Y:S01]  /*6770*/  ISETP.GE.AND P4, PT, R12, R101, PT ;  /* 0x000000650c00720c */ /* 0x000fe20003f86270 */
[----:B---3--:R-:W-:Y:S01]  /*6780*/  FMUL.FTZ R51, R8, UR8 ;  /* 0x0000000808337c20 */ /* 0x008fe20008410000 */
[----:B------:R-:W-:-:S02]  /*6790*/  ISETP.GE.AND P0, PT, R12, R87, PT ;  /* 0x000000570c00720c */ /* 0x000fc40003f06270 */
[C-C-:B------:R-:W-:Y:S02]  /*67a0*/  LOP3.LUT R16, R33.reuse, 0x38, R32.reuse, 0xfe, !PT ;  /* 0x0000003821107812 */ /* 0x140fe400078efe20 */
[----:B------:R-:W-:Y:S01]  /*67b0*/  LOP3.LUT R12, R33, 0x48, R32, 0xfe, !PT ;  /* 0x00000048210c7812 */ /* 0x000fe200078efe20 */
[----:B------:R-:W3:Y:S01]  /*67c0*/  MUFU.TANH R51, R51 ;  /* 0x0000003300337308 */ /* 0x000ee20000002400 */
[----:B------:R-:W-:Y:S02]  /*67d0*/  FSEL R31, R40, -INF , !P5 ;  /* 0xff800000281f7808 */ /* 0x000fe40006800000 */
[----:B------:R-:W-:Y:S01]  /*67e0*/  FSEL R30, R41, -INF , !P2 ;  /* 0xff800000291e7808 */ /* 0x000fe20005000000 */
[----:B------:R-:W-:Y:S01]  /*67f0*/  FMUL.FTZ R41, R60, UR8 ;  /* 0x000000083c297c20 */ /* 0x000fe20008410000 */
[----:B--2---:R-:W-:Y:S02]  /*6800*/  FSEL R93, R93, -INF , !P3 ;  /* 0xff8000005d5d7808 */ /* 0x004fe40005800000 */
[----:B-----5:R-:W-:Y:S01]  /*6810*/  FSEL R90, R90, -INF , !P1 ;  /* 0xff8000005a5a7808 */ /* 0x020fe20004800000 */
[----:B------:R2:W5:Y:S01]  /*6820*/  MUFU.TANH R40, R10 ;  /* 0x0000000a00287308 */ /* 0x0005620000002400 */
[----:B------:R-:W-:Y:S01]  /*6830*/  ISETP.GE.AND P5, PT, R16, R101, PT ;  /* 0x000000651000720c */ /* 0x000fe20003fa6270 */
[----:B-1----:R-:W-:Y:S01]  /*6840*/  FMUL.FTZ R43, R64, UR8 ;  /* 0x00000008402b7c20 */ /* 0x002fe20008410000 */
[----:B------:R-:W-:-:S02]  /*6850*/  ISETP.GE.AND P2, PT, R16, R87, PT ;  /* 0x000000571000720c */ /* 0x000fc40003f46270 */
[C---:B------:R-:W-:Y:S02]  /*6860*/  ISETP.GE.AND P3, PT, R12.reuse, R101, PT ;  /* 0x000000650c00720c */ /* 0x040fe40003f66270 */
[----:B------:R-:W-:Y:S01]  /*6870*/  ISETP.GE.AND P1, PT, R12, R87, PT ;  /* 0x000000570c00720c */ /* 0x000fe20003f26270 */
[----:B------:R-:W1:Y:S01]  /*6880*/  MUFU.TANH R53, R53 ;  /* 0x0000003500357308 */ /* 0x000e620000002400 */
[C-C-:B------:R-:W-:Y:S02]  /*6890*/  LOP3.LUT R8, R33.reuse, 0x50, R32.reuse, 0xfe, !PT ;  /* 0x0000005021087812 */ /* 0x140fe400078efe20 */
[----:B------:R-:W-:Y:S02]  /*68a0*/  LOP3.LUT R4, R33, 0x60, R32, 0xfe, !PT ;  /* 0x0000006021047812 */ /* 0x000fe400078efe20 */
[----:B------:R-:W-:Y:S02]  /*68b0*/  FSEL R95, R95, -INF , !P5 ;  /* 0xff8000005f5f7808 */ /* 0x000fe40006800000 */
[----:B------:R-:W-:Y:S01]  /*68c0*/  FSEL R88, R88, -INF , !P2 ;  /* 0xff80000058587808 */ /* 0x000fe20005000000 */
[----:B------:R-:W1:Y:S01]  /*68d0*/  MUFU.TANH R36, R6 ;  /* 0x0000000600247308 */ /* 0x000e620000002400 */
[----:B------:R-:W-:Y:S01]  /*68e0*/  FSEL R57, R57, -INF , !P3 ;  /* 0xff80000039397808 */ /* 0x000fe20005800000 */
[----:B--2---:R-:W-:Y:S01]  /*68f0*/  FMUL.FTZ R10, R21, UR8 ;  /* 0x00000008150a7c20 */ /* 0x004fe20008410000 */
[----:B------:R-:W-:-:S02]  /*6900*/  FSEL R56, R56, -INF , !P1 ;  /* 0xff80000038387808 */ /* 0x000fc40004800000 */
[C---:B------:R-:W-:Y:S02]  /*6910*/  ISETP.GE.AND P5, PT, R8.reuse, R101, PT ;  /* 0x000000650800720c */ /* 0x040fe40003fa6270 */
[----:B------:R-:W-:Y:S01]  /*6920*/  ISETP.GE.AND P2, PT, R8, R87, PT ;  /* 0x000000570800720c */ /* 0x000fe20003f46270 */
[----:B------:R-:W2:Y:S01]  /*6930*/  MUFU.TANH R43, R43 ;  /* 0x0000002b002b7308 */ /* 0x000ea20000002400 */
[C---:B------:R-:W-:Y:S02]  /*6940*/  ISETP.GE.AND P3, PT, R4.reuse, R101, PT ;  /* 0x000000650400720c */ /* 0x040fe40003f66270 */
[----:B------:R-:W-:Y:S02]  /*6950*/  ISETP.GE.AND P1, PT, R4, R87, PT ;  /* 0x000000570400720c */ /* 0x000fe40003f26270 */
[C-C-:B------:R-:W-:Y:S02]  /*6960*/  LOP3.LUT R8, R33.reuse, 0x58, R32.reuse, 0xfe, !PT ;  /* 0x0000005821087812 */ /* 0x140fe400078efe20 */
[----:B------:R-:W-:Y:S01]  /*6970*/  LOP3.LUT R4, R33, 0x68, R32, 0xfe, !PT ;  /* 0x0000006821047812 */ /* 0x000fe200078efe20 */
[----:B------:R-:W2:Y:S01]  /*6980*/  MUFU.TANH R34, R34 ;  /* 0x0000002200227308 */ /* 0x000ea20000002400 */
[----:B------:R-:W-:-:S02]  /*6990*/  FSEL R89, R89, -INF , !P4 ;  /* 0xff80000059597808 */ /* 0x000fc40006000000 */
[----:B------:R-:W-:Y:S02]  /*69a0*/  FSEL R58, R58, -INF , !P0 ;  /* 0xff8000003a3a7808 */ /* 0x000fe40004000000 */
[----:B------:R-:W-:Y:S02]  /*69b0*/  FSEL R45, R45, -INF , !P5 ;  /* 0xff8000002d2d7808 */ /* 0x000fe40006800000 */
[----:B------:R-:W-:Y:S01]  /*69c0*/  FSEL R50, R50, -INF , !P2 ;  /* 0xff80000032327808 */ /* 0x000fe20005000000 */
[----:B------:R-:W2:Y:S01]  /*69d0*/  MUFU.TANH R41, R41 ;  /* 0x0000002900297308 */ /* 0x000ea20000002400 */
[C---:B------:R-:W-:Y:S02]  /*69e0*/  ISETP.GE.AND P4, PT, R8.reuse, R101, PT ;  /* 0x000000650800720c */ /* 0x040fe40003f86270 */
[----:B------:R-:W-:Y:S02]  /*69f0*/  ISETP.GE.AND P0, PT, R8, R87, PT ;  /* 0x000000570800720c */ /* 0x000fe40003f06270 */
[----:B------:R-:W-:-:S02]  /*6a00*/  ISETP.GE.AND P5, PT, R4, R101, PT ;  /* 0x000000650400720c */ /* 0x000fc40003fa6270 */
[----:B------:R-:W-:Y:S01]  /*6a10*/  ISETP.GE.AND P2, PT, R4, R87, PT ;  /* 0x000000570400720c */ /* 0x000fe20003f46270 */
[----:B------:R-:W-:Y:S01]  /*6a20*/  MUFU.TANH R48, R48 ;  /* 0x0000003000307308 */ /* 0x000fe20000002400 */
[----:B------:R-:W-:Y:S02]  /*6a30*/  LOP3.LUT R4, R33, 0x70, R32, 0xfe, !PT ;  /* 0x0000007021047812 */ /* 0x000fe400078efe20 */
[----:B----4-:R-:W-:Y:S02]  /*6a40*/  FSEL R49, R49, -INF , !P4 ;  /* 0xff80000031317808 */ /* 0x010fe40006000000 */
[----:B------:R-:W-:Y:S02]  /*6a50*/  FSEL R46, R46, -INF , !P0 ;  /* 0xff8000002e2e7808 */ /* 0x000fe40004000000 */
[C---:B------:R-:W-:Y:S01]  /*6a60*/  ISETP.GE.AND P4, PT, R4.reuse, R101, PT ;  /* 0x000000650400720c */ /* 0x040fe20003f86270 */
[----:B------:R-:W-:Y:S01]  /*6a70*/  MUFU.TANH R44, R44 ;  /* 0x0000002c002c7308 */ /* 0x000fe20000002400 */
[----:B------:R-:W-:-:S02]  /*6a80*/  ISETP.GE.AND P0, PT, R4, R87, PT ;  /* 0x000000570400720c */ /* 0x000fc40003f06270 */
[C---:B------:R-:W-:Y:S02]  /*6a90*/  LOP3.LUT R4, R33.reuse, 0x78, R32, 0xfe, !PT ;  /* 0x0000007821047812 */ /* 0x040fe400078efe20 */
[----:B------:R-:W-:Y:S01]  /*6aa0*/  LOP3.LUT R8, R33, R32, RZ, 0xfc, !PT ;  /* 0x0000002021087212 */ /* 0x000fe200078efcff */
[----:B------:R-:W-:Y:S01]  /*6ab0*/  FMUL.FTZ R32, R62, UR8 ;  /* 0x000000083e207c20 */ /* 0x000fe20008410000 */
[----:B---3--:R-:W-:Y:S01]  /*6ac0*/  FSEL R51, R51, -INF , !P3 ;  /* 0xff80000033337808 */ /* 0x008fe20005800000 */
[----:B------:R3:W-:Y:S01]  /*6ad0*/  MUFU.TANH R118, R47 ;  /* 0x0000002f00767308 */ /* 0x0007e20000002400 */
[----:B-----5:R-:W-:Y:S01]  /*6ae0*/  FSEL R40, R40, -INF , !P1 ;  /* 0xff80000028287808 */ /* 0x020fe20004800000 */
[----:B------:R-:W-:Y:S01]  /*6af0*/  VIADD R14, R8, 0x29 ;  /* 0x00000029080e7836 */ /* 0x000fe20000000000 */
[----:B------:R-:W-:Y:S01]  /*6b00*/  ISETP.GE.AND P3, PT, R4, R101, PT ;  /* 0x000000650400720c */ /* 0x000fe20003f66270 */
[----:B------:R-:W-:Y:S01]  /*6b10*/  VIADD R12, R8, 0x21 ;  /* 0x00000021080c7836 */ /* 0x000fe20000000000 */
[----:B------:R-:W-:Y:S01]  /*6b20*/  ISETP.GE.AND P1, PT, R4, R87, PT ;  /* 0x000000570400720c */ /* 0x000fe20003f26270 */
[----:B------:R-:W-:Y:S01]  /*6b30*/  VIADD R4, R8, 0x1 ;  /* 0x0000000108047836 */ /* 0x000fe20000000000 */
[----:B-1----:R-:W-:Y:S01]  /*6b40*/  FSEL R53, R53, -INF , !P5 ;  /* 0xff80000035357808 */ /* 0x002fe20006800000 */
[----:B------:R-:W1:Y:S01]  /*6b50*/  MUFU.TANH R32, R32 ;  /* 0x0000002000207308 */ /* 0x000e620000002400 */
[----:B------:R-:W-:-:S02]  /*6b60*/  FSEL R36, R36, -INF , !P2 ;  /* 0xff80000024247808 */ /* 0x000fc40005000000 */
[C---:B------:R-:W-:Y:S02]  /*6b70*/  ISETP.GE.AND P5, PT, R4.reuse, R101, PT ;  /* 0x000000650400720c */ /* 0x040fe40003fa6270 */
[----:B------:R-:W-:Y:S01]  /*6b80*/  ISETP.GE.AND P2, PT, R4, R87, PT ;  /* 0x000000570400720c */ /* 0x000fe20003f46270 */
[----:B------:R-:W-:Y:S01]  /*6b90*/  VIADD R4, R8, 0x9 ;  /* 0x0000000908047836 */ /* 0x000fe20000000000 */
[----:B--2---:R-:W-:Y:S01]  /*6ba0*/  FSEL R43, R43, -INF , !P4 ;  /* 0xff8000002b2b7808 */ /* 0x004fe20006000000 */
[----:B------:R-:W2:Y:S01]  /*6bb0*/  MUFU.TANH R52, R52 ;  /* 0x0000003400347308 */ /* 0x000ea20000002400 */
[----:B------:R-:W-:Y:S01]  /*6bc0*/  FSEL R34, R34, -INF , !P0 ;  /* 0xff80000022227808 */ /* 0x000fe20004000000 */
[----:B---3--:R-:W-:Y:S01]  /*6bd0*/  FMUL.FTZ R47, R65, UR8 ;  /* 0x00000008412f7c20 */ /* 0x008fe20008410000 */
[C---:B------:R-:W-:Y:S02]  /*6be0*/  ISETP.GE.AND P4, PT, R4.reuse, R101, PT ;  /* 0x000000650400720c */ /* 0x040fe40003f86270 */
[----:B------:R-:W-:Y:S01]  /*6bf0*/  ISETP.GE.AND P0, PT, R4, R87, PT ;  /* 0x000000570400720c */ /* 0x000fe20003f06270 */
[----:B------:R-:W-:Y:S01]  /*6c00*/  VIADD R4, R8, 0x11 ;  /* 0x0000001108047836 */ /* 0x000fe20000000000 */
[----:B------:R-:W-:Y:S01]  /*6c10*/  FSEL R41, R41, -INF , !P3 ;  /* 0xff80000029297808 */ /* 0x000fe20005800000 */
[----:B------:R-:W3:Y:S01]  /*6c20*/  MUFU.TANH R54, R54 ;  /* 0x0000003600367308 */ /* 0x000ee20000002400 */
[----:B-1----:R-:W-:-:S02]  /*6c30*/  FSEL R32, R32, -INF , !P1 ;  /* 0xff80000020207808 */ /* 0x002fc40004800000 */
[C---:B------:R-:W-:Y:S02]  /*6c40*/  ISETP.GE.AND P3, PT, R4.reuse, R101, PT ;  /* 0x000000650400720c */ /* 0x040fe40003f66270 */
[-C--:B------:R-:W-:Y:S01]  /*6c50*/  ISETP.GE.AND P1, PT, R4, R87.reuse, PT ;  /* 0x000000570400720c */ /* 0x080fe20003f26270 */
[----:B------:R-:W-:Y:S01]  /*6c60*/  VIADD R4, R8, 0x19 ;  /* 0x0000001908047836 */ /* 0x000fe20000000000 */
[----:B------:R-:W-:Y:S01]  /*6c70*/  FSEL R109, R91, -INF , !P5 ;  /* 0xff8000005b6d7808 */ /* 0x000fe20006800000 */
[----:B------:R-:W1:Y:S01]  /*6c80*/  MUFU.TANH R117, R117 ;  /* 0x0000007500757308 */ /* 0x000e620000002400 */
[----:B------:R-:W-:Y:S02]  /*6c90*/  FSEL R26, R55, -INF , !P1 ;  /* 0xff800000371a7808 */ /* 0x000fe40004800000 */
[----:B------:R-:W-:Y:S02]  /*6ca0*/  FSEL R6, R59, -INF , !P2 ;  /* 0xff8000003b067808 */ /* 0x000fe40005000000 */
[----:B------:R-:W-:-:S02]  /*6cb0*/  ISETP.GE.AND P1, PT, R14, R87, PT ;  /* 0x000000570e00720c */ /* 0x000fc40003f26270 */
[C---:B------:R-:W-:Y:S01]  /*6cc0*/  ISETP.GE.AND P5, PT, R4.reuse, R101, PT ;  /* 0x000000650400720c */ /* 0x040fe20003fa6270 */
[----:B------:R4:W-:Y:S01]  /*6cd0*/  MUFU.TANH R60, R27 ;  /* 0x0000001b003c7308 */ /* 0x0009e20000002400 */
[----:B------:R-:W-:Y:S02]  /*6ce0*/  ISETP.GE.AND P2, PT, R4, R87, PT ;  /* 0x000000570400720c */ /* 0x000fe40003f46270 */
[----:B--2---:R-:W-:Y:S02]  /*6cf0*/  FSEL R21, R52, -INF , !P4 ;  /* 0xff80000034157808 */ /* 0x004fe40006000000 */
[----:B------:R-:W-:Y:S02]  /*6d00*/  FSEL R118, R118, -INF , !P2 ;  /* 0xff80000076767808 */ /* 0x000fe40005000000 */
[----:B---3--:R-:W-:Y:S01]  /*6d10*/  FSEL R4, R54, -INF , !P0 ;  /* 0xff80000036047808 */ /* 0x008fe20004000000 */
[----:B------:R2:W3:Y:S01]  /*6d20*/  MUFU.TANH R110, R39 ;  /* 0x00000027006e7308 */ /* 0x0004e20000002400 */
[----:B------:R-:W-:-:S02]  /*6d30*/  ISETP.GE.AND P4, PT, R12, R101, PT ;  /* 0x000000650c00720c */ /* 0x000fc40003f86270 */
[----:B------:R-:W-:Y:S01]  /*6d40*/  ISETP.GE.AND P0, PT, R12, R87, PT ;  /* 0x000000570c00720c */ /* 0x000fe20003f06270 */
[----:B------:R-:W-:Y:S01]  /*6d50*/  FMUL.FTZ R12, R17, UR8 ;  /* 0x00000008110c7c20 */ /* 0x000fe20008410000 */
[----:B-1----:R-:W-:Y:S02]  /*6d60*/  FSEL R117, R117, -INF , !P4 ;  /* 0xff80000075757808 */ /* 0x002fe40006000000 */
[----:B------:R-:W-:Y:S01]  /*6d70*/  FSEL R94, R94, -INF , !P0 ;  /* 0xff8000005e5e7808 */ /* 0x000fe20004000000 */
[----:B------:R1:W-:Y:S01]  /*6d80*/  MUFU.TANH R99, R25 ;  /* 0x0000001900637308 */ /* 0x0003e20000002400 */
[----:B----4-:R-:W-:Y:S02]  /*6d90*/  FSEL R27, R48, -INF , !P3 ;  /* 0xff800000301b7808 */ /* 0x010fe40005800000 */
[----:B------:R-:W-:Y:S01]  /*6da0*/  ISETP.GE.AND P3, PT, R14, R101, PT ;  /* 0x000000650e00720c */ /* 0x000fe20003f66270 */
[----:B------:R-:W-:-:S03]  /*6db0*/  VIADD R14, R8, 0x31 ;  /* 0x00000031080e7836 */ /* 0x000fc60000000000 */
[----:B------:R-:W-:Y:S01]  /*6dc0*/  FSEL R107, R107, -INF , !P3 ;  /* 0xff8000006b6b7808 */ /* 0x000fe20005800000 */
[----:B------:R-:W4:Y:S01]  /*6dd0*/  MUFU.TANH R35, R35 ;  /* 0x0000002300237308 */ /* 0x000f220000002400 */
[----:B------:R-:W-:Y:S01]  /*6de0*/  ISETP.GE.AND P2, PT, R14, R87, PT ;  /* 0x000000570e00720c */ /* 0x000fe20003f46270 */
[----:B--2---:R-:W-:Y:S01]  /*6df0*/  FMUL.FTZ R39, R61, UR8 ;  /* 0x000000083d277c20 */ /* 0x004fe20008410000 */
[----:B---3--:R-:W-:-:S05]  /*6e00*/  FSEL R110, R110, -INF , !P1 ;  /* 0xff8000006e6e7808 */ /* 0x008fca0004800000 */
[----:B------:R-:W2:Y:S01]  /*6e10*/  MUFU.TANH R10, R10 ;  /* 0x0000000a000a7308 */ /* 0x000ea20000002400 */
[----:B-1----:R-:W-:Y:S02]  /*6e20*/  FSEL R25, R44, -INF , !P5 ;  /* 0xff8000002c197808 */ /* 0x002fe40006800000 */
[----:B------:R-:W-:Y:S01]  /*6e30*/  ISETP.GE.AND P5, PT, R14, R101, PT ;  /* 0x000000650e00720c */ /* 0x000fe20003fa6270 */
[----:B------:R-:W-:-:S03]  /*6e40*/  VIADD R14, R8, 0x39 ;  /* 0x00000039080e7836 */ /* 0x000fc60000000000 */
[----:B------:R-:W-:Y:S01]  /*6e50*/  FSEL R103, R103, -INF , !P5 ;  /* 0xff80000067677808 */ /* 0x000fe20006800000 */
[----:B------:R-:W1:Y:S01]  /*6e60*/  MUFU.TANH R12, R12 ;  /* 0x0000000c000c7308 */ /* 0x000e620000002400 */
[C---:B------:R-:W-:Y:S02]  /*6e70*/  ISETP.GE.AND P4, PT, R14.reuse, R101, PT ;  /* 0x000000650e00720c */ /* 0x040fe40003f86270 */
[----:B------:R-:W-:Y:S01]  /*6e80*/  ISETP.GE.AND P0, PT, R14, R87, PT ;  /* 0x000000570e00720c */ /* 0x000fe20003f06270 */
[----:B------:R-:W-:Y:S01]  /*6e90*/  VIADD R14, R8, 0x41 ;  /* 0x00000041080e7836 */ /* 0x000fe20000000000 */
[----:B----4-:R-:W-:Y:S01]  /*6ea0*/  FSEL R64, R35, -INF , !P2 ;  /* 0xff80000023407808 */ /* 0x010fe20005000000 */
[----:B------:R-:W-:Y:S01]  /*6eb0*/  FMUL.FTZ R35, R63, UR8 ;  /* 0x000000083f237c20 */ /* 0x000fe20008410000 */
[----:B------:R-:W-:Y:S01]  /*6ec0*/  FSEL R105, R105, -INF , !P4 ;  /* 0xff80000069697808 */ /* 0x000fe20006000000 */
[----:B------:R-:W3:Y:S01]  /*6ed0*/  MUFU.TANH R52, R19 ;  /* 0x0000001300347308 */ /* 0x000ee20000002400 */
[----:B------:R-:W-:-:S02]  /*6ee0*/  ISETP.GE.AND P3, PT, R14, R101, PT ;  /* 0x000000650e00720c */ /* 0x000fc40003f66270 */
[----:B------:R-:W-:Y:S01]  /*6ef0*/  ISETP.GE.AND P1, PT, R14, R87, PT ;  /* 0x000000570e00720c */ /* 0x000fe20003f26270 */
[----:B------:R-:W-:Y:S01]  /*6f00*/  VIADD R14, R8, 0x49 ;  /* 0x00000049080e7836 */ /* 0x000fe20000000000 */
[----:B------:R-:W-:Y:S01]  /*6f10*/  FSEL R66, R38, -INF , !P0 ;  /* 0xff80000026427808 */ /* 0x000fe20004000000 */
[----:B------:R-:W-:Y:S01]  /*6f20*/  FMUL.FTZ R38, R67, UR8 ;  /* 0x0000000843267c20 */ /* 0x000fe20008410000 */
[----:B------:R-:W-:Y:S01]  /*6f30*/  FSEL R99, R99, -INF , !P3 ;  /* 0xff80000063637808 */ /* 0x000fe20005800000 */
[----:B------:R-:W4:Y:S01]  /*6f40*/  MUFU.TANH R13, R13 ;  /* 0x0000000d000d7308 */ /* 0x000f220000002400 */
[C---:B------:R-:W-:Y:S02]  /*6f50*/  ISETP.GE.AND P5, PT, R14.reuse, R101, PT ;  /* 0x000000650e00720c */ /* 0x040fe40003fa6270 */
[----:B------:R-:W-:Y:S01]  /*6f60*/  ISETP.GE.AND P2, PT, R14, R87, PT ;  /* 0x000000570e00720c */ /* 0x000fe20003f46270 */
[----:B------:R-:W-:Y:S01]  /*6f70*/  VIADD R14, R8, 0x51 ;  /* 0x00000051080e7836 */ /* 0x000fe20000000000 */
[----:B--2---:R-:W-:Y:S01]  /*6f80*/  FSEL R91, R10, -INF , !P5 ;  /* 0xff8000000a5b7808 */ /* 0x004fe20006800000 */
[----:B------:R-:W-:Y:S01]  /*6f90*/  VIADD R10, R8, 0x69 ;  /* 0x00000069080a7836 */ /* 0x000fe20000000000 */
[----:B------:R-:W-:Y:S01]  /*6fa0*/  FSEL R60, R60, -INF , !P1 ;  /* 0xff8000003c3c7808 */ /* 0x000fe20004800000 */
[----:B------:R-:W2:Y:S01]  /*6fb0*/  MUFU.TANH R47, R47 ;  /* 0x0000002f002f7308 */ /* 0x000ea20000002400 */
[----:B------:R-:W-:-:S02]  /*6fc0*/  ISETP.GE.AND P4, PT, R14, R101, PT ;  /* 0x000000650e00720c */ /* 0x000fc40003f86270 */
[----:B------:R-:W-:Y:S01]  /*6fd0*/  ISETP.GE.AND P0, PT, R14, R87, PT ;  /* 0x000000570e00720c */ /* 0x000fe20003f06270 */
[----:B------:R-:W-:Y:S01]  /*6fe0*/  VIADD R14, R8, 0x59 ;  /* 0x00000059080e7836 */ /* 0x000fe20000000000 */
[----:B-1----:R-:W-:Y:S02]  /*6ff0*/  FSEL R65, R12, -INF , !P4 ;  /* 0xff8000000c417808 */ /* 0x002fe40006000000 */
[----:B---3--:R-:W-:Y:S01]  /*7000*/  FSEL R52, R52, -INF , !P0 ;  /* 0xff80000034347808 */ /* 0x008fe20004000000 */
[----:B------:R-:W1:Y:S01]  /*7010*/  MUFU.TANH R54, R15 ;  /* 0x0000000f00367308 */ /* 0x000e620000002400 */
[C---:B------:R-:W-:Y:S02]  /*7020*/  ISETP.GE.AND P4, PT, R10.reuse, R101, PT ;  /* 0x000000650a00720c */ /* 0x040fe40003f86270 */
[----:B------:R-:W-:Y:S01]  /*7030*/  ISETP.GE.AND P0, PT, R10, R87, PT ;  /* 0x000000570a00720c */ /* 0x000fe20003f06270 */
[----:B------:R-:W-:Y:S01]  /*7040*/  VIADD R10, R8, 0x71 ;  /* 0x00000071080a7836 */ /* 0x000fe20000000000 */
[----:B------:R-:W-:-:S02]  /*7050*/  ISETP.GE.AND P3, PT, R14, R101, PT ;  /* 0x000000650e00720c */ /* 0x000fc40003f66270 */
[----:B------:R-:W-:Y:S01]  /*7060*/  ISETP.GE.AND P1, PT, R14, R87, PT ;  /* 0x000000570e00720c */ /* 0x000fe20003f26270 */
[----:B------:R-:W3:Y:S01]  /*7070*/  MUFU.TANH R62, R23 ;  /* 0x00000017003e7308 */ /* 0x000ee20000002400 */
[----:B----4-:R-:W-:Y:S01]  /*7080*/  FSEL R67, R13, -INF , !P3 ;  /* 0xff8000000d437808 */ /* 0x010fe20005800000 */
[----:B------:R-:W-:Y:S01]  /*7090*/  VIADD R14, R8, 0x61 ;  /* 0x00000061080e7836 */ /* 0x000fe20000000000 */
[----:B------:R-:W-:-:S04]  /*70a0*/  ISETP.GE.AND P3, PT, R10, R101, PT ;  /* 0x000000650a00720c */ /* 0x000fc80003f66270 */
[----:B--2---:R-:W-:Y:S01]  /*70b0*/  FSEL R47, R47, -INF , !P3 ;  /* 0xff8000002f2f7808 */ /* 0x004fe20005800000 */
[----:B------:R-:W2:Y:S01]  /*70c0*/  MUFU.TANH R9, R9 ;  /* 0x0000000900097308 */ /* 0x000ea20000002400 */
[----:B------:R-:W-:Y:S02]  /*70d0*/  ISETP.GT.AND P3, PT, R148, R145, PT ;  /* 0x000000919400720c */ /* 0x000fe40003f64270 */
[----:B-1----:R-:W-:Y:S02]  /*70e0*/  FSEL R54, R54, -INF , !P1 ;  /* 0xff80000036367808 */ /* 0x002fe40004800000 */
[----:B------:R-:W-:Y:S01]  /*70f0*/  ISETP.GE.AND P1, PT, R10, R87, PT ;  /* 0x000000570a00720c */ /* 0x000fe20003f26270 */
[----:B------:R-:W-:Y:S01]  /*7100*/  VIADD R10, R8, 0x79 ;  /* 0x00000079080a7836 */ /* 0x000fe20000000000 */
[----:B------:R-:W-:Y:S01]  /*7110*/  ISETP.GE.AND P5, PT, R14, R101, PT ;  /* 0x000000650e00720c */ /* 0x000fe20003fa6270 */
[----:B------:R-:W1:Y:S01]  /*7120*/  MUFU.TANH R48, R11 ;  /* 0x0000000b00307308 */ /* 0x000e620000002400 */
[----:B---3--:R-:W-:-:S02]  /*7130*/  FSEL R62, R62, -INF , !P2 ;  /* 0xff8000003e3e7808 */ /* 0x008fc40005000000 */
[----:B------:R-:W-:-:S05]  /*7140*/  ISETP.GE.AND P2, PT, R14, R87, PT ;  /* 0x000000570e00720c */ /* 0x000fca0003f46270 */
[----:B------:R-:W3:Y:S01]  /*7150*/  MUFU.TANH R55, R5 ;  /* 0x0000000500377308 */ /* 0x000ee20000002400 */
[----:B--2---:R-:W-:Y:S02]  /*7160*/  FSEL R63, R9, -INF , !P5 ;  /* 0xff800000093f7808 */ /* 0x004fe40006800000 */
[----:B------:R-:W-:-:S05]  /*7170*/  ISETP.GE.AND P5, PT, R8, R101, PT ;  /* 0x000000650800720c */ /* 0x000fca0003fa6270 */
[----:B------:R-:W2:Y:S01]  /*7180*/  MUFU.TANH R42, R7 ;  /* 0x00000007002a7308 */ /* 0x000ea20000002400 */
[----:B-1----:R-:W-:Y:S01]  /*7190*/  FSEL R48, R48, -INF , !P2 ;  /* 0xff80000030307808 */ /* 0x002fe20005000000 */
[----:B------:R-:W-:Y:S01]  /*71a0*/  BAR.SYNC.DEFER_BLOCKING 0x0 ;  /* 0x0000000000007b1d */ /* 0x000fe20000010000 */
[----:B------:R-:W-:-:S04]  /*71b0*/  ISETP.GE.AND P2, PT, R8, R87, PT ;  /* 0x000000570800720c */ /* 0x000fc80003f46270 */
[----:B------:R-:W-:Y:S01]  /*71c0*/  FSEL R102, R102, -INF , !P2 ;  /* 0xff80000066667808 */ /* 0x000fe20005000000 */
[----:B------:R-:W1:Y:S01]  /*71d0*/  MUFU.TANH R92, R92 ;  /* 0x0000005c005c7308 */ /* 0x000e620000002400 */
[----:B---3--:R-:W-:Y:S02]  /*71e0*/  FSEL R55, R55, -INF , !P4 ;  /* 0xff80000037377808 */ /* 0x008fe40006000000 */
[----:B------:R-:W-:-:S05]  /*71f0*/  ISETP.GE.AND P4, PT, R10, R101, PT ;  /* 0x000000650a00720c */ /* 0x000fca0003f86270 */
[----:B------:R-:W3:Y:S01]  /*7200*/  MUFU.TANH R38, R38 ;  /* 0x0000002600267308 */ /* 0x000ee20000002400 */
[----:B--2---:R-:W-:Y:S02]  /*7210*/  FSEL R42, R42, -INF , !P0 ;  /* 0xff8000002a2a7808 */ /* 0x004fe40004000000 */
[----:B------:R-:W-:-:S05]  /*7220*/  ISETP.GE.AND P0, PT, R10, R87, PT ;  /* 0x000000570a00720c */ /* 0x000fca0003f06270 */
[----:B------:R-:W2:Y:S01]  /*7230*/  MUFU.TANH R39, R39 ;  /* 0x0000002700277308 */ /* 0x000ea20000002400 */
[----:B-1----:R-:W-:-:S07]  /*7240*/  FSEL R5, R92, -INF , !P5 ;  /* 0xff8000005c057808 */ /* 0x002fce0006800000 */
[----:B------:R-:W1:Y:S01]  /*7250*/  MUFU.TANH R35, R35 ;  /* 0x0000002300237308 */ /* 0x000e620000002400 */
[----:B---3--:R-:W-:Y:S02]  /*7260*/  FSEL R38, R38, -INF , !P1 ;  /* 0xff80000026267808 */ /* 0x008fe40004800000 */
[----:B--2---:R-:W-:Y:S02]  /*7270*/  FSEL R39, R39, -INF , !P4 ;  /* 0xff80000027277808 */ /* 0x004fe40006000000 */
[----:B-1----:R-:W-:Y:S01]  /*7280*/  FSEL R35, R35, -INF , !P0 ;  /* 0xff80000023237808 */ /* 0x002fe20004000000 */
        /* <DEDUP_REMOVED lines=10> */
[----:B-1----:R-:W-:Y:S01]  /*7330*/  IADD3 R7, RZ, -R13, RZ ;  /* 0x8000000dff077210 */ /* 0x002fe20007ffe0ff */
[----:B------:R-:W-:-:S04]  /*7340*/  VIADD R11, R33, 0xffffff80 ;  /* 0xffffff80210b7836 */ /* 0x000fc80000000000 */
[----:B------:R-:W-:-:S04]  /*7350*/  IMAD R7, R7, R9, RZ ;  /* 0x0000000907077224 */ /* 0x000fc800078e02ff */
[----:B------:R-:W-:Y:S01]  /*7360*/  IMAD.HI.U32 R8, R13, R7, R12 ;  /* 0x000000070d087227 */ /* 0x000fe200078e000c */
[----:B------:R-:W-:Y:S02]  /*7370*/  IABS R7, R33 ;  /* 0x0000002100077213 */ /* 0x000fe40000000000 */
[----:B------:R-:W-:-:S03]  /*7380*/  LOP3.LUT R33, R33, R10, RZ, 0x3c, !PT ;  /* 0x0000000a21217212 */ /* 0x000fc600078e3cff */
[----:B------:R-:W-:Y:S01]  /*7390*/  IMAD.HI.U32 R13, R8, R7, RZ ;  /* 0x00000007080d7227 */ /* 0x000fe200078e00ff */
[----:B------:R-:W-:-:S04]  /*73a0*/  ISETP.GE.AND P2, PT, R33, RZ, PT ;  /* 0x000000ff2100720c */ /* 0x000fc80003f46270 */
[----:B------:R-:W-:-:S05]  /*73b0*/  IADD3 R12, -R13, RZ, RZ ;  /* 0x000000ff0d0c7210 */ /* 0x000fca0007ffe1ff */
[----:B------:R-:W-:Y:S01]  /*73c0*/  IMAD R12, R9, R12, R7 ;  /* 0x0000000c090c7224 */ /* 0x000fe200078e0207 */
[----:B------:R-:W-:Y:S02]  /*73d0*/  IABS R7, R11 ;  /* 0x0000000b00077213 */ /* 0x000fe40000000000 */
[----:B------:R-:W-:Y:S02]  /*73e0*/  LOP3.LUT R11, R11, R10, RZ, 0x3c, !PT ;  /* 0x0000000a0b0b7212 */ /* 0x000fe400078e3cff */
[----:B------:R-:W-:Y:S01]  /*73f0*/  ISETP.GT.U32.AND P0, PT, R9, R12, PT ;  /* 0x0000000c0900720c */ /* 0x000fe20003f04070 */
[----:B------:R-:W-:-:S12]  /*7400*/  IMAD.HI.U32 R8, R8, R7, RZ ;  /* 0x0000000708087227 */ /* 0x000fd800078e00ff */
[-C--:B------:R-:W-:Y:S01]  /*7410*/  @!P0 IADD3 R12, R12, -R9.reuse, RZ ;  /* 0x800000090c0c8210 */ /* 0x080fe20007ffe0ff */
[----:B------:R-:W-:Y:S01]  /*7420*/  @!P0 VIADD R13, R13, 0x1 ;  /* 0x000000010d0d8836 */ /* 0x000fe20000000000 */
[----:B------:R-:W-:Y:S02]  /*7430*/  ISETP.GE.AND P0, PT, R11, RZ, PT ;  /* 0x000000ff0b00720c */ /* 0x000fe40003f06270 */
[----:B------:R-:W-:Y:S01]  /*7440*/  ISETP.GE.U32.AND P5, PT, R12, R9, PT ;  /* 0x000000090c00720c */ /* 0x000fe20003fa6070 */
[----:B------:R-:W-:Y:S01]  /*7450*/  IMAD.MOV R12, RZ, RZ, -R8 ;  /* 0x000000ffff0c7224 */ /* 0x000fe200078e0a08 */
[----:B------:R-:W-:-:S03]  /*7460*/  LOP3.LUT R11, RZ, R10, RZ, 0x33, !PT ;  /* 0x0000000aff0b7212 */ /* 0x000fc600078e33ff */
[----:B------:R-:W-:-:S05]  /*7470*/  IMAD R12, R9, R12, R7 ;  /* 0x0000000c090c7224 */ /* 0x000fca00078e0207 */
[----:B------:R-:W-:-:S03]  /*7480*/  ISETP.GT.U32.AND P1, PT, R9, R12, PT ;  /* 0x0000000c0900720c */ /* 0x000fc60003f24070 */
[----:B------:R-:W-:-:S04]  /*7490*/  @P5 VIADD R13, R13, 0x1 ;  /* 0x000000010d0d5836 */ /* 0x000fc80000000000 */
[----:B------:R-:W-:-:S06]  /*74a0*/  @!P2 IMAD.MOV R13, RZ, RZ, -R13 ;  /* 0x000000ffff0da224 */ /* 0x000fcc00078e0a0d */
[-C--:B------:R-:W-:Y:S02]  /*74b0*/  @!P1 IADD3 R12, R12, -R9.reuse, RZ ;  /* 0x800000090c0c9210 */ /* 0x080fe40007ffe0ff */
[----:B------:R-:W-:Y:S02]  /*74c0*/  @!P1 IADD3 R8, R8, 0x1, RZ ;  /* 0x0000000108089810 */ /* 0x000fe40007ffe0ff */
[----:B------:R-:W-:Y:S02]  /*74d0*/  ISETP.GE.U32.AND P4, PT, R12, R9, PT ;  /* 0x000000090c00720c */ /* 0x000fe40003f86070 */
[----:B------:R-:W-:-:S04]  /*74e0*/  ISETP.NE.AND P1, PT, R10, RZ, PT ;  /* 0x000000ff0a00720c */ /* 0x000fc80003f25270 */
[----:B------:R-:W-:-:S05]  /*74f0*/  SEL R7, R11, R13, !P1 ;  /* 0x0000000d0b077207 */ /* 0x000fca0004800000 */
[----:B------:R-:W-:Y:S02]  /*7500*/  IMAD.WIDE R16, R7, 0x4, R152 ;  /* 0x0000000407107825 */ /* 0x000fe400078e0298 */
[----:B------:R-:W-:-:S03]  /*7510*/  @P4 IADD3 R8, R8, 0x1, RZ ;  /* 0x0000000108084810 */ /* 0x000fc60007ffe0ff */
[----:B------:R-:W2:Y:S01]  /*7520*/  LDG.E R9, desc[UR14][R16.64] ;  /* 0x0000000e10097981 */ /* 0x000ea2000c1e1900 */
[----:B------:R-:W-:-:S04]  /*7530*/  @!P0 IADD3 R8, -R8, RZ, RZ ;  /* 0x000000ff08088210 */ /* 0x000fc80007ffe1ff */
[----:B------:R-:W-:-:S05]  /*7540*/  SEL R11, R11, R8, !P1 ;  /* 0x000000080b0b7207 */ /* 0x000fca0004800000 */
[----:B------:R-:W-:-:S05]  /*7550*/  IMAD.WIDE R14, R11, 0x4, R152 ;  /* 0x000000040b0e7825 */ /* 0x000fca00078e0298 */
[----:B------:R-:W2:Y:S01]  /*7560*/  LDG.E R8, desc[UR14][R14.64] ;  /* 0x0000000e0e087981 */ /* 0x000ea2000c1e1900 */
[----:B------:R-:W-:-:S04]  /*7570*/  IMAD.IADD R7, R7, 0x1, -R11 ;  /* 0x0000000107077824 */ /* 0x000fc800078e0a0b */
[----:B------:R-:W-:-:S05]  /*7580*/  IMAD R7, R7, R10, -0x80 ;  /* 0xffffff8007077424 */ /* 0x000fca00078e020a */
[----:B------:R-:W-:Y:S01]  /*7590*/  SHF.R.S32.HI R11, RZ, 0x1f, R7 ;  /* 0x0000001fff0b7819 */ /* 0x000fe20000011407 */
[----:B------:R-:W-:-:S04]  /*75a0*/  IMAD.WIDE.U32 R12, R7, R84, RZ ;  /* 0x00000054070c7225 */ /* 0x000fc800078e00ff */
[----:B------:R-:W-:-:S04]  /*75b0*/  IMAD R10, R11, R84, RZ ;  /* 0x000000540b0a7224 */ /* 0x000fc800078e02ff */
[----:B------:R-:W-:-:S04]  /*75c0*/  IMAD R10, R7, R85, R10 ;  /* 0x00000055070a7224 */ /* 0x000fc800078e020a */
[----:B------:R-:W-:Y:S01]  /*75d0*/  IMAD.IADD R11, R13, 0x1, R10 ;  /* 0x000000010d0b7824 */ /* 0x000fe200078e020a */
[----:B------:R-:W-:Y:S02]  /*75e0*/  MOV R10, R12 ;  /* 0x0000000c000a7202 */ /* 0x000fe40000000f00 */
[----:B--2---:R-:W-:-:S04]  /*75f0*/  IADD3 R8, -R9, R8, RZ ;  /* 0x0000000809087210 */ /* 0x004fc80007ffe1ff */
[----:B------:R-:W-:-:S05]  /*7600*/  SHF.R.S32.HI R7, RZ, 0x1f, R8 ;  /* 0x0000001fff077819 */ /* 0x000fca0000011408 */
[----:B------:R-:W-:-:S04]  /*7610*/  IMAD R7, R7, UR4, RZ ;  /* 0x0000000407077c24 */ /* 0x000fc8000f8e02ff */
[C---:B------:R-:W-:Y:S02]  /*7620*/  IMAD R7, R8.reuse, UR5, R7 ;  /* 0x0000000508077c24 */ /* 0x040fe4000f8e0207 */
[----:B------:R-:W-:-:S04]  /*7630*/  IMAD.WIDE.U32 R8, R8, UR4, R10 ;  /* 0x0000000408087c25 */ /* 0x000fc8000f8e000a */
[----:B------:R-:W-:Y:S01]  /*7640*/  IMAD.IADD R7, R9, 0x1, R7 ;  /* 0x0000000109077824 */ /* 0x000fe200078e0207 */
[----:B------:R-:W-:Y:S06]  /*7650*/  BRA `(.L_x_4843) ;  /* 0x0000000000087947 */ /* 0x000fec0003800000 */
.L_x_4842:
[----:B------:R-:W-:-:S04]  /*7660*/  LEA R8, -R84, RZ, 0x7 ;  /* 0x000000ff54087211 */ /* 0x000fc800078e39ff */
[----:B------:R-:W-:-:S07]  /*7670*/  SHF.R.S32.HI R7, RZ, 0x1f, R8 ;  /* 0x0000001fff077819 */ /* 0x000fce0000011408 */
.L_x_4843:
[----:B------:R-:W-:-:S05]  /*7680*/  IADD3 R3, P0, R3, R8, RZ ;  /* 0x0000000803037210 */ /* 0x000fca0007f1e0ff */
[----:B------:R-:W-:Y:S01]  /*7690*/  IMAD.X R100, R100, 0x1, R7, P0 ;  /* 0x0000000164647824 */ /* 0x000fe200000e0607 */
[C---:B------:R-:W-:Y:S01]  /*76a0*/  LEA R154, P0, R3.reuse, R96, 0x1 ;  /* 0x00000060039a7211 */ /* 0x040fe200078008ff */
[C---:B------:R-:W-:Y:S01]  /*76b0*/  IMAD.SHL.U32 R7, R84.reuse, 0x40, RZ ;  /* 0x0000004054077824 */ /* 0x040fe200078e00ff */
[----:B------:R-:W-:Y:S02]  /*76c0*/  SHF.L.U64.HI R84, R84, 0x6, R85 ;  /* 0x0000000654547819 */ /* 0x000fe40000010255 */
[----:B------:R-:W-:Y:S02]  /*76d0*/  LEA.HI.X R155, R3, R97, R100, 0x1, P0 ;  /* 0x00000061039b7211 */ /* 0x000fe400000f0c64 */
[----:B------:R-:W-:-:S03]  /*76e0*/  IADD3 R8, P0, R154, R7, RZ ;  /* 0x000000079a087210 */ /* 0x000fc60007f1e0ff */
[----:B------:R-:W-:Y:S01]  /*76f0*/  @!PT LDS RZ, [RZ] ;  /* 0x00000000fffff984 */ /* 0x000fe20000000800 */
[----:B------:R-:W-:Y:S01]  /*7700*/  @!PT LDS RZ, [RZ] ;  /* 0x00000000fffff984 */ /* 0x000fe20000000800 */
[----:B------:R-:W-:Y:S01]  /*7710*/  @!PT LDS RZ, [RZ] ;  /* 0x00000000fffff984 */ /* 0x000fe20000000800 */
[----:B------:R1:W-:Y:S02]  /*7720*/  LDGSTS.E.BYPASS.LTC128B.128 [R149+0x1000], desc[UR14][R154.64] ;  /* 0x010000009a957fae */ /* 0x0003e4000b901d4e */
[----:B------:R-:W-:Y:S01]  /*7730*/  IMAD.X R9, R155, 0x1, R84, P0 ;  /* 0x000000019b097824 */ /* 0x000fe200000e0654 */
[----:B------:R-:W-:-:S04]  /*7740*/  IADD3 R10, P0, R8, R7, RZ ;  /* 0x00000007080a7210 */ /* 0x000fc80007f1e0ff */
[----:B------:R1:W-:Y:S01]  /*7750*/  LDGSTS.E.BYPASS.LTC128B.128 [R149+0x1800], desc[UR14][R8.64] ;  /* 0x0180000008957fae */ /* 0x0003e2000b901d4e */
[----:B------:R-:W-:Y:S01]  /*7760*/  IMAD.X R11, R9, 0x1, R84, P0 ;  /* 0x00000001090b7824 */ /* 0x000fe200000e0654 */
[----:B------:R-:W-:-:S04]  /*7770*/  IADD3 R12, P0, R10, R7, RZ ;  /* 0x000000070a0c7210 */ /* 0x000fc80007f1e0ff */
[----:B------:R1:W-:Y:S01]  /*7780*/  LDGSTS.E.BYPASS.LTC128B.128 [R149+0x2000], desc[UR14][R10.64] ;  /* 0x020000000a957fae */ /* 0x0003e2000b901d4e */
[----:B------:R-:W-:-:S05]  /*7790*/  IMAD.X R13, R11, 0x1, R84, P0 ;  /* 0x000000010b0d7824 */ /* 0x000fca00000e0654 */
[----:B------:R1:W-:Y:S04]  /*77a0*/  LDGSTS.E.BYPASS.LTC128B.128 [R149+0x2800], desc[UR14][R12.64] ;  /* 0x028000000c957fae */ /* 0x0003e8000b901d4e */
[----:B------:R-:W0:Y:S02]  /*77b0*/  LDGDEPBAR ;  /* 0x00000000000079af */ /* 0x000e240000000000 */
.L_x_4841:
        /* <DEDUP_REMOVED lines=63> */
[----:B------:R-:W1:Y:S01]  /*7bb0*/  SHFL.BFLY PT, R10, R9, 0x2, 0x1f ;  /* 0x0c401f00090a7f89 */ /* 0x000e6200000e0000 */
        /* <DEDUP_REMOVED lines=8> */
[----:B------:R-:W-:Y:S01]  /*7c40*/  FMUL.FTZ R44, R33, UR6 ;  /* 0x00000006212c7c20 */ /* 0x000fe20008410000 */
[----:B--2---:R-:W-:Y:S02]  /*7c50*/  FMNMX.FTZ R3, R8, R3, !PT ;  /* 0x0000000308037209 */ /* 0x004fe40007810000 */
[----:B------:R-:W1:Y:S02]  /*7c60*/  LDSM.16.MT88.4 R8, [R139+0x3000] ;  /* 0x003000008b08783b */ /* 0x000e640000004200 */
        /* <DEDUP_REMOVED lines=9> */
[----:B------:R-:W-:Y:S01]  /*7d00*/  MUFU.EX2 R119, R119 ;  /* 0x0000007700777308 */ /* 0x000fe20000000800 */
[----:B------:R-:W-:Y:S01]  /*7d10*/  FSEL R5, R33, RZ, P1 ;  /* 0x000000ff21057208 */ /* 0x000fe20000800000 */
[--C-:B------:R-:W-:Y:S01]  /*7d20*/  FFMA.FTZ R61, R25, UR6, -R44.reuse ;  /* 0x00000006193d7c23 */ /* 0x100fe2000801082c */
[--C-:B------:R-:W-:Y:S01]  /*7d30*/  FFMA.FTZ R115, R115, UR6, -R44.reuse ;  /* 0x0000000673737c23 */ /* 0x100fe2000801082c */
[--C-:B------:R-:W-:Y:S01]  /*7d40*/  FFMA.FTZ R112, R102, UR6, -R37.reuse ;  /* 0x0000000666707c23 */ /* 0x100fe20008010825 */
[----:B------:R-:W-:Y:S01]  /*7d50*/  FFMA.FTZ R106, R6, UR6, -R37 ;  /* 0x00000006066a7c23 */ /* 0x000fe20008010825 */
[----:B------:R-:W-:Y:S01]  /*7d60*/  FADD.FTZ R116, R2, -R5 ;  /* 0x8000000502747221 */ /* 0x000fe20000010000 */
[----:B------:R-:W-:Y:S01]  /*7d70*/  FSEL R5, R3, RZ, P0 ;  /* 0x000000ff03057208 */ /* 0x000fe20000000000 */
[--C-:B------:R-:W-:Y:S01]  /*7d80*/  FFMA.FTZ R111, R20, UR6, -R37.reuse ;  /* 0x00000006146f7c23 */ /* 0x100fe20008010825 */
[----:B------:R-:W-:Y:S01]  /*7d90*/  FFMA.FTZ R2, R4, UR6, -R37 ;  /* 0x0000000604027c23 */ /* 0x000fe20008010825 */
[----:B------:R-:W-:Y:S01]  /*7da0*/  FMUL.FTZ R116, R116, UR6 ;  /* 0x0000000674747c20 */ /* 0x000fe20008410000 */
[----:B------:R-:W2:Y:S01]  /*7db0*/  MUFU.EX2 R109, R109 ;  /* 0x0000006d006d7308 */ /* 0x000ea20000000800 */
[----:B------:R-:W-:Y:S01]  /*7dc0*/  FADD.FTZ R114, R0, -R5 ;  /* 0x8000000500727221 */ /* 0x000fe20000010000 */
[----:B------:R-:W3:Y:S01]  /*7dd0*/  LDSM.16.MT88.4 R20, [R138+0x3000] ;  /* 0x003000008a14783b */ /* 0x000ee20000004200 */
[--C-:B------:R-:W-:Y:S01]  /*7de0*/  FFMA.FTZ R102, R27, UR6, -R44.reuse ;  /* 0x000000061b667c23 */ /* 0x100fe2000801082c */
[--C-:B------:R-:W-:Y:S01]  /*7df0*/  FFMA.FTZ R113, R24, UR6, -R37.reuse ;  /* 0x0000000618717c23 */ /* 0x100fe20008010825 */
[----:B------:R-:W-:Y:S01]  /*7e00*/  FMUL.FTZ R114, R114, UR6 ;  /* 0x0000000672727c20 */ /* 0x000fe20008410000 */
[--C-:B------:R-:W-:Y:S01]  /*7e10*/  FFMA.FTZ R96, R26, UR6, -R37.reuse ;  /* 0x000000061a607c23 */ /* 0x100fe20008010825 */
[--C-:B------:R-:W-:Y:S01]  /*7e20*/  FFMA.FTZ R85, R104, UR6, -R37.reuse ;  /* 0x0000000668557c23 */ /* 0x100fe20008010825 */
[----:B------:R-:W-:Y:S01]  /*7e30*/  MUFU.EX2 R108, R108 ;  /* 0x0000006c006c7308 */ /* 0x000fe20000000800 */
[----:B------:R-:W4:Y:S01]  /*7e40*/  LDSM.16.MT88.4 R24, [R139+0x3400] ;  /* 0x003400008b18783b */ /* 0x000f220000004200 */
[--C-:B------:R-:W-:Y:S01]  /*7e50*/  FFMA.FTZ R0, R118, UR6, -R37.reuse ;  /* 0x0000000676007c23 */ /* 0x100fe20008010825 */
[--C-:B------:R-:W-:Y:S01]  /*7e60*/  FFMA.FTZ R87, R107, UR6, -R44.reuse ;  /* 0x000000066b577c23 */ /* 0x100fe2000801082c */
[--C-:B------:R-:W-:Y:S01]  /*7e70*/  FFMA.FTZ R104, R31, UR6, -R44.reuse ;  /* 0x000000061f687c23 */ /* 0x100fe2000801082c */
[--C-:B------:R-:W-:Y:S01]  /*7e80*/  FFMA.FTZ R101, R117, UR6, -R44.reuse ;  /* 0x0000000675657c23 */ /* 0x100fe2000801082c */
[--C-:B------:R-:W-:Y:S01]  /*7e90*/  FFMA.FTZ R100, R29, UR6, -R44.reuse ;  /* 0x000000061d647c23 */ /* 0x100fe2000801082c */
[--C-:B------:R-:W-:Y:S01]  /*7ea0*/  FFMA.FTZ R107, R30, UR6, -R37.reuse ;  /* 0x000000061e6b7c23 */ /* 0x100fe20008010825 */
[----:B------:R-:W5:Y:S01]  /*7eb0*/  MUFU.EX2 R59, R59 ;  /* 0x0000003b003b7308 */ /* 0x000f620000000800 */
        /* <DEDUP_REMOVED lines=12> */
[----:B------:R-:W2:Y:S01]  /*7f80*/  MUFU.EX2 R106, R106 ;  /* 0x0000006a006a7308 */ /* 0x000ea20000000800 */
[----:B-----5:R-:W-:-:S07]  /*7f90*/  F2FP.F16.F32.PACK_AB R18, R59, R108 ;  /* 0x0000006c3b12723e */ /* 0x020fce00000000ff */
[----:B------:R-:W-:Y:S08]  /*7fa0*/  MUFU.EX2 R111, R111 ;  /* 0x0000006f006f7308 */ /* 0x000ff00000000800 */
[----:B------:R-:W5:Y:S01]  /*7fb0*/  MUFU.EX2 R116, R116 ;  /* 0x0000007400747308 */ /* 0x000f620000000800 */
[----:B--2---:R-:W-:-:S07]  /*7fc0*/  F2FP.F16.F32.PACK_AB R17, R106, R112 ;  /* 0x000000706a11723e */ /* 0x004fce00000000ff */
[----:B------:R-:W2:Y:S08]  /*7fd0*/  MUFU.EX2 R114, R114 ;  /* 0x0000007200727308 */ /* 0x000eb00000000800 */
[----:B------:R-:W1:Y:S01]  /*7fe0*/  MUFU.EX2 R2, R2 ;  /* 0x0000000200027308 */ /* 0x000e620000000800 */
[-C--:B-----5:R-:W-:Y:S01]  /*7ff0*/  FMUL.FTZ R4, R80, R116.reuse ;  /* 0x0000007450047220 */ /* 0x0a0fe20000410000 */
        /* <DEDUP_REMOVED lines=15> */
[----:B-1----:R-:W-:Y:S01]  /*80f0*/  F2FP.F16.F32.PACK_AB R19, R2, R111 ;  /* 0x0000006f0213723e */ /* 0x002fe200000000ff */
[-C--:B------:R-:W-:Y:S01]  /*8100*/  FMUL.FTZ R70, R70, R114.reuse ;  /* 0x0000007246467220 */ /* 0x080fe20000410000 */
[-C--:B------:R-:W-:Y:S01]  /*8110*/  FMUL.FTZ R71, R71, R114.reuse ;  /* 0x0000007247477220 */ /* 0x080fe20000410000 */
[----:B------:R-:W-:Y:S01]  /*8120*/  FFMA.FTZ R157, R157, R114, R112 ;  /* 0x000000729d9d7223 */ /* 0x000fe20000010070 */
[----:B------:R-:W-:Y:S01]  /*8130*/  FFMA.FTZ R116, R158, R116, R119 ;  /* 0x000000749e747223 */ /* 0x000fe20000010077 */
[----:B------:R-:W-:-:S02]  /*8140*/  FFMA.FTZ R158, R39, UR6, -R44 ;  /* 0x00000006279e7c23 */ /* 0x000fc4000801082c */
        /* <DEDUP_REMOVED lines=9> */
[C---:B---3--:R-:W-:Y:S01]  /*81e0*/  HMMA.16816.F32 R12, R16.reuse, R20, R12 ;  /* 0x00000014100c723c */ /* 0x048fe2000000180c */
[----:B------:R-:W-:Y:S01]  /*81f0*/  FADD.FTZ R2, R2, R111 ;  /* 0x0000006f02027221 */ /* 0x000fe20000010000 */
[----:B------:R-:W-:Y:S01]  /*8200*/  FADD.FTZ R108, R59, R108 ;  /* 0x0000006c3b6c7221 */ /* 0x000fe20000010000 */
[----:B------:R-:W-:Y:S02]  /*8210*/  FFMA.FTZ R59, R38, UR6, -R37 ;  /* 0x00000006263b7c23 */ /* 0x000fe40008010825 */
[----:B------:R-:W-:Y:S01]  /*8220*/  MUFU.EX2 R113, R113 ;  /* 0x0000007100717308 */ /* 0x000fe20000000800 */
[----:B------:R-:W-:Y:S01]  /*8230*/  HMMA.16816.F32 R16, R16, R22, R68 ;  /* 0x000000161010723c */ /* 0x000fe20000001844 */
[----:B--2---:R-:W-:Y:S01]  /*8240*/  F2FP.F16.F32.PACK_AB R20, R102, R115 ;  /* 0x000000736614723e */ /* 0x004fe200000000ff */
[----:B------:R-:W-:-:S04]  /*8250*/  FADD.FTZ R115, R115, R108 ;  /* 0x0000006c73737221 */ /* 0x000fc80000010000 */
[----:B------:R-:W-:Y:S01]  /*8260*/  FADD.FTZ R115, R102, R115 ;  /* 0x0000007366737221 */ /* 0x000fe20000010000 */
[----:B------:R-:W2:Y:S01]  /*8270*/  MUFU.EX2 R96, R96 ;  /* 0x0000006000607308 */ /* 0x000ea20000000800 */
[----:B-1----:R-:W-:Y:S02]  /*8280*/  F2FP.F16.F32.PACK_AB R22, R61, R92 ;  /* 0x0000005c3d16723e */ /* 0x002fe400000000ff */
[----:B------:R-:W-:-:S04]  /*8290*/  FADD.FTZ R92, R92, R115 ;  /* 0x000000735c5c7221 */ /* 0x000fc80000010000 */
[----:B------:R-:W-:Y:S01]  /*82a0*/  FADD.FTZ R61, R61, R92 ;  /* 0x0000005c3d3d7221 */ /* 0x000fe20000010000 */
        /* <DEDUP_REMOVED lines=23> */
[----:B------:R-:W-:Y:S08]  /*8420*/  MUFU.EX2 R97, R97 ;  /* 0x0000006100617308 */ /* 0x000ff00000000800 */
[----:B------:R-:W3:Y:S01]  /*8430*/  MUFU.EX2 R84, R84 ;  /* 0x0000005400547308 */ /* 0x000ee20000000800 */
[----:B--2---:R-:W-:Y:S01]  /*8440*/  F2FP.F16.F32.PACK_AB R29, R94, R107 ;  /* 0x0000006b5e1d723e */ /* 0x004fe200000000ff */
[----:B------:R-:W-:Y:S01]  /*8450*/  FADD.FTZ R107, R107, R0 ;  /* 0x000000006b6b7221 */ /* 0x000fe20000010000 */
[----:B------:R-:W-:Y:S01]  /*8460*/  FFMA.FTZ R0, R34, UR6, -R37 ;  /* 0x0000000622007c23 */ /* 0x000fe20008010825 */
[----:B-1----:R-:W-:Y:S02]  /*8470*/  HMMA.16816.F32 R12, R20, R24, R12 ;  /* 0x00000018140c723c */ /* 0x002fe4000000180c */
[----:B------:R-:W-:-:S02]  /*8480*/  FADD.FTZ R94, R94, R107 ;  /* 0x0000006b5e5e7221 */ /* 0x000fc40000010000 */
[----:B------:R-:W-:Y:S02]  /*8490*/  MUFU.EX2 R93, R93 ;  /* 0x0000005d005d7308 */ /* 0x000fe40000000800 */
[----:B------:R-:W-:Y:S01]  /*84a0*/  HMMA.16816.F32 R16, R20, R26, R16 ;  /* 0x0000001a1410723c */ /* 0x000fe20000001810 */
[----:B------:R-:W1:Y:S05]  /*84b0*/  LDSM.16.MT88.4 R20, [R138+0x3800] ;  /* 0x003800008a14783b */ /* 0x000e6a0000004200 */
        /* <DEDUP_REMOVED lines=18> */
[----:B------:R-:W-:Y:S01]  /*85e0*/  MUFU.EX2 R21, R21 ;  /* 0x0000001500157308 */ /* 0x000fe20000000800 */
[--C-:B------:R-:W-:Y:S01]  /*85f0*/  FFMA.FTZ R25, R99, UR6, -R44.reuse ;  /* 0x0000000663197c23 */ /* 0x100fe2000801082c */
[----:B------:R-:W-:Y:S01]  /*8600*/  FFMA.FTZ R53, R62, UR6, -R37 ;  /* 0x000000063e357c23 */ /* 0x000fe20008010825 */
[----:B------:R-:W-:-:S02]  /*8610*/  FFMA.FTZ R24, R63, UR6, -R44 ;  /* 0x000000063f187c23 */ /* 0x000fc4000801082c */
[----:B------:R-:W-:Y:S01]  /*8620*/  HMMA.16816.F32 R16, R28, R22, R16 ;  /* 0x000000161c10723c */ /* 0x000fe20000001810 */
[--C-:B------:R-:W-:Y:S01]  /*8630*/  FFMA.FTZ R26, R103, UR6, -R44.reuse ;  /* 0x00000006671a7c23 */ /* 0x100fe2000801082c */
[----:B------:R-:W-:Y:S01]  /*8640*/  FFMA.FTZ R27, R88, UR6, -R37 ;  /* 0x00000006581b7c23 */ /* 0x000fe20008010825 */
[----:B------:R-:W-:Y:S01]  /*8650*/  MUFU.EX2 R95, R95 ;  /* 0x0000005f005f7308 */ /* 0x000fe20000000800 */
[----:B------:R-:W-:-:S03]  /*8660*/  FFMA.FTZ R88, R91, UR6, -R44 ;  /* 0x000000065b587c23 */ /* 0x000fc6000801082c */
        /* <DEDUP_REMOVED lines=11> */
[----:B------:R-:W-:Y:S01]  /*8720*/  FFMA.FTZ R29, R67, UR6, -R44 ;  /* 0x00000006431d7c23 */ /* 0x000fe2000801082c */
[----:B------:R-:W2:Y:S01]  /*8730*/  MUFU.EX2 R22, R22 ;  /* 0x0000001600167308 */ /* 0x000ea20000000800 */
[--C-:B------:R-:W-:Y:S01]  /*8740*/  FFMA.FTZ R55, R54, UR6, -R37.reuse ;  /* 0x0000000636377c23 */ /* 0x100fe20008010825 */
[--C-:B------:R-:W-:Y:S01]  /*8750*/  FFMA.FTZ R57, R40, UR6, -R37.reuse ;  /* 0x0000000628397c23 */ /* 0x100fe20008010825 */
[----:B------:R-:W-:-:S05]  /*8760*/  FFMA.FTZ R40, R48, UR6, -R37 ;  /* 0x0000000630287c23 */ /* 0x000fca0008010825 */
[----:B------:R-:W3:Y:S01]  /*8770*/  MUFU.EX2 R90, R90 ;  /* 0x0000005a005a7308 */ /* 0x000ee20000000800 */
[----:B-1----:R-:W-:Y:S01]  /*8780*/  F2FP.F16.F32.PACK_AB R68, R26, R93 ;  /* 0x0000005d1a44723e */ /* 0x002fe200000000ff */
[----:B------:R-:W-:-:S04]  /*8790*/  FADD.FTZ R93, R93, R100 ;  /* 0x000000645d5d7221 */ /* 0x000fc80000010000 */
[----:B------:R-:W-:Y:S02]  /*87a0*/  FADD.FTZ R26, R26, R93 ;  /* 0x0000005d1a1a7221 */ /* 0x000fe40000010000 */
[----:B------:R-:W-:Y:S01]  /*87b0*/  MUFU.EX2 R27, R27 ;  /* 0x0000001b001b7308 */ /* 0x000fe20000000800 */
[----:B--2---:R-:W-:-:S07]  /*87c0*/  F2FP.F16.F32.PACK_AB R70, R22, R21 ;  /* 0x000000151646723e */ /* 0x004fce00000000ff */
[----:B------:R-:W1:Y:S01]  /*87d0*/  MUFU.EX2 R30, R30 ;  /* 0x0000001e001e7308 */ /* 0x000e620000000800 */
[----:B---3--:R-:W-:Y:S01]  /*87e0*/  F2FP.F16.F32.PACK_AB R69, R90, R95 ;  /* 0x0000005f5a45723e */ /* 0x008fe200000000ff */
        /* <DEDUP_REMOVED lines=15> */
[----:B------:R-:W5:Y:S01]  /*88e0*/  MUFU.EX2 R53, R53 ;  /* 0x0000003500357308 */ /* 0x000f620000000800 */
[C---:B-1----:R-:W-:Y:S01]  /*88f0*/  HMMA.16816.F32 R72, R68.reuse, R4, R12 ;  /* 0x000000044448723c */ /* 0x042fe2000000180c */
[----:B------:R-:W1:Y:S06]  /*8900*/  LDSM.16.MT88.4 R12, [R139+0x4000] ;  /* 0x004000008b0c783b */ /* 0x000e6c0000004200 */
[----:B------:R-:W-:Y:S01]  /*8910*/  MUFU.EX2 R66, R66 ;  /* 0x0000004200427308 */ /* 0x000fe20000000800 */
[----:B------:R-:W-:Y:S01]  /*8920*/  HMMA.16816.F32 R68, R68, R6, R16 ;  /* 0x000000064444723c */ /* 0x000fe20000001810 */
[----:B--2---:R-:W-:-:S02]  /*8930*/  F2FP.F16.F32.PACK_AB R4, R25, R64 ;  /* 0x000000401904723e */ /* 0x004fc400000000ff */
[----:B----4-:R-:W-:-:S04]  /*8940*/  F2FP.F16.F32.PACK_AB R5, R58, R51 ;  /* 0x000000333a05723e */ /* 0x010fc800000000ff */
[----:B------:R-:W2:Y:S01]  /*8950*/  MUFU.EX2 R45, R45 ;  /* 0x0000002d002d7308 */ /* 0x000ea20000000800 */
[----:B------:R-:W-:Y:S01]  /*8960*/  FADD.FTZ R51, R51, R30 ;  /* 0x0000001e33337221 */ /* 0x000fe20000010000 */
[--C-:B------:R-:W-:Y:S01]  /*8970*/  FFMA.FTZ R16, R43, UR6, -R44.reuse ;  /* 0x000000062b107c23 */ /* 0x100fe2000801082c */
[----:B------:R-:W-:Y:S01]  /*8980*/  F2FP.F16.F32.PACK_AB R6, R88, R31 ;  /* 0x0000001f5806723e */ /* 0x000fe200000000ff */
[----:B------:R-:W-:Y:S01]  /*8990*/  FFMA.FTZ R43, R47, UR6, -R44 ;  /* 0x000000062f2b7c23 */ /* 0x000fe2000801082c */
[----:B-----5:R-:W-:Y:S01]  /*89a0*/  F2FP.F16.F32.PACK_AB R7, R53, R56 ;  /* 0x000000383507723e */ /* 0x020fe200000000ff */
[--C-:B------:R-:W-:Y:S02]  /*89b0*/  FFMA.FTZ R47, R50, UR6, -R37.reuse ;  /* 0x00000006322f7c23 */ /* 0x100fe40008010825 */
[----:B------:R4:W-:Y:S01]  /*89c0*/  MUFU.EX2 R2, R16 ;  /* 0x0000001000027308 */ /* 0x0009e20000000800 */
[----:B------:R-:W-:Y:S01]  /*89d0*/  FFMA.FTZ R50, R52, UR6, -R37 ;  /* 0x0000000634327c23 */ /* 0x000fe20008010825 */
[----:B------:R-:W-:-:S02]  /*89e0*/  FADD.FTZ R51, R58, R51 ;  /* 0x000000333a337221 */ /* 0x000fc40000010000 */
[C---:B---3--:R-:W-:Y:S02]  /*89f0*/  HMMA.16816.F32 R72, R4.reuse, R8, R72 ;  /* 0x000000080448723c */ /* 0x048fe40000001848 */
[----:B------:R-:W-:Y:S02]  /*8a00*/  FADD.FTZ R56, R56, R51 ;  /* 0x0000003338387221 */ /* 0x000fe40000010000 */
[----:B------:R-:W-:Y:S02]  /*8a10*/  MUFU.EX2 R28, R28 ;  /* 0x0000001c001c7308 */ /* 0x000fe40000000800 */
[----:B------:R-:W-:Y:S01]  /*8a20*/  FADD.FTZ R56, R53, R56 ;  /* 0x0000003835387221 */ /* 0x000fe20000010000 */
[C---:B------:R-:W-:Y:S01]  /*8a30*/  HMMA.16816.F32 R68, R4.reuse, R10, R68 ;  /* 0x0000000a0444723c */ /* 0x040fe20000001844 */
[----:B------:R-:W-:Y:S04]  /*8a40*/  LDSM.16.MT88.4 R8, [R139+0x4800] ;  /* 0x004800008b08783b */ /* 0x000fe80000004200 */
[----:B------:R-:W3:Y:S01]  /*8a50*/  MUFU.EX2 R29, R29 ;  /* 0x0000001d001d7308 */ /* 0x000ee20000000800 */
[----:B----4-:R-:W4:Y:S01]  /*8a60*/  LDSM.16.MT88.4 R16, [R139+0x4400] ;  /* 0x004400008b10783b */ /* 0x010f220000004200 */
[C---:B-1----:R-:W-:Y:S06]  /*8a70*/  HMMA.16816.F32 R80, R4.reuse, R12, R80 ;  /* 0x0000000c0450723c */ /* 0x042fec0000001850 */
[----:B------:R-:W-:Y:S01]  /*8a80*/  MUFU.EX2 R47, R47 ;  /* 0x0000002f002f7308 */ /* 0x000fe20000000800 */
[----:B------:R-:W-:Y:S01]  /*8a90*/  HMMA.16816.F32 R76, R4, R14, R76 ;  /* 0x0000000e044c723c */ /* 0x000fe2000000184c */
[----:B------:R-:W1:Y:S06]  /*8aa0*/  LDSM.16.MT88.4 R12, [R138+0x4400] ;  /* 0x004400008a0c783b */ /* 0x000e6c0000004200 */
[----:B------:R-:W5:Y:S01]  /*8ab0*/  MUFU.EX2 R50, R50 ;  /* 0x0000003200327308 */ /* 0x000f620000000800 */
[----:B--2---:R-:W-:-:S02]  /*8ac0*/  F2FP.F16.F32.PACK_AB R4, R45, R66 ;  /* 0x000000422d04723e */ /* 0x004fc400000000ff */
[----:B---3--:R-:W-:-:S05]  /*8ad0*/  F2FP.F16.F32.PACK_AB R6, R29, R28 ;  /* 0x0000001c1d06723e */ /* 0x008fca00000000ff */
[----:B------:R-:W2:Y:S08]  /*8ae0*/  MUFU.EX2 R55, R55 ;  /* 0x0000003700377308 */ /* 0x000eb00000000800 */
[----:B------:R-:W-:Y:S01]  /*8af0*/  MUFU.EX2 R23, R23 ;  /* 0x0000001700177308 */ /* 0x000fe20000000800 */
[----:B-----5:R-:W-:-:S07]  /*8b00*/  F2FP.F16.F32.PACK_AB R5, R50, R47 ;  /* 0x0000002f3205723e */ /* 0x020fce00000000ff */
[----:B------:R-:W3:Y:S01]  /*8b10*/  MUFU.EX2 R24, R24 ;  /* 0x0000001800187308 */ /* 0x000ee20000000800 */
[----:B--2---:R-:W-:-:S07]  /*8b20*/  F2FP.F16.F32.PACK_AB R7, R55, R46 ;  /* 0x0000002e3707723e */ /* 0x004fce00000000ff */
[----:B------:R-:W-:Y:S01]  /*8b30*/  MUFU.EX2 R20, R20 ;  /* 0x0000001400147308 */ /* 0x000fe20000000800 */
[C---:B----4-:R-:W-:Y:S06]  /*8b40*/  HMMA.16816.F32 R80, R4.reuse, R16, R80 ;  /* 0x000000100450723c */ /* 0x050fec0000001850 */
[C---:B------:R-:W-:Y:S01]  /*8b50*/  HMMA.16816.F32 R76, R4.reuse, R18, R76 ;  /* 0x00000012044c723c */ /* 0x040fe2000000184c */
[----:B------:R-:W2:Y:S01]  /*8b60*/  MUFU.EX2 R49, R49 ;  /* 0x0000003100317308 */ /* 0x000ea20000000800 */
[----:B------:R-:W4:Y:S04]  /*8b70*/  LDSM.16.MT88.4 R16, [R138+0x4800] ;  /* 0x004800008a10783b */ /* 0x000f280000004200 */
[C---:B-1----:R-:W-:Y:S03]  /*8b80*/  HMMA.16816.F32 R72, R4.reuse, R12, R72 ;  /* 0x0000000c0448723c */ /* 0x042fe60000001848 */
[----:B------:R-:W-:Y:S03]  /*8b90*/  MUFU.EX2 R57, R57 ;  /* 0x0000003900397308 */ /* 0x000fe60000000800 */
[----:B------:R-:W-:Y:S01]  /*8ba0*/  HMMA.16816.F32 R68, R4, R14, R68 ;  /* 0x0000000e0444723c */ /* 0x000fe20000001844 */
[----:B------:R-:W1:Y:S04]  /*8bb0*/  LDSM.16.MT88.4 R12, [R139+0x4c00] ;  /* 0x004c00008b0c783b */ /* 0x000e680000004200 */
[----:B------:R-:W5:Y:S02]  /*8bc0*/  MUFU.EX2 R40, R40 ;  /* 0x0000002800287308 */ /* 0x000f640000000800 */
[----:B---3--:R-:W-:-:S02]  /*8bd0*/  F2FP.F16.F32.PACK_AB R4, R24, R23 ;  /* 0x000000171804723e */ /* 0x008fc400000000ff */
[----:B--2---:R-:W-:Y:S02]  /*8be0*/  F2FP.F16.F32.PACK_AB R6, R49, R20 ;  /* 0x000000143106723e */ /* 0x004fe400000000ff */
[----:B------:R-:W-:Y:S02]  /*8bf0*/  F2FP.F16.F32.PACK_AB R7, R39, R36 ;  /* 0x000000242707723e */ /* 0x000fe400000000ff */
[----:B------:R-:W2:Y:S08]  /*8c00*/  MUFU.EX2 R43, R43 ;  /* 0x0000002b002b7308 */ /* 0x000eb00000000800 */
[----:B------:R-:W-:Y:S01]  /*8c10*/  MUFU.EX2 R0, R0 ;  /* 0x0000000000007308 */ /* 0x000fe20000000800 */
[----:B-----5:R-:W-:-:S07]  /*8c20*/  F2FP.F16.F32.PACK_AB R5, R40, R57 ;  /* 0x000000392805723e */ /* 0x020fce00000000ff */
[C---:B------:R-:W-:Y:S01]  /*8c30*/  HMMA.16816.F32 R80, R4.reuse, R8, R80 ;  /* 0x000000080450723c */ /* 0x040fe20000001850 */
[----:B------:R-:W3:Y:S05]  /*8c40*/  MUFU.EX2 R59, R59 ;  /* 0x0000003b003b7308 */ /* 0x000eea0000000800 */
[C---:B------:R-:W-:Y:S01]  /*8c50*/  HMMA.16816.F32 R76, R4.reuse, R10, R76 ;  /* 0x0000000a044c723c */ /* 0x040fe2000000184c */
[----:B------:R-:W-:Y:S02]  /*8c60*/  FADD.FTZ R9, R21, R26 ;  /* 0x0000001a15097221 */ /* 0x000fe40000010000 */
[----:B------:R-:W-:Y:S02]  /*8c70*/  MUFU.EX2 R21, R32 ;  /* 0x0000002000157308 */ /* 0x000fe40000000800 */
[----:B------:R-:W-:Y:S01]  /*8c80*/  FADD.FTZ R9, R22, R9 ;  /* 0x0000000916097221 */ /* 0x000fe20000010000 */
[----:B------:R-:W-:Y:S01]  /*8c90*/  FFMA.FTZ R22, R35, UR6, -R37 ;  /* 0x0000000623167c23 */ /* 0x000fe20008010825 */
[----:B----4-:R-:W-:Y:S02]  /*8ca0*/  HMMA.16816.F32 R72, R4, R16, R72 ;  /* 0x000000100448723c */ /* 0x010fe40000001848 */
[----:B------:R-:W-:-:S02]  /*8cb0*/  FADD.FTZ R26, R64, R9 ;  /* 0x00000009401a7221 */ /* 0x000fc40000010000 */
[----:B------:R-:W4:Y:S01]  /*8cc0*/  LDSM.16.MT88.4 R8, [R138+0x4c00] ;  /* 0x004c00008a08783b */ /* 0x000f220000004200 */
[----:B------:R-:W5:Y:S01]  /*8cd0*/  MUFU.EX2 R22, R22 ;  /* 0x0000001600167308 */ /* 0x000f620000000800 */
[----:B------:R-:W-:Y:S01]  /*8ce0*/  FADD.FTZ R26, R25, R26 ;  /* 0x0000001a191a7221 */ /* 0x000fe20000010000 */
[----:B------:R-:W-:Y:S03]  /*8cf0*/  HMMA.16816.F32 R68, R4, R18, R68 ;  /* 0x000000120444723c */ /* 0x000fe60000001844 */
[----:B------:R-:W-:-:S04]  /*8d00*/  FADD.FTZ R17, R31, R26 ;  /* 0x0000001a1f117221 */ /* 0x000fc80000010000 */
[----:B------:R-:W-:Y:S01]  /*8d10*/  FADD.FTZ R17, R88, R17 ;  /* 0x0000001158117221 */ /* 0x000fe20000010000 */
[----:B--2---:R-:W-:Y:S02]  /*8d20*/  F2FP.F16.F32.PACK_AB R4, R43, R2 ;  /* 0x000000022b04723e */ /* 0x004fe400000000ff */
[----:B---3--:R-:W-:Y:S01]  /*8d30*/  F2FP.F16.F32.PACK_AB R5, R59, R0 ;  /* 0x000000003b05723e */ /* 0x008fe200000000ff */
[----:B------:R-:W-:Y:S01]  /*8d40*/  FADD.FTZ R66, R66, R17 ;  /* 0x0000001142427221 */ /* 0x000fe20000010000 */
[----:B------:R-:W-:Y:S01]  /*8d50*/  F2FP.F16.F32.PACK_AB R6, R158, R41 ;  /* 0x000000299e06723e */ /* 0x000fe200000000ff */
[----:B------:R-:W-:Y:S01]  /*8d60*/  FADD.FTZ R17, R47, R56 ;  /* 0x000000382f117221 */ /* 0x000fe20000010000 */
[----:B-----5:R-:W-:Y:S01]  /*8d70*/  F2FP.F16.F32.PACK_AB R7, R22, R21 ;  /* 0x000000151607723e */ /* 0x020fe200000000ff */
[----:B------:R-:W-:Y:S02]  /*8d80*/  FADD.FTZ R45, R45, R66 ;  /* 0x000000422d2d7221 */ /* 0x000fe40000010000 */
[----:B------:R-:W-:-:S04]  /*8d90*/  FADD.FTZ R17, R50, R17 ;  /* 0x0000001132117221 */ /* 0x000fc80000010000 */
[----:B------:R-:W-:Y:S01]  /*8da0*/  FADD.FTZ R16, R46, R17 ;  /* 0x000000112e107221 */ /* 0x000fe20000010000 */
[----:B-1----:R-:W-:Y:S03]  /*8db0*/  HMMA.16816.F32 R80, R4, R12, R80 ;  /* 0x0000000c0450723c */ /* 0x002fe60000001850 */
[----:B------:R-:W-:-:S03]  /*8dc0*/  FADD.FTZ R16, R55, R16 ;  /* 0x0000001037107221 */ /* 0x000fc60000010000 */
[----:B------:R-:W-:Y:S01]  /*8dd0*/  HMMA.16816.F32 R76, R4, R14, R76 ;  /* 0x0000000e044c723c */ /* 0x000fe2000000184c */
[----:B------:R-:W-:-:S04]  /*8de0*/  FADD.FTZ R12, R28, R45 ;  /* 0x0000002d1c0c7221 */ /* 0x000fc80000010000 */
[----:B------:R-:W-:Y:S02]  /*8df0*/  FADD.FTZ R12, R29, R12 ;  /* 0x0000000c1d0c7221 */ /* 0x000fe40000010000 */
[----:B------:R-:W-:Y:S02]  /*8e00*/  FADD.FTZ R15, R57, R16 ;  /* 0x00000010390f7221 */ /* 0x000fe40000010000 */
[----:B------:R-:W-:Y:S01]  /*8e10*/  FADD.FTZ R13, R23, R12 ;  /* 0x0000000c170d7221 */ /* 0x000fe20000010000 */
[C---:B----4-:R-:W-:Y:S01]  /*8e20*/  HMMA.16816.F32 R72, R4.reuse, R8, R72 ;  /* 0x000000080448723c */ /* 0x050fe20000001848 */
        /* <DEDUP_REMOVED lines=12> */
[----:B------:R-:W-:Y:S01]  /*8ef0*/  MOV R0, R3 ;  /* 0x0000000300007202 */ /* 0x000fe20000000f00 */
[----:B------:R-:W-:Y:S01]  /*8f00*/  FADD.FTZ R41, R41, R2 ;  /* 0x0000000229297221 */ /* 0x000fe20000010000 */
[----:B------:R-:W-:Y:S01]  /*8f10*/  MOV R2, R33 ;  /* 0x0000002100027202 */ /* 0x000fe20000000f00 */
[----:B------:R-:W-:Y:S02]  /*8f20*/  FADD.FTZ R157, R22, R21 ;  /* 0x00000015169d7221 */ /* 0x000fe40000010000 */
[----:B------:R-:W-:-:S07]  /*8f30*/  FADD.FTZ R158, R158, R41 ;  /* 0x000000299e9e7221 */ /* 0x000fce0000010000 */
.L_x_4838:
        /* <DEDUP_REMOVED lines=14> */
.L_x_4848:
[----:B------:R-:W-:Y:S04]  /*9020*/  DEPBAR.LE SB0, 0x0 ;  /* 0x000080000000791a */ /* 0x000fe80000000000 */
[----:B------:R-:W-:Y:S01]  /*9030*/  BAR.SYNC.DEFER_BLOCKING 0x0 ;  /* 0x0000000000007b1d */ /* 0x000fe20000010000 */
[----:B------:R-:W-:Y:S02]  /*9040*/  IADD3 R148, R148, -0x1, RZ ;  /* 0xffffffff94947810 */ /* 0x000fe40007ffe0ff */
[----:B------:R-:W-:Y:S02]  /*9050*/  MOV R10, R156 ;  /* 0x0000009c000a7202 */ /* 0x000fe40000000f00 */
[----:B------:R-:W-:Y:S01]  /*9060*/  MOV R0, R150 ;  /* 0x0000009600007202 */ /* 0x000fe20000000f00 */
[----:B------:R-:W-:Y:S06]  /*9070*/  @!P6 BRA `(.L_x_4845) ;  /* 0x0000000000f4e947 */ /* 0x000fec0003800000 */
        /* <DEDUP_REMOVED lines=61> */
.L_x_4845:
        /* <DEDUP_REMOVED lines=13> */
[----:B------:R-:W-:Y:S01]  /*9520*/  ISETP.GT.AND P0, PT, R148, R145, PT ;  /* 0x000000919400720c */ /* 0x000fe20003f04270 */
        /* <DEDUP_REMOVED lines=172> */
[----:B------:R-:W2:Y:S01]  /*9ff0*/  MUFU.TANH R165, R165 ;  /* 0x000000a500a57308 */ /* 0x000ea20000002400 */
[----:B-1----:R-:W-:Y:S09]  /*a000*/  FMUL.FTZ R2, R55, UR10 ;  /* 0x0000000a37027c20 */ /* 0x002ff20008410000 */
[----:B------:R1:W1:Y:S01]  /*a010*/  MUFU.TANH R99, R2 ;  /* 0x0000000200637308 */ /* 0x0002620000002400 */
[----:B---3--:R-:W-:Y:S09]  /*a020*/  FMUL.FTZ R0, R66, UR10 ;  /* 0x0000000a42007c20 */ /* 0x008ff20008410000 */
[----:B------:R-:W3:Y:S10]  /*a030*/  MUFU.TANH R164, R164 ;  /* 0x000000a400a47308 */ /* 0x000ef40000002400 */
        /* <DEDUP_REMOVED lines=74> */
.L_x_4847:
        /* <DEDUP_REMOVED lines=16> */
.L_x_4846:
        /* <DEDUP_REMOVED lines=73> */
[C---:B------:R-:W-:Y:S01]  /*aa70*/  FMUL.FTZ R22, R2.reuse, UR4 ;  /* 0x0000000402167c20 */ /* 0x040fe20008410000 */
[----:B------:R-:W-:Y:S01]  /*aa80*/  FADD.FTZ R4, -R2, R87 ;  /* 0x0000005702047221 */ /* 0x000fe20000010100 */
[----:B------:R-:W-:Y:S03]  /*aa90*/  MOV R87, R2 ;  /* 0x0000000200577202 */ /* 0x000fe60000000f00 */
        /* <DEDUP_REMOVED lines=8> */
[----:B------:R-:W-:Y:S01]  /*ab20*/  FSEL R22, R22, RZ, P0 ;  /* 0x000000ff16167208 */ /* 0x000fe20000000000 */
        /* <DEDUP_REMOVED lines=9> */
[----:B------:R-:W3:Y:S01]  /*abc0*/  LDSM.16.MT88.4 R12, [R139+0x3000] ;  /* 0x003000008b0c783b */ /* 0x000ee20000004200 */
[--C-:B------:R-:W-:Y:S01]  /*abd0*/  FFMA.FTZ R59, R35, UR4, -R22.reuse ;  /* 0x00000004233b7c23 */ /* 0x100fe20008010816 */
[--C-:B------:R-:W-:Y:S01]  /*abe0*/  FFMA.FTZ R51, R33, UR4, -R22.reuse ;  /* 0x0000000421337c23 */ /* 0x100fe20008010816 */
[--C-:B------:R-:W-:Y:S01]  /*abf0*/  FFMA.FTZ R48, R39, UR4, -R22.reuse ;  /* 0x0000000427307c23 */ /* 0x100fe20008010816 */
[--C-:B------:R-:W-:Y:S01]  /*ac00*/  FFMA.FTZ R36, R109, UR4, -R22.reuse ;  /* 0x000000046d247c23 */ /* 0x100fe20008010816 */
[--C-:B------:R-:W-:Y:S01]  /*ac10*/  FFMA.FTZ R42, R9, UR4, -R22.reuse ;  /* 0x00000004092a7c23 */ /* 0x100fe20008010816 */
[--C-:B------:R-:W-:Y:S03]  /*ac20*/  FFMA.FTZ R91, R26, UR4, -R22.reuse ;  /* 0x000000041a5b7c23 */ /* 0x100fe60008010816 */
[----:B------:R-:W-:Y:S01]  /*ac30*/  MUFU.EX2 R38, R38 ;  /* 0x0000002600267308 */ /* 0x000fe20000000800 */
[----:B------:R-:W4:Y:S01]  /*ac40*/  LDSM.16.MT88.4 R28, [R138+0x3000] ;  /* 0x003000008a1c783b */ /* 0x000f220000004200 */
[----:B------:R-:W-:Y:S01]  /*ac50*/  FFMA.FTZ R88, R25, UR4, -R22 ;  /* 0x0000000419587c23 */ /* 0x000fe20008010816 */
[--C-:B------:R-:W-:Y:S01]  /*ac60*/  FFMA.FTZ R66, R24, UR4, -R23.reuse ;  /* 0x0000000418427c23 */ /* 0x100fe20008010817 */
[--C-:B------:R-:W-:Y:S01]  /*ac70*/  FFMA.FTZ R41, R10, UR4, -R23.reuse ;  /* 0x000000040a297c23 */ /* 0x100fe20008010817 */
[--C-:B------:R-:W-:Y:S01]  /*ac80*/  FFMA.FTZ R44, R8, UR4, -R23.reuse ;  /* 0x00000004082c7c23 */ /* 0x100fe20008010817 */
[C---:B-1----:R-:W-:Y:S01]  /*ac90*/  FMUL.FTZ R8, R21.reuse, R76 ;  /* 0x0000004c15087220 */ /* 0x042fe20000410000 */
[C---:B------:R-:W-:Y:S03]  /*aca0*/  FMUL.FTZ R9, R21.reuse, R77 ;  /* 0x0000004d15097220 */ /* 0x040fe60000410000 */
[----:B------:R-:W-:Y:S01]  /*acb0*/  MUFU.EX2 R36, R36 ;  /* 0x0000002400247308 */ /* 0x000fe20000000800 */
[----:B--2---:R-:W-:Y:S01]  /*acc0*/  FFMA.FTZ R158, R21, R158, R32 ;  /* 0x0000009e159e7223 */ /* 0x004fe20000010020 */
[--C-:B------:R-:W-:Y:S01]  /*acd0*/  FFMA.FTZ R55, R37, UR4, -R23.reuse ;  /* 0x0000000425377c23 */ /* 0x100fe20008010817 */
[--C-:B------:R-:W-:Y:S01]  /*ace0*/  FFMA.FTZ R45, R120, UR4, -R22.reuse ;  /* 0x00000004782d7c23 */ /* 0x100fe20008010816 */
[----:B------:R-:W-:Y:S01]  /*acf0*/  FMUL.FTZ R20, R4, UR4 ;  /* 0x0000000404147c20 */ /* 0x000fe20008410000 */
[--C-:B------:R-:W-:Y:S01]  /*ad00*/  FFMA.FTZ R57, R106, UR4, -R23.reuse ;  /* 0x000000046a397c23 */ /* 0x100fe20008010817 */
[--C-:B------:R-:W-:Y:S01]  /*ad10*/  FFMA.FTZ R53, R103, UR4, -R22.reuse ;  /* 0x0000000467357c23 */ /* 0x100fe20008010816 */
[--C-:B------:R-:W-:Y:S03]  /*ad20*/  FFMA.FTZ R109, R115, UR4, -R22.reuse ;  /* 0x00000004736d7c23 */ /* 0x100fe60008010816 */
[----:B------:R-:W1:Y:S01]  /*ad30*/  MUFU.EX2 R43, R43 ;  /* 0x0000002b002b7308 */ /* 0x000e620000000800 */
[--C-:B------:R-:W-:Y:S01]  /*ad40*/  FFMA.FTZ R90, R16, UR4, -R23.reuse ;  /* 0x00000004105a7c23 */ /* 0x100fe20008010817 */
[--C-:B------:R-:W-:Y:S01]  /*ad50*/  FFMA.FTZ R16, R27, UR4, -R22.reuse ;  /* 0x000000041b107c23 */ /* 0x100fe20008010816 */
[C---:B------:R-:W-:Y:S01]  /*ad60*/  FMUL.FTZ R4, R21.reuse, R80 ;  /* 0x0000005015047220 */ /* 0x040fe20000410000 */
[----:B------:R-:W-:Y:S01]  /*ad70*/  FMUL.FTZ R5, R21, R81 ;  /* 0x0000005115057220 */ /* 0x000fe20000410000 */
[--C-:B------:R-:W-:Y:S01]  /*ad80*/  FFMA.FTZ R96, R11, UR4, -R23.reuse ;  /* 0x000000040b607c23 */ /* 0x100fe20008010817 */
[--C-:B------:R-:W-:Y:S01]  /*ad90*/  FFMA.FTZ R46, R19, UR4, -R22.reuse ;  /* 0x00000004132e7c23 */ /* 0x100fe20008010816 */
[--C-:B------:R-:W-:Y:S03]  /*ada0*/  FFMA.FTZ R62, R18, UR4, -R23.reuse ;  /* 0x00000004123e7c23 */ /* 0x100fe60008010817 */
[----:B------:R-:W2:Y:S01]  /*adb0*/  MUFU.EX2 R20, R20 ;  /* 0x0000001400147308 */ /* 0x000ea20000000800 */
[--C-:B------:R-:W-:Y:S01]  /*adc0*/  FFMA.FTZ R61, R17, UR4, -R22.reuse ;  /* 0x00000004113d7c23 */ /* 0x100fe20008010816 */
[----:B------:R-:W-:Y:S01]  /*add0*/  FMUL.FTZ R17, R21, R69 ;  /* 0x0000004515117220 */ /* 0x000fe20000410000 */
[--C-:B------:R-:W-:Y:S01]  /*ade0*/  FFMA.FTZ R69, R34, UR4, -R23.reuse ;  /* 0x0000000422457c23 */ /* 0x100fe20008010817 */
[--C-:B------:R-:W-:Y:S01]  /*adf0*/  FFMA.FTZ R93, R128, UR4, -R23.reuse ;  /* 0x00000004805d7c23 */ /* 0x100fe20008010817 */
[--C-:B------:R-:W-:Y:S01]  /*ae00*/  FFMA.FTZ R92, R116, UR4, -R22.reuse ;  /* 0x00000004745c7c23 */ /* 0x100fe20008010816 */
[--C-:B------:R-:W-:Y:S01]  /*ae10*/  FFMA.FTZ R50, R131, UR4, -R23.reuse ;  /* 0x0000000483327c23 */ /* 0x100fe20008010817 */
[--C-:B------:R-:W-:Y:S03]  /*ae20*/  FFMA.FTZ R67, R111, UR4, -R23.reuse ;  /* 0x000000046f437c23 */ /* 0x100fe60008010817 */
[----:B------:R-:W5:Y:S01]  /*ae30*/  MUFU.EX2 R57, R57 ;  /* 0x0000003900397308 */ /* 0x000f620000000800 */
        /* <DEDUP_REMOVED lines=8> */
[C---:B--2---:R-:W-:Y:S01]  /*aec0*/  FMUL.FTZ R10, R20.reuse, R78 ;  /* 0x0000004e140a7220 */ /* 0x044fe20000410000 */
[C---:B------:R-:W-:Y:S01]  /*aed0*/  FMUL.FTZ R11, R20.reuse, R79 ;  /* 0x0000004f140b7220 */ /* 0x040fe20000410000 */
[C---:B------:R-:W-:Y:S01]  /*aee0*/  FMUL.FTZ R18, R20.reuse, R70 ;  /* 0x0000004614127220 */ /* 0x040fe20000410000 */
[C---:B------:R-:W-:Y:S01]  /*aef0*/  FMUL.FTZ R19, R20.reuse, R71 ;  /* 0x0000004714137220 */ /* 0x040fe20000410000 */
[C---:B------:R-:W-:Y:S01]  /*af00*/  FMUL.FTZ R6, R20.reuse, R82 ;  /* 0x0000005214067220 */ /* 0x040fe20000410000 */
[----:B------:R-:W-:Y:S01]  /*af10*/  FMUL.FTZ R7, R20, R83 ;  /* 0x0000005314077220 */ /* 0x000fe20000410000 */
[----:B------:R-:W-:Y:S03]  /*af20*/  FFMA.FTZ R71, R107, UR4, -R22 ;  /* 0x000000046b477c23 */ /* 0x000fe60008010816 */
[----:B------:R-:W-:Y:S01]  /*af30*/  MUFU.EX2 R109, R109 ;  /* 0x0000006d006d7308 */ /* 0x000fe20000000800 */
[C---:B-----5:R-:W-:Y:S01]  /*af40*/  F2FP.F16.F32.PACK_AB R24, R57.reuse, R32 ;  /* 0x000000203918723e */ /* 0x060fe200000000ff */
[----:B------:R-:W-:Y:S01]  /*af50*/  FADD.FTZ R37, R57, R158 ;  /* 0x0000009e39257221 */ /* 0x000fe20000010000 */
[----:B------:R-:W-:Y:S01]  /*af60*/  LDSM.16.MT88.4 R32, [R138+0x3400] ;  /* 0x003400008a20783b */ /* 0x000fe20000004200 */
[----:B------:R-:W-:Y:S01]  /*af70*/  FFMA.FTZ R58, R112, UR4, -R22 ;  /* 0x00000004703a7c23 */ /* 0x000fe20008010816 */
[----:B------:R-:W-:Y:S01]  /*af80*/  FFMA.FTZ R56, R108, UR4, -R23 ;  /* 0x000000046c387c23 */ /* 0x000fe20008010817 */
[----:B------:R-:W-:Y:S01]  /*af90*/  FADD.FTZ R70, R38, R37 ;  /* 0x0000002526467221 */ /* 0x000fe20000010000 */
[----:B------:R-:W-:Y:S03]  /*afa0*/  FFMA.FTZ R54, R123, UR4, -R23 ;  /* 0x000000047b367c23 */ /* 0x000fe60008010817 */
[----:B------:R-:W2:Y:S01]  /*afb0*/  MUFU.EX2 R42, R42 ;  /* 0x0000002a002a7308 */ /* 0x000ea20000000800 */
[----:B-1----:R-:W-:Y:S01]  /*afc0*/  F2FP.F16.F32.PACK_AB R25, R36, R53 ;  /* 0x000000352419723e */ /* 0x002fe200000000ff */
[----:B------:R-:W-:Y:S01]  /*afd0*/  FADD.FTZ R70, R43, R70 ;  /* 0x000000462b467221 */ /* 0x000fe20000010000 */
[----:B------:R-:W-:Y:S01]  /*afe0*/  FFMA.FTZ R157, R20, R157, R53 ;  /* 0x0000009d149d7223 */ /* 0x000fe20000010035 */
[--C-:B------:R-:W-:Y:S01]  /*aff0*/  FFMA.FTZ R52, R121, UR4, -R22.reuse ;  /* 0x0000000479347c23 */ /* 0x100fe20008010816 */
[--C-:B------:R-:W-:Y:S01]  /*b000*/  FFMA.FTZ R102, R102, UR4, -R23.reuse ;  /* 0x0000000466667c23 */ /* 0x100fe20008010817 */
[----:B------:R-:W-:Y:S01]  /*b010*/  ISETP.GT.AND P0, PT, R148, R145, PT ;  /* 0x000000919400720c */ /* 0x000fe20003f04270 */
[--C-:B------:R-:W-:Y:S03]  /*b020*/  FFMA.FTZ R98, R98, UR4, -R23.reuse ;  /* 0x0000000462627c23 */ /* 0x100fe60008010817 */
[----:B------:R1:W-:Y:S01]  /*b030*/  MUFU.EX2 R80, R16 ;  /* 0x0000001000507308 */ /* 0x0003e20000000800 */
[--C-:B------:R-:W-:Y:S01]  /*b040*/  FFMA.FTZ R97, R97, UR4, -R22.reuse ;  /* 0x0000000461617c23 */ /* 0x100fe20008010816 */
[--C-:B------:R-:W-:Y:S01]  /*b050*/  FFMA.FTZ R165, R165, UR4, -R22.reuse ;  /* 0x00000004a5a57c23 */ /* 0x100fe20008010816 */
[--C-:B------:R-:W-:Y:S01]  /*b060*/  FFMA.FTZ R164, R164, UR4, -R23.reuse ;  /* 0x00000004a4a47c23 */ /* 0x100fe20008010817 */
[----:B------:R-:W-:Y:S01]  /*b070*/  FFMA.FTZ R162, R162, UR4, -R23 ;  /* 0x00000004a2a27c23 */ /* 0x000fe20008010817 */
[--C-:B------:R-:W-:Y:S01]  /*b080*/  FFMA.FTZ R163, R163, UR4, -R22.reuse ;  /* 0x00000004a3a37c23 */ /* 0x100fe20008010816 */
[----:B------:R-:W-:Y:S01]  /*b090*/  FFMA.FTZ R161, R161, UR4, -R22 ;  /* 0x00000004a1a17c23 */ /* 0x000fe20008010816 */
[----:B------:R-:W-:Y:S03]  /*b0a0*/  MOV R85, R0 ;  /* 0x0000000000557202 */ /* 0x000fe60000000f00 */
[----:B------:R-:W-:Y:S01]  /*b0b0*/  MUFU.EX2 R41, R41 ;  /* 0x0000002900297308 */ /* 0x000fe20000000800 */
[----:B--2---:R-:W-:Y:S09]  /*b0c0*/  F2FP.F16.F32.PACK_AB R27, R42, R109 ;  /* 0x0000006d2a1b723e */ /* 0x004ff200000000ff */
[----:B------:R-:W2:Y:S01]  /*b0d0*/  MUFU.EX2 R96, R96 ;  /* 0x0000006000607308 */ /* 0x000ea20000000800 */
[C---:B-1----:R-:W-:Y:S01]  /*b0e0*/  FMUL.FTZ R16, R21.reuse, R68 ;  /* 0x0000004415107220 */ /* 0x042fe20000410000 */
[----:B------:R-:W-:Y:S01]  /*b0f0*/  FADD.FTZ R68, R36, R157 ;  /* 0x0000009d24447221 */ /* 0x000fe20000010000 */
[C---:B---3--:R-:W-:Y:S01]  /*b100*/  HMMA.16816.F32 R4, R24.reuse, R12, R4 ;  /* 0x0000000c1804723c */ /* 0x048fe20000001804 */
[----:B------:R-:W-:Y:S06]  /*b110*/  LDSM.16.MT88.4 R36, [R138+0x3800] ;  /* 0x003800008a24783b */ /* 0x000fec0000004200 */
[----:B------:R-:W-:Y:S01]  /*b120*/  MUFU.EX2 R40, R40 ;  /* 0x0000002800287308 */ /* 0x000fe20000000800 */
[C---:B------:R-:W-:Y:S03]  /*b130*/  HMMA.16816.F32 R8, R24.reuse, R14, R8 ;  /* 0x0000000e1808723c */ /* 0x040fe60000001808 */
[C---:B------:R-:W-:Y:S01]  /*b140*/  FMUL.FTZ R12, R21.reuse, R72 ;  /* 0x00000048150c7220 */ /* 0x040fe20000410000 */
[----:B------:R-:W-:Y:S05]  /*b150*/  FMUL.FTZ R13, R21, R73 ;  /* 0x00000049150d7220 */ /* 0x000fea0000410000 */
[----:B------:R-:W1:Y:S02]  /*b160*/  MUFU.EX2 R95, R95 ;  /* 0x0000005f005f7308 */ /* 0x000e640000000800 */
[C---:B------:R-:W-:Y:S01]  /*b170*/  FMUL.FTZ R14, R20.reuse, R74 ;  /* 0x0000004a140e7220 */ /* 0x040fe20000410000 */
[----:B------:R-:W-:Y:S01]  /*b180*/  FMUL.FTZ R15, R20, R75 ;  /* 0x0000004b140f7220 */ /* 0x000fe20000410000 */
[----:B------:R-:W-:Y:S01]  /*b190*/  FADD.FTZ R109, R109, R68 ;  /* 0x000000446d6d7221 */ /* 0x000fe20000010000 */
[--C-:B------:R-:W-:Y:S01]  /*b1a0*/  FFMA.FTZ R20, R119, UR4, -R22.reuse ;  /* 0x0000000477147c23 */ /* 0x100fe20008010816 */
[----:B------:R-:W-:Y:S04]  /*b1b0*/  FFMA.FTZ R72, R118, UR4, -R23 ;  /* 0x0000000476487c23 */ /* 0x000fe80008010817 */
[----:B------:R-:W-:Y:S01]  /*b1c0*/  MUFU.EX2 R103, R103 ;  /* 0x0000006700677308 */ /* 0x000fe20000000800 */
[----:B------:R-:W-:Y:S01]  /*b1d0*/  FADD.FTZ R109, R42, R109 ;  /* 0x0000006d2a6d7221 */ /* 0x000fe20000010000 */
[----:B------:R-:W-:Y:S01]  /*b1e0*/  FFMA.FTZ R73, R114, UR4, -R23 ;  /* 0x0000000472497c23 */ /* 0x000fe20008010817 */
[C---:B----4-:R-:W-:Y:S03]  /*b1f0*/  HMMA.16816.F32 R12, R24.reuse, R28, R12 ;  /* 0x0000001c180c723c */ /* 0x050fe6000000180c */
[--C-:B------:R-:W-:Y:S01]  /*b200*/  FFMA.FTZ R75, R101, UR4, -R22.reuse ;  /* 0x00000004654b7c23 */ /* 0x100fe20008010816 */
[----:B------:R-:W-:Y:S03]  /*b210*/  FFMA.FTZ R74, R99, UR4, -R22 ;  /* 0x00000004634a7c23 */ /* 0x000fe60008010816 */
[----:B------:R-:W3:Y:S01]  /*b220*/  MUFU.EX2 R94, R94 ;  /* 0x0000005e005e7308 */ /* 0x000ee20000000800 */
[----:B------:R-:W-:Y:S01]  /*b230*/  HMMA.16816.F32 R16, R24, R30, R16 ;  /* 0x0000001e1810723c */ /* 0x000fe20000001810 */
[----:B------:R-:W4:Y:S08]  /*b240*/  LDSM.16.MT88.4 R28, [R139+0x3400] ;  /* 0x003400008b1c783b */ /* 0x000f300000004200 */
[----:B------:R-:W-:Y:S02]  /*b250*/  MUFU.EX2 R47, R47 ;  /* 0x0000002f002f7308 */ /* 0x000fe40000000800 */
[----:B--2---:R-:W-:Y:S02]  /*b260*/  F2FP.F16.F32.PACK_AB R24, R96, R41 ;  /* 0x000000296018723e */ /* 0x004fe400000000ff */
[----:B-1----:R-:W-:Y:S06]  /*b270*/  F2FP.F16.F32.PACK_AB R25, R95, R40 ;  /* 0x000000285f19723e */ /* 0x002fec00000000ff */
[----:B------:R-:W1:Y:S01]  /*b280*/  MUFU.EX2 R46, R46 ;  /* 0x0000002e002e7308 */ /* 0x000e620000000800 */
[----:B---3--:R-:W-:Y:S09]  /*b290*/  F2FP.F16.F32.PACK_AB R26, R94, R103 ;  /* 0x000000675e1a723e */ /* 0x008ff200000000ff */
[----:B------:R-:W-:Y:S10]  /*b2a0*/  MUFU.EX2 R44, R44 ;  /* 0x0000002c002c7308 */ /* 0x000ff40000000800 */
[----:B------:R-:W2:Y:S01]  /*b2b0*/  MUFU.EX2 R93, R93 ;  /* 0x0000005d005d7308 */ /* 0x000ea20000000800 */
[----:B-1----:R-:W-:Y:S09]  /*b2c0*/  F2FP.F16.F32.PACK_AB R27, R46, R47 ;  /* 0x0000002f2e1b723e */ /* 0x002ff200000000ff */
[----:B------:R-:W-:Y:S01]  /*b2d0*/  MUFU.EX2 R45, R45 ;  /* 0x0000002d002d7308 */ /* 0x000fe20000000800 */
[C---:B----4-:R-:W-:Y:S09]  /*b2e0*/  HMMA.16816.F32 R4, R24.reuse, R28, R4 ;  /* 0x0000001c1804723c */ /* 0x050ff20000001804 */
[----:B------:R-:W1:Y:S01]  /*b2f0*/  MUFU.EX2 R92, R92 ;  /* 0x0000005c005c7308 */ /* 0x000e620000000800 */
[C---:B------:R-:W-:Y:S01]  /*b300*/  HMMA.16816.F32 R8, R24.reuse, R30, R8 ;  /* 0x0000001e1808723c */ /* 0x040fe20000001808 */
[----:B------:R-:W3:Y:S05]  /*b310*/  LDSM.16.MT88.4 R28, [R139+0x3800] ;  /* 0x003800008b1c783b */ /* 0x000eea0000004200 */
[C---:B------:R-:W-:Y:S03]  /*b320*/  HMMA.16816.F32 R12, R24.reuse, R32, R12 ;  /* 0x00000020180c723c */ /* 0x040fe6000000180c */
[----:B------:R-:W-:Y:S03]  /*b330*/  MUFU.EX2 R90, R90 ;  /* 0x0000005a005a7308 */ /* 0x000fe60000000800 */
[----:B------:R-:W-:Y:S01]  /*b340*/  HMMA.16816.F32 R16, R24, R34, R16 ;  /* 0x000000221810723c */ /* 0x000fe20000001810 */
[----:B------:R-:W4:Y:S06]  /*b350*/  LDSM.16.MT88.4 R32, [R139+0x3c00] ;  /* 0x003c00008b20783b */ /* 0x000f2c0000004200 */
[----:B------:R-:W5:Y:S01]  /*b360*/  MUFU.EX2 R89, R89 ;  /* 0x0000005900597308 */ /* 0x000f620000000800 */
[----:B--2---:R-:W-:Y:S09]  /*b370*/  F2FP.F16.F32.PACK_AB R24, R93, R44 ;  /* 0x0000002c5d18723e */ /* 0x004ff200000000ff */
[----:B------:R-:W-:Y:S01]  /*b380*/  MUFU.EX2 R91, R91 ;  /* 0x0000005b005b7308 */ /* 0x000fe20000000800 */
[----:B-1----:R-:W-:Y:S09]  /*b390*/  F2FP.F16.F32.PACK_AB R25, R92, R45 ;  /* 0x0000002d5c19723e */ /* 0x002ff200000000ff */
[----:B------:R-:W1:Y:S01]  /*b3a0*/  MUFU.EX2 R88, R88 ;  /* 0x0000005800587308 */ /* 0x000e620000000800 */
[----:B-----5:R-:W-:Y:S09]  /*b3b0*/  F2FP.F16.F32.PACK_AB R26, R89, R90 ;  /* 0x0000005a591a723e */ /* 0x020ff200000000ff */
[----:B------:R-:W-:Y:S10]  /*b3c0*/  MUFU.EX2 R66, R66 ;  /* 0x0000004200427308 */ /* 0x000ff40000000800 */
[----:B------:R-:W2:Y:S01]  /*b3d0*/  MUFU.EX2 R63, R63 ;  /* 0x0000003f003f7308 */ /* 0x000ea20000000800 */
[----:B-1----:R-:W-:Y:S09]  /*b3e0*/  F2FP.F16.F32.PACK_AB R27, R88, R91 ;  /* 0x0000005b581b723e */ /* 0x002ff200000000ff */
[----:B------:R-:W1:Y:S01]  /*b3f0*/  MUFU.EX2 R49, R49 ;  /* 0x0000003100317308 */ /* 0x000e620000000800 */
[C---:B---3--:R-:W-:Y:S06]  /*b400*/  HMMA.16816.F32 R4, R24.reuse, R28, R4 ;  /* 0x0000001c1804723c */ /* 0x048fec0000001804 */
[C---:B------:R-:W-:Y:S03]  /*b410*/  HMMA.16816.F32 R8, R24.reuse, R30, R8 ;  /* 0x0000001e1808723c */ /* 0x040fe60000001808 */
[----:B------:R-:W-:Y:S01]  /*b420*/  MUFU.EX2 R65, R65 ;  /* 0x0000004100417308 */ /* 0x000fe20000000800 */
[----:B------:R-:W3:Y:S02]  /*b430*/  LDSM.16.MT88.4 R28, [R138+0x3c00] ;  /* 0x003c00008a1c783b */ /* 0x000ee40000004200 */
[C---:B------:R-:W-:Y:S07]  /*b440*/  HMMA.16816.F32 R12, R24.reuse, R36, R12 ;  /* 0x00000024180c723c */ /* 0x040fee000000180c */
[----:B------:R-:W5:Y:S01]  /*b450*/  MUFU.EX2 R62, R62 ;  /* 0x0000003e003e7308 */ /* 0x000f620000000800 */
[----:B------:R-:W-:Y:S09]  /*b460*/  HMMA.16816.F32 R16, R24, R38, R16 ;  /* 0x000000261810723c */ /* 0x000ff20000001810 */
[----:B------:R-:W-:Y:S02]  /*b470*/  MUFU.EX2 R61, R61 ;  /* 0x0000003d003d7308 */ /* 0x000fe40000000800 */
[----:B------:R-:W-:Y:S01]  /*b480*/  FADD.FTZ R37, R41, R70 ;  /* 0x0000004629257221 */ /* 0x000fe20000010000 */
[----:B------:R-:W-:Y:S01]  /*b490*/  FADD.FTZ R36, R40, R109 ;  /* 0x0000006d28247221 */ /* 0x000fe20000010000 */
[----:B--2---:R-:W-:Y:S01]  /*b4a0*/  F2FP.F16.F32.PACK_AB R24, R63, R66 ;  /* 0x000000423f18723e */ /* 0x004fe200000000ff */
[----:B------:R-:W2:Y:S01]  /*b4b0*/  LDSM.16.MT88.4 R40, [R139+0x4000] ;  /* 0x004000008b28783b */ /* 0x000ea20000004200 */
[----:B------:R-:W-:Y:S01]  /*b4c0*/  FADD.FTZ R68, R96, R37 ;  /* 0x0000002560447221 */ /* 0x000fe20000010000 */
[----:B------:R-:W-:Y:S03]  /*b4d0*/  FADD.FTZ R70, R95, R36 ;  /* 0x000000245f467221 */ /* 0x000fe60000010000 */
[----:B------:R-:W4:Y:S01]  /*b4e0*/  MUFU.EX2 R58, R58 ;  /* 0x0000003a003a7308 */ /* 0x000f220000000800 */
[----:B-1----:R-:W-:Y:S01]  /*b4f0*/  F2FP.F16.F32.PACK_AB R25, R49, R80 ;  /* 0x000000503119723e */ /* 0x002fe200000000ff */
[----:B------:R-:W-:Y:S01]  /*b500*/  FADD.FTZ R103, R103, R68 ;  /* 0x0000004467677221 */ /* 0x000fe20000010000 */
[----:B------:R-:W-:Y:S01]  /*b510*/  FADD.FTZ R47, R47, R70 ;  /* 0x000000462f2f7221 */ /* 0x000fe20000010000 */
[----:B------:R-:W1:Y:S01]  /*b520*/  LDSM.16.MT88.4 R36, [R138+0x4000] ;  /* 0x004000008a24783b */ /* 0x000e620000004200 */
[----:B-----5:R-:W-:Y:S01]  /*b530*/  F2FP.F16.F32.PACK_AB R26, R62, R65 ;  /* 0x000000413e1a723e */ /* 0x020fe200000000ff */
[----:B------:R-:W-:Y:S01]  /*b540*/  FADD.FTZ R103, R94, R103 ;  /* 0x000000675e677221 */ /* 0x000fe20000010000 */
[----:B------:R-:W-:Y:S03]  /*b550*/  FADD.FTZ R46, R46, R47 ;  /* 0x0000002f2e2e7221 */ /* 0x000fe60000010000 */
[----:B------:R-:W-:Y:S01]  /*b560*/  MUFU.EX2 R56, R56 ;  /* 0x0000003800387308 */ /* 0x000fe20000000800 */
[----:B------:R-:W-:Y:S09]  /*b570*/  FADD.FTZ R79, R45, R46 ;  /* 0x0000002e2d4f7221 */ /* 0x000ff20000010000 */
[----:B------:R-:W5:Y:S01]  /*b580*/  MUFU.EX2 R55, R55 ;  /* 0x0000003700377308 */ /* 0x000f620000000800 */
[----:B----4-:R-:W-:Y:S09]  /*b590*/  F2FP.F16.F32.PACK_AB R27, R58, R61 ;  /* 0x0000003d3a1b723e */ /* 0x010ff200000000ff */
[----:B------:R-:W-:Y:S01]  /*b5a0*/  MUFU.EX2 R59, R59 ;  /* 0x0000003b003b7308 */ /* 0x000fe20000000800 */
[C---:B------:R-:W-:Y:S06]  /*b5b0*/  HMMA.16816.F32 R4, R24.reuse, R32, R4 ;  /* 0x000000201804723c */ /* 0x040fec0000001804 */
[C---:B------:R-:W-:Y:S03]  /*b5c0*/  HMMA.16816.F32 R8, R24.reuse, R34, R8 ;  /* 0x000000221808723c */ /* 0x040fe60000001808 */
[----:B------:R-:W4:Y:S02]  /*b5d0*/  MUFU.EX2 R48, R48 ;  /* 0x0000003000307308 */ /* 0x000f240000000800 */
[----:B------:R-:W-:Y:S01]  /*b5e0*/  FADD.FTZ R32, R44, R103 ;  /* 0x000000672c207221 */ /* 0x000fe20000010000 */
[C---:B---3--:R-:W-:Y:S01]  /*b5f0*/  HMMA.16816.F32 R12, R24.reuse, R28, R12 ;  /* 0x0000001c180c723c */ /* 0x048fe2000000180c */
[----:B------:R-:W3:Y:S06]  /*b600*/  LDSM.16.MT88.4 R44, [R139+0x4400] ;  /* 0x004400008b2c783b */ /* 0x000eec0000004200 */
[----:B------:R-:W-:Y:S01]  /*b610*/  MUFU.EX2 R69, R69 ;  /* 0x0000004500457308 */ /* 0x000fe20000000800 */
[----:B------:R-:W-:Y:S01]  /*b620*/  FADD.FTZ R77, R93, R32 ;  /* 0x000000205d4d7221 */ /* 0x000fe20000010000 */
[----:B------:R-:W-:Y:S01]  /*b630*/  HMMA.16816.F32 R16, R24, R30, R16 ;  /* 0x0000001e1810723c */ /* 0x000fe20000001810 */
[----:B------:R-:W3:Y:S07]  /*b640*/  LDSM.16.MT88.4 R28, [R138+0x4400] ;  /* 0x004400008a1c783b */ /* 0x000eee0000004200 */
[----:B------:R-:W2:Y:S03]  /*b650*/  MUFU.EX2 R54, R54 ;  /* 0x0000003600367308 */ /* 0x000ea60000000800 */
[----:B------:R-:W-:Y:S01]  /*b660*/  FADD.FTZ R90, R90, R77 ;  /* 0x0000004d5a5a7221 */ /* 0x000fe20000010000 */
[----:B------:R-:W-:Y:S01]  /*b670*/  FADD.FTZ R24, R92, R79 ;  /* 0x0000004f5c187221 */ /* 0x000fe20000010000 */
[----:B-----5:R-:W-:Y:S01]  /*b680*/  F2FP.F16.F32.PACK_AB R32, R55, R56 ;  /* 0x000000383720723e */ /* 0x020fe200000000ff */
[----:B------:R-:W-:Y:S01]  /*b690*/  LDSM.16.MT88.4 R76, [R139+0x4c00] ;  /* 0x004c00008b4c783b */ /* 0x000fe20000004200 */
[----:B----4-:R-:W-:Y:S03]  /*b6a0*/  F2FP.F16.F32.PACK_AB R33, R48, R59 ;  /* 0x0000003b3021723e */ /* 0x010fe600000000ff */
[----:B------:R-:W-:Y:S01]  /*b6b0*/  MUFU.EX2 R52, R52 ;  /* 0x0000003400347308 */ /* 0x000fe20000000800 */
        /* <DEDUP_REMOVED lines=13> */
[----:B------:R-:W-:Y:S05]  /*b790*/  FADD.FTZ R58, R58, R61 ;  /* 0x0000003d3a3a7221 */ /* 0x000fea0000010000 */
[----:B------:R-:W2:Y:S01]  /*b7a0*/  MUFU.EX2 R53, R129 ;  /* 0x0000008100357308 */ /* 0x000ea20000000800 */
[----:B----4-:R-:W-:Y:S01]  /*b7b0*/  F2FP.F16.F32.PACK_AB R35, R51, R52 ;  /* 0x000000343323723e */ /* 0x010fe200000000ff */
[----:B------:R-:W-:Y:S04]  /*b7c0*/  FADD.FTZ R59, R59, R58 ;  /* 0x0000003a3b3b7221 */ /* 0x000fe80000010000 */
[----:B------:R-:W-:Y:S04]  /*b7d0*/  FADD.FTZ R59, R48, R59 ;  /* 0x0000003b303b7221 */ /* 0x000fe80000010000 */
[----:B------:R-:W-:Y:S01]  /*b7e0*/  MUFU.EX2 R20, R20 ;  /* 0x0000001400147308 */ /* 0x000fe20000000800 */
[C---:B------:R-:W-:Y:S05]  /*b7f0*/  HMMA.16816.F32 R4, R32.reuse, R40, R4 ;  /* 0x000000282004723c */ /* 0x040fea0000001804 */
[----:B------:R-:W-:Y:S01]  /*b800*/  FADD.FTZ R52, R52, R59 ;  /* 0x0000003b34347221 */ /* 0x000fe20000010000 */
[C---:B------:R-:W-:Y:S03]  /*b810*/  HMMA.16816.F32 R8, R32.reuse, R42, R8 ;  /* 0x0000002a2008723c */ /* 0x040fe60000001808 */
[----:B------:R-:W4:Y:S01]  /*b820*/  MUFU.EX2 R57, R117 ;  /* 0x0000007500397308 */ /* 0x000f220000000800 */
        /* <DEDUP_REMOVED lines=8> */
[C---:B----4-:R-:W-:Y:S01]  /*b8b0*/  F2FP.F16.F32.PACK_AB R25, R57.reuse, R20 ;  /* 0x000000143919723e */ /* 0x050fe200000000ff */
[----:B------:R-:W-:Y:S04]  /*b8c0*/  FADD.FTZ R20, R20, R51 ;  /* 0x0000003314147221 */ /* 0x000fe80000010000 */
[----:B------:R-:W-:Y:S02]  /*b8d0*/  FADD.FTZ R20, R57, R20 ;  /* 0x0000001439147221 */ /* 0x000fe40000010000 */
[----:B------:R-:W-:Y:S10]  /*b8e0*/  MUFU.EX2 R71, R71 ;  /* 0x0000004700477308 */ /* 0x000ff40000000800 */
[----:B------:R-:W4:Y:S01]  /*b8f0*/  MUFU.EX2 R64, R64 ;  /* 0x0000004000407308 */ /* 0x000f220000000800 */
[----:B--2---:R-:W-:Y:S09]  /*b900*/  F2FP.F16.F32.PACK_AB R26, R60, R67 ;  /* 0x000000433c1a723e */ /* 0x004ff200000000ff */
[----:B------:R-:W-:Y:S10]  /*b910*/  MUFU.EX2 R72, R72 ;  /* 0x0000004800487308 */ /* 0x000ff40000000800 */
[----:B------:R-:W2:Y:S01]  /*b920*/  MUFU.EX2 R73, R73 ;  /* 0x0000004900497308 */ /* 0x000ea20000000800 */
[----:B----4-:R-:W-:Y:S09]  /*b930*/  F2FP.F16.F32.PACK_AB R27, R64, R71 ;  /* 0x00000047401b723e */ /* 0x010ff200000000ff */
[----:B------:R-:W-:Y:S01]  /*b940*/  MUFU.EX2 R75, R75 ;  /* 0x0000004b004b7308 */ /* 0x000fe20000000800 */
[C---:B---3--:R-:W-:Y:S06]  /*b950*/  HMMA.16816.F32 R4, R24.reuse, R44, R4 ;  /* 0x0000002c1804723c */ /* 0x048fec0000001804 */
[C---:B------:R-:W-:Y:S03]  /*b960*/  HMMA.16816.F32 R8, R24.reuse, R46, R8 ;  /* 0x0000002e1808723c */ /* 0x040fe60000001808 */
[----:B------:R-:W3:Y:S02]  /*b970*/  MUFU.EX2 R74, R74 ;  /* 0x0000004a004a7308 */ /* 0x000ee40000000800 */
[----:B--2---:R-:W-:Y:S01]  /*b980*/  F2FP.F16.F32.PACK_AB R32, R73, R72 ;  /* 0x000000484920723e */ /* 0x004fe200000000ff */
[C---:B------:R-:W-:Y:S07]  /*b990*/  HMMA.16816.F32 R12, R24.reuse, R28, R12 ;  /* 0x0000001c180c723c */ /* 0x040fee000000180c */
[----:B------:R-:W-:Y:S01]  /*b9a0*/  MUFU.EX2 R96, R102 ;  /* 0x0000006600607308 */ /* 0x000fe20000000800 */
[----:B------:R-:W-:Y:S01]  /*b9b0*/  FFMA.FTZ R44, R160, UR4, -R23 ;  /* 0x00000004a02c7c23 */ /* 0x000fe20008010817 */
[----:B------:R-:W-:Y:S01]  /*b9c0*/  HMMA.16816.F32 R16, R24, R30, R16 ;  /* 0x0000001e1810723c */ /* 0x000fe20000001810 */
[----:B------:R-:W2:Y:S07]  /*b9d0*/  LDSM.16.MT88.4 R24, [R138+0x4c00] ;  /* 0x004c00008a18783b */ /* 0x000eae0000004200 */
[----:B------:R-:W4:Y:S03]  /*b9e0*/  MUFU.EX2 R95, R98 ;  /* 0x00000062005f7308 */ /* 0x000f260000000800 */
[----:B---3--:R-:W-:Y:S01]  /*b9f0*/  F2FP.F16.F32.PACK_AB R33, R74, R75 ;  /* 0x0000004b4a21723e */ /* 0x008fe200000000ff */
[----:B------:R-:W-:Y:S01]  /*ba00*/  FADD.FTZ R46, R56, R65 ;  /* 0x00000041382e7221 */ /* 0x000fe20000010000 */
[----:B------:R-:W-:Y:S01]  /*ba10*/  FFMA.FTZ R23, R159, UR4, -R23 ;  /* 0x000000049f177c23 */ /* 0x000fe20008010817 */
[--C-:B------:R-:W-:Y:S01]  /*ba20*/  FFMA.FTZ R28, R84, UR4, -R22.reuse ;  /* 0x00000004541c7c23 */ /* 0x100fe20008010816 */
[----:B------:R-:W-:Y:S03]  /*ba30*/  FFMA.FTZ R22, R3, UR4, -R22 ;  /* 0x0000000403167c23 */ /* 0x000fe60008010816 */
        /* <DEDUP_REMOVED lines=15> */
[C---:B---3--:R-:W-:Y:S01]  /*bb30*/  F2FP.F16.F32.PACK_AB R35, R93.reuse, R94 ;  /* 0x0000005e5d23723e */ /* 0x048fe200000000ff */
        /* <DEDUP_REMOVED lines=21> */
[----:B------:R-:W-:Y:S08]  /*bc90*/  FADD.FTZ R89, R89, R92 ;  /* 0x0000005c59597221 */ /* 0x000ff00000010000 */
[----:B------:R-:W3:Y:S01]  /*bca0*/  MUFU.EX2 R157, R22 ;  /* 0x00000016009d7308 */ /* 0x000ee20000000800 */
[C---:B-1----:R-:W-:Y:S01]  /*bcb0*/  F2FP.F16.F32.PACK_AB R70, R23.reuse, R44 ;  /* 0x0000002c1746723e */ /* 0x042fe200000000ff */
[----:B------:R-:W-:Y:S04]  /*bcc0*/  FADD.FTZ R44, R44, R89 ;  /* 0x000000592c2c7221 */ /* 0x000fe80000010000 */
[----:B------:R-:W-:Y:S01]  /*bcd0*/  FADD.FTZ R158, R23, R44 ;  /* 0x0000002c179e7221 */ /* 0x000fe20000010000 */
[C---:B---3--:R-:W-:Y:S01]  /*bce0*/  F2FP.F16.F32.PACK_AB R71, R157.reuse, R28 ;  /* 0x0000001c9d47723e */ /* 0x048fe200000000ff */
[----:B------:R-:W-:Y:S04]  /*bcf0*/  FADD.FTZ R28, R28, R63 ;  /* 0x0000003f1c1c7221 */ /* 0x000fe80000010000 */
[----:B------:R-:W-:Y:S02]  /*bd00*/  FADD.FTZ R157, R157, R28 ;  /* 0x0000001c9d9d7221 */ /* 0x000fe40000010000 */
[C---:B------:R-:W-:Y:S06]  /*bd10*/  HMMA.16816.F32 R80, R68.reuse, R76, R4 ;  /* 0x0000004c4450723c */ /* 0x040fec0000001804 */
[C---:B------:R-:W-:Y:S06]  /*bd20*/  HMMA.16816.F32 R76, R68.reuse, R78, R8 ;  /* 0x0000004e444c723c */ /* 0x040fec0000001808 */
[C---:B--2---:R-:W-:Y:S06]  /*bd30*/  HMMA.16816.F32 R72, R68.reuse, R24, R12 ;  /* 0x000000184448723c */ /* 0x044fec000000180c */
[----:B------:R-:W-:Y:S01]  /*bd40*/  HMMA.16816.F32 R68, R68, R26, R16 ;  /* 0x0000001a4444723c */ /* 0x000fe20000001810 */
[----:B------:R-:W-:Y:S11]  /*bd50*/  @!UPT UIADD3 URZ, URZ, URZ, URZ ;  /* 0x0000003f3f3ff290 */ /* 0x000ff6000fffe03f */
[----:B------:R-:W-:Y:S01]  /*bd60*/  @!UPT UIADD3 URZ, URZ, URZ, URZ ;  /* 0x0000003f3f3ff290 */ /* 0x000fe2000fffe03f */
[----:B------:R-:W-:Y:S11]  /*bd70*/  @P0 BRA `(.L_x_4848) ;  /* 0xffffffd000a80947 */ /* 0x000ff6000383ffff */
.L_x_4844:
        /* <DEDUP_REMOVED lines=161> */
.L_x_4850:
[----:B------:R-:W-:Y:S05]  /*c790*/  BSYNC B0 ;  /* 0x0000000000007941 */ /* 0x000fea0003800000 */
.L_x_4849:
[----:B------:R-:W-:Y:S01]  /*c7a0*/  ULDC UR4, c[0x0][0x2dc] ;  /* 0x0000b70000047ab9 */ /* 0x000fe20000000800 */
[C---:B------:R-:W-:Y:S01]  /*c7b0*/  IMAD.WIDE R8, R14.reuse, 0x20, R8 ;  /* 0x000000200e087825 */ /* 0x040fe200078e0208 */
[----:B------:R-:W-:-:S03]  /*c7c0*/  ISETP.GE.AND P3, PT, R14, R144, PT ;  /* 0x000000900e00720c */ /* 0x000fc60003f66270 */
[----:B------:R-:W-:Y:S01]  /*c7d0*/  IMAD R4, R4, UR4, RZ ;  /* 0x0000000404047c24 */ /* 0x000fe2000f8e02ff */
[----:B------:R-:W-:Y:S01]  /*c7e0*/  ULDC.64 UR4, c[0x0][0x288] ;  /* 0x0000a20000047ab9 */ /* 0x000fe20000000a00 */
[C---:B-1----:R-:W-:Y:S02]  /*c7f0*/  VIADD R3, R14.reuse, 0x10 ;  /* 0x000000100e037836 */ /* 0x042fe40000000000 */
[----:B------:R-:W-:Y:S01]  /*c800*/  VIADD R5, R14, 0x20 ;  /* 0x000000200e057836 */ /* 0x000fe20000000000 */
[----:B------:R-:W-:Y:S02]  /*c810*/  IADD3 R0, P0, R4, R8, RZ ;  /* 0x0000000804007210 */ /* 0x000fe40007f1e0ff */
[-C--:B------:R-:W-:Y:S02]  /*c820*/  ISETP.GE.AND P2, PT, R3, R144.reuse, PT ;  /* 0x000000900300720c */ /* 0x080fe40003f46270 */
[----:B------:R-:W-:Y:S01]  /*c830*/  ISETP.GE.AND P1, PT, R5, R144, PT ;  /* 0x000000900500720c */ /* 0x000fe20003f26270 */
[----:B------:R-:W-:Y:S01]  /*c840*/  VIADD R5, R14, 0x30 ;  /* 0x000000300e057836 */ /* 0x000fe20000000000 */
        /* <DEDUP_REMOVED lines=11> */
.L_x_4851:
        /* <DEDUP_REMOVED lines=16> */
.L_x_5381:


//--------------------- .text._ZN5flash24flash_fwd_splitkv_kernelI23Flash_fwd_kernel_traitsILi32ELi64ELi128ELi4ELb0ELb0EN7cutlass6half_tE19Flash_kernel_traitsILi32ELi64ELi128ELi4ES3_EELb1ELb0ELb1ELb0ELb0ELb0ELb1ELb0EEEvNS_16Flash_fwd_paramsE --------------------------
	.section	.text._ZN5flash24flash_fwd_splitkv_kernelI23Flash_fwd_kernel_traitsILi32ELi64ELi128ELi4ELb0ELb0EN7cutlass6half_tE19Flash_kernel_traitsILi32ELi64ELi128ELi4ES3_EELb1ELb0ELb1ELb0ELb0ELb0ELb1ELb0EEEvNS_16Flash_fwd_paramsE,"ax",@progbits
	.align	128
        .global         _ZN5flash24flash_fwd_splitkv_kernelI23Flash_fwd_kernel_traitsILi32ELi64ELi128ELi4ELb0ELb0EN7cutlass6half_tE19Flash_kernel_traitsILi32ELi64ELi128ELi4ES3_EELb1ELb0ELb1ELb0ELb0ELb0ELb1ELb0EEEvNS_16Flash_fwd_paramsE
        .type           _ZN5flash24flash_fwd_splitkv_kernelI23Flash_fwd_kernel_traitsILi32ELi64ELi128ELi4ELb0ELb0EN7cutlass6half_tE19Flash_kernel_traitsILi32ELi64ELi128ELi4ES3_EELb1ELb0ELb1ELb0ELb0ELb0ELb1ELb0EEEvNS_16Flash_fwd_paramsE,@function
        .size           _ZN5flash24flash_fwd_splitkv_kernelI23Flash_fwd_kernel_traitsILi32ELi64ELi128ELi4ELb0ELb0EN7cutlass6half_tE19Flash_kernel_traitsILi32ELi64ELi128ELi4ES3_EELb1ELb0ELb1ELb0ELb0ELb0ELb1ELb0EEEvNS_16Flash_fwd_paramsE,(.L_x_5382 - _ZN5flash24flash_fwd_splitkv_kernelI23Flash_fwd_kernel_traitsILi32ELi64ELi128ELi4ELb0ELb0EN7cutlass6half_tE19Flash_kernel_traitsILi32ELi64ELi128ELi4ES3_EELb1ELb0ELb1ELb0ELb0ELb0ELb1ELb0EEEvNS_16Flash_fwd_paramsE)
        .other          _ZN5flash24flash_fwd_splitkv_kernelI23Flash_fwd_kernel_traitsILi32ELi64ELi128ELi4ELb0ELb0EN7cutlass6half_tE19Flash_kernel_traitsILi32ELi64ELi128ELi4ES3_EELb1ELb0ELb1ELb0ELb0ELb0ELb1ELb0EEEvNS_16Flash_fwd_paramsE,@"STO_CUDA_ENTRY STV_DEFAULT"
_ZN5flash24flash_fwd_splitkv_kernelI23Flash_fwd_kernel_traitsILi32ELi64ELi128ELi4ELb0ELb0EN7cutlass6half_tE19Flash_kernel_traitsILi32ELi64ELi128ELi4ES3_EELb1ELb0ELb1ELb0ELb0ELb0ELb1ELb0EEEvNS_16Flash_fwd_paramsE:
.text._ZN5flash24flash_fwd_splitkv_kernelI23Flash_fwd_kernel_traitsILi32ELi64ELi128ELi4ELb0ELb0EN7cutlass6half_tE19Flash_kernel_traitsILi32ELi64ELi128ELi4ES3_EELb1ELb0ELb1ELb0ELb0ELb0ELb1ELb0EEEvNS_16Flash_fwd_paramsE:
        /* <DEDUP_REMOVED lines=38> */
[----:B-1----:R-:W-:-:S04]  /*0260*/  ISETP.EQ.U32.AND P2, PT, R2, RZ, PT ;  /* 0x000000ff0200720c */ /* 0x002fc80003f42070 */
[----:B------:R-:W-:Y:S01]  /*0270*/  ISETP.EQ.OR.EX P2, PT, R3, RZ, !P3, P2 ;  /* 0x000000ff0300720c */ /* 0x000fe20005f42720 */
[----:B----4-:R-:W-:-:S04]  /*0280*/  @P0 IMAD.WIDE R4, R149, 0x4, R4 ;  /* 0x0000000495040825 */ /* 0x010fc800078e0204 */
[----:B---3--:R-:W-:Y:S01]  /*0290*/  IMAD.WIDE R6, R149, 0x4, R6 ;  /* 0x0000000495067825 */ /* 0x008fe200078e0206 */
[----:B------:R-:W-:-:S03]  /*02a0*/  MOV R13, 0xffffffff ;  /* 0xffffffff000d7802 */ /* 0x000fc60000000f00 */
[----:B------:R-:W-:-:S04]  /*02b0*/  IMAD.MOV.U32 R12, RZ, RZ, RZ ;  /* 0x000000ffff0c7224 */ /* 0x000fc800078e00ff */
[----:B------:R-:W5:Y:S04]  /*02c0*/  @!P2 LDG.E R13, desc[UR10][R6.64] ;  /* 0x0000000a060da981 */ /* 0x000f68000c1e1900 */
[----:B------:R1:W5:Y:S01]  /*02d0*/  @P0 LDG.E R12, desc[UR10][R4.64] ;  /* 0x0000000a040c0981 */ /* 0x000362000c1e1900 */
[----:B------:R-:W-:Y:S01]  /*02e0*/  ISETP.NE.U32.AND P0, PT, R2, RZ, PT ;  /* 0x000000ff0200720c */ /* 0x000fe20003f05070 */
[----:B------:R-:W2:Y:S03]  /*02f0*/  S2R R26, SR_CTAID.X ;  /* 0x00000000001a7919 */ /* 0x000ea60000002500 */
[----:B------:R-:W-:Y:S02]  /*0300*/  ISETP.NE.AND.EX P0, PT, R3, RZ, PT, P0 ;  /* 0x000000ff0300720c */ /* 0x000fe40003f05300 */
[----:B------:R-:W-:Y:S01]  /*0310*/  IADD3 R19, -R149, RZ, RZ ;  /* 0x000000ff95137210 */ /* 0x000fe20007ffe1ff */
[----:B-1----:R-:W1:Y:S04]  /*0320*/  S2R R4, SR_CTAID.Y ;  /* 0x0000000000047919 */ /* 0x002e680000002600 */
[----:B------:R-:W-:-:S02]  /*0330*/  IMAD R18, R0, R19, R18 ;  /* 0x0000001300127224 */ /* 0x000fc400078e0212 */
[----:B------:R-:W-:-:S06]  /*0340*/  @P1 IMAD.IADD R109, R109, 0x1, -R11 ;  /* 0x000000016d6d1824 */ /* 0x000fcc00078e0a0b */
[----:B------:R-:W3:Y:S01]  /*0350*/  @!P1 LDC R109, c[0x0][0x2c4] ;  /* 0x0000b100ff6d9b82 */ /* 0x000ee20000000800 */
[----:B-12---:R-:W-:Y:S05]  /*0360*/  @!P0 BRA `(.L_x_4852) ;  /* 0x0000000000108947 */ /* 0x006fea0003800000 */
[----:B------:R-:W2:Y:S02]  /*0370*/  @P3 LDG.E R5, desc[UR10][R6.64+0x4] ;  /* 0x0000040a06053981 */ /* 0x000ea4000c1e1900 */
[----:B--2--5:R-:W-:-:S06]  /*0380*/  @P3 IADD3 R5, R5, -R13, RZ ;  /* 0x8000000d05053210 */ /* 0x024fcc0007ffe0ff */
[----:B------:R2:W5:Y:S01]  /*0390*/  @!P3 LDG.E R5, desc[UR10][R6.64] ;  /* 0x0000000a0605b981 */ /* 0x000562000c1e1900 */
[----:B------:R-:W-:Y:S05]  /*03a0*/  BRA `(.L_x_4853) ;  /* 0x0000000000047947 */ /* 0x000fea0003800000 */
.L_x_4852:
[----:B------:R-:W1:Y:S02]  /*03b0*/  LDC R5, c[0x0][0x2c8] ;  /* 0x0000b200ff057b82 */ /* 0x000e640000000800 */
.L_x_4853:
        /* <DEDUP_REMOVED lines=13> */
[----:B------:R-:W1:Y:S01]  /*0490*/  @!P3 LDC R6, c[0x0][0x2cc] ;  /* 0x0000b300ff06bb82 */ /* 0x000e620000000800 */
[----:B--2---:R-:W-:-:S07]  /*04a0*/  IABS R9, R7 ;  /* 0x0000000700097213 */ /* 0x004fce0000000000 */
[----:B------:R-:W2:Y:S01]  /*04b0*/  LDC R108, c[0x0][0x398] ;  /* 0x0000e600ff6c7b82 */ /* 0x000ea20000000800 */
[----:B------:R-:W-:Y:S01]  /*04c0*/  IABS R10, R7 ;  /* 0x00000007000a7213 */ /* 0x000fe20000000000 */
[----:B------:R-:W3:Y:S04]  /*04d0*/  I2F.RP R16, R9 ;  /* 0x0000000900107306 */ /* 0x000ee80000209400 */
[----:B------:R-:W-:Y:S02]  /*04e0*/  IMAD.MOV R10, RZ, RZ, -R10 ;  /* 0x000000ffff0a7224 */ /* 0x000fe400078e0a0a */
[----:B----4-:R-:W-:-:S05]  /*04f0*/  VIADD R2, R2, 0x7f ;  /* 0x0000007f02027836 */ /* 0x010fca0000000000 */
[----:B------:R-:W-:-:S04]  /*0500*/  SHF.R.S32.HI R14, RZ, 0x1f, R2 ;  /* 0x0000001fff0e7819 */ /* 0x000fc80000011402 */
[----:B------:R-:W-:Y:S01]  /*0510*/  LEA.HI R14, R14, R2, RZ, 0x7 ;  /* 0x000000020e0e7211 */ /* 0x000fe200078f38ff */
[----:B---3--:R-:W3:Y:S03]  /*0520*/  MUFU.RCP R16, R16 ;  /* 0x0000001000107308 */ /* 0x008ee60000001000 */
[----:B------:R-:W-:-:S05]  /*0530*/  LEA.HI.SX32 R14, R14, R7, 0x19 ;  /* 0x000000070e0e7211 */ /* 0x000fca00078fcaff */
[----:B------:R-:W-:-:S05]  /*0540*/  VIADD R14, R14, 0xffffffff ;  /* 0xffffffff0e0e7836 */ /* 0x000fca0000000000 */
[----:B------:R-:W-:Y:S02]  /*0550*/  IABS R2, R14 ;  /* 0x0000000e00027213 */ /* 0x000fe40000000000 */
[----:B------:R-:W-:Y:S01]  /*0560*/  LOP3.LUT R14, R14, R7, RZ, 0x3c, !PT ;  /* 0x000000070e0e7212 */ /* 0x000fe200078e3cff */
[----:B---3--:R-:W-:-:S03]  /*0570*/  VIADD R16, R16, 0xffffffe ;  /* 0x0ffffffe10107836 */ /* 0x008fc60000000000 */
[----:B------:R-:W-:Y:S01]  /*0580*/  ISETP.GE.AND P0, PT, R14, RZ, PT ;  /* 0x000000ff0e00720c */ /* 0x000fe20003f06270 */
[----:B------:R-:W3:Y:S02]  /*0590*/  F2I.FTZ.U32.TRUNC.NTZ R17, R16 ;  /* 0x0000001000117305 */ /* 0x000ee4000021f000 */
[----:B---3--:R-:W-:Y:S02]  /*05a0*/  IMAD.MOV R8, RZ, RZ, -R17 ;  /* 0x000000ffff087224 */ /* 0x008fe400078e0a11 */
[----:B------:R-:W-:Y:S02]  /*05b0*/  IMAD.MOV.U32 R16, RZ, RZ, RZ ;  /* 0x000000ffff107224 */ /* 0x000fe400078e00ff */
[----:B------:R-:W-:-:S04]  /*05c0*/  IMAD R8, R8, R9, RZ ;  /* 0x0000000908087224 */ /* 0x000fc800078e02ff */
[----:B------:R-:W-:-:S06]  /*05d0*/  IMAD.HI.U32 R8, R17, R8, R16 ;  /* 0x0000000811087227 */ /* 0x000fcc00078e0010 */
[----:B------:R-:W-:-:S04]  /*05e0*/  IMAD.HI.U32 R8, R8, R2, RZ ;  /* 0x0000000208087227 */ /* 0x000fc800078e00ff */
[----:B------:R-:W-:Y:S02]  /*05f0*/  IMAD R10, R8, R10, R2 ;  /* 0x0000000a080a7224 */ /* 0x000fe400078e0202 */
[----:B------:R-:W3:Y:S03]  /*0600*/  @!P3 LDC.64 R2, c[0x0][0x318] ;  /* 0x0000c600ff02bb82 */ /* 0x000ee60000000a00 */
[----:B------:R-:W-:-:S13]  /*0610*/  ISETP.GT.U32.AND P1, PT, R9, R10, PT ;  /* 0x0000000a0900720c */ /* 0x000fda0003f24070 */
[----:B------:R-:W-:Y:S02]  /*0620*/  @!P1 IMAD.IADD R10, R10, 0x1, -R9 ;  /* 0x000000010a0a9824 */ /* 0x000fe400078e0a09 */
[----:B------:R-:W-:Y:S01]  /*0630*/  @!P1 VIADD R8, R8, 0x1 ;  /* 0x0000000108089836 */ /* 0x000fe20000000000 */
[----:B------:R-:W-:Y:S02]  /*0640*/  ISETP.NE.AND P1, PT, R7, RZ, PT ;  /* 0x000000ff0700720c */ /* 0x000fe40003f25270 */
[----:B------:R-:W-:Y:S02]  /*0650*/  ISETP.GE.U32.AND P4, PT, R10, R9, PT ;  /* 0x000000090a00720c */ /* 0x000fe40003f86070 */
[----:B---3--:R-:W-:-:S04]  /*0660*/  @!P3 ISETP.NE.U32.AND P2, PT, R2, RZ, PT ;  /* 0x000000ff0200b20c */ /* 0x008fc80003f45070 */
[----:B------:R-:W-:Y:S02]  /*0670*/  @!P3 ISETP.NE.AND.EX P2, PT, R3, RZ, PT, P2 ;  /* 0x000000ff0300b20c */ /* 0x000fe40003f45320 */
[----:B------:R-:W-:Y:S02]  /*0680*/  IADD3 R3, -R109, 0xbf, R112 ;  /* 0x000000bf6d037810 */ /* 0x000fe40007ffe170 */
[----:B-1----:R-:W-:-:S03]  /*0690*/  @!P3 SEL R6, R6, RZ, P2 ;  /* 0x000000ff0606b207 */ /* 0x002fc60001000000 */
[----:B------:R-:W-:Y:S01]  /*06a0*/  @P4 VIADD R8, R8, 0x1 ;  /* 0x0000000108084836 */ /* 0x000fe20000000000 */
[----:B------:R-:W-:-:S03]  /*06b0*/  @!P3 IADD3 R162, R6, R5, -R12 ;  /* 0x0000000506a2b210 */ /* 0x000fc60007ffe80c */
[----:B------:R-:W-:Y:S01]  /*06c0*/  @!P0 IMAD.MOV R8, RZ, RZ, -R8 ;  /* 0x000000ffff088224 */ /* 0x000fe200078e0a08 */
[----:B------:R-:W-:Y:S01]  /*06d0*/  @!P1 LOP3.LUT R8, RZ, R7, RZ, 0x33, !PT ;  /* 0x00000007ff089212 */ /* 0x000fe200078e33ff */
[----:B------:R-:W-:Y:S01]  /*06e0*/  VIADD R6, R162, 0x7f ;  /* 0x0000007fa2067836 */ /* 0x000fe20000000000 */
[----:B--2---:R-:W-:-:S03]  /*06f0*/  IADD3 R3, R3, R108, R162 ;  /* 0x0000006c03037210 */ /* 0x004fc60007ffe0a2 */
        /* <DEDUP_REMOVED lines=49> */
[-C--:B------:R-:W-:Y:S01]  /*0a10*/  ISETP.GE.OR P5, PT, R2, R109.reuse, P6 ;  /* 0x0000006d0200720c */ /* 0x080fe200037a6670 */
[----:B------:R-:W-:Y:S01]  /*0a20*/  @!P1 IMAD.MOV.U32 R2, RZ, RZ, -0x800000 ;  /* 0xff800000ff029424 */ /* 0x000fe200078e00ff */
[----:B------:R-:W-:-:S02]  /*0a30*/  ISETP.GE.OR P6, PT, R4, R109, P6 ;  /* 0x0000006d0400720c */ /* 0x000fc400037c6670 */
[----:B------:R-:W-:Y:S02]  /*0a40*/  LEA.HI.X.SX32 R3, R6, R3, 0x1, P2 ;  /* 0x0000000306037211 */ /* 0x000fe400010f0eff */
[----:B------:R-:W-:-:S04]  /*0a50*/  LEA R6, P2, R0, UR4, 0x2 ;  /* 0x0000000400067c11 */ /* 0x000fc8000f8410ff */
[----:B------:R-:W-:Y:S01]  /*0a60*/  LEA.HI.X R7, R0, UR5, R3, 0x2, P2 ;  /* 0x0000000500077c11 */ /* 0x000fe200090f1403 */
[----:B------:R-:W-:Y:S02]  /*0a70*/  @!P0 IMAD.MOV.U32 R0, RZ, RZ, -0x800000 ;  /* 0xff800000ff008424 */ /* 0x000fe400078e00ff */
[----:B------:R1:W-:Y:S01]  /*0a80*/  @!P5 STG.E.128 desc[UR10][R8.64+0x1000], RZ ;  /* 0x001000ff0800d986 */ /* 0x0003e2000c101d0a */
[----:B------:R-:W-:-:S03]  /*0a90*/  @!P3 IMAD.MOV.U32 R3, RZ, RZ, -0x800000 ;  /* 0xff800000ff03b424 */ /* 0x000fc600078e00ff */
[----:B------:R1:W-:Y:S04]  /*0aa0*/  @!P6 STG.E.128 desc[UR10][R8.64+0x1800], RZ ;  /* 0x001800ff0800e986 */ /* 0x0003e8000c101d0a */
[----:B------:R1:W-:Y:S01]  /*0ab0*/  @!P0 STG.E desc[UR10][R6.64+0x80], R0 ;  /* 0x0000800006008986 */ /* 0x0003e2000c10190a */
[----:B------:R-:W-:-:S03]  /*0ac0*/  ISETP.GE.AND P0, PT, R4, R109, PT ;  /* 0x0000006d0400720c */ /* 0x000fc60003f06270 */
[----:B------:R1:W-:Y:S01]  /*0ad0*/  @!P1 STG.E desc[UR10][R6.64+0x40], R2 ;  /* 0x0000400206009986 */ /* 0x0003e2000c10190a */
[----:B------:R-:W-:-:S03]  /*0ae0*/  ISETP.NE.OR P0, PT, R5, RZ, P0 ;  /* 0x000000ff0500720c */ /* 0x000fc60000705670 */
[----:B------:R1:W-:Y:S10]  /*0af0*/  @!P3 STG.E desc[UR10][R6.64], R3 ;  /* 0x000000030600b986 */ /* 0x0003f4000c10190a */
[----:B------:R-:W-:Y:S05]  /*0b00*/  @P0 EXIT ;  /* 0x000000000000094d */ /* 0x000fea0003800000 */
[----:B-1----:R-:W-:-:S05]  /*0b10*/  MOV R0, 0xff800000 ;  /* 0xff80000000007802 */ /* 0x002fca0000000f00 */
[----:B------:R-:W-:Y:S01]  /*0b20*/  STG.E desc[UR10][R6.64+0xc0], R0 ;  /* 0x0000c00006007986 */ /* 0x000fe2000c10190a */
[----:B------:R-:W-:Y:S05]  /*0b30*/  EXIT ;  /* 0x000000000000794d */ /* 0x000fea0003800000 */
.L_x_4854:
        /* <DEDUP_REMOVED lines=24> */
.L_x_4855:
        /* <DEDUP_REMOVED lines=16> */
[----:B-----5:R-:W-:-:S04]  /*0dc0*/  IMAD.MOV R0, RZ, RZ, -R7 ;  /* 0x000000ffff007224 */ /* 0x020fc800078e0a07 */
[----:B------:R-:W-:-:S05]  /*0dd0*/  IMAD R0, R3, R0, R2 ;  /* 0x0000000003007224 */ /* 0x000fca00078e0202 */
[----:B------:R-:W-:-:S13]  /*0de0*/  ISETP.GT.U32.AND P2, PT, R3, R0, PT ;  /* 0x000000000300720c */ /* 0x000fda0003f44070 */
[-C--:B------:R-:W-:Y:S01]  /*0df0*/  @!P2 IADD3 R0, R0, -R3.reuse, RZ ;  /* 0x800000030000a210 */ /* 0x080fe20007ffe0ff */
[----:B------:R-:W-:Y:S01]  /*0e00*/  @!P2 VIADD R7, R7, 0x1 ;  /* 0x000000010707a836 */ /* 0x000fe20000000000 */
[----:B------:R-:W-:Y:S02]  /*0e10*/  ISETP.NE.AND P2, PT, R8, RZ, PT ;  /* 0x000000ff0800720c */ /* 0x000fe40003f45270 */
[----:B------:R-:W-:Y:S02]  /*0e20*/  ISETP.GE.U32.AND P3, PT, R0, R3, PT ;  /* 0x000000030000720c */ /* 0x000fe40003f66070 */
[----:B------:R-:W-:-:S04]  /*0e30*/  LOP3.LUT R0, R9, R8, RZ, 0x3c, !PT ;  /* 0x0000000809007212 */ /* 0x000fc800078e3cff */
[----:B------:R-:W-:-:S07]  /*0e40*/  ISETP.GE.AND P0, PT, R0, RZ, PT ;  /* 0x000000ff0000720c */ /* 0x000fce0003f06270 */
[----:B------:R-:W-:-:S06]  /*0e50*/  @P3 IADD3 R7, R7, 0x1, RZ ;  /* 0x0000000107073810 */ /* 0x000fcc0007ffe0ff */
[----:B------:R-:W-:Y:S01]  /*0e60*/  @!P0 IMAD.MOV R7, RZ, RZ, -R7 ;  /* 0x000000ffff078224 */ /* 0x000fe200078e0a07 */
[----:B------:R-:W-:-:S05]  /*0e70*/  @!P2 LOP3.LUT R7, RZ, R8, RZ, 0x33, !PT ;  /* 0x00000008ff07a212 */ /* 0x000fca00078e33ff */
[----:B------:R-:W-:-:S06]  /*0e80*/  IMAD.WIDE R4, R7, 0x4, R150 ;  /* 0x0000000407047825 */ /* 0x000fcc00078e0296 */
[----:B------:R2:W3:Y:S01]  /*0e90*/  LDG.E R4, desc[UR10][R4.64] ;  /* 0x0000000a04047981 */ /* 0x0004e2000c1e1900 */
[----:B------:R-:W-:-:S04]  /*0ea0*/  IMAD.MOV R7, RZ, RZ, -R7 ;  /* 0x000000ffff077224 */ /* 0x000fc800078e0a07 */
[----:B------:R-:W-:-:S05]  /*0eb0*/  IMAD R9, R8, R7, R9 ;  /* 0x0000000708097224 */ /* 0x000fca00078e0209 */
[----:B------:R-:W-:Y:S01]  /*0ec0*/  SHF.R.S32.HI R8, RZ, 0x1f, R9 ;  /* 0x0000001fff087819 */ /* 0x000fe20000011409 */
[----:B--2---:R-:W2:Y:S02]  /*0ed0*/  LDC R5, c[0x0][0x278] ;  /* 0x00009e00ff057b82 */ /* 0x004ea40000000800 */
        /* <DEDUP_REMOVED lines=20> */
[----:B------:R-:W2:Y:S03]  /*1020*/  LDC.64 R2, c[0x0][0x238] ;  /* 0x00008e00ff027b82 */ /* 0x000ea60000000a00 */
[----:B------:R-:W-:-:S07]  /*1030*/  ISETP.GE.AND P0, PT, R0, RZ, PT ;  /* 0x000000ff0000720c */ /* 0x000fce0003f06270 */
        /* <DEDUP_REMOVED lines=13> */
[----:B-1----:R-:W-:Y:S01]  /*1110*/  IMAD R6, R8, R158, RZ ;  /* 0x0000009e08067224 */ /* 0x002fe200078e02ff */
[----:B------:R-:W-:Y:S01]  /*1120*/  MOV R20, R2 ;  /* 0x0000000200147202 */ /* 0x000fe20000000f00 */
[----:B------:R-:W-:Y:S02]  /*1130*/  IMAD.IADD R17, R3, 0x1, R0 ;  /* 0x0000000103117824 */ /* 0x000fe400078e0200 */
[C---:B------:R-:W-:Y:S02]  /*1140*/  IMAD R5, R9.reuse, R159, R6 ;  /* 0x0000009f09057224 */ /* 0x040fe400078e0206 */
[----:B------:R-:W-:-:S04]  /*1150*/  IMAD.WIDE.U32 R6, R9, R158, R12 ;  /* 0x0000009e09067225 */ /* 0x000fc800078e000c */
[----:B------:R-:W-:Y:S02]  /*1160*/  IMAD.IADD R7, R7, 0x1, R5 ;  /* 0x0000000107077824 */ /* 0x000fe400078e0205 */
[----:B------:R-:W-:Y:S02]  /*1170*/  IMAD R5, R10, UR4, RZ ;  /* 0x000000040a057c24 */ /* 0x000fe4000f8e02ff */
[----:B------:R-:W-:-:S04]  /*1180*/  IMAD.WIDE.U32 R6, R14, UR4, R6 ;  /* 0x000000040e067c25 */ /* 0x000fc8000f8e0006 */
[----:B------:R-:W-:Y:S01]  /*1190*/  IMAD R5, R14, UR5, R5 ;  /* 0x000000050e057c24 */ /* 0x000fe2000f8e0205 */
[----:B------:R-:W-:-:S04]  /*11a0*/  MOV R16, R6 ;  /* 0x0000000600107202 */ /* 0x000fc80000000f00 */
[----:B------:R-:W-:Y:S01]  /*11b0*/  IADD3 R15, R7, R5, RZ ;  /* 0x00000005070f7210 */ /* 0x000fe20007ffe0ff */
[----:B------:R-:W-:Y:S06]  /*11c0*/  BRA `(.L_x_4857) ;  /* 0x0000000400407947 */ /* 0x000fec0003800000 */
.L_x_4856:
        /* <DEDUP_REMOVED lines=50> */
.L_x_4858:
        /* <DEDUP_REMOVED lines=30> */
.L_x_4857:
        /* <DEDUP_REMOVED lines=9> */
[----:B------:R-:W-:Y:S01]  /*1760*/  BSSY B0, `(.L_x_4859) ;  /* 0x0000058000007945 */ /* 0x000fe20003800000 */
[----:B------:R-:W-:Y:S01]  /*1770*/  LOP3.LUT R148, R19, 0xfffffffc, RZ, 0xc0, !PT ;  /* 0xfffffffc13947812 */ /* 0x000fe200078ec0ff */
[----:B------:R-:W-:Y:S01]  /*1780*/  IMAD.SHL.U32 R144, R158, 0x20, RZ ;  /* 0x000000209e907824 */ /* 0x000fe200078e00ff */
[----:B-----5:R-:W-:Y:S01]  /*1790*/  SHF.R.S32.HI R0, RZ, 0x3, R6 ;  /* 0x00000003ff007819 */ /* 0x020fe20000011406 */
[----:B------:R-:W2:Y:S01]  /*17a0*/  @!P3 LDC.64 R2, c[0x0][0x228] ;  /* 0x00008a00ff02bb82 */ /* 0x000ea20000000a00 */
[----:B------:R-:W-:Y:S01]  /*17b0*/  @!P3 SHF.R.S32.HI R13, RZ, 0x1f, R149 ;  /* 0x0000001fff0db819 */ /* 0x000fe20000011495 */
[----:B------:R-:W-:Y:S01]  /*17c0*/  IMAD.IADD R148, R110, 0x1, -R148 ;  /* 0x000000016e947824 */ /* 0x000fe200078e0a94 */
[----:B------:R-:W-:Y:S01]  /*17d0*/  SHF.R.S32.HI R12, RZ, 0x2, R19 ;  /* 0x00000002ff0c7819 */ /* 0x000fe20000011413 */
[----:B------:R-:W-:Y:S01]  /*17e0*/  IMAD.SHL.U32 R147, R0, 0x40, RZ ;  /* 0x0000004000937824 */ /* 0x000fe200078e00ff */
[----:B------:R-:W-:Y:S01]  /*17f0*/  LEA.HI R113, R7, R110, RZ, 0x5 ;  /* 0x0000006e07717211 */ /* 0x000fe200078f28ff */
[----:B------:R-:W-:Y:S01]  /*1800*/  IMAD.SHL.U32 R148, R148, 0x8, RZ ;  /* 0x0000000894947824 */ /* 0x000fe200078e00ff */
[----:B------:R-:W-:Y:S01]  /*1810*/  LEA.HI R19, R19, R12, RZ, 0x1 ;  /* 0x0000000c13137211 */ /* 0x000fe200078f08ff */
[----:B------:R-:W3:Y:S01]  /*1820*/  @P3 LDC.64 R4, c[0x0][0x240] ;  /* 0x00009000ff043b82 */ /* 0x000ee20000000a00 */
[----:B------:R-:W-:-:S02]  /*1830*/  LOP3.LUT R147, R147, 0xc0, RZ, 0xc0, !PT ;  /* 0x000000c093937812 */ /* 0x000fc400078ec0ff */
[C---:B------:R-:W-:Y:S02]  /*1840*/  IADD3 R20, P0, R148.reuse, R20, RZ ;  /* 0x0000001494147210 */ /* 0x040fe40007f1e0ff */
[----:B------:R-:W-:Y:S02]  /*1850*/  LOP3.LUT R21, R147, 0x18, R148, 0xf8, !PT ;  /* 0x0000001893157812 */ /* 0x000fe400078ef894 */
[----:B------:R-:W-:Y:S02]  /*1860*/  SHF.R.U32.HI R147, RZ, 0x3, R147 ;  /* 0x00000003ff937819 */ /* 0x000fe40000011693 */
[----:B------:R-:W-:Y:S02]  /*1870*/  LOP3.LUT R19, R19, 0x7fffffe, RZ, 0xc0, !PT ;  /* 0x07fffffe13137812 */ /* 0x000fe400078ec0ff */
[----:B------:R-:W-:Y:S02]  /*1880*/  LOP3.LUT R147, R21, R147, RZ, 0x3c, !PT ;  /* 0x0000009315937212 */ /* 0x000fe400078e3cff */
[----:B------:R-:W-:Y:S01]  /*1890*/  IADD3 R28, P2, R148, R16, RZ ;  /* 0x00000010941c7210 */ /* 0x000fe20007f5e0ff */
[----:B------:R-:W-:Y:S01]  /*18a0*/  IMAD.IADD R19, R12, 0x1, -R19 ;  /* 0x000000010c137824 */ /* 0x000fe200078e0a13 */
[----:B------:R-:W-:Y:S01]  /*18b0*/  SHF.R.S32.HI R111, RZ, 0x5, R113 ;  /* 0x00000005ff6f7819 */ /* 0x000fe20000011471 */
[----:B--2---:R-:W-:Y:S01]  /*18c0*/  @!P3 IMAD.WIDE.U32 R24, R149, R2, RZ ;  /* 0x000000029518b225 */ /* 0x004fe200078e00ff */
[----:B------:R-:W-:-:S02]  /*18d0*/  SHF.L.U32 R104, R121, 0x7, RZ ;  /* 0x0000000779687819 */ /* 0x000fc400000006ff */
[----:B------:R-:W-:Y:S01]  /*18e0*/  SHF.L.U64.HI R127, R158, 0x5, R159 ;  /* 0x000000059e7f7819 */ /* 0x000fe2000001029f */
[----:B------:R-:W-:Y:S01]  /*18f0*/  @!P3 IMAD R21, R13, R2, RZ ;  /* 0x000000020d15b224 */ /* 0x000fe200078e02ff */
[----:B------:R-:W-:Y:S01]  /*1900*/  SHF.R.S32.HI R2, RZ, 0x1f, R148 ;  /* 0x0000001fff027819 */ /* 0x000fe20000011494 */
[----:B------:R-:W-:Y:S01]  /*1910*/  IMAD R19, R111, 0x8, R19 ;  /* 0x000000086f137824 */ /* 0x000fe200078e0213 */
[----:B------:R-:W-:Y:S01]  /*1920*/  SHF.R.S32.HI R13, RZ, 0x1f, R12 ;  /* 0x0000001fff0d7819 */ /* 0x000fe2000001140c */
[----:B---3--:R-:W-:-:S03]  /*1930*/  @P3 IMAD.WIDE.U32 R22, R11, R4, RZ ;  /* 0x000000040b163225 */ /* 0x008fc600078e00ff */
[----:B------:R-:W-:Y:S01]  /*1940*/  LEA R147, R19, R147, 0x5 ;  /* 0x0000009313937211 */ /* 0x000fe200078e28ff */
[----:B------:R-:W-:Y:S01]  /*1950*/  @!P3 IMAD.MOV.U32 R22, RZ, RZ, R24 ;  /* 0x000000ffff16b224 */ /* 0x000fe200078e0018 */
[----:B------:R-:W-:Y:S01]  /*1960*/  SHF.R.S32.HI R19, RZ, 0x1f, R18 ;  /* 0x0000001fff137819 */ /* 0x000fe20000011412 */
[----:B------:R-:W-:Y:S02]  /*1970*/  @!P3 IMAD R3, R149, R3, R21 ;  /* 0x000000039503b224 */ /* 0x000fe400078e0215 */
[----:B------:R-:W-:Y:S01]  /*1980*/  IMAD.X R21, R2, 0x1, R17, P0 ;  /* 0x0000000102157824 */ /* 0x000fe200000e0611 */
[----:B------:R-:W-:Y:S01]  /*1990*/  IADD3 R22, P0, R148, R22, RZ ;  /* 0x0000001694167210 */ /* 0x000fe20007f1e0ff */
[----:B------:R-:W-:Y:S01]  /*19a0*/  @P3 IMAD R4, R11, R5, R23 ;  /* 0x000000050b043224 */ /* 0x000fe200078e0217 */
[----:B------:R-:W-:Y:S01]  /*19b0*/  SHF.R.S32.HI R17, RZ, 0x1f, R149 ;  /* 0x0000001fff117819 */ /* 0x000fe20000011495 */
[----:B------:R-:W-:Y:S02]  /*19c0*/  @!P3 IMAD.IADD R4, R25, 0x1, R3 ;  /* 0x000000011904b824 */ /* 0x000fe400078e0203 */
[----:B------:R-:W-:-:S02]  /*19d0*/  IMAD.X R29, R2, 0x1, R15, P2 ;  /* 0x00000001021d7824 */ /* 0x000fc400010e060f */
[----:B------:R-:W-:Y:S01]  /*19e0*/  IMAD.X R23, R2, 0x1, R4, P0 ;  /* 0x0000000102177824 */ /* 0x000fe200000e0604 */
[----:B------:R-:W-:Y:S01]  /*19f0*/  ISETP.GE.AND P0, PT, R12, R125, PT ;  /* 0x0000007d0c00720c */ /* 0x000fe20003f06270 */
[----:B------:R-:W2:Y:S01]  /*1a00*/  LDC.64 R2, c[0x0][0x3c8] ;  /* 0x0000f200ff027b82 */ /* 0x000ea20000000a00 */
[----:B------:R-:W-:Y:S02]  /*1a10*/  IMAD R5, R10, UR4, RZ ;  /* 0x000000040a057c24 */ /* 0x000fe4000f8e02ff */
[----:B------:R-:W-:Y:S02]  /*1a20*/  IMAD R123, R13, R158, RZ ;  /* 0x0000009e0d7b7224 */ /* 0x000fe400078e02ff */
[----:B------:R-:W-:Y:S01]  /*1a30*/  IMAD.WIDE.U32 R10, R14, UR4, R20 ;  /* 0x000000040e0a7c25 */ /* 0x000fe2000f8e0014 */
[----:B------:R-:W-:Y:S02]  /*1a40*/  UMOV UR4, 0x400 ;  /* 0x0000040000047882 */ /* 0x000fe40000000000 */
[----:B-1----:R-:W-:Y:S01]  /*1a50*/  ULEA UR4, UR8, UR4, 0x18 ;  /* 0x0000000408047291 */ /* 0x002fe2000f8ec03f */
[----:B------:R-:W-:-:S02]  /*1a60*/  IMAD R24, R19, UR6, RZ ;  /* 0x0000000613187c24 */ /* 0x000fc4000f8e02ff */
[C---:B------:R-:W-:Y:S02]  /*1a70*/  IMAD R123, R12.reuse, R159, R123 ;  /* 0x0000009f0c7b7224 */ /* 0x040fe400078e027b */
[----:B------:R-:W-:Y:S01]  /*1a80*/  IMAD.WIDE.U32 R28, R12, R158, R28 ;  /* 0x0000009e0c1c7225 */ /* 0x000fe200078e001c */
[----:B------:R-:W-:-:S03]  /*1a90*/  LEA R147, R147, UR4, 0x1 ;  /* 0x0000000493937c11 */ /* 0x000fc6000f8e08ff */
[----:B------:R-:W-:Y:S01]  /*1aa0*/  IMAD R5, R14, UR5, R5 ;  /* 0x000000050e057c24 */ /* 0x000fe2000f8e0205 */
[----:B------:R-:W-:Y:S01]  /*1ab0*/  IADD3 R14, R12, 0x60, RZ ;  /* 0x000000600c0e7810 */ /* 0x000fe20007ffe0ff */
[----:B------:R-:W-:Y:S01]  /*1ac0*/  IMAD.IADD R4, R162, 0x1, -R104 ;  /* 0x00000001a2047824 */ /* 0x000fe200078e0a68 */
[----:B------:R-:W-:Y:S01]  /*1ad0*/  IADD3 R123, R29, R123, RZ ;  /* 0x0000007b1d7b7210 */ /* 0x000fe20007ffe0ff */
[C---:B------:R-:W-:Y:S02]  /*1ae0*/  VIADD R16, R12.reuse, 0x20 ;  /* 0x000000200c107836 */ /* 0x040fe40000000000 */
[C---:B------:R-:W-:Y:S01]  /*1af0*/  VIADD R15, R12.reuse, 0x40 ;  /* 0x000000400c0f7836 */ /* 0x040fe20000000000 */
[-C--:B------:R-:W-:Y:S01]  /*1b00*/  ISETP.GE.AND P5, PT, R12, R4.reuse, PT ;  /* 0x000000040c00720c */ /* 0x080fe20003fa6270 */
[----:B------:R-:W-:Y:S01]  /*1b10*/  IMAD R24, R18, UR7, R24 ;  /* 0x0000000712187c24 */ /* 0x000fe2000f8e0218 */
[----:B------:R-:W-:Y:S01]  /*1b20*/  ISETP.GE.AND P6, PT, R16, R125, PT ;  /* 0x0000007d1000720c */ /* 0x000fe20003fc6270 */
[----:B------:R-:W-:Y:S01]  /*1b30*/  IMAD.WIDE.U32 R22, R18, UR6, R22 ;  /* 0x0000000612167c25 */ /* 0x000fe2000f8e0016 */
[----:B------:R-:W-:-:S02]  /*1b40*/  ISETP.GE.AND P4, PT, R16, R4, PT ;  /* 0x000000041000720c */ /* 0x000fc40003f86270 */
[-C--:B------:R-:W-:Y:S01]  /*1b50*/  ISETP.GE.AND P3, PT, R15, R4.reuse, PT ;  /* 0x000000040f00720c */ /* 0x080fe20003f66270 */
[----:B------:R-:W-:Y:S01]  /*1b60*/  IMAD.WIDE R26, R26, 0x40, R12 ;  /* 0x000000401a1a7825 */ /* 0x000fe200078e020c */
[----:B------:R-:W-:-:S03]  /*1b70*/  ISETP.GE.AND P2, PT, R14, R4, PT ;  /* 0x000000040e00720c */ /* 0x000fc60003f46270 */
[----:B------:R-:W-:Y:S02]  /*1b80*/  IMAD.MOV.U32 R124, RZ, RZ, R28 ;  /* 0x000000ffff7c7224 */ /* 0x000fe400078e001c */
[----:B------:R-:W-:Y:S01]  /*1b90*/  IMAD.IADD R25, R23, 0x1, R24 ;  /* 0x0000000117197824 */ /* 0x000fe200078e0218 */
[----:B------:R-:W-:Y:S07]  /*1ba0*/  @P0 BRA `(.L_x_4860) ;  /* 0x00000000004c0947 */ /* 0x000fee0003800000 */
        /* <DEDUP_REMOVED lines=19> */
.L_x_4860:
[----:B------:R-:W-:Y:S05]  /*1ce0*/  BSYNC B0 ;  /* 0x0000000000007941 */ /* 0x000fea0003800000 */
.L_x_4859:
        /* <DEDUP_REMOVED lines=21> */
.L_x_4862:
[----:B------:R-:W-:Y:S05]  /*1e40*/  BSYNC B0 ;  /* 0x0000000000007941 */ /* 0x000fea0003800000 */
.L_x_4861:
        /* <DEDUP_REMOVED lines=15> */
.L_x_4864:
[----:B------:R-:W-:Y:S05]  /*1f40*/  BSYNC B0 ;  /* 0x0000000000007941 */ /* 0x000fea0003800000 */
.L_x_4863:
        /* <DEDUP_REMOVED lines=15> */
.L_x_4866:
[----:B------:R-:W-:Y:S05]  /*2040*/  BSYNC B0 ;  /* 0x0000000000007941 */ /* 0x000fea0003800000 */
.L_x_4865:
        /* <DEDUP_REMOVED lines=15> */
.L_x_4868:
[----:B------:R-:W-:Y:S05]  /*2140*/  BSYNC B0 ;  /* 0x0000000000007941 */ /* 0x000fea0003800000 */
.L_x_4867:
        /* <DEDUP_REMOVED lines=18> */
.L_x_4870:
[----:B------:R-:W-:Y:S05]  /*2270*/  BSYNC B0 ;  /* 0x0000000000007941 */ /* 0x000fea0003800000 */
.L_x_4869:
[----:B------:R-:W-:Y:S01]  /*2280*/  ULDC.64 UR6, c[0x0][0x3d0] ;  /* 0x0000f40000067ab9 */ /* 0x000fe20000000a00 */
[----:B------:R-:W0:Y:S01]  /*2290*/  LDGDEPBAR ;  /* 0x00000000000079af */ /* 0x000e220000000000 */
[----:B------:R-:W-:Y:S01]  /*22a0*/  IMAD R17, R17, UR6, RZ ;  /* 0x0000000611117c24 */ /* 0x000fe2000f8e02ff */
[----:B------:R-:W-:Y:S01]  /*22b0*/  LEA.HI R7, R7, R110, RZ, 0x4 ;  /* 0x0000006e07077211 */ /* 0x000fe200078f20ff */
[C---:B------:R-:W-:Y:S01]  /*22c0*/  IMAD.WIDE.U32 R18, R149.reuse, UR6, R18 ;  /* 0x0000000695127c25 */ /* 0x040fe2000f8e0012 */
[-C--:B------:R-:W-:Y:S01]  /*22d0*/  ISETP.GE.AND P2, PT, R14, R4.reuse, PT ;  /* 0x000000040e00720c */ /* 0x080fe20003f46270 */
[----:B------:R-:W3:Y:S01]  /*22e0*/  LDC.64 R160, c[0x0][0x250] ;  /* 0x00009400ffa07b82 */ /* 0x000ee20000000a00 */
[----:B------:R-:W-:Y:S01]  /*22f0*/  ISETP.GE.AND P5, PT, R12, R4, PT ;  /* 0x000000040c00720c */ /* 0x000fe20003fa6270 */
[----:B------:R-:W-:Y:S01]  /*2300*/  IMAD R17, R149, UR7, R17 ;  /* 0x0000000795117c24 */ /* 0x000fe2000f8e0211 */
[----:B--2---:R-:W-:Y:S02]  /*2310*/  LEA R2, P0, R18, R2, 0x2 ;  /* 0x0000000212027211 */ /* 0x004fe400078010ff */
[----:B------:R-:W-:Y:S01]  /*2320*/  ISETP.GE.AND P3, PT, R15, R4, PT ;  /* 0x000000040f00720c */ /* 0x000fe20003f66270 */
[----:B------:R-:W-:Y:S01]  /*2330*/  IMAD.IADD R17, R19, 0x1, R17 ;  /* 0x0000000113117824 */ /* 0x000fe200078e0211 */
[----:B------:R-:W-:-:S02]  /*2340*/  LOP3.LUT R14, R7, 0xfffffff0, RZ, 0xc0, !PT ;  /* 0xfffffff0070e7812 */ /* 0x000fc400078ec0ff */
[----:B------:R-:W-:Y:S01]  /*2350*/  ISETP.GE.AND P4, PT, R16, R4, PT ;  /* 0x000000041000720c */ /* 0x000fe20003f86270 */
[----:B------:R-:W-:Y:S01]  /*2360*/  IMAD.IADD R11, R11, 0x1, R5 ;  /* 0x000000010b0b7824 */ /* 0x000fe200078e0205 */
[----:B------:R-:W-:Y:S01]  /*2370*/  LEA.HI.X R3, R18, R3, R17, 0x2, P0 ;  /* 0x0000000312037211 */ /* 0x000fe200000f1411 */
[----:B------:R-:W-:Y:S01]  /*2380*/  ULDC.64 UR6, c[0x0][0x220] ;  /* 0x0000880000067ab9 */ /* 0x000fe20000000a00 */
[----:B------:R-:W-:Y:S01]  /*2390*/  IADD3 R9, P0, R12, R9, RZ ;  /* 0x000000090c097210 */ /* 0x000fe20007f1e0ff */
[----:B------:R-:W-:Y:S01]  /*23a0*/  ULDC UR5, c[0x0][0x2e8] ;  /* 0x0000ba0000057ab9 */ /* 0x000fe20000000800 */
[----:B------:R-:W-:Y:S01]  /*23b0*/  LOP3.LUT R12, R6, 0xfffffff8, RZ, 0xc0, !PT ;  /* 0xfffffff8060c7812 */ /* 0x000fe200078ec0ff */
[----:B------:R2:W5:Y:S01]  /*23c0*/  LDG.E R2, desc[UR10][R2.64] ;  /* 0x0000000a02027981 */ /* 0x000562000c1e1900 */
[----:B------:R-:W-:Y:S01]  /*23d0*/  IMAD.IADD R14, R110, 0x1, -R14 ;  /* 0x000000016e0e7824 */ /* 0x000fe200078e0a0e */
[----:B------:R-:W-:Y:S01]  /*23e0*/  SHF.R.S32.HI R7, RZ, 0x4, R7 ;  /* 0x00000004ff077819 */ /* 0x000fe20000011407 */
[----:B------:R-:W-:-:S04]  /*23f0*/  DEPBAR.LE SB0, 0x0 ;  /* 0x000080000000791a */ /* 0x000fc80000000000 */
[----:B------:R-:W-:Y:S01]  /*2400*/  IMAD.IADD R12, R110, 0x1, -R12 ;  /* 0x000000016e0c7824 */ /* 0x000fe200078e0a0c */
[----:B------:R-:W-:Y:S01]  /*2410*/  LEA.HI R107, R14, R14, RZ, 0x1 ;  /* 0x0000000e0e6b7211 */ /* 0x000fe200078f08ff */
[----:B------:R-:W-:Y:S01]  /*2420*/  IMAD.X R8, R13, 0x1, R8, P0 ;  /* 0x000000010d087824 */ /* 0x000fe200000e0608 */
[----:B------:R-:W-:Y:S01]  /*2430*/  BAR.SYNC.DEFER_BLOCKING 0x0 ;  /* 0x0000000000007b1d */ /* 0x000fe20000010000 */
[----:B---3--:R-:W-:Y:S01]  /*2440*/  IMAD.WIDE.U32 R102, R9, R160, R10 ;  /* 0x000000a009667225 */ /* 0x008fe200078e000a */
[----:B------:R-:W-:Y:S02]  /*2450*/  LEA.HI R13, R12, R12, RZ, 0x1 ;  /* 0x0000000c0c0d7211 */ /* 0x000fe400078f08ff */
[----:B------:R-:W-:Y:S01]  /*2460*/  SHF.R.S32.HI R15, RZ, 0x1, R107 ;  /* 0x00000001ff0f7819 */ /* 0x000fe2000001146b */
[----:B------:R-:W-:Y:S01]  /*2470*/  IMAD R8, R8, R160, RZ ;  /* 0x000000a008087224 */ /* 0x000fe200078e02ff */
[----:B------:R-:W-:Y:S01]  /*2480*/  SHF.R.S32.HI R4, RZ, 0x1, R13 ;  /* 0x00000001ff047819 */ /* 0x000fe2000001140d */
[----:B------:R-:W-:Y:S01]  /*2490*/  BSSY B0, `(.L_x_4871) ;  /* 0x000003d000007945 */ /* 0x000fe20003800000 */
[----:B------:R-:W-:Y:S01]  /*24a0*/  LOP3.LUT R13, R13, 0xfffffffe, RZ, 0xc0, !PT ;  /* 0xfffffffe0d0d7812 */ /* 0x000fe200078ec0ff */
[----:B------:R-:W-:Y:S01]  /*24b0*/  IMAD R101, R9, R161, R8 ;  /* 0x000000a109657224 */ /* 0x000fe200078e0208 */
[----:B------:R-:W-:Y:S01]  /*24c0*/  LEA R156, P0, R102, UR6, 0x1 ;  /* 0x00000006669c7c11 */ /* 0x000fe2000f8008ff */
[C---:B------:R-:W-:Y:S01]  /*24d0*/  IMAD.SHL.U32 R146, R160.reuse, 0x20, RZ ;  /* 0x00000020a0927824 */ /* 0x040fe200078e00ff */
[----:B------:R-:W-:Y:S01]  /*24e0*/  SHF.L.U64.HI R145, R160, 0x5, R161 ;  /* 0x00000005a0917819 */ /* 0x000fe200000102a1 */
[----:B------:R-:W-:Y:S01]  /*24f0*/  IMAD.IADD R12, R12, 0x1, -R13 ;  /* 0x000000010c0c7824 */ /* 0x000fe200078e0a0d */
[----:B------:R-:W-:Y:S01]  /*2500*/  SHF.R.S32.HI R13, RZ, 0x1f, R14 ;  /* 0x0000001fff0d7819 */ /* 0x000fe2000001140e */
[----:B------:R-:W-:Y:S01]  /*2510*/  IMAD.IADD R101, R103, 0x1, R101 ;  /* 0x0000000167657824 */ /* 0x000fe200078e0265 */
[----:B--2---:R-:W-:-:S02]  /*2520*/  LEA.HI R3, R6, R0, RZ, 0x1 ;  /* 0x0000000006037211 */ /* 0x004fc400078f08ff */
[----:B------:R-:W-:Y:S02]  /*2530*/  LEA.HI R13, R13, R14, RZ, 0x3 ;  /* 0x0000000e0d0d7211 */ /* 0x000fe400078f18ff */
[----:B------:R-:W-:Y:S02]  /*2540*/  LOP3.LUT R3, R3, 0xfffffffe, RZ, 0xc0, !PT ;  /* 0xfffffffe03037812 */ /* 0x000fe400078ec0ff */
[----:B------:R-:W-:Y:S01]  /*2550*/  LEA.HI.X R157, R102, UR7, R101, 0x1, P0 ;  /* 0x00000007669d7c11 */ /* 0x000fe200080f0c65 */
[----:B------:R-:W-:Y:S01]  /*2560*/  IMAD.SHL.U32 R13, R13, 0x20, RZ ;  /* 0x000000200d0d7824 */ /* 0x000fe200078e00ff */
[----:B------:R2:W-:Y:S01]  /*2570*/  @P5 STS [R147+0x3000], RZ ;  /* 0x003000ff93005388 */ /* 0x0005e20000000800 */
[----:B------:R-:W-:Y:S01]  /*2580*/  IMAD.IADD R6, R0, 0x1, -R3 ;  /* 0x0000000100067824 */ /* 0x000fe200078e0a03 */
[----:B------:R-:W-:Y:S02]  /*2590*/  LEA.HI R3, R7, R7, RZ, 0x1 ;  /* 0x0000000707037211 */ /* 0x000fe400078f08ff */
[----:B------:R-:W-:Y:S01]  /*25a0*/  SHF.R.S32.HI R0, RZ, 0x1f, R107 ;  /* 0x0000001fff007819 */ /* 0x000fe2000001146b */
[----:B------:R-:W-:Y:S01]  /*25b0*/  IMAD.SHL.U32 R6, R6, 0x8, RZ ;  /* 0x0000000806067824 */ /* 0x000fe200078e00ff */
[----:B------:R-:W-:Y:S01]  /*25c0*/  LOP3.LUT R3, R3, 0xfffffffe, RZ, 0xc0, !PT ;  /* 0xfffffffe03037812 */ /* 0x000fe200078ec0ff */
[----:B------:R2:W-:Y:S01]  /*25d0*/  @P5 STS [R147+0x3004], RZ ;  /* 0x003004ff93005388 */ /* 0x0005e20000000800 */
[----:B------:R-:W-:-:S02]  /*25e0*/  LEA.HI R0, R0, R15, RZ, 0x2 ;  /* 0x0000000f00007211 */ /* 0x000fc400078f10ff */
[----:B------:R-:W-:Y:S01]  /*25f0*/  LOP3.LUT R107, R107, 0x7fffffe, RZ, 0xc0, !PT ;  /* 0x07fffffe6b6b7812 */ /* 0x000fe200078ec0ff */
[----:B------:R-:W-:Y:S01]  /*2600*/  IMAD.IADD R7, R7, 0x1, -R3 ;  /* 0x0000000107077824 */ /* 0x000fe200078e0a03 */
[----:B------:R-:W-:Y:S01]  /*2610*/  LOP3.LUT R0, R0, 0xfffffffc, RZ, 0xc0, !PT ;  /* 0xfffffffc00007812 */ /* 0x000fe200078ec0ff */
[----:B------:R-:W-:Y:S01]  /*2620*/  IMAD.SHL.U32 R3, R4, 0x40, RZ ;  /* 0x0000004004037824 */ /* 0x000fe200078e00ff */
[----:B------:R2:W-:Y:S01]  /*2630*/  @P5 STS.64 [R147+0x3008], RZ ;  /* 0x003008ff93005388 */ /* 0x0005e20000000a00 */
[----:B------:R-:W-:Y:S01]  /*2640*/  IMAD R12, R7, 0x8, R12 ;  /* 0x00000008070c7824 */ /* 0x000fe200078e020c */
[----:B------:R-:W-:Y:S01]  /*2650*/  LOP3.LUT R106, R13, 0xffffff00, RZ, 0xc0, !PT ;  /* 0xffffff000d6a7812 */ /* 0x000fe200078ec0ff */
[----:B------:R-:W-:Y:S01]  /*2660*/  IMAD.IADD R0, R15, 0x1, -R0 ;  /* 0x000000010f007824 */ /* 0x000fe200078e0a00 */
[----:B------:R-:W-:Y:S01]  /*2670*/  LOP3.LUT R3, R3, 0xc0, RZ, 0xc0, !PT ;  /* 0x000000c003037812 */ /* 0x000fe200078ec0ff */
[----:B------:R-:W-:Y:S02]  /*2680*/  IMAD.SHL.U32 R7, R7, 0x8, RZ ;  /* 0x0000000807077824 */ /* 0x000fe400078e00ff */
[----:B------:R-:W-:Y:S01]  /*2690*/  IMAD.SHL.U32 R5, R0, 0x40, RZ ;  /* 0x0000004000057824 */ /* 0x000fe200078e00ff */
[----:B------:R-:W-:Y:S01]  /*26a0*/  LOP3.LUT R6, R3, 0x8, R6, 0xf8, !PT ;  /* 0x0000000803067812 */ /* 0x000fe200078ef806 */
[----:B------:R-:W-:Y:S01]  /*26b0*/  IMAD.IADD R107, R14, 0x1, -R107 ;  /* 0x000000010e6b7824 */ /* 0x000fe200078e0a6b */
[----:B------:R-:W-:-:S02]  /*26c0*/  SHF.R.U32.HI R3, RZ, 0x3, R3 ;  /* 0x00000003ff037819 */ /* 0x000fc40000011603 */
[----:B------:R-:W-:Y:S02]  /*26d0*/  LOP3.LUT R5, R5, 0xc0, RZ, 0xc0, !PT ;  /* 0x000000c005057812 */ /* 0x000fe400078ec0ff */
[----:B------:R-:W-:Y:S02]  /*26e0*/  LOP3.LUT R3, R6, R3, RZ, 0x3c, !PT ;  /* 0x0000000306037212 */ /* 0x000fe400078e3cff */
[----:B------:R-:W-:Y:S02]  /*26f0*/  LOP3.LUT R7, R5, 0x8, R7, 0xf8, !PT ;  /* 0x0000000805077812 */ /* 0x000fe400078ef807 */
[----:B------:R-:W-:Y:S01]  /*2700*/  SHF.R.U32.HI R105, RZ, 0x3, R5 ;  /* 0x00000003ff697819 */ /* 0x000fe20000011605 */
[----:B------:R-:W-:Y:S02]  /*2710*/  IMAD.U32 R115, R12, 0x20, R3 ;  /* 0x000000200c737824 */ /* 0x000fe400078e0003 */
[----:B------:R-:W-:Y:S01]  /*2720*/  IMAD R3, R111, 0x200, R106 ;  /* 0x000002006f037824 */ /* 0x000fe200078e026a */
[----:B------:R-:W-:-:S02]  /*2730*/  LOP3.LUT R105, R7, R105, RZ, 0x3c, !PT ;  /* 0x0000006907697212 */ /* 0x000fc400078e3cff */
[----:B------:R-:W-:Y:S01]  /*2740*/  LEA R115, R115, UR4, 0x1 ;  /* 0x0000000473737c11 */ /* 0x000fe2000f8e08ff */
[----:B------:R-:W-:-:S04]  /*2750*/  IMAD R3, R107, 0x20, R3 ;  /* 0x000000206b037824 */ /* 0x000fc800078e0203 */
[----:B------:R-:W-:Y:S02]  /*2760*/  IMAD.IADD R117, R105, 0x1, R3 ;  /* 0x0000000169757824 */ /* 0x000fe400078e0203 */
[----:B------:R-:W3:Y:S03]  /*2770*/  MUFU.RCP R3, UR5 ;  /* 0x0000000500037d08 */ /* 0x000ee60008001000 */
[----:B------:R-:W-:Y:S01]  /*2780*/  LEA R117, R117, UR4, 0x1 ;  /* 0x0000000475757c11 */ /* 0x000fe2000f8e08ff */
[----:B--2---:R-:W-:Y:S06]  /*2790*/  @P5 BRA `(.L_x_4872) ;  /* 0x0000000000305947 */ /* 0x004fec0003800000 */
        /* <DEDUP_REMOVED lines=12> */
.L_x_4872:
[----:B------:R-:W-:Y:S05]  /*2860*/  BSYNC B0 ;  /* 0x0000000000007941 */ /* 0x000fea0003800000 */
.L_x_4871:
        /* <DEDUP_REMOVED lines=13> */
.L_x_4874:
[----:B------:R-:W-:Y:S05]  /*2940*/  BSYNC B0 ;  /* 0x0000000000007941 */ /* 0x000fea0003800000 */
.L_x_4873:
        /* <DEDUP_REMOVED lines=13> */
.L_x_4876:
[----:B------:R-:W-:Y:S05]  /*2a20*/  BSYNC B0 ;  /* 0x0000000000007941 */ /* 0x000fea0003800000 */
.L_x_4875:
        /* <DEDUP_REMOVED lines=16> */
.L_x_4878:
[----:B------:R-:W-:Y:S05]  /*2b30*/  BSYNC B0 ;  /* 0x0000000000007941 */ /* 0x000fea0003800000 */
.L_x_4877:
[----:B------:R-:W-:Y:S01]  /*2b40*/  LDSM.16.M88.4 R12, [R117] ;  /* 0x00000000750c783b */ /* 0x000fe20000000200 */
[----:B------:R-:W-:Y:S01]  /*2b50*/  LOP3.LUT P0, RZ, R4, 0x2, RZ, 0xc0, !PT ;  /* 0x0000000204ff7812 */ /* 0x000fe2000780c0ff */
[----:B------:R-:W-:Y:S01]  /*2b60*/  VIADD R16, R115, 0x1000 ;  /* 0x0000100073107836 */ /* 0x000fe20000000000 */
[----:B------:R-:W-:Y:S01]  /*2b70*/  LOP3.LUT P2, RZ, R0, 0x2, RZ, 0xc0, !PT ;  /* 0x0000000200ff7812 */ /* 0x000fe2000784c0ff */
[----:B------:R-:W2:Y:S01]  /*2b80*/  LDSM.16.M88.4 R56, [R115+0x1800] ;  /* 0x001800007338783b */ /* 0x000ea20000000200 */
[----:B------:R-:W-:Y:S01]  /*2b90*/  IMAD.MOV.U32 R0, RZ, RZ, 0x10 ;  /* 0x00000010ff007424 */ /* 0x000fe200078e00ff */
[----:B------:R-:W-:Y:S01]  /*2ba0*/  LOP3.LUT R113, R113, 0xffffffe0, RZ, 0xc0, !PT ;  /* 0xffffffe071717812 */ /* 0x000fe200078ec0ff */
[----:B------:R-:W-:Y:S01]  /*2bb0*/  VIADD R114, R115, 0x1020 ;  /* 0x0000102073727836 */ /* 0x000fe20000000000 */
[----:B------:R-:W4:Y:S01]  /*2bc0*/  LDSM.16.M88.4 R40, [R115+0x2000] ;  /* 0x002000007328783b */ /* 0x000f220000000200 */
[----:B------:R-:W-:Y:S01]  /*2bd0*/  IMAD R111, R111, 0x10, R112 ;  /* 0x000000106f6f7824 */ /* 0x000fe200078e0270 */
[----:B------:R-:W-:Y:S01]  /*2be0*/  SEL R0, R0, 0xfffffff0, !P2 ;  /* 0xfffffff000007807 */ /* 0x000fe20005000000 */
[----:B---3-5:R-:W-:Y:S01]  /*2bf0*/  FMUL.FTZ R118, R2, R3 ;  /* 0x0000000302767220 */ /* 0x028fe20000410000 */
[----:B-1----:R-:W1:Y:S01]  /*2c00*/  LDSM.16.M88.4 R4, [R115+0x2400] ;  /* 0x002400007304783b */ /* 0x002e620000000200 */
[----:B------:R-:W-:-:S02]  /*2c10*/  IMAD R152, R107, 0x20, R106 ;  /* 0x000000206b987824 */ /* 0x000fc400078e026a */
[----:B------:R-:W-:Y:S01]  /*2c20*/  IMAD R116, R0, 0x2, R117 ;  /* 0x0000000200747824 */ /* 0x000fe200078e0275 */
[----:B------:R-:W3:Y:S01]  /*2c30*/  LDSM.16.M88.4 R72, [R115+0x1000] ;  /* 0x001000007348783b */ /* 0x000ee20000000200 */
[----:B------:R-:W-:Y:S02]  /*2c40*/  @P0 VIADD R114, R16, 0xffffffe0 ;  /* 0xffffffe010720836 */ /* 0x000fe40000000000 */
[----:B------:R-:W-:Y:S01]  /*2c50*/  IMAD.IADD R152, R105, 0x1, R152 ;  /* 0x0000000169987824 */ /* 0x000fe200078e0298 */
[----:B------:R-:W3:Y:S01]  /*2c60*/  LDSM.16.M88.4 R64, [R115+0x1400] ;  /* 0x001400007340783b */ /* 0x000ee20000000200 */
[----:B------:R-:W-:-:S03]  /*2c70*/  VIADD R112, R114, 0x800 ;  /* 0x0000080072707836 */ /* 0x000fc60000000000 */
[----:B------:R-:W3:Y:S04]  /*2c80*/  LDSM.16.M88.4 R48, [R115+0x1c00] ;  /* 0x001c00007330783b */ /* 0x000ee80000000200 */
[----:B------:R-:W3:Y:S04]  /*2c90*/  LDSM.16.M88.4 R24, [R115+0x2800] ;  /* 0x002800007318783b */ /* 0x000ee80000000200 */
[----:B------:R-:W3:Y:S04]  /*2ca0*/  LDSM.16.M88.4 R28, [R115+0x2c00] ;  /* 0x002c0000731c783b */ /* 0x000ee80000000200 */
[----:B------:R-:W-:Y:S04]  /*2cb0*/  LDSM.16.M88.4 R20, [R116] ;  /* 0x000000007414783b */ /* 0x000fe80000000200 */
[----:B------:R-:W3:Y:S04]  /*2cc0*/  LDSM.16.M88.4 R88, [R114+0x800] ;  /* 0x000800007258783b */ /* 0x000ee80000000200 */
[----:B------:R-:W3:Y:S01]  /*2cd0*/  LDSM.16.M88.4 R80, [R114+0x1000] ;  /* 0x001000007250783b */ /* 0x000ee20000000200 */
[C---:B--2---:R-:W-:Y:S03]  /*2ce0*/  HMMA.16816.F32 R60, R12.reuse, R56, RZ ;  /* 0x000000380c3c723c */ /* 0x044fe600000018ff */
[----:B------:R-:W2:Y:S03]  /*2cf0*/  LDSM.16.M88.4 R76, [R114+0x1400] ;  /* 0x00140000724c783b */ /* 0x000ea60000000200 */
[C---:B------:R-:W-:Y:S01]  /*2d00*/  HMMA.16816.F32 R56, R12.reuse, R58, RZ ;  /* 0x0000003a0c38723c */ /* 0x040fe200000018ff */
[----:B------:R-:W2:Y:S04]  /*2d10*/  LDSM.16.M88.4 R84, [R114+0xc00] ;  /* 0x000c00007254783b */ /* 0x000ea80000000200 */
[----:B------:R-:W-:Y:S01]  /*2d20*/  LDSM.16.M88.4 R96, [R114] ;  /* 0x000000007260783b */ /* 0x000fe20000000200 */
[C---:B----4-:R-:W-:Y:S03]  /*2d30*/  HMMA.16816.F32 R44, R12.reuse, R40, RZ ;  /* 0x000000280c2c723c */ /* 0x050fe600000018ff */
[----:B------:R-:W-:Y:S03]  /*2d40*/  LDSM.16.M88.4 R92, [R114+0x400] ;  /* 0x00040000725c783b */ /* 0x000fe60000000200 */
[C---:B-1----:R-:W-:Y:S01]  /*2d50*/  HMMA.16816.F32 R36, R12.reuse, R4, RZ ;  /* 0x000000040c24723c */ /* 0x042fe200000018ff */
[----:B------:R-:W0:Y:S05]  /*2d60*/  LDGDEPBAR ;  /* 0x00000000000079af */ /* 0x000e2a0000000000 */
[C---:B------:R-:W-:Y:S06]  /*2d70*/  HMMA.16816.F32 R4, R12.reuse, R6, RZ ;  /* 0x000000060c04723c */ /* 0x040fec00000018ff */
        /* <DEDUP_REMOVED lines=13> */
[----:B------:R-:W-:Y:S01]  /*2e50*/  HMMA.16816.F32 R56, R20, R90, R56 ;  /* 0x0000005a1438723c */ /* 0x000fe20000001838 */
[----:B------:R-:W3:Y:S01]  /*2e60*/  LDSM.16.M88.4 R88, [R114+0x1c00] ;  /* 0x001c00007258783b */ /* 0x000ee20000000200 */
[----:B------:R-:W-:-:S04]  /*2e70*/  DEPBAR.LE SB0, 0x0 ;  /* 0x000080000000791a */ /* 0x000fc80000000000 */
[C---:B------:R-:W-:Y:S06]  /*2e80*/  HMMA.16816.F32 R44, R20.reuse, R80, R44 ;  /* 0x00000050142c723c */ /* 0x040fec000000182c */
[----:B--2---:R-:W-:Y:S01]  /*2e90*/  HMMA.16816.F32 R36, R20, R76, R36 ;  /* 0x0000004c1424723c */ /* 0x004fe20000001824 */
[----:B------:R-:W-:Y:S02]  /*2ea0*/  IMAD.IADD R80, R110, 0x1, -R113 ;  /* 0x000000016e507824 */ /* 0x000fe400078e0a71 */
[----:B------:R-:W-:-:S03]  /*2eb0*/  VIADD R113, R114, 0x400 ;  /* 0x0000040072717836 */ /* 0x000fc60000000000 */
[----:B------:R-:W-:Y:S01]  /*2ec0*/  SHF.R.S32.HI R81, RZ, 0x1f, R80 ;  /* 0x0000001fff517819 */ /* 0x000fe20000011450 */
[----:B------:R-:W-:Y:S03]  /*2ed0*/  HMMA.16816.F32 R76, R20, R78, R4 ;  /* 0x0000004e144c723c */ /* 0x000fe60000001804 */
[----:B------:R-:W-:-:S03]  /*2ee0*/  LEA.HI R81, R81, R80, RZ, 0x2 ;  /* 0x0000005051517211 */ /* 0x000fc600078f10ff */
[----:B------:R-:W-:Y:S01]  /*2ef0*/  HMMA.16816.F32 R52, R20, R84, R52 ;  /* 0x000000541434723c */ /* 0x000fe20000001834 */
[----:B------:R-:W-:Y:S01]  /*2f00*/  IMAD.SHL.U32 R4, R110, 0x2, RZ ;  /* 0x000000026e047824 */ /* 0x000fe200078e00ff */
[----:B------:R-:W-:Y:S01]  /*2f10*/  SHF.R.S32.HI R81, RZ, 0x2, R81 ;  /* 0x00000002ff517819 */ /* 0x000fe20000011451 */
[----:B------:R-:W-:-:S03]  /*2f20*/  VIADD R110, R114, 0x1000 ;  /* 0x00001000726e7836 */ /* 0x000fc60000000000 */
[----:B------:R-:W-:Y:S01]  /*2f30*/  IADD3 R111, R111, 0x1, R81 ;  /* 0x000000016f6f7810 */ /* 0x000fe20007ffe051 */
[C---:B-1----:R-:W-:Y:S01]  /*2f40*/  HMMA.16816.F32 R32, R20.reuse, R28, R32 ;  /* 0x0000001c1420723c */ /* 0x042fe20000001820 */
[----:B------:R-:W-:Y:S02]  /*2f50*/  LOP3.LUT R122, R4, 0x6, RZ, 0xc0, !PT ;  /* 0x00000006047a7812 */ /* 0x000fe400078ec0ff */
[----:B------:R-:W-:Y:S01]  /*2f60*/  IADD3 R111, R162, R111, -R109 ;  /* 0x0000006fa26f7210 */ /* 0x000fe20007ffe86d */
[----:B------:R-:W-:Y:S02]  /*2f70*/  VIADD R109, R114, 0x1400 ;  /* 0x00001400726d7836 */ /* 0x000fe40000000000 */
[----:B------:R-:W-:Y:S01]  /*2f80*/  IMAD.IADD R4, R104, 0x1, R122 ;  /* 0x0000000168047824 */ /* 0x000fe200078e027a */
[----:B------:R-:W-:Y:S01]  /*2f90*/  HMMA.16816.F32 R8, R20, R96, R8 ;  /* 0x000000601408723c */ /* 0x000fe20000001808 */
[----:B------:R-:W-:Y:S02]  /*2fa0*/  IMAD.IADD R108, R111, 0x1, R108 ;  /* 0x000000016f6c7824 */ /* 0x000fe400078e026c */
[----:B------:R-:W-:-:S02]  /*2fb0*/  VIADD R5, R4, 0x21 ;  /* 0x0000002104057836 */ /* 0x000fc40000000000 */
[----:B------:R-:W-:Y:S01]  /*2fc0*/  VIADD R3, R4, 0x28 ;  /* 0x0000002804037836 */ /* 0x000fe20000000000 */
[----:B------:R-:W-:Y:S01]  /*2fd0*/  VIMNMX R163, R108, R162, PT ;  /* 0x000000a26ca37248 */ /* 0x000fe20003fe0100 */
[----:B------:R-:W-:Y:S01]  /*2fe0*/  VIADD R6, R4, 0x29 ;  /* 0x0000002904067836 */ /* 0x000fe20000000000 */
[----:B------:R-:W-:Y:S01]  /*2ff0*/  I2FP.F32.S32 R2, R5 ;  /* 0x0000000500027245 */ /* 0x000fe20000201400 */
[C---:B------:R-:W-:Y:S01]  /*3000*/  HMMA.16816.F32 R72, R20.reuse, R98, R72 ;  /* 0x000000621448723c */ /* 0x040fe20000001848 */
[----:B------:R-:W-:Y:S01]  /*3010*/  VIADDMNMX R162, R108, 0x8, R162, PT ;  /* 0x000000086ca27846 */ /* 0x000fe200038001a2 */
[----:B------:R-:W-:Y:S01]  /*3020*/  VIADD R7, R4, 0x41 ;  /* 0x0000004104077836 */ /* 0x000fe20000000000 */
[C---:B------:R-:W-:Y:S01]  /*3030*/  ISETP.GE.AND P6, PT, R5.reuse, R163, PT ;  /* 0x000000a30500720c */ /* 0x040fe20003fc6270 */
[----:B------:R-:W-:Y:S01]  /*3040*/  FFMA.FTZ R28, R118, R2, R61 ;  /* 0x00000002761c7223 */ /* 0x000fe2000001003d */
[-C--:B------:R-:W-:Y:S01]  /*3050*/  ISETP.GE.AND P4, PT, R5, R162.reuse, PT ;  /* 0x000000a20500720c */ /* 0x080fe20003f86270 */
[C---:B------:R-:W-:Y:S01]  /*3060*/  HMMA.16816.F32 R68, R20.reuse, R92, R68 ;  /* 0x0000005c1444723c */ /* 0x040fe20000001844 */
[----:B------:R-:W-:Y:S01]  /*3070*/  I2FP.F32.S32 R5, R5 ;  /* 0x0000000500057245 */ /* 0x000fe20000201400 */
[C---:B------:R-:W-:Y:S01]  /*3080*/  VIADD R111, R114.reuse, 0xc00 ;  /* 0x00000c00726f7836 */ /* 0x040fe20000000000 */
[----:B------:R-:W-:Y:S01]  /*3090*/  I2FP.F32.S32 R2, R3 ;  /* 0x0000000300027245 */ /* 0x000fe20000201400 */
[----:B------:R-:W-:Y:S01]  /*30a0*/  VIADD R108, R114, 0x1800 ;  /* 0x00001800726c7836 */ /* 0x000fe20000000000 */
[C---:B------:R-:W-:Y:S01]  /*30b0*/  ISETP.GE.AND P5, PT, R3.reuse, R163, PT ;  /* 0x000000a30300720c */ /* 0x040fe20003fa6270 */
[C---:B------:R-:W-:Y:S01]  /*30c0*/  HMMA.16816.F32 R64, R20.reuse, R94, R64 ;  /* 0x0000005e1440723c */ /* 0x040fe20000001840 */
[----:B------:R-:W-:Y:S01]  /*30d0*/  ISETP.GE.AND P3, PT, R3, R162, PT ;  /* 0x000000a20300720c */ /* 0x000fe20003f66270 */
[----:B------:R-:W-:Y:S01]  /*30e0*/  FFMA.FTZ R5, R118, R5, R63 ;  /* 0x0000000576057223 */ /* 0x000fe2000001003f */
[----:B------:R-:W-:Y:S01]  /*30f0*/  ISETP.GE.AND P2, PT, R6, R163, PT ;  /* 0x000000a30600720c */ /* 0x000fe20003f46270 */
[----:B------:R-:W-:Y:S01]  /*3100*/  FFMA.FTZ R2, R118, R2, R56 ;  /* 0x0000000276027223 */ /* 0x000fe20000010038 */
[----:B------:R-:W-:Y:S01]  /*3110*/  ISETP.GE.AND P0, PT, R6, R162, PT ;  /* 0x000000a20600720c */ /* 0x000fe20003f06270 */
[----:B------:R-:W-:Y:S01]  /*3120*/  HMMA.16816.F32 R48, R20, R86, R48 ;  /* 0x000000561430723c */ /* 0x000fe20000001830 */
[----:B------:R-:W-:-:S02]  /*3130*/  FSEL R28, R28, -INF , !P6 ;  /* 0xff8000001c1c7808 */ /* 0x000fc40007000000 */
[----:B------:R-:W-:-:S03]  /*3140*/  FSEL R2, R2, -INF , !P5 ;  /* 0xff80000002027808 */ /* 0x000fc60006800000 */
[C---:B------:R-:W-:Y:S06]  /*3150*/  HMMA.16816.F32 R40, R20.reuse, R82, R40 ;  /* 0x000000521428723c */ /* 0x040fec0000001828 */
[C---:B------:R-:W-:Y:S06]  /*3160*/  HMMA.16816.F32 R24, R20.reuse, R30, R24 ;  /* 0x0000001e1418723c */ /* 0x040fec0000001818 */
[----:B---3--:R-:W-:Y:S01]  /*3170*/  HMMA.16816.F32 R16, R20, R88, R16 ;  /* 0x000000581410723c */ /* 0x008fe20000001810 */
[----:B------:R-:W-:-:S05]  /*3180*/  I2FP.F32.S32 R30, R6 ;  /* 0x00000006001e7245 */ /* 0x000fca0000201400 */
[----:B------:R-:W-:Y:S01]  /*3190*/  HMMA.16816.F32 R12, R20, R90, R12 ;  /* 0x0000005a140c723c */ /* 0x000fe2000000180c */
[----:B------:R-:W-:-:S05]  /*31a0*/  FFMA.FTZ R30, R118, R30, R57 ;  /* 0x0000001e761e7223 */ /* 0x000fca0000010039 */
[----:B------:R-:W-:Y:S01]  /*31b0*/  FSEL R30, R30, -INF , !P2 ;  /* 0xff8000001e1e7808 */ /* 0x000fe20005000000 */
[C---:B------:R-:W-:Y:S01]  /*31c0*/  VIADD R23, R4.reuse, 0x8 ;  /* 0x0000000804177836 */ /* 0x040fe20000000000 */
[----:B------:R-:W-:Y:S02]  /*31d0*/  I2FP.F32.S32 R20, R3 ;  /* 0x0000000300147245 */ /* 0x000fe40000201400 */
[----:B------:R-:W-:Y:S01]  /*31e0*/  I2FP.F32.S32 R3, R6 ;  /* 0x0000000600037245 */ /* 0x000fe20000201400 */
[----:B------:R-:W-:Y:S01]  /*31f0*/  VIADD R6, R4, 0x30 ;  /* 0x0000003004067836 */ /* 0x000fe20000000000 */
[----:B------:R-:W-:Y:S01]  /*3200*/  FSEL R21, R5, -INF , !P4 ;  /* 0xff80000005157808 */ /* 0x000fe20006000000 */
[C---:B------:R-:W-:Y:S01]  /*3210*/  FFMA.FTZ R20, R118.reuse, R20, R58 ;  /* 0x0000001476147223 */ /* 0x040fe2000001003a */
[----:B------:R-:W-:Y:S01]  /*3220*/  I2FP.F32.S32 R22, R7 ;  /* 0x0000000700167245 */ /* 0x000fe20000201400 */
[----:B------:R-:W-:Y:S01]  /*3230*/  FFMA.FTZ R57, R118, R3, R59 ;  /* 0x0000000376397223 */ /* 0x000fe2000001003b */
[----:B------:R-:W-:Y:S01]  /*3240*/  VIADD R3, R4, 0x31 ;  /* 0x0000003104037836 */ /* 0x000fe20000000000 */
[----:B------:R-:W-:-:S02]  /*3250*/  I2FP.F32.S32 R29, R6 ;  /* 0x00000006001d7245 */ /* 0x000fc40000201400 */
[----:B------:R-:W-:Y:S01]  /*3260*/  ISETP.GE.AND P6, PT, R6, R163, PT ;  /* 0x000000a30600720c */ /* 0x000fe20003fc6270 */
[----:B------:R-:W-:Y:S01]  /*3270*/  FFMA.FTZ R45, R118, R22, R45 ;  /* 0x00000016762d7223 */ /* 0x000fe2000001002d */
[----:B------:R-:W-:Y:S01]  /*3280*/  BAR.SYNC.DEFER_BLOCKING 0x0 ;  /* 0x0000000000007b1d */ /* 0x000fe20000010000 */
[----:B------:R-:W-:Y:S01]  /*3290*/  ISETP.GE.AND P4, PT, R6, R162, PT ;  /* 0x000000a20600720c */ /* 0x000fe20003f86270 */
[----:B------:R-:W-:Y:S01]  /*32a0*/  FFMA.FTZ R29, R118, R29, R52 ;  /* 0x0000001d761d7223 */ /* 0x000fe20000010034 */
[----:B------:R-:W-:Y:S02]  /*32b0*/  FSEL R20, R20, -INF , !P3 ;  /* 0xff80000014147808 */ /* 0x000fe40005800000 */
[----:B------:R-:W-:Y:S02]  /*32c0*/  I2FP.F32.S32 R6, R6 ;  /* 0x0000000600067245 */ /* 0x000fe40000201400 */
[----:B------:R-:W-:Y:S02]  /*32d0*/  I2FP.F32.S32 R5, R3 ;  /* 0x0000000300057245 */ /* 0x000fe40000201400 */
[C---:B------:R-:W-:Y:S01]  /*32e0*/  ISETP.GE.AND P5, PT, R3.reuse, R163, PT ;  /* 0x000000a30300720c */ /* 0x040fe20003fa6270 */
[----:B------:R-:W-:Y:S01]  /*32f0*/  FFMA.FTZ R54, R118, R6, R54 ;  /* 0x0000000676367223 */ /* 0x000fe20000010036 */
[----:B------:R-:W-:Y:S01]  /*3300*/  ISETP.GE.AND P3, PT, R3, R162, PT ;  /* 0x000000a20300720c */ /* 0x000fe20003f66270 */
[----:B------:R-:W-:Y:S01]  /*3310*/  VIADD R6, R4, 0x38 ;  /* 0x0000003804067836 */ /* 0x000fe20000000000 */
[----:B------:R-:W-:Y:S01]  /*3320*/  I2FP.F32.S32 R3, R3 ;  /* 0x0000000300037245 */ /* 0x000fe20000201400 */
[----:B------:R-:W-:Y:S01]  /*3330*/  FFMA.FTZ R53, R118, R5, R53 ;  /* 0x0000000576357223 */ /* 0x000fe20000010035 */
[----:B------:R-:W-:-:S02]  /*3340*/  FSEL R57, R57, -INF , !P0 ;  /* 0xff80000039397808 */ /* 0x000fc40004000000 */
[----:B------:R-:W-:Y:S01]  /*3350*/  I2FP.F32.S32 R31, R6 ;  /* 0x00000006001f7245 */ /* 0x000fe20000201400 */
[----:B------:R-:W-:Y:S01]  /*3360*/  FFMA.FTZ R55, R118, R3, R55 ;  /* 0x0000000376377223 */ /* 0x000fe20000010037 */
[----:B------:R-:W-:Y:S01]  /*3370*/  VIADD R3, R4, 0x39 ;  /* 0x0000003904037836 */ /* 0x000fe20000000000 */
[C---:B------:R-:W-:Y:S02]  /*3380*/  ISETP.GE.AND P2, PT, R6.reuse, R163, PT ;  /* 0x000000a30600720c */ /* 0x040fe40003f46270 */
[----:B------:R-:W-:Y:S01]  /*3390*/  ISETP.GE.AND P0, PT, R6, R162, PT ;  /* 0x000000a20600720c */ /* 0x000fe20003f06270 */
[----:B------:R-:W-:Y:S01]  /*33a0*/  FFMA.FTZ R31, R118, R31, R48 ;  /* 0x0000001f761f7223 */ /* 0x000fe20000010030 */
[----:B------:R-:W-:Y:S02]  /*33b0*/  FSEL R29, R29, -INF , !P6 ;  /* 0xff8000001d1d7808 */ /* 0x000fe40007000000 */
[----:B------:R-:W-:Y:S02]  /*33c0*/  FSEL R93, R54, -INF , !P4 ;  /* 0xff800000365d7808 */ /* 0x000fe40006000000 */
[----:B------:R-:W-:-:S02]  /*33d0*/  I2FP.F32.S32 R6, R6 ;  /* 0x0000000600067245 */ /* 0x000fc40000201400 */
[----:B------:R-:W-:Y:S02]  /*33e0*/  I2FP.F32.S32 R5, R3 ;  /* 0x0000000300057245 */ /* 0x000fe40000201400 */
[C---:B------:R-:W-:Y:S01]  /*33f0*/  ISETP.GE.AND P6, PT, R3.reuse, R163, PT ;  /* 0x000000a30300720c */ /* 0x040fe20003fc6270 */
[----:B------:R-:W-:Y:S01]  /*3400*/  FFMA.FTZ R50, R118, R6, R50 ;  /* 0x0000000676327223 */ /* 0x000fe20000010032 */
[----:B------:R-:W-:Y:S01]  /*3410*/  ISETP.GE.AND P4, PT, R3, R162, PT ;  /* 0x000000a20300720c */ /* 0x000fe20003f86270 */
[----:B------:R-:W-:Y:S01]  /*3420*/  VIADD R6, R4, 0x48 ;  /* 0x0000004804067836 */ /* 0x000fe20000000000 */
[----:B------:R-:W-:Y:S01]  /*3430*/  I2FP.F32.S32 R3, R3 ;  /* 0x0000000300037245 */ /* 0x000fe20000201400 */
[----:B------:R-:W-:Y:S01]  /*3440*/  FFMA.FTZ R49, R118, R5, R49 ;  /* 0x0000000576317223 */ /* 0x000fe20000010031 */
[----:B------:R-:W-:Y:S02]  /*3450*/  FSEL R31, R31, -INF , !P2 ;  /* 0xff8000001f1f7808 */ /* 0x000fe40005000000 */
[----:B------:R-:W-:Y:S01]  /*3460*/  FSEL R91, R50, -INF , !P0 ;  /* 0xff800000325b7808 */ /* 0x000fe20004000000 */
[----:B------:R-:W-:Y:S01]  /*3470*/  FFMA.FTZ R51, R118, R3, R51 ;  /* 0x0000000376337223 */ /* 0x000fe20000010033 */
[----:B------:R-:W-:Y:S01]  /*3480*/  VIADD R3, R4, 0x49 ;  /* 0x0000004904037836 */ /* 0x000fe20000000000 */
[----:B------:R-:W-:-:S02]  /*3490*/  FSEL R85, R53, -INF , !P5 ;  /* 0xff80000035557808 */ /* 0x000fc40006800000 */
[----:B------:R-:W-:Y:S02]  /*34a0*/  FSEL R92, R55, -INF , !P3 ;  /* 0xff800000375c7808 */ /* 0x000fe40005800000 */
[----:B------:R-:W-:Y:S02]  /*34b0*/  I2FP.F32.S32 R84, R6 ;  /* 0x0000000600547245 */ /* 0x000fe40000201400 */
[CC--:B------:R-:W-:Y:S02]  /*34c0*/  ISETP.GE.AND P2, PT, R6.reuse, R163.reuse, PT ;  /* 0x000000a30600720c */ /* 0x0c0fe40003f46270 */
[----:B------:R-:W-:Y:S01]  /*34d0*/  ISETP.GE.AND P0, PT, R6, R162, PT ;  /* 0x000000a20600720c */ /* 0x000fe20003f06270 */
[----:B------:R-:W-:Y:S01]  /*34e0*/  FFMA.FTZ R84, R118, R84, R40 ;  /* 0x0000005476547223 */ /* 0x000fe20000010028 */
[C---:B------:R-:W-:Y:S02]  /*34f0*/  ISETP.GE.AND P5, PT, R7.reuse, R163, PT ;  /* 0x000000a30700720c */ /* 0x040fe40003fa6270 */
[----:B------:R-:W-:-:S02]  /*3500*/  ISETP.GE.AND P3, PT, R7, R162, PT ;  /* 0x000000a20700720c */ /* 0x000fc40003f66270 */
[----:B------:R-:W-:Y:S02]  /*3510*/  I2FP.F32.S32 R6, R6 ;  /* 0x0000000600067245 */ /* 0x000fe40000201400 */
[----:B------:R-:W-:Y:S02]  /*3520*/  I2FP.F32.S32 R5, R3 ;  /* 0x0000000300057245 */ /* 0x000fe40000201400 */
[----:B------:R-:W-:Y:S01]  /*3530*/  I2FP.F32.S32 R7, R7 ;  /* 0x0000000700077245 */ /* 0x000fe20000201400 */
[----:B------:R-:W-:Y:S01]  /*3540*/  FFMA.FTZ R42, R118, R6, R42 ;  /* 0x00000006762a7223 */ /* 0x000fe2000001002a */
[----:B------:R-:W-:Y:S02]  /*3550*/  VIADD R6, R4, 0x50 ;  /* 0x0000005004067836 */ /* 0x000fe40000000000 */
[----:B------:R-:W-:Y:S01]  /*3560*/  FFMA.FTZ R41, R118, R5, R41 ;  /* 0x0000000576297223 */ /* 0x000fe20000010029 */
[----:B------:R-:W-:Y:S02]  /*3570*/  VIADD R5, R4, 0x51 ;  /* 0x0000005104057836 */ /* 0x000fe40000000000 */
[----:B------:R-:W-:Y:S01]  /*3580*/  FFMA.FTZ R47, R118, R7, R47 ;  /* 0x00000007762f7223 */ /* 0x000fe2000001002f */
[----:B------:R-:W-:-:S02]  /*3590*/  FSEL R84, R84, -INF , !P2 ;  /* 0xff80000054547808 */ /* 0x000fc40005000000 */
[----:B------:R-:W-:Y:S02]  /*35a0*/  FSEL R82, R42, -INF , !P0 ;  /* 0xff8000002a527808 */ /* 0x000fe40004000000 */
[----:B------:R-:W-:Y:S02]  /*35b0*/  FSEL R40, R49, -INF , !P6 ;  /* 0xff80000031287808 */ /* 0x000fe40007000000 */
[----:B------:R-:W-:Y:S02]  /*35c0*/  FSEL R90, R51, -INF , !P4 ;  /* 0xff800000335a7808 */ /* 0x000fe40006000000 */
[----:B------:R-:W-:Y:S02]  /*35d0*/  FSEL R87, R45, -INF , !P5 ;  /* 0xff8000002d577808 */ /* 0x000fe40006800000 */
[----:B------:R-:W-:Y:S02]  /*35e0*/  FSEL R83, R47, -INF , !P3 ;  /* 0xff8000002f537808 */ /* 0x000fe40005800000 */
[----:B------:R-:W-:-:S02]  /*35f0*/  I2FP.F32.S32 R22, R5 ;  /* 0x0000000500167245 */ /* 0x000fc40000201400 */
[CC--:B------:R-:W-:Y:S02]  /*3600*/  ISETP.GE.AND P2, PT, R5.reuse, R163.reuse, PT ;  /* 0x000000a30500720c */ /* 0x0c0fe40003f46270 */
[----:B------:R-:W-:Y:S01]  /*3610*/  ISETP.GE.AND P0, PT, R5, R162, PT ;  /* 0x000000a20500720c */ /* 0x000fe20003f06270 */
[----:B------:R-:W-:Y:S01]  /*3620*/  FFMA.FTZ R22, R118, R22, R37 ;  /* 0x0000001676167223 */ /* 0x000fe20000010025 */
[CC--:B------:R-:W-:Y:S02]  /*3630*/  ISETP.GE.AND P6, PT, R3.reuse, R163.reuse, PT ;  /* 0x000000a30300720c */ /* 0x0c0fe40003fc6270 */
[----:B------:R-:W-:Y:S02]  /*3640*/  ISETP.GE.AND P4, PT, R3, R162, PT ;  /* 0x000000a20300720c */ /* 0x000fe40003f86270 */
[----:B------:R-:W-:Y:S02]  /*3650*/  I2FP.F32.S32 R7, R6 ;  /* 0x0000000600077245 */ /* 0x000fe40000201400 */
[----:B------:R-:W-:-:S02]  /*3660*/  ISETP.GE.AND P5, PT, R6, R163, PT ;  /* 0x000000a30600720c */ /* 0x000fc40003fa6270 */
[----:B------:R-:W-:Y:S01]  /*3670*/  ISETP.GE.AND P3, PT, R6, R162, PT ;  /* 0x000000a20600720c */ /* 0x000fe20003f66270 */
[----:B------:R-:W-:Y:S01]  /*3680*/  FFMA.FTZ R7, R118, R7, R36 ;  /* 0x0000000776077223 */ /* 0x000fe20000010024 */
[----:B------:R-:W-:Y:S01]  /*3690*/  I2FP.F32.S32 R5, R5 ;  /* 0x0000000500057245 */ /* 0x000fe20000201400 */
[----:B------:R-:W-:Y:S01]  /*36a0*/  VIADD R36, R4, 0x1 ;  /* 0x0000000104247836 */ /* 0x000fe20000000000 */
[----:B------:R-:W-:Y:S02]  /*36b0*/  I2FP.F32.S32 R3, R3 ;  /* 0x0000000300037245 */ /* 0x000fe40000201400 */
[----:B------:R-:W-:Y:S01]  /*36c0*/  I2FP.F32.S32 R6, R6 ;  /* 0x0000000600067245 */ /* 0x000fe20000201400 */
[----:B------:R-:W-:Y:S01]  /*36d0*/  FFMA.FTZ R59, R118, R5, R39 ;  /* 0x00000005763b7223 */ /* 0x000fe20000010027 */
[----:B------:R-:W-:Y:S02]  /*36e0*/  VIADD R5, R4, 0x9 ;  /* 0x0000000904057836 */ /* 0x000fe40000000000 */
[----:B------:R-:W-:Y:S01]  /*36f0*/  FFMA.FTZ R3, R118, R3, R43 ;  /* 0x0000000376037223 */ /* 0x000fe2000001002b */
[----:B------:R-:W-:Y:S01]  /*3700*/  FSEL R39, R22, -INF , !P2 ;  /* 0xff80000016277808 */ /* 0x000fe20005000000 */
[----:B------:R-:W-:Y:S01]  /*3710*/  FFMA.FTZ R6, R118, R6, R38 ;  /* 0x0000000676067223 */ /* 0x000fe20000010026 */
[----:B------:R-:W-:-:S02]  /*3720*/  FSEL R59, R59, -INF , !P0 ;  /* 0xff8000003b3b7808 */ /* 0x000fc40004000000 */
[----:B------:R-:W-:Y:S02]  /*3730*/  FSEL R81, R3, -INF , !P4 ;  /* 0xff80000003517808 */ /* 0x000fe40006000000 */
[----:B------:R-:W-:Y:S02]  /*3740*/  FSEL R80, R6, -INF , !P3 ;  /* 0xff80000006507808 */ /* 0x000fe40005800000 */
[C---:B------:R-:W-:Y:S02]  /*3750*/  ISETP.GE.AND P2, PT, R5.reuse, R163, PT ;  /* 0x000000a30500720c */ /* 0x040fe40003f46270 */
[----:B------:R-:W-:Y:S02]  /*3760*/  ISETP.GE.AND P0, PT, R5, R162, PT ;  /* 0x000000a20500720c */ /* 0x000fe40003f06270 */
[----:B------:R-:W-:Y:S02]  /*3770*/  I2FP.F32.S32 R3, R36 ;  /* 0x0000002400037245 */ /* 0x000fe40000201400 */
[----:B------:R-:W-:-:S02]  /*3780*/  I2FP.F32.S32 R6, R23 ;  /* 0x0000001700067245 */ /* 0x000fc40000201400 */
[----:B------:R-:W-:Y:S01]  /*3790*/  I2FP.F32.S32 R5, R5 ;  /* 0x0000000500057245 */ /* 0x000fe20000201400 */
[CC--:B------:R-:W-:Y:S01]  /*37a0*/  FFMA.FTZ R9, R118.reuse, R3.reuse, R9 ;  /* 0x0000000376097223 */ /* 0x0c0fe20000010009 */
[----:B------:R-:W-:Y:S01]  /*37b0*/  FSEL R95, R41, -INF , !P6 ;  /* 0xff800000295f7808 */ /* 0x000fe20007000000 */
[----:B------:R-:W-:Y:S01]  /*37c0*/  FFMA.FTZ R11, R118, R3, R11 ;  /* 0x00000003760b7223 */ /* 0x000fe2000001000b */
[----:B------:R-:W-:Y:S01]  /*37d0*/  ISETP.GE.AND P6, PT, R36, R163, PT ;  /* 0x000000a32400720c */ /* 0x000fe20003fc6270 */
[----:B------:R-:W-:Y:S01]  /*37e0*/  FFMA.FTZ R41, R118, R6, R72 ;  /* 0x0000000676297223 */ /* 0x000fe20000010048 */
[----:B------:R-:W-:Y:S01]  /*37f0*/  ISETP.GE.AND P4, PT, R36, R162, PT ;  /* 0x000000a22400720c */ /* 0x000fe20003f86270 */
[C---:B------:R-:W-:Y:S01]  /*3800*/  FFMA.FTZ R63, R118.reuse, R6, R74 ;  /* 0x00000006763f7223 */ /* 0x040fe2000001004a */
[----:B------:R-:W-:Y:S01]  /*3810*/  FSEL R94, R7, -INF , !P5 ;  /* 0xff800000075e7808 */ /* 0x000fe20006800000 */
[CC--:B------:R-:W-:Y:S01]  /*3820*/  FFMA.FTZ R36, R118.reuse, R5.reuse, R73 ;  /* 0x0000000576247223 */ /* 0x0c0fe20000010049 */
[----:B------:R-:W-:Y:S01]  /*3830*/  FFMA.FTZ R22, R118, R5, R75 ;  /* 0x0000000576167223 */ /* 0x000fe2000001004b */
[C---:B------:R-:W-:Y:S01]  /*3840*/  ISETP.GE.AND P5, PT, R23.reuse, R163, PT ;  /* 0x000000a31700720c */ /* 0x040fe20003fa6270 */
[C---:B------:R-:W-:Y:S01]  /*3850*/  VIADD R5, R4.reuse, 0x10 ;  /* 0x0000001004057836 */ /* 0x040fe20000000000 */
[----:B------:R-:W-:Y:S01]  /*3860*/  ISETP.GE.AND P3, PT, R23, R162, PT ;  /* 0x000000a21700720c */ /* 0x000fe20003f66270 */
[C---:B------:R-:W-:Y:S01]  /*3870*/  VIADD R6, R4.reuse, 0x11 ;  /* 0x0000001104067836 */ /* 0x040fe20000000000 */
[----:B------:R-:W-:Y:S01]  /*3880*/  FSEL R47, R9, -INF , !P6 ;  /* 0xff800000092f7808 */ /* 0x000fe20007000000 */
[----:B------:R-:W-:Y:S01]  /*3890*/  VIADD R3, R4, 0x18 ;  /* 0x0000001804037836 */ /* 0x000fe20000000000 */
[----:B------:R-:W-:-:S02]  /*38a0*/  FSEL R74, R11, -INF , !P4 ;  /* 0xff8000000b4a7808 */ /* 0x000fc40006000000 */
[----:B------:R-:W-:Y:S02]  /*38b0*/  FSEL R41, R41, -INF , !P5 ;  /* 0xff80000029297808 */ /* 0x000fe40006800000 */
[----:B------:R-:W-:Y:S02]  /*38c0*/  FSEL R63, R63, -INF , !P3 ;  /* 0xff8000003f3f7808 */ /* 0x000fe40005800000 */
[CC--:B------:R-:W-:Y:S02]  /*38d0*/  ISETP.GE.AND P6, PT, R5.reuse, R163.reuse, PT ;  /* 0x000000a30500720c */ /* 0x0c0fe40003fc6270 */
[-C--:B------:R-:W-:Y:S02]  /*38e0*/  ISETP.GE.AND P4, PT, R5, R162.reuse, PT ;  /* 0x000000a20500720c */ /* 0x080fe40003f86270 */
[C---:B------:R-:W-:Y:S02]  /*38f0*/  ISETP.GE.AND P5, PT, R6.reuse, R163, PT ;  /* 0x000000a30600720c */ /* 0x040fe40003fa6270 */
[----:B------:R-:W-:-:S02]  /*3900*/  ISETP.GE.AND P3, PT, R6, R162, PT ;  /* 0x000000a20600720c */ /* 0x000fc40003f66270 */
[----:B------:R-:W-:Y:S02]  /*3910*/  FSEL R36, R36, -INF , !P2 ;  /* 0xff80000024247808 */ /* 0x000fe40005000000 */
[----:B------:R-:W-:Y:S02]  /*3920*/  FSEL R22, R22, -INF , !P0 ;  /* 0xff80000016167808 */ /* 0x000fe40004000000 */
[----:B------:R-:W-:Y:S02]  /*3930*/  I2FP.F32.S32 R5, R5 ;  /* 0x0000000500057245 */ /* 0x000fe40000201400 */
[----:B------:R-:W-:Y:S02]  /*3940*/  I2FP.F32.S32 R6, R6 ;  /* 0x0000000600067245 */ /* 0x000fe40000201400 */
[C---:B------:R-:W-:Y:S01]  /*3950*/  ISETP.GE.AND P2, PT, R3.reuse, R163, PT ;  /* 0x000000a30300720c */ /* 0x040fe20003f46270 */
[CC--:B------:R-:W-:Y:S01]  /*3960*/  FFMA.FTZ R52, R118.reuse, R5.reuse, R68 ;  /* 0x0000000576347223 */ /* 0x0c0fe20000010044 */
[----:B------:R-:W-:Y:S01]  /*3970*/  ISETP.GE.AND P0, PT, R3, R162, PT ;  /* 0x000000a20300720c */ /* 0x000fe20003f06270 */
[C---:B------:R-:W-:Y:S01]  /*3980*/  FFMA.FTZ R58, R118.reuse, R5, R70 ;  /* 0x00000005763a7223 */ /* 0x040fe20000010046 */
[----:B------:R-:W-:Y:S01]  /*3990*/  I2FP.F32.S32 R3, R3 ;  /* 0x0000000300037245 */ /* 0x000fe20000201400 */
[CC--:B------:R-:W-:Y:S01]  /*39a0*/  FFMA.FTZ R51, R118.reuse, R6.reuse, R69 ;  /* 0x0000000676337223 */ /* 0x0c0fe20000010045 */
[----:B------:R-:W-:Y:S01]  /*39b0*/  FFMA.FTZ R55, R118, R6, R71 ;  /* 0x0000000676377223 */ /* 0x000fe20000010047 */
[----:B------:R-:W-:Y:S01]  /*39c0*/  VIADD R5, R4, 0x19 ;  /* 0x0000001904057836 */ /* 0x000fe20000000000 */
[----:B------:R-:W-:Y:S01]  /*39d0*/  FSEL R52, R52, -INF , !P6 ;  /* 0xff80000034347808 */ /* 0x000fe20007000000 */
[CC--:B------:R-:W-:Y:S01]  /*39e0*/  FFMA.FTZ R50, R118.reuse, R3.reuse, R64 ;  /* 0x0000000376327223 */ /* 0x0c0fe20000010040 */
[----:B------:R-:W-:Y:S01]  /*39f0*/  FFMA.FTZ R23, R118, R3, R66 ;  /* 0x0000000376177223 */ /* 0x000fe20000010042 */
[----:B------:R-:W-:Y:S01]  /*3a00*/  VIADD R6, R4, 0x20 ;  /* 0x0000002004067836 */ /* 0x000fe20000000000 */
        /* <DEDUP_REMOVED lines=8> */
[----:B------:R-:W-:-:S02]  /*3a90*/  FSEL R50, R50, -INF , !P2 ;  /* 0xff80000032327808 */ /* 0x000fc40005000000 */
[----:B------:R-:W-:Y:S02]  /*3aa0*/  FSEL R23, R23, -INF , !P0 ;  /* 0xff80000017177808 */ /* 0x000fe40004000000 */
[----:B------:R-:W-:Y:S02]  /*3ab0*/  I2FP.F32.S32 R5, R5 ;  /* 0x0000000500057245 */ /* 0x000fe40000201400 */
[----:B------:R-:W-:Y:S02]  /*3ac0*/  I2FP.F32.S32 R6, R6 ;  /* 0x0000000600067245 */ /* 0x000fe40000201400 */
[C---:B------:R-:W-:Y:S01]  /*3ad0*/  ISETP.GE.AND P2, PT, R3.reuse, R163, PT ;  /* 0x000000a30300720c */ /* 0x040fe20003f46270 */
[C---:B------:R-:W-:Y:S01]  /*3ae0*/  FFMA.FTZ R11, R118.reuse, R5, R67 ;  /* 0x00000005760b7223 */ /* 0x040fe20000010043 */
[----:B------:R-:W-:Y:S01]  /*3af0*/  ISETP.GE.AND P0, PT, R3, R162, PT ;  /* 0x000000a20300720c */ /* 0x000fe20003f06270 */
[CC--:B------:R-:W-:Y:S01]  /*3b00*/  FFMA.FTZ R53, R118.reuse, R6.reuse, R60 ;  /* 0x0000000676357223 */ /* 0x0c0fe2000001003c */
[----:B------:R-:W-:Y:S01]  /*3b10*/  I2FP.F32.S32 R3, R3 ;  /* 0x0000000300037245 */ /* 0x000fe20000201400 */
[C---:B------:R-:W-:Y:S01]  /*3b20*/  FFMA.FTZ R56, R118.reuse, R5, R65 ;  /* 0x0000000576387223 */ /* 0x040fe20000010041 */
        /* <DEDUP_REMOVED lines=10> */
[C---:B------:R-:W-:Y:S02]  /*3bd0*/  ISETP.GE.AND P2, PT, R3.reuse, R163, PT ;  /* 0x000000a30300720c */ /* 0x040fe40003f46270 */
[-C--:B------:R-:W-:Y:S02]  /*3be0*/  ISETP.GE.AND P0, PT, R3, R162.reuse, PT ;  /* 0x000000a20300720c */ /* 0x080fe40003f06270 */
[----:B------:R-:W-:Y:S02]  /*3bf0*/  I2FP.F32.S32 R3, R3 ;  /* 0x0000000300037245 */ /* 0x000fe40000201400 */
[----:B------:R-:W-:Y:S02]  /*3c00*/  FSEL R53, R53, -INF , !P5 ;  /* 0xff80000035357808 */ /* 0x000fe40006800000 */
[----:B------:R-:W-:Y:S01]  /*3c10*/  FSEL R9, R9, -INF , !P3 ;  /* 0xff80000009097808 */ /* 0x000fe20005800000 */
[C---:B------:R-:W-:Y:S01]  /*3c20*/  FFMA.FTZ R33, R118.reuse, R3, R33 ;  /* 0x0000000376217223 */ /* 0x040fe20000010021 */
[C---:B------:R-:W-:Y:S01]  /*3c30*/  ISETP.GE.AND P6, PT, R5.reuse, R163, PT ;  /* 0x000000a30500720c */ /* 0x040fe20003fc6270 */
[----:B------:R-:W-:Y:S01]  /*3c40*/  FFMA.FTZ R35, R118, R3, R35 ;  /* 0x0000000376237223 */ /* 0x000fe20000010023 */
[----:B------:R-:W-:Y:S01]  /*3c50*/  ISETP.GE.AND P4, PT, R5, R162, PT ;  /* 0x000000a20500720c */ /* 0x000fe20003f86270 */
[----:B------:R-:W-:Y:S01]  /*3c60*/  VIADD R3, R4, 0x70 ;  /* 0x0000007004037836 */ /* 0x000fe20000000000 */
[----:B------:R-:W-:-:S02]  /*3c70*/  ISETP.GE.AND P5, PT, R6, R163, PT ;  /* 0x000000a30600720c */ /* 0x000fc40003fa6270 */
[----:B------:R-:W-:Y:S02]  /*3c80*/  ISETP.GE.AND P3, PT, R6, R162, PT ;  /* 0x000000a20600720c */ /* 0x000fe40003f66270 */
[----:B------:R-:W-:Y:S02]  /*3c90*/  I2FP.F32.S32 R5, R5 ;  /* 0x0000000500057245 */ /* 0x000fe40000201400 */
[----:B------:R-:W-:Y:S02]  /*3ca0*/  I2FP.F32.S32 R6, R6 ;  /* 0x0000000600067245 */ /* 0x000fe40000201400 */
[----:B------:R-:W-:Y:S01]  /*3cb0*/  FSEL R62, R33, -INF , !P2 ;  /* 0xff800000213e7808 */ /* 0x000fe20005000000 */
[CC--:B------:R-:W-:Y:S01]  /*3cc0*/  FFMA.FTZ R65, R118.reuse, R5.reuse, R77 ;  /* 0x0000000576417223 */ /* 0x0c0fe2000001004d */
[C---:B------:R-:W-:Y:S01]  /*3cd0*/  FFMA.FTZ R66, R118.reuse, R5, R79 ;  /* 0x0000000576427223 */ /* 0x040fe2000001004f */
[CC--:B------:R-:W-:Y:S01]  /*3ce0*/  FFMA.FTZ R32, R118.reuse, R6.reuse, R32 ;  /* 0x0000000676207223 */ /* 0x0c0fe20000010020 */
[----:B------:R-:W-:Y:S01]  /*3cf0*/  FFMA.FTZ R34, R118, R6, R34 ;  /* 0x0000000676227223 */ /* 0x000fe20000010022 */
[C---:B------:R-:W-:Y:S01]  /*3d00*/  VIADD R5, R4.reuse, 0x68 ;  /* 0x0000006804057836 */ /* 0x040fe20000000000 */
[----:B------:R-:W-:Y:S01]  /*3d10*/  FSEL R49, R35, -INF , !P0 ;  /* 0xff80000023317808 */ /* 0x000fe20004000000 */
[----:B------:R-:W-:Y:S01]  /*3d20*/  VIADD R6, R4, 0x69 ;  /* 0x0000006904067836 */ /* 0x000fe20000000000 */
[----:B------:R-:W-:-:S02]  /*3d30*/  ISETP.GE.AND P2, PT, R3, R163, PT ;  /* 0x000000a30300720c */ /* 0x000fc40003f46270 */
[----:B------:R-:W-:Y:S02]  /*3d40*/  ISETP.GE.AND P0, PT, R3, R162, PT ;  /* 0x000000a20300720c */ /* 0x000fe40003f06270 */
[----:B------:R-:W-:Y:S02]  /*3d50*/  I2FP.F32.S32 R3, R3 ;  /* 0x0000000300037245 */ /* 0x000fe40000201400 */
[----:B------:R-:W-:Y:S02]  /*3d60*/  FSEL R65, R65, -INF , !P6 ;  /* 0xff80000041417808 */ /* 0x000fe40007000000 */
[----:B------:R-:W-:Y:S01]  /*3d70*/  FSEL R66, R66, -INF , !P4 ;  /* 0xff80000042427808 */ /* 0x000fe20006000000 */
[-C--:B------:R-:W-:Y:S01]  /*3d80*/  FFMA.FTZ R16, R118, R3.reuse, R16 ;  /* 0x0000000376107223 */ /* 0x080fe20000010010 */
[----:B------:R-:W-:Y:S01]  /*3d90*/  FSEL R64, R32, -INF , !P5 ;  /* 0xff80000020407808 */ /* 0x000fe20006800000 */
[----:B------:R-:W-:Y:S01]  /*3da0*/  FFMA.FTZ R42, R118, R3, R18 ;  /* 0x00000003762a7223 */ /* 0x000fe20000010012 */
[----:B------:R-:W-:Y:S01]  /*3db0*/  FSEL R54, R34, -INF , !P3 ;  /* 0xff80000022367808 */ /* 0x000fe20005800000 */
[----:B------:R-:W-:Y:S01]  /*3dc0*/  VIADD R3, R4, 0x79 ;  /* 0x0000007904037836 */ /* 0x000fe20000000000 */
[----:B------:R-:W-:-:S02]  /*3dd0*/  ISETP.GE.AND P6, PT, R5, R163, PT ;  /* 0x000000a30500720c */ /* 0x000fc40003fc6270 */
[-C--:B------:R-:W-:Y:S02]  /*3de0*/  ISETP.GE.AND P4, PT, R5, R162.reuse, PT ;  /* 0x000000a20500720c */ /* 0x080fe40003f86270 */
[C---:B------:R-:W-:Y:S02]  /*3df0*/  ISETP.GE.AND P5, PT, R6.reuse, R163, PT ;  /* 0x000000a30600720c */ /* 0x040fe40003fa6270 */
        /* <DEDUP_REMOVED lines=8> */
[----:B------:R-:W-:Y:S01]  /*3e80*/  VIADD R6, R4, 0x71 ;  /* 0x0000007104067836 */ /* 0x000fe20000000000 */
[----:B------:R-:W-:Y:S01]  /*3e90*/  FSEL R42, R42, -INF , !P0 ;  /* 0xff8000002a2a7808 */ /* 0x000fe20004000000 */
[----:B------:R-:W-:Y:S01]  /*3ea0*/  VIADD R5, R4, 0x78 ;  /* 0x0000007804057836 */ /* 0x000fe20000000000 */
[----:B------:R-:W-:-:S02]  /*3eb0*/  ISETP.GE.AND P2, PT, R3, R163, PT ;  /* 0x000000a30300720c */ /* 0x000fc40003f46270 */
[-C--:B------:R-:W-:Y:S02]  /*3ec0*/  ISETP.GE.AND P0, PT, R3, R162.reuse, PT ;  /* 0x000000a20300720c */ /* 0x080fe40003f06270 */
[----:B------:R-:W-:Y:S02]  /*3ed0*/  I2FP.F32.S32 R3, R3 ;  /* 0x0000000300037245 */ /* 0x000fe40000201400 */
[----:B------:R-:W-:Y:S02]  /*3ee0*/  FSEL R24, R24, -INF , !P6 ;  /* 0xff80000018187808 */ /* 0x000fe40007000000 */
[----:B------:R-:W-:Y:S01]  /*3ef0*/  FSEL R48, R26, -INF , !P4 ;  /* 0xff8000001a307808 */ /* 0x000fe20006000000 */
[----:B------:R-:W-:Y:S01]  /*3f00*/  FFMA.FTZ R13, R118, R3, R13 ;  /* 0x00000003760d7223 */ /* 0x000fe2000001000d */
[----:B------:R-:W-:Y:S01]  /*3f10*/  ISETP.GE.AND P6, PT, R6, R163, PT ;  /* 0x000000a30600720c */ /* 0x000fe20003fc6270 */
[----:B------:R-:W-:Y:S01]  /*3f20*/  FFMA.FTZ R38, R118, R3, R15 ;  /* 0x0000000376267223 */ /* 0x000fe2000001000f */
        /* <DEDUP_REMOVED lines=8> */
[----:B------:R-:W-:Y:S01]  /*3fb0*/  I2FP.F32.S32 R5, R5 ;  /* 0x0000000500057245 */ /* 0x000fe20000201400 */
[----:B------:R-:W-:Y:S01]  /*3fc0*/  FFMA.FTZ R19, R118, R6, R19 ;  /* 0x0000000676137223 */ /* 0x000fe20000010013 */
[----:B------:R-:W-:-:S02]  /*3fd0*/  FSEL R75, R13, -INF , !P2 ;  /* 0xff8000000d4b7808 */ /* 0x000fc40005000000 */
[----:B------:R-:W-:Y:S01]  /*3fe0*/  ISETP.GT.AND P2, PT, R121, R126, PT ;  /* 0x0000007e7900720c */ /* 0x000fe20003f44270 */
[CC--:B------:R-:W-:Y:S01]  /*3ff0*/  FFMA.FTZ R12, R118.reuse, R5.reuse, R12 ;  /* 0x00000005760c7223 */ /* 0x0c0fe2000001000c */
[----:B------:R-:W-:Y:S01]  /*4000*/  FFMA.FTZ R37, R118, R5, R14 ;  /* 0x0000000576257223 */ /* 0x000fe2000001000e */
[----:B------:R-:W-:Y:S02]  /*4010*/  FSEL R15, R17, -INF , !P6 ;  /* 0xff800000110f7808 */ /* 0x000fe40007000000 */
[----:B------:R-:W-:Y:S02]  /*4020*/  FSEL R43, R19, -INF , !P4 ;  /* 0xff800000132b7808 */ /* 0x000fe40006000000 */
[C---:B------:R-:W-:Y:S02]  /*4030*/  ISETP.GE.AND P6, PT, R4.reuse, R163, PT ;  /* 0x000000a30400720c */ /* 0x040fe40003fc6270 */
[----:B------:R-:W-:Y:S02]  /*4040*/  ISETP.GE.AND P4, PT, R4, R162, PT ;  /* 0x000000a20400720c */ /* 0x000fe40003f86270 */
[----:B------:R-:W-:-:S02]  /*4050*/  I2FP.F32.S32 R5, R4 ;  /* 0x0000000400057245 */ /* 0x000fc40000201400 */
[----:B------:R-:W-:Y:S02]  /*4060*/  FSEL R14, R12, -INF , !P5 ;  /* 0xff8000000c0e7808 */ /* 0x000fe40006800000 */
[----:B------:R-:W-:Y:S01]  /*4070*/  FSEL R37, R37, -INF , !P3 ;  /* 0xff80000025257808 */ /* 0x000fe20005800000 */
[C---:B------:R-:W-:Y:S01]  /*4080*/  FFMA.FTZ R17, R118.reuse, R5, R8 ;  /* 0x0000000576117223 */ /* 0x040fe20000010008 */
[----:B------:R-:W-:Y:S01]  /*4090*/  I2FP.F32.S32 R4, R3 ;  /* 0x0000000300047245 */ /* 0x000fe20000201400 */
[C---:B------:R-:W-:Y:S01]  /*40a0*/  FFMA.FTZ R8, R118.reuse, R5, R10 ;  /* 0x0000000576087223 */ /* 0x040fe2000001000a */
[C---:B------:R-:W-:Y:S02]  /*40b0*/  ISETP.GE.AND P5, PT, R3.reuse, R163, PT ;  /* 0x000000a30300720c */ /* 0x040fe40003fa6270 */
[----:B------:R-:W-:Y:S01]  /*40c0*/  ISETP.GE.AND P3, PT, R3, R162, PT ;  /* 0x000000a20300720c */ /* 0x000fe20003f66270 */
[----:B------:R-:W-:Y:S01]  /*40d0*/  FFMA.FTZ R10, R118, R4, R44 ;  /* 0x00000004760a7223 */ /* 0x000fe2000001002c */
[----:B------:R-:W-:-:S02]  /*40e0*/  I2FP.F32.S32 R3, R3 ;  /* 0x0000000300037245 */ /* 0x000fc40000201400 */
[----:B------:R-:W-:Y:S02]  /*40f0*/  FSEL R38, R38, -INF , !P0 ;  /* 0xff80000026267808 */ /* 0x000fe40004000000 */
[----:B------:R-:W-:Y:S01]  /*4100*/  FSEL R17, R17, -INF , !P6 ;  /* 0xff80000011117808 */ /* 0x000fe20007000000 */
[----:B------:R-:W-:Y:S01]  /*4110*/  FFMA.FTZ R46, R118, R3, R46 ;  /* 0x00000003762e7223 */ /* 0x000fe2000001002e */
[----:B------:R-:W-:Y:S01]  /*4120*/  VIADD R3, R114, 0x1c00 ;  /* 0x00001c0072037836 */ /* 0x000fe20000000000 */
        /* <DEDUP_REMOVED lines=66> */
.L_x_4880:
[----:B------:R-:W-:-:S04]  /*4550*/  LEA R26, -R158, RZ, 0x7 ;  /* 0x000000ff9e1a7211 */ /* 0x000fc800078e39ff */
[----:B------:R-:W-:-:S07]  /*4560*/  SHF.R.S32.HI R25, RZ, 0x1f, R26 ;  /* 0x0000001fff197819 */ /* 0x000fce000001141a */
.L_x_4881:
[----:B------:R-:W-:Y:S01]  /*4570*/  ULDC UR4, c[0x0][0x2d0] ;  /* 0x0000b40000047ab9 */ /* 0x000fe20000000800 */
[----:B------:R-:W-:Y:S01]  /*4580*/  BSSY B0, `(.L_x_4882) ;  /* 0x0000033000007945 */ /* 0x000fe20003800000 */
[----:B------:R-:W-:-:S13]  /*4590*/  ISETP.GE.AND P3, PT, R148, UR4, PT ;  /* 0x0000000494007c0c */ /* 0x000fda000bf66270 */
[----:B------:R-:W1:Y:S01]  /*45a0*/  @!P3 LDC.64 R12, c[0x0][0x218] ;  /* 0x00008600ff0cbb82 */ /* 0x000e620000000a00 */
[-C--:B------:R-:W-:Y:S01]  /*45b0*/  @!P3 IADD3 R32, P4, R26, R124.reuse, RZ ;  /* 0x0000007c1a20b210 */ /* 0x080fe20007f9e0ff */
[----:B------:R2:W-:Y:S01]  /*45c0*/  @P3 STS [R147+0x1000], RZ ;  /* 0x001000ff93003388 */ /* 0x0005e20000000800 */
[-C--:B------:R-:W-:Y:S02]  /*45d0*/  @!P3 LEA R35, P0, R158, R124.reuse, 0x6 ;  /* 0x0000007c9e23b211 */ /* 0x080fe400078030ff */
[C---:B------:R-:W-:Y:S01]  /*45e0*/  @!P3 IADD3 R34, P6, P5, R26.reuse, R124, R144 ;  /* 0x0000007c1a22b210 */ /* 0x040fe20007dde090 */
[C---:B------:R-:W-:Y:S01]  /*45f0*/  @!P3 IMAD.X R27, R25.reuse, 0x1, R123, P4 ;  /* 0x00000001191bb824 */ /* 0x040fe200020e067b */
        /* <DEDUP_REMOVED lines=43> */
.L_x_4883:
[----:B------:R-:W-:Y:S05]  /*48b0*/  BSYNC B0 ;  /* 0x0000000000007941 */ /* 0x000fea0003800000 */
.L_x_4882:
[----:B------:R-:W0:Y:S01]  /*48c0*/  LDGDEPBAR ;  /* 0x00000000000079af */ /* 0x000e220000000000 */
[----:B------:R-:W-:-:S04]  /*48d0*/  IADD3 R124, P0, R26, R124, RZ ;  /* 0x0000007c1a7c7210 */ /* 0x000fc80007f1e0ff */
[----:B------:R-:W-:-:S09]  /*48e0*/  IADD3.X R123, R25, R123, RZ, P0, !PT ;  /* 0x0000007b197b7210 */ /* 0x000fd200007fe4ff */
.L_x_4879:
[----:B--2---:R-:W-:Y:S01]  /*48f0*/  FMNMX.FTZ R5, R17, R47, !PT ;  /* 0x0000002f11057209 */ /* 0x004fe20007810000 */
[----:B------:R-:W-:Y:S01]  /*4900*/  ULDC UR12, c[0x0][0x2ec] ;  /* 0x0000bb00000c7ab9 */ /* 0x000fe20000000800 */
[----:B------:R-:W-:Y:S01]  /*4910*/  FMNMX.FTZ R69, R8, R74, !PT ;  /* 0x0000004a08457209 */ /* 0x000fe20007810000 */
[----:B------:R-:W2:Y:S01]  /*4920*/  S2UR UR4, SR_CgaCtaId ;  /* 0x00000000000479c3 */ /* 0x000ea20000008800 */
[----:B------:R-:W-:Y:S01]  /*4930*/  FMNMX.FTZ R5, R41, R5, !PT ;  /* 0x0000000529057209 */ /* 0x000fe20007810000 */
[----:B------:R-:W-:Y:S01]  /*4940*/  UMOV UR5, 0x400 ;  /* 0x0000040000057882 */ /* 0x000fe20000000000 */
[----:B------:R-:W-:Y:S01]  /*4950*/  FMNMX.FTZ R69, R63, R69, !PT ;  /* 0x000000453f457209 */ /* 0x000fe20007810000 */
[----:B------:R-:W-:Y:S01]  /*4960*/  ULDC.64 UR8, c[0x0][0x218] ;  /* 0x0000860000087ab9 */ /* 0x000fe20000000a00 */
        /* <DEDUP_REMOVED lines=10> */
[----:B--2---:R-:W-:Y:S01]  /*4a10*/  ULEA UR4, UR4, UR5, 0x18 ;  /* 0x0000000504047291 */ /* 0x004fe2000f8ec03f */
        /* <DEDUP_REMOVED lines=49> */
[----:B------:R-:W2:Y:S03]  /*4d30*/  SHFL.BFLY PT, R4, R5, 0x2, 0x1f ;  /* 0x0c401f0005047f89 */ /* 0x000ea600000e0000 */
[----:B------:R-:W-:Y:S01]  /*4d40*/  LEA R155, R0, R152, 0x1 ;  /* 0x00000098009b7211 */ /* 0x000fe200078e08ff */
[----:B------:R-:W-:Y:S01]  /*4d50*/  LDSM.16.MT88.4 R136, [R152+0x3000] ;  /* 0x003000009888783b */ /* 0x000fe20000004200 */
        /* <DEDUP_REMOVED lines=8> */
[--C-:B------:R-:W-:Y:S01]  /*4de0*/  FFMA.FTZ R51, R2, UR12, -R77.reuse ;  /* 0x0000000c02337c23 */ /* 0x100fe2000801084d */
[--C-:B------:R-:W-:Y:S01]  /*4df0*/  FFMA.FTZ R32, R39, UR12, -R77.reuse ;  /* 0x0000000c27207c23 */ /* 0x100fe2000801084d */
[----:B------:R-:W1:Y:S01]  /*4e00*/  SHFL.BFLY PT, R2, R69, 0x2, 0x1f ;  /* 0x0c401f0045027f89 */ /* 0x000e6200000e0000 */
        /* <DEDUP_REMOVED lines=24> */
[----:B------:R-:W1:Y:S01]  /*4f90*/  MUFU.EX2 R88, R88 ;  /* 0x0000005800587308 */ /* 0x000e620000000800 */
[--C-:B------:R-:W-:Y:S01]  /*4fa0*/  FFMA.FTZ R53, R53, UR12, -R77.reuse ;  /* 0x0000000c35357c23 */ /* 0x100fe2000801084d */
[--C-:B------:R-:W-:Y:S01]  /*4fb0*/  FFMA.FTZ R50, R30, UR12, -R77.reuse ;  /* 0x0000000c1e327c23 */ /* 0x100fe2000801084d */
[--C-:B------:R-:W-:Y:S01]  /*4fc0*/  FFMA.FTZ R44, R31, UR12, -R77.reuse ;  /* 0x0000000c1f2c7c23 */ /* 0x100fe2000801084d */
[----:B------:R-:W2:Y:S01]  /*4fd0*/  SHFL.BFLY PT, R2, R69, 0x1, 0x1f ;  /* 0x0c201f0045027f89 */ /* 0x000ea200000e0000 */
[--C-:B------:R-:W-:Y:S01]  /*4fe0*/  FFMA.FTZ R31, R60, UR12, -R77.reuse ;  /* 0x0000000c3c1f7c23 */ /* 0x100fe2000801084d */
[--C-:B------:R-:W-:Y:S01]  /*4ff0*/  FFMA.FTZ R30, R65, UR12, -R77.reuse ;  /* 0x0000000c411e7c23 */ /* 0x100fe2000801084d */
[--C-:B------:R-:W-:Y:S01]  /*5000*/  FFMA.FTZ R34, R95, UR12, -R77.reuse ;  /* 0x0000000c5f227c23 */ /* 0x100fe2000801084d */
[----:B------:R-:W3:Y:S01]  /*5010*/  MUFU.EX2 R86, R86 ;  /* 0x0000005600567308 */ /* 0x000ee20000000800 */
[--C-:B------:R-:W-:Y:S01]  /*5020*/  FFMA.FTZ R33, R94, UR12, -R77.reuse ;  /* 0x0000000c5e217c23 */ /* 0x100fe2000801084d */
[----:B------:R-:W-:-:S06]  /*5030*/  FFMA.FTZ R119, R75, UR12, -R77 ;  /* 0x0000000c4b777c23 */ /* 0x000fcc000801084d */
[----:B------:R-:W4:Y:S01]  /*5040*/  MUFU.EX2 R73, R73 ;  /* 0x0000004900497308 */ /* 0x000f220000000800 */
[----:B-1----:R-:W-:Y:S01]  /*5050*/  F2FP.F16.F32.PACK_AB R128, R88, R89 ;  /* 0x000000595880723e */ /* 0x002fe200000000ff */
[----:B------:R-:W-:-:S06]  /*5060*/  FADD.FTZ R88, R89, R88 ;  /* 0x0000005859587221 */ /* 0x000fcc0000010000 */
[----:B------:R-:W-:Y:S01]  /*5070*/  MUFU.EX2 R72, R72 ;  /* 0x0000004800487308 */ /* 0x000fe20000000800 */
[----:B---3--:R-:W-:Y:S01]  /*5080*/  F2FP.F16.F32.PACK_AB R130, R76, R86 ;  /* 0x000000564c82723e */ /* 0x008fe200000000ff */
[----:B------:R-:W-:Y:S01]  /*5090*/  FADD.FTZ R88, R86, R88 ;  /* 0x0000005856587221 */ /* 0x000fe20000010000 */
[----:B--2---:R-:W-:Y:S01]  /*50a0*/  FMNMX.FTZ R69, R69, R2, !PT ;  /* 0x0000000245457209 */ /* 0x004fe20007810000 */
[----:B------:R-:W-:Y:S02]  /*50b0*/  FFMA.FTZ R2, R14, UR12, -R77 ;  /* 0x0000000c0e027c23 */ /* 0x000fe4000801084d */
[----:B------:R-:W-:Y:S01]  /*50c0*/  FADD.FTZ R88, R76, R88 ;  /* 0x000000584c587221 */ /* 0x000fe20000010000 */
[----:B------:R-:W1:Y:S01]  /*50d0*/  LDSM.16.MT88.4 R12, [R155+0x3400] ;  /* 0x003400009b0c783b */ /* 0x000e620000004200 */
[C---:B------:R-:W-:Y:S01]  /*50e0*/  FSETP.NEU.FTZ.AND P0, PT, R69.reuse, -INF , PT ;  /* 0xff8000004500780b */ /* 0x040fe20003f1d000 */
[----:B------:R-:W-:Y:S01]  /*50f0*/  FMUL.FTZ R39, R69, UR12 ;  /* 0x0000000c45277c20 */ /* 0x000fe20008410000 */
[----:B------:R-:W-:Y:S01]  /*5100*/  MUFU.EX2 R61, R61 ;  /* 0x0000003d003d7308 */ /* 0x000fe20000000800 */
[----:B----4-:R-:W-:-:S03]  /*5110*/  FADD.FTZ R88, R73, R88 ;  /* 0x0000005849587221 */ /* 0x010fc60000010000 */
[----:B------:R-:W-:Y:S02]  /*5120*/  FSEL R39, R39, RZ, P0 ;  /* 0x000000ff27277208 */ /* 0x000fe40000000000 */
[----:B------:R-:W-:Y:S02]  /*5130*/  LEA R154, P0, R124, UR8, 0x1 ;  /* 0x000000087c9a7c11 */ /* 0x000fe4000f8008ff */
        /* <DEDUP_REMOVED lines=34> */
[----:B------:R-:W-:Y:S01]  /*5360*/  FADD.FTZ R84, R85, R84 ;  /* 0x0000005455547221 */ /* 0x000fe20000010000 */
[--C-:B------:R-:W-:Y:S01]  /*5370*/  FFMA.FTZ R48, R48, UR12, -R39.reuse ;  /* 0x0000000c30307c23 */ /* 0x100fe20008010827 */
[--C-:B------:R-:W-:Y:S01]  /*5380*/  FFMA.FTZ R42, R42, UR12, -R39.reuse ;  /* 0x0000000c2a2a7c23 */ /* 0x100fe20008010827 */
[--C-:B------:R-:W-:Y:S01]  /*5390*/  FFMA.FTZ R43, R43, UR12, -R39.reuse ;  /* 0x0000000c2b2b7c23 */ /* 0x100fe20008010827 */
[--C-:B------:R-:W-:Y:S01]  /*53a0*/  FFMA.FTZ R37, R37, UR12, -R39.reuse ;  /* 0x0000000c25257c23 */ /* 0x100fe20008010827 */
[----:B------:R-:W-:Y:S01]  /*53b0*/  FFMA.FTZ R120, R38, UR12, -R39 ;  /* 0x0000000c26787c23 */ /* 0x000fe20008010827 */
[----:B------:R-:W-:Y:S01]  /*53c0*/  MUFU.EX2 R74, R74 ;  /* 0x0000004a004a7308 */ /* 0x000fe20000000800 */
[----:B------:R-:W-:-:S07]  /*53d0*/  LEA.HI.X R153, R124, UR9, R123, 0x1, P0 ;  /* 0x000000097c997c11 */ /* 0x000fce00080f0c7b */
[----:B------:R-:W2:Y:S01]  /*53e0*/  MUFU.EX2 R64, R64 ;  /* 0x0000004000407308 */ /* 0x000ea20000000800 */
[----:B----4-:R-:W-:Y:S01]  /*53f0*/  F2FP.F16.F32.PACK_AB R131, R79, R87 ;  /* 0x000000574f83723e */ /* 0x010fe200000000ff */
[----:B------:R-:W-:-:S04]  /*5400*/  FADD.FTZ R87, R87, R84 ;  /* 0x0000005457577221 */ /* 0x000fc80000010000 */
[----:B------:R-:W-:Y:S02]  /*5410*/  FADD.FTZ R87, R79, R87 ;  /* 0x000000574f577221 */ /* 0x000fe40000010000 */
[C---:B------:R-:W-:Y:S01]  /*5420*/  HMMA.16816.F32 R140, R128.reuse, R136, RZ ;  /* 0x00000088808c723c */ /* 0x040fe200000018ff */
[----:B------:R-:W-:Y:S05]  /*5430*/  MUFU.EX2 R63, R63 ;  /* 0x0000003f003f7308 */ /* 0x000fea0000000800 */
[C---:B------:R-:W-:Y:S03]  /*5440*/  HMMA.16816.F32 R136, R128.reuse, R138, RZ ;  /* 0x0000008a8088723c */ /* 0x040fe600000018ff */
[----:B------:R-:W4:Y:S03]  /*5450*/  MUFU.EX2 R58, R58 ;  /* 0x0000003a003a7308 */ /* 0x000f260000000800 */
[C---:B------:R-:W-:Y:S05]  /*5460*/  HMMA.16816.F32 R132, R128.reuse, R4, RZ ;  /* 0x000000048084723c */ /* 0x040fea00000018ff */
        /* <DEDUP_REMOVED lines=8> */
[----:B------:R-:W2:Y:S01]  /*54f0*/  MUFU.EX2 R52, R52 ;  /* 0x0000003400347308 */ /* 0x000ea20000000800 */
[----:B----4-:R-:W-:Y:S01]  /*5500*/  F2FP.F16.F32.PACK_AB R7, R58, R63 ;  /* 0x0000003f3a07723e */ /* 0x010fe200000000ff */
[----:B------:R-:W-:Y:S01]  /*5510*/  FADD.FTZ R74, R64, R74 ;  /* 0x0000004a404a7221 */ /* 0x000fe20000010000 */
[----:B------:R-:W-:-:S03]  /*5520*/  FADD.FTZ R72, R56, R72 ;  /* 0x0000004838487221 */ /* 0x000fc60000010000 */
[----:B------:R-:W-:Y:S02]  /*5530*/  FADD.FTZ R63, R63, R74 ;  /* 0x0000004a3f3f7221 */ /* 0x000fe40000010000 */
[----:B------:R-:W-:Y:S01]  /*5540*/  MUFU.EX2 R51, R51 ;  /* 0x0000003300337308 */ /* 0x000fe20000000800 */
[----:B------:R-:W-:Y:S01]  /*5550*/  HMMA.16816.F32 R140, R4, R16, R140 ;  /* 0x00000010048c723c */ /* 0x000fe2000000188c */
[----:B------:R-:W-:-:S05]  /*5560*/  FADD.FTZ R63, R58, R63 ;  /* 0x0000003f3a3f7221 */ /* 0x000fca0000010000 */
[C---:B------:R-:W-:Y:S01]  /*5570*/  HMMA.16816.F32 R136, R4.reuse, R18, R136 ;  /* 0x000000120488723c */ /* 0x040fe20000001888 */
[----:B------:R-:W4:Y:S01]  /*5580*/  MUFU.EX2 R50, R50 ;  /* 0x0000003200327308 */ /* 0x000f220000000800 */
[----:B------:R-:W5:Y:S04]  /*5590*/  LDSM.16.MT88.4 R16, [R152+0x3c00] ;  /* 0x003c00009810783b */ /* 0x000f680000004200 */
[C---:B-1----:R-:W-:Y:S03]  /*55a0*/  HMMA.16816.F32 R132, R4.reuse, R12, R132 ;  /* 0x0000000c0484723c */ /* 0x042fe60000001884 */
[----:B------:R-:W-:Y:S03]  /*55b0*/  MUFU.EX2 R55, R55 ;  /* 0x0000003700377308 */ /* 0x000fe60000000800 */
[----:B------:R-:W-:Y:S01]  /*55c0*/  HMMA.16816.F32 R128, R4, R14, R128 ;  /* 0x0000000e0480723c */ /* 0x000fe20000001880 */
[----:B------:R-:W1:Y:S04]  /*55d0*/  LDSM.16.MT88.4 R12, [R155+0x3c00] ;  /* 0x003c00009b0c783b */ /* 0x000e680000004200 */
[----:B------:R-:W3:Y:S02]  /*55e0*/  MUFU.EX2 R0, R0 ;  /* 0x0000000000007308 */ /* 0x000ee40000000800 */
[----:B--2---:R-:W-:Y:S01]  /*55f0*/  F2FP.F16.F32.PACK_AB R4, R52, R53 ;  /* 0x000000353404723e */ /* 0x004fe200000000ff */
[----:B------:R-:W-:Y:S01]  /*5600*/  FADD.FTZ R53, R53, R72 ;  /* 0x0000004835357221 */ /* 0x000fe20000010000 */
[----:B----4-:R-:W-:-:S03]  /*5610*/  F2FP.F16.F32.PACK_AB R6, R50, R51 ;  /* 0x000000333206723e */ /* 0x010fc600000000ff */
[----:B------:R-:W-:Y:S01]  /*5620*/  FADD.FTZ R53, R52, R53 ;  /* 0x0000003534357221 */ /* 0x000fe20000010000 */
[----:B------:R-:W-:Y:S03]  /*5630*/  MUFU.EX2 R62, R62 ;  /* 0x0000003e003e7308 */ /* 0x000fe60000000800 */
[----:B------:R-:W-:-:S04]  /*5640*/  FADD.FTZ R51, R51, R53 ;  /* 0x0000003533337221 */ /* 0x000fc80000010000 */
[----:B------:R-:W-:Y:S01]  /*5650*/  FADD.FTZ R51, R50, R51 ;  /* 0x0000003332337221 */ /* 0x000fe20000010000 */
[----:B------:R-:W2:Y:S01]  /*5660*/  MUFU.EX2 R57, R57 ;  /* 0x0000003900397308 */ /* 0x000ea20000000800 */
[----:B---3--:R-:W-:Y:S01]  /*5670*/  F2FP.F16.F32.PACK_AB R5, R0, R55 ;  /* 0x000000370005723e */ /* 0x008fe200000000ff */
[----:B------:R-:W-:-:S04]  /*5680*/  FADD.FTZ R55, R55, R63 ;  /* 0x0000003f37377221 */ /* 0x000fc80000010000 */
[----:B------:R-:W-:Y:S01]  /*5690*/  FADD.FTZ R55, R0, R55 ;  /* 0x0000003700377221 */ /* 0x000fe20000010000 */
[----:B------:R-:W-:Y:S01]  /*56a0*/  FFMA.FTZ R0, R45, UR12, -R39 ;  /* 0x0000000c2d007c23 */ /* 0x000fe20008010827 */
[----:B------:R-:W3:Y:S08]  /*56b0*/  MUFU.EX2 R47, R47 ;  /* 0x0000002f002f7308 */ /* 0x000ef00000000800 */
[----:B------:R-:W4:Y:S01]  /*56c0*/  MUFU.EX2 R46, R46 ;  /* 0x0000002e002e7308 */ /* 0x000f220000000800 */
[----:B--2---:R-:W-:Y:S01]  /*56d0*/  F2FP.F16.F32.PACK_AB R7, R57, R62 ;  /* 0x0000003e3907723e */ /* 0x004fe200000000ff */
[----:B------:R-:W-:-:S04]  /*56e0*/  FADD.FTZ R62, R62, R55 ;  /* 0x000000373e3e7221 */ /* 0x000fc80000010000 */
[----:B------:R-:W-:Y:S02]  /*56f0*/  FADD.FTZ R62, R57, R62 ;  /* 0x0000003e393e7221 */ /* 0x000fe40000010000 */
[----:B------:R-:W-:Y:S01]  /*5700*/  MUFU.EX2 R44, R44 ;  /* 0x0000002c002c7308 */ /* 0x000fe20000000800 */
[----:B------:R-:W-:Y:S01]  /*5710*/  HMMA.16816.F32 R140, R4, R20, R140 ;  /* 0x00000014048c723c */ /* 0x000fe2000000188c */
[----:B---3--:R-:W-:-:S05]  /*5720*/  FADD.FTZ R51, R47, R51 ;  /* 0x000000332f337221 */ /* 0x008fca0000010000 */
[C---:B------:R-:W-:Y:S01]  /*5730*/  HMMA.16816.F32 R136, R4.reuse, R22, R136 ;  /* 0x000000160488723c */ /* 0x040fe20000001888 */
[----:B------:R-:W2:Y:S01]  /*5740*/  MUFU.EX2 R41, R41 ;  /* 0x0000002900297308 */ /* 0x000ea20000000800 */
[----:B------:R-:W-:Y:S04]  /*5750*/  LDSM.16.MT88.4 R20, [R155+0x4000] ;  /* 0x004000009b14783b */ /* 0x000fe80000004200 */
[C---:B------:R-:W-:Y:S03]  /*5760*/  HMMA.16816.F32 R132, R4.reuse, R8, R132 ;  /* 0x000000080484723c */ /* 0x040fe60000001884 */
[----:B------:R-:W3:Y:S03]  /*5770*/  MUFU.EX2 R60, R60 ;  /* 0x0000003c003c7308 */ /* 0x000ee60000000800 */
[----:B------:R-:W-:Y:S01]  /*5780*/  HMMA.16816.F32 R128, R4, R10, R128 ;  /* 0x0000000a0480723c */ /* 0x000fe20000001880 */
[----:B------:R-:W1:Y:S04]  /*5790*/  LDSM.16.MT88.4 R8, [R152+0x4000] ;  /* 0x004000009808783b */ /* 0x000e680000004200 */
[----:B------:R-:W5:Y:S02]  /*57a0*/  MUFU.EX2 R65, R65 ;  /* 0x0000004100417308 */ /* 0x000f640000000800 */
[C---:B----4-:R-:W-:Y:S01]  /*57b0*/  F2FP.F16.F32.PACK_AB R4, R46.reuse, R47 ;  /* 0x0000002f2e04723e */ /* 0x050fe200000000ff */
[----:B------:R-:W-:Y:S01]  /*57c0*/  FADD.FTZ R46, R46, R51 ;  /* 0x000000332e2e7221 */ /* 0x000fe20000010000 */
[----:B--2---:R-:W-:-:S03]  /*57d0*/  F2FP.F16.F32.PACK_AB R6, R41, R44 ;  /* 0x0000002c2906723e */ /* 0x004fc600000000ff */
[----:B------:R-:W-:Y:S01]  /*57e0*/  FADD.FTZ R46, R44, R46 ;  /* 0x0000002e2c2e7221 */ /* 0x000fe20000010000 */
[----:B------:R-:W2:Y:S01]  /*57f0*/  MUFU.EX2 R78, R78 ;  /* 0x0000004e004e7308 */ /* 0x000ea20000000800 */
[----:B---3--:R-:W-:Y:S02]  /*5800*/  FADD.FTZ R62, R60, R62 ;  /* 0x0000003e3c3e7221 */ /* 0x008fe40000010000 */
[----:B------:R-:W-:-:S05]  /*5810*/  FADD.FTZ R46, R41, R46 ;  /* 0x0000002e292e7221 */ /* 0x000fca0000010000 */
[----:B------:R-:W3:Y:S01]  /*5820*/  MUFU.EX2 R68, R68 ;  /* 0x0000004400447308 */ /* 0x000ee20000000800 */
[C---:B-----5:R-:W-:Y:S01]  /*5830*/  F2FP.F16.F32.PACK_AB R5, R65.reuse, R60 ;  /* 0x0000003c4105723e */ /* 0x060fe200000000ff */
[----:B------:R-:W-:-:S06]  /*5840*/  FADD.FTZ R65, R65, R62 ;  /* 0x0000003e41417221 */ /* 0x000fcc0000010000 */
[----:B------:R-:W-:Y:S01]  /*5850*/  MUFU.EX2 R40, R40 ;  /* 0x0000002800287308 */ /* 0x000fe20000000800 */
[----:B--2---:R-:W-:-:S07]  /*5860*/  FADD.FTZ R65, R78, R65 ;  /* 0x000000414e417221 */ /* 0x004fce0000010000 */
[----:B------:R-:W2:Y:S01]  /*5870*/  MUFU.EX2 R36, R36 ;  /* 0x0000002400247308 */ /* 0x000ea20000000800 */
[C---:B---3--:R-:W-:Y:S01]  /*5880*/  F2FP.F16.F32.PACK_AB R7, R68.reuse, R78 ;  /* 0x0000004e4407723e */ /* 0x048fe200000000ff */
[----:B------:R-:W-:-:S06]  /*5890*/  FADD.FTZ R68, R68, R65 ;  /* 0x0000004144447221 */ /* 0x000fcc0000010000 */
[----:B------:R-:W-:Y:S01]  /*58a0*/  MUFU.EX2 R35, R35 ;  /* 0x0000002300237308 */ /* 0x000fe20000000800 */
[C---:B------:R-:W-:Y:S06]  /*58b0*/  HMMA.16816.F32 R140, R4.reuse, R16, R140 ;  /* 0x00000010048c723c */ /* 0x040fec000000188c */
[C---:B------:R-:W-:Y:S01]  /*58c0*/  HMMA.16816.F32 R136, R4.reuse, R18, R136 ;  /* 0x000000120488723c */ /* 0x040fe20000001888 */
[----:B------:R-:W3:Y:S01]  /*58d0*/  MUFU.EX2 R34, R34 ;  /* 0x0000002200227308 */ /* 0x000ee20000000800 */
[----:B------:R-:W4:Y:S04]  /*58e0*/  LDSM.16.MT88.4 R16, [R152+0x4400] ;  /* 0x004400009810783b */ /* 0x000f280000004200 */
[C---:B-1----:R-:W-:Y:S03]  /*58f0*/  HMMA.16816.F32 R132, R4.reuse, R12, R132 ;  /* 0x0000000c0484723c */ /* 0x042fe60000001884 */
[----:B------:R-:W1:Y:S03]  /*5900*/  MUFU.EX2 R71, R71 ;  /* 0x0000004700477308 */ /* 0x000e660000000800 */
[----:B------:R-:W-:Y:S01]  /*5910*/  HMMA.16816.F32 R128, R4, R14, R128 ;  /* 0x0000000e0480723c */ /* 0x000fe20000001880 */
[----:B------:R-:W5:Y:S04]  /*5920*/  LDSM.16.MT88.4 R12, [R155+0x4400] ;  /* 0x004400009b0c783b */ /* 0x000f680000004200 */
[----:B------:R-:W1:Y:S02]  /*5930*/  MUFU.EX2 R83, R83 ;  /* 0x0000005300537308 */ /* 0x000e640000000800 */
[----:B--2---:R-:W-:Y:S01]  /*5940*/  F2FP.F16.F32.PACK_AB R4, R36, R40 ;  /* 0x000000282404723e */ /* 0x004fe200000000ff */
[----:B------:R-:W-:Y:S01]  /*5950*/  FADD.FTZ R40, R40, R46 ;  /* 0x0000002e28287221 */ /* 0x000fe20000010000 */
[----:B---3--:R-:W-:-:S03]  /*5960*/  F2FP.F16.F32.PACK_AB R6, R34, R35 ;  /* 0x000000232206723e */ /* 0x008fc600000000ff */
[----:B------:R-:W-:Y:S01]  /*5970*/  FADD.FTZ R40, R36, R40 ;  /* 0x0000002824287221 */ /* 0x000fe20000010000 */
[----:B------:R-:W2:Y:S01]  /*5980*/  MUFU.EX2 R82, R82 ;  /* 0x0000005200527308 */ /* 0x000ea20000000800 */
[----:B-1----:R-:W-:Y:S02]  /*5990*/  FADD.FTZ R68, R71, R68 ;  /* 0x0000004447447221 */ /* 0x002fe40000010000 */
[----:B------:R-:W-:-:S04]  /*59a0*/  FADD.FTZ R35, R35, R40 ;  /* 0x0000002823237221 */ /* 0x000fc80000010000 */
[----:B------:R-:W-:Y:S01]  /*59b0*/  FADD.FTZ R35, R34, R35 ;  /* 0x0000002322237221 */ /* 0x000fe20000010000 */
[----:B------:R-:W1:Y:S01]  /*59c0*/  MUFU.EX2 R81, R81 ;  /* 0x0000005100517308 */ /* 0x000e620000000800 */
[C---:B------:R-:W-:Y:S01]  /*59d0*/  F2FP.F16.F32.PACK_AB R5, R83.reuse, R71 ;  /* 0x000000475305723e */ /* 0x040fe200000000ff */
[----:B------:R-:W-:-:S06]  /*59e0*/  FADD.FTZ R83, R83, R68 ;  /* 0x0000004453537221 */ /* 0x000fcc0000010000 */
[----:B------:R-:W-:Y:S01]  /*59f0*/  MUFU.EX2 R33, R33 ;  /* 0x0000002100217308 */ /* 0x000fe20000000800 */
[----:B--2---:R-:W-:-:S07]  /*5a00*/  FADD.FTZ R83, R82, R83 ;  /* 0x0000005352537221 */ /* 0x004fce0000010000 */
[----:B------:R-:W2:Y:S01]  /*5a10*/  MUFU.EX2 R32, R32 ;  /* 0x0000002000207308 */ /* 0x000ea20000000800 */
[C---:B-1----:R-:W-:Y:S01]  /*5a20*/  F2FP.F16.F32.PACK_AB R7, R81.reuse, R82 ;  /* 0x000000525107723e */ /* 0x042fe200000000ff */
[----:B------:R-:W-:-:S06]  /*5a30*/  FADD.FTZ R81, R81, R83 ;  /* 0x0000005351517221 */ /* 0x000fcc0000010000 */
[----:B------:R-:W1:Y:S01]  /*5a40*/  MUFU.EX2 R31, R31 ;  /* 0x0000001f001f7308 */ /* 0x000e620000000800 */
[C---:B------:R-:W-:Y:S06]  /*5a50*/  HMMA.16816.F32 R140, R4.reuse, R8, R140 ;  /* 0x00000008048c723c */ /* 0x040fec000000188c */
[----:B------:R-:W-:Y:S01]  /*5a60*/  HMMA.16816.F32 R136, R4, R10, R136 ;  /* 0x0000000a0488723c */ /* 0x000fe20000001888 */
[----:B------:R-:W3:Y:S01]  /*5a70*/  MUFU.EX2 R30, R30 ;  /* 0x0000001e001e7308 */ /* 0x000ee20000000800 */
[----:B--2---:R-:W-:Y:S01]  /*5a80*/  F2FP.F16.F32.PACK_AB R8, R32, R33 ;  /* 0x000000212008723e */ /* 0x004fe200000000ff */
[----:B------:R-:W-:-:S03]  /*5a90*/  FADD.FTZ R33, R33, R35 ;  /* 0x0000002321217221 */ /* 0x000fc60000010000 */
[C---:B------:R-:W-:Y:S01]  /*5aa0*/  HMMA.16816.F32 R132, R4.reuse, R20, R132 ;  /* 0x000000140484723c */ /* 0x040fe20000001884 */
[----:B------:R-:W-:Y:S02]  /*5ab0*/  FADD.FTZ R33, R32, R33 ;  /* 0x0000002120217221 */ /* 0x000fe40000010000 */
[----:B------:R-:W-:Y:S02]  /*5ac0*/  MUFU.EX2 R80, R80 ;  /* 0x0000005000507308 */ /* 0x000fe40000000800 */
[----:B-1----:R-:W-:Y:S01]  /*5ad0*/  FADD.FTZ R33, R31, R33 ;  /* 0x000000211f217221 */ /* 0x002fe20000010000 */
[----:B------:R-:W-:Y:S01]  /*5ae0*/  HMMA.16816.F32 R128, R4, R22, R128 ;  /* 0x000000160480723c */ /* 0x000fe20000001880 */
[----:B------:R-:W1:Y:S04]  /*5af0*/  LDSM.16.MT88.4 R4, [R152+0x4800] ;  /* 0x004800009804783b */ /* 0x000e680000004200 */
[----:B------:R-:W2:Y:S01]  /*5b00*/  MUFU.EX2 R59, R59 ;  /* 0x0000003b003b7308 */ /* 0x000ea20000000800 */
[----:B------:R-:W1:Y:S01]  /*5b10*/  LDSM.16.MT88.4 R20, [R155+0x4800] ;  /* 0x004800009b14783b */ /* 0x000e620000004200 */
[C---:B---3--:R-:W-:Y:S01]  /*5b20*/  F2FP.F16.F32.PACK_AB R10, R30.reuse, R31 ;  /* 0x0000001f1e0a723e */ /* 0x048fe200000000ff */
[----:B------:R-:W-:-:S05]  /*5b30*/  FADD.FTZ R33, R30, R33 ;  /* 0x000000211e217221 */ /* 0x000fca0000010000 */
        /* <DEDUP_REMOVED lines=10> */
[----:B------:R-:W3:Y:S01]  /*5be0*/  MUFU.EX2 R27, R27 ;  /* 0x0000001b001b7308 */ /* 0x000ee20000000800 */
[C---:B----4-:R-:W-:Y:S06]  /*5bf0*/  HMMA.16816.F32 R140, R8.reuse, R16, R140 ;  /* 0x00000010088c723c */ /* 0x050fec000000188c */
[----:B------:R-:W-:Y:S01]  /*5c00*/  HMMA.16816.F32 R136, R8, R18, R136 ;  /* 0x000000120888723c */ /* 0x000fe20000001888 */
[----:B------:R-:W4:Y:S01]  /*5c10*/  MUFU.EX2 R26, R26 ;  /* 0x0000001a001a7308 */ /* 0x000f220000000800 */
[----:B--2---:R-:W-:Y:S01]  /*5c20*/  F2FP.F16.F32.PACK_AB R16, R28, R29 ;  /* 0x0000001d1c10723e */ /* 0x004fe200000000ff */
[----:B------:R-:W-:-:S03]  /*5c30*/  FADD.FTZ R29, R29, R33 ;  /* 0x000000211d1d7221 */ /* 0x000fc60000010000 */
[C---:B-----5:R-:W-:Y:S01]  /*5c40*/  HMMA.16816.F32 R132, R8.reuse, R12, R132 ;  /* 0x0000000c0884723c */ /* 0x060fe20000001884 */
[----:B------:R-:W-:Y:S02]  /*5c50*/  FADD.FTZ R29, R28, R29 ;  /* 0x0000001d1c1d7221 */ /* 0x000fe40000010000 */
[----:B------:R-:W2:Y:S02]  /*5c60*/  MUFU.EX2 R54, R54 ;  /* 0x0000003600367308 */ /* 0x000ea40000000800 */
[----:B---3--:R-:W-:Y:S01]  /*5c70*/  FADD.FTZ R29, R27, R29 ;  /* 0x0000001d1b1d7221 */ /* 0x008fe20000010000 */
[----:B------:R-:W-:Y:S01]  /*5c80*/  HMMA.16816.F32 R128, R8, R14, R128 ;  /* 0x0000000e0880723c */ /* 0x000fe20000001880 */
[----:B------:R-:W3:Y:S04]  /*5c90*/  LDSM.16.MT88.4 R12, [R152+0x4c00] ;  /* 0x004c0000980c783b */ /* 0x000ee80000004200 */
[----:B------:R-:W5:Y:S01]  /*5ca0*/  MUFU.EX2 R49, R49 ;  /* 0x0000003100317308 */ /* 0x000f620000000800 */
[----:B------:R-:W3:Y:S01]  /*5cb0*/  LDSM.16.MT88.4 R8, [R155+0x4c00] ;  /* 0x004c00009b08783b */ /* 0x000ee20000004200 */
[C---:B----4-:R-:W-:Y:S01]  /*5cc0*/  F2FP.F16.F32.PACK_AB R18, R26.reuse, R27 ;  /* 0x0000001b1a12723e */ /* 0x050fe200000000ff */
[----:B------:R-:W-:-:S05]  /*5cd0*/  FADD.FTZ R26, R26, R29 ;  /* 0x0000001d1a1a7221 */ /* 0x000fca0000010000 */
[----:B------:R-:W4:Y:S01]  /*5ce0*/  MUFU.EX2 R48, R48 ;  /* 0x0000003000307308 */ /* 0x000f220000000800 */
[----:B--2---:R-:W-:-:S07]  /*5cf0*/  FADD.FTZ R67, R54, R67 ;  /* 0x0000004336437221 */ /* 0x004fce0000010000 */
[----:B------:R-:W2:Y:S01]  /*5d00*/  MUFU.EX2 R0, R0 ;  /* 0x0000000000007308 */ /* 0x000ea20000000800 */
[C---:B-----5:R-:W-:Y:S01]  /*5d10*/  F2FP.F16.F32.PACK_AB R17, R49.reuse, R54 ;  /* 0x000000363111723e */ /* 0x060fe200000000ff */
[----:B------:R-:W-:-:S06]  /*5d20*/  FADD.FTZ R49, R49, R67 ;  /* 0x0000004331317221 */ /* 0x000fcc0000010000 */
[----:B------:R-:W5:Y:S01]  /*5d30*/  MUFU.EX2 R25, R25 ;  /* 0x0000001900197308 */ /* 0x000f620000000800 */
[----:B----4-:R-:W-:-:S07]  /*5d40*/  FADD.FTZ R49, R48, R49 ;  /* 0x0000003130317221 */ /* 0x010fce0000010000 */
[----:B------:R-:W4:Y:S01]  /*5d50*/  MUFU.EX2 R42, R42 ;  /* 0x0000002a002a7308 */ /* 0x000f220000000800 */
[C---:B--2---:R-:W-:Y:S01]  /*5d60*/  F2FP.F16.F32.PACK_AB R19, R0.reuse, R48 ;  /* 0x000000300013723e */ /* 0x044fe200000000ff */
[----:B------:R-:W-:-:S06]  /*5d70*/  FADD.FTZ R49, R0, R49 ;  /* 0x0000003100317221 */ /* 0x000fcc0000010000 */
[----:B------:R-:W2:Y:S01]  /*5d80*/  MUFU.EX2 R24, R24 ;  /* 0x0000001800187308 */ /* 0x000ea20000000800 */
[----:B-1----:R-:W-:Y:S01]  /*5d90*/  HMMA.16816.F32 R140, R16, R4, R140 ;  /* 0x00000004108c723c */ /* 0x002fe2000000188c */
[----:B-----5:R-:W-:-:S05]  /*5da0*/  FADD.FTZ R26, R25, R26 ;  /* 0x0000001a191a7221 */ /* 0x020fca0000010000 */
[----:B------:R-:W-:Y:S01]  /*5db0*/  HMMA.16816.F32 R136, R16, R6, R136 ;  /* 0x000000061088723c */ /* 0x000fe20000001888 */
[----:B------:R-:W1:Y:S01]  /*5dc0*/  MUFU.EX2 R2, R2 ;  /* 0x0000000200027308 */ /* 0x000e620000000800 */
[----:B----4-:R-:W-:-:S04]  /*5dd0*/  FADD.FTZ R49, R42, R49 ;  /* 0x000000312a317221 */ /* 0x010fc80000010000 */
[C---:B------:R-:W-:Y:S03]  /*5de0*/  HMMA.16816.F32 R132, R16.reuse, R20, R132 ;  /* 0x000000141084723c */ /* 0x040fe60000001884 */
[----:B------:R-:W4:Y:S01]  /*5df0*/  MUFU.EX2 R119, R119 ;  /* 0x0000007700777308 */ /* 0x000f220000000800 */
[C---:B--2---:R-:W-:Y:S01]  /*5e00*/  F2FP.F16.F32.PACK_AB R4, R24.reuse, R25 ;  /* 0x000000191804723e */ /* 0x044fe200000000ff */
[----:B------:R-:W-:Y:S01]  /*5e10*/  FADD.FTZ R26, R24, R26 ;  /* 0x0000001a181a7221 */ /* 0x000fe20000010000 */
[----:B------:R-:W-:Y:S05]  /*5e20*/  HMMA.16816.F32 R128, R16, R22, R128 ;  /* 0x000000161080723c */ /* 0x000fea0000001880 */
[----:B------:R-:W2:Y:S01]  /*5e30*/  MUFU.EX2 R43, R43 ;  /* 0x0000002b002b7308 */ /* 0x000ea20000000800 */
[----:B-1----:R-:W-:-:S07]  /*5e40*/  FADD.FTZ R26, R2, R26 ;  /* 0x0000001a021a7221 */ /* 0x002fce0000010000 */
[----:B------:R-:W1:Y:S01]  /*5e50*/  MUFU.EX2 R37, R37 ;  /* 0x0000002500257308 */ /* 0x000e620000000800 */
[C---:B----4-:R-:W-:Y:S01]  /*5e60*/  F2FP.F16.F32.PACK_AB R6, R119.reuse, R2 ;  /* 0x000000027706723e */ /* 0x050fe200000000ff */
[----:B------:R-:W-:-:S06]  /*5e70*/  FADD.FTZ R119, R119, R26 ;  /* 0x0000001a77777221 */ /* 0x000fcc0000010000 */
[----:B------:R-:W4:Y:S01]  /*5e80*/  MUFU.EX2 R120, R120 ;  /* 0x0000007800787308 */ /* 0x000f220000000800 */
[C---:B--2---:R-:W-:Y:S01]  /*5e90*/  F2FP.F16.F32.PACK_AB R5, R43.reuse, R42 ;  /* 0x0000002a2b05723e */ /* 0x044fe200000000ff */
[----:B------:R-:W-:-:S04]  /*5ea0*/  FADD.FTZ R49, R43, R49 ;  /* 0x000000312b317221 */ /* 0x000fc80000010000 */
[----:B-1----:R-:W-:Y:S01]  /*5eb0*/  FADD.FTZ R49, R37, R49 ;  /* 0x0000003125317221 */ /* 0x002fe20000010000 */
[----:B----4-:R-:W-:-:S03]  /*5ec0*/  F2FP.F16.F32.PACK_AB R7, R120, R37 ;  /* 0x000000257807723e */ /* 0x010fc600000000ff */
[----:B------:R-:W-:-:S04]  /*5ed0*/  FADD.FTZ R120, R120, R49 ;  /* 0x0000003178787221 */ /* 0x000fc80000010000 */
[C---:B---3--:R-:W-:Y:S06]  /*5ee0*/  HMMA.16816.F32 R140, R4.reuse, R12, R140 ;  /* 0x0000000c048c723c */ /* 0x048fec000000188c */
        /* <DEDUP_REMOVED lines=70> */
.L_x_4885:
[----:B------:R-:W-:-:S04]  /*6350*/  LEA R2, -R160, RZ, 0x7 ;  /* 0x000000ffa0027211 */ /* 0x000fc800078e39ff */
[----:B------:R-:W-:-:S07]  /*6360*/  SHF.R.S32.HI R0, RZ, 0x1f, R2 ;  /* 0x0000001fff007819 */ /* 0x000fce0000011402 */
.L_x_4886:
[----:B------:R-:W-:Y:S01]  /*6370*/  ULDC UR4, c[0x0][0x2d0] ;  /* 0x0000b40000047ab9 */ /* 0x000fe20000000800 */
[----:B------:R-:W-:Y:S02]  /*6380*/  LEA R156, P5, R2, R156, 0x1 ;  /* 0x0000009c029c7211 */ /* 0x000fe400078a08ff */
        /* <DEDUP_REMOVED lines=9> */
[----:B------:R-:W-:Y:S01]  /*6420*/  @!P0 LEA.HI.X R161, R160, R101, R161, 0x6, P2 ;  /* 0x00000065a0a18211 */ /* 0x000fe200010f34a1 */
[----:B------:R-:W-:Y:S01]  /*6430*/  @!P0 IMAD.MOV.U32 R12, RZ, RZ, R156 ;  /* 0x000000ffff0c8224 */ /* 0x000fe200078e009c */
[----:B------:R-:W-:Y:S01]  /*6440*/  @!P0 IADD3 R5, P3, R2, R5, RZ ;  /* 0x0000000502058210 */ /* 0x000fe20007f7e0ff */
[----:B------:R-:W-:Y:S01]  /*6450*/  @!P0 IMAD.MOV.U32 R13, RZ, RZ, R157 ;  /* 0x000000ffff0d8224 */ /* 0x000fe200078e009d */
[----:B------:R-:W-:Y:S01]  /*6460*/  @!P0 LEA R10, P4, R4, UR6, 0x1 ;  /* 0x00000006040a8c11 */ /* 0x000fe2000f8808ff */
[----:B------:R-:W-:Y:S01]  /*6470*/  @P0 STS [R147+0x3004], RZ ;  /* 0x003004ff93000388 */ /* 0x000fe20000000800 */
[----:B------:R-:W-:Y:S01]  /*6480*/  @!P0 IADD3 R7, P2, R2, R8, RZ ;  /* 0x0000000802078210 */ /* 0x000fe20007f5e0ff */
[----:B------:R-:W-:Y:S01]  /*6490*/  @!P0 IMAD.X R161, R0, 0x1, R161, P3 ;  /* 0x0000000100a18824 */ /* 0x000fe200018e06a1 */
[----:B------:R-:W-:Y:S01]  /*64a0*/  @!P0 LEA R8, P3, R5, UR6, 0x1 ;  /* 0x0000000605088c11 */ /* 0x000fe2000f8608ff */
[----:B------:R-:W-:Y:S01]  /*64b0*/  @P0 STS.64 [R147+0x3008], RZ ;  /* 0x003008ff93000388 */ /* 0x000fe20000000a00 */
[----:B------:R-:W-:Y:S01]  /*64c0*/  @!P0 LEA.HI.X R11, R4, UR7, R100, 0x1, P4 ;  /* 0x00000007040b8c11 */ /* 0x000fe2000a0f0c64 */
[----:B------:R-:W-:Y:S01]  /*64d0*/  IMAD.SHL.U32 R2, R121, 0x80, RZ ;  /* 0x0000008079027824 */ /* 0x000fe200078e00ff */
[----:B------:R-:W-:Y:S01]  /*64e0*/  @!P0 IADD3.X R6, R0, R9, R6, P2, !PT ;  /* 0x0000000900068210 */ /* 0x000fe200017fe406 */
[----:B------:R-:W-:Y:S01]  /*64f0*/  @!PT LDS RZ, [RZ] ;  /* 0x00000000fffff984 */ /* 0x000fe20000000800 */
[----:B------:R-:W-:Y:S01]  /*6500*/  @!PT LDS RZ, [RZ] ;  /* 0x00000000fffff984 */ /* 0x000fe20000000800 */
[----:B------:R-:W-:Y:S01]  /*6510*/  @!PT LDS RZ, [RZ] ;  /* 0x00000000fffff984 */ /* 0x000fe20000000800 */
[----:B------:R-:W-:Y:S01]  /*6520*/  @!P0 LDGSTS.E.BYPASS.LTC128B.128 [R147+0x3000], desc[UR10][R12.64] ;  /* 0x030000000c938fae */ /* 0x000fe2000b901d4a */
[----:B------:R-:W-:-:S02]  /*6530*/  @!P0 LEA R4, P2, R7, UR6, 0x1 ;  /* 0x0000000607048c11 */ /* 0x000fc4000f8408ff */
[----:B------:R-:W-:Y:S01]  /*6540*/  @!P0 LEA.HI.X R9, R5, UR7, R161, 0x1, P3 ;  /* 0x0000000705098c11 */ /* 0x000fe200098f0ca1 */
[----:B------:R-:W-:Y:S01]  /*6550*/  @P0 STS.128 [R147+0x3800], RZ ;  /* 0x003800ff93000388 */ /* 0x000fe20000000c00 */
[----:B------:R-:W-:Y:S02]  /*6560*/  @!P0 LEA.HI.X R5, R7, UR7, R6, 0x1, P2 ;  /* 0x0000000707058c11 */ /* 0x000fe400090f0c06 */
[----:B------:R-:W-:Y:S01]  /*6570*/  LOP3.LUT R0, R2, R122, RZ, 0xfc, !PT ;  /* 0x0000007a02007212 */ /* 0x000fe200078efcff */
[----:B------:R-:W-:Y:S01]  /*6580*/  @!PT LDS RZ, [RZ] ;  /* 0x00000000fffff984 */ /* 0x000fe20000000800 */
[----:B------:R-:W-:Y:S01]  /*6590*/  @!PT LDS RZ, [RZ] ;  /* 0x00000000fffff984 */ /* 0x000fe20000000800 */
[----:B------:R-:W-:Y:S01]  /*65a0*/  @!PT LDS RZ, [RZ] ;  /* 0x00000000fffff984 */ /* 0x000fe20000000800 */
[----:B------:R-:W-:Y:S04]  /*65b0*/  @!P0 LDGSTS.E.BYPASS.LTC128B.128 [R147+0x3800], desc[UR10][R10.64] ;  /* 0x038000000a938fae */ /* 0x000fe8000b901d4a */
[----:B------:R-:W-:Y:S01]  /*65c0*/  @P0 STS.128 [R147+0x4000], RZ ;  /* 0x004000ff93000388 */ /* 0x000fe20000000c00 */
[----:B------:R-:W-:-:S03]  /*65d0*/  VIADD R68, R0, 0x9 ;  /* 0x0000000900447836 */ /* 0x000fc60000000000 */
[----:B------:R-:W-:Y:S01]  /*65e0*/  @!PT LDS RZ, [RZ] ;  /* 0x00000000fffff984 */ /* 0x000fe20000000800 */
[----:B------:R-:W-:Y:S01]  /*65f0*/  @!PT LDS RZ, [RZ] ;  /* 0x00000000fffff984 */ /* 0x000fe20000000800 */
[----:B------:R-:W-:Y:S01]  /*6600*/  @!PT LDS RZ, [RZ] ;  /* 0x00000000fffff984 */ /* 0x000fe20000000800 */
[----:B------:R1:W-:Y:S02]  /*6610*/  @!P0 LDGSTS.E.BYPASS.LTC128B.128 [R147+0x4000], desc[UR10][R8.64] ;  /* 0x0400000008938fae */ /* 0x0003e4000b901d4a */
[C---:B------:R-:W-:Y:S02]  /*6620*/  ISETP.GE.AND P3, PT, R68.reuse, R163, PT ;  /* 0x000000a34400720c */ /* 0x040fe40003f66270 */
[----:B------:R-:W-:Y:S01]  /*6630*/  @P0 STS.128 [R147+0x4800], RZ ;  /* 0x004800ff93000388 */ /* 0x000fe20000000c00 */
[----:B------:R-:W-:-:S03]  /*6640*/  ISETP.GE.AND P2, PT, R68, R162, PT ;  /* 0x000000a24400720c */ /* 0x000fc60003f46270 */
        /* <DEDUP_REMOVED lines=8> */
[----:B------:R-:W2:Y:S04]  /*66d0*/  LDSM.16.M88.4 R24, [R115+0x2000] ;  /* 0x002000007318783b */ /* 0x000ea80000000200 */
[----:B-1----:R-:W1:Y:S04]  /*66e0*/  LDSM.16.M88.4 R8, [R115+0x2800] ;  /* 0x002800007308783b */ /* 0x002e680000000200 */
[----:B------:R-:W1:Y:S04]  /*66f0*/  LDSM.16.M88.4 R32, [R115+0x1c00] ;  /* 0x001c00007320783b */ /* 0x000e680000000200 */
[----:B------:R-:W-:Y:S04]  /*6700*/  LDSM.16.M88.4 R96, [R116] ;  /* 0x000000007460783b */ /* 0x000fe80000000200 */
[----:B------:R-:W1:Y:S04]  /*6710*/  LDSM.16.M88.4 R92, [R114] ;  /* 0x00000000725c783b */ /* 0x000e680000000200 */
[----:B------:R-:W1:Y:S04]  /*6720*/  LDSM.16.M88.4 R88, [R113] ;  /* 0x000000007158783b */ /* 0x000e680000000200 */
[----:B------:R-:W1:Y:S04]  /*6730*/  LDSM.16.M88.4 R16, [R115+0x2400] ;  /* 0x002400007310783b */ /* 0x000e680000000200 */
[----:B------:R-:W1:Y:S01]  /*6740*/  LDSM.16.M88.4 R84, [R112] ;  /* 0x000000007054783b */ /* 0x000e620000000200 */
[C---:B---3--:R-:W-:Y:S03]  /*6750*/  HMMA.16816.F32 R60, R100.reuse, R56, RZ ;  /* 0x00000038643c723c */ /* 0x048fe600000018ff */
[----:B------:R-:W3:Y:S03]  /*6760*/  LDSM.16.M88.4 R76, [R110] ;  /* 0x000000006e4c783b */ /* 0x000ee60000000200 */
[C---:B------:R-:W-:Y:S01]  /*6770*/  HMMA.16816.F32 R56, R100.reuse, R58, RZ ;  /* 0x0000003a6438723c */ /* 0x040fe200000018ff */
[----:B------:R-:W3:Y:S04]  /*6780*/  LDSM.16.M88.4 R64, [R108] ;  /* 0x000000006c40783b */ /* 0x000ee80000000200 */
[----:B------:R-:W3:Y:S01]  /*6790*/  LDSM.16.M88.4 R104, [R115+0x2c00] ;  /* 0x002c00007368783b */ /* 0x000ee20000000200 */
[C---:B----4-:R-:W-:Y:S03]  /*67a0*/  HMMA.16816.F32 R52, R100.reuse, R48, RZ ;  /* 0x000000306434723c */ /* 0x050fe600000018ff */
[----:B------:R-:W4:Y:S03]  /*67b0*/  LDSM.16.M88.4 R80, [R111] ;  /* 0x000000006f50783b */ /* 0x000f260000000200 */
[C---:B------:R-:W-:Y:S01]  /*67c0*/  HMMA.16816.F32 R48, R100.reuse, R50, RZ ;  /* 0x000000326430723c */ /* 0x040fe200000018ff */
[----:B------:R-:W4:Y:S04]  /*67d0*/  LDSM.16.M88.4 R72, [R109] ;  /* 0x000000006d48783b */ /* 0x000f280000000200 */
[----:B------:R-:W0:Y:S01]  /*67e0*/  LDGDEPBAR ;  /* 0x00000000000079af */ /* 0x000e220000000000 */
[C---:B-----5:R-:W-:Y:S06]  /*67f0*/  HMMA.16816.F32 R44, R100.reuse, R40, RZ ;  /* 0x00000028642c723c */ /* 0x060fec00000018ff */
[C---:B--2---:R-:W-:Y:S06]  /*6800*/  HMMA.16816.F32 R28, R100.reuse, R24, RZ ;  /* 0x00000018641c723c */ /* 0x044fec00000018ff */
[C---:B-1----:R-:W-:Y:S06]  /*6810*/  HMMA.16816.F32 R12, R100.reuse, R8, RZ ;  /* 0x00000008640c723c */ /* 0x042fec00000018ff */
[C---:B------:R-:W-:Y:S06]  /*6820*/  HMMA.16816.F32 R40, R100.reuse, R42, RZ ;  /* 0x0000002a6428723c */ /* 0x040fec00000018ff */
[----:B------:R-:W-:Y:S06]  /*6830*/  HMMA.16816.F32 R36, R100, R32, RZ ;  /* 0x000000206424723c */ /* 0x000fec00000018ff */
[C---:B------:R-:W-:Y:S06]  /*6840*/  HMMA.16816.F32 R56, R96.reuse, R94, R56 ;  /* 0x0000005e6038723c */ /* 0x040fec0000001838 */
[----:B------:R-:W-:Y:S06]  /*6850*/  HMMA.16816.F32 R52, R96, R88, R52 ;  /* 0x000000586034723c */ /* 0x000fec0000001834 */
[C---:B------:R-:W-:Y:S06]  /*6860*/  HMMA.16816.F32 R20, R100.reuse, R16, RZ ;  /* 0x000000106414723c */ /* 0x040fec00000018ff */
[----:B------:R-:W-:Y:S06]  /*6870*/  HMMA.16816.F32 R32, R100, R34, RZ ;  /* 0x000000226420723c */ /* 0x000fec00000018ff */
[C---:B------:R-:W-:Y:S06]  /*6880*/  HMMA.16816.F32 R48, R96.reuse, R90, R48 ;  /* 0x0000005a6030723c */ /* 0x040fec0000001830 */
[C---:B------:R-:W-:Y:S06]  /*6890*/  HMMA.16816.F32 R44, R96.reuse, R84, R44 ;  /* 0x00000054602c723c */ /* 0x040fec000000182c */
[C---:B---3--:R-:W-:Y:S06]  /*68a0*/  HMMA.16816.F32 R28, R96.reuse, R76, R28 ;  /* 0x0000004c601c723c */ /* 0x048fec000000181c */
[----:B------:R-:W-:Y:S01]  /*68b0*/  HMMA.16816.F32 R12, R96, R64, R12 ;  /* 0x00000040600c723c */ /* 0x000fe2000000180c */
[----:B------:R-:W-:-:S05]  /*68c0*/  VIADD R77, R0, 0x11 ;  /* 0x00000011004d7836 */ /* 0x000fca0000000000 */
[C---:B------:R-:W-:Y:S01]  /*68d0*/  HMMA.16816.F32 R60, R96.reuse, R92, R60 ;  /* 0x0000005c603c723c */ /* 0x040fe2000000183c */
[-C--:B------:R-:W-:Y:S02]  /*68e0*/  I2FP.F32.S32 R65, R68.reuse ;  /* 0x0000004400417245 */ /* 0x080fe40000201400 */
[----:B------:R-:W-:Y:S02]  /*68f0*/  I2FP.F32.S32 R68, R68 ;  /* 0x0000004400447245 */ /* 0x000fe40000201400 */
[----:B------:R-:W-:Y:S01]  /*6900*/  I2FP.F32.S32 R64, R77 ;  /* 0x0000004d00407245 */ /* 0x000fe20000201400 */
[----:B------:R-:W-:Y:S01]  /*6910*/  HMMA.16816.F32 R40, R96, R86, R40 ;  /* 0x000000566028723c */ /* 0x000fe20000001828 */
[C---:B------:R-:W-:Y:S01]  /*6920*/  FFMA.FTZ R57, R118.reuse, R65, R57 ;  /* 0x0000004176397223 */ /* 0x040fe20000010039 */
[C---:B------:R-:W-:Y:S01]  /*6930*/  FFMA.FTZ R59, R118.reuse, R68, R59 ;  /* 0x00000044763b7223 */ /* 0x040fe2000001003b */
[C---:B------:R-:W-:Y:S01]  /*6940*/  ISETP.GE.AND P6, PT, R77.reuse, R163, PT ;  /* 0x000000a34d00720c */ /* 0x040fe20003fc6270 */
[----:B------:R-:W-:Y:S01]  /*6950*/  FFMA.FTZ R53, R118, R64, R53 ;  /* 0x0000004076357223 */ /* 0x000fe20000010035 */
[----:B------:R-:W-:Y:S01]  /*6960*/  ISETP.GE.AND P5, PT, R77, R162, PT ;  /* 0x000000a24d00720c */ /* 0x000fe20003fa6270 */
[----:B------:R-:W-:Y:S01]  /*6970*/  HMMA.16816.F32 R4, R100, R104, RZ ;  /* 0x000000686404723c */ /* 0x000fe200000018ff */
[----:B------:R-:W-:-:S02]  /*6980*/  I2FP.F32.S32 R77, R77 ;  /* 0x0000004d004d7245 */ /* 0x000fc40000201400 */
[----:B------:R-:W-:Y:S02]  /*6990*/  FSEL R57, R57, -INF , !P3 ;  /* 0xff80000039397808 */ /* 0x000fe40005800000 */
[----:B------:R-:W-:Y:S01]  /*69a0*/  FSEL R53, R53, -INF , !P6 ;  /* 0xff80000035357808 */ /* 0x000fe20007000000 */
[C---:B----4-:R-:W-:Y:S01]  /*69b0*/  HMMA.16816.F32 R36, R96.reuse, R80, R36 ;  /* 0x000000506024723c */ /* 0x050fe20000001824 */
[----:B------:R-:W-:Y:S02]  /*69c0*/  VIADD R105, R0, 0x19 ;  /* 0x0000001900697836 */ /* 0x000fe40000000000 */
[----:B------:R-:W-:Y:S01]  /*69d0*/  FFMA.FTZ R77, R118, R77, R55 ;  /* 0x0000004d764d7223 */ /* 0x000fe20000010037 */
[C---:B------:R-:W-:Y:S02]  /*69e0*/  VIADD R55, R0.reuse, 0x29 ;  /* 0x0000002900377836 */ /* 0x040fe40000000000 */
[----:B------:R-:W-:Y:S01]  /*69f0*/  HMMA.16816.F32 R20, R96, R72, R20 ;  /* 0x000000486014723c */ /* 0x000fe20000001814 */
[----:B------:R-:W-:Y:S01]  /*6a00*/  VIADD R80, R0, 0x21 ;  /* 0x0000002100507836 */ /* 0x000fe20000000000 */
[----:B------:R-:W-:-:S02]  /*6a10*/  ISETP.GE.AND P4, PT, R105, R163, PT ;  /* 0x000000a36900720c */ /* 0x000fc40003f86270 */
[-C--:B------:R-:W-:Y:S02]  /*6a20*/  ISETP.GE.AND P3, PT, R105, R162.reuse, PT ;  /* 0x000000a26900720c */ /* 0x080fe40003f66270 */
[----:B------:R-:W-:Y:S01]  /*6a30*/  I2FP.F32.S32 R65, R105 ;  /* 0x0000006900417245 */ /* 0x000fe20000201400 */
[----:B------:R-:W-:Y:S01]  /*6a40*/  HMMA.16816.F32 R32, R96, R82, R32 ;  /* 0x000000526020723c */ /* 0x000fe20000001820 */
[----:B------:R-:W-:Y:S02]  /*6a50*/  FSEL R73, R59, -INF , !P2 ;  /* 0xff8000003b497808 */ /* 0x000fe40005000000 */
[----:B------:R-:W-:Y:S01]  /*6a60*/  ISETP.GE.AND P2, PT, R80, R163, PT ;  /* 0x000000a35000720c */ /* 0x000fe20003f46270 */
[----:B------:R-:W-:Y:S01]  /*6a70*/  FFMA.FTZ R49, R118, R65, R49 ;  /* 0x0000004176317223 */ /* 0x000fe20000010031 */
[----:B------:R-:W-:Y:S01]  /*6a80*/  ISETP.GE.AND P6, PT, R80, R162, PT ;  /* 0x000000a25000720c */ /* 0x000fe20003fc6270 */
[----:B------:R-:W-:Y:S01]  /*6a90*/  HMMA.16816.F32 R24, R100, R26, RZ ;  /* 0x0000001a6418723c */ /* 0x000fe200000018ff */
[----:B------:R-:W-:-:S02]  /*6aa0*/  I2FP.F32.S32 R59, R80 ;  /* 0x00000050003b7245 */ /* 0x000fc40000201400 */
[----:B------:R-:W-:Y:S02]  /*6ab0*/  I2FP.F32.S32 R105, R105 ;  /* 0x0000006900697245 */ /* 0x000fe40000201400 */
[----:B------:R-:W-:Y:S01]  /*6ac0*/  I2FP.F32.S32 R80, R80 ;  /* 0x0000005000507245 */ /* 0x000fe20000201400 */
[C---:B------:R-:W-:Y:S01]  /*6ad0*/  FFMA.FTZ R59, R118.reuse, R59, R45 ;  /* 0x0000003b763b7223 */ /* 0x040fe2000001002d */
[----:B------:R-:W-:Y:S01]  /*6ae0*/  FSEL R77, R77, -INF , !P5 ;  /* 0xff8000004d4d7808 */ /* 0x000fe20006800000 */
[----:B------:R-:W-:Y:S01]  /*6af0*/  FFMA.FTZ R105, R118, R105, R51 ;  /* 0x0000006976697223 */ /* 0x000fe20000010033 */
[----:B------:R-:W-:Y:S01]  /*6b00*/  ISETP.GE.AND P5, PT, R0, R163, PT ;  /* 0x000000a30000720c */ /* 0x000fe20003fa6270 */
[----:B------:R-:W-:Y:S01]  /*6b10*/  FFMA.FTZ R80, R118, R80, R47 ;  /* 0x0000005076507223 */ /* 0x000fe2000001002f */
[----:B------:R-:W-:Y:S01]  /*6b20*/  I2FP.F32.S32 R45, R0 ;  /* 0x00000000002d7245 */ /* 0x000fe20000201400 */
[C---:B------:R-:W-:Y:S01]  /*6b30*/  VIADD R47, R0.reuse, 0x1 ;  /* 0x00000001002f7836 */ /* 0x040fe20000000000 */
[-C--:B------:R-:W-:Y:S01]  /*6b40*/  I2FP.F32.S32 R64, R55.reuse ;  /* 0x0000003700407245 */ /* 0x080fe20000201400 */
[----:B------:R-:W-:Y:S01]  /*6b50*/  VIADD R0, R0, 0x31 ;  /* 0x0000003100007836 */ /* 0x000fe20000000000 */
[----:B------:R-:W-:Y:S01]  /*6b60*/  I2FP.F32.S32 R68, R55 ;  /* 0x0000003700447245 */ /* 0x000fe20000201400 */
[C---:B------:R-:W-:Y:S01]  /*6b70*/  FFMA.FTZ R60, R118.reuse, R45, R60 ;  /* 0x0000002d763c7223 */ /* 0x040fe2000001003c */
[----:B------:R-:W-:Y:S01]  /*6b80*/  FSEL R49, R49, -INF , !P4 ;  /* 0xff80000031317808 */ /* 0x000fe20006000000 */
[C---:B------:R-:W-:Y:S01]  /*6b90*/  FFMA.FTZ R51, R118.reuse, R64, R41 ;  /* 0x0000004076337223 */ /* 0x040fe20000010029 */
[----:B------:R-:W-:Y:S01]  /*6ba0*/  FSEL R105, R105, -INF , !P3 ;  /* 0xff80000069697808 */ /* 0x000fe20005800000 */
[----:B------:R-:W-:Y:S01]  /*6bb0*/  FFMA.FTZ R68, R118, R68, R43 ;  /* 0x0000004476447223 */ /* 0x000fe2000001002b */
[C---:B------:R-:W-:Y:S01]  /*6bc0*/  ISETP.GE.AND P4, PT, R55.reuse, R163, PT ;  /* 0x000000a33700720c */ /* 0x040fe20003f86270 */
[----:B------:R-:W-:Y:S01]  /*6bd0*/  HMMA.16816.F32 R16, R100, R18, RZ ;  /* 0x000000126410723c */ /* 0x000fe200000018ff */
[----:B------:R-:W-:-:S02]  /*6be0*/  ISETP.GE.AND P3, PT, R55, R162, PT ;  /* 0x000000a23700720c */ /* 0x000fc40003f66270 */
[----:B------:R-:W-:Y:S02]  /*6bf0*/  I2FP.F32.S32 R55, R0 ;  /* 0x0000000000377245 */ /* 0x000fe40000201400 */
[----:B------:R-:W-:Y:S01]  /*6c00*/  LOP3.LUT R45, R2, R122, RZ, 0xfc, !PT ;  /* 0x0000007a022d7212 */ /* 0x000fe200078efcff */
[----:B------:R-:W-:Y:S01]  /*6c10*/  HMMA.16816.F32 R24, R96, R78, R24 ;  /* 0x0000004e6018723c */ /* 0x000fe20000001818 */
[----:B------:R-:W-:Y:S02]  /*6c20*/  FSEL R41, R59, -INF , !P2 ;  /* 0xff8000003b297808 */ /* 0x000fe40005000000 */
[----:B------:R-:W-:Y:S02]  /*6c30*/  FSEL R80, R80, -INF , !P6 ;  /* 0xff80000050507808 */ /* 0x000fe40007000000 */
[----:B------:R-:W-:Y:S01]  /*6c40*/  I2FP.F32.S32 R43, R47 ;  /* 0x0000002f002b7245 */ /* 0x000fe20000201400 */
[----:B------:R-:W-:Y:S01]  /*6c50*/  HMMA.16816.F32 R8, R100, R10, RZ ;  /* 0x0000000a6408723c */ /* 0x000fe200000018ff */
[----:B------:R-:W-:-:S02]  /*6c60*/  ISETP.GE.AND P2, PT, R0, R163, PT ;  /* 0x000000a30000720c */ /* 0x000fc40003f46270 */
[----:B------:R-:W-:Y:S01]  /*6c70*/  ISETP.GE.AND P6, PT, R0, R162, PT ;  /* 0x000000a20000720c */ /* 0x000fe20003fc6270 */
[C---:B------:R-:W-:Y:S01]  /*6c80*/  FFMA.FTZ R61, R118.reuse, R43, R61 ;  /* 0x0000002b763d7223 */ /* 0x040fe2000001003d */
[----:B------:R-:W-:Y:S01]  /*6c90*/  I2FP.F32.S32 R86, R0 ;  /* 0x0000000000567245 */ /* 0x000fe20000201400 */
[C---:B------:R-:W-:Y:S01]  /*6ca0*/  FFMA.FTZ R0, R118.reuse, R55, R37 ;  /* 0x0000003776007223 */ /* 0x040fe20000010025 */
[----:B------:R-:W-:Y:S01]  /*6cb0*/  VIADD R55, R45, 0x39 ;  /* 0x000000392d377836 */ /* 0x000fe20000000000 */
[----:B------:R-:W-:Y:S01]  /*6cc0*/  FSEL R43, R51, -INF , !P4 ;  /* 0xff800000332b7808 */ /* 0x000fe20006000000 */
[----:B------:R-:W-:Y:S01]  /*6cd0*/  HMMA.16816.F32 R100, R100, R106, RZ ;  /* 0x0000006a6464723c */ /* 0x000fe200000018ff */
[----:B------:R-:W-:Y:S01]  /*6ce0*/  FFMA.FTZ R86, R118, R86, R39 ;  /* 0x0000005676567223 */ /* 0x000fe20000010027 */
[----:B------:R-:W-:Y:S02]  /*6cf0*/  FSEL R68, R68, -INF , !P3 ;  /* 0xff80000044447808 */ /* 0x000fe40005800000 */
[----:B------:R-:W-:-:S02]  /*6d00*/  ISETP.GE.AND P4, PT, R47, R163, PT ;  /* 0x000000a32f00720c */ /* 0x000fc40003f86270 */
[----:B------:R-:W-:Y:S01]  /*6d10*/  ISETP.GE.AND P3, PT, R47, R162, PT ;  /* 0x000000a22f00720c */ /* 0x000fe20003f66270 */
[C---:B------:R-:W-:Y:S01]  /*6d20*/  HMMA.16816.F32 R16, R96.reuse, R74, R16 ;  /* 0x0000004a6010723c */ /* 0x040fe20000001810 */
[----:B------:R-:W-:Y:S02]  /*6d30*/  FSEL R39, R0, -INF , !P2 ;  /* 0xff80000000277808 */ /* 0x000fe40005000000 */
[----:B------:R-:W-:Y:S02]  /*6d40*/  I2FP.F32.S32 R47, R47 ;  /* 0x0000002f002f7245 */ /* 0x000fe40000201400 */
[----:B------:R-:W-:Y:S02]  /*6d50*/  I2FP.F32.S32 R0, R55 ;  /* 0x0000003700007245 */ /* 0x000fe40000201400 */
[----:B------:R-:W-:Y:S01]  /*6d60*/  LOP3.LUT R64, R2, R122, RZ, 0xfc, !PT ;  /* 0x0000007a02407212 */ /* 0x000fe200078efcff */
[----:B------:R-:W-:Y:S01]  /*6d70*/  FFMA.FTZ R51, R118, R47, R63 ;  /* 0x0000002f76337223 */ /* 0x000fe2000001003f */
[----:B------:R-:W-:Y:S01]  /*6d80*/  FSEL R65, R60, -INF , !P5 ;  /* 0xff8000003c417808 */ /* 0x000fe20006800000 */
[----:B------:R-:W-:Y:S01]  /*6d90*/  FFMA.FTZ R35, R118, R0, R35 ;  /* 0x0000000076237223 */ /* 0x000fe20000010023 */
[C---:B------:R-:W-:Y:S01]  /*6da0*/  ISETP.GE.AND P5, PT, R55.reuse, R163, PT ;  /* 0x000000a33700720c */ /* 0x040fe20003fa6270 */
[----:B------:R-:W-:Y:S01]  /*6db0*/  VIADD R88, R64, 0x41 ;  /* 0x0000004140587836 */ /* 0x000fe20000000000 */
[----:B------:R-:W-:Y:S01]  /*6dc0*/  ISETP.GE.AND P2, PT, R55, R162, PT ;  /* 0x000000a23700720c */ /* 0x000fe20003f46270 */
[----:B------:R-:W-:Y:S01]  /*6dd0*/  FFMA.FTZ R55, R118, R0, R33 ;  /* 0x0000000076377223 */ /* 0x000fe20000010021 */
[----:B------:R-:W-:Y:S01]  /*6de0*/  LOP3.LUT R37, R2, 0x40, R122, 0xfe, !PT ;  /* 0x0000004002257812 */ /* 0x000fe200078efe7a */
[----:B------:R-:W-:Y:S01]  /*6df0*/  HMMA.16816.F32 R8, R96, R66, R8 ;  /* 0x000000426008723c */ /* 0x000fe20000001808 */
[----:B------:R-:W-:-:S02]  /*6e00*/  FSEL R86, R86, -INF , !P6 ;  /* 0xff80000056567808 */ /* 0x000fc40007000000 */
[----:B------:R-:W-:Y:S02]  /*6e10*/  FSEL R63, R61, -INF , !P4 ;  /* 0xff8000003d3f7808 */ /* 0x000fe40006000000 */
[C---:B------:R-:W-:Y:S02]  /*6e20*/  ISETP.GE.AND P6, PT, R37.reuse, R163, PT ;  /* 0x000000a32500720c */ /* 0x040fe40003fc6270 */
[-C--:B------:R-:W-:Y:S02]  /*6e30*/  ISETP.GE.AND P4, PT, R37, R162.reuse, PT ;  /* 0x000000a22500720c */ /* 0x080fe40003f86270 */
[----:B------:R-:W-:Y:S02]  /*6e40*/  I2FP.F32.S32 R47, R37 ;  /* 0x00000025002f7245 */ /* 0x000fe40000201400 */
[----:B------:R-:W-:Y:S01]  /*6e50*/  FSEL R33, R51, -INF , !P3 ;  /* 0xff80000033217808 */ /* 0x000fe20005800000 */
[----:B------:R-:W-:Y:S01]  /*6e60*/  VIADD R51, R64, 0x49 ;  /* 0x0000004940337836 */ /* 0x000fe20000000000 */
[----:B------:R-:W-:Y:S01]  /*6e70*/  FSEL R37, R55, -INF , !P5 ;  /* 0xff80000037257808 */ /* 0x000fe20006800000 */
[----:B------:R-:W-:Y:S01]  /*6e80*/  FFMA.FTZ R28, R118, R47, R28 ;  /* 0x0000002f761c7223 */ /* 0x000fe2000001001c */
[----:B------:R-:W-:Y:S01]  /*6e90*/  ISETP.GE.AND P3, PT, R88, R163, PT ;  /* 0x000000a35800720c */ /* 0x000fe20003f66270 */
[----:B------:R-:W-:Y:S01]  /*6ea0*/  FFMA.FTZ R30, R118, R47, R30 ;  /* 0x0000002f761e7223 */ /* 0x000fe2000001001e */
[----:B------:R-:W-:-:S02]  /*6eb0*/  ISETP.GE.AND P5, PT, R88, R162, PT ;  /* 0x000000a25800720c */ /* 0x000fc40003fa6270 */
[----:B------:R-:W-:Y:S02]  /*6ec0*/  I2FP.F32.S32 R88, R88 ;  /* 0x0000005800587245 */ /* 0x000fe40000201400 */
[----:B------:R-:W-:Y:S02]  /*6ed0*/  LOP3.LUT R0, R2, 0x48, R122, 0xfe, !PT ;  /* 0x0000004802007812 */ /* 0x000fe400078efe7a */
[----:B------:R-:W-:Y:S01]  /*6ee0*/  FSEL R93, R35, -INF , !P2 ;  /* 0xff800000235d7808 */ /* 0x000fe20005000000 */
[CC--:B------:R-:W-:Y:S01]  /*6ef0*/  FFMA.FTZ R29, R118.reuse, R88.reuse, R29 ;  /* 0x00000058761d7223 */ /* 0x0c0fe2000001001d */
[----:B------:R-:W-:Y:S01]  /*6f00*/  FFMA.FTZ R88, R118, R88, R31 ;  /* 0x0000005876587223 */ /* 0x000fe2000001001f */
[----:B------:R-:W-:Y:S02]  /*6f10*/  FSEL R78, R28, -INF , !P6 ;  /* 0xff8000001c4e7808 */ /* 0x000fe40007000000 */
[----:B------:R-:W-:Y:S02]  /*6f20*/  FSEL R104, R30, -INF , !P4 ;  /* 0xff8000001e687808 */ /* 0x000fe40006000000 */
[----:B------:R-:W-:-:S02]  /*6f30*/  FSEL R35, R29, -INF , !P3 ;  /* 0xff8000001d237808 */ /* 0x000fc40005800000 */
[----:B------:R-:W1:Y:S01]  /*6f40*/  LDSM.16.M88.4 R28, [R3] ;  /* 0x00000000031c783b */ /* 0x000e620000000200 */
[----:B------:R-:W-:Y:S01]  /*6f50*/  ISETP.GE.AND P2, PT, R0, R163, PT ;  /* 0x000000a30000720c */ /* 0x000fe20003f46270 */
[----:B------:R-:W-:-:S04]  /*6f60*/  DEPBAR.LE SB0, 0x0 ;  /* 0x000080000000791a */ /* 0x000fc80000000000 */
[----:B------:R-:W-:Y:S01]  /*6f70*/  BAR.SYNC.DEFER_BLOCKING 0x0 ;  /* 0x0000000000007b1d */ /* 0x000fe20000010000 */
[----:B------:R-:W-:Y:S02]  /*6f80*/  ISETP.GE.AND P6, PT, R0, R162, PT ;  /* 0x000000a20000720c */ /* 0x000fe40003fc6270 */
[----:B------:R-:W-:Y:S02]  /*6f90*/  I2FP.F32.S32 R0, R0 ;  /* 0x0000000000007245 */ /* 0x000fe40000201400 */
[----:B------:R-:W-:Y:S02]  /*6fa0*/  LOP3.LUT R47, R2, 0x50, R122, 0xfe, !PT ;  /* 0x00000050022f7812 */ /* 0x000fe400078efe7a */
[----:B------:R-:W-:Y:S01]  /*6fb0*/  FSEL R88, R88, -INF , !P5 ;  /* 0xff80000058587808 */ /* 0x000fe20006800000 */
[CC--:B------:R-:W-:Y:S01]  /*6fc0*/  FFMA.FTZ R24, R118.reuse, R0.reuse, R24 ;  /* 0x0000000076187223 */ /* 0x0c0fe20000010018 */
[-C--:B------:R-:W-:Y:S01]  /*6fd0*/  ISETP.GE.AND P4, PT, R47, R163.reuse, PT ;  /* 0x000000a32f00720c */ /* 0x080fe20003f86270 */
[----:B------:R-:W-:Y:S01]  /*6fe0*/  FFMA.FTZ R92, R118, R0, R26 ;  /* 0x00000000765c7223 */ /* 0x000fe2000001001a */
[----:B------:R-:W-:-:S02]  /*6ff0*/  ISETP.GE.AND P3, PT, R51, R163, PT ;  /* 0x000000a33300720c */ /* 0x000fc40003f66270 */
[----:B------:R-:W-:Y:S02]  /*7000*/  FSEL R24, R24, -INF , !P2 ;  /* 0xff80000018187808 */ /* 0x000fe40005000000 */
[-C--:B------:R-:W-:Y:S02]  /*7010*/  ISETP.GE.AND P5, PT, R51, R162.reuse, PT ;  /* 0x000000a23300720c */ /* 0x080fe40003fa6270 */
[----:B------:R-:W-:Y:S02]  /*7020*/  ISETP.GE.AND P2, PT, R47, R162, PT ;  /* 0x000000a22f00720c */ /* 0x000fe40003f46270 */
[----:B------:R-:W-:Y:S02]  /*7030*/  I2FP.F32.S32 R51, R51 ;  /* 0x0000003300337245 */ /* 0x000fe40000201400 */
[----:B------:R-:W-:Y:S02]  /*7040*/  I2FP.F32.S32 R47, R47 ;  /* 0x0000002f002f7245 */ /* 0x000fe40000201400 */
[----:B------:R-:W-:Y:S01]  /*7050*/  FSEL R92, R92, -INF , !P6 ;  /* 0xff8000005c5c7808 */ /* 0x000fe20007000000 */
[----:B------:R-:W-:Y:S01]  /*7060*/  FFMA.FTZ R25, R118, R51, R25 ;  /* 0x0000003376197223 */ /* 0x000fe20000010019 */
[----:B------:R-:W-:Y:S01]  /*7070*/  LOP3.LUT R26, R2, 0x60, R122, 0xfe, !PT ;  /* 0x00000060021a7812 */ /* 0x000fe200078efe7a */
[CC--:B------:R-:W-:Y:S01]  /*7080*/  FFMA.FTZ R20, R118.reuse, R47.reuse, R20 ;  /* 0x0000002f76147223 */ /* 0x0c0fe20000010014 */
[----:B------:R-:W-:Y:S01]  /*7090*/  FFMA.FTZ R82, R118, R47, R22 ;  /* 0x0000002f76527223 */ /* 0x000fe20000010016 */
[----:B------:R-:W-:Y:S01]  /*70a0*/  VIADD R47, R64, 0x51 ;  /* 0x00000051402f7836 */ /* 0x000fe20000000000 */
[----:B------:R-:W-:Y:S01]  /*70b0*/  FSEL R22, R25, -INF , !P3 ;  /* 0xff80000019167808 */ /* 0x000fe20005800000 */
[----:B------:R-:W-:Y:S01]  /*70c0*/  FFMA.FTZ R27, R118, R51, R27 ;  /* 0x00000033761b7223 */ /* 0x000fe2000001001b */
[----:B------:R-:W-:-:S02]  /*70d0*/  LOP3.LUT R0, R2, 0x58, R122, 0xfe, !PT ;  /* 0x0000005802007812 */ /* 0x000fc400078efe7a */
[----:B------:R-:W-:Y:S01]  /*70e0*/  I2FP.F32.S32 R25, R47 ;  /* 0x0000002f00197245 */ /* 0x000fe20000201400 */
[C---:B-1----:R-:W-:Y:S01]  /*70f0*/  HMMA.16816.F32 R4, R96.reuse, R28, R4 ;  /* 0x0000001c6004723c */ /* 0x042fe20000001804 */
[C---:B------:R-:W-:Y:S02]  /*7100*/  ISETP.GE.AND P6, PT, R47.reuse, R163, PT ;  /* 0x000000a32f00720c */ /* 0x040fe40003fc6270 */
[----:B------:R-:W-:Y:S01]  /*7110*/  ISETP.GE.AND P3, PT, R47, R162, PT ;  /* 0x000000a22f00720c */ /* 0x000fe20003f66270 */
[CC--:B------:R-:W-:Y:S01]  /*7120*/  FFMA.FTZ R21, R118.reuse, R25.reuse, R21 ;  /* 0x0000001976157223 */ /* 0x0c0fe20000010015 */
[----:B------:R-:W-:Y:S01]  /*7130*/  FFMA.FTZ R23, R118, R25, R23 ;  /* 0x0000001976177223 */ /* 0x000fe20000010017 */
[----:B------:R-:W-:Y:S01]  /*7140*/  VIADD R25, R64, 0x59 ;  /* 0x0000005940197836 */ /* 0x000fe20000000000 */
[----:B------:R-:W-:Y:S01]  /*7150*/  FSEL R87, R27, -INF , !P5 ;  /* 0xff8000001b577808 */ /* 0x000fe20006800000 */
[----:B------:R-:W-:Y:S01]  /*7160*/  HMMA.16816.F32 R100, R96, R30, R100 ;  /* 0x0000001e6064723c */ /* 0x000fe20000001864 */
[----:B------:R-:W-:-:S02]  /*7170*/  FSEL R21, R21, -INF , !P6 ;  /* 0xff80000015157808 */ /* 0x000fc40007000000 */
[----:B------:R-:W-:Y:S02]  /*7180*/  FSEL R72, R23, -INF , !P3 ;  /* 0xff80000017487808 */ /* 0x000fe40005800000 */
[C---:B------:R-:W-:Y:S02]  /*7190*/  ISETP.GE.AND P6, PT, R25.reuse, R163, PT ;  /* 0x000000a31900720c */ /* 0x040fe40003fc6270 */
[----:B------:R-:W-:Y:S02]  /*71a0*/  ISETP.GE.AND P3, PT, R25, R162, PT ;  /* 0x000000a21900720c */ /* 0x000fe40003f66270 */
[----:B------:R-:W-:Y:S02]  /*71b0*/  I2FP.F32.S32 R25, R25 ;  /* 0x0000001900197245 */ /* 0x000fe40000201400 */
[----:B------:R-:W-:Y:S02]  /*71c0*/  I2FP.F32.S32 R23, R26 ;  /* 0x0000001a00177245 */ /* 0x000fe40000201400 */
[----:B------:R-:W-:Y:S01]  /*71d0*/  FSEL R20, R20, -INF , !P4 ;  /* 0xff80000014147808 */ /* 0x000fe20006000000 */
[----:B------:R-:W-:Y:S01]  /*71e0*/  FFMA.FTZ R17, R118, R25, R17 ;  /* 0x0000001976117223 */ /* 0x000fe20000010011 */
[----:B------:R-:W-:Y:S01]  /*71f0*/  ISETP.GE.AND P5, PT, R0, R163, PT ;  /* 0x000000a30000720c */ /* 0x000fe20003fa6270 */
[CC--:B------:R-:W-:Y:S01]  /*7200*/  FFMA.FTZ R12, R118.reuse, R23.reuse, R12 ;  /* 0x00000017760c7223 */ /* 0x0c0fe2000001000c */
[----:B------:R-:W-:Y:S01]  /*7210*/  FFMA.FTZ R61, R118, R23, R14 ;  /* 0x00000017763d7223 */ /* 0x000fe2000001000e */
[----:B------:R-:W-:Y:S01]  /*7220*/  VIADD R23, R64, 0x61 ;  /* 0x0000006140177836 */ /* 0x000fe20000000000 */
[----:B------:R-:W-:Y:S01]  /*7230*/  ISETP.GE.AND P4, PT, R0, R162, PT ;  /* 0x000000a20000720c */ /* 0x000fe20003f86270 */
[----:B------:R-:W-:Y:S01]  /*7240*/  FFMA.FTZ R19, R118, R25, R19 ;  /* 0x0000001976137223 */ /* 0x000fe20000010013 */
[----:B------:R-:W-:-:S02]  /*7250*/  I2FP.F32.S32 R0, R0 ;  /* 0x0000000000007245 */ /* 0x000fc40000201400 */
[----:B------:R-:W-:Y:S02]  /*7260*/  FSEL R14, R17, -INF , !P6 ;  /* 0xff800000110e7808 */ /* 0x000fe40007000000 */
[----:B------:R-:W-:Y:S01]  /*7270*/  I2FP.F32.S32 R17, R23 ;  /* 0x0000001700117245 */ /* 0x000fe20000201400 */
[-C--:B------:R-:W-:Y:S01]  /*7280*/  FFMA.FTZ R81, R118, R0.reuse, R18 ;  /* 0x0000000076517223 */ /* 0x080fe20000010012 */
[----:B------:R-:W-:Y:S01]  /*7290*/  FSEL R82, R82, -INF , !P2 ;  /* 0xff80000052527808 */ /* 0x000fe20005000000 */
[----:B------:R-:W-:Y:S01]  /*72a0*/  FFMA.FTZ R16, R118, R0, R16 ;  /* 0x0000000076107223 */ /* 0x000fe20000010010 */
[----:B------:R-:W-:Y:S01]  /*72b0*/  ISETP.GE.AND P2, PT, R26, R163, PT ;  /* 0x000000a31a00720c */ /* 0x000fe20003f46270 */
[-C--:B------:R-:W-:Y:S01]  /*72c0*/  FFMA.FTZ R15, R118, R17.reuse, R15 ;  /* 0x00000011760f7223 */ /* 0x080fe2000001000f */
[--C-:B------:R-:W-:Y:S01]  /*72d0*/  LOP3.LUT R0, R2, 0x68, R122.reuse, 0xfe, !PT ;  /* 0x0000006802007812 */ /* 0x100fe200078efe7a */
[----:B------:R-:W-:Y:S01]  /*72e0*/  FFMA.FTZ R13, R118, R17, R13 ;  /* 0x00000011760d7223 */ /* 0x000fe2000001000d */
[----:B------:R-:W-:Y:S01]  /*72f0*/  ISETP.GE.AND P6, PT, R23, R162, PT ;  /* 0x000000a21700720c */ /* 0x000fe20003fc6270 */
[----:B------:R-:W-:Y:S01]  /*7300*/  VIADD R17, R64, 0x69 ;  /* 0x0000006940117836 */ /* 0x000fe20000000000 */
[----:B------:R-:W-:-:S02]  /*7310*/  LOP3.LUT R18, R2, 0x70, R122, 0xfe, !PT ;  /* 0x0000007002127812 */ /* 0x000fc400078efe7a */
[----:B------:R-:W-:Y:S02]  /*7320*/  FSEL R81, R81, -INF , !P4 ;  /* 0xff80000051517808 */ /* 0x000fe40006000000 */
[-C--:B------:R-:W-:Y:S02]  /*7330*/  ISETP.GE.AND P4, PT, R23, R163.reuse, PT ;  /* 0x000000a31700720c */ /* 0x080fe40003f86270 */
[----:B------:R-:W-:Y:S02]  /*7340*/  FSEL R71, R19, -INF , !P3 ;  /* 0xff80000013477808 */ /* 0x000fe40005800000 */
[----:B------:R-:W-:Y:S02]  /*7350*/  FSEL R12, R12, -INF , !P2 ;  /* 0xff8000000c0c7808 */ /* 0x000fe40005000000 */
[C---:B------:R-:W-:Y:S02]  /*7360*/  ISETP.GE.AND P3, PT, R0.reuse, R163, PT ;  /* 0x000000a30000720c */ /* 0x040fe40003f66270 */
[----:B------:R-:W-:-:S02]  /*7370*/  ISETP.GE.AND P2, PT, R0, R162, PT ;  /* 0x000000a20000720c */ /* 0x000fc40003f46270 */
[----:B------:R-:W-:Y:S02]  /*7380*/  FSEL R59, R15, -INF , !P6 ;  /* 0xff8000000f3b7808 */ /* 0x000fe40007000000 */
[----:B------:R-:W-:Y:S02]  /*7390*/  I2FP.F32.S32 R0, R0 ;  /* 0x0000000000007245 */ /* 0x000fe40000201400 */
[----:B------:R-:W-:Y:S02]  /*73a0*/  I2FP.F32.S32 R15, R18 ;  /* 0x00000012000f7245 */ /* 0x000fe40000201400 */
[----:B------:R-:W-:Y:S01]  /*73b0*/  FSEL R13, R13, -INF , !P4 ;  /* 0xff8000000d0d7808 */ /* 0x000fe20006000000 */
[C---:B------:R-:W-:Y:S01]  /*73c0*/  FFMA.FTZ R10, R118.reuse, R0, R10 ;  /* 0x00000000760a7223 */ /* 0x040fe2000001000a */
[C---:B------:R-:W-:Y:S01]  /*73d0*/  ISETP.GE.AND P4, PT, R17.reuse, R163, PT ;  /* 0x000000a31100720c */ /* 0x040fe20003f86270 */
[----:B------:R-:W-:Y:S01]  /*73e0*/  FFMA.FTZ R47, R118, R15, R6 ;  /* 0x0000000f762f7223 */ /* 0x000fe20000010006 */
[----:B------:R-:W-:Y:S01]  /*73f0*/  ISETP.GE.AND P6, PT, R17, R162, PT ;  /* 0x000000a21100720c */ /* 0x000fe20003fc6270 */
[----:B------:R-:W-:Y:S01]  /*7400*/  VIADD R6, R64, 0x71 ;  /* 0x0000007140067836 */ /* 0x000fe20000000000 */
[----:B------:R-:W-:Y:S01]  /*7410*/  I2FP.F32.S32 R17, R17 ;  /* 0x0000001100117245 */ /* 0x000fe20000201400 */
[----:B------:R-:W-:Y:S01]  /*7420*/  FFMA.FTZ R4, R118, R15, R4 ;  /* 0x0000000f76047223 */ /* 0x000fe20000010004 */
[----:B------:R-:W-:Y:S01]  /*7430*/  FSEL R16, R16, -INF , !P5 ;  /* 0xff80000010107808 */ /* 0x000fe20006800000 */
[----:B------:R-:W-:Y:S01]  /*7440*/  FFMA.FTZ R8, R118, R0, R8 ;  /* 0x0000000076087223 */ /* 0x000fe20000010008 */
[----:B------:R-:W-:Y:S01]  /*7450*/  ISETP.GE.AND P5, PT, R26, R162, PT ;  /* 0x000000a21a00720c */ /* 0x000fe20003fa6270 */
[-C--:B------:R-:W-:Y:S01]  /*7460*/  FFMA.FTZ R9, R118, R17.reuse, R9 ;  /* 0x0000001176097223 */ /* 0x080fe20000010009 */
[----:B------:R-:W-:Y:S01]  /*7470*/  FSEL R60, R10, -INF , !P2 ;  /* 0xff8000000a3c7808 */ /* 0x000fe20005000000 */
[----:B------:R-:W-:Y:S01]  /*7480*/  FFMA.FTZ R11, R118, R17, R11 ;  /* 0x00000011760b7223 */ /* 0x000fe2000001000b */
[----:B------:R-:W-:-:S02]  /*7490*/  FSEL R61, R61, -INF , !P5 ;  /* 0xff8000003d3d7808 */ /* 0x000fc40006800000 */
[-C--:B------:R-:W-:Y:S02]  /*74a0*/  ISETP.GE.AND P5, PT, R18, R163.reuse, PT ;  /* 0x000000a31200720c */ /* 0x080fe40003fa6270 */
[----:B------:R-:W-:Y:S02]  /*74b0*/  I2FP.F32.S32 R10, R6 ;  /* 0x00000006000a7245 */ /* 0x000fe40000201400 */
[----:B------:R-:W-:Y:S02]  /*74c0*/  FSEL R9, R9, -INF , !P4 ;  /* 0xff80000009097808 */ /* 0x000fe40006000000 */
[----:B------:R-:W-:Y:S01]  /*74d0*/  ISETP.GE.AND P2, PT, R6, R163, PT ;  /* 0x000000a30600720c */ /* 0x000fe20003f46270 */
[----:B------:R-:W-:Y:S01]  /*74e0*/  FFMA.FTZ R7, R118, R10, R7 ;  /* 0x0000000a76077223 */ /* 0x000fe20000010007 */
[----:B------:R-:W-:Y:S02]  /*74f0*/  ISETP.GE.AND P4, PT, R6, R162, PT ;  /* 0x000000a20600720c */ /* 0x000fe40003f86270 */
[----:B------:R-:W-:Y:S01]  /*7500*/  FSEL R6, R4, -INF , !P5 ;  /* 0xff80000004067808 */ /* 0x000fe20006800000 */
[----:B------:R-:W-:Y:S01]  /*7510*/  FFMA.FTZ R4, R118, R10, R5 ;  /* 0x0000000a76047223 */ /* 0x000fe20000010005 */
[----:B------:R-:W-:-:S02]  /*7520*/  LOP3.LUT R0, R2, 0x10, R122, 0xfe, !PT ;  /* 0x0000001002007812 */ /* 0x000fc400078efe7a */
[----:B------:R-:W-:Y:S02]  /*7530*/  LOP3.LUT R17, R2, 0x78, R122, 0xfe, !PT ;  /* 0x0000007802117812 */ /* 0x000fe400078efe7a */
[----:B------:R-:W-:Y:S02]  /*7540*/  FSEL R4, R4, -INF , !P2 ;  /* 0xff80000004047808 */ /* 0x000fe40005000000 */
[-C--:B------:R-:W-:Y:S02]  /*7550*/  ISETP.GE.AND P2, PT, R0, R163.reuse, PT ;  /* 0x000000a30000720c */ /* 0x080fe40003f46270 */
[----:B------:R-:W-:Y:S02]  /*7560*/  I2FP.F32.S32 R0, R0 ;  /* 0x0000000000007245 */ /* 0x000fe40000201400 */
[----:B------:R-:W-:Y:S02]  /*7570*/  FSEL R55, R11, -INF , !P6 ;  /* 0xff8000000b377808 */ /* 0x000fe40007000000 */
[C---:B------:R-:W-:Y:S01]  /*7580*/  ISETP.GE.AND P6, PT, R17.reuse, R163, PT ;  /* 0x000000a31100720c */ /* 0x040fe20003fc6270 */
[----:B------:R-:W-:Y:S01]  /*7590*/  FFMA.FTZ R25, R118, R0, R52 ;  /* 0x0000000076197223 */ /* 0x000fe20000010034 */
[----:B------:R-:W-:-:S02]  /*75a0*/  ISETP.GE.AND P5, PT, R17, R162, PT ;  /* 0x000000a21100720c */ /* 0x000fc40003fa6270 */
[----:B------:R-:W-:Y:S02]  /*75b0*/  I2FP.F32.S32 R17, R17 ;  /* 0x0000001100117245 */ /* 0x000fe40000201400 */
[----:B------:R-:W-:Y:S02]  /*75c0*/  LOP3.LUT R0, R2, 0x18, R122, 0xfe, !PT ;  /* 0x0000001802007812 */ /* 0x000fe400078efe7a */
[----:B------:R-:W-:Y:S01]  /*75d0*/  FSEL R51, R7, -INF , !P4 ;  /* 0xff80000007337808 */ /* 0x000fe20006000000 */
[CC--:B------:R-:W-:Y:S01]  /*75e0*/  FFMA.FTZ R83, R118.reuse, R17.reuse, R100 ;  /* 0x0000001176537223 */ /* 0x0c0fe20000010064 */
[----:B------:R-:W-:Y:S01]  /*75f0*/  I2FP.F32.S32 R7, R0 ;  /* 0x0000000000077245 */ /* 0x000fe20000201400 */
[----:B------:R-:W-:Y:S01]  /*7600*/  FFMA.FTZ R102, R118, R17, R102 ;  /* 0x0000001176667223 */ /* 0x000fe20000010066 */
[----:B------:R-:W-:Y:S02]  /*7610*/  FSEL R8, R8, -INF , !P3 ;  /* 0xff80000008087808 */ /* 0x000fe40005800000 */
[----:B------:R-:W-:Y:S01]  /*7620*/  LOP3.LUT R11, R2, 0x20, R122, 0xfe, !PT ;  /* 0x00000020020b7812 */ /* 0x000fe200078efe7a */
[----:B------:R-:W-:Y:S01]  /*7630*/  FFMA.FTZ R7, R118, R7, R48 ;  /* 0x0000000776077223 */ /* 0x000fe20000010030 */
[----:B------:R-:W-:-:S02]  /*7640*/  ISETP.GE.AND P3, PT, R18, R162, PT ;  /* 0x000000a21200720c */ /* 0x000fc40003f66270 */
[--C-:B------:R-:W-:Y:S02]  /*7650*/  LOP3.LUT R15, R2, 0x8, R122.reuse, 0xfe, !PT ;  /* 0x00000008020f7812 */ /* 0x100fe400078efe7a */
[----:B------:R-:W-:Y:S02]  /*7660*/  FSEL R83, R83, -INF , !P6 ;  /* 0xff80000053537808 */ /* 0x000fe40007000000 */
[-C--:B------:R-:W-:Y:S02]  /*7670*/  ISETP.GE.AND P4, PT, R0, R163.reuse, PT ;  /* 0x000000a30000720c */ /* 0x080fe40003f86270 */
[----:B------:R-:W-:Y:S02]  /*7680*/  ISETP.GE.AND P6, PT, R11, R163, PT ;  /* 0x000000a30b00720c */ /* 0x000fe40003fc6270 */
[----:B------:R-:W-:Y:S02]  /*7690*/  FSEL R47, R47, -INF , !P3 ;  /* 0xff8000002f2f7808 */ /* 0x000fe40005800000 */
[----:B------:R-:W-:-:S02]  /*76a0*/  LOP3.LUT R5, R2, 0x38, R122, 0xfe, !PT ;  /* 0x0000003802057812 */ /* 0x000fc400078efe7a */
[----:B------:R-:W-:Y:S02]  /*76b0*/  I2FP.F32.S32 R11, R11 ;  /* 0x0000000b000b7245 */ /* 0x000fe40000201400 */
[----:B------:R-:W-:Y:S02]  /*76c0*/  ISETP.GE.AND P3, PT, R15, R163, PT ;  /* 0x000000a30f00720c */ /* 0x000fe40003f66270 */
[----:B------:R-:W-:Y:S01]  /*76d0*/  I2FP.F32.S32 R15, R15 ;  /* 0x0000000f000f7245 */ /* 0x000fe20000201400 */
[----:B------:R-:W-:Y:S01]  /*76e0*/  FFMA.FTZ R11, R118, R11, R44 ;  /* 0x0000000b760b7223 */ /* 0x000fe2000001002c */
[C-C-:B------:R-:W-:Y:S02]  /*76f0*/  LOP3.LUT R10, R2.reuse, 0x28, R122.reuse, 0xfe, !PT ;  /* 0x00000028020a7812 */ /* 0x140fe400078efe7a */
[----:B------:R-:W-:Y:S01]  /*7700*/  LOP3.LUT R26, R2, 0x30, R122, 0xfe, !PT ;  /* 0x00000030021a7812 */ /* 0x000fe200078efe7a */
[----:B------:R-:W-:Y:S01]  /*7710*/  FFMA.FTZ R15, R118, R15, R56 ;  /* 0x0000000f760f7223 */ /* 0x000fe20000010038 */
[----:B------:R-:W-:-:S02]  /*7720*/  FSEL R27, R7, -INF , !P4 ;  /* 0xff800000071b7808 */ /* 0x000fc40006000000 */
[----:B------:R-:W-:Y:S02]  /*7730*/  I2FP.F32.S32 R7, R5 ;  /* 0x0000000500077245 */ /* 0x000fe40000201400 */
[----:B------:R-:W-:Y:S02]  /*7740*/  FSEL R0, R102, -INF , !P5 ;  /* 0xff80000066007808 */ /* 0x000fe40006800000 */
[----:B------:R-:W-:Y:S01]  /*7750*/  ISETP.GE.AND P5, PT, R10, R163, PT ;  /* 0x000000a30a00720c */ /* 0x000fe20003fa6270 */
[----:B------:R-:W-:Y:S01]  /*7760*/  FFMA.FTZ R34, R118, R7, R34 ;  /* 0x0000000776227223 */ /* 0x000fe20000010022 */
[----:B------:R-:W-:Y:S01]  /*7770*/  ISETP.GE.AND P4, PT, R26, R163, PT ;  /* 0x000000a31a00720c */ /* 0x000fe20003f86270 */
[----:B------:R-:W-:Y:S01]  /*7780*/  FFMA.FTZ R19, R118, R7, R32 ;  /* 0x0000000776137223 */ /* 0x000fe20000010020 */
[----:B------:R-:W-:Y:S02]  /*7790*/  I2FP.F32.S32 R10, R10 ;  /* 0x0000000a000a7245 */ /* 0x000fe40000201400 */
[----:B------:R-:W-:-:S02]  /*77a0*/  I2FP.F32.S32 R26, R26 ;  /* 0x0000001a001a7245 */ /* 0x000fc40000201400 */
[----:B------:R-:W-:Y:S01]  /*77b0*/  FSEL R25, R25, -INF , !P2 ;  /* 0xff80000019197808 */ /* 0x000fe20005000000 */
[C---:B------:R-:W-:Y:S01]  /*77c0*/  FFMA.FTZ R10, R118.reuse, R10, R40 ;  /* 0x0000000a760a7223 */ /* 0x040fe20000010028 */
[----:B------:R-:W-:Y:S01]  /*77d0*/  ISETP.GE.AND P2, PT, R5, R162, PT ;  /* 0x000000a20500720c */ /* 0x000fe20003f46270 */
[----:B------:R-:W-:Y:S01]  /*77e0*/  FFMA.FTZ R26, R118, R26, R36 ;  /* 0x0000001a761a7223 */ /* 0x000fe20000010024 */
[----:B------:R-:W-:Y:S02]  /*77f0*/  FSEL R23, R11, -INF , !P6 ;  /* 0xff8000000b177808 */ /* 0x000fe40007000000 */
[----:B------:R-:W-:Y:S02]  /*7800*/  LOP3.LUT R11, R2, 0x18, R122, 0xfe, !PT ;  /* 0x00000018020b7812 */ /* 0x000fe400078efe7a */
[----:B------:R-:W-:Y:S02]  /*7810*/  FSEL R29, R15, -INF , !P3 ;  /* 0xff8000000f1d7808 */ /* 0x000fe40005800000 */
[----:B------:R-:W-:Y:S01]  /*7820*/  ISETP.GE.AND P3, PT, R5, R163, PT ;  /* 0x000000a30500720c */ /* 0x000fe20003f66270 */
[----:B------:R-:W-:Y:S01]  /*7830*/  VIADD R5, R64, 0x79 ;  /* 0x0000007940057836 */ /* 0x000fe20000000000 */
[----:B------:R-:W-:-:S02]  /*7840*/  FSEL R89, R34, -INF , !P2 ;  /* 0xff80000022597808 */ /* 0x000fc40005000000 */
[----:B------:R-:W-:Y:S02]  /*7850*/  LOP3.LUT R15, R2, 0x8, R122, 0xfe, !PT ;  /* 0x00000008020f7812 */ /* 0x000fe400078efe7a */
[----:B------:R-:W-:Y:S02]  /*7860*/  ISETP.GE.AND P2, PT, R11, R162, PT ;  /* 0x000000a20b00720c */ /* 0x000fe40003f46270 */
[----:B------:R-:W-:Y:S02]  /*7870*/  I2FP.F32.S32 R11, R11 ;  /* 0x0000000b000b7245 */ /* 0x000fe40000201400 */
[----:B------:R-:W-:Y:S02]  /*7880*/  FSEL R18, R10, -INF , !P5 ;  /* 0xff8000000a127808 */ /* 0x000fe40006800000 */
[----:B------:R-:W-:Y:S01]  /*7890*/  FSEL R26, R26, -INF , !P4 ;  /* 0xff8000001a1a7808 */ /* 0x000fe20006000000 */
[----:B------:R-:W-:Y:S01]  /*78a0*/  FFMA.FTZ R11, R118, R11, R50 ;  /* 0x0000000b760b7223 */ /* 0x000fe20000010032 */
[----:B------:R-:W-:-:S02]  /*78b0*/  LOP3.LUT R10, R2, 0x10, R122, 0xfe, !PT ;  /* 0x00000010020a7812 */ /* 0x000fc400078efe7a */
[-C--:B------:R-:W-:Y:S02]  /*78c0*/  ISETP.GE.AND P4, PT, R15, R162.reuse, PT ;  /* 0x000000a20f00720c */ /* 0x080fe40003f86270 */
[----:B------:R-:W-:Y:S02]  /*78d0*/  I2FP.F32.S32 R7, R5 ;  /* 0x0000000500077245 */ /* 0x000fe40000201400 */
[----:B------:R-:W-:Y:S02]  /*78e0*/  I2FP.F32.S32 R17, R45 ;  /* 0x0000002d00117245 */ /* 0x000fe40000201400 */
[----:B------:R-:W-:Y:S01]  /*78f0*/  I2FP.F32.S32 R15, R15 ;  /* 0x0000000f000f7245 */ /* 0x000fe20000201400 */
[C---:B------:R-:W-:Y:S01]  /*7900*/  FFMA.FTZ R52, R118.reuse, R7, R103 ;  /* 0x0000000776347223 */ /* 0x040fe20000010067 */
[----:B------:R-:W-:Y:S01]  /*7910*/  FSEL R19, R19, -INF , !P3 ;  /* 0xff80000013137808 */ /* 0x000fe20005800000 */
[----:B------:R-:W-:Y:S01]  /*7920*/  FFMA.FTZ R17, R118, R17, R62 ;  /* 0x0000001176117223 */ /* 0x000fe2000001003e */
[-C--:B------:R-:W-:Y:S01]  /*7930*/  ISETP.GE.AND P6, PT, R64, R162.reuse, PT ;  /* 0x000000a24000720c */ /* 0x080fe20003fc6270 */
[----:B------:R-:W-:Y:S01]  /*7940*/  FFMA.FTZ R64, R118, R7, R101 ;  /* 0x0000000776407223 */ /* 0x000fe20000010065 */
[----:B------:R-:W-:Y:S01]  /*7950*/  ISETP.GE.AND P3, PT, R10, R162, PT ;  /* 0x000000a20a00720c */ /* 0x000fe20003f66270 */
[----:B------:R-:W-:Y:S01]  /*7960*/  FFMA.FTZ R15, R118, R15, R58 ;  /* 0x0000000f760f7223 */ /* 0x000fe2000001003a */
[----:B------:R-:W-:-:S02]  /*7970*/  I2FP.F32.S32 R10, R10 ;  /* 0x0000000a000a7245 */ /* 0x000fc40000201400 */
[----:B------:R-:W-:Y:S02]  /*7980*/  ISETP.GE.AND P5, PT, R5, R163, PT ;  /* 0x000000a30500720c */ /* 0x000fe40003fa6270 */
[----:B------:R-:W-:Y:S01]  /*7990*/  LOP3.LUT R28, R2, 0x28, R122, 0xfe, !PT ;  /* 0x00000028021c7812 */ /* 0x000fe200078efe7a */
[----:B------:R-:W-:Y:S01]  /*79a0*/  FFMA.FTZ R10, R118, R10, R54 ;  /* 0x0000000a760a7223 */ /* 0x000fe20000010036 */
[----:B------:R-:W-:Y:S02]  /*79b0*/  FSEL R11, R11, -INF , !P2 ;  /* 0xff8000000b0b7808 */ /* 0x000fe40005000000 */
[C-C-:B------:R-:W-:Y:S02]  /*79c0*/  LOP3.LUT R30, R2.reuse, 0x20, R122.reuse, 0xfe, !PT ;  /* 0x00000020021e7812 */ /* 0x140fe400078efe7a */
[----:B------:R-:W-:Y:S02]  /*79d0*/  LOP3.LUT R31, R2, 0x30, R122, 0xfe, !PT ;  /* 0x00000030021f7812 */ /* 0x000fe400078efe7a */
[----:B------:R-:W-:-:S02]  /*79e0*/  ISETP.GT.AND P2, PT, R121, R126, PT ;  /* 0x0000007e7900720c */ /* 0x000fc40003f44270 */
[----:B------:R-:W-:Y:S02]  /*79f0*/  FSEL R64, R64, -INF , !P5 ;  /* 0xff80000040407808 */ /* 0x000fe40006800000 */
[----:B------:R-:W-:Y:S02]  /*7a00*/  FSEL R17, R17, -INF , !P6 ;  /* 0xff80000011117808 */ /* 0x000fe40007000000 */
[-C--:B------:R-:W-:Y:S02]  /*7a10*/  ISETP.GE.AND P5, PT, R28, R162.reuse, PT ;  /* 0x000000a21c00720c */ /* 0x080fe40003fa6270 */
[----:B------:R-:W-:Y:S02]  /*7a20*/  FSEL R15, R15, -INF , !P4 ;  /* 0xff8000000f0f7808 */ /* 0x000fe40006000000 */
[----:B------:R-:W-:Y:S02]  /*7a30*/  ISETP.GE.AND P6, PT, R30, R162, PT ;  /* 0x000000a21e00720c */ /* 0x000fe40003fc6270 */
[----:B------:R-:W-:-:S02]  /*7a40*/  I2FP.F32.S32 R28, R28 ;  /* 0x0000001c001c7245 */ /* 0x000fc40000201400 */
[----:B------:R-:W-:Y:S02]  /*7a50*/  ISETP.GE.AND P4, PT, R31, R162, PT ;  /* 0x000000a21f00720c */ /* 0x000fe40003f86270 */
[----:B------:R-:W-:Y:S02]  /*7a60*/  I2FP.F32.S32 R30, R30 ;  /* 0x0000001e001e7245 */ /* 0x000fe40000201400 */
[----:B------:R-:W-:Y:S02]  /*7a70*/  I2FP.F32.S32 R31, R31 ;  /* 0x0000001f001f7245 */ /* 0x000fe40000201400 */
[----:B------:R-:W-:Y:S01]  /*7a80*/  FSEL R10, R10, -INF , !P3 ;  /* 0xff8000000a0a7808 */ /* 0x000fe20005800000 */
[C---:B------:R-:W-:Y:S01]  /*7a90*/  FFMA.FTZ R30, R118.reuse, R30, R46 ;  /* 0x0000001e761e7223 */ /* 0x040fe2000001002e */
[----:B------:R-:W-:Y:S01]  /*7aa0*/  ISETP.GE.AND P3, PT, R5, R162, PT ;  /* 0x000000a20500720c */ /* 0x000fe20003f66270 */
[C---:B------:R-:W-:Y:S01]  /*7ab0*/  FFMA.FTZ R5, R118.reuse, R28, R42 ;  /* 0x0000001c76057223 */ /* 0x040fe2000001002a */
[----:B------:R-:W-:-:S02]  /*7ac0*/  FFMA.FTZ R28, R118, R31, R38 ;  /* 0x0000001f761c7223 */ /* 0x000fc40000010026 */
        /* <DEDUP_REMOVED lines=38> */
[----:B------:R-:W-:Y:S02]  /*7d30*/  ISETP.NE.AND P4, PT, R32, RZ, PT ;  /* 0x000000ff2000720c */ /* 0x000fe40003f85270 */
[----:B------:R-:W-:Y:S02]  /*7d40*/  LOP3.LUT R34, RZ, R32, RZ, 0x33, !PT ;  /* 0x00000020ff227212 */ /* 0x000fe400078e33ff */
[----:B------:R-:W-:Y:S01]  /*7d50*/  @P3 VIADD R42, R42, 0x1 ;  /* 0x000000012a2a3836 */ /* 0x000fe20000000000 */
[----:B------:R-:W-:-:S04]  /*7d60*/  ISETP.GE.AND P3, PT, R40, RZ, PT ;  /* 0x000000ff2800720c */ /* 0x000fc80003f66270 */
[----:B------:R-:W-:Y:S02]  /*7d70*/  MOV R2, R42 ;  /* 0x0000002a00027202 */ /* 0x000fe40000000f00 */
[----:B------:R-:W-:-:S03]  /*7d80*/  @P6 VIADD R30, R30, 0x1 ;  /* 0x000000011e1e6836 */ /* 0x000fc60000000000 */
[----:B------:R-:W-:-:S04]  /*7d90*/  @!P5 IMAD.MOV R2, RZ, RZ, -R2 ;  /* 0x000000ffff02d224 */ /* 0x000fc800078e0a02 */
[----:B------:R-:W-:Y:S02]  /*7da0*/  @!P3 IADD3 R30, -R30, RZ, RZ ;  /* 0x000000ff1e1eb210 */ /* 0x000fe40007ffe1ff */
        /* <DEDUP_REMOVED lines=21> */
.L_x_4888:
[----:B------:R-:W-:-:S04]  /*7f00*/  LEA R30, -R158, RZ, 0x7 ;  /* 0x000000ff9e1e7211 */ /* 0x000fc800078e39ff */
[----:B------:R-:W-:-:S07]  /*7f10*/  SHF.R.S32.HI R2, RZ, 0x1f, R30 ;  /* 0x0000001fff027819 */ /* 0x000fce000001141e */
.L_x_4889:
[-C--:B------:R-:W-:Y:S01]  /*7f20*/  @!P0 LEA R36, P4, R158, R124.reuse, 0x6 ;  /* 0x0000007c9e248211 */ /* 0x080fe200078830ff */
[----:B------:R1:W-:Y:S01]  /*7f30*/  @P0 STS [R147+0x1000], RZ ;  /* 0x001000ff93000388 */ /* 0x0003e20000000800 */
[C---:B------:R-:W-:Y:S01]  /*7f40*/  @!P0 IADD3 R32, P6, P5, R30.reuse, R124, R144 ;  /* 0x0000007c1e208210 */ /* 0x040fe20007dde090 */
[----:B------:R-:W-:Y:S01]  /*7f50*/  BSSY B0, `(.L_x_4890) ;  /* 0x0000029000007945 */ /* 0x000fe20003800000 */
[----:B------:R-:W-:Y:S01]  /*7f60*/  @!P0 IADD3 R36, P3, R30, R36, RZ ;  /* 0x000000241e248210 */ /* 0x000fe20007f7e0ff */
        /* <DEDUP_REMOVED lines=39> */
.L_x_4891:
[----:B------:R-:W-:Y:S05]  /*81e0*/  BSYNC B0 ;  /* 0x0000000000007941 */ /* 0x000fea0003800000 */
.L_x_4890:
[----:B------:R-:W0:Y:S01]  /*81f0*/  LDGDEPBAR ;  /* 0x00000000000079af */ /* 0x000e220000000000 */
[----:B------:R-:W-:-:S04]  /*8200*/  LEA R154, P0, R30, R154, 0x1 ;  /* 0x0000009a1e9a7211 */ /* 0x000fc800078008ff */
[----:B------:R-:W-:-:S09]  /*8210*/  LEA.HI.X R153, R30, R153, R2, 0x1, P0 ;  /* 0x000000991e997211 */ /* 0x000fd200000f0c02 */
.L_x_4887:
[----:B------:R-:W-:Y:S02]  /*8220*/  FMNMX.FTZ R30, R70, R65, !PT ;  /* 0x00000041461e7209 */ /* 0x000fe40007810000 */
[----:B-12---:R-:W-:Y:S02]  /*8230*/  FMNMX.FTZ R44, R69, R17, !PT ;  /* 0x00000011452c7209 */ /* 0x006fe40007810000 */
        /* <DEDUP_REMOVED lines=85> */
[--C-:B------:R-:W-:Y:S01]  /*8790*/  FFMA.FTZ R40, R12, UR12, -R76.reuse ;  /* 0x0000000c0c287c23 */ /* 0x100fe2000801084c */
[----:B------:R-:W1:Y:S01]  /*87a0*/  SHFL.BFLY PT, R2, R44, 0x1, 0x1f ;  /* 0x0c201f002c027f89 */ /* 0x000e6200000e0000 */
        /* <DEDUP_REMOVED lines=16> */
[----:B------:R-:W-:Y:S01]  /*88b0*/  LDSM.16.MT88.4 R24, [R155+0x3400] ;  /* 0x003400009b18783b */ /* 0x000fe20000004200 */
[----:B------:R-:W-:-:S04]  /*88c0*/  FFMA.FTZ R50, R35, UR12, -R76 ;  /* 0x0000000c23327c23 */ /* 0x000fc8000801084c */
[----:B------:R-:W2:Y:S01]  /*88d0*/  MUFU.EX2 R95, R95 ;  /* 0x0000005f005f7308 */ /* 0x000ea20000000800 */
[----:B-1----:R-:W-:Y:S01]  /*88e0*/  FMNMX.FTZ R44, R44, R2, !PT ;  /* 0x000000022c2c7209 */ /* 0x002fe20007810000 */
[----:B------:R-:W-:Y:S01]  /*88f0*/  FFMA.FTZ R2, R4, UR12, -R76 ;  /* 0x0000000c04027c23 */ /* 0x000fe2000801084c */
[----:B------:R-:W-:Y:S02]  /*8900*/  FSEL R4, R45, RZ, P3 ;  /* 0x000000ff2d047208 */ /* 0x000fe40001800000 */
[C---:B------:R-:W-:Y:S01]  /*8910*/  FSETP.NEU.FTZ.AND P0, PT, R44.reuse, -INF , PT ;  /* 0xff8000002c00780b */ /* 0x040fe20003f1d000 */
[----:B------:R-:W-:Y:S02]  /*8920*/  FMUL.FTZ R54, R44, UR12 ;  /* 0x0000000c2c367c20 */ /* 0x000fe40008410000 */
[----:B------:R-:W-:Y:S01]  /*8930*/  MUFU.EX2 R91, R91 ;  /* 0x0000005b005b7308 */ /* 0x000fe20000000800 */
[----:B------:R-:W-:Y:S01]  /*8940*/  FADD.FTZ R4, R70, -R4 ;  /* 0x8000000446047221 */ /* 0x000fe20000010000 */
[----:B------:R-:W-:-:S02]  /*8950*/  FSEL R6, R44, RZ, P0 ;  /* 0x000000ff2c067208 */ /* 0x000fc40000000000 */
[----:B------:R-:W-:Y:S01]  /*8960*/  FSEL R54, R54, RZ, P0 ;  /* 0x000000ff36367208 */ /* 0x000fe20000000000 */
[----:B------:R-:W-:Y:S02]  /*8970*/  FMUL.FTZ R4, R4, UR12 ;  /* 0x0000000c04047c20 */ /* 0x000fe40008410000 */
[----:B------:R-:W-:Y:S01]  /*8980*/  FADD.FTZ R6, R69, -R6 ;  /* 0x8000000645067221 */ /* 0x000fe20000010000 */
[----:B------:R-:W1:Y:S01]  /*8990*/  MUFU.EX2 R85, R85 ;  /* 0x0000005500557308 */ /* 0x000e620000000800 */
[--C-:B------:R-:W-:Y:S01]  /*89a0*/  FFMA.FTZ R100, R17, UR12, -R54.reuse ;  /* 0x0000000c11647c23 */ /* 0x100fe20008010836 */
[--C-:B------:R-:W-:Y:S01]  /*89b0*/  FFMA.FTZ R78, R77, UR12, -R54.reuse ;  /* 0x0000000c4d4e7c23 */ /* 0x100fe20008010836 */
[----:B------:R-:W3:Y:S01]  /*89c0*/  LDSM.16.MT88.4 R16, [R152+0x3000] ;  /* 0x003000009810783b */ /* 0x000ee20000004200 */
[--C-:B------:R-:W-:Y:S01]  /*89d0*/  FFMA.FTZ R84, R10, UR12, -R54.reuse ;  /* 0x0000000c0a547c23 */ /* 0x100fe20008010836 */
[--C-:B------:R-:W-:Y:S01]  /*89e0*/  FFMA.FTZ R77, R11, UR12, -R54.reuse ;  /* 0x0000000c0b4d7c23 */ /* 0x100fe20008010836 */
[--C-:B------:R-:W-:Y:S01]  /*89f0*/  FFMA.FTZ R97, R33, UR12, -R54.reuse ;  /* 0x0000000c21617c23 */ /* 0x100fe20008010836 */
[----:B------:R-:W4:Y:S01]  /*8a00*/  LDSM.16.MT88.4 R8, [R155+0x3000] ;  /* 0x003000009b08783b */ /* 0x000f220000004200 */
[--C-:B------:R-:W-:Y:S01]  /*8a10*/  FFMA.FTZ R94, R15, UR12, -R54.reuse ;  /* 0x0000000c0f5e7c23 */ /* 0x100fe20008010836 */
[--C-:B------:R-:W-:Y:S01]  /*8a20*/  FFMA.FTZ R90, R73, UR12, -R54.reuse ;  /* 0x0000000c495a7c23 */ /* 0x100fe20008010836 */
[----:B------:R-:W-:Y:S01]  /*8a30*/  FMUL.FTZ R6, R6, UR12 ;  /* 0x0000000c06067c20 */ /* 0x000fe20008410000 */
[----:B------:R-:W-:Y:S01]  /*8a40*/  MUFU.EX2 R100, R100 ;  /* 0x0000006400647308 */ /* 0x000fe20000000800 */
[--C-:B------:R-:W-:Y:S01]  /*8a50*/  FFMA.FTZ R70, R7, UR12, -R54.reuse ;  /* 0x0000000c07467c23 */ /* 0x100fe20008010836 */
[--C-:B------:R-:W-:Y:S01]  /*8a60*/  FFMA.FTZ R12, R5, UR12, -R54.reuse ;  /* 0x0000000c050c7c23 */ /* 0x100fe20008010836 */
[--C-:B------:R-:W-:Y:S01]  /*8a70*/  FFMA.FTZ R67, R68, UR12, -R54.reuse ;  /* 0x0000000c44437c23 */ /* 0x100fe20008010836 */
[----:B--2---:R-:W-:Y:S01]  /*8a80*/  F2FP.F16.F32.PACK_AB R14, R95, R96 ;  /* 0x000000605f0e723e */ /* 0x004fe200000000ff */
[--C-:B------:R-:W-:Y:S01]  /*8a90*/  FFMA.FTZ R73, R105, UR12, -R54.reuse ;  /* 0x0000000c69497c23 */ /* 0x100fe20008010836 */
[--C-:B------:R-:W-:Y:S01]  /*8aa0*/  FFMA.FTZ R69, R80, UR12, -R54.reuse ;  /* 0x0000000c50457c23 */ /* 0x100fe20008010836 */
[--C-:B------:R-:W-:Y:S01]  /*8ab0*/  FFMA.FTZ R80, R28, UR12, -R54.reuse ;  /* 0x0000000c1c507c23 */ /* 0x100fe20008010836 */
[----:B------:R-:W2:Y:S01]  /*8ac0*/  MUFU.EX2 R97, R97 ;  /* 0x0000006100617308 */ /* 0x000ea20000000800 */
[----:B------:R-:W-:Y:S01]  /*8ad0*/  LDSM.16.MT88.4 R28, [R152+0x3800] ;  /* 0x00380000981c783b */ /* 0x000fe20000004200 */
[----:B-1----:R-:W-:Y:S01]  /*8ae0*/  F2FP.F16.F32.PACK_AB R32, R85, R91 ;  /* 0x0000005b5520723e */ /* 0x002fe200000000ff */
        /* <DEDUP_REMOVED lines=15> */
[----:B------:R-:W-:-:S06]  /*8be0*/  FFMA.FTZ R0, R0, UR12, -R54 ;  /* 0x0000000c00007c23 */ /* 0x000fcc0008010836 */
[----:B------:R-:W2:Y:S08]  /*8bf0*/  MUFU.EX2 R103, R4 ;  /* 0x0000000400677308 */ /* 0x000eb00000000800 */
[----:B------:R5:W3:Y:S01]  /*8c00*/  MUFU.EX2 R102, R6 ;  /* 0x0000000600667308 */ /* 0x000ae20000000800 */
[----:B-1----:R-:W-:-:S07]  /*8c10*/  F2FP.F16.F32.PACK_AB R15, R90, R94 ;  /* 0x0000005e5a0f723e */ /* 0x002fce00000000ff */
[----:B------:R1:W-:Y:S01]  /*8c20*/  MUFU.EX2 R68, R12 ;  /* 0x0000000c00447308 */ /* 0x0003e20000000800 */
[-C--:B--2---:R-:W-:Y:S01]  /*8c30*/  FMUL.FTZ R20, R140, R103.reuse ;  /* 0x000000678c147220 */ /* 0x084fe20000410000 */
[-C--:B------:R-:W-:Y:S01]  /*8c40*/  FMUL.FTZ R21, R141, R103.reuse ;  /* 0x000000678d157220 */ /* 0x080fe20000410000 */
[-C--:B------:R-:W-:Y:S01]  /*8c50*/  FMUL.FTZ R136, R136, R103.reuse ;  /* 0x0000006788887220 */ /* 0x080fe20000410000 */
[-C--:B------:R-:W-:Y:S01]  /*8c60*/  FMUL.FTZ R137, R137, R103.reuse ;  /* 0x0000006789897220 */ /* 0x080fe20000410000 */
[-C--:B------:R-:W-:Y:S01]  /*8c70*/  FMUL.FTZ R132, R132, R103.reuse ;  /* 0x0000006784847220 */ /* 0x080fe20000410000 */
[-C--:B------:R-:W-:Y:S01]  /*8c80*/  FMUL.FTZ R133, R133, R103.reuse ;  /* 0x0000006785857220 */ /* 0x080fe20000410000 */
[----:B------:R-:W-:Y:S01]  /*8c90*/  FMUL.FTZ R128, R128, R103 ;  /* 0x0000006780807220 */ /* 0x000fe20000410000 */
[----:B------:R-:W-:Y:S01]  /*8ca0*/  MUFU.EX2 R79, R79 ;  /* 0x0000004f004f7308 */ /* 0x000fe20000000800 */
[----:B-----5:R-:W2:Y:S01]  /*8cb0*/  LDSM.16.MT88.4 R4, [R152+0x3400] ;  /* 0x003400009804783b */ /* 0x020ea20000004200 */
[-C--:B---3--:R-:W-:Y:S01]  /*8cc0*/  FMUL.FTZ R22, R142, R102.reuse ;  /* 0x000000668e167220 */ /* 0x088fe20000410000 */
[-C--:B------:R-:W-:Y:S01]  /*8cd0*/  FMUL.FTZ R23, R143, R102.reuse ;  /* 0x000000668f177220 */ /* 0x080fe20000410000 */
[-C--:B------:R-:W-:Y:S01]  /*8ce0*/  FMUL.FTZ R138, R138, R102.reuse ;  /* 0x000000668a8a7220 */ /* 0x080fe20000410000 */
[-C--:B------:R-:W-:Y:S01]  /*8cf0*/  FMUL.FTZ R139, R139, R102.reuse ;  /* 0x000000668b8b7220 */ /* 0x080fe20000410000 */
[-C--:B------:R-:W-:Y:S01]  /*8d00*/  FMUL.FTZ R134, R134, R102.reuse ;  /* 0x0000006686867220 */ /* 0x080fe20000410000 */
[-C--:B------:R-:W-:Y:S01]  /*8d10*/  FMUL.FTZ R135, R135, R102.reuse ;  /* 0x0000006687877220 */ /* 0x080fe20000410000 */
[----:B------:R-:W3:Y:S01]  /*8d20*/  MUFU.EX2 R75, R75 ;  /* 0x0000004b004b7308 */ /* 0x000ee20000000800 */
[----:B-1----:R-:W-:Y:S01]  /*8d30*/  F2FP.F16.F32.PACK_AB R12, R98, R101 ;  /* 0x00000065620c723e */ /* 0x002fe200000000ff */
[-C--:B------:R-:W-:Y:S01]  /*8d40*/  FMUL.FTZ R129, R129, R103.reuse ;  /* 0x0000006781817220 */ /* 0x080fe20000410000 */
[-C--:B------:R-:W-:Y:S01]  /*8d50*/  FMUL.FTZ R130, R130, R102.reuse ;  /* 0x0000006682827220 */ /* 0x080fe20000410000 */
[-C--:B------:R-:W-:Y:S01]  /*8d60*/  FMUL.FTZ R131, R131, R102.reuse ;  /* 0x0000006683837220 */ /* 0x080fe20000410000 */
[----:B------:R-:W-:Y:S01]  /*8d70*/  FFMA.FTZ R101, R119, R103, R101 ;  /* 0x0000006777657223 */ /* 0x000fe20000010065 */
[----:B------:R-:W-:Y:S01]  /*8d80*/  FFMA.FTZ R100, R120, R102, R100 ;  /* 0x0000006678647223 */ /* 0x000fe20000010064 */
[----:B------:R-:W-:Y:S01]  /*8d90*/  FFMA.FTZ R119, R64, UR12, -R76 ;  /* 0x0000000c40777c23 */ /* 0x000fe2000801084c */
[----:B------:R-:W1:Y:S01]  /*8da0*/  MUFU.EX2 R84, R84 ;  /* 0x0000005400547308 */ /* 0x000e620000000800 */
[----:B------:R-:W-:Y:S01]  /*8db0*/  HMMA.16816.F32 R20, R12, R16, R20 ;  /* 0x000000100c14723c */ /* 0x000fe20000001814 */
[----:B------:R-:W-:Y:S01]  /*8dc0*/  FADD.FTZ R101, R98, R101 ;  /* 0x0000006562657221 */ /* 0x000fe20000010000 */
[----:B------:R-:W-:Y:S01]  /*8dd0*/  FADD.FTZ R100, R97, R100 ;  /* 0x0000006461647221 */ /* 0x000fe20000010000 */
[----:B------:R-:W-:-:S02]  /*8de0*/  FFMA.FTZ R120, R52, UR12, -R54 ;  /* 0x0000000c34787c23 */ /* 0x000fc40008010836 */
[----:B------:R-:W-:Y:S01]  /*8df0*/  FADD.FTZ R101, R96, R101 ;  /* 0x0000006560657221 */ /* 0x000fe20000010000 */
[C---:B------:R-:W-:Y:S01]  /*8e00*/  HMMA.16816.F32 R16, R12.reuse, R18, R136 ;  /* 0x000000120c10723c */ /* 0x040fe20000001888 */
[----:B------:R-:W5:Y:S01]  /*8e10*/  MUFU.EX2 R78, R78 ;  /* 0x0000004e004e7308 */ /* 0x000f620000000800 */
[----:B---3--:R-:W-:Y:S01]  /*8e20*/  F2FP.F16.F32.PACK_AB R34, R75, R79 ;  /* 0x0000004f4b22723e */ /* 0x008fe200000000ff */
[----:B------:R-:W-:Y:S01]  /*8e30*/  FADD.FTZ R100, R94, R100 ;  /* 0x000000645e647221 */ /* 0x000fe20000010000 */
[----:B------:R-:W-:Y:S01]  /*8e40*/  FADD.FTZ R95, R95, R101 ;  /* 0x000000655f5f7221 */ /* 0x000fe20000010000 */
[----:B------:R-:W-:Y:S01]  /*8e50*/  LDSM.16.MT88.4 R136, [R152+0x4c00] ;  /* 0x004c00009888783b */ /* 0x000fe20000004200 */
[C---:B----4-:R-:W-:Y:S01]  /*8e60*/  HMMA.16816.F32 R132, R12.reuse, R8, R132 ;  /* 0x000000080c84723c */ /* 0x050fe20000001884 */
[----:B------:R-:W-:Y:S01]  /*8e70*/  FADD.FTZ R90, R90, R100 ;  /* 0x000000645a5a7221 */ /* 0x000fe20000010000 */
[----:B------:R-:W-:Y:S01]  /*8e80*/  FADD.FTZ R91, R91, R95 ;  /* 0x0000005f5b5b7221 */ /* 0x000fe20000010000 */
[----:B------:R-:W-:Y:S02]  /*8e90*/  MUFU.EX2 R77, R77 ;  /* 0x0000004d004d7308 */ /* 0x000fe40000000800 */
[----:B-1----:R-:W-:Y:S01]  /*8ea0*/  FADD.FTZ R90, R84, R90 ;  /* 0x0000005a545a7221 */ /* 0x002fe20000010000 */
[----:B------:R-:W-:Y:S01]  /*8eb0*/  HMMA.16816.F32 R128, R12, R10, R128 ;  /* 0x0000000a0c80723c */ /* 0x000fe20000001880 */
[----:B------:R-:W1:Y:S01]  /*8ec0*/  LDSM.16.MT88.4 R8, [R155+0x3800] ;  /* 0x003800009b08783b */ /* 0x000e620000004200 */
[----:B------:R-:W-:-:S03]  /*8ed0*/  FADD.FTZ R91, R85, R91 ;  /* 0x0000005b555b7221 */ /* 0x000fc60000010000 */
[----:B------:R-:W3:Y:S01]  /*8ee0*/  MUFU.EX2 R73, R73 ;  /* 0x0000004900497308 */ /* 0x000ee20000000800 */
[C---:B-----5:R-:W-:Y:S01]  /*8ef0*/  F2FP.F16.F32.PACK_AB R33, R78.reuse, R84 ;  /* 0x000000544e21723e */ /* 0x060fe200000000ff */
[----:B------:R-:W-:Y:S01]  /*8f00*/  FADD.FTZ R90, R78, R90 ;  /* 0x0000005a4e5a7221 */ /* 0x000fe20000010000 */
[----:B------:R-:W-:-:S04]  /*8f10*/  FADD.FTZ R91, R79, R91 ;  /* 0x0000005b4f5b7221 */ /* 0x000fc80000010000 */
[----:B------:R-:W-:Y:S01]  /*8f20*/  FADD.FTZ R91, R75, R91 ;  /* 0x0000005b4b5b7221 */ /* 0x000fe20000010000 */
[----:B------:R-:W-:Y:S08]  /*8f30*/  MUFU.EX2 R74, R74 ;  /* 0x0000004a004a7308 */ /* 0x000ff00000000800 */
[----:B------:R-:W4:Y:S01]  /*8f40*/  MUFU.EX2 R66, R66 ;  /* 0x0000004200427308 */ /* 0x000f220000000800 */
[----:B---3--:R-:W-:Y:S01]  /*8f50*/  F2FP.F16.F32.PACK_AB R35, R73, R77 ;  /* 0x0000004d4923723e */ /* 0x008fe200000000ff */
[----:B------:R-:W-:-:S04]  /*8f60*/  FADD.FTZ R77, R77, R90 ;  /* 0x0000005a4d4d7221 */ /* 0x000fc80000010000 */
[----:B------:R-:W-:Y:S02]  /*8f70*/  FADD.FTZ R77, R73, R77 ;  /* 0x0000004d494d7221 */ /* 0x000fe40000010000 */
[----:B------:R-:W-:Y:S01]  /*8f80*/  MUFU.EX2 R65, R65 ;  /* 0x0000004100417308 */ /* 0x000fe20000000800 */
[C---:B--2---:R-:W-:Y:S06]  /*8f90*/  HMMA.16816.F32 R20, R32.reuse, R4, R20 ;  /* 0x000000042014723c */ /* 0x044fec0000001814 */
[----:B------:R-:W-:Y:S01]  /*8fa0*/  HMMA.16816.F32 R16, R32, R6, R16 ;  /* 0x000000062010723c */ /* 0x000fe20000001810 */
[----:B------:R-:W2:Y:S01]  /*8fb0*/  MUFU.EX2 R63, R63 ;  /* 0x0000003f003f7308 */ /* 0x000ea20000000800 */
[----:B------:R-:W3:Y:S01]  /*8fc0*/  LDSM.16.MT88.4 R4, [R152+0x3c00] ;  /* 0x003c00009804783b */ /* 0x000ee20000004200 */
[----:B----4-:R-:W-:Y:S01]  /*8fd0*/  F2FP.F16.F32.PACK_AB R12, R66, R74 ;  /* 0x0000004a420c723e */ /* 0x010fe200000000ff */
[----:B------:R-:W-:-:S02]  /*8fe0*/  FADD.FTZ R74, R74, R91 ;  /* 0x0000005b4a4a7221 */ /* 0x000fc40000010000 */
[C---:B------:R-:W-:Y:S02]  /*8ff0*/  HMMA.16816.F32 R132, R32.reuse, R24, R132 ;  /* 0x000000182084723c */ /* 0x040fe40000001884 */
[----:B------:R-:W-:Y:S01]  /*9000*/  FADD.FTZ R74, R66, R74 ;  /* 0x0000004a424a7221 */ /* 0x000fe20000010000 */
[----:B------:R-:W-:Y:S03]  /*9010*/  MUFU.EX2 R70, R70 ;  /* 0x0000004600467308 */ /* 0x000fe60000000800 */
[----:B------:R-:W-:Y:S01]  /*9020*/  HMMA.16816.F32 R128, R32, R26, R128 ;  /* 0x0000001a2080723c */ /* 0x000fe20000001880 */
[----:B------:R-:W4:Y:S04]  /*9030*/  LDSM.16.MT88.4 R24, [R155+0x3c00] ;  /* 0x003c00009b18783b */ /* 0x000f280000004200 */
[----:B------:R-:W5:Y:S01]  /*9040*/  MUFU.EX2 R69, R69 ;  /* 0x0000004500457308 */ /* 0x000f620000000800 */
[----:B--2---:R-:W-:Y:S01]  /*9050*/  F2FP.F16.F32.PACK_AB R14, R63, R65 ;  /* 0x000000413f0e723e */ /* 0x004fe200000000ff */
[----:B------:R-:W-:-:S04]  /*9060*/  FADD.FTZ R65, R65, R74 ;  /* 0x0000004a41417221 */ /* 0x000fc80000010000 */
[----:B------:R-:W-:Y:S02]  /*9070*/  FADD.FTZ R65, R63, R65 ;  /* 0x000000413f417221 */ /* 0x000fe40000010000 */
[----:B------:R-:W2:Y:S08]  /*9080*/  MUFU.EX2 R67, R67 ;  /* 0x0000004300437308 */ /* 0x000eb00000000800 */
[----:B------:R-:W-:Y:S01]  /*9090*/  MUFU.EX2 R62, R62 ;  /* 0x0000003e003e7308 */ /* 0x000fe20000000800 */
[----:B-----5:R-:W-:Y:S01]  /*90a0*/  F2FP.F16.F32.PACK_AB R13, R69, R70 ;  /* 0x00000046450d723e */ /* 0x020fe200000000ff */
[----:B------:R-:W-:-:S04]  /*90b0*/  FADD.FTZ R70, R70, R77 ;  /* 0x0000004d46467221 */ /* 0x000fc80000010000 */
[----:B------:R-:W-:Y:S01]  /*90c0*/  FADD.FTZ R70, R69, R70 ;  /* 0x0000004645467221 */ /* 0x000fe20000010000 */
[----:B------:R-:W-:Y:S01]  /*90d0*/  MOV R69, R44 ;  /* 0x0000002c00457202 */ /* 0x000fe20000000f00 */
[----:B------:R-:W5:Y:S01]  /*90e0*/  MUFU.EX2 R58, R58 ;  /* 0x0000003a003a7308 */ /* 0x000f620000000800 */
[----:B--2---:R-:W-:Y:S01]  /*90f0*/  F2FP.F16.F32.PACK_AB R15, R67, R68 ;  /* 0x00000044430f723e */ /* 0x004fe200000000ff */
[----:B------:R-:W-:Y:S01]  /*9100*/  FADD.FTZ R68, R68, R70 ;  /* 0x0000004644447221 */ /* 0x000fe20000010000 */
[----:B------:R-:W-:-:S03]  /*9110*/  MOV R70, R45 ;  /* 0x0000002d00467202 */ /* 0x000fc60000000f00 */
[----:B------:R-:W-:Y:S02]  /*9120*/  FADD.FTZ R68, R67, R68 ;  /* 0x0000004443447221 */ /* 0x000fe40000010000 */
[C---:B------:R-:W-:Y:S01]  /*9130*/  HMMA.16816.F32 R20, R12.reuse, R28, R20 ;  /* 0x0000001c0c14723c */ /* 0x040fe20000001814 */
[----:B------:R-:W2:Y:S05]  /*9140*/  MUFU.EX2 R57, R57 ;  /* 0x0000003900397308 */ /* 0x000eaa0000000800 */
[C---:B------:R-:W-:Y:S01]  /*9150*/  HMMA.16816.F32 R28, R12.reuse, R30, R16 ;  /* 0x0000001e0c1c723c */ /* 0x040fe20000001810 */
[----:B------:R-:W4:Y:S02]  /*9160*/  LDSM.16.MT88.4 R16, [R152+0x4000] ;  /* 0x004000009810783b */ /* 0x000f240000004200 */
[----:B------:R-:W3:Y:S01]  /*9170*/  MUFU.EX2 R56, R56 ;  /* 0x0000003800387308 */ /* 0x000ee20000000800 */
[----:B-----5:R-:W-:Y:S01]  /*9180*/  F2FP.F16.F32.PACK_AB R32, R58, R62 ;  /* 0x0000003e3a20723e */ /* 0x020fe200000000ff */
[----:B------:R-:W-:Y:S01]  /*9190*/  FADD.FTZ R62, R62, R65 ;  /* 0x000000413e3e7221 */ /* 0x000fe20000010000 */
[----:B-1----:R-:W-:Y:S03]  /*91a0*/  HMMA.16816.F32 R132, R12, R8, R132 ;  /* 0x000000080c84723c */ /* 0x002fe60000001884 */
[----:B------:R-:W-:-:S02]  /*91b0*/  FADD.FTZ R58, R58, R62 ;  /* 0x0000003e3a3a7221 */ /* 0x000fc40000010000 */
[----:B------:R-:W-:Y:S01]  /*91c0*/  MUFU.EX2 R80, R80 ;  /* 0x0000005000507308 */ /* 0x000fe20000000800 */
[----:B------:R-:W-:Y:S01]  /*91d0*/  HMMA.16816.F32 R128, R12, R10, R128 ;  /* 0x0000000a0c80723c */ /* 0x000fe20000001880 */
[----:B------:R-:W1:Y:S01]  /*91e0*/  LDSM.16.MT88.4 R8, [R155+0x4000] ;  /* 0x004000009b08783b */ /* 0x000e620000004200 */
[----:B--2---:R-:W-:-:S05]  /*91f0*/  FADD.FTZ R58, R57, R58 ;  /* 0x0000003a393a7221 */ /* 0x004fca0000010000 */
[----:B------:R-:W2:Y:S01]  /*9200*/  MUFU.EX2 R86, R86 ;  /* 0x0000005600567308 */ /* 0x000ea20000000800 */
[C---:B---3--:R-:W-:Y:S01]  /*9210*/  F2FP.F16.F32.PACK_AB R34, R56.reuse, R57 ;  /* 0x000000393822723e */ /* 0x048fe200000000ff */
[----:B------:R-:W-:-:S06]  /*9220*/  FADD.FTZ R56, R56, R58 ;  /* 0x0000003a38387221 */ /* 0x000fcc0000010000 */
[----:B------:R-:W3:Y:S08]  /*9230*/  MUFU.EX2 R89, R89 ;  /* 0x0000005900597308 */ /* 0x000ef00000000800 */
[----:B------:R-:W5:Y:S01]  /*9240*/  MUFU.EX2 R93, R93 ;  /* 0x0000005d005d7308 */ /* 0x000f620000000800 */
[----:B--2---:R-:W-:Y:S01]  /*9250*/  F2FP.F16.F32.PACK_AB R33, R86, R80 ;  /* 0x000000505621723e */ /* 0x004fe200000000ff */
[----:B------:R-:W-:-:S04]  /*9260*/  FADD.FTZ R80, R80, R68 ;  /* 0x0000004450507221 */ /* 0x000fc80000010000 */
[----:B------:R-:W-:Y:S02]  /*9270*/  FADD.FTZ R86, R86, R80 ;  /* 0x0000005056567221 */ /* 0x000fe40000010000 */
[----:B------:R-:W2:Y:S02]  /*9280*/  MUFU.EX2 R53, R53 ;  /* 0x0000003500357308 */ /* 0x000ea40000000800 */
[----:B---3--:R-:W-:-:S06]  /*9290*/  FADD.FTZ R86, R89, R86 ;  /* 0x0000005659567221 */ /* 0x008fcc0000010000 */
[----:B------:R-:W3:Y:S01]  /*92a0*/  MUFU.EX2 R50, R50 ;  /* 0x0000003200327308 */ /* 0x000ee20000000800 */
[C---:B-----5:R-:W-:Y:S01]  /*92b0*/  F2FP.F16.F32.PACK_AB R35, R93.reuse, R89 ;  /* 0x000000595d23723e */ /* 0x060fe200000000ff */
[----:B------:R-:W-:-:S06]  /*92c0*/  FADD.FTZ R93, R93, R86 ;  /* 0x000000565d5d7221 */ /* 0x000fcc0000010000 */
[----:B------:R-:W5:Y:S01]  /*92d0*/  MUFU.EX2 R49, R49 ;  /* 0x0000003100317308 */ /* 0x000f620000000800 */
[----:B------:R-:W-:Y:S01]  /*92e0*/  HMMA.16816.F32 R20, R32, R4, R20 ;  /* 0x000000042014723c */ /* 0x000fe20000001814 */
[----:B--2---:R-:W-:-:S05]  /*92f0*/  FADD.FTZ R56, R53, R56 ;  /* 0x0000003835387221 */ /* 0x004fca0000010000 */
[C---:B------:R-:W-:Y:S01]  /*9300*/  HMMA.16816.F32 R28, R32.reuse, R6, R28 ;  /* 0x00000006201c723c */ /* 0x040fe2000000181c */
[----:B------:R-:W2:Y:S01]  /*9310*/  MUFU.EX2 R48, R48 ;  /* 0x0000003000307308 */ /* 0x000ea20000000800 */
[----:B------:R-:W1:Y:S01]  /*9320*/  LDSM.16.MT88.4 R4, [R152+0x4400] ;  /* 0x004400009804783b */ /* 0x000e620000004200 */
[C---:B---3--:R-:W-:Y:S01]  /*9330*/  F2FP.F16.F32.PACK_AB R12, R50.reuse, R53 ;  /* 0x00000035320c723e */ /* 0x048fe200000000ff */
[----:B------:R-:W-:Y:S02]  /*9340*/  FADD.FTZ R50, R50, R56 ;  /* 0x0000003832327221 */ /* 0x000fe40000010000 */
[----:B----4-:R-:W-:Y:S03]  /*9350*/  HMMA.16816.F32 R132, R32, R24, R132 ;  /* 0x000000182084723c */ /* 0x010fe60000001884 */
[----:B------:R-:W3:Y:S01]  /*9360*/  MUFU.EX2 R99, R99 ;  /* 0x0000006300637308 */ /* 0x000ee20000000800 */
[----:B-----5:R-:W-:-:S02]  /*9370*/  FADD.FTZ R50, R49, R50 ;  /* 0x0000003231327221 */ /* 0x020fc40000010000 */
[----:B------:R-:W-:Y:S01]  /*9380*/  HMMA.16816.F32 R128, R32, R26, R128 ;  /* 0x0000001a2080723c */ /* 0x000fe20000001880 */
[----:B------:R-:W4:Y:S04]  /*9390*/  LDSM.16.MT88.4 R24, [R155+0x4400] ;  /* 0x004400009b18783b */ /* 0x000f280000004200 */
[----:B------:R-:W5:Y:S01]  /*93a0*/  MUFU.EX2 R88, R88 ;  /* 0x0000005800587308 */ /* 0x000f620000000800 */
[----:B--2---:R-:W-:Y:S01]  /*93b0*/  F2FP.F16.F32.PACK_AB R14, R48, R49 ;  /* 0x00000031300e723e */ /* 0x004fe200000000ff */
[--C-:B------:R-:W-:Y:S01]  /*93c0*/  FFMA.FTZ R35, R59, UR12, -R54.reuse ;  /* 0x0000000c3b237c23 */ /* 0x100fe20008010836 */
[--C-:B------:R-:W-:Y:S01]  /*93d0*/  FFMA.FTZ R34, R61, UR12, -R54.reuse ;  /* 0x0000000c3d227c23 */ /* 0x100fe20008010836 */
[----:B------:R-:W-:Y:S01]  /*93e0*/  FFMA.FTZ R59, R60, UR12, -R54 ;  /* 0x0000000c3c3b7c23 */ /* 0x000fe20008010836 */
[----:B------:R-:W-:Y:S01]  /*93f0*/  FFMA.FTZ R32, R83, UR12, -R76 ;  /* 0x0000000c53207c23 */ /* 0x000fe2000801084c */
[----:B------:R-:W-:-:S02]  /*9400*/  FADD.FTZ R48, R48, R50 ;  /* 0x0000003230307221 */ /* 0x000fc40000010000 */
[----:B------:R-:W-:Y:S01]  /*9410*/  MUFU.EX2 R92, R92 ;  /* 0x0000005c005c7308 */ /* 0x000fe20000000800 */
[----:B---3--:R-:W-:-:S07]  /*9420*/  FADD.FTZ R93, R99, R93 ;  /* 0x0000005d635d7221 */ /* 0x008fce0000010000 */
[----:B------:R-:W2:Y:S01]  /*9430*/  MUFU.EX2 R87, R87 ;  /* 0x0000005700577308 */ /* 0x000ea20000000800 */
[C---:B-----5:R-:W-:Y:S01]  /*9440*/  F2FP.F16.F32.PACK_AB R13, R88.reuse, R99 ;  /* 0x00000063580d723e */ /* 0x060fe200000000ff */
[----:B------:R-:W-:-:S06]  /*9450*/  FADD.FTZ R93, R88, R93 ;  /* 0x0000005d585d7221 */ /* 0x000fcc0000010000 */
[----:B------:R-:W3:Y:S08]  /*9460*/  MUFU.EX2 R46, R46 ;  /* 0x0000002e002e7308 */ /* 0x000ef00000000800 */
[----:B------:R-:W5:Y:S01]  /*9470*/  MUFU.EX2 R43, R43 ;  /* 0x0000002b002b7308 */ /* 0x000f620000000800 */
[----:B--2---:R-:W-:Y:S01]  /*9480*/  F2FP.F16.F32.PACK_AB R15, R87, R92 ;  /* 0x0000005c570f723e */ /* 0x004fe200000000ff */
[----:B------:R-:W-:-:S04]  /*9490*/  FADD.FTZ R92, R92, R93 ;  /* 0x0000005d5c5c7221 */ /* 0x000fc80000010000 */
[----:B------:R-:W-:Y:S02]  /*94a0*/  FADD.FTZ R92, R87, R92 ;  /* 0x0000005c575c7221 */ /* 0x000fe40000010000 */
[----:B------:R-:W2:Y:S01]  /*94b0*/  MUFU.EX2 R42, R42 ;  /* 0x0000002a002a7308 */ /* 0x000ea20000000800 */
[----:B------:R-:W-:Y:S01]  /*94c0*/  HMMA.16816.F32 R20, R12, R16, R20 ;  /* 0x000000100c14723c */ /* 0x000fe20000001814 */
[----:B---3--:R-:W-:-:S05]  /*94d0*/  FADD.FTZ R48, R46, R48 ;  /* 0x000000302e307221 */ /* 0x008fca0000010000 */
[----:B------:R-:W-:Y:S01]  /*94e0*/  HMMA.16816.F32 R28, R12, R18, R28 ;  /* 0x000000120c1c723c */ /* 0x000fe2000000181c */
[----:B------:R-:W3:Y:S01]  /*94f0*/  MUFU.EX2 R41, R41 ;  /* 0x0000002900297308 */ /* 0x000ee20000000800 */
[C---:B-----5:R-:W-:Y:S01]  /*9500*/  F2FP.F16.F32.PACK_AB R16, R43.reuse, R46 ;  /* 0x0000002e2b10723e */ /* 0x060fe200000000ff */
[----:B------:R-:W-:-:S03]  /*9510*/  FADD.FTZ R43, R43, R48 ;  /* 0x000000302b2b7221 */ /* 0x000fc60000010000 */
[C---:B-1----:R-:W-:Y:S03]  /*9520*/  HMMA.16816.F32 R132, R12.reuse, R8, R132 ;  /* 0x000000080c84723c */ /* 0x042fe60000001884 */
[----:B------:R-:W1:Y:S01]  /*9530*/  MUFU.EX2 R82, R82 ;  /* 0x0000005200527308 */ /* 0x000e620000000800 */
[----:B--2---:R-:W-:Y:S02]  /*9540*/  FADD.FTZ R43, R42, R43 ;  /* 0x0000002b2a2b7221 */ /* 0x004fe40000010000 */
[----:B------:R-:W-:Y:S01]  /*9550*/  HMMA.16816.F32 R128, R12, R10, R128 ;  /* 0x0000000a0c80723c */ /* 0x000fe20000001880 */
[----:B------:R-:W2:Y:S04]  /*9560*/  LDSM.16.MT88.4 R8, [R152+0x4800] ;  /* 0x004800009808783b */ /* 0x000ea80000004200 */
[----:B------:R-:W5:Y:S01]  /*9570*/  MUFU.EX2 R72, R72 ;  /* 0x0000004800487308 */ /* 0x000f620000000800 */
[C---:B---3--:R-:W-:Y:S01]  /*9580*/  F2FP.F16.F32.PACK_AB R18, R41.reuse, R42 ;  /* 0x0000002a2912723e */ /* 0x048fe200000000ff */
[----:B------:R-:W-:-:S06]  /*9590*/  FADD.FTZ R41, R41, R43 ;  /* 0x0000002b29297221 */ /* 0x000fcc0000010000 */
[----:B------:R-:W3:Y:S01]  /*95a0*/  MUFU.EX2 R81, R81 ;  /* 0x0000005100517308 */ /* 0x000ee20000000800 */
[----:B-1----:R-:W-:-:S07]  /*95b0*/  FADD.FTZ R92, R82, R92 ;  /* 0x0000005c525c7221 */ /* 0x002fce0000010000 */
[----:B------:R-:W1:Y:S01]  /*95c0*/  MUFU.EX2 R33, R71 ;  /* 0x0000004700217308 */ /* 0x000e620000000800 */
[C---:B-----5:R-:W-:Y:S01]  /*95d0*/  F2FP.F16.F32.PACK_AB R17, R72.reuse, R82 ;  /* 0x000000524811723e */ /* 0x060fe200000000ff */
[----:B------:R-:W-:-:S06]  /*95e0*/  FADD.FTZ R72, R72, R92 ;  /* 0x0000005c48487221 */ /* 0x000fcc0000010000 */
[----:B------:R-:W5:Y:S01]  /*95f0*/  MUFU.EX2 R40, R40 ;  /* 0x0000002800287308 */ /* 0x000f620000000800 */
[----:B---3--:R-:W-:-:S07]  /*9600*/  FADD.FTZ R72, R81, R72 ;  /* 0x0000004851487221 */ /* 0x008fce0000010000 */
[----:B------:R-:W3:Y:S01]  /*9610*/  MUFU.EX2 R39, R39 ;  /* 0x0000002700277308 */ /* 0x000ee20000000800 */
[C---:B-1----:R-:W-:Y:S01]  /*9620*/  F2FP.F16.F32.PACK_AB R19, R33.reuse, R81 ;  /* 0x000000512113723e */ /* 0x042fe200000000ff */
[----:B------:R-:W-:-:S06]  /*9630*/  FADD.FTZ R33, R33, R72 ;  /* 0x0000004821217221 */ /* 0x000fcc0000010000 */
[----:B------:R-:W1:Y:S01]  /*9640*/  MUFU.EX2 R38, R38 ;  /* 0x0000002600267308 */ /* 0x000e620000000800 */
[----:B------:R-:W-:Y:S01]  /*9650*/  HMMA.16816.F32 R20, R16, R4, R20 ;  /* 0x000000041014723c */ /* 0x000fe20000001814 */
[----:B-----5:R-:W-:-:S05]  /*9660*/  FADD.FTZ R41, R40, R41 ;  /* 0x0000002928297221 */ /* 0x020fca0000010000 */
[C---:B------:R-:W-:Y:S01]  /*9670*/  HMMA.16816.F32 R28, R16.reuse, R6, R28 ;  /* 0x00000006101c723c */ /* 0x040fe2000000181c */
[----:B------:R-:W5:Y:S01]  /*9680*/  MUFU.EX2 R37, R37 ;  /* 0x0000002500257308 */ /* 0x000f620000000800 */
[----:B------:R-:W2:Y:S01]  /*9690*/  LDSM.16.MT88.4 R4, [R155+0x4800] ;  /* 0x004800009b04783b */ /* 0x000ea20000004200 */
[C---:B---3--:R-:W-:Y:S01]  /*96a0*/  F2FP.F16.F32.PACK_AB R12, R39.reuse, R40 ;  /* 0x00000028270c723e */ /* 0x048fe200000000ff */
[----:B------:R-:W-:Y:S02]  /*96b0*/  FADD.FTZ R39, R39, R41 ;  /* 0x0000002927277221 */ /* 0x000fe40000010000 */
[----:B----4-:R-:W-:Y:S03]  /*96c0*/  HMMA.16816.F32 R132, R16, R24, R132 ;  /* 0x000000181084723c */ /* 0x010fe60000001884 */
[----:B------:R-:W3:Y:S01]  /*96d0*/  MUFU.EX2 R34, R34 ;  /* 0x0000002200227308 */ /* 0x000ee20000000800 */
[----:B-1----:R-:W-:-:S02]  /*96e0*/  FADD.FTZ R39, R38, R39 ;  /* 0x0000002726277221 */ /* 0x002fc40000010000 */
[----:B------:R-:W-:Y:S05]  /*96f0*/  HMMA.16816.F32 R128, R16, R26, R128 ;  /* 0x0000001a1080723c */ /* 0x000fea0000001880 */
[----:B------:R-:W1:Y:S01]  /*9700*/  MUFU.EX2 R35, R35 ;  /* 0x0000002300237308 */ /* 0x000e620000000800 */
[----:B-----5:R-:W-:Y:S01]  /*9710*/  F2FP.F16.F32.PACK_AB R14, R37, R38 ;  /* 0x00000026250e723e */ /* 0x020fe200000000ff */
[--C-:B------:R-:W-:Y:S01]  /*9720*/  FFMA.FTZ R16, R47, UR12, -R54.reuse ;  /* 0x0000000c2f107c23 */ /* 0x100fe20008010836 */
[----:B------:R-:W-:Y:S01]  /*9730*/  FFMA.FTZ R17, R51, UR12, -R54 ;  /* 0x0000000c33117c23 */ /* 0x000fe20008010836 */
[----:B------:R-:W-:-:S04]  /*9740*/  FADD.FTZ R37, R37, R39 ;  /* 0x0000002725257221 */ /* 0x000fc80000010000 */
[----:B------:R-:W4:Y:S01]  /*9750*/  MUFU.EX2 R59, R59 ;  /* 0x0000003b003b7308 */ /* 0x000f220000000800 */
[----:B---3--:R-:W-:-:S07]  /*9760*/  FADD.FTZ R33, R34, R33 ;  /* 0x0000002122217221 */ /* 0x008fce0000010000 */
[----:B------:R-:W3:Y:S01]  /*9770*/  MUFU.EX2 R55, R55 ;  /* 0x0000003700377308 */ /* 0x000ee20000000800 */
[C---:B-1----:R-:W-:Y:S01]  /*9780*/  F2FP.F16.F32.PACK_AB R13, R35.reuse, R34 ;  /* 0x00000022230d723e */ /* 0x042fe200000000ff */
[----:B------:R-:W-:-:S06]  /*9790*/  FADD.FTZ R35, R35, R33 ;  /* 0x0000002123237221 */ /* 0x000fcc0000010000 */
[----:B------:R-:W1:Y:S01]  /*97a0*/  MUFU.EX2 R36, R36 ;  /* 0x0000002400247308 */ /* 0x000e620000000800 */
[----:B----4-:R-:W-:-:S07]  /*97b0*/  FADD.FTZ R35, R59, R35 ;  /* 0x000000233b237221 */ /* 0x010fce0000010000 */
[----:B------:R-:W4:Y:S01]  /*97c0*/  MUFU.EX2 R2, R2 ;  /* 0x0000000200027308 */ /* 0x000f220000000800 */
[C---:B---3--:R-:W-:Y:S01]  /*97d0*/  F2FP.F16.F32.PACK_AB R15, R55.reuse, R59 ;  /* 0x0000003b370f723e */ /* 0x048fe200000000ff */
[----:B------:R-:W-:-:S06]  /*97e0*/  FADD.FTZ R55, R55, R35 ;  /* 0x0000002337377221 */ /* 0x000fcc0000010000 */
[----:B--2---:R-:W-:Y:S01]  /*97f0*/  HMMA.16816.F32 R20, R12, R8, R20 ;  /* 0x000000080c14723c */ /* 0x004fe20000001814 */
[----:B------:R-:W2:Y:S01]  /*9800*/  MUFU.EX2 R32, R32 ;  /* 0x0000002000207308 */ /* 0x000ea20000000800 */
[----:B-1----:R-:W-:-:S04]  /*9810*/  FADD.FTZ R37, R36, R37 ;  /* 0x0000002524257221 */ /* 0x002fc80000010000 */
[C---:B------:R-:W-:Y:S01]  /*9820*/  HMMA.16816.F32 R28, R12.reuse, R10, R28 ;  /* 0x0000000a0c1c723c */ /* 0x040fe2000000181c */
[----:B------:R-:W1:Y:S02]  /*9830*/  LDSM.16.MT88.4 R8, [R155+0x4c00] ;  /* 0x004c00009b08783b */ /* 0x000e640000004200 */
[----:B------:R-:W3:Y:S01]  /*9840*/  MUFU.EX2 R119, R119 ;  /* 0x0000007700777308 */ /* 0x000ee20000000800 */
[C---:B----4-:R-:W-:Y:S02]  /*9850*/  FADD.FTZ R37, R2.reuse, R37 ;  /* 0x0000002502257221 */ /* 0x050fe40000010000 */
[C---:B------:R-:W-:Y:S05]  /*9860*/  HMMA.16816.F32 R132, R12.reuse, R4, R132 ;  /* 0x000000040c84723c */ /* 0x040fea0000001884 */
[----:B------:R-:W4:Y:S01]  /*9870*/  MUFU.EX2 R16, R16 ;  /* 0x0000001000107308 */ /* 0x000f220000000800 */
[----:B------:R-:W-:Y:S01]  /*9880*/  HMMA.16816.F32 R128, R12, R6, R128 ;  /* 0x000000060c80723c */ /* 0x000fe20000001880 */
[----:B------:R-:W-:Y:S01]  /*9890*/  F2FP.F16.F32.PACK_AB R4, R2, R36 ;  /* 0x000000240204723e */ /* 0x000fe200000000ff */
[----:B--2---:R-:W-:-:S05]  /*98a0*/  FADD.FTZ R37, R32, R37 ;  /* 0x0000002520257221 */ /* 0x004fca0000010000 */
[----:B------:R-:W2:Y:S01]  /*98b0*/  MUFU.EX2 R17, R17 ;  /* 0x0000001100117308 */ /* 0x000ea20000000800 */
[C---:B---3--:R-:W-:Y:S01]  /*98c0*/  F2FP.F16.F32.PACK_AB R6, R119.reuse, R32 ;  /* 0x000000207706723e */ /* 0x048fe200000000ff */
[----:B------:R-:W-:-:S06]  /*98d0*/  FADD.FTZ R119, R119, R37 ;  /* 0x0000002577777221 */ /* 0x000fcc0000010000 */
[----:B------:R-:W3:Y:S01]  /*98e0*/  MUFU.EX2 R0, R0 ;  /* 0x0000000000007308 */ /* 0x000ee20000000800 */
[----:B----4-:R-:W-:-:S07]  /*98f0*/  FADD.FTZ R55, R16, R55 ;  /* 0x0000003710377221 */ /* 0x010fce0000010000 */
[----:B------:R-:W4:Y:S01]  /*9900*/  MUFU.EX2 R120, R120 ;  /* 0x0000007800787308 */ /* 0x000f220000000800 */
[C---:B--2---:R-:W-:Y:S01]  /*9910*/  F2FP.F16.F32.PACK_AB R5, R17.reuse, R16 ;  /* 0x000000101105723e */ /* 0x044fe200000000ff */
[----:B------:R-:W-:-:S04]  /*9920*/  FADD.FTZ R55, R17, R55 ;  /* 0x0000003711377221 */ /* 0x000fc80000010000 */
[----:B---3--:R-:W-:Y:S01]  /*9930*/  FADD.FTZ R55, R0, R55 ;  /* 0x0000003700377221 */ /* 0x008fe20000010000 */
[----:B----4-:R-:W-:-:S03]  /*9940*/  F2FP.F16.F32.PACK_AB R7, R120, R0 ;  /* 0x000000007807723e */ /* 0x010fc600000000ff */
[----:B------:R-:W-:-:S04]  /*9950*/  FADD.FTZ R120, R120, R55 ;  /* 0x0000003778787221 */ /* 0x000fc80000010000 */
[C---:B------:R-:W-:Y:S06]  /*9960*/  HMMA.16816.F32 R140, R4.reuse, R136, R20 ;  /* 0x00000088048c723c */ /* 0x040fec0000001814 */
[C---:B------:R-:W-:Y:S06]  /*9970*/  HMMA.16816.F32 R136, R4.reuse, R138, R28 ;  /* 0x0000008a0488723c */ /* 0x040fec000000181c */
[C---:B-1----:R-:W-:Y:S06]  /*9980*/  HMMA.16816.F32 R132, R4.reuse, R8, R132 ;  /* 0x000000080484723c */ /* 0x042fec0000001884 */
[----:B------:R-:W-:-:S15]  /*9990*/  HMMA.16816.F32 R128, R4, R10, R128 ;  /* 0x0000000a0480723c */ /* 0x000fde0000001880 */
[----:B------:R-:W-:-:S09]  /*99a0*/  NOP ;  /* 0x0000000000007918 */ /* 0x000fd20000000000 */
.L_x_4884:
[----:B------:R-:W-:Y:S01]  /*99b0*/  ULDC.64 UR6, c[0x0][0x208] ;  /* 0x0000820000067ab9 */ /* 0x000fe20000000a00 */
[----:B------:R-:W-:Y:S05]  /*99c0*/  @!P2 BRA `(.L_x_4892) ;  /* 0x00000030005ca947 */ /* 0x000fea0003800000 */
[----:B------:R-:W-:Y:S01]  /*99d0*/  IMAD.U32 R159, R160, -0x80, RZ ;  /* 0xffffff80a09f7824 */ /* 0x000fe200078e00ff */
[----:B------:R-:W-:Y:S01]  /*99e0*/  MOV R123, R69 ;  /* 0x00000045007b7202 */ /* 0x000fe20000000f00 */
[----:B------:R-:W-:Y:S01]  /*99f0*/  IMAD.MOV.U32 R124, RZ, RZ, R70 ;  /* 0x000000ffff7c7224 */ /* 0x000fe200078e0046 */
[----:B------:R-:W-:Y:S01]  /*9a00*/  ULDC UR5, c[0x0][0x2d0] ;  /* 0x0000b40000057ab9 */ /* 0x000fe20000000800 */
[----:B------:R-:W-:Y:S01]  /*9a10*/  ULDC UR4, c[0x0][0x2ec] ;  /* 0x0000bb0000047ab9 */ /* 0x000fe20000000800 */
[----:B------:R-:W-:-:S07]  /*9a20*/  SHF.R.S32.HI R158, RZ, 0x1f, R159 ;  /* 0x0000001fff9e7819 */ /* 0x000fce000001149f */
.L_x_4896:
        /* <DEDUP_REMOVED lines=62> */
[----:B------:R-:W-:Y:S05]  /*9e10*/  IMAD R2, R0, R11, R2 ;  /* 0x0000000b00027224 */ /* 0x000fea00078e0202 */
[----:B------:R-:W-:Y:S01]  /*9e20*/  IADD3 R15, R15, R2, RZ ;  /* 0x000000020f0f7210 */ /* 0x000fe20007ffe0ff */
[----:B---3--:R-:W-:Y:S04]  /*9e30*/  IMAD.IADD R12, R12, 0x1, -R13 ;  /* 0x000000010c0c7824 */ /* 0x008fe800078e0a0d */
[----:B----4-:R-:W-:Y:S01]  /*9e40*/  IMAD.WIDE.U32 R14, R12, R4, R14 ;  /* 0x000000040c0e7225 */ /* 0x010fe200078e000e */
[----:B------:R-:W-:Y:S02]  /*9e50*/  SHF.R.S32.HI R0, RZ, 0x1f, R12 ;  /* 0x0000001fff007819 */ /* 0x000fe4000001140c */
[----:B------:R-:W-:Y:S03]  /*9e60*/  MOV R2, R14 ;  /* 0x0000000e00027202 */ /* 0x000fe60000000f00 */
[----:B------:R-:W-:Y:S04]  /*9e70*/  IMAD R0, R0, R4, RZ ;  /* 0x0000000400007224 */ /* 0x000fe800078e02ff */
[----:B------:R-:W-:Y:S04]  /*9e80*/  IMAD R0, R12, R5, R0 ;  /* 0x000000050c007224 */ /* 0x000fe800078e0200 */
[----:B------:R-:W-:Y:S07]  /*9e90*/  IMAD.IADD R0, R15, 0x1, R0 ;  /* 0x000000010f007824 */ /* 0x000fee00078e0200 */
.L_x_4893:
[----:B------:R-:W-:Y:S01]  /*9ea0*/  @P2 STS [R147+0x3000], RZ ;  /* 0x003000ff93002388 */ /* 0x000fe20000000800 */
[----:B------:R-:W-:Y:S01]  /*9eb0*/  LEA R160, P5, R2, R156, 0x1 ;  /* 0x0000009c02a07211 */ /* 0x000fe200078a08ff */
[----:B------:R-:W-:Y:S01]  /*9ec0*/  @!P2 IMAD.MOV.U32 R10, RZ, RZ, R2 ;  /* 0x000000ffff0aa224 */ /* 0x000fe200078e0002 */
[----:B------:R-:W-:Y:S01]  /*9ed0*/  @!P2 IADD3 R5, P0, R146, R2, RZ ;  /* 0x000000029205a210 */ /* 0x000fe20007f1e0ff */
[----:B------:R-:W-:Y:S01]  /*9ee0*/  @P2 STS [R147+0x3004], RZ ;  /* 0x003004ff93002388 */ /* 0x000fe20000000800 */
[-CC-:B------:R-:W-:Y:S01]  /*9ef0*/  LEA.HI.X R161, R2, R157.reuse, R0.reuse, 0x1, P5 ;  /* 0x0000009d02a17211 */ /* 0x180fe200028f0c00 */
[----:B------:R-:W-:Y:S01]  /*9f00*/  @!P2 IMAD.MOV.U32 R11, RZ, RZ, R0 ;  /* 0x000000ffff0ba224 */ /* 0x000fe200078e0000 */
[----:B------:R-:W-:Y:S01]  /*9f10*/  @!P2 LEA R12, P4, R5, R156, 0x1 ;  /* 0x0000009c050ca211 */ /* 0x000fe200078808ff */
[----:B------:R-:W-:Y:S01]  /*9f20*/  @P2 STS.64 [R147+0x3008], RZ ;  /* 0x003008ff93002388 */ /* 0x000fe20000000a00 */
[----:B-1----:R-:W-:Y:S01]  /*9f30*/  @!P2 LEA R4, P3, R8, R2, 0x6 ;  /* 0x000000020804a211 */ /* 0x002fe200078630ff */
[----:B--2---:R-:W-:Y:S02]  /*9f40*/  @!P2 IMAD.WIDE.U32 R10, R6, 0x60, R10 ;  /* 0x00000060060aa825 */ /* 0x004fe400078e000a */
[----:B------:R-:W-:Y:S01]  /*9f50*/  @!PT LDS RZ, [RZ] ;  /* 0x00000000fffff984 */ /* 0x000fe20000000800 */
[----:B------:R-:W-:Y:S01]  /*9f60*/  @!PT LDS RZ, [RZ] ;  /* 0x00000000fffff984 */ /* 0x000fe20000000800 */
[----:B------:R-:W-:Y:S01]  /*9f70*/  @!PT LDS RZ, [RZ] ;  /* 0x00000000fffff984 */ /* 0x000fe20000000800 */
[----:B------:R-:W-:Y:S01]  /*9f80*/  @!P2 LDGSTS.E.BYPASS.LTC128B.128 [R147+0x3000], desc[UR6][R160.64] ;  /* 0x03000000a093afae */ /* 0x000fe2000b901d46 */
[----:B------:R-:W-:Y:S01]  /*9f90*/  @!P2 LEA.HI.X R9, R8, R0, R9, 0x6, P3 ;  /* 0x000000000809a211 */ /* 0x000fe200018f3409 */
[----:B------:R-:W-:Y:S01]  /*9fa0*/  @!P2 IMAD.X R6, R145, 0x1, R0, P0 ;  /* 0x000000019106a824 */ /* 0x000fe200000e0600 */
[-C--:B------:R-:W-:Y:S01]  /*9fb0*/  @!P2 LEA R8, P3, R4, R156.reuse, 0x1 ;  /* 0x0000009c0408a211 */ /* 0x080fe200078608ff */
[----:B------:R-:W-:Y:S01]  /*9fc0*/  @P2 STS.128 [R147+0x3800], RZ ;  /* 0x003800ff93002388 */ /* 0x000fe20000000c00 */
[----:B------:R-:W-:Y:S01]  /*9fd0*/  @!P2 LEA R14, P0, R10, R156, 0x1 ;  /* 0x0000009c0a0ea211 */ /* 0x000fe200078008ff */
[----:B------:R-:W-:Y:S01]  /*9fe0*/  @!P2 IMAD R7, R7, 0x60, RZ ;  /* 0x000000600707a824 */ /* 0x000fe200078e02ff */
[-C--:B------:R-:W-:Y:S01]  /*9ff0*/  @!P2 LEA.HI.X R9, R4, R157.reuse, R9, 0x1, P3 ;  /* 0x0000009d0409a211 */ /* 0x080fe200018f0c09 */
[----:B------:R-:W-:Y:S01]  /*a000*/  IMAD.MOV.U32 R156, RZ, RZ, R160 ;  /* 0x000000ffff9c7224 */ /* 0x000fe200078e00a0 */
[-C--:B------:R-:W-:Y:S01]  /*a010*/  @!P2 LEA.HI.X R13, R5, R157.reuse, R6, 0x1, P4 ;  /* 0x0000009d050da211 */ /* 0x080fe200020f0c06 */
[----:B------:R-:W-:Y:S04]  /*a020*/  @!P2 IMAD.IADD R7, R7, 0x1, R11 ;  /* 0x000000010707a824 */ /* 0x000fe800078e020b */
[----:B------:R-:W-:Y:S01]  /*a030*/  @!PT LDS RZ, [RZ] ;  /* 0x00000000fffff984 */ /* 0x000fe20000000800 */
[----:B------:R-:W-:Y:S01]  /*a040*/  @!PT LDS RZ, [RZ] ;  /* 0x00000000fffff984 */ /* 0x000fe20000000800 */
[----:B------:R-:W-:Y:S01]  /*a050*/  @!PT LDS RZ, [RZ] ;  /* 0x00000000fffff984 */ /* 0x000fe20000000800 */
[----:B------:R-:W-:Y:S01]  /*a060*/  @!P2 LDGSTS.E.BYPASS.LTC128B.128 [R147+0x3800], desc[UR6][R12.64] ;  /* 0x038000000c93afae */ /* 0x000fe2000b901d46 */
[----:B------:R-:W-:Y:S01]  /*a070*/  @!P2 LEA.HI.X R15, R10, R157, R7, 0x1, P0 ;  /* 0x0000009d0a0fa211 */ /* 0x000fe200000f0c07 */
[----:B------:R-:W-:Y:S01]  /*a080*/  IMAD.MOV.U32 R157, RZ, RZ, R161 ;  /* 0x000000ffff9d7224 */ /* 0x000fe200078e00a1 */
[----:B------:R-:W-:Y:S01]  /*a090*/  ISETP.GT.AND P0, PT, R121, R126, PT ;  /* 0x0000007e7900720c */ /* 0x000fe20003f04270 */
        /* <DEDUP_REMOVED lines=14> */
[----:B-1----:R-:W1:Y:S04]  /*a180*/  LDSM.16.M88.4 R8, [R115+0x1000] ;  /* 0x001000007308783b */ /* 0x002e680000000200 */
[----:B------:R-:W4:Y:S04]  /*a190*/  LDSM.16.M88.4 R32, [R115+0x1c00] ;  /* 0x001c00007320783b */ /* 0x000f280000000200 */
[----:B------:R-:W5:Y:S04]  /*a1a0*/  LDSM.16.M88.4 R40, [R115+0x2000] ;  /* 0x002000007328783b */ /* 0x000f680000000200 */
[----:B------:R-:W5:Y:S04]  /*a1b0*/  LDSM.16.M88.4 R48, [R115+0x2400] ;  /* 0x002400007330783b */ /* 0x000f680000000200 */
[----:B------:R-:W5:Y:S04]  /*a1c0*/  LDSM.16.M88.4 R56, [R115+0x2800] ;  /* 0x002800007338783b */ /* 0x000f680000000200 */
[----:B------:R-:W5:Y:S04]  /*a1d0*/  LDSM.16.M88.4 R104, [R115+0x2c00] ;  /* 0x002c00007368783b */ /* 0x000f680000000200 */
[----:B------:R-:W-:Y:S04]  /*a1e0*/  LDSM.16.M88.4 R68, [R116] ;  /* 0x000000007444783b */ /* 0x000fe80000000200 */
[----:B------:R-:W5:Y:S01]  /*a1f0*/  LDSM.16.M88.4 R100, [R114] ;  /* 0x000000007264783b */ /* 0x000f620000000200 */
[C---:B--2---:R-:W-:Y:S03]  /*a200*/  HMMA.16816.F32 R12, R64.reuse, R16, RZ ;  /* 0x00000010400c723c */ /* 0x044fe600000018ff */
[----:B------:R-:W2:Y:S04]  /*a210*/  LDSM.16.M88.4 R96, [R113] ;  /* 0x000000007160783b */ /* 0x000ea80000000200 */
[----:B------:R-:W2:Y:S01]  /*a220*/  LDSM.16.M88.4 R92, [R112] ;  /* 0x00000000705c783b */ /* 0x000ea20000000200 */
[C---:B---3--:R-:W-:Y:S03]  /*a230*/  HMMA.16816.F32 R20, R64.reuse, R24, RZ ;  /* 0x000000184014723c */ /* 0x048fe600000018ff */
[----:B------:R-:W3:Y:S03]  /*a240*/  LDSM.16.M88.4 R88, [R111] ;  /* 0x000000006f58783b */ /* 0x000ee60000000200 */
[C---:B-1----:R-:W-:Y:S01]  /*a250*/  HMMA.16816.F32 R4, R64.reuse, R8, RZ ;  /* 0x000000084004723c */ /* 0x042fe200000018ff */
[----:B------:R-:W1:Y:S04]  /*a260*/  LDSM.16.M88.4 R84, [R110] ;  /* 0x000000006e54783b */ /* 0x000e680000000200 */
[----:B------:R-:W1:Y:S01]  /*a270*/  LDSM.16.M88.4 R80, [R109] ;  /* 0x000000006d50783b */ /* 0x000e620000000200 */
[C---:B----4-:R-:W-:Y:S03]  /*a280*/  HMMA.16816.F32 R28, R64.reuse, R32, RZ ;  /* 0x00000020401c723c */ /* 0x050fe600000018ff */
[----:B------:R-:W4:Y:S03]  /*a290*/  LDSM.16.M88.4 R76, [R108] ;  /* 0x000000006c4c783b */ /* 0x000f260000000200 */
[C---:B-----5:R-:W-:Y:S01]  /*a2a0*/  HMMA.16816.F32 R36, R64.reuse, R40, RZ ;  /* 0x000000284024723c */ /* 0x060fe200000018ff */
[----:B------:R-:W5:Y:S01]  /*a2b0*/  LDSM.16.M88.4 R72, [R3] ;  /* 0x000000000348783b */ /* 0x000f620000000200 */
[----:B------:R-:W-:Y:S04]  /*a2c0*/  DEPBAR.LE SB0, 0x0 ;  /* 0x000080000000791a */ /* 0x000fe80000000000 */
[C---:B------:R-:W-:Y:S01]  /*a2d0*/  HMMA.16816.F32 R44, R64.reuse, R48, RZ ;  /* 0x00000030402c723c */ /* 0x040fe200000018ff */
[----:B------:R-:W-:Y:S05]  /*a2e0*/  BAR.SYNC.DEFER_BLOCKING 0x0 ;  /* 0x0000000000007b1d */ /* 0x000fea0000010000 */
        /* <DEDUP_REMOVED lines=11> */
[C---:B------:R-:W-:Y:S06]  /*a3a0*/  HMMA.16816.F32 R8, R68.reuse, R102, R8 ;  /* 0x000000664408723c */ /* 0x040fec0000001808 */
[C---:B--2---:R-:W-:Y:S06]  /*a3b0*/  HMMA.16816.F32 R12, R68.reuse, R96, R12 ;  /* 0x00000060440c723c */ /* 0x044fec000000180c */
[C---:B------:R-:W-:Y:S06]  /*a3c0*/  HMMA.16816.F32 R16, R68.reuse, R98, R16 ;  /* 0x000000624410723c */ /* 0x040fec0000001810 */
[C---:B------:R-:W-:Y:S06]  /*a3d0*/  HMMA.16816.F32 R20, R68.reuse, R92, R20 ;  /* 0x0000005c4414723c */ /* 0x040fec0000001814 */
[C---:B------:R-:W-:Y:S06]  /*a3e0*/  HMMA.16816.F32 R24, R68.reuse, R94, R24 ;  /* 0x0000005e4418723c */ /* 0x040fec0000001818 */
[C---:B---3--:R-:W-:Y:S06]  /*a3f0*/  HMMA.16816.F32 R28, R68.reuse, R88, R28 ;  /* 0x00000058441c723c */ /* 0x048fec000000181c */
[C---:B------:R-:W-:Y:S06]  /*a400*/  HMMA.16816.F32 R32, R68.reuse, R90, R32 ;  /* 0x0000005a4420723c */ /* 0x040fec0000001820 */
[C---:B-1----:R-:W-:Y:S06]  /*a410*/  HMMA.16816.F32 R36, R68.reuse, R84, R36 ;  /* 0x000000544424723c */ /* 0x042fec0000001824 */
[C---:B------:R-:W-:Y:S06]  /*a420*/  HMMA.16816.F32 R40, R68.reuse, R86, R40 ;  /* 0x000000564428723c */ /* 0x040fec0000001828 */
[C---:B------:R-:W-:Y:S06]  /*a430*/  HMMA.16816.F32 R44, R68.reuse, R80, R44 ;  /* 0x00000050442c723c */ /* 0x040fec000000182c */
[C---:B------:R-:W-:Y:S06]  /*a440*/  HMMA.16816.F32 R48, R68.reuse, R82, R48 ;  /* 0x000000524430723c */ /* 0x040fec0000001830 */
[C---:B----4-:R-:W-:Y:S06]  /*a450*/  HMMA.16816.F32 R52, R68.reuse, R76, R52 ;  /* 0x0000004c4434723c */ /* 0x050fec0000001834 */
[C---:B------:R-:W-:Y:S06]  /*a460*/  HMMA.16816.F32 R56, R68.reuse, R78, R56 ;  /* 0x0000004e4438723c */ /* 0x040fec0000001838 */
[C---:B-----5:R-:W-:Y:S06]  /*a470*/  HMMA.16816.F32 R60, R68.reuse, R72, R60 ;  /* 0x00000048443c723c */ /* 0x060fec000000183c */
        /* <DEDUP_REMOVED lines=41> */
[----:B------:R-:W1:Y:S01]  /*a710*/  LDC R73, c[0x0][0x24c] ;  /* 0x00009300ff497b82 */ /* 0x000e620000000800 */
        /* <DEDUP_REMOVED lines=17> */
[----:B------:R-:W-:Y:S05]  /*a830*/  SHF.R.S32.HI R2, RZ, 0x1f, R0 ;  /* 0x0000001fff027819 */ /* 0x000fea0000011400 */
[-C--:B------:R-:W-:Y:S04]  /*a840*/  IMAD R2, R2, R72.reuse, RZ ;  /* 0x0000004802027224 */ /* 0x080fe800078e02ff */
[C---:B-1----:R-:W-:Y:S01]  /*a850*/  IMAD R2, R0.reuse, R73, R2 ;  /* 0x0000004900027224 */ /* 0x042fe200078e0202 */
[----:B------:R1:W4:Y:S02]  /*a860*/  LDG.E R75, desc[UR6][R76.64] ;  /* 0x000000064c4b7981 */ /* 0x000324000c1e1900 */
[----:B-1----:R-:W-:Y:S05]  /*a870*/  IMAD.WIDE.U32 R76, R0, R72, RZ ;  /* 0x00000048004c7225 */ /* 0x002fea00078e00ff */
        /* <DEDUP_REMOVED lines=8> */
.L_x_4895:
[----:B------:R1:W-:Y:S01]  /*a900*/  @P2 STS [R147+0x1000], RZ ;  /* 0x001000ff93002388 */ /* 0x0003e20000000800 */
[----:B------:R-:W-:Y:S01]  /*a910*/  LEA R80, P5, R2, R154, 0x1 ;  /* 0x0000009a02507211 */ /* 0x000fe200078a08ff */
[----:B------:R-:W-:Y:S01]  /*a920*/  @!P2 IMAD.MOV.U32 R74, RZ, RZ, R2 ;  /* 0x000000ffff4aa224 */ /* 0x000fe200078e0002 */
[-C--:B------:R-:W-:Y:S01]  /*a930*/  @!P2 LEA R69, P3, R72, R2.reuse, 0x6 ;  /* 0x000000024845a211 */ /* 0x080fe200078630ff */
[----:B------:R1:W-:Y:S01]  /*a940*/  @P2 STS [R147+0x1004], RZ ;  /* 0x001004ff93002388 */ /* 0x0003e20000000800 */
[----:B------:R-:W-:Y:S01]  /*a950*/  @!P2 IADD3 R68, P0, R144, R2, RZ ;  /* 0x000000029044a210 */ /* 0x000fe20007f1e0ff */
[--C-:B------:R-:W-:Y:S01]  /*a960*/  @!P2 IMAD.MOV.U32 R75, RZ, RZ, R0.reuse ;  /* 0x000000ffff4ba224 */ /* 0x100fe200078e0000 */
[-C--:B------:R-:W-:Y:S01]  /*a970*/  LEA.HI.X R81, R2, R153.reuse, R0, 0x1, P5 ;  /* 0x0000009902517211 */ /* 0x080fe200028f0c00 */
[----:B------:R1:W-:Y:S01]  /*a980*/  @P2 STS.64 [R147+0x1008], RZ ;  /* 0x001008ff93002388 */ /* 0x0003e20000000a00 */
[C---:B--2---:R-:W-:Y:S01]  /*a990*/  @!P2 LEA.HI.X R71, R72.reuse, R0, R71, 0x6, P3 ;  /* 0x000000004847a211 */ /* 0x044fe200018f3447 */
[----:B------:R-:W-:Y:S01]  /*a9a0*/  @!P2 IMAD.WIDE.U32 R74, R72, 0x60, R74 ;  /* 0x00000060484aa825 */ /* 0x000fe200078e004a */
[-C--:B------:R-:W-:Y:S01]  /*a9b0*/  @!P2 LEA R78, P4, R68, R154.reuse, 0x1 ;  /* 0x0000009a444ea211 */ /* 0x080fe200078808ff */
[----:B------:R-:W-:Y:S01]  /*a9c0*/  @!PT LDS RZ, [RZ] ;  /* 0x00000000fffff984 */ /* 0x000fe20000000800 */
[----:B------:R-:W-:Y:S01]  /*a9d0*/  @!PT LDS RZ, [RZ] ;  /* 0x00000000fffff984 */ /* 0x000fe20000000800 */
[----:B------:R-:W-:Y:S01]  /*a9e0*/  @!PT LDS RZ, [RZ] ;  /* 0x00000000fffff984 */ /* 0x000fe20000000800 */
[----:B------:R1:W-:Y:S01]  /*a9f0*/  @!P2 LDGSTS.E.BYPASS.LTC128B.128 [R147+0x1000], desc[UR6][R80.64] ;  /* 0x010000005093afae */ /* 0x0003e2000b901d46 */
[-C--:B------:R-:W-:Y:S01]  /*aa00*/  @!P2 LEA R76, P3, R69, R154.reuse, 0x1 ;  /* 0x0000009a454ca211 */ /* 0x080fe200078608ff */
[----:B------:R-:W-:Y:S01]  /*aa10*/  @!P2 IMAD.X R72, R127, 0x1, R0, P0 ;  /* 0x000000017f48a824 */ /* 0x000fe200000e0600 */
[----:B------:R-:W-:Y:S01]  /*aa20*/  @!P2 LEA R82, P0, R74, R154, 0x1 ;  /* 0x0000009a4a52a211 */ /* 0x000fe200078008ff */
[----:B------:R1:W-:Y:S01]  /*aa30*/  @P2 STS.128 [R147+0x1800], RZ ;  /* 0x001800ff93002388 */ /* 0x0003e20000000c00 */
[----:B---3--:R-:W-:Y:S01]  /*aa40*/  @!P2 IMAD R70, R70, 0x60, RZ ;  /* 0x000000604646a824 */ /* 0x008fe200078e02ff */
[-C--:B------:R-:W-:Y:S01]  /*aa50*/  @!P2 LEA.HI.X R77, R69, R153.reuse, R71, 0x1, P3 ;  /* 0x00000099454da211 */ /* 0x080fe200018f0c47 */
[----:B------:R-:W-:Y:S01]  /*aa60*/  IMAD.MOV.U32 R154, RZ, RZ, R80 ;  /* 0x000000ffff9a7224 */ /* 0x000fe200078e0050 */
[-C--:B------:R-:W-:Y:S01]  /*aa70*/  @!P2 LEA.HI.X R79, R68, R153.reuse, R72, 0x1, P4 ;  /* 0x00000099444fa211 */ /* 0x080fe200020f0c48 */
[----:B------:R-:W-:Y:S04]  /*aa80*/  @!P2 IMAD.IADD R70, R70, 0x1, R75 ;  /* 0x000000014646a824 */ /* 0x000fe800078e024b */
        /* <DEDUP_REMOVED lines=17> */
.L_x_4894:
[----:B------:R-:W-:Y:S04]  /*aba0*/  LEA R69, R121, R122, 0x7 ;  /* 0x0000007a79457211 */ /* 0x000fe800078e38ff */
[----:B------:R-:W-:Y:S02]  /*abb0*/  I2FP.F32.S32 R0, R69 ;  /* 0x0000004500007245 */ /* 0x000fe40000201400 */
[C---:B------:R-:W-:Y:S02]  /*abc0*/  IADD3 R68, R69.reuse, 0x8, RZ ;  /* 0x0000000845447810 */ /* 0x040fe40007ffe0ff */
[C---:B------:R-:W-:Y:S01]  /*abd0*/  IADD3 R70, R69.reuse, 0x9, RZ ;  /* 0x0000000945467810 */ /* 0x040fe20007ffe0ff */
[CC--:B------:R-:W-:Y:S01]  /*abe0*/  FFMA.FTZ R4, R118.reuse, R0.reuse, R4 ;  /* 0x0000000076047223 */ /* 0x0c0fe20000010004 */
[----:B------:R-:W-:Y:S01]  /*abf0*/  FFMA.FTZ R6, R118, R0, R6 ;  /* 0x0000000076067223 */ /* 0x000fe20000010006 */
[----:B------:R-:W-:Y:S02]  /*ac00*/  I2FP.F32.S32 R0, R68 ;  /* 0x0000004400007245 */ /* 0x000fe40000201400 */
[C---:B------:R-:W-:Y:S02]  /*ac10*/  IADD3 R68, R69.reuse, 0x10, RZ ;  /* 0x0000001045447810 */ /* 0x040fe40007ffe0ff */
[C---:B------:R-:W-:Y:S02]  /*ac20*/  IADD3 R71, R69.reuse, 0x29, RZ ;  /* 0x0000002945477810 */ /* 0x040fe40007ffe0ff */
[----:B------:R-:W-:Y:S02]  /*ac30*/  FMNMX.FTZ R72, R6, R123, !PT ;  /* 0x0000007b06487209 */ /* 0x000fe40007810000 */
[C---:B------:R-:W-:Y:S04]  /*ac40*/  IADD3 R2, R69.reuse, 0x1, RZ ;  /* 0x0000000145027810 */ /* 0x040fe80007ffe0ff */
[----:B------:R-:W-:Y:S05]  /*ac50*/  I2FP.F32.S32 R2, R2 ;  /* 0x0000000200027245 */ /* 0x000fea0000201400 */
[CC--:B------:R-:W-:Y:S01]  /*ac60*/  FFMA.FTZ R5, R118.reuse, R2.reuse, R5 ;  /* 0x0000000276057223 */ /* 0x0c0fe20000010005 */
[C---:B------:R-:W-:Y:S01]  /*ac70*/  FFMA.FTZ R7, R118.reuse, R2, R7 ;  /* 0x0000000276077223 */ /* 0x040fe20000010007 */
[CC--:B------:R-:W-:Y:S01]  /*ac80*/  FFMA.FTZ R8, R118.reuse, R0.reuse, R8 ;  /* 0x0000000076087223 */ /* 0x0c0fe20000010008 */
[C---:B------:R-:W-:Y:S01]  /*ac90*/  FFMA.FTZ R10, R118.reuse, R0, R10 ;  /* 0x00000000760a7223 */ /* 0x040fe2000001000a */
[----:B------:R-:W-:Y:S02]  /*aca0*/  I2FP.F32.S32 R2, R70 ;  /* 0x0000004600027245 */ /* 0x000fe40000201400 */
[----:B------:R-:W-:Y:S02]  /*acb0*/  I2FP.F32.S32 R0, R68 ;  /* 0x0000004400007245 */ /* 0x000fe40000201400 */
[C---:B------:R-:W-:Y:S01]  /*acc0*/  IADD3 R70, R69.reuse, 0x11, RZ ;  /* 0x0000001145467810 */ /* 0x040fe20007ffe0ff */
[CC--:B------:R-:W-:Y:S01]  /*acd0*/  FFMA.FTZ R9, R118.reuse, R2.reuse, R9 ;  /* 0x0000000276097223 */ /* 0x0c0fe20000010009 */
[C---:B------:R-:W-:Y:S01]  /*ace0*/  FFMA.FTZ R11, R118.reuse, R2, R11 ;  /* 0x00000002760b7223 */ /* 0x040fe2000001000b */
[CC--:B------:R-:W-:Y:S01]  /*acf0*/  FFMA.FTZ R12, R118.reuse, R0.reuse, R12 ;  /* 0x00000000760c7223 */ /* 0x0c0fe2000001000c */
[C---:B------:R-:W-:Y:S01]  /*ad00*/  FFMA.FTZ R14, R118.reuse, R0, R14 ;  /* 0x00000000760e7223 */ /* 0x040fe2000001000e */
[----:B------:R-:W-:Y:S02]  /*ad10*/  I2FP.F32.S32 R2, R70 ;  /* 0x0000004600027245 */ /* 0x000fe40000201400 */
[C---:B------:R-:W-:Y:S02]  /*ad20*/  IADD3 R68, R69.reuse, 0x18, RZ ;  /* 0x0000001845447810 */ /* 0x040fe40007ffe0ff */
[C---:B------:R-:W-:Y:S01]  /*ad30*/  IADD3 R70, R69.reuse, 0x19, RZ ;  /* 0x0000001945467810 */ /* 0x040fe20007ffe0ff */
        /* <DEDUP_REMOVED lines=16> */
[C---:B------:R-:W-:Y:S02]  /*ae40*/  IADD3 R70, R69.reuse, 0x30, RZ ;  /* 0x0000003045467810 */ /* 0x040fe40007ffe0ff */
[----:B------:R-:W-:Y:S01]  /*ae50*/  IADD3 R68, R69, 0x31, RZ ;  /* 0x0000003145447810 */ /* 0x000fe20007ffe0ff */
[CC--:B------:R-:W-:Y:S01]  /*ae60*/  FFMA.FTZ R21, R118.reuse, R2.reuse, R21 ;  /* 0x0000000276157223 */ /* 0x0c0fe20000010015 */
[C---:B------:R-:W-:Y:S01]  /*ae70*/  FFMA.FTZ R23, R118.reuse, R2, R23 ;  /* 0x0000000276177223 */ /* 0x040fe20000010017 */
[CC--:B------:R-:W-:Y:S01]  /*ae80*/  FFMA.FTZ R24, R118.reuse, R0.reuse, R24 ;  /* 0x0000000076187223 */ /* 0x0c0fe20000010018 */
[----:B------:R-:W-:Y:S01]  /*ae90*/  FFMA.FTZ R26, R118, R0, R26 ;  /* 0x00000000761a7223 */ /* 0x000fe2000001001a */
[----:B------:R-:W-:Y:S02]  /*aea0*/  I2FP.F32.S32 R2, R71 ;  /* 0x0000004700027245 */ /* 0x000fe40000201400 */
[----:B------:R-:W-:Y:S02]  /*aeb0*/  FMNMX.FTZ R71, R4, R124, !PT ;  /* 0x0000007c04477209 */ /* 0x000fe40007810000 */
[----:B------:R-:W-:Y:S01]  /*aec0*/  I2FP.F32.S32 R0, R70 ;  /* 0x0000004600007245 */ /* 0x000fe20000201400 */
[CC--:B------:R-:W-:Y:S01]  /*aed0*/  FFMA.FTZ R25, R118.reuse, R2.reuse, R25 ;  /* 0x0000000276197223 */ /* 0x0c0fe20000010019 */
[C---:B------:R-:W-:Y:S01]  /*aee0*/  FFMA.FTZ R27, R118.reuse, R2, R27 ;  /* 0x00000002761b7223 */ /* 0x040fe2000001001b */
[----:B------:R-:W-:Y:S02]  /*aef0*/  FMNMX.FTZ R71, R5, R71, !PT ;  /* 0x0000004705477209 */ /* 0x000fe40007810000 */
[C---:B------:R-:W-:Y:S01]  /*af00*/  IADD3 R70, R69.reuse, 0x39, RZ ;  /* 0x0000003945467810 */ /* 0x040fe20007ffe0ff */
[-C--:B------:R-:W-:Y:S01]  /*af10*/  FFMA.FTZ R28, R118, R0.reuse, R28 ;  /* 0x00000000761c7223 */ /* 0x080fe2000001001c */
[----:B------:R-:W-:Y:S01]  /*af20*/  FMNMX.FTZ R71, R8, R71, !PT ;  /* 0x0000004708477209 */ /* 0x000fe20007810000 */
[----:B------:R-:W-:Y:S01]  /*af30*/  FFMA.FTZ R30, R118, R0, R30 ;  /* 0x00000000761e7223 */ /* 0x000fe2000001001e */
[----:B------:R-:W-:Y:S02]  /*af40*/  IADD3 R2, R69, 0x38, RZ ;  /* 0x0000003845027810 */ /* 0x000fe40007ffe0ff */
[----:B------:R-:W-:Y:S02]  /*af50*/  FMNMX.FTZ R71, R9, R71, !PT ;  /* 0x0000004709477209 */ /* 0x000fe40007810000 */
[----:B------:R-:W-:Y:S02]  /*af60*/  I2FP.F32.S32 R0, R2 ;  /* 0x0000000200007245 */ /* 0x000fe40000201400 */
        /* <DEDUP_REMOVED lines=19> */
[----:B------:R-:W-:Y:S03]  /*b0a0*/  FMNMX.FTZ R70, R23, R70, !PT ;  /* 0x0000004617467209 */ /* 0x000fe60007810000 */
[----:B------:R-:W-:Y:S01]  /*b0b0*/  FFMA.FTZ R29, R118, R68, R29 ;  /* 0x00000044761d7223 */ /* 0x000fe2000001001d */
[----:B------:R-:W-:Y:S01]  /*b0c0*/  FMNMX.FTZ R70, R26, R70, !PT ;  /* 0x000000461a467209 */ /* 0x000fe20007810000 */
[C---:B------:R-:W-:Y:S01]  /*b0d0*/  FFMA.FTZ R31, R118.reuse, R68, R31 ;  /* 0x00000044761f7223 */ /* 0x040fe2000001001f */
[----:B------:R-:W-:Y:S01]  /*b0e0*/  IADD3 R68, R69, 0x40, RZ ;  /* 0x0000004045447810 */ /* 0x000fe20007ffe0ff */
[C---:B------:R-:W-:Y:S01]  /*b0f0*/  FFMA.FTZ R32, R118.reuse, R0, R32 ;  /* 0x0000000076207223 */ /* 0x040fe20000010020 */
[----:B------:R-:W-:Y:S01]  /*b100*/  FMNMX.FTZ R70, R27, R70, !PT ;  /* 0x000000461b467209 */ /* 0x000fe20007810000 */
[C---:B------:R-:W-:Y:S01]  /*b110*/  FFMA.FTZ R34, R118.reuse, R0, R34 ;  /* 0x0000000076227223 */ /* 0x040fe20000010022 */
[----:B------:R-:W-:Y:S01]  /*b120*/  FMNMX.FTZ R71, R29, R71, !PT ;  /* 0x000000471d477209 */ /* 0x000fe20007810000 */
[----:B------:R-:W-:Y:S01]  /*b130*/  FFMA.FTZ R33, R118, R2, R33 ;  /* 0x0000000276217223 */ /* 0x000fe20000010021 */
[----:B------:R-:W-:Y:S01]  /*b140*/  FMNMX.FTZ R70, R30, R70, !PT ;  /* 0x000000461e467209 */ /* 0x000fe20007810000 */
[C---:B------:R-:W-:Y:S01]  /*b150*/  FFMA.FTZ R35, R118.reuse, R2, R35 ;  /* 0x0000000276237223 */ /* 0x040fe20000010023 */
[----:B------:R-:W-:Y:S02]  /*b160*/  IADD3 R2, R69, 0x48, RZ ;  /* 0x0000004845027810 */ /* 0x000fe40007ffe0ff */
[----:B------:R-:W-:Y:S02]  /*b170*/  FMNMX.FTZ R70, R31, R70, !PT ;  /* 0x000000461f467209 */ /* 0x000fe40007810000 */
[----:B------:R-:W-:Y:S02]  /*b180*/  I2FP.F32.S32 R0, R68 ;  /* 0x0000004400007245 */ /* 0x000fe40000201400 */
[C---:B------:R-:W-:Y:S02]  /*b190*/  IADD3 R68, R69.reuse, 0x49, RZ ;  /* 0x0000004945447810 */ /* 0x040fe40007ffe0ff */
[----:B------:R-:W-:Y:S01]  /*b1a0*/  I2FP.F32.S32 R2, R2 ;  /* 0x0000000200027245 */ /* 0x000fe20000201400 */
[CC--:B------:R-:W-:Y:S01]  /*b1b0*/  FFMA.FTZ R36, R118.reuse, R0.reuse, R36 ;  /* 0x0000000076247223 */ /* 0x0c0fe20000010024 */
[----:B------:R-:W-:Y:S01]  /*b1c0*/  FFMA.FTZ R38, R118, R0, R38 ;  /* 0x0000000076267223 */ /* 0x000fe20000010026 */
[----:B------:R-:W-:Y:S02]  /*b1d0*/  IADD3 R0, R69, 0x41, RZ ;  /* 0x0000004145007810 */ /* 0x000fe40007ffe0ff */
[----:B------:R-:W-:Y:S02]  /*b1e0*/  FMNMX.FTZ R71, R32, R71, !PT ;  /* 0x0000004720477209 */ /* 0x000fe40007810000 */
[----:B------:R-:W-:Y:S02]  /*b1f0*/  I2FP.F32.S32 R0, R0 ;  /* 0x0000000000007245 */ /* 0x000fe40000201400 */
[----:B------:R-:W-:Y:S02]  /*b200*/  FMNMX.FTZ R70, R34, R70, !PT ;  /* 0x0000004622467209 */ /* 0x000fe40007810000 */
[----:B------:R-:W-:Y:S01]  /*b210*/  FMNMX.FTZ R71, R33, R71, !PT ;  /* 0x0000004721477209 */ /* 0x000fe20007810000 */
[CC--:B------:R-:W-:Y:S01]  /*b220*/  FFMA.FTZ R37, R118.reuse, R0.reuse, R37 ;  /* 0x0000000076257223 */ /* 0x0c0fe20000010025 */
[C---:B------:R-:W-:Y:S01]  /*b230*/  FFMA.FTZ R39, R118.reuse, R0, R39 ;  /* 0x0000000076277223 */ /* 0x040fe20000010027 */
[-C--:B------:R-:W-:Y:S01]  /*b240*/  FFMA.FTZ R40, R118, R2.reuse, R40 ;  /* 0x0000000276287223 */ /* 0x080fe20000010028 */
[----:B------:R-:W-:Y:S01]  /*b250*/  FMNMX.FTZ R71, R36, R71, !PT ;  /* 0x0000004724477209 */ /* 0x000fe20007810000 */
[----:B------:R-:W-:Y:S01]  /*b260*/  FFMA.FTZ R42, R118, R2, R42 ;  /* 0x00000002762a7223 */ /* 0x000fe2000001002a */
[----:B------:R-:W-:Y:S02]  /*b270*/  IADD3 R2, R69, 0x51, RZ ;  /* 0x0000005145027810 */ /* 0x000fe40007ffe0ff */
[----:B------:R-:W-:Y:S02]  /*b280*/  FMNMX.FTZ R71, R37, R71, !PT ;  /* 0x0000004725477209 */ /* 0x000fe40007810000 */
[----:B------:R-:W-:Y:S02]  /*b290*/  I2FP.F32.S32 R0, R68 ;  /* 0x0000004400007245 */ /* 0x000fe40000201400 */
[C---:B------:R-:W-:Y:S02]  /*b2a0*/  IADD3 R68, R69.reuse, 0x58, RZ ;  /* 0x0000005845447810 */ /* 0x040fe40007ffe0ff */
[----:B------:R-:W-:Y:S01]  /*b2b0*/  FMNMX.FTZ R71, R40, R71, !PT ;  /* 0x0000004728477209 */ /* 0x000fe20007810000 */
[CC--:B------:R-:W-:Y:S01]  /*b2c0*/  FFMA.FTZ R41, R118.reuse, R0.reuse, R41 ;  /* 0x0000000076297223 */ /* 0x0c0fe20000010029 */
[C---:B------:R-:W-:Y:S01]  /*b2d0*/  FFMA.FTZ R43, R118.reuse, R0, R43 ;  /* 0x00000000762b7223 */ /* 0x040fe2000001002b */
[----:B------:R-:W-:Y:S02]  /*b2e0*/  IADD3 R0, R69, 0x50, RZ ;  /* 0x0000005045007810 */ /* 0x000fe40007ffe0ff */
[----:B------:R-:W-:Y:S02]  /*b2f0*/  I2FP.F32.S32 R2, R2 ;  /* 0x0000000200027245 */ /* 0x000fe40000201400 */
[----:B------:R-:W-:Y:S02]  /*b300*/  FMNMX.FTZ R71, R41, R71, !PT ;  /* 0x0000004729477209 */ /* 0x000fe40007810000 */
[----:B------:R-:W-:Y:S02]  /*b310*/  I2FP.F32.S32 R0, R0 ;  /* 0x0000000000007245 */ /* 0x000fe40000201400 */
[----:B------:R-:W-:Y:S03]  /*b320*/  FMNMX.FTZ R70, R35, R70, !PT ;  /* 0x0000004623467209 */ /* 0x000fe60007810000 */
[CC--:B------:R-:W-:Y:S01]  /*b330*/  FFMA.FTZ R44, R118.reuse, R0.reuse, R44 ;  /* 0x00000000762c7223 */ /* 0x0c0fe2000001002c */
[C---:B------:R-:W-:Y:S01]  /*b340*/  FFMA.FTZ R46, R118.reuse, R0, R46 ;  /* 0x00000000762e7223 */ /* 0x040fe2000001002e */
[----:B------:R-:W-:Y:S01]  /*b350*/  I2FP.F32.S32 R0, R68 ;  /* 0x0000004400007245 */ /* 0x000fe20000201400 */
[CC--:B------:R-:W-:Y:S01]  /*b360*/  FFMA.FTZ R45, R118.reuse, R2.reuse, R45 ;  /* 0x00000002762d7223 */ /* 0x0c0fe2000001002d */
[C---:B------:R-:W-:Y:S01]  /*b370*/  FFMA.FTZ R47, R118.reuse, R2, R47 ;  /* 0x00000002762f7223 */ /* 0x040fe2000001002f */
[C---:B------:R-:W-:Y:S02]  /*b380*/  IADD3 R2, R69.reuse, 0x60, RZ ;  /* 0x0000006045027810 */ /* 0x040fe40007ffe0ff */
[CC--:B------:R-:W-:Y:S01]  /*b390*/  FFMA.FTZ R48, R118.reuse, R0.reuse, R48 ;  /* 0x0000000076307223 */ /* 0x0c0fe20000010030 */
[----:B------:R-:W-:Y:S01]  /*b3a0*/  FFMA.FTZ R50, R118, R0, R50 ;  /* 0x0000000076327223 */ /* 0x000fe20000010032 */
[C---:B------:R-:W-:Y:S02]  /*b3b0*/  IADD3 R0, R69.reuse, 0x59, RZ ;  /* 0x0000005945007810 */ /* 0x040fe40007ffe0ff */
        /* <DEDUP_REMOVED lines=8> */
[CC--:B------:R-:W-:Y:S01]  /*b440*/  FFMA.FTZ R49, R118.reuse, R0.reuse, R49 ;  /* 0x0000000076317223 */ /* 0x0c0fe20000010031 */
[C---:B------:R-:W-:Y:S01]  /*b450*/  FFMA.FTZ R51, R118.reuse, R0, R51 ;  /* 0x0000000076337223 */ /* 0x040fe20000010033 */
[C---:B------:R-:W-:Y:S01]  /*b460*/  FFMA.FTZ R52, R118.reuse, R2, R52 ;  /* 0x0000000276347223 */ /* 0x040fe20000010034 */
[----:B------:R-:W-:Y:S01]  /*b470*/  I2FP.F32.S32 R0, R68 ;  /* 0x0000004400007245 */ /* 0x000fe20000201400 */
[C---:B------:R-:W-:Y:S01]  /*b480*/  FFMA.FTZ R54, R118.reuse, R2, R54 ;  /* 0x0000000276367223 */ /* 0x040fe20000010036 */
[C---:B------:R-:W-:Y:S02]  /*b490*/  IADD3 R2, R69.reuse, 0x69, RZ ;  /* 0x0000006945027810 */ /* 0x040fe40007ffe0ff */
[C---:B------:R-:W-:Y:S01]  /*b4a0*/  IADD3 R68, R69.reuse, 0x70, RZ ;  /* 0x0000007045447810 */ /* 0x040fe20007ffe0ff */
[CC--:B------:R-:W-:Y:S01]  /*b4b0*/  FFMA.FTZ R53, R118.reuse, R0.reuse, R53 ;  /* 0x0000000076357223 */ /* 0x0c0fe20000010035 */
[----:B------:R-:W-:Y:S01]  /*b4c0*/  FFMA.FTZ R55, R118, R0, R55 ;  /* 0x0000000076377223 */ /* 0x000fe20000010037 */
[----:B------:R-:W-:Y:S02]  /*b4d0*/  IADD3 R0, R69, 0x68, RZ ;  /* 0x0000006845007810 */ /* 0x000fe40007ffe0ff */
[----:B------:R-:W-:Y:S02]  /*b4e0*/  I2FP.F32.S32 R2, R2 ;  /* 0x0000000200027245 */ /* 0x000fe40000201400 */
[----:B------:R-:W-:Y:S02]  /*b4f0*/  I2FP.F32.S32 R0, R0 ;  /* 0x0000000000007245 */ /* 0x000fe40000201400 */
[----:B------:R-:W-:Y:S02]  /*b500*/  FMNMX.FTZ R71, R49, R71, !PT ;  /* 0x0000004731477209 */ /* 0x000fe40007810000 */
[----:B------:R-:W-:Y:S01]  /*b510*/  FMNMX.FTZ R70, R42, R70, !PT ;  /* 0x000000462a467209 */ /* 0x000fe20007810000 */
[CC--:B------:R-:W-:Y:S01]  /*b520*/  FFMA.FTZ R56, R118.reuse, R0.reuse, R56 ;  /* 0x0000000076387223 */ /* 0x0c0fe20000010038 */
[C---:B------:R-:W-:Y:S01]  /*b530*/  FFMA.FTZ R58, R118.reuse, R0, R58 ;  /* 0x00000000763a7223 */ /* 0x040fe2000001003a */
[----:B------:R-:W-:Y:S01]  /*b540*/  I2FP.F32.S32 R0, R68 ;  /* 0x0000004400007245 */ /* 0x000fe20000201400 */
[CC--:B------:R-:W-:Y:S01]  /*b550*/  FFMA.FTZ R57, R118.reuse, R2.reuse, R57 ;  /* 0x0000000276397223 */ /* 0x0c0fe20000010039 */
[----:B------:R-:W-:Y:S01]  /*b560*/  FFMA.FTZ R59, R118, R2, R59 ;  /* 0x00000002763b7223 */ /* 0x000fe2000001003b */
[----:B------:R-:W-:Y:S02]  /*b570*/  FMNMX.FTZ R68, R52, R71, !PT ;  /* 0x0000004734447209 */ /* 0x000fe40007810000 */
[CC--:B------:R-:W-:Y:S01]  /*b580*/  FFMA.FTZ R60, R118.reuse, R0.reuse, R60 ;  /* 0x00000000763c7223 */ /* 0x0c0fe2000001003c */
[C---:B------:R-:W-:Y:S01]  /*b590*/  FFMA.FTZ R62, R118.reuse, R0, R62 ;  /* 0x00000000763e7223 */ /* 0x040fe2000001003e */
[----:B------:R-:W-:Y:S02]  /*b5a0*/  FMNMX.FTZ R68, R53, R68, !PT ;  /* 0x0000004435447209 */ /* 0x000fe40007810000 */
[C---:B------:R-:W-:Y:S02]  /*b5b0*/  IADD3 R0, R69.reuse, 0x71, RZ ;  /* 0x0000007145007810 */ /* 0x040fe40007ffe0ff */
[----:B------:R-:W-:Y:S02]  /*b5c0*/  IADD3 R2, R69, 0x78, RZ ;  /* 0x0000007845027810 */ /* 0x000fe40007ffe0ff */
[----:B------:R-:W-:Y:S02]  /*b5d0*/  I2FP.F32.S32 R0, R0 ;  /* 0x0000000000007245 */ /* 0x000fe40000201400 */
[----:B------:R-:W-:Y:S02]  /*b5e0*/  FMNMX.FTZ R70, R43, R70, !PT ;  /* 0x000000462b467209 */ /* 0x000fe40007810000 */
[----:B------:R-:W-:Y:S01]  /*b5f0*/  I2FP.F32.S32 R2, R2 ;  /* 0x0000000200027245 */ /* 0x000fe20000201400 */
[----:B------:R-:W-:Y:S01]  /*b600*/  FFMA.FTZ R61, R118, R0, R61 ;  /* 0x00000000763d7223 */ /* 0x000fe2000001003d */
[----:B------:R-:W-:Y:S01]  /*b610*/  FMNMX.FTZ R70, R46, R70, !PT ;  /* 0x000000462e467209 */ /* 0x000fe20007810000 */
[C---:B------:R-:W-:Y:S02]  /*b620*/  FFMA.FTZ R63, R118.reuse, R0, R63 ;  /* 0x00000000763f7223 */ /* 0x040fe4000001003f */
[C---:B------:R-:W-:Y:S01]  /*b630*/  FFMA.FTZ R64, R118.reuse, R2, R64 ;  /* 0x0000000276407223 */ /* 0x040fe20000010040 */
[----:B------:R-:W-:Y:S01]  /*b640*/  FMNMX.FTZ R70, R47, R70, !PT ;  /* 0x000000462f467209 */ /* 0x000fe20007810000 */
[----:B------:R-:W-:Y:S03]  /*b650*/  FFMA.FTZ R66, R118, R2, R66 ;  /* 0x0000000276427223 */ /* 0x000fe60000010042 */
[----:B------:R-:W-:Y:S04]  /*b660*/  FMNMX.FTZ R70, R50, R70, !PT ;  /* 0x0000004632467209 */ /* 0x000fe80007810000 */
        /* <DEDUP_REMOVED lines=11> */
[CC--:B------:R-:W-:Y:S01]  /*b720*/  FFMA.FTZ R65, R118.reuse, R68.reuse, R65 ;  /* 0x0000004476417223 */ /* 0x0c0fe20000010041 */
[----:B------:R-:W-:Y:S01]  /*b730*/  FFMA.FTZ R67, R118, R68, R67 ;  /* 0x0000004476437223 */ /* 0x000fe20000010043 */
[----:B------:R-:W-:Y:S02]  /*b740*/  FMNMX.FTZ R0, R62, R0, !PT ;  /* 0x000000003e007209 */ /* 0x000fe40007810000 */
[----:B------:R-:W-:Y:S02]  /*b750*/  FMNMX.FTZ R69, R64, R69, !PT ;  /* 0x0000004540457209 */ /* 0x000fe40007810000 */
[----:B------:R-:W-:Y:S02]  /*b760*/  FMNMX.FTZ R0, R63, R0, !PT ;  /* 0x000000003f007209 */ /* 0x000fe40007810000 */
[----:B------:R-:W-:Y:S02]  /*b770*/  FMNMX.FTZ R69, R65, R69, !PT ;  /* 0x0000004541457209 */ /* 0x000fe40007810000 */
[----:B------:R-:W-:Y:S03]  /*b780*/  FMNMX.FTZ R0, R66, R0, !PT ;  /* 0x0000000042007209 */ /* 0x000fe60007810000 */
[----:B------:R-:W-:Y:S01]  /*b790*/  SHFL.BFLY PT, R68, R69, 0x2, 0x1f ;  /* 0x0c401f0045447f89 */ /* 0x000fe200000e0000 */
[----:B------:R-:W-:Y:S07]  /*b7a0*/  FMNMX.FTZ R0, R67, R0, !PT ;  /* 0x0000000043007209 */ /* 0x000fee0007810000 */
[----:B------:R-:W2:Y:S02]  /*b7b0*/  SHFL.BFLY PT, R2, R0, 0x2, 0x1f ;  /* 0x0c401f0000027f89 */ /* 0x000ea400000e0000 */
[----:B--2---:R-:W-:Y:S02]  /*b7c0*/  FMNMX.FTZ R2, R0, R2, !PT ;  /* 0x0000000200027209 */ /* 0x004fe40007810000 */
[----:B------:R-:W-:Y:S04]  /*b7d0*/  FMNMX.FTZ R69, R69, R68, !PT ;  /* 0x0000004445457209 */ /* 0x000fe80007810000 */
[----:B------:R-:W-:Y:S08]  /*b7e0*/  SHFL.BFLY PT, R0, R2, 0x1, 0x1f ;  /* 0x0c201f0002007f89 */ /* 0x000ff000000e0000 */
[----:B------:R-:W2:Y:S02]  /*b7f0*/  SHFL.BFLY PT, R70, R69, 0x1, 0x1f ;  /* 0x0c201f0045467f89 */ /* 0x000ea400000e0000 */
[----:B--2---:R-:W-:Y:S02]  /*b800*/  FMNMX.FTZ R70, R69, R70, !PT ;  /* 0x0000004645467209 */ /* 0x004fe40007810000 */
        /* <DEDUP_REMOVED lines=9> */
[----:B------:R2:W3:Y:S10]  /*b8a0*/  MUFU.EX2 R71, R68 ;  /* 0x0000004400477308 */ /* 0x0004f40000000800 */
[----:B------:R-:W4:Y:S01]  /*b8b0*/  MUFU.EX2 R72, R2 ;  /* 0x0000000200487308 */ /* 0x000f220000000800 */
[----:B--2---:R-:W-:Y:S01]  /*b8c0*/  FSEL R68, R0, RZ, P0 ;  /* 0x000000ff00447208 */ /* 0x004fe20000000000 */
[C---:B---3--:R-:W-:Y:S01]  /*b8d0*/  FMUL.FTZ R140, R71.reuse, R140 ;  /* 0x0000008c478c7220 */ /* 0x048fe20000410000 */
[C---:B------:R-:W-:Y:S01]  /*b8e0*/  FMUL.FTZ R141, R71.reuse, R141 ;  /* 0x0000008d478d7220 */ /* 0x040fe20000410000 */
[C---:B------:R-:W-:Y:S01]  /*b8f0*/  FMUL.FTZ R136, R71.reuse, R136 ;  /* 0x0000008847887220 */ /* 0x040fe20000410000 */
[----:B------:R-:W-:Y:S01]  /*b900*/  FMUL.FTZ R137, R71, R137 ;  /* 0x0000008947897220 */ /* 0x000fe20000410000 */
[--C-:B------:R-:W-:Y:S01]  /*b910*/  FFMA.FTZ R86, R8, UR4, -R68.reuse ;  /* 0x0000000408567c23 */ /* 0x100fe20008010844 */
[--C-:B------:R-:W-:Y:S01]  /*b920*/  FFMA.FTZ R87, R9, UR4, -R68.reuse ;  /* 0x0000000409577c23 */ /* 0x100fe20008010844 */
[--C-:B-1----:R-:W-:Y:S01]  /*b930*/  FFMA.FTZ R83, R16, UR4, -R68.reuse ;  /* 0x0000000410537c23 */ /* 0x102fe20008010844 */
[--C-:B------:R-:W-:Y:S01]  /*b940*/  FFMA.FTZ R81, R17, UR4, -R68.reuse ;  /* 0x0000000411517c23 */ /* 0x100fe20008010844 */
[--C-:B------:R-:W-:Y:S01]  /*b950*/  FFMA.FTZ R85, R12, UR4, -R68.reuse ;  /* 0x000000040c557c23 */ /* 0x100fe20008010844 */
[--C-:B------:R-:W-:Y:S01]  /*b960*/  FFMA.FTZ R84, R13, UR4, -R68.reuse ;  /* 0x000000040d547c23 */ /* 0x100fe20008010844 */
[----:B------:R-:W-:Y:S01]  /*b970*/  MUFU.EX2 R86, R86 ;  /* 0x0000005600567308 */ /* 0x000fe20000000800 */
[--C-:B------:R-:W-:Y:S01]  /*b980*/  FFMA.FTZ R80, R24, UR4, -R68.reuse ;  /* 0x0000000418507c23 */ /* 0x100fe20008010844 */
[--C-:B------:R-:W-:Y:S01]  /*b990*/  FFMA.FTZ R78, R25, UR4, -R68.reuse ;  /* 0x00000004194e7c23 */ /* 0x100fe20008010844 */
[C---:B----4-:R-:W-:Y:S01]  /*b9a0*/  FMUL.FTZ R142, R72.reuse, R142 ;  /* 0x0000008e488e7220 */ /* 0x050fe20000410000 */
[C---:B------:R-:W-:Y:S01]  /*b9b0*/  FMUL.FTZ R143, R72.reuse, R143 ;  /* 0x0000008f488f7220 */ /* 0x040fe20000410000 */
        /* <DEDUP_REMOVED lines=8> */
[----:B------:R-:W-:Y:S01]  /*ba40*/  FMUL.FTZ R129, R71, R129 ;  /* 0x0000008147817220 */ /* 0x000fe20000410000 */
        /* <DEDUP_REMOVED lines=28> */
[----:B------:R-:W-:Y:S01]  /*bc10*/  FFMA.FTZ R51, R51, UR4, -R4 ;  /* 0x0000000433337c23 */ /* 0x000fe20008010804 */
[--C-:B------:R-:W-:Y:S01]  /*bc20*/  FFMA.FTZ R5, R37, UR4, -R68.reuse ;  /* 0x0000000425057c23 */ /* 0x100fe20008010844 */
[--C-:B------:R-:W-:Y:S01]  /*bc30*/  FFMA.FTZ R37, R45, UR4, -R68.reuse ;  /* 0x000000042d257c23 */ /* 0x100fe20008010844 */
[--C-:B------:R-:W-:Y:S01]  /*bc40*/  FFMA.FTZ R45, R53, UR4, -R68.reuse ;  /* 0x00000004352d7c23 */ /* 0x100fe20008010844 */
[----:B------:R-:W-:Y:S01]  /*bc50*/  FFMA.FTZ R53, R61, UR4, -R68 ;  /* 0x000000043d357c23 */ /* 0x000fe20008010844 */
[--C-:B------:R-:W-:Y:S03]  /*bc60*/  FFMA.FTZ R61, R18, UR4, -R4.reuse ;  /* 0x00000004123d7c23 */ /* 0x100fe60008010804 */
[----:B------:R-:W-:Y:S01]  /*bc70*/  MUFU.EX2 R95, R95 ;  /* 0x0000005f005f7308 */ /* 0x000fe20000000800 */
[----:B------:R-:W1:Y:S01]  /*bc80*/  LDSM.16.MT88.4 R16, [R155+0x3000] ;  /* 0x003000009b10783b */ /* 0x000e620000004200 */
[--C-:B------:R-:W-:Y:S01]  /*bc90*/  FFMA.FTZ R2, R6, UR4, -R4.reuse ;  /* 0x0000000406027c23 */ /* 0x100fe20008010804 */
[----:B------:R-:W-:Y:S01]  /*bca0*/  FFMA.FTZ R6, R23, UR4, -R4 ;  /* 0x0000000417067c23 */ /* 0x000fe20008010804 */
[--C-:B------:R-:W-:Y:S01]  /*bcb0*/  FFMA.FTZ R73, R36, UR4, -R68.reuse ;  /* 0x0000000424497c23 */ /* 0x100fe20008010844 */
[--C-:B------:R-:W-:Y:S01]  /*bcc0*/  FFMA.FTZ R36, R44, UR4, -R68.reuse ;  /* 0x000000042c247c23 */ /* 0x100fe20008010844 */
[--C-:B------:R-:W-:Y:S01]  /*bcd0*/  FFMA.FTZ R44, R52, UR4, -R68.reuse ;  /* 0x00000004342c7c23 */ /* 0x100fe20008010844 */
[----:B------:R-:W-:Y:S03]  /*bce0*/  FFMA.FTZ R52, R60, UR4, -R68 ;  /* 0x000000043c347c23 */ /* 0x000fe60008010844 */
[----:B------:R-:W4:Y:S01]  /*bcf0*/  MUFU.EX2 R2, R2 ;  /* 0x0000000200027308 */ /* 0x000f220000000800 */
[----:B------:R-:W-:Y:S01]  /*bd00*/  FFMA.FTZ R60, R15, UR4, -R4 ;  /* 0x000000040f3c7c23 */ /* 0x000fe20008010804 */
[----:B---3--:R-:W-:Y:S01]  /*bd10*/  F2FP.F16.F32.PACK_AB R20, R88, R0 ;  /* 0x000000005814723e */ /* 0x008fe200000000ff */
[----:B------:R-:W3:Y:S01]  /*bd20*/  LDSM.16.MT88.4 R12, [R152+0x3400] ;  /* 0x00340000980c783b */ /* 0x000ee20000004200 */
[--C-:B------:R-:W-:Y:S01]  /*bd30*/  FFMA.FTZ R74, R32, UR4, -R68.reuse ;  /* 0x00000004204a7c23 */ /* 0x100fe20008010844 */
[--C-:B------:R-:W-:Y:S01]  /*bd40*/  FFMA.FTZ R32, R40, UR4, -R68.reuse ;  /* 0x0000000428207c23 */ /* 0x100fe20008010844 */
[--C-:B------:R-:W-:Y:S01]  /*bd50*/  FFMA.FTZ R40, R48, UR4, -R68.reuse ;  /* 0x0000000430287c23 */ /* 0x100fe20008010844 */
[----:B------:R-:W-:Y:S03]  /*bd60*/  FFMA.FTZ R48, R56, UR4, -R68 ;  /* 0x0000000438307c23 */ /* 0x000fe60008010844 */
[----:B------:R-:W-:Y:S01]  /*bd70*/  MUFU.EX2 R94, R94 ;  /* 0x0000005e005e7308 */ /* 0x000fe20000000800 */
[----:B------:R-:W-:Y:S01]  /*bd80*/  FFMA.FTZ R56, R26, UR4, -R4 ;  /* 0x000000041a387c23 */ /* 0x000fe20008010804 */
[--C-:B------:R-:W-:Y:S01]  /*bd90*/  FFMA.FTZ R75, R33, UR4, -R68.reuse ;  /* 0x00000004214b7c23 */ /* 0x100fe20008010844 */
[----:B------:R-:W5:Y:S01]  /*bda0*/  LDSM.16.MT88.4 R24, [R155+0x3400] ;  /* 0x003400009b18783b */ /* 0x000f620000004200 */
[--C-:B------:R-:W-:Y:S01]  /*bdb0*/  FFMA.FTZ R33, R41, UR4, -R68.reuse ;  /* 0x0000000429217c23 */ /* 0x100fe20008010844 */
[--C-:B------:R-:W-:Y:S01]  /*bdc0*/  FFMA.FTZ R41, R49, UR4, -R68.reuse ;  /* 0x0000000431297c23 */ /* 0x100fe20008010844 */
[----:B------:R-:W-:Y:S01]  /*bdd0*/  FFMA.FTZ R49, R57, UR4, -R68 ;  /* 0x0000000439317c23 */ /* 0x000fe20008010844 */
[--C-:B------:R-:W-:Y:S03]  /*bde0*/  FFMA.FTZ R57, R22, UR4, -R4.reuse ;  /* 0x0000000416397c23 */ /* 0x100fe60008010804 */
[----:B------:R-:W2:Y:S01]  /*bdf0*/  MUFU.EX2 R93, R93 ;  /* 0x0000005d005d7308 */ /* 0x000ea20000000800 */
[----:B------:R-:W-:Y:S01]  /*be00*/  F2FP.F16.F32.PACK_AB R22, R87, R86 ;  /* 0x000000565716723e */ /* 0x000fe200000000ff */
[--C-:B------:R-:W-:Y:S01]  /*be10*/  FFMA.FTZ R34, R34, UR4, -R4.reuse ;  /* 0x0000000422227c23 */ /* 0x100fe20008010804 */
        /* <DEDUP_REMOVED lines=9> */
[----:B------:R-:W-:Y:S01]  /*beb0*/  FFMA.FTZ R0, R119, R71, R0 ;  /* 0x0000004777007223 */ /* 0x000fe20000010000 */
[----:B------:R-:W-:Y:S01]  /*bec0*/  FFMA.FTZ R2, R120, R72, R2 ;  /* 0x0000004878027223 */ /* 0x000fe20000010002 */
[----:B------:R-:W-:Y:S01]  /*bed0*/  FFMA.FTZ R64, R64, UR4, -R68 ;  /* 0x0000000440407c23 */ /* 0x000fe20008010844 */
[----:B------:R-:W-:Y:S03]  /*bee0*/  ISETP.GT.AND P0, PT, R121, R126, PT ;  /* 0x0000007e7900720c */ /* 0x000fe60003f04270 */
[----:B------:R-:W4:Y:S01]  /*bef0*/  MUFU.EX2 R81, R81 ;  /* 0x0000005100517308 */ /* 0x000f220000000800 */
[----:B--2---:R-:W-:Y:S01]  /*bf00*/  F2FP.F16.F32.PACK_AB R23, R93, R94 ;  /* 0x0000005e5d17723e */ /* 0x004fe200000000ff */
[----:B------:R-:W-:Y:S01]  /*bf10*/  FADD.FTZ R2, R95, R2 ;  /* 0x000000025f027221 */ /* 0x000fe20000010000 */
[----:B------:R-:W-:Y:S01]  /*bf20*/  FADD.FTZ R0, R88, R0 ;  /* 0x0000000058007221 */ /* 0x000fe20000010000 */
[----:B------:R-:W-:Y:S02]  /*bf30*/  FFMA.FTZ R68, R65, UR4, -R68 ;  /* 0x0000000441447c23 */ /* 0x000fe40008010844 */
[----:B------:R-:W-:Y:S01]  /*bf40*/  FADD.FTZ R2, R94, R2 ;  /* 0x000000025e027221 */ /* 0x000fe20000010000 */
[----:B------:R-:W-:Y:S03]  /*bf50*/  FADD.FTZ R86, R86, R0 ;  /* 0x0000000056567221 */ /* 0x000fe60000010000 */
[----:B------:R-:W2:Y:S01]  /*bf60*/  MUFU.EX2 R90, R90 ;  /* 0x0000005a005a7308 */ /* 0x000ea20000000800 */
[C---:B------:R-:W-:Y:S05]  /*bf70*/  HMMA.16816.F32 R140, R20.reuse, R8, R140 ;  /* 0x00000008148c723c */ /* 0x040fea000000188c */
[----:B------:R-:W-:Y:S01]  /*bf80*/  FADD.FTZ R93, R93, R2 ;  /* 0x000000025d5d7221 */ /* 0x000fe20000010000 */
[C---:B------:R-:W-:Y:S03]  /*bf90*/  HMMA.16816.F32 R136, R20.reuse, R10, R136 ;  /* 0x0000000a1488723c */ /* 0x040fe60000001888 */
[----:B------:R-:W3:Y:S01]  /*bfa0*/  MUFU.EX2 R60, R60 ;  /* 0x0000003c003c7308 */ /* 0x000ee20000000800 */
[----:B------:R-:W5:Y:S01]  /*bfb0*/  LDSM.16.MT88.4 R8, [R152+0x3800] ;  /* 0x003800009808783b */ /* 0x000f620000004200 */
[----:B----4-:R-:W-:Y:S01]  /*bfc0*/  F2FP.F16.F32.PACK_AB R30, R81, R83 ;  /* 0x00000053511e723e */ /* 0x010fe200000000ff */
[C---:B-1----:R-:W-:Y:S07]  /*bfd0*/  HMMA.16816.F32 R132, R20.reuse, R16, R132 ;  /* 0x000000101484723c */ /* 0x042fee0000001884 */
[----:B------:R-:W-:Y:S01]  /*bfe0*/  MUFU.EX2 R61, R61 ;  /* 0x0000003d003d7308 */ /* 0x000fe20000000800 */
[----:B--2---:R-:W-:Y:S01]  /*bff0*/  FADD.FTZ R93, R90, R93 ;  /* 0x0000005d5a5d7221 */ /* 0x004fe20000010000 */
[----:B------:R-:W-:Y:S01]  /*c000*/  HMMA.16816.F32 R128, R20, R18, R128 ;  /* 0x000000121480723c */ /* 0x000fe20000001880 */
[----:B------:R-:W1:Y:S07]  /*c010*/  LDSM.16.MT88.4 R16, [R155+0x3800] ;  /* 0x003800009b10783b */ /* 0x000e6e0000004200 */
[----:B------:R-:W2:Y:S03]  /*c020*/  MUFU.EX2 R7, R7 ;  /* 0x0000000700077308 */ /* 0x000ea60000000800 */
[C---:B---3--:R-:W-:Y:S01]  /*c030*/  F2FP.F16.F32.PACK_AB R29, R60.reuse, R90 ;  /* 0x0000005a3c1d723e */ /* 0x048fe200000000ff */
[----:B------:R-:W-:Y:S01]  /*c040*/  FADD.FTZ R93, R60, R93 ;  /* 0x0000005d3c5d7221 */ /* 0x000fe20000010000 */
[----:B------:R-:W-:Y:S04]  /*c050*/  FADD.FTZ R87, R87, R86 ;  /* 0x0000005657577221 */ /* 0x000fe80000010000 */
[----:B------:R-:W-:Y:S01]  /*c060*/  FADD.FTZ R85, R85, R87 ;  /* 0x0000005755557221 */ /* 0x000fe20000010000 */
[----:B------:R-:W-:Y:S03]  /*c070*/  MUFU.EX2 R82, R82 ;  /* 0x0000005200527308 */ /* 0x000fe60000000800 */
[----:B------:R-:W-:Y:S04]  /*c080*/  FADD.FTZ R85, R84, R85 ;  /* 0x0000005554557221 */ /* 0x000fe80000010000 */
[----:B------:R-:W-:Y:S03]  /*c090*/  FADD.FTZ R85, R83, R85 ;  /* 0x0000005553557221 */ /* 0x000fe60000010000 */
[----:B------:R-:W3:Y:S01]  /*c0a0*/  MUFU.EX2 R79, R79 ;  /* 0x0000004f004f7308 */ /* 0x000ee20000000800 */
[----:B--2---:R-:W-:Y:S01]  /*c0b0*/  F2FP.F16.F32.PACK_AB R31, R7, R61 ;  /* 0x0000003d071f723e */ /* 0x004fe200000000ff */
[----:B------:R-:W-:Y:S01]  /*c0c0*/  FADD.FTZ R61, R61, R93 ;  /* 0x0000005d3d3d7221 */ /* 0x000fe20000010000 */
[----:B------:R-:W-:Y:S03]  /*c0d0*/  FADD.FTZ R85, R81, R85 ;  /* 0x0000005551557221 */ /* 0x000fe60000010000 */
[----:B------:R-:W-:Y:S04]  /*c0e0*/  FADD.FTZ R61, R7, R61 ;  /* 0x0000003d073d7221 */ /* 0x000fe80000010000 */
[----:B------:R-:W-:Y:S01]  /*c0f0*/  MUFU.EX2 R80, R80 ;  /* 0x0000005000507308 */ /* 0x000fe20000000800 */
[C---:B------:R-:W-:Y:S06]  /*c100*/  HMMA.16816.F32 R140, R28.reuse, R12, R140 ;  /* 0x0000000c1c8c723c */ /* 0x040fec000000188c */
[C---:B------:R-:W-:Y:S03]  /*c110*/  HMMA.16816.F32 R136, R28.reuse, R14, R136 ;  /* 0x0000000e1c88723c */ /* 0x040fe60000001888 */
[----:B------:R-:W2:Y:S01]  /*c120*/  MUFU.EX2 R78, R78 ;  /* 0x0000004e004e7308 */ /* 0x000ea20000000800 */
[----:B------:R-:W4:Y:S01]  /*c130*/  LDSM.16.MT88.4 R12, [R152+0x3c00] ;  /* 0x003c0000980c783b */ /* 0x000f220000004200 */
[C---:B---3--:R-:W-:Y:S01]  /*c140*/  F2FP.F16.F32.PACK_AB R20, R79.reuse, R82 ;  /* 0x000000524f14723e */ /* 0x048fe200000000ff */
[C---:B-----5:R-:W-:Y:S07]  /*c150*/  HMMA.16816.F32 R132, R28.reuse, R24, R132 ;  /* 0x000000181c84723c */ /* 0x060fee0000001884 */
[----:B------:R-:W-:Y:S01]  /*c160*/  MUFU.EX2 R57, R57 ;  /* 0x0000003900397308 */ /* 0x000fe20000000800 */
[----:B------:R-:W-:Y:S01]  /*c170*/  FADD.FTZ R82, R82, R85 ;  /* 0x0000005552527221 */ /* 0x000fe20000010000 */
[----:B------:R-:W-:Y:S01]  /*c180*/  HMMA.16816.F32 R128, R28, R26, R128 ;  /* 0x0000001a1c80723c */ /* 0x000fe20000001880 */
[----:B------:R-:W3:Y:S07]  /*c190*/  LDSM.16.MT88.4 R24, [R155+0x3c00] ;  /* 0x003c00009b18783b */ /* 0x000eee0000004200 */
[----:B------:R-:W5:Y:S03]  /*c1a0*/  MUFU.EX2 R6, R6 ;  /* 0x0000000600067308 */ /* 0x000f660000000800 */
[----:B--2---:R-:W-:Y:S01]  /*c1b0*/  F2FP.F16.F32.PACK_AB R22, R78, R80 ;  /* 0x000000504e16723e */ /* 0x004fe200000000ff */
[----:B------:R-:W-:Y:S04]  /*c1c0*/  FADD.FTZ R82, R79, R82 ;  /* 0x000000524f527221 */ /* 0x000fe80000010000 */
[----:B------:R-:W-:Y:S02]  /*c1d0*/  FADD.FTZ R80, R80, R82 ;  /* 0x0000005250507221 */ /* 0x000fe40000010000 */
[----:B------:R-:W-:Y:S02]  /*c1e0*/  MUFU.EX2 R56, R56 ;  /* 0x0000003800387308 */ /* 0x000fe40000000800 */
[----:B------:R-:W-:Y:S08]  /*c1f0*/  FADD.FTZ R80, R78, R80 ;  /* 0x000000504e507221 */ /* 0x000ff00000010000 */
[----:B------:R-:W2:Y:S01]  /*c200*/  MUFU.EX2 R89, R89 ;  /* 0x0000005900597308 */ /* 0x000ea20000000800 */
[C---:B-----5:R-:W-:Y:S01]  /*c210*/  F2FP.F16.F32.PACK_AB R21, R6.reuse, R57 ;  /* 0x000000390615723e */ /* 0x060fe200000000ff */
[----:B------:R-:W-:Y:S04]  /*c220*/  FADD.FTZ R57, R57, R61 ;  /* 0x0000003d39397221 */ /* 0x000fe80000010000 */
[----:B------:R-:W-:Y:S01]  /*c230*/  FADD.FTZ R57, R6, R57 ;  /* 0x0000003906397221 */ /* 0x000fe20000010000 */
[----:B------:R-:W-:Y:S03]  /*c240*/  FFMA.FTZ R6, R62, UR4, -R4 ;  /* 0x000000043e067c23 */ /* 0x000fe60008010804 */
        /* <DEDUP_REMOVED lines=9> */
[----:B------:R-:W-:Y:S01]  /*c2e0*/  LDSM.16.MT88.4 R8, [R152+0x4000] ;  /* 0x004000009808783b */ /* 0x000fe20000004200 */
[C---:B-----5:R-:W-:Y:S01]  /*c2f0*/  F2FP.F16.F32.PACK_AB R28, R76.reuse, R77 ;  /* 0x0000004d4c1c723e */ /* 0x060fe200000000ff */
[C---:B-1----:R-:W-:Y:S07]  /*c300*/  HMMA.16816.F32 R132, R20.reuse, R16, R132 ;  /* 0x000000101484723c */ /* 0x042fee0000001884 */
[----:B------:R-:W-:Y:S01]  /*c310*/  MUFU.EX2 R91, R91 ;  /* 0x0000005b005b7308 */ /* 0x000fe20000000800 */
[----:B------:R-:W-:Y:S01]  /*c320*/  FADD.FTZ R77, R77, R80 ;  /* 0x000000504d4d7221 */ /* 0x000fe20000010000 */
[----:B------:R-:W-:Y:S01]  /*c330*/  HMMA.16816.F32 R128, R20, R18, R128 ;  /* 0x000000121480723c */ /* 0x000fe20000001880 */
[----:B------:R-:W1:Y:S07]  /*c340*/  LDSM.16.MT88.4 R16, [R155+0x4000] ;  /* 0x004000009b10783b */ /* 0x000e6e0000004200 */
[----:B------:R-:W5:Y:S03]  /*c350*/  MUFU.EX2 R92, R92 ;  /* 0x0000005c005c7308 */ /* 0x000f660000000800 */
[C---:B--2---:R-:W-:Y:S01]  /*c360*/  F2FP.F16.F32.PACK_AB R30, R75.reuse, R74 ;  /* 0x0000004a4b1e723e */ /* 0x044fe200000000ff */
[----:B------:R-:W-:Y:S04]  /*c370*/  FADD.FTZ R76, R76, R77 ;  /* 0x0000004d4c4c7221 */ /* 0x000fe80000010000 */
[----:B------:R-:W-:Y:S02]  /*c380*/  FADD.FTZ R76, R74, R76 ;  /* 0x0000004c4a4c7221 */ /* 0x000fe40000010000 */
[----:B------:R-:W2:Y:S02]  /*c390*/  MUFU.EX2 R34, R34 ;  /* 0x0000002200227308 */ /* 0x000ea40000000800 */
[----:B------:R-:W-:Y:S08]  /*c3a0*/  FADD.FTZ R75, R75, R76 ;  /* 0x0000004c4b4b7221 */ /* 0x000ff00000010000 */
[----:B------:R-:W4:Y:S01]  /*c3b0*/  MUFU.EX2 R35, R35 ;  /* 0x0000002300237308 */ /* 0x000f220000000800 */
[C---:B-----5:R-:W-:Y:S01]  /*c3c0*/  F2FP.F16.F32.PACK_AB R29, R92.reuse, R91 ;  /* 0x0000005b5c1d723e */ /* 0x060fe200000000ff */
[----:B------:R-:W-:Y:S04]  /*c3d0*/  FADD.FTZ R91, R91, R56 ;  /* 0x000000385b5b7221 */ /* 0x000fe80000010000 */
[----:B------:R-:W-:Y:S04]  /*c3e0*/  FADD.FTZ R92, R92, R91 ;  /* 0x0000005b5c5c7221 */ /* 0x000fe80000010000 */
[----:B------:R-:W5:Y:S01]  /*c3f0*/  MUFU.EX2 R73, R73 ;  /* 0x0000004900497308 */ /* 0x000f620000000800 */
[----:B--2---:R-:W-:Y:S09]  /*c400*/  FADD.FTZ R92, R34, R92 ;  /* 0x0000005c225c7221 */ /* 0x004ff20000010000 */
[----:B------:R-:W2:Y:S01]  /*c410*/  MUFU.EX2 R5, R5 ;  /* 0x0000000500057308 */ /* 0x000ea20000000800 */
[C---:B----4-:R-:W-:Y:S01]  /*c420*/  F2FP.F16.F32.PACK_AB R31, R35.reuse, R34 ;  /* 0x00000022231f723e */ /* 0x050fe200000000ff */
[----:B------:R-:W-:Y:S08]  /*c430*/  FADD.FTZ R35, R35, R92 ;  /* 0x0000005c23237221 */ /* 0x000ff00000010000 */
[----:B------:R-:W-:Y:S01]  /*c440*/  MUFU.EX2 R32, R32 ;  /* 0x0000002000207308 */ /* 0x000fe20000000800 */
[C---:B------:R-:W-:Y:S05]  /*c450*/  HMMA.16816.F32 R140, R28.reuse, R12, R140 ;  /* 0x0000000c1c8c723c */ /* 0x040fea000000188c */
[----:B-----5:R-:W-:Y:S01]  /*c460*/  FADD.FTZ R75, R73, R75 ;  /* 0x0000004b494b7221 */ /* 0x020fe20000010000 */
[C---:B------:R-:W-:Y:S03]  /*c470*/  HMMA.16816.F32 R136, R28.reuse, R14, R136 ;  /* 0x0000000e1c88723c */ /* 0x040fe60000001888 */
[----:B------:R-:W4:Y:S01]  /*c480*/  MUFU.EX2 R33, R33 ;  /* 0x0000002100217308 */ /* 0x000f220000000800 */
[----:B------:R-:W5:Y:S01]  /*c490*/  LDSM.16.MT88.4 R12, [R152+0x4400] ;  /* 0x00440000980c783b */ /* 0x000f620000004200 */
[C---:B--2---:R-:W-:Y:S01]  /*c4a0*/  F2FP.F16.F32.PACK_AB R20, R5.reuse, R73 ;  /* 0x000000490514723e */ /* 0x044fe200000000ff */
[C---:B---3--:R-:W-:Y:S07]  /*c4b0*/  HMMA.16816.F32 R132, R28.reuse, R24, R132 ;  /* 0x000000181c84723c */ /* 0x048fee0000001884 */
[----:B------:R-:W2:Y:S01]  /*c4c0*/  MUFU.EX2 R38, R38 ;  /* 0x0000002600267308 */ /* 0x000ea20000000800 */
[----:B------:R-:W-:Y:S01]  /*c4d0*/  FADD.FTZ R5, R5, R75 ;  /* 0x0000004b05057221 */ /* 0x000fe20000010000 */
[----:B------:R-:W-:Y:S01]  /*c4e0*/  HMMA.16816.F32 R128, R28, R26, R128 ;  /* 0x0000001a1c80723c */ /* 0x000fe20000001880 */
[----:B------:R-:W3:Y:S07]  /*c4f0*/  LDSM.16.MT88.4 R24, [R155+0x4400] ;  /* 0x004400009b18783b */ /* 0x000eee0000004200 */
[----:B------:R-:W1:Y:S03]  /*c500*/  MUFU.EX2 R39, R39 ;  /* 0x0000002700277308 */ /* 0x000e660000000800 */
[----:B----4-:R-:W-:Y:S01]  /*c510*/  F2FP.F16.F32.PACK_AB R22, R33, R32 ;  /* 0x000000202116723e */ /* 0x010fe200000000ff */
[--C-:B------:R-:W-:Y:S01]  /*c520*/  FFMA.FTZ R29, R55, UR4, -R4.reuse ;  /* 0x00000004371d7c23 */ /* 0x100fe20008010804 */
[----:B------:R-:W-:Y:S01]  /*c530*/  FFMA.FTZ R30, R58, UR4, -R4 ;  /* 0x000000043a1e7c23 */ /* 0x000fe20008010804 */
[----:B------:R-:W-:Y:S04]  /*c540*/  FADD.FTZ R5, R32, R5 ;  /* 0x0000000520057221 */ /* 0x000fe80000010000 */
[----:B------:R-:W-:Y:S01]  /*c550*/  MUFU.EX2 R42, R42 ;  /* 0x0000002a002a7308 */ /* 0x000fe20000000800 */
[----:B--2---:R-:W-:Y:S01]  /*c560*/  FADD.FTZ R35, R38, R35 ;  /* 0x0000002326237221 */ /* 0x004fe20000010000 */
[----:B------:R-:W-:Y:S08]  /*c570*/  FADD.FTZ R33, R33, R5 ;  /* 0x0000000521217221 */ /* 0x000ff00000010000 */
[----:B------:R-:W2:Y:S01]  /*c580*/  MUFU.EX2 R43, R43 ;  /* 0x0000002b002b7308 */ /* 0x000ea20000000800 */
[C---:B-1----:R-:W-:Y:S01]  /*c590*/  F2FP.F16.F32.PACK_AB R21, R39.reuse, R38 ;  /* 0x000000262715723e */ /* 0x042fe200000000ff */
[----:B------:R-:W-:Y:S08]  /*c5a0*/  FADD.FTZ R35, R39, R35 ;  /* 0x0000002327237221 */ /* 0x000ff00000010000 */
[----:B------:R-:W1:Y:S10]  /*c5b0*/  MUFU.EX2 R36, R36 ;  /* 0x0000002400247308 */ /* 0x000e740000000800 */
[----:B------:R-:W4:Y:S01]  /*c5c0*/  MUFU.EX2 R37, R37 ;  /* 0x0000002500257308 */ /* 0x000f220000000800 */
[C---:B--2---:R-:W-:Y:S01]  /*c5d0*/  F2FP.F16.F32.PACK_AB R23, R43.reuse, R42 ;  /* 0x0000002a2b17723e */ /* 0x044fe200000000ff */
[----:B------:R-:W-:Y:S04]  /*c5e0*/  FADD.FTZ R42, R42, R35 ;  /* 0x000000232a2a7221 */ /* 0x000fe80000010000 */
[----:B------:R-:W-:Y:S04]  /*c5f0*/  FADD.FTZ R42, R43, R42 ;  /* 0x0000002a2b2a7221 */ /* 0x000fe80000010000 */
[----:B------:R-:W-:Y:S01]  /*c600*/  MUFU.EX2 R40, R40 ;  /* 0x0000002800287308 */ /* 0x000fe20000000800 */
[C---:B------:R-:W-:Y:S05]  /*c610*/  HMMA.16816.F32 R132, R20.reuse, R16, R132 ;  /* 0x000000101484723c */ /* 0x040fea0000001884 */
[----:B-1----:R-:W-:Y:S01]  /*c620*/  FADD.FTZ R33, R36, R33 ;  /* 0x0000002124217221 */ /* 0x002fe20000010000 */
[C---:B------:R-:W-:Y:S03]  /*c630*/  HMMA.16816.F32 R128, R20.reuse, R18, R128 ;  /* 0x000000121480723c */ /* 0x040fe60000001880 */
[----:B------:R-:W1:Y:S01]  /*c640*/  MUFU.EX2 R41, R41 ;  /* 0x0000002900297308 */ /* 0x000e620000000800 */
[----:B------:R-:W2:Y:S02]  /*c650*/  LDSM.16.MT88.4 R16, [R152+0x4800] ;  /* 0x004800009810783b */ /* 0x000ea40000004200 */
[C---:B------:R-:W-:Y:S07]  /*c660*/  HMMA.16816.F32 R140, R20.reuse, R8, R140 ;  /* 0x00000008148c723c */ /* 0x040fee000000188c */
[----:B------:R-:W5:Y:S01]  /*c670*/  MUFU.EX2 R46, R46 ;  /* 0x0000002e002e7308 */ /* 0x000f620000000800 */
[----:B------:R-:W-:Y:S09]  /*c680*/  HMMA.16816.F32 R136, R20, R10, R136 ;  /* 0x0000000a1488723c */ /* 0x000ff20000001888 */
[----:B------:R-:W3:Y:S02]  /*c690*/  MUFU.EX2 R47, R47 ;  /* 0x0000002f002f7308 */ /* 0x000ee40000000800 */
[C---:B----4-:R-:W-:Y:S01]  /*c6a0*/  F2FP.F16.F32.PACK_AB R8, R37.reuse, R36 ;  /* 0x000000242508723e */ /* 0x050fe200000000ff */
[----:B------:R-:W-:Y:S01]  /*c6b0*/  FADD.FTZ R37, R37, R33 ;  /* 0x0000002125257221 */ /* 0x000fe20000010000 */
[C---:B-1----:R-:W-:Y:S03]  /*c6c0*/  F2FP.F16.F32.PACK_AB R10, R41.reuse, R40 ;  /* 0x00000028290a723e */ /* 0x042fe600000000ff */
[----:B------:R-:W-:Y:S03]  /*c6d0*/  FADD.FTZ R37, R40, R37 ;  /* 0x0000002528257221 */ /* 0x000fe60000010000 */
[----:B------:R-:W1:Y:S01]  /*c6e0*/  MUFU.EX2 R50, R50 ;  /* 0x0000003200327308 */ /* 0x000e620000000800 */
[----:B-----5:R-:W-:Y:S01]  /*c6f0*/  FADD.FTZ R42, R46, R42 ;  /* 0x0000002a2e2a7221 */ /* 0x020fe20000010000 */
[----:B------:R-:W-:Y:S08]  /*c700*/  FADD.FTZ R41, R41, R37 ;  /* 0x0000002529297221 */ /* 0x000ff00000010000 */
[----:B------:R-:W4:Y:S01]  /*c710*/  MUFU.EX2 R28, R51 ;  /* 0x00000033001c7308 */ /* 0x000f220000000800 */
[C---:B---3--:R-:W-:Y:S01]  /*c720*/  F2FP.F16.F32.PACK_AB R9, R47.reuse, R46 ;  /* 0x0000002e2f09723e */ /* 0x048fe200000000ff */
[----:B------:R-:W-:Y:S08]  /*c730*/  FADD.FTZ R47, R47, R42 ;  /* 0x0000002a2f2f7221 */ /* 0x000ff00000010000 */
[----:B------:R-:W3:Y:S01]  /*c740*/  MUFU.EX2 R44, R44 ;  /* 0x0000002c002c7308 */ /* 0x000ee20000000800 */
[----:B-1----:R-:W-:Y:S09]  /*c750*/  FADD.FTZ R47, R50, R47 ;  /* 0x0000002f322f7221 */ /* 0x002ff20000010000 */
[----:B------:R-:W1:Y:S01]  /*c760*/  MUFU.EX2 R45, R45 ;  /* 0x0000002d002d7308 */ /* 0x000e620000000800 */
[C---:B----4-:R-:W-:Y:S01]  /*c770*/  F2FP.F16.F32.PACK_AB R11, R28.reuse, R50 ;  /* 0x000000321c0b723e */ /* 0x050fe200000000ff */
[----:B------:R-:W-:Y:S08]  /*c780*/  FADD.FTZ R28, R28, R47 ;  /* 0x0000002f1c1c7221 */ /* 0x000ff00000010000 */
[----:B------:R-:W-:Y:S01]  /*c790*/  MUFU.EX2 R48, R48 ;  /* 0x0000003000307308 */ /* 0x000fe20000000800 */
[C---:B------:R-:W-:Y:S05]  /*c7a0*/  HMMA.16816.F32 R140, R8.reuse, R12, R140 ;  /* 0x0000000c088c723c */ /* 0x040fea000000188c */
[----:B---3--:R-:W-:Y:S01]  /*c7b0*/  FADD.FTZ R41, R44, R41 ;  /* 0x000000292c297221 */ /* 0x008fe20000010000 */
        /* <DEDUP_REMOVED lines=10> */
[----:B---3--:R-:W-:Y:S01]  /*c860*/  F2FP.F16.F32.PACK_AB R22, R49, R48 ;  /* 0x000000303116723e */ /* 0x008fe200000000ff */
[--C-:B------:R-:W-:Y:S01]  /*c870*/  FFMA.FTZ R24, R63, UR4, -R4.reuse ;  /* 0x000000043f187c23 */ /* 0x100fe20008010804 */
[--C-:B------:R-:W-:Y:S01]  /*c880*/  FFMA.FTZ R25, R66, UR4, -R4.reuse ;  /* 0x0000000442197c23 */ /* 0x100fe20008010804 */
[----:B------:R-:W-:Y:S01]  /*c890*/  FFMA.FTZ R4, R67, UR4, -R4 ;  /* 0x0000000443047c23 */ /* 0x000fe20008010804 */
[----:B------:R-:W-:Y:S03]  /*c8a0*/  FADD.FTZ R45, R48, R45 ;  /* 0x0000002d302d7221 */ /* 0x000fe60000010000 */
[----:B------:R-:W3:Y:S01]  /*c8b0*/  MUFU.EX2 R30, R30 ;  /* 0x0000001e001e7308 */ /* 0x000ee20000000800 */
[----:B-1----:R-:W-:Y:S01]  /*c8c0*/  FADD.FTZ R28, R2, R28 ;  /* 0x0000001c021c7221 */ /* 0x002fe20000010000 */
[----:B------:R-:W-:Y:S08]  /*c8d0*/  FADD.FTZ R49, R49, R45 ;  /* 0x0000002d31317221 */ /* 0x000ff00000010000 */
        /* <DEDUP_REMOVED lines=14> */
[C---:B---3--:R-:W-:Y:S01]  /*c9c0*/  FADD.FTZ R49, R53.reuse, R49 ;  /* 0x0000003135317221 */ /* 0x048fe20000010000 */
[C---:B----4-:R-:W-:Y:S07]  /*c9d0*/  HMMA.16816.F32 R132, R20.reuse, R12, R132 ;  /* 0x0000000c1484723c */ /* 0x050fee0000001884 */
[----:B------:R-:W3:Y:S01]  /*c9e0*/  MUFU.EX2 R6, R6 ;  /* 0x0000000600067308 */ /* 0x000ee20000000800 */
[----:B-1----:R-:W-:Y:S01]  /*c9f0*/  FADD.FTZ R49, R0, R49 ;  /* 0x0000003100317221 */ /* 0x002fe20000010000 */
[----:B------:R-:W-:Y:S08]  /*ca00*/  HMMA.16816.F32 R128, R20, R14, R128 ;  /* 0x0000000e1480723c */ /* 0x000ff00000001880 */
[----:B------:R-:W1:Y:S03]  /*ca10*/  MUFU.EX2 R24, R24 ;  /* 0x0000001800187308 */ /* 0x000e660000000800 */
[----:B------:R-:W-:Y:S01]  /*ca20*/  F2FP.F16.F32.PACK_AB R12, R53, R52 ;  /* 0x00000034350c723e */ /* 0x000fe200000000ff */
[C---:B--2---:R-:W-:Y:S01]  /*ca30*/  FADD.FTZ R119, R68.reuse, R49 ;  /* 0x0000003144777221 */ /* 0x044fe20000010000 */
[----:B------:R-:W-:Y:S05]  /*ca40*/  F2FP.F16.F32.PACK_AB R14, R68, R0 ;  /* 0x00000000440e723e */ /* 0x000fea00000000ff */
[----:B------:R-:W2:Y:S01]  /*ca50*/  MUFU.EX2 R25, R25 ;  /* 0x0000001900197308 */ /* 0x000ea20000000800 */
[----:B---3--:R-:W-:Y:S09]  /*ca60*/  FADD.FTZ R7, R6, R7 ;  /* 0x0000000706077221 */ /* 0x008ff20000010000 */
[----:B------:R-:W3:Y:S01]  /*ca70*/  MUFU.EX2 R4, R4 ;  /* 0x0000000400047308 */ /* 0x000ee20000000800 */
[C---:B-1----:R-:W-:Y:S01]  /*ca80*/  F2FP.F16.F32.PACK_AB R13, R24.reuse, R6 ;  /* 0x00000006180d723e */ /* 0x042fe200000000ff */
[----:B------:R-:W-:Y:S04]  /*ca90*/  FADD.FTZ R7, R24, R7 ;  /* 0x0000000718077221 */ /* 0x000fe80000010000 */
[----:B--2---:R-:W-:Y:S01]  /*caa0*/  FADD.FTZ R7, R25, R7 ;  /* 0x0000000719077221 */ /* 0x004fe20000010000 */
[C---:B---3--:R-:W-:Y:S03]  /*cab0*/  F2FP.F16.F32.PACK_AB R15, R4.reuse, R25 ;  /* 0x00000019040f723e */ /* 0x048fe600000000ff */
[----:B------:R-:W-:Y:S04]  /*cac0*/  FADD.FTZ R120, R4, R7 ;  /* 0x0000000704787221 */ /* 0x000fe80000010000 */
[C---:B-----5:R-:W-:Y:S06]  /*cad0*/  HMMA.16816.F32 R140, R12.reuse, R8, R140 ;  /* 0x000000080c8c723c */ /* 0x060fec000000188c */
[C---:B------:R-:W-:Y:S06]  /*cae0*/  HMMA.16816.F32 R136, R12.reuse, R10, R136 ;  /* 0x0000000a0c88723c */ /* 0x040fec0000001888 */
[C---:B------:R-:W-:Y:S06]  /*caf0*/  HMMA.16816.F32 R132, R12.reuse, R16, R132 ;  /* 0x000000100c84723c */ /* 0x040fec0000001884 */
[----:B------:R-:W-:Y:S01]  /*cb00*/  HMMA.16816.F32 R128, R12, R18, R128 ;  /* 0x000000120c80723c */ /* 0x000fe20000001880 */
[----:B------:R-:W-:Y:S11]  /*cb10*/  @!UPT UIADD3 URZ, URZ, URZ, URZ ;  /* 0x0000003f3f3ff290 */ /* 0x000ff6000fffe03f */
[----:B------:R-:W-:Y:S01]  /*cb20*/  @!UPT UIADD3 URZ, URZ, URZ, URZ ;  /* 0x0000003f3f3ff290 */ /* 0x000fe2000fffe03f */
[----:B------:R-:W-:Y:S11]  /*cb30*/  @P0 BRA `(.L_x_4896) ;  /* 0xffffffcc00bc0947 */ /* 0x000ff6000383ffff */
.L_x_4892:
        /* <DEDUP_REMOVED lines=17> */
[----:B------:R-:W-:Y:S02]  /*cc50*/  LEA.HI R13, R4, R5, RZ, 0x2 ;  /* 0x00000005040d7211 */ /* 0x000fe400078f10ff */
[----:B-----5:R-:W-:Y:S02]  /*cc60*/  SHF.R.S32.HI R2, RZ, 0x1f, R15 ;  /* 0x0000001fff027819 */ /* 0x020fe4000001140f */
[----:B------:R-:W-:Y:S02]  /*cc70*/  SHF.R.S32.HI R18, RZ, 0x2, R13 ;  /* 0x00000002ff127819 */ /* 0x000fe4000001140d */
[----:B------:R-:W-:Y:S02]  /*cc80*/  LEA.HI R11, R2, R15, RZ, 0x3 ;  /* 0x0000000f020b7211 */ /* 0x000fe400078f18ff */
[----:B------:R-:W-:Y:S02]  /*cc90*/  LEA.HI R3, R4, R5, RZ, 0x5 ;  /* 0x0000000504037211 */ /* 0x000fe400078f28ff */
[----:B------:R-:W-:Y:S01]  /*cca0*/  LEA.HI R2, R2, R15, RZ, 0x5 ;  /* 0x0000000f02027211 */ /* 0x000fe200078f28ff */
[----:B--2---:R-:W-:Y:S01]  /*ccb0*/  FADD.FTZ R7, R7, R0 ;  /* 0x0000000007077221 */ /* 0x004fe20000010000 */
[----:B------:R-:W-:-:S02]  /*ccc0*/  LOP3.LUT R14, R13, 0xfffffffc, RZ, 0xc0, !PT ;  /* 0xfffffffc0d0e7812 */ /* 0x000fc400078ec0ff */
[----:B------:R-:W-:Y:S01]  /*ccd0*/  SHF.R.S32.HI R16, RZ, 0x1f, R18 ;  /* 0x0000001fff107819 */ /* 0x000fe20000011412 */
[----:B---3--:R-:W-:Y:S01]  /*cce0*/  FADD.FTZ R6, R120, R6 ;  /* 0x0000000678067221 */ /* 0x008fe20000010000 */
[----:B------:R-:W-:Y:S01]  /*ccf0*/  SHF.R.S32.HI R12, RZ, 0x5, R3 ;  /* 0x00000005ff0c7819 */ /* 0x000fe20000011403 */
[----:B------:R-:W-:Y:S01]  /*cd00*/  IMAD.IADD R14, R5, 0x1, -R14 ;  /* 0x00000001050e7824 */ /* 0x000fe200078e0a0e */
[----:B------:R-:W-:Y:S02]  /*cd10*/  LOP3.LUT R10, R11, 0xfffffff8, RZ, 0xc0, !PT ;  /* 0xfffffff80b0a7812 */ /* 0x000fe400078ec0ff */
[----:B------:R-:W-:Y:S01]  /*cd20*/  LOP3.LUT R0, R2, 0xffffffe0, RZ, 0xc0, !PT ;  /* 0xffffffe002007812 */ /* 0x000fe200078ec0ff */
[----:B------:R-:W-:Y:S01]  /*cd30*/  IMAD R12, R12, 0x100, R14 ;  /* 0x000001000c0c7824 */ /* 0x000fe200078e020e */
[----:B------:R-:W-:Y:S01]  /*cd40*/  SHF.R.S32.HI R13, RZ, 0x3, R11 ;  /* 0x00000003ff0d7819 */ /* 0x000fe2000001140b */
[C---:B------:R-:W-:Y:S01]  /*cd50*/  IMAD.IADD R10, R15.reuse, 0x1, -R10 ;  /* 0x000000010f0a7824 */ /* 0x040fe200078e0a0a */
[----:B------:R-:W-:Y:S01]  /*cd60*/  LEA.HI R16, R16, R18, RZ, 0x3 ;  /* 0x0000001210107211 */ /* 0x000fe200078f18ff */
[----:B------:R-:W-:Y:S01]  /*cd70*/  IMAD.IADD R0, R15, 0x1, -R0 ;  /* 0x000000010f007824 */ /* 0x000fe200078e0a00 */
[----:B------:R-:W-:-:S02]  /*cd80*/  LEA.HI R14, R4, R5, RZ, 0x6 ;  /* 0x00000005040e7211 */ /* 0x000fc400078f30ff */
[----:B------:R-:W-:Y:S02]  /*cd90*/  LEA.HI R15, R11, R13, RZ, 0x1 ;  /* 0x0000000d0b0f7211 */ /* 0x000fe400078f08ff */
[----:B------:R-:W-:Y:S02]  /*cda0*/  LOP3.LUT R16, R16, 0xfffffff8, RZ, 0xc0, !PT ;  /* 0xfffffff810107812 */ /* 0x000fe400078ec0ff */
[----:B------:R-:W-:Y:S02]  /*cdb0*/  SHF.L.U32 R11, R14, 0x2, RZ ;  /* 0x000000020e0b7819 */ /* 0x000fe400000006ff */
[----:B------:R-:W-:Y:S01]  /*cdc0*/  LOP3.LUT R15, R15, 0xfffffffe, RZ, 0xc0, !PT ;  /* 0xfffffffe0f0f7812 */ /* 0x000fe200078ec0ff */
[----:B------:R-:W-:Y:S01]  /*cdd0*/  IMAD.IADD R18, R18, 0x1, -R16 ;  /* 0x0000000112127824 */ /* 0x000fe200078e0a10 */
[----:B------:R-:W-:Y:S02]  /*cde0*/  LOP3.LUT R11, R11, 0x3fffff00, RZ, 0xc0, !PT ;  /* 0x3fffff000b0b7812 */ /* 0x000fe400078ec0ff */
[----:B------:R-:W-:Y:S01]  /*cdf0*/  LEA.HI R17, R10, R10, RZ, 0x1 ;  /* 0x0000000a0a117211 */ /* 0x000fe200078f08ff */
[----:B------:R-:W-:Y:S01]  /*ce00*/  IMAD.IADD R15, R13, 0x1, -R15 ;  /* 0x000000010d0f7824 */ /* 0x000fe200078e0a0f */
[----:B------:R-:W-:-:S02]  /*ce10*/  LEA.HI R19, R18, R18, RZ, 0x1 ;  /* 0x0000001212137211 */ /* 0x000fc400078f08ff */
[----:B------:R-:W-:Y:S01]  /*ce20*/  FSETP.NE.FTZ.AND P3, PT, R7, RZ, PT ;  /* 0x000000ff0700720b */ /* 0x000fe20003f75000 */
[----:B------:R-:W-:Y:S01]  /*ce30*/  IMAD R15, R15, 0x20, R11 ;  /* 0x000000200f0f7824 */ /* 0x000fe200078e020b */
[----:B------:R-:W-:Y:S02]  /*ce40*/  SHF.R.S32.HI R16, RZ, 0x1, R17 ;  /* 0x00000001ff107819 */ /* 0x000fe40000011411 */
[----:B------:R-:W-:Y:S02]  /*ce50*/  LOP3.LUT R17, R17, 0xfffffffe, RZ, 0xc0, !PT ;  /* 0xfffffffe11117812 */ /* 0x000fe400078ec0ff */
[----:B------:R-:W-:Y:S01]  /*ce60*/  SHF.R.S32.HI R11, RZ, 0x1, R19 ;  /* 0x00000001ff0b7819 */ /* 0x000fe20000011413 */
[----:B------:R-:W-:Y:S01]  /*ce70*/  IMAD.SHL.U32 R16, R16, 0x8, RZ ;  /* 0x0000000810107824 */ /* 0x000fe200078e00ff */
[----:B------:R-:W-:Y:S02]  /*ce80*/  FSETP.NE.FTZ.AND P2, PT, R6, RZ, PT ;  /* 0x000000ff0600720b */ /* 0x000fe40003f55000 */
[----:B------:R-:W-:Y:S01]  /*ce90*/  IADD3 R10, R10, -R17, RZ ;  /* 0x800000110a0a7210 */ /* 0x000fe20007ffe0ff */
[----:B------:R-:W-:Y:S01]  /*cea0*/  IMAD.SHL.U32 R17, R11, 0x40, RZ ;  /* 0x000000400b117824 */ /* 0x000fe200078e00ff */
[----:B------:R-:W-:Y:S01]  /*ceb0*/  LOP3.LUT R19, R19, 0x1fffffe, RZ, 0xc0, !PT ;  /* 0x01fffffe13137812 */ /* 0x000fe200078ec0ff */
[----:B------:R-:W2:Y:S01]  /*cec0*/  @P3 MUFU.RCP R9, R7 ;  /* 0x0000000700093308 */ /* 0x000ea20000001000 */
[----:B------:R-:W-:Y:S01]  /*ced0*/  LOP3.LUT P0, RZ, R11, 0x2, RZ, 0xc0, !PT ;  /* 0x000000020bff7812 */ /* 0x000fe2000780c0ff */
[----:B------:R-:W-:Y:S01]  /*cee0*/  IMAD R10, R10, 0x4, R15 ;  /* 0x000000040a0a7824 */ /* 0x000fe200078e020f */
[----:B------:R-:W-:Y:S01]  /*cef0*/  LOP3.LUT R17, R17, 0xc0, RZ, 0xc0, !PT ;  /* 0x000000c011117812 */ /* 0x000fe200078ec0ff */
[----:B------:R-:W-:Y:S01]  /*cf00*/  IMAD.IADD R19, R18, 0x1, -R19 ;  /* 0x0000000112137824 */ /* 0x000fe200078e0a13 */
[----:B------:R-:W-:Y:S01]  /*cf10*/  LOP3.LUT R15, R11, 0x1, RZ, 0xc0, !PT ;  /* 0x000000010b0f7812 */ /* 0x000fe200078ec0ff */
[----:B------:R-:W3:Y:S01]  /*cf20*/  @P3 LDC R33, c[0x0][0x2e8] ;  /* 0x0000ba00ff213b82 */ /* 0x000ee20000000800 */
[----:B------:R-:W-:Y:S01]  /*cf30*/  LEA.HI R17, R17, R17, RZ, 0x1d ;  /* 0x0000001111117211 */ /* 0x000fe200078fe8ff */
[----:B------:R-:W4:Y:S01]  /*cf40*/  @P2 MUFU.RCP R8, R6 ;  /* 0x0000000600082308 */ /* 0x000f220000001000 */
[----:B------:R-:W-:Y:S01]  /*cf50*/  IMAD R12, R19, 0x10, R12 ;  /* 0x00000010130c7824 */ /* 0x000fe200078e020c */
[----:B------:R-:W-:-:S02]  /*cf60*/  LEA.HI R14, R4, R5, RZ, 0x4 ;  /* 0x00000005040e7211 */ /* 0x000fc400078f20ff */
[----:B------:R-:W-:Y:S01]  /*cf70*/  ISETP.NE.U32.AND P1, PT, R15, 0x1, PT ;  /* 0x000000010f00780c */ /* 0x000fe20003f25070 */
[----:B------:R-:W-:Y:S01]  /*cf80*/  IMAD.U32 R12, R12, 0x2, R17 ;  /* 0x000000020c0c7824 */ /* 0x000fe200078e0011 */
[----:B------:R-:W-:Y:S01]  /*cf90*/  MOV R11, 0xffffffe0 ;  /* 0xffffffe0000b7802 */ /* 0x000fe20000000f00 */
[----:B------:R-:W5:Y:S01]  /*cfa0*/  @P2 LDC R32, c[0x0][0x2e8] ;  /* 0x0000ba00ff202b82 */ /* 0x000f620000000800 */
[----:B------:R-:W-:Y:S01]  /*cfb0*/  SHF.R.S32.HI R14, RZ, 0x4, R14 ;  /* 0x00000004ff0e7819 */ /* 0x000fe2000001140e */
[C---:B--2---:R-:W-:Y:S01]  /*cfc0*/  FMUL.FTZ R140, R9.reuse, R140 ;  /* 0x0000008c098c7220 */ /* 0x044fe20000410000 */
        /* <DEDUP_REMOVED lines=9> */
[----:B------:R-:W-:-:S02]  /*d060*/  IMAD.SHL.U32 R14, R14, 0x40, RZ ;  /* 0x000000400e0e7824 */ /* 0x000fc400078e00ff */
[----:B----4-:R-:W-:Y:S01]  /*d070*/  FMUL.FTZ R143, R8, R143 ;  /* 0x0000008f088f7220 */ /* 0x010fe20000410000 */
[----:B------:R-:W-:Y:S02]  /*d080*/  VIADD R9, R12, 0x40 ;  /* 0x000000400c097836 */ /* 0x000fe40000000000 */
[----:B------:R-:W-:Y:S01]  /*d090*/  FMUL.FTZ R142, R8, R142 ;  /* 0x0000008e088e7220 */ /* 0x000fe20000410000 */
[----:B------:R-:W-:Y:S02]  /*d0a0*/  @P0 VIADD R9, R12, 0xffffffc0 ;  /* 0xffffffc00c090836 */ /* 0x000fe40000000000 */
[C---:B------:R-:W-:Y:S01]  /*d0b0*/  FMUL.FTZ R139, R8.reuse, R139 ;  /* 0x0000008b088b7220 */ /* 0x040fe20000410000 */
[C---:B------:R-:W-:Y:S01]  /*d0c0*/  FMUL.FTZ R138, R8.reuse, R138 ;  /* 0x0000008a088a7220 */ /* 0x040fe20000410000 */
[C---:B------:R-:W-:Y:S01]  /*d0d0*/  FMUL.FTZ R135, R8.reuse, R135 ;  /* 0x0000008708877220 */ /* 0x040fe20000410000 */
[C---:B------:R-:W-:Y:S01]  /*d0e0*/  FMUL.FTZ R134, R8.reuse, R134 ;  /* 0x0000008608867220 */ /* 0x040fe20000410000 */
[C---:B------:R-:W-:Y:S01]  /*d0f0*/  FMUL.FTZ R131, R8.reuse, R131 ;  /* 0x0000008308837220 */ /* 0x040fe20000410000 */
[----:B------:R-:W-:Y:S01]  /*d100*/  FMUL.FTZ R130, R8, R130 ;  /* 0x0000008208827220 */ /* 0x000fe20000410000 */
[----:B------:R-:W-:Y:S01]  /*d110*/  IMAD.IADD R8, R12, 0x1, R11 ;  /* 0x000000010c087824 */ /* 0x000fe200078e020b */
[----:B------:R-:W-:Y:S01]  /*d120*/  LOP3.LUT R14, R14, 0xc0, RZ, 0xc0, !PT ;  /* 0x000000c00e0e7812 */ /* 0x000fe200078ec0ff */
[----:B------:R-:W-:Y:S01]  /*d130*/  IMAD.IADD R11, R11, 0x1, R9 ;  /* 0x000000010b0b7824 */ /* 0x000fe200078e0209 */
[----:B------:R-:W-:Y:S01]  /*d140*/  STS.64 [R12], R140 ;  /* 0x0000008c0c007388 */ /* 0x000fe20000000a00 */
[----:B------:R-:W-:Y:S01]  /*d150*/  SHF.R.S32.HI R2, RZ, 0x5, R2 ;  /* 0x00000005ff027819 */ /* 0x000fe20000011402 */
[----:B------:R-:W2:Y:S01]  /*d160*/  @P3 MUFU.LG2 R7, R7 ;  /* 0x0000000700073308 */ /* 0x000ea20000000c00 */
[----:B------:R-:W-:Y:S01]  /*d170*/  LOP3.LUT R16, R14, 0x18, R16, 0xf8, !PT ;  /* 0x000000180e107812 */ /* 0x000fe200078ef810 */
[----:B------:R4:W-:Y:S01]  /*d180*/  STS.64 [R12+0x400], R142 ;  /* 0x0004008e0c007388 */ /* 0x0009e20000000a00 */
[----:B------:R-:W-:-:S02]  /*d190*/  SHF.R.U32.HI R14, RZ, 0x3, R14 ;  /* 0x00000003ff0e7819 */ /* 0x000fc4000001160e */
[----:B------:R-:W-:Y:S01]  /*d1a0*/  LOP3.LUT R3, R3, 0xffffffe0, RZ, 0xc0, !PT ;  /* 0xffffffe003037812 */ /* 0x000fe200078ec0ff */
[----:B------:R-:W-:Y:S01]  /*d1b0*/  STS.64 [R8], R136 ;  /* 0x0000008808007388 */ /* 0x000fe20000000a00 */
[----:B------:R-:W-:Y:S01]  /*d1c0*/  LOP3.LUT R14, R16, R14, RZ, 0x3c, !PT ;  /* 0x0000000e100e7212 */ /* 0x000fe200078e3cff */
[----:B------:R-:W1:Y:S01]  /*d1d0*/  @P2 MUFU.LG2 R6, R6 ;  /* 0x0000000600062308 */ /* 0x000e620000000c00 */
[----:B------:R-:W-:Y:S01]  /*d1e0*/  LEA.HI R15, R4, R5, RZ, 0x3 ;  /* 0x00000005040f7211 */ /* 0x000fe200078f18ff */
[----:B------:R-:W-:Y:S01]  /*d1f0*/  STS.64 [R8+0x400], R138 ;  /* 0x0004008a08007388 */ /* 0x000fe20000000a00 */
[----:B------:R-:W-:Y:S02]  /*d200*/  IMAD.IADD R3, R5, 0x1, -R3 ;  /* 0x0000000105037824 */ /* 0x000fe400078e0a03 */
[----:B------:R-:W-:Y:S01]  /*d210*/  IMAD.IADD R14, R10, 0x1, R14 ;  /* 0x000000010a0e7824 */ /* 0x000fe200078e020e */
[----:B------:R-:W-:Y:S01]  /*d220*/  STS.64 [R9], R132 ;  /* 0x0000008409007388 */ /* 0x000fe20000000a00 */
[----:B------:R-:W-:-:S02]  /*d230*/  LOP3.LUT R15, R15, 0xfffffff8, RZ, 0xc0, !PT ;  /* 0xfffffff80f0f7812 */ /* 0x000fc400078ec0ff */
[----:B------:R-:W-:Y:S01]  /*d240*/  LOP3.LUT P0, RZ, R3, 0x3, RZ, 0xc0, !PT ;  /* 0x0000000303ff7812 */ /* 0x000fe2000780c0ff */
[----:B------:R3:W-:Y:S01]  /*d250*/  STS.64 [R9+0x400], R134 ;  /* 0x0004008609007388 */ /* 0x0007e20000000a00 */
[----:B------:R-:W-:Y:S01]  /*d260*/  LEA R14, R14, UR5, 0x2 ;  /* 0x000000050e0e7c11 */ /* 0x000fe2000f8e10ff */
[----:B------:R-:W-:Y:S02]  /*d270*/  IMAD.IADD R15, R5, 0x1, -R15 ;  /* 0x00000001050f7824 */ /* 0x000fe400078e0a0f */
[----:B--2---:R-:W-:Y:S01]  /*d280*/  @P3 FMUL.FTZ R7, R7, 0.69314718246459960938 ;  /* 0x3f31721807073820 */ /* 0x004fe20000410000 */
[----:B------:R-:W-:Y:S01]  /*d290*/  STS.64 [R11], R128 ;  /* 0x000000800b007388 */ /* 0x000fe20000000a00 */
[----:B------:R-:W-:Y:S02]  /*d2a0*/  IMAD.MOV.U32 R3, RZ, RZ, -0x800000 ;  /* 0xff800000ff037424 */ /* 0x000fe400078e00ff */
[----:B-1----:R-:W-:Y:S01]  /*d2b0*/  @P2 FMUL.FTZ R6, R6, 0.69314718246459960938 ;  /* 0x3f31721806062820 */ /* 0x002fe20000410000 */
[----:B------:R1:W-:Y:S01]  /*d2c0*/  STS.64 [R11+0x400], R130 ;  /* 0x000400820b007388 */ /* 0x0003e20000000a00 */
[----:B----4-:R-:W2:Y:S08]  /*d2d0*/  LDC R12, c[0x0][0x270] ;  /* 0x00009c00ff0c7b82 */ /* 0x010eb00000000800 */
[----:B------:R-:W-:Y:S01]  /*d2e0*/  BAR.SYNC.DEFER_BLOCKING 0x0 ;  /* 0x0000000000007b1d */ /* 0x000fe20000010000 */
[----:B-----5:R-:W-:-:S05]  /*d2f0*/  @P2 FFMA.FTZ R3, R69, R32, R6 ;  /* 0x0000002045032223 */ /* 0x020fca0000010006 */
[----:B------:R-:W4:Y:S02]  /*d300*/  S2R R10, SR_CTAID.Y ;  /* 0x00000000000a7919 */ /* 0x000f240000002600 */
[----:B---3--:R-:W4:Y:S01]  /*d310*/  LDC.64 R8, c[0x0][0x2c0] ;  /* 0x0000b000ff087b82 */ /* 0x008f220000000a00 */
[----:B-1----:R-:W1:Y:S01]  /*d320*/  S2R R11, SR_CTAID.X ;  /* 0x00000000000b7919 */ /* 0x002e620000002500 */
[----:B------:R-:W3:Y:S04]  /*d330*/  LDS.128 R28, [R14] ;  /* 0x000000000e1c7984 */ /* 0x000ee80000000c00 */
[----:B------:R-:W2:Y:S04]  /*d340*/  LDS.128 R24, [R14+0x800] ;  /* 0x000800000e187984 */ /* 0x000ea80000000c00 */
[----:B------:R-:W2:Y:S04]  /*d350*/  LDS.128 R20, [R14+0x1000] ;  /* 0x001000000e147984 */ /* 0x000ea80000000c00 */
[----:B------:R5:W2:Y:S01]  /*d360*/  LDS.128 R16, [R14+0x1800] ;  /* 0x001800000e107984 */ /* 0x000aa20000000c00 */
[----:B----4-:R-:W-:-:S02]  /*d370*/  IMAD R8, R10, R8, R149 ;  /* 0x000000080a087224 */ /* 0x010fc400078e0295 */
[----:B-1----:R-:W-:Y:S01]  /*d380*/  IMAD.SHL.U32 R11, R11, 0x40, RZ ;  /* 0x000000400b0b7824 */ /* 0x002fe200078e00ff */
[----:B-----5:R-:W-:-:S04]  /*d390*/  SHF.R.S32.HI R14, RZ, 0x1f, R2 ;  /* 0x0000001fff0e7819 */ /* 0x020fc80000011402 */
[----:B------:R-:W-:Y:S02]  /*d3a0*/  LEA.HI R4, R14, R2, RZ, 0x2 ;  /* 0x000000020e047211 */ /* 0x000fe400078f10ff */
[----:B------:R-:W-:Y:S02]  /*d3b0*/  SHF.R.S32.HI R14, RZ, 0x1f, R0 ;  /* 0x0000001fff0e7819 */ /* 0x000fe40000011400 */
[----:B------:R-:W-:Y:S02]  /*d3c0*/  LOP3.LUT R4, R4, 0xfffffffc, RZ, 0xc0, !PT ;  /* 0xfffffffc04047812 */ /* 0x000fe400078ec0ff */
[----:B------:R-:W-:Y:S01]  /*d3d0*/  LEA.HI R14, R14, R0, RZ, 0x2 ;  /* 0x000000000e0e7211 */ /* 0x000fe200078f10ff */
[----:B------:R-:W-:Y:S01]  /*d3e0*/  IMAD.MOV R0, RZ, RZ, -R149 ;  /* 0x000000ffff007224 */ /* 0x000fe200078e0a95 */
[----:B------:R-:W-:Y:S02]  /*d3f0*/  IADD3 R4, R2, -R4, RZ ;  /* 0x8000000402047210 */ /* 0x000fe40007ffe0ff */
[----:B------:R-:W-:Y:S01]  /*d400*/  SHF.R.S32.HI R14, RZ, 0x2, R14 ;  /* 0x00000002ff0e7819 */ /* 0x000fe2000001140e */
[----:B--2---:R-:W-:Y:S01]  /*d410*/  IMAD R0, R12, R0, UR4 ;  /* 0x000000040c007e24 */ /* 0x004fe2000f8e0200 */
[----:B------:R-:W-:Y:S01]  /*d420*/  MOV R2, 0xff800000 ;  /* 0xff80000000027802 */ /* 0x000fe20000000f00 */
[----:B------:R-:W-:-:S02]  /*d430*/  @P3 FFMA.FTZ R2, R70, R33, R7 ;  /* 0x0000002146023223 */ /* 0x000fc40000010007 */
[----:B------:R-:W-:Y:S02]  /*d440*/  IMAD R4, R4, 0x10, R14 ;  /* 0x0000001004047824 */ /* 0x000fe400078e020e */
[----:B------:R-:W-:Y:S02]  /*d450*/  IMAD.SHL.U32 R14, R15, 0x4, RZ ;  /* 0x000000040f0e7824 */ /* 0x000fe400078e00ff */
[----:B------:R-:W-:-:S03]  /*d460*/  IMAD R0, R8, R12, R0 ;  /* 0x0000000c08007224 */ /* 0x000fc600078e0200 */
[----:B------:R-:W-:Y:S01]  /*d470*/  SHF.R.S32.HI R15, RZ, 0x1f, R14 ;  /* 0x0000001fff0f7819 */ /* 0x000fe2000001140e */
[----:B------:R-:W-:Y:S01]  /*d480*/  IMAD R0, R0, R9, R11 ;  /* 0x0000000900007224 */ /* 0x000fe200078e020b */
[----:B---3--:R-:W-:Y:S06]  /*d490*/  @P0 BRA `(.L_x_4898) ;  /* 0x00000000002c0947 */ /* 0x008fec0003800000 */
        /* <DEDUP_REMOVED lines=11> */
.L_x_4898:
[----:B------:R-:W-:Y:S05]  /*d550*/  BSYNC B0 ;  /* 0x0000000000007941 */ /* 0x000fea0003800000 */
.L_x_4897:
[----:B------:R-:W-:Y:S01]  /*d560*/  ULDC UR4, c[0x0][0x2d0] ;  /* 0x0000b40000047ab9 */ /* 0x000fe20000000800 */
[C---:B-1----:R-:W-:Y:S01]  /*d570*/  VIADD R2, R13.reuse, 0x10 ;  /* 0x000000100d027836 */ /* 0x042fe20000000000 */
[----:B------:R-:W-:Y:S01]  /*d580*/  ISETP.GE.AND P1, PT, R14, UR4, PT ;  /* 0x000000040e007c0c */ /* 0x000fe2000bf26270 */
[----:B------:R-:W-:Y:S01]  /*d590*/  ULDC UR4, c[0x0][0x2dc] ;  /* 0x0000b70000047ab9 */ /* 0x000fe20000000800 */
[C---:B------:R-:W-:Y:S02]  /*d5a0*/  IMAD.WIDE R14, R13.reuse, 0x20, R14 ;  /* 0x000000200d0e7825 */ /* 0x040fe400078e020e */
[CC--:B------:R-:W-:Y:S02]  /*d5b0*/  ISETP.GE.OR P4, PT, R13.reuse, R125.reuse, P1 ;  /* 0x0000007d0d00720c */ /* 0x0c0fe40000f86670 */
        /* <DEDUP_REMOVED lines=18> */
.L_x_4899:
        /* <DEDUP_REMOVED lines=10> */
.L_x_5382:


//--------------------- .text._ZN5flash24flash_fwd_splitkv_kernelI23Flash_fwd_kernel_traitsILi32ELi64ELi128ELi4ELb0ELb0EN7cutlass6half_tE19Flash_kernel_traitsILi32ELi64ELi128ELi4ES3_EELb1ELb0ELb1ELb0ELb0ELb1ELb1ELb0EEEvNS_16Flash_fwd_paramsE --------------------------
	.section	.text._ZN5flash24flash_fwd_splitkv_kernelI23Flash_fwd_kernel_traitsILi32ELi64ELi128ELi4ELb0ELb0EN7cutlass6half_tE19Flash_kernel_traitsILi32ELi64ELi128ELi4ES3_EELb1ELb0ELb1ELb0ELb0ELb1ELb1ELb0EEEvNS_16Flash_fwd_paramsE,"ax",@progbits
	.align	128
        .global         _ZN5flash24flash_fwd_splitkv_kernelI23Flash_fwd_kernel_traitsILi32ELi64ELi128ELi4ELb0ELb0EN7cutlass6half_tE19Flash_kernel_traitsILi32ELi64ELi128ELi4ES3_EELb1ELb0ELb1ELb0ELb0ELb1ELb1ELb0EEEvNS_16Flash_fwd_paramsE
        .type           _ZN5flash24flash_fwd_splitkv_kernelI23Flash_fwd_kernel_traitsILi32ELi64ELi128ELi4ELb0ELb0EN7cutlass6half_tE19Flash_kernel_traitsILi32ELi64ELi128ELi4ES3_EELb1ELb0ELb1ELb0ELb0ELb1ELb1ELb0EEEvNS_16Flash_fwd_paramsE,@function
        .size           _ZN5flash24flash_fwd_splitkv_kernelI23Flash_fwd_kernel_traitsILi32ELi64ELi128ELi4ELb0ELb0EN7cutlass6half_tE19Flash_kernel_traitsILi32ELi64ELi128ELi4ES3_EELb1ELb0ELb1ELb0ELb0ELb1ELb1ELb0EEEvNS_16Flash_fwd_paramsE,(.L_x_5383 - _ZN5flash24flash_fwd_splitkv_kernelI23Flash_fwd_kernel_traitsILi32ELi64ELi128ELi4ELb0ELb0EN7cutlass6half_tE19Flash_kernel_traitsILi32ELi64ELi128ELi4ES3_EELb1ELb0ELb1ELb0ELb0ELb1ELb1ELb0EEEvNS_16Flash_fwd_paramsE)
        .other          _ZN5flash24flash_fwd_splitkv_kernelI23Flash_fwd_kernel_traitsILi32ELi64ELi128ELi4ELb0ELb0EN7cutlass6half_tE19Flash_kernel_traitsILi32ELi64ELi128ELi4ES3_EELb1ELb0ELb1ELb0ELb0ELb1ELb1ELb0EEEvNS_16Flash_fwd_paramsE,@"STO_CUDA_ENTRY STV_DEFAULT"
_ZN5flash24flash_fwd_splitkv_kernelI23Flash_fwd_kernel_traitsILi32ELi64ELi128ELi4ELb0ELb0EN7cutlass6half_tE19Flash_kernel_traitsILi32ELi64ELi128ELi4ES3_EELb1ELb0ELb1ELb0ELb0ELb1ELb1ELb0EEEvNS_16Flash_fwd_paramsE:
.text._ZN5flash24flash_fwd_splitkv_kernelI23Flash_fwd_kernel_traitsILi32ELi64ELi128ELi4ELb0ELb0EN7cutlass6half_tE19Flash_kernel_traitsILi32ELi64ELi128ELi4ES3_EELb1ELb0ELb1ELb0ELb0ELb1ELb1ELb0EEEvNS_16Flash_fwd_paramsE:
        /* <DEDUP_REMOVED lines=59> */
.L_x_4900:
[----:B------:R-:W1:Y:S02]  /*03b0*/  LDC R6, c[0x0][0x2c8] ;  /* 0x0000b200ff067b82 */ /* 0x000e640000000800 */
.L_x_4901:
        /* <DEDUP_REMOVED lines=9> */
[----:B------:R-:W4:Y:S01]  /*0450*/  LDC R8, c[0x0][0x10] ;  /* 0x00000400ff087b82 */ /* 0x000f220000000800 */
[----:B-----5:R-:W-:-:S07]  /*0460*/  @P3 IMAD.IADD R89, R16, 0x1, -R13 ;  /* 0x0000000110593824 */ /* 0x020fce00078e0a0d */
[----:B---3--:R-:W3:Y:S01]  /*0470*/  LDC R2, c[0x0][0x2c8] ;  /* 0x0000b200ff027b82 */ /* 0x008ee20000000800 */
[----:B----4-:R-:W-:-:S04]  /*0480*/  IABS R10, R8 ;  /* 0x00000008000a7213 */ /* 0x010fc80000000000 */
[----:B--2---:R-:W2:Y:S01]  /*0490*/  I2F.RP R4, R10 ;  /* 0x0000000a00047306 */ /* 0x004ea20000209400 */
        /* <DEDUP_REMOVED lines=13> */
[--C-:B--2---:R-:W-:Y:S02]  /*0570*/  IMAD.MOV R3, RZ, RZ, -R19.reuse ;  /* 0x000000ffff037224 */ /* 0x104fe400078e0a13 */
[----:B------:R-:W-:Y:S02]  /*0580*/  IMAD.MOV.U32 R18, RZ, RZ, RZ ;  /* 0x000000ffff127224 */ /* 0x000fe400078e00ff */
[----:B------:R-:W-:Y:S02]  /*0590*/  IMAD R4, R3, R10, RZ ;  /* 0x0000000a03047224 */ /* 0x000fe400078e02ff */
[----:B------:R-:W2:Y:S02]  /*05a0*/  @!P3 LDC R3, c[0x0][0x2cc] ;  /* 0x0000b300ff03bb82 */ /* 0x000ea40000000800 */
[----:B------:R-:W-:-:S06]  /*05b0*/  IMAD.HI.U32 R4, R19, R4, R18 ;  /* 0x0000000413047227 */ /* 0x000fcc00078e0012 */
[----:B------:R-:W-:Y:S02]  /*05c0*/  IMAD.HI.U32 R9, R4, R11, RZ ;  /* 0x0000000b04097227 */ /* 0x000fe400078e00ff */
[----:B------:R-:W3:Y:S02]  /*05d0*/  @!P3 LDC.64 R4, c[0x0][0x318] ;  /* 0x0000c600ff04bb82 */ /* 0x000ee40000000a00 */
[----:B------:R-:W-:-:S05]  /*05e0*/  IMAD R11, R9, R2, R11 ;  /* 0x00000002090b7224 */ /* 0x000fca00078e020b */
[----:B------:R-:W-:Y:S01]  /*05f0*/  ISETP.GT.U32.AND P1, PT, R10, R11, PT ;  /* 0x0000000b0a00720c */ /* 0x000fe20003f24070 */
[----:B------:R-:W4:-:S12]  /*0600*/  LDC R2, c[0x0][0x398] ;  /* 0x0000e600ff027b82 */ /* 0x000f180000000800 */
[----:B------:R-:W-:Y:S02]  /*0610*/  @!P1 IMAD.IADD R11, R11, 0x1, -R10 ;  /* 0x000000010b0b9824 */ /* 0x000fe400078e0a0a */
[----:B------:R-:W-:Y:S01]  /*0620*/  @!P1 VIADD R9, R9, 0x1 ;  /* 0x0000000109099836 */ /* 0x000fe20000000000 */
[----:B------:R-:W-:Y:S02]  /*0630*/  ISETP.NE.AND P1, PT, R8, RZ, PT ;  /* 0x000000ff0800720c */ /* 0x000fe40003f25270 */
[----:B---3--:R-:W-:Y:S02]  /*0640*/  @!P3 ISETP.NE.U32.AND P2, PT, R4, RZ, PT ;  /* 0x000000ff0400b20c */ /* 0x008fe40003f45070 */
[----:B------:R-:W-:Y:S02]  /*0650*/  ISETP.GE.U32.AND P4, PT, R11, R10, PT ;  /* 0x0000000a0b00720c */ /* 0x000fe40003f86070 */
[----:B------:R-:W-:Y:S02]  /*0660*/  @!P3 ISETP.NE.AND.EX P2, PT, R5, RZ, PT, P2 ;  /* 0x000000ff0500b20c */ /* 0x000fe40003f45320 */
[----:B------:R-:W-:-:S02]  /*0670*/  IADD3 R4, -R90, 0xbf, R109 ;  /* 0x000000bf5a047810 */ /* 0x000fc40007ffe16d */
[----:B--2---:R-:W-:-:S04]  /*0680*/  @!P3 SEL R3, R3, RZ, P2 ;  /* 0x000000ff0303b207 */ /* 0x004fc80001000000 */
[----:B-1----:R-:W-:-:S03]  /*0690*/  @!P3 IADD3 R89, R3, R6, -R13 ;  /* 0x000000060359b210 */ /* 0x002fc60007ffe80d */
[----:B------:R-:W-:Y:S01]  /*06a0*/  @P4 VIADD R9, R9, 0x1 ;  /* 0x0000000109094836 */ /* 0x000fe20000000000 */
[----:B----4-:R-:W-:Y:S01]  /*06b0*/  IADD3 R4, R4, R2, R89 ;  /* 0x0000000204047210 */ /* 0x010fe20007ffe059 */
[----:B------:R-:W-:Y:S02]  /*06c0*/  VIADD R6, R89, 0x7f ;  /* 0x0000007f59067836 */ /* 0x000fe40000000000 */
[----:B------:R-:W-:Y:S01]  /*06d0*/  @!P0 IMAD.MOV R9, RZ, RZ, -R9 ;  /* 0x000000ffff098224 */ /* 0x000fe200078e0a09 */
[----:B------:R-:W-:Y:S02]  /*06e0*/  @!P1 LOP3.LUT R9, RZ, R8, RZ, 0x33, !PT ;  /* 0x00000008ff099212 */ /* 0x000fe400078e33ff */
[----:B------:R-:W-:Y:S02]  /*06f0*/  SHF.R.S32.HI R5, RZ, 0x1f, R6 ;  /* 0x0000001fff057819 */ /* 0x000fe40000011406 */
[----:B------:R-:W-:Y:S01]  /*0700*/  SHF.R.S32.HI R3, RZ, 0x1f, R4 ;  /* 0x0000001fff037819 */ /* 0x000fe20000011404 */
[----:B------:R-:W-:Y:S01]  /*0710*/  IMAD R103, R9, R0, RZ ;  /* 0x0000000009677224 */ /* 0x000fe200078e02ff */
[----:B------:R-:W-:-:S02]  /*0720*/  LEA.HI R5, R5, R6, RZ, 0x7 ;  /* 0x0000000605057211 */ /* 0x000fc400078f38ff */
[----:B------:R-:W-:Y:S01]  /*0730*/  LEA.HI R3, R3, R4, RZ, 0x7 ;  /* 0x0000000403037211 */ /* 0x000fe200078f38ff */
[----:B------:R-:W1:Y:S01]  /*0740*/  S2R R6, SR_TID.X ;  /* 0x0000000000067919 */ /* 0x000e620000002100 */
[----:B------:R-:W-:Y:S02]  /*0750*/  SHF.R.S32.HI R4, RZ, 0x7, R5 ;  /* 0x00000007ff047819 */ /* 0x000fe40000011405 */
[----:B------:R-:W-:Y:S02]  /*0760*/  SHF.R.S32.HI R3, RZ, 0x7, R3 ;  /* 0x00000007ff037819 */ /* 0x000fe40000011403 */
[----:B------:R-:W-:-:S04]  /*0770*/  VIADDMNMX R4, R103, R9, R4, PT ;  /* 0x0000000967047246 */ /* 0x000fc80003800104 */
[----:B------:R-:W-:-:S04]  /*0780*/  VIMNMX R130, R4, R3, PT ;  /* 0x0000000304827248 */ /* 0x000fc80003fe0100 */
[----:B------:R-:W-:-:S13]  /*0790*/  ISETP.GE.AND P0, PT, R103, R130, PT ;  /* 0x000000826700720c */ /* 0x000fda0003f06270 */
[----:B------:R-:W-:Y:S05]  /*07a0*/  @!P0 BRA `(.L_x_4902) ;  /* 0x0000000000e48947 */ /* 0x000fea0003800000 */
[----:B------:R-:W2:Y:S01]  /*07b0*/  LDC.64 R2, c[0x0][0x2c0] ;  /* 0x0000b000ff027b82 */ /* 0x000ea20000000a00 */
[----:B-1----:R-:W-:Y:S01]  /*07c0*/  SHF.R.S32.HI R5, RZ, 0x1f, R6 ;  /* 0x0000001fff057819 */ /* 0x002fe20000011406 */
[----:B------:R-:W-:Y:S01]  /*07d0*/  ULDC UR4, c[0x0][0x2dc] ;  /* 0x0000b70000047ab9 */ /* 0x000fe20000000800 */
[----:B------:R-:W-:Y:S02]  /*07e0*/  IMAD.IADD R90, R90, 0x1, -R109 ;  /* 0x000000015a5a7824 */ /* 0x000fe400078e0a6d */
[----:B------:R-:W-:-:S04]  /*07f0*/  LEA.HI R4, R5, R6, RZ, 0x3 ;  /* 0x0000000605047211 */ /* 0x000fc800078f18ff */
[----:B------:R-:W-:-:S05]  /*0800*/  LOP3.LUT R5, R4, 0xfffffff8, RZ, 0xc0, !PT ;  /* 0xfffffff804057812 */ /* 0x000fca00078ec0ff */
[----:B------:R-:W-:-:S05]  /*0810*/  IMAD.IADD R5, R6, 0x1, -R5 ;  /* 0x0000000106057824 */ /* 0x000fca00078e0a05 */
[----:B------:R-:W-:Y:S01]  /*0820*/  ISETP.NE.AND P3, PT, R5, RZ, PT ;  /* 0x000000ff0500720c */ /* 0x000fe20003f65270 */
[----:B--2---:R-:W-:-:S04]  /*0830*/  IMAD R2, R0, R2, R127 ;  /* 0x0000000200027224 */ /* 0x004fc800078e027f */
[----:B------:R-:W-:Y:S01]  /*0840*/  IMAD R0, R2, R7, R22 ;  /* 0x0000000702007224 */ /* 0x000fe200078e0216 */
[----:B------:R-:W-:Y:S01]  /*0850*/  SHF.R.S32.HI R7, RZ, 0x3, R4 ;  /* 0x00000003ff077819 */ /* 0x000fe20000011404 */
[----:B------:R-:W-:Y:S02]  /*0860*/  IMAD.SHL.U32 R2, R5, 0x4, RZ ;  /* 0x0000000405027824 */ /* 0x000fe400078e00ff */
[----:B------:R-:W-:Y:S01]  /*0870*/  IMAD R0, R0, R3, R109 ;  /* 0x0000000300007224 */ /* 0x000fe200078e026d */
[CC--:B------:R-:W-:Y:S01]  /*0880*/  ISETP.GE.OR P3, PT, R7.reuse, R90.reuse, P3 ;  /* 0x0000005a0700720c */ /* 0x0c0fe20001f66670 */
[C---:B------:R-:W-:Y:S01]  /*0890*/  VIADD R11, R7.reuse, 0x10 ;  /* 0x00000010070b7836 */ /* 0x040fe20000000000 */
[--C-:B------:R-:W-:Y:S01]  /*08a0*/  SHF.R.S32.HI R3, RZ, 0x1f, R2.reuse ;  /* 0x0000001fff037819 */ /* 0x100fe20000011402 */
[----:B------:R-:W-:Y:S01]  /*08b0*/  IMAD R4, R0, UR4, RZ ;  /* 0x0000000400047c24 */ /* 0x000fe2000f8e02ff */
[----:B------:R-:W-:Y:S02]  /*08c0*/  ULDC UR4, c[0x0][0x2d0] ;  /* 0x0000b40000047ab9 */ /* 0x000fe40000000800 */
[----:B------:R-:W-:Y:S01]  /*08d0*/  ISETP.GE.AND P6, PT, R2, UR4, PT ;  /* 0x0000000402007c0c */ /* 0x000fe2000bfc6270 */
[----:B------:R-:W-:Y:S01]  /*08e0*/  IMAD.WIDE R8, R7, 0x20, R2 ;  /* 0x0000002007087825 */ /* 0x000fe200078e0202 */
[----:B------:R-:W-:Y:S01]  /*08f0*/  ULDC.64 UR4, c[0x0][0x288] ;  /* 0x0000a20000047ab9 */ /* 0x000fe20000000a00 */
[----:B------:R-:W-:-:S02]  /*0900*/  ISETP.GE.AND P1, PT, R11, R90, PT ;  /* 0x0000005a0b00720c */ /* 0x000fc40003f26270 */
[----:B------:R-:W-:Y:S02]  /*0910*/  ISETP.GE.OR P5, PT, R7, R90, P6 ;  /* 0x0000005a0700720c */ /* 0x000fe400037a6670 */
[C---:B------:R-:W-:Y:S01]  /*0920*/  IADD3 R3, P0, R4.reuse, R8, RZ ;  /* 0x0000000804037210 */ /* 0x040fe20007f1e0ff */
[----:B------:R-:W-:Y:S01]  /*0930*/  @!P3 IMAD.MOV.U32 R6, RZ, RZ, -0x800000 ;  /* 0xff800000ff06b424 */ /* 0x000fe200078e00ff */
[----:B------:R-:W-:Y:S01]  /*0940*/  ISETP.GE.OR P4, PT, R11, R90, P6 ;  /* 0x0000005a0b00720c */ /* 0x000fe20003786670 */
[C---:B------:R-:W-:Y:S01]  /*0950*/  VIADD R11, R7.reuse, 0x30 ;  /* 0x00000030070b7836 */ /* 0x040fe20000000000 */
[----:B------:R-:W-:Y:S01]  /*0960*/  LEA.HI.X.SX32 R4, R4, R9, 0x1, P0 ;  /* 0x0000000904047211 */ /* 0x000fe200000f0eff */
[----:B------:R-:W-:Y:S01]  /*0970*/  VIADD R9, R7, 0x20 ;  /* 0x0000002007097836 */ /* 0x000fe20000000000 */
[----:B------:R-:W-:Y:S02]  /*0980*/  LEA R2, P0, R3, UR4, 0x2 ;  /* 0x0000000403027c11 */ /* 0x000fe4000f8010ff */
[----:B------:R-:W-:-:S02]  /*0990*/  ISETP.NE.OR P1, PT, R5, RZ, P1 ;  /* 0x000000ff0500720c */ /* 0x000fc40000f25670 */
[----:B------:R-:W-:Y:S01]  /*09a0*/  LEA.HI.X R3, R3, UR5, R4, 0x2, P0 ;  /* 0x0000000503037c11 */ /* 0x000fe200080f1404 */
[----:B------:R-:W-:Y:S01]  /*09b0*/  ULDC.64 UR4, c[0x0][0x2b8] ;  /* 0x0000ae0000047ab9 */ /* 0x000fe20000000a00 */
[-C--:B------:R-:W-:Y:S02]  /*09c0*/  ISETP.GE.AND P0, PT, R9, R90.reuse, PT ;  /* 0x0000005a0900720c */ /* 0x080fe40003f06270 */
[----:B------:R-:W-:Y:S01]  /*09d0*/  SHF.R.S32.HI R4, RZ, 0x1f, R0 ;  /* 0x0000001fff047819 */ /* 0x000fe20000011400 */
[----:B------:R1:W-:Y:S01]  /*09e0*/  @!P5 STG.E.128 desc[UR12][R2.64], RZ ;  /* 0x000000ff0200d986 */ /* 0x0003e2000c101d0c */
[----:B------:R-:W-:Y:S02]  /*09f0*/  ISETP.NE.OR P0, PT, R5, RZ, P0 ;  /* 0x000000ff0500720c */ /* 0x000fe40000705670 */
[----:B------:R-:W-:Y:S01]  /*0a00*/  IADD3 R0, P2, R0, R7, RZ ;  /* 0x0000000700007210 */ /* 0x000fe20007f5e0ff */
[----:B------:R1:W-:Y:S01]  /*0a10*/  @!P4 STG.E.128 desc[UR12][R2.64+0x800], RZ ;  /* 0x000800ff0200c986 */ /* 0x0003e2000c101d0c */
[----:B------:R-:W-:-:S02]  /*0a20*/  ISETP.GE.OR P5, PT, R9, R90, P6 ;  /* 0x0000005a0900720c */ /* 0x000fc400037a6670 */
[----:B------:R-:W-:Y:S02]  /*0a30*/  ISETP.GE.OR P6, PT, R11, R90, P6 ;  /* 0x0000005a0b00720c */ /* 0x000fe400037c6670 */
[----:B------:R-:W-:Y:S01]  /*0a40*/  LEA.HI.X.SX32 R7, R7, R4, 0x1, P2 ;  /* 0x0000000407077211 */ /* 0x000fe200010f0eff */
[----:B------:R-:W-:Y:S01]  /*0a50*/  @!P1 IMAD.MOV.U32 R4, RZ, RZ, -0x800000 ;  /* 0xff800000ff049424 */ /* 0x000fe200078e00ff */
[----:B------:R-:W-:-:S04]  /*0a60*/  LEA R8, P2, R0, UR4, 0x2 ;  /* 0x0000000400087c11 */ /* 0x000fc8000f8410ff */
[----:B------:R-:W-:Y:S01]  /*0a70*/  LEA.HI.X R9, R0, UR5, R7, 0x2, P2 ;  /* 0x0000000500097c11 */ /* 0x000fe200090f1407 */
[----:B------:R-:W-:Y:S02]  /*0a80*/  @!P0 IMAD.MOV.U32 R0, RZ, RZ, -0x800000 ;  /* 0xff800000ff008424 */ /* 0x000fe400078e00ff */
[----:B------:R1:W-:Y:S04]  /*0a90*/  @!P5 STG.E.128 desc[UR12][R2.64+0x1000], RZ ;  /* 0x001000ff0200d986 */ /* 0x0003e8000c101d0c */
        /* <DEDUP_REMOVED lines=10> */
.L_x_4902:
        /* <DEDUP_REMOVED lines=24> */
.L_x_4903:
[----:B------:R-:W-:Y:S05]  /*0cc0*/  @!P1 BRA `(.L_x_4904) ;  /* 0x0000000400389947 */ /* 0x000fea0003800000 */
[----:B------:R-:W2:Y:S01]  /*0cd0*/  LDC R13, c[0x0][0x380] ;  /* 0x0000e000ff0d7b82 */ /* 0x000ea20000000800 */
[----:B------:R-:W-:Y:S01]  /*0ce0*/  LEA R138, R130, 0xffffff80, 0x7 ;  /* 0xffffff80828a7811 */ /* 0x000fe200078e38ff */
[----:B------:R-:W-:-:S06]  /*0cf0*/  ULDC.64 UR4, c[0x0][0x230] ;  /* 0x00008c0000047ab9 */ /* 0x000fcc0000000a00 */
        /* <DEDUP_REMOVED lines=9> */
[----:B-----5:R-:W-:Y:S01]  /*0d90*/  IMAD R0, R3, R4, RZ ;  /* 0x0000000403007224 */ /* 0x020fe200078e02ff */
        /* <DEDUP_REMOVED lines=17> */
[----:B---3--:R-:W-:Y:S02]  /*0eb0*/  IABS R3, R7 ;  /* 0x0000000700037213 */ /* 0x008fe40000000000 */
[----:B------:R-:W-:Y:S02]  /*0ec0*/  IADD3 R11, -R11, RZ, RZ ;  /* 0x000000ff0b0b7210 */ /* 0x000fe40007ffe1ff */
[----:B------:R-:W3:Y:S03]  /*0ed0*/  I2F.RP R10, R3 ;  /* 0x00000003000a7306 */ /* 0x000ee60000209400 */
[----:B------:R-:W-:-:S05]  /*0ee0*/  IMAD R138, R13, R11, R138 ;  /* 0x0000000b0d8a7224 */ /* 0x000fca00078e028a */
[----:B---3--:R-:W3:Y:S02]  /*0ef0*/  MUFU.RCP R9, R10 ;  /* 0x0000000a00097308 */ /* 0x008ee40000001000 */
[----:B---3--:R-:W-:-:S06]  /*0f00*/  IADD3 R9, R9, 0xffffffe, RZ ;  /* 0x0ffffffe09097810 */ /* 0x008fcc0007ffe0ff */
[----:B------:R-:W3:Y:S02]  /*0f10*/  F2I.FTZ.U32.TRUNC.NTZ R9, R9 ;  /* 0x0000000900097305 */ /* 0x000ee4000021f000 */
[----:B---3--:R-:W-:-:S04]  /*0f20*/  IMAD.MOV R4, RZ, RZ, -R9 ;  /* 0x000000ffff047224 */ /* 0x008fc800078e0a09 */
        /* <DEDUP_REMOVED lines=13> */
[----:B------:R-:W3:Y:S03]  /*1000*/  LDC.64 R4, c[0x0][0x238] ;  /* 0x00008e00ff047b82 */ /* 0x000ee60000000a00 */
[----:B------:R-:W-:-:S07]  /*1010*/  ISETP.GE.AND P0, PT, R3, RZ, PT ;  /* 0x000000ff0300720c */ /* 0x000fce0003f06270 */
[----:B------:R-:W-:-:S06]  /*1020*/  @P3 VIADD R16, R16, 0x1 ;  /* 0x0000000110103836 */ /* 0x000fcc0000000000 */
[----:B------:R-:W-:Y:S02]  /*1030*/  @!P0 IADD3 R16, -R16, RZ, RZ ;  /* 0x000000ff10108210 */ /* 0x000fe40007ffe1ff */
[----:B------:R-:W-:-:S04]  /*1040*/  @!P2 LOP3.LUT R16, RZ, R7, RZ, 0x33, !PT ;  /* 0x00000007ff10a212 */ /* 0x000fc800078e33ff */
[----:B------:R-:W-:Y:S02]  /*1050*/  SHF.R.S32.HI R7, RZ, 0x1f, R16 ;  /* 0x0000001fff077819 */ /* 0x000fe40000011410 */
[----:B--2---:R-:W-:Y:S01]  /*1060*/  SHF.R.S32.HI R9, RZ, 0x1f, R0 ;  /* 0x0000001fff097819 */ /* 0x004fe20000011400 */
[----:B------:R-:W-:-:S04]  /*1070*/  IMAD.WIDE.U32 R10, R0, UR4, RZ ;  /* 0x00000004000a7c25 */ /* 0x000fc8000f8e00ff */
[C---:B------:R-:W-:Y:S02]  /*1080*/  IMAD R3, R9.reuse, UR4, RZ ;  /* 0x0000000409037c24 */ /* 0x040fe4000f8e02ff */
[----:B---3--:R-:W-:Y:S02]  /*1090*/  IMAD R9, R9, R4, RZ ;  /* 0x0000000409097224 */ /* 0x008fe400078e02ff */
[C---:B------:R-:W-:Y:S01]  /*10a0*/  IMAD R8, R0.reuse, UR5, R3 ;  /* 0x0000000500087c24 */ /* 0x040fe2000f8e0203 */
[----:B------:R-:W-:Y:S01]  /*10b0*/  SHF.R.S32.HI R3, RZ, 0x1f, R138 ;  /* 0x0000001fff037819 */ /* 0x000fe2000001148a */
[----:B------:R-:W-:Y:S01]  /*10c0*/  ULDC.64 UR4, c[0x0][0x260] ;  /* 0x0000980000047ab9 */ /* 0x000fe20000000a00 */
[----:B------:R-:W-:Y:S02]  /*10d0*/  IMAD R5, R0, R5, R9 ;  /* 0x0000000500057224 */ /* 0x000fe400078e0209 */
[----:B------:R-:W-:Y:S02]  /*10e0*/  IMAD.IADD R11, R11, 0x1, R8 ;  /* 0x000000010b0b7824 */ /* 0x000fe400078e0208 */
[----:B----4-:R-:W-:-:S02]  /*10f0*/  IMAD R8, R3, R76, RZ ;  /* 0x0000004c03087224 */ /* 0x010fc400078e02ff */
[----:B------:R-:W-:-:S04]  /*1100*/  IMAD.WIDE.U32 R10, R138, R76, R10 ;  /* 0x0000004c8a0a7225 */ /* 0x000fc800078e000a */
[----:B------:R-:W-:Y:S02]  /*1110*/  IMAD R8, R138, R77, R8 ;  /* 0x0000004d8a087224 */ /* 0x000fe400078e0208 */
[----:B------:R-:W-:Y:S02]  /*1120*/  IMAD.MOV.U32 R14, RZ, RZ, R10 ;  /* 0x000000ffff0e7224 */ /* 0x000fe400078e000a */
[----:B------:R-:W-:Y:S01]  /*1130*/  IMAD.WIDE.U32 R24, R0, R4, RZ ;  /* 0x0000000400187225 */ /* 0x000fe200078e00ff */
[----:B------:R-:W-:-:S03]  /*1140*/  IADD3 R15, R11, R8, RZ ;  /* 0x000000080b0f7210 */ /* 0x000fc60007ffe0ff */
[----:B------:R-:W-:Y:S02]  /*1150*/  IMAD R11, R7, UR4, RZ ;  /* 0x00000004070b7c24 */ /* 0x000fe4000f8e02ff */
[----:B------:R-:W-:Y:S01]  /*1160*/  IMAD.WIDE.U32 R20, R16, UR4, R14 ;  /* 0x0000000410147c25 */ /* 0x000fe2000f8e000e */
[----:B------:R-:W-:-:S03]  /*1170*/  IADD3 R15, R25, R5, RZ ;  /* 0x00000005190f7210 */ /* 0x000fc60007ffe0ff */
[----:B------:R-:W-:-:S05]  /*1180*/  IMAD R11, R16, UR5, R11 ;  /* 0x00000005100b7c24 */ /* 0x000fca000f8e020b */
[----:B------:R-:W-:Y:S01]  /*1190*/  IADD3 R14, R21, R11, RZ ;  /* 0x0000000b150e7210 */ /* 0x000fe20007ffe0ff */
[----:B------:R-:W-:Y:S06]  /*11a0*/  BRA `(.L_x_4905) ;  /* 0x0000000400287947 */ /* 0x000fec0003800000 */
.L_x_4904:
[----:B------:R-:W2:Y:S01]  /*11b0*/  LDC R7, c[0x0][0x278] ;  /* 0x00009e00ff077b82 */ /* 0x000ea20000000800 */
[----:B------:R-:W-:Y:S02]  /*11c0*/  MOV R8, RZ ;  /* 0x000000ff00087202 */ /* 0x000fe40000000f00 */
[----:B------:R-:W-:Y:S02]  /*11d0*/  ISETP.NE.AND P4, PT, R14, -0x1, PT ;  /* 0xffffffff0e00780c */ /* 0x000fe40003f85270 */
[----:B------:R-:W-:-:S11]  /*11e0*/  LEA R138, R130, 0xffffff80, 0x7 ;  /* 0xffffff80828a7811 */ /* 0x000fd600078e38ff */
[----:B------:R-:W3:Y:S01]  /*11f0*/  @P4 LDC.64 R76, c[0x0][0x248] ;  /* 0x00009200ff4c4b82 */ /* 0x000ee20000000a00 */
[----:B------:R-:W-:Y:S02]  /*1200*/  @P4 IADD3 R18, R13, R14, RZ ;  /* 0x0000000e0d124210 */ /* 0x000fe40007ffe0ff */
[----:B--2---:R-:W-:-:S04]  /*1210*/  IABS R4, R7 ;  /* 0x0000000700047213 */ /* 0x004fc80000000000 */
[----:B------:R-:W2:Y:S08]  /*1220*/  I2F.RP R10, R4 ;  /* 0x00000004000a7306 */ /* 0x000eb00000209400 */
[----:B--2---:R-:W2:Y:S02]  /*1230*/  MUFU.RCP R9, R10 ;  /* 0x0000000a00097308 */ /* 0x004ea40000001000 */
[----:B--2---:R-:W-:Y:S01]  /*1240*/  VIADD R9, R9, 0xffffffe ;  /* 0x0ffffffe09097836 */ /* 0x004fe20000000000 */
[----:B------:R-:W2:Y:S05]  /*1250*/  @P4 LDC.64 R10, c[0x0][0x250] ;  /* 0x00009400ff0a4b82 */ /* 0x000eaa0000000a00 */
[----:B------:R-:W4:Y:S02]  /*1260*/  F2I.FTZ.U32.TRUNC.NTZ R9, R9 ;  /* 0x0000000900097305 */ /* 0x000f24000021f000 */
[----:B----4-:R-:W-:-:S04]  /*1270*/  IMAD.MOV R3, RZ, RZ, -R9 ;  /* 0x000000ffff037224 */ /* 0x010fc800078e0a09 */
[----:B------:R-:W-:Y:S01]  /*1280*/  IMAD R5, R3, R4, RZ ;  /* 0x0000000403057224 */ /* 0x000fe200078e02ff */
[----:B------:R-:W-:-:S03]  /*1290*/  IABS R3, R22 ;  /* 0x0000001600037213 */ /* 0x000fc60000000000 */
[----:B------:R-:W-:-:S04]  /*12a0*/  IMAD.HI.U32 R8, R9, R5, R8 ;  /* 0x0000000509087227 */ /* 0x000fc800078e0008 */
[----:B------:R-:W-:Y:S02]  /*12b0*/  IMAD.MOV.U32 R5, RZ, RZ, R3 ;  /* 0x000000ffff057224 */ /* 0x000fe400078e0003 */
[----:B---3--:R-:W-:Y:S02]  /*12c0*/  @P4 IMAD R9, R18, R77, RZ ;  /* 0x0000004d12094224 */ /* 0x008fe400078e02ff */
[----:B------:R-:W-:-:S04]  /*12d0*/  IMAD.HI.U32 R16, R8, R5, RZ ;  /* 0x0000000508107227 */ /* 0x000fc800078e00ff */
[----:B------:R-:W-:Y:S01]  /*12e0*/  @P4 IMAD.WIDE.U32 R18, R18, R76, RZ ;  /* 0x0000004c12124225 */ /* 0x000fe200078e00ff */
[----:B------:R-:W-:-:S03]  /*12f0*/  IADD3 R3, -R16, RZ, RZ ;  /* 0x000000ff10037210 */ /* 0x000fc60007ffe1ff */
[----:B------:R-:W-:Y:S02]  /*1300*/  @P4 IMAD.IADD R9, R19, 0x1, R9 ;  /* 0x0000000113094824 */ /* 0x000fe400078e0209 */
[----:B------:R-:W-:-:S05]  /*1310*/  IMAD R3, R4, R3, R5 ;  /* 0x0000000304037224 */ /* 0x000fca00078e0205 */
[----:B------:R-:W-:-:S13]  /*1320*/  ISETP.GT.U32.AND P0, PT, R4, R3, PT ;  /* 0x000000030400720c */ /* 0x000fda0003f04070 */
[----:B------:R-:W-:Y:S02]  /*1330*/  @!P0 IMAD.IADD R3, R3, 0x1, -R4 ;  /* 0x0000000103038824 */ /* 0x000fe400078e0a04 */
[----:B------:R-:W-:Y:S01]  /*1340*/  @!P0 VIADD R16, R16, 0x1 ;  /* 0x0000000110108836 */ /* 0x000fe20000000000 */
[----:B------:R-:W-:Y:S02]  /*1350*/  ISETP.NE.AND P0, PT, R7, RZ, PT ;  /* 0x000000ff0700720c */ /* 0x000fe40003f05270 */
[----:B------:R-:W-:Y:S02]  /*1360*/  ISETP.GE.U32.AND P3, PT, R3, R4, PT ;  /* 0x000000040300720c */ /* 0x000fe40003f66070 */
[----:B------:R-:W3:Y:S01]  /*1370*/  LDC.64 R4, c[0x0][0x260] ;  /* 0x00009800ff047b82 */ /* 0x000ee20000000a00 */
[----:B------:R-:W-:-:S04]  /*1380*/  LOP3.LUT R3, R22, R7, RZ, 0x3c, !PT ;  /* 0x0000000716037212 */ /* 0x000fc800078e3cff */
[----:B------:R-:W-:Y:S02]  /*1390*/  ISETP.GE.AND P2, PT, R3, RZ, PT ;  /* 0x000000ff0300720c */ /* 0x000fe40003f46270 */
[----:B------:R-:W-:-:S04]  /*13a0*/  SHF.R.S32.HI R3, RZ, 0x1f, R138 ;  /* 0x0000001fff037819 */ /* 0x000fc8000001148a */
[----:B------:R-:W-:-:S07]  /*13b0*/  @P3 IADD3 R16, R16, 0x1, RZ ;  /* 0x0000000110103810 */ /* 0x000fce0007ffe0ff */
[----:B------:R-:W-:Y:S01]  /*13c0*/  @!P2 IADD3 R16, -R16, RZ, RZ ;  /* 0x000000ff1010a210 */ /* 0x000fe20007ffe1ff */
[----:B--2---:R-:W-:Y:S06]  /*13d0*/  @P4 BRA `(.L_x_4906) ;  /* 0x0000000000304947 */ /* 0x004fec0003800000 */
[----:B------:R-:W2:Y:S01]  /*13e0*/  LDC.64 R76, c[0x0][0x248] ;  /* 0x00009200ff4c7b82 */ /* 0x000ea20000000a00 */
[----:B------:R-:W-:-:S07]  /*13f0*/  SHF.R.S32.HI R15, RZ, 0x1f, R13 ;  /* 0x0000001fff0f7819 */ /* 0x000fce000001140d */
[----:B------:R-:W4:Y:S01]  /*1400*/  LDC.64 R8, c[0x0][0x230] ;  /* 0x00008c00ff087b82 */ /* 0x000f220000000a00 */
[-C--:B--2---:R-:W-:Y:S01]  /*1410*/  IMAD R18, R15, R76.reuse, RZ ;  /* 0x0000004c0f127224 */ /* 0x084fe200078e02ff */
        /* <DEDUP_REMOVED lines=8> */
.L_x_4906:
[----:B------:R-:W-:Y:S01]  /*14a0*/  MOV R19, R9 ;  /* 0x0000000900137202 */ /* 0x000fe20000000f00 */
[----:B------:R-:W-:Y:S01]  /*14b0*/  IMAD R8, R3, R76, RZ ;  /* 0x0000004c03087224 */ /* 0x000fe200078e02ff */
[----:B------:R-:W-:Y:S02]  /*14c0*/  @!P0 LOP3.LUT R16, RZ, R7, RZ, 0x33, !PT ;  /* 0x00000007ff108212 */ /* 0x000fe400078e33ff */
[----:B------:R-:W-:Y:S01]  /*14d0*/  @P4 IADD3 R14, R13, R14, RZ ;  /* 0x0000000e0d0e4210 */ /* 0x000fe20007ffe0ff */
[----:B------:R-:W-:Y:S01]  /*14e0*/  IMAD.WIDE.U32 R18, R76, R138, R18 ;  /* 0x0000008a4c127225 */ /* 0x000fe200078e0012 */
[----:B------:R-:W-:-:S03]  /*14f0*/  SHF.R.S32.HI R7, RZ, 0x1f, R16 ;  /* 0x0000001fff077819 */ /* 0x000fc60000011410 */
[----:B------:R-:W-:Y:S02]  /*1500*/  IMAD R8, R77, R138, R8 ;  /* 0x0000008a4d087224 */ /* 0x000fe400078e0208 */
[----:B------:R-:W-:-:S03]  /*1510*/  @P4 IMAD.WIDE.U32 R24, R14, R10, RZ ;  /* 0x0000000a0e184225 */ /* 0x000fc600078e00ff */
[----:B------:R-:W-:Y:S01]  /*1520*/  IADD3 R19, R19, R8, RZ ;  /* 0x0000000813137210 */ /* 0x000fe20007ffe0ff */
[-C--:B---3--:R-:W-:Y:S02]  /*1530*/  IMAD R8, R7, R4.reuse, RZ ;  /* 0x0000000407087224 */ /* 0x088fe400078e02ff */
[----:B------:R-:W-:Y:S02]  /*1540*/  @P4 IMAD R15, R14, R11, R25 ;  /* 0x0000000b0e0f4224 */ /* 0x000fe400078e0219 */
[----:B------:R-:W-:-:S04]  /*1550*/  IMAD.WIDE.U32 R20, R16, R4, R18 ;  /* 0x0000000410147225 */ /* 0x000fc800078e0012 */
[----:B------:R-:W-:-:S05]  /*1560*/  IMAD R5, R16, R5, R8 ;  /* 0x0000000510057224 */ /* 0x000fca00078e0208 */
        /* <DEDUP_REMOVED lines=14> */
.L_x_4905:
[----:B------:R-:W-:Y:S01]  /*1650*/  ISETP.NE.AND P5, PT, R17, -0x1, PT ;  /* 0xffffffff1100780c */ /* 0x000fe20003fa5270 */
[----:B------:R-:W-:Y:S01]  /*1660*/  VIADD R98, R130, 0xffffffff ;  /* 0xffffffff82627836 */ /* 0x000fe20000000000 */
[----:B-1----:R-:W-:Y:S01]  /*1670*/  SHF.R.S32.HI R13, RZ, 0x1f, R6 ;  /* 0x0000001fff0d7819 */ /* 0x002fe20000011406 */
[----:B------:R-:W-:Y:S01]  /*1680*/  IMAD.IADD R102, R90, 0x1, -R109 ;  /* 0x000000015a667824 */ /* 0x000fe200078e0a6d */
[----:B------:R-:W1:Y:S01]  /*1690*/  S2UR UR4, SR_CgaCtaId ;  /* 0x00000000000479c3 */ /* 0x000e620000008800 */
[----:B------:R-:W-:Y:S01]  /*16a0*/  IMAD.SHL.U32 R4, R98, 0x80, RZ ;  /* 0x0000008062047824 */ /* 0x000fe200078e00ff */
[CC--:B------:R-:W-:Y:S01]  /*16b0*/  LEA.HI R19, R13.reuse, R6.reuse, RZ, 0x2 ;  /* 0x000000060d137211 */ /* 0x0c0fe200078f10ff */
[----:B------:R-:W-:Y:S01]  /*16c0*/  ULDC.64 UR6, c[0x0][0x258] ;  /* 0x0000960000067ab9 */ /* 0x000fe20000000a00 */
[----:B------:R-:W-:Y:S01]  /*16d0*/  LEA.HI R96, R13, R6, RZ, 0x5 ;  /* 0x000000060d607211 */ /* 0x000fe200078f28ff */
[----:B-----5:R-:W-:Y:S01]  /*16e0*/  IMAD.IADD R0, R89, 0x1, -R4 ;  /* 0x0000000159007824 */ /* 0x020fe200078e0a04 */
[----:B------:R-:W-:Y:S01]  /*16f0*/  LOP3.LUT R125, R19, 0xfffffffc, RZ, 0xc0, !PT ;  /* 0xfffffffc137d7812 */ /* 0x000fe200078ec0ff */
[----:B------:R-:W-:Y:S01]  /*1700*/  ULDC.64 UR8, c[0x0][0x268] ;  /* 0x00009a0000087ab9 */ /* 0x000fe20000000a00 */
[----:B------:R-:W-:Y:S01]  /*1710*/  SHF.R.S32.HI R18, RZ, 0x2, R19 ;  /* 0x00000002ff127819 */ /* 0x000fe20000011413 */
[----:B------:R-:W2:Y:S01]  /*1720*/  @P5 LDC.64 R10, c[0x0][0x240] ;  /* 0x00009000ff0a5b82 */ /* 0x000ea20000000a00 */
[----:B------:R-:W-:Y:S01]  /*1730*/  @!P5 SHF.R.S32.HI R5, RZ, 0x1f, R127 ;  /* 0x0000001fff05d819 */ /* 0x000fe2000001147f */
[----:B------:R-:W-:Y:S01]  /*1740*/  IMAD.IADD R125, R6, 0x1, -R125 ;  /* 0x00000001067d7824 */ /* 0x000fe200078e0a7d */
[----:B------:R-:W-:Y:S01]  /*1750*/  SHF.R.S32.HI R99, RZ, 0x5, R96 ;  /* 0x00000005ff637819 */ /* 0x000fe20000011460 */
[----:B------:R-:W-:Y:S01]  /*1760*/  VIADD R21, R18, 0x20 ;  /* 0x0000002012157836 */ /* 0x000fe20000000000 */
[----:B------:R-:W-:Y:S01]  /*1770*/  SHF.R.S32.HI R23, RZ, 0x1f, R22 ;  /* 0x0000001fff177819 */ /* 0x000fe20000011416 */
[----:B------:R-:W-:Y:S01]  /*1780*/  IMAD.SHL.U32 R125, R125, 0x8, RZ ;  /* 0x000000087d7d7824 */ /* 0x000fe200078e00ff */
[----:B------:R-:W-:Y:S01]  /*1790*/  UMOV UR5, 0x400 ;  /* 0x0000040000057882 */ /* 0x000fe20000000000 */
[----:B------:R-:W3:Y:S01]  /*17a0*/  @!P5 LDC.64 R8, c[0x0][0x228] ;  /* 0x00008a00ff08db82 */ /* 0x000ee20000000a00 */
[C---:B------:R-:W-:Y:S01]  /*17b0*/  ISETP.GE.AND P6, PT, R21.reuse, R102, PT ;  /* 0x000000661500720c */ /* 0x040fe20003fc6270 */
[----:B------:R-:W-:Y:S01]  /*17c0*/  BSSY B0, `(.L_x_4907) ;  /* 0x0000044000007945 */ /* 0x000fe20003800000 */
[----:B------:R-:W-:-:S02]  /*17d0*/  ISETP.GE.AND P2, PT, R21, R0, PT ;  /* 0x000000001500720c */ /* 0x000fc40003f46270 */
[----:B------:R-:W-:Y:S01]  /*17e0*/  ISETP.GE.AND P4, PT, R21, R0, PT ;  /* 0x000000001500720c */ /* 0x000fe20003f86270 */
[----:B------:R-:W-:Y:S01]  /*17f0*/  VIADD R21, R18, 0x40 ;  /* 0x0000004012157836 */ /* 0x000fe20000000000 */
[----:B-1----:R-:W-:-:S04]  /*1800*/  ULEA UR4, UR4, UR5, 0x18 ;  /* 0x0000000504047291 */ /* 0x002fc8000f8ec03f */
[CC--:B------:R-:W-:Y:S02]  /*1810*/  ISETP.GE.AND P0, PT, R21.reuse, R0.reuse, PT ;  /* 0x000000001500720c */ /* 0x0c0fe40003f06270 */
[----:B------:R-:W-:Y:S01]  /*1820*/  ISETP.GE.AND P3, PT, R21, R0, PT ;  /* 0x000000001500720c */ /* 0x000fe20003f66270 */
[----:B--2---:R-:W-:-:S04]  /*1830*/  @P5 IMAD.WIDE.U32 R28, R17, R10, RZ ;  /* 0x0000000a111c5225 */ /* 0x004fc800078e00ff */
[----:B---3--:R-:W-:Y:S02]  /*1840*/  @!P5 IMAD R10, R5, R8, RZ ;  /* 0x00000008050ad224 */ /* 0x008fe400078e02ff */
[----:B------:R-:W-:Y:S01]  /*1850*/  @P5 IMAD R5, R17, R11, R29 ;  /* 0x0000000b11055224 */ /* 0x000fe200078e021d */
[----:B------:R-:W-:Y:S01]  /*1860*/  LEA.HI R11, R13, R6, RZ, 0x3 ;  /* 0x000000060d0b7211 */ /* 0x000fe200078f18ff */
[C---:B------:R-:W-:Y:S02]  /*1870*/  @!P5 IMAD R9, R127.reuse, R9, R10 ;  /* 0x000000097f09d224 */ /* 0x040fe400078e020a */
[----:B------:R-:W-:Y:S01]  /*1880*/  @!P5 IMAD.WIDE.U32 R26, R127, R8, RZ ;  /* 0x000000087f1ad225 */ /* 0x000fe200078e00ff */
[----:B------:R-:W-:Y:S02]  /*1890*/  SHF.R.S32.HI R10, RZ, 0x3, R11 ;  /* 0x00000003ff0a7819 */ /* 0x000fe4000001140b */
[----:B------:R-:W-:Y:S01]  /*18a0*/  SHF.R.S32.HI R8, RZ, 0x1f, R125 ;  /* 0x0000001fff087819 */ /* 0x000fe2000001147d */
[----:B------:R-:W-:Y:S01]  /*18b0*/  @!P5 IMAD.IADD R5, R27, 0x1, R9 ;  /* 0x000000011b05d824 */ /* 0x000fe200078e0209 */
[----:B------:R-:W-:Y:S01]  /*18c0*/  LEA.HI R9, R19, R18, RZ, 0x1 ;  /* 0x0000001213097211 */ /* 0x000fe200078f08ff */
[----:B------:R-:W-:Y:S01]  /*18d0*/  @!P5 IMAD.MOV.U32 R28, RZ, RZ, R26 ;  /* 0x000000ffff1cd224 */ /* 0x000fe200078e001a */
[----:B------:R-:W-:-:S02]  /*18e0*/  IADD3 R24, P5, R125, R24, RZ ;  /* 0x000000187d187210 */ /* 0x000fc40007fbe0ff */
[----:B------:R-:W-:Y:S02]  /*18f0*/  SHF.L.U32 R124, R10, 0x6, RZ ;  /* 0x000000060a7c7819 */ /* 0x000fe400000006ff */
[----:B------:R-:W-:Y:S01]  /*1900*/  LOP3.LUT R9, R9, 0x7fffffe, RZ, 0xc0, !PT ;  /* 0x07fffffe09097812 */ /* 0x000fe200078ec0ff */
[----:B------:R-:W-:Y:S01]  /*1910*/  IMAD.X R25, R8, 0x1, R15, P5 ;  /* 0x0000000108197824 */ /* 0x000fe200028e060f */
[----:B------:R-:W-:Y:S01]  /*1920*/  LOP3.LUT R124, R124, 0xc0, RZ, 0xc0, !PT ;  /* 0x000000c07c7c7812 */ /* 0x000fe200078ec0ff */
[----:B------:R-:W-:Y:S01]  /*1930*/  IMAD R15, R7, UR8, RZ ;  /* 0x00000008070f7c24 */ /* 0x000fe2000f8e02ff */
[C---:B------:R-:W-:Y:S01]  /*1940*/  IADD3 R20, P5, R125.reuse, R20, RZ ;  /* 0x000000147d147210 */ /* 0x040fe20007fbe0ff */
[----:B------:R-:W-:Y:S01]  /*1950*/  IMAD.IADD R26, R18, 0x1, -R9 ;  /* 0x00000001121a7824 */ /* 0x000fe200078e0a09 */
[----:B------:R-:W-:Y:S02]  /*1960*/  LOP3.LUT R17, R124, 0x18, R125, 0xf8, !PT ;  /* 0x000000187c117812 */ /* 0x000fe400078ef87d */
[----:B------:R-:W-:Y:S01]  /*1970*/  SHF.R.U32.HI R124, RZ, 0x3, R124 ;  /* 0x00000003ff7c7819 */ /* 0x000fe2000001167c */
[----:B------:R-:W-:Y:S01]  /*1980*/  IMAD.X R21, R8, 0x1, R14, P5 ;  /* 0x0000000108157824 */ /* 0x000fe200028e060e */
[----:B------:R-:W-:Y:S01]  /*1990*/  IADD3 R28, P5, R125, R28, RZ ;  /* 0x0000001c7d1c7210 */ /* 0x000fe20007fbe0ff */
[----:B------:R-:W-:Y:S01]  /*19a0*/  IMAD R9, R99, 0x8, R26 ;  /* 0x0000000863097824 */ /* 0x000fe200078e021a */
[----:B------:R-:W-:Y:S01]  /*19b0*/  LOP3.LUT R124, R17, R124, RZ, 0x3c, !PT ;  /* 0x0000007c117c7212 */ /* 0x000fe200078e3cff */
[----:B------:R-:W-:Y:S01]  /*19c0*/  IMAD R14, R16, UR9, R15 ;  /* 0x00000009100e7c24 */ /* 0x000fe2000f8e020f */
[----:B------:R-:W-:Y:S01]  /*19d0*/  SHF.R.S32.HI R19, RZ, 0x1f, R18 ;  /* 0x0000001fff137819 */ /* 0x000fe20000011412 */
[----:B------:R-:W-:Y:S01]  /*19e0*/  IMAD.X R29, R8, 0x1, R5, P5 ;  /* 0x00000001081d7824 */ /* 0x000fe200028e0605 */
[----:B------:R-:W-:Y:S01]  /*19f0*/  LEA R124, R9, R124, 0x5 ;  /* 0x0000007c097c7211 */ /* 0x000fe200078e28ff */
[----:B------:R-:W-:Y:S01]  /*1a00*/  IMAD R5, R23, UR6, RZ ;  /* 0x0000000617057c24 */ /* 0x000fe2000f8e02ff */
[----:B------:R-:W-:Y:S01]  /*1a10*/  IADD3 R138, P5, R18, R138, RZ ;  /* 0x0000008a128a7210 */ /* 0x000fe20007fbe0ff */
[----:B------:R-:W1:Y:S01]  /*1a20*/  LDC.64 R8, c[0x0][0x3c8] ;  /* 0x0000f200ff087b82 */ /* 0x000e620000000a00 */
[----:B------:R-:W-:Y:S01]  /*1a30*/  IMAD.WIDE.U32 R28, R22, UR6, R28 ;  /* 0x00000006161c7c25 */ /* 0x000fe2000f8e001c */
[----:B------:R-:W-:-:S03]  /*1a40*/  LEA R124, R124, UR4, 0x1 ;  /* 0x000000047c7c7c11 */ /* 0x000fc6000f8e08ff */
[----:B------:R-:W-:Y:S02]  /*1a50*/  IMAD R7, R22, UR7, R5 ;  /* 0x0000000716077c24 */ /* 0x000fe4000f8e0205 */
[----:B------:R-:W-:Y:S01]  /*1a60*/  IMAD.X R5, R19, 0x1, R3, P5 ;  /* 0x0000000113057824 */ /* 0x000fe200028e0603 */
[----:B------:R-:W-:Y:S01]  /*1a70*/  ISETP.GE.AND P5, PT, R18, R102, PT ;  /* 0x000000661200720c */ /* 0x000fe20003fa6270 */
[----:B------:R-:W-:-:S04]  /*1a80*/  IMAD.WIDE.U32 R16, R16, UR8, R24 ;  /* 0x0000000810107c25 */ /* 0x000fc8000f8e0018 */
[----:B------:R-:W-:-:S04]  /*1a90*/  IMAD.WIDE R26, R12, 0x40, R18 ;  /* 0x000000400c1a7825 */ /* 0x000fc800078e0212 */
[----:B------:R-:W-:Y:S02]  /*1aa0*/  IMAD R3, R19, R76, RZ ;  /* 0x0000004c13037224 */ /* 0x000fe400078e02ff */
        /* <DEDUP_REMOVED lines=21> */
.L_x_4908:
[----:B------:R-:W-:Y:S05]  /*1c00*/  BSYNC B0 ;  /* 0x0000000000007941 */ /* 0x000fea0003800000 */
.L_x_4907:
        /* <DEDUP_REMOVED lines=21> */
.L_x_4910:
[----:B------:R-:W-:Y:S05]  /*1d60*/  BSYNC B0 ;  /* 0x0000000000007941 */ /* 0x000fea0003800000 */
.L_x_4909:
[C---:B------:R-:W-:Y:S01]  /*1d70*/  ISETP.GE.AND P6, PT, R18.reuse, R0, PT ;  /* 0x000000001200720c */ /* 0x040fe20003fc6270 */
[C---:B------:R-:W-:Y:S01]  /*1d80*/  IMAD R3, R18.reuse, R77, R3 ;  /* 0x0000004d12037224 */ /* 0x040fe200078e0203 */
[----:B------:R-:W-:Y:S01]  /*1d90*/  BSSY B0, `(.L_x_4911) ;  /* 0x0000014000007945 */ /* 0x000fe20003800000 */
[C---:B------:R-:W-:Y:S01]  /*1da0*/  IMAD.WIDE.U32 R100, R18.reuse, R76, R20 ;  /* 0x0000004c12647225 */ /* 0x040fe200078e0014 */
[C---:B------:R-:W-:Y:S02]  /*1db0*/  ISETP.GE.AND P5, PT, R18.reuse, R0, PT ;  /* 0x000000001200720c */ /* 0x040fe40003fa6270 */
[----:B------:R-:W-:Y:S01]  /*1dc0*/  LEA.HI R13, R13, R6, RZ, 0x4 ;  /* 0x000000060d0d7211 */ /* 0x000fe200078f20ff */
[----:B------:R-:W-:Y:S01]  /*1dd0*/  VIADD R19, R18, 0x60 ;  /* 0x0000006012137836 */ /* 0x000fe20000000000 */
        /* <DEDUP_REMOVED lines=15> */
.L_x_4912:
[----:B------:R-:W-:Y:S05]  /*1ed0*/  BSYNC B0 ;  /* 0x0000000000007941 */ /* 0x000fea0003800000 */
.L_x_4911:
[----:B------:R-:W-:Y:S01]  /*1ee0*/  SHF.R.S32.HI R7, RZ, 0x4, R13 ;  /* 0x00000004ff077819 */ /* 0x000fe2000001140d */
[----:B------:R-:W-:Y:S01]  /*1ef0*/  BSSY B0, `(.L_x_4913) ;  /* 0x0000016000007945 */ /* 0x000fe20003800000 */
[----:B------:R-:W-:Y:S01]  /*1f00*/  LEA.HI R15, R11, R10, RZ, 0x1 ;  /* 0x0000000a0b0f7211 */ /* 0x000fe200078f08ff */
[C---:B------:R-:W-:Y:S01]  /*1f10*/  IMAD.SHL.U32 R121, R76.reuse, 0x20, RZ ;  /* 0x000000204c797824 */ /* 0x040fe200078e00ff */
[----:B------:R-:W-:Y:S02]  /*1f20*/  ISETP.GE.AND P6, PT, R19, R0, PT ;  /* 0x000000001300720c */ /* 0x000fe40003fc6270 */
[----:B------:R-:W-:Y:S02]  /*1f30*/  SHF.L.U64.HI R120, R76, 0x5, R77 ;  /* 0x000000054c787819 */ /* 0x000fe4000001024d */
[----:B------:R-:W-:Y:S02]  /*1f40*/  LOP3.LUT R11, R11, 0xfffffff8, RZ, 0xc0, !PT ;  /* 0xfffffff80b0b7812 */ /* 0x000fe400078ec0ff */
[----:B------:R-:W-:-:S02]  /*1f50*/  LEA.HI R3, R7, R7, RZ, 0x1 ;  /* 0x0000000707037211 */ /* 0x000fc400078f08ff */
[----:B------:R-:W-:Y:S01]  /*1f60*/  LOP3.LUT R15, R15, 0xfffffffe, RZ, 0xc0, !PT ;  /* 0xfffffffe0f0f7812 */ /* 0x000fe200078ec0ff */
        /* <DEDUP_REMOVED lines=14> */
.L_x_4914:
[----:B------:R-:W-:Y:S05]  /*2050*/  BSYNC B0 ;  /* 0x0000000000007941 */ /* 0x000fea0003800000 */
.L_x_4913:
[----:B------:R-:W-:Y:S01]  /*2060*/  IMAD.IADD R11, R6, 0x1, -R11 ;  /* 0x00000001060b7824 */ /* 0x000fe200078e0a0b */
[----:B------:R-:W-:Y:S01]  /*2070*/  LOP3.LUT R12, R3, 0xfffffffe, RZ, 0xc0, !PT ;  /* 0xfffffffe030c7812 */ /* 0x000fe200078ec0ff */
[----:B------:R-:W-:Y:S01]  /*2080*/  BSSY B0, `(.L_x_4915) ;  /* 0x0000017000007945 */ /* 0x000fe20003800000 */
[----:B------:R-:W-:Y:S02]  /*2090*/  LOP3.LUT R13, R13, 0xfffffff0, RZ, 0xc0, !PT ;  /* 0xfffffff00d0d7812 */ /* 0x000fe400078ec0ff */
[----:B------:R-:W-:Y:S02]  /*20a0*/  LEA.HI R3, R11, R11, RZ, 0x1 ;  /* 0x0000000b0b037211 */ /* 0x000fe400078f08ff */
[----:B------:R-:W-:Y:S01]  /*20b0*/  ISETP.GE.AND P2, PT, R19, R0, PT ;  /* 0x000000001300720c */ /* 0x000fe20003f46270 */
[----:B------:R-:W-:Y:S01]  /*20c0*/  IMAD.IADD R0, R10, 0x1, -R15 ;  /* 0x000000010a007824 */ /* 0x000fe200078e0a0f */
[----:B------:R-:W-:Y:S01]  /*20d0*/  LOP3.LUT R24, R3, 0xfffffffe, RZ, 0xc0, !PT ;  /* 0xfffffffe03187812 */ /* 0x000fe200078ec0ff */
[----:B------:R-:W-:Y:S01]  /*20e0*/  IMAD.IADD R10, R7, 0x1, -R12 ;  /* 0x00000001070a7824 */ /* 0x000fe200078e0a0c */
[----:B------:R-:W-:Y:S01]  /*20f0*/  SHF.R.S32.HI R12, RZ, 0x1f, R127 ;  /* 0x0000001fff0c7819 */ /* 0x000fe2000001147f */
[----:B------:R-:W-:Y:S01]  /*2100*/  IMAD.IADD R18, R6, 0x1, -R13 ;  /* 0x0000000106127824 */ /* 0x000fe200078e0a0d */
        /* <DEDUP_REMOVED lines=14> */
.L_x_4916:
[----:B------:R-:W-:Y:S05]  /*21f0*/  BSYNC B0 ;  /* 0x0000000000007941 */ /* 0x000fea0003800000 */
.L_x_4915:
        /* <DEDUP_REMOVED lines=16> */
.L_x_4918:
[----:B------:R-:W-:Y:S05]  /*2300*/  BSYNC B0 ;  /* 0x0000000000007941 */ /* 0x000fea0003800000 */
.L_x_4917:
[----:B------:R-:W0:Y:S01]  /*2310*/  LDGDEPBAR ;  /* 0x00000000000079af */ /* 0x000e220000000000 */
[----:B------:R-:W-:Y:S01]  /*2320*/  ULDC.64 UR6, c[0x0][0x3d0] ;  /* 0x0000f40000067ab9 */ /* 0x000fe20000000a00 */
[----:B------:R-:W-:Y:S01]  /*2330*/  SHF.R.S32.HI R3, RZ, 0x1, R3 ;  /* 0x00000001ff037819 */ /* 0x000fe20000011403 */
[----:B------:R-:W-:Y:S01]  /*2340*/  IMAD R12, R12, UR6, RZ ;  /* 0x000000060c0c7c24 */ /* 0x000fe2000f8e02ff */
[----:B------:R-:W-:Y:S01]  /*2350*/  LEA.HI R95, R18, R18, RZ, 0x1 ;  /* 0x00000012125f7211 */ /* 0x000fe200078f08ff */
[----:B------:R-:W-:Y:S01]  /*2360*/  IMAD.WIDE.U32 R22, R127, UR6, R22 ;  /* 0x000000067f167c25 */ /* 0x000fe2000f8e0016 */
[----:B------:R-:W2:Y:S01]  /*2370*/  LDC.64 R78, c[0x0][0x250] ;  /* 0x00009400ff4e7b82 */ /* 0x000ea20000000a00 */
[----:B------:R-:W-:Y:S01]  /*2380*/  SHF.R.S32.HI R7, RZ, 0x1f, R18 ;  /* 0x0000001fff077819 */ /* 0x000fe20000011412 */
[----:B------:R-:W-:Y:S01]  /*2390*/  ULDC UR5, c[0x0][0x2e8] ;  /* 0x0000ba0000057ab9 */ /* 0x000fe20000000800 */
[----:B------:R-:W-:Y:S01]  /*23a0*/  IMAD.SHL.U32 R13, R3, 0x40, RZ ;  /* 0x00000040030d7824 */ /* 0x000fe200078e00ff */
[----:B-1----:R-:W-:Y:S01]  /*23b0*/  LEA R20, P0, R22, R8, 0x2 ;  /* 0x0000000816147211 */ /* 0x002fe200078010ff */
[----:B------:R-:W-:Y:S01]  /*23c0*/  IMAD R19, R127, UR7, R12 ;  /* 0x000000077f137c24 */ /* 0x000fe2000f8e020c */
[----:B------:R-:W-:Y:S01]  /*23d0*/  SHF.R.S32.HI R15, RZ, 0x1, R95 ;  /* 0x00000001ff0f7819 */ /* 0x000fe2000001145f */
[----:B------:R-:W-:Y:S01]  /*23e0*/  IMAD.SHL.U32 R0, R0, 0x8, RZ ;  /* 0x0000000800007824 */ /* 0x000fe200078e00ff */
[----:B------:R-:W-:Y:S01]  /*23f0*/  LOP3.LUT R13, R13, 0xc0, RZ, 0xc0, !PT ;  /* 0x000000c00d0d7812 */ /* 0x000fe200078ec0ff */
[----:B------:R-:W-:Y:S01]  /*2400*/  IMAD.IADD R8, R23, 0x1, R19 ;  /* 0x0000000117087824 */ /* 0x000fe200078e0213 */
[----:B------:R-:W-:Y:S01]  /*2410*/  SHF.R.S32.HI R12, RZ, 0x1f, R95 ;  /* 0x0000001fff0c7819 */ /* 0x000fe2000001145f */
[----:B------:R-:W-:Y:S01]  /*2420*/  IMAD.IADD R11, R11, 0x1, -R24 ;  /* 0x000000010b0b7824 */ /* 0x000fe200078e0a18 */
[----:B------:R-:W-:Y:S01]  /*2430*/  LOP3.LUT R0, R13, 0x8, R0, 0xf8, !PT ;  /* 0x000000080d007812 */ /* 0x000fe200078ef800 */
[----:B------:R-:W-:Y:S01]  /*2440*/  IMAD.IADD R17, R17, 0x1, R14 ;  /* 0x0000000111117824 */ /* 0x000fe200078e020e */
[----:B------:R-:W-:Y:S01]  /*2450*/  SHF.R.U32.HI R13, RZ, 0x3, R13 ;  /* 0x00000003ff0d7819 */ /* 0x000fe2000001160d */
[----:B------:R-:W-:Y:S01]  /*2460*/  ULDC.64 UR6, c[0x0][0x220] ;  /* 0x0000880000067ab9 */ /* 0x000fe20000000a00 */
[----:B------:R-:W-:-:S02]  /*2470*/  LEA.HI.X R21, R22, R9, R8, 0x2, P0 ;  /* 0x0000000916157211 */ /* 0x000fc400000f1408 */
[----:B------:R-:W-:Y:S01]  /*2480*/  LOP3.LUT R13, R0, R13, RZ, 0x3c, !PT ;  /* 0x0000000d000d7212 */ /* 0x000fe200078e3cff */
[----:B------:R-:W-:-:S04]  /*2490*/  DEPBAR.LE SB0, 0x0 ;  /* 0x000080000000791a */ /* 0x000fc80000000000 */
[----:B------:R1:W5:Y:S01]  /*24a0*/  LDG.E R0, desc[UR12][R20.64] ;  /* 0x0000000c14007981 */ /* 0x000362000c1e1900 */
[----:B------:R-:W-:Y:S02]  /*24b0*/  LEA.HI R12, R12, R15, RZ, 0x2 ;  /* 0x0000000f0c0c7211 */ /* 0x000fe400078f10ff */
[----:B------:R-:W-:Y:S01]  /*24c0*/  LEA.HI R7, R7, R18, RZ, 0x3 ;  /* 0x0000001207077211 */ /* 0x000fe200078f18ff */
[----:B------:R-:W-:Y:S01]  /*24d0*/  BAR.SYNC.DEFER_BLOCKING 0x0 ;  /* 0x0000000000007b1d */ /* 0x000fe20000010000 */
[----:B------:R-:W-:Y:S02]  /*24e0*/  LOP3.LUT R12, R12, 0xfffffffc, RZ, 0xc0, !PT ;  /* 0xfffffffc0c0c7812 */ /* 0x000fe400078ec0ff */
[----:B------:R-:W-:-:S03]  /*24f0*/  LOP3.LUT R95, R95, 0x7fffffe, RZ, 0xc0, !PT ;  /* 0x07fffffe5f5f7812 */ /* 0x000fc600078ec0ff */
[----:B------:R-:W-:Y:S02]  /*2500*/  IMAD.IADD R8, R15, 0x1, -R12 ;  /* 0x000000010f087824 */ /* 0x000fe400078e0a0c */
[----:B------:R-:W-:Y:S02]  /*2510*/  IMAD.SHL.U32 R7, R7, 0x20, RZ ;  /* 0x0000002007077824 */ /* 0x000fe400078e00ff */
[----:B------:R-:W-:Y:S02]  /*2520*/  IMAD.SHL.U32 R9, R8, 0x40, RZ ;  /* 0x0000004008097824 */ /* 0x000fe400078e00ff */
[C---:B------:R-:W-:Y:S01]  /*2530*/  IMAD R92, R10.reuse, 0x8, R11 ;  /* 0x000000080a5c7824 */ /* 0x040fe200078e020b */
[----:B------:R-:W-:Y:S01]  /*2540*/  LOP3.LUT R88, R7, 0xffffff00, RZ, 0xc0, !PT ;  /* 0xffffff0007587812 */ /* 0x000fe200078ec0ff */
[----:B------:R-:W-:Y:S01]  /*2550*/  IMAD.SHL.U32 R10, R10, 0x8, RZ ;  /* 0x000000080a0a7824 */ /* 0x000fe200078e00ff */
[----:B------:R-:W-:Y:S01]  /*2560*/  LOP3.LUT R9, R9, 0xc0, RZ, 0xc0, !PT ;  /* 0x000000c009097812 */ /* 0x000fe200078ec0ff */
[----:B--2---:R-:W-:-:S02]  /*2570*/  IMAD R5, R5, R78, RZ ;  /* 0x0000004e05057224 */ /* 0x004fc400078e02ff */
[----:B------:R-:W-:Y:S01]  /*2580*/  IMAD.IADD R95, R18, 0x1, -R95 ;  /* 0x00000001125f7824 */ /* 0x000fe200078e0a5f */
[----:B------:R1:W-:Y:S04]  /*2590*/  @P5 STS [R124+0x3000], RZ ;  /* 0x003000ff7c005388 */ /* 0x0003e80000000800 */
[----:B------:R1:W-:Y:S04]  /*25a0*/  @P5 STS [R124+0x3004], RZ ;  /* 0x003004ff7c005388 */ /* 0x0003e80000000800 */
[----:B------:R1:W-:Y:S01]  /*25b0*/  @P5 STS.64 [R124+0x3008], RZ ;  /* 0x003008ff7c005388 */ /* 0x0003e20000000a00 */
[----:B------:R-:W-:Y:S01]  /*25c0*/  LOP3.LUT R7, R9, 0x8, R10, 0xf8, !PT ;  /* 0x0000000809077812 */ /* 0x000fe200078ef80a */
[----:B------:R-:W-:Y:S01]  /*25d0*/  IMAD R10, R99, 0x200, R88 ;  /* 0x00000200630a7824 */ /* 0x000fe200078e0258 */
[----:B------:R-:W-:Y:S01]  /*25e0*/  SHF.R.U32.HI R12, RZ, 0x3, R9 ;  /* 0x00000003ff0c7819 */ /* 0x000fe20000011609 */
[----:B------:R-:W-:-:S02]  /*25f0*/  IMAD R131, R138, R79, R5 ;  /* 0x0000004f8a837224 */ /* 0x000fc400078e0205 */
[----:B------:R-:W-:Y:S01]  /*2600*/  IMAD.WIDE.U32 R138, R138, R78, R16 ;  /* 0x0000004e8a8a7225 */ /* 0x000fe200078e0010 */
[----:B------:R-:W-:-:S03]  /*2610*/  LOP3.LUT R7, R7, R12, RZ, 0x3c, !PT ;  /* 0x0000000c07077212 */ /* 0x000fc600078e3cff */
[----:B------:R-:W-:Y:S01]  /*2620*/  IMAD R10, R95, 0x20, R10 ;  /* 0x000000205f0a7824 */ /* 0x000fe200078e020a */
[----:B------:R-:W-:Y:S01]  /*2630*/  LEA R136, P0, R138, UR6, 0x1 ;  /* 0x000000068a887c11 */ /* 0x000fe2000f8008ff */
[----:B------:R-:W-:Y:S02]  /*2640*/  IMAD.U32 R92, R92, 0x20, R13 ;  /* 0x000000205c5c7824 */ /* 0x000fe400078e000d */
[----:B------:R-:W-:Y:S02]  /*2650*/  IMAD.IADD R131, R139, 0x1, R131 ;  /* 0x000000018b837824 */ /* 0x000fe400078e0283 */
[----:B------:R-:W-:Y:S01]  /*2660*/  IMAD.IADD R94, R7, 0x1, R10 ;  /* 0x00000001075e7824 */ /* 0x000fe200078e020a */
[----:B------:R-:W2:Y:S01]  /*2670*/  MUFU.RCP R5, UR5 ;  /* 0x0000000500057d08 */ /* 0x000ea20008001000 */
[----:B------:R-:W-:Y:S01]  /*2680*/  BSSY B0, `(.L_x_4919) ;  /* 0x0000011000007945 */ /* 0x000fe20003800000 */
[C---:B------:R-:W-:Y:S01]  /*2690*/  SHF.L.U64.HI R122, R78.reuse, 0x5, R79 ;  /* 0x000000054e7a7819 */ /* 0x040fe2000001024f */
[----:B------:R-:W-:Y:S01]  /*26a0*/  IMAD.SHL.U32 R123, R78, 0x20, RZ ;  /* 0x000000204e7b7824 */ /* 0x000fe200078e00ff */
[----:B------:R-:W-:-:S02]  /*26b0*/  LEA R92, R92, UR4, 0x1 ;  /* 0x000000045c5c7c11 */ /* 0x000fc4000f8e08ff */
[----:B------:R-:W-:Y:S02]  /*26c0*/  LEA.HI.X R137, R138, UR7, R131, 0x1, P0 ;  /* 0x000000078a897c11 */ /* 0x000fe400080f0c83 */
[----:B------:R-:W-:Y:S01]  /*26d0*/  LEA R94, R94, UR4, 0x1 ;  /* 0x000000045e5e7c11 */ /* 0x000fe2000f8e08ff */
[----:B-1----:R-:W-:Y:S06]  /*26e0*/  @P5 BRA `(.L_x_4920) ;  /* 0x0000000000285947 */ /* 0x002fec0003800000 */
        /* <DEDUP_REMOVED lines=10> */
.L_x_4920:
[----:B------:R-:W-:Y:S05]  /*2790*/  BSYNC B0 ;  /* 0x0000000000007941 */ /* 0x000fea0003800000 */
.L_x_4919:
        /* <DEDUP_REMOVED lines=13> */
.L_x_4922:
[----:B------:R-:W-:Y:S05]  /*2870*/  BSYNC B0 ;  /* 0x0000000000007941 */ /* 0x000fea0003800000 */
.L_x_4921:
        /* <DEDUP_REMOVED lines=13> */
.L_x_4924:
[----:B------:R-:W-:Y:S05]  /*2950*/  BSYNC B0 ;  /* 0x0000000000007941 */ /* 0x000fea0003800000 */
.L_x_4923:
        /* <DEDUP_REMOVED lines=14> */
.L_x_4926:
[----:B------:R-:W-:Y:S05]  /*2a40*/  BSYNC B0 ;  /* 0x0000000000007941 */ /* 0x000fea0003800000 */
.L_x_4925:
[----:B------:R-:W-:Y:S01]  /*2a50*/  LDSM.16.M88.4 R68, [R94] ;  /* 0x000000005e44783b */ /* 0x000fe20000000200 */
[----:B------:R-:W-:Y:S01]  /*2a60*/  LOP3.LUT P0, RZ, R3, 0x2, RZ, 0xc0, !PT ;  /* 0x0000000203ff7812 */ /* 0x000fe2000780c0ff */
[----:B------:R-:W-:Y:S01]  /*2a70*/  IMAD.MOV.U32 R3, RZ, RZ, 0x10 ;  /* 0x00000010ff037424 */ /* 0x000fe200078e00ff */
[----:B------:R-:W-:Y:S01]  /*2a80*/  LOP3.LUT P2, RZ, R8, 0x2, RZ, 0xc0, !PT ;  /* 0x0000000208ff7812 */ /* 0x000fe2000784c0ff */
[----:B------:R-:W2:Y:S01]  /*2a90*/  LDSM.16.M88.4 R80, [R92+0x1400] ;  /* 0x001400005c50783b */ /* 0x000ea20000000200 */
[C---:B------:R-:W-:Y:S01]  /*2aa0*/  VIADD R8, R92.reuse, 0x1000 ;  /* 0x000010005c087836 */ /* 0x040fe20000000000 */
[----:B------:R-:W-:Y:S01]  /*2ab0*/  ULDC UR10, c[0x0][0x39c] ;  /* 0x0000e700000a7ab9 */ /* 0x000fe20000000800 */
[----:B------:R-:W-:Y:S01]  /*2ac0*/  SEL R3, R3, 0xfffffff0, !P2 ;  /* 0xfffffff003037807 */ /* 0x000fe20005000000 */
[----:B------:R-:W3:Y:S01]  /*2ad0*/  LDSM.16.M88.4 R24, [R92+0x1000] ;  /* 0x001000005c18783b */ /* 0x000ee20000000200 */
[----:B------:R-:W-:Y:S02]  /*2ae0*/  VIADD R91, R92, 0x1020 ;  /* 0x000010205c5b7836 */ /* 0x000fe40000000000 */
[----:B------:R-:W-:Y:S01]  /*2af0*/  IMAD R99, R99, 0x10, R109 ;  /* 0x0000001063637824 */ /* 0x000fe200078e026d */
[----:B------:R-:W-:Y:S01]  /*2b00*/  LDSM.16.M88.4 R52, [R92+0x1800] ;  /* 0x001800005c34783b */ /* 0x000fe20000000200 */
[----:B------:R-:W-:-:S02]  /*2b10*/  IMAD R93, R3, 0x2, R94 ;  /* 0x00000002035d7824 */ /* 0x000fc400078e025e */
[----:B------:R-:W-:Y:S01]  /*2b20*/  @P0 VIADD R91, R8, 0xffffffe0 ;  /* 0xffffffe0085b0836 */ /* 0x000fe20000000000 */
[----:B------:R-:W-:Y:S01]  /*2b30*/  LDSM.16.M88.4 R44, [R92+0x1c00] ;  /* 0x001c00005c2c783b */ /* 0x000fe20000000200 */
[----:B------:R-:W-:Y:S02]  /*2b40*/  IMAD R126, R95, 0x20, R88 ;  /* 0x000000205f7e7824 */ /* 0x000fe400078e0258 */
[----:B------:R-:W-:Y:S01]  /*2b50*/  VIADD R88, R91, 0xc00 ;  /* 0x00000c005b587836 */ /* 0x000fe20000000000 */
[----:B-1----:R-:W-:Y:S01]  /*2b60*/  LDSM.16.M88.4 R8, [R93] ;  /* 0x000000005d08783b */ /* 0x002fe20000000200 */
[----:B------:R-:W-:-:S03]  /*2b70*/  IMAD.IADD R126, R7, 0x1, R126 ;  /* 0x00000001077e7824 */ /* 0x000fc600078e027e */
[----:B------:R-:W1:Y:S04]  /*2b80*/  LDSM.16.M88.4 R20, [R91+0x400] ;  /* 0x000400005b14783b */ /* 0x000e680000000200 */
[----:B------:R-:W4:Y:S04]  /*2b90*/  LDSM.16.M88.4 R12, [R91] ;  /* 0x000000005b0c783b */ /* 0x000f280000000200 */
[----:B------:R-:W-:Y:S04]  /*2ba0*/  LDSM.16.M88.4 R84, [R91+0x800] ;  /* 0x000800005b54783b */ /* 0x000fe80000000200 */
[----:B------:R-:W4:Y:S04]  /*2bb0*/  LDSM.16.M88.4 R36, [R92+0x2000] ;  /* 0x002000005c24783b */ /* 0x000f280000000200 */
[----:B------:R-:W4:Y:S01]  /*2bc0*/  LDSM.16.M88.4 R28, [R92+0x2400] ;  /* 0x002400005c1c783b */ /* 0x000f220000000200 */
[C---:B--2---:R-:W-:Y:S03]  /*2bd0*/  HMMA.16816.F32 R16, R68.reuse, R80, RZ ;  /* 0x000000504410723c */ /* 0x044fe600000018ff */
[----:B------:R-:W-:Y:S04]  /*2be0*/  LDSM.16.M88.4 R72, [R92+0x2c00] ;  /* 0x002c00005c48783b */ /* 0x000fe80000000200 */
[----:B------:R-:W2:Y:S01]  /*2bf0*/  LDSM.16.M88.4 R64, [R91+0xc00] ;  /* 0x000c00005b40783b */ /* 0x000ea20000000200 */
[C---:B------:R-:W-:Y:S03]  /*2c00*/  HMMA.16816.F32 R80, R68.reuse, R82, RZ ;  /* 0x000000524450723c */ /* 0x040fe600000018ff */
[----:B------:R-:W-:Y:S03]  /*2c10*/  LDSM.16.M88.4 R60, [R91+0x1000] ;  /* 0x001000005b3c783b */ /* 0x000fe60000000200 */
[C---:B---3--:R-:W-:Y:S01]  /*2c20*/  HMMA.16816.F32 R104, R68.reuse, R24, RZ ;  /* 0x000000184468723c */ /* 0x048fe200000018ff */
[----:B------:R-:W-:Y:S04]  /*2c30*/  LDSM.16.M88.4 R56, [R91+0x1400] ;  /* 0x001400005b38783b */ /* 0x000fe80000000200 */
[----:B------:R-:W0:Y:S01]  /*2c40*/  LDGDEPBAR ;  /* 0x00000000000079af */ /* 0x000e220000000000 */
[----:B------:R-:W-:Y:S06]  /*2c50*/  HMMA.16816.F32 R24, R68, R26, RZ ;  /* 0x0000001a4418723c */ /* 0x000fec00000018ff */
[C---:B-1----:R-:W-:Y:S06]  /*2c60*/  HMMA.16816.F32 R16, R8.reuse, R20, R16 ;  /* 0x000000140810723c */ /* 0x042fec0000001810 */
[C---:B------:R-:W-:Y:S01]  /*2c70*/  HMMA.16816.F32 R80, R8.reuse, R22, R80 ;  /* 0x000000160850723c */ /* 0x040fe20000001850 */
[----:B------:R-:W1:Y:S05]  /*2c80*/  LDSM.16.M88.4 R20, [R92+0x2800] ;  /* 0x002800005c14783b */ /* 0x000e6a0000000200 */
[C---:B----4-:R-:W-:Y:S06]  /*2c90*/  HMMA.16816.F32 R104, R8.reuse, R12, R104 ;  /* 0x0000000c0868723c */ /* 0x050fec0000001868 */
[----:B------:R-:W-:Y:S06]  /*2ca0*/  HMMA.16816.F32 R24, R8, R14, R24 ;  /* 0x0000000e0818723c */ /* 0x000fec0000001818 */
        /* <DEDUP_REMOVED lines=21> */
[----:B------:R-:W-:Y:S01]  /*2e00*/  MUFU.TANH R111, R24 ;  /* 0x00000018006f7308 */ /* 0x000fe20000002400 */
[----:B------:R-:W-:Y:S06]  /*2e10*/  HMMA.16816.F32 R40, R68, R36, RZ ;  /* 0x000000244428723c */ /* 0x000fec00000018ff */
[----:B------:R-:W-:Y:S01]  /*2e20*/  HMMA.16816.F32 R12, R8, R84, R12 ;  /* 0x00000054080c723c */ /* 0x000fe2000000180c */
[----:B------:R-:W-:Y:S05]  /*2e30*/  MUFU.TANH R85, R25 ;  /* 0x0000001900557308 */ /* 0x000fea0000002400 */
[----:B------:R-:W-:Y:S01]  /*2e40*/  HMMA.16816.F32 R32, R68, R28, RZ ;  /* 0x0000001c4420723c */ /* 0x000fe200000018ff */
[----:B------:R-:W-:-:S02]  /*2e50*/  VIADD R84, R91, 0x1c00 ;  /* 0x00001c005b547836 */ /* 0x000fc40000000000 */
[----:B------:R-:W-:Y:S03]  /*2e60*/  MUFU.TANH R113, R26 ;  /* 0x0000001a00717308 */ /* 0x000fe60000002400 */
[C---:B------:R-:W-:Y:S05]  /*2e70*/  HMMA.16816.F32 R52, R68.reuse, R54, RZ ;  /* 0x000000364434723c */ /* 0x040fea00000018ff */
[----:B------:R1:W-:Y:S01]  /*2e80*/  MUFU.TANH R115, R27 ;  /* 0x0000001b00737308 */ /* 0x0003e20000002400 */
[C---:B------:R-:W-:Y:S06]  /*2e90*/  HMMA.16816.F32 R36, R68.reuse, R38, RZ ;  /* 0x000000264424723c */ /* 0x040fec00000018ff */
[----:B------:R-:W-:Y:S01]  /*2ea0*/  HMMA.16816.F32 R28, R68, R30, RZ ;  /* 0x0000001e441c723c */ /* 0x000fe200000018ff */
[----:B------:R3:W-:Y:S01]  /*2eb0*/  MUFU.TANH R133, R18 ;  /* 0x0000001200857308 */ /* 0x0007e20000002400 */
[----:B------:R-:W-:Y:S01]  /*2ec0*/  FMUL.FTZ R12, R12, UR10 ;  /* 0x0000000a0c0c7c20 */ /* 0x000fe20008410000 */
[----:B------:R-:W-:Y:S01]  /*2ed0*/  FMUL.FTZ R14, R14, UR10 ;  /* 0x0000000a0e0e7c20 */ /* 0x000fe20008410000 */
[----:B------:R-:W-:Y:S01]  /*2ee0*/  FMUL.FTZ R13, R13, UR10 ;  /* 0x0000000a0d0d7c20 */ /* 0x000fe20008410000 */
[----:B------:R-:W-:Y:S01]  /*2ef0*/  FMUL.FTZ R15, R15, UR10 ;  /* 0x0000000a0f0f7c20 */ /* 0x000fe20008410000 */
[----:B--2---:R-:W-:Y:S03]  /*2f00*/  HMMA.16816.F32 R48, R8, R64, R48 ;  /* 0x000000400830723c */ /* 0x004fe60000001830 */
[----:B------:R-:W-:Y:S03]  /*2f10*/  MUFU.TANH R143, R82 ;  /* 0x00000052008f7308 */ /* 0x000fe60000002400 */
[C---:B-1----:R-:W-:Y:S05]  /*2f20*/  HMMA.16816.F32 R24, R68.reuse, R20, RZ ;  /* 0x000000144418723c */ /* 0x042fea00000018ff */
[----:B------:R-:W-:Y:S01]  /*2f30*/  MUFU.TANH R105, R105 ;  /* 0x0000006900697308 */ /* 0x000fe20000002400 */
[C---:B------:R-:W-:Y:S06]  /*2f40*/  HMMA.16816.F32 R20, R68.reuse, R22, RZ ;  /* 0x000000164414723c */ /* 0x040fec00000018ff */
[C---:B---3--:R-:W-:Y:S01]  /*2f50*/  HMMA.16816.F32 R16, R68.reuse, R72, RZ ;  /* 0x000000484410723c */ /* 0x048fe200000018ff */
[----:B------:R-:W-:Y:S05]  /*2f60*/  MUFU.TANH R107, R107 ;  /* 0x0000006b006b7308 */ /* 0x000fea0000002400 */
[----:B------:R-:W-:Y:S01]  /*2f70*/  HMMA.16816.F32 R68, R68, R74, RZ ;  /* 0x0000004a4444723c */ /* 0x000fe200000018ff */
[----:B------:R-:W1:Y:S01]  /*2f80*/  LDSM.16.M88.4 R72, [R91+0x1800] ;  /* 0x001800005b48783b */ /* 0x000e620000000200 */
[----:B------:R-:W-:Y:S01]  /*2f90*/  FMUL.FTZ R49, R49, UR10 ;  /* 0x0000000a31317c20 */ /* 0x000fe20008410000 */
[----:B------:R-:W-:Y:S03]  /*2fa0*/  MUFU.TANH R81, R81 ;  /* 0x0000005100517308 */ /* 0x000fe60000002400 */
[----:B------:R-:W-:Y:S01]  /*2fb0*/  HMMA.16816.F32 R44, R8, R66, R44 ;  /* 0x00000042082c723c */ /* 0x000fe2000000182c */
[----:B------:R-:W2:Y:S01]  /*2fc0*/  LDSM.16.M88.4 R64, [R91+0x1c00] ;  /* 0x001c00005b40783b */ /* 0x000ea20000000200 */
[----:B------:R-:W-:-:S04]  /*2fd0*/  DEPBAR.LE SB0, 0x0 ;  /* 0x000080000000791a */ /* 0x000fc80000000000 */
[C---:B------:R-:W-:Y:S01]  /*2fe0*/  HMMA.16816.F32 R52, R8.reuse, R86, R52 ;  /* 0x000000560834723c */ /* 0x040fe20000001834 */
[----:B------:R3:W-:Y:S05]  /*2ff0*/  MUFU.TANH R87, R12 ;  /* 0x0000000c00577308 */ /* 0x0007ea0000002400 */
[C---:B------:R-:W-:Y:S01]  /*3000*/  HMMA.16816.F32 R36, R8.reuse, R62, R36 ;  /* 0x0000003e0824723c */ /* 0x040fe20000001824 */
[----:B------:R-:W-:Y:S02]  /*3010*/  VIADD R86, R91, 0x1400 ;  /* 0x000014005b567836 */ /* 0x000fe40000000000 */
[----:B------:R-:W-:Y:S03]  /*3020*/  MUFU.TANH R49, R49 ;  /* 0x0000003100317308 */ /* 0x000fe60000002400 */
[----:B------:R-:W-:Y:S01]  /*3030*/  HMMA.16816.F32 R32, R8, R56, R32 ;  /* 0x000000380820723c */ /* 0x000fe20000001820 */
[----:B------:R-:W-:Y:S01]  /*3040*/  LOP3.LUT R63, R96, 0xffffffe0, RZ, 0xc0, !PT ;  /* 0xffffffe0603f7812 */ /* 0x000fe200078ec0ff */
[----:B-----5:R-:W-:Y:S01]  /*3050*/  FMUL.FTZ R96, R0, R5 ;  /* 0x0000000500607220 */ /* 0x020fe20000410000 */
[----:B------:R-:W-:-:S02]  /*3060*/  IMAD.SHL.U32 R0, R6, 0x2, RZ ;  /* 0x0000000206007824 */ /* 0x000fc400078e00ff */
[----:B------:R-:W-:Y:S01]  /*3070*/  MUFU.TANH R83, R83 ;  /* 0x0000005300537308 */ /* 0x000fe20000002400 */
[----:B---3--:R-:W-:Y:S01]  /*3080*/  IMAD.IADD R12, R6, 0x1, -R63 ;  /* 0x00000001060c7824 */ /* 0x008fe200078e0a3f */
[C---:B------:R-:W-:Y:S01]  /*3090*/  HMMA.16816.F32 R28, R8.reuse, R58, R28 ;  /* 0x0000003a081c723c */ /* 0x040fe2000000181c */
[----:B------:R-:W-:Y:S01]  /*30a0*/  FMUL.FTZ R56, R44, UR10 ;  /* 0x0000000a2c387c20 */ /* 0x000fe20008410000 */
[----:B------:R-:W-:Y:S01]  /*30b0*/  FMUL.FTZ R63, R50, UR10 ;  /* 0x0000000a323f7c20 */ /* 0x000fe20008410000 */
[----:B------:R-:W-:Y:S01]  /*30c0*/  FMUL.FTZ R46, R46, UR10 ;  /* 0x0000000a2e2e7c20 */ /* 0x000fe20008410000 */
[----:B------:R-:W-:Y:S01]  /*30d0*/  SHF.R.S32.HI R57, RZ, 0x1f, R12 ;  /* 0x0000001fff397819 */ /* 0x000fe2000001140c */
[----:B------:R-:W-:Y:S01]  /*30e0*/  FMUL.FTZ R53, R53, UR10 ;  /* 0x0000000a35357c20 */ /* 0x000fe20008410000 */
[C---:B------:R-:W-:Y:S01]  /*30f0*/  HMMA.16816.F32 R40, R8.reuse, R60, R40 ;  /* 0x0000003c0828723c */ /* 0x040fe20000001828 */
[----:B------:R-:W-:Y:S01]  /*3100*/  FMUL.FTZ R55, R55, UR10 ;  /* 0x0000000a37377c20 */ /* 0x000fe20008410000 */
[----:B------:R-:W-:Y:S01]  /*3110*/  LEA.HI R12, R57, R12, RZ, 0x2 ;  /* 0x0000000c390c7211 */ /* 0x000fe200078f10ff */
[----:B------:R3:W-:Y:S01]  /*3120*/  MUFU.TANH R61, R14 ;  /* 0x0000000e003d7308 */ /* 0x0007e20000002400 */
[----:B------:R-:W-:Y:S01]  /*3130*/  FMUL.FTZ R52, R52, UR10 ;  /* 0x0000000a34347c20 */ /* 0x000fe20008410000 */
[----:B------:R-:W-:Y:S01]  /*3140*/  FMUL.FTZ R54, R54, UR10 ;  /* 0x0000000a36367c20 */ /* 0x000fe20008410000 */
[----:B-1----:R-:W-:Y:S01]  /*3150*/  HMMA.16816.F32 R24, R8, R72, R24 ;  /* 0x000000480818723c */ /* 0x002fe20000001818 */
[----:B------:R-:W-:Y:S01]  /*3160*/  SHF.R.S32.HI R12, RZ, 0x2, R12 ;  /* 0x00000002ff0c7819 */ /* 0x000fe2000001140c */
[----:B------:R-:W-:-:S03]  /*3170*/  FMUL.FTZ R50, R38, UR10 ;  /* 0x0000000a26327c20 */ /* 0x000fc60008410000 */
[----:B------:R-:W-:Y:S01]  /*3180*/  IADD3 R12, R99, 0x1, R12 ;  /* 0x00000001630c7810 */ /* 0x000fe20007ffe00c */
[C---:B------:R-:W-:Y:S01]  /*3190*/  HMMA.16816.F32 R20, R8.reuse, R74, R20 ;  /* 0x0000004a0814723c */ /* 0x040fe20000001814 */
[----:B------:R-:W-:Y:S01]  /*31a0*/  LOP3.LUT R99, R0, 0x6, RZ, 0xc0, !PT ;  /* 0x0000000600637812 */ /* 0x000fe200078ec0ff */
[----:B------:R-:W-:Y:S01]  /*31b0*/  MUFU.TANH R53, R53 ;  /* 0x0000003500357308 */ /* 0x000fe20000002400 */
[----:B------:R-:W-:Y:S01]  /*31c0*/  IADD3 R59, R89, R12, -R90 ;  /* 0x0000000c593b7210 */ /* 0x000fe20007ffe85a */
[----:B------:R-:W-:Y:S01]  /*31d0*/  FMUL.FTZ R12, R51, UR10 ;  /* 0x0000000a330c7c20 */ /* 0x000fe20008410000 */
[----:B------:R-:W-:Y:S01]  /*31e0*/  FMUL.FTZ R51, R36, UR10 ;  /* 0x0000000a24337c20 */ /* 0x000fe20008410000 */
[C---:B--2---:R-:W-:Y:S01]  /*31f0*/  HMMA.16816.F32 R16, R8.reuse, R64, R16 ;  /* 0x000000400810723c */ /* 0x044fe20000001810 */
[----:B------:R-:W-:Y:S02]  /*3200*/  IMAD.IADD R5, R4, 0x1, R99 ;  /* 0x0000000104057824 */ /* 0x000fe400078e0263 */
[----:B------:R-:W-:Y:S01]  /*3210*/  FMUL.FTZ R44, R34, UR10 ;  /* 0x0000000a222c7c20 */ /* 0x000fe20008410000 */
[----:B------:R-:W-:Y:S01]  /*3220*/  IMAD.IADD R2, R59, 0x1, R2 ;  /* 0x000000013b027824 */ /* 0x000fe200078e0202 */
[----:B------:R1:W2:Y:S01]  /*3230*/  MUFU.TANH R7, R55 ;  /* 0x0000003700077308 */ /* 0x0002a20000002400 */
[C---:B------:R-:W-:Y:S01]  /*3240*/  VIADD R75, R5.reuse, 0x21 ;  /* 0x00000021054b7836 */ /* 0x040fe20000000000 */
[----:B------:R-:W-:Y:S01]  /*3250*/  HMMA.16816.F32 R68, R8, R66, R68 ;  /* 0x000000420844723c */ /* 0x000fe20000001844 */
[----:B------:R-:W-:Y:S01]  /*3260*/  VIADD R65, R5, 0x58 ;  /* 0x0000005805417836 */ /* 0x000fe20000000000 */
[C---:B------:R-:W-:Y:S01]  /*3270*/  VIMNMX R64, R2.reuse, R89, PT ;  /* 0x0000005902407248 */ /* 0x040fe20003fe0100 */
[----:B------:R-:W-:Y:S01]  /*3280*/  FMUL.FTZ R43, R43, UR10 ;  /* 0x0000000a2b2b7c20 */ /* 0x000fe20008410000 */
[----:B------:R-:W-:Y:S01]  /*3290*/  VIADDMNMX R2, R2, 0x8, R89, PT ;  /* 0x0000000802027846 */ /* 0x000fe20003800159 */
[----:B------:R-:W-:-:S02]  /*32a0*/  VIADD R89, R5, 0x60 ;  /* 0x0000006005597836 */ /* 0x000fc40000000000 */
[----:B---3--:R-:W-:Y:S01]  /*32b0*/  FMUL.FTZ R14, R27, UR10 ;  /* 0x0000000a1b0e7c20 */ /* 0x008fe20008410000 */
[----:B------:R-:W-:Y:S01]  /*32c0*/  FMUL.FTZ R11, R48, UR10 ;  /* 0x0000000a300b7c20 */ /* 0x000fe20008410000 */
[----:B------:R-:W-:Y:S02]  /*32d0*/  VIADD R27, R5, 0x29 ;  /* 0x00000029051b7836 */ /* 0x000fe40000000000 */
[----:B------:R-:W-:Y:S01]  /*32e0*/  FMUL.FTZ R48, R32, UR10 ;  /* 0x0000000a20307c20 */ /* 0x000fe20008410000 */
[----:B------:R-:W-:Y:S01]  /*32f0*/  FMUL.FTZ R9, R29, UR10 ;  /* 0x0000000a1d097c20 */ /* 0x000fe20008410000 */
[----:B------:R3:W4:Y:S01]  /*3300*/  MUFU.TANH R57, R52 ;  /* 0x0000003400397308 */ /* 0x0007220000002400 */
[----:B------:R-:W-:Y:S01]  /*3310*/  FMUL.FTZ R32, R21, UR10 ;  /* 0x0000000a15207c20 */ /* 0x000fe20008410000 */
[----:B------:R-:W-:Y:S01]  /*3320*/  FMUL.FTZ R38, R25, UR10 ;  /* 0x0000000a19267c20 */ /* 0x000fe20008410000 */
[----:B------:R-:W-:Y:S01]  /*3330*/  FMUL.FTZ R8, R47, UR10 ;  /* 0x0000000a2f087c20 */ /* 0x000fe20008410000 */
[----:B-1----:R-:W-:Y:S01]  /*3340*/  FMUL.FTZ R55, R42, UR10 ;  /* 0x0000000a2a377c20 */ /* 0x002fe20008410000 */
[----:B------:R-:W-:-:S02]  /*3350*/  VIADD R25, R5, 0x30 ;  /* 0x0000003005197836 */ /* 0x000fc40000000000 */
[----:B------:R-:W-:Y:S01]  /*3360*/  FMUL.FTZ R47, R39, UR10 ;  /* 0x0000000a272f7c20 */ /* 0x000fe20008410000 */
[----:B------:R-:W-:Y:S01]  /*3370*/  FMUL.FTZ R42, R35, UR10 ;  /* 0x0000000a232a7c20 */ /* 0x000fe20008410000 */
[----:B------:R-:W1:Y:S01]  /*3380*/  MUFU.TANH R11, R11 ;  /* 0x0000000b000b7308 */ /* 0x000e620000002400 */
[----:B------:R-:W-:Y:S01]  /*3390*/  FMUL.FTZ R36, R26, UR10 ;  /* 0x0000000a1a247c20 */ /* 0x000fe20008410000 */
[----:B------:R-:W-:Y:S01]  /*33a0*/  FMUL.FTZ R35, R30, UR10 ;  /* 0x0000000a1e237c20 */ /* 0x000fe20008410000 */
[----:B------:R-:W-:Y:S01]  /*33b0*/  FMUL.FTZ R39, R31, UR10 ;  /* 0x0000000a1f277c20 */ /* 0x000fe20008410000 */
[----:B------:R-:W-:Y:S01]  /*33c0*/  FMUL.FTZ R34, R20, UR10 ;  /* 0x0000000a14227c20 */ /* 0x000fe20008410000 */
[----:B------:R-:W-:Y:S01]  /*33d0*/  FMUL.FTZ R26, R19, UR10 ;  /* 0x0000000a131a7c20 */ /* 0x000fe20008410000 */
[----:B------:R-:W-:Y:S01]  /*33e0*/  FMUL.FTZ R10, R45, UR10 ;  /* 0x0000000a2d0a7c20 */ /* 0x000fe20008410000 */
[----:B------:R-:W-:Y:S01]  /*33f0*/  FMUL.FTZ R20, R23, UR10 ;  /* 0x0000000a17147c20 */ /* 0x000fe20008410000 */
[----:B------:R1:W1:Y:S01]  /*3400*/  MUFU.TANH R29, R12 ;  /* 0x0000000c001d7308 */ /* 0x0002620000002400 */
[----:B------:R-:W-:Y:S01]  /*3410*/  FMUL.FTZ R30, R16, UR10 ;  /* 0x0000000a101e7c20 */ /* 0x000fe20008410000 */
[----:B------:R-:W-:-:S02]  /*3420*/  VIADD R19, R5, 0x28 ;  /* 0x0000002805137836 */ /* 0x000fc40000000000 */
[----:B---3--:R-:W-:Y:S01]  /*3430*/  FMUL.FTZ R52, R40, UR10 ;  /* 0x0000000a28347c20 */ /* 0x008fe20008410000 */
[----:B------:R-:W-:Y:S01]  /*3440*/  I2FP.F32.S32 R16, R27 ;  /* 0x0000001b00107245 */ /* 0x000fe20000201400 */
[----:B------:R-:W-:Y:S01]  /*3450*/  FMUL.FTZ R40, R28, UR10 ;  /* 0x0000000a1c287c20 */ /* 0x000fe20008410000 */
[----:B------:R-:W-:Y:S01]  /*3460*/  FMUL.FTZ R28, R17, UR10 ;  /* 0x0000000a111c7c20 */ /* 0x000fe20008410000 */
[----:B------:R-:W-:Y:S01]  /*3470*/  FMUL.FTZ R45, R33, UR10 ;  /* 0x0000000a212d7c20 */ /* 0x000fe20008410000 */
[----:B------:R3:W-:Y:S01]  /*3480*/  MUFU.TANH R21, R56 ;  /* 0x0000003800157308 */ /* 0x0007e20000002400 */
[----:B------:R-:W-:Y:S01]  /*3490*/  I2FP.F32.S32 R33, R19 ;  /* 0x0000001300217245 */ /* 0x000fe20000201400 */
[C---:B--2---:R-:W-:Y:S01]  /*34a0*/  FFMA.FTZ R16, R96.reuse, R16, R7 ;  /* 0x0000001060107223 */ /* 0x044fe20000010007 */
[----:B------:R-:W-:Y:S01]  /*34b0*/  ISETP.GE.AND P6, PT, R19, R64, PT ;  /* 0x000000401300720c */ /* 0x000fe20003fc6270 */
[----:B------:R-:W-:Y:S01]  /*34c0*/  FMUL.FTZ R6, R69, UR10 ;  /* 0x0000000a45067c20 */ /* 0x000fe20008410000 */
[----:B------:R-:W-:Y:S01]  /*34d0*/  ISETP.GE.AND P4, PT, R19, R2, PT ;  /* 0x000000021300720c */ /* 0x000fe20003f86270 */
[----:B----4-:R-:W-:Y:S01]  /*34e0*/  FFMA.FTZ R33, R96, R33, R57 ;  /* 0x0000002160217223 */ /* 0x010fe20000010039 */
[C---:B------:R-:W-:Y:S01]  /*34f0*/  ISETP.GE.AND P5, PT, R27.reuse, R64, PT ;  /* 0x000000401b00720c */ /* 0x040fe20003fa6270 */
[----:B------:R2:W-:Y:S01]  /*3500*/  MUFU.TANH R59, R54 ;  /* 0x00000036003b7308 */ /* 0x0005e20000002400 */
[----:B-1----:R-:W-:Y:S01]  /*3510*/  FMUL.FTZ R12, R68, UR10 ;  /* 0x0000000a440c7c20 */ /* 0x002fe20008410000 */
[----:B------:R-:W-:Y:S01]  /*3520*/  ISETP.GE.AND P3, PT, R27, R2, PT ;  /* 0x000000021b00720c */ /* 0x000fe20003f66270 */
[----:B------:R-:W-:Y:S01]  /*3530*/  VIADD R57, R5, 0x39 ;  /* 0x0000003905397836 */ /* 0x000fe20000000000 */
[C---:B------:R-:W-:Y:S01]  /*3540*/  ISETP.GE.AND P2, PT, R25.reuse, R64, PT ;  /* 0x000000401900720c */ /* 0x040fe20003f46270 */
[----:B------:R-:W-:Y:S01]  /*3550*/  FMUL.FTZ R22, R22, UR10 ;  /* 0x0000000a16167c20 */ /* 0x000fe20008410000 */
[----:B------:R-:W-:Y:S01]  /*3560*/  ISETP.GE.AND P0, PT, R25, R2, PT ;  /* 0x000000021900720c */ /* 0x000fe20003f06270 */
[----:B------:R-:W-:Y:S01]  /*3570*/  FMUL.FTZ R71, R71, UR10 ;  /* 0x0000000a47477c20 */ /* 0x000fe20008410000 */
[----:B------:R-:W1:Y:S01]  /*3580*/  MUFU.TANH R63, R63 ;  /* 0x0000003f003f7308 */ /* 0x000e620000002400 */
[----:B---3--:R-:W-:Y:S01]  /*3590*/  I2FP.F32.S32 R56, R27 ;  /* 0x0000001b00387245 */ /* 0x008fe20000201400 */
[----:B------:R-:W-:Y:S01]  /*35a0*/  VIADD R27, R5, 0x38 ;  /* 0x00000038051b7836 */ /* 0x000fe20000000000 */
[----:B------:R-:W-:Y:S01]  /*35b0*/  FSEL R33, R33, -INF , !P6 ;  /* 0xff80000021217808 */ /* 0x000fe20007000000 */
[----:B------:R-:W-:Y:S01]  /*35c0*/  FMUL.FTZ R0, R70, UR10 ;  /* 0x0000000a46007c20 */ /* 0x000fe20008410000 */
[----:B------:R-:W-:Y:S01]  /*35d0*/  FMUL.FTZ R41, R41, UR10 ;  /* 0x0000000a29297c20 */ /* 0x000fe20008410000 */
[----:B------:R-:W-:Y:S01]  /*35e0*/  FFMA.FTZ R31, R96, R56, R53 ;  /* 0x00000038601f7223 */ /* 0x000fe20000010035 */
[----:B------:R-:W-:Y:S01]  /*35f0*/  VIADD R53, R5, 0x31 ;  /* 0x0000003105357836 */ /* 0x000fe20000000000 */
[----:B------:R3:W-:Y:S01]  /*3600*/  MUFU.TANH R23, R46 ;  /* 0x0000002e00177308 */ /* 0x0007e20000002400 */
[----:B--2---:R-:W-:Y:S01]  /*3610*/  FMUL.FTZ R54, R37, UR10 ;  /* 0x0000000a25367c20 */ /* 0x004fe20008410000 */
[----:B------:R-:W-:Y:S01]  /*3620*/  FMUL.FTZ R37, R24, UR10 ;  /* 0x0000000a18257c20 */ /* 0x000fe20008410000 */
[----:B------:R-:W-:Y:S01]  /*3630*/  FMUL.FTZ R24, R18, UR10 ;  /* 0x0000000a12187c20 */ /* 0x000fe20008410000 */
[----:B------:R-:W-:Y:S01]  /*3640*/  I2FP.F32.S32 R18, R25 ;  /* 0x0000001900127245 */ /* 0x000fe20000201400 */
[----:B------:R-:W-:Y:S01]  /*3650*/  VIADD R90, R91, 0x400 ;  /* 0x000004005b5a7836 */ /* 0x000fe20000000000 */
[----:B------:R-:W-:-:S02]  /*3660*/  I2FP.F32.S32 R68, R53 ;  /* 0x0000003500447245 */ /* 0x000fc40000201400 */
[----:B------:R2:W-:Y:S01]  /*3670*/  MUFU.TANH R17, R10 ;  /* 0x0000000a00117308 */ /* 0x0005e20000002400 */
[C---:B------:R-:W-:Y:S01]  /*3680*/  FFMA.FTZ R11, R96.reuse, R18, R11 ;  /* 0x00000012600b7223 */ /* 0x040fe2000001000b */
[----:B------:R-:W-:Y:S01]  /*3690*/  I2FP.F32.S32 R25, R25 ;  /* 0x0000001900197245 */ /* 0x000fe20000201400 */
[C---:B------:R-:W-:Y:S01]  /*36a0*/  FFMA.FTZ R68, R96.reuse, R68, R29 ;  /* 0x0000004460447223 */ /* 0x040fe2000001001d */
[----:B------:R-:W-:Y:S02]  /*36b0*/  FSEL R31, R31, -INF , !P5 ;  /* 0xff8000001f1f7808 */ /* 0x000fe40006800000 */
[----:B------:R-:W-:Y:S01]  /*36c0*/  I2FP.F32.S32 R18, R27 ;  /* 0x0000001b00127245 */ /* 0x000fe20000201400 */
[C---:B-1----:R-:W-:Y:S01]  /*36d0*/  FFMA.FTZ R63, R96.reuse, R25, R63 ;  /* 0x00000019603f7223 */ /* 0x042fe2000001003f */
[----:B------:R-:W-:Y:S01]  /*36e0*/  MUFU.TANH R51, R51 ;  /* 0x0000003300337308 */ /* 0x000fe20000002400 */
[----:B---3--:R-:W-:Y:S02]  /*36f0*/  I2FP.F32.S32 R46, R53 ;  /* 0x00000035002e7245 */ /* 0x008fe40000201400 */
[----:B------:R-:W-:Y:S01]  /*3700*/  ISETP.GE.AND P5, PT, R27, R64, PT ;  /* 0x000000401b00720c */ /* 0x000fe20003fa6270 */
[----:B------:R-:W-:Y:S01]  /*3710*/  FFMA.FTZ R25, R96, R18, R21 ;  /* 0x0000001260197223 */ /* 0x000fe20000010015 */
[----:B------:R-:W-:-:S02]  /*3720*/  FSEL R29, R11, -INF , !P2 ;  /* 0xff8000000b1d7808 */ /* 0x000fc40005000000 */
[----:B------:R-:W-:Y:S01]  /*3730*/  I2FP.F32.S32 R18, R57 ;  /* 0x0000003900127245 */ /* 0x000fe20000201400 */
[----:B------:R-:W-:Y:S01]  /*3740*/  MUFU.TANH R11, R50 ;  /* 0x00000032000b7308 */ /* 0x000fe20000002400 */
[----:B--2---:R-:W-:Y:S02]  /*3750*/  I2FP.F32.S32 R10, R19 ;  /* 0x00000013000a7245 */ /* 0x004fe40000201400 */
[----:B------:R-:W-:Y:S02]  /*3760*/  ISETP.GE.AND P6, PT, R53, R64, PT ;  /* 0x000000403500720c */ /* 0x000fe40003fc6270 */
[----:B------:R-:W-:Y:S01]  /*3770*/  FSEL R25, R25, -INF , !P5 ;  /* 0xff80000019197808 */ /* 0x000fe20006800000 */
[----:B------:R-:W-:Y:S01]  /*3780*/  FFMA.FTZ R10, R96, R10, R59 ;  /* 0x0000000a600a7223 */ /* 0x000fe2000001003b */
[----:B------:R-:W-:Y:S01]  /*3790*/  FSEL R164, R63, -INF , !P0 ;  /* 0xff8000003fa47808 */ /* 0x000fe20004000000 */
[----:B------:R1:W2:Y:S01]  /*37a0*/  MUFU.TANH R19, R8 ;  /* 0x0000000800137308 */ /* 0x0002a20000002400 */
[----:B------:R-:W-:Y:S01]  /*37b0*/  ISETP.GE.AND P2, PT, R57, R64, PT ;  /* 0x000000403900720c */ /* 0x000fe20003f46270 */
[C---:B------:R-:W-:Y:S01]  /*37c0*/  VIADD R59, R5.reuse, 0x51 ;  /* 0x00000051053b7836 */ /* 0x040fe20000000000 */
[----:B------:R-:W-:Y:S01]  /*37d0*/  FSEL R10, R10, -INF , !P4 ;  /* 0xff8000000a0a7808 */ /* 0x000fe20006000000 */
[----:B------:R-:W-:Y:S01]  /*37e0*/  VIADD R63, R5, 0x18 ;  /* 0x00000018053f7836 */ /* 0x000fe20000000000 */
[-C--:B------:R-:W-:Y:S01]  /*37f0*/  ISETP.GE.AND P4, PT, R53, R2.reuse, PT ;  /* 0x000000023500720c */ /* 0x080fe20003f86270 */
[----:B------:R-:W-:Y:S01]  /*3800*/  VIADD R53, R5, 0x40 ;  /* 0x0000004005357836 */ /* 0x000fe20000000000 */
[----:B------:R-:W-:Y:S01]  /*3810*/  ISETP.GE.AND P0, PT, R57, R2, PT ;  /* 0x000000023900720c */ /* 0x000fe20003f06270 */
[----:B------:R-:W3:Y:S01]  /*3820*/  MUFU.TANH R7, R52 ;  /* 0x0000003400077308 */ /* 0x000ee20000002400 */
[----:B------:R-:W-:-:S02]  /*3830*/  FSEL R68, R68, -INF , !P4 ;  /* 0xff80000044447808 */ /* 0x000fc40006000000 */
[----:B------:R-:W-:-:S05]  /*3840*/  ISETP.GE.AND P4, PT, R53, R2, PT ;  /* 0x000000023500720c */ /* 0x000fca0003f86270 */
[----:B------:R4:W-:Y:S01]  /*3850*/  MUFU.TANH R21, R54 ;  /* 0x0000003600157308 */ /* 0x0009e20000002400 */
[----:B-1----:R-:W-:Y:S01]  /*3860*/  FSEL R8, R16, -INF , !P3 ;  /* 0xff80000010087808 */ /* 0x002fe20005800000 */
[C---:B--2---:R-:W-:Y:S01]  /*3870*/  FFMA.FTZ R18, R96.reuse, R18, R19 ;  /* 0x0000001260127223 */ /* 0x044fe20000010013 */
[----:B------:R-:W-:Y:S02]  /*3880*/  ISETP.GE.AND P3, PT, R27, R2, PT ;  /* 0x000000021b00720c */ /* 0x000fe40003f66270 */
[----:B------:R-:W-:Y:S01]  /*3890*/  I2FP.F32.S32 R16, R27 ;  /* 0x0000001b00107245 */ /* 0x000fe20000201400 */
[C---:B------:R-:W-:Y:S01]  /*38a0*/  FFMA.FTZ R27, R96.reuse, R46, R49 ;  /* 0x0000002e601b7223 */ /* 0x040fe20000010031 */
[----:B------:R-:W-:Y:S01]  /*38b0*/  VIADD R49, R5, 0x48 ;  /* 0x0000004805317836 */ /* 0x000fe20000000000 */
[----:B------:R-:W1:Y:S01]  /*38c0*/  MUFU.TANH R55, R55 ;  /* 0x0000003700377308 */ /* 0x000e620000002400 */
[----:B------:R-:W-:Y:S01]  /*38d0*/  I2FP.F32.S32 R46, R53 ;  /* 0x00000035002e7245 */ /* 0x000fe20000201400 */
[----:B------:R-:W-:Y:S01]  /*38e0*/  FFMA.FTZ R23, R96, R16, R23 ;  /* 0x0000001060177223 */ /* 0x000fe20000010017 */
[----:B------:R-:W-:-:S02]  /*38f0*/  I2FP.F32.S32 R16, R57 ;  /* 0x0000003900107245 */ /* 0x000fc40000201400 */
[----:B------:R-:W-:Y:S01]  /*3900*/  ISETP.GE.AND P5, PT, R49, R64, PT ;  /* 0x000000403100720c */ /* 0x000fe20003fa6270 */
[C---:B---3--:R-:W-:Y:S01]  /*3910*/  FFMA.FTZ R7, R96.reuse, R46, R7 ;  /* 0x0000002e60077223 */ /* 0x048fe20000010007 */
[----:B------:R-:W-:Y:S01]  /*3920*/  FSEL R82, R23, -INF , !P3 ;  /* 0xff80000017527808 */ /* 0x000fe20005800000 */
[----:B------:R-:W-:Y:S01]  /*3930*/  MUFU.TANH R57, R42 ;  /* 0x0000002a00397308 */ /* 0x000fe20000002400 */
[-C--:B----4-:R-:W-:Y:S01]  /*3940*/  I2FP.F32.S32 R54, R49.reuse ;  /* 0x0000003100367245 */ /* 0x090fe20000201400 */
[C---:B------:R-:W-:Y:S01]  /*3950*/  FFMA.FTZ R16, R96.reuse, R16, R17 ;  /* 0x0000001060107223 */ /* 0x040fe20000010011 */
[----:B------:R-:W-:Y:S01]  /*3960*/  ISETP.GE.AND P3, PT, R49, R2, PT ;  /* 0x000000023100720c */ /* 0x000fe20003f66270 */
[----:B------:R-:W-:Y:S01]  /*3970*/  VIADD R17, R5, 0x50 ;  /* 0x0000005005117836 */ /* 0x000fe20000000000 */
[----:B------:R-:W-:Y:S01]  /*3980*/  I2FP.F32.S32 R49, R49 ;  /* 0x0000003100317245 */ /* 0x000fe20000201400 */
[C---:B------:R-:W-:Y:S01]  /*3990*/  FFMA.FTZ R19, R96.reuse, R54, R51 ;  /* 0x0000003660137223 */ /* 0x040fe20000010033 */
[----:B------:R-:W-:Y:S01]  /*39a0*/  FSEL R27, R27, -INF , !P6 ;  /* 0xff8000001b1b7808 */ /* 0x000fe20007000000 */
[----:B------:R-:W2:Y:S01]  /*39b0*/  MUFU.TANH R51, R48 ;  /* 0x0000003000337308 */ /* 0x000ea20000002400 */
[----:B------:R-:W-:Y:S01]  /*39c0*/  ISETP.GE.AND P6, PT, R53, R64, PT ;  /* 0x000000403500720c */ /* 0x000fe20003fc6270 */
[----:B------:R-:W-:Y:S01]  /*39d0*/  FFMA.FTZ R11, R96, R49, R11 ;  /* 0x00000031600b7223 */ /* 0x000fe2000001000b */
[----:B------:R-:W-:Y:S01]  /*39e0*/  I2FP.F32.S32 R52, R53 ;  /* 0x0000003500347245 */ /* 0x000fe20000201400 */
[----:B------:R-:W-:Y:S01]  /*39f0*/  VIADD R53, R5, 0x49 ;  /* 0x0000004905357836 */ /* 0x000fe20000000000 */
[----:B------:R-:W-:-:S02]  /*3a00*/  FSEL R162, R18, -INF , !P0 ;  /* 0xff80000012a27808 */ /* 0x000fc40004000000 */
[----:B------:R-:W-:Y:S01]  /*3a10*/  I2FP.F32.S32 R18, R17 ;  /* 0x0000001100127245 */ /* 0x000fe20000201400 */
[----:B------:R-:W3:Y:S01]  /*3a20*/  MUFU.TANH R47, R47 ;  /* 0x0000002f002f7308 */ /* 0x000ee20000002400 */
[-C--:B------:R-:W-:Y:S01]  /*3a30*/  I2FP.F32.S32 R46, R53.reuse ;  /* 0x00000035002e7245 */ /* 0x080fe20000201400 */
[----:B-1----:R-:W-:Y:S01]  /*3a40*/  FFMA.FTZ R52, R96, R52, R55 ;  /* 0x0000003460347223 */ /* 0x002fe20000010037 */
[----:B------:R-:W-:Y:S01]  /*3a50*/  FSEL R23, R16, -INF , !P2 ;  /* 0xff80000010177808 */ /* 0x000fe20005000000 */
[----:B------:R-:W-:Y:S01]  /*3a60*/  VIADD R55, R5, 0x1 ;  /* 0x0000000105377836 */ /* 0x000fe20000000000 */
[----:B------:R-:W-:Y:S01]  /*3a70*/  ISETP.GE.AND P2, PT, R53, R64, PT ;  /* 0x000000403500720c */ /* 0x000fe20003f46270 */
[----:B------:R-:W-:Y:S01]  /*3a80*/  FFMA.FTZ R16, R96, R46, R21 ;  /* 0x0000002e60107223 */ /* 0x000fe20000010015 */
[----:B------:R-:W-:Y:S01]  /*3a90*/  FSEL R21, R7, -INF , !P6 ;  /* 0xff80000007157808 */ /* 0x000fe20007000000 */
[----:B------:R-:W1:Y:S01]  /*3aa0*/  MUFU.TANH R45, R45 ;  /* 0x0000002d002d7308 */ /* 0x000e620000002400 */
[----:B------:R-:W-:Y:S01]  /*3ab0*/  FSEL R132, R52, -INF , !P4 ;  /* 0xff80000034847808 */ /* 0x000fe20006000000 */
[----:B--2---:R-:W-:Y:S01]  /*3ac0*/  FFMA.FTZ R51, R96, R18, R51 ;  /* 0x0000001260337223 */ /* 0x004fe20000010033 */
[----:B------:R-:W-:-:S02]  /*3ad0*/  I2FP.F32.S32 R48, R53 ;  /* 0x0000003500307245 */ /* 0x000fc40000201400 */
[C---:B------:R-:W-:Y:S02]  /*3ae0*/  ISETP.GE.AND P6, PT, R17.reuse, R64, PT ;  /* 0x000000401100720c */ /* 0x040fe40003fc6270 */
[----:B------:R-:W-:Y:S01]  /*3af0*/  ISETP.GE.AND P4, PT, R17, R2, PT ;  /* 0x000000021100720c */ /* 0x000fe20003f86270 */
[----:B------:R-:W2:Y:S01]  /*3b00*/  MUFU.TANH R49, R44 ;  /* 0x0000002c00317308 */ /* 0x000ea20000002400 */
[----:B------:R-:W-:Y:S01]  /*3b10*/  I2FP.F32.S32 R17, R17 ;  /* 0x0000001100117245 */ /* 0x000fe20000201400 */
[C---:B---3--:R-:W-:Y:S01]  /*3b20*/  FFMA.FTZ R47, R96.reuse, R48, R47 ;  /* 0x00000030602f7223 */ /* 0x048fe2000001002f */
[----:B------:R-:W-:Y:S02]  /*3b30*/  I2FP.F32.S32 R18, R59 ;  /* 0x0000003b00127245 */ /* 0x000fe40000201400 */
[----:B------:R-:W-:Y:S02]  /*3b40*/  I2FP.F32.S32 R74, R55 ;  /* 0x00000037004a7245 */ /* 0x000fe40000201400 */
[----:B------:R-:W-:Y:S01]  /*3b50*/  FSEL R146, R11, -INF , !P3 ;  /* 0xff8000000b927808 */ /* 0x000fe20005800000 */
[----:B------:R-:W3:Y:S01]  /*3b60*/  MUFU.TANH R135, R135 ;  /* 0x0000008700877308 */ /* 0x000ee20000002400 */
[----:B------:R-:W-:Y:S01]  /*3b70*/  ISETP.GE.AND P0, PT, R53, R2, PT ;  /* 0x000000023500720c */ /* 0x000fe20003f06270 */
[----:B-1----:R-:W-:Y:S01]  /*3b80*/  FFMA.FTZ R18, R96, R18, R45 ;  /* 0x0000001260127223 */ /* 0x002fe2000001002d */
[----:B------:R-:W-:Y:S01]  /*3b90*/  FSEL R11, R16, -INF , !P2 ;  /* 0xff800000100b7808 */ /* 0x000fe20005000000 */
[----:B------:R-:W-:-:S02]  /*3ba0*/  VIADD R45, R5, 0x10 ;  /* 0x00000010052d7836 */ /* 0x000fc40000000000 */
[CC--:B------:R-:W-:Y:S01]  /*3bb0*/  FFMA.FTZ R105, R96.reuse, R74.reuse, R105 ;  /* 0x0000004a60697223 */ /* 0x0c0fe20000010069 */
[----:B------:R-:W-:Y:S01]  /*3bc0*/  FSEL R19, R19, -INF , !P5 ;  /* 0xff80000013137808 */ /* 0x000fe20006800000 */
[C---:B------:R-:W-:Y:S01]  /*3bd0*/  FFMA.FTZ R74, R96.reuse, R74, R107 ;  /* 0x0000004a604a7223 */ /* 0x040fe2000001006b */
[----:B------:R-:W-:Y:S01]  /*3be0*/  FSEL R158, R47, -INF , !P0 ;  /* 0xff8000002f9e7808 */ /* 0x000fe20004000000 */
[C---:B--2---:R-:W-:Y:S01]  /*3bf0*/  FFMA.FTZ R49, R96.reuse, R17, R49 ;  /* 0x0000001160317223 */ /* 0x044fe20000010031 */
[----:B------:R-:W-:Y:S01]  /*3c00*/  I2FP.F32.S32 R44, R59 ;  /* 0x0000003b002c7245 */ /* 0x000fe20000201400 */
[----:B------:R1:W-:Y:S01]  /*3c10*/  MUFU.TANH R53, R40 ;  /* 0x0000002800357308 */ /* 0x0003e20000002400 */
[-C--:B------:R-:W-:Y:S01]  /*3c20*/  ISETP.GE.AND P5, PT, R59, R64.reuse, PT ;  /* 0x000000403b00720c */ /* 0x080fe20003fa6270 */
[----:B------:R-:W-:Y:S01]  /*3c30*/  VIADD R47, R5, 0x9 ;  /* 0x00000009052f7836 */ /* 0x000fe20000000000 */
[----:B------:R-:W-:Y:S01]  /*3c40*/  ISETP.GE.AND P2, PT, R55, R64, PT ;  /* 0x000000403700720c */ /* 0x000fe20003f46270 */
[----:B------:R-:W-:Y:S01]  /*3c50*/  FFMA.FTZ R44, R96, R44, R57 ;  /* 0x0000002c602c7223 */ /* 0x000fe20000010039 */
[----:B------:R-:W-:Y:S01]  /*3c60*/  VIADD R57, R5, 0x8 ;  /* 0x0000000805397836 */ /* 0x000fe20000000000 */
[----:B------:R-:W-:-:S02]  /*3c70*/  ISETP.GE.AND P0, PT, R55, R2, PT ;  /* 0x000000023700720c */ /* 0x000fc40003f06270 */
[----:B------:R-:W-:Y:S01]  /*3c80*/  FSEL R150, R49, -INF , !P4 ;  /* 0xff80000031967808 */ /* 0x000fe20006000000 */
[----:B------:R-:W2:Y:S01]  /*3c90*/  MUFU.TANH R141, R80 ;  /* 0x00000050008d7308 */ /* 0x000ea20000002400 */
[----:B------:R-:W-:Y:S02]  /*3ca0*/  I2FP.F32.S32 R16, R57 ;  /* 0x0000003900107245 */ /* 0x000fe40000201400 */
[----:B------:R-:W-:Y:S01]  /*3cb0*/  ISETP.GE.AND P3, PT, R59, R2, PT ;  /* 0x000000023b00720c */ /* 0x000fe20003f66270 */
[----:B------:R-:W-:Y:S01]  /*3cc0*/  VIADD R59, R5, 0x11 ;  /* 0x00000011053b7836 */ /* 0x000fe20000000000 */
[----:B------:R-:W-:Y:S01]  /*3cd0*/  FSEL R17, R51, -INF , !P6 ;  /* 0xff80000033117808 */ /* 0x000fe20007000000 */
[CC--:B------:R-:W-:Y:S01]  /*3ce0*/  FFMA.FTZ R49, R96.reuse, R16.reuse, R111 ;  /* 0x0000001060317223 */ /* 0x0c0fe2000001006f */
[C---:B------:R-:W-:Y:S01]  /*3cf0*/  FFMA.FTZ R66, R96.reuse, R16, R113 ;  /* 0x0000001060427223 */ /* 0x040fe20000010071 */
[----:B-1----:R-:W-:Y:S01]  /*3d00*/  I2FP.F32.S32 R40, R45 ;  /* 0x0000002d00287245 */ /* 0x002fe20000201400 */
[----:B------:R1:W-:Y:S01]  /*3d10*/  MUFU.TANH R7, R9 ;  /* 0x0000000900077308 */ /* 0x0003e20000002400 */
[----:B------:R-:W-:Y:S01]  /*3d20*/  ISETP.GE.AND P6, PT, R57, R64, PT ;  /* 0x000000403900720c */ /* 0x000fe20003fc6270 */
[----:B------:R-:W-:Y:S01]  /*3d30*/  VIADD R51, R5, 0x19 ;  /* 0x0000001905337836 */ /* 0x000fe20000000000 */
[----:B------:R-:W-:Y:S01]  /*3d40*/  ISETP.GE.AND P4, PT, R57, R2, PT ;  /* 0x000000023900720c */ /* 0x000fe20003f86270 */
[----:B------:R-:W-:Y:S01]  /*3d50*/  FFMA.FTZ R16, R96, R40, R133 ;  /* 0x0000002860107223 */ /* 0x000fe20000010085 */
[----:B------:R-:W-:-:S02]  /*3d60*/  FSEL R74, R74, -INF , !P0 ;  /* 0xff8000004a4a7808 */ /* 0x000fc40004000000 */
[----:B------:R-:W-:Y:S01]  /*3d70*/  ISETP.GE.AND P0, PT, R45, R2, PT ;  /* 0x000000022d00720c */ /* 0x000fe20003f06270 */
[----:B------:R4:W-:Y:S01]  /*3d80*/  MUFU.TANH R55, R35 ;  /* 0x0000002300377308 */ /* 0x0009e20000002400 */
[----:B------:R-:W-:Y:S02]  /*3d90*/  FSEL R49, R49, -INF , !P6 ;  /* 0xff80000031317808 */ /* 0x000fe40007000000 */
[----:B------:R-:W-:Y:S02]  /*3da0*/  FSEL R66, R66, -INF , !P4 ;  /* 0xff80000042427808 */ /* 0x000fe40006000000 */
[C---:B------:R-:W-:Y:S02]  /*3db0*/  ISETP.GE.AND P6, PT, R59.reuse, R64, PT ;  /* 0x000000403b00720c */ /* 0x040fe40003fc6270 */
[----:B------:R-:W-:Y:S01]  /*3dc0*/  ISETP.GE.AND P4, PT, R59, R2, PT ;  /* 0x000000023b00720c */ /* 0x000fe20003f86270 */
[----:B------:R-:W2:Y:S01]  /*3dd0*/  MUFU.TANH R13, R13 ;  /* 0x0000000d000d7308 */ /* 0x000ea20000002400 */
[----:B-1----:R-:W-:-:S02]  /*3de0*/  FSEL R9, R18, -INF , !P5 ;  /* 0xff80000012097808 */ /* 0x002fc40006800000 */
[----:B------:R-:W-:Y:S02]  /*3df0*/  I2FP.F32.S32 R18, R47 ;  /* 0x0000002f00127245 */ /* 0x000fe40000201400 */
[----:B------:R-:W-:Y:S02]  /*3e00*/  FSEL R156, R44, -INF , !P3 ;  /* 0xff8000002c9c7808 */ /* 0x000fe40005800000 */
[-C--:B------:R-:W-:Y:S01]  /*3e10*/  ISETP.GE.AND P5, PT, R47, R64.reuse, PT ;  /* 0x000000402f00720c */ /* 0x080fe20003fa6270 */
[----:B------:R-:W1:Y:S01]  /*3e20*/  MUFU.TANH R15, R15 ;  /* 0x0000000f000f7308 */ /* 0x000e620000002400 */
[----:B----4-:R-:W-:Y:S02]  /*3e30*/  FSEL R35, R105, -INF , !P2 ;  /* 0xff80000069237808 */ /* 0x010fe40005000000 */
[----:B------:R-:W-:Y:S01]  /*3e40*/  ISETP.GE.AND P2, PT, R45, R64, PT ;  /* 0x000000402d00720c */ /* 0x000fe20003f46270 */
[----:B------:R-:W-:Y:S01]  /*3e50*/  FFMA.FTZ R45, R96, R40, R117 ;  /* 0x00000028602d7223 */ /* 0x000fe20000010075 */
[----:B------:R-:W-:-:S02]  /*3e60*/  I2FP.F32.S32 R40, R59 ;  /* 0x0000003b00287245 */ /* 0x000fc40000201400 */
[----:B------:R-:W-:Y:S01]  /*3e70*/  ISETP.GE.AND P3, PT, R47, R2, PT ;  /* 0x000000022f00720c */ /* 0x000fe20003f66270 */
[----:B------:R4:W-:Y:S01]  /*3e80*/  MUFU.TANH R59, R36 ;  /* 0x00000024003b7308 */ /* 0x0009e20000002400 */
[CC--:B------:R-:W-:Y:S01]  /*3e90*/  FFMA.FTZ R47, R96.reuse, R18.reuse, R85 ;  /* 0x00000012602f7223 */ /* 0x0c0fe20000010055 */
[C---:B------:R-:W-:Y:S01]  /*3ea0*/  FFMA.FTZ R18, R96.reuse, R18, R115 ;  /* 0x0000001260127223 */ /* 0x040fe20000010073 */
[----:B------:R-:W-:Y:S01]  /*3eb0*/  FSEL R45, R45, -INF , !P2 ;  /* 0xff8000002d2d7808 */ /* 0x000fe20005000000 */
[-C--:B------:R-:W-:Y:S01]  /*3ec0*/  FFMA.FTZ R69, R96, R40.reuse, R119 ;  /* 0x0000002860457223 */ /* 0x080fe20000010077 */
[----:B------:R-:W-:Y:S01]  /*3ed0*/  FSEL R16, R16, -INF , !P0 ;  /* 0xff80000010107808 */ /* 0x000fe20004000000 */
[----:B---3--:R-:W-:Y:S01]  /*3ee0*/  FFMA.FTZ R62, R96, R40, R135 ;  /* 0x00000028603e7223 */ /* 0x008fe20000010087 */
[C---:B------:R-:W-:Y:S01]  /*3ef0*/  ISETP.GE.AND P2, PT, R51.reuse, R64, PT ;  /* 0x000000403300720c */ /* 0x040fe20003f46270 */
[----:B------:R3:W-:Y:S01]  /*3f00*/  MUFU.TANH R57, R38 ;  /* 0x0000002600397308 */ /* 0x0007e20000002400 */
[----:B------:R-:W-:-:S02]  /*3f10*/  ISETP.GE.AND P0, PT, R51, R2, PT ;  /* 0x000000023300720c */ /* 0x000fc40003f06270 */
[----:B------:R-:W-:Y:S02]  /*3f20*/  FSEL R47, R47, -INF , !P5 ;  /* 0xff8000002f2f7808 */ /* 0x000fe40006800000 */
[----:B------:R-:W-:Y:S02]  /*3f30*/  FSEL R18, R18, -INF , !P3 ;  /* 0xff80000012127808 */ /* 0x000fe40005800000 */
[C---:B------:R-:W-:Y:S01]  /*3f40*/  ISETP.GE.AND P5, PT, R63.reuse, R64, PT ;  /* 0x000000403f00720c */ /* 0x040fe20003fa6270 */
[----:B------:R-:W1:Y:S01]  /*3f50*/  MUFU.TANH R39, R39 ;  /* 0x0000002700277308 */ /* 0x000e620000002400 */
[----:B----4-:R-:W-:Y:S02]  /*3f60*/  I2FP.F32.S32 R36, R51 ;  /* 0x0000003300247245 */ /* 0x010fe40000201400 */
[----:B------:R-:W-:Y:S02]  /*3f70*/  ISETP.GE.AND P3, PT, R63, R2, PT ;  /* 0x000000023f00720c */ /* 0x000fe40003f66270 */
[----:B------:R-:W-:Y:S01]  /*3f80*/  FSEL R69, R69, -INF , !P6 ;  /* 0xff80000045457808 */ /* 0x000fe20007000000 */
[CC--:B------:R-:W-:Y:S01]  /*3f90*/  FFMA.FTZ R51, R96.reuse, R36.reuse, R81 ;  /* 0x0000002460337223 */ /* 0x0c0fe20000010051 */
[----:B------:R-:W-:Y:S01]  /*3fa0*/  FFMA.FTZ R83, R96, R36, R83 ;  /* 0x0000002460537223 */ /* 0x000fe20000010053 */
[----:B------:R-:W4:Y:S01]  /*3fb0*/  MUFU.TANH R37, R37 ;  /* 0x0000002500257308 */ /* 0x000f220000002400 */
[----:B---3--:R-:W-:Y:S01]  /*3fc0*/  I2FP.F32.S32 R38, R63 ;  /* 0x0000003f00267245 */ /* 0x008fe20000201400 */
[----:B------:R-:W-:Y:S01]  /*3fd0*/  VIADD R81, R5, 0x20 ;  /* 0x0000002005517836 */ /* 0x000fe20000000000 */
[----:B------:R-:W-:-:S02]  /*3fe0*/  I2FP.F32.S32 R36, R75 ;  /* 0x0000004b00247245 */ /* 0x000fc40000201400 */
[----:B------:R-:W-:Y:S01]  /*3ff0*/  FSEL R51, R51, -INF , !P2 ;  /* 0xff80000033337808 */ /* 0x000fe20005000000 */
[CC--:B--2---:R-:W-:Y:S01]  /*4000*/  FFMA.FTZ R141, R96.reuse, R38.reuse, R141 ;  /* 0x00000026608d7223 */ /* 0x0c4fe2000001008d */
[----:B------:R-:W-:Y:S01]  /*4010*/  FFMA.FTZ R56, R96, R38, R143 ;  /* 0x0000002660387223 */ /* 0x000fe2000001008f */
[----:B------:R2:W-:Y:S01]  /*4020*/  MUFU.TANH R73, R32 ;  /* 0x0000002000497308 */ /* 0x0005e20000002400 */
[----:B------:R-:W-:Y:S01]  /*4030*/  FSEL R62, R62, -INF , !P4 ;  /* 0xff8000003e3e7808 */ /* 0x000fe20006000000 */
[C---:B------:R-:W-:Y:S01]  /*4040*/  FFMA.FTZ R13, R96.reuse, R36, R13 ;  /* 0x00000024600d7223 */ /* 0x040fe2000001000d */
[----:B------:R-:W-:Y:S01]  /*4050*/  ISETP.GE.AND P2, PT, R65, R64, PT ;  /* 0x000000404100720c */ /* 0x000fe20003f46270 */
[----:B-1----:R-:W-:Y:S01]  /*4060*/  FFMA.FTZ R36, R96, R36, R15 ;  /* 0x0000002460247223 */ /* 0x002fe2000001000f */
[C---:B------:R-:W-:Y:S02]  /*4070*/  ISETP.GE.AND P6, PT, R81.reuse, R64, PT ;  /* 0x000000405100720c */ /* 0x040fe40003fc6270 */
[----:B------:R-:W-:Y:S01]  /*4080*/  ISETP.GE.AND P4, PT, R81, R2, PT ;  /* 0x000000025100720c */ /* 0x000fe20003f86270 */
[----:B------:R1:W3:Y:S01]  /*4090*/  MUFU.TANH R63, R14 ;  /* 0x0000000e003f7308 */ /* 0x0002e20000002400 */
[----:B------:R-:W-:-:S02]  /*40a0*/  FSEL R56, R56, -INF , !P3 ;  /* 0xff80000038387808 */ /* 0x000fc40005800000 */
[----:B------:R-:W-:-:S05]  /*40b0*/  ISETP.GE.AND P3, PT, R75, R2, PT ;  /* 0x000000024b00720c */ /* 0x000fca0003f66270 */
[----:B------:R4:W3:Y:S01]  /*40c0*/  MUFU.TANH R67, R34 ;  /* 0x0000002200437308 */ /* 0x0008e20000002400 */
[----:B--2---:R-:W-:-:S05]  /*40d0*/  I2FP.F32.S32 R32, R65 ;  /* 0x0000004100207245 */ /* 0x004fca0000201400 */
[C---:B------:R-:W-:Y:S02]  /*40e0*/  FFMA.FTZ R55, R96.reuse, R32, R55 ;  /* 0x0000002060377223 */ /* 0x040fe40000010037 */
[----:B------:R2:W-:Y:S01]  /*40f0*/  MUFU.TANH R15, R30 ;  /* 0x0000001e000f7308 */ /* 0x0005e20000002400 */
[----:B-1----:R-:W-:Y:S01]  /*4100*/  FSEL R14, R83, -INF , !P0 ;  /* 0xff800000530e7808 */ /* 0x002fe20004000000 */
[----:B------:R-:W-:Y:S01]  /*4110*/  VIADD R83, R5, 0x59 ;  /* 0x0000005905537836 */ /* 0x000fe20000000000 */
[----:B------:R-:W-:Y:S01]  /*4120*/  BAR.SYNC.DEFER_BLOCKING 0x0 ;  /* 0x0000000000007b1d */ /* 0x000fe20000010000 */
[----:B------:R-:W-:Y:S01]  /*4130*/  ISETP.GE.AND P0, PT, R65, R2, PT ;  /* 0x000000024100720c */ /* 0x000fe20003f06270 */
[C---:B------:R-:W-:Y:S01]  /*4140*/  FFMA.FTZ R65, R96.reuse, R32, R53 ;  /* 0x0000002060417223 */ /* 0x040fe20000010035 */
[----:B------:R-:W-:Y:S01]  /*4150*/  VIADD R53, R5, 0x61 ;  /* 0x0000006105357836 */ /* 0x000fe20000000000 */
[----:B------:R-:W-:Y:S02]  /*4160*/  I2FP.F32.S32 R32, R83 ;  /* 0x0000005300207245 */ /* 0x000fe40000201400 */
[----:B----4-:R-:W-:Y:S01]  /*4170*/  I2FP.F32.S32 R34, R81 ;  /* 0x0000005100227245 */ /* 0x010fe20000201400 */
[----:B------:R1:W-:Y:S01]  /*4180*/  MUFU.TANH R85, R20 ;  /* 0x0000001400557308 */ /* 0x0003e20000002400 */
[----:B------:R-:W-:Y:S01]  /*4190*/  FSEL R81, R141, -INF , !P5 ;  /* 0xff8000008d517808 */ /* 0x000fe20006800000 */
[C---:B------:R-:W-:Y:S01]  /*41a0*/  FFMA.FTZ R39, R96.reuse, R32, R39 ;  /* 0x0000002060277223 */ /* 0x040fe20000010027 */
[----:B------:R-:W-:Y:S01]  /*41b0*/  ISETP.GE.AND P5, PT, R75, R64, PT ;  /* 0x000000404b00720c */ /* 0x000fe20003fa6270 */
[CC--:B------:R-:W-:Y:S01]  /*41c0*/  FFMA.FTZ R61, R96.reuse, R34.reuse, R61 ;  /* 0x00000022603d7223 */ /* 0x0c0fe2000001003d */
[----:B------:R-:W-:Y:S01]  /*41d0*/  FFMA.FTZ R87, R96, R34, R87 ;  /* 0x0000002260577223 */ /* 0x000fe20000010057 */
[----:B------:R-:W-:-:S02]  /*41e0*/  FSEL R65, R65, -INF , !P2 ;  /* 0xff80000041417808 */ /* 0x000fc40005000000 */
[----:B------:R4:W3:Y:S01]  /*41f0*/  MUFU.TANH R75, R22 ;  /* 0x00000016004b7308 */ /* 0x0008e20000002400 */
[----:B--2---:R-:W-:Y:S02]  /*4200*/  I2FP.F32.S32 R30, R89 ;  /* 0x00000059001e7245 */ /* 0x004fe40000201400 */
[----:B------:R-:W-:Y:S01]  /*4210*/  FSEL R152, R55, -INF , !P0 ;  /* 0xff80000037987808 */ /* 0x000fe20004000000 */
[----:B------:R-:W-:Y:S01]  /*4220*/  VIADD R55, R5, 0x70 ;  /* 0x0000007005377836 */ /* 0x000fe20000000000 */
[C---:B------:R-:W-:Y:S01]  /*4230*/  ISETP.GE.AND P2, PT, R53.reuse, R64, PT ;  /* 0x000000403500720c */ /* 0x040fe20003f46270 */
[----:B------:R-:W-:Y:S01]  /*4240*/  FFMA.FTZ R59, R96, R30, R59 ;  /* 0x0000001e603b7223 */ /* 0x000fe2000001003b */
[----:B------:R-:W-:Y:S01]  /*4250*/  ISETP.GE.AND P0, PT, R53, R2, PT ;  /* 0x000000023500720c */ /* 0x000fe20003f06270 */
[----:B------:R-:W-:Y:S01]  /*4260*/  MUFU.TANH R71, R71 ;  /* 0x0000004700477308 */ /* 0x000fe20000002400 */
[----:B------:R-:W-:Y:S02]  /*4270*/  I2FP.F32.S32 R34, R53 ;  /* 0x0000003500227245 */ /* 0x000fe40000201400 */
[----:B-1----:R-:W-:Y:S01]  /*4280*/  FSEL R20, R36, -INF , !P3 ;  /* 0xff80000024147808 */ /* 0x002fe20005800000 */
[C---:B------:R-:W-:Y:S01]  /*4290*/  FFMA.FTZ R36, R96.reuse, R32, R7 ;  /* 0x0000002060247223 */ /* 0x040fe20000010007 */
[----:B------:R-:W-:Y:S01]  /*42a0*/  FSEL R95, R87, -INF , !P6 ;  /* 0xff800000575f7808 */ /* 0x000fe20007000000 */
[----:B------:R-:W-:Y:S01]  /*42b0*/  VIADD R87, R5, 0x69 ;  /* 0x0000006905577836 */ /* 0x000fe20000000000 */
[----:B------:R-:W-:Y:S01]  /*42c0*/  ISETP.GE.AND P6, PT, R83, R64, PT ;  /* 0x000000405300720c */ /* 0x000fe20003fc6270 */
[----:B------:R1:W2:Y:S01]  /*42d0*/  MUFU.TANH R53, R24 ;  /* 0x0000001800357308 */ /* 0x0002a20000002400 */
[----:B----4-:R-:W-:Y:S01]  /*42e0*/  FSEL R22, R61, -INF , !P4 ;  /* 0xff8000003d167808 */ /* 0x010fe20006000000 */
[----:B------:R-:W-:Y:S01]  /*42f0*/  FFMA.FTZ R61, R96, R30, R37 ;  /* 0x0000001e603d7223 */ /* 0x000fe20000010025 */
[----:B------:R-:W-:Y:S01]  /*4300*/  ISETP.GE.AND P4, PT, R83, R2, PT ;  /* 0x000000025300720c */ /* 0x000fe20003f86270 */
[----:B------:R-:W-:-:S02]  /*4310*/  VIADD R37, R5, 0x68 ;  /* 0x0000006805257836 */ /* 0x000fc40000000000 */
[CC--:B---3--:R-:W-:Y:S01]  /*4320*/  FFMA.FTZ R58, R96.reuse, R34.reuse, R63 ;  /* 0x00000022603a7223 */ /* 0x0c8fe2000001003f */
[----:B------:R-:W-:Y:S01]  /*4330*/  FSEL R83, R13, -INF , !P5 ;  /* 0xff8000000d537808 */ /* 0x000fe20006800000 */
[----:B------:R-:W-:Y:S01]  /*4340*/  FFMA.FTZ R57, R96, R34, R57 ;  /* 0x0000002260397223 */ /* 0x000fe20000010039 */
[----:B------:R-:W-:Y:S01]  /*4350*/  ISETP.GE.AND P3, PT, R89, R2, PT ;  /* 0x000000025900720c */ /* 0x000fe20003f66270 */
[----:B------:R-:W3:Y:S01]  /*4360*/  MUFU.TANH R13, R28 ;  /* 0x0000001c000d7308 */ /* 0x000ee20000002400 */
[----:B------:R-:W-:Y:S02]  /*4370*/  FSEL R63, R36, -INF , !P6 ;  /* 0xff800000243f7808 */ /* 0x000fe40007000000 */
[----:B------:R-:W-:Y:S02]  /*4380*/  FSEL R140, R39, -INF , !P4 ;  /* 0xff800000278c7808 */ /* 0x000fe40006000000 */
[C---:B------:R-:W-:Y:S02]  /*4390*/  ISETP.GE.AND P6, PT, R37.reuse, R64, PT ;  /* 0x000000402500720c */ /* 0x040fe40003fc6270 */
[----:B------:R-:W-:Y:S01]  /*43a0*/  ISETP.GE.AND P4, PT, R37, R2, PT ;  /* 0x000000022500720c */ /* 0x000fe20003f86270 */
[----:B------:R4:W3:Y:S01]  /*43b0*/  MUFU.TANH R7, R26 ;  /* 0x0000001a00077308 */ /* 0x0008e20000002400 */
[----:B-1----:R-:W-:-:S02]  /*43c0*/  I2FP.F32.S32 R24, R37 ;  /* 0x0000002500187245 */ /* 0x002fc40000201400 */
[----:B------:R-:W-:Y:S02]  /*43d0*/  FSEL R70, R59, -INF , !P3 ;  /* 0xff8000003b467808 */ /* 0x000fe40005800000 */
[----:B------:R-:W-:Y:S01]  /*43e0*/  FSEL R59, R57, -INF , !P2 ;  /* 0xff800000393b7808 */ /* 0x000fe20005000000 */
[----:B------:R-:W-:Y:S01]  /*43f0*/  FFMA.FTZ R57, R96, R24, R67 ;  /* 0x0000001860397223 */ /* 0x000fe20000010043 */
[----:B------:R-:W-:Y:S01]  /*4400*/  FSEL R58, R58, -INF , !P0 ;  /* 0xff8000003a3a7808 */ /* 0x000fe20004000000 */
[----:B------:R1:W-:Y:S01]  /*4410*/  MUFU.TANH R37, R12 ;  /* 0x0000000c00257308 */ /* 0x0003e20000002400 */
[C---:B------:R-:W-:Y:S01]  /*4420*/  ISETP.GE.AND P2, PT, R55.reuse, R64, PT ;  /* 0x000000403700720c */ /* 0x040fe20003f46270 */
[----:B------:R-:W-:Y:S01]  /*4430*/  FFMA.FTZ R52, R96, R24, R75 ;  /* 0x0000001860347223 */ /* 0x000fe2000001004b */
[----:B------:R-:W-:Y:S02]  /*4440*/  ISETP.GE.AND P0, PT, R55, R2, PT ;  /* 0x000000023700720c */ /* 0x000fe40003f06270 */
[----:B------:R-:W-:Y:S01]  /*4450*/  ISETP.GE.AND P5, PT, R89, R64, PT ;  /* 0x000000405900720c */ /* 0x000fe20003fa6270 */
[----:B------:R-:W-:Y:S01]  /*4460*/  VIADD R89, R91, 0x800 ;  /* 0x000008005b597836 */ /* 0x000fe20000000000 */
[----:B------:R-:W-:Y:S01]  /*4470*/  ISETP.GE.AND P3, PT, R87, R2, PT ;  /* 0x000000025700720c */ /* 0x000fe20003f66270 */
[----:B------:R-:W3:Y:S01]  /*4480*/  MUFU.TANH R39, R6 ;  /* 0x0000000600277308 */ /* 0x000ee20000002400 */
[----:B----4-:R-:W-:-:S02]  /*4490*/  I2FP.F32.S32 R26, R87 ;  /* 0x00000057001a7245 */ /* 0x010fc40000201400 */
[----:B------:R-:W-:Y:S02]  /*44a0*/  FSEL R61, R61, -INF , !P5 ;  /* 0xff8000003d3d7808 */ /* 0x000fe40006800000 */
[----:B------:R-:W-:Y:S01]  /*44b0*/  ISETP.GE.AND P5, PT, R87, R64, PT ;  /* 0x000000405700720c */ /* 0x000fe20003fa6270 */
[CC--:B------:R-:W-:Y:S01]  /*44c0*/  FFMA.FTZ R48, R96.reuse, R26.reuse, R85 ;  /* 0x0000001a60307223 */ /* 0x0c0fe20000010055 */
[----:B------:R-:W-:Y:S01]  /*44d0*/  FSEL R57, R57, -INF , !P6 ;  /* 0xff80000039397808 */ /* 0x000fe20007000000 */
[----:B------:R4:W3:Y:S01]  /*44e0*/  MUFU.TANH R67, R0 ;  /* 0x0000000000437308 */ /* 0x0008e20000002400 */
[----:B-1----:R-:W-:Y:S01]  /*44f0*/  I2FP.F32.S32 R12, R55 ;  /* 0x00000037000c7245 */ /* 0x002fe20000201400 */
[----:B------:R-:W-:Y:S01]  /*4500*/  FFMA.FTZ R55, R96, R26, R73 ;  /* 0x0000001a60377223 */ /* 0x000fe20000010049 */
[----:B------:R-:W-:Y:S01]  /*4510*/  VIADD R73, R5, 0x71 ;  /* 0x0000007105497836 */ /* 0x000fe20000000000 */
[----:B------:R-:W-:Y:S01]  /*4520*/  FSEL R52, R52, -INF , !P4 ;  /* 0xff80000034347808 */ /* 0x000fe20006000000 */
[----:B------:R-:W-:-:S02]  /*4530*/  VIADD R87, R91, 0x1000 ;  /* 0x000010005b577836 */ /* 0x000fc40000000000 */
[CC--:B------:R-:W-:Y:S01]  /*4540*/  FFMA.FTZ R24, R96.reuse, R12.reuse, R15 ;  /* 0x0000000c60187223 */ /* 0x0c0fe2000001000f */
[C---:B------:R-:W-:Y:S02]  /*4550*/  VIADD R15, R5.reuse, 0x79 ;  /* 0x00000079050f7836 */ /* 0x040fe40000000000 */
[----:B--2---:R-:W-:Y:S01]  /*4560*/  FFMA.FTZ R44, R96, R12, R53 ;  /* 0x0000000c602c7223 */ /* 0x004fe20000010035 */
[----:B------:R-:W-:Y:S01]  /*4570*/  VIADD R53, R5, 0x78 ;  /* 0x0000007805357836 */ /* 0x000fe20000000000 */
[----:B------:R-:W-:Y:S01]  /*4580*/  ISETP.GE.AND P6, PT, R73, R64, PT ;  /* 0x000000404900720c */ /* 0x000fe20003fc6270 */
[----:B------:R-:W1:Y:S01]  /*4590*/  MUFU.TANH R97, R97 ;  /* 0x0000006100617308 */ /* 0x000e620000002400 */
[----:B------:R-:W-:Y:S01]  /*45a0*/  I2FP.F32.S32 R12, R15 ;  /* 0x0000000f000c7245 */ /* 0x000fe20000201400 */
[----:B------:R-:W-:Y:S01]  /*45b0*/  VIADD R85, R91, 0x1800 ;  /* 0x000018005b557836 */ /* 0x000fe20000000000 */
[----:B------:R-:W-:Y:S02]  /*45c0*/  ISETP.GE.AND P4, PT, R73, R2, PT ;  /* 0x000000024900720c */ /* 0x000fe40003f86270 */
[----:B------:R-:W-:-:S02]  /*45d0*/  FSEL R55, R55, -INF , !P5 ;  /* 0xff80000037377808 */ /* 0x000fc40006800000 */
[----:B----4-:R-:W-:Y:S01]  /*45e0*/  I2FP.F32.S32 R0, R73 ;  /* 0x0000004900007245 */ /* 0x010fe20000201400 */
[----:B------:R1:W-:Y:S01]  /*45f0*/  MUFU.TANH R75, R41 ;  /* 0x00000029004b7308 */ /* 0x0003e20000002400 */
[----:B------:R-:W-:Y:S02]  /*4600*/  FSEL R48, R48, -INF , !P3 ;  /* 0xff80000030307808 */ /* 0x000fe40005800000 */
[----:B------:R-:W-:Y:S01]  /*4610*/  I2FP.F32.S32 R6, R53 ;  /* 0x0000003500067245 */ /* 0x000fe20000201400 */
[C---:B---3--:R-:W-:Y:S01]  /*4620*/  FFMA.FTZ R13, R96.reuse, R0, R13 ;  /* 0x00000000600d7223 */ /* 0x048fe2000001000d */
[C---:B------:R-:W-:Y:S01]  /*4630*/  ISETP.GE.AND P5, PT, R53.reuse, R64, PT ;  /* 0x000000403500720c */ /* 0x040fe20003fa6270 */
[----:B------:R-:W-:Y:S01]  /*4640*/  FFMA.FTZ R7, R96, R0, R7 ;  /* 0x0000000060077223 */ /* 0x000fe20000010007 */
[----:B------:R-:W-:Y:S01]  /*4650*/  ISETP.GE.AND P3, PT, R53, R2, PT ;  /* 0x000000023500720c */ /* 0x000fe20003f66270 */
[----:B------:R-:W2:Y:S01]  /*4660*/  MUFU.TANH R73, R106 ;  /* 0x0000006a00497308 */ /* 0x000ea20000002400 */
[----:B------:R-:W-:Y:S01]  /*4670*/  FSEL R53, R24, -INF , !P2 ;  /* 0xff80000018357808 */ /* 0x000fe20005000000 */
[C---:B------:R-:W-:Y:S01]  /*4680*/  FFMA.FTZ R0, R96.reuse, R12, R39 ;  /* 0x0000000c60007223 */ /* 0x040fe20000010027 */
[----:B------:R-:W-:Y:S01]  /*4690*/  ISETP.GE.AND P2, PT, R15, R64, PT ;  /* 0x000000400f00720c */ /* 0x000fe20003f46270 */
[----:B------:R-:W-:Y:S01]  /*46a0*/  FFMA.FTZ R38, R96, R6, R67 ;  /* 0x0000000660267223 */ /* 0x000fe20000010043 */
[----:B------:R-:W-:Y:S01]  /*46b0*/  FSEL R44, R44, -INF , !P0 ;  /* 0xff8000002c2c7808 */ /* 0x000fe20004000000 */
[----:B------:R-:W-:Y:S01]  /*46c0*/  VIADD R67, R5, 0x41 ;  /* 0x0000004105437836 */ /* 0x000fe20000000000 */
[----:B------:R-:W-:Y:S01]  /*46d0*/  ISETP.GE.AND P0, PT, R15, R2, PT ;  /* 0x000000020f00720c */ /* 0x000fe20003f06270 */
[----:B------:R-:W3:Y:S01]  /*46e0*/  MUFU.TANH R43, R43 ;  /* 0x0000002b002b7308 */ /* 0x000ee20000002400 */
[C---:B------:R-:W-:Y:S01]  /*46f0*/  FFMA.FTZ R15, R96.reuse, R6, R37 ;  /* 0x00000006600f7223 */ /* 0x040fe20000010025 */
[----:B------:R-:W-:Y:S01]  /*4700*/  FFMA.FTZ R37, R96, R12, R71 ;  /* 0x0000000c60257223 */ /* 0x000fe20000010047 */
[----:B------:R-:W-:-:S02]  /*4710*/  FSEL R71, R0, -INF , !P2 ;  /* 0xff80000000477808 */ /* 0x000fc40005000000 */
[----:B------:R-:W-:Y:S02]  /*4720*/  ISETP.GT.AND P2, PT, R98, R103, PT ;  /* 0x000000676200720c */ /* 0x000fe40003f44270 */
[----:B------:R-:W-:Y:S02]  /*4730*/  FSEL R39, R13, -INF , !P6 ;  /* 0xff8000000d277808 */ /* 0x000fe40007000000 */
[----:B------:R-:W-:Y:S02]  /*4740*/  FSEL R42, R7, -INF , !P4 ;  /* 0xff800000072a7808 */ /* 0x000fe40006000000 */
[C---:B------:R-:W-:Y:S02]  /*4750*/  ISETP.GE.AND P6, PT, R5.reuse, R64, PT ;  /* 0x000000400500720c */ /* 0x040fe40003fc6270 */
[----:B------:R-:W-:Y:S02]  /*4760*/  ISETP.GE.AND P4, PT, R5, R2, PT ;  /* 0x000000020500720c */ /* 0x000fe40003f86270 */
[----:B------:R-:W-:-:S02]  /*4770*/  I2FP.F32.S32 R5, R5 ;  /* 0x0000000500057245 */ /* 0x000fc40000201400 */
[-C--:B------:R-:W-:Y:S02]  /*4780*/  I2FP.F32.S32 R6, R67.reuse ;  /* 0x0000004300067245 */ /* 0x080fe40000201400 */
[----:B------:R-:W-:Y:S01]  /*4790*/  I2FP.F32.S32 R160, R67 ;  /* 0x0000004300a07245 */ /* 0x000fe20000201400 */
[CC--:B-1----:R-:W-:Y:S01]  /*47a0*/  FFMA.FTZ R41, R96.reuse, R5.reuse, R97 ;  /* 0x0000000560297223 */ /* 0x0c2fe20000010061 */
[----:B------:R-:W-:Y:S01]  /*47b0*/  FSEL R15, R15, -INF , !P5 ;  /* 0xff8000000f0f7808 */ /* 0x000fe20006800000 */
[----:B--2---:R-:W-:Y:S01]  /*47c0*/  FFMA.FTZ R73, R96, R5, R73 ;  /* 0x0000000560497223 */ /* 0x004fe20000010049 */
[----:B------:R-:W-:Y:S01]  /*47d0*/  FSEL R38, R38, -INF , !P3 ;  /* 0xff80000026267808 */ /* 0x000fe20005800000 */
[C---:B------:R-:W-:Y:S01]  /*47e0*/  FFMA.FTZ R75, R96.reuse, R6, R75 ;  /* 0x00000006604b7223 */ /* 0x040fe2000001004b */
[----:B---3--:R-:W-:Y:S01]  /*47f0*/  FFMA.FTZ R160, R96, R160, R43 ;  /* 0x000000a060a07223 */ /* 0x008fe2000001002b */
        /* <DEDUP_REMOVED lines=68> */
.L_x_4928:
[----:B------:R-:W-:-:S04]  /*4c40*/  LEA R43, -R76, RZ, 0x7 ;  /* 0x000000ff4c2b7211 */ /* 0x000fc800078e39ff */
[----:B------:R-:W-:-:S07]  /*4c50*/  SHF.R.S32.HI R24, RZ, 0x1f, R43 ;  /* 0x0000001fff187819 */ /* 0x000fce000001142b */
.L_x_4929:
        /* <DEDUP_REMOVED lines=50> */
.L_x_4931:
[----:B------:R-:W-:Y:S05]  /*4f80*/  BSYNC B0 ;  /* 0x0000000000007941 */ /* 0x000fea0003800000 */
.L_x_4930:
[----:B------:R-:W0:Y:S01]  /*4f90*/  LDGDEPBAR ;  /* 0x00000000000079af */ /* 0x000e220000000000 */
[----:B------:R-:W-:-:S04]  /*4fa0*/  IADD3 R100, P0, R43, R100, RZ ;  /* 0x000000642b647210 */ /* 0x000fc80007f1e0ff */
[----:B------:R-:W-:-:S09]  /*4fb0*/  IADD3.X R101, R24, R101, RZ, P0, !PT ;  /* 0x0000006518657210 */ /* 0x000fd200007fe4ff */
.L_x_4927:
[----:B------:R-:W-:Y:S01]  /*4fc0*/  FMNMX.FTZ R0, R41, R35, !PT ;  /* 0x0000002329007209 */ /* 0x000fe20007810000 */
[----:B------:R-:W-:Y:S01]  /*4fd0*/  ULDC UR11, c[0x0][0x2ec] ;  /* 0x0000bb00000b7ab9 */ /* 0x000fe20000000800 */
[----:B------:R-:W3:Y:S01]  /*4fe0*/  S2UR UR4, SR_CgaCtaId ;  /* 0x00000000000479c3 */ /* 0x000ee20000008800 */
        /* <DEDUP_REMOVED lines=35> */
[----:B-12---:R-:W-:-:S05]  /*5220*/  FMNMX.FTZ R5, R71, R0, !PT ;  /* 0x0000000047057209 */ /* 0x006fca0007810000 */
        /* <DEDUP_REMOVED lines=83> */
[----:B-1----:R-:W-:-:S02]  /*5760*/  FMNMX.FTZ R65, R0, R5, !PT ;  /* 0x0000000500417209 */ /* 0x002fc40007810000 */
[----:B------:R-:W-:Y:S05]  /*5770*/  LDSM.16.MT88.4 R4, [R134+0x3000] ;  /* 0x003000008604783b */ /* 0x000fea0000004200 */
        /* <DEDUP_REMOVED lines=18> */
[----:B------:R-:W1:Y:S01]  /*58a0*/  LDSM.16.MT88.4 R16, [R126+0x3400] ;  /* 0x003400007e10783b */ /* 0x000e620000004200 */
[----:B------:R-:W-:Y:S01]  /*58b0*/  MUFU.EX2 R142, R142 ;  /* 0x0000008e008e7308 */ /* 0x000fe20000000800 */
[----:B------:R-:W-:Y:S01]  /*58c0*/  F2FP.F16.F32.PACK_AB R104, R97, R154 ;  /* 0x0000009a6168723e */ /* 0x000fe200000000ff */
[--C-:B------:R-:W-:Y:S01]  /*58d0*/  FFMA.FTZ R59, R62, UR11, -R39.reuse ;  /* 0x0000000b3e3b7c23 */ /* 0x100fe20008010827 */
[----:B------:R-:W2:Y:S01]  /*58e0*/  LDSM.16.MT88.4 R12, [R134+0x3400] ;  /* 0x00340000860c783b */ /* 0x000ea20000004200 */
        /* <DEDUP_REMOVED lines=9> */
[----:B------:R-:W5:Y:S01]  /*5980*/  LDSM.16.MT88.4 R8, [R134+0x3800] ;  /* 0x003800008608783b */ /* 0x000f620000004200 */
        /* <DEDUP_REMOVED lines=21> */
[----:B------:R-:W-:-:S05]  /*5ae0*/  FADD.FTZ R73, R73, R144 ;  /* 0x0000009049497221 */ /* 0x000fca0000010000 */
[----:B------:R-:W3:Y:S01]  /*5af0*/  MUFU.EX2 R59, R59 ;  /* 0x0000003b003b7308 */ /* 0x000ee20000000800 */
[----:B-1----:R-:W-:-:S07]  /*5b00*/  F2FP.F16.F32.PACK_AB R107, R75, R148 ;  /* 0x000000944b6b723e */ /* 0x002fce00000000ff */
[----:B------:R-:W-:Y:S01]  /*5b10*/  MUFU.EX2 R66, R66 ;  /* 0x0000004200427308 */ /* 0x000fe20000000800 */
[C---:B------:R-:W-:Y:S06]  /*5b20*/  HMMA.16816.F32 R116, R104.reuse, R112, RZ ;  /* 0x000000706874723c */ /* 0x040fec00000018ff */
[C---:B------:R-:W-:Y:S01]  /*5b30*/  HMMA.16816.F32 R112, R104.reuse, R114, RZ ;  /* 0x000000726870723c */ /* 0x040fe200000018ff */
[----:B------:R-:W1:Y:S05]  /*5b40*/  MUFU.EX2 R55, R55 ;  /* 0x0000003700377308 */ /* 0x000e6a0000000800 */
[C---:B------:R-:W-:Y:S03]  /*5b50*/  HMMA.16816.F32 R108, R104.reuse, R4, RZ ;  /* 0x00000004686c723c */ /* 0x040fe600000018ff */
[----:B------:R-:W-:Y:S03]  /*5b60*/  MUFU.EX2 R56, R56 ;  /* 0x0000003800387308 */ /* 0x000fe60000000800 */
[----:B------:R-:W-:Y:S01]  /*5b70*/  HMMA.16816.F32 R104, R104, R6, RZ ;  /* 0x000000066868723c */ /* 0x000fe200000018ff */
[----:B------:R-:W-:Y:S01]  /*5b80*/  F2FP.F16.F32.PACK_AB R4, R69, R72 ;  /* 0x000000484504723e */ /* 0x000fe200000000ff */
[----:B------:R-:W-:Y:S01]  /*5b90*/  FADD.FTZ R72, R72, R73 ;  /* 0x0000004948487221 */ /* 0x000fe20000010000 */
[----:B---3--:R-:W-:-:S02]  /*5ba0*/  F2FP.F16.F32.PACK_AB R5, R59, R74 ;  /* 0x0000004a3b05723e */ /* 0x008fc400000000ff */
[----:B------:R-:W3:Y:S01]  /*5bb0*/  MUFU.EX2 R3, R3 ;  /* 0x0000000300037308 */ /* 0x000ee20000000800 */
[----:B------:R-:W-:Y:S01]  /*5bc0*/  FADD.FTZ R73, R69, R72 ;  /* 0x0000004845497221 */ /* 0x000fe20000010000 */
[----:B------:R-:W-:Y:S02]  /*5bd0*/  F2FP.F16.F32.PACK_AB R6, R51, R60 ;  /* 0x0000003c3306723e */ /* 0x000fe400000000ff */
[----:B-1----:R-:W-:Y:S01]  /*5be0*/  F2FP.F16.F32.PACK_AB R7, R55, R66 ;  /* 0x000000423707723e */ /* 0x002fe200000000ff */
[----:B------:R-:W-:-:S03]  /*5bf0*/  FADD.FTZ R60, R60, R73 ;  /* 0x000000493c3c7221 */ /* 0x000fc60000010000 */
[----:B------:R-:W-:Y:S03]  /*5c00*/  MUFU.EX2 R62, R62 ;  /* 0x0000003e003e7308 */ /* 0x000fe60000000800 */
[C---:B------:R-:W-:Y:S05]  /*5c10*/  HMMA.16816.F32 R116, R4.reuse, R16, R116 ;  /* 0x000000100474723c */ /* 0x040fea0000001874 */
[----:B------:R-:W1:Y:S01]  /*5c20*/  MUFU.EX2 R53, R53 ;  /* 0x0000003500357308 */ /* 0x000e620000000800 */
[C---:B------:R-:W-:Y:S01]  /*5c30*/  HMMA.16816.F32 R112, R4.reuse, R18, R112 ;  /* 0x000000120470723c */ /* 0x040fe20000001870 */
[----:B------:R-:W5:Y:S05]  /*5c40*/  LDSM.16.MT88.4 R16, [R126+0x3c00] ;  /* 0x003c00007e10783b */ /* 0x000f6a0000004200 */
[C---:B--2---:R-:W-:Y:S01]  /*5c50*/  HMMA.16816.F32 R108, R4.reuse, R12, R108 ;  /* 0x0000000c046c723c */ /* 0x044fe2000000186c */
[----:B------:R-:W-:Y:S05]  /*5c60*/  MUFU.EX2 R57, R57 ;  /* 0x0000003900397308 */ /* 0x000fea0000000800 */
[----:B------:R-:W-:Y:S01]  /*5c70*/  HMMA.16816.F32 R104, R4, R14, R104 ;  /* 0x0000000e0468723c */ /* 0x000fe20000001868 */
[----:B------:R-:W2:Y:S02]  /*5c80*/  LDSM.16.MT88.4 R12, [R134+0x3c00] ;  /* 0x003c0000860c783b */ /* 0x000ea40000004200 */
[----:B------:R-:W5:Y:S04]  /*5c90*/  MUFU.EX2 R68, R68 ;  /* 0x0000004400447308 */ /* 0x000f680000000800 */
[----:B------:R-:W-:-:S02]  /*5ca0*/  F2FP.F16.F32.PACK_AB R4, R49, R54 ;  /* 0x000000363104723e */ /* 0x000fc400000000ff */
[----:B---3--:R-:W-:Y:S02]  /*5cb0*/  F2FP.F16.F32.PACK_AB R5, R3, R56 ;  /* 0x000000380305723e */ /* 0x008fe400000000ff */
[----:B------:R-:W-:Y:S01]  /*5cc0*/  F2FP.F16.F32.PACK_AB R6, R47, R50 ;  /* 0x000000322f06723e */ /* 0x000fe200000000ff */
[----:B------:R-:W-:Y:S01]  /*5cd0*/  MUFU.EX2 R82, R82 ;  /* 0x0000005200527308 */ /* 0x000fe20000000800 */
[----:B-1----:R-:W-:-:S07]  /*5ce0*/  F2FP.F16.F32.PACK_AB R7, R53, R62 ;  /* 0x0000003e3507723e */ /* 0x002fce00000000ff */
[----:B------:R-:W1:Y:S01]  /*5cf0*/  MUFU.EX2 R61, R61 ;  /* 0x0000003d003d7308 */ /* 0x000e620000000800 */
[C---:B----4-:R-:W-:Y:S06]  /*5d00*/  HMMA.16816.F32 R116, R4.reuse, R20, R116 ;  /* 0x000000140474723c */ /* 0x050fec0000001874 */
[C---:B------:R-:W-:Y:S01]  /*5d10*/  HMMA.16816.F32 R112, R4.reuse, R22, R112 ;  /* 0x000000160470723c */ /* 0x040fe20000001870 */
[----:B------:R-:W-:Y:S01]  /*5d20*/  MUFU.EX2 R35, R35 ;  /* 0x0000002300237308 */ /* 0x000fe20000000800 */
[----:B------:R-:W-:Y:S04]  /*5d30*/  LDSM.16.MT88.4 R20, [R134+0x4000] ;  /* 0x004000008614783b */ /* 0x000fe80000004200 */
[C---:B-----5:R-:W-:Y:S03]  /*5d40*/  HMMA.16816.F32 R108, R4.reuse, R8, R108 ;  /* 0x00000008046c723c */ /* 0x060fe6000000186c */
[----:B------:R-:W-:Y:S03]  /*5d50*/  MUFU.EX2 R34, R34 ;  /* 0x0000002200227308 */ /* 0x000fe60000000800 */
[----:B------:R-:W-:Y:S01]  /*5d60*/  HMMA.16816.F32 R104, R4, R10, R104 ;  /* 0x0000000a0468723c */ /* 0x000fe20000001868 */
[----:B------:R-:W3:Y:S04]  /*5d70*/  LDSM.16.MT88.4 R8, [R126+0x4000] ;  /* 0x004000007e08783b */ /* 0x000ee80000004200 */
[----:B------:R-:W-:Y:S02]  /*5d80*/  MUFU.EX2 R63, R63 ;  /* 0x0000003f003f7308 */ /* 0x000fe40000000800 */
[----:B------:R-:W-:-:S02]  /*5d90*/  F2FP.F16.F32.PACK_AB R4, R45, R46 ;  /* 0x0000002e2d04723e */ /* 0x000fc400000000ff */
[----:B------:R-:W-:Y:S02]  /*5da0*/  F2FP.F16.F32.PACK_AB R5, R68, R57 ;  /* 0x000000394405723e */ /* 0x000fe400000000ff */
[----:B------:R-:W-:Y:S02]  /*5db0*/  F2FP.F16.F32.PACK_AB R6, R40, R43 ;  /* 0x0000002b2806723e */ /* 0x000fe400000000ff */
[----:B-1----:R-:W-:Y:S01]  /*5dc0*/  F2FP.F16.F32.PACK_AB R7, R61, R82 ;  /* 0x000000523d07723e */ /* 0x002fe200000000ff */
[----:B------:R-:W1:Y:S06]  /*5dd0*/  MUFU.EX2 R132, R132 ;  /* 0x0000008400847308 */ /* 0x000e6c0000000800 */
[C---:B------:R-:W-:Y:S02]  /*5de0*/  HMMA.16816.F32 R116, R4.reuse, R16, R116 ;  /* 0x000000100474723c */ /* 0x040fe40000001874 */
[----:B------:R-:W-:Y:S04]  /*5df0*/  MUFU.EX2 R146, R146 ;  /* 0x0000009200927308 */ /* 0x000fe80000000800 */
[C---:B------:R-:W-:Y:S01]  /*5e00*/  HMMA.16816.F32 R112, R4.reuse, R18, R112 ;  /* 0x000000120470723c */ /* 0x040fe20000001870 */
[----:B------:R-:W4:Y:S03]  /*5e10*/  LDSM.16.MT88.4 R16, [R126+0x4400] ;  /* 0x004400007e10783b */ /* 0x000f260000004200 */
[----:B------:R-:W5:Y:S02]  /*5e20*/  MUFU.EX2 R95, R95 ;  /* 0x0000005f005f7308 */ /* 0x000f640000000800 */
[C---:B--2---:R-:W-:Y:S06]  /*5e30*/  HMMA.16816.F32 R108, R4.reuse, R12, R108 ;  /* 0x0000000c046c723c */ /* 0x044fec000000186c */
[----:B------:R-:W-:Y:S01]  /*5e40*/  HMMA.16816.F32 R104, R4, R14, R104 ;  /* 0x0000000e0468723c */ /* 0x000fe20000001868 */
[----:B------:R-:W-:Y:S01]  /*5e50*/  FADD.FTZ R13, R142, R81 ;  /* 0x000000518e0d7221 */ /* 0x000fe20000010000 */
[----:B------:R-:W-:Y:S03]  /*5e60*/  MUFU.EX2 R33, R33 ;  /* 0x0000002100217308 */ /* 0x000fe60000000800 */
[----:B------:R-:W-:-:S02]  /*5e70*/  FADD.FTZ R148, R148, R13 ;  /* 0x0000000d94947221 */ /* 0x000fc40000010000 */
[----:B------:R-:W-:Y:S01]  /*5e80*/  F2FP.F16.F32.PACK_AB R4, R36, R41 ;  /* 0x000000292404723e */ /* 0x000fe200000000ff */
[----:B------:R-:W2:Y:S01]  /*5e90*/  LDSM.16.MT88.4 R12, [R134+0x4400] ;  /* 0x00440000860c783b */ /* 0x000ea20000004200 */
[----:B-1----:R-:W-:Y:S01]  /*5ea0*/  F2FP.F16.F32.PACK_AB R5, R132, R63 ;  /* 0x0000003f8405723e */ /* 0x002fe200000000ff */
[----:B------:R-:W1:Y:S01]  /*5eb0*/  MUFU.EX2 R32, R32 ;  /* 0x0000002000207308 */ /* 0x000e620000000800 */
[----:B------:R-:W-:Y:S01]  /*5ec0*/  F2FP.F16.F32.PACK_AB R6, R34, R35 ;  /* 0x000000232206723e */ /* 0x000fe200000000ff */
[----:B------:R-:W-:Y:S01]  /*5ed0*/  FADD.FTZ R75, R75, R148 ;  /* 0x000000944b4b7221 */ /* 0x000fe20000010000 */
[----:B-----5:R-:W-:-:S03]  /*5ee0*/  F2FP.F16.F32.PACK_AB R7, R95, R146 ;  /* 0x000000925f07723e */ /* 0x020fc600000000ff */
[----:B------:R-:W-:Y:S02]  /*5ef0*/  FADD.FTZ R74, R74, R75 ;  /* 0x0000004b4a4a7221 */ /* 0x000fe40000010000 */
[----:B------:R-:W-:Y:S02]  /*5f00*/  MUFU.EX2 R31, R31 ;  /* 0x0000001f001f7308 */ /* 0x000fe40000000800 */
[----:B---3--:R-:W-:Y:S01]  /*5f10*/  HMMA.16816.F32 R116, R4, R8, R116 ;  /* 0x000000080474723c */ /* 0x008fe20000001874 */
[----:B------:R-:W-:-:S04]  /*5f20*/  FADD.FTZ R59, R59, R74 ;  /* 0x0000004a3b3b7221 */ /* 0x000fc80000010000 */
[----:B------:R-:W-:Y:S01]  /*5f30*/  FADD.FTZ R66, R66, R59 ;  /* 0x0000003b42427221 */ /* 0x000fe20000010000 */
[----:B------:R-:W3:Y:S01]  /*5f40*/  MUFU.EX2 R30, R30 ;  /* 0x0000001e001e7308 */ /* 0x000ee20000000800 */
[----:B------:R-:W-:Y:S01]  /*5f50*/  HMMA.16816.F32 R112, R4, R10, R112 ;  /* 0x0000000a0470723c */ /* 0x000fe20000001870 */
[----:B-1----:R-:W-:Y:S01]  /*5f60*/  F2FP.F16.F32.PACK_AB R8, R32, R33 ;  /* 0x000000212008723e */ /* 0x002fe200000000ff */
[----:B------:R-:W-:-:S04]  /*5f70*/  FADD.FTZ R55, R55, R66 ;  /* 0x0000004237377221 */ /* 0x000fc80000010000 */
[----:B------:R-:W-:Y:S01]  /*5f80*/  HMMA.16816.F32 R108, R4, R20, R108 ;  /* 0x00000014046c723c */ /* 0x000fe2000000186c */
[----:B------:R-:W-:Y:S01]  /*5f90*/  MUFU.EX2 R150, R150 ;  /* 0x0000009600967308 */ /* 0x000fe20000000800 */
[----:B------:R-:W-:-:S04]  /*5fa0*/  FADD.FTZ R56, R56, R55 ;  /* 0x0000003738387221 */ /* 0x000fc80000010000 */
[----:B------:R-:W-:Y:S01]  /*5fb0*/  HMMA.16816.F32 R104, R4, R22, R104 ;  /* 0x000000160468723c */ /* 0x000fe20000001868 */
[----:B------:R-:W1:Y:S01]  /*5fc0*/  LDSM.16.MT88.4 R4, [R126+0x4800] ;  /* 0x004800007e04783b */ /* 0x000e620000004200 */
[----:B------:R-:W-:Y:S01]  /*5fd0*/  FADD.FTZ R3, R3, R56 ;  /* 0x0000003803037221 */ /* 0x000fe20000010000 */
[----:B------:R-:W5:Y:S01]  /*5fe0*/  MUFU.EX2 R83, R83 ;  /* 0x0000005300537308 */ /* 0x000f620000000800 */
[----:B---3--:R-:W-:Y:S01]  /*5ff0*/  F2FP.F16.F32.PACK_AB R10, R30, R31 ;  /* 0x0000001f1e0a723e */ /* 0x008fe200000000ff */
[----:B------:R-:W3:Y:S01]  /*6000*/  LDSM.16.MT88.4 R20, [R134+0x4800] ;  /* 0x004800008614783b */ /* 0x000ee20000004200 */
[----:B------:R-:W-:Y:S01]  /*6010*/  FADD.FTZ R62, R62, R3 ;  /* 0x000000033e3e7221 */ /* 0x000fe20000010000 */
[----:B------:R-:W-:-:S03]  /*6020*/  FFMA.FTZ R3, R44, UR11, -R39 ;  /* 0x0000000b2c037c23 */ /* 0x000fc60008010827 */
[----:B------:R-:W-:Y:S01]  /*6030*/  FADD.FTZ R62, R53, R62 ;  /* 0x0000003e353e7221 */ /* 0x000fe20000010000 */
[----:B------:R-:W-:Y:S08]  /*6040*/  MUFU.EX2 R152, R152 ;  /* 0x0000009800987308 */ /* 0x000ff00000000800 */
[----:B------:R-:W4:Y:S01]  /*6050*/  MUFU.EX2 R81, R140 ;  /* 0x0000008c00517308 */ /* 0x000f220000000800 */
[----:B-----5:R-:W-:-:S07]  /*6060*/  F2FP.F16.F32.PACK_AB R9, R83, R150 ;  /* 0x000000965309723e */ /* 0x020fce00000000ff */
[----:B------:R-:W-:Y:S08]  /*6070*/  MUFU.EX2 R29, R29 ;  /* 0x0000001d001d7308 */ /* 0x000ff00000000800 */
[----:B------:R-:W5:Y:S01]  /*6080*/  MUFU.EX2 R28, R28 ;  /* 0x0000001c001c7308 */ /* 0x000f620000000800 */
[----:B----4-:R-:W-:-:S07]  /*6090*/  F2FP.F16.F32.PACK_AB R11, R81, R152 ;  /* 0x00000098510b723e */ /* 0x010fce00000000ff */
[C---:B------:R-:W-:Y:S01]  /*60a0*/  HMMA.16816.F32 R116, R8.reuse, R16, R116 ;  /* 0x000000100874723c */ /* 0x040fe20000001874 */
[----:B------:R-:W-:Y:S05]  /*60b0*/  MUFU.EX2 R27, R27 ;  /* 0x0000001b001b7308 */ /* 0x000fea0000000800 */
[C---:B--2---:R-:W-:Y:S01]  /*60c0*/  HMMA.16816.F32 R108, R8.reuse, R12, R108 ;  /* 0x0000000c086c723c */ /* 0x044fe2000000186c */
[----:B------:R-:W-:Y:S01]  /*60d0*/  FADD.FTZ R17, R51, R60 ;  /* 0x0000003c33117221 */ /* 0x000fe20000010000 */
[----:B------:R-:W-:Y:S01]  /*60e0*/  FFMA.FTZ R51, R52, UR11, -R39 ;  /* 0x0000000b34337c23 */ /* 0x000fe20008010827 */
[----:B------:R-:W2:Y:S01]  /*60f0*/  MUFU.EX2 R26, R26 ;  /* 0x0000001a001a7308 */ /* 0x000ea20000000800 */
[----:B-----5:R-:W-:Y:S01]  /*6100*/  F2FP.F16.F32.PACK_AB R16, R28, R29 ;  /* 0x0000001d1c10723e */ /* 0x020fe200000000ff */
[----:B------:R-:W-:Y:S01]  /*6110*/  FADD.FTZ R54, R54, R17 ;  /* 0x0000001136367221 */ /* 0x000fe20000010000 */
[----:B------:R-:W-:Y:S01]  /*6120*/  HMMA.16816.F32 R112, R8, R18, R112 ;  /* 0x000000120870723c */ /* 0x000fe20000001870 */
[----:B------:R-:W-:Y:S01]  /*6130*/  FADD.FTZ R13, R57, R62 ;  /* 0x0000003e390d7221 */ /* 0x000fe20000010000 */
[----:B------:R-:W-:Y:S01]  /*6140*/  FFMA.FTZ R39, R37, UR11, -R39 ;  /* 0x0000000b25277c23 */ /* 0x000fe20008010827 */
[----:B------:R-:W-:-:S02]  /*6150*/  FADD.FTZ R49, R49, R54 ;  /* 0x0000003631317221 */ /* 0x000fc40000010000 */
[----:B------:R-:W-:Y:S01]  /*6160*/  MUFU.EX2 R69, R70 ;  /* 0x0000004600457308 */ /* 0x000fe20000000800 */
[----:B------:R-:W-:Y:S01]  /*6170*/  FADD.FTZ R13, R68, R13 ;  /* 0x0000000d440d7221 */ /* 0x000fe20000010000 */
[----:B------:R-:W-:Y:S01]  /*6180*/  FADD.FTZ R50, R50, R49 ;  /* 0x0000003132327221 */ /* 0x000fe20000010000 */
[----:B------:R-:W-:Y:S03]  /*6190*/  HMMA.16816.F32 R104, R8, R14, R104 ;  /* 0x0000000e0868723c */ /* 0x000fe60000001868 */
[----:B------:R-:W-:Y:S02]  /*61a0*/  FADD.FTZ R47, R47, R50 ;  /* 0x000000322f2f7221 */ /* 0x000fe40000010000 */
[----:B------:R-:W4:Y:S01]  /*61b0*/  MUFU.EX2 R58, R58 ;  /* 0x0000003a003a7308 */ /* 0x000f220000000800 */
[----:B--2---:R-:W-:Y:S01]  /*61c0*/  F2FP.F16.F32.PACK_AB R18, R26, R27 ;  /* 0x0000001b1a12723e */ /* 0x004fe200000000ff */
[----:B------:R-:W-:Y:S01]  /*61d0*/  FADD.FTZ R12, R46, R47 ;  /* 0x0000002f2e0c7221 */ /* 0x000fe20000010000 */
[----:B------:R-:W-:-:S03]  /*61e0*/  FADD.FTZ R8, R82, R13 ;  /* 0x0000000d52087221 */ /* 0x000fc60000010000 */
[----:B------:R-:W-:Y:S01]  /*61f0*/  FADD.FTZ R12, R45, R12 ;  /* 0x0000000c2d0c7221 */ /* 0x000fe20000010000 */
[----:B------:R-:W-:Y:S01]  /*6200*/  FADD.FTZ R8, R61, R8 ;  /* 0x000000083d087221 */ /* 0x000fe20000010000 */
[----:B------:R-:W-:Y:S02]  /*6210*/  MUFU.EX2 R51, R51 ;  /* 0x0000003300337308 */ /* 0x000fe40000000800 */
[----:B------:R-:W-:Y:S02]  /*6220*/  FADD.FTZ R43, R43, R12 ;  /* 0x0000000c2b2b7221 */ /* 0x000fe40000010000 */
[----:B------:R-:W2:Y:S02]  /*6230*/  LDSM.16.MT88.4 R12, [R126+0x4c00] ;  /* 0x004c00007e0c783b */ /* 0x000ea40000004200 */
[----:B------:R-:W-:Y:S02]  /*6240*/  FADD.FTZ R40, R40, R43 ;  /* 0x0000002b28287221 */ /* 0x000fe40000010000 */
[----:B------:R-:W5:Y:S01]  /*6250*/  MUFU.EX2 R48, R48 ;  /* 0x0000003000307308 */ /* 0x000f620000000800 */
[----:B----4-:R-:W-:Y:S01]  /*6260*/  F2FP.F16.F32.PACK_AB R17, R58, R69 ;  /* 0x000000453a11723e */ /* 0x010fe200000000ff */
[----:B------:R-:W-:-:S06]  /*6270*/  FADD.FTZ R41, R41, R40 ;  /* 0x0000002829297221 */ /* 0x000fcc0000010000 */
[----:B------:R-:W-:Y:S08]  /*6280*/  MUFU.EX2 R25, R25 ;  /* 0x0000001900197308 */ /* 0x000ff00000000800 */
[----:B------:R-:W4:Y:S01]  /*6290*/  MUFU.EX2 R24, R24 ;  /* 0x0000001800187308 */ /* 0x000f220000000800 */
[----:B-----5:R-:W-:-:S07]  /*62a0*/  F2FP.F16.F32.PACK_AB R19, R48, R51 ;  /* 0x000000333013723e */ /* 0x020fce00000000ff */
[C---:B-1----:R-:W-:Y:S01]  /*62b0*/  HMMA.16816.F32 R116, R16.reuse, R4, R116 ;  /* 0x000000041074723c */ /* 0x042fe20000001874 */
[----:B------:R-:W-:Y:S05]  /*62c0*/  MUFU.EX2 R3, R3 ;  /* 0x0000000300037308 */ /* 0x000fea0000000800 */
[C---:B------:R-:W-:Y:S01]  /*62d0*/  HMMA.16816.F32 R112, R16.reuse, R6, R112 ;  /* 0x000000061070723c */ /* 0x040fe20000001870 */
[----:B------:R-:W-:Y:S01]  /*62e0*/  FADD.FTZ R5, R63, R8 ;  /* 0x000000083f057221 */ /* 0x000fe20000010000 */
[----:B------:R-:W-:Y:S01]  /*62f0*/  FADD.FTZ R4, R36, R41 ;  /* 0x0000002924047221 */ /* 0x000fe20000010000 */
[----:B------:R-:W1:Y:S01]  /*6300*/  LDSM.16.MT88.4 R8, [R134+0x4c00] ;  /* 0x004c00008608783b */ /* 0x000e620000004200 */
[----:B------:R-:W5:Y:S01]  /*6310*/  MUFU.EX2 R42, R42 ;  /* 0x0000002a002a7308 */ /* 0x000f620000000800 */
[----:B------:R-:W-:Y:S01]  /*6320*/  FADD.FTZ R5, R132, R5 ;  /* 0x0000000584057221 */ /* 0x000fe20000010000 */
[----:B------:R-:W-:Y:S01]  /*6330*/  FADD.FTZ R35, R35, R4 ;  /* 0x0000000423237221 */ /* 0x000fe20000010000 */
[C---:B---3--:R-:W-:Y:S01]  /*6340*/  HMMA.16816.F32 R108, R16.reuse, R20, R108 ;  /* 0x00000014106c723c */ /* 0x048fe2000000186c */
[----:B----4-:R-:W-:Y:S01]  /*6350*/  F2FP.F16.F32.PACK_AB R4, R24, R25 ;  /* 0x000000191804723e */ /* 0x010fe200000000ff */
[----:B------:R-:W-:Y:S01]  /*6360*/  FADD.FTZ R146, R146, R5 ;  /* 0x0000000592927221 */ /* 0x000fe20000010000 */
[----:B------:R-:W-:Y:S01]  /*6370*/  FADD.FTZ R34, R34, R35 ;  /* 0x0000002322227221 */ /* 0x000fe20000010000 */
[C---:B------:R-:W-:Y:S01]  /*6380*/  LEA R132, P0, R100.reuse, UR8, 0x1 ;  /* 0x0000000864847c11 */ /* 0x040fe2000f8008ff */
[----:B------:R-:W-:Y:S01]  /*6390*/  MUFU.EX2 R0, R0 ;  /* 0x0000000000007308 */ /* 0x000fe20000000800 */
[----:B------:R-:W-:Y:S01]  /*63a0*/  FADD.FTZ R95, R95, R146 ;  /* 0x000000925f5f7221 */ /* 0x000fe20000010000 */
[----:B------:R-:W-:Y:S01]  /*63b0*/  FADD.FTZ R33, R33, R34 ;  /* 0x0000002221217221 */ /* 0x000fe20000010000 */
[----:B------:R-:W-:Y:S01]  /*63c0*/  HMMA.16816.F32 R104, R16, R22, R104 ;  /* 0x000000161068723c */ /* 0x000fe20000001868 */
[----:B------:R-:W-:Y:S01]  /*63d0*/  LEA.HI.X R133, R100, UR9, R101, 0x1, P0 ;  /* 0x0000000964857c11 */ /* 0x000fe200080f0c65 */
[----:B------:R-:W-:Y:S01]  /*63e0*/  FADD.FTZ R150, R150, R95 ;  /* 0x0000005f96967221 */ /* 0x000fe20000010000 */
[----:B------:R-:W-:-:S02]  /*63f0*/  FADD.FTZ R32, R32, R33 ;  /* 0x0000002120207221 */ /* 0x000fc40000010000 */
[----:B------:R-:W3:Y:S01]  /*6400*/  MUFU.EX2 R71, R71 ;  /* 0x0000004700477308 */ /* 0x000ee20000000800 */
[----:B------:R-:W-:Y:S01]  /*6410*/  FADD.FTZ R83, R83, R150 ;  /* 0x0000009653537221 */ /* 0x000fe20000010000 */
[----:B------:R-:W-:Y:S01]  /*6420*/  FADD.FTZ R31, R31, R32 ;  /* 0x000000201f1f7221 */ /* 0x000fe20000010000 */
[----:B-----5:R-:W-:Y:S02]  /*6430*/  F2FP.F16.F32.PACK_AB R5, R42, R3 ;  /* 0x000000032a05723e */ /* 0x020fe400000000ff */
[----:B------:R-:W-:Y:S01]  /*6440*/  FADD.FTZ R152, R152, R83 ;  /* 0x0000005398987221 */ /* 0x000fe20000010000 */
[----:B------:R-:W-:Y:S02]  /*6450*/  FADD.FTZ R30, R30, R31 ;  /* 0x0000001f1e1e7221 */ /* 0x000fe40000010000 */
[----:B------:R-:W-:Y:S01]  /*6460*/  MUFU.EX2 R37, R38 ;  /* 0x0000002600257308 */ /* 0x000fe20000000800 */
[----:B------:R-:W-:Y:S01]  /*6470*/  FADD.FTZ R152, R81, R152 ;  /* 0x0000009851987221 */ /* 0x000fe20000010000 */
[----:B------:R-:W-:-:S03]  /*6480*/  FADD.FTZ R29, R29, R30 ;  /* 0x0000001e1d1d7221 */ /* 0x000fc60000010000 */
[----:B------:R-:W-:Y:S01]  /*6490*/  FADD.FTZ R69, R69, R152 ;  /* 0x0000009845457221 */ /* 0x000fe20000010000 */
[----:B------:R-:W-:Y:S02]  /*64a0*/  FADD.FTZ R28, R28, R29 ;  /* 0x0000001d1c1c7221 */ /* 0x000fe40000010000 */
[----:B------:R-:W4:Y:S01]  /*64b0*/  MUFU.EX2 R36, R39 ;  /* 0x0000002700247308 */ /* 0x000f220000000800 */
[----:B------:R-:W-:Y:S01]  /*64c0*/  FADD.FTZ R58, R58, R69 ;  /* 0x000000453a3a7221 */ /* 0x000fe20000010000 */
[----:B------:R-:W-:Y:S01]  /*64d0*/  FADD.FTZ R27, R27, R28 ;  /* 0x0000001c1b1b7221 */ /* 0x000fe20000010000 */
[----:B---3--:R-:W-:Y:S02]  /*64e0*/  F2FP.F16.F32.PACK_AB R6, R71, R0 ;  /* 0x000000004706723e */ /* 0x008fe400000000ff */
[----:B------:R-:W-:Y:S01]  /*64f0*/  FADD.FTZ R51, R51, R58 ;  /* 0x0000003a33337221 */ /* 0x000fe20000010000 */
[----:B------:R-:W-:-:S03]  /*6500*/  FADD.FTZ R26, R26, R27 ;  /* 0x0000001b1a1a7221 */ /* 0x000fc60000010000 */
        /* <DEDUP_REMOVED lines=10> */
[----:B------:R-:W-:-:S04]  /*65b0*/  FADD.FTZ R97, R36, R37 ;  /* 0x0000002524617221 */ /* 0x000fc80000010000 */
        /* <DEDUP_REMOVED lines=69> */
.L_x_4933:
[----:B------:R-:W-:-:S04]  /*6a10*/  LEA R0, -R78, RZ, 0x7 ;  /* 0x000000ff4e007211 */ /* 0x000fc800078e39ff */
[----:B------:R-:W-:-:S07]  /*6a20*/  SHF.R.S32.HI R3, RZ, 0x1f, R0 ;  /* 0x0000001fff037819 */ /* 0x000fce0000011400 */
.L_x_4934:
[----:B------:R-:W-:Y:S01]  /*6a30*/  ULDC UR4, c[0x0][0x2d0] ;  /* 0x0000b40000047ab9 */ /* 0x000fe20000000800 */
[C---:B------:R-:W-:Y:S02]  /*6a40*/  LEA R136, P5, R0.reuse, R136, 0x1 ;  /* 0x0000008800887211 */ /* 0x040fe400078a08ff */
        /* <DEDUP_REMOVED lines=17> */
[----:B------:R-:W-:Y:S01]  /*6b60*/  @!P0 IADD3.X R6, R3, R11, R6, P2, !PT ;  /* 0x0000000b03068210 */ /* 0x000fe200017fe406 */
[----:B------:R-:W-:Y:S01]  /*6b70*/  IMAD.SHL.U32 R0, R98, 0x80, RZ ;  /* 0x0000008062007824 */ /* 0x000fe200078e00ff */
        /* <DEDUP_REMOVED lines=9> */
[----:B------:R-:W-:Y:S01]  /*6c10*/  LOP3.LUT R149, R0, 0x48, R99, 0xfe, !PT ;  /* 0x0000004800957812 */ /* 0x000fe200078efe63 */
        /* <DEDUP_REMOVED lines=18> */
[----:B------:R-:W5:Y:S04]  /*6d40*/  LDSM.16.M88.4 R20, [R91] ;  /* 0x000000005b14783b */ /* 0x000f680000000200 */
[----:B------:R-:W5:Y:S04]  /*6d50*/  LDSM.16.M88.4 R16, [R92+0x1800] ;  /* 0x001800005c10783b */ /* 0x000f680000000200 */
[----:B-1----:R-:W1:Y:S04]  /*6d60*/  LDSM.16.M88.4 R12, [R90] ;  /* 0x000000005a0c783b */ /* 0x002e680000000200 */
[----:B--2---:R-:W2:Y:S04]  /*6d70*/  LDSM.16.M88.4 R8, [R92+0x1c00] ;  /* 0x001c00005c08783b */ /* 0x004ea80000000200 */
[----:B------:R-:W2:Y:S04]  /*6d80*/  LDSM.16.M88.4 R36, [R89] ;  /* 0x000000005924783b */ /* 0x000ea80000000200 */
[----:B------:R-:W-:Y:S04]  /*6d90*/  LDSM.16.M88.4 R28, [R92+0x2000] ;  /* 0x002000005c1c783b */ /* 0x000fe80000000200 */
[----:B------:R-:W2:Y:S01]  /*6da0*/  LDSM.16.M88.4 R24, [R88] ;  /* 0x000000005818783b */ /* 0x000ea20000000200 */
[C---:B---3--:R-:W-:Y:S03]  /*6db0*/  HMMA.16816.F32 R4, R48.reuse, R32, RZ ;  /* 0x000000203004723c */ /* 0x048fe600000018ff */
[----:B------:R-:W-:Y:S04]  /*6dc0*/  LDSM.16.M88.4 R68, [R87] ;  /* 0x000000005744783b */ /* 0x000fe80000000200 */
[----:B------:R-:W-:Y:S01]  /*6dd0*/  LDSM.16.M88.4 R44, [R92+0x2800] ;  /* 0x002800005c2c783b */ /* 0x000fe20000000200 */
[C---:B------:R-:W-:Y:S03]  /*6de0*/  HMMA.16816.F32 R32, R48.reuse, R34, RZ ;  /* 0x000000223020723c */ /* 0x040fe600000018ff */
[----:B------:R-:W0:Y:S03]  /*6df0*/  LDGDEPBAR ;  /* 0x00000000000079af */ /* 0x000e260000000000 */
[C---:B----4-:R-:W-:Y:S06]  /*6e00*/  HMMA.16816.F32 R72, R48.reuse, R60, RZ ;  /* 0x0000003c3048723c */ /* 0x050fec00000018ff */
[----:B------:R-:W-:Y:S06]  /*6e10*/  HMMA.16816.F32 R60, R48, R62, RZ ;  /* 0x0000003e303c723c */ /* 0x000fec00000018ff */
[----:B-----5:R-:W-:Y:S06]  /*6e20*/  HMMA.16816.F32 R4, R40, R20, R4 ;  /* 0x000000142804723c */ /* 0x020fec0000001804 */
[----:B------:R-:W-:Y:S06]  /*6e30*/  HMMA.16816.F32 R52, R48, R16, RZ ;  /* 0x000000103034723c */ /* 0x000fec00000018ff */
[----:B------:R-:W-:Y:S01]  /*6e40*/  HMMA.16816.F32 R32, R40, R22, R32 ;  /* 0x000000162820723c */ /* 0x000fe20000001820 */
[----:B------:R-:W3:Y:S05]  /*6e50*/  LDSM.16.M88.4 R20, [R92+0x2400] ;  /* 0x002400005c14783b */ /* 0x000eea0000000200 */
[----:B------:R-:W-:Y:S06]  /*6e60*/  HMMA.16816.F32 R16, R48, R18, RZ ;  /* 0x000000123010723c */ /* 0x000fec00000018ff */
[C---:B-1----:R-:W-:Y:S01]  /*6e70*/  HMMA.16816.F32 R72, R40.reuse, R12, R72 ;  /* 0x0000000c2848723c */ /* 0x042fe20000001848 */
[----:B------:R-:W-:Y:S01]  /*6e80*/  FMUL.FTZ R4, R4, UR10 ;  /* 0x0000000a04047c20 */ /* 0x000fe20008410000 */
[----:B------:R-:W-:Y:S01]  /*6e90*/  FMUL.FTZ R5, R5, UR10 ;  /* 0x0000000a05057c20 */ /* 0x000fe20008410000 */
[----:B------:R-:W-:Y:S01]  /*6ea0*/  FMUL.FTZ R7, R7, UR10 ;  /* 0x0000000a07077c20 */ /* 0x000fe20008410000 */
[----:B------:R-:W-:Y:S01]  /*6eb0*/  FMUL.FTZ R3, R6, UR10 ;  /* 0x0000000a06037c20 */ /* 0x000fe20008410000 */
[----:B------:R-:W-:Y:S01]  /*6ec0*/  MUFU.TANH R131, R4 ;  /* 0x0000000400837308 */ /* 0x000fe20000002400 */
[----:B------:R-:W-:Y:S06]  /*6ed0*/  HMMA.16816.F32 R60, R40, R14, R60 ;  /* 0x0000000e283c723c */ /* 0x000fec000000183c */
[C---:B--2---:R-:W-:Y:S01]  /*6ee0*/  HMMA.16816.F32 R12, R48.reuse, R8, RZ ;  /* 0x00000008300c723c */ /* 0x044fe200000018ff */
[----:B------:R-:W-:Y:S01]  /*6ef0*/  MUFU.TANH R135, R5 ;  /* 0x0000000500877308 */ /* 0x000fe20000002400 */
[----:B------:R-:W-:Y:S01]  /*6f00*/  FMUL.FTZ R32, R32, UR10 ;  /* 0x0000000a20207c20 */ /* 0x000fe20008410000 */
[----:B------:R-:W-:Y:S01]  /*6f10*/  FMUL.FTZ R33, R33, UR10 ;  /* 0x0000000a21217c20 */ /* 0x000fe20008410000 */
[----:B------:R-:W-:Y:S01]  /*6f20*/  FMUL.FTZ R34, R34, UR10 ;  /* 0x0000000a22227c20 */ /* 0x000fe20008410000 */
[----:B------:R-:W-:Y:S01]  /*6f30*/  FMUL.FTZ R35, R35, UR10 ;  /* 0x0000000a23237c20 */ /* 0x000fe20008410000 */
[----:B------:R-:W-:Y:S03]  /*6f40*/  HMMA.16816.F32 R8, R48, R10, RZ ;  /* 0x0000000a3008723c */ /* 0x000fe600000018ff */
[----:B------:R1:W-:Y:S03]  /*6f50*/  MUFU.TANH R139, R7 ;  /* 0x00000007008b7308 */ /* 0x0003e60000002400 */
[C---:B------:R-:W-:Y:S01]  /*6f60*/  HMMA.16816.F32 R52, R40.reuse, R36, R52 ;  /* 0x000000242834723c */ /* 0x040fe20000001834 */
[----:B------:R-:W-:Y:S01]  /*6f70*/  FMUL.FTZ R73, R73, UR10 ;  /* 0x0000000a49497c20 */ /* 0x000fe20008410000 */
[----:B------:R-:W-:Y:S01]  /*6f80*/  FMUL.FTZ R75, R75, UR10 ;  /* 0x0000000a4b4b7c20 */ /* 0x000fe20008410000 */
[----:B------:R-:W-:Y:S01]  /*6f90*/  FMUL.FTZ R72, R72, UR10 ;  /* 0x0000000a48487c20 */ /* 0x000fe20008410000 */
        /* <DEDUP_REMOVED lines=8> */
[----:B------:R-:W-:Y:S01]  /*7020*/  HMMA.16816.F32 R12, R40, R24, R12 ;  /* 0x00000018280c723c */ /* 0x000fe2000000180c */
[----:B------:R-:W-:Y:S05]  /*7030*/  MUFU.TANH R141, R33 ;  /* 0x00000021008d7308 */ /* 0x000fea0000002400 */
[----:B-1----:R-:W-:Y:S03]  /*7040*/  HMMA.16816.F32 R4, R48, R28, RZ ;  /* 0x0000001c3004723c */ /* 0x002fe600000018ff */
[----:B------:R-:W-:Y:S03]  /*7050*/  MUFU.TANH R81, R34 ;  /* 0x0000002200517308 */ /* 0x000fe60000002400 */
[----:B------:R-:W-:Y:S01]  /*7060*/  HMMA.16816.F32 R8, R40, R26, R8 ;  /* 0x0000001a2808723c */ /* 0x000fe20000001808 */
[----:B------:R-:W-:-:S04]  /*7070*/  FMUL.FTZ R54, R54, UR10 ;  /* 0x0000000a36367c20 */ /* 0x000fc80008410000 */
[----:B------:R1:W4:Y:S01]  /*7080*/  MUFU.TANH R143, R35 ;  /* 0x00000023008f7308 */ /* 0x0003220000002400 */
[----:B---3--:R-:W-:Y:S01]  /*7090*/  HMMA.16816.F32 R24, R48, R20, RZ ;  /* 0x000000143018723c */ /* 0x008fe200000018ff */
[----:B------:R-:W-:Y:S01]  /*70a0*/  FMUL.FTZ R17, R17, UR10 ;  /* 0x0000000a11117c20 */ /* 0x000fe20008410000 */
[----:B------:R-:W-:-:S04]  /*70b0*/  FMUL.FTZ R19, R19, UR10 ;  /* 0x0000000a13137c20 */ /* 0x000fc80008410000 */
[----:B------:R-:W-:Y:S01]  /*70c0*/  HMMA.16816.F32 R20, R48, R22, RZ ;  /* 0x000000163014723c */ /* 0x000fe200000018ff */
[----:B------:R-:W3:Y:S01]  /*70d0*/  MUFU.TANH R73, R73 ;  /* 0x0000004900497308 */ /* 0x000ee20000002400 */
[----:B------:R-:W-:-:S04]  /*70e0*/  FMUL.FTZ R13, R13, UR10 ;  /* 0x0000000a0d0d7c20 */ /* 0x000fc80008410000 */
[----:B------:R-:W-:Y:S03]  /*70f0*/  HMMA.16816.F32 R28, R48, R30, RZ ;  /* 0x0000001e301c723c */ /* 0x000fe600000018ff */
[----:B------:R-:W-:Y:S01]  /*7100*/  MUFU.TANH R63, R63 ;  /* 0x0000003f003f7308 */ /* 0x000fe20000002400 */
[----:B-1----:R-:W1:Y:S02]  /*7110*/  LDSM.16.M88.4 R32, [R85] ;  /* 0x000000005520783b */ /* 0x002e640000000200 */
[----:B------:R-:W-:Y:S01]  /*7120*/  HMMA.16816.F32 R4, R40, R68, R4 ;  /* 0x000000442804723c */ /* 0x000fe20000001804 */
[----:B------:R-:W-:-:S04]  /*7130*/  FMUL.FTZ R10, R10, UR10 ;  /* 0x0000000a0a0a7c20 */ /* 0x000fc80008410000 */
[----:B------:R-:W5:Y:S01]  /*7140*/  MUFU.TANH R75, R75 ;  /* 0x0000004b004b7308 */ /* 0x000f620000002400 */
[----:B------:R-:W-:Y:S01]  /*7150*/  HMMA.16816.F32 R56, R48, R44, RZ ;  /* 0x0000002c3038723c */ /* 0x000fe200000018ff */
[----:B------:R-:W-:Y:S01]  /*7160*/  FMUL.FTZ R69, R53, UR10 ;  /* 0x0000000a35457c20 */ /* 0x000fe20008410000 */
[----:B------:R-:W-:-:S04]  /*7170*/  FMUL.FTZ R53, R55, UR10 ;  /* 0x0000000a37357c20 */ /* 0x000fc80008410000 */
[----:B------:R-:W-:Y:S01]  /*7180*/  HMMA.16816.F32 R44, R48, R46, RZ ;  /* 0x0000002e302c723c */ /* 0x000fe200000018ff */
[----:B------:R-:W-:Y:S05]  /*7190*/  MUFU.TANH R69, R69 ;  /* 0x0000004500457308 */ /* 0x000fea0000002400 */
[C---:B--2---:R-:W-:Y:S03]  /*71a0*/  HMMA.16816.F32 R20, R40.reuse, R38, R20 ;  /* 0x000000262814723c */ /* 0x044fe60000001814 */
[----:B------:R2:W-:Y:S03]  /*71b0*/  MUFU.TANH R55, R17 ;  /* 0x0000001100377308 */ /* 0x0005e60000002400 */
[C---:B------:R-:W-:Y:S01]  /*71c0*/  HMMA.16816.F32 R28, R40.reuse, R70, R28 ;  /* 0x00000046281c723c */ /* 0x040fe2000000181c */
[----:B------:R-:W-:Y:S01]  /*71d0*/  FMUL.FTZ R39, R9, UR10 ;  /* 0x0000000a09277c20 */ /* 0x000fe20008410000 */
[----:B------:R-:W-:Y:S01]  /*71e0*/  FMUL.FTZ R4, R4, UR10 ;  /* 0x0000000a04047c20 */ /* 0x000fe20008410000 */
[----:B------:R-:W-:Y:S01]  /*71f0*/  FMUL.FTZ R9, R11, UR10 ;  /* 0x0000000a0b097c20 */ /* 0x000fe20008410000 */
[----:B------:R-:W-:Y:S01]  /*7200*/  FMUL.FTZ R11, R7, UR10 ;  /* 0x0000000a070b7c20 */ /* 0x000fe20008410000 */
[----:B------:R-:W5:Y:S01]  /*7210*/  MUFU.TANH R61, R61 ;  /* 0x0000003d003d7308 */ /* 0x000f620000002400 */
[----:B------:R-:W-:Y:S01]  /*7220*/  HMMA.16816.F32 R24, R40, R36, R24 ;  /* 0x000000242818723c */ /* 0x000fe20000001818 */
[----:B------:R-:W-:-:S06]  /*7230*/  FMUL.FTZ R147, R6, UR10 ;  /* 0x0000000a06937c20 */ /* 0x000fcc0008410000 */
[----:B------:R-:W-:Y:S01]  /*7240*/  FMUL.FTZ R37, R15, UR10 ;  /* 0x0000000a0f257c20 */ /* 0x000fe20008410000 */
[----:B------:R-:W-:Y:S01]  /*7250*/  FMUL.FTZ R15, R5, UR10 ;  /* 0x0000000a050f7c20 */ /* 0x000fe20008410000 */
[----:B------:R-:W-:Y:S01]  /*7260*/  LOP3.LUT R5, R0, R99, RZ, 0xfc, !PT ;  /* 0x0000006300057212 */ /* 0x000fe200078efcff */
[C---:B-1----:R-:W-:Y:S01]  /*7270*/  HMMA.16816.F32 R44, R40.reuse, R34, R44 ;  /* 0x00000022282c723c */ /* 0x042fe2000000182c */
[----:B------:R1:W-:Y:S01]  /*7280*/  MUFU.TANH R145, R4 ;  /* 0x0000000400917308 */ /* 0x0003e20000002400 */
[----:B------:R-:W-:Y:S02]  /*7290*/  FMUL.FTZ R22, R22, UR10 ;  /* 0x0000000a16167c20 */ /* 0x000fe40008410000 */
[----:B--2---:R-:W-:Y:S02]  /*72a0*/  VIADD R17, R5, 0x9 ;  /* 0x0000000905117836 */ /* 0x004fe40000000000 */
[----:B------:R-:W-:Y:S02]  /*72b0*/  HMMA.16816.F32 R56, R40, R32, R56 ;  /* 0x000000202838723c */ /* 0x000fe40000001838 */
[----:B------:R-:W-:Y:S01]  /*72c0*/  FMUL.FTZ R28, R28, UR10 ;  /* 0x0000000a1c1c7c20 */ /* 0x000fe20008410000 */
[----:B------:R2:W-:Y:S01]  /*72d0*/  MUFU.TANH R35, R9 ;  /* 0x0000000900237308 */ /* 0x0005e20000002400 */
[----:B------:R-:W-:Y:S01]  /*72e0*/  I2FP.F32.S32 R130, R17 ;  /* 0x0000001100827245 */ /* 0x000fe20000201400 */
[----:B------:R-:W-:Y:S01]  /*72f0*/  FMUL.FTZ R30, R30, UR10 ;  /* 0x0000000a1e1e7c20 */ /* 0x000fe20008410000 */
[----:B------:R-:W-:Y:S01]  /*7300*/  ISETP.GE.AND P4, PT, R17, R64, PT ;  /* 0x000000401100720c */ /* 0x000fe20003f86270 */
[----:B------:R-:W-:-:S02]  /*7310*/  VIADD R33, R5, 0x31 ;  /* 0x0000003105217836 */ /* 0x000fc40000000000 */
[----:B------:R-:W-:Y:S01]  /*7320*/  FMUL.FTZ R7, R24, UR10 ;  /* 0x0000000a18077c20 */ /* 0x000fe20008410000 */
[----:B------:R-:W-:Y:S01]  /*7330*/  I2FP.F32.S32 R32, R17 ;  /* 0x0000001100207245 */ /* 0x000fe20000201400 */
[----:B------:R-:W-:Y:S01]  /*7340*/  FMUL.FTZ R24, R23, UR10 ;  /* 0x0000000a17187c20 */ /* 0x000fe20008410000 */
[----:B------:R-:W-:Y:S01]  /*7350*/  MUFU.TANH R19, R19 ;  /* 0x0000001300137308 */ /* 0x000fe20000002400 */
[----:B-1----:R-:W-:Y:S01]  /*7360*/  FMUL.FTZ R4, R20, UR10 ;  /* 0x0000000a14047c20 */ /* 0x002fe20008410000 */
[----:B------:R-:W-:Y:S01]  /*7370*/  FMUL.FTZ R20, R21, UR10 ;  /* 0x0000000a15147c20 */ /* 0x000fe20008410000 */
[----:B------:R-:W-:Y:S02]  /*7380*/  VIADD R21, R5, 0x11 ;  /* 0x0000001105157836 */ /* 0x000fe40000000000 */
[----:B------:R-:W-:Y:S01]  /*7390*/  FMUL.FTZ R66, R25, UR10 ;  /* 0x0000000a19427c20 */ /* 0x000fe20008410000 */
[----:B------:R-:W-:Y:S01]  /*73a0*/  VIADD R23, R5, 0x19 ;  /* 0x0000001905177836 */ /* 0x000fe20000000000 */
[----:B------:R-:W-:Y:S01]  /*73b0*/  ISETP.GE.AND P6, PT, R17, R2, PT ;  /* 0x000000021100720c */ /* 0x000fe20003fc6270 */
[C---:B----4-:R-:W-:Y:S01]  /*73c0*/  FFMA.FTZ R17, R96.reuse, R32, R143 ;  /* 0x0000002060117223 */ /* 0x050fe2000001008f */
[----:B------:R-:W1:Y:S01]  /*73d0*/  MUFU.TANH R13, R13 ;  /* 0x0000000d000d7308 */ /* 0x000e620000002400 */
[----:B--2---:R-:W-:Y:S01]  /*73e0*/  FMUL.FTZ R9, R31, UR10 ;  /* 0x0000000a1f097c20 */ /* 0x004fe20008410000 */
[----:B------:R-:W-:Y:S01]  /*73f0*/  I2FP.F32.S32 R25, R21 ;  /* 0x0000001500197245 */ /* 0x000fe20000201400 */
[----:B------:R-:W-:Y:S01]  /*7400*/  FMUL.FTZ R6, R27, UR10 ;  /* 0x0000000a1b067c20 */ /* 0x000fe20008410000 */
[C---:B------:R-:W-:Y:S01]  /*7410*/  FFMA.FTZ R130, R96.reuse, R130, R141 ;  /* 0x0000008260827223 */ /* 0x040fe2000001008d */
[----:B------:R-:W-:Y:S01]  /*7420*/  I2FP.F32.S32 R34, R23 ;  /* 0x0000001700227245 */ /* 0x000fe20000201400 */
[----:B------:R-:W-:Y:S01]  /*7430*/  VIADD R27, R5, 0x29 ;  /* 0x00000029051b7836 */ /* 0x000fe20000000000 */
[----:B------:R-:W-:Y:S01]  /*7440*/  I2FP.F32.S32 R36, R21 ;  /* 0x0000001500247245 */ /* 0x000fe20000201400 */
[----:B------:R2:W-:Y:S01]  /*7450*/  MUFU.TANH R31, R15 ;  /* 0x0000000f001f7308 */ /* 0x0005e20000002400 */
[----:B------:R-:W-:Y:S01]  /*7460*/  I2FP.F32.S32 R38, R23 ;  /* 0x0000001700267245 */ /* 0x000fe20000201400 */
[C---:B---3--:R-:W-:Y:S01]  /*7470*/  FFMA.FTZ R73, R96.reuse, R25, R73 ;  /* 0x0000001960497223 */ /* 0x048fe20000010049 */
[----:B------:R-:W-:Y:S01]  /*7480*/  ISETP.GE.AND P3, PT, R21, R64, PT ;  /* 0x000000401500720c */ /* 0x000fe20003f66270 */
[----:B-----5:R-:W-:Y:S01]  /*7490*/  FFMA.FTZ R75, R96, R36, R75 ;  /* 0x00000024604b7223 */ /* 0x020fe2000001004b */
[----:B------:R-:W-:Y:S01]  /*74a0*/  FSEL R130, R130, -INF , !P4 ;  /* 0xff80000082827808 */ /* 0x000fe20006000000 */
[----:B------:R-:W-:Y:S01]  /*74b0*/  FFMA.FTZ R61, R96, R38, R61 ;  /* 0x00000026603d7223 */ /* 0x000fe2000001003d */
[-C--:B------:R-:W-:Y:S01]  /*74c0*/  ISETP.GE.AND P4, PT, R23, R2.reuse, PT ;  /* 0x000000021700720c */ /* 0x080fe20003f86270 */
[----:B------:R-:W3:Y:S01]  /*74d0*/  MUFU.TANH R53, R53 ;  /* 0x0000003500357308 */ /* 0x000ee20000002400 */
[----:B------:R-:W-:Y:S01]  /*74e0*/  ISETP.GE.AND P2, PT, R21, R2, PT ;  /* 0x000000021500720c */ /* 0x000fe20003f46270 */
[----:B------:R-:W-:Y:S01]  /*74f0*/  FMUL.FTZ R29, R29, UR10 ;  /* 0x0000000a1d1d7c20 */ /* 0x000fe20008410000 */
[----:B------:R-:W-:Y:S01]  /*7500*/  ISETP.GE.AND P5, PT, R23, R64, PT ;  /* 0x000000401700720c */ /* 0x000fe20003fa6270 */
[----:B------:R-:W-:Y:S01]  /*7510*/  FMUL.FTZ R26, R26, UR10 ;  /* 0x0000000a1a1a7c20 */ /* 0x000fe20008410000 */
[----:B------:R-:W-:Y:S01]  /*7520*/  FSEL R17, R17, -INF , !P6 ;  /* 0xff80000011117808 */ /* 0x000fe20007000000 */
[----:B------:R-:W-:Y:S01]  /*7530*/  FMUL.FTZ R44, R44, UR10 ;  /* 0x0000000a2c2c7c20 */ /* 0x000fe20008410000 */
[----:B------:R-:W-:Y:S01]  /*7540*/  FSEL R142, R73, -INF , !P3 ;  /* 0xff800000498e7808 */ /* 0x000fe20005800000 */
[----:B------:R4:W-:Y:S01]  /*7550*/  MUFU.TANH R141, R11 ;  /* 0x0000000b008d7308 */ /* 0x0009e20000002400 */
[----:B--2---:R-:W-:Y:S01]  /*7560*/  VIADD R15, R5, 0x21 ;  /* 0x00000021050f7836 */ /* 0x004fe20000000000 */
[----:B------:R-:W-:Y:S01]  /*7570*/  I2FP.F32.S32 R68, R33 ;  /* 0x0000002100447245 */ /* 0x000fe20000201400 */
[----:B------:R-:W-:Y:S01]  /*7580*/  FMUL.FTZ R47, R47, UR10 ;  /* 0x0000000a2f2f7c20 */ /* 0x000fe20008410000 */
[----:B------:R-:W-:-:S02]  /*7590*/  FSEL R70, R61, -INF , !P5 ;  /* 0xff8000003d467808 */ /* 0x000fc40006800000 */
[----:B------:R-:W-:Y:S01]  /*75a0*/  I2FP.F32.S32 R32, R15 ;  /* 0x0000000f00207245 */ /* 0x000fe20000201400 */
[C---:B-1----:R-:W-:Y:S01]  /*75b0*/  FFMA.FTZ R68, R96.reuse, R68, R13 ;  /* 0x0000004460447223 */ /* 0x042fe2000001000d */
[----:B------:R1:W-:Y:S01]  /*75c0*/  MUFU.TANH R21, R28 ;  /* 0x0000001c00157308 */ /* 0x0003e20000002400 */
[C---:B------:R-:W-:Y:S02]  /*75d0*/  ISETP.GE.AND P6, PT, R15.reuse, R64, PT ;  /* 0x000000400f00720c */ /* 0x040fe40003fc6270 */
[C---:B------:R-:W-:Y:S01]  /*75e0*/  FFMA.FTZ R69, R96.reuse, R32, R69 ;  /* 0x0000002060457223 */ /* 0x040fe20000010045 */
[----:B------:R-:W-:Y:S02]  /*75f0*/  I2FP.F32.S32 R32, R27 ;  /* 0x0000001b00207245 */ /* 0x000fe40000201400 */
[----:B------:R-:W-:Y:S02]  /*7600*/  ISETP.GE.AND P3, PT, R15, R2, PT ;  /* 0x000000020f00720c */ /* 0x000fe40003f66270 */
[----:B------:R-:W-:Y:S01]  /*7610*/  I2FP.F32.S32 R36, R5 ;  /* 0x0000000500247245 */ /* 0x000fe20000201400 */
[C---:B----4-:R-:W-:Y:S01]  /*7620*/  FFMA.FTZ R11, R96.reuse, R34, R63 ;  /* 0x00000022600b7223 */ /* 0x050fe2000001003f */
[----:B------:R-:W-:Y:S01]  /*7630*/  I2FP.F32.S32 R34, R27 ;  /* 0x0000001b00227245 */ /* 0x000fe20000201400 */
[C---:B------:R-:W-:Y:S01]  /*7640*/  FFMA.FTZ R19, R96.reuse, R32, R19 ;  /* 0x0000002060137223 */ /* 0x040fe20000010013 */
[----:B------:R-:W-:Y:S01]  /*7650*/  ISETP.GE.AND P5, PT, R27, R2, PT ;  /* 0x000000021b00720c */ /* 0x000fe20003fa6270 */
[----:B------:R2:W-:Y:S01]  /*7660*/  MUFU.TANH R83, R72 ;  /* 0x0000004800537308 */ /* 0x0005e20000002400 */
[----:B------:R-:W-:Y:S01]  /*7670*/  FSEL R11, R11, -INF , !P4 ;  /* 0xff8000000b0b7808 */ /* 0x000fe20006000000 */
[C---:B------:R-:W-:Y:S01]  /*7680*/  FFMA.FTZ R55, R96.reuse, R34, R55 ;  /* 0x0000002260377223 */ /* 0x040fe20000010037 */
[C---:B------:R-:W-:Y:S01]  /*7690*/  ISETP.GE.AND P4, PT, R5.reuse, R64, PT ;  /* 0x000000400500720c */ /* 0x040fe20003f86270 */
[----:B------:R-:W-:Y:S01]  /*76a0*/  VIADD R5, R5, 0x1 ;  /* 0x0000000105057836 */ /* 0x000fe20000000000 */
[----:B-1----:R-:W-:Y:S01]  /*76b0*/  I2FP.F32.S32 R28, R15 ;  /* 0x0000000f001c7245 */ /* 0x002fe20000201400 */
[C---:B------:R-:W-:Y:S01]  /*76c0*/  FFMA.FTZ R131, R96.reuse, R36, R131 ;  /* 0x0000002460837223 */ /* 0x040fe20000010083 */
[----:B------:R-:W-:Y:S01]  /*76d0*/  FSEL R15, R75, -INF , !P2 ;  /* 0xff8000004b0f7808 */ /* 0x000fe20005000000 */
[----:B------:R-:W1:Y:S01]  /*76e0*/  MUFU.TANH R37, R37 ;  /* 0x0000002500257308 */ /* 0x000e620000002400 */
[----:B------:R-:W-:Y:S01]  /*76f0*/  ISETP.GE.AND P2, PT, R27, R64, PT ;  /* 0x000000401b00720c */ /* 0x000fe20003f46270 */
[----:B---3--:R-:W-:Y:S01]  /*7700*/  FFMA.FTZ R53, R96, R28, R53 ;  /* 0x0000001c60357223 */ /* 0x008fe20000010035 */
[----:B------:R-:W-:-:S02]  /*7710*/  FSEL R13, R19, -INF , !P5 ;  /* 0xff800000130d7808 */ /* 0x000fc40006800000 */
[----:B------:R-:W-:Y:S02]  /*7720*/  ISETP.GE.AND P5, PT, R5, R2, PT ;  /* 0x000000020500720c */ /* 0x000fe40003fa6270 */
[----:B------:R-:W-:Y:S01]  /*7730*/  I2FP.F32.S32 R28, R5 ;  /* 0x00000005001c7245 */ /* 0x000fe20000201400 */
[----:B------:R-:W3:Y:S01]  /*7740*/  MUFU.TANH R39, R39 ;  /* 0x0000002700277308 */ /* 0x000ee20000002400 */
[----:B--2---:R-:W-:Y:S02]  /*7750*/  FSEL R72, R55, -INF , !P2 ;  /* 0xff80000037487808 */ /* 0x004fe40005000000 */
[----:B------:R-:W-:Y:S01]  /*7760*/  ISETP.GE.AND P2, PT, R5, R64, PT ;  /* 0x000000400500720c */ /* 0x000fe20003f46270 */
[----:B------:R-:W-:Y:S01]  /*7770*/  FFMA.FTZ R19, R96, R28, R139 ;  /* 0x0000001c60137223 */ /* 0x000fe2000001008b */
[----:B------:R-:W-:Y:S02]  /*7780*/  FSEL R82, R69, -INF , !P6 ;  /* 0xff80000045527808 */ /* 0x000fe40007000000 */
[----:B------:R-:W-:Y:S01]  /*7790*/  ISETP.GE.AND P6, PT, R33, R64, PT ;  /* 0x000000402100720c */ /* 0x000fe20003fc6270 */
[----:B------:R2:W4:Y:S01]  /*77a0*/  MUFU.TANH R23, R30 ;  /* 0x0000001e00177308 */ /* 0x0005220000002400 */
[----:B------:R-:W-:-:S02]  /*77b0*/  FSEL R144, R131, -INF , !P4 ;  /* 0xff80000083907808 */ /* 0x000fc40006000000 */
[----:B------:R-:W-:Y:S02]  /*77c0*/  FSEL R68, R68, -INF , !P6 ;  /* 0xff80000044447808 */ /* 0x000fe40007000000 */
[----:B------:R-:W-:-:S03]  /*77d0*/  FSEL R19, R19, -INF , !P5 ;  /* 0xff80000013137808 */ /* 0x000fc60006800000 */
[----:B------:R5:W-:Y:S08]  /*77e0*/  MUFU.TANH R27, R9 ;  /* 0x00000009001b7308 */ /* 0x000bf00000002400 */
[----:B------:R1:W-:Y:S01]  /*77f0*/  MUFU.TANH R25, R29 ;  /* 0x0000001d00197308 */ /* 0x0003e20000002400 */
[----:B--2---:R-:W-:Y:S02]  /*7800*/  I2FP.F32.S32 R30, R5 ;  /* 0x00000005001e7245 */ /* 0x004fe40000201400 */
[----:B------:R-:W-:-:S03]  /*7810*/  LOP3.LUT R5, R0, R99, RZ, 0xfc, !PT ;  /* 0x0000006300057212 */ /* 0x000fc600078efcff */
[----:B------:R-:W-:Y:S02]  /*7820*/  FFMA.FTZ R135, R96, R30, R135 ;  /* 0x0000001e60877223 */ /* 0x000fe40000010087 */
[----:B------:R-:W-:Y:S01]  /*7830*/  VIADD R5, R5, 0x39 ;  /* 0x0000003905057836 */ /* 0x000fe20000000000 */
[----:B-----5:R-:W-:Y:S01]  /*7840*/  FSEL R9, R53, -INF , !P3 ;  /* 0xff80000035097808 */ /* 0x020fe20005800000 */
[----:B------:R2:W-:Y:S01]  /*7850*/  MUFU.TANH R73, R7 ;  /* 0x0000000700497308 */ /* 0x0005e20000002400 */
[----:B------:R-:W-:Y:S01]  /*7860*/  ISETP.GE.AND P3, PT, R33, R2, PT ;  /* 0x000000022100720c */ /* 0x000fe20003f66270 */
[----:B------:R-:W-:Y:S01]  /*7870*/  FMUL.FTZ R53, R58, UR10 ;  /* 0x0000000a3a357c20 */ /* 0x000fe20008410000 */
[----:B------:R-:W-:Y:S02]  /*7880*/  I2FP.F32.S32 R33, R33 ;  /* 0x0000002100217245 */ /* 0x000fe40000201400 */
[----:B------:R-:W-:Y:S02]  /*7890*/  I2FP.F32.S32 R30, R5 ;  /* 0x00000005001e7245 */ /* 0x000fe40000201400 */
[----:B-1----:R-:W-:Y:S01]  /*78a0*/  LOP3.LUT R29, R0, R99, RZ, 0xfc, !PT ;  /* 0x00000063001d7212 */ /* 0x002fe200078efcff */
[C---:B------:R-:W-:Y:S01]  /*78b0*/  FFMA.FTZ R33, R96.reuse, R33, R37 ;  /* 0x0000002160217223 */ /* 0x040fe20000010025 */
[C---:B------:R-:W-:Y:S01]  /*78c0*/  ISETP.GE.AND P4, PT, R5.reuse, R64, PT ;  /* 0x000000400500720c */ /* 0x040fe20003f86270 */
[C---:B---3--:R-:W-:Y:S01]  /*78d0*/  FFMA.FTZ R34, R96.reuse, R30, R39 ;  /* 0x0000001e60227223 */ /* 0x048fe20000010027 */
[----:B------:R-:W-:Y:S01]  /*78e0*/  ISETP.GE.AND P6, PT, R5, R2, PT ;  /* 0x000000020500720c */ /* 0x000fe20003fc6270 */
[----:B------:R-:W-:Y:S01]  /*78f0*/  VIADD R5, R29, 0x41 ;  /* 0x000000411d057836 */ /* 0x000fe20000000000 */
[----:B------:R1:W-:Y:S01]  /*7900*/  MUFU.TANH R71, R26 ;  /* 0x0000001a00477308 */ /* 0x0003e20000002400 */
[----:B------:R-:W-:Y:S01]  /*7910*/  FSEL R33, R33, -INF , !P3 ;  /* 0xff80000021217808 */ /* 0x000fe20005800000 */
[----:B------:R-:W-:Y:S01]  /*7920*/  FFMA.FTZ R35, R96, R30, R35 ;  /* 0x0000001e60237223 */ /* 0x000fe20000010023 */
[----:B------:R-:W-:Y:S01]  /*7930*/  FSEL R140, R135, -INF , !P2 ;  /* 0xff800000878c7808 */ /* 0x000fe20005000000 */
[----:B------:R-:W-:Y:S01]  /*7940*/  FMUL.FTZ R37, R56, UR10 ;  /* 0x0000000a38257c20 */ /* 0x000fe20008410000 */
[----:B--2---:R-:W-:-:S02]  /*7950*/  LOP3.LUT R7, R0, 0x40, R99, 0xfe, !PT ;  /* 0x0000004000077812 */ /* 0x004fc400078efe63 */
[----:B------:R-:W-:Y:S01]  /*7960*/  FSEL R34, R34, -INF , !P4 ;  /* 0xff80000022227808 */ /* 0x000fe20006000000 */
[----:B------:R-:W-:Y:S01]  /*7970*/  MUFU.TANH R63, R6 ;  /* 0x00000006003f7308 */ /* 0x000fe20000002400 */
[C---:B------:R-:W-:Y:S02]  /*7980*/  ISETP.GE.AND P3, PT, R7.reuse, R64, PT ;  /* 0x000000400700720c */ /* 0x040fe40003f66270 */
[----:B------:R-:W-:Y:S02]  /*7990*/  ISETP.GE.AND P2, PT, R7, R2, PT ;  /* 0x000000020700720c */ /* 0x000fe40003f46270 */
[----:B------:R-:W-:Y:S02]  /*79a0*/  I2FP.F32.S32 R28, R7 ;  /* 0x00000007001c7245 */ /* 0x000fe40000201400 */
[C---:B------:R-:W-:Y:S01]  /*79b0*/  ISETP.GE.AND P5, PT, R5.reuse, R64, PT ;  /* 0x000000400500720c */ /* 0x040fe20003fa6270 */
[----:B------:R2:W-:Y:S01]  /*79c0*/  MUFU.TANH R61, R4 ;  /* 0x00000004003d7308 */ /* 0x0005e20000002400 */
[----:B------:R-:W-:Y:S01]  /*79d0*/  ISETP.GE.AND P4, PT, R5, R2, PT ;  /* 0x000000020500720c */ /* 0x000fe20003f86270 */
[----:B------:R-:W-:Y:S01]  /*79e0*/  FFMA.FTZ R32, R96, R28, R145 ;  /* 0x0000001c60207223 */ /* 0x000fe20000010091 */
[----:B-1----:R-:W-:-:S02]  /*79f0*/  I2FP.F32.S32 R26, R5 ;  /* 0x00000005001a7245 */ /* 0x002fc40000201400 */
[----:B------:R-:W-:Y:S01]  /*7a00*/  FSEL R155, R35, -INF , !P6 ;  /* 0xff800000239b7808 */ /* 0x000fe20007000000 */
[----:B------:R-:W-:Y:S01]  /*7a10*/  VIADD R35, R29, 0x49 ;  /* 0x000000491d237836 */ /* 0x000fe20000000000 */
[----:B------:R-:W-:Y:S01]  /*7a20*/  FSEL R32, R32, -INF , !P3 ;  /* 0xff80000020207808 */ /* 0x000fe20005800000 */
[----:B------:R-:W1:Y:S01]  /*7a30*/  MUFU.TANH R147, R147 ;  /* 0x0000009300937308 */ /* 0x000e620000002400 */
[C---:B------:R-:W-:Y:S01]  /*7a40*/  ISETP.GE.AND P6, PT, R149.reuse, R64, PT ;  /* 0x000000409500720c */ /* 0x040fe20003fc6270 */
[C---:B------:R-:W-:Y:S01]  /*7a50*/  FFMA.FTZ R141, R96.reuse, R26, R141 ;  /* 0x0000001a608d7223 */ /* 0x040fe2000001008d */
[----:B------:R-:W-:Y:S02]  /*7a60*/  ISETP.GE.AND P3, PT, R149, R2, PT ;  /* 0x000000029500720c */ /* 0x000fe40003f66270 */
[----:B------:R-:W-:Y:S02]  /*7a70*/  I2FP.F32.S32 R149, R149 ;  /* 0x0000009500957245 */ /* 0x000fe40000201400 */
[----:B------:R-:W-:Y:S01]  /*7a80*/  FSEL R151, R141, -INF , !P4 ;  /* 0xff8000008d977808 */ /* 0x000fe20006000000 */
[----:B------:R-:W-:Y:S01]  /*7a90*/  MUFU.TANH R55, R20 ;  /* 0x0000001400377308 */ /* 0x000fe20000002400 */
[----:B--2---:R-:W2:Y:S01]  /*7aa0*/  LDSM.16.M88.4 R4, [R92+0x2c00] ;  /* 0x002c00005c04783b */ /* 0x004ea20000000200 */
[CC--:B------:R-:W-:Y:S01]  /*7ab0*/  FFMA.FTZ R30, R96.reuse, R149.reuse, R21 ;  /* 0x00000095601e7223 */ /* 0x0c0fe20000010015 */
[----:B----4-:R-:W-:Y:S01]  /*7ac0*/  FFMA.FTZ R149, R96, R149, R23 ;  /* 0x0000009560957223 */ /* 0x010fe20000010017 */
[----:B------:R-:W-:-:S03]  /*7ad0*/  LOP3.LUT R39, R0, 0x38, R99, 0xfe, !PT ;  /* 0x0000003800277812 */ /* 0x000fc600078efe63 */
[----:B------:R-:W-:Y:S01]  /*7ae0*/  FSEL R30, R30, -INF , !P6 ;  /* 0xff8000001e1e7808 */ /* 0x000fe20007000000 */
[----:B------:R3:W-:Y:S01]  /*7af0*/  MUFU.TANH R69, R22 ;  /* 0x0000001600457308 */ /* 0x0007e20000002400 */
[C---:B-1----:R-:W-:Y:S01]  /*7b00*/  FFMA.FTZ R147, R96.reuse, R28, R147 ;  /* 0x0000001c60937223 */ /* 0x042fe20000010093 */
[C---:B------:R-:W-:Y:S01]  /*7b10*/  FFMA.FTZ R28, R96.reuse, R26, R31 ;  /* 0x0000001a601c7223 */ /* 0x040fe2000001001f */
[----:B------:R-:W-:Y:S02]  /*7b20*/  I2FP.F32.S32 R26, R35 ;  /* 0x00000023001a7245 */ /* 0x000fe40000201400 */
[----:B------:R-:W-:Y:S02]  /*7b30*/  FSEL R149, R149, -INF , !P3 ;  /* 0xff80000095957808 */ /* 0x000fe40005800000 */
[----:B------:R-:W-:Y:S01]  /*7b40*/  FSEL R153, R147, -INF , !P2 ;  /* 0xff80000093997808 */ /* 0x000fe20005000000 */
[-C--:B------:R-:W-:Y:S01]  /*7b50*/  FFMA.FTZ R38, R96, R26.reuse, R25 ;  /* 0x0000001a60267223 */ /* 0x080fe20000010019 */
[----:B------:R-:W-:Y:S01]  /*7b60*/  LOP3.LUT R25, R0, 0x50, R99, 0xfe, !PT ;  /* 0x0000005000197812 */ /* 0x000fe200078efe63 */
[----:B------:R2:W-:Y:S01]  /*7b70*/  MUFU.TANH R31, R24 ;  /* 0x00000018001f7308 */ /* 0x0005e20000002400 */
[----:B------:R-:W-:Y:S01]  /*7b80*/  FFMA.FTZ R143, R96, R26, R27 ;  /* 0x0000001a608f7223 */ /* 0x000fe2000001001b */
[----:B------:R-:W-:-:S02]  /*7b90*/  FSEL R28, R28, -INF , !P5 ;  /* 0xff8000001c1c7808 */ /* 0x000fc40006800000 */
[C---:B------:R-:W-:Y:S02]  /*7ba0*/  ISETP.GE.AND P4, PT, R25.reuse, R64, PT ;  /* 0x000000401900720c */ /* 0x040fe40003f86270 */
[----:B------:R-:W-:Y:S01]  /*7bb0*/  ISETP.GE.AND P6, PT, R25, R2, PT ;  /* 0x000000021900720c */ /* 0x000fe20003fc6270 */
[----:B---3--:R-:W1:Y:S01]  /*7bc0*/  LDSM.16.M88.4 R20, [R84] ;  /* 0x000000005414783b */ /* 0x008e620000000200 */
[----:B------:R-:W-:Y:S01]  /*7bd0*/  I2FP.F32.S32 R56, R25 ;  /* 0x0000001900387245 */ /* 0x000fe20000201400 */
[----:B------:R-:W3:Y:S01]  /*7be0*/  MUFU.TANH R66, R66 ;  /* 0x0000004200427308 */ /* 0x000ee20000002400 */
[----:B------:R-:W-:Y:S01]  /*7bf0*/  ISETP.GE.AND P2, PT, R35, R64, PT ;  /* 0x000000402300720c */ /* 0x000fe20003f46270 */
[----:B------:R-:W-:-:S04]  /*7c00*/  DEPBAR.LE SB0, 0x0 ;  /* 0x000080000000791a */ /* 0x000fc80000000000 */
[----:B------:R-:W-:Y:S01]  /*7c10*/  ISETP.GE.AND P5, PT, R35, R2, PT ;  /* 0x000000022300720c */ /* 0x000fe20003fa6270 */
[----:B------:R-:W-:Y:S01]  /*7c20*/  FMUL.FTZ R35, R57, UR10 ;  /* 0x0000000a39237c20 */ /* 0x000fe20008410000 */
[CC--:B------:R-:W-:Y:S01]  /*7c30*/  FFMA.FTZ R36, R96.reuse, R56.reuse, R73 ;  /* 0x0000003860247223 */ /* 0x0c0fe20000010049 */
[----:B------:R-:W-:Y:S01]  /*7c40*/  VIADD R57, R29, 0x51 ;  /* 0x000000511d397836 */ /* 0x000fe20000000000 */
[----:B------:R-:W-:Y:S01]  /*7c50*/  MUFU.TANH R37, R37 ;  /* 0x0000002500257308 */ /* 0x000fe20000002400 */
[----:B------:R-:W-:Y:S01]  /*7c60*/  FSEL R143, R143, -INF , !P5 ;  /* 0xff8000008f8f7808 */ /* 0x000fe20006800000 */
[----:B------:R-:W-:Y:S01]  /*7c70*/  FFMA.FTZ R71, R96, R56, R71 ;  /* 0x0000003860477223 */ /* 0x000fe20000010047 */
[----:B------:R-:W-:Y:S01]  /*7c80*/  FSEL R36, R36, -INF , !P4 ;  /* 0xff80000024247808 */ /* 0x000fe20006000000 */
[C---:B--2---:R-:W-:Y:S01]  /*7c90*/  HMMA.16816.F32 R24, R48.reuse, R4, RZ ;  /* 0x000000043018723c */ /* 0x044fe200000018ff */
[C---:B------:R-:W-:Y:S02]  /*7ca0*/  ISETP.GE.AND P5, PT, R57.reuse, R64, PT ;  /* 0x000000403900720c */ /* 0x040fe40003fa6270 */
[----:B------:R-:W-:Y:S01]  /*7cb0*/  ISETP.GE.AND P4, PT, R57, R2, PT ;  /* 0x000000023900720c */ /* 0x000fe20003f86270 */
[----:B------:R-:W-:Y:S01]  /*7cc0*/  MUFU.TANH R35, R35 ;  /* 0x0000002300237308 */ /* 0x000fe20000002400 */
[----:B------:R-:W-:Y:S01]  /*7cd0*/  I2FP.F32.S32 R57, R57 ;  /* 0x0000003900397245 */ /* 0x000fe20000201400 */
[----:B------:R-:W-:Y:S01]  /*7ce0*/  HMMA.16816.F32 R4, R48, R6, RZ ;  /* 0x000000063004723c */ /* 0x000fe200000018ff */
[----:B------:R-:W-:-:S02]  /*7cf0*/  FSEL R38, R38, -INF , !P2 ;  /* 0xff80000026267808 */ /* 0x000fc40005000000 */
[C---:B------:R-:W-:Y:S01]  /*7d00*/  ISETP.GE.AND P3, PT, R39.reuse, R64, PT ;  /* 0x000000402700720c */ /* 0x040fe20003f66270 */
[-C--:B---3--:R-:W-:Y:S01]  /*7d10*/  FFMA.FTZ R66, R96, R57.reuse, R66 ;  /* 0x0000003960427223 */ /* 0x088fe20000010042 */
[----:B------:R-:W-:Y:S01]  /*7d20*/  ISETP.GE.AND P2, PT, R39, R2, PT ;  /* 0x000000022700720c */ /* 0x000fe20003f46270 */
[----:B------:R-:W2:Y:S01]  /*7d30*/  MUFU.TANH R53, R53 ;  /* 0x0000003500357308 */ /* 0x000ea20000002400 */
[----:B------:R-:W-:Y:S01]  /*7d40*/  FMUL.FTZ R39, R59, UR10 ;  /* 0x0000000a3b277c20 */ /* 0x000fe20008410000 */
[----:B------:R-:W-:Y:S01]  /*7d50*/  LOP3.LUT R59, R0, 0x58, R99, 0xfe, !PT ;  /* 0x00000058003b7812 */ /* 0x000fe200078efe63 */
[----:B------:R-:W-:Y:S01]  /*7d60*/  FMUL.FTZ R50, R45, UR10 ;  /* 0x0000000a2d327c20 */ /* 0x000fe20008410000 */
[----:B------:R-:W-:Y:S01]  /*7d70*/  FFMA.FTZ R63, R96, R57, R63 ;  /* 0x00000039603f7223 */ /* 0x000fe2000001003f */
[----:B------:R-:W-:Y:S02]  /*7d80*/  VIADD R51, R29, 0x59 ;  /* 0x000000591d337836 */ /* 0x000fe40000000000 */
[----:B------:R-:W-:Y:S01]  /*7d90*/  FMUL.FTZ R45, R46, UR10 ;  /* 0x0000000a2e2d7c20 */ /* 0x000fe20008410000 */
[----:B------:R-:W-:Y:S01]  /*7da0*/  LOP3.LUT R57, R0, 0x60, R99, 0xfe, !PT ;  /* 0x0000006000397812 */ /* 0x000fe200078efe63 */
[----:B------:R3:W-:Y:S01]  /*7db0*/  MUFU.TANH R49, R44 ;  /* 0x0000002c00317308 */ /* 0x0007e20000002400 */
[----:B------:R-:W-:-:S02]  /*7dc0*/  I2FP.F32.S32 R48, R59 ;  /* 0x0000003b00307245 */ /* 0x000fc40000201400 */
[----:B------:R-:W-:Y:S01]  /*7dd0*/  I2FP.F32.S32 R46, R57 ;  /* 0x00000039002e7245 */ /* 0x000fe20000201400 */
[C---:B-1----:R-:W-:Y:S01]  /*7de0*/  HMMA.16816.F32 R24, R40.reuse, R20, R24 ;  /* 0x000000142818723c */ /* 0x042fe20000001818 */
[----:B------:R-:W-:Y:S01]  /*7df0*/  FSEL R141, R71, -INF , !P6 ;  /* 0xff800000478d7808 */ /* 0x000fe20007000000 */
[C---:B------:R-:W-:Y:S01]  /*7e00*/  FFMA.FTZ R61, R96.reuse, R48, R61 ;  /* 0x00000030603d7223 */ /* 0x040fe2000001003d */
[-C--:B------:R-:W-:Y:S01]  /*7e10*/  ISETP.GE.AND P6, PT, R59, R64.reuse, PT ;  /* 0x000000403b00720c */ /* 0x080fe20003fc6270 */
[----:B------:R-:W1:Y:S01]  /*7e20*/  MUFU.TANH R39, R39 ;  /* 0x0000002700277308 */ /* 0x000e620000002400 */
[----:B------:R-:W-:Y:S01]  /*7e30*/  FSEL R139, R63, -INF , !P4 ;  /* 0xff8000003f8b7808 */ /* 0x000fe20006000000 */
[----:B------:R-:W-:Y:S01]  /*7e40*/  HMMA.16816.F32 R4, R40, R22, R4 ;  /* 0x000000162804723c */ /* 0x000fe20000001804 */
[----:B------:R-:W-:Y:S01]  /*7e50*/  ISETP.GE.AND P4, PT, R51, R64, PT ;  /* 0x000000403300720c */ /* 0x000fe20003f86270 */
[----:B------:R-:W-:Y:S01]  /*7e60*/  FFMA.FTZ R69, R96, R48, R69 ;  /* 0x0000003060457223 */ /* 0x000fe20000010045 */
[----:B------:R-:W-:Y:S01]  /*7e70*/  FSEL R138, R66, -INF , !P5 ;  /* 0xff800000428a7808 */ /* 0x000fe20006800000 */
[CC--:B--2---:R-:W-:Y:S01]  /*7e80*/  FFMA.FTZ R53, R96.reuse, R46.reuse, R53 ;  /* 0x0000002e60357223 */ /* 0x0c4fe20000010035 */
[----:B------:R-:W-:Y:S01]  /*7e90*/  FSEL R146, R61, -INF , !P6 ;  /* 0xff8000003d927808 */ /* 0x000fe20007000000 */
[----:B------:R-:W2:Y:S01]  /*7ea0*/  MUFU.TANH R45, R45 ;  /* 0x0000002d002d7308 */ /* 0x000ea20000002400 */
[----:B------:R-:W-:Y:S01]  /*7eb0*/  VIADD R23, R29, 0x61 ;  /* 0x000000611d177836 */ /* 0x000fe20000000000 */
[----:B---3--:R-:W-:Y:S01]  /*7ec0*/  I2FP.F32.S32 R44, R51 ;  /* 0x00000033002c7245 */ /* 0x008fe20000201400 */
[----:B------:R-:W-:Y:S01]  /*7ed0*/  FFMA.FTZ R42, R96, R46, R37 ;  /* 0x0000002e602a7223 */ /* 0x000fe20000010025 */
[----:B------:R-:W-:-:S02]  /*7ee0*/  LOP3.LUT R37, R0, 0x68, R99, 0xfe, !PT ;  /* 0x0000006800257812 */ /* 0x000fc400078efe63 */
[----:B------:R-:W-:Y:S01]  /*7ef0*/  I2FP.F32.S32 R22, R23 ;  /* 0x0000001700167245 */ /* 0x000fe20000201400 */
[CC--:B------:R-:W-:Y:S01]  /*7f00*/  FFMA.FTZ R20, R96.reuse, R44.reuse, R55 ;  /* 0x0000002c60147223 */ /* 0x0c0fe20000010037 */
[----:B------:R-:W3:Y:S01]  /*7f10*/  MUFU.TANH R21, R50 ;  /* 0x0000003200157308 */ /* 0x000ee20000002400 */
[C---:B------:R-:W-:Y:S01]  /*7f20*/  FFMA.FTZ R135, R96.reuse, R44, R31 ;  /* 0x0000002c60877223 */ /* 0x040fe2000001001f */
[----:B------:R-:W-:Y:S01]  /*7f30*/  ISETP.GE.AND P5, PT, R59, R2, PT ;  /* 0x000000023b00720c */ /* 0x000fe20003fa6270 */
[----:B-1----:R-:W-:Y:S01]  /*7f40*/  FFMA.FTZ R39, R96, R22, R39 ;  /* 0x0000001660277223 */ /* 0x002fe20000010027 */
[----:B------:R-:W-:Y:S01]  /*7f50*/  FMUL.FTZ R41, R25, UR10 ;  /* 0x0000000a19297c20 */ /* 0x000fe20008410000 */
[----:B------:R-:W-:Y:S01]  /*7f60*/  FMUL.FTZ R25, R26, UR10 ;  /* 0x0000000a1a197c20 */ /* 0x000fe20008410000 */
[----:B------:R-:W-:Y:S01]  /*7f70*/  FMUL.FTZ R31, R24, UR10 ;  /* 0x0000000a181f7c20 */ /* 0x000fe20008410000 */
[----:B------:R-:W-:Y:S01]  /*7f80*/  ISETP.GE.AND P6, PT, R51, R2, PT ;  /* 0x000000023300720c */ /* 0x000fe20003fc6270 */
[----:B------:R-:W-:Y:S01]  /*7f90*/  FFMA.FTZ R24, R96, R22, R35 ;  /* 0x0000001660187223 */ /* 0x000fe20000010023 */
[----:B------:R-:W-:Y:S01]  /*7fa0*/  FSEL R20, R20, -INF , !P4 ;  /* 0xff80000014147808 */ /* 0x000fe20006000000 */
[----:B------:R-:W-:Y:S01]  /*7fb0*/  VIADD R35, R29, 0x69 ;  /* 0x000000691d237836 */ /* 0x000fe20000000000 */
[----:B------:R-:W-:Y:S01]  /*7fc0*/  I2FP.F32.S32 R44, R37 ;  /* 0x00000025002c7245 */ /* 0x000fe20000201400 */
[----:B------:R-:W-:Y:S01]  /*7fd0*/  MUFU.TANH R25, R25 ;  /* 0x0000001900197308 */ /* 0x000fe20000002400 */
[----:B------:R-:W-:Y:S01]  /*7fe0*/  ISETP.GE.AND P4, PT, R57, R2, PT ;  /* 0x000000023900720c */ /* 0x000fe20003f86270 */
[----:B------:R-:W-:Y:S01]  /*7ff0*/  FMUL.FTZ R27, R27, UR10 ;  /* 0x0000000a1b1b7c20 */ /* 0x000fe20008410000 */
[----:B------:R-:W-:Y:S01]  /*8000*/  FSEL R131, R69, -INF , !P5 ;  /* 0xff80000045837808 */ /* 0x000fe20006800000 */
[CC--:B------:R-:W-:Y:S01]  /*8010*/  FFMA.FTZ R26, R96.reuse, R44.reuse, R49 ;  /* 0x0000002c601a7223 */ /* 0x0c0fe20000010031 */
[----:B------:R-:W-:Y:S01]  /*8020*/  FSEL R135, R135, -INF , !P6 ;  /* 0xff80000087877808 */ /* 0x000fe20007000000 */
[----:B--2---:R-:W-:Y:S01]  /*8030*/  FFMA.FTZ R45, R96, R44, R45 ;  /* 0x0000002c602d7223 */ /* 0x004fe2000001002d */
[-C--:B------:R-:W-:Y:S01]  /*8040*/  ISETP.GE.AND P5, PT, R57, R64.reuse, PT ;  /* 0x000000403900720c */ /* 0x080fe20003fa6270 */
[----:B------:R-:W1:Y:S01]  /*8050*/  MUFU.TANH R47, R47 ;  /* 0x0000002f002f7308 */ /* 0x000e620000002400 */
[----:B------:R-:W-:Y:S01]  /*8060*/  ISETP.GE.AND P6, PT, R23, R64, PT ;  /* 0x000000401700720c */ /* 0x000fe20003fc6270 */
[----:B------:R-:W-:Y:S01]  /*8070*/  FMUL.FTZ R7, R7, UR10 ;  /* 0x0000000a07077c20 */ /* 0x000fe20008410000 */
[----:B------:R-:W-:-:S02]  /*8080*/  FSEL R75, R53, -INF , !P4 ;  /* 0xff800000354b7808 */ /* 0x000fc40006000000 */
[----:B------:R-:W-:Y:S02]  /*8090*/  I2FP.F32.S32 R40, R35 ;  /* 0x0000002300287245 */ /* 0x000fe40000201400 */
[----:B------:R-:W-:Y:S01]  /*80a0*/  ISETP.GE.AND P4, PT, R37, R64, PT ;  /* 0x000000402500720c */ /* 0x000fe20003f86270 */
[----:B------:R-:W2:Y:S01]  /*80b0*/  MUFU.TANH R31, R31 ;  /* 0x0000001f001f7308 */ /* 0x000ea20000002400 */
[----:B------:R-:W-:Y:S01]  /*80c0*/  FSEL R42, R42, -INF , !P5 ;  /* 0xff8000002a2a7808 */ /* 0x000fe20006800000 */
[----:B---3--:R-:W-:Y:S01]  /*80d0*/  FFMA.FTZ R22, R96, R40, R21 ;  /* 0x0000002860167223 */ /* 0x008fe20000010015 */
[----:B------:R-:W-:Y:S01]  /*80e0*/  FSEL R24, R24, -INF , !P6 ;  /* 0xff80000018187808 */ /* 0x000fe20007000000 */
[----:B------:R-:W-:Y:S01]  /*80f0*/  FMUL.FTZ R21, R4, UR10 ;  /* 0x0000000a04157c20 */ /* 0x000fe20008410000 */
[-C--:B------:R-:W-:Y:S02]  /*8100*/  ISETP.GE.AND P5, PT, R23, R2.reuse, PT ;  /* 0x000000021700720c */ /* 0x080fe40003fa6270 */
[----:B------:R-:W-:Y:S01]  /*8110*/  ISETP.GE.AND P6, PT, R37, R2, PT ;  /* 0x000000022500720c */ /* 0x000fe20003fc6270 */
[----:B------:R3:W4:Y:S01]  /*8120*/  MUFU.TANH R23, R41 ;  /* 0x0000002900177308 */ /* 0x0007220000002400 */
[----:B------:R-:W-:Y:S01]  /*8130*/  LOP3.LUT R37, R0, 0x70, R99, 0xfe, !PT ;  /* 0x0000007000257812 */ /* 0x000fe200078efe63 */
[----:B-1----:R-:W-:Y:S01]  /*8140*/  FFMA.FTZ R47, R96, R40, R47 ;  /* 0x00000028602f7223 */ /* 0x002fe2000001002f */
[----:B------:R-:W-:-:S02]  /*8150*/  FSEL R26, R26, -INF , !P4 ;  /* 0xff8000001a1a7808 */ /* 0x000fc40006000000 */
[-C--:B------:R-:W-:Y:S02]  /*8160*/  ISETP.GE.AND P4, PT, R35, R64.reuse, PT ;  /* 0x000000402300720c */ /* 0x080fe40003f86270 */
[----:B------:R-:W-:Y:S01]  /*8170*/  FSEL R69, R39, -INF , !P5 ;  /* 0xff80000027457808 */ /* 0x000fe20006800000 */
[----:B------:R-:W1:Y:S01]  /*8180*/  MUFU.TANH R27, R27 ;  /* 0x0000001b001b7308 */ /* 0x000e620000002400 */
[----:B------:R-:W-:Y:S01]  /*8190*/  FSEL R61, R45, -INF , !P6 ;  /* 0xff8000002d3d7808 */ /* 0x000fe20007000000 */
[----:B------:R-:W-:Y:S01]  /*81a0*/  FMUL.FTZ R39, R6, UR10 ;  /* 0x0000000a06277c20 */ /* 0x000fe20008410000 */
[C---:B------:R-:W-:Y:S01]  /*81b0*/  ISETP.GE.AND P5, PT, R37.reuse, R64, PT ;  /* 0x000000402500720c */ /* 0x040fe20003fa6270 */
[----:B------:R-:W-:Y:S01]  /*81c0*/  BAR.SYNC.DEFER_BLOCKING 0x0 ;  /* 0x0000000000007b1d */ /* 0x000fe20000010000 */
[----:B------:R-:W-:Y:S02]  /*81d0*/  ISETP.GE.AND P6, PT, R37, R2, PT ;  /* 0x000000022500720c */ /* 0x000fe40003fc6270 */
[----:B------:R-:W-:-:S02]  /*81e0*/  I2FP.F32.S32 R37, R37 ;  /* 0x0000002500257245 */ /* 0x000fc40000201400 */
[----:B------:R-:W-:Y:S01]  /*81f0*/  FSEL R22, R22, -INF , !P4 ;  /* 0xff80000016167808 */ /* 0x000fe20006000000 */
[----:B------:R-:W5:Y:S01]  /*8200*/  MUFU.TANH R21, R21 ;  /* 0x0000001500157308 */ /* 0x000f620000002400 */
[----:B------:R-:W-:Y:S01]  /*8210*/  ISETP.GE.AND P4, PT, R35, R2, PT ;  /* 0x000000022300720c */ /* 0x000fe20003f86270 */
[----:B------:R-:W-:Y:S02]  /*8220*/  VIADD R35, R29, 0x71 ;  /* 0x000000711d237836 */ /* 0x000fe40000000000 */
[CC--:B------:R-:W-:Y:S01]  /*8230*/  FFMA.FTZ R25, R96.reuse, R37.reuse, R25 ;  /* 0x0000002560197223 */ /* 0x0c0fe20000010019 */
[----:B--2---:R-:W-:Y:S01]  /*8240*/  FFMA.FTZ R4, R96, R37, R31 ;  /* 0x0000002560047223 */ /* 0x004fe2000001001f */
[----:B------:R-:W-:Y:S01]  /*8250*/  FSEL R57, R47, -INF , !P4 ;  /* 0xff8000002f397808 */ /* 0x000fe20006000000 */
[----:B---3--:R-:W-:Y:S01]  /*8260*/  FMUL.FTZ R41, R16, UR10 ;  /* 0x0000000a10297c20 */ /* 0x008fe20008410000 */
[----:B------:R-:W-:Y:S01]  /*8270*/  I2FP.F32.S32 R6, R35 ;  /* 0x0000002300067245 */ /* 0x000fe20000201400 */
[----:B------:R2:W3:Y:S01]  /*8280*/  MUFU.TANH R31, R39 ;  /* 0x00000027001f7308 */ /* 0x0004e20000002400 */
[----:B------:R-:W-:Y:S01]  /*8290*/  FSEL R49, R25, -INF , !P6 ;  /* 0xff80000019317808 */ /* 0x000fe20007000000 */
[----:B------:R-:W-:Y:S01]  /*82a0*/  FMUL.FTZ R25, R52, UR10 ;  /* 0x0000000a34197c20 */ /* 0x000fe20008410000 */
[----:B------:R-:W-:Y:S01]  /*82b0*/  ISETP.GE.AND P4, PT, R35, R64, PT ;  /* 0x000000402300720c */ /* 0x000fe20003f86270 */
[CC--:B----4-:R-:W-:Y:S01]  /*82c0*/  FFMA.FTZ R37, R96.reuse, R6.reuse, R23 ;  /* 0x0000000660257223 */ /* 0x0d0fe20000010017 */
[----:B-1----:R-:W-:Y:S01]  /*82d0*/  FFMA.FTZ R51, R96, R6, R27 ;  /* 0x0000000660337223 */ /* 0x002fe2000001001b */
[----:B------:R-:W-:-:S02]  /*82e0*/  LOP3.LUT R27, R0, 0x78, R99, 0xfe, !PT ;  /* 0x00000078001b7812 */ /* 0x000fc400078efe63 */
[----:B------:R-:W1:Y:S01]  /*82f0*/  MUFU.TANH R23, R60 ;  /* 0x0000003c00177308 */ /* 0x000e620000002400 */
[----:B------:R-:W-:Y:S02]  /*8300*/  FSEL R4, R4, -INF , !P5 ;  /* 0xff80000004047808 */ /* 0x000fe40006800000 */
[----:B------:R-:W-:Y:S02]  /*8310*/  FSEL R6, R37, -INF , !P4 ;  /* 0xff80000025067808 */ /* 0x000fe40006000000 */
[----:B------:R-:W-:Y:S02]  /*8320*/  ISETP.GE.AND P5, PT, R35, R2, PT ;  /* 0x000000022300720c */ /* 0x000fe40003fa6270 */
[C---:B------:R-:W-:Y:S01]  /*8330*/  ISETP.GE.AND P6, PT, R27.reuse, R64, PT ;  /* 0x000000401b00720c */ /* 0x040fe20003fc6270 */
[----:B------:R-:W4:Y:S01]  /*8340*/  MUFU.TANH R25, R25 ;  /* 0x0000001900197308 */ /* 0x000f220000002400 */
[----:B------:R-:W-:Y:S01]  /*8350*/  ISETP.GE.AND P4, PT, R27, R2, PT ;  /* 0x000000021b00720c */ /* 0x000fe20003f86270 */
[----:B--2---:R-:W-:Y:S01]  /*8360*/  FMUL.FTZ R39, R8, UR10 ;  /* 0x0000000a08277c20 */ /* 0x004fe20008410000 */
[----:B------:R-:W-:-:S02]  /*8370*/  LOP3.LUT R35, R0, 0x8, R99, 0xfe, !PT ;  /* 0x0000000800237812 */ /* 0x000fc400078efe63 */
[----:B------:R-:W-:Y:S02]  /*8380*/  I2FP.F32.S32 R27, R27 ;  /* 0x0000001b001b7245 */ /* 0x000fe40000201400 */
[----:B------:R-:W-:Y:S01]  /*8390*/  FSEL R51, R51, -INF , !P5 ;  /* 0xff80000033337808 */ /* 0x000fe20006800000 */
[----:B------:R-:W-:Y:S01]  /*83a0*/  MUFU.TANH R3, R3 ;  /* 0x0000000300037308 */ /* 0x000fe20000002400 */
[----:B------:R-:W-:Y:S01]  /*83b0*/  ISETP.GE.AND P5, PT, R35, R64, PT ;  /* 0x000000402300720c */ /* 0x000fe20003fa6270 */
[----:B-----5:R-:W-:Y:S01]  /*83c0*/  FFMA.FTZ R80, R96, R27, R21 ;  /* 0x0000001b60507223 */ /* 0x020fe20000010015 */
[----:B------:R-:W-:Y:S01]  /*83d0*/  I2FP.F32.S32 R40, R35 ;  /* 0x0000002300287245 */ /* 0x000fe20000201400 */
[----:B------:R-:W-:Y:S01]  /*83e0*/  FMUL.FTZ R35, R12, UR10 ;  /* 0x0000000a0c237c20 */ /* 0x000fe20008410000 */
[----:B------:R-:W-:Y:S01]  /*83f0*/  LOP3.LUT R43, R0, 0x10, R99, 0xfe, !PT ;  /* 0x00000010002b7812 */ /* 0x000fe200078efe63 */
[----:B---3--:R-:W-:Y:S01]  /*8400*/  FFMA.FTZ R31, R96, R27, R31 ;  /* 0x0000001b601f7223 */ /* 0x008fe2000001001f */
[C-C-:B------:R-:W-:Y:S01]  /*8410*/  LOP3.LUT R37, R0.reuse, 0x18, R99.reuse, 0xfe, !PT ;  /* 0x0000001800257812 */ /* 0x140fe200078efe63 */
[----:B------:R2:W-:Y:S01]  /*8420*/  MUFU.TANH R27, R41 ;  /* 0x00000029001b7308 */ /* 0x0005e20000002400 */
[----:B------:R-:W-:Y:S01]  /*8430*/  LOP3.LUT R21, R0, 0x20, R99, 0xfe, !PT ;  /* 0x0000002000157812 */ /* 0x000fe200078efe63 */
[----:B------:R-:W-:Y:S01]  /*8440*/  FFMA.FTZ R40, R96, R40, R79 ;  /* 0x0000002860287223 */ /* 0x000fe2000001004f */
[----:B------:R-:W-:-:S02]  /*8450*/  I2FP.F32.S32 R16, R43 ;  /* 0x0000002b00107245 */ /* 0x000fc40000201400 */
[----:B------:R-:W-:Y:S02]  /*8460*/  I2FP.F32.S32 R12, R37 ;  /* 0x00000025000c7245 */ /* 0x000fe40000201400 */
[----:B------:R-:W-:Y:S01]  /*8470*/  I2FP.F32.S32 R8, R21 ;  /* 0x0000001500087245 */ /* 0x000fe20000201400 */
[----:B------:R-:W3:Y:S01]  /*8480*/  MUFU.TANH R35, R35 ;  /* 0x0000002300237308 */ /* 0x000ee20000002400 */
[----:B------:R-:W-:Y:S01]  /*8490*/  FSEL R44, R31, -INF , !P4 ;  /* 0xff8000001f2c7808 */ /* 0x000fe20006000000 */
[C---:B------:R-:W-:Y:S01]  /*84a0*/  FFMA.FTZ R16, R96.reuse, R16, R83 ;  /* 0x0000001060107223 */ /* 0x040fe20000010053 */
[----:B------:R-:W-:Y:S01]  /*84b0*/  ISETP.GE.AND P4, PT, R37, R64, PT ;  /* 0x000000402500720c */ /* 0x000fe20003f86270 */
[----:B-1----:R-:W-:Y:S01]  /*84c0*/  FFMA.FTZ R12, R96, R12, R23 ;  /* 0x0000000c600c7223 */ /* 0x002fe20000010017 */
[----:B------:R-:W-:Y:S01]  /*84d0*/  FSEL R80, R80, -INF , !P6 ;  /* 0xff80000050507808 */ /* 0x000fe20007000000 */
[----:B----4-:R-:W-:Y:S01]  /*84e0*/  FFMA.FTZ R8, R96, R8, R25 ;  /* 0x0000000860087223 */ /* 0x010fe20000010019 */
[----:B------:R-:W-:Y:S01]  /*84f0*/  ISETP.GE.AND P6, PT, R43, R64, PT ;  /* 0x000000402b00720c */ /* 0x000fe20003fc6270 */
[----:B------:R1:W4:Y:S01]  /*8500*/  MUFU.TANH R37, R10 ;  /* 0x0000000a00257308 */ /* 0x0003220000002400 */
[--C-:B------:R-:W-:Y:S01]  /*8510*/  LOP3.LUT R23, R0, 0x28, R99.reuse, 0xfe, !PT ;  /* 0x0000002800177812 */ /* 0x100fe200078efe63 */
[----:B------:R-:W-:Y:S01]  /*8520*/  FMUL.FTZ R43, R14, UR10 ;  /* 0x0000000a0e2b7c20 */ /* 0x000fe20008410000 */
[----:B------:R-:W-:Y:S01]  /*8530*/  LOP3.LUT R25, R0, 0x30, R99, 0xfe, !PT ;  /* 0x0000003000197812 */ /* 0x000fe200078efe63 */
[----:B--2---:R-:W-:Y:S01]  /*8540*/  FMUL.FTZ R41, R18, UR10 ;  /* 0x0000000a12297c20 */ /* 0x004fe20008410000 */
[----:B------:R-:W-:-:S02]  /*8550*/  FSEL R16, R16, -INF , !P6 ;  /* 0xff80000010107808 */ /* 0x000fc40007000000 */
[----:B------:R-:W-:Y:S01]  /*8560*/  FSEL R12, R12, -INF , !P4 ;  /* 0xff8000000c0c7808 */ /* 0x000fe20006000000 */
[----:B------:R-:W2:Y:S01]  /*8570*/  MUFU.TANH R31, R39 ;  /* 0x00000027001f7308 */ /* 0x000ea20000002400 */
[-C--:B------:R-:W-:Y:S02]  /*8580*/  ISETP.GE.AND P6, PT, R23, R64.reuse, PT ;  /* 0x000000401700720c */ /* 0x080fe40003fc6270 */
[----:B------:R-:W-:Y:S02]  /*8590*/  ISETP.GE.AND P4, PT, R25, R64, PT ;  /* 0x000000401900720c */ /* 0x000fe40003f86270 */
[----:B------:R-:W-:Y:S01]  /*85a0*/  I2FP.F32.S32 R14, R25 ;  /* 0x00000019000e7245 */ /* 0x000fe20000201400 */
[----:B------:R-:W-:Y:S01]  /*85b0*/  FMUL.FTZ R25, R5, UR10 ;  /* 0x0000000a05197c20 */ /* 0x000fe20008410000 */
[----:B------:R-:W-:Y:S01]  /*85c0*/  LOP3.LUT R18, R0, 0x38, R99, 0xfe, !PT ;  /* 0x0000003800127812 */ /* 0x000fe200078efe63 */
[----:B------:R-:W-:Y:S01]  /*85d0*/  MUFU.TANH R39, R74 ;  /* 0x0000004a00277308 */ /* 0x000fe20000002400 */
[----:B------:R-:W-:Y:S01]  /*85e0*/  I2FP.F32.S32 R23, R23 ;  /* 0x0000001700177245 */ /* 0x000fe20000201400 */
[----:B---3--:R-:W-:Y:S01]  /*85f0*/  FFMA.FTZ R14, R96, R14, R35 ;  /* 0x0000000e600e7223 */ /* 0x008fe20000010023 */
[----:B-1----:R-:W-:-:S02]  /*8600*/  I2FP.F32.S32 R10, R18 ;  /* 0x00000012000a7245 */ /* 0x002fc40000201400 */
[----:B------:R-:W-:Y:S01]  /*8610*/  LOP3.LUT R35, R0, 0x10, R99, 0xfe, !PT ;  /* 0x0000001000237812 */ /* 0x000fe200078efe63 */
[----:B------:R-:W-:Y:S01]  /*8620*/  FFMA.FTZ R18, R96, R23, R27 ;  /* 0x0000001760127223 */ /* 0x000fe2000001001b */
[----:B------:R-:W-:Y:S01]  /*8630*/  FSEL R40, R40, -INF , !P5 ;  /* 0xff80000028287808 */ /* 0x000fe20006800000 */
[----:B------:R-:W1:Y:S01]  /*8640*/  MUFU.TANH R5, R62 ;  /* 0x0000003e00057308 */ /* 0x000e620000002400 */
[----:B------:R-:W-:Y:S01]  /*8650*/  ISETP.GE.AND P5, PT, R21, R64, PT ;  /* 0x000000401500720c */ /* 0x000fe20003fa6270 */
[-C--:B----4-:R-:W-:Y:S01]  /*8660*/  FFMA.FTZ R37, R96, R10.reuse, R37 ;  /* 0x0000000a60257223 */ /* 0x090fe20000010025 */
[----:B------:R-:W-:Y:S01]  /*8670*/  LOP3.LUT R27, R0, 0x18, R99, 0xfe, !PT ;  /* 0x00000018001b7812 */ /* 0x000fe200078efe63 */
[C---:B------:R-:W-:Y:S01]  /*8680*/  VIADD R21, R29.reuse, 0x79 ;  /* 0x000000791d157836 */ /* 0x040fe20000000000 */
[----:B------:R-:W-:Y:S01]  /*8690*/  FSEL R18, R18, -INF , !P6 ;  /* 0xff80000012127808 */ /* 0x000fe20007000000 */
[----:B--2---:R-:W-:Y:S01]  /*86a0*/  FFMA.FTZ R23, R96, R10, R31 ;  /* 0x0000000a60177223 */ /* 0x004fe2000001001f */
[----:B------:R-:W-:Y:S01]  /*86b0*/  ISETP.GE.AND P6, PT, R29, R2, PT ;  /* 0x000000021d00720c */ /* 0x000fe20003fc6270 */
[----:B------:R-:W2:Y:S01]  /*86c0*/  MUFU.TANH R25, R25 ;  /* 0x0000001900197308 */ /* 0x000ea20000002400 */
[----:B------:R-:W-:-:S02]  /*86d0*/  I2FP.F32.S32 R29, R29 ;  /* 0x0000001d001d7245 */ /* 0x000fc40000201400 */
[----:B------:R-:W-:Y:S02]  /*86e0*/  I2FP.F32.S32 R48, R35 ;  /* 0x0000002300307245 */ /* 0x000fe40000201400 */
[----:B------:R-:W-:Y:S02]  /*86f0*/  I2FP.F32.S32 R50, R27 ;  /* 0x0000001b00327245 */ /* 0x000fe40000201400 */
[----:B------:R-:W-:Y:S01]  /*8700*/  LOP3.LUT R45, R0, 0x8, R99, 0xfe, !PT ;  /* 0x00000008002d7812 */ /* 0x000fe200078efe63 */
[----:B------:R-:W-:Y:S01]  /*8710*/  MUFU.TANH R31, R54 ;  /* 0x00000036001f7308 */ /* 0x000fe20000002400 */
[----:B------:R-:W-:Y:S01]  /*8720*/  FSEL R157, R37, -INF , !P2 ;  /* 0xff800000259d7808 */ /* 0x000fe20005000000 */
[C---:B-1----:R-:W-:Y:S01]  /*8730*/  FFMA.FTZ R5, R96.reuse, R50, R5 ;  /* 0x0000003260057223 */ /* 0x042fe20000010005 */
[----:B------:R-:W-:Y:S01]  /*8740*/  FSEL R10, R23, -INF , !P3 ;  /* 0xff800000170a7808 */ /* 0x000fe20005800000 */
[C---:B------:R-:W-:Y:S01]  /*8750*/  FFMA.FTZ R23, R96.reuse, R48, R39 ;  /* 0x0000003060177223 */ /* 0x040fe20000010027 */
[-C--:B------:R-:W-:Y:S01]  /*8760*/  ISETP.GE.AND P2, PT, R27, R2.reuse, PT ;  /* 0x000000021b00720c */ /* 0x080fe20003f46270 */
[----:B------:R-:W-:Y:S01]  /*8770*/  FFMA.FTZ R27, R96, R29, R3 ;  /* 0x0000001d601b7223 */ /* 0x000fe20000010003 */
[----:B------:R-:W-:Y:S01]  /*8780*/  ISETP.GE.AND P3, PT, R35, R2, PT ;  /* 0x000000022300720c */ /* 0x000fe20003f66270 */
[----:B------:R-:W-:Y:S01]  /*8790*/  MUFU.TANH R41, R41 ;  /* 0x0000002900297308 */ /* 0x000fe20000002400 */
[----:B------:R-:W-:-:S02]  /*87a0*/  I2FP.F32.S32 R3, R21 ;  /* 0x0000001500037245 */ /* 0x000fc40000201400 */
[----:B------:R-:W-:Y:S02]  /*87b0*/  I2FP.F32.S32 R46, R45 ;  /* 0x0000002d002e7245 */ /* 0x000fe40000201400 */
[----:B------:R-:W-:Y:S01]  /*87c0*/  FSEL R8, R8, -INF , !P5 ;  /* 0xff80000008087808 */ /* 0x000fe20006800000 */
[C---:B--2---:R-:W-:Y:S01]  /*87d0*/  FFMA.FTZ R25, R96.reuse, R3, R25 ;  /* 0x0000000360197223 */ /* 0x044fe20000010019 */
[----:B------:R-:W-:Y:S01]  /*87e0*/  FSEL R23, R23, -INF , !P3 ;  /* 0xff80000017177808 */ /* 0x000fe20005800000 */
[----:B------:R-:W-:Y:S01]  /*87f0*/  MUFU.TANH R43, R43 ;  /* 0x0000002b002b7308 */ /* 0x000fe20000002400 */
[C---:B------:R-:W-:Y:S01]  /*8800*/  ISETP.GE.AND P5, PT, R21.reuse, R64, PT ;  /* 0x000000401500720c */ /* 0x040fe20003fa6270 */
[----:B------:R-:W-:Y:S01]  /*8810*/  FFMA.FTZ R46, R96, R46, R81 ;  /* 0x0000002e602e7223 */ /* 0x000fe20000010051 */
[----:B------:R-:W-:Y:S02]  /*8820*/  ISETP.GE.AND P3, PT, R21, R2, PT ;  /* 0x000000021500720c */ /* 0x000fe40003f66270 */
[----:B------:R-:W-:-:S02]  /*8830*/  FSEL R14, R14, -INF , !P4 ;  /* 0xff8000000e0e7808 */ /* 0x000fc40006000000 */
[----:B------:R-:W-:Y:S01]  /*8840*/  FSEL R21, R5, -INF , !P2 ;  /* 0xff80000005157808 */ /* 0x000fe20005000000 */
[----:B------:R-:W1:Y:S01]  /*8850*/  MUFU.TANH R48, R7 ;  /* 0x0000000700307308 */ /* 0x000e620000002400 */
[----:B------:R-:W-:Y:S02]  /*8860*/  ISETP.GE.AND P4, PT, R45, R2, PT ;  /* 0x000000022d00720c */ /* 0x000fe40003f86270 */
[--C-:B------:R-:W-:Y:S02]  /*8870*/  LOP3.LUT R37, R0, 0x20, R99.reuse, 0xfe, !PT ;  /* 0x0000002000257812 */ /* 0x100fe400078efe63 */
[----:B------:R-:W-:Y:S02]  /*8880*/  ISETP.GT.AND P2, PT, R98, R103, PT ;  /* 0x000000676200720c */ /* 0x000fe40003f44270 */
[C-C-:B------:R-:W-:Y:S02]  /*8890*/  LOP3.LUT R29, R0.reuse, 0x28, R99.reuse, 0xfe, !PT ;  /* 0x00000028001d7812 */ /* 0x140fe400078efe63 */
[----:B------:R-:W-:-:S02]  /*88a0*/  LOP3.LUT R35, R0, 0x30, R99, 0xfe, !PT ;  /* 0x0000003000237812 */ /* 0x000fc400078efe63 */
[----:B------:R-:W-:Y:S02]  /*88b0*/  FSEL R27, R27, -INF , !P6 ;  /* 0xff8000001b1b7808 */ /* 0x000fe40007000000 */
[----:B------:R-:W-:Y:S02]  /*88c0*/  FSEL R66, R25, -INF , !P5 ;  /* 0xff80000019427808 */ /* 0x000fe40006800000 */
[----:B------:R-:W-:Y:S02]  /*88d0*/  ISETP.GE.AND P6, PT, R37, R2, PT ;  /* 0x000000022500720c */ /* 0x000fe40003fc6270 */
[----:B------:R-:W-:Y:S01]  /*88e0*/  FSEL R25, R46, -INF , !P4 ;  /* 0xff8000002e197808 */ /* 0x000fe20006000000 */
[----:B-1----:R-:W-:Y:S01]  /*88f0*/  FFMA.FTZ R48, R96, R3, R48 ;  /* 0x0000000360307223 */ /* 0x002fe20000010030 */
[----:B------:R-:W-:Y:S02]  /*8900*/  I2FP.F32.S32 R37, R37 ;  /* 0x0000002500257245 */ /* 0x000fe40000201400 */
[----:B------:R-:W-:-:S02]  /*8910*/  I2FP.F32.S32 R50, R29 ;  /* 0x0000001d00327245 */ /* 0x000fc40000201400 */
[----:B------:R-:W-:Y:S01]  /*8920*/  I2FP.F32.S32 R46, R35 ;  /* 0x00000023002e7245 */ /* 0x000fe20000201400 */
[C---:B------:R-:W-:Y:S01]  /*8930*/  FFMA.FTZ R31, R96.reuse, R37, R31 ;  /* 0x00000025601f7223 */ /* 0x040fe2000001001f */
[----:B------:R-:W-:Y:S01]  /*8940*/  ISETP.GE.AND P5, PT, R29, R2, PT ;  /* 0x000000021d00720c */ /* 0x000fe20003fa6270 */
[C---:B------:R-:W-:Y:S01]  /*8950*/  FFMA.FTZ R41, R96.reuse, R50, R41 ;  /* 0x0000003260297223 */ /* 0x040fe20000010029 */
[----:B------:R-:W-:Y:S01]  /*8960*/  ISETP.GE.AND P4, PT, R35, R2, PT ;  /* 0x000000022300720c */ /* 0x000fe20003f86270 */
[----:B------:R-:W-:Y:S01]  /*8970*/  FFMA.FTZ R29, R96, R46, R43 ;  /* 0x0000002e601d7223 */ /* 0x000fe2000001002b */
[----:B------:R-:W-:Y:S02]  /*8980*/  FSEL R7, R31, -INF , !P6 ;  /* 0xff8000001f077808 */ /* 0x000fe40007000000 */
[----:B------:R-:W-:Y:S02]  /*8990*/  FSEL R5, R41, -INF , !P5 ;  /* 0xff80000029057808 */ /* 0x000fe40006800000 */
[----:B------:R-:W-:-:S02]  /*89a0*/  FSEL R29, R29, -INF , !P4 ;  /* 0xff8000001d1d7808 */ /* 0x000fc40006000000 */
[----:B------:R-:W-:Y:S01]  /*89b0*/  FSEL R50, R48, -INF , !P3 ;  /* 0xff80000030327808 */ /* 0x000fe20005800000 */
[----:B------:R-:W-:Y:S06]  /*89c0*/  @!P2 BRA `(.L_x_4935) ;  /* 0x0000000400b8a947 */ /* 0x000fec0003800000 */
[----:B------:R-:W-:Y:S01]  /*89d0*/  ULDC.64 UR6, c[0x0][0x208] ;  /* 0x0000820000067ab9 */ /* 0x000fe20000000a00 */
        /* <DEDUP_REMOVED lines=9> */
[----:B-1----:R-:W-:Y:S01]  /*8a70*/  VIADD R46, R46, 0xffffffe ;  /* 0x0ffffffe2e2e7836 */ /* 0x002fe20000000000 */
[----:B------:R-:W-:-:S02]  /*8a80*/  IABS R35, R48 ;  /* 0x0000003000237213 */ /* 0x000fc40000000000 */
[----:B------:R-:W-:-:S03]  /*8a90*/  LOP3.LUT R48, R48, R31, RZ, 0x3c, !PT ;  /* 0x0000001f30307212 */ /* 0x000fc600078e3cff */
        /* <DEDUP_REMOVED lines=49> */
.L_x_4936:
[----:B------:R-:W-:-:S04]  /*8db0*/  LEA R3, -R76, RZ, 0x7 ;  /* 0x000000ff4c037211 */ /* 0x000fc800078e39ff */
[----:B------:R-:W-:-:S07]  /*8dc0*/  SHF.R.S32.HI R0, RZ, 0x1f, R3 ;  /* 0x0000001fff007819 */ /* 0x000fce0000011403 */
.L_x_4937:
        /* <DEDUP_REMOVED lines=42> */
.L_x_4939:
[----:B------:R-:W-:Y:S05]  /*9070*/  BSYNC B0 ;  /* 0x0000000000007941 */ /* 0x000fea0003800000 */
.L_x_4938:
[----:B------:R-:W0:Y:S01]  /*9080*/  LDGDEPBAR ;  /* 0x00000000000079af */ /* 0x000e220000000000 */
[----:B------:R-:W-:-:S04]  /*9090*/  LEA R132, P0, R3, R132, 0x1 ;  /* 0x0000008403847211 */ /* 0x000fc800078008ff */
[----:B------:R-:W-:-:S09]  /*90a0*/  LEA.HI.X R133, R3, R133, R0, 0x1, P0 ;  /* 0x0000008503857211 */ /* 0x000fd200000f0c00 */
.L_x_4935:
        /* <DEDUP_REMOVED lines=60> */
[----:B------:R-:W-:-:S05]  /*9470*/  FMNMX.FTZ R3, R66, R3, !PT ;  /* 0x0000000342037209 */ /* 0x000fca0007810000 */
[----:B------:R-:W3:Y:S02]  /*9480*/  SHFL.BFLY PT, R2, R3, 0x2, 0x1f ;  /* 0x0c401f0003027f89 */ /* 0x000ee400000e0000 */
[----:B---3--:R-:W-:Y:S02]  /*9490*/  FMNMX.FTZ R2, R3, R2, !PT ;  /* 0x0000000203027209 */ /* 0x008fe40007810000 */
[----:B------:R-:W-:-:S03]  /*94a0*/  FMNMX.FTZ R3, R51, R0, !PT ;  /* 0x0000000033037209 */ /* 0x000fc60007810000 */
[----:B------:R-:W3:Y:S01]  /*94b0*/  SHFL.BFLY PT, R43, R2, 0x1, 0x1f ;  /* 0x0c201f00022b7f89 */ /* 0x000ee200000e0000 */
[----:B------:R-:W-:Y:S02]  /*94c0*/  FMNMX.FTZ R3, R44, R3, !PT ;  /* 0x000000032c037209 */ /* 0x000fe40007810000 */
[----:B---3--:R-:W-:Y:S02]  /*94d0*/  FMNMX.FTZ R43, R2, R43, !PT ;  /* 0x0000002b022b7209 */ /* 0x008fe40007810000 */
[----:B------:R-:W-:Y:S02]  /*94e0*/  FMNMX.FTZ R2, R50, R3, !PT ;  /* 0x0000000332027209 */ /* 0x000fe40007810000 */
[C---:B------:R-:W-:Y:S01]  /*94f0*/  FSETP.NEU.FTZ.AND P3, PT, R43.reuse, -INF , PT ;  /* 0xff8000002b00780b */ /* 0x040fe20003f7d000 */
[----:B------:R-:W-:Y:S02]  /*9500*/  FMUL.FTZ R73, R43, UR11 ;  /* 0x0000000b2b497c20 */ /* 0x000fe40008410000 */
[----:B------:R-:W3:Y:S03]  /*9510*/  SHFL.BFLY PT, R3, R2, 0x2, 0x1f ;  /* 0x0c401f0002037f89 */ /* 0x000ee600000e0000 */
        /* <DEDUP_REMOVED lines=8> */
[--C-:B-1----:R-:W-:Y:S01]  /*95a0*/  FFMA.FTZ R55, R10, UR11, -R73.reuse ;  /* 0x0000000b0a377c23 */ /* 0x102fe20008010849 */
        /* <DEDUP_REMOVED lines=8> */
[----:B---3--:R-:W-:Y:S01]  /*9630*/  FMNMX.FTZ R0, R2, R3, !PT ;  /* 0x0000000302007209 */ /* 0x008fe20007810000 */
[--C-:B--2---:R-:W-:Y:S01]  /*9640*/  FFMA.FTZ R46, R38, UR11, -R73.reuse ;  /* 0x0000000b262e7c23 */ /* 0x104fe20008010849 */
[--C-:B------:R-:W-:Y:S01]  /*9650*/  FFMA.FTZ R36, R24, UR11, -R73.reuse ;  /* 0x0000000b18247c23 */ /* 0x100fe20008010849 */
[--C-:B------:R-:W-:Y:S01]  /*9660*/  FFMA.FTZ R37, R26, UR11, -R73.reuse ;  /* 0x0000000b1a257c23 */ /* 0x100fe20008010849 */
[--C-:B------:R-:W-:Y:S01]  /*9670*/  FFMA.FTZ R79, R12, UR11, -R73.reuse ;  /* 0x0000000b0c4f7c23 */ /* 0x100fe20008010849 */
[----:B------:R-:W1:Y:S01]  /*9680*/  SHFL.BFLY PT, R3, R0, 0x1, 0x1f ;  /* 0x0c201f0000037f89 */ /* 0x000e6200000e0000 */
        /* <DEDUP_REMOVED lines=11> */
[----:B------:R-:W3:Y:S01]  /*9740*/  MUFU.EX2 R130, R130 ;  /* 0x0000008200827308 */ /* 0x000ee20000000800 */
[----:B-1----:R-:W-:Y:S01]  /*9750*/  FMNMX.FTZ R42, R0, R3, !PT ;  /* 0x00000003002a7209 */ /* 0x002fe20007810000 */
[--C-:B------:R-:W-:Y:S01]  /*9760*/  FFMA.FTZ R3, R4, UR11, -R73.reuse ;  /* 0x0000000b04037c23 */ /* 0x100fe20008010849 */
[----:B------:R-:W-:Y:S01]  /*9770*/  FFMA.FTZ R0, R6, UR11, -R73 ;  /* 0x0000000b06007c23 */ /* 0x000fe20008010849 */
[----:B------:R-:W-:-:S04]  /*9780*/  FSEL R4, R43, RZ, P3 ;  /* 0x000000ff2b047208 */ /* 0x000fc80001800000 */
[----:B------:R-:W-:Y:S01]  /*9790*/  MUFU.EX2 R101, R101 ;  /* 0x0000006500657308 */ /* 0x000fe20000000800 */
[C---:B------:R-:W-:Y:S01]  /*97a0*/  FMUL.FTZ R52, R42.reuse, UR11 ;  /* 0x0000000b2a347c20 */ /* 0x040fe20008410000 */
[----:B------:R-:W-:Y:S01]  /*97b0*/  FSETP.NEU.FTZ.AND P0, PT, R42, -INF , PT ;  /* 0xff8000002a00780b */ /* 0x000fe20003f1d000 */
[----:B------:R-:W-:Y:S01]  /*97c0*/  FADD.FTZ R4, R67, -R4 ;  /* 0x8000000443047221 */ /* 0x000fe20000010000 */
[----:B--2---:R-:W-:Y:S02]  /*97d0*/  F2FP.F16.F32.PACK_AB R12, R140, R144 ;  /* 0x000000908c0c723e */ /* 0x004fe400000000ff */
[----:B------:R-:W-:Y:S01]  /*97e0*/  FSEL R52, R52, RZ, P0 ;  /* 0x000000ff34347208 */ /* 0x000fe20000000000 */
[----:B------:R-:W-:Y:S01]  /*97f0*/  FMUL.FTZ R148, R4, UR11 ;  /* 0x0000000b04947c20 */ /* 0x000fe20008410000 */
[----:B------:R-:W-:Y:S01]  /*9800*/  FSEL R6, R42, RZ, P0 ;  /* 0x000000ff2a067208 */ /* 0x000fe20000000000 */
[----:B------:R-:W1:Y:S01]  /*9810*/  MUFU.EX2 R76, R76 ;  /* 0x0000004c004c7308 */ /* 0x000e620000000800 */
[----:B---3--:R-:W-:Y:S01]  /*9820*/  F2FP.F16.F32.PACK_AB R14, R130, R147 ;  /* 0x00000093820e723e */ /* 0x008fe200000000ff */
[--C-:B------:R-:W-:Y:S01]  /*9830*/  FFMA.FTZ R138, R19, UR11, -R52.reuse ;  /* 0x0000000b138a7c23 */ /* 0x100fe20008010834 */
[----:B------:R-:W-:Y:S01]  /*9840*/  FFMA.FTZ R100, R17, UR11, -R52 ;  /* 0x0000000b11647c23 */ /* 0x000fe20008010834 */
[----:B------:R-:W-:Y:S01]  /*9850*/  FADD.FTZ R6, R65, -R6 ;  /* 0x8000000641067221 */ /* 0x000fe20000010000 */
[----:B------:R-:W2:Y:S01]  /*9860*/  LDSM.16.MT88.4 R16, [R126+0x3000] ;  /* 0x003000007e10783b */ /* 0x000ea20000004200 */
[--C-:B------:R-:W-:Y:S01]  /*9870*/  FFMA.FTZ R68, R11, UR11, -R52.reuse ;  /* 0x0000000b0b447c23 */ /* 0x100fe20008010834 */
[--C-:B------:R-:W-:Y:S01]  /*9880*/  FFMA.FTZ R64, R9, UR11, -R52.reuse ;  /* 0x0000000b09407c23 */ /* 0x100fe20008010834 */
[--C-:B------:R-:W-:Y:S01]  /*9890*/  FFMA.FTZ R142, R27, UR11, -R52.reuse ;  /* 0x0000000b1b8e7c23 */ /* 0x100fe20008010834 */
[----:B------:R-:W3:Y:S01]  /*98a0*/  LDSM.16.MT88.4 R8, [R134+0x3000] ;  /* 0x003000008608783b */ /* 0x000ee20000004200 */
[--C-:B------:R-:W-:Y:S01]  /*98b0*/  FFMA.FTZ R145, R25, UR11, -R52.reuse ;  /* 0x0000000b19917c23 */ /* 0x100fe20008010834 */
[----:B------:R-:W-:Y:S01]  /*98c0*/  FMUL.FTZ R146, R6, UR11 ;  /* 0x0000000b06927c20 */ /* 0x000fe20008410000 */
[----:B------:R-:W-:Y:S01]  /*98d0*/  MUFU.EX2 R138, R138 ;  /* 0x0000008a008a7308 */ /* 0x000fe20000000800 */
[--C-:B------:R-:W-:Y:S01]  /*98e0*/  FFMA.FTZ R67, R7, UR11, -R52.reuse ;  /* 0x0000000b07437c23 */ /* 0x100fe20008010834 */
[--C-:B------:R-:W-:Y:S01]  /*98f0*/  FFMA.FTZ R65, R5, UR11, -R52.reuse ;  /* 0x0000000b05417c23 */ /* 0x100fe20008010834 */
[--C-:B------:R-:W-:Y:S01]  /*9900*/  FFMA.FTZ R81, R23, UR11, -R52.reuse ;  /* 0x0000000b17517c23 */ /* 0x100fe20008010834 */
[----:B------:R-:W4:Y:S01]  /*9910*/  LDSM.16.MT88.4 R4, [R126+0x3400] ;  /* 0x003400007e04783b */ /* 0x000f220000004200 */
[--C-:B------:R-:W-:Y:S01]  /*9920*/  FFMA.FTZ R72, R15, UR11, -R52.reuse ;  /* 0x0000000b0f487c23 */ /* 0x100fe20008010834 */
[--C-:B------:R-:W-:Y:S01]  /*9930*/  FFMA.FTZ R77, R21, UR11, -R52.reuse ;  /* 0x0000000b154d7c23 */ /* 0x100fe20008010834 */
[--C-:B------:R-:W-:Y:S01]  /*9940*/  FFMA.FTZ R62, R13, UR11, -R52.reuse ;  /* 0x0000000b0d3e7c23 */ /* 0x100fe20008010834 */
[----:B------:R-:W5:Y:S01]  /*9950*/  MUFU.EX2 R142, R142 ;  /* 0x0000008e008e7308 */ /* 0x000f620000000800 */
[----:B------:R-:W4:Y:S01]  /*9960*/  LDSM.16.MT88.4 R24, [R134+0x3400] ;  /* 0x003400008618783b */ /* 0x000f220000004200 */
[--C-:B------:R-:W-:Y:S01]  /*9970*/  FFMA.FTZ R74, R29, UR11, -R52.reuse ;  /* 0x0000000b1d4a7c23 */ /* 0x100fe20008010834 */
[--C-:B------:R-:W-:Y:S01]  /*9980*/  FFMA.FTZ R83, R33, UR11, -R52.reuse ;  /* 0x0000000b21537c23 */ /* 0x100fe20008010834 */
[----:B-1----:R-:W-:Y:S01]  /*9990*/  F2FP.F16.F32.PACK_AB R32, R76, R101 ;  /* 0x000000654c20723e */ /* 0x002fe200000000ff */
[----:B------:R-:W1:Y:S01]  /*99a0*/  LDSM.16.MT88.4 R28, [R126+0x3800] ;  /* 0x003800007e1c783b */ /* 0x000e620000004200 */
        /* <DEDUP_REMOVED lines=8> */
[----:B------:R-:W2:Y:S01]  /*9a30*/  MUFU.EX2 R100, R100 ;  /* 0x0000006400647308 */ /* 0x000ea20000000800 */
[----:B-----5:R-:W-:-:S07]  /*9a40*/  F2FP.F16.F32.PACK_AB R13, R138, R142 ;  /* 0x0000008e8a0d723e */ /* 0x020fce00000000ff */
[----:B------:R-:W5:Y:S08]  /*9a50*/  MUFU.EX2 R148, R148 ;  /* 0x0000009400947308 */ /* 0x000f700000000800 */
[----:B------:R-:W3:Y:S01]  /*9a60*/  MUFU.EX2 R146, R146 ;  /* 0x0000009200927308 */ /* 0x000ee20000000800 */
[----:B--2---:R-:W-:-:S07]  /*9a70*/  F2FP.F16.F32.PACK_AB R15, R100, R145 ;  /* 0x00000091640f723e */ /* 0x004fce00000000ff */
[----:B------:R-:W-:Y:S01]  /*9a80*/  MUFU.EX2 R79, R79 ;  /* 0x0000004f004f7308 */ /* 0x000fe20000000800 */
[-C--:B-----5:R-:W-:Y:S01]  /*9a90*/  FMUL.FTZ R20, R116, R148.reuse ;  /* 0x0000009474147220 */ /* 0x0a0fe20000410000 */
[-C--:B------:R-:W-:Y:S01]  /*9aa0*/  FMUL.FTZ R21, R117, R148.reuse ;  /* 0x0000009475157220 */ /* 0x080fe20000410000 */
[-C--:B------:R-:W-:Y:S01]  /*9ab0*/  FMUL.FTZ R112, R112, R148.reuse ;  /* 0x0000009470707220 */ /* 0x080fe20000410000 */
[-C--:B------:R-:W-:Y:S01]  /*9ac0*/  FMUL.FTZ R113, R113, R148.reuse ;  /* 0x0000009471717220 */ /* 0x080fe20000410000 */
[-C--:B------:R-:W-:Y:S01]  /*9ad0*/  FMUL.FTZ R108, R108, R148.reuse ;  /* 0x000000946c6c7220 */ /* 0x080fe20000410000 */
[-C--:B------:R-:W-:Y:S01]  /*9ae0*/  FMUL.FTZ R109, R109, R148.reuse ;  /* 0x000000946d6d7220 */ /* 0x080fe20000410000 */
[----:B------:R-:W-:Y:S01]  /*9af0*/  FMUL.FTZ R104, R104, R148 ;  /* 0x0000009468687220 */ /* 0x000fe20000410000 */
[----:B------:R-:W2:Y:S01]  /*9b00*/  MUFU.EX2 R70, R70 ;  /* 0x0000004600467308 */ /* 0x000ea20000000800 */
[-C--:B---3--:R-:W-:Y:S01]  /*9b10*/  FMUL.FTZ R22, R118, R146.reuse ;  /* 0x0000009276167220 */ /* 0x088fe20000410000 */
        /* <DEDUP_REMOVED lines=13> */
[----:B------:R-:W-:Y:S01]  /*9bf0*/  HMMA.16816.F32 R16, R12, R18, R112 ;  /* 0x000000120c10723c */ /* 0x000fe20000001870 */
[----:B------:R-:W3:Y:S01]  /*9c00*/  MUFU.EX2 R72, R72 ;  /* 0x0000004800487308 */ /* 0x000ee20000000800 */
[----:B--2---:R-:W-:Y:S01]  /*9c10*/  F2FP.F16.F32.PACK_AB R34, R70, R79 ;  /* 0x0000004f4622723e */ /* 0x004fe200000000ff */
[----:B------:R-:W-:Y:S01]  /*9c20*/  FFMA.FTZ R118, R149, UR11, -R52 ;  /* 0x0000000b95767c23 */ /* 0x000fe20008010834 */
[----:B------:R-:W-:-:S02]  /*9c30*/  FFMA.FTZ R97, R97, R146, R142 ;  /* 0x0000009261617223 */ /* 0x000fc4000001008e */
[C---:B------:R-:W-:Y:S01]  /*9c40*/  HMMA.16816.F32 R108, R12.reuse, R8, R108 ;  /* 0x000000080c6c723c */ /* 0x040fe2000000186c */
[----:B------:R-:W-:Y:S01]  /*9c50*/  FFMA.FTZ R113, R95, R148, R144 ;  /* 0x000000945f717223 */ /* 0x000fe20000010090 */
[----:B------:R-:W-:Y:S01]  /*9c60*/  FADD.FTZ R138, R138, R97 ;  /* 0x000000618a8a7221 */ /* 0x000fe20000010000 */
[----:B------:R-:W-:Y:S01]  /*9c70*/  MUFU.EX2 R77, R77 ;  /* 0x0000004d004d7308 */ /* 0x000fe20000000800 */
[----:B------:R-:W-:Y:S01]  /*9c80*/  FFMA.FTZ R97, R50, UR11, -R52 ;  /* 0x0000000b32617c23 */ /* 0x000fe20008010834 */
[----:B------:R-:W-:Y:S01]  /*9c90*/  FADD.FTZ R140, R140, R113 ;  /* 0x000000718c8c7221 */ /* 0x000fe20000010000 */
[----:B------:R-:W-:Y:S01]  /*9ca0*/  HMMA.16816.F32 R104, R12, R10, R104 ;  /* 0x0000000a0c68723c */ /* 0x000fe20000001868 */
[----:B------:R-:W2:Y:S01]  /*9cb0*/  LDSM.16.MT88.4 R8, [R134+0x3800] ;  /* 0x003800008608783b */ /* 0x000ea20000004200 */
[----:B------:R-:W-:Y:S01]  /*9cc0*/  FADD.FTZ R145, R145, R138 ;  /* 0x0000008a91917221 */ /* 0x000fe20000010000 */
[----:B------:R-:W-:Y:S02]  /*9cd0*/  FADD.FTZ R147, R147, R140 ;  /* 0x0000008c93937221 */ /* 0x000fe40000010000 */
[----:B------:R-:W5:Y:S01]  /*9ce0*/  MUFU.EX2 R68, R68 ;  /* 0x0000004400447308 */ /* 0x000f620000000800 */
        /* <DEDUP_REMOVED lines=11> */
[----:B-----5:R-:W-:Y:S01]  /*9da0*/  F2FP.F16.F32.PACK_AB R35, R68, R77 ;  /* 0x0000004d4423723e */ /* 0x020fe200000000ff */
[----:B------:R-:W-:Y:S01]  /*9db0*/  FADD.FTZ R77, R77, R72 ;  /* 0x000000484d4d7221 */ /* 0x000fe20000010000 */
[----:B------:R-:W-:-:S03]  /*9dc0*/  FADD.FTZ R70, R70, R79 ;  /* 0x0000004f46467221 */ /* 0x000fc60000010000 */
[----:B------:R-:W-:Y:S02]  /*9dd0*/  FADD.FTZ R68, R68, R77 ;  /* 0x0000004d44447221 */ /* 0x000fe40000010000 */
[----:B------:R-:W-:Y:S01]  /*9de0*/  MUFU.EX2 R63, R63 ;  /* 0x0000003f003f7308 */ /* 0x000fe20000000800 */
[C---:B----4-:R-:W-:Y:S06]  /*9df0*/  HMMA.16816.F32 R20, R32.reuse, R4, R20 ;  /* 0x000000042014723c */ /* 0x050fec0000001814 */
[----:B------:R-:W-:Y:S01]  /*9e00*/  HMMA.16816.F32 R16, R32, R6, R16 ;  /* 0x000000062010723c */ /* 0x000fe20000001810 */
[----:B------:R-:W4:Y:S01]  /*9e10*/  MUFU.EX2 R58, R58 ;  /* 0x0000003a003a7308 */ /* 0x000f220000000800 */
[----:B------:R-:W5:Y:S01]  /*9e20*/  LDSM.16.MT88.4 R4, [R126+0x3c00] ;  /* 0x003c00007e04783b */ /* 0x000f620000004200 */
[----:B---3--:R-:W-:Y:S01]  /*9e30*/  F2FP.F16.F32.PACK_AB R12, R60, R71 ;  /* 0x000000473c0c723e */ /* 0x008fe200000000ff */
[----:B------:R-:W-:-:S02]  /*9e40*/  FADD.FTZ R71, R71, R70 ;  /* 0x0000004647477221 */ /* 0x000fc40000010000 */
[C---:B------:R-:W-:Y:S02]  /*9e50*/  HMMA.16816.F32 R108, R32.reuse, R24, R108 ;  /* 0x00000018206c723c */ /* 0x040fe4000000186c */
[----:B------:R-:W-:Y:S01]  /*9e60*/  FADD.FTZ R60, R60, R71 ;  /* 0x000000473c3c7221 */ /* 0x000fe20000010000 */
[----:B------:R-:W-:Y:S03]  /*9e70*/  MUFU.EX2 R67, R67 ;  /* 0x0000004300437308 */ /* 0x000fe60000000800 */
[----:B------:R-:W-:Y:S01]  /*9e80*/  HMMA.16816.F32 R104, R32, R26, R104 ;  /* 0x0000001a2068723c */ /* 0x000fe20000001868 */
[----:B------:R-:W3:Y:S04]  /*9e90*/  LDSM.16.MT88.4 R24, [R134+0x3c00] ;  /* 0x003c00008618783b */ /* 0x000ee80000004200 */
[----:B------:R-:W1:Y:S01]  /*9ea0*/  MUFU.EX2 R64, R64 ;  /* 0x0000004000407308 */ /* 0x000e620000000800 */
[----:B----4-:R-:W-:Y:S01]  /*9eb0*/  F2FP.F16.F32.PACK_AB R14, R58, R63 ;  /* 0x0000003f3a0e723e */ /* 0x010fe200000000ff */
[----:B------:R-:W-:-:S04]  /*9ec0*/  FADD.FTZ R63, R63, R60 ;  /* 0x0000003c3f3f7221 */ /* 0x000fc80000010000 */
[----:B------:R-:W-:Y:S02]  /*9ed0*/  FADD.FTZ R58, R58, R63 ;  /* 0x0000003f3a3a7221 */ /* 0x000fe40000010000 */
[----:B------:R-:W-:Y:S08]  /*9ee0*/  MUFU.EX2 R65, R65 ;  /* 0x0000004100417308 */ /* 0x000ff00000000800 */
[----:B------:R-:W4:Y:S01]  /*9ef0*/  MUFU.EX2 R62, R62 ;  /* 0x0000003e003e7308 */ /* 0x000f220000000800 */
[----:B-1----:R-:W-:Y:S01]  /*9f00*/  F2FP.F16.F32.PACK_AB R13, R64, R67 ;  /* 0x00000043400d723e */ /* 0x002fe200000000ff */
[----:B------:R-:W-:-:S04]  /*9f10*/  FADD.FTZ R67, R67, R68 ;  /* 0x0000004443437221 */ /* 0x000fc80000010000 */
[----:B------:R-:W-:Y:S01]  /*9f20*/  FADD.FTZ R64, R64, R67 ;  /* 0x0000004340407221 */ /* 0x000fe20000010000 */
[----:B------:R-:W-:Y:S01]  /*9f30*/  MOV R67, R43 ;  /* 0x0000002b00437202 */ /* 0x000fe20000000f00 */
[----:B------:R-:W-:Y:S08]  /*9f40*/  MUFU.EX2 R59, R59 ;  /* 0x0000003b003b7308 */ /* 0x000ff00000000800 */
[----:B------:R-:W1:Y:S01]  /*9f50*/  MUFU.EX2 R56, R56 ;  /* 0x0000003800387308 */ /* 0x000e620000000800 */
[----:B----4-:R-:W-:Y:S01]  /*9f60*/  F2FP.F16.F32.PACK_AB R15, R62, R65 ;  /* 0x000000413e0f723e */ /* 0x010fe200000000ff */
[----:B------:R-:W-:-:S04]  /*9f70*/  FADD.FTZ R65, R65, R64 ;  /* 0x0000004041417221 */ /* 0x000fc80000010000 */
[----:B------:R-:W-:Y:S02]  /*9f80*/  FADD.FTZ R65, R62, R65 ;  /* 0x000000413e417221 */ /* 0x000fe40000010000 */
[C---:B------:R-:W-:Y:S01]  /*9f90*/  HMMA.16816.F32 R20, R12.reuse, R28, R20 ;  /* 0x0000001c0c14723c */ /* 0x040fe20000001814 */
[----:B------:R-:W-:Y:S05]  /*9fa0*/  MUFU.EX2 R55, R55 ;  /* 0x0000003700377308 */ /* 0x000fea0000000800 */
[C---:B------:R-:W-:Y:S01]  /*9fb0*/  HMMA.16816.F32 R28, R12.reuse, R30, R16 ;  /* 0x0000001e0c1c723c */ /* 0x040fe20000001810 */
[----:B------:R-:W4:Y:S02]  /*9fc0*/  LDSM.16.MT88.4 R16, [R126+0x4000] ;  /* 0x004000007e10783b */ /* 0x000f240000004200 */
[----:B------:R-:W5:Y:S01]  /*9fd0*/  MUFU.EX2 R54, R54 ;  /* 0x0000003600367308 */ /* 0x000f620000000800 */
[C---:B-1----:R-:W-:Y:S01]  /*9fe0*/  F2FP.F16.F32.PACK_AB R32, R56.reuse, R59 ;  /* 0x0000003b3820723e */ /* 0x042fe200000000ff */
[----:B------:R-:W-:Y:S01]  /*9ff0*/  FADD.FTZ R59, R59, R58 ;  /* 0x0000003a3b3b7221 */ /* 0x000fe20000010000 */
[----:B--2---:R-:W-:Y:S03]  /*a000*/  HMMA.16816.F32 R108, R12, R8, R108 ;  /* 0x000000080c6c723c */ /* 0x004fe6000000186c */
[----:B------:R-:W-:-:S02]  /*a010*/  FADD.FTZ R56, R56, R59 ;  /* 0x0000003b38387221 */ /* 0x000fc40000010000 */
[----:B------:R-:W-:Y:S01]  /*a020*/  MUFU.EX2 R74, R74 ;  /* 0x0000004a004a7308 */ /* 0x000fe20000000800 */
[----:B------:R-:W-:Y:S01]  /*a030*/  HMMA.16816.F32 R104, R12, R10, R104 ;  /* 0x0000000a0c68723c */ /* 0x000fe20000001868 */
[----:B------:R-:W1:Y:S06]  /*a040*/  LDSM.16.MT88.4 R8, [R134+0x4000] ;  /* 0x004000008608783b */ /* 0x000e6c0000004200 */
[----:B------:R-:W2:Y:S01]  /*a050*/  MUFU.EX2 R83, R83 ;  /* 0x0000005300537308 */ /* 0x000ea20000000800 */
[----:B-----5:R-:W-:Y:S01]  /*a060*/  F2FP.F16.F32.PACK_AB R34, R54, R55 ;  /* 0x000000373622723e */ /* 0x020fe200000000ff */
[----:B------:R-:W-:-:S04]  /*a070*/  FADD.FTZ R55, R55, R56 ;  /* 0x0000003837377221 */ /* 0x000fc80000010000 */
[----:B------:R-:W-:Y:S02]  /*a080*/  FADD.FTZ R54, R54, R55 ;  /* 0x0000003736367221 */ /* 0x000fe40000010000 */
[----:B------:R-:W-:Y:S08]  /*a090*/  MUFU.EX2 R82, R82 ;  /* 0x0000005200527308 */ /* 0x000ff00000000800 */
[----:B------:R-:W5:Y:S01]  /*a0a0*/  MUFU.EX2 R117, R117 ;  /* 0x0000007500757308 */ /* 0x000f620000000800 */
[----:B--2---:R-:W-:Y:S01]  /*a0b0*/  F2FP.F16.F32.PACK_AB R33, R83, R74 ;  /* 0x0000004a5321723e */ /* 0x004fe200000000ff */
[----:B------:R-:W-:Y:S01]  /*a0c0*/  FADD.FTZ R74, R74, R65 ;  /* 0x000000414a4a7221 */ /* 0x000fe20000010000 */
[----:B------:R-:W-:-:S03]  /*a0d0*/  MOV R65, R42 ;  /* 0x0000002a00417202 */ /* 0x000fc60000000f00 */
[----:B------:R-:W-:Y:S02]  /*a0e0*/  FADD.FTZ R83, R83, R74 ;  /* 0x0000004a53537221 */ /* 0x000fe40000010000 */
[----:B------:R-:W-:Y:S08]  /*a0f0*/  MUFU.EX2 R53, R53 ;  /* 0x0000003500357308 */ /* 0x000ff00000000800 */
[----:B------:R-:W2:Y:S01]  /*a100*/  MUFU.EX2 R48, R48 ;  /* 0x0000003000307308 */ /* 0x000ea20000000800 */
[----:B-----5:R-:W-:Y:S01]  /*a110*/  F2FP.F16.F32.PACK_AB R35, R117, R82 ;  /* 0x000000527523723e */ /* 0x020fe200000000ff */
[----:B------:R-:W-:-:S04]  /*a120*/  FADD.FTZ R82, R82, R83 ;  /* 0x0000005352527221 */ /* 0x000fc80000010000 */
[----:B------:R-:W-:Y:S02]  /*a130*/  FADD.FTZ R117, R117, R82 ;  /* 0x0000005275757221 */ /* 0x000fe40000010000 */
[----:B------:R-:W-:Y:S01]  /*a140*/  MUFU.EX2 R47, R47 ;  /* 0x0000002f002f7308 */ /* 0x000fe20000000800 */
[C---:B------:R-:W-:Y:S06]  /*a150*/  HMMA.16816.F32 R20, R32.reuse, R4, R20 ;  /* 0x000000042014723c */ /* 0x040fec0000001814 */
[----:B------:R-:W-:Y:S01]  /*a160*/  HMMA.16816.F32 R28, R32, R6, R28 ;  /* 0x00000006201c723c */ /* 0x000fe2000000181c */
[----:B------:R-:W5:Y:S01]  /*a170*/  MUFU.EX2 R46, R46 ;  /* 0x0000002e002e7308 */ /* 0x000f620000000800 */
[----:B------:R-:W1:Y:S01]  /*a180*/  LDSM.16.MT88.4 R4, [R126+0x4400] ;  /* 0x004400007e04783b */ /* 0x000e620000004200 */
        /* <DEDUP_REMOVED lines=8> */
[----:B-----5:R-:W-:Y:S01]  /*a210*/  F2FP.F16.F32.PACK_AB R14, R46, R47 ;  /* 0x0000002f2e0e723e */ /* 0x020fe200000000ff */
[--C-:B------:R-:W-:Y:S01]  /*a220*/  FFMA.FTZ R32, R80, UR11, -R73.reuse ;  /* 0x0000000b50207c23 */ /* 0x100fe20008010849 */
[--C-:B------:R-:W-:Y:S01]  /*a230*/  FFMA.FTZ R33, R75, UR11, -R52.reuse ;  /* 0x0000000b4b217c23 */ /* 0x100fe20008010834 */
[--C-:B------:R-:W-:Y:S01]  /*a240*/  FFMA.FTZ R80, R69, UR11, -R52.reuse ;  /* 0x0000000b45507c23 */ /* 0x100fe20008010834 */
[----:B------:R-:W-:Y:S01]  /*a250*/  FFMA.FTZ R35, R61, UR11, -R52 ;  /* 0x0000000b3d237c23 */ /* 0x000fe20008010834 */
[----:B------:R-:W-:Y:S01]  /*a260*/  FFMA.FTZ R73, R66, UR11, -R73 ;  /* 0x0000000b42497c23 */ /* 0x000fe20008010849 */
[----:B------:R-:W-:Y:S01]  /*a270*/  FADD.FTZ R47, R47, R48 ;  /* 0x000000302f2f7221 */ /* 0x000fe20000010000 */
[----:B------:R-:W-:Y:S03]  /*a280*/  MUFU.EX2 R118, R118 ;  /* 0x0000007600767308 */ /* 0x000fe60000000800 */
[----:B------:R-:W-:-:S05]  /*a290*/  FADD.FTZ R46, R46, R47 ;  /* 0x0000002f2e2e7221 */ /* 0x000fca0000010000 */
[----:B------:R-:W5:Y:S01]  /*a2a0*/  MUFU.EX2 R143, R143 ;  /* 0x0000008f008f7308 */ /* 0x000f620000000800 */
[----:B---3--:R-:W-:Y:S01]  /*a2b0*/  F2FP.F16.F32.PACK_AB R13, R119, R116 ;  /* 0x00000074770d723e */ /* 0x008fe200000000ff */
[----:B------:R-:W-:-:S04]  /*a2c0*/  FADD.FTZ R116, R116, R117 ;  /* 0x0000007574747221 */ /* 0x000fc80000010000 */
[----:B------:R-:W-:Y:S02]  /*a2d0*/  FADD.FTZ R119, R119, R116 ;  /* 0x0000007477777221 */ /* 0x000fe40000010000 */
[----:B------:R-:W-:Y:S08]  /*a2e0*/  MUFU.EX2 R45, R45 ;  /* 0x0000002d002d7308 */ /* 0x000ff00000000800 */
[----:B------:R-:W3:Y:S01]  /*a2f0*/  MUFU.EX2 R40, R40 ;  /* 0x0000002800287308 */ /* 0x000ee20000000800 */
[----:B-----5:R-:W-:Y:S01]  /*a300*/  F2FP.F16.F32.PACK_AB R15, R143, R118 ;  /* 0x000000768f0f723e */ /* 0x020fe200000000ff */
[----:B------:R-:W-:-:S04]  /*a310*/  FADD.FTZ R118, R118, R119 ;  /* 0x0000007776767221 */ /* 0x000fc80000010000 */
[----:B------:R-:W-:Y:S02]  /*a320*/  FADD.FTZ R118, R143, R118 ;  /* 0x000000768f767221 */ /* 0x000fe40000010000 */
[----:B------:R-:W-:Y:S01]  /*a330*/  MUFU.EX2 R41, R41 ;  /* 0x0000002900297308 */ /* 0x000fe20000000800 */
[C---:B----4-:R-:W-:Y:S06]  /*a340*/  HMMA.16816.F32 R20, R12.reuse, R16, R20 ;  /* 0x000000100c14723c */ /* 0x050fec0000001814 */
[----:B------:R-:W-:Y:S01]  /*a350*/  HMMA.16816.F32 R28, R12, R18, R28 ;  /* 0x000000120c1c723c */ /* 0x000fe2000000181c */
[----:B------:R-:W4:Y:S01]  /*a360*/  MUFU.EX2 R38, R38 ;  /* 0x0000002600267308 */ /* 0x000f220000000800 */
[----:B---3--:R-:W-:Y:S01]  /*a370*/  F2FP.F16.F32.PACK_AB R16, R40, R45 ;  /* 0x0000002d2810723e */ /* 0x008fe200000000ff */
[----:B------:R-:W-:-:S03]  /*a380*/  FADD.FTZ R45, R45, R46 ;  /* 0x0000002e2d2d7221 */ /* 0x000fc60000010000 */
[C---:B-1----:R-:W-:Y:S01]  /*a390*/  HMMA.16816.F32 R108, R12.reuse, R8, R108 ;  /* 0x000000080c6c723c */ /* 0x042fe2000000186c */
[----:B------:R-:W-:Y:S02]  /*a3a0*/  FADD.FTZ R40, R40, R45 ;  /* 0x0000002d28287221 */ /* 0x000fe40000010000 */
[----:B------:R-:W-:Y:S03]  /*a3b0*/  MUFU.EX2 R141, R141 ;  /* 0x0000008d008d7308 */ /* 0x000fe60000000800 */
[----:B------:R-:W-:Y:S01]  /*a3c0*/  HMMA.16816.F32 R104, R12, R10, R104 ;  /* 0x0000000a0c68723c */ /* 0x000fe20000001868 */
[----:B------:R-:W1:Y:S04]  /*a3d0*/  LDSM.16.MT88.4 R8, [R126+0x4800] ;  /* 0x004800007e08783b */ /* 0x000e680000004200 */
        /* <DEDUP_REMOVED lines=9> */
[----:B------:R-:W-:Y:S08]  /*a470*/  MUFU.EX2 R39, R39 ;  /* 0x0000002700277308 */ /* 0x000ff00000000800 */
[----:B------:R-:W3:Y:S01]  /*a480*/  MUFU.EX2 R36, R36 ;  /* 0x0000002400247308 */ /* 0x000ee20000000800 */
        /* <DEDUP_REMOVED lines=8> */
[----:B---3--:R-:W-:Y:S01]  /*a510*/  F2FP.F16.F32.PACK_AB R12, R36, R39 ;  /* 0x00000027240c723e */ /* 0x008fe200000000ff */
[----:B------:R-:W-:-:S02]  /*a520*/  FADD.FTZ R39, R39, R38 ;  /* 0x0000002627277221 */ /* 0x000fc40000010000 */
[C---:B--2---:R-:W-:Y:S02]  /*a530*/  HMMA.16816.F32 R108, R16.reuse, R24, R108 ;  /* 0x00000018106c723c */ /* 0x044fe4000000186c */
[----:B------:R-:W-:Y:S01]  /*a540*/  FADD.FTZ R36, R36, R39 ;  /* 0x0000002724247221 */ /* 0x000fe20000010000 */
[----:B------:R-:W-:Y:S03]  /*a550*/  MUFU.EX2 R33, R33 ;  /* 0x0000002100217308 */ /* 0x000fe60000000800 */
[----:B------:R-:W-:Y:S05]  /*a560*/  HMMA.16816.F32 R104, R16, R26, R104 ;  /* 0x0000001a1068723c */ /* 0x000fea0000001868 */
[----:B------:R-:W2:Y:S01]  /*a570*/  MUFU.EX2 R80, R80 ;  /* 0x0000005000507308 */ /* 0x000ea20000000800 */
[----:B----4-:R-:W-:Y:S01]  /*a580*/  F2FP.F16.F32.PACK_AB R14, R2, R37 ;  /* 0x00000025020e723e */ /* 0x010fe200000000ff */
[--C-:B------:R-:W-:Y:S01]  /*a590*/  FFMA.FTZ R16, R49, UR11, -R52.reuse ;  /* 0x0000000b31107c23 */ /* 0x100fe20008010834 */
[--C-:B------:R-:W-:Y:S01]  /*a5a0*/  FFMA.FTZ R17, R51, UR11, -R52.reuse ;  /* 0x0000000b33117c23 */ /* 0x100fe20008010834 */
[----:B------:R-:W-:Y:S01]  /*a5b0*/  FFMA.FTZ R18, R44, UR11, -R52 ;  /* 0x0000000b2c127c23 */ /* 0x000fe20008010834 */
[----:B------:R-:W-:-:S03]  /*a5c0*/  FADD.FTZ R37, R37, R36 ;  /* 0x0000002425257221 */ /* 0x000fc60000010000 */
[----:B------:R-:W-:Y:S01]  /*a5d0*/  MUFU.EX2 R35, R35 ;  /* 0x0000002300237308 */ /* 0x000fe20000000800 */
[----:B------:R-:W-:-:S07]  /*a5e0*/  FADD.FTZ R2, R2, R37 ;  /* 0x0000002502027221 */ /* 0x000fce0000010000 */
[----:B------:R-:W3:Y:S01]  /*a5f0*/  MUFU.EX2 R66, R57 ;  /* 0x0000003900427308 */ /* 0x000ee20000000800 */
[----:B--2---:R-:W-:Y:S01]  /*a600*/  F2FP.F16.F32.PACK_AB R13, R80, R33 ;  /* 0x00000021500d723e */ /* 0x004fe200000000ff */
[----:B------:R-:W-:-:S04]  /*a610*/  FADD.FTZ R33, R33, R34 ;  /* 0x0000002221217221 */ /* 0x000fc80000010000 */
[----:B------:R-:W-:Y:S02]  /*a620*/  FADD.FTZ R80, R80, R33 ;  /* 0x0000002150507221 */ /* 0x000fe40000010000 */
        /* <DEDUP_REMOVED lines=15> */
[----:B---3--:R-:W-:Y:S02]  /*a720*/  F2FP.F16.F32.PACK_AB R6, R25, R32 ;  /* 0x000000201906723e */ /* 0x008fe400000000ff */
[----:B------:R-:W-:-:S04]  /*a730*/  FADD.FTZ R32, R32, R3 ;  /* 0x0000000320207221 */ /* 0x000fc80000010000 */
        /* <DEDUP_REMOVED lines=15> */
.L_x_4932:
[----:B------:R-:W-:Y:S01]  /*a830*/  ULDC.64 UR6, c[0x0][0x208] ;  /* 0x0000820000067ab9 */ /* 0x000fe20000000a00 */
        /* <DEDUP_REMOVED lines=8> */
.L_x_4944:
        /* <DEDUP_REMOVED lines=10> */
[-C--:B---3--:R-:W-:Y:S02]  /*a960*/  IABS R6, R3.reuse ;  /* 0x0000000300067213 */ /* 0x088fe40000000000 */
[-C--:B------:R-:W-:Y:S02]  /*a970*/  LOP3.LUT R2, RZ, R3.reuse, RZ, 0x33, !PT ;  /* 0x00000003ff027212 */ /* 0x080fe400078e33ff */
        /* <DEDUP_REMOVED lines=46> */
[CC--:B---3--:R-:W-:Y:S01]  /*ac60*/  IMAD.WIDE.U32 R142, R0.reuse, R10.reuse, RZ ;  /* 0x0000000a008e7225 */ /* 0x0c8fe200078e00ff */
[----:B------:R-:W-:Y:S01]  /*ac70*/  SHF.R.S32.HI R17, RZ, 0x1f, R0 ;  /* 0x0000001fff117819 */ /* 0x000fe20000011400 */
[----:B------:R-:W5:Y:S04]  /*ac80*/  LDG.E R15, desc[UR6][R18.64] ;  /* 0x00000006120f7981 */ /* 0x000f68000c1e1900 */
[----:B------:R-:W-:Y:S04]  /*ac90*/  IMAD R8, R17, R10, RZ ;  /* 0x0000000a11087224 */ /* 0x000fe800078e02ff */
[----:B------:R-:W-:Y:S04]  /*aca0*/  IMAD R8, R0, R11, R8 ;  /* 0x0000000b00087224 */ /* 0x000fe800078e0208 */
[----:B------:R-:W-:Y:S01]  /*acb0*/  IMAD.IADD R143, R143, 0x1, R8 ;  /* 0x000000018f8f7824 */ /* 0x000fe200078e0208 */
[----:B-----5:R-:W-:Y:S04]  /*acc0*/  IADD3 R15, -R15, R6, RZ ;  /* 0x000000060f0f7210 */ /* 0x020fe80007ffe1ff */
[----:B------:R-:W-:Y:S01]  /*acd0*/  SHF.R.S32.HI R11, RZ, 0x1f, R15 ;  /* 0x0000001fff0b7819 */ /* 0x000fe2000001140f */
[-C--:B----4-:R-:W-:Y:S04]  /*ace0*/  IMAD.WIDE.U32 R142, R15, R12.reuse, R142 ;  /* 0x0000000c0f8e7225 */ /* 0x090fe800078e008e */
[----:B------:R-:W-:Y:S04]  /*acf0*/  IMAD R6, R11, R12, RZ ;  /* 0x0000000c0b067224 */ /* 0x000fe800078e02ff */
[----:B------:R-:W-:Y:S05]  /*ad00*/  IMAD R6, R15, R13, R6 ;  /* 0x0000000d0f067224 */ /* 0x000fea00078e0206 */
[----:B------:R-:W-:Y:S07]  /*ad10*/  IADD3 R135, R143, R6, RZ ;  /* 0x000000068f877210 */ /* 0x000fee0007ffe0ff */
.L_x_4941:
[----:B------:R-:W-:Y:S01]  /*ad20*/  @P2 STS.64 [R124+0x3008], RZ ;  /* 0x003008ff7c002388 */ /* 0x000fe20000000a00 */
[----:B--2---:R-:W-:Y:S01]  /*ad30*/  @!P2 IMAD R139, R139, 0x60, RZ ;  /* 0x000000608b8ba824 */ /* 0x004fe200078e02ff */
[CC--:B-1----:R-:W-:Y:S02]  /*ad40*/  @!P2 LEA R144, P3, R140.reuse, R142.reuse, 0x6 ;  /* 0x0000008e8c90a211 */ /* 0x0c2fe400078630ff */
[----:B------:R-:W-:Y:S02]  /*ad50*/  @!P2 IADD3 R145, P0, R123, R142, RZ ;  /* 0x0000008e7b91a210 */ /* 0x000fe40007f1e0ff */
[----:B------:R-:W-:Y:S01]  /*ad60*/  @P2 STS [R124+0x3000], RZ ;  /* 0x003000ff7c002388 */ /* 0x000fe20000000800 */
[-C--:B------:R-:W-:Y:S02]  /*ad70*/  @!P2 LEA.HI.X R141, R140, R135.reuse, R141, 0x6, P3 ;  /* 0x000000878c8da211 */ /* 0x080fe400018f348d */
[CC--:B------:R-:W-:Y:S01]  /*ad80*/  @!P2 LEA R152, P4, R145.reuse, R136.reuse, 0x1 ;  /* 0x000000889198a211 */ /* 0x0c0fe200078808ff */
[----:B------:R-:W-:Y:S01]  /*ad90*/  @P2 STS [R124+0x3004], RZ ;  /* 0x003004ff7c002388 */ /* 0x000fe20000000800 */
[-C--:B------:R-:W-:Y:S02]  /*ada0*/  @!P2 LEA R150, P3, R144, R136.reuse, 0x1 ;  /* 0x000000889096a211 */ /* 0x080fe400078608ff */
[----:B------:R-:W-:Y:S02]  /*adb0*/  @!P2 IADD3.X R140, R122, R135, RZ, P0, !PT ;  /* 0x000000877a8ca210 */ /* 0x000fe400007fe4ff */
[-C--:B------:R-:W-:Y:S02]  /*adc0*/  @!P2 LEA.HI.X R151, R144, R137.reuse, R141, 0x1, P3 ;  /* 0x000000899097a211 */ /* 0x080fe400018f0c8d */
[----:B------:R-:W-:Y:S02]  /*add0*/  @!P2 LEA.HI.X R153, R145, R137, R140, 0x1, P4 ;  /* 0x000000899199a211 */ /* 0x000fe400020f0c8c */
[----:B------:R-:W-:Y:S03]  /*ade0*/  @!P2 MOV R143, R135 ;  /* 0x00000087008fa202 */ /* 0x000fe60000000f00 */
[----:B------:R-:W-:Y:S01]  /*adf0*/  @!P2 IMAD.WIDE.U32 R148, R138, 0x60, R142 ;  /* 0x000000608a94a825 */ /* 0x000fe200078e008e */
[-C--:B------:R-:W-:Y:S02]  /*ae00*/  LEA R138, P5, R142, R136.reuse, 0x1 ;  /* 0x000000888e8a7211 */ /* 0x080fe400078a08ff */
[----:B------:R-:W-:Y:S02]  /*ae10*/  @!P2 LEA R136, P0, R148, R136, 0x1 ;  /* 0x000000889488a211 */ /* 0x000fe400078008ff */
[----:B------:R-:W-:Y:S02]  /*ae20*/  @!P2 IADD3 R146, R139, R149, RZ ;  /* 0x000000958b92a210 */ /* 0x000fe40007ffe0ff */
[-C--:B------:R-:W-:Y:S02]  /*ae30*/  LEA.HI.X R139, R142, R137.reuse, R135, 0x1, P5 ;  /* 0x000000898e8b7211 */ /* 0x080fe400028f0c87 */
[----:B------:R-:W-:Y:S02]  /*ae40*/  @!P2 LEA.HI.X R137, R148, R137, R146, 0x1, P0 ;  /* 0x000000899489a211 */ /* 0x000fe400000f0c92 */
[----:B------:R-:W-:Y:S01]  /*ae50*/  ISETP.GT.AND P0, PT, R98, R103, PT ;  /* 0x000000676200720c */ /* 0x000fe20003f04270 */
        /* <DEDUP_REMOVED lines=29> */
[----:B------:R-:W-:Y:S08]  /*b030*/  LDSM.16.M88.4 R24, [R92+0x1800] ;  /* 0x001800005c18783b */ /* 0x000ff00000000200 */
[----:B------:R-:W5:Y:S08]  /*b040*/  LDSM.16.M88.4 R48, [R88] ;  /* 0x000000005830783b */ /* 0x000f700000000200 */
[----:B------:R-:W-:Y:S08]  /*b050*/  LDSM.16.M88.4 R36, [R89] ;  /* 0x000000005924783b */ /* 0x000ff00000000200 */
[----:B------:R-:W-:Y:S08]  /*b060*/  LDSM.16.M88.4 R40, [R92+0x2000] ;  /* 0x002000005c28783b */ /* 0x000ff00000000200 */
[----:B------:R-:W-:Y:S08]  /*b070*/  LDSM.16.M88.4 R44, [R87] ;  /* 0x00000000572c783b */ /* 0x000ff00000000200 */
[----:B------:R-:W-:Y:S08]  /*b080*/  LDSM.16.M88.4 R52, [R86] ;  /* 0x000000005634783b */ /* 0x000ff00000000200 */
[----:B------:R-:W-:Y:S08]  /*b090*/  LDSM.16.M88.4 R68, [R92+0x2800] ;  /* 0x002800005c44783b */ /* 0x000ff00000000200 */
[----:B------:R-:W5:Y:S08]  /*b0a0*/  LDSM.16.M88.4 R76, [R92+0x2c00] ;  /* 0x002c00005c4c783b */ /* 0x000f700000000200 */
[----:B------:R-:W-:Y:S08]  /*b0b0*/  LDSM.16.M88.4 R80, [R85] ;  /* 0x000000005550783b */ /* 0x000ff00000000200 */
[----:B------:R-:W5:Y:S01]  /*b0c0*/  LDSM.16.M88.4 R56, [R84] ;  /* 0x000000005438783b */ /* 0x000f620000000200 */
[C---:B--2---:R-:W-:Y:S06]  /*b0d0*/  HMMA.16816.F32 R12, R60.reuse, R16, RZ ;  /* 0x000000103c0c723c */ /* 0x044fec00000018ff */
[C---:B------:R-:W-:Y:S06]  /*b0e0*/  HMMA.16816.F32 R16, R60.reuse, R18, RZ ;  /* 0x000000123c10723c */ /* 0x040fec00000018ff */
[C---:B-1----:R-:W-:Y:S06]  /*b0f0*/  HMMA.16816.F32 R4, R60.reuse, R8, RZ ;  /* 0x000000083c04723c */ /* 0x042fec00000018ff */
[----:B------:R-:W-:Y:S06]  /*b100*/  HMMA.16816.F32 R8, R60, R10, RZ ;  /* 0x0000000a3c08723c */ /* 0x000fec00000018ff */
[C---:B---3--:R-:W-:Y:S06]  /*b110*/  HMMA.16816.F32 R12, R64.reuse, R28, R12 ;  /* 0x0000001c400c723c */ /* 0x048fec000000180c */
[----:B------:R-:W-:Y:S06]  /*b120*/  HMMA.16816.F32 R16, R64, R30, R16 ;  /* 0x0000001e4010723c */ /* 0x000fec0000001810 */
[C---:B----4-:R-:W-:Y:S06]  /*b130*/  HMMA.16816.F32 R28, R60.reuse, R32, RZ ;  /* 0x000000203c1c723c */ /* 0x050fec00000018ff */
[----:B------:R-:W-:Y:S06]  /*b140*/  HMMA.16816.F32 R32, R60, R34, RZ ;  /* 0x000000223c20723c */ /* 0x000fec00000018ff */
[C---:B-----5:R-:W-:Y:S06]  /*b150*/  HMMA.16816.F32 R4, R64.reuse, R20, R4 ;  /* 0x000000144004723c */ /* 0x060fec0000001804 */
[C---:B------:R-:W-:Y:S06]  /*b160*/  HMMA.16816.F32 R8, R64.reuse, R22, R8 ;  /* 0x000000164008723c */ /* 0x040fec0000001808 */
[C---:B------:R-:W-:Y:S06]  /*b170*/  HMMA.16816.F32 R28, R64.reuse, R48, R28 ;  /* 0x00000030401c723c */ /* 0x040fec000000181c */
[----:B------:R-:W-:Y:S01]  /*b180*/  HMMA.16816.F32 R32, R64, R50, R32 ;  /* 0x000000324020723c */ /* 0x000fe20000001820 */
[----:B------:R-:W1:Y:S01]  /*b190*/  LDSM.16.M88.4 R48, [R92+0x2400] ;  /* 0x002400005c30783b */ /* 0x000e620000000200 */
[----:B------:R-:W-:Y:S04]  /*b1a0*/  DEPBAR.LE SB0, 0x0 ;  /* 0x000080000000791a */ /* 0x000fe80000000000 */
[C---:B------:R-:W-:Y:S01]  /*b1b0*/  HMMA.16816.F32 R20, R60.reuse, R24, RZ ;  /* 0x000000183c14723c */ /* 0x040fe200000018ff */
[----:B------:R-:W-:Y:S04]  /*b1c0*/  BAR.SYNC.DEFER_BLOCKING 0x0 ;  /* 0x0000000000007b1d */ /* 0x000fe80000010000 */
[----:B------:R-:W-:Y:S01]  /*b1d0*/  FMUL.FTZ R0, R4, UR5 ;  /* 0x0000000504007c20 */ /* 0x000fe20008410000 */
[C---:B------:R-:W-:Y:S01]  /*b1e0*/  HMMA.16816.F32 R24, R60.reuse, R26, RZ ;  /* 0x0000001a3c18723c */ /* 0x040fe200000018ff */
[----:B------:R-:W-:Y:S01]  /*b1f0*/  FMUL.FTZ R3, R5, UR5 ;  /* 0x0000000505037c20 */ /* 0x000fe20008410000 */
[----:B------:R-:W-:Y:S03]  /*b200*/  FMUL.FTZ R4, R7, UR5 ;  /* 0x0000000507047c20 */ /* 0x000fe60008410000 */
[----:B------:R-:W2:Y:S01]  /*b210*/  MUFU.TANH R0, R0 ;  /* 0x0000000000007308 */ /* 0x000ea20000002400 */
[----:B------:R-:W-:Y:S01]  /*b220*/  HMMA.16816.F32 R72, R60, R76, RZ ;  /* 0x0000004c3c48723c */ /* 0x000fe200000018ff */
[----:B------:R-:W-:Y:S01]  /*b230*/  FMUL.FTZ R5, R8, UR5 ;  /* 0x0000000508057c20 */ /* 0x000fe20008410000 */
[----:B------:R-:W-:Y:S03]  /*b240*/  FMUL.FTZ R7, R9, UR5 ;  /* 0x0000000509077c20 */ /* 0x000fe60008410000 */
[----:B------:R-:W-:Y:S01]  /*b250*/  FMUL.FTZ R8, R11, UR5 ;  /* 0x000000050b087c20 */ /* 0x000fe20008410000 */
[----:B------:R-:W-:Y:S03]  /*b260*/  FMUL.FTZ R9, R12, UR5 ;  /* 0x000000050c097c20 */ /* 0x000fe60008410000 */
[----:B------:R-:W3:Y:S02]  /*b270*/  MUFU.TANH R3, R3 ;  /* 0x0000000300037308 */ /* 0x000ee40000002400 */
[----:B------:R-:W-:Y:S01]  /*b280*/  FMUL.FTZ R11, R13, UR5 ;  /* 0x000000050d0b7c20 */ /* 0x000fe20008410000 */
[----:B------:R-:W-:Y:S01]  /*b290*/  FMUL.FTZ R12, R15, UR5 ;  /* 0x000000050f0c7c20 */ /* 0x000fe20008410000 */
[C---:B------:R-:W-:Y:S06]  /*b2a0*/  HMMA.16816.F32 R20, R64.reuse, R36, R20 ;  /* 0x000000244014723c */ /* 0x040fec0000001814 */
[----:B------:R-:W4:Y:S01]  /*b2b0*/  MUFU.TANH R4, R4 ;  /* 0x0000000400047308 */ /* 0x000f220000002400 */
        /* <DEDUP_REMOVED lines=9> */
[C---:B------:R-:W-:Y:S06]  /*b350*/  HMMA.16816.F32 R72, R64.reuse, R56, R72 ;  /* 0x000000384048723c */ /* 0x040fec0000001848 */
[----:B------:R-:W1:Y:S01]  /*b360*/  MUFU.TANH R8, R8 ;  /* 0x0000000800087308 */ /* 0x000e620000002400 */
[----:B------:R-:W-:Y:S01]  /*b370*/  FMUL.FTZ R17, R20, UR5 ;  /* 0x0000000514117c20 */ /* 0x000fe20008410000 */
[----:B------:R-:W-:Y:S03]  /*b380*/  FMUL.FTZ R19, R21, UR5 ;  /* 0x0000000515137c20 */ /* 0x000fe60008410000 */
[----:B------:R-:W-:Y:S01]  /*b390*/  FMUL.FTZ R20, R23, UR5 ;  /* 0x0000000517147c20 */ /* 0x000fe20008410000 */
[----:B------:R-:W-:Y:S04]  /*b3a0*/  FMUL.FTZ R6, R10, UR5 ;  /* 0x000000050a067c20 */ /* 0x000fe80008410000 */
[----:B------:R-:W2:Y:S01]  /*b3b0*/  MUFU.TANH R2, R2 ;  /* 0x0000000200027308 */ /* 0x000ea20000002400 */
[C---:B------:R-:W-:Y:S03]  /*b3c0*/  HMMA.16816.F32 R36, R64.reuse, R44, R36 ;  /* 0x0000002c4024723c */ /* 0x040fe60000001824 */
[----:B------:R-:W-:Y:S01]  /*b3d0*/  FMUL.FTZ R21, R24, UR5 ;  /* 0x0000000518157c20 */ /* 0x000fe20008410000 */
[----:B------:R-:W-:Y:S01]  /*b3e0*/  FMUL.FTZ R23, R25, UR5 ;  /* 0x0000000519177c20 */ /* 0x000fe20008410000 */
[----:B------:R-:W-:Y:S01]  /*b3f0*/  FMUL.FTZ R10, R14, UR5 ;  /* 0x000000050e0a7c20 */ /* 0x000fe20008410000 */
[----:B------:R-:W-:Y:S03]  /*b400*/  HMMA.16816.F32 R40, R64, R46, R40 ;  /* 0x0000002e4028723c */ /* 0x000fe60000001828 */
[----:B------:R-:W2:Y:S02]  /*b410*/  MUFU.TANH R6, R6 ;  /* 0x0000000600067308 */ /* 0x000ea40000002400 */
[----:B------:R-:W-:Y:S01]  /*b420*/  FMUL.FTZ R24, R27, UR5 ;  /* 0x000000051b187c20 */ /* 0x000fe20008410000 */
[C---:B-1----:R-:W-:Y:S07]  /*b430*/  HMMA.16816.F32 R44, R60.reuse, R48, RZ ;  /* 0x000000303c2c723c */ /* 0x042fee00000018ff */
        /* <DEDUP_REMOVED lines=111> */
[----:B------:R-:W4:Y:S01]  /*bb30*/  @!P2 LDC R70, c[0x0][0x24c] ;  /* 0x00009300ff46ab82 */ /* 0x000f220000000800 */
[----:B--2---:R-:W-:Y:S04]  /*bb40*/  LEA R74, -R76, RZ, 0x7 ;  /* 0x000000ff4c4a7211 */ /* 0x004fe800078e39ff */
[----:B------:R-:W-:Y:S01]  /*bb50*/  SHF.R.S32.HI R75, RZ, 0x1f, R74 ;  /* 0x0000001fff4b7819 */ /* 0x000fe2000001144a */
        /* <DEDUP_REMOVED lines=33> */
[----:B------:R-:W2:Y:S01]  /*bd70*/  LDC R78, c[0x0][0x24c] ;  /* 0x00009300ff4e7b82 */ /* 0x000ea20000000800 */
[----:B------:R-:W-:Y:S02]  /*bd80*/  ISETP.GE.U32.AND P6, PT, R80, R74, PT ;  /* 0x0000004a5000720c */ /* 0x000fe40003fc6070 */
[----:B------:R-:W-:Y:S05]  /*bd90*/  ISETP.NE.AND P0, PT, R67, RZ, PT ;  /* 0x000000ff4300720c */ /* 0x000fea0003f05270 */
[----:B------:R-:W5:Y:S04]  /*bda0*/  LDC.64 R74, c[0x0][0x230] ;  /* 0x00008c00ff4a7b82 */ /* 0x000f680000000a00 */
        /* <DEDUP_REMOVED lines=12> */
[----:B------:R-:W3:Y:S02]  /*be70*/  LDG.E R77, desc[UR6][R140.64] ;  /* 0x000000068c4d7981 */ /* 0x000ee4000c1e1900 */
[-C--:B------:R-:W-:Y:S01]  /*be80*/  IMAD.WIDE.U32 R82, R65, R76.reuse, RZ ;  /* 0x0000004c41527225 */ /* 0x080fe200078e00ff */
[----:B------:R-:W-:Y:S01]  /*be90*/  SHF.R.S32.HI R79, RZ, 0x1f, R65 ;  /* 0x0000001fff4f7819 */ /* 0x000fe20000011441 */
[----:B------:R-:W3:Y:S04]  /*bea0*/  LDG.E R80, desc[UR6][R138.64] ;  /* 0x000000068a507981 */ /* 0x000ee8000c1e1900 */
[----:B------:R-:W-:Y:S04]  /*beb0*/  IMAD R79, R79, R76, RZ ;  /* 0x0000004c4f4f7224 */ /* 0x000fe800078e02ff */
[----:B--2---:R-:W-:Y:S05]  /*bec0*/  IMAD R79, R65, R78, R79 ;  /* 0x0000004e414f7224 */ /* 0x004fea00078e024f */
[----:B------:R-:W-:Y:S01]  /*bed0*/  IADD3 R83, R83, R79, RZ ;  /* 0x0000004f53537210 */ /* 0x000fe20007ffe0ff */
[----:B---3--:R-:W-:Y:S04]  /*bee0*/  IMAD.IADD R77, R77, 0x1, -R80 ;  /* 0x000000014d4d7824 */ /* 0x008fe800078e0a50 */
[-C--:B-----5:R-:W-:Y:S01]  /*bef0*/  IMAD.WIDE.U32 R82, R77, R74.reuse, R82 ;  /* 0x0000004a4d527225 */ /* 0x0a0fe200078e0052 */
[----:B------:R-:W-:Y:S05]  /*bf00*/  SHF.R.S32.HI R81, RZ, 0x1f, R77 ;  /* 0x0000001fff517819 */ /* 0x000fea000001144d */
[----:B------:R-:W-:Y:S01]  /*bf10*/  IMAD R78, R81, R74, RZ ;  /* 0x0000004a514e7224 */ /* 0x000fe200078e02ff */
[----:B------:R-:W-:Y:S03]  /*bf20*/  MOV R74, R82 ;  /* 0x00000052004a7202 */ /* 0x000fe60000000f00 */
[----:B------:R-:W-:Y:S04]  /*bf30*/  IMAD R78, R77, R75, R78 ;  /* 0x0000004b4d4e7224 */ /* 0x000fe800078e024e */
[----:B------:R-:W-:Y:S07]  /*bf40*/  IMAD.IADD R75, R83, 0x1, R78 ;  /* 0x00000001534b7824 */ /* 0x000fee00078e024e */
.L_x_4943:
[----:B------:R2:W-:Y:S01]  /*bf50*/  @P2 STS [R124+0x1000], RZ ;  /* 0x001000ff7c002388 */ /* 0x0005e20000000800 */
[----:B------:R-:W-:Y:S01]  /*bf60*/  LEA R80, P5, R74, R132, 0x1 ;  /* 0x000000844a507211 */ /* 0x000fe200078a08ff */
[----:B------:R-:W-:Y:S01]  /*bf70*/  @!P2 IMAD.WIDE.U32 R68, R76, 0x60, R74 ;  /* 0x000000604c44a825 */ /* 0x000fe200078e004a */
[----:B------:R-:W-:Y:S01]  /*bf80*/  @!P2 IADD3 R65, P0, R121, R74, RZ ;  /* 0x0000004a7941a210 */ /* 0x000fe20007f1e0ff */
[----:B------:R2:W-:Y:S01]  /*bf90*/  @P2 STS [R124+0x1004], RZ ;  /* 0x001004ff7c002388 */ /* 0x0005e20000000800 */
[-CC-:B------:R-:W-:Y:S01]  /*bfa0*/  LEA.HI.X R81, R74, R133.reuse, R75.reuse, 0x1, P5 ;  /* 0x000000854a517211 */ /* 0x180fe200028f0c4b */
[----:B----4-:R-:W-:Y:S01]  /*bfb0*/  @!P2 IMAD R67, R70, 0x60, RZ ;  /* 0x000000604643a824 */ /* 0x010fe200078e02ff */
[-C--:B------:R-:W-:Y:S01]  /*bfc0*/  @!P2 LEA R78, P4, R65, R132.reuse, 0x1 ;  /* 0x00000084414ea211 */ /* 0x080fe200078808ff */
[----:B------:R2:W-:Y:S01]  /*bfd0*/  @P2 STS.64 [R124+0x1008], RZ ;  /* 0x001008ff7c002388 */ /* 0x0005e20000000a00 */
[----:B------:R-:W-:Y:S01]  /*bfe0*/  @!P2 IMAD.X R70, R120, 0x1, R75, P0 ;  /* 0x000000017846a824 */ /* 0x000fe200000e064b */
[----:B------:R-:W-:Y:S01]  /*bff0*/  @!P2 LEA R82, P0, R68, R132, 0x1 ;  /* 0x000000844452a211 */ /* 0x000fe200078008ff */
[----:B------:R-:W-:Y:S01]  /*c000*/  @!P2 IMAD.IADD R67, R67, 0x1, R69 ;  /* 0x000000014343a824 */ /* 0x000fe200078e0245 */
[----:B------:R-:W-:Y:S01]  /*c010*/  @!PT LDS RZ, [RZ] ;  /* 0x00000000fffff984 */ /* 0x000fe20000000800 */
[----:B------:R-:W-:Y:S01]  /*c020*/  @!PT LDS RZ, [RZ] ;  /* 0x00000000fffff984 */ /* 0x000fe20000000800 */
[----:B------:R-:W-:Y:S01]  /*c030*/  @!PT LDS RZ, [RZ] ;  /* 0x00000000fffff984 */ /* 0x000fe20000000800 */
[----:B------:R2:W-:Y:S01]  /*c040*/  @!P2 LDGSTS.E.BYPASS.LTC128B.128 [R124+0x1000], desc[UR6][R80.64] ;  /* 0x01000000507cafae */ /* 0x0005e2000b901d46 */
[C---:B------:R-:W-:Y:S02]  /*c050*/  @!P2 LEA R66, P3, R76.reuse, R74, 0x6 ;  /* 0x0000004a4c42a211 */ /* 0x040fe400078630ff */
[----:B------:R-:W-:Y:S01]  /*c060*/  @!P2 LEA.HI.X R79, R65, R133, R70, 0x1, P4 ;  /* 0x00000085414fa211 */ /* 0x000fe200020f0c46 */
[----:B------:R2:W-:Y:S01]  /*c070*/  @P2 STS.128 [R124+0x1800], RZ ;  /* 0x001800ff7c002388 */ /* 0x0005e20000000c00 */
[----:B---3--:R-:W-:Y:S02]  /*c080*/  @!P2 LEA.HI.X R72, R76, R75, R72, 0x6, P3 ;  /* 0x0000004b4c48a211 */ /* 0x008fe400018f3448 */
[----:B------:R-:W-:Y:S01]  /*c090*/  @!P2 LEA R76, P3, R66, R132, 0x1 ;  /* 0x00000084424ca211 */ /* 0x000fe200078608ff */
        /* <DEDUP_REMOVED lines=19> */
.L_x_4942:
[----:B------:R-:W-:Y:S01]  /*c1d0*/  LEA R72, R98, R99, 0x7 ;  /* 0x0000006362487211 */ /* 0x000fe200078e38ff */
[----:B------:R-:W-:Y:S03]  /*c1e0*/  LDSM.16.MT88.4 R140, [R134+0x3000] ;  /* 0x00300000868c783b */ /* 0x000fe60000004200 */
[----:B------:R-:W-:Y:S02]  /*c1f0*/  I2FP.F32.S32 R69, R72 ;  /* 0x0000004800457245 */ /* 0x000fe40000201400 */
[C---:B------:R-:W-:Y:S02]  /*c200*/  IADD3 R71, R72.reuse, 0x1, RZ ;  /* 0x0000000148477810 */ /* 0x040fe40007ffe0ff */
[----:B------:R-:W-:Y:S01]  /*c210*/  IADD3 R73, R72, 0x8, RZ ;  /* 0x0000000848497810 */ /* 0x000fe20007ffe0ff */
[C---:B------:R-:W-:Y:S01]  /*c220*/  FFMA.FTZ R0, R96.reuse, R69, R0 ;  /* 0x0000004560007223 */ /* 0x040fe20000010000 */
[----:B------:R-:W-:Y:S01]  /*c230*/  I2FP.F32.S32 R71, R71 ;  /* 0x0000004700477245 */ /* 0x000fe20000201400 */
[----:B------:R-:W-:Y:S01]  /*c240*/  FFMA.FTZ R2, R96, R69, R2 ;  /* 0x0000004560027223 */ /* 0x000fe20000010002 */
[----:B------:R-:W-:Y:S01]  /*c250*/  I2FP.F32.S32 R69, R73 ;  /* 0x0000004900457245 */ /* 0x000fe20000201400 */
[----:B--2---:R-:W-:Y:S01]  /*c260*/  LDSM.16.MT88.4 R80, [R126+0x3400] ;  /* 0x003400007e50783b */ /* 0x004fe20000004200 */
[----:B------:R-:W-:Y:S01]  /*c270*/  IADD3 R74, R72, 0x9, RZ ;  /* 0x00000009484a7810 */ /* 0x000fe20007ffe0ff */
[CC--:B------:R-:W-:Y:S01]  /*c280*/  FFMA.FTZ R3, R96.reuse, R71.reuse, R3 ;  /* 0x0000004760037223 */ /* 0x0c0fe20000010003 */
[C---:B------:R-:W-:Y:S01]  /*c290*/  FFMA.FTZ R4, R96.reuse, R71, R4 ;  /* 0x0000004760047223 */ /* 0x040fe20000010004 */
[CC--:B------:R-:W-:Y:S01]  /*c2a0*/  FFMA.FTZ R5, R96.reuse, R69.reuse, R5 ;  /* 0x0000004560057223 */ /* 0x0c0fe20000010005 */
[----:B------:R-:W-:Y:S01]  /*c2b0*/  FFMA.FTZ R6, R96, R69, R6 ;  /* 0x0000004560067223 */ /* 0x000fe20000010006 */
[----:B------:R-:W-:Y:S02]  /*c2c0*/  I2FP.F32.S32 R71, R74 ;  /* 0x0000004a00477245 */ /* 0x000fe40000201400 */
[----:B------:R-:W-:Y:S01]  /*c2d0*/  LDSM.16.MT88.4 R148, [R134+0x3400] ;  /* 0x003400008694783b */ /* 0x000fe20000004200 */
[----:B------:R-:W-:Y:S02]  /*c2e0*/  FMNMX.FTZ R75, R2, R100, !PT ;  /* 0x00000064024b7209 */ /* 0x000fe40007810000 */
[CC--:B------:R-:W-:Y:S01]  /*c2f0*/  FFMA.FTZ R7, R96.reuse, R71.reuse, R7 ;  /* 0x0000004760077223 */ /* 0x0c0fe20000010007 */
[----:B------:R-:W-:Y:S01]  /*c300*/  FFMA.FTZ R8, R96, R71, R8 ;  /* 0x0000004760087223 */ /* 0x000fe20000010008 */
[----:B------:R-:W-:Y:S02]  /*c310*/  FMNMX.FTZ R75, R4, R75, !PT ;  /* 0x0000004b044b7209 */ /* 0x000fe40007810000 */
[----:B------:R-:W-:Y:S02]  /*c320*/  IADD3 R73, R72, 0x10, RZ ;  /* 0x0000001048497810 */ /* 0x000fe40007ffe0ff */
[----:B------:R-:W-:Y:S02]  /*c330*/  FMNMX.FTZ R75, R6, R75, !PT ;  /* 0x0000004b064b7209 */ /* 0x000fe40007810000 */
[----:B------:R-:W-:Y:S02]  /*c340*/  I2FP.F32.S32 R69, R73 ;  /* 0x0000004900457245 */ /* 0x000fe40000201400 */
[----:B------:R-:W-:Y:S02]  /*c350*/  FMNMX.FTZ R75, R8, R75, !PT ;  /* 0x0000004b084b7209 */ /* 0x000fe40007810000 */
[----:B------:R-:W-:Y:S01]  /*c360*/  IADD3 R74, R72, 0x11, RZ ;  /* 0x00000011484a7810 */ /* 0x000fe20007ffe0ff */
[CC--:B-1----:R-:W-:Y:S01]  /*c370*/  FFMA.FTZ R9, R96.reuse, R69.reuse, R9 ;  /* 0x0000004560097223 */ /* 0x0c2fe20000010009 */
[----:B------:R-:W-:Y:S01]  /*c380*/  FFMA.FTZ R10, R96, R69, R10 ;  /* 0x00000045600a7223 */ /* 0x000fe2000001000a */
[C---:B------:R-:W-:Y:S02]  /*c390*/  IADD3 R73, R72.reuse, 0x18, RZ ;  /* 0x0000001848497810 */ /* 0x040fe40007ffe0ff */
[----:B------:R-:W-:Y:S02]  /*c3a0*/  I2FP.F32.S32 R71, R74 ;  /* 0x0000004a00477245 */ /* 0x000fe40000201400 */
[----:B------:R-:W-:Y:S02]  /*c3b0*/  I2FP.F32.S32 R69, R73 ;  /* 0x0000004900457245 */ /* 0x000fe40000201400 */
[----:B------:R-:W-:Y:S01]  /*c3c0*/  IADD3 R74, R72, 0x19, RZ ;  /* 0x00000019484a7810 */ /* 0x000fe20007ffe0ff */
[-C--:B------:R-:W-:Y:S01]  /*c3d0*/  FFMA.FTZ R11, R96, R71.reuse, R11 ;  /* 0x00000047600b7223 */ /* 0x080fe2000001000b */
[----:B------:R-:W-:Y:S01]  /*c3e0*/  IADD3 R73, R72, 0x20, RZ ;  /* 0x0000002048497810 */ /* 0x000fe20007ffe0ff */
[C---:B------:R-:W-:Y:S01]  /*c3f0*/  FFMA.FTZ R12, R96.reuse, R71, R12 ;  /* 0x00000047600c7223 */ /* 0x040fe2000001000c */
[CC--:B------:R-:W-:Y:S01]  /*c400*/  FFMA.FTZ R13, R96.reuse, R69.reuse, R13 ;  /* 0x00000045600d7223 */ /* 0x0c0fe2000001000d */
[----:B------:R-:W-:Y:S01]  /*c410*/  FFMA.FTZ R14, R96, R69, R14 ;  /* 0x00000045600e7223 */ /* 0x000fe2000001000e */
[----:B------:R-:W-:Y:S02]  /*c420*/  I2FP.F32.S32 R71, R74 ;  /* 0x0000004a00477245 */ /* 0x000fe40000201400 */
[----:B------:R-:W-:Y:S02]  /*c430*/  IADD3 R74, R72, 0x21, RZ ;  /* 0x00000021484a7810 */ /* 0x000fe40007ffe0ff */
        /* <DEDUP_REMOVED lines=9> */
[CC--:B------:R-:W-:Y:S01]  /*c4d0*/  FFMA.FTZ R19, R96.reuse, R71.reuse, R19 ;  /* 0x0000004760137223 */ /* 0x0c0fe20000010013 */
[----:B------:R-:W-:Y:S01]  /*c4e0*/  I2FP.F32.S32 R65, R74 ;  /* 0x0000004a00417245 */ /* 0x000fe20000201400 */
[----:B------:R-:W-:Y:S01]  /*c4f0*/  FFMA.FTZ R20, R96, R71, R20 ;  /* 0x0000004760147223 */ /* 0x000fe20000010014 */
[----:B------:R-:W-:Y:S01]  /*c500*/  IADD3 R73, R72, 0x30, RZ ;  /* 0x0000003048497810 */ /* 0x000fe20007ffe0ff */
[CC--:B------:R-:W-:Y:S01]  /*c510*/  FFMA.FTZ R21, R96.reuse, R69.reuse, R21 ;  /* 0x0000004560157223 */ /* 0x0c0fe20000010015 */
[C---:B------:R-:W-:Y:S01]  /*c520*/  FFMA.FTZ R22, R96.reuse, R69, R22 ;  /* 0x0000004560167223 */ /* 0x040fe20000010016 */
[CC--:B------:R-:W-:Y:S01]  /*c530*/  FFMA.FTZ R23, R96.reuse, R65.reuse, R23 ;  /* 0x0000004160177223 */ /* 0x0c0fe20000010017 */
[----:B------:R-:W-:Y:S01]  /*c540*/  FFMA.FTZ R24, R96, R65, R24 ;  /* 0x0000004160187223 */ /* 0x000fe20000010018 */
[----:B------:R-:W-:Y:S02]  /*c550*/  I2FP.F32.S32 R66, R73 ;  /* 0x0000004900427245 */ /* 0x000fe40000201400 */
[C---:B------:R-:W-:Y:S02]  /*c560*/  IADD3 R71, R72.reuse, 0x31, RZ ;  /* 0x0000003148477810 */ /* 0x040fe40007ffe0ff */
[----:B------:R-:W-:Y:S01]  /*c570*/  IADD3 R65, R72, 0x38, RZ ;  /* 0x0000003848417810 */ /* 0x000fe20007ffe0ff */
[CC--:B------:R-:W-:Y:S01]  /*c580*/  FFMA.FTZ R25, R96.reuse, R66.reuse, R25 ;  /* 0x0000004260197223 */ /* 0x0c0fe20000010019 */
[----:B------:R-:W-:Y:S01]  /*c590*/  FFMA.FTZ R26, R96, R66, R26 ;  /* 0x00000042601a7223 */ /* 0x000fe2000001001a */
[----:B------:R-:W-:Y:S02]  /*c5a0*/  I2FP.F32.S32 R67, R71 ;  /* 0x0000004700437245 */ /* 0x000fe40000201400 */
[----:B------:R-:W-:Y:S02]  /*c5b0*/  I2FP.F32.S32 R65, R65 ;  /* 0x0000004100417245 */ /* 0x000fe40000201400 */
[----:B------:R-:W-:Y:S01]  /*c5c0*/  FMNMX.FTZ R66, R0, R101, !PT ;  /* 0x0000006500427209 */ /* 0x000fe20007810000 */
[CC--:B------:R-:W-:Y:S01]  /*c5d0*/  FFMA.FTZ R27, R96.reuse, R67.reuse, R27 ;  /* 0x00000043601b7223 */ /* 0x0c0fe2000001001b */
[C---:B------:R-:W-:Y:S01]  /*c5e0*/  FFMA.FTZ R28, R96.reuse, R67, R28 ;  /* 0x00000043601c7223 */ /* 0x040fe2000001001c */
[CC--:B------:R-:W-:Y:S01]  /*c5f0*/  FFMA.FTZ R29, R96.reuse, R65.reuse, R29 ;  /* 0x00000041601d7223 */ /* 0x0c0fe2000001001d */
[----:B------:R-:W-:Y:S01]  /*c600*/  FFMA.FTZ R30, R96, R65, R30 ;  /* 0x00000041601e7223 */ /* 0x000fe2000001001e */
        /* <DEDUP_REMOVED lines=16> */
[C---:B------:R-:W-:Y:S02]  /*c710*/  IADD3 R65, R72.reuse, 0x41, RZ ;  /* 0x0000004148417810 */ /* 0x040fe40007ffe0ff */
[----:B------:R-:W-:Y:S02]  /*c720*/  IADD3 R66, R72, 0x49, RZ ;  /* 0x0000004948427810 */ /* 0x000fe40007ffe0ff */
[----:B------:R-:W-:Y:S02]  /*c730*/  I2FP.F32.S32 R65, R65 ;  /* 0x0000004100417245 */ /* 0x000fe40000201400 */
[----:B------:R-:W-:Y:S02]  /*c740*/  FMNMX.FTZ R68, R15, R68, !PT ;  /* 0x000000440f447209 */ /* 0x000fe40007810000 */
[----:B------:R-:W-:Y:S01]  /*c750*/  FMNMX.FTZ R75, R10, R75, !PT ;  /* 0x0000004b0a4b7209 */ /* 0x000fe20007810000 */
        /* <DEDUP_REMOVED lines=16> */
[CC--:B------:R-:W-:Y:S01]  /*c860*/  FFMA.FTZ R43, R96.reuse, R67.reuse, R43 ;  /* 0x00000043602b7223 */ /* 0x0c0fe2000001002b */
[----:B------:R-:W-:Y:S01]  /*c870*/  FFMA.FTZ R44, R96, R67, R44 ;  /* 0x00000043602c7223 */ /* 0x000fe2000001002c */
[C---:B------:R-:W-:Y:S02]  /*c880*/  IADD3 R67, R72.reuse, 0x60, RZ ;  /* 0x0000006048437810 */ /* 0x040fe40007ffe0ff */
[----:B------:R-:W-:Y:S02]  /*c890*/  FMNMX.FTZ R68, R19, R68, !PT ;  /* 0x0000004413447209 */ /* 0x000fe40007810000 */
[----:B------:R-:W-:Y:S02]  /*c8a0*/  I2FP.F32.S32 R65, R66 ;  /* 0x0000004200417245 */ /* 0x000fe40000201400 */
[----:B------:R-:W-:Y:S02]  /*c8b0*/  FMNMX.FTZ R68, R21, R68, !PT ;  /* 0x0000004415447209 */ /* 0x000fe40007810000 */
[----:B------:R-:W-:Y:S01]  /*c8c0*/  IADD3 R66, R72, 0x61, RZ ;  /* 0x0000006148427810 */ /* 0x000fe20007ffe0ff */
[CC--:B------:R-:W-:Y:S01]  /*c8d0*/  FFMA.FTZ R45, R96.reuse, R65.reuse, R45 ;  /* 0x00000041602d7223 */ /* 0x0c0fe2000001002d */
        /* <DEDUP_REMOVED lines=9> */
[C---:B------:R-:W-:Y:S01]  /*c970*/  FFMA.FTZ R48, R96.reuse, R65, R48 ;  /* 0x0000004160307223 */ /* 0x040fe20000010030 */
[----:B------:R-:W-:Y:S01]  /*c980*/  I2FP.F32.S32 R65, R66 ;  /* 0x0000004200417245 */ /* 0x000fe20000201400 */
[CC--:B------:R-:W-:Y:S01]  /*c990*/  FFMA.FTZ R49, R96.reuse, R67.reuse, R49 ;  /* 0x0000004360317223 */ /* 0x0c0fe20000010031 */
[----:B------:R-:W-:Y:S01]  /*c9a0*/  FMNMX.FTZ R68, R31, R68, !PT ;  /* 0x000000441f447209 */ /* 0x000fe20007810000 */
[----:B------:R-:W-:Y:S01]  /*c9b0*/  FFMA.FTZ R50, R96, R67, R50 ;  /* 0x0000004360327223 */ /* 0x000fe20000010032 */
[----:B------:R-:W-:Y:S01]  /*c9c0*/  IADD3 R67, R72, 0x69, RZ ;  /* 0x0000006948437810 */ /* 0x000fe20007ffe0ff */
[CC--:B------:R-:W-:Y:S01]  /*c9d0*/  FFMA.FTZ R51, R96.reuse, R65.reuse, R51 ;  /* 0x0000004160337223 */ /* 0x0c0fe20000010033 */
[----:B------:R-:W-:Y:S01]  /*c9e0*/  FMNMX.FTZ R68, R33, R68, !PT ;  /* 0x0000004421447209 */ /* 0x000fe20007810000 */
[----:B------:R-:W-:Y:S01]  /*c9f0*/  FFMA.FTZ R52, R96, R65, R52 ;  /* 0x0000004160347223 */ /* 0x000fe20000010034 */
[C---:B------:R-:W-:Y:S02]  /*ca00*/  IADD3 R65, R72.reuse, 0x68, RZ ;  /* 0x0000006848417810 */ /* 0x040fe40007ffe0ff */
[----:B------:R-:W-:Y:S02]  /*ca10*/  FMNMX.FTZ R68, R35, R68, !PT ;  /* 0x0000004423447209 */ /* 0x000fe40007810000 */
[----:B------:R-:W-:Y:S02]  /*ca20*/  IADD3 R66, R72, 0x70, RZ ;  /* 0x0000007048427810 */ /* 0x000fe40007ffe0ff */
[----:B------:R-:W-:Y:S02]  /*ca30*/  FMNMX.FTZ R68, R37, R68, !PT ;  /* 0x0000004425447209 */ /* 0x000fe40007810000 */
[----:B------:R-:W-:Y:S02]  /*ca40*/  I2FP.F32.S32 R67, R67 ;  /* 0x0000004300437245 */ /* 0x000fe40000201400 */
[----:B------:R-:W-:Y:S02]  /*ca50*/  FMNMX.FTZ R68, R39, R68, !PT ;  /* 0x0000004427447209 */ /* 0x000fe40007810000 */
[----:B------:R-:W-:Y:S02]  /*ca60*/  I2FP.F32.S32 R65, R65 ;  /* 0x0000004100417245 */ /* 0x000fe40000201400 */
[----:B------:R-:W-:Y:S02]  /*ca70*/  FMNMX.FTZ R68, R41, R68, !PT ;  /* 0x0000004429447209 */ /* 0x000fe40007810000 */
[----:B------:R-:W-:Y:S01]  /*ca80*/  FMNMX.FTZ R75, R14, R75, !PT ;  /* 0x0000004b0e4b7209 */ /* 0x000fe20007810000 */
[CC--:B------:R-:W-:Y:S01]  /*ca90*/  FFMA.FTZ R53, R96.reuse, R65.reuse, R53 ;  /* 0x0000004160357223 */ /* 0x0c0fe20000010035 */
[----:B------:R-:W-:Y:S01]  /*caa0*/  FMNMX.FTZ R68, R43, R68, !PT ;  /* 0x000000442b447209 */ /* 0x000fe20007810000 */
[C---:B------:R-:W-:Y:S01]  /*cab0*/  FFMA.FTZ R54, R96.reuse, R65, R54 ;  /* 0x0000004160367223 */ /* 0x040fe20000010036 */
[----:B------:R-:W-:Y:S01]  /*cac0*/  FFMA.FTZ R55, R96, R67, R55 ;  /* 0x0000004360377223 */ /* 0x000fe20000010037 */
[----:B------:R-:W-:Y:S01]  /*cad0*/  FMNMX.FTZ R75, R16, R75, !PT ;  /* 0x0000004b104b7209 */ /* 0x000fe20007810000 */
[----:B------:R-:W-:Y:S01]  /*cae0*/  FFMA.FTZ R56, R96, R67, R56 ;  /* 0x0000004360387223 */ /* 0x000fe20000010038 */
        /* <DEDUP_REMOVED lines=33> */
[CC--:B------:R-:W-:Y:S01]  /*cd00*/  FFMA.FTZ R61, R96.reuse, R67.reuse, R61 ;  /* 0x00000043603d7223 */ /* 0x0c0fe2000001003d */
[C---:B------:R-:W-:Y:S01]  /*cd10*/  FFMA.FTZ R62, R96.reuse, R67, R62 ;  /* 0x00000043603e7223 */ /* 0x040fe2000001003e */
[----:B------:R-:W-:Y:S01]  /*cd20*/  FMNMX.FTZ R68, R59, R68, !PT ;  /* 0x000000443b447209 */ /* 0x000fe20007810000 */
[CC--:B------:R-:W-:Y:S01]  /*cd30*/  FFMA.FTZ R63, R96.reuse, R66.reuse, R63 ;  /* 0x00000042603f7223 */ /* 0x0c0fe2000001003f */
[----:B------:R-:W-:Y:S01]  /*cd40*/  FFMA.FTZ R64, R96, R66, R64 ;  /* 0x0000004260407223 */ /* 0x000fe20000010040 */
[----:B------:R-:W-:Y:S02]  /*cd50*/  FMNMX.FTZ R75, R48, R75, !PT ;  /* 0x0000004b304b7209 */ /* 0x000fe40007810000 */
[----:B------:R-:W-:Y:S02]  /*cd60*/  FMNMX.FTZ R68, R61, R68, !PT ;  /* 0x000000443d447209 */ /* 0x000fe40007810000 */
        /* <DEDUP_REMOVED lines=22> */
[----:B------:R-:W-:Y:S01]  /*ced0*/  MUFU.EX2 R68, R72 ;  /* 0x0000004800447308 */ /* 0x000fe20000000800 */
[----:B------:R-:W-:Y:S01]  /*cee0*/  FSEL R66, R66, RZ, P0 ;  /* 0x000000ff42427208 */ /* 0x000fe20000000000 */
[----:B------:R-:W-:Y:S01]  /*cef0*/  FMUL.FTZ R71, R69, UR4 ;  /* 0x0000000445477c20 */ /* 0x000fe20008410000 */
[----:B------:R-:W-:Y:S03]  /*cf00*/  FSETP.NEU.FTZ.AND P0, PT, R65, -INF , PT ;  /* 0xff8000004100780b */ /* 0x000fe60003f1d000 */
[--C-:B------:R-:W-:Y:S01]  /*cf10*/  FFMA.FTZ R76, R3, UR4, -R66.reuse ;  /* 0x00000004034c7c23 */ /* 0x100fe20008010842 */
[--C-:B------:R-:W-:Y:S03]  /*cf20*/  FFMA.FTZ R70, R7, UR4, -R66.reuse ;  /* 0x0000000407467c23 */ /* 0x100fe60008010842 */
[----:B------:R-:W1:Y:S01]  /*cf30*/  MUFU.EX2 R69, R71 ;  /* 0x0000004700457308 */ /* 0x000e620000000800 */
[--C-:B------:R-:W-:Y:S01]  /*cf40*/  FFMA.FTZ R139, R27, UR4, -R66.reuse ;  /* 0x000000041b8b7c23 */ /* 0x100fe20008010842 */
[--C-:B------:R-:W-:Y:S01]  /*cf50*/  FFMA.FTZ R164, R21, UR4, -R66.reuse ;  /* 0x0000000415a47c23 */ /* 0x100fe20008010842 */
[----:B------:R-:W-:Y:S01]  /*cf60*/  FMUL.FTZ R21, R65, UR4 ;  /* 0x0000000441157c20 */ /* 0x000fe20008410000 */
[--C-:B------:R-:W-:Y:S01]  /*cf70*/  FFMA.FTZ R162, R25, UR4, -R66.reuse ;  /* 0x0000000419a27c23 */ /* 0x100fe20008010842 */
[--C-:B------:R-:W-:Y:S01]  /*cf80*/  FFMA.FTZ R135, R29, UR4, -R66.reuse ;  /* 0x000000041d877c23 */ /* 0x100fe20008010842 */
[--C-:B------:R-:W-:Y:S01]  /*cf90*/  FFMA.FTZ R160, R31, UR4, -R66.reuse ;  /* 0x000000041fa07c23 */ /* 0x100fe20008010842 */
[--C-:B------:R-:W-:Y:S03]  /*cfa0*/  FFMA.FTZ R158, R33, UR4, -R66.reuse ;  /* 0x00000004219e7c23 */ /* 0x100fe60008010842 */
[----:B------:R2:W-:Y:S01]  /*cfb0*/  MUFU.EX2 R74, R76 ;  /* 0x0000004c004a7308 */ /* 0x0005e20000000800 */
[----:B------:R-:W-:Y:S01]  /*cfc0*/  FSEL R21, R21, RZ, P0 ;  /* 0x000000ff15157208 */ /* 0x000fe20000000000 */
        /* <DEDUP_REMOVED lines=13> */
[C---:B-1----:R-:W-:Y:S03]  /*d0a0*/  FMUL.FTZ R116, R69.reuse, R116 ;  /* 0x0000007445747220 */ /* 0x042fe60000410000 */
[----:B------:R1:W-:Y:S01]  /*d0b0*/  MUFU.EX2 R8, R25 ;  /* 0x0000001900087308 */ /* 0x0003e20000000800 */
[----:B--2---:R-:W2:Y:S01]  /*d0c0*/  LDSM.16.MT88.4 R76, [R126+0x3000] ;  /* 0x003000007e4c783b */ /* 0x004ea20000004200 */
[----:B------:R-:W-:Y:S01]  /*d0d0*/  FMUL.FTZ R117, R69, R117 ;  /* 0x0000007545757220 */ /* 0x000fe20000410000 */
[C---:B------:R-:W-:Y:S01]  /*d0e0*/  FMUL.FTZ R118, R68.reuse, R118 ;  /* 0x0000007644767220 */ /* 0x040fe20000410000 */
[C---:B------:R-:W-:Y:S01]  /*d0f0*/  FMUL.FTZ R119, R68.reuse, R119 ;  /* 0x0000007744777220 */ /* 0x040fe20000410000 */
[--C-:B------:R-:W-:Y:S01]  /*d100*/  FFMA.FTZ R157, R15, UR4, -R66.reuse ;  /* 0x000000040f9d7c23 */ /* 0x100fe20008010842 */
[C---:B------:R-:W-:Y:S01]  /*d110*/  FMUL.FTZ R112, R69.reuse, R112 ;  /* 0x0000007045707220 */ /* 0x040fe20000410000 */
[----:B------:R-:W-:Y:S03]  /*d120*/  FMUL.FTZ R113, R69, R113 ;  /* 0x0000007145717220 */ /* 0x000fe60000410000 */
[----:B------:R4:W5:Y:S01]  /*d130*/  MUFU.EX2 R5, R70 ;  /* 0x0000004600057308 */ /* 0x0009620000000800 */
[--C-:B---3--:R-:W-:Y:S01]  /*d140*/  FFMA.FTZ R75, R39, UR4, -R66.reuse ;  /* 0x00000004274b7c23 */ /* 0x108fe20008010842 */
[C---:B------:R-:W-:Y:S01]  /*d150*/  FMUL.FTZ R114, R68.reuse, R114 ;  /* 0x0000007244727220 */ /* 0x040fe20000410000 */
[C---:B------:R-:W-:Y:S01]  /*d160*/  FMUL.FTZ R115, R68.reuse, R115 ;  /* 0x0000007344737220 */ /* 0x040fe20000410000 */
[C---:B------:R-:W-:Y:S01]  /*d170*/  FMUL.FTZ R108, R69.reuse, R108 ;  /* 0x0000006c456c7220 */ /* 0x040fe20000410000 */
[C---:B------:R-:W-:Y:S01]  /*d180*/  FMUL.FTZ R109, R69.reuse, R109 ;  /* 0x0000006d456d7220 */ /* 0x040fe20000410000 */
[C---:B------:R-:W-:Y:S01]  /*d190*/  FMUL.FTZ R110, R68.reuse, R110 ;  /* 0x0000006e446e7220 */ /* 0x040fe20000410000 */
[----:B------:R-:W-:Y:S03]  /*d1a0*/  FMUL.FTZ R111, R68, R111 ;  /* 0x0000006f446f7220 */ /* 0x000fe60000410000 */
[----:B------:R3:W-:Y:S01]  /*d1b0*/  MUFU.EX2 R13, R33 ;  /* 0x00000021000d7308 */ /* 0x0007e20000000800 */
[--C-:B-1----:R-:W-:Y:S01]  /*d1c0*/  FFMA.FTZ R25, R20, UR4, -R21.reuse ;  /* 0x0000000414197c23 */ /* 0x102fe20008010815 */
[C---:B------:R-:W-:Y:S01]  /*d1d0*/  FMUL.FTZ R104, R69.reuse, R104 ;  /* 0x0000006845687220 */ /* 0x040fe20000410000 */
[----:B------:R-:W-:Y:S01]  /*d1e0*/  FMUL.FTZ R105, R69, R105 ;  /* 0x0000006945697220 */ /* 0x000fe20000410000 */
[C---:B------:R-:W-:Y:S01]  /*d1f0*/  FMUL.FTZ R106, R68.reuse, R106 ;  /* 0x0000006a446a7220 */ /* 0x040fe20000410000 */
[----:B------:R-:W-:Y:S01]  /*d200*/  FMUL.FTZ R107, R68, R107 ;  /* 0x0000006b446b7220 */ /* 0x000fe20000410000 */
[--C-:B------:R-:W-:Y:S01]  /*d210*/  FFMA.FTZ R159, R17, UR4, -R66.reuse ;  /* 0x00000004119f7c23 */ /* 0x100fe20008010842 */
[--C-:B------:R-:W-:Y:S03]  /*d220*/  FFMA.FTZ R155, R19, UR4, -R66.reuse ;  /* 0x00000004139b7c23 */ /* 0x100fe60008010842 */
[----:B------:R1:W-:Y:S01]  /*d230*/  MUFU.EX2 R11, R31 ;  /* 0x0000001f000b7308 */ /* 0x0003e20000000800 */
[--C-:B----4-:R-:W-:Y:S01]  /*d240*/  FFMA.FTZ R70, R37, UR4, -R66.reuse ;  /* 0x0000000425467c23 */ /* 0x110fe20008010842 */
[----:B-----5:R-:W-:Y:S01]  /*d250*/  F2FP.F16.F32.PACK_AB R146, R5, R3 ;  /* 0x000000030592723e */ /* 0x020fe200000000ff */
[--C-:B------:R-:W-:Y:S01]  /*d260*/  FFMA.FTZ R153, R23, UR4, -R66.reuse ;  /* 0x0000000417997c23 */ /* 0x100fe20008010842 */
[--C-:B------:R-:W-:Y:S01]  /*d270*/  FFMA.FTZ R23, R35, UR4, -R66.reuse ;  /* 0x0000000423177c23 */ /* 0x100fe20008010842 */
[--C-:B------:R-:W-:Y:S01]  /*d280*/  FFMA.FTZ R100, R41, UR4, -R66.reuse ;  /* 0x0000000429647c23 */ /* 0x100fe20008010842 */
[--C-:B------:R-:W-:Y:S01]  /*d290*/  FFMA.FTZ R101, R43, UR4, -R66.reuse ;  /* 0x000000042b657c23 */ /* 0x100fe20008010842 */
[--C-:B------:R-:W-:Y:S03]  /*d2a0*/  FFMA.FTZ R45, R45, UR4, -R66.reuse ;  /* 0x000000042d2d7c23 */ /* 0x100fe60008010842 */
[----:B------:R4:W5:Y:S01]  /*d2b0*/  MUFU.EX2 R9, R29 ;  /* 0x0000001d00097308 */ /* 0x0009620000000800 */
[--C-:B---3--:R-:W-:Y:S01]  /*d2c0*/  FFMA.FTZ R33, R28, UR4, -R21.reuse ;  /* 0x000000041c217c23 */ /* 0x108fe20008010815 */
[--C-:B------:R-:W-:Y:S01]  /*d2d0*/  FFMA.FTZ R44, R44, UR4, -R21.reuse ;  /* 0x000000042c2c7c23 */ /* 0x100fe20008010815 */
[--C-:B------:R-:W-:Y:S01]  /*d2e0*/  FFMA.FTZ R46, R46, UR4, -R21.reuse ;  /* 0x000000042e2e7c23 */ /* 0x100fe20008010815 */
[--C-:B------:R-:W-:Y:S01]  /*d2f0*/  FFMA.FTZ R47, R49, UR4, -R66.reuse ;  /* 0x00000004312f7c23 */ /* 0x100fe20008010842 */
[--C-:B------:R-:W-:Y:S01]  /*d300*/  FFMA.FTZ R49, R53, UR4, -R66.reuse ;  /* 0x0000000435317c23 */ /* 0x100fe20008010842 */
[--C-:B------:R-:W-:Y:S01]  /*d310*/  FFMA.FTZ R53, R16, UR4, -R21.reuse ;  /* 0x0000000410357c23 */ /* 0x100fe20008010815 */
[--C-:B------:R-:W-:Y:S03]  /*d320*/  FFMA.FTZ R156, R59, UR4, -R66.reuse ;  /* 0x000000043b9c7c23 */ /* 0x100fe60008010842 */
[----:B------:R-:W-:Y:S01]  /*d330*/  MUFU.EX2 R4, R27 ;  /* 0x0000001b00047308 */ /* 0x000fe20000000800 */
[--C-:B-1----:R-:W-:Y:S01]  /*d340*/  FFMA.FTZ R31, R24, UR4, -R21.reuse ;  /* 0x00000004181f7c23 */ /* 0x102fe20008010815 */
[--C-:B------:R-:W-:Y:S01]  /*d350*/  FFMA.FTZ R59, R12, UR4, -R21.reuse ;  /* 0x000000040c3b7c23 */ /* 0x100fe20008010815 */
[--C-:B------:R-:W-:Y:S01]  /*d360*/  FFMA.FTZ R152, R51, UR4, -R66.reuse ;  /* 0x0000000433987c23 */ /* 0x100fe20008010842 */
[--C-:B------:R-:W-:Y:S01]  /*d370*/  FFMA.FTZ R51, R57, UR4, -R66.reuse ;  /* 0x0000000439337c23 */ /* 0x100fe20008010842 */
[--C-:B------:R-:W-:Y:S01]  /*d380*/  FFMA.FTZ R57, R18, UR4, -R21.reuse ;  /* 0x0000000412397c23 */ /* 0x100fe20008010815 */
[--C-:B------:R-:W-:Y:S01]  /*d390*/  FFMA.FTZ R50, R50, UR4, -R21.reuse ;  /* 0x0000000432327c23 */ /* 0x100fe20008010815 */
[--C-:B------:R-:W-:Y:S03]  /*d3a0*/  FFMA.FTZ R52, R52, UR4, -R21.reuse ;  /* 0x0000000434347c23 */ /* 0x100fe60008010815 */
[----:B------:R1:W-:Y:S01]  /*d3b0*/  MUFU.EX2 R22, R25 ;  /* 0x0000001900167308 */ /* 0x0003e20000000800 */
[--C-:B----4-:R-:W-:Y:S01]  /*d3c0*/  FFMA.FTZ R29, R26, UR4, -R21.reuse ;  /* 0x000000041a1d7c23 */ /* 0x110fe20008010815 */
[----:B-----5:R-:W-:Y:S01]  /*d3d0*/  F2FP.F16.F32.PACK_AB R147, R9, R11 ;  /* 0x0000000b0993723e */ /* 0x020fe200000000ff */
[--C-:B------:R-:W-:Y:S01]  /*d3e0*/  FFMA.FTZ R54, R54, UR4, -R21.reuse ;  /* 0x0000000436367c23 */ /* 0x100fe20008010815 */
[----:B------:R-:W-:Y:S01]  /*d3f0*/  FFMA.FTZ R0, R0, UR4, -R66 ;  /* 0x0000000400007c23 */ /* 0x000fe20008010842 */
[--C-:B------:R-:W-:Y:S01]  /*d400*/  FFMA.FTZ R2, R2, UR4, -R21.reuse ;  /* 0x0000000402027c23 */ /* 0x100fe20008010815 */
[--C-:B------:R-:W-:Y:S01]  /*d410*/  FFMA.FTZ R58, R58, UR4, -R21.reuse ;  /* 0x000000043a3a7c23 */ /* 0x100fe20008010815 */
[----:B------:R-:W-:Y:S03]  /*d420*/  ISETP.GT.AND P0, PT, R98, R103, PT ;  /* 0x000000676200720c */ /* 0x000fe60003f04270 */
[----:B------:R-:W-:Y:S01]  /*d430*/  MUFU.EX2 R165, R165 ;  /* 0x000000a500a57308 */ /* 0x000fe20000000800 */
[--C-:B------:R-:W-:Y:S09]  /*d440*/  FFMA.FTZ R62, R62, UR4, -R21.reuse ;  /* 0x000000043e3e7c23 */ /* 0x100ff20008010815 */
[----:B------:R-:W3:Y:S01]  /*d450*/  MUFU.EX2 R0, R0 ;  /* 0x0000000000007308 */ /* 0x000ee20000000800 */
[----:B-1----:R-:W1:Y:S09]  /*d460*/  LDSM.16.MT88.4 R24, [R126+0x3800] ;  /* 0x003800007e18783b */ /* 0x002e720000004200 */
[----:B------:R-:W4:Y:S10]  /*d470*/  MUFU.EX2 R2, R2 ;  /* 0x0000000200027308 */ /* 0x000f340000000800 */
[----:B------:R-:W5:Y:S01]  /*d480*/  MUFU.EX2 R163, R163 ;  /* 0x000000a300a37308 */ /* 0x000f620000000800 */
[----:B---3--:R-:W-:Y:S01]  /*d490*/  F2FP.F16.F32.PACK_AB R144, R74, R0 ;  /* 0x000000004a90723e */ /* 0x008fe200000000ff */
[----:B------:R-:W-:Y:S08]  /*d4a0*/  FFMA.FTZ R0, R95, R69, R0 ;  /* 0x000000455f007223 */ /* 0x000ff00000010000 */
[----:B------:R-:W-:Y:S01]  /*d4b0*/  MUFU.EX2 R161, R161 ;  /* 0x000000a100a17308 */ /* 0x000fe20000000800 */
[----:B----4-:R-:W-:Y:S01]  /*d4c0*/  F2FP.F16.F32.PACK_AB R145, R13, R2 ;  /* 0x000000020d91723e */ /* 0x010fe200000000ff */
[----:B------:R-:W-:Y:S04]  /*d4d0*/  FFMA.FTZ R2, R97, R68, R2 ;  /* 0x0000004461027223 */ /* 0x000fe80000010002 */
[----:B------:R-:W-:Y:S04]  /*d4e0*/  FADD.FTZ R68, R13, R2 ;  /* 0x000000020d447221 */ /* 0x000fe80000010000 */
[----:B------:R-:W3:Y:S01]  /*d4f0*/  MUFU.EX2 R157, R157 ;  /* 0x0000009d009d7308 */ /* 0x000ee20000000800 */
[C---:B--2---:R-:W-:Y:S05]  /*d500*/  HMMA.16816.F32 R116, R144.reuse, R76, R116 ;  /* 0x0000004c9074723c */ /* 0x044fea0000001874 */
[----:B------:R-:W-:Y:S01]  /*d510*/  FADD.FTZ R68, R11, R68 ;  /* 0x000000440b447221 */ /* 0x000fe20000010000 */
[C---:B------:R-:W-:Y:S03]  /*d520*/  HMMA.16816.F32 R112, R144.reuse, R78, R112 ;  /* 0x0000004e9070723c */ /* 0x040fe60000001870 */
[----:B------:R-:W2:Y:S02]  /*d530*/  MUFU.EX2 R59, R59 ;  /* 0x0000003b003b7308 */ /* 0x000ea40000000800 */
[----:B-----5:R-:W-:Y:S01]  /*d540*/  F2FP.F16.F32.PACK_AB R76, R163, R165 ;  /* 0x000000a5a34c723e */ /* 0x020fe200000000ff */
[C---:B------:R-:W-:Y:S07]  /*d550*/  HMMA.16816.F32 R108, R144.reuse, R140, R108 ;  /* 0x0000008c906c723c */ /* 0x040fee000000186c */
[----:B------:R-:W4:Y:S01]  /*d560*/  MUFU.EX2 R53, R53 ;  /* 0x0000003500357308 */ /* 0x000f220000000800 */
[----:B---3--:R-:W-:Y:S01]  /*d570*/  F2FP.F16.F32.PACK_AB R78, R157, R161 ;  /* 0x000000a19d4e723e */ /* 0x008fe200000000ff */
[----:B------:R-:W-:Y:S08]  /*d580*/  HMMA.16816.F32 R104, R144, R142, R104 ;  /* 0x0000008e9068723c */ /* 0x000ff00000001868 */
[----:B------:R-:W-:Y:S03]  /*d590*/  MUFU.EX2 R6, R31 ;  /* 0x0000001f00067308 */ /* 0x000fe60000000800 */
[----:B--2---:R-:W-:Y:S01]  /*d5a0*/  F2FP.F16.F32.PACK_AB R77, R59, R8 ;  /* 0x000000083b4d723e */ /* 0x004fe200000000ff */
[--C-:B------:R-:W-:Y:S01]  /*d5b0*/  FFMA.FTZ R141, R30, UR4, -R21.reuse ;  /* 0x000000041e8d7c23 */ /* 0x100fe20008010815 */
[--C-:B------:R-:W-:Y:S01]  /*d5c0*/  FFMA.FTZ R142, R32, UR4, -R21.reuse ;  /* 0x00000004208e7c23 */ /* 0x100fe20008010815 */
[--C-:B------:R-:W-:Y:S01]  /*d5d0*/  FFMA.FTZ R143, R34, UR4, -R21.reuse ;  /* 0x00000004228f7c23 */ /* 0x100fe20008010815 */
[--C-:B------:R-:W-:Y:S03]  /*d5e0*/  FFMA.FTZ R144, R36, UR4, -R21.reuse ;  /* 0x0000000424907c23 */ /* 0x100fe60008010815 */
[----:B------:R2:W-:Y:S01]  /*d5f0*/  MUFU.EX2 R7, R29 ;  /* 0x0000001d00077308 */ /* 0x0005e20000000800 */
[----:B----4-:R-:W-:Y:S01]  /*d600*/  F2FP.F16.F32.PACK_AB R79, R53, R4 ;  /* 0x00000004354f723e */ /* 0x010fe200000000ff */
[--C-:B------:R-:W-:Y:S01]  /*d610*/  FFMA.FTZ R145, R38, UR4, -R21.reuse ;  /* 0x0000000426917c23 */ /* 0x100fe20008010815 */
[--C-:B------:R-:W-:Y:S01]  /*d620*/  FFMA.FTZ R146, R40, UR4, -R21.reuse ;  /* 0x0000000428927c23 */ /* 0x100fe20008010815 */
[--C-:B------:R-:W-:Y:S06]  /*d630*/  FFMA.FTZ R147, R42, UR4, -R21.reuse ;  /* 0x000000042a937c23 */ /* 0x100fec0008010815 */
[----:B------:R-:W-:Y:S01]  /*d640*/  MUFU.EX2 R159, R159 ;  /* 0x0000009f009f7308 */ /* 0x000fe20000000800 */
[C---:B------:R-:W-:Y:S06]  /*d650*/  HMMA.16816.F32 R116, R76.reuse, R80, R116 ;  /* 0x000000504c74723c */ /* 0x040fec0000001874 */
[C---:B------:R-:W-:Y:S03]  /*d660*/  HMMA.16816.F32 R112, R76.reuse, R82, R112 ;  /* 0x000000524c70723c */ /* 0x040fe60000001870 */
[----:B------:R-:W3:Y:S01]  /*d670*/  MUFU.EX2 R155, R155 ;  /* 0x0000009b009b7308 */ /* 0x000ee20000000800 */
[----:B--2---:R-:W2:Y:S02]  /*d680*/  LDSM.16.MT88.4 R28, [R134+0x3800] ;  /* 0x00380000861c783b */ /* 0x004ea40000004200 */
[C---:B------:R-:W-:Y:S07]  /*d690*/  HMMA.16816.F32 R108, R76.reuse, R148, R108 ;  /* 0x000000944c6c723c */ /* 0x040fee000000186c */
[----:B------:R-:W-:Y:S01]  /*d6a0*/  MUFU.EX2 R164, R164 ;  /* 0x000000a400a47308 */ /* 0x000fe20000000800 */
[----:B------:R-:W4:Y:S01]  /*d6b0*/  LDSM.16.MT88.4 R80, [R126+0x3c00] ;  /* 0x003c00007e50783b */ /* 0x000f220000004200 */
[----:B------:R-:W-:Y:S08]  /*d6c0*/  HMMA.16816.F32 R104, R76, R150, R104 ;  /* 0x000000964c68723c */ /* 0x000ff00000001868 */
[----:B------:R-:W5:Y:S01]  /*d6d0*/  MUFU.EX2 R153, R153 ;  /* 0x0000009900997308 */ /* 0x000f620000000800 */
[----:B------:R-:W4:Y:S02]  /*d6e0*/  LDSM.16.MT88.4 R76, [R134+0x3c00] ;  /* 0x003c0000864c783b */ /* 0x000f240000004200 */
[----:B---3--:R-:W-:Y:S07]  /*d6f0*/  F2FP.F16.F32.PACK_AB R32, R155, R159 ;  /* 0x0000009f9b20723e */ /* 0x008fee00000000ff */
[----:B------:R-:W-:Y:S10]  /*d700*/  MUFU.EX2 R57, R57 ;  /* 0x0000003900397308 */ /* 0x000ff40000000800 */
[----:B------:R-:W3:Y:S01]  /*d710*/  MUFU.EX2 R55, R55 ;  /* 0x0000003700377308 */ /* 0x000ee20000000800 */
[----:B-----5:R-:W-:Y:S09]  /*d720*/  F2FP.F16.F32.PACK_AB R34, R153, R164 ;  /* 0x000000a49922723e */ /* 0x020ff200000000ff */
[----:B------:R5:W1:Y:S10]  /*d730*/  MUFU.EX2 R140, R33 ;  /* 0x00000021008c7308 */ /* 0x000a740000000800 */
[----:B------:R-:W-:Y:S01]  /*d740*/  MUFU.EX2 R162, R162 ;  /* 0x000000a200a27308 */ /* 0x000fe20000000800 */
[----:B---3--:R-:W-:Y:S09]  /*d750*/  F2FP.F16.F32.PACK_AB R35, R6, R55 ;  /* 0x000000370623723e */ /* 0x008ff200000000ff */
[----:B------:R-:W3:Y:S01]  /*d760*/  MUFU.EX2 R139, R139 ;  /* 0x0000008b008b7308 */ /* 0x000ee20000000800 */
[----:B-----5:R-:W-:Y:S02]  /*d770*/  F2FP.F16.F32.PACK_AB R33, R22, R57 ;  /* 0x000000391621723e */ /* 0x020fe400000000ff */
[----:B-1----:R-:W-:Y:S07]  /*d780*/  F2FP.F16.F32.PACK_AB R37, R140, R7 ;  /* 0x000000078c25723e */ /* 0x002fee00000000ff */
[----:B------:R-:W-:Y:S01]  /*d790*/  MUFU.EX2 R135, R135 ;  /* 0x0000008700877308 */ /* 0x000fe20000000800 */
[C---:B------:R-:W-:Y:S06]  /*d7a0*/  HMMA.16816.F32 R116, R32.reuse, R24, R116 ;  /* 0x000000182074723c */ /* 0x040fec0000001874 */
[C---:B------:R-:W-:Y:S03]  /*d7b0*/  HMMA.16816.F32 R112, R32.reuse, R26, R112 ;  /* 0x0000001a2070723c */ /* 0x040fe60000001870 */
[----:B------:R-:W1:Y:S01]  /*d7c0*/  MUFU.EX2 R160, R160 ;  /* 0x000000a000a07308 */ /* 0x000e620000000800 */
[----:B------:R-:W-:Y:S01]  /*d7d0*/  LDSM.16.MT88.4 R24, [R126+0x4000] ;  /* 0x004000007e18783b */ /* 0x000fe20000004200 */
[----:B---3--:R-:W-:Y:S01]  /*d7e0*/  F2FP.F16.F32.PACK_AB R36, R139, R162 ;  /* 0x000000a28b24723e */ /* 0x008fe200000000ff */
[C---:B--2---:R-:W-:Y:S07]  /*d7f0*/  HMMA.16816.F32 R108, R32.reuse, R28, R108 ;  /* 0x0000001c206c723c */ /* 0x044fee000000186c */
[----:B------:R-:W-:Y:S01]  /*d800*/  MUFU.EX2 R141, R141 ;  /* 0x0000008d008d7308 */ /* 0x000fe20000000800 */
[----:B------:R-:W-:Y:S01]  /*d810*/  HMMA.16816.F32 R104, R32, R30, R104 ;  /* 0x0000001e2068723c */ /* 0x000fe20000001868 */
[----:B------:R-:W2:Y:S08]  /*d820*/  LDSM.16.MT88.4 R28, [R134+0x4000] ;  /* 0x00400000861c783b */ /* 0x000eb00000004200 */
[----:B------:R-:W3:Y:S02]  /*d830*/  MUFU.EX2 R142, R142 ;  /* 0x0000008e008e7308 */ /* 0x000ee40000000800 */
[----:B-1----:R-:W-:Y:S01]  /*d840*/  F2FP.F16.F32.PACK_AB R38, R160, R135 ;  /* 0x00000087a026723e */ /* 0x002fe200000000ff */
[----:B------:R-:W1:Y:S07]  /*d850*/  LDSM.16.MT88.4 R32, [R126+0x4400] ;  /* 0x004400007e20783b */ /* 0x000e6e0000004200 */
[----:B------:R-:W-:Y:S10]  /*d860*/  MUFU.EX2 R158, R158 ;  /* 0x0000009e009e7308 */ /* 0x000ff40000000800 */
[----:B------:R-:W5:Y:S01]  /*d870*/  MUFU.EX2 R23, R23 ;  /* 0x0000001700177308 */ /* 0x000f620000000800 */
[----:B---3--:R-:W-:Y:S09]  /*d880*/  F2FP.F16.F32.PACK_AB R39, R142, R141 ;  /* 0x0000008d8e27723e */ /* 0x008ff200000000ff */
[----:B------:R-:W-:Y:S01]  /*d890*/  MUFU.EX2 R70, R70 ;  /* 0x0000004600467308 */ /* 0x000fe20000000800 */
[C---:B----4-:R-:W-:Y:S06]  /*d8a0*/  HMMA.16816.F32 R116, R36.reuse, R80, R116 ;  /* 0x000000502474723c */ /* 0x050fec0000001874 */
[C---:B------:R-:W-:Y:S03]  /*d8b0*/  HMMA.16816.F32 R112, R36.reuse, R82, R112 ;  /* 0x000000522470723c */ /* 0x040fe60000001870 */
[----:B------:R-:W3:Y:S02]  /*d8c0*/  MUFU.EX2 R75, R75 ;  /* 0x0000004b004b7308 */ /* 0x000ee40000000800 */
[----:B-----5:R-:W-:Y:S01]  /*d8d0*/  F2FP.F16.F32.PACK_AB R40, R23, R158 ;  /* 0x0000009e1728723e */ /* 0x020fe200000000ff */
[C---:B------:R-:W-:Y:S07]  /*d8e0*/  HMMA.16816.F32 R108, R36.reuse, R76, R108 ;  /* 0x0000004c246c723c */ /* 0x040fee000000186c */
[----:B------:R-:W-:Y:S01]  /*d8f0*/  MUFU.EX2 R143, R143 ;  /* 0x0000008f008f7308 */ /* 0x000fe20000000800 */
[----:B------:R-:W-:Y:S01]  /*d900*/  HMMA.16816.F32 R104, R36, R78, R104 ;  /* 0x0000004e2468723c */ /* 0x000fe20000001868 */
[----:B------:R-:W4:Y:S08]  /*d910*/  LDSM.16.MT88.4 R36, [R134+0x4400] ;  /* 0x004400008624783b */ /* 0x000f300000004200 */
[----:B------:R-:W5:Y:S02]  /*d920*/  MUFU.EX2 R144, R144 ;  /* 0x0000009000907308 */ /* 0x000f640000000800 */
[----:B---3--:R-:W-:Y:S01]  /*d930*/  F2FP.F16.F32.PACK_AB R42, R75, R70 ;  /* 0x000000464b2a723e */ /* 0x008fe200000000ff */
[----:B------:R-:W-:Y:S01]  /*d940*/  FFMA.FTZ R77, R48, UR4, -R21 ;  /* 0x00000004304d7c23 */ /* 0x000fe20008010815 */
[----:B------:R-:W-:Y:S01]  /*d950*/  FADD.FTZ R48, R74, R0 ;  /* 0x000000004a307221 */ /* 0x000fe20000010000 */
[----:B------:R-:W-:Y:S01]  /*d960*/  FFMA.FTZ R76, R61, UR4, -R66 ;  /* 0x000000043d4c7c23 */ /* 0x000fe20008010842 */
[----:B------:R-:W-:Y:S04]  /*d970*/  FADD.FTZ R61, R9, R68 ;  /* 0x00000044093d7221 */ /* 0x000fe80000010000 */
[----:B------:R-:W-:Y:S01]  /*d980*/  MUFU.EX2 R145, R145 ;  /* 0x0000009100917308 */ /* 0x000fe20000000800 */
[----:B------:R-:W-:Y:S09]  /*d990*/  FFMA.FTZ R66, R63, UR4, -R66 ;  /* 0x000000043f427c23 */ /* 0x000ff20008010842 */
[----:B------:R-:W3:Y:S01]  /*d9a0*/  MUFU.EX2 R146, R146 ;  /* 0x0000009200927308 */ /* 0x000ee20000000800 */
[----:B-----5:R-:W-:Y:S09]  /*d9b0*/  F2FP.F16.F32.PACK_AB R41, R144, R143 ;  /* 0x0000008f9029723e */ /* 0x020ff200000000ff */
[----:B------:R-:W-:Y:S10]  /*d9c0*/  MUFU.EX2 R100, R100 ;  /* 0x0000006400647308 */ /* 0x000ff40000000800 */
[----:B------:R-:W-:Y:S01]  /*d9d0*/  MUFU.EX2 R101, R101 ;  /* 0x0000006500657308 */ /* 0x000fe20000000800 */
[----:B---3--:R-:W-:Y:S09]  /*d9e0*/  F2FP.F16.F32.PACK_AB R43, R146, R145 ;  /* 0x00000091922b723e */ /* 0x008ff200000000ff */
[----:B------:R-:W-:Y:S01]  /*d9f0*/  MUFU.EX2 R45, R45 ;  /* 0x0000002d002d7308 */ /* 0x000fe20000000800 */
[C---:B--2---:R-:W-:Y:S06]  /*da00*/  HMMA.16816.F32 R108, R40.reuse, R28, R108 ;  /* 0x0000001c286c723c */ /* 0x044fec000000186c */
[C---:B------:R-:W-:Y:S03]  /*da10*/  HMMA.16816.F32 R104, R40.reuse, R30, R104 ;  /* 0x0000001e2868723c */ /* 0x040fe60000001868 */
[----:B------:R-:W2:Y:S01]  /*da20*/  MUFU.EX2 R138, R138 ;  /* 0x0000008a008a7308 */ /* 0x000ea20000000800 */
[----:B------:R-:W3:Y:S02]  /*da30*/  LDSM.16.MT88.4 R28, [R126+0x4800] ;  /* 0x004800007e1c783b */ /* 0x000ee40000004200 */
[C---:B------:R-:W-:Y:S07]  /*da40*/  HMMA.16816.F32 R116, R40.reuse, R24, R116 ;  /* 0x000000182874723c */ /* 0x040fee0000001874 */
[----:B------:R-:W-:Y:S01]  /*da50*/  MUFU.EX2 R147, R147 ;  /* 0x0000009300937308 */ /* 0x000fe20000000800 */
[----:B------:R-:W-:Y:S09]  /*da60*/  HMMA.16816.F32 R112, R40, R26, R112 ;  /* 0x0000001a2870723c */ /* 0x000ff20000001870 */
[----:B------:R-:W5:Y:S02]  /*da70*/  MUFU.EX2 R44, R44 ;  /* 0x0000002c002c7308 */ /* 0x000f640000000800 */
[----:B------:R-:W-:Y:S01]  /*da80*/  FADD.FTZ R24, R3, R48 ;  /* 0x0000003003187221 */ /* 0x000fe20000010000 */
[----:B--2---:R-:W-:Y:S01]  /*da90*/  F2FP.F16.F32.PACK_AB R26, R138, R45 ;  /* 0x0000002d8a1a723e */ /* 0x004fe200000000ff */
[----:B------:R-:W-:Y:S02]  /*daa0*/  FADD.FTZ R40, R8, R61 ;  /* 0x0000003d08287221 */ /* 0x000fe40000010000 */
[----:B------:R-:W-:Y:S02]  /*dab0*/  FADD.FTZ R24, R5, R24 ;  /* 0x0000001805187221 */ /* 0x000fe40000010000 */
[----:B------:R-:W-:Y:S02]  /*dac0*/  FADD.FTZ R59, R59, R40 ;  /* 0x000000283b3b7221 */ /* 0x000fe40000010000 */
[----:B------:R-:W-:Y:S01]  /*dad0*/  MUFU.EX2 R46, R46 ;  /* 0x0000002e002e7308 */ /* 0x000fe20000000800 */
[----:B------:R-:W-:Y:S01]  /*dae0*/  FFMA.FTZ R43, R56, UR4, -R21 ;  /* 0x00000004382b7c23 */ /* 0x000fe20008010815 */
[----:B------:R-:W-:Y:S01]  /*daf0*/  FADD.FTZ R68, R165, R24 ;  /* 0x00000018a5447221 */ /* 0x000fe20000010000 */
[----:B------:R-:W-:Y:S03]  /*db00*/  F2FP.F16.F32.PACK_AB R24, R101, R100 ;  /* 0x000000646518723e */ /* 0x000fe600000000ff */
[----:B------:R-:W-:Y:S04]  /*db10*/  FADD.FTZ R68, R163, R68 ;  /* 0x00000044a3447221 */ /* 0x000fe80000010000 */
[----:B------:R-:W2:Y:S01]  /*db20*/  MUFU.EX2 R77, R77 ;  /* 0x0000004d004d7308 */ /* 0x000ea20000000800 */
[----:B-----5:R-:W-:Y:S01]  /*db30*/  F2FP.F16.F32.PACK_AB R25, R44, R147 ;  /* 0x000000932c19723e */ /* 0x020fe200000000ff */
[----:B------:R-:W-:Y:S04]  /*db40*/  FADD.FTZ R68, R161, R68 ;  /* 0x00000044a1447221 */ /* 0x000fe80000010000 */
[----:B------:R-:W-:Y:S04]  /*db50*/  FADD.FTZ R42, R157, R68 ;  /* 0x000000449d2a7221 */ /* 0x000fe80000010000 */
[----:B------:R-:W-:Y:S01]  /*db60*/  MUFU.EX2 R47, R47 ;  /* 0x0000002f002f7308 */ /* 0x000fe20000000800 */
[----:B------:R-:W-:Y:S04]  /*db70*/  FADD.FTZ R42, R159, R42 ;  /* 0x0000002a9f2a7221 */ /* 0x000fe80000010000 */
[----:B------:R-:W-:Y:S05]  /*db80*/  FADD.FTZ R155, R155, R42 ;  /* 0x0000002a9b9b7221 */ /* 0x000fea0000010000 */
[----:B------:R-:W5:Y:S01]  /*db90*/  MUFU.EX2 R152, R152 ;  /* 0x0000009800987308 */ /* 0x000f620000000800 */
[----:B--2---:R-:W-:Y:S01]  /*dba0*/  F2FP.F16.F32.PACK_AB R27, R77, R46 ;  /* 0x0000002e4d1b723e */ /* 0x004fe200000000ff */
[----:B------:R-:W-:Y:S04]  /*dbb0*/  FADD.FTZ R164, R164, R155 ;  /* 0x0000009ba4a47221 */ /* 0x000fe80000010000 */
[----:B------:R-:W-:Y:S04]  /*dbc0*/  FADD.FTZ R153, R153, R164 ;  /* 0x000000a499997221 */ /* 0x000fe80000010000 */
[----:B------:R-:W-:Y:S01]  /*dbd0*/  MUFU.EX2 R49, R49 ;  /* 0x0000003100317308 */ /* 0x000fe20000000800 */
[C---:B-1----:R-:W-:Y:S05]  /*dbe0*/  HMMA.16816.F32 R116, R24.reuse, R32, R116 ;  /* 0x000000201874723c */ /* 0x042fea0000001874 */
[----:B------:R-:W-:Y:S01]  /*dbf0*/  FADD.FTZ R42, R162, R153 ;  /* 0x00000099a22a7221 */ /* 0x000fe20000010000 */
[C---:B------:R-:W-:Y:S03]  /*dc00*/  HMMA.16816.F32 R112, R24.reuse, R34, R112 ;  /* 0x000000221870723c */ /* 0x040fe60000001870 */
[----:B------:R-:W1:Y:S02]  /*dc10*/  MUFU.EX2 R154, R154 ;  /* 0x0000009a009a7308 */ /* 0x000e640000000800 */
[----:B------:R-:W-:Y:S01]  /*dc20*/  FADD.FTZ R32, R4, R59 ;  /* 0x0000003b04207221 */ /* 0x000fe20000010000 */
[C---:B----4-:R-:W-:Y:S07]  /*dc30*/  HMMA.16816.F32 R108, R24.reuse, R36, R108 ;  /* 0x00000024186c723c */ /* 0x050fee000000186c */
[----:B------:R-:W-:Y:S01]  /*dc40*/  MUFU.EX2 R50, R50 ;  /* 0x0000003200327308 */ /* 0x000fe20000000800 */
[----:B------:R-:W-:Y:S01]  /*dc50*/  FADD.FTZ R32, R53, R32 ;  /* 0x0000002035207221 */ /* 0x000fe20000010000 */
[----:B------:R-:W-:Y:S08]  /*dc60*/  HMMA.16816.F32 R104, R24, R38, R104 ;  /* 0x000000261868723c */ /* 0x000ff00000001868 */
[----:B------:R-:W2:Y:S03]  /*dc70*/  MUFU.EX2 R41, R52 ;  /* 0x0000003400297308 */ /* 0x000ea60000000800 */
[----:B------:R-:W-:Y:S01]  /*dc80*/  FADD.FTZ R57, R57, R32 ;  /* 0x0000002039397221 */ /* 0x000fe20000010000 */
[----:B-----5:R-:W-:Y:S01]  /*dc90*/  F2FP.F16.F32.PACK_AB R36, R152, R47 ;  /* 0x0000002f9824723e */ /* 0x020fe200000000ff */
[----:B------:R-:W4:Y:S01]  /*dca0*/  LDSM.16.MT88.4 R32, [R134+0x4800] ;  /* 0x004800008620783b */ /* 0x000f220000004200 */
[----:B-1----:R-:W-:Y:S01]  /*dcb0*/  F2FP.F16.F32.PACK_AB R38, R154, R49 ;  /* 0x000000319a26723e */ /* 0x002fe200000000ff */
[----:B------:R-:W-:Y:S03]  /*dcc0*/  FADD.FTZ R22, R22, R57 ;  /* 0x0000003916167221 */ /* 0x000fe60000010000 */
[----:B------:R-:W-:Y:S01]  /*dcd0*/  MUFU.EX2 R40, R54 ;  /* 0x0000003600287308 */ /* 0x000fe20000000800 */
[----:B------:R-:W-:Y:S01]  /*dce0*/  FADD.FTZ R42, R139, R42 ;  /* 0x0000002a8b2a7221 */ /* 0x000fe20000010000 */
[--C-:B------:R-:W-:Y:S01]  /*dcf0*/  FFMA.FTZ R53, R60, UR4, -R21.reuse ;  /* 0x000000043c357c23 */ /* 0x100fe20008010815 */
[----:B------:R-:W-:Y:S01]  /*dd00*/  FADD.FTZ R55, R55, R22 ;  /* 0x0000001637377221 */ /* 0x000fe20000010000 */
[----:B------:R-:W-:Y:S03]  /*dd10*/  FFMA.FTZ R21, R64, UR4, -R21 ;  /* 0x0000000440157c23 */ /* 0x000fe60008010815 */
[----:B------:R-:W-:Y:S03]  /*dd20*/  FADD.FTZ R24, R6, R55 ;  /* 0x0000003706187221 */ /* 0x000fe60000010000 */
[----:B------:R-:W1:Y:S01]  /*dd30*/  MUFU.EX2 R43, R43 ;  /* 0x0000002b002b7308 */ /* 0x000e620000000800 */
[----:B--2---:R-:W-:Y:S01]  /*dd40*/  F2FP.F16.F32.PACK_AB R37, R41, R50 ;  /* 0x000000322925723e */ /* 0x004fe200000000ff */
[----:B------:R-:W-:Y:S02]  /*dd50*/  FADD.FTZ R55, R7, R24 ;  /* 0x0000001807377221 */ /* 0x000fe40000010000 */
[----:B------:R-:W2:Y:S02]  /*dd60*/  LDSM.16.MT88.4 R24, [R126+0x4c00] ;  /* 0x004c00007e18783b */ /* 0x000ea40000004200 */
[----:B------:R-:W-:Y:S04]  /*dd70*/  FADD.FTZ R140, R140, R55 ;  /* 0x000000378c8c7221 */ /* 0x000fe80000010000 */
[----:B------:R-:W-:Y:S01]  /*dd80*/  MUFU.EX2 R51, R51 ;  /* 0x0000003300337308 */ /* 0x000fe20000000800 */
[----:B------:R-:W-:Y:S04]  /*dd90*/  FADD.FTZ R141, R141, R140 ;  /* 0x0000008c8d8d7221 */ /* 0x000fe80000010000 */
[----:B------:R-:W-:Y:S05]  /*dda0*/  FADD.FTZ R142, R142, R141 ;  /* 0x0000008d8e8e7221 */ /* 0x000fea0000010000 */
[----:B------:R-:W5:Y:S01]  /*ddb0*/  MUFU.EX2 R156, R156 ;  /* 0x0000009c009c7308 */ /* 0x000f620000000800 */
[----:B-1----:R-:W-:Y:S01]  /*ddc0*/  F2FP.F16.F32.PACK_AB R39, R43, R40 ;  /* 0x000000282b27723e */ /* 0x002fe200000000ff */
[----:B------:R-:W-:Y:S04]  /*ddd0*/  FADD.FTZ R143, R143, R142 ;  /* 0x0000008e8f8f7221 */ /* 0x000fe80000010000 */
[----:B------:R-:W-:Y:S04]  /*dde0*/  FADD.FTZ R144, R144, R143 ;  /* 0x0000008f90907221 */ /* 0x000fe80000010000 */
[----:B------:R-:W-:Y:S01]  /*ddf0*/  MUFU.EX2 R48, R76 ;  /* 0x0000004c00307308 */ /* 0x000fe20000000800 */
[C---:B---3--:R-:W-:Y:S05]  /*de00*/  HMMA.16816.F32 R116, R36.reuse, R28, R116 ;  /* 0x0000001c2474723c */ /* 0x048fea0000001874 */
[----:B------:R-:W-:Y:S01]  /*de10*/  FADD.FTZ R145, R145, R144 ;  /* 0x0000009091917221 */ /* 0x000fe20000010000 */
[C---:B------:R-:W-:Y:S03]  /*de20*/  HMMA.16816.F32 R112, R36.reuse, R30, R112 ;  /* 0x0000001e2470723c */ /* 0x040fe60000001870 */
[----:B------:R-:W1:Y:S02]  /*de30*/  MUFU.EX2 R95, R66 ;  /* 0x00000042005f7308 */ /* 0x000e640000000800 */
[----:B------:R-:W-:Y:S01]  /*de40*/  FADD.FTZ R29, R135, R42 ;  /* 0x0000002a871d7221 */ /* 0x000fe20000010000 */
[C---:B----4-:R-:W-:Y:S07]  /*de50*/  HMMA.16816.F32 R108, R36.reuse, R32, R108 ;  /* 0x00000020246c723c */ /* 0x050fee000000186c */
[----:B------:R-:W-:Y:S01]  /*de60*/  MUFU.EX2 R22, R58 ;  /* 0x0000003a00167308 */ /* 0x000fe20000000800 */
[----:B------:R-:W-:Y:S01]  /*de70*/  FADD.FTZ R29, R160, R29 ;  /* 0x0000001da01d7221 */ /* 0x000fe20000010000 */
[----:B------:R-:W-:Y:S03]  /*de80*/  HMMA.16816.F32 R104, R36, R34, R104 ;  /* 0x000000222468723c */ /* 0x000fe60000001868 */
[----:B------:R-:W-:Y:S01]  /*de90*/  FADD.FTZ R158, R158, R29 ;  /* 0x0000001d9e9e7221 */ /* 0x000fe20000010000 */
[----:B------:R-:W-:Y:S01]  /*dea0*/  FADD.FTZ R146, R146, R145 ;  /* 0x0000009192927221 */ /* 0x000fe20000010000 */
[----:B------:R-:W3:Y:S01]  /*deb0*/  LDSM.16.MT88.4 R28, [R134+0x4c00] ;  /* 0x004c0000861c783b */ /* 0x000ee20000004200 */
[----:B-----5:R-:W-:Y:S02]  /*dec0*/  F2FP.F16.F32.PACK_AB R32, R156, R51 ;  /* 0x000000339c20723e */ /* 0x020fe400000000ff */
[----:B------:R-:W4:Y:S03]  /*ded0*/  MUFU.EX2 R53, R53 ;  /* 0x0000003500357308 */ /* 0x000f260000000800 */
[----:B------:R-:W-:Y:S01]  /*dee0*/  FADD.FTZ R23, R23, R158 ;  /* 0x0000009e17177221 */ /* 0x000fe20000010000 */
[----:B-1----:R-:W-:Y:S03]  /*def0*/  F2FP.F16.F32.PACK_AB R34, R95, R48 ;  /* 0x000000305f22723e */ /* 0x002fe600000000ff */
        /* <DEDUP_REMOVED lines=8> */
[----:B----4-:R-:W-:Y:S01]  /*df80*/  F2FP.F16.F32.PACK_AB R33, R53, R22 ;  /* 0x000000163521723e */ /* 0x010fe200000000ff */
[----:B------:R-:W-:Y:S01]  /*df90*/  FADD.FTZ R36, R101, R36 ;  /* 0x0000002465247221 */ /* 0x000fe20000010000 */
[----:B------:R-:W-:Y:S01]  /*dfa0*/  FADD.FTZ R77, R77, R46 ;  /* 0x0000002e4d4d7221 */ /* 0x000fe20000010000 */
[----:B------:R-:W-:Y:S02]  /*dfb0*/  MOV R101, R67 ;  /* 0x0000004300657202 */ /* 0x000fe40000000f00 */
[----:B------:R-:W-:Y:S01]  /*dfc0*/  FADD.FTZ R45, R45, R36 ;  /* 0x000000242d2d7221 */ /* 0x000fe20000010000 */
[----:B------:R-:W-:Y:S01]  /*dfd0*/  FADD.FTZ R50, R50, R77 ;  /* 0x0000004d32327221 */ /* 0x000fe20000010000 */
[----:B------:R-:W-:Y:S02]  /*dfe0*/  MOV R100, R65 ;  /* 0x0000004100647202 */ /* 0x000fe40000000f00 */
        /* <DEDUP_REMOVED lines=9> */
[C---:B--2---:R-:W-:Y:S05]  /*e080*/  HMMA.16816.F32 R116, R32.reuse, R24, R116 ;  /* 0x000000182074723c */ /* 0x044fea0000001874 */
        /* <DEDUP_REMOVED lines=9> */
[----:B------:R-:W-:Y:S03]  /*e120*/  FADD.FTZ R95, R95, R48 ;  /* 0x000000305f5f7221 */ /* 0x000fe60000010000 */
[----:B------:R-:W-:Y:S01]  /*e130*/  FADD.FTZ R97, R21, R42 ;  /* 0x0000002a15617221 */ /* 0x000fe20000010000 */
[----:B------:R-:W-:Y:S08]  /*e140*/  @P0 BRA `(.L_x_4944) ;  /* 0xffffffc400dc0947 */ /* 0x000ff0000383ffff */
.L_x_4940:
        /* <DEDUP_REMOVED lines=11> */
[----:B--2---:R-:W-:-:S06]  /*e200*/  ULEA UR5, UR5, UR4, 0x18 ;  /* 0x0000000405057291 */ /* 0x004fcc000f8ec03f */
[----:B------:R-:W1:Y:S01]  /*e210*/  S2UR UR4, SR_CTAID.Z ;  /* 0x00000000000479c3 */ /* 0x000e620000002700 */
[----:B------:R-:W2:Y:S01]  /*e220*/  SHFL.BFLY PT, R6, R3, 0x1, 0x1f ;  /* 0x0c201f0003067f89 */ /* 0x000ea200000e0000 */
[----:B---3--:R-:W-:Y:S01]  /*e230*/  SHF.R.S32.HI R4, RZ, 0x1f, R5 ;  /* 0x0000001fff047819 */ /* 0x008fe20000011405 */
[----:B-----5:R-:W-:-:S03]  /*e240*/  FADD.FTZ R0, R0, R95 ;  /* 0x0000005f00007221 */ /* 0x020fc60000010000 */
[----:B------:R-:W-:Y:S02]  /*e250*/  LEA.HI R13, R4, R5, RZ, 0x2 ;  /* 0x00000005040d7211 */ /* 0x000fe400078f10ff */
[----:B----4-:R-:W-:Y:S01]  /*e260*/  SHF.R.S32.HI R2, RZ, 0x1f, R17 ;  /* 0x0000001fff027819 */ /* 0x010fe20000011411 */
[----:B------:R-:W3:Y:S01]  /*e270*/  SHFL.BFLY PT, R7, R0, 0x1, 0x1f ;  /* 0x0c201f0000077f89 */ /* 0x000ee200000e0000 */
[----:B------:R-:W-:Y:S02]  /*e280*/  LOP3.LUT R14, R13, 0xfffffffc, RZ, 0xc0, !PT ;  /* 0xfffffffc0d0e7812 */ /* 0x000fe400078ec0ff */
[----:B------:R-:W-:Y:S02]  /*e290*/  LEA.HI R11, R2, R17, RZ, 0x3 ;  /* 0x00000011020b7211 */ /* 0x000fe400078f18ff */
[----:B------:R-:W-:Y:S01]  /*e2a0*/  SHF.R.S32.HI R18, RZ, 0x2, R13 ;  /* 0x00000002ff127819 */ /* 0x000fe2000001140d */
[----:B------:R-:W-:Y:S01]  /*e2b0*/  IMAD.IADD R15, R5, 0x1, -R14 ;  /* 0x00000001050f7824 */ /* 0x000fe200078e0a0e */
[----:B------:R-:W-:-:S02]  /*e2c0*/  SHF.R.S32.HI R13, RZ, 0x3, R11 ;  /* 0x00000003ff0d7819 */ /* 0x000fc4000001140b */
[----:B------:R-:W-:Y:S01]  /*e2d0*/  LOP3.LUT R10, R11, 0xfffffff8, RZ, 0xc0, !PT ;  /* 0xfffffff80b0a7812 */ /* 0x000fe200078ec0ff */
[----:B--2---:R-:W-:Y:S01]  /*e2e0*/  FADD.FTZ R6, R3, R6 ;  /* 0x0000000603067221 */ /* 0x004fe20000010000 */
[C---:B------:R-:W-:Y:S02]  /*e2f0*/  LEA.HI R3, R4.reuse, R5, RZ, 0x5 ;  /* 0x0000000504037211 */ /* 0x040fe400078f28ff */
[----:B------:R-:W-:Y:S01]  /*e300*/  LEA.HI R20, R11, R13, RZ, 0x1 ;  /* 0x0000000d0b147211 */ /* 0x000fe200078f08ff */
[----:B------:R-:W-:Y:S01]  /*e310*/  IMAD.IADD R10, R17, 0x1, -R10 ;  /* 0x00000001110a7824 */ /* 0x000fe200078e0a0a */
[----:B------:R-:W-:Y:S02]  /*e320*/  SHF.R.S32.HI R12, RZ, 0x5, R3 ;  /* 0x00000005ff0c7819 */ /* 0x000fe40000011403 */
[----:B------:R-:W-:Y:S02]  /*e330*/  LEA.HI R16, R4, R5, RZ, 0x6 ;  /* 0x0000000504107211 */ /* 0x000fe400078f30ff */
[----:B------:R-:W-:Y:S01]  /*e340*/  LEA.HI R2, R2, R17, RZ, 0x5 ;  /* 0x0000001102027211 */ /* 0x000fe200078f28ff */
[----:B------:R-:W-:Y:S01]  /*e350*/  IMAD R12, R12, 0x100, R15 ;  /* 0x000001000c0c7824 */ /* 0x000fe200078e020f */
[----:B------:R-:W-:-:S02]  /*e360*/  SHF.R.S32.HI R15, RZ, 0x1f, R18 ;  /* 0x0000001fff0f7819 */ /* 0x000fc40000011412 */
[----:B------:R-:W-:Y:S01]  /*e370*/  SHF.L.U32 R16, R16, 0x2, RZ ;  /* 0x0000000210107819 */ /* 0x000fe200000006ff */
[----:B---3--:R-:W-:Y:S01]  /*e380*/  FADD.FTZ R7, R0, R7 ;  /* 0x0000000700077221 */ /* 0x008fe20000010000 */
[----:B------:R-:W-:Y:S02]  /*e390*/  LEA.HI R11, R15, R18, RZ, 0x3 ;  /* 0x000000120f0b7211 */ /* 0x000fe400078f18ff */
[----:B------:R-:W-:Y:S02]  /*e3a0*/  LOP3.LUT R20, R20, 0xfffffffe, RZ, 0xc0, !PT ;  /* 0xfffffffe14147812 */ /* 0x000fe400078ec0ff */
[----:B------:R-:W-:Y:S02]  /*e3b0*/  LOP3.LUT R11, R11, 0xfffffff8, RZ, 0xc0, !PT ;  /* 0xfffffff80b0b7812 */ /* 0x000fe400078ec0ff */
[----:B------:R-:W-:Y:S01]  /*e3c0*/  LEA.HI R14, R4, R5, RZ, 0x4 ;  /* 0x00000005040e7211 */ /* 0x000fe200078f20ff */
[----:B------:R-:W-:Y:S01]  /*e3d0*/  IMAD.IADD R15, R13, 0x1, -R20 ;  /* 0x000000010d0f7824 */ /* 0x000fe200078e0a14 */
[----:B------:R-:W-:Y:S01]  /*e3e0*/  LOP3.LUT R0, R2, 0xffffffe0, RZ, 0xc0, !PT ;  /* 0xffffffe002007812 */ /* 0x000fe200078ec0ff */
[----:B------:R-:W-:Y:S01]  /*e3f0*/  IMAD.IADD R18, R18, 0x1, -R11 ;  /* 0x0000000112127824 */ /* 0x000fe200078e0a0b */
[----:B------:R-:W-:-:S02]  /*e400*/  LOP3.LUT R16, R16, 0x3fffff00, RZ, 0xc0, !PT ;  /* 0x3fffff0010107812 */ /* 0x000fc400078ec0ff */
[----:B------:R-:W-:Y:S01]  /*e410*/  SHF.R.S32.HI R14, RZ, 0x4, R14 ;  /* 0x00000004ff0e7819 */ /* 0x000fe2000001140e */
[----:B------:R-:W-:Y:S01]  /*e420*/  IMAD.IADD R0, R17, 0x1, -R0 ;  /* 0x0000000111007824 */ /* 0x000fe200078e0a00 */
[----:B------:R-:W-:Y:S01]  /*e430*/  LEA.HI R19, R18, R18, RZ, 0x1 ;  /* 0x0000001212137211 */ /* 0x000fe200078f08ff */
[----:B------:R-:W-:Y:S01]  /*e440*/  IMAD R15, R15, 0x20, R16 ;  /* 0x000000200f0f7824 */ /* 0x000fe200078e0210 */
[----:B------:R-:W-:Y:S01]  /*e450*/  LEA.HI R21, R10, R10, RZ, 0x1 ;  /* 0x0000000a0a157211 */ /* 0x000fe200078f08ff */
[----:B------:R-:W-:Y:S01]  /*e460*/  IMAD.SHL.U32 R14, R14, 0x40, RZ ;  /* 0x000000400e0e7824 */ /* 0x000fe200078e00ff */
[----:B------:R-:W-:Y:S02]  /*e470*/  SHF.R.S32.HI R11, RZ, 0x1, R19 ;  /* 0x00000001ff0b7819 */ /* 0x000fe40000011413 */
[----:B------:R-:W-:Y:S02]  /*e480*/  FSETP.NE.FTZ.AND P3, PT, R7, RZ, PT ;  /* 0x000000ff0700720b */ /* 0x000fe40003f75000 */
[----:B------:R-:W-:Y:S01]  /*e490*/  FSETP.NE.FTZ.AND P2, PT, R6, RZ, PT ;  /* 0x000000ff0600720b */ /* 0x000fe20003f55000 */
[----:B------:R-:W-:Y:S01]  /*e4a0*/  IMAD.SHL.U32 R16, R11, 0x40, RZ ;  /* 0x000000400b107824 */ /* 0x000fe200078e00ff */
[----:B------:R-:W-:-:S02]  /*e4b0*/  SHF.R.S32.HI R17, RZ, 0x1, R21 ;  /* 0x00000001ff117819 */ /* 0x000fc40000011415 */
[----:B------:R-:W-:Y:S02]  /*e4c0*/  LOP3.LUT R21, R21, 0xfffffffe, RZ, 0xc0, !PT ;  /* 0xfffffffe15157812 */ /* 0x000fe400078ec0ff */
[----:B------:R-:W-:Y:S01]  /*e4d0*/  LOP3.LUT R19, R19, 0x1fffffe, RZ, 0xc0, !PT ;  /* 0x01fffffe13137812 */ /* 0x000fe200078ec0ff */
[----:B------:R-:W-:Y:S01]  /*e4e0*/  IMAD.SHL.U32 R17, R17, 0x8, RZ ;  /* 0x0000000811117824 */ /* 0x000fe200078e00ff */
[----:B------:R-:W-:Y:S02]  /*e4f0*/  IADD3 R10, R10, -R21, RZ ;  /* 0x800000150a0a7210 */ /* 0x000fe40007ffe0ff */
[----:B------:R-:W-:Y:S01]  /*e500*/  LOP3.LUT R14, R14, 0xc0, RZ, 0xc0, !PT ;  /* 0x000000c00e0e7812 */ /* 0x000fe200078ec0ff */
[----:B------:R-:W-:Y:S01]  /*e510*/  IMAD.IADD R19, R18, 0x1, -R19 ;  /* 0x0000000112137824 */ /* 0x000fe200078e0a13 */
[----:B------:R-:W-:Y:S01]  /*e520*/  LOP3.LUT R16, R16, 0xc0, RZ, 0xc0, !PT ;  /* 0x000000c010107812 */ /* 0x000fe200078ec0ff */
[----:B------:R-:W-:Y:S01]  /*e530*/  IMAD R10, R10, 0x4, R15 ;  /* 0x000000040a0a7824 */ /* 0x000fe200078e020f */
[----:B------:R-:W-:Y:S01]  /*e540*/  LOP3.LUT R17, R14, 0x18, R17, 0xf8, !PT ;  /* 0x000000180e117812 */ /* 0x000fe200078ef811 */
[----:B------:R-:W2:Y:S01]  /*e550*/  @P3 MUFU.RCP R9, R7 ;  /* 0x0000000700093308 */ /* 0x000ea20000001000 */
[----:B------:R-:W-:Y:S01]  /*e560*/  SHF.R.U32.HI R14, RZ, 0x3, R14 ;  /* 0x00000003ff0e7819 */ /* 0x000fe2000001160e */
[----:B------:R-:W-:Y:S01]  /*e570*/  IMAD R12, R19, 0x10, R12 ;  /* 0x00000010130c7824 */ /* 0x000fe200078e020c */
[----:B------:R-:W-:Y:S01]  /*e580*/  LEA.HI R15, R16, R16, RZ, 0x1d ;  /* 0x00000010100f7211 */ /* 0x000fe200078fe8ff */
[----:B------:R-:W3:Y:S01]  /*e590*/  @P3 LDC R32, c[0x0][0x2e8] ;  /* 0x0000ba00ff203b82 */ /* 0x000ee20000000800 */
[----:B------:R-:W-:-:S02]  /*e5a0*/  LOP3.LUT P0, RZ, R11, 0x2, RZ, 0xc0, !PT ;  /* 0x000000020bff7812 */ /* 0x000fc4000780c0ff */
[----:B------:R-:W-:Y:S01]  /*e5b0*/  LOP3.LUT R17, R17, R14, RZ, 0x3c, !PT ;  /* 0x0000000e11117212 */ /* 0x000fe200078e3cff */
[----:B------:R-:W4:Y:S01]  /*e5c0*/  @P2 MUFU.RCP R8, R6 ;  /* 0x0000000600082308 */ /* 0x000f220000001000 */
[----:B------:R-:W-:Y:S01]  /*e5d0*/  LOP3.LUT R14, R11, 0x1, RZ, 0xc0, !PT ;  /* 0x000000010b0e7812 */ /* 0x000fe200078ec0ff */
[----:B------:R-:W-:Y:S01]  /*e5e0*/  IMAD.U32 R12, R12, 0x2, R15 ;  /* 0x000000020c0c7824 */ /* 0x000fe200078e000f */
[----:B------:R-:W-:Y:S01]  /*e5f0*/  MOV R11, 0xffffffe0 ;  /* 0xffffffe0000b7802 */ /* 0x000fe20000000f00 */
[----:B------:R-:W-:Y:S01]  /*e600*/  IMAD.IADD R17, R10, 0x1, R17 ;  /* 0x000000010a117824 */ /* 0x000fe200078e0211 */
[----:B------:R-:W-:Y:S01]  /*e610*/  ISETP.NE.U32.AND P1, PT, R14, 0x1, PT ;  /* 0x000000010e00780c */ /* 0x000fe20003f25070 */
[----:B------:R-:W5:Y:S01]  /*e620*/  S2R R10, SR_CTAID.Y ;  /* 0x00000000000a7919 */ /* 0x000f620000002600 */
[----:B------:R-:W-:Y:S01]  /*e630*/  LEA R12, R12, UR5, 0x2 ;  /* 0x000000050c0c7c11 */ /* 0x000fe2000f8e10ff */
[----:B------:R-:W-:Y:S01]  /*e640*/  @P3 MUFU.LG2 R7, R7 ;  /* 0x0000000700073308 */ /* 0x000fe20000000c00 */
[----:B------:R-:W-:Y:S01]  /*e650*/  SEL R11, R11, 0x20, !P1 ;  /* 0x000000200b0b7807 */ /* 0x000fe20004800000 */
[C---:B--2---:R-:W-:Y:S01]  /*e660*/  FMUL.FTZ R116, R9.reuse, R116 ;  /* 0x0000007409747220 */ /* 0x044fe20000410000 */
[----:B------:R-:W-:Y:S01]  /*e670*/  FMUL.FTZ R117, R9, R117 ;  /* 0x0000007509757220 */ /* 0x000fe20000410000 */
[----:B------:R-:W-:-:S02]  /*e680*/  VIADD R14, R12, 0x40 ;  /* 0x000000400c0e7836 */ /* 0x000fc40000000000 */
[C---:B------:R-:W-:Y:S01]  /*e690*/  FMUL.FTZ R112, R9.reuse, R112 ;  /* 0x0000007009707220 */ /* 0x040fe20000410000 */
[C---:B------:R-:W-:Y:S02]  /*e6a0*/  @P0 VIADD R14, R12.reuse, 0xffffffc0 ;  /* 0xffffffc00c0e0836 */ /* 0x040fe40000000000 */
[C---:B------:R-:W-:Y:S01]  /*e6b0*/  FMUL.FTZ R113, R9.reuse, R113 ;  /* 0x0000007109717220 */ /* 0x040fe20000410000 */
[----:B------:R-:W-:Y:S02]  /*e6c0*/  IMAD.IADD R15, R12, 0x1, R11 ;  /* 0x000000010c0f7824 */ /* 0x000fe400078e020b */
[C---:B----4-:R-:W-:Y:S01]  /*e6d0*/  FMUL.FTZ R119, R8.reuse, R119 ;  /* 0x0000007708777220 */ /* 0x050fe20000410000 */
[C---:B------:R-:W-:Y:S01]  /*e6e0*/  FMUL.FTZ R118, R8.reuse, R118 ;  /* 0x0000007608767220 */ /* 0x040fe20000410000 */
[C---:B------:R-:W-:Y:S01]  /*e6f0*/  FMUL.FTZ R115, R8.reuse, R115 ;  /* 0x0000007308737220 */ /* 0x040fe20000410000 */
        /* <DEDUP_REMOVED lines=9> */
[----:B------:R-:W-:Y:S01]  /*e790*/  IMAD.IADD R16, R11, 0x1, R14 ;  /* 0x000000010b107824 */ /* 0x000fe200078e020e */
[----:B------:R-:W-:Y:S01]  /*e7a0*/  STS.64 [R12], R116 ;  /* 0x000000740c007388 */ /* 0x000fe20000000a00 */
[----:B------:R-:W-:Y:S01]  /*e7b0*/  LEA R35, R17, UR5, 0x2 ;  /* 0x0000000511237c11 */ /* 0x000fe2000f8e10ff */
[----:B------:R-:W5:Y:S01]  /*e7c0*/  LDC.64 R8, c[0x0][0x2c0] ;  /* 0x0000b000ff087b82 */ /* 0x000f620000000a00 */
[----:B------:R-:W-:Y:S01]  /*e7d0*/  LOP3.LUT R34, R3, 0xffffffe0, RZ, 0xc0, !PT ;  /* 0xffffffe003227812 */ /* 0x000fe200078ec0ff */
[----:B------:R2:W-:Y:S01]  /*e7e0*/  STS.64 [R12+0x400], R118 ;  /* 0x000400760c007388 */ /* 0x0005e20000000a00 */
[----:B------:R-:W-:Y:S01]  /*e7f0*/  SHF.R.S32.HI R2, RZ, 0x5, R2 ;  /* 0x00000005ff027819 */ /* 0x000fe20000011402 */
[----:B------:R-:W4:Y:S01]  /*e800*/  @P2 MUFU.LG2 R6, R6 ;  /* 0x0000000600062308 */ /* 0x000f220000000c00 */
[----:B------:R-:W-:Y:S01]  /*e810*/  LEA.HI R4, R4, R5, RZ, 0x3 ;  /* 0x0000000504047211 */ /* 0x000fe200078f18ff */
[----:B------:R-:W-:Y:S01]  /*e820*/  STS.64 [R15], R112 ;  /* 0x000000700f007388 */ /* 0x000fe20000000a00 */
[----:B------:R-:W-:Y:S01]  /*e830*/  IMAD.IADD R34, R5, 0x1, -R34 ;  /* 0x0000000105227824 */ /* 0x000fe200078e0a22 */
[----:B------:R-:W-:Y:S01]  /*e840*/  SHF.R.S32.HI R33, RZ, 0x1f, R0 ;  /* 0x0000001fff217819 */ /* 0x000fe20000011400 */
[----:B------:R-:W-:Y:S01]  /*e850*/  IMAD.MOV R3, RZ, RZ, -R127 ;  /* 0x000000ffff037224 */ /* 0x000fe200078e0a7f */
[----:B------:R1:W-:Y:S01]  /*e860*/  STS.64 [R15+0x400], R114 ;  /* 0x000400720f007388 */ /* 0x0003e20000000a00 */
[----:B------:R-:W-:-:S02]  /*e870*/  LOP3.LUT R4, R4, 0xfffffff8, RZ, 0xc0, !PT ;  /* 0xfffffff804047812 */ /* 0x000fc400078ec0ff */
[----:B------:R-:W-:Y:S01]  /*e880*/  LOP3.LUT P0, RZ, R34, 0x3, RZ, 0xc0, !PT ;  /* 0x0000000322ff7812 */ /* 0x000fe2000780c0ff */
[----:B------:R-:W-:Y:S01]  /*e890*/  STS.64 [R14], R108 ;  /* 0x0000006c0e007388 */ /* 0x000fe20000000a00 */
[----:B------:R-:W-:Y:S01]  /*e8a0*/  LEA.HI R33, R33, R0, RZ, 0x2 ;  /* 0x0000000021217211 */ /* 0x000fe200078f10ff */
[----:B------:R-:W-:Y:S02]  /*e8b0*/  IMAD.IADD R4, R5, 0x1, -R4 ;  /* 0x0000000105047824 */ /* 0x000fe400078e0a04 */
[----:B------:R3:W-:Y:S01]  /*e8c0*/  STS.64 [R14+0x400], R110 ;  /* 0x0004006e0e007388 */ /* 0x0007e20000000a00 */
[----:B------:R-:W-:Y:S01]  /*e8d0*/  SHF.R.S32.HI R0, RZ, 0x2, R33 ;  /* 0x00000002ff007819 */ /* 0x000fe20000011421 */
[----:B------:R-:W-:Y:S02]  /*e8e0*/  IMAD.SHL.U32 R4, R4, 0x4, RZ ;  /* 0x0000000404047824 */ /* 0x000fe400078e00ff */
[----:B----4-:R-:W-:Y:S01]  /*e8f0*/  @P2 FMUL.FTZ R6, R6, 0.69314718246459960938 ;  /* 0x3f31721806062820 */ /* 0x010fe20000410000 */
[----:B------:R4:W-:Y:S01]  /*e900*/  STS.64 [R16], R104 ;  /* 0x0000006810007388 */ /* 0x0009e20000000a00 */
[----:B-----5:R-:W-:-:S02]  /*e910*/  IMAD R127, R10, R8, R127 ;  /* 0x000000080a7f7224 */ /* 0x020fc400078e027f */
[----:B------:R-:W-:Y:S01]  /*e920*/  @P3 FMUL.FTZ R10, R7, 0.69314718246459960938 ;  /* 0x3f317218070a3820 */ /* 0x000fe20000410000 */
[----:B------:R4:W-:Y:S01]  /*e930*/  STS.64 [R16+0x400], R106 ;  /* 0x0004006a10007388 */ /* 0x0009e20000000a00 */
[----:B------:R-:W-:Y:S01]  /*e940*/  SHF.R.S32.HI R5, RZ, 0x1f, R4 ;  /* 0x0000001fff057819 */ /* 0x000fe20000011404 */
[----:B--2---:R-:W2:Y:S08]  /*e950*/  LDC R12, c[0x0][0x270] ;  /* 0x00009c00ff0c7b82 */ /* 0x004eb00000000800 */
[----:B------:R-:W-:Y:S01]  /*e960*/  BAR.SYNC.DEFER_BLOCKING 0x0 ;  /* 0x0000000000007b1d */ /* 0x000fe20000010000 */
[----:B-1----:R-:W-:-:S05]  /*e970*/  SHF.R.S32.HI R15, RZ, 0x1f, R2 ;  /* 0x0000001fff0f7819 */ /* 0x002fca0000011402 */
[----:B------:R-:W1:Y:S01]  /*e980*/  S2R R11, SR_CTAID.X ;  /* 0x00000000000b7919 */ /* 0x000e620000002500 */
[----:B------:R-:W-:Y:S01]  /*e990*/  LEA.HI R15, R15, R2, RZ, 0x2 ;  /* 0x000000020f0f7211 */ /* 0x000fe200078f10ff */
[----:B---3--:R-:W3:Y:S03]  /*e9a0*/  @P2 LDC R14, c[0x0][0x2e8] ;  /* 0x0000ba00ff0e2b82 */ /* 0x008ee60000000800 */
[----:B------:R-:W-:-:S04]  /*e9b0*/  LOP3.LUT R15, R15, 0xfffffffc, RZ, 0xc0, !PT ;  /* 0xfffffffc0f0f7812 */ /* 0x000fc800078ec0ff */
[----:B------:R-:W-:Y:S01]  /*e9c0*/  IADD3 R15, R2, -R15, RZ ;  /* 0x8000000f020f7210 */ /* 0x000fe20007ffe0ff */
[----:B------:R-:W-:Y:S02]  /*e9d0*/  IMAD.MOV.U32 R2, RZ, RZ, -0x800000 ;  /* 0xff800000ff027424 */ /* 0x000fe400078e00ff */
[----:B--2---:R-:W-:Y:S01]  /*e9e0*/  IMAD R3, R12, R3, UR4 ;  /* 0x000000040c037e24 */ /* 0x004fe2000f8e0203 */
[----:B------:R4:W2:Y:S01]  /*e9f0*/  LDS.128 R28, [R35] ;  /* 0x00000000231c7984 */ /* 0x0008a20000000c00 */
[----:B------:R-:W-:Y:S01]  /*ea00*/  IMAD R15, R15, 0x10, R0 ;  /* 0x000000100f0f7824 */ /* 0x000fe200078e0200 */
[----:B------:R-:W-:Y:S01]  /*ea10*/  MOV R0, 0xff800000 ;  /* 0xff80000000007802 */ /* 0x000fe20000000f00 */
[----:B------:R-:W-:Y:S01]  /*ea20*/  IMAD R3, R127, R12, R3 ;  /* 0x0000000c7f037224 */ /* 0x000fe200078e0203 */
[----:B------:R4:W2:Y:S01]  /*ea30*/  LDS.128 R24, [R35+0x800] ;  /* 0x0008000023187984 */ /* 0x0008a20000000c00 */
[----:B------:R-:W-:-:S03]  /*ea40*/  @P3 FFMA.FTZ R0, R67, R32, R10 ;  /* 0x0000002043003223 */ /* 0x000fc6000001000a */
[----:B------:R4:W2:Y:S04]  /*ea50*/  LDS.128 R20, [R35+0x1000] ;  /* 0x0010000023147984 */ /* 0x0008a80000000c00 */
[----:B------:R4:W2:Y:S01]  /*ea60*/  LDS.128 R16, [R35+0x1800] ;  /* 0x0018000023107984 */ /* 0x0008a20000000c00 */
[----:B---3--:R-:W-:Y:S01]  /*ea70*/  @P2 FFMA.FTZ R2, R65, R14, R6 ;  /* 0x0000000e41022223 */ /* 0x008fe20000010006 */
[----:B-1----:R-:W-:-:S04]  /*ea80*/  IMAD.SHL.U32 R8, R11, 0x40, RZ ;  /* 0x000000400b087824 */ /* 0x002fc800078e00ff */
[----:B------:R-:W-:Y:S01]  /*ea90*/  IMAD R8, R3, R9, R8 ;  /* 0x0000000903087224 */ /* 0x000fe200078e0208 */
[----:B------:R-:W-:Y:S06]  /*eaa0*/  @P0 BRA `(.L_x_4946) ;  /* 0x00000000002c0947 */ /* 0x000fec0003800000 */
        /* <DEDUP_REMOVED lines=11> */
.L_x_4946:
[----:B------:R-:W-:Y:S05]  /*eb60*/  BSYNC B0 ;  /* 0x0000000000007941 */ /* 0x000fea0003800000 */
.L_x_4945:
[----:B------:R-:W-:Y:S01]  /*eb70*/  ULDC UR4, c[0x0][0x2d0] ;  /* 0x0000b40000047ab9 */ /* 0x000fe20000000800 */
[C---:B------:R-:W-:Y:S01]  /*eb80*/  IMAD.WIDE R6, R13.reuse, 0x20, R4 ;  /* 0x000000200d067825 */ /* 0x040fe200078e0204 */
[----:B------:R-:W-:Y:S01]  /*eb90*/  ISETP.GE.AND P1, PT, R4, UR4, PT ;  /* 0x0000000404007c0c */ /* 0x000fe2000bf26270 */
[----:B------:R-:W-:Y:S02]  /*eba0*/  ULDC UR4, c[0x0][0x2dc] ;  /* 0x0000b70000047ab9 */ /* 0x000fe40000000800 */
[----:B------:R-:W-:Y:S01]  /*ebb0*/  IMAD R8, R8, UR4, RZ ;  /* 0x0000000408087c24 */ /* 0x000fe2000f8e02ff */
[C---:B------:R-:W-:Y:S01]  /*ebc0*/  ISETP.GE.OR P4, PT, R13.reuse, R102, P1 ;  /* 0x000000660d00720c */ /* 0x040fe20000f86670 */
[C---:B------:R-:W-:Y:S01]  /*ebd0*/  VIADD R3, R13.reuse, 0x10 ;  /* 0x000000100d037836 */ /* 0x040fe20000000000 */
[----:B------:R-:W-:Y:S01]  /*ebe0*/  ULDC.64 UR4, c[0x0][0x288] ;  /* 0x0000a20000047ab9 */ /* 0x000fe20000000a00 */
[C---:B------:R-:W-:Y:S01]  /*ebf0*/  VIADD R5, R13.reuse, 0x20 ;  /* 0x000000200d057836 */ /* 0x040fe20000000000 */
[----:B-1----:R-:W-:Y:S01]  /*ec00*/  IADD3 R0, P0, R8, R6, RZ ;  /* 0x0000000608007210 */ /* 0x002fe20007f1e0ff */
[----:B------:R-:W-:Y:S01]  /*ec10*/  VIADD R13, R13, 0x30 ;  /* 0x000000300d0d7836 */ /* 0x000fe20000000000 */
[----:B------:R-:W-:-:S02]  /*ec20*/  ISETP.GE.OR P3, PT, R3, R102, P1 ;  /* 0x000000660300720c */ /* 0x000fc40000f66670 */
[-C--:B------:R-:W-:Y:S02]  /*ec30*/  ISETP.GE.OR P2, PT, R5, R102.reuse, P1 ;  /* 0x000000660500720c */ /* 0x080fe40000f46670 */
[----:B------:R-:W-:Y:S02]  /*ec40*/  ISETP.GE.OR P1, PT, R13, R102, P1 ;  /* 0x000000660d00720c */ /* 0x000fe40000f26670 */
[----:B------:R-:W-:Y:S02]  /*ec50*/  LEA.HI.X.SX32 R3, R8, R7, 0x1, P0 ;  /* 0x0000000708037211 */ /* 0x000fe400000f0eff */
[----:B------:R-:W-:-:S04]  /*ec60*/  LEA R2, P0, R0, UR4, 0x2 ;  /* 0x0000000400027c11 */ /* 0x000fc8000f8010ff */
[----:B------:R-:W-:-:S05]  /*ec70*/  LEA.HI.X R3, R0, UR5, R3, 0x2, P0 ;  /* 0x0000000500037c11 */ /* 0x000fca00080f1403 */
[----:B--2---:R1:W-:Y:S04]  /*ec80*/  @!P4 STG.E.64 desc[UR6][R2.64], R28 ;  /* 0x0000001c0200c986 */ /* 0x0043e8000c101b06 */
[----:B------:R1:W-:Y:S04]  /*ec90*/  @!P4 STG.E.64 desc[UR6][R2.64+0x8], R30 ;  /* 0x0000081e0200c986 */ /* 0x0003e8000c101b06 */
[----:B------:R1:W-:Y:S04]  /*eca0*/  @!P3 STG.E.128 desc[UR6][R2.64+0x800], R24 ;  /* 0x000800180200b986 */ /* 0x0003e8000c101d06 */
[----:B------:R1:W-:Y:S01]  /*ecb0*/  @!P2 STG.E.128 desc[UR6][R2.64+0x1000], R20 ;  /* 0x001000140200a986 */ /* 0x0003e2000c101d06 */
[----:B------:R-:W-:Y:S05]  /*ecc0*/  @P1 EXIT ;  /* 0x000000000000194d */ /* 0x000fea0003800000 */
[----:B------:R-:W-:Y:S01]  /*ecd0*/  STG.E.128 desc[UR6][R2.64+0x1800], R16 ;  /* 0x0018001002007986 */ /* 0x000fe2000c101d06 */
[----:B------:R-:W-:Y:S05]  /*ece0*/  EXIT ;  /* 0x000000000000794d */ /* 0x000fea0003800000 */
.L_x_4947:
        /* <DEDUP_REMOVED lines=9> */
.L_x_5383:


//--------------------- .text._ZN5flash24flash_fwd_splitkv_kernelI23Flash_fwd_kernel_traitsILi32ELi64ELi128ELi4ELb0ELb0EN7cutlass6half_tE19Flash_kernel_traitsILi32ELi64ELi128ELi4ES3_EELb1ELb0ELb0ELb0ELb1ELb0ELb1ELb1EEEvNS_16Flash_fwd_paramsE --------------------------
	.section	.text._ZN5flash24flash_fwd_splitkv_kernelI23Flash_fwd_kernel_traitsILi32ELi64ELi128ELi4ELb0ELb0EN7cutlass6half_tE19Flash_kernel_traitsILi32ELi64ELi128ELi4ES3_EELb1ELb0ELb0ELb0ELb1ELb0ELb1ELb1EEEvNS_16Flash_fwd_paramsE,"ax",@progbits
	.align	128
        .global         _ZN5flash24flash_fwd_splitkv_kernelI23Flash_fwd_kernel_traitsILi32ELi64ELi128ELi4ELb0ELb0EN7cutlass6half_tE19Flash_kernel_traitsILi32ELi64ELi128ELi4ES3_EELb1ELb0ELb0ELb0ELb1ELb0ELb1ELb1EEEvNS_16Flash_fwd_paramsE
        .type           _ZN5flash24flash_fwd_splitkv_kernelI23Flash_fwd_kernel_traitsILi32ELi64ELi128ELi4ELb0ELb0EN7cutlass6half_tE19Flash_kernel_traitsILi32ELi64ELi128ELi4ES3_EELb1ELb0ELb0ELb0ELb1ELb0ELb1ELb1EEEvNS_16Flash_fwd_paramsE,@function
        .size           _ZN5flash24flash_fwd_splitkv_kernelI23Flash_fwd_kernel_traitsILi32ELi64ELi128ELi4ELb0ELb0EN7cutlass6half_tE19Flash_kernel_traitsILi32ELi64ELi128ELi4ES3_EELb1ELb0ELb0ELb0ELb1ELb0ELb1ELb1EEEvNS_16Flash_fwd_paramsE,(.L_x_5384 - _ZN5flash24flash_fwd_splitkv_kernelI23Flash_fwd_kernel_traitsILi32ELi64ELi128ELi4ELb0ELb0EN7cutlass6half_tE19Flash_kernel_traitsILi32ELi64ELi128ELi4ES3_EELb1ELb0ELb0ELb0ELb1ELb0ELb1ELb1EEEvNS_16Flash_fwd_paramsE)
        .other          _ZN5flash24flash_fwd_splitkv_kernelI23Flash_fwd_kernel_traitsILi32ELi64ELi128ELi4ELb0ELb0EN7cutlass6half_tE19Flash_kernel_traitsILi32ELi64ELi128ELi4ES3_EELb1ELb0ELb0ELb0ELb1ELb0ELb1ELb1EEEvNS_16Flash_fwd_paramsE,@"STO_CUDA_ENTRY STV_DEFAULT"
_ZN5flash24flash_fwd_splitkv_kernelI23Flash_fwd_kernel_traitsILi32ELi64ELi128ELi4ELb0ELb0EN7cutlass6half_tE19Flash_kernel_traitsILi32ELi64ELi128ELi4ES3_EELb1ELb0ELb0ELb0ELb1ELb0ELb1ELb1EEEvNS_16Flash_fwd_paramsE:
.text._ZN5flash24flash_fwd_splitkv_kernelI23Flash_fwd_kernel_traitsILi32ELi64ELi128ELi4ELb0ELb0EN7cutlass6half_tE19Flash_kernel_traitsILi32ELi64ELi128ELi4ES3_EELb1ELb0ELb0ELb0ELb1ELb0ELb1ELb1EEEvNS_16Flash_fwd_paramsE:
[----:B------:R-:W-:Y:S08]  /*0000*/  LDC R1, c[0x0][0x28] ;  /* 0x00000a00ff017b82 */ /* 0x000ff00000000800 */
[----:B------:R-:W1:Y:S01]  /*0010*/  LDC R5, c[0x0][0x270] ;  /* 0x00009c00ff057b82 */ /* 0x000e620000000800 */
[----:B------:R-:W2:Y:S01]  /*0020*/  S2R R106, SR_CTAID.Z ;  /* 0x00000000006a7919 */ /* 0x000ea20000002700 */
[----:B------:R-:W-:Y:S01]  /*0030*/  MOV R2, RZ ;  /* 0x000000ff00027202 */ /* 0x000fe20000000f00 */
[----:B------:R-:W-:Y:S01]  /*0040*/  ULDC.64 UR6, c[0x0][0x208] ;  /* 0x0000820000067ab9 */ /* 0x000fe20000000a00 */
[----:B------:R-:W-:-:S04]  /*0050*/  ULDC.64 UR4, c[0x0][0x300] ;  /* 0x0000c00000047ab9 */ /* 0x000fc80000000a00 */
[----:B------:R-:W3:Y:S08]  /*0060*/  LDC.64 R8, c[0x0][0x2f0] ;  /* 0x0000bc00ff087b82 */ /* 0x000ef00000000a00 */
[----:B------:R-:W4:Y:S01]  /*0070*/  LDC.64 R22, c[0x0][0x300] ;  /* 0x0000c000ff167b82 */ /* 0x000f220000000a00 */
[----:B-1----:R-:W1:Y:S01]  /*0080*/  I2F.U32.RP R6, R5 ;  /* 0x0000000500067306 */ /* 0x002e620000209000 */
[----:B------:R-:W-:-:S07]  /*0090*/  ISETP.NE.U32.AND P1, PT, R5, RZ, PT ;  /* 0x000000ff0500720c */ /* 0x000fce0003f25070 */
[----:B-1----:R-:W1:Y:S02]  /*00a0*/  MUFU.RCP R4, R6 ;  /* 0x0000000600047308 */ /* 0x002e640000001000 */
[----:B-1----:R-:W-:Y:S01]  /*00b0*/  VIADD R4, R4, 0xffffffe ;  /* 0x0ffffffe04047836 */ /* 0x002fe20000000000 */
[----:B------:R-:W-:-:S05]  /*00c0*/  MOV R6, 0xffffffff ;  /* 0xffffffff00067802 */ /* 0x000fca0000000f00 */
[----:B------:R-:W1:Y:S02]  /*00d0*/  F2I.FTZ.U32.TRUNC.NTZ R3, R4 ;  /* 0x0000000400037305 */ /* 0x000e64000021f000 */
[----:B-1----:R-:W-:-:S04]  /*00e0*/  IMAD.MOV R0, RZ, RZ, -R3 ;  /* 0x000000ffff007224 */ /* 0x002fc800078e0a03 */
        /* <DEDUP_REMOVED lines=16> */
[C---:B---3--:R-:W-:Y:S02]  /*01f0*/  IMAD.WIDE R10, R143.reuse, 0x4, R8 ;  /* 0x000000048f0a7825 */ /* 0x048fe400078e0208 */
[----:B------:R-:W3:Y:S03]  /*0200*/  LDC.64 R8, c[0x0][0x2f8] ;  /* 0x0000be00ff087b82 */ /* 0x000ee60000000a00 */
[----:B------:R-:W3:Y:S04]  /*0210*/  @P0 LDG.E R6, desc[UR6][R10.64] ;  /* 0x000000060a060981 */ /* 0x000ee8000c1e1900 */
[----:B------:R-:W3:Y:S01]  /*0220*/  @P0 LDG.E R7, desc[UR6][R10.64+0x4] ;  /* 0x000004060a070981 */ /* 0x000ee2000c1e1900 */
[----:B--2---:R-:W-:Y:S01]  /*0230*/  ISETP.NE.AND P1, PT, R0, RZ, PT ;  /* 0x000000ff0000720c */ /* 0x004fe20003f25270 */
[----:B------:R-:W-:Y:S01]  /*0240*/  IMAD.MOV.U32 R17, RZ, RZ, -0x1 ;  /* 0xffffffffff117424 */ /* 0x000fe200078e00ff */
[----:B-1----:R-:W-:Y:S01]  /*0250*/  ISETP.EQ.U32.AND P2, PT, R2, RZ, PT ;  /* 0x000000ff0200720c */ /* 0x002fe20003f42070 */
[----:B----4-:R-:W-:Y:S01]  /*0260*/  IMAD.WIDE R22, R143, 0x4, R22 ;  /* 0x000000048f167825 */ /* 0x010fe200078e0216 */
[----:B------:R-:W-:-:S02]  /*0270*/  ISETP.NE.U32.AND P5, PT, RZ, UR4, PT ;  /* 0x00000004ff007c0c */ /* 0x000fc4000bfa5070 */
[----:B------:R-:W-:Y:S02]  /*0280*/  ISETP.EQ.OR.EX P2, PT, R3, RZ, !P1, P2 ;  /* 0x000000ff0300720c */ /* 0x000fe40004f42720 */
[----:B------:R-:W-:Y:S02]  /*0290*/  ISETP.NE.AND.EX P5, PT, RZ, UR5, PT, P5 ;  /* 0x00000005ff007c0c */ /* 0x000fe4000bfa5350 */
[----:B------:R-:W-:Y:S01]  /*02a0*/  MOV R12, RZ ;  /* 0x000000ff000c7202 */ /* 0x000fe20000000f00 */
[----:B---3--:R-:W-:-:S08]  /*02b0*/  IMAD.WIDE R8, R143, 0x4, R8 ;  /* 0x000000048f087825 */ /* 0x008fd000078e0208 */
        /* <DEDUP_REMOVED lines=15> */
.L_x_4948:
[----:B------:R-:W1:Y:S02]  /*03b0*/  LDC R63, c[0x0][0x2c8] ;  /* 0x0000b200ff3f7b82 */ /* 0x000e640000000800 */
.L_x_4949:
        /* <DEDUP_REMOVED lines=10> */
[--C-:B-1---5:R-:W-:Y:S02]  /*0460*/  IMAD.IADD R63, R63, 0x1, -R12.reuse ;  /* 0x000000013f3f7824 */ /* 0x122fe400078e0a0c */
[----:B------:R-:W-:-:S05]  /*0470*/  @P3 IMAD.IADD R53, R53, 0x1, -R12 ;  /* 0x0000000135353824 */ /* 0x000fca00078e0a0c */
[----:B---3--:R-:W1:Y:S08]  /*0480*/  LDC R3, c[0x0][0x2c8] ;  /* 0x0000b200ff037b82 */ /* 0x008e700000000800 */
[----:B------:R-:W3:Y:S01]  /*0490*/  @!P3 LDC R8, c[0x0][0x2cc] ;  /* 0x0000b300ff08bb82 */ /* 0x000ee20000000800 */
[-C--:B--2---:R-:W-:Y:S02]  /*04a0*/  IABS R11, R9.reuse ;  /* 0x00000009000b7213 */ /* 0x084fe40000000000 */
[----:B------:R-:W-:-:S02]  /*04b0*/  IABS R15, R9 ;  /* 0x00000009000f7213 */ /* 0x000fc40000000000 */
[----:B------:R-:W2:Y:S03]  /*04c0*/  I2F.RP R4, R11 ;  /* 0x0000000b00047306 */ /* 0x000ea60000209400 */
[----:B------:R-:W-:Y:S02]  /*04d0*/  IMAD.MOV R15, RZ, RZ, -R15 ;  /* 0x000000ffff0f7224 */ /* 0x000fe400078e0a0f */
[----:B-1----:R-:W-:-:S05]  /*04e0*/  VIADD R3, R3, 0x7f ;  /* 0x0000007f03037836 */ /* 0x002fca0000000000 */
[----:B------:R-:W-:-:S04]  /*04f0*/  SHF.R.S32.HI R16, RZ, 0x1f, R3 ;  /* 0x0000001fff107819 */ /* 0x000fc80000011403 */
[----:B------:R-:W-:Y:S01]  /*0500*/  LEA.HI R16, R16, R3, RZ, 0x7 ;  /* 0x0000000310107211 */ /* 0x000fe200078f38ff */
[----:B--2---:R-:W1:Y:S03]  /*0510*/  MUFU.RCP R18, R4 ;  /* 0x0000000400127308 */ /* 0x004e660000001000 */
        /* <DEDUP_REMOVED lines=37> */
[----:B------:R-:W-:Y:S02]  /*0770*/  VIADDMNMX R3, R137, R10, R4, PT ;  /* 0x0000000a89037246 */ /* 0x000fe40003800104 */
[----:B------:R-:W1:Y:S02]  /*0780*/  S2R R10, SR_TID.X ;  /* 0x00000000000a7919 */ /* 0x000e640000002100 */
        /* <DEDUP_REMOVED lines=12> */
[----:B--2---:R-:W-:-:S03]  /*0850*/  IMAD R2, R0, R2, R143 ;  /* 0x0000000200027224 */ /* 0x004fc600078e028f */
        /* <DEDUP_REMOVED lines=42> */
.L_x_4950:
        /* <DEDUP_REMOVED lines=11> */
[----:B------:R-:W-:Y:S02]  /*0bb0*/  ISETP.NE.AND.EX P0, PT, RZ, UR5, PT, P0 ;  /* 0x00000005ff007c0c */ /* 0x000fe4000bf05300 */
[----:B------:R-:W-:-:S11]  /*0bc0*/  SHF.R.S32.HI R7, RZ, 0x1f, R143 ;  /* 0x0000001fff077819 */ /* 0x000fd6000001148f */
[----:B------:R-:W-:Y:S05]  /*0bd0*/  @!P0 BRA `(.L_x_4951) ;  /* 0x0000000000288947 */ /* 0x000fea0003800000 */
[----:B--2---:R-:W2:Y:S02]  /*0be0*/  LDC.64 R2, c[0x0][0x378] ;  /* 0x0000de00ff027b82 */ /* 0x004ea40000000a00 */
        /* <DEDUP_REMOVED lines=9> */
.L_x_4951:
[----:B------:R-:W-:Y:S05]  /*0c80*/  @!P1 BRA `(.L_x_4952) ;  /* 0x00000004003c9947 */ /* 0x000fea0003800000 */
        /* <DEDUP_REMOVED lines=31> */
[----:B------:R-:W-:Y:S01]  /*0e80*/  IMAD.MOV R17, RZ, RZ, -R17 ;  /* 0x000000ffff117224 */ /* 0x000fe200078e0a11 */
[----:B------:R-:W-:Y:S02]  /*0e90*/  MOV R8, RZ ;  /* 0x000000ff00087202 */ /* 0x000fe40000000f00 */
[----:B-----5:R-:W2:Y:S01]  /*0ea0*/  I2F.RP R11, R2 ;  /* 0x00000002000b7306 */ /* 0x020ea20000209400 */
[----:B------:R-:W-:-:S05]  /*0eb0*/  IMAD R17, R15, R17, R42 ;  /* 0x000000110f117224 */ /* 0x000fca00078e022a */
[----:B------:R-:W-:Y:S02]  /*0ec0*/  SHF.R.S32.HI R15, RZ, 0x1f, R17 ;  /* 0x0000001fff0f7819 */ /* 0x000fe40000011411 */
        /* <DEDUP_REMOVED lines=32> */
[----:B---3--:R-:W-:-:S02]  /*10d0*/  IMAD R8, R15, R110, RZ ;  /* 0x0000006e0f087224 */ /* 0x008fc400078e02ff */
[----:B------:R-:W-:Y:S02]  /*10e0*/  IMAD R11, R0, UR5, R11 ;  /* 0x00000005000b7c24 */ /* 0x000fe4000f8e020b */
[C---:B------:R-:W-:Y:S02]  /*10f0*/  IMAD R8, R17.reuse, R111, R8 ;  /* 0x0000006f11087224 */ /* 0x040fe400078e0208 */
[----:B------:R-:W-:-:S05]  /*1100*/  IMAD.WIDE.U32 R18, R17, R110, R18 ;  /* 0x0000006e11127225 */ /* 0x000fca00078e0012 */
[----:B------:R-:W-:Y:S01]  /*1110*/  IADD3 R19, R19, R8, RZ ;  /* 0x0000000813137210 */ /* 0x000fe20007ffe0ff */
[----:B------:R-:W-:-:S04]  /*1120*/  IMAD.WIDE.U32 R8, R4, R2, RZ ;  /* 0x0000000204087225 */ /* 0x000fc800078e00ff */
[----:B------:R-:W-:-:S04]  /*1130*/  IMAD.WIDE.U32 R20, R0, UR4, R18 ;  /* 0x0000000400147c25 */ /* 0x000fc8000f8e0012 */
[----:B------:R-:W-:Y:S01]  /*1140*/  IMAD.IADD R19, R9, 0x1, R3 ;  /* 0x0000000109137824 */ /* 0x000fe200078e0203 */
[----:B------:R-:W-:Y:S02]  /*1150*/  IADD3 R21, R21, R11, RZ ;  /* 0x0000000b15157210 */ /* 0x000fe40007ffe0ff */
[----:B------:R-:W-:Y:S01]  /*1160*/  MOV R14, R20 ;  /* 0x00000014000e7202 */ /* 0x000fe20000000f00 */
[----:B------:R-:W-:Y:S06]  /*1170*/  BRA `(.L_x_4953) ;  /* 0x0000000400407947 */ /* 0x000fec0003800000 */
.L_x_4952:
[----:B------:R-:W2:Y:S01]  /*1180*/  LDC R19, c[0x0][0x278] ;  /* 0x00009e00ff137b82 */ /* 0x000ea20000000800 */
[----:B------:R-:W-:Y:S02]  /*1190*/  MOV R4, RZ ;  /* 0x000000ff00047202 */ /* 0x000fe40000000f00 */
[----:B------:R-:W-:Y:S02]  /*11a0*/  ISETP.NE.AND P4, PT, R17, -0x1, PT ;  /* 0xffffffff1100780c */ /* 0x000fe40003f85270 */
[----:B------:R-:W-:-:S04]  /*11b0*/  LEA R42, R52, 0xffffff80, 0x7 ;  /* 0xffffff80342a7811 */ /* 0x000fc800078e38ff */
[----:B------:R-:W-:-:S07]  /*11c0*/  SHF.R.S32.HI R15, RZ, 0x1f, R42 ;  /* 0x0000001fff0f7819 */ /* 0x000fce000001142a */
[----:B------:R-:W3:Y:S01]  /*11d0*/  @P4 LDC.64 R110, c[0x0][0x248] ;  /* 0x00009200ff6e4b82 */ /* 0x000ee20000000a00 */
[----:B------:R-:W-:Y:S01]  /*11e0*/  @P4 IMAD.IADD R20, R12, 0x1, R17 ;  /* 0x000000010c144824 */ /* 0x000fe200078e0211 */
[----:B--2---:R-:W-:-:S04]  /*11f0*/  IABS R3, R19 ;  /* 0x0000001300037213 */ /* 0x004fc80000000000 */
[----:B------:R-:W2:Y:S08]  /*1200*/  I2F.RP R9, R3 ;  /* 0x0000000300097306 */ /* 0x000eb00000209400 */
[----:B--2---:R-:W2:Y:S02]  /*1210*/  MUFU.RCP R8, R9 ;  /* 0x0000000900087308 */ /* 0x004ea40000001000 */
[----:B--2---:R-:W-:-:S06]  /*1220*/  VIADD R8, R8, 0xffffffe ;  /* 0x0ffffffe08087836 */ /* 0x004fcc0000000000 */
[----:B------:R-:W2:Y:S02]  /*1230*/  F2I.FTZ.U32.TRUNC.NTZ R5, R8 ;  /* 0x0000000800057305 */ /* 0x000ea4000021f000 */
[----:B--2---:R-:W-:Y:S01]  /*1240*/  IMAD.MOV R0, RZ, RZ, -R5 ;  /* 0x000000ffff007224 */ /* 0x004fe200078e0a05 */
[----:B------:R-:W2:Y:S03]  /*1250*/  @P4 LDC.64 R8, c[0x0][0x250] ;  /* 0x00009400ff084b82 */ /* 0x000ea60000000a00 */
[----:B------:R-:W-:Y:S01]  /*1260*/  IMAD R2, R0, R3, RZ ;  /* 0x0000000300027224 */ /* 0x000fe200078e02ff */
[----:B------:R-:W-:-:S03]  /*1270*/  IABS R0, R106 ;  /* 0x0000006a00007213 */ /* 0x000fc60000000000 */
[----:B------:R-:W-:-:S04]  /*1280*/  IMAD.HI.U32 R5, R5, R2, R4 ;  /* 0x0000000205057227 */ /* 0x000fc800078e0004 */
[----:B------:R-:W-:-:S04]  /*1290*/  IMAD.MOV.U32 R4, RZ, RZ, R0 ;  /* 0x000000ffff047224 */ /* 0x000fc800078e0000 */
[----:B------:R-:W-:-:S04]  /*12a0*/  IMAD.HI.U32 R0, R5, R4, RZ ;  /* 0x0000000405007227 */ /* 0x000fc800078e00ff */
[----:B------:R-:W-:Y:S02]  /*12b0*/  IMAD.MOV R2, RZ, RZ, -R0 ;  /* 0x000000ffff027224 */ /* 0x000fe400078e0a00 */
[----:B---3--:R-:W-:Y:S02]  /*12c0*/  @P4 IMAD R5, R20, R111, RZ ;  /* 0x0000006f14054224 */ /* 0x008fe400078e02ff */
        /* <DEDUP_REMOVED lines=10> */
[----:B------:R-:W3:Y:S01]  /*1370*/  LDC.64 R2, c[0x0][0x260] ;  /* 0x00009800ff027b82 */ /* 0x000ee20000000a00 */
[----:B------:R-:W-:-:S10]  /*1380*/  ISETP.NE.AND P0, PT, R19, RZ, PT ;  /* 0x000000ff1300720c */ /* 0x000fd40003f05270 */
[----:B------:R-:W-:-:S04]  /*1390*/  @P3 VIADD R0, R0, 0x1 ;  /* 0x0000000100003836 */ /* 0x000fc80000000000 */
[----:B------:R-:W-:Y:S01]  /*13a0*/  @!P2 IMAD.MOV R0, RZ, RZ, -R0 ;  /* 0x000000ffff00a224 */ /* 0x000fe200078e0a00 */
        /* <DEDUP_REMOVED lines=14> */
.L_x_4954:
        /* <DEDUP_REMOVED lines=10> */
[----:B---3--:R-:W-:Y:S01]  /*1530*/  IMAD R4, R5, R2, RZ ;  /* 0x0000000205047224 */ /* 0x008fe200078e02ff */
[----:B------:R-:W-:Y:S01]  /*1540*/  @P4 MOV R8, R20 ;  /* 0x0000001400084202 */ /* 0x000fe20000000f00 */
[----:B------:R-:W-:-:S04]  /*1550*/  IMAD.WIDE.U32 R24, R0, R2, R18 ;  /* 0x0000000200187225 */ /* 0x000fc800078e0012 */
[----:B------:R-:W-:Y:S01]  /*1560*/  IMAD R3, R0, R3, R4 ;  /* 0x0000000300037224 */ /* 0x000fe200078e0204 */
[----:B------:R-:W-:Y:S01]  /*1570*/  MOV R14, R24 ;  /* 0x00000018000e7202 */ /* 0x000fe20000000f00 */
[----:B------:R-:W-:Y:S01]  /*1580*/  @P4 IMAD R19, R17, R9, R21 ;  /* 0x0000000911134224 */ /* 0x000fe200078e0215 */
[----:B------:R-:W-:Y:S02]  /*1590*/  MOV R17, R42 ;  /* 0x0000002a00117202 */ /* 0x000fe40000000f00 */
        /* <DEDUP_REMOVED lines=14> */
.L_x_4953:
[----:B------:R2:W5:Y:S02]  /*1680*/  @P5 LDG.E R9, desc[UR6][R22.64] ;  /* 0x0000000616095981 */ /* 0x000564000c1e1900 */
[----:B-1---5:R-:W-:Y:S01]  /*1690*/  SHF.R.S32.HI R11, RZ, 0x1f, R10 ;  /* 0x0000001fff0b7819 */ /* 0x022fe2000001140a */
[----:B------:R-:W1:Y:S01]  /*16a0*/  LDC.64 R108, c[0x0][0x250] ;  /* 0x00009400ff6c7b82 */ /* 0x000e620000000a00 */
        /* <DEDUP_REMOVED lines=9> */
[----:B------:R-:W-:Y:S01]  /*1740*/  LEA.HI R18, R11, R10, RZ, 0x5 ;  /* 0x0000000a0b127211 */ /* 0x000fe200078f28ff */
[----:B------:R-:W-:Y:S01]  /*1750*/  IMAD.IADD R4, R10, 0x1, -R3 ;  /* 0x000000010a047824 */ /* 0x000fe200078e0a03 */
[----:B------:R-:W-:Y:S02]  /*1760*/  LOP3.LUT R101, R101, 0xfffffff0, RZ, 0xc0, !PT ;  /* 0xfffffff065657812 */ /* 0x000fe400078ec0ff */
[----:B------:R-:W-:Y:S01]  /*1770*/  SHF.R.S32.HI R104, RZ, 0x2, R27 ;  /* 0x00000002ff687819 */ /* 0x000fe2000001141b */
[----:B------:R-:W-:Y:S01]  /*1780*/  IMAD.SHL.U32 R12, R4, 0x8, RZ ;  /* 0x00000008040c7824 */ /* 0x000fe200078e00ff */
[----:B------:R-:W-:Y:S01]  /*1790*/  SHF.R.S32.HI R18, RZ, 0x5, R18 ;  /* 0x00000005ff127819 */ /* 0x000fe20000011412 */
[----:B------:R-:W-:Y:S01]  /*17a0*/  IMAD.IADD R101, R10, 0x1, -R101 ;  /* 0x000000010a657824 */ /* 0x000fe200078e0a65 */
[----:B------:R-:W-:Y:S01]  /*17b0*/  LEA.HI R27, R27, R104, RZ, 0x1 ;  /* 0x000000681b1b7211 */ /* 0x000fe200078f08ff */
[----:B------:R-:W4:Y:S01]  /*17c0*/  @!P0 LDC.64 R10, c[0x0][0x228] ;  /* 0x00008a00ff0a8b82 */ /* 0x000f220000000a00 */
[----:B------:R-:W-:-:S02]  /*17d0*/  SHF.R.S32.HI R105, RZ, 0x1f, R104 ;  /* 0x0000001fff697819 */ /* 0x000fc40000011468 */
[----:B--2---:R-:W-:Y:S01]  /*17e0*/  SHF.R.S32.HI R23, RZ, 0x3, R2 ;  /* 0x00000003ff177819 */ /* 0x004fe20000011402 */
[----:B-1----:R-:W-:Y:S01]  /*17f0*/  IMAD.SHL.U32 R89, R108, 0x20, RZ ;  /* 0x000000206c597824 */ /* 0x002fe200078e00ff */
[----:B------:R-:W-:Y:S02]  /*1800*/  LEA.HI R101, R101, R101, RZ, 0x1 ;  /* 0x0000006565657211 */ /* 0x000fe400078f08ff */
[----:B------:R-:W-:Y:S01]  /*1810*/  LOP3.LUT R27, R27, 0x7fffffe, RZ, 0xc0, !PT ;  /* 0x07fffffe1b1b7812 */ /* 0x000fe200078ec0ff */
[----:B------:R-:W1:Y:S01]  /*1820*/  LDC.64 R2, c[0x0][0x240] ;  /* 0x00009000ff027b82 */ /* 0x000e620000000a00 */
[----:B------:R-:W-:Y:S01]  /*1830*/  IMAD.SHL.U32 R23, R23, 0x40, RZ ;  /* 0x0000004017177824 */ /* 0x000fe200078e00ff */
[--C-:B------:R-:W-:Y:S02]  /*1840*/  SHF.R.S32.HI R54, RZ, 0x1, R101.reuse ;  /* 0x00000001ff367819 */ /* 0x100fe40000011465 */
[----:B------:R-:W-:Y:S01]  /*1850*/  SHF.R.S32.HI R25, RZ, 0x1f, R101 ;  /* 0x0000001fff197819 */ /* 0x000fe20000011465 */
[----:B------:R-:W-:Y:S01]  /*1860*/  IMAD.IADD R27, R104, 0x1, -R27 ;  /* 0x00000001681b7824 */ /* 0x000fe200078e0a1b */
[----:B------:R-:W-:-:S02]  /*1870*/  LOP3.LUT R23, R23, 0xc0, RZ, 0xc0, !PT ;  /* 0x000000c017177812 */ /* 0x000fc400078ec0ff */
[----:B------:R-:W-:Y:S01]  /*1880*/  LEA.HI R25, R25, R54, RZ, 0x2 ;  /* 0x0000003619197211 */ /* 0x000fe200078f10ff */
[----:B------:R-:W-:Y:S01]  /*1890*/  IMAD R18, R18, 0x8, R27 ;  /* 0x0000000812127824 */ /* 0x000fe200078e021b */
[----:B------:R-:W-:Y:S02]  /*18a0*/  LOP3.LUT R29, R23, 0x18, R12, 0xf8, !PT ;  /* 0x00000018171d7812 */ /* 0x000fe400078ef80c */
[----:B------:R-:W-:Y:S01]  /*18b0*/  SHF.R.U32.HI R16, RZ, 0x3, R23 ;  /* 0x00000003ff107819 */ /* 0x000fe20000011617 */
[----:B------:R-:W-:Y:S01]  /*18c0*/  IMAD.WIDE R22, R13, 0x40, R104 ;  /* 0x000000400d167825 */ /* 0x000fe200078e0268 */
[----:B------:R-:W-:Y:S02]  /*18d0*/  IADD3 R20, P2, R12, R14, RZ ;  /* 0x0000000e0c147210 */ /* 0x000fe40007f5e0ff */
[----:B------:R-:W-:Y:S01]  /*18e0*/  SHF.R.S32.HI R13, RZ, 0x1f, R12 ;  /* 0x0000001fff0d7819 */ /* 0x000fe2000001140c */
[----:B------:R-:W-:Y:S01]  /*18f0*/  IMAD R14, R105, R110, RZ ;  /* 0x0000006e690e7224 */ /* 0x000fe200078e02ff */
[----:B------:R-:W-:-:S02]  /*1900*/  LOP3.LUT R25, R25, 0xfffffffc, RZ, 0xc0, !PT ;  /* 0xfffffffc19197812 */ /* 0x000fc400078ec0ff */
[----:B------:R-:W-:Y:S01]  /*1910*/  IADD3.X R21, R13, R21, RZ, P2, !PT ;  /* 0x000000150d157210 */ /* 0x000fe200017fe4ff */
[----:B------:R-:W-:Y:S01]  /*1920*/  IMAD R14, R104, R111, R14 ;  /* 0x0000006f680e7224 */ /* 0x000fe200078e020e */
[----:B------:R-:W-:Y:S01]  /*1930*/  LOP3.LUT R29, R29, R16, RZ, 0x3c, !PT ;  /* 0x000000101d1d7212 */ /* 0x000fe200078e3cff */
[----:B------:R-:W-:Y:S01]  /*1940*/  IMAD.IADD R54, R54, 0x1, -R25 ;  /* 0x0000000136367824 */ /* 0x000fe200078e0a19 */
[----:B---3--:R-:W-:Y:S01]  /*1950*/  LEA.HI R100, R100, R100, RZ, 0x1 ;  /* 0x0000006464647211 */ /* 0x008fe200078f08ff */
[----:B-1----:R-:W-:Y:S01]  /*1960*/  @P0 IMAD.WIDE.U32 R26, R6, R2, RZ ;  /* 0x00000002061a0225 */ /* 0x002fe200078e00ff */
[----:B------:R-:W-:Y:S02]  /*1970*/  SHF.L.U32 R4, R4, 0x2, RZ ;  /* 0x0000000204047819 */ /* 0x000fe400000006ff */
[----:B------:R-:W-:Y:S01]  /*1980*/  SHF.R.S32.HI R97, RZ, 0x1, R100 ;  /* 0x00000001ff617819 */ /* 0x000fe20000011464 */
[----:B------:R-:W-:Y:S01]  /*1990*/  IMAD.WIDE.U32 R24, R104, R110, R20 ;  /* 0x0000006e68187225 */ /* 0x000fe200078e0014 */
[----:B------:R-:W-:-:S02]  /*19a0*/  SHF.L.U64.HI R86, R110, 0x5, R111 ;  /* 0x000000056e567819 */ /* 0x000fc4000001026f */
[----:B------:R-:W-:Y:S01]  /*19b0*/  SHF.L.U64.HI R88, R108, 0x5, R109 ;  /* 0x000000056c587819 */ /* 0x000fe2000001026d */
[----:B------:R-:W-:Y:S01]  /*19c0*/  @P0 IMAD R21, R6, R3, R27 ;  /* 0x0000000306150224 */ /* 0x000fe200078e021b */
[----:B------:R-:W-:Y:S01]  /*19d0*/  LEA R66, P2, R24, UR8, 0x1 ;  /* 0x0000000818427c11 */ /* 0x000fe2000f8408ff */
[-C--:B----4-:R-:W-:Y:S02]  /*19e0*/  @!P0 IMAD R16, R7, R10.reuse, RZ ;  /* 0x0000000a07108224 */ /* 0x090fe400078e02ff */
[----:B------:R-:W-:Y:S02]  /*19f0*/  @P0 IMAD.MOV.U32 R6, RZ, RZ, R26 ;  /* 0x000000ffff060224 */ /* 0x000fe400078e001a */
[----:B------:R-:W-:-:S04]  /*1a00*/  @!P0 IMAD.WIDE.U32 R26, R143, R10, RZ ;  /* 0x0000000a8f1a8225 */ /* 0x000fc800078e00ff */
[----:B------:R-:W-:Y:S02]  /*1a10*/  @!P0 IMAD R11, R143, R11, R16 ;  /* 0x0000000b8f0b8224 */ /* 0x000fe400078e0210 */
[----:B------:R-:W-:Y:S02]  /*1a20*/  @!P0 IMAD.MOV.U32 R6, RZ, RZ, R26 ;  /* 0x000000ffff068224 */ /* 0x000fe400078e001a */
[----:B------:R-:W-:Y:S02]  /*1a30*/  IMAD.U32 R102, R18, 0x20, R29 ;  /* 0x0000002012667824 */ /* 0x000fe400078e001d */
        /* <DEDUP_REMOVED lines=11> */
[----:B------:R-:W-:Y:S01]  /*1af0*/  IMAD.WIDE.U32 R16, R22, R2, R16 ;  /* 0x0000000216107225 */ /* 0x000fe200078e0010 */
[----:B------:R-:W-:-:S03]  /*1b00*/  SHF.R.S32.HI R2, RZ, 0x1f, R106 ;  /* 0x0000001fff027819 */ /* 0x000fc6000001146a */
[----:B------:R-:W-:Y:S02]  /*1b10*/  IMAD.X R15, R105, 0x1, R15, P0 ;  /* 0x00000001690f7824 */ /* 0x000fe400000e060f */
[----:B------:R-:W-:Y:S02]  /*1b20*/  IMAD R6, R22, R3, R6 ;  /* 0x0000000316067224 */ /* 0x000fe400078e0206 */
[----:B------:R-:W-:Y:S02]  /*1b30*/  IMAD.IADD R19, R19, 0x1, R11 ;  /* 0x0000000113137824 */ /* 0x000fe400078e020b */
[----:B------:R-:W-:Y:S02]  /*1b40*/  IMAD R15, R15, R108, RZ ;  /* 0x0000006c0f0f7224 */ /* 0x000fe400078e02ff */
[----:B------:R-:W-:Y:S01]  /*1b50*/  IMAD R3, R2, UR4, RZ ;  /* 0x0000000402037c24 */ /* 0x000fe2000f8e02ff */
[----:B------:R-:W-:Y:S01]  /*1b60*/  SHF.R.S32.HI R2, RZ, 0x1f, R63 ;  /* 0x0000001fff027819 */ /* 0x000fe2000001143f */
[----:B------:R-:W-:-:S02]  /*1b70*/  IMAD.IADD R17, R17, 0x1, R6 ;  /* 0x0000000111117824 */ /* 0x000fc400078e0206 */
[----:B------:R-:W-:Y:S01]  /*1b80*/  IMAD R6, R8, R109, R15 ;  /* 0x0000006d08067224 */ /* 0x000fe200078e020f */
[----:B------:R-:W-:Y:S01]  /*1b90*/  LEA.HI R2, R2, R63, RZ, 0x7 ;  /* 0x0000003f02027211 */ /* 0x000fe200078f38ff */
[----:B------:R-:W-:-:S03]  /*1ba0*/  IMAD.WIDE.U32 R10, R8, R108, R18 ;  /* 0x0000006c080a7225 */ /* 0x000fc600078e0012 */
[----:B------:R-:W-:Y:S01]  /*1bb0*/  SHF.R.S32.HI R2, RZ, 0x7, R2 ;  /* 0x00000007ff027819 */ /* 0x000fe20000011402 */
[----:B------:R-:W-:Y:S02]  /*1bc0*/  IMAD.IADD R6, R11, 0x1, R6 ;  /* 0x000000010b067824 */ /* 0x000fe400078e0206 */
[C---:B------:R-:W-:Y:S01]  /*1bd0*/  IMAD R3, R106.reuse, UR5, R3 ;  /* 0x000000056a037c24 */ /* 0x040fe2000f8e0203 */
[----:B------:R-:W-:Y:S01]  /*1be0*/  VIMNMX R61, R137, R2, !PT ;  /* 0x00000002893d7248 */ /* 0x000fe20007fe0100 */
[----:B------:R-:W-:Y:S01]  /*1bf0*/  IMAD.WIDE.U32 R106, R106, UR4, R16 ;  /* 0x000000046a6a7c25 */ /* 0x000fe2000f8e0010 */
[----:B------:R-:W-:Y:S01]  /*1c00*/  ULDC.64 UR4, c[0x0][0x220] ;  /* 0x0000880000047ab9 */ /* 0x000fe20000000a00 */
[C---:B------:R-:W-:Y:S02]  /*1c10*/  SHF.L.U64.HI R69, R10.reuse, 0x1, R6 ;  /* 0x000000010a457819 */ /* 0x040fe40000010206 */
[----:B------:R-:W-:Y:S01]  /*1c20*/  LEA R68, P0, R10, UR4, 0x1 ;  /* 0x000000040a447c11 */ /* 0x000fe2000f8008ff */
[----:B------:R-:W-:-:S02]  /*1c30*/  IMAD.IADD R65, R25, 0x1, R14 ;  /* 0x0000000119417824 */ /* 0x000fc400078e020e */
[----:B------:R-:W-:Y:S01]  /*1c40*/  IMAD R99, R104, R97, R4 ;  /* 0x0000006168637224 */ /* 0x000fe200078e0204 */
[----:B------:R-:W-:Y:S01]  /*1c50*/  IADD3.X R69, R69, UR5, RZ, P0, !PT ;  /* 0x0000000545457c10 */ /* 0x000fe200087fe4ff */
[----:B------:R-:W-:Y:S01]  /*1c60*/  IMAD.MOV.U32 R138, RZ, RZ, R66 ;  /* 0x000000ffff8a7224 */ /* 0x000fe200078e0042 */
[----:B------:R-:W-:Y:S01]  /*1c70*/  ISETP.GT.AND P0, PT, R52, R61, PT ;  /* 0x0000003d3400720c */ /* 0x000fe20003f04270 */
[----:B------:R-:W-:Y:S01]  /*1c80*/  IMAD.IADD R98, R4, 0x1, R99 ;  /* 0x0000000104627824 */ /* 0x000fe200078e0263 */
[----:B------:R-:W-:Y:S01]  /*1c90*/  SHF.L.U64.HI R65, R24, 0x1, R65 ;  /* 0x0000000118417819 */ /* 0x000fe20000010241 */
[----:B------:R-:W-:Y:S01]  /*1ca0*/  IMAD.IADD R62, R107, 0x1, R3 ;  /* 0x000000016b3e7824 */ /* 0x000fe200078e0203 */
[----:B------:R-:W-:Y:S01]  /*1cb0*/  SHF.R.S32.HI R93, RZ, 0x1f, R99 ;  /* 0x0000001fff5d7819 */ /* 0x000fe20000011463 */
[----:B------:R-:W-:Y:S01]  /*1cc0*/  IMAD.MOV.U32 R140, RZ, RZ, R68 ;  /* 0x000000ffff8c7224 */ /* 0x000fe200078e0044 */
[----:B------:R-:W-:Y:S01]  /*1cd0*/  IADD3.X R65, R65, UR9, RZ, P2, !PT ;  /* 0x0000000941417c10 */ /* 0x000fe200097fe4ff */
[----:B------:R-:W-:Y:S01]  /*1ce0*/  IMAD.MOV.U32 R141, RZ, RZ, R69 ;  /* 0x000000ffff8d7224 */ /* 0x000fe200078e0045 */
[----:B------:R-:W-:-:S02]  /*1cf0*/  SHF.R.S32.HI R92, RZ, 0x1f, R98 ;  /* 0x0000001fff5c7819 */ /* 0x000fc40000011462 */
[----:B------:R-:W-:Y:S01]  /*1d00*/  MOV R139, R65 ;  /* 0x00000041008b7202 */ /* 0x000fe20000000f00 */
[----:B------:R-:W-:Y:S02]  /*1d10*/  @!P5 IMAD.MOV.U32 R9, RZ, RZ, RZ ;  /* 0x000000ffff09d224 */ /* 0x000fe400078e00ff */
[----:B------:R-:W-:Y:S05]  /*1d20*/  @!P0 BRA `(.L_x_4955) ;  /* 0x0000003800948947 */ /* 0x000fea0003800000 */
        /* <DEDUP_REMOVED lines=11> */
[----:B------:R-:W2:Y:S01]  /*1de0*/  LDC R64, c[0x0][0x340] ;  /* 0x0000d000ff407b82 */ /* 0x000ea20000000800 */
[----:B------:R-:W-:Y:S01]  /*1df0*/  SHF.L.U32 R74, R109, 0x6, RZ ;  /* 0x000000066d4a7819 */ /* 0x000fe200000006ff */
[----:B------:R-:W-:Y:S01]  /*1e00*/  ULDC.U8 UR18, c[0x0][0x3c3] ;  /* 0x0000f0c000127ab9 */ /* 0x000fe20000000000 */
[C---:B------:R-:W-:Y:S01]  /*1e10*/  IMAD R10, R143.reuse, UR5, R10 ;  /* 0x000000058f0a7c24 */ /* 0x040fe2000f8e020a */
[----:B------:R-:W-:Y:S01]  /*1e20*/  ULDC.64 UR4, c[0x0][0x340] ;  /* 0x0000d00000047ab9 */ /* 0x000fe20000000a00 */
[----:B------:R-:W-:Y:S01]  /*1e30*/  IMAD.WIDE.U32 R14, R143, UR8, R12 ;  /* 0x000000088f0e7c25 */ /* 0x000fe2000f8e000c */
[----:B------:R-:W-:Y:S01]  /*1e40*/  USHF.L.U64.HI UR21, UR4, 0x6, UR5 ;  /* 0x0000000604157899 */ /* 0x000fe20008010205 */
[----:B------:R-:W-:Y:S01]  /*1e50*/  SHF.L.U32 R58, R97, 0x6, RZ ;  /* 0x00000006613a7819 */ /* 0x000fe200000006ff */
[----:B------:R-:W-:Y:S01]  /*1e60*/  USHF.L.U32 UR22, UR4, 0x6, URZ ;  /* 0x0000000604167899 */ /* 0x000fe2000800063f */
[----:B------:R-:W-:Y:S01]  /*1e70*/  IMAD R4, R143, UR9, R4 ;  /* 0x000000098f047c24 */ /* 0x000fe2000f8e0204 */
[----:B------:R-:W-:Y:S01]  /*1e80*/  ULDC.64 UR8, c[0x0][0x348] ;  /* 0x0000d20000087ab9 */ /* 0x000fe20000000a00 */
[----:B------:R-:W-:Y:S01]  /*1e90*/  IMAD R7, R11, UR4, RZ ;  /* 0x000000040b077c24 */ /* 0x000fe2000f8e02ff */
[----:B------:R-:W-:Y:S01]  /*1ea0*/  USHF.L.U64.HI UR19, UR4, 0x5, UR5 ;  /* 0x0000000504137899 */ /* 0x000fe20008010205 */
[----:B------:R-:W-:Y:S01]  /*1eb0*/  IMAD.IADD R17, R17, 0x1, R10 ;  /* 0x0000000111117824 */ /* 0x000fe200078e020a */
[----:B------:R-:W-:Y:S01]  /*1ec0*/  USHF.L.U32 UR20, UR4, 0x5, URZ ;  /* 0x0000000504147899 */ /* 0x000fe2000800063f */
[-C--:B-1----:R-:W-:Y:S01]  /*1ed0*/  IMAD R11, R11, R2.reuse, RZ ;  /* 0x000000020b0b7224 */ /* 0x082fe200078e02ff */
[----:B------:R-:W-:Y:S01]  /*1ee0*/  UIMAD.WIDE.U32 UR24, UR4, 0xc0, URZ ;  /* 0x000000c0041878a5 */ /* 0x000fe2000f8e003f */
[----:B------:R-:W-:Y:S01]  /*1ef0*/  IMAD.IADD R15, R15, 0x1, R4 ;  /* 0x000000010f0f7824 */ /* 0x000fe200078e0204 */
[----:B------:R-:W-:Y:S01]  /*1f00*/  UIMAD UR23, UR5, 0xc0, URZ ;  /* 0x000000c0051778a4 */ /* 0x000fe2000f8e023f */
[----:B------:R-:W-:Y:S01]  /*1f10*/  IMAD R11, R6, R3, R11 ;  /* 0x00000003060b7224 */ /* 0x000fe200078e020b */
[----:B------:R-:W-:Y:S01]  /*1f20*/  SHF.L.U64.HI R70, R2, 0x6, R3 ;  /* 0x0000000602467819 */ /* 0x000fe20000010203 */
[----:B------:R-:W-:Y:S01]  /*1f30*/  IMAD.WIDE.U32 R16, R6, R2, R16 ;  /* 0x0000000206107225 */ /* 0x000fe200078e0010 */
[C---:B------:R-:W-:Y:S01]  /*1f40*/  SHF.L.U64.HI R90, R2.reuse, 0x5, R3 ;  /* 0x00000005025a7819 */ /* 0x040fe20000010203 */
[----:B------:R-:W-:Y:S01]  /*1f50*/  USHF.L.U64.HI UR19, UR20, 0x1, UR19 ;  /* 0x0000000114137899 */ /* 0x000fe20008010213 */
[----:B------:R-:W-:Y:S01]  /*1f60*/  SHF.L.U32 R71, R2, 0x6, RZ ;  /* 0x0000000602477819 */ /* 0x000fe200000006ff */
[C---:B------:R-:W-:Y:S01]  /*1f70*/  IMAD R7, R6.reuse, UR5, R7 ;  /* 0x0000000506077c24 */ /* 0x040fe2000f8e0207 */
[----:B------:R-:W-:Y:S01]  /*1f80*/  IADD3 R11, R17, R11, RZ ;  /* 0x0000000b110b7210 */ /* 0x000fe20007ffe0ff */
[----:B------:R-:W-:Y:S01]  /*1f90*/  IMAD.WIDE.U32 R14, R6, UR4, R14 ;  /* 0x00000004060e7c25 */ /* 0x000fe2000f8e000e */
[----:B------:R-:W-:Y:S01]  /*1fa0*/  ULDC.64 UR4, c[0x0][0x358] ;  /* 0x0000d60000047ab9 */ /* 0x000fe20000000a00 */
[C---:B------:R-:W-:Y:S01]  /*1fb0*/  IADD3 R96, R104.reuse, 0x20, RZ ;  /* 0x0000002068607810 */ /* 0x040fe20007ffe0ff */
[----:B------:R-:W-:Y:S01]  /*1fc0*/  USHF.L.U64.HI UR21, UR22, 0x1, UR21 ;  /* 0x0000000116157899 */ /* 0x000fe20008010215 */
[----:B------:R-:W-:Y:S01]  /*1fd0*/  IMAD.MOV.U32 R10, RZ, RZ, R16 ;  /* 0x000000ffff0a7224 */ /* 0x000fe200078e0010 */
[----:B------:R-:W-:Y:S01]  /*1fe0*/  IADD3 R15, R15, R7, RZ ;  /* 0x000000070f0f7210 */ /* 0x000fe20007ffe0ff */
[C---:B------:R-:W-:Y:S01]  /*1ff0*/  IMAD R77, R5.reuse, UR8, RZ ;  /* 0x00000008054d7c24 */ /* 0x040fe2000f8e02ff */
[----:B------:R-:W-:Y:S01]  /*2000*/  IADD3 R94, R104, 0x60, RZ ;  /* 0x00000060685e7810 */ /* 0x000fe20007ffe0ff */
[----:B------:R-:W-:Y:S01]  /*2010*/  IMAD R75, R5, UR10, RZ ;  /* 0x0000000a054b7c24 */ /* 0x000fe2000f8e02ff */
[----:B------:R-:W-:Y:S01]  /*2020*/  SHF.R.S32.HI R57, RZ, 0x1f, R58 ;  /* 0x0000001fff397819 */ /* 0x000fe2000001143a */
[----:B------:R-:W-:Y:S01]  /*2030*/  IMAD R77, R0, UR9, R77 ;  /* 0x00000009004d7c24 */ /* 0x000fe2000f8e024d */
[----:B--2---:R-:W-:Y:S01]  /*2040*/  LEA R64, -R64, RZ, 0x7 ;  /* 0x000000ff40407211 */ /* 0x004fe200078e39ff */
[----:B------:R-:W-:Y:S01]  /*2050*/  IMAD.WIDE.U32 R4, R0, UR8, R10 ;  /* 0x0000000800047c25 */ /* 0x000fe2000f8e000a */
[----:B------:R-:W-:Y:S01]  /*2060*/  ULDC.64 UR8, c[0x0][0x318] ;  /* 0x0000c60000087ab9 */ /* 0x000fe20000000a00 */
[----:B------:R-:W-:Y:S01]  /*2070*/  ULDC UR16, c[0x0][0x2e0] ;  /* 0x0000b80000107ab9 */ /* 0x000fe20000000800 */
[----:B------:R-:W-:Y:S01]  /*2080*/  ULDC.64 UR14, c[0x0][0x250] ;  /* 0x00009400000e7ab9 */ /* 0x000fe20000000a00 */
[----:B------:R-:W-:Y:S01]  /*2090*/  IMAD.IADD R42, R9, 0x1, R42 ;  /* 0x00000001092a7824 */ /* 0x000fe200078e022a */
[----:B------:R-:W-:Y:S01]  /*20a0*/  LEA R80, P0, R4, UR8, 0x1 ;  /* 0x0000000804507c11 */ /* 0x000fe2000f8008ff */
[C---:B------:R-:W-:Y:S01]  /*20b0*/  IMAD R75, R0.reuse, UR11, R75 ;  /* 0x0000000b004b7c24 */ /* 0x040fe2000f8e024b */
[----:B------:R-:W-:Y:S01]  /*20c0*/  USHF.L.U32 UR20, UR20, 0x1, URZ ;  /* 0x0000000114147899 */ /* 0x000fe2000800063f */
[----:B------:R-:W-:Y:S01]  /*20d0*/  IMAD.WIDE.U32 R6, R0, UR10, R14 ;  /* 0x0000000a00067c25 */ /* 0x000fe2000f8e000e */
[----:B------:R-:W-:Y:S01]  /*20e0*/  ULDC.64 UR10, c[0x0][0x320] ;  /* 0x0000c800000a7ab9 */ /* 0x000fe20000000a00 */
[----:B------:R-:W-:-:S02]  /*20f0*/  USHF.L.U32 UR22, UR22, 0x1, URZ ;  /* 0x0000000116167899 */ /* 0x000fc4000800063f */
[----:B------:R-:W-:Y:S01]  /*2100*/  IMAD.IADD R77, R5, 0x1, R77 ;  /* 0x00000001054d7824 */ /* 0x000fe200078e024d */
[----:B------:R-:W-:Y:S01]  /*2110*/  IADD3 R75, R7, R75, RZ ;  /* 0x0000004b074b7210 */ /* 0x000fe20007ffe0ff */
[----:B------:R-:W-:Y:S01]  /*2120*/  IMAD R42, R97, R42, RZ ;  /* 0x0000002a612a7224 */ /* 0x000fe200078e02ff */
[----:B------:R-:W-:Y:S01]  /*2130*/  LEA R78, P2, R6, UR10, 0x1 ;  /* 0x0000000a064e7c11 */ /* 0x000fe2000f8408ff */
[----:B------:R-:W-:Y:S01]  /*2140*/  IMAD.WIDE.U32 R8, R108, 0x40, RZ ;  /* 0x000000406c087825 */ /* 0x000fe200078e00ff */
[----:B------:R-:W-:Y:S01]  /*2150*/  LEA.HI.X R77, R4, UR9, R77, 0x1, P0 ;  /* 0x00000009044d7c11 */ /* 0x000fe200080f0c4d */
[----:B------:R-:W-:Y:S01]  /*2160*/  ULDC.64 UR8, c[0x0][0x360] ;  /* 0x0000d80000087ab9 */ /* 0x000fe20000000a00 */
[----:B------:R-:W-:Y:S01]  /*2170*/  LEA.HI.X R75, R6, UR11, R75, 0x1, P2 ;  /* 0x0000000b064b7c11 */ /* 0x000fe200090f0c4b */
[----:B------:R-:W-:Y:S01]  /*2180*/  IMAD.SHL.U32 R5, R111, 0x40, RZ ;  /* 0x000000406f057824 */ /* 0x000fe200078e00ff */
[----:B------:R-:W-:Y:S01]  /*2190*/  SHF.R.S32.HI R41, RZ, 0x1f, R42 ;  /* 0x0000001fff297819 */ /* 0x000fe2000001142a */
[----:B------:R-:W-:Y:S01]  /*21a0*/  IMAD.IADD R74, R9, 0x1, R74 ;  /* 0x00000001094a7824 */ /* 0x000fe200078e024a */
[-C--:B------:R-:W-:Y:S01]  /*21b0*/  IADD3 R84, P0, R98, R42.reuse, RZ ;  /* 0x0000002a62547210 */ /* 0x080fe20007f1e0ff */
[----:B------:R-:W-:Y:S01]  /*21c0*/  IMAD.WIDE.U32 R110, R110, 0x40, RZ ;  /* 0x000000406e6e7825 */ /* 0x000fe200078e00ff */
[----:B------:R-:W-:Y:S01]  /*21d0*/  IADD3 R42, P2, R99, R42, RZ ;  /* 0x0000002a632a7210 */ /* 0x000fe20007f5e0ff */
[----:B------:R-:W-:Y:S01]  /*21e0*/  UIADD3 UR23, UR25, UR23, URZ ;  /* 0x0000001719177290 */ /* 0x000fe2000fffe03f */
[----:B------:R-:W-:Y:S01]  /*21f0*/  IADD3.X R85, R92, R41, RZ, P0, !PT ;  /* 0x000000295c557210 */ /* 0x000fe200007fe4ff */
[----:B------:R-:W-:Y:S01]  /*2200*/  IMAD R7, R109, 0xc0, RZ ;  /* 0x000000c06d077824 */ /* 0x000fe200078e02ff */
[----:B------:R-:W-:Y:S01]  /*2210*/  SHF.L.U32 R73, R8, 0x1, RZ ;  /* 0x0000000108497819 */ /* 0x000fe200000006ff */
[----:B------:R-:W-:Y:S01]  /*2220*/  IMAD.X R41, R93, 0x1, R41, P2 ;  /* 0x000000015d297824 */ /* 0x000fe200010e0629 */
[C---:B------:R-:W-:Y:S01]  /*2230*/  SHF.L.U64.HI R85, R84.reuse, 0x1, R85 ;  /* 0x0000000154557819 */ /* 0x040fe20000010255 */
[C---:B------:R-:W-:Y:S01]  /*2240*/  IMAD.SHL.U32 R60, R97.reuse, 0x20, RZ ;  /* 0x00000020613c7824 */ /* 0x040fe200078e00ff */
[----:B------:R-:W-:Y:S01]  /*2250*/  SHF.L.U32 R84, R84, 0x1, RZ ;  /* 0x0000000154547819 */ /* 0x000fe200000006ff */
[----:B------:R-:W-:Y:S01]  /*2260*/  IMAD R56, R97, 0x60, RZ ;  /* 0x0000006061387824 */ /* 0x000fe200078e02ff */
[C---:B------:R-:W-:Y:S01]  /*2270*/  SHF.L.U64.HI R41, R42.reuse, 0x1, R41 ;  /* 0x000000012a297819 */ /* 0x040fe20000010229 */
[----:B------:R-:W-:Y:S01]  /*2280*/  IMAD.SHL.U32 R42, R42, 0x2, RZ ;  /* 0x000000022a2a7824 */ /* 0x000fe200078e00ff */
[----:B------:R-:W-:Y:S01]  /*2290*/  IADD3 R82, P4, R84, UR8, RZ ;  /* 0x0000000854527c10 */ /* 0x000fe2000ff9e0ff */
[----:B------:R-:W-:Y:S01]  /*22a0*/  IMAD.WIDE.U32 R108, R108, 0xc0, RZ ;  /* 0x000000c06c6c7825 */ /* 0x000fe200078e00ff */
[----:B------:R-:W-:Y:S01]  /*22b0*/  IADD3 R84, P3, R84, UR4, RZ ;  /* 0x0000000454547c10 */ /* 0x000fe2000ff7e0ff */
[----:B------:R-:W-:Y:S01]  /*22c0*/  ULDC.64 UR10, c[0x0][0x230] ;  /* 0x00008c00000a7ab9 */ /* 0x000fe20000000a00 */
[----:B------:R-:W-:Y:S01]  /*22d0*/  IADD3 R10, P2, R42, UR8, RZ ;  /* 0x000000082a0a7c10 */ /* 0x000fe2000ff5e0ff */
[----:B------:R-:W-:Y:S01]  /*22e0*/  IMAD.SHL.U32 R91, R2, 0x20, RZ ;  /* 0x00000020025b7824 */ /* 0x000fe200078e00ff */
[----:B------:R-:W-:Y:S01]  /*22f0*/  IADD3 R42, P0, R42, UR4, RZ ;  /* 0x000000042a2a7c10 */ /* 0x000fe2000ff1e0ff */
[----:B------:R-:W-:Y:S01]  /*2300*/  VIADD R95, R104, 0x40 ;  /* 0x00000040685f7836 */ /* 0x000fe20000000000 */
[----:B------:R-:W-:Y:S01]  /*2310*/  SHF.L.U64.HI R74, R8, 0x1, R74 ;  /* 0x00000001084a7819 */ /* 0x000fe2000001024a */
[----:B------:R-:W-:Y:S01]  /*2320*/  IMAD.MOV.U32 R11, RZ, RZ, R52 ;  /* 0x000000ffff0b7224 */ /* 0x000fe200078e0034 */
[----:B------:R-:W-:Y:S01]  /*2330*/  IADD3 R72, R111, R5, RZ ;  /* 0x000000056f487210 */ /* 0x000fe20007ffe0ff */
        /* <DEDUP_REMOVED lines=11> */
.L_x_4985:
[----:B------:R-:W-:Y:S01]  /*23f0*/  LEA R0, R11, 0xffffff80, 0x7 ;  /* 0xffffff800b007811 */ /* 0x000fe200078e38ff */
[----:B------:R-:W-:Y:S04]  /*2400*/  IMAD.MOV.U32 R79, RZ, RZ, R75 ;  /* 0x000000ffff4f7224 */ /* 0x000fe800078e004b */
        /* <DEDUP_REMOVED lines=95> */
.L_x_4959:
[----:B------:R-:W-:Y:S05]  /*2a00*/  BSYNC B0 ;  /* 0x0000000000007941 */ /* 0x000fea0003800000 */
.L_x_4958:
        /* <DEDUP_REMOVED lines=61> */
.L_x_4961:
[----:B------:R-:W-:Y:S05]  /*2de0*/  BSYNC B0 ;  /* 0x0000000000007941 */ /* 0x000fea0003800000 */
.L_x_4960:
        /* <DEDUP_REMOVED lines=61> */
.L_x_4963:
[----:B------:R-:W-:Y:S05]  /*31c0*/  BSYNC B0 ;  /* 0x0000000000007941 */ /* 0x000fea0003800000 */
.L_x_4962:
        /* <DEDUP_REMOVED lines=67> */
.L_x_4965:
[----:B------:R-:W-:Y:S05]  /*3600*/  BSYNC B0 ;  /* 0x0000000000007941 */ /* 0x000fea0003800000 */
.L_x_4964:
[C---:B------:R-:W-:Y:S01]  /*3610*/  LEA R42, P2, R33.reuse, R40, 0x1 ;  /* 0x00000028212a7211 */ /* 0x040fe200078408ff */
[----:B------:R-:W-:Y:S01]  /*3620*/  IMAD.MOV.U32 R8, RZ, RZ, R10 ;  /* 0x000000ffff087224 */ /* 0x000fe200078e000a */
[----:B------:R-:W-:Y:S02]  /*3630*/  UMOV UR4, UR16 ;  /* 0x0000001000047c82 */ /* 0x000fe40008000000 */
[C---:B------:R-:W-:Y:S02]  /*3640*/  LEA.HI.X.SX32 R41, R33.reuse, R41, 0x1, P2 ;  /* 0x0000002921297211 */ /* 0x040fe400010f0eff */
[C---:B------:R-:W-:Y:S04]  /*3650*/  LEA R10, P0, R33.reuse, R8, 0x1 ;  /* 0x00000008210a7211 */ /* 0x040fe800078008ff */
[----:B------:R-:W-:Y:S01]  /*3660*/  LEA.HI.X.SX32 R9, R33, R9, 0x1, P0 ;  /* 0x0000000921097211 */ /* 0x000fe200000f0eff */
[----:B------:R-:W-:Y:S08]  /*3670*/  BRA `(.L_x_4966) ;  /* 0x0000001800bc7947 */ /* 0x000ff00003800000 */
.L_x_4957:
        /* <DEDUP_REMOVED lines=92> */
.L_x_4970:
[----:B------:R-:W-:Y:S05]  /*3c40*/  BSYNC B0 ;  /* 0x0000000000007941 */ /* 0x000fea0003800000 */
.L_x_4969:
[----:B-----5:R3:W-:Y:S02]  /*3c50*/  STG.E.128 desc[UR6][R66.64], R48 ;  /* 0x0000003042007986 */ /* 0x0207e4000c101d06 */
.L_x_4968:
[----:B------:R-:W-:Y:S05]  /*3c60*/  BSYNC B1 ;  /* 0x0000000000017941 */ /* 0x000fea0003800000 */
.L_x_4967:
        /* <DEDUP_REMOVED lines=13> */
[----:B-1----:R-:W-:Y:S02]  /*3d40*/  MOV R81, RZ ;  /* 0x000000ff00517202 */ /* 0x002fe40000000f00 */
[----:B------:R-:W-:Y:S02]  /*3d50*/  MOV R118, RZ ;  /* 0x000000ff00767202 */ /* 0x000fe40000000f00 */
[----:B------:R-:W-:Y:S02]  /*3d60*/  MOV R31, R48 ;  /* 0x00000030001f7202 */ /* 0x000fe40000000f00 */
[----:B------:R-:W-:Y:S02]  /*3d70*/  MOV R48, R50 ;  /* 0x0000003200307202 */ /* 0x000fe40000000f00 */
[----:B------:R-:W-:Y:S01]  /*3d80*/  MOV R43, R51 ;  /* 0x00000033002b7202 */ /* 0x000fe20000000f00 */
[--C-:B--2---:R-:W-:Y:S01]  /*3d90*/  HADD2.F32 R29, -RZ, R31.reuse.H0_H0 ;  /* 0x2000001fff1d7230 */ /* 0x104fe20000004100 */
[----:B------:R-:W-:Y:S02]  /*3da0*/  @P4 IADD3 R103, RZ, -UR17, RZ ;  /* 0x80000011ff674c10 */ /* 0x000fe4000fffe0ff */
[----:B------:R-:W-:Y:S02]  /*3db0*/  @P4 IADD3 R81, RZ, -UR17, RZ ;  /* 0x80000011ff514c10 */ /* 0x000fe4000fffe0ff */
[C---:B------:R-:W-:Y:S02]  /*3dc0*/  LEA R14, P0, R103.reuse, R112, 0x1 ;  /* 0x00000070670e7211 */ /* 0x040fe400078008ff */
[C---:B------:R-:W-:Y:S02]  /*3dd0*/  IADD3 R67, P5, R60.reuse, R81, RZ ;  /* 0x000000513c437210 */ /* 0x040fe40007fbe0ff */
[----:B------:R-:W-:Y:S02]  /*3de0*/  LEA.HI.X.SX32 R15, R103, R113, 0x1, P0 ;  /* 0x00000071670f7211 */ /* 0x000fe400000f0eff */
[----:B---3--:R-:W-:Y:S02]  /*3df0*/  LEA.HI.X.SX32 R112, R81, R59, 0x1, P5 ;  /* 0x0000003b51707211 */ /* 0x008fe400028f0eff */
        /* <DEDUP_REMOVED lines=70> */
.L_x_4974:
[----:B------:R-:W-:Y:S05]  /*4260*/  BSYNC B0 ;  /* 0x0000000000007941 */ /* 0x000fea0003800000 */
.L_x_4973:
[----:B-----5:R4:W-:Y:S02]  /*4270*/  STG.E.128 desc[UR6][R116.64], R48 ;  /* 0x0000003074007986 */ /* 0x0209e4000c101d06 */
.L_x_4972:
[----:B------:R-:W-:Y:S05]  /*4280*/  BSYNC B1 ;  /* 0x0000000000017941 */ /* 0x000fea0003800000 */
.L_x_4971:
        /* <DEDUP_REMOVED lines=95> */
.L_x_4978:
[----:B------:R-:W-:Y:S05]  /*4880*/  BSYNC B0 ;  /* 0x0000000000007941 */ /* 0x000fea0003800000 */
.L_x_4977:
[----:B-----5:R4:W-:Y:S02]  /*4890*/  STG.E.128 desc[UR6][R116.64], R48 ;  /* 0x0000003074007986 */ /* 0x0209e4000c101d06 */
.L_x_4976:
[----:B------:R-:W-:Y:S05]  /*48a0*/  BSYNC B1 ;  /* 0x0000000000017941 */ /* 0x000fea0003800000 */
.L_x_4975:
        /* <DEDUP_REMOVED lines=26> */
[C---:B------:R-:W-:Y:S02]  /*4a50*/  LEA R14, P0, R79.reuse, R112, 0x1 ;  /* 0x000000704f0e7211 */ /* 0x040fe400078008ff */
[C---:B------:R-:W-:Y:S02]  /*4a60*/  IADD3 R67, P3, R56.reuse, R81, RZ ;  /* 0x0000005138437210 */ /* 0x040fe40007f7e0ff */
        /* <DEDUP_REMOVED lines=72> */
.L_x_4982:
[----:B------:R-:W-:Y:S05]  /*4ef0*/  BSYNC B0 ;  /* 0x0000000000007941 */ /* 0x000fea0003800000 */
.L_x_4981:
[----:B-----5:R1:W-:Y:S02]  /*4f00*/  STG.E.128 desc[UR6][R116.64], R48 ;  /* 0x0000003074007986 */ /* 0x0203e4000c101d06 */
.L_x_4980:
[----:B------:R-:W-:Y:S05]  /*4f10*/  BSYNC B1 ;  /* 0x0000000000017941 */ /* 0x000fea0003800000 */
.L_x_4979:
        /* <DEDUP_REMOVED lines=8> */
.L_x_4956:
        /* <DEDUP_REMOVED lines=21> */
[----:B-1----:R-:W-:Y:S01]  /*50f0*/  @P2 IMAD R3, R3, 0xc0, RZ ;  /* 0x000000c003032824 */ /* 0x002fe200078e02ff */
[----:B---3--:R1:W-:Y:S04]  /*5100*/  @P4 STG.E.128 desc[UR6][R24.64], R4 ;  /* 0x0000000418004986 */ /* 0x0083e8000c101d06 */
[----:B------:R-:W2:Y:S04]  /*5110*/  @P3 LDG.E.128 R16, desc[UR6][R16.64] ;  /* 0x0000000610103981 */ /* 0x000ea8000c1e1d00 */
[----:B--2---:R2:W-:Y:S04]  /*5120*/  @P3 STG.E.128 desc[UR6][R20.64], R16 ;  /* 0x0000001014003986 */ /* 0x0045e8000c101d06 */
[----:B-1----:R1:W3:Y:S02]  /*5130*/  @P2 LDG.E.128 R4, desc[UR6][R14.64] ;  /* 0x000000060e042981 */ /* 0x0022e4000c1e1d00 */
[----:B-1----:R-:W-:Y:S05]  /*5140*/  @P2 IMAD.WIDE.U32 R14, R2, 0xc0, R66 ;  /* 0x000000c0020e2825 */ /* 0x002fea00078e0042 */
[----:B------:R-:W-:Y:S05]  /*5150*/  @P2 IADD3 R15, R15, R3, RZ ;  /* 0x000000030f0f2210 */ /* 0x000fea0007ffe0ff */
[----:B---3--:R2:W-:Y:S02]  /*5160*/  @P2 STG.E.128 desc[UR6][R14.64], R4 ;  /* 0x000000040e002986 */ /* 0x0085e4000c101d06 */
.L_x_4966:
        /* <DEDUP_REMOVED lines=84> */
.L_x_4983:
        /* <DEDUP_REMOVED lines=9> */
.L_x_4984:
[----:B------:R-:W-:Y:S04]  /*5740*/  IADD3 R11, R11, -0x1, RZ ;  /* 0xffffffff0b0b7810 */ /* 0x000fe80007ffe0ff */
[----:B------:R-:W-:Y:S11]  /*5750*/  ISETP.GT.AND P0, PT, R11, R61, PT ;  /* 0x0000003d0b00720c */ /* 0x000ff60003f04270 */
[----:B------:R-:W-:Y:S02]  /*5760*/  @!UPT UIADD3 URZ, URZ, URZ, URZ ;  /* 0x0000003f3f3ff290 */ /* 0x000fe4000fffe03f */
[----:B------:R-:W-:Y:S05]  /*5770*/  @P0 BRA `(.L_x_4985) ;  /* 0xffffffcc001c0947 */ /* 0x000fea000383ffff */
.L_x_4955:
[----:B------:R-:W1:Y:S01]  /*5780*/  S2UR UR4, SR_CgaCtaId ;  /* 0x00000000000479c3 */ /* 0x000e620000008800 */
[----:B------:R-:W-:Y:S01]  /*5790*/  ULDC UR5, c[0x0][0x2e0] ;  /* 0x0000b80000057ab9 */ /* 0x000fe20000000800 */
[----:B------:R-:W-:-:S06]  /*57a0*/  UMOV UR10, 0x400 ;  /* 0x00000400000a7882 */ /* 0x000fcc0000000000 */
[----:B------:R-:W-:Y:S01]  /*57b0*/  BAR.SYNC.DEFER_BLOCKING 0x0 ;  /* 0x0000000000007b1d */ /* 0x000fe20000010000 */
[----:B------:R-:W-:-:S05]  /*57c0*/  ISETP.NE.AND P0, PT, RZ, UR5, PT ;  /* 0x00000005ff007c0c */ /* 0x000fca000bf05270 */
[----:B------:R-:W-:Y:S01]  /*57d0*/  ULDC.64 UR8, c[0x0][0x240] ;  /* 0x0000900000087ab9 */ /* 0x000fe20000000a00 */
[----:B------:R-:W-:Y:S01]  /*57e0*/  BSSY B2, `(.L_x_4986) ;  /* 0x000016d000027945 */ /* 0x000fe20003800000 */
[----:B-1----:R-:W-:Y:S02]  /*57f0*/  ULEA UR4, UR4, UR10, 0x18 ;  /* 0x0000000a04047291 */ /* 0x002fe4000f8ec03f */
[----:B------:R-:W-:Y:S02]  /*5800*/  USHF.L.U64.HI UR10, UR8, 0x5, UR9 ;  /* 0x00000005080a7899 */ /* 0x000fe40008010209 */
[----:B------:R-:W-:Y:S02]  /*5810*/  USHF.L.U32 UR8, UR8, 0x5, URZ ;  /* 0x0000000508087899 */ /* 0x000fe4000800063f */
[----:B------:R-:W-:Y:S01]  /*5820*/  LEA R147, R102, UR4, 0x1 ;  /* 0x0000000466937c11 */ /* 0x000fe2000f8e08ff */
[----:B------:R-:W-:Y:S09]  /*5830*/  @!P0 BRA `(.L_x_4987) ;  /* 0x0000001400548947 */ /* 0x000ff20003800000 */
[----:B------:R-:W1:Y:S02]  /*5840*/  LDC.64 R2, c[0x0][0x300] ;  /* 0x0000c000ff027b82 */ /* 0x000e640000000a00 */
[----:B-1----:R-:W-:Y:S01]  /*5850*/  ISETP.NE.U32.AND P0, PT, R2, RZ, PT ;  /* 0x000000ff0200720c */ /* 0x002fe20003f05070 */
[----:B------:R-:W-:-:S03]  /*5860*/  IMAD.MOV.U32 R2, RZ, RZ, RZ ;  /* 0x000000ffff027224 */ /* 0x000fc600078e00ff */
[----:B------:R-:W-:-:S13]  /*5870*/  ISETP.NE.AND.EX P0, PT, R3, RZ, PT, P0 ;  /* 0x000000ff0300720c */ /* 0x000fda0003f05300 */
[----:B------:R-:W1:Y:S02]  /*5880*/  @P0 LDC.64 R6, c[0x0][0x300] ;  /* 0x0000c000ff060b82 */ /* 0x000e640000000a00 */
[----:B-1----:R-:W-:-:S05]  /*5890*/  @P0 IMAD.WIDE R6, R143, 0x4, R6 ;  /* 0x000000048f060825 */ /* 0x002fca00078e0206 */
[----:B------:R-:W2:Y:S01]  /*58a0*/  @P0 LDG.E R2, desc[UR6][R6.64] ;  /* 0x0000000606020981 */ /* 0x000ea2000c1e1900 */
[----:B------:R-:W-:Y:S01]  /*58b0*/  IADD3 R5, P0, R106, UR8, RZ ;  /* 0x000000086a057c10 */ /* 0x000fe2000ff1e0ff */
[----:B------:R-:W-:Y:S01]  /*58c0*/  ULDC.U8 UR11, c[0x0][0x3c3] ;  /* 0x0000f0c0000b7ab9 */ /* 0x000fe20000000000 */
[----:B------:R-:W-:Y:S01]  /*58d0*/  ULDC.64 UR8, c[0x0][0x210] ;  /* 0x0000840000087ab9 */ /* 0x000fe20000000a00 */
[----:B------:R-:W1:Y:S01]  /*58e0*/  S2R R25, SR_CTAID.X ;  /* 0x0000000000197919 */ /* 0x000e620000002500 */
[----:B------:R-:W-:Y:S02]  /*58f0*/  IADD3.X R0, R62, UR10, RZ, P0, !PT ;  /* 0x0000000a3e007c10 */ /* 0x000fe400087fe4ff */
[----:B------:R-:W-:Y:S02]  /*5900*/  ISETP.NE.AND P0, PT, RZ, UR11, PT ;  /* 0x0000000bff007c0c */ /* 0x000fe4000bf05270 */
[----:B------:R-:W-:Y:S02]  /*5910*/  LEA R8, P3, R106, UR8, 0x1 ;  /* 0x000000086a087c11 */ /* 0x000fe4000f8608ff */
[----:B------:R-:W-:-:S02]  /*5920*/  LEA R26, P2, R5, UR8, 0x1 ;  /* 0x00000008051a7c11 */ /* 0x000fc4000f8408ff */
[----:B------:R-:W-:Y:S02]  /*5930*/  LEA.HI.X R9, R106, UR9, R62, 0x1, P3 ;  /* 0x000000096a097c11 */ /* 0x000fe400098f0c3e */
        /* <DEDUP_REMOVED lines=39> */
[-C--:B------:R-:W-:Y:S01]  /*5bb0*/  FMUL.FTZ R11, R19, R10.reuse ;  /* 0x0000000a130b7220 */ /* 0x080fe20000410000 */
[----:B------:R-:W-:Y:S02]  /*5bc0*/  HADD2.F32 R16, -RZ, R4.H1_H1 ;  /* 0x30000004ff107230 */ /* 0x000fe40000004100 */
[-C--:B------:R-:W-:Y:S01]  /*5bd0*/  FMUL.FTZ R9, R18, R7.reuse ;  /* 0x0000000712097220 */ /* 0x080fe20000410000 */
[----:B------:R-:W-:Y:S01]  /*5be0*/  FMUL.FTZ R10, R22, R10 ;  /* 0x0000000a160a7220 */ /* 0x000fe20000410000 */
[----:B------:R-:W-:Y:S01]  /*5bf0*/  FMUL.FTZ R7, R20, R7 ;  /* 0x0000000714077220 */ /* 0x000fe20000410000 */
[----:B------:R-:W-:-:S02]  /*5c00*/  HADD2.F32 R3, -RZ, R3.H0_H0 ;  /* 0x20000003ff037230 */ /* 0x000fc40000004100 */
[----:B------:R-:W-:Y:S01]  /*5c10*/  FFMA.FTZ R9, R20, R14, -R9 ;  /* 0x0000000e14097223 */ /* 0x000fe20000010809 */
[-C--:B------:R-:W-:Y:S01]  /*5c20*/  FFMA.FTZ R11, R22, R16.reuse, -R11 ;  /* 0x00000010160b7223 */ /* 0x080fe2000001080b */
[----:B------:R-:W-:Y:S01]  /*5c30*/  FFMA.FTZ R10, R19, R16, R10 ;  /* 0x00000010130a7223 */ /* 0x000fe2000001000a */
[----:B------:R-:W-:Y:S01]  /*5c40*/  FFMA.FTZ R14, R18, R14, R7 ;  /* 0x0000000e120e7223 */ /* 0x000fe20000010007 */
[--C-:B------:R-:W-:Y:S02]  /*5c50*/  HADD2.F32 R7, -RZ, R8.reuse.H0_H0 ;  /* 0x20000008ff077230 */ /* 0x100fe40000004100 */
[----:B------:R-:W-:Y:S01]  /*5c60*/  HADD2.F32 R19, -RZ, R8.H1_H1 ;  /* 0x30000008ff137230 */ /* 0x000fe20000004100 */
[----:B------:R-:W-:Y:S01]  /*5c70*/  F2FP.F16.F32.PACK_AB R10, R10, R11 ;  /* 0x0000000b0a0a723e */ /* 0x000fe200000000ff */
[--C-:B------:R-:W-:Y:S01]  /*5c80*/  HADD2.F32 R16, -RZ, R17.reuse.H1_H1 ;  /* 0x30000011ff107230 */ /* 0x100fe20000004100 */
[----:B------:R-:W-:Y:S01]  /*5c90*/  F2FP.F16.F32.PACK_AB R11, R14, R9 ;  /* 0x000000090e0b723e */ /* 0x000fe200000000ff */
[----:B------:R-:W-:Y:S01]  /*5ca0*/  HADD2.F32 R8, -RZ, R17.H0_H0 ;  /* 0x20000011ff087230 */ /* 0x000fe20000004100 */
[----:B------:R-:W-:Y:S01]  /*5cb0*/  MOV R9, R10 ;  /* 0x0000000a00097202 */ /* 0x000fe20000000f00 */
        /* <DEDUP_REMOVED lines=14> */
.L_x_4992:
[----:B------:R-:W-:Y:S05]  /*5da0*/  BSYNC B0 ;  /* 0x0000000000007941 */ /* 0x000fea0003800000 */
.L_x_4991:
[----:B-----5:R1:W-:Y:S04]  /*5db0*/  STS.64 [R147], R8 ;  /* 0x0000000893007388 */ /* 0x0203e80000000a00 */
[----:B------:R1:W-:Y:S02]  /*5dc0*/  STS.64 [R147+0x8], R10 ;  /* 0x0000080a93007388 */ /* 0x0003e40000000a00 */
.L_x_4990:
[----:B------:R-:W-:Y:S05]  /*5dd0*/  BSYNC B1 ;  /* 0x0000000000017941 */ /* 0x000fea0003800000 */
.L_x_4989:
        /* <DEDUP_REMOVED lines=57> */
.L_x_4995:
[----:B------:R-:W-:Y:S05]  /*6170*/  BSYNC B0 ;  /* 0x0000000000007941 */ /* 0x000fea0003800000 */
.L_x_4994:
[----:B-----5:R2:W-:Y:S01]  /*6180*/  STS.128 [R147+0x800], R8 ;  /* 0x0008000893007388 */ /* 0x0205e20000000c00 */
[----:B------:R-:W-:Y:S05]  /*6190*/  BRA `(.L_x_4993) ;  /* 0x0000000c00447947 */ /* 0x000fea0003800000 */
.L_x_4988:
        /* <DEDUP_REMOVED lines=92> */
.L_x_4999:
[----:B------:R-:W-:Y:S05]  /*6760*/  BSYNC B0 ;  /* 0x0000000000007941 */ /* 0x000fea0003800000 */
.L_x_4998:
[----:B-----5:R2:W-:Y:S04]  /*6770*/  STS.64 [R147], R20 ;  /* 0x0000001493007388 */ /* 0x0205e80000000a00 */
[----:B------:R2:W-:Y:S02]  /*6780*/  STS.64 [R147+0x8], R22 ;  /* 0x0000081693007388 */ /* 0x0005e40000000a00 */
.L_x_4997:
[----:B------:R-:W-:Y:S05]  /*6790*/  BSYNC B1 ;  /* 0x0000000000017941 */ /* 0x000fea0003800000 */
.L_x_4996:
        /* <DEDUP_REMOVED lines=92> */
.L_x_5001:
[----:B------:R-:W-:Y:S05]  /*6d60*/  BSYNC B0 ;  /* 0x0000000000007941 */ /* 0x000fea0003800000 */
.L_x_5000:
[----:B-----5:R3:W-:Y:S01]  /*6d70*/  STS.128 [R147+0x800], R16 ;  /* 0x0008001093007388 */ /* 0x0207e20000000c00 */
[----:B------:R-:W-:Y:S05]  /*6d80*/  BRA `(.L_x_4993) ;  /* 0x0000000000487947 */ /* 0x000fea0003800000 */
.L_x_4987:
        /* <DEDUP_REMOVED lines=18> */
.L_x_4993:
[----:B------:R-:W-:Y:S05]  /*6eb0*/  BSYNC B2 ;  /* 0x0000000000027941 */ /* 0x000fea0003800000 */
.L_x_4986:
[----:B------:R-:W-:Y:S01]  /*6ec0*/  VIADD R146, R52, 0xffffffff ;  /* 0xffffffff34927836 */ /* 0x000fe20000000000 */
[----:B------:R-:W5:Y:S01]  /*6ed0*/  S2R R24, SR_TID.X ;  /* 0x0000000000187919 */ /* 0x000f620000002100 */
[----:B------:R-:W-:Y:S01]  /*6ee0*/  VIADD R7, R104, 0x40 ;  /* 0x0000004068077836 */ /* 0x000fe20000000000 */
[----:B---34-:R-:W-:Y:S01]  /*6ef0*/  LOP3.LUT R49, R101, 0x7fffffe, RZ, 0xc0, !PT ;  /* 0x07fffffe65317812 */ /* 0x018fe200078ec0ff */
[----:B------:R-:W-:Y:S01]  /*6f00*/  IMAD.SHL.U32 R0, R146, 0x80, RZ ;  /* 0x0000008092007824 */ /* 0x000fe200078e00ff */
[----:B------:R-:W-:Y:S01]  /*6f10*/  ULDC UR5, c[0x0][0x398] ;  /* 0x0000e60000057ab9 */ /* 0x000fe20000000800 */
[----:B------:R-:W-:Y:S02]  /*6f20*/  VIADD R6, R104, 0x60 ;  /* 0x0000006068067836 */ /* 0x000fe40000000000 */
[----:B-12---:R-:W-:-:S05]  /*6f30*/  IMAD.IADD R11, R53, 0x1, -R0 ;  /* 0x00000001350b7824 */ /* 0x006fca00078e0a00 */
[-C--:B------:R-:W-:Y:S02]  /*6f40*/  ISETP.GE.AND P0, PT, R7, R11.reuse, PT ;  /* 0x0000000b0700720c */ /* 0x080fe40003f06270 */
[-C--:B------:R-:W-:Y:S02]  /*6f50*/  ISETP.GE.AND P3, PT, R20, R11.reuse, PT ;  /* 0x0000000b1400720c */ /* 0x080fe40003f66270 */
[-C--:B------:R-:W-:Y:S02]  /*6f60*/  ISETP.GE.AND P6, PT, R6, R11.reuse, PT ;  /* 0x0000000b0600720c */ /* 0x080fe40003fc6270 */
[-C--:B------:R-:W-:Y:S02]  /*6f70*/  ISETP.GE.AND P2, PT, R104, R11.reuse, PT ;  /* 0x0000000b6800720c */ /* 0x080fe40003f46270 */
[----:B------:R-:W-:-:S05]  /*6f80*/  ISETP.GE.AND P4, PT, R20, R11, PT ;  /* 0x0000000b1400720c */ /* 0x000fca0003f86270 */
[----:B------:R-:W1:Y:S02]  /*6f90*/  @!P0 LDC.64 R4, c[0x0][0x248] ;  /* 0x00009200ff048b82 */ /* 0x000e640000000a00 */
[----:B------:R-:W-:-:S04]  /*6fa0*/  @!P3 LEA R12, P5, R87, R138, 0x1 ;  /* 0x0000008a570cb211 */ /* 0x000fc800078a08ff */
[----:B------:R-:W-:Y:S01]  /*6fb0*/  @!P3 LEA.HI.X R13, R87, R139, R86, 0x1, P5 ;  /* 0x0000008b570db211 */ /* 0x000fe200028f0c56 */
[----:B------:R-:W-:Y:S01]  /*6fc0*/  @!PT LDS RZ, [RZ] ;  /* 0x00000000fffff984 */ /* 0x000fe20000000800 */
[----:B------:R-:W-:Y:S01]  /*6fd0*/  @!PT LDS RZ, [RZ] ;  /* 0x00000000fffff984 */ /* 0x000fe20000000800 */
[----:B------:R-:W-:Y:S01]  /*6fe0*/  @!PT LDS RZ, [RZ] ;  /* 0x00000000fffff984 */ /* 0x000fe20000000800 */
[----:B------:R-:W-:Y:S01]  /*6ff0*/  @!P2 LDGSTS.E.BYPASS.LTC128B.128 [R147+0x1000], desc[UR6][R138.64] ;  /* 0x010000008a93afae */ /* 0x000fe2000b901d46 */
[----:B------:R-:W2:Y:S01]  /*7000*/  @!P6 LDC.64 R2, c[0x0][0x248] ;  /* 0x00009200ff02eb82 */ /* 0x000ea20000000a00 */
[----:B-----5:R-:W-:Y:S01]  /*7010*/  SHF.R.S32.HI R9, RZ, 0x1f, R24 ;  /* 0x0000001fff097819 */ /* 0x020fe20000011418 */
[----:B------:R-:W-:Y:S01]  /*7020*/  IMAD.SHL.U32 R93, R24, 0x2, RZ ;  /* 0x00000002185d7824 */ /* 0x000fe200078e00ff */
[----:B------:R3:W-:Y:S01]  /*7030*/  @!P3 LDGSTS.E.BYPASS.LTC128B.128 [R147+0x1800], desc[UR6][R12.64] ;  /* 0x018000000c93bfae */ /* 0x0007e2000b901d46 */
[-C--:B------:R-:W-:Y:S02]  /*7040*/  ISETP.GE.AND P3, PT, R7, R11.reuse, PT ;  /* 0x0000000b0700720c */ /* 0x080fe40003f66270 */
[----:B------:R-:W-:Y:S02]  /*7050*/  LEA.HI R7, R9, R24, RZ, 0x3 ;  /* 0x0000001809077211 */ /* 0x000fe400078f18ff */
[----:B------:R-:W-:-:S02]  /*7060*/  ISETP.GE.AND P5, PT, R104, R11, PT ;  /* 0x0000000b6800720c */ /* 0x000fc40003fa6270 */
[----:B------:R-:W-:Y:S02]  /*7070*/  LOP3.LUT R19, R7, 0xfffffff8, RZ, 0xc0, !PT ;  /* 0xfffffff807137812 */ /* 0x000fe400078ec0ff */
[----:B------:R-:W-:Y:S02]  /*7080*/  LOP3.LUT R93, R93, 0x6, RZ, 0xc0, !PT ;  /* 0x000000065d5d7812 */ /* 0x000fe400078ec0ff */
[----:B-1----:R-:W-:-:S03]  /*7090*/  @!P0 LEA R16, P2, R4, R138, 0x7 ;  /* 0x0000008a04108211 */ /* 0x002fc600078438ff */
[----:B------:R-:W-:Y:S01]  /*70a0*/  IMAD.IADD R71, R0, 0x1, R93 ;  /* 0x0000000100477824 */ /* 0x000fe200078e025d */
[----:B------:R-:W-:-:S03]  /*70b0*/  @!P0 LEA.HI.X R17, R4, R139, R5, 0x7, P2 ;  /* 0x0000008b04118211 */ /* 0x000fc600010f3c05 */
[----:B------:R-:W-:Y:S01]  /*70c0*/  VIADD R55, R71, 0x39 ;  /* 0x0000003947377836 */ /* 0x000fe20000000000 */
[----:B------:R-:W-:Y:S02]  /*70d0*/  SHF.R.S32.HI R4, RZ, 0x3, R7 ;  /* 0x00000003ff047819 */ /* 0x000fe40000011407 */
[----:B------:R-:W-:Y:S01]  /*70e0*/  ISETP.GE.AND P2, PT, R6, R11, PT ;  /* 0x0000000b0600720c */ /* 0x000fe20003f46270 */
[----:B------:R1:W-:Y:S01]  /*70f0*/  @!P0 LDGSTS.E.BYPASS.LTC128B.128 [R147+0x2000], desc[UR6][R16.64] ;  /* 0x0200000010938fae */ /* 0x0003e2000b901d46 */
[----:B------:R-:W-:Y:S01]  /*7100*/  LEA.HI R11, R7, R4, RZ, 0x1 ;  /* 0x00000004070b7211 */ /* 0x000fe200078f08ff */
[----:B------:R-:W-:Y:S01]  /*7110*/  IMAD.IADD R7, R24, 0x1, -R19 ;  /* 0x0000000118077824 */ /* 0x000fe200078e0a13 */
[----:B------:R-:W-:Y:S01]  /*7120*/  LEA.HI R6, R9, R24, RZ, 0x4 ;  /* 0x0000001809067211 */ /* 0x000fe200078f20ff */
[----:B--2---:R-:W-:Y:S01]  /*7130*/  @!P6 IMAD R10, R3, 0xc0, RZ ;  /* 0x000000c0030ae824 */ /* 0x004fe200078e02ff */
[----:B------:R-:W-:Y:S01]  /*7140*/  LOP3.LUT R11, R11, 0xfffffffe, RZ, 0xc0, !PT ;  /* 0xfffffffe0b0b7812 */ /* 0x000fe200078ec0ff */
[----:B---3--:R-:W-:Y:S01]  /*7150*/  @!P6 IMAD.WIDE.U32 R12, R2, 0xc0, R138 ;  /* 0x000000c0020ce825 */ /* 0x008fe200078e008a */
[----:B------:R-:W-:-:S02]  /*7160*/  LEA.HI R8, R7, R7, RZ, 0x1 ;  /* 0x0000000707087211 */ /* 0x000fc400078f08ff */
[----:B------:R-:W-:Y:S01]  /*7170*/  SHF.R.S32.HI R5, RZ, 0x4, R6 ;  /* 0x00000004ff057819 */ /* 0x000fe20000011406 */
[----:B------:R-:W-:Y:S01]  /*7180*/  IMAD.IADD R4, R4, 0x1, -R11 ;  /* 0x0000000104047824 */ /* 0x000fe200078e0a0b */
[----:B------:R-:W-:Y:S02]  /*7190*/  SHF.R.S32.HI R3, RZ, 0x1, R8 ;  /* 0x00000001ff037819 */ /* 0x000fe40000011408 */
[----:B------:R-:W-:Y:S02]  /*71a0*/  LEA.HI R2, R5, R5, RZ, 0x1 ;  /* 0x0000000505027211 */ /* 0x000fe400078f08ff */
[----:B------:R-:W-:Y:S02]  /*71b0*/  LOP3.LUT R19, R6, 0xfffffff0, RZ, 0xc0, !PT ;  /* 0xfffffff006137812 */ /* 0x000fe400078ec0ff */
[----:B------:R-:W-:Y:S02]  /*71c0*/  LOP3.LUT R2, R2, 0xfffffffe, RZ, 0xc0, !PT ;  /* 0xfffffffe02027812 */ /* 0x000fe400078ec0ff */
[----:B------:R-:W-:-:S03]  /*71d0*/  @!P4 LEA R14, P0, R89, R140, 0x1 ;  /* 0x0000008c590ec211 */ /* 0x000fc600078008ff */
[----:B------:R-:W-:Y:S01]  /*71e0*/  IMAD.IADD R2, R5, 0x1, -R2 ;  /* 0x0000000105027824 */ /* 0x000fe200078e0a02 */
[----:B------:R-:W-:Y:S02]  /*71f0*/  @!P4 LEA.HI.X R15, R89, R141, R88, 0x1, P0 ;  /* 0x0000008d590fc211 */ /* 0x000fe400000f0c58 */
[----:B-1----:R-:W-:Y:S01]  /*7200*/  LOP3.LUT R16, R8, 0xfffffffe, RZ, 0xc0, !PT ;  /* 0xfffffffe08107812 */ /* 0x002fe200078ec0ff */
[----:B------:R-:W-:Y:S02]  /*7210*/  @!P6 IMAD.IADD R17, R10, 0x1, R13 ;  /* 0x000000010a11e824 */ /* 0x000fe400078e020d */
[----:B------:R-:W-:Y:S02]  /*7220*/  IMAD.SHL.U32 R8, R3, 0x40, RZ ;  /* 0x0000004003087824 */ /* 0x000fe400078e00ff */
[----:B------:R-:W-:Y:S02]  /*7230*/  IMAD.IADD R7, R7, 0x1, -R16 ;  /* 0x0000000107077824 */ /* 0x000fe400078e0a10 */
[----:B------:R-:W-:Y:S01]  /*7240*/  @!P6 IMAD.MOV.U32 R16, RZ, RZ, R12 ;  /* 0x000000ffff10e224 */ /* 0x000fe200078e000c */
[----:B------:R-:W-:Y:S01]  /*7250*/  LOP3.LUT R11, R8, 0xc0, RZ, 0xc0, !PT ;  /* 0x000000c0080b7812 */ /* 0x000fe200078ec0ff */
[----:B------:R-:W-:Y:S01]  /*7260*/  IMAD.SHL.U32 R10, R4, 0x8, RZ ;  /* 0x00000008040a7824 */ /* 0x000fe200078e00ff */
[----:B------:R-:W-:Y:S01]  /*7270*/  LEA.HI R12, R9, R24, RZ, 0x5 ;  /* 0x00000018090c7211 */ /* 0x000fe200078f28ff */
[----:B------:R-:W1:Y:S01]  /*7280*/  @!P3 LDC.64 R4, c[0x0][0x250] ;  /* 0x00009400ff04bb82 */ /* 0x000e620000000a00 */
[----:B------:R2:W-:Y:S01]  /*7290*/  @!P6 LDGSTS.E.BYPASS.LTC128B.128 [R147+0x2800], desc[UR6][R16.64] ;  /* 0x028000001093efae */ /* 0x0005e2000b901d46 */
[----:B------:R-:W-:Y:S01]  /*72a0*/  IMAD.IADD R8, R24, 0x1, -R19 ;  /* 0x0000000118087824 */ /* 0x000fe200078e0a13 */
[----:B------:R-:W-:Y:S01]  /*72b0*/  SHF.R.S32.HI R26, RZ, 0x5, R12 ;  /* 0x00000005ff1a7819 */ /* 0x000fe2000001140c */
[----:B------:R-:W-:Y:S01]  /*72c0*/  IMAD R134, R2, 0x8, R7 ;  /* 0x0000000802867824 */ /* 0x000fe200078e0207 */
[----:B------:R-:W0:Y:S01]  /*72d0*/  LDGDEPBAR ;  /* 0x00000000000079af */ /* 0x000e220000000000 */
[----:B------:R-:W-:Y:S01]  /*72e0*/  IMAD.IADD R49, R8, 0x1, -R49 ;  /* 0x0000000108317824 */ /* 0x000fe200078e0a31 */
[----:B------:R-:W-:Y:S01]  /*72f0*/  LOP3.LUT R10, R11, 0x8, R10, 0xf8, !PT ;  /* 0x000000080b0a7812 */ /* 0x000fe200078ef80a */
[----:B------:R-:W3:Y:S01]  /*7300*/  @!P2 LDC.64 R6, c[0x0][0x250] ;  /* 0x00009400ff06ab82 */ /* 0x000ee20000000a00 */
[----:B------:R-:W-:Y:S01]  /*7310*/  IMAD.SHL.U32 R13, R54, 0x40, RZ ;  /* 0x00000040360d7824 */ /* 0x000fe200078e00ff */
[----:B------:R-:W-:Y:S01]  /*7320*/  SHF.R.U32.HI R11, RZ, 0x3, R11 ;  /* 0x00000003ff0b7819 */ /* 0x000fe2000001160b */
[----:B------:R-:W-:-:S03]  /*7330*/  IMAD.SHL.U32 R2, R2, 0x8, RZ ;  /* 0x0000000802027824 */ /* 0x000fc600078e00ff */
[----:B------:R-:W-:Y:S02]  /*7340*/  LOP3.LUT R13, R13, 0xc0, RZ, 0xc0, !PT ;  /* 0x000000c00d0d7812 */ /* 0x000fe400078ec0ff */
[----:B------:R-:W-:Y:S02]  /*7350*/  LOP3.LUT R11, R10, R11, RZ, 0x3c, !PT ;  /* 0x0000000b0a0b7212 */ /* 0x000fe400078e3cff */
[----:B------:R-:W-:Y:S02]  /*7360*/  LOP3.LUT R2, R13, 0x8, R2, 0xf8, !PT ;  /* 0x000000080d027812 */ /* 0x000fe400078ef802 */
[----:B------:R-:W-:Y:S01]  /*7370*/  SHF.R.U32.HI R13, RZ, 0x3, R13 ;  /* 0x00000003ff0d7819 */ /* 0x000fe2000001160d */
[----:B------:R-:W-:Y:S01]  /*7380*/  IMAD.U32 R134, R134, 0x20, R11 ;  /* 0x0000002086867824 */ /* 0x000fe200078e000b */
[----:B-1----:R-:W-:Y:S02]  /*7390*/  @!P3 LEA R20, P0, R4, R140, 0x7 ;  /* 0x0000008c0414b211 */ /* 0x002fe400078038ff */
[----:B------:R-:W-:-:S02]  /*73a0*/  LOP3.LUT R2, R2, R13, RZ, 0x3c, !PT ;  /* 0x0000000d02027212 */ /* 0x000fc400078e3cff */
[----:B--2---:R-:W-:Y:S01]  /*73b0*/  SHF.R.S32.HI R17, RZ, 0x1f, R8 ;  /* 0x0000001fff117819 */ /* 0x004fe20000011408 */
[----:B------:R-:W-:-:S04]  /*73c0*/  DEPBAR.LE SB0, 0x0 ;  /* 0x000080000000791a */ /* 0x000fc80000000000 */
[----:B------:R-:W-:Y:S01]  /*73d0*/  LEA.HI R8, R17, R8, RZ, 0x3 ;  /* 0x0000000811087211 */ /* 0x000fe200078f18ff */
[----:B------:R-:W-:Y:S01]  /*73e0*/  BAR.SYNC.DEFER_BLOCKING 0x0 ;  /* 0x0000000000007b1d */ /* 0x000fe20000010000 */
[----:B------:R-:W-:Y:S01]  /*73f0*/  @!P3 LEA.HI.X R21, R4, R141, R5, 0x7, P0 ;  /* 0x0000008d0415b211 */ /* 0x000fe200000f3c05 */
[----:B---3--:R-:W-:Y:S01]  /*7400*/  @!P2 IMAD R7, R7, 0xc0, RZ ;  /* 0x000000c00707a824 */ /* 0x008fe200078e02ff */
[----:B------:R-:W-:Y:S01]  /*7410*/  LEA R134, R134, UR4, 0x1 ;  /* 0x0000000486867c11 */ /* 0x000fe2000f8e08ff */
[----:B------:R-:W-:Y:S01]  /*7420*/  IMAD.SHL.U32 R8, R8, 0x20, RZ ;  /* 0x0000002008087824 */ /* 0x000fe200078e00ff */
[----:B------:R-:W-:Y:S01]  /*7430*/  LOP3.LUT P0, RZ, R3, 0x2, RZ, 0xc0, !PT ;  /* 0x0000000203ff7812 */ /* 0x000fe2000780c0ff */
[----:B------:R-:W-:Y:S01]  /*7440*/  IMAD.MOV.U32 R3, RZ, RZ, 0x20 ;  /* 0x00000020ff037424 */ /* 0x000fe200078e00ff */
[----:B------:R-:W-:Y:S01]  /*7450*/  LOP3.LUT R13, R12, 0xffffffe0, RZ, 0xc0, !PT ;  /* 0xffffffe00c0d7812 */ /* 0x000fe200078ec0ff */
[----:B------:R-:W-:Y:S01]  /*7460*/  VIADD R133, R134, 0x1020 ;  /* 0x0000102086857836 */ /* 0x000fe20000000000 */
[----:B------:R-:W-:Y:S01]  /*7470*/  LOP3.LUT R48, R8, 0xffffff00, RZ, 0xc0, !PT ;  /* 0xffffff0008307812 */ /* 0x000fe200078ec0ff */
[----:B------:R-:W-:-:S04]  /*7480*/  @!P2 IMAD.WIDE.U32 R8, R6, 0xc0, R140 ;  /* 0x000000c00608a825 */ /* 0x000fc800078e008c */
[----:B------:R-:W-:Y:S02]  /*7490*/  IMAD R4, R26, 0x200, R48 ;  /* 0x000002001a047824 */ /* 0x000fe400078e0230 */
[----:B------:R-:W-:Y:S02]  /*74a0*/  @!P2 IMAD.IADD R7, R7, 0x1, R9 ;  /* 0x000000010707a824 */ /* 0x000fe400078e0209 */
[----:B------:R-:W-:Y:S02]  /*74b0*/  IMAD R5, R49, 0x20, R4 ;  /* 0x0000002031057824 */ /* 0x000fe400078e0204 */
[----:B------:R-:W-:Y:S02]  /*74c0*/  @!P2 IMAD.MOV.U32 R6, RZ, RZ, R8 ;  /* 0x000000ffff06a224 */ /* 0x000fe400078e0008 */
[----:B------:R-:W-:Y:S01]  /*74d0*/  IMAD.IADD R136, R2, 0x1, R5 ;  /* 0x0000000102887824 */ /* 0x000fe200078e0205 */
[----:B------:R-:W-:Y:S01]  /*74e0*/  @P5 STS [R147+0x3000], RZ ;  /* 0x003000ff93005388 */ /* 0x000fe20000000800 */
[----:B------:R-:W-:-:S03]  /*74f0*/  VIADD R4, R134, 0x1000 ;  /* 0x0000100086047836 */ /* 0x000fc60000000000 */
[----:B------:R-:W-:Y:S01]  /*7500*/  LEA R136, R136, UR4, 0x1 ;  /* 0x0000000488887c11 */ /* 0x000fe2000f8e08ff */
[----:B------:R-:W-:Y:S01]  /*7510*/  @P5 STS [R147+0x3004], RZ ;  /* 0x003004ff93005388 */ /* 0x000fe20000000800 */
[----:B------:R-:W-:Y:S02]  /*7520*/  @P0 VIADD R133, R4, 0xffffffe0 ;  /* 0xffffffe004850836 */ /* 0x000fe40000000000 */
[----:B------:R-:W-:Y:S01]  /*7530*/  IMAD.IADD R148, R24, 0x1, -R13 ;  /* 0x0000000118947824 */ /* 0x000fe200078e0a0d */
[----:B------:R-:W-:Y:S01]  /*7540*/  @P5 STS.64 [R147+0x3008], RZ ;  /* 0x003008ff93005388 */ /* 0x000fe20000000a00 */
[----:B------:R-:W-:Y:S02]  /*7550*/  IMAD R49, R49, 0x20, R48 ;  /* 0x0000002031317824 */ /* 0x000fe400078e0230 */
[C---:B------:R-:W-:Y:S01]  /*7560*/  VIADD R130, R133.reuse, 0x400 ;  /* 0x0000040085827836 */ /* 0x040fe20000000000 */
[----:B------:R-:W-:Y:S01]  /*7570*/  @!PT LDS RZ, [RZ] ;  /* 0x00000000fffff984 */ /* 0x000fe20000000800 */
[----:B------:R-:W-:Y:S01]  /*7580*/  @!PT LDS RZ, [RZ] ;  /* 0x00000000fffff984 */ /* 0x000fe20000000800 */
[----:B------:R-:W-:Y:S01]  /*7590*/  @!PT LDS RZ, [RZ] ;  /* 0x00000000fffff984 */ /* 0x000fe20000000800 */
[----:B------:R-:W-:Y:S01]  /*75a0*/  @!P5 LDGSTS.E.BYPASS.LTC128B.128 [R147+0x3000], desc[UR6][R140.64] ;  /* 0x030000008c93dfae */ /* 0x000fe2000b901d46 */
[----:B------:R-:W-:Y:S01]  /*75b0*/  SHF.R.S32.HI R27, RZ, 0x1f, R148 ;  /* 0x0000001fff1b7819 */ /* 0x000fe20000011494 */
[----:B------:R-:W-:-:S02]  /*75c0*/  VIADD R129, R133, 0x800 ;  /* 0x0000080085817836 */ /* 0x000fc40000000000 */
[----:B------:R-:W-:Y:S01]  /*75d0*/  @P4 STS.128 [R147+0x3800], RZ ;  /* 0x003800ff93004388 */ /* 0x000fe20000000c00 */
[----:B------:R-:W-:Y:S01]  /*75e0*/  LEA.HI R148, R27, R148, RZ, 0x2 ;  /* 0x000000941b947211 */ /* 0x000fe200078f10ff */
[C---:B------:R-:W-:Y:S02]  /*75f0*/  VIADD R128, R133.reuse, 0xc00 ;  /* 0x00000c0085807836 */ /* 0x040fe40000000000 */
[----:B------:R-:W-:Y:S01]  /*7600*/  @!PT LDS RZ, [RZ] ;  /* 0x00000000fffff984 */ /* 0x000fe20000000800 */
[----:B------:R-:W-:Y:S01]  /*7610*/  @!PT LDS RZ, [RZ] ;  /* 0x00000000fffff984 */ /* 0x000fe20000000800 */
[----:B------:R-:W-:Y:S01]  /*7620*/  @!PT LDS RZ, [RZ] ;  /* 0x00000000fffff984 */ /* 0x000fe20000000800 */
[----:B------:R-:W-:Y:S01]  /*7630*/  @!P4 LDGSTS.E.BYPASS.LTC128B.128 [R147+0x3800], desc[UR6][R14.64] ;  /* 0x038000000e93cfae */ /* 0x000fe2000b901d46 */
[----:B------:R-:W-:Y:S01]  /*7640*/  SHF.R.S32.HI R148, RZ, 0x2, R148 ;  /* 0x00000002ff947819 */ /* 0x000fe20000011494 */
[C---:B------:R-:W-:Y:S02]  /*7650*/  VIADD R127, R133.reuse, 0x1000 ;  /* 0x00001000857f7836 */ /* 0x040fe40000000000 */
[----:B------:R-:W-:Y:S01]  /*7660*/  @P3 STS.128 [R147+0x4000], RZ ;  /* 0x004000ff93003388 */ /* 0x000fe20000000c00 */
[C---:B------:R-:W-:Y:S02]  /*7670*/  VIADD R126, R133.reuse, 0x1400 ;  /* 0x00001400857e7836 */ /* 0x040fe40000000000 */
[C---:B------:R-:W-:Y:S01]  /*7680*/  VIADD R125, R133.reuse, 0x1800 ;  /* 0x00001800857d7836 */ /* 0x040fe20000000000 */
[----:B------:R-:W-:Y:S01]  /*7690*/  @!PT LDS RZ, [RZ] ;  /* 0x00000000fffff984 */ /* 0x000fe20000000800 */
[----:B------:R-:W-:Y:S01]  /*76a0*/  @!PT LDS RZ, [RZ] ;  /* 0x00000000fffff984 */ /* 0x000fe20000000800 */
[----:B------:R-:W-:Y:S01]  /*76b0*/  @!PT LDS RZ, [RZ] ;  /* 0x00000000fffff984 */ /* 0x000fe20000000800 */
[----:B------:R-:W-:Y:S01]  /*76c0*/  @!P3 LDGSTS.E.BYPASS.LTC128B.128 [R147+0x4000], desc[UR6][R20.64] ;  /* 0x040000001493bfae */ /* 0x000fe2000b901d46 */
[----:B------:R-:W-:-:S03]  /*76d0*/  VIADD R124, R133, 0x1c00 ;  /* 0x00001c00857c7836 */ /* 0x000fc60000000000 */
        /* <DEDUP_REMOVED lines=8> */
[----:B------:R-:W2:Y:S02]  /*7760*/  LDSM.16.M88.4 R16, [R134+0x1000] ;  /* 0x001000008610783b */ /* 0x000ea40000000200 */
[----:B------:R-:W-:Y:S02]  /*7770*/  IMAD.IADD R135, R136, 0x1, R3 ;  /* 0x0000000188877824 */ /* 0x000fe400078e0203 */
[----:B------:R-:W3:Y:S04]  /*7780*/  LDSM.16.M88.4 R36, [R134+0x1400] ;  /* 0x001400008624783b */ /* 0x000ee80000000200 */
[----:B------:R-:W-:Y:S04]  /*7790*/  LDSM.16.M88.4 R28, [R135] ;  /* 0x00000000871c783b */ /* 0x000fe80000000200 */
[----:B------:R-:W4:Y:S04]  /*77a0*/  LDSM.16.M88.4 R44, [R133] ;  /* 0x00000000852c783b */ /* 0x000f280000000200 */
[----:B------:R-:W-:Y:S04]  /*77b0*/  LDSM.16.M88.4 R40, [R134+0x1800] ;  /* 0x001800008628783b */ /* 0x000fe80000000200 */
[----:B-1----:R-:W1:Y:S04]  /*77c0*/  LDSM.16.M88.4 R4, [R133+0x400] ;  /* 0x000400008504783b */ /* 0x002e680000000200 */
[----:B------:R-:W5:Y:S04]  /*77d0*/  LDSM.16.M88.4 R32, [R134+0x1c00] ;  /* 0x001c00008620783b */ /* 0x000f680000000200 */
        /* <DEDUP_REMOVED lines=12> */
[----:B-1----:R-:W-:Y:S04]  /*78a0*/  HMMA.16816.F32 R12, R28, R4, R12 ;  /* 0x000000041c0c723c */ /* 0x002fe8000000180c */
[----:B------:R-:W-:Y:S02]  /*78b0*/  IADD3 R94, -R142, 0x1, R45 ;  /* 0x000000018e5e7810 */ /* 0x000fe40007ffe12d */
[----:B------:R-:W-:Y:S01]  /*78c0*/  HMMA.16816.F32 R44, R8, R40, RZ ;  /* 0x00000028082c723c */ /* 0x000fe200000018ff */
[----:B------:R-:W-:Y:S01]  /*78d0*/  VIADD R5, R71, 0x1 ;  /* 0x0000000147057836 */ /* 0x000fe20000000000 */
[----:B------:R-:W-:Y:S01]  /*78e0*/  IADD3 R94, R94, UR5, R53 ;  /* 0x000000055e5e7c10 */ /* 0x000fe2000fffe035 */
[----:B------:R-:W-:-:S02]  /*78f0*/  IMAD.IADD R4, R2, 0x1, R49 ;  /* 0x0000000102047824 */ /* 0x000fc400078e0231 */
[----:B------:R-:W1:Y:S01]  /*7900*/  LDSM.16.M88.4 R48, [R133+0xc00] ;  /* 0x000c00008530783b */ /* 0x000e620000000200 */
[C---:B------:R-:W-:Y:S01]  /*7910*/  VIMNMX R92, R94.reuse, R53, PT ;  /* 0x000000355e5c7248 */ /* 0x040fe20003fe0100 */
[----:B------:R-:W-:Y:S01]  /*7920*/  VIADD R41, R71, 0x8 ;  /* 0x0000000847297836 */ /* 0x000fe20000000000 */
[----:B------:R-:W-:Y:S01]  /*7930*/  VIADDMNMX R94, R94, 0x8, R53, PT ;  /* 0x000000085e5e7846 */ /* 0x000fe20003800135 */
[----:B------:R-:W-:Y:S01]  /*7940*/  HMMA.16816.F32 R36, R28, R6, R36 ;  /* 0x000000061c24723c */ /* 0x000fe20000001824 */
[C---:B------:R-:W-:Y:S02]  /*7950*/  ISETP.GE.AND P5, PT, R5.reuse, R92, PT ;  /* 0x0000005c0500720c */ /* 0x040fe40003fa6270 */
[----:B------:R-:W-:Y:S01]  /*7960*/  ISETP.GE.AND P6, PT, R5, R94, PT ;  /* 0x0000005e0500720c */ /* 0x000fe20003fc6270 */
[----:B------:R-:W-:Y:S01]  /*7970*/  VIADD R5, R71, 0x9 ;  /* 0x0000000947057836 */ /* 0x000fe20000000000 */
[C---:B------:R-:W-:Y:S01]  /*7980*/  ISETP.GE.AND P3, PT, R41.reuse, R92, PT ;  /* 0x0000005c2900720c */ /* 0x040fe20003f66270 */
[----:B-----5:R-:W-:Y:S01]  /*7990*/  HMMA.16816.F32 R60, R8, R32, RZ ;  /* 0x00000020083c723c */ /* 0x020fe200000018ff */
[----:B------:R-:W-:Y:S01]  /*79a0*/  ISETP.GE.AND P2, PT, R41, R94, PT ;  /* 0x0000005e2900720c */ /* 0x000fe20003f46270 */
[----:B------:R-:W-:Y:S01]  /*79b0*/  VIADD R7, R71, 0x11 ;  /* 0x0000001147077836 */ /* 0x000fe20000000000 */
[----:B------:R-:W-:-:S02]  /*79c0*/  ISETP.GE.AND P0, PT, R5, R92, PT ;  /* 0x0000005c0500720c */ /* 0x000fc40003f06270 */
[----:B------:R-:W-:Y:S01]  /*79d0*/  ISETP.GE.AND P4, PT, R5, R94, PT ;  /* 0x0000005e0500720c */ /* 0x000fe20003f86270 */
[----:B------:R-:W-:Y:S01]  /*79e0*/  VIADD R5, R71, 0x10 ;  /* 0x0000001047057836 */ /* 0x000fe20000000000 */
[----:B------:R-:W-:Y:S01]  /*79f0*/  FSEL R6, R21, -INF , !P5 ;  /* 0xff80000015067808 */ /* 0x000fe20006800000 */
[C---:B------:R-:W-:Y:S01]  /*7a00*/  HMMA.16816.F32 R40, R8.reuse, R42, RZ ;  /* 0x0000002a0828723c */ /* 0x040fe200000018ff */
[----:B------:R-:W-:Y:S01]  /*7a10*/  FSEL R68, R16, -INF , !P3 ;  /* 0xff80000010447808 */ /* 0x000fe20005800000 */
[----:B------:R-:W-:Y:S01]  /*7a20*/  VIADD R21, R71, 0x18 ;  /* 0x0000001847157836 */ /* 0x000fe20000000000 */
[C---:B------:R-:W-:Y:S02]  /*7a30*/  ISETP.GE.AND P5, PT, R5.reuse, R92, PT ;  /* 0x0000005c0500720c */ /* 0x040fe40003fa6270 */
[----:B------:R-:W-:Y:S01]  /*7a40*/  ISETP.GE.AND P3, PT, R5, R94, PT ;  /* 0x0000005e0500720c */ /* 0x000fe20003f66270 */
[----:B------:R-:W-:Y:S01]  /*7a50*/  HMMA.16816.F32 R32, R8, R34, RZ ;  /* 0x000000220820723c */ /* 0x000fe200000018ff */
[----:B------:R-:W-:-:S02]  /*7a60*/  FSEL R5, R18, -INF , !P2 ;  /* 0xff80000012057808 */ /* 0x000fc40005000000 */
[----:B------:R-:W-:Y:S02]  /*7a70*/  FSEL R70, R17, -INF , !P0 ;  /* 0xff80000011467808 */ /* 0x000fe40004000000 */
[C---:B------:R-:W-:Y:S01]  /*7a80*/  ISETP.GE.AND P2, PT, R7.reuse, R92, PT ;  /* 0x0000005c0700720c */ /* 0x040fe20003f46270 */
[C---:B--2---:R-:W-:Y:S01]  /*7a90*/  HMMA.16816.F32 R44, R28.reuse, R24, R44 ;  /* 0x000000181c2c723c */ /* 0x044fe2000000182c */
[----:B------:R-:W-:Y:S02]  /*7aa0*/  ISETP.GE.AND P0, PT, R7, R94, PT ;  /* 0x0000005e0700720c */ /* 0x000fe40003f06270 */
[----:B------:R-:W-:Y:S02]  /*7ab0*/  FSEL R7, R19, -INF , !P4 ;  /* 0xff80000013077808 */ /* 0x000fe40006000000 */
[----:B------:R-:W2:Y:S01]  /*7ac0*/  LDSM.16.M88.4 R16, [R134+0x2400] ;  /* 0x002400008610783b */ /* 0x000ea20000000200 */
[----:B------:R-:W-:Y:S01]  /*7ad0*/  FSEL R72, R12, -INF , !P5 ;  /* 0xff8000000c487808 */ /* 0x000fe20006800000 */
[----:B------:R-:W-:Y:S01]  /*7ae0*/  VIADD R25, R71, 0x19 ;  /* 0x0000001947197836 */ /* 0x000fe20000000000 */
[C---:B------:R-:W-:Y:S01]  /*7af0*/  ISETP.GE.AND P4, PT, R21.reuse, R92, PT ;  /* 0x0000005c1500720c */ /* 0x040fe20003f86270 */
[----:B-1----:R-:W-:Y:S01]  /*7b00*/  HMMA.16816.F32 R60, R28, R48, R60 ;  /* 0x000000301c3c723c */ /* 0x002fe2000000183c */
[----:B------:R-:W-:Y:S01]  /*7b10*/  ISETP.GE.AND P5, PT, R21, R94, PT ;  /* 0x0000005e1500720c */ /* 0x000fe20003fa6270 */
[----:B------:R-:W-:Y:S01]  /*7b20*/  VIADD R21, R71, 0x20 ;  /* 0x0000002047157836 */ /* 0x000fe20000000000 */
[----:B------:R-:W-:-:S02]  /*7b30*/  FSEL R69, R14, -INF , !P3 ;  /* 0xff8000000e457808 */ /* 0x000fc40005800000 */
[----:B------:R-:W-:Y:S01]  /*7b40*/  FSEL R74, R13, -INF , !P2 ;  /* 0xff8000000d4a7808 */ /* 0x000fe20005000000 */
[C---:B------:R-:W-:Y:S01]  /*7b50*/  HMMA.16816.F32 R40, R28.reuse, R26, R40 ;  /* 0x0000001a1c28723c */ /* 0x040fe20000001828 */
[-C--:B------:R-:W-:Y:S01]  /*7b60*/  ISETP.GE.AND P3, PT, R25, R92.reuse, PT ;  /* 0x0000005c1900720c */ /* 0x080fe20003f66270 */
[----:B------:R-:W-:Y:S01]  /*7b70*/  VIADD R13, R71, 0x21 ;  /* 0x00000021470d7836 */ /* 0x000fe20000000000 */
[----:B------:R-:W-:Y:S01]  /*7b80*/  FSEL R77, R15, -INF , !P0 ;  /* 0xff8000000f4d7808 */ /* 0x000fe20004000000 */
[----:B------:R-:W-:Y:S01]  /*7b90*/  VIADD R49, R71, 0x29 ;  /* 0x0000002947317836 */ /* 0x000fe20000000000 */
[----:B------:R-:W-:Y:S01]  /*7ba0*/  FSEL R76, R36, -INF , !P4 ;  /* 0xff800000244c7808 */ /* 0x000fe20006000000 */
[----:B------:R-:W-:Y:S01]  /*7bb0*/  HMMA.16816.F32 R32, R28, R50, R32 ;  /* 0x000000321c20723c */ /* 0x000fe20000001820 */
[C---:B------:R-:W-:Y:S02]  /*7bc0*/  ISETP.GE.AND P0, PT, R21.reuse, R92, PT ;  /* 0x0000005c1500720c */ /* 0x040fe40003f06270 */
[-C--:B------:R-:W-:Y:S01]  /*7bd0*/  ISETP.GE.AND P4, PT, R21, R94.reuse, PT ;  /* 0x0000005e1500720c */ /* 0x080fe20003f86270 */
[----:B------:R-:W-:Y:S01]  /*7be0*/  VIADD R21, R71, 0x28 ;  /* 0x0000002847157836 */ /* 0x000fe20000000000 */
[----:B------:R-:W-:-:S02]  /*7bf0*/  ISETP.GE.AND P2, PT, R25, R94, PT ;  /* 0x0000005e1900720c */ /* 0x000fc40003f46270 */
[----:B------:R-:W-:Y:S01]  /*7c00*/  FSEL R79, R38, -INF , !P5 ;  /* 0xff800000264f7808 */ /* 0x000fe20006800000 */
[----:B------:R-:W1:Y:S01]  /*7c10*/  LDSM.16.M88.4 R24, [R133+0x1400] ;  /* 0x001400008518783b */ /* 0x000e620000000200 */
[----:B------:R-:W-:Y:S02]  /*7c20*/  FSEL R78, R37, -INF , !P3 ;  /* 0xff800000254e7808 */ /* 0x000fe40005800000 */
[C---:B------:R-:W-:Y:S02]  /*7c30*/  ISETP.GE.AND P5, PT, R13.reuse, R92, PT ;  /* 0x0000005c0d00720c */ /* 0x040fe40003fa6270 */
[----:B------:R-:W-:Y:S02]  /*7c40*/  ISETP.GE.AND P3, PT, R13, R94, PT ;  /* 0x0000005e0d00720c */ /* 0x000fe40003f66270 */
[C---:B------:R-:W-:Y:S01]  /*7c50*/  HMMA.16816.F32 R12, R8.reuse, R56, RZ ;  /* 0x00000038080c723c */ /* 0x040fe200000018ff */
[----:B------:R-:W-:Y:S02]  /*7c60*/  FSEL R81, R39, -INF , !P2 ;  /* 0xff80000027517808 */ /* 0x000fe40005000000 */
[----:B------:R-:W-:Y:S01]  /*7c70*/  FSEL R84, R44, -INF , !P0 ;  /* 0xff8000002c547808 */ /* 0x000fe20004000000 */
[----:B------:R-:W3:Y:S01]  /*7c80*/  LDSM.16.M88.4 R36, [R134+0x2800] ;  /* 0x002800008624783b */ /* 0x000ee20000000200 */
[C---:B------:R-:W-:Y:S01]  /*7c90*/  ISETP.GE.AND P2, PT, R21.reuse, R92, PT ;  /* 0x0000005c1500720c */ /* 0x040fe20003f46270 */
[----:B------:R-:W-:Y:S01]  /*7ca0*/  HMMA.16816.F32 R56, R8, R58, RZ ;  /* 0x0000003a0838723c */ /* 0x000fe200000018ff */
[----:B------:R-:W-:Y:S01]  /*7cb0*/  ISETP.GE.AND P0, PT, R21, R94, PT ;  /* 0x0000005e1500720c */ /* 0x000fe20003f06270 */
[----:B------:R-:W-:Y:S01]  /*7cc0*/  VIADD R21, R71, 0x30 ;  /* 0x0000003047157836 */ /* 0x000fe20000000000 */
[----:B------:R-:W-:-:S02]  /*7cd0*/  FSEL R89, R46, -INF , !P4 ;  /* 0xff8000002e597808 */ /* 0x000fc40006000000 */
[----:B------:R-:W-:Y:S02]  /*7ce0*/  FSEL R86, R45, -INF , !P5 ;  /* 0xff8000002d567808 */ /* 0x000fe40006800000 */
[----:B------:R-:W-:Y:S02]  /*7cf0*/  FSEL R97, R47, -INF , !P3 ;  /* 0xff8000002f617808 */ /* 0x000fe40005800000 */
[----:B--2---:R-:W-:Y:S01]  /*7d00*/  HMMA.16816.F32 R44, R8, R16, RZ ;  /* 0x00000010082c723c */ /* 0x004fe200000018ff */
[----:B------:R-:W-:Y:S02]  /*7d10*/  ISETP.GE.AND P5, PT, R49, R94, PT ;  /* 0x0000005e3100720c */ /* 0x000fe40003fa6270 */
[-C--:B------:R-:W-:Y:S02]  /*7d20*/  ISETP.GE.AND P3, PT, R21, R92.reuse, PT ;  /* 0x0000005c1500720c */ /* 0x080fe40003f66270 */
[-C--:B------:R-:W-:Y:S02]  /*7d30*/  ISETP.GE.AND P4, PT, R49, R92.reuse, PT ;  /* 0x0000005c3100720c */ /* 0x080fe40003f86270 */
[----:B------:R-:W-:Y:S01]  /*7d40*/  VIADD R17, R71, 0x38 ;  /* 0x0000003847117836 */ /* 0x000fe20000000000 */
[----:B------:R-:W-:Y:S01]  /*7d50*/  FSEL R101, R43, -INF , !P5 ;  /* 0xff8000002b657808 */ /* 0x000fe20006800000 */
[----:B------:R-:W-:Y:S01]  /*7d60*/  HMMA.16816.F32 R12, R28, R64, R12 ;  /* 0x000000401c0c723c */ /* 0x000fe2000000180c */
[----:B------:R-:W-:Y:S01]  /*7d70*/  FSEL R53, R60, -INF , !P3 ;  /* 0xff8000003c357808 */ /* 0x000fe20005800000 */
[----:B------:R-:W2:Y:S01]  /*7d80*/  LDSM.16.M88.4 R48, [R133+0x1800] ;  /* 0x001800008530783b */ /* 0x000ea20000000200 */
[----:B------:R-:W-:-:S02]  /*7d90*/  ISETP.GE.AND P5, PT, R17, R92, PT ;  /* 0x0000005c1100720c */ /* 0x000fc40003fa6270 */
[-C--:B------:R-:W-:Y:S01]  /*7da0*/  ISETP.GE.AND P3, PT, R17, R94.reuse, PT ;  /* 0x0000005e1100720c */ /* 0x080fe20003f66270 */
[----:B------:R-:W-:Y:S01]  /*7db0*/  HMMA.16816.F32 R56, R28, R66, R56 ;  /* 0x000000421c38723c */ /* 0x000fe20000001838 */
[----:B------:R-:W-:Y:S02]  /*7dc0*/  FSEL R88, R40, -INF , !P2 ;  /* 0xff80000028587808 */ /* 0x000fe40005000000 */
[----:B------:R-:W-:Y:S02]  /*7dd0*/  FSEL R95, R42, -INF , !P0 ;  /* 0xff8000002a5f7808 */ /* 0x000fe40004000000 */
[----:B------:R-:W-:Y:S01]  /*7de0*/  FSEL R96, R41, -INF , !P4 ;  /* 0xff80000029607808 */ /* 0x000fe20006000000 */
[----:B------:R-:W-:Y:S01]  /*7df0*/  HMMA.16816.F32 R16, R8, R18, RZ ;  /* 0x000000120810723c */ /* 0x000fe200000018ff */
[----:B------:R-:W4:Y:S01]  /*7e00*/  LDSM.16.M88.4 R40, [R134+0x2c00] ;  /* 0x002c00008628783b */ /* 0x000f220000000200 */
[----:B------:R-:W-:Y:S01]  /*7e10*/  ISETP.GE.AND P2, PT, R21, R94, PT ;  /* 0x0000005e1500720c */ /* 0x000fe20003f46270 */
[----:B------:R-:W-:Y:S01]  /*7e20*/  VIADD R21, R71, 0x31 ;  /* 0x0000003147157836 */ /* 0x000fe20000000000 */
[----:B------:R-:W-:-:S02]  /*7e30*/  FSEL R66, R32, -INF , !P5 ;  /* 0xff80000020427808 */ /* 0x000fc40006800000 */
[----:B------:R-:W-:Y:S01]  /*7e40*/  FSEL R65, R62, -INF , !P2 ;  /* 0xff8000003e417808 */ /* 0x000fe20005000000 */
[----:B-1----:R-:W-:Y:S01]  /*7e50*/  HMMA.16816.F32 R44, R28, R24, R44 ;  /* 0x000000181c2c723c */ /* 0x002fe2000000182c */
[C---:B------:R-:W-:Y:S02]  /*7e60*/  ISETP.GE.AND P0, PT, R21.reuse, R92, PT ;  /* 0x0000005c1500720c */ /* 0x040fe40003f06270 */
[----:B------:R-:W-:Y:S01]  /*7e70*/  ISETP.GE.AND P4, PT, R21, R94, PT ;  /* 0x0000005e1500720c */ /* 0x000fe20003f86270 */
[----:B------:R-:W-:Y:S01]  /*7e80*/  VIADD R21, R71, 0x40 ;  /* 0x0000004047157836 */ /* 0x000fe20000000000 */
[----:B------:R-:W-:Y:S02]  /*7e90*/  FSEL R64, R61, -INF , !P0 ;  /* 0xff8000003d407808 */ /* 0x000fe40004000000 */
[C---:B------:R-:W-:Y:S02]  /*7ea0*/  ISETP.GE.AND P2, PT, R55.reuse, R92, PT ;  /* 0x0000005c3700720c */ /* 0x040fe40003f46270 */
[----:B------:R-:W-:Y:S01]  /*7eb0*/  ISETP.GE.AND P0, PT, R55, R94, PT ;  /* 0x0000005e3700720c */ /* 0x000fe20003f06270 */
[----:B------:R-:W-:Y:S01]  /*7ec0*/  VIADD R55, R71, 0x41 ;  /* 0x0000004147377836 */ /* 0x000fe20000000000 */
[----:B------:R-:W-:-:S02]  /*7ed0*/  FSEL R87, R63, -INF , !P4 ;  /* 0xff8000003f577808 */ /* 0x000fc40006000000 */
[C---:B------:R-:W-:Y:S01]  /*7ee0*/  ISETP.GE.AND P4, PT, R21.reuse, R92, PT ;  /* 0x0000005c1500720c */ /* 0x040fe20003f86270 */
[----:B---3--:R-:W-:Y:S01]  /*7ef0*/  HMMA.16816.F32 R60, R8, R36, RZ ;  /* 0x00000024083c723c */ /* 0x008fe200000018ff */
[----:B------:R-:W-:Y:S01]  /*7f00*/  ISETP.GE.AND P5, PT, R21, R94, PT ;  /* 0x0000005e1500720c */ /* 0x000fe20003fa6270 */
[----:B------:R-:W-:Y:S01]  /*7f10*/  VIADD R21, R71, 0x48 ;  /* 0x0000004847157836 */ /* 0x000fe20000000000 */
[----:B------:R-:W-:Y:S02]  /*7f20*/  FSEL R91, R34, -INF , !P3 ;  /* 0xff800000225b7808 */ /* 0x000fe40005800000 */
[----:B------:R-:W-:Y:S01]  /*7f30*/  ISETP.GE.AND P3, PT, R55, R92, PT ;  /* 0x0000005c3700720c */ /* 0x000fe20003f66270 */
[----:B------:R-:W-:Y:S01]  /*7f40*/  HMMA.16816.F32 R16, R28, R26, R16 ;  /* 0x0000001a1c10723c */ /* 0x000fe20000001810 */
[----:B------:R-:W1:Y:S01]  /*7f50*/  LDSM.16.M88.4 R24, [R133+0x1c00] ;  /* 0x001c00008518783b */ /* 0x000e620000000200 */
[----:B------:R-:W-:Y:S01]  /*7f60*/  FSEL R90, R33, -INF , !P2 ;  /* 0xff800000215a7808 */ /* 0x000fe20005000000 */
[----:B------:R-:W-:-:S04]  /*7f70*/  DEPBAR.LE SB0, 0x0 ;  /* 0x000080000000791a */ /* 0x000fc80000000000 */
[----:B------:R-:W-:Y:S01]  /*7f80*/  FSEL R99, R35, -INF , !P0 ;  /* 0xff80000023637808 */ /* 0x000fe20004000000 */
[----:B------:R-:W-:Y:S01]  /*7f90*/  HMMA.16816.F32 R36, R8, R38, RZ ;  /* 0x000000260824723c */ /* 0x000fe200000018ff */
[----:B------:R-:W-:Y:S01]  /*7fa0*/  FSEL R54, R13, -INF , !P3 ;  /* 0xff8000000d367808 */ /* 0x000fe20005800000 */
[----:B------:R-:W-:Y:S01]  /*7fb0*/  VIADD R13, R71, 0x50 ;  /* 0x00000050470d7836 */ /* 0x000fe20000000000 */
[----:B------:R-:W-:Y:S01]  /*7fc0*/  BAR.SYNC.DEFER_BLOCKING 0x0 ;  /* 0x0000000000007b1d */ /* 0x000fe20000010000 */
[----:B------:R-:W-:Y:S02]  /*7fd0*/  ISETP.GE.AND P2, PT, R55, R94, PT ;  /* 0x0000005e3700720c */ /* 0x000fe40003f46270 */
[----:B------:R-:W-:Y:S02]  /*7fe0*/  ISETP.GE.AND P0, PT, R21, R92, PT ;  /* 0x0000005c1500720c */ /* 0x000fe40003f06270 */
[----:B------:R-:W-:Y:S02]  /*7ff0*/  FSEL R85, R15, -INF , !P2 ;  /* 0xff8000000f557808 */ /* 0x000fe40005000000 */
[----:B------:R-:W-:Y:S01]  /*8000*/  FSEL R56, R56, -INF , !P0 ;  /* 0xff80000038387808 */ /* 0x000fe20004000000 */
[----:B--2---:R-:W-:Y:S01]  /*8010*/  HMMA.16816.F32 R60, R28, R48, R60 ;  /* 0x000000301c3c723c */ /* 0x004fe2000000183c */
[----:B------:R-:W-:-:S02]  /*8020*/  FSEL R33, R12, -INF , !P4 ;  /* 0xff8000000c217808 */ /* 0x000fc40006000000 */
[----:B------:R-:W-:Y:S02]  /*8030*/  FSEL R55, R14, -INF , !P5 ;  /* 0xff8000000e377808 */ /* 0x000fe40006800000 */
[C---:B------:R-:W-:Y:S02]  /*8040*/  ISETP.GE.AND P2, PT, R13.reuse, R92, PT ;  /* 0x0000005c0d00720c */ /* 0x040fe40003f46270 */
[-C--:B------:R-:W-:Y:S02]  /*8050*/  ISETP.GE.AND P0, PT, R13, R94.reuse, PT ;  /* 0x0000005e0d00720c */ /* 0x080fe40003f06270 */
[C---:B----4-:R-:W-:Y:S01]  /*8060*/  HMMA.16816.F32 R12, R8.reuse, R40, RZ ;  /* 0x00000028080c723c */ /* 0x050fe200000018ff */
[----:B------:R-:W-:Y:S01]  /*8070*/  ISETP.GE.AND P4, PT, R21, R94, PT ;  /* 0x0000005e1500720c */ /* 0x000fe20003f86270 */
[----:B------:R-:W-:Y:S01]  /*8080*/  VIADD R21, R71, 0x49 ;  /* 0x0000004947157836 */ /* 0x000fe20000000000 */
[----:B------:R-:W-:Y:S02]  /*8090*/  FSEL R32, R44, -INF , !P2 ;  /* 0xff8000002c207808 */ /* 0x000fe40005000000 */
[----:B------:R-:W-:Y:S01]  /*80a0*/  FSEL R67, R58, -INF , !P4 ;  /* 0xff8000003a437808 */ /* 0x000fe20006000000 */
[----:B------:R-:W-:Y:S01]  /*80b0*/  HMMA.16816.F32 R8, R8, R42, RZ ;  /* 0x0000002a0808723c */ /* 0x000fe200000018ff */
[----:B------:R-:W-:Y:S01]  /*80c0*/  ISETP.GE.AND P5, PT, R21, R92, PT ;  /* 0x0000005c1500720c */ /* 0x000fe20003fa6270 */
[----:B------:R-:W-:Y:S01]  /*80d0*/  VIADD R41, R71, 0x59 ;  /* 0x0000005947297836 */ /* 0x000fe20000000000 */
        /* <DEDUP_REMOVED lines=10> */
[C---:B------:R-:W-:Y:S01]  /*8180*/  ISETP.GE.AND P2, PT, R21.reuse, R94, PT ;  /* 0x0000005e1500720c */ /* 0x040fe20003f46270 */
[C---:B-1----:R-:W-:Y:S01]  /*8190*/  HMMA.16816.F32 R12, R28.reuse, R24, R12 ;  /* 0x000000181c0c723c */ /* 0x042fe2000000180c */
[----:B------:R-:W-:Y:S01]  /*81a0*/  ISETP.GE.AND P3, PT, R21, R92, PT ;  /* 0x0000005c1500720c */ /* 0x000fe20003f66270 */
[----:B------:R-:W-:Y:S01]  /*81b0*/  VIADD R21, R71, 0x60 ;  /* 0x0000006047157836 */ /* 0x000fe20000000000 */
[----:B------:R-:W-:Y:S01]  /*81c0*/  FSEL R34, R45, -INF , !P4 ;  /* 0xff8000002d227808 */ /* 0x000fe20006000000 */
[----:B------:R-:W-:Y:S01]  /*81d0*/  VIADD R45, R71, 0x61 ;  /* 0x00000061472d7836 */ /* 0x000fe20000000000 */
[----:B------:R-:W-:Y:S01]  /*81e0*/  ISETP.GE.AND P4, PT, R41, R94, PT ;  /* 0x0000005e2900720c */ /* 0x000fe20003f86270 */
[----:B------:R-:W-:Y:S01]  /*81f0*/  HMMA.16816.F32 R8, R28, R26, R8 ;  /* 0x0000001a1c08723c */ /* 0x000fe20000001808 */
[----:B------:R-:W-:Y:S01]  /*8200*/  FSEL R43, R18, -INF , !P2 ;  /* 0xff800000122b7808 */ /* 0x000fe20005000000 */
[----:B------:R-:W-:Y:S01]  /*8210*/  VIADD R25, R71, 0x78 ;  /* 0x0000007847197836 */ /* 0x000fe20000000000 */
[----:B------:R-:W-:Y:S01]  /*8220*/  FSEL R18, R17, -INF , !P0 ;  /* 0xff80000011127808 */ /* 0x000fe20004000000 */
[----:B------:R-:W-:Y:S01]  /*8230*/  VIADD R17, R71, 0x68 ;  /* 0x0000006847117836 */ /* 0x000fe20000000000 */
[----:B------:R-:W-:-:S02]  /*8240*/  FSEL R41, R47, -INF , !P5 ;  /* 0xff8000002f297808 */ /* 0x000fc40006800000 */
[-C--:B------:R-:W-:Y:S02]  /*8250*/  ISETP.GE.AND P5, PT, R21, R92.reuse, PT ;  /* 0x0000005c1500720c */ /* 0x080fe40003fa6270 */
[C---:B------:R-:W-:Y:S02]  /*8260*/  ISETP.GE.AND P2, PT, R45.reuse, R92, PT ;  /* 0x0000005c2d00720c */ /* 0x040fe40003f46270 */
[-C--:B------:R-:W-:Y:S02]  /*8270*/  ISETP.GE.AND P0, PT, R45, R94.reuse, PT ;  /* 0x0000005e2d00720c */ /* 0x080fe40003f06270 */
[----:B------:R-:W-:Y:S02]  /*8280*/  FSEL R16, R16, -INF , !P3 ;  /* 0xff80000010107808 */ /* 0x000fe40005800000 */
[----:B------:R-:W-:Y:S01]  /*8290*/  FSEL R45, R19, -INF , !P4 ;  /* 0xff800000132d7808 */ /* 0x000fe20006000000 */
[----:B------:R-:W-:Y:S01]  /*82a0*/  VIADD R19, R71, 0x69 ;  /* 0x0000006947137836 */ /* 0x000fe20000000000 */
[----:B------:R-:W-:Y:S01]  /*82b0*/  ISETP.GE.AND P3, PT, R21, R94, PT ;  /* 0x0000005e1500720c */ /* 0x000fe20003f66270 */
[----:B------:R-:W-:Y:S01]  /*82c0*/  VIADD R21, R71, 0x70 ;  /* 0x0000007047157836 */ /* 0x000fe20000000000 */
[----:B------:R-:W-:-:S02]  /*82d0*/  ISETP.GE.AND P4, PT, R17, R92, PT ;  /* 0x0000005c1100720c */ /* 0x000fc40003f86270 */
[----:B------:R-:W-:Y:S02]  /*82e0*/  FSEL R60, R60, -INF , !P5 ;  /* 0xff8000003c3c7808 */ /* 0x000fe40006800000 */
[----:B------:R-:W-:Y:S02]  /*82f0*/  ISETP.GE.AND P5, PT, R17, R94, PT ;  /* 0x0000005e1100720c */ /* 0x000fe40003fa6270 */
[----:B------:R-:W-:Y:S02]  /*8300*/  FSEL R17, R62, -INF , !P3 ;  /* 0xff8000003e117808 */ /* 0x000fe40005800000 */
[----:B------:R-:W-:Y:S02]  /*8310*/  FSEL R40, R61, -INF , !P2 ;  /* 0xff8000003d287808 */ /* 0x000fe40005000000 */
[C---:B------:R-:W-:Y:S02]  /*8320*/  ISETP.GE.AND P3, PT, R19.reuse, R92, PT ;  /* 0x0000005c1300720c */ /* 0x040fe40003f66270 */
[----:B------:R-:W-:-:S02]  /*8330*/  ISETP.GE.AND P2, PT, R19, R94, PT ;  /* 0x0000005e1300720c */ /* 0x000fc40003f46270 */
        /* <DEDUP_REMOVED lines=8> */
[----:B------:R-:W-:Y:S02]  /*83c0*/  FSEL R26, R12, -INF , !P0 ;  /* 0xff8000000c1a7808 */ /* 0x000fe40004000000 */
[----:B------:R-:W-:Y:S02]  /*83d0*/  FSEL R23, R14, -INF , !P4 ;  /* 0xff8000000e177808 */ /* 0x000fe40006000000 */
[C---:B------:R-:W-:Y:S02]  /*83e0*/  ISETP.GE.AND P0, PT, R71.reuse, R92, PT ;  /* 0x0000005c4700720c */ /* 0x040fe40003f06270 */
[C---:B------:R-:W-:Y:S01]  /*83f0*/  ISETP.GE.AND P4, PT, R71.reuse, R94, PT ;  /* 0x0000005e4700720c */ /* 0x040fe20003f86270 */
[----:B------:R-:W-:Y:S01]  /*8400*/  VIADD R71, R71, 0x79 ;  /* 0x0000007947477836 */ /* 0x000fe20000000000 */
[----:B------:R-:W-:-:S02]  /*8410*/  FSEL R12, R20, -INF , !P0 ;  /* 0xff800000140c7808 */ /* 0x000fc40004000000 */
[----:B------:R-:W-:Y:S02]  /*8420*/  ISETP.GE.AND P5, PT, R21, R92, PT ;  /* 0x0000005c1500720c */ /* 0x000fe40003fa6270 */
[----:B------:R-:W-:Y:S02]  /*8430*/  ISETP.GE.AND P0, PT, R71, R94, PT ;  /* 0x0000005e4700720c */ /* 0x000fe40003f06270 */
[----:B------:R-:W-:Y:S02]  /*8440*/  FSEL R39, R39, -INF , !P2 ;  /* 0xff80000027277808 */ /* 0x000fe40005000000 */
[----:B------:R-:W-:Y:S02]  /*8450*/  FSEL R20, R11, -INF , !P0 ;  /* 0xff8000000b147808 */ /* 0x000fe40004000000 */
[----:B------:R-:W-:Y:S02]  /*8460*/  ISETP.GT.AND P0, PT, R146, R137, PT ;  /* 0x000000899200720c */ /* 0x000fe40003f04270 */
[----:B------:R-:W-:-:S02]  /*8470*/  FSEL R28, R13, -INF , !P5 ;  /* 0xff8000000d1c7808 */ /* 0x000fc40006800000 */
[----:B------:R-:W-:Y:S02]  /*8480*/  ISETP.GE.AND P3, PT, R21, R94, PT ;  /* 0x0000005e1500720c */ /* 0x000fe40003f66270 */
[C---:B------:R-:W-:Y:S02]  /*8490*/  ISETP.GE.AND P6, PT, R25.reuse, R92, PT ;  /* 0x0000005c1900720c */ /* 0x040fe40003fc6270 */
[----:B------:R-:W-:Y:S02]  /*84a0*/  ISETP.GE.AND P2, PT, R25, R94, PT ;  /* 0x0000005e1900720c */ /* 0x000fe40003f46270 */
[----:B------:R-:W-:Y:S02]  /*84b0*/  ISETP.GE.AND P5, PT, R71, R92, PT ;  /* 0x0000005c4700720c */ /* 0x000fe40003fa6270 */
[----:B------:R-:W-:Y:S02]  /*84c0*/  FSEL R47, R22, -INF , !P4 ;  /* 0xff800000162f7808 */ /* 0x000fe40006000000 */
[----:B------:R-:W-:-:S02]  /*84d0*/  FSEL R25, R15, -INF , !P3 ;  /* 0xff8000000f197808 */ /* 0x000fc40005800000 */
        /* <DEDUP_REMOVED lines=64> */
.L_x_5003:
[----:B------:R-:W-:Y:S02]  /*88e0*/  ULDC UR10, c[0x0][0x248] ;  /* 0x00009200000a7ab9 */ /* 0x000fe40000000800 */
[----:B------:R-:W-:-:S06]  /*88f0*/  USHF.L.U32 UR5, UR10, 0x7, URZ ;  /* 0x000000070a057899 */ /* 0x000fcc000800063f */
[----:B------:R-:W-:-:S04]  /*8900*/  IADD3 R10, RZ, -UR5, RZ ;  /* 0x80000005ff0a7c10 */ /* 0x000fc8000fffe0ff */
[----:B------:R-:W-:-:S07]  /*8910*/  SHF.R.S32.HI R0, RZ, 0x1f, R10 ;  /* 0x0000001fff007819 */ /* 0x000fce000001140a */
.L_x_5004:
        /* <DEDUP_REMOVED lines=19> */
.L_x_5002:
        /* <DEDUP_REMOVED lines=127> */
[----:B------:R-:W-:Y:S01]  /*9240*/  FFMA.FTZ R54, R57, UR10, -R29 ;  /* 0x0000000a39367c23 */ /* 0x000fe2000801081d */
[--C-:B------:R-:W-:Y:S01]  /*9250*/  FFMA.FTZ R55, R55, UR10, -R22.reuse ;  /* 0x0000000a37377c23 */ /* 0x100fe20008010816 */
[--C-:B------:R-:W-:Y:S01]  /*9260*/  FFMA.FTZ R100, R85, UR10, -R22.reuse ;  /* 0x0000000a55647c23 */ /* 0x100fe20008010816 */
[--C-:B------:R-:W-:Y:S01]  /*9270*/  FFMA.FTZ R56, R67, UR10, -R22.reuse ;  /* 0x0000000a43387c23 */ /* 0x100fe20008010816 */
[--C-:B------:R-:W-:Y:S01]  /*9280*/  FFMA.FTZ R33, R59, UR10, -R22.reuse ;  /* 0x0000000a3b217c23 */ /* 0x100fe20008010816 */
[----:B------:R-:W-:Y:S01]  /*9290*/  MUFU.EX2 R50, R50 ;  /* 0x0000003200327308 */ /* 0x000fe20000000800 */
[----:B------:R-:W-:Y:S01]  /*92a0*/  FADD.FTZ R13, R12, R13 ;  /* 0x0000000d0c0d7221 */ /* 0x000fe20000010000 */
[--C-:B------:R-:W-:Y:S01]  /*92b0*/  FFMA.FTZ R59, R32, UR10, -R29.reuse ;  /* 0x0000000a203b7c23 */ /* 0x100fe2000801081d */
[--C-:B------:R-:W-:Y:S01]  /*92c0*/  FFMA.FTZ R102, R35, UR10, -R22.reuse ;  /* 0x0000000a23667c23 */ /* 0x100fe20008010816 */
[----:B------:R-:W-:Y:S01]  /*92d0*/  FFMA.FTZ R57, R16, UR10, -R29 ;  /* 0x0000000a10397c23 */ /* 0x000fe2000801081d */
[----:B------:R-:W-:Y:S01]  /*92e0*/  FADD.FTZ R14, R14, R13 ;  /* 0x0000000d0e0e7221 */ /* 0x000fe20000010000 */
[--C-:B------:R-:W-:Y:S01]  /*92f0*/  FFMA.FTZ R32, R18, UR10, -R29.reuse ;  /* 0x0000000a12207c23 */ /* 0x100fe2000801081d */
[----:B------:R-:W-:Y:S01]  /*9300*/  FFMA.FTZ R41, R41, UR10, -R22 ;  /* 0x0000000a29297c23 */ /* 0x000fe20008010816 */
[----:B------:R-:W4:Y:S01]  /*9310*/  MUFU.EX2 R51, R51 ;  /* 0x0000003300337308 */ /* 0x000f220000000800 */
[----:B-1----:R-:W-:Y:S01]  /*9320*/  F2FP.F16.F32.PACK_AB R77, R48, R47 ;  /* 0x0000002f304d723e */ /* 0x002fe200000000ff */
[----:B------:R-:W-:Y:S01]  /*9330*/  FADD.FTZ R14, R15, R14 ;  /* 0x0000000e0f0e7221 */ /* 0x000fe20000010000 */
[----:B------:R-:W-:Y:S01]  /*9340*/  FADD.FTZ R47, R47, R48 ;  /* 0x000000302f2f7221 */ /* 0x000fe20000010000 */
        /* <DEDUP_REMOVED lines=10> */
[----:B------:R-:W-:-:S02]  /*93f0*/  FFMA.FTZ R152, R20, UR10, -R22 ;  /* 0x0000000a14987c23 */ /* 0x000fc40008010816 */
[----:B------:R-:W1:Y:S01]  /*9400*/  MUFU.EX2 R46, R46 ;  /* 0x0000002e002e7308 */ /* 0x000e620000000800 */
[----:B----4-:R-:W-:Y:S01]  /*9410*/  F2FP.F16.F32.PACK_AB R79, R51, R50 ;  /* 0x00000032334f723e */ /* 0x010fe200000000ff */
[----:B------:R-:W-:Y:S01]  /*9420*/  FADD.FTZ R50, R50, R47 ;  /* 0x0000002f32327221 */ /* 0x000fe20000010000 */
[--C-:B------:R-:W-:Y:S01]  /*9430*/  FFMA.FTZ R47, R28, UR10, -R29.reuse ;  /* 0x0000000a1c2f7c23 */ /* 0x100fe2000801081d */
[----:B------:R-:W-:Y:S01]  /*9440*/  FFMA.FTZ R28, R42, UR10, -R29 ;  /* 0x0000000a2a1c7c23 */ /* 0x000fe2000801081d */
[----:B------:R-:W-:Y:S01]  /*9450*/  FFMA.FTZ R42, R39, UR10, -R22 ;  /* 0x0000000a272a7c23 */ /* 0x000fe20008010816 */
        /* <DEDUP_REMOVED lines=13> */
[----:B--2---:R-:W-:Y:S01]  /*9530*/  F2FP.F16.F32.PACK_AB R6, R30, R31 ;  /* 0x0000001f1e06723e */ /* 0x004fe200000000ff */
[----:B------:R-:W-:Y:S01]  /*9540*/  FFMA.FTZ R49, R27, UR10, -R22 ;  /* 0x0000000a1b317c23 */ /* 0x000fe20008010816 */
[----:B------:R-:W-:-:S04]  /*9550*/  FADD.FTZ R31, R31, R46 ;  /* 0x0000002e1f1f7221 */ /* 0x000fc80000010000 */
[----:B------:R-:W-:Y:S01]  /*9560*/  FADD.FTZ R31, R30, R31 ;  /* 0x0000001f1e1f7221 */ /* 0x000fe20000010000 */
[----:B------:R-:W-:Y:S08]  /*9570*/  MUFU.EX2 R44, R44 ;  /* 0x0000002c002c7308 */ /* 0x000ff00000000800 */
[----:B------:R-:W2:Y:S01]  /*9580*/  MUFU.EX2 R3, R3 ;  /* 0x0000000300037308 */ /* 0x000ea20000000800 */
[----:B-1----:R-:W-:Y:S01]  /*9590*/  F2FP.F16.F32.PACK_AB R5, R37, R58 ;  /* 0x0000003a2505723e */ /* 0x002fe200000000ff */
[----:B------:R-:W-:-:S06]  /*95a0*/  FADD.FTZ R58, R58, R51 ;  /* 0x000000333a3a7221 */ /* 0x000fcc0000010000 */
        /* <DEDUP_REMOVED lines=45> */
[----:B-1----:R-:W-:-:S02]  /*9880*/  F2FP.F16.F32.PACK_AB R5, R87, R96 ;  /* 0x000000605705723e */ /* 0x002fc400000000ff */
[----:B------:R-:W-:Y:S01]  /*9890*/  F2FP.F16.F32.PACK_AB R6, R53, R66 ;  /* 0x000000423506723e */ /* 0x000fe200000000ff */
[----:B------:R-:W-:Y:S01]  /*98a0*/  FADD.FTZ R95, R64, R95 ;  /* 0x0000005f405f7221 */ /* 0x000fe20000010000 */
[----:B---3--:R-:W-:Y:S01]  /*98b0*/  F2FP.F16.F32.PACK_AB R7, R65, R90 ;  /* 0x0000005a4107723e */ /* 0x008fe200000000ff */
[----:B------:R-:W-:Y:S02]  /*98c0*/  MUFU.EX2 R56, R56 ;  /* 0x0000003800387308 */ /* 0x000fe40000000800 */
[----:B------:R-:W-:-:S04]  /*98d0*/  FADD.FTZ R66, R66, R95 ;  /* 0x0000005f42427221 */ /* 0x000fc80000010000 */
[----:B------:R-:W-:Y:S02]  /*98e0*/  FADD.FTZ R53, R53, R66 ;  /* 0x0000004235357221 */ /* 0x000fe40000010000 */
[----:B------:R-:W1:Y:S08]  /*98f0*/  MUFU.EX2 R33, R33 ;  /* 0x0000002100217308 */ /* 0x000e700000000800 */
[----:B------:R3:W-:Y:S08]  /*9900*/  MUFU.EX2 R48, R45 ;  /* 0x0000002d00307308 */ /* 0x0007f00000000800 */
[----:B------:R-:W-:Y:S01]  /*9910*/  MUFU.EX2 R59, R59 ;  /* 0x0000003b003b7308 */ /* 0x000fe20000000800 */
[C---:B--2---:R-:W-:Y:S07]  /*9920*/  HMMA.16816.F32 R68, R4.reuse, R8, R68 ;  /* 0x000000080444723c */ /* 0x044fee0000001844 */
[----:B------:R-:W2:Y:S01]  /*9930*/  MUFU.EX2 R34, R34 ;  /* 0x0000002200227308 */ /* 0x000ea20000000800 */
[----:B------:R-:W-:Y:S01]  /*9940*/  HMMA.16816.F32 R72, R4, R10, R72 ;  /* 0x0000000a0448723c */ /* 0x000fe20000001848 */
[----:B------:R-:W5:Y:S01]  /*9950*/  LDSM.16.MT88.4 R8, [R131+0x3c00] ;  /* 0x003c00008308783b */ /* 0x000f620000004200 */
[----:B---3--:R-:W-:Y:S01]  /*9960*/  FFMA.FTZ R45, R38, UR10, -R29 ;  /* 0x0000000a262d7c23 */ /* 0x008fe2000801081d */
[----:B------:R-:W-:Y:S01]  /*9970*/  FFMA.FTZ R38, R17, UR10, -R22 ;  /* 0x0000000a11267c23 */ /* 0x000fe20008010816 */
[----:B------:R-:W-:-:S03]  /*9980*/  FADD.FTZ R17, R37, R58 ;  /* 0x0000003a25117221 */ /* 0x000fc60000010000 */
[----:B------:R-:W-:Y:S01]  /*9990*/  MUFU.EX2 R57, R57 ;  /* 0x0000003900397308 */ /* 0x000fe20000000800 */
[----:B------:R-:W-:-:S04]  /*99a0*/  FADD.FTZ R44, R44, R17 ;  /* 0x000000112c2c7221 */ /* 0x000fc80000010000 */
[----:B------:R-:W-:-:S03]  /*99b0*/  FADD.FTZ R3, R3, R44 ;  /* 0x0000002c03037221 */ /* 0x000fc60000010000 */
[----:B------:R-:W-:Y:S01]  /*99c0*/  MUFU.EX2 R32, R32 ;  /* 0x0000002000207308 */ /* 0x000fe20000000800 */
[----:B------:R-:W-:Y:S01]  /*99d0*/  FADD.FTZ R88, R88, R3 ;  /* 0x0000000358587221 */ /* 0x000fe20000010000 */
[----:B------:R-:W-:-:S03]  /*99e0*/  FFMA.FTZ R3, R23, UR10, -R22 ;  /* 0x0000000a17037c23 */ /* 0x000fc60008010816 */
[----:B------:R-:W-:-:S03]  /*99f0*/  FADD.FTZ R89, R89, R88 ;  /* 0x0000005859597221 */ /* 0x000fc60000010000 */
[----:B------:R-:W-:Y:S01]  /*9a00*/  MUFU.EX2 R102, R102 ;  /* 0x0000006600667308 */ /* 0x000fe20000000800 */
[----:B------:R-:W-:-:S04]  /*9a10*/  FADD.FTZ R86, R86, R89 ;  /* 0x0000005956567221 */ /* 0x000fc80000010000 */
[----:B------:R-:W-:-:S03]  /*9a20*/  FADD.FTZ R63, R63, R86 ;  /* 0x000000563f3f7221 */ /* 0x000fc60000010000 */
[----:B------:R-:W3:Y:S01]  /*9a30*/  MUFU.EX2 R41, R41 ;  /* 0x0000002900297308 */ /* 0x000ee20000000800 */
[----:B------:R-:W-:-:S04]  /*9a40*/  FADD.FTZ R96, R96, R63 ;  /* 0x0000003f60607221 */ /* 0x000fc80000010000 */
[----:B------:R-:W-:-:S03]  /*9a50*/  FADD.FTZ R87, R87, R96 ;  /* 0x0000006057577221 */ /* 0x000fc60000010000 */
[----:B------:R-:W3:Y:S01]  /*9a60*/  MUFU.EX2 R35, R35 ;  /* 0x0000002300237308 */ /* 0x000ee20000000800 */
[----:B------:R-:W-:Y:S01]  /*9a70*/  FADD.FTZ R90, R90, R87 ;  /* 0x000000575a5a7221 */ /* 0x000fe20000010000 */
[----:B-----5:R-:W-:Y:S03]  /*9a80*/  HMMA.16816.F32 R80, R4, R8, R80 ;  /* 0x000000080450723c */ /* 0x020fe60000001850 */
[----:B------:R-:W-:-:S03]  /*9a90*/  FADD.FTZ R90, R65, R90 ;  /* 0x0000005a415a7221 */ /* 0x000fc60000010000 */
[----:B------:R-:W-:Y:S01]  /*9aa0*/  HMMA.16816.F32 R76, R4, R10, R76 ;  /* 0x0000000a044c723c */ /* 0x000fe2000000184c */
[----:B------:R-:W5:Y:S01]  /*9ab0*/  LDSM.16.MT88.4 R8, [R132+0x4000] ;  /* 0x004000008408783b */ /* 0x000f620000004200 */
[----:B------:R2:W-:Y:S05]  /*9ac0*/  MUFU.EX2 R27, R19 ;  /* 0x00000013001b7308 */ /* 0x0005ea0000000800 */
[C---:B----4-:R-:W-:Y:S01]  /*9ad0*/  F2FP.F16.F32.PACK_AB R4, R91.reuse, R98 ;  /* 0x000000625b04723e */ /* 0x050fe200000000ff */
[----:B------:R-:W-:Y:S01]  /*9ae0*/  FADD.FTZ R98, R98, R53 ;  /* 0x0000003562627221 */ /* 0x000fe20000010000 */
[----:B------:R-:W-:Y:S01]  /*9af0*/  F2FP.F16.F32.PACK_AB R5, R100, R55 ;  /* 0x000000376405723e */ /* 0x000fe200000000ff */
[----:B------:R-:W-:Y:S01]  /*9b00*/  MUFU.EX2 R43, R43 ;  /* 0x0000002b002b7308 */ /* 0x000fe20000000800 */
[----:B------:R-:W-:Y:S01]  /*9b10*/  F2FP.F16.F32.PACK_AB R6, R54, R97 ;  /* 0x000000613606723e */ /* 0x000fe200000000ff */
[----:B------:R-:W-:Y:S01]  /*9b20*/  FADD.FTZ R98, R91, R98 ;  /* 0x000000625b627221 */ /* 0x000fe20000010000 */
[----:B-1----:R-:W-:-:S03]  /*9b30*/  F2FP.F16.F32.PACK_AB R7, R33, R56 ;  /* 0x000000382107723e */ /* 0x002fc600000000ff */
[----:B------:R-:W-:Y:S02]  /*9b40*/  FADD.FTZ R97, R97, R98 ;  /* 0x0000006261617221 */ /* 0x000fe40000010000 */
[----:B------:R-:W1:Y:S01]  /*9b50*/  MUFU.EX2 R40, R40 ;  /* 0x0000002800287308 */ /* 0x000e620000000800 */
[----:B--2---:R-:W-:Y:S01]  /*9b60*/  LDSM.16.MT88.4 R16, [R131+0x4800] ;  /* 0x004800008310783b */ /* 0x004fe20000004200 */
[----:B------:R-:W-:-:S06]  /*9b70*/  FADD.FTZ R54, R54, R97 ;  /* 0x0000006136367221 */ /* 0x000fcc0000010000 */
[----:B------:R-:W-:Y:S08]  /*9b80*/  MUFU.EX2 R36, R36 ;  /* 0x0000002400247308 */ /* 0x000ff00000000800 */
[----:B------:R-:W-:Y:S01]  /*9b90*/  MUFU.EX2 R45, R45 ;  /* 0x0000002d002d7308 */ /* 0x000fe20000000800 */
[C---:B-----5:R-:W-:Y:S07]  /*9ba0*/  HMMA.16816.F32 R68, R4.reuse, R8, R68 ;  /* 0x000000080444723c */ /* 0x060fee0000001844 */
[----:B------:R-:W2:Y:S01]  /*9bb0*/  MUFU.EX2 R38, R38 ;  /* 0x0000002600267308 */ /* 0x000ea20000000800 */
[C---:B------:R-:W-:Y:S01]  /*9bc0*/  HMMA.16816.F32 R72, R4.reuse, R10, R72 ;  /* 0x0000000a0448723c */ /* 0x040fe20000001848 */
[----:B------:R-:W4:Y:S06]  /*9bd0*/  LDSM.16.MT88.4 R8, [R131+0x4000] ;  /* 0x004000008308783b */ /* 0x000f2c0000004200 */
[----:B------:R-:W-:Y:S08]  /*9be0*/  MUFU.EX2 R37, R49 ;  /* 0x0000003100257308 */ /* 0x000ff00000000800 */
[----:B------:R-:W5:Y:S08]  /*9bf0*/  MUFU.EX2 R42, R42 ;  /* 0x0000002a002a7308 */ /* 0x000f700000000800 */
[----:B------:R-:W-:Y:S08]  /*9c00*/  MUFU.EX2 R26, R26 ;  /* 0x0000001a001a7308 */ /* 0x000ff00000000800 */
[----:B------:R-:W5:Y:S08]  /*9c10*/  MUFU.EX2 R47, R47 ;  /* 0x0000002f002f7308 */ /* 0x000f700000000800 */
[----:B------:R-:W-:Y:S01]  /*9c20*/  MUFU.EX2 R3, R3 ;  /* 0x0000000300037308 */ /* 0x000fe20000000800 */
[C---:B----4-:R-:W-:Y:S07]  /*9c30*/  HMMA.16816.F32 R80, R4.reuse, R8, R80 ;  /* 0x000000080450723c */ /* 0x050fee0000001850 */
[----:B------:R-:W4:Y:S01]  /*9c40*/  MUFU.EX2 R24, R24 ;  /* 0x0000001800187308 */ /* 0x000f220000000800 */
[----:B------:R-:W-:Y:S01]  /*9c50*/  HMMA.16816.F32 R76, R4, R10, R76 ;  /* 0x0000000a044c723c */ /* 0x000fe2000000184c */
[----:B------:R-:W1:Y:S06]  /*9c60*/  LDSM.16.MT88.4 R8, [R132+0x4400] ;  /* 0x004400008408783b */ /* 0x000e6c0000004200 */
[----:B------:R-:W-:Y:S01]  /*9c70*/  MUFU.EX2 R28, R28 ;  /* 0x0000001c001c7308 */ /* 0x000fe20000000800 */
[----:B------:R-:W-:Y:S01]  /*9c80*/  F2FP.F16.F32.PACK_AB R4, R34, R59 ;  /* 0x0000003b2204723e */ /* 0x000fe200000000ff */
[----:B------:R-:W-:Y:S01]  /*9c90*/  FADD.FTZ R59, R59, R54 ;  /* 0x000000363b3b7221 */ /* 0x000fe20000010000 */
[----:B---3--:R-:W-:-:S02]  /*9ca0*/  F2FP.F16.F32.PACK_AB R5, R41, R102 ;  /* 0x000000662905723e */ /* 0x008fc400000000ff */
[----:B------:R-:W-:Y:S01]  /*9cb0*/  F2FP.F16.F32.PACK_AB R6, R32, R57 ;  /* 0x000000392006723e */ /* 0x000fe200000000ff */
[----:B------:R-:W-:Y:S01]  /*9cc0*/  FADD.FTZ R34, R34, R59 ;  /* 0x0000003b22227221 */ /* 0x000fe20000010000 */
[----:B------:R-:W-:Y:S01]  /*9cd0*/  F2FP.F16.F32.PACK_AB R7, R48, R35 ;  /* 0x000000233007723e */ /* 0x000fe200000000ff */
[----:B------:R-:W3:Y:S02]  /*9ce0*/  MUFU.EX2 R151, R151 ;  /* 0x0000009700977308 */ /* 0x000ee40000000800 */
[----:B------:R-:W-:-:S04]  /*9cf0*/  FADD.FTZ R57, R57, R34 ;  /* 0x0000002239397221 */ /* 0x000fc80000010000 */
[C---:B------:R-:W-:Y:S01]  /*9d00*/  HMMA.16816.F32 R80, R4.reuse, R12, R80 ;  /* 0x0000000c0450723c */ /* 0x040fe20000001850 */
[----:B------:R-:W-:Y:S01]  /*9d10*/  FADD.FTZ R32, R32, R57 ;  /* 0x0000003920207221 */ /* 0x000fe20000010000 */
[----:B------:R-:W-:Y:S04]  /*9d20*/  MUFU.EX2 R21, R21 ;  /* 0x0000001500157308 */ /* 0x000fe80000000800 */
[C---:B------:R-:W-:Y:S01]  /*9d30*/  HMMA.16816.F32 R76, R4.reuse, R14, R76 ;  /* 0x0000000e044c723c */ /* 0x040fe2000000184c */
[----:B------:R-:W-:Y:S03]  /*9d40*/  LDSM.16.MT88.4 R12, [R132+0x4c00] ;  /* 0x004c0000840c783b */ /* 0x000fe60000004200 */
[----:B------:R-:W3:Y:S02]  /*9d50*/  MUFU.EX2 R152, R152 ;  /* 0x0000009800987308 */ /* 0x000ee40000000800 */
[C---:B-1----:R-:W-:Y:S06]  /*9d60*/  HMMA.16816.F32 R68, R4.reuse, R8, R68 ;  /* 0x000000080444723c */ /* 0x042fec0000001844 */
[----:B------:R-:W-:Y:S01]  /*9d70*/  HMMA.16816.F32 R72, R4, R10, R72 ;  /* 0x0000000a0448723c */ /* 0x000fe20000001848 */
[----:B------:R-:W1:Y:S06]  /*9d80*/  LDSM.16.MT88.4 R8, [R132+0x4800] ;  /* 0x004800008408783b */ /* 0x000e6c0000004200 */
[----:B------:R-:W-:Y:S01]  /*9d90*/  F2FP.F16.F32.PACK_AB R4, R40, R43 ;  /* 0x0000002b2804723e */ /* 0x000fe200000000ff */
[----:B------:R-:W-:Y:S01]  /*9da0*/  FADD.FTZ R43, R43, R32 ;  /* 0x000000202b2b7221 */ /* 0x000fe20000010000 */
[----:B--2---:R-:W-:-:S02]  /*9db0*/  F2FP.F16.F32.PACK_AB R5, R27, R38 ;  /* 0x000000261b05723e */ /* 0x004fc400000000ff */
[----:B------:R-:W-:Y:S01]  /*9dc0*/  F2FP.F16.F32.PACK_AB R6, R45, R36 ;  /* 0x000000242d06723e */ /* 0x000fe200000000ff */
[----:B------:R-:W-:Y:S01]  /*9dd0*/  FADD.FTZ R43, R40, R43 ;  /* 0x0000002b282b7221 */ /* 0x000fe20000010000 */
[----:B-----5:R-:W-:-:S03]  /*9de0*/  F2FP.F16.F32.PACK_AB R7, R42, R37 ;  /* 0x000000252a07723e */ /* 0x020fc600000000ff */
        /* <DEDUP_REMOVED lines=8> */
[----:B-1----:R-:W-:Y:S03]  /*9e70*/  HMMA.16816.F32 R68, R4, R8, R68 ;  /* 0x000000080444723c */ /* 0x002fe60000001844 */
[----:B------:R-:W-:-:S03]  /*9e80*/  FADD.FTZ R102, R102, R33 ;  /* 0x0000002166667221 */ /* 0x000fc60000010000 */
[----:B------:R-:W-:Y:S01]  /*9e90*/  HMMA.16816.F32 R72, R4, R10, R72 ;  /* 0x0000000a0448723c */ /* 0x000fe20000001848 */
[----:B------:R-:W1:Y:S01]  /*9ea0*/  LDSM.16.MT88.4 R8, [R131+0x4c00] ;  /* 0x004c00008308783b */ /* 0x000e620000004200 */
[----:B------:R-:W-:-:S04]  /*9eb0*/  FADD.FTZ R102, R41, R102 ;  /* 0x0000006629667221 */ /* 0x000fc80000010000 */
[----:B------:R-:W-:Y:S01]  /*9ec0*/  FADD.FTZ R35, R35, R102 ;  /* 0x0000006623237221 */ /* 0x000fe20000010000 */
[----:B------:R-:W-:Y:S01]  /*9ed0*/  F2FP.F16.F32.PACK_AB R4, R47, R26 ;  /* 0x0000001a2f04723e */ /* 0x000fe200000000ff */
[----:B------:R-:W-:Y:S01]  /*9ee0*/  FADD.FTZ R26, R26, R45 ;  /* 0x0000002d1a1a7221 */ /* 0x000fe20000010000 */
[----:B----4-:R-:W-:Y:S01]  /*9ef0*/  F2FP.F16.F32.PACK_AB R5, R24, R3 ;  /* 0x000000031805723e */ /* 0x010fe200000000ff */
[----:B------:R-:W-:Y:S01]  /*9f00*/  FADD.FTZ R35, R48, R35 ;  /* 0x0000002330237221 */ /* 0x000fe20000010000 */
[----:B---3--:R-:W-:Y:S01]  /*9f10*/  F2FP.F16.F32.PACK_AB R6, R151, R28 ;  /* 0x0000001c9706723e */ /* 0x008fe200000000ff */
        /* <DEDUP_REMOVED lines=82> */
.L_x_5006:
[----:B------:R-:W-:Y:S02]  /*a440*/  ULDC UR8, c[0x0][0x250] ;  /* 0x0000940000087ab9 */ /* 0x000fe40000000800 */
[----:B------:R-:W-:-:S06]  /*a450*/  USHF.L.U32 UR4, UR8, 0x7, URZ ;  /* 0x0000000708047899 */ /* 0x000fcc000800063f */
[----:B------:R-:W-:-:S04]  /*a460*/  IADD3 R8, RZ, -UR4, RZ ;  /* 0x80000004ff087c10 */ /* 0x000fc8000fffe0ff */
[----:B------:R-:W-:-:S07]  /*a470*/  SHF.R.S32.HI R4, RZ, 0x1f, R8 ;  /* 0x0000001fff047819 */ /* 0x000fce0000011408 */
.L_x_5007:
        /* <DEDUP_REMOVED lines=14> */
[----:B------:R-:W-:Y:S01]  /*a560*/  ISETP.GE.AND P6, PT, R3, R92, PT ;  /* 0x0000005c0300720c */ /* 0x000fe20003fc6270 */
[----:B------:R-:W-:Y:S01]  /*a570*/  LDGSTS.E.BYPASS.LTC128B.128 [R147+0x3800], desc[UR6][R12.64] ;  /* 0x038000000c937fae */ /* 0x000fe2000b901d46 */
[----:B------:R-:W-:Y:S02]  /*a580*/  IADD3.X R7, R13, UR4, RZ, P0, !PT ;  /* 0x000000040d077c10 */ /* 0x000fe400087fe4ff */
[----:B------:R-:W-:Y:S02]  /*a590*/  IADD3 R4, P0, R6, UR5, RZ ;  /* 0x0000000506047c10 */ /* 0x000fe4000ff1e0ff */
[----:B------:R-:W-:Y:S01]  /*a5a0*/  ISETP.GE.AND P5, PT, R3, R94, PT ;  /* 0x0000005e0300720c */ /* 0x000fe20003fa6270 */
[----:B------:R-:W-:Y:S01]  /*a5b0*/  LDGSTS.E.BYPASS.LTC128B.128 [R147+0x4000], desc[UR6][R6.64] ;  /* 0x0400000006937fae */ /* 0x000fe2000b901d46 */
[----:B------:R-:W-:-:S02]  /*a5c0*/  IADD3.X R5, R7, UR4, RZ, P0, !PT ;  /* 0x0000000407057c10 */ /* 0x000fc400087fe4ff */
[----:B------:R-:W-:-:S03]  /*a5d0*/  LOP3.LUT R3, R118, 0x10, R93, 0xfe, !PT ;  /* 0x0000001076037812 */ /* 0x000fc600078efe5d */
[----:B------:R1:W-:Y:S01]  /*a5e0*/  LDGSTS.E.BYPASS.LTC128B.128 [R147+0x4800], desc[UR6][R4.64] ;  /* 0x0480000004937fae */ /* 0x0003e2000b901d46 */
[C---:B------:R-:W-:Y:S02]  /*a5f0*/  ISETP.GE.AND P0, PT, R3.reuse, R92, PT ;  /* 0x0000005c0300720c */ /* 0x040fe40003f06270 */
[----:B------:R-:W-:Y:S01]  /*a600*/  ISETP.GE.AND P3, PT, R3, R94, PT ;  /* 0x0000005e0300720c */ /* 0x000fe20003f66270 */
[----:B------:R-:W-:Y:S01]  /*a610*/  LDSM.16.M88.4 R88, [R136] ;  /* 0x000000008858783b */ /* 0x000fe20000000200 */
[----:B------:R-:W-:-:S03]  /*a620*/  LOP3.LUT R3, R118, R93, RZ, 0xfc, !PT ;  /* 0x0000005d76037212 */ /* 0x000fc600078efcff */
[----:B------:R-:W2:Y:S01]  /*a630*/  LDSM.16.M88.4 R28, [R134+0x1400] ;  /* 0x00140000861c783b */ /* 0x000ea20000000200 */
[C---:B------:R-:W-:Y:S02]  /*a640*/  ISETP.GE.AND P4, PT, R3.reuse, R92, PT ;  /* 0x0000005c0300720c */ /* 0x040fe40003f86270 */
[----:B------:R-:W-:Y:S01]  /*a650*/  ISETP.GE.AND P2, PT, R3, R94, PT ;  /* 0x0000005e0300720c */ /* 0x000fe20003f46270 */
[----:B------:R-:W3:Y:S04]  /*a660*/  LDSM.16.M88.4 R20, [R134+0x1800] ;  /* 0x001800008614783b */ /* 0x000ee80000000200 */
[----:B------:R-:W-:Y:S04]  /*a670*/  LDSM.16.M88.4 R84, [R135] ;  /* 0x000000008754783b */ /* 0x000fe80000000200 */
[----:B------:R-:W4:Y:S04]  /*a680*/  LDSM.16.M88.4 R8, [R130] ;  /* 0x000000008208783b */ /* 0x000f280000000200 */
[----:B------:R-:W-:Y:S04]  /*a690*/  LDSM.16.M88.4 R36, [R134+0x1000] ;  /* 0x001000008624783b */ /* 0x000fe80000000200 */
[----:B-1----:R-:W1:Y:S04]  /*a6a0*/  LDSM.16.M88.4 R4, [R134+0x2000] ;  /* 0x002000008604783b */ /* 0x002e680000000200 */
[----:B------:R-:W5:Y:S04]  /*a6b0*/  LDSM.16.M88.4 R60, [R129] ;  /* 0x00000000813c783b */ /* 0x000f680000000200 */
[----:B------:R-:W5:Y:S04]  /*a6c0*/  LDSM.16.M88.4 R48, [R127] ;  /* 0x000000007f30783b */ /* 0x000f680000000200 */
[----:B------:R-:W5:Y:S04]  /*a6d0*/  LDSM.16.M88.4 R44, [R134+0x2800] ;  /* 0x00280000862c783b */ /* 0x000f680000000200 */
[----:B------:R-:W5:Y:S01]  /*a6e0*/  LDSM.16.M88.4 R16, [R133] ;  /* 0x000000008510783b */ /* 0x000f620000000200 */
[C---:B--2---:R-:W-:Y:S03]  /*a6f0*/  HMMA.16816.F32 R32, R88.reuse, R28, RZ ;  /* 0x0000001c5820723c */ /* 0x044fe600000018ff */
[----:B------:R-:W2:Y:S04]  /*a700*/  LDSM.16.M88.4 R12, [R134+0x1c00] ;  /* 0x001c0000860c783b */ /* 0x000ea80000000200 */
[----:B------:R-:W-:Y:S01]  /*a710*/  LDSM.16.M88.4 R56, [R128] ;  /* 0x000000008038783b */ /* 0x000fe20000000200 */
[C---:B------:R-:W-:Y:S03]  /*a720*/  HMMA.16816.F32 R28, R88.reuse, R30, RZ ;  /* 0x0000001e581c723c */ /* 0x040fe600000018ff */
[----:B------:R-:W-:Y:S03]  /*a730*/  LDSM.16.M88.4 R52, [R134+0x2400] ;  /* 0x002400008634783b */ /* 0x000fe60000000200 */
[C---:B---3--:R-:W-:Y:S01]  /*a740*/  HMMA.16816.F32 R24, R88.reuse, R20, RZ ;  /* 0x000000145818723c */ /* 0x048fe200000018ff */
[----:B------:R-:W-:Y:S04]  /*a750*/  LDSM.16.M88.4 R64, [R126] ;  /* 0x000000007e40783b */ /* 0x000fe80000000200 */
[----:B------:R-:W0:Y:S01]  /*a760*/  LDGDEPBAR ;  /* 0x00000000000079af */ /* 0x000e220000000000 */
[----:B------:R-:W-:Y:S06]  /*a770*/  HMMA.16816.F32 R20, R88, R22, RZ ;  /* 0x000000165814723c */ /* 0x000fec00000018ff */
[C---:B----4-:R-:W-:Y:S06]  /*a780*/  HMMA.16816.F32 R32, R84.reuse, R8, R32 ;  /* 0x000000085420723c */ /* 0x050fec0000001820 */
[----:B------:R-:W-:Y:S06]  /*a790*/  HMMA.16816.F32 R28, R84, R10, R28 ;  /* 0x0000000a541c723c */ /* 0x000fec000000181c */
[C---:B-1----:R-:W-:Y:S06]  /*a7a0*/  HMMA.16816.F32 R8, R88.reuse, R4, RZ ;  /* 0x000000045808723c */ /* 0x042fec00000018ff */
[C---:B------:R-:W-:Y:S06]  /*a7b0*/  HMMA.16816.F32 R4, R88.reuse, R6, RZ ;  /* 0x000000065804723c */ /* 0x040fec00000018ff */
[----:B------:R-:W-:Y:S01]  /*a7c0*/  HMMA.16816.F32 R40, R88, R36, RZ ;  /* 0x000000245828723c */ /* 0x000fe200000018ff */
[----:B------:R-:W-:-:S05]  /*a7d0*/  FSEL R114, R32, -INF , !P0 ;  /* 0xff80000020727808 */ /* 0x000fca0004000000 */
[C---:B-----5:R-:W-:Y:S06]  /*a7e0*/  HMMA.16816.F32 R24, R84.reuse, R60, R24 ;  /* 0x0000003c5418723c */ /* 0x060fec0000001818 */
[----:B------:R-:W-:Y:S01]  /*a7f0*/  HMMA.16816.F32 R20, R84, R62, R20 ;  /* 0x0000003e5414723c */ /* 0x000fe20000001814 */
[----:B------:R-:W1:Y:S05]  /*a800*/  LDSM.16.M88.4 R60, [R125] ;  /* 0x000000007d3c783b */ /* 0x000e6a0000000200 */
[----:B------:R-:W-:Y:S06]  /*a810*/  HMMA.16816.F32 R36, R88, R38, RZ ;  /* 0x000000265824723c */ /* 0x000fec00000018ff */
[C---:B------:R-:W-:Y:S06]  /*a820*/  HMMA.16816.F32 R8, R84.reuse, R48, R8 ;  /* 0x000000305408723c */ /* 0x040fec0000001808 */
[----:B------:R-:W-:Y:S06]  /*a830*/  HMMA.16816.F32 R4, R84, R50, R4 ;  /* 0x000000325404723c */ /* 0x000fec0000001804 */
[----:B------:R-:W-:Y:S06]  /*a840*/  HMMA.16816.F32 R48, R88, R44, RZ ;  /* 0x0000002c5830723c */ /* 0x000fec00000018ff */
[C---:B------:R-:W-:Y:S06]  /*a850*/  HMMA.16816.F32 R40, R84.reuse, R16, R40 ;  /* 0x000000105428723c */ /* 0x040fec0000001828 */
[----:B------:R-:W-:Y:S06]  /*a860*/  HMMA.16816.F32 R36, R84, R18, R36 ;  /* 0x000000125424723c */ /* 0x000fec0000001824 */
[C---:B--2---:R-:W-:Y:S06]  /*a870*/  HMMA.16816.F32 R16, R88.reuse, R12, RZ ;  /* 0x0000000c5810723c */ /* 0x044fec00000018ff */
[----:B------:R-:W-:Y:S06]  /*a880*/  HMMA.16816.F32 R12, R88, R14, RZ ;  /* 0x0000000e580c723c */ /* 0x000fec00000018ff */
[----:B-1----:R-:W-:Y:S01]  /*a890*/  HMMA.16816.F32 R48, R84, R60, R48 ;  /* 0x0000003c5430723c */ /* 0x002fe20000001830 */
[----:B------:R-:W-:-:S02]  /*a8a0*/  FSEL R150, R40, -INF , !P4 ;  /* 0xff80000028967808 */ /* 0x000fc40006000000 */
[----:B------:R-:W-:-:S03]  /*a8b0*/  FSEL R111, R42, -INF , !P2 ;  /* 0xff8000002a6f7808 */ /* 0x000fc60005000000 */
[----:B------:R-:W-:Y:S01]  /*a8c0*/  HMMA.16816.F32 R44, R88, R46, RZ ;  /* 0x0000002e582c723c */ /* 0x000fe200000018ff */
[----:B------:R-:W-:Y:S01]  /*a8d0*/  VIADD R61, R3, 0x1 ;  /* 0x00000001033d7836 */ /* 0x000fe20000000000 */
[----:B------:R-:W-:-:S04]  /*a8e0*/  FSEL R36, R36, -INF , !P6 ;  /* 0xff80000024247808 */ /* 0x000fc80007000000 */
[C---:B------:R-:W-:Y:S01]  /*a8f0*/  ISETP.GE.AND P4, PT, R61.reuse, R92, PT ;  /* 0x0000005c3d00720c */ /* 0x040fe20003f86270 */
[C---:B------:R-:W-:Y:S01]  /*a900*/  HMMA.16816.F32 R16, R84.reuse, R56, R16 ;  /* 0x000000385410723c */ /* 0x040fe20000001810 */
[----:B------:R-:W-:Y:S01]  /*a910*/  ISETP.GE.AND P2, PT, R61, R94, PT ;  /* 0x0000005e3d00720c */ /* 0x000fe20003f46270 */
[----:B------:R-:W-:Y:S01]  /*a920*/  VIADD R61, R3, 0x9 ;  /* 0x00000009033d7836 */ /* 0x000fe20000000000 */
[----:B------:R-:W-:Y:S01]  /*a930*/  FSEL R122, R41, -INF , !P4 ;  /* 0xff800000297a7808 */ /* 0x000fe20006000000 */
[----:B------:R-:W-:Y:S01]  /*a940*/  VIADD R41, R3, 0x11 ;  /* 0x0000001103297836 */ /* 0x000fe20000000000 */
[----:B------:R-:W-:Y:S01]  /*a950*/  FSEL R117, R43, -INF , !P2 ;  /* 0xff8000002b757808 */ /* 0x000fe20005000000 */
[----:B------:R-:W-:Y:S01]  /*a960*/  HMMA.16816.F32 R12, R84, R58, R12 ;  /* 0x0000003a540c723c */ /* 0x000fe2000000180c */
[C---:B------:R-:W-:Y:S02]  /*a970*/  ISETP.GE.AND P4, PT, R61.reuse, R92, PT ;  /* 0x0000005c3d00720c */ /* 0x040fe40003f86270 */
[----:B------:R-:W-:-:S02]  /*a980*/  ISETP.GE.AND P2, PT, R61, R94, PT ;  /* 0x0000005e3d00720c */ /* 0x000fc40003f46270 */
[----:B------:R-:W-:Y:S01]  /*a990*/  FSEL R120, R37, -INF , !P4 ;  /* 0xff80000025787808 */ /* 0x000fe20006000000 */
[----:B------:R-:W-:Y:S01]  /*a9a0*/  VIADD R37, R3, 0x19 ;  /* 0x0000001903257836 */ /* 0x000fe20000000000 */
[-C--:B------:R-:W-:Y:S01]  /*a9b0*/  ISETP.GE.AND P4, PT, R41, R92.reuse, PT ;  /* 0x0000005c2900720c */ /* 0x080fe20003f86270 */
[C---:B------:R-:W-:Y:S01]  /*a9c0*/  HMMA.16816.F32 R56, R88.reuse, R52, RZ ;  /* 0x000000345838723c */ /* 0x040fe200000018ff */
[----:B------:R-:W-:Y:S02]  /*a9d0*/  FSEL R113, R39, -INF , !P2 ;  /* 0xff80000027717808 */ /* 0x000fe40005000000 */
[----:B------:R-:W-:Y:S01]  /*a9e0*/  FSEL R110, R33, -INF , !P4 ;  /* 0xff800000216e7808 */ /* 0x000fe20006000000 */
[----:B------:R-:W-:Y:S01]  /*a9f0*/  VIADD R33, R3, 0x21 ;  /* 0x0000002103217836 */ /* 0x000fe20000000000 */
[----:B------:R-:W-:Y:S01]  /*aa00*/  ISETP.GE.AND P4, PT, R37, R92, PT ;  /* 0x0000005c2500720c */ /* 0x000fe20003f86270 */
[----:B------:R-:W-:Y:S01]  /*aa10*/  HMMA.16816.F32 R52, R88, R54, RZ ;  /* 0x000000365834723c */ /* 0x000fe200000018ff */
[----:B------:R-:W-:-:S02]  /*aa20*/  ISETP.GE.AND P2, PT, R41, R94, PT ;  /* 0x0000005e2900720c */ /* 0x000fc40003f46270 */
[----:B------:R-:W-:Y:S01]  /*aa30*/  FSEL R112, R29, -INF , !P4 ;  /* 0xff8000001d707808 */ /* 0x000fe20006000000 */
[----:B------:R-:W-:Y:S01]  /*aa40*/  VIADD R29, R3, 0x29 ;  /* 0x00000029031d7836 */ /* 0x000fe20000000000 */
[-C--:B------:R-:W-:Y:S01]  /*aa50*/  ISETP.GE.AND P4, PT, R33, R92.reuse, PT ;  /* 0x0000005c2100720c */ /* 0x080fe20003f86270 */
[----:B------:R-:W-:Y:S01]  /*aa60*/  HMMA.16816.F32 R44, R84, R62, R44 ;  /* 0x0000003e542c723c */ /* 0x000fe2000000182c */
[----:B------:R-:W-:Y:S02]  /*aa70*/  FSEL R105, R35, -INF , !P2 ;  /* 0xff80000023697808 */ /* 0x000fe40005000000 */
[----:B------:R-:W-:Y:S01]  /*aa80*/  FSEL R106, R25, -INF , !P4 ;  /* 0xff800000196a7808 */ /* 0x000fe20006000000 */
[----:B------:R-:W-:Y:S01]  /*aa90*/  VIADD R25, R3, 0x31 ;  /* 0x0000003103197836 */ /* 0x000fe20000000000 */
[----:B------:R-:W-:Y:S02]  /*aaa0*/  ISETP.GE.AND P4, PT, R29, R92, PT ;  /* 0x0000005c1d00720c */ /* 0x000fe40003f86270 */
[----:B------:R-:W-:-:S02]  /*aab0*/  ISETP.GE.AND P2, PT, R37, R94, PT ;  /* 0x0000005e2500720c */ /* 0x000fc40003f46270 */
[----:B------:R-:W-:Y:S01]  /*aac0*/  FSEL R108, R21, -INF , !P4 ;  /* 0xff800000156c7808 */ /* 0x000fe20006000000 */
[----:B------:R-:W-:Y:S01]  /*aad0*/  VIADD R21, R3, 0x39 ;  /* 0x0000003903157836 */ /* 0x000fe20000000000 */
[----:B------:R-:W-:Y:S01]  /*aae0*/  ISETP.GE.AND P4, PT, R25, R92, PT ;  /* 0x0000005c1900720c */ /* 0x000fe20003f86270 */
[C---:B------:R-:W-:Y:S01]  /*aaf0*/  HMMA.16816.F32 R56, R84.reuse, R64, R56 ;  /* 0x000000405438723c */ /* 0x040fe20000001838 */
[----:B------:R-:W-:Y:S02]  /*ab00*/  FSEL R103, R31, -INF , !P2 ;  /* 0xff8000001f677808 */ /* 0x000fe40005000000 */
[----:B------:R-:W-:Y:S02]  /*ab10*/  FSEL R62, R17, -INF , !P4 ;  /* 0xff800000113e7808 */ /* 0x000fe40006000000 */
[----:B------:R-:W-:Y:S01]  /*ab20*/  ISETP.GE.AND P2, PT, R33, R94, PT ;  /* 0x0000005e2100720c */ /* 0x000fe20003f46270 */
[----:B------:R-:W-:Y:S01]  /*ab30*/  HMMA.16816.F32 R52, R84, R66, R52 ;  /* 0x000000425434723c */ /* 0x000fe20000001834 */
[----:B------:R-:W-:-:S02]  /*ab40*/  ISETP.GE.AND P4, PT, R21, R92, PT ;  /* 0x0000005c1500720c */ /* 0x000fc40003f86270 */
[----:B------:R-:W-:Y:S02]  /*ab50*/  FSEL R31, R27, -INF , !P2 ;  /* 0xff8000001b1f7808 */ /* 0x000fe40005000000 */
[----:B------:R-:W-:Y:S01]  /*ab60*/  FSEL R64, R13, -INF , !P4 ;  /* 0xff8000000d407808 */ /* 0x000fe20006000000 */
[----:B------:R-:W-:Y:S01]  /*ab70*/  VIADD R13, R3, 0x41 ;  /* 0x00000041030d7836 */ /* 0x000fe20000000000 */
[-C--:B------:R-:W-:Y:S02]  /*ab80*/  ISETP.GE.AND P2, PT, R29, R94.reuse, PT ;  /* 0x0000005e1d00720c */ /* 0x080fe40003f46270 */
[----:B------:R-:W-:Y:S02]  /*ab90*/  LOP3.LUT R17, R118, 0x18, R93, 0xfe, !PT ;  /* 0x0000001876117812 */ /* 0x000fe400078efe5d */
[----:B------:R-:W-:Y:S02]  /*aba0*/  FSEL R29, R23, -INF , !P2 ;  /* 0xff800000171d7808 */ /* 0x000fe40005000000 */
[----:B------:R-:W-:-:S02]  /*abb0*/  ISETP.GE.AND P2, PT, R25, R94, PT ;  /* 0x0000005e1900720c */ /* 0x000fc40003f46270 */
[----:B------:R-:W-:Y:S02]  /*abc0*/  ISETP.GE.AND P6, PT, R13, R92, PT ;  /* 0x0000005c0d00720c */ /* 0x000fe40003fc6270 */
[----:B------:R-:W-:Y:S02]  /*abd0*/  FSEL R65, R19, -INF , !P2 ;  /* 0xff80000013417808 */ /* 0x000fe40005000000 */
[----:B------:R-:W-:Y:S02]  /*abe0*/  FSEL R60, R9, -INF , !P6 ;  /* 0xff800000093c7808 */ /* 0x000fe40007000000 */
[-C--:B------:R-:W-:Y:S02]  /*abf0*/  ISETP.GE.AND P0, PT, R13, R94.reuse, PT ;  /* 0x0000005e0d00720c */ /* 0x080fe40003f06270 */
[----:B------:R-:W-:Y:S02]  /*ac00*/  ISETP.GE.AND P2, PT, R21, R94, PT ;  /* 0x0000005e1500720c */ /* 0x000fe40003f46270 */
[----:B------:R-:W-:-:S02]  /*ac10*/  LOP3.LUT R9, R118, 0x28, R93, 0xfe, !PT ;  /* 0x0000002876097812 */ /* 0x000fc400078efe5d */
[----:B------:R-:W-:Y:S02]  /*ac20*/  FSEL R25, R34, -INF , !P3 ;  /* 0xff80000022197808 */ /* 0x000fe40005800000 */
[----:B------:R-:W-:Y:S02]  /*ac30*/  FSEL R61, R11, -INF , !P0 ;  /* 0xff8000000b3d7808 */ /* 0x000fe40004000000 */
[----:B------:R-:W-:Y:S02]  /*ac40*/  FSEL R67, R15, -INF , !P2 ;  /* 0xff8000000f437808 */ /* 0x000fe40005000000 */
[C---:B------:R-:W-:Y:S02]  /*ac50*/  ISETP.GE.AND P3, PT, R9.reuse, R92, PT ;  /* 0x0000005c0900720c */ /* 0x040fe40003f66270 */
[----:B------:R-:W-:Y:S01]  /*ac60*/  ISETP.GE.AND P0, PT, R9, R94, PT ;  /* 0x0000005e0900720c */ /* 0x000fe20003f06270 */
[----:B------:R-:W-:Y:S01]  /*ac70*/  VIADD R9, R3, 0x49 ;  /* 0x0000004903097836 */ /* 0x000fe20000000000 */
[----:B------:R-:W-:-:S02]  /*ac80*/  ISETP.GE.AND P4, PT, R17, R92, PT ;  /* 0x0000005c1100720c */ /* 0x000fc40003f86270 */
[----:B------:R-:W-:Y:S02]  /*ac90*/  LOP3.LUT R15, R118, 0x20, R93, 0xfe, !PT ;  /* 0x00000020760f7812 */ /* 0x000fe400078efe5d */
[----:B------:R-:W-:Y:S02]  /*aca0*/  ISETP.GE.AND P2, PT, R17, R94, PT ;  /* 0x0000005e1100720c */ /* 0x000fe40003f46270 */
[----:B------:R-:W-:Y:S02]  /*acb0*/  FSEL R17, R38, -INF , !P5 ;  /* 0xff80000026117808 */ /* 0x000fe40006800000 */
[-C--:B------:R-:W-:Y:S02]  /*acc0*/  ISETP.GE.AND P5, PT, R15, R92.reuse, PT ;  /* 0x0000005c0f00720c */ /* 0x080fe40003fa6270 */
[----:B------:R-:W-:Y:S02]  /*acd0*/  FSEL R116, R28, -INF , !P4 ;  /* 0xff8000001c747808 */ /* 0x000fe40006000000 */
[----:B------:R-:W-:-:S02]  /*ace0*/  ISETP.GE.AND P4, PT, R9, R92, PT ;  /* 0x0000005c0900720c */ /* 0x000fc40003f86270 */
[----:B------:R-:W-:Y:S02]  /*acf0*/  FSEL R28, R24, -INF , !P5 ;  /* 0xff800000181c7808 */ /* 0x000fe40006800000 */
[-C--:B------:R-:W-:Y:S02]  /*ad00*/  ISETP.GE.AND P6, PT, R15, R94.reuse, PT ;  /* 0x0000005e0f00720c */ /* 0x080fe40003fc6270 */
[----:B------:R-:W-:Y:S02]  /*ad10*/  FSEL R38, R5, -INF , !P4 ;  /* 0xff80000005267808 */ /* 0x000fe40006000000 */
[----:B------:R-:W-:Y:S01]  /*ad20*/  ISETP.GE.AND P5, PT, R9, R94, PT ;  /* 0x0000005e0900720c */ /* 0x000fe20003fa6270 */
[----:B------:R-:W-:Y:S01]  /*ad30*/  VIADD R9, R3, 0x69 ;  /* 0x0000006903097836 */ /* 0x000fe20000000000 */
[C-C-:B------:R-:W-:Y:S02]  /*ad40*/  LOP3.LUT R5, R118.reuse, 0x38, R93.reuse, 0xfe, !PT ;  /* 0x0000003876057812 */ /* 0x140fe400078efe5d */
        /* <DEDUP_REMOVED lines=8> */
[----:B------:R-:W-:Y:S02]  /*add0*/  FSEL R30, R20, -INF , !P3 ;  /* 0xff800000141e7808 */ /* 0x000fe40005800000 */
[----:B------:R-:W-:Y:S02]  /*ade0*/  FSEL R100, R16, -INF , !P2 ;  /* 0xff80000010647808 */ /* 0x000fe40005000000 */
[----:B------:R-:W-:Y:S02]  /*adf0*/  ISETP.GE.AND P4, PT, R11, R94, PT ;  /* 0x0000005e0b00720c */ /* 0x000fe40003f86270 */
        /* <DEDUP_REMOVED lines=13> */
[----:B------:R-:W-:Y:S02]  /*aed0*/  FSEL R102, R8, -INF , !P0 ;  /* 0xff80000008667808 */ /* 0x000fe40004000000 */
        /* <DEDUP_REMOVED lines=9> */
[----:B------:R-:W-:Y:S01]  /*af70*/  ISETP.GE.AND P0, PT, R5, R94, PT ;  /* 0x0000005e0500720c */ /* 0x000fe20003f06270 */
[----:B------:R-:W-:Y:S01]  /*af80*/  VIADD R5, R3, 0x61 ;  /* 0x0000006103057836 */ /* 0x000fe20000000000 */
[----:B------:R-:W-:Y:S02]  /*af90*/  ISETP.GE.AND P5, PT, R7, R92, PT ;  /* 0x0000005c0700720c */ /* 0x000fe40003fa6270 */
[----:B------:R-:W-:Y:S02]  /*afa0*/  FSEL R66, R53, -INF , !P6 ;  /* 0xff80000035427808 */ /* 0x000fe40007000000 */
[----:B------:R-:W-:Y:S02]  /*afb0*/  FSEL R98, R4, -INF , !P4 ;  /* 0xff80000004627808 */ /* 0x000fe40006000000 */
[----:B------:R-:W-:Y:S02]  /*afc0*/  FSEL R56, R56, -INF , !P5 ;  /* 0xff80000038387808 */ /* 0x000fe40006800000 */
[----:B------:R-:W-:-:S02]  /*afd0*/  ISETP.GE.AND P6, PT, R7, R94, PT ;  /* 0x0000005e0700720c */ /* 0x000fc40003fc6270 */
[C---:B------:R-:W-:Y:S02]  /*afe0*/  ISETP.GE.AND P4, PT, R5.reuse, R92, PT ;  /* 0x0000005c0500720c */ /* 0x040fe40003f86270 */
[----:B------:R-:W-:Y:S02]  /*aff0*/  ISETP.GE.AND P5, PT, R5, R94, PT ;  /* 0x0000005e0500720c */ /* 0x000fe40003fa6270 */
[----:B------:R-:W-:Y:S02]  /*b000*/  LOP3.LUT R5, R118, 0x68, R93, 0xfe, !PT ;  /* 0x0000006876057812 */ /* 0x000fe400078efe5d */
[----:B------:R-:W-:Y:S02]  /*b010*/  FSEL R53, R58, -INF , !P6 ;  /* 0xff8000003a357808 */ /* 0x000fe40007000000 */
[----:B------:R-:W-:Y:S02]  /*b020*/  FSEL R39, R51, -INF , !P5 ;  /* 0xff80000033277808 */ /* 0x000fe40006800000 */
[----:B------:R-:W-:-:S02]  /*b030*/  ISETP.GE.AND P6, PT, R5, R92, PT ;  /* 0x0000005c0500720c */ /* 0x000fc40003fc6270 */
[----:B------:R-:W-:Y:S02]  /*b040*/  ISETP.GE.AND P5, PT, R5, R94, PT ;  /* 0x0000005e0500720c */ /* 0x000fe40003fa6270 */
[----:B------:R-:W-:Y:S02]  /*b050*/  FSEL R58, R52, -INF , !P3 ;  /* 0xff800000343a7808 */ /* 0x000fe40005800000 */
[C-C-:B------:R-:W-:Y:S02]  /*b060*/  LOP3.LUT R7, R118.reuse, 0x60, R93.reuse, 0xfe, !PT ;  /* 0x0000006076077812 */ /* 0x140fe400078efe5d */
        /* <DEDUP_REMOVED lines=10> */
[----:B------:R-:W1:Y:S01]  /*b110*/  LDSM.16.M88.4 R4, [R134+0x2c00] ;  /* 0x002c00008604783b */ /* 0x000e620000000200 */
[----:B------:R-:W-:Y:S02]  /*b120*/  FSEL R54, R48, -INF , !P2 ;  /* 0xff80000030367808 */ /* 0x000fe40005000000 */
[----:B------:R-:W-:Y:S01]  /*b130*/  ISETP.GE.AND P2, PT, R9, R94, PT ;  /* 0x0000005e0900720c */ /* 0x000fe20003f46270 */
[C---:B------:R-:W-:Y:S01]  /*b140*/  VIADD R9, R3.reuse, 0x71 ;  /* 0x0000007103097836 */ /* 0x040fe20000000000 */
[----:B------:R-:W-:Y:S01]  /*b150*/  FSEL R43, R50, -INF , !P4 ;  /* 0xff800000322b7808 */ /* 0x000fe20006000000 */
[----:B------:R-:W-:Y:S01]  /*b160*/  VIADD R3, R3, 0x79 ;  /* 0x0000007903037836 */ /* 0x000fe20000000000 */
[----:B------:R-:W-:Y:S02]  /*b170*/  FSEL R33, R47, -INF , !P2 ;  /* 0xff8000002f217808 */ /* 0x000fe40005000000 */
[----:B------:R-:W-:-:S02]  /*b180*/  ISETP.GE.AND P2, PT, R9, R92, PT ;  /* 0x0000005c0900720c */ /* 0x000fc40003f46270 */
[----:B------:R-:W-:Y:S02]  /*b190*/  ISETP.GE.AND P4, PT, R9, R94, PT ;  /* 0x0000005e0900720c */ /* 0x000fe40003f86270 */
[----:B------:R-:W2:Y:S01]  /*b1a0*/  LDSM.16.M88.4 R8, [R124] ;  /* 0x000000007c08783b */ /* 0x000ea20000000200 */
[----:B------:R-:W-:Y:S01]  /*b1b0*/  LOP3.LUT R93, R118, 0x78, R93, 0xfe, !PT ;  /* 0x00000078765d7812 */ /* 0x000fe200078efe5d */
[----:B------:R-:W-:-:S04]  /*b1c0*/  DEPBAR.LE SB0, 0x0 ;  /* 0x000080000000791a */ /* 0x000fc80000000000 */
[----:B------:R-:W-:Y:S02]  /*b1d0*/  FSEL R37, R46, -INF , !P5 ;  /* 0xff8000002e257808 */ /* 0x000fe40006800000 */
[----:B------:R-:W-:Y:S01]  /*b1e0*/  FSEL R50, R44, -INF , !P6 ;  /* 0xff8000002c327808 */ /* 0x000fe20007000000 */
[----:B------:R-:W-:Y:S01]  /*b1f0*/  BAR.SYNC.DEFER_BLOCKING 0x0 ;  /* 0x0000000000007b1d */ /* 0x000fe20000010000 */
[-C--:B------:R-:W-:Y:S02]  /*b200*/  ISETP.GE.AND P6, PT, R93, R92.reuse, PT ;  /* 0x0000005c5d00720c */ /* 0x080fe40003fc6270 */
        /* <DEDUP_REMOVED lines=8> */
[----:B------:R-:W-:Y:S02]  /*b290*/  ISETP.GT.AND P0, PT, R146, R137, PT ;  /* 0x000000899200720c */ /* 0x000fe40003f04270 */
[----:B------:R-:W-:Y:S02]  /*b2a0*/  FSEL R48, R12, -INF , !P3 ;  /* 0xff8000000c307808 */ /* 0x000fe40005800000 */
[----:B------:R-:W-:Y:S02]  /*b2b0*/  FSEL R46, R13, -INF , !P2 ;  /* 0xff8000000d2e7808 */ /* 0x000fe40005000000 */
        /* <DEDUP_REMOVED lines=58> */
[----:B------:R-:W-:Y:S01]  /*b660*/  IMAD R3, R3, UR8, RZ ;  /* 0x0000000803037c24 */ /* 0x000fe2000f8e02ff */
[----:B--2---:R-:W-:-:S03]  /*b670*/  IADD3 R4, -R7, R4, RZ ;  /* 0x0000000407047210 */ /* 0x004fc60007ffe1ff */
[----:B------:R-:W-:Y:S01]  /*b680*/  IMAD R7, R6, UR9, R3 ;  /* 0x0000000906077c24 */ /* 0x000fe2000f8e0203 */
[----:B------:R-:W-:Y:S02]  /*b690*/  MOV R6, R8 ;  /* 0x0000000800067202 */ /* 0x000fe40000000f00 */
[----:B------:R-:W-:Y:S01]  /*b6a0*/  SHF.R.S32.HI R3, RZ, 0x1f, R4 ;  /* 0x0000001fff037819 */ /* 0x000fe20000011404 */
[----:B------:R-:W-:-:S04]  /*b6b0*/  IMAD.IADD R7, R9, 0x1, R7 ;  /* 0x0000000109077824 */ /* 0x000fc800078e0207 */
[----:B------:R-:W-:Y:S02]  /*b6c0*/  IMAD R3, R3, UR4, RZ ;  /* 0x0000000403037c24 */ /* 0x000fe4000f8e02ff */
[----:B------:R-:W-:-:S04]  /*b6d0*/  IMAD.WIDE.U32 R6, R4, UR4, R6 ;  /* 0x0000000404067c25 */ /* 0x000fc8000f8e0006 */
[----:B------:R-:W-:-:S04]  /*b6e0*/  IMAD R3, R4, UR5, R3 ;  /* 0x0000000504037c24 */ /* 0x000fc8000f8e0203 */
[----:B------:R-:W-:Y:S01]  /*b6f0*/  IMAD.IADD R4, R7, 0x1, R3 ;  /* 0x0000000107047824 */ /* 0x000fe200078e0203 */
[----:B------:R-:W-:Y:S06]  /*b700*/  BRA `(.L_x_5010) ;  /* 0x0000000000107947 */ /* 0x000fec0003800000 */
.L_x_5009:
[----:B------:R-:W-:Y:S02]  /*b710*/  ULDC UR8, c[0x0][0x248] ;  /* 0x0000920000087ab9 */ /* 0x000fe40000000800 */
[----:B------:R-:W-:-:S06]  /*b720*/  USHF.L.U32 UR4, UR8, 0x7, URZ ;  /* 0x0000000708047899 */ /* 0x000fcc000800063f */
[----:B------:R-:W-:-:S04]  /*b730*/  IADD3 R6, RZ, -UR4, RZ ;  /* 0x80000004ff067c10 */ /* 0x000fc8000fffe0ff */
[----:B------:R-:W-:-:S07]  /*b740*/  SHF.R.S32.HI R4, RZ, 0x1f, R6 ;  /* 0x0000001fff047819 */ /* 0x000fce0000011406 */
.L_x_5010:
        /* <DEDUP_REMOVED lines=19> */
.L_x_5008:
[----:B------:R-:W-:Y:S01]  /*b880*/  FMNMX.FTZ R3, R2, R150, !PT ;  /* 0x0000009602037209 */ /* 0x000fe20007810000 */
[----:B-1----:R-:W-:Y:S01]  /*b890*/  LDSM.16.MT88.4 R8, [R132+0x3000] ;  /* 0x003000008408783b */ /* 0x002fe20000004200 */
        /* <DEDUP_REMOVED lines=72> */
[----:B------:R-:W-:Y:S01]  /*bd20*/  FMUL.FTZ R51, R32, UR10 ;  /* 0x0000000a20337c20 */ /* 0x000fe20008410000 */
[----:B--2---:R-:W-:Y:S02]  /*bd30*/  FMNMX.FTZ R3, R6, R3, !PT ;  /* 0x0000000306037209 */ /* 0x004fe40007810000 */
[----:B------:R-:W-:Y:S02]  /*bd40*/  FSEL R119, R32, RZ, P3 ;  /* 0x000000ff20777208 */ /* 0x000fe40001800000 */
[----:B------:R-:W-:Y:S01]  /*bd50*/  FSEL R51, R51, RZ, P3 ;  /* 0x000000ff33337208 */ /* 0x000fe20001800000 */
[C---:B------:R-:W-:Y:S01]  /*bd60*/  FMUL.FTZ R4, R3.reuse, UR10 ;  /* 0x0000000a03047c20 */ /* 0x040fe20008410000 */
[----:B------:R-:W-:Y:S01]  /*bd70*/  FSETP.NEU.FTZ.AND P2, PT, R3, -INF , PT ;  /* 0xff8000000300780b */ /* 0x000fe20003f5d000 */
[----:B------:R-:W-:Y:S02]  /*bd80*/  FADD.FTZ R119, R2, -R119 ;  /* 0x8000007702777221 */ /* 0x000fe40000010000 */
[--C-:B------:R-:W-:Y:S01]  /*bd90*/  FFMA.FTZ R109, R36, UR10, -R51.reuse ;  /* 0x0000000a246d7c23 */ /* 0x100fe20008010833 */
[----:B------:R-:W-:Y:S01]  /*bda0*/  FSEL R36, R4, RZ, P2 ;  /* 0x000000ff04247208 */ /* 0x000fe20001000000 */
[--C-:B------:R-:W-:Y:S01]  /*bdb0*/  FFMA.FTZ R118, R150, UR10, -R51.reuse ;  /* 0x0000000a96767c23 */ /* 0x100fe20008010833 */
[--C-:B------:R-:W-:Y:S01]  /*bdc0*/  FFMA.FTZ R94, R122, UR10, -R51.reuse ;  /* 0x0000000a7a5e7c23 */ /* 0x100fe20008010833 */
[----:B------:R-:W-:Y:S01]  /*bdd0*/  FFMA.FTZ R84, R120, UR10, -R51 ;  /* 0x0000000a78547c23 */ /* 0x000fe20008010833 */
[----:B------:R-:W-:Y:S01]  /*bde0*/  FMUL.FTZ R119, R119, UR10 ;  /* 0x0000000a77777c20 */ /* 0x000fe20008410000 */
[--C-:B------:R-:W-:Y:S01]  /*bdf0*/  FFMA.FTZ R92, R117, UR10, -R36.reuse ;  /* 0x0000000a755c7c23 */ /* 0x100fe20008010824 */
[----:B------:R-:W-:Y:S01]  /*be00*/  FSEL R117, R3, RZ, P2 ;  /* 0x000000ff03757208 */ /* 0x000fe20001000000 */
[--C-:B------:R-:W-:Y:S01]  /*be10*/  FFMA.FTZ R115, R111, UR10, -R36.reuse ;  /* 0x0000000a6f737c23 */ /* 0x100fe20008010824 */
[--C-:B------:R-:W-:Y:S01]  /*be20*/  FFMA.FTZ R111, R17, UR10, -R36.reuse ;  /* 0x0000000a116f7c23 */ /* 0x100fe20008010824 */
[--C-:B------:R-:W-:Y:S01]  /*be30*/  FFMA.FTZ R2, R113, UR10, -R36.reuse ;  /* 0x0000000a71027c23 */ /* 0x100fe20008010824 */
[----:B------:R-:W-:Y:S01]  /*be40*/  MUFU.EX2 R118, R118 ;  /* 0x0000007600767308 */ /* 0x000fe20000000800 */
[----:B------:R-:W-:Y:S01]  /*be50*/  FADD.FTZ R117, R0, -R117 ;  /* 0x8000007500757221 */ /* 0x000fe20000010000 */
        /* <DEDUP_REMOVED lines=28> */
[----:B------:R-:W-:Y:S01]  /*c020*/  FFMA.FTZ R40, R40, UR10, -R51 ;  /* 0x0000000a28287c23 */ /* 0x000fe20008010833 */
[----:B------:R-:W-:Y:S01]  /*c030*/  FFMA.FTZ R35, R35, UR10, -R36 ;  /* 0x0000000a23237c23 */ /* 0x000fe20008010824 */
[----:B------:R-:W-:Y:S08]  /*c040*/  MUFU.EX2 R115, R115 ;  /* 0x0000007300737308 */ /* 0x000ff00000000800 */
[----:B------:R-:W2:Y:S01]  /*c050*/  MUFU.EX2 R92, R92 ;  /* 0x0000005c005c7308 */ /* 0x000ea20000000800 */
[----:B---3--:R-:W-:-:S07]  /*c060*/  F2FP.F16.F32.PACK_AB R18, R84, R109 ;  /* 0x0000006d5412723e */ /* 0x008fce00000000ff */
[----:B------:R-:W-:Y:S08]  /*c070*/  MUFU.EX2 R111, R111 ;  /* 0x0000006f006f7308 */ /* 0x000ff00000000800 */
[----:B------:R-:W3:Y:S01]  /*c080*/  MUFU.EX2 R119, R119 ;  /* 0x0000007700777308 */ /* 0x000ee20000000800 */
[----:B--2---:R-:W-:-:S07]  /*c090*/  F2FP.F16.F32.PACK_AB R17, R92, R115 ;  /* 0x000000735c11723e */ /* 0x004fce00000000ff */
[----:B------:R-:W2:Y:S08]  /*c0a0*/  MUFU.EX2 R117, R117 ;  /* 0x0000007500757308 */ /* 0x000eb00000000800 */
[----:B------:R-:W4:Y:S01]  /*c0b0*/  MUFU.EX2 R2, R2 ;  /* 0x0000000200027308 */ /* 0x000f220000000800 */
[-C--:B---3--:R-:W-:Y:S01]  /*c0c0*/  FMUL.FTZ R4, R68, R119.reuse ;  /* 0x0000007744047220 */ /* 0x088fe20000410000 */
        /* <DEDUP_REMOVED lines=15> */
[----:B----4-:R-:W-:Y:S01]  /*c1c0*/  F2FP.F16.F32.PACK_AB R19, R2, R111 ;  /* 0x0000006f0213723e */ /* 0x010fe200000000ff */
        /* <DEDUP_REMOVED lines=12> */
[----:B------:R-:W3:Y:S01]  /*c290*/  MUFU.EX2 R85, R85 ;  /* 0x0000005500557308 */ /* 0x000ee20000000800 */
[----:B------:R-:W-:Y:S02]  /*c2a0*/  FADD.FTZ R109, R109, R94 ;  /* 0x0000005e6d6d7221 */ /* 0x000fe40000010000 */
[C---:B------:R-:W-:Y:S01]  /*c2b0*/  HMMA.16816.F32 R12, R16.reuse, R20, R12 ;  /* 0x00000014100c723c */ /* 0x040fe2000000180c */
[----:B------:R-:W-:Y:S01]  /*c2c0*/  FADD.FTZ R111, R2, R111 ;  /* 0x0000006f026f7221 */ /* 0x000fe20000010000 */
[----:B------:R-:W-:Y:S01]  /*c2d0*/  FFMA.FTZ R2, R48, UR10, -R51 ;  /* 0x0000000a30027c23 */ /* 0x000fe20008010833 */
[--C-:B------:R-:W-:Y:S01]  /*c2e0*/  FFMA.FTZ R48, R49, UR10, -R36.reuse ;  /* 0x0000000a31307c23 */ /* 0x100fe20008010824 */
[----:B------:R-:W-:Y:S01]  /*c2f0*/  FFMA.FTZ R49, R55, UR10, -R36 ;  /* 0x0000000a37317c23 */ /* 0x000fe20008010824 */
        /* <DEDUP_REMOVED lines=9> */
[----:B------:R-:W-:Y:S03]  /*c390*/  MUFU.EX2 R87, R87 ;  /* 0x0000005700577308 */ /* 0x000fe60000000800 */
[----:B------:R-:W-:-:S05]  /*c3a0*/  FADD.FTZ R85, R85, R86 ;  /* 0x0000005655557221 */ /* 0x000fca0000010000 */
        /* <DEDUP_REMOVED lines=9> */
[C---:B-1----:R-:W-:Y:S01]  /*c440*/  HMMA.16816.F32 R4, R20.reuse, R24, R4 ;  /* 0x000000181404723c */ /* 0x042fe20000001804 */
        /* <DEDUP_REMOVED lines=34> */
[----:B------:R-:W-:Y:S01]  /*c670*/  FFMA.FTZ R64, R65, UR10, -R36 ;  /* 0x0000000a41407c23 */ /* 0x000fe20008010824 */
[--C-:B------:R-:W-:Y:S01]  /*c680*/  FFMA.FTZ R65, R56, UR10, -R51.reuse ;  /* 0x0000000a38417c23 */ /* 0x100fe20008010833 */
[----:B------:R-:W-:-:S03]  /*c690*/  FFMA.FTZ R23, R54, UR10, -R51 ;  /* 0x0000000a36177c23 */ /* 0x000fc60008010833 */
[----:B------:R1:W-:Y:S01]  /*c6a0*/  MUFU.EX2 R0, R33 ;  /* 0x0000002100007308 */ /* 0x0003e20000000800 */
[C---:B------:R-:W-:Y:S01]  /*c6b0*/  HMMA.16816.F32 R8, R28.reuse, R26, R8 ;  /* 0x0000001a1c08723c */ /* 0x040fe20000001808 */
[--C-:B------:R-:W-:Y:S01]  /*c6c0*/  FFMA.FTZ R25, R60, UR10, -R51.reuse ;  /* 0x0000000a3c197c23 */ /* 0x100fe20008010833 */
[--C-:B------:R-:W-:Y:S01]  /*c6d0*/  FFMA.FTZ R60, R38, UR10, -R51.reuse ;  /* 0x0000000a263c7c23 */ /* 0x100fe20008010833 */
[--C-:B------:R-:W-:Y:S01]  /*c6e0*/  FFMA.FTZ R38, R42, UR10, -R51.reuse ;  /* 0x0000000a2a267c23 */ /* 0x100fe20008010833 */
[--C-:B------:R-:W-:Y:S01]  /*c6f0*/  FFMA.FTZ R42, R59, UR10, -R36.reuse ;  /* 0x0000000a3b2a7c23 */ /* 0x100fe20008010824 */
[--C-:B------:R-:W-:Y:S01]  /*c700*/  FFMA.FTZ R59, R46, UR10, -R51.reuse ;  /* 0x0000000a2e3b7c23 */ /* 0x100fe20008010833 */
        /* <DEDUP_REMOVED lines=20> */
[--C-:B------:R-:W-:Y:S01]  /*c850*/  FFMA.FTZ R44, R43, UR10, -R36.reuse ;  /* 0x0000000a2b2c7c23 */ /* 0x100fe20008010824 */
[--C-:B-1----:R-:W-:Y:S01]  /*c860*/  FFMA.FTZ R33, R45, UR10, -R36.reuse ;  /* 0x0000000a2d217c23 */ /* 0x102fe20008010824 */
[----:B------:R-:W-:-:S05]  /*c870*/  FFMA.FTZ R52, R47, UR10, -R36 ;  /* 0x0000000a2f347c23 */ /* 0x000fca0008010824 */
[----:B------:R-:W1:Y:S01]  /*c880*/  MUFU.EX2 R64, R64 ;  /* 0x0000004000407308 */ /* 0x000e620000000800 */
[----:B--2---:R-:W-:Y:S01]  /*c890*/  F2FP.F16.F32.PACK_AB R76, R26, R101 ;  /* 0x000000651a4c723e */ /* 0x004fe200000000ff */
[----:B------:R-:W-:-:S04]  /*c8a0*/  FADD.FTZ R101, R101, R90 ;  /* 0x0000005a65657221 */ /* 0x000fc80000010000 */
[----:B------:R-:W-:Y:S02]  /*c8b0*/  FADD.FTZ R26, R26, R101 ;  /* 0x000000651a1a7221 */ /* 0x000fe40000010000 */
[----:B------:R-:W-:Y:S01]  /*c8c0*/  MUFU.EX2 R27, R27 ;  /* 0x0000001b001b7308 */ /* 0x000fe20000000800 */
[----:B---3--:R-:W-:-:S07]  /*c8d0*/  F2FP.F16.F32.PACK_AB R78, R22, R21 ;  /* 0x00000015164e723e */ /* 0x008fce00000000ff */
        /* <DEDUP_REMOVED lines=8> */
[----:B------:R-:W-:Y:S02]  /*c960*/  FADD.FTZ R27, R30, R27 ;  /* 0x0000001b1e1b7221 */ /* 0x000fe40000010000 */
        /* <DEDUP_REMOVED lines=11> */
[----:B------:R-:W-:Y:S01]  /*ca20*/  MUFU.EX2 R65, R65 ;  /* 0x0000004100417308 */ /* 0x000fe20000000800 */
[----:B------:R-:W-:Y:S01]  /*ca30*/  HMMA.16816.F32 R76, R76, R6, R16 ;  /* 0x000000064c4c723c */ /* 0x000fe20000001810 */
[----:B------:R-:W2:Y:S01]  /*ca40*/  LDSM.16.MT88.4 R16, [R132+0x4400] ;  /* 0x004400008410783b */ /* 0x000ea20000004200 */
[----:B-1----:R-:W-:-:S02]  /*ca50*/  F2FP.F16.F32.PACK_AB R4, R25, R62 ;  /* 0x0000003e1904723e */ /* 0x002fc400000000ff */
[----:B----4-:R-:W-:-:S03]  /*ca60*/  F2FP.F16.F32.PACK_AB R5, R61, R42 ;  /* 0x0000002a3d05723e */ /* 0x010fc600000000ff */
[----:B------:R-:W1:Y:S01]  /*ca70*/  MUFU.EX2 R38, R38 ;  /* 0x0000002600267308 */ /* 0x000e620000000800 */
[----:B------:R-:W-:Y:S01]  /*ca80*/  FADD.FTZ R42, R42, R27 ;  /* 0x0000001b2a2a7221 */ /* 0x000fe20000010000 */
[----:B------:R-:W-:Y:S02]  /*ca90*/  F2FP.F16.F32.PACK_AB R6, R60, R31 ;  /* 0x0000001f3c06723e */ /* 0x000fe400000000ff */
[----:B-----5:R-:W-:Y:S01]  /*caa0*/  F2FP.F16.F32.PACK_AB R7, R50, R67 ;  /* 0x000000433207723e */ /* 0x020fe200000000ff */
[----:B------:R-:W-:-:S03]  /*cab0*/  FADD.FTZ R42, R61, R42 ;  /* 0x0000002a3d2a7221 */ /* 0x000fc60000010000 */
[----:B------:R-:W-:Y:S01]  /*cac0*/  MUFU.EX2 R28, R28 ;  /* 0x0000001c001c7308 */ /* 0x000fe20000000800 */
[----:B------:R-:W-:Y:S02]  /*cad0*/  FADD.FTZ R67, R67, R42 ;  /* 0x0000002a43437221 */ /* 0x000fe40000010000 */
[----:B---3--:R-:W-:Y:S02]  /*cae0*/  HMMA.16816.F32 R80, R4, R8, R80 ;  /* 0x000000080450723c */ /* 0x008fe40000001850 */
[----:B------:R-:W-:-:S03]  /*caf0*/  FADD.FTZ R67, R50, R67 ;  /* 0x0000004332437221 */ /* 0x000fc60000010000 */
[----:B------:R-:W3:Y:S01]  /*cb00*/  MUFU.EX2 R29, R29 ;  /* 0x0000001d001d7308 */ /* 0x000ee20000000800 */
[C---:B------:R-:W-:Y:S01]  /*cb10*/  HMMA.16816.F32 R76, R4.reuse, R10, R76 ;  /* 0x0000000a044c723c */ /* 0x040fe2000000184c */
[----:B------:R-:W-:Y:S06]  /*cb20*/  LDSM.16.MT88.4 R8, [R132+0x4800] ;  /* 0x004800008408783b */ /* 0x000fec0000004200 */
[----:B------:R-:W-:Y:S01]  /*cb30*/  MUFU.EX2 R46, R46 ;  /* 0x0000002e002e7308 */ /* 0x000fe20000000800 */
[C---:B--2---:R-:W-:Y:S07]  /*cb40*/  HMMA.16816.F32 R68, R4.reuse, R12, R68 ;  /* 0x0000000c0444723c */ /* 0x044fee0000001844 */
[----:B------:R-:W2:Y:S01]  /*cb50*/  MUFU.EX2 R53, R53 ;  /* 0x0000003500357308 */ /* 0x000ea20000000800 */
[----:B------:R-:W-:Y:S01]  /*cb60*/  HMMA.16816.F32 R72, R4, R14, R72 ;  /* 0x0000000e0448723c */ /* 0x000fe20000001848 */
[----:B------:R-:W4:Y:S06]  /*cb70*/  LDSM.16.MT88.4 R12, [R131+0x4400] ;  /* 0x00440000830c783b */ /* 0x000f2c0000004200 */
[----:B------:R-:W-:Y:S01]  /*cb80*/  MUFU.EX2 R23, R23 ;  /* 0x0000001700177308 */ /* 0x000fe20000000800 */
[----:B-1----:R-:W-:-:S02]  /*cb90*/  F2FP.F16.F32.PACK_AB R4, R38, R65 ;  /* 0x000000412604723e */ /* 0x002fc400000000ff */
[----:B---3--:R-:W-:Y:S02]  /*cba0*/  F2FP.F16.F32.PACK_AB R6, R29, R28 ;  /* 0x0000001c1d06723e */ /* 0x008fe400000000ff */
[----:B------:R-:W-:-:S03]  /*cbb0*/  F2FP.F16.F32.PACK_AB R7, R49, R48 ;  /* 0x000000303107723e */ /* 0x000fc600000000ff */
[----:B------:R-:W1:Y:S01]  /*cbc0*/  MUFU.EX2 R24, R24 ;  /* 0x0000001800187308 */ /* 0x000e620000000800 */
        /* <DEDUP_REMOVED lines=8> */
[----:B------:R-:W-:Y:S01]  /*cc50*/  MUFU.EX2 R57, R57 ;  /* 0x0000003900397308 */ /* 0x000fe20000000800 */
[----:B------:R-:W2:Y:S07]  /*cc60*/  LDSM.16.MT88.4 R16, [R131+0x4800] ;  /* 0x004800008310783b */ /* 0x000eae0000004200 */
[----:B------:R-:W3:Y:S01]  /*cc70*/  MUFU.EX2 R44, R44 ;  /* 0x0000002c002c7308 */ /* 0x000ee20000000800 */
[C---:B----4-:R-:W-:Y:S07]  /*cc80*/  HMMA.16816.F32 R80, R4.reuse, R12, R80 ;  /* 0x0000000c0450723c */ /* 0x050fee0000001850 */
[----:B------:R-:W-:Y:S01]  /*cc90*/  MUFU.EX2 R2, R2 ;  /* 0x0000000200027308 */ /* 0x000fe20000000800 */
[----:B------:R-:W-:Y:S01]  /*cca0*/  HMMA.16816.F32 R76, R4, R14, R76 ;  /* 0x0000000e044c723c */ /* 0x000fe2000000184c */
[----:B------:R-:W4:Y:S06]  /*ccb0*/  LDSM.16.MT88.4 R12, [R132+0x4c00] ;  /* 0x004c0000840c783b */ /* 0x000f2c0000004200 */
[----:B------:R-:W5:Y:S01]  /*ccc0*/  MUFU.EX2 R59, R59 ;  /* 0x0000003b003b7308 */ /* 0x000f620000000800 */
[----:B-1----:R-:W-:-:S02]  /*ccd0*/  F2FP.F16.F32.PACK_AB R4, R24, R23 ;  /* 0x000000171804723e */ /* 0x002fc400000000ff */
[----:B---3--:R-:W-:Y:S02]  /*cce0*/  F2FP.F16.F32.PACK_AB R5, R39, R44 ;  /* 0x0000002c2705723e */ /* 0x008fe400000000ff */
[----:B------:R-:W-:Y:S02]  /*ccf0*/  F2FP.F16.F32.PACK_AB R6, R57, R20 ;  /* 0x000000143906723e */ /* 0x000fe400000000ff */
[----:B------:R-:W-:Y:S01]  /*cd00*/  F2FP.F16.F32.PACK_AB R7, R0, R37 ;  /* 0x000000250007723e */ /* 0x000fe200000000ff */
[----:B------:R-:W-:Y:S06]  /*cd10*/  MUFU.EX2 R41, R41 ;  /* 0x0000002900297308 */ /* 0x000fec0000000800 */
[C---:B------:R-:W-:Y:S02]  /*cd20*/  HMMA.16816.F32 R68, R4.reuse, R8, R68 ;  /* 0x000000080444723c */ /* 0x040fe40000001844 */
[----:B------:R-:W1:Y:S04]  /*cd30*/  MUFU.EX2 R40, R40 ;  /* 0x0000002800287308 */ /* 0x000e680000000800 */
[----:B------:R-:W-:Y:S01]  /*cd40*/  HMMA.16816.F32 R72, R4, R10, R72 ;  /* 0x0000000a0448723c */ /* 0x000fe20000001848 */
[----:B------:R-:W-:-:S03]  /*cd50*/  FADD.FTZ R9, R21, R26 ;  /* 0x0000001a15097221 */ /* 0x000fc60000010000 */
[----:B------:R-:W-:Y:S01]  /*cd60*/  MUFU.EX2 R33, R33 ;  /* 0x0000002100217308 */ /* 0x000fe20000000800 */
[----:B------:R-:W-:Y:S01]  /*cd70*/  FADD.FTZ R9, R22, R9 ;  /* 0x0000000916097221 */ /* 0x000fe20000010000 */
[C---:B--2---:R-:W-:Y:S03]  /*cd80*/  HMMA.16816.F32 R80, R4.reuse, R16, R80 ;  /* 0x000000100450723c */ /* 0x044fe60000001850 */
[----:B------:R-:W-:Y:S02]  /*cd90*/  FADD.FTZ R22, R62, R9 ;  /* 0x000000093e167221 */ /* 0x000fe40000010000 */
[----:B------:R-:W2:Y:S01]  /*cda0*/  LDSM.16.MT88.4 R8, [R131+0x4c00] ;  /* 0x004c00008308783b */ /* 0x000ea20000004200 */
[----:B------:R-:W3:Y:S01]  /*cdb0*/  MUFU.EX2 R52, R52 ;  /* 0x0000003400347308 */ /* 0x000ee20000000800 */
[----:B------:R-:W-:Y:S01]  /*cdc0*/  FADD.FTZ R22, R25, R22 ;  /* 0x0000001619167221 */ /* 0x000fe20000010000 */
[----:B------:R-:W-:Y:S03]  /*cdd0*/  HMMA.16816.F32 R76, R4, R18, R76 ;  /* 0x00000012044c723c */ /* 0x000fe6000000184c */
[----:B------:R-:W-:-:S03]  /*cde0*/  FADD.FTZ R31, R31, R22 ;  /* 0x000000161f1f7221 */ /* 0x000fc60000010000 */
[----:B------:R-:W-:Y:S01]  /*cdf0*/  MUFU.EX2 R21, R35 ;  /* 0x0000002300157308 */ /* 0x000fe20000000800 */
[----:B------:R-:W-:Y:S01]  /*ce00*/  FADD.FTZ R60, R60, R31 ;  /* 0x0000001f3c3c7221 */ /* 0x000fe20000010000 */
[----:B-----5:R-:W-:Y:S02]  /*ce10*/  F2FP.F16.F32.PACK_AB R4, R59, R2 ;  /* 0x000000023b04723e */ /* 0x020fe400000000ff */
[----:B-1----:R-:W-:Y:S01]  /*ce20*/  F2FP.F16.F32.PACK_AB R6, R40, R41 ;  /* 0x000000292806723e */ /* 0x002fe200000000ff */
[----:B------:R-:W-:-:S03]  /*ce30*/  FADD.FTZ R17, R65, R60 ;  /* 0x0000003c41117221 */ /* 0x000fc60000010000 */
[----:B------:R-:W1:Y:S01]  /*ce40*/  MUFU.EX2 R152, R152 ;  /* 0x0000009800987308 */ /* 0x000e620000000800 */
[----:B---3--:R-:W-:Y:S01]  /*ce50*/  F2FP.F16.F32.PACK_AB R5, R52, R33 ;  /* 0x000000213405723e */ /* 0x008fe200000000ff */
[----:B------:R-:W-:Y:S01]  /*ce60*/  FADD.FTZ R17, R38, R17 ;  /* 0x0000001126117221 */ /* 0x000fe20000010000 */
[----:B-1----:R-:W-:-:S07]  /*ce70*/  F2FP.F16.F32.PACK_AB R7, R152, R21 ;  /* 0x000000159807723e */ /* 0x002fce00000000ff */
[C---:B----4-:R-:W-:Y:S06]  /*ce80*/  HMMA.16816.F32 R68, R4.reuse, R12, R68 ;  /* 0x0000000c0444723c */ /* 0x050fec0000001844 */
        /* <DEDUP_REMOVED lines=23> */
.L_x_5005:
        /* <DEDUP_REMOVED lines=16> */
.L_x_5015:
        /* <DEDUP_REMOVED lines=67> */
.L_x_5012:
        /* <DEDUP_REMOVED lines=138> */
.L_x_5014:
        /* <DEDUP_REMOVED lines=16> */
.L_x_5013:
        /* <DEDUP_REMOVED lines=85> */
[----:B------:R-:W-:Y:S01]  /*e420*/  FSEL R87, R87, RZ, P0 ;  /* 0x000000ff57577208 */ /* 0x000fe20000000000 */
        /* <DEDUP_REMOVED lines=16> */
[----:B------:R-:W-:Y:S03]  /*e530*/  FMUL.FTZ R79, R3, R79 ;  /* 0x0000004f034f7220 */ /* 0x000fe60000410000 */
[----:B------:R-:W2:Y:S01]  /*e540*/  MUFU.EX2 R113, R113 ;  /* 0x0000007100717308 */ /* 0x000ea20000000800 */
[C---:B---3--:R-:W-:Y:S01]  /*e550*/  FMUL.FTZ R68, R84.reuse, R68 ;  /* 0x0000004454447220 */ /* 0x048fe20000410000 */
[C---:B------:R-:W-:Y:S01]  /*e560*/  FMUL.FTZ R69, R84.reuse, R69 ;  /* 0x0000004554457220 */ /* 0x040fe20000410000 */
[C---:B------:R-:W-:Y:S01]  /*e570*/  FMUL.FTZ R72, R84.reuse, R72 ;  /* 0x0000004854487220 */ /* 0x040fe20000410000 */
[C---:B------:R-:W-:Y:S01]  /*e580*/  FMUL.FTZ R73, R84.reuse, R73 ;  /* 0x0000004954497220 */ /* 0x040fe20000410000 */
[C---:B------:R-:W-:Y:S01]  /*e590*/  FMUL.FTZ R76, R84.reuse, R76 ;  /* 0x0000004c544c7220 */ /* 0x040fe20000410000 */
[----:B------:R-:W-:Y:S01]  /*e5a0*/  FMUL.FTZ R77, R84, R77 ;  /* 0x0000004d544d7220 */ /* 0x000fe20000410000 */
[--C-:B------:R-:W-:Y:S03]  /*e5b0*/  FFMA.FTZ R156, R11, UR4, -R87.reuse ;  /* 0x000000040b9c7c23 */ /* 0x100fe60008010857 */
[----:B------:R-:W3:Y:S01]  /*e5c0*/  MUFU.EX2 R110, R110 ;  /* 0x0000006e006e7308 */ /* 0x000ee20000000800 */
[--C-:B------:R-:W-:Y:S01]  /*e5d0*/  FFMA.FTZ R99, R33, UR4, -R96.reuse ;  /* 0x0000000421637c23 */ /* 0x100fe20008010860 */
[--C-:B------:R-:W-:Y:S01]  /*e5e0*/  FFMA.FTZ R33, R39, UR4, -R87.reuse ;  /* 0x0000000427217c23 */ /* 0x100fe20008010857 */
[----:B------:R-:W-:Y:S01]  /*e5f0*/  FMUL.FTZ R39, R3, R83 ;  /* 0x0000005303277220 */ /* 0x000fe20000410000 */
[--C-:B------:R-:W-:Y:S01]  /*e600*/  FFMA.FTZ R101, R34, UR4, -R87.reuse ;  /* 0x0000000422657c23 */ /* 0x100fe20008010857 */
[--C-:B------:R-:W-:Y:S01]  /*e610*/  FFMA.FTZ R34, R36, UR4, -R96.reuse ;  /* 0x0000000424227c23 */ /* 0x100fe20008010860 */
[C---:B------:R-:W-:Y:S01]  /*e620*/  FMUL.FTZ R36, R84.reuse, R80 ;  /* 0x0000005054247220 */ /* 0x040fe20000410000 */
[----:B------:R-:W-:Y:S03]  /*e630*/  FFMA.FTZ R104, R35, UR4, -R87 ;  /* 0x0000000423687c23 */ /* 0x000fe60008010857 */
[----:B------:R-:W4:Y:S01]  /*e640*/  MUFU.EX2 R115, R115 ;  /* 0x0000007300737308 */ /* 0x000f220000000800 */
[----:B--2---:R-:W-:Y:S01]  /*e650*/  F2FP.F16.F32.PACK_AB R88, R113, R159 ;  /* 0x0000009f7158723e */ /* 0x004fe200000000ff */
[--C-:B------:R-:W-:Y:S01]  /*e660*/  FFMA.FTZ R35, R37, UR4, -R96.reuse ;  /* 0x0000000425237c23 */ /* 0x100fe20008010860 */
[C---:B------:R-:W-:Y:S01]  /*e670*/  FMUL.FTZ R37, R84.reuse, R81 ;  /* 0x0000005154257220 */ /* 0x040fe20000410000 */
[----:B------:R-:W-:Y:S01]  /*e680*/  FFMA.FTZ R159, R84, R151, R159 ;  /* 0x00000097549f7223 */ /* 0x000fe2000001009f */
[----:B------:R-:W-:Y:S01]  /*e690*/  LDSM.16.MT88.4 R80, [R132+0x3400] ;  /* 0x003400008450783b */ /* 0x000fe20000004200 */
[----:B------:R-:W-:Y:S01]  /*e6a0*/  FFMA.FTZ R84, R44, UR4, -R96 ;  /* 0x000000042c547c23 */ /* 0x000fe20008010860 */
[--C-:B------:R-:W-:Y:S03]  /*e6b0*/  FFMA.FTZ R151, R47, UR4, -R87.reuse ;  /* 0x000000042f977c23 */ /* 0x100fe60008010857 */
[----:B------:R-:W-:Y:S01]  /*e6c0*/  MUFU.EX2 R112, R112 ;  /* 0x0000007000707308 */ /* 0x000fe20000000800 */
[----:B---3--:R-:W-:Y:S01]  /*e6d0*/  FFMA.FTZ R152, R3, R152, R110 ;  /* 0x0000009803987223 */ /* 0x008fe2000001006e */
        /* <DEDUP_REMOVED lines=9> */
[----:B------:R-:W-:Y:S01]  /*e770*/  FFMA.FTZ R109, R23, UR4, -R87 ;  /* 0x00000004176d7c23 */ /* 0x000fe20008010857 */
[----:B------:R-:W-:Y:S01]  /*e780*/  FADD.FTZ R159, R113, R159 ;  /* 0x0000009f719f7221 */ /* 0x000fe20000010000 */
        /* <DEDUP_REMOVED lines=20> */
[----:B------:R-:W-:Y:S01]  /*e8d0*/  ISETP.GT.AND P0, PT, R146, R137, PT ;  /* 0x000000899200720c */ /* 0x000fe20003f04270 */
[--C-:B------:R-:W-:Y:S01]  /*e8e0*/  FFMA.FTZ R66, R66, UR4, -R87.reuse ;  /* 0x0000000442427c23 */ /* 0x100fe20008010857 */
[----:B------:R-:W-:Y:S02]  /*e8f0*/  MOV R3, R0 ;  /* 0x0000000000037202 */ /* 0x000fe40000000f00 */
[----:B------:R-:W-:Y:S05]  /*e900*/  MOV R85, R2 ;  /* 0x0000000200557202 */ /* 0x000fea0000000f00 */
[----:B------:R-:W2:Y:S01]  /*e910*/  MUFU.EX2 R122, R122 ;  /* 0x0000007a007a7308 */ /* 0x000ea20000000800 */
[----:B---3--:R-:W-:Y:S09]  /*e920*/  F2FP.F16.F32.PACK_AB R91, R156, R157 ;  /* 0x0000009d9c5b723e */ /* 0x008ff200000000ff */
[----:B------:R-:W-:Y:S01]  /*e930*/  MUFU.EX2 R154, R154 ;  /* 0x0000009a009a7308 */ /* 0x000fe20000000800 */
[C---:B-1----:R-:W-:Y:S06]  /*e940*/  HMMA.16816.F32 R68, R88.reuse, R92, R68 ;  /* 0x0000005c5844723c */ /* 0x042fec0000001844 */
[C---:B------:R-:W-:Y:S03]  /*e950*/  HMMA.16816.F32 R72, R88.reuse, R94, R72 ;  /* 0x0000005e5848723c */ /* 0x040fe60000001848 */
[----:B------:R-:W1:Y:S01]  /*e960*/  MUFU.EX2 R121, R121 ;  /* 0x0000007900797308 */ /* 0x000e620000000800 */
[----:B------:R-:W3:Y:S01]  /*e970*/  LDSM.16.MT88.4 R92, [R131+0x3000] ;  /* 0x00300000835c783b */ /* 0x000ee20000004200 */
[----:B--2---:R-:W-:Y:S08]  /*e980*/  F2FP.F16.F32.PACK_AB R40, R122, R153 ;  /* 0x000000997a28723e */ /* 0x004ff000000000ff */
[----:B------:R-:W-:Y:S10]  /*e990*/  MUFU.EX2 R123, R123 ;  /* 0x0000007b007b7308 */ /* 0x000ff40000000800 */
[----:B------:R-:W2:Y:S10]  /*e9a0*/  MUFU.EX2 R118, R118 ;  /* 0x0000007600767308 */ /* 0x000eb40000000800 */
[----:B------:R-:W-:Y:S10]  /*e9b0*/  MUFU.EX2 R119, R119 ;  /* 0x0000007700777308 */ /* 0x000ff40000000800 */
[----:B------:R-:W4:Y:S10]  /*e9c0*/  MUFU.EX2 R120, R120 ;  /* 0x0000007800787308 */ /* 0x000f340000000800 */
[----:B------:R-:W-:Y:S01]  /*e9d0*/  MUFU.EX2 R117, R117 ;  /* 0x0000007500757308 */ /* 0x000fe20000000800 */
[C---:B---3--:R-:W-:Y:S06]  /*e9e0*/  HMMA.16816.F32 R36, R88.reuse, R92, R36 ;  /* 0x0000005c5824723c */ /* 0x048fec0000001824 */
[----:B------:R-:W-:Y:S03]  /*e9f0*/  HMMA.16816.F32 R76, R88, R94, R76 ;  /* 0x0000005e584c723c */ /* 0x000fe6000000184c */
[----:B------:R-:W3:Y:S01]  /*ea00*/  MUFU.EX2 R114, R114 ;  /* 0x0000007200727308 */ /* 0x000ee20000000800 */
[----:B------:R-:W5:Y:S01]  /*ea10*/  LDSM.16.MT88.4 R88, [R131+0x3400] ;  /* 0x003400008358783b */ /* 0x000f620000004200 */
[--C-:B------:R-:W-:Y:S01]  /*ea20*/  FFMA.FTZ R92, R41, UR4, -R96.reuse ;  /* 0x00000004295c7c23 */ /* 0x100fe20008010860 */
[----:B-1----:R-:W-:Y:S01]  /*ea30*/  F2FP.F16.F32.PACK_AB R41, R121, R154 ;  /* 0x0000009a7929723e */ /* 0x002fe200000000ff */
[----:B------:R-:W-:Y:S01]  /*ea40*/  FFMA.FTZ R95, R45, UR4, -R96 ;  /* 0x000000042d5f7c23 */ /* 0x000fe20008010860 */
[--C-:B------:R-:W-:Y:S05]  /*ea50*/  FFMA.FTZ R93, R42, UR4, -R87.reuse ;  /* 0x000000042a5d7c23 */ /* 0x100fea0008010857 */
[----:B------:R-:W-:Y:S01]  /*ea60*/  MUFU.EX2 R116, R116 ;  /* 0x0000007400747308 */ /* 0x000fe20000000800 */
[----:B------:R-:W1:Y:S01]  /*ea70*/  LDSM.16.MT88.4 R44, [R132+0x3800] ;  /* 0x00380000842c783b */ /* 0x000e620000004200 */
[----:B--2---:R-:W-:Y:S01]  /*ea80*/  F2FP.F16.F32.PACK_AB R42, R118, R123 ;  /* 0x0000007b762a723e */ /* 0x004fe200000000ff */
[----:B------:R-:W-:Y:S01]  /*ea90*/  FFMA.FTZ R94, R43, UR4, -R87 ;  /* 0x000000042b5e7c23 */ /* 0x000fe20008010857 */
[----:B----4-:R-:W-:Y:S06]  /*eaa0*/  F2FP.F16.F32.PACK_AB R43, R120, R119 ;  /* 0x00000077782b723e */ /* 0x010fec00000000ff */
[----:B------:R-:W2:Y:S01]  /*eab0*/  MUFU.EX2 R109, R109 ;  /* 0x0000006d006d7308 */ /* 0x000ea20000000800 */
[C---:B------:R-:W-:Y:S09]  /*eac0*/  HMMA.16816.F32 R68, R40.reuse, R80, R68 ;  /* 0x000000502844723c */ /* 0x040ff20000001844 */
[----:B------:R-:W-:Y:S01]  /*ead0*/  MUFU.EX2 R105, R105 ;  /* 0x0000006900697308 */ /* 0x000fe20000000800 */
[C---:B------:R-:W-:Y:S03]  /*eae0*/  HMMA.16816.F32 R72, R40.reuse, R82, R72 ;  /* 0x000000522848723c */ /* 0x040fe60000001848 */
[----:B------:R-:W-:Y:S01]  /*eaf0*/  FADD.FTZ R80, R115, R152 ;  /* 0x0000009873507221 */ /* 0x000fe20000010000 */
[----:B------:R-:W-:Y:S05]  /*eb00*/  FFMA.FTZ R115, R48, UR4, -R96 ;  /* 0x0000000430737c23 */ /* 0x000fea0008010860 */
[----:B------:R-:W4:Y:S02]  /*eb10*/  MUFU.EX2 R100, R100 ;  /* 0x0000006400647308 */ /* 0x000f240000000800 */
[----:B------:R-:W-:Y:S01]  /*eb20*/  FADD.FTZ R152, R112, R159 ;  /* 0x0000009f70987221 */ /* 0x000fe20000010000 */
[----:B------:R-:W-:Y:S02]  /*eb30*/  FADD.FTZ R157, R157, R80 ;  /* 0x000000509d9d7221 */ /* 0x000fe40000010000 */
[----:B------:R-:W1:Y:S05]  /*eb40*/  LDSM.16.MT88.4 R80, [R131+0x3800] ;  /* 0x003800008350783b */ /* 0x000e6a0000004200 */
[----:B------:R-:W-:Y:S01]  /*eb50*/  MUFU.EX2 R108, R108 ;  /* 0x0000006c006c7308 */ /* 0x000fe20000000800 */
[C---:B-----5:R-:W-:Y:S03]  /*eb60*/  HMMA.16816.F32 R36, R40.reuse, R88, R36 ;  /* 0x000000582824723c */ /* 0x060fe60000001824 */
[----:B------:R-:W-:Y:S03]  /*eb70*/  FADD.FTZ R157, R156, R157 ;  /* 0x0000009d9c9d7221 */ /* 0x000fe60000010000 */
[----:B------:R-:W-:Y:S03]  /*eb80*/  HMMA.16816.F32 R76, R40, R90, R76 ;  /* 0x0000005a284c723c */ /* 0x000fe6000000184c */
[----:B------:R-:W5:Y:S02]  /*eb90*/  MUFU.EX2 R103, R103 ;  /* 0x0000006700677308 */ /* 0x000f640000000800 */
[--C-:B------:R-:W-:Y:S01]  /*eba0*/  FFMA.FTZ R89, R50, UR4, -R87.reuse ;  /* 0x0000000432597c23 */ /* 0x100fe20008010857 */
[----:B------:R-:W-:Y:S01]  /*ebb0*/  FFMA.FTZ R88, R51, UR4, -R87 ;  /* 0x0000000433587c23 */ /* 0x000fe20008010857 */
[----:B------:R-:W-:Y:S01]  /*ebc0*/  FFMA.FTZ R91, R53, UR4, -R96 ;  /* 0x00000004355b7c23 */ /* 0x000fe20008010860 */
[----:B------:R-:W1:Y:S05]  /*ebd0*/  LDSM.16.MT88.4 R48, [R132+0x3c00] ;  /* 0x003c00008430783b */ /* 0x000e6a0000004200 */
[----:B------:R1:W-:Y:S01]  /*ebe0*/  MUFU.EX2 R113, R151 ;  /* 0x0000009700717308 */ /* 0x0003e20000000800 */
[----:B---3--:R-:W-:Y:S01]  /*ebf0*/  F2FP.F16.F32.PACK_AB R40, R114, R117 ;  /* 0x000000757228723e */ /* 0x008fe200000000ff */
[----:B------:R-:W-:Y:S01]  /*ec00*/  FADD.FTZ R154, R154, R157 ;  /* 0x0000009d9a9a7221 */ /* 0x000fe20000010000 */
[----:B--2---:R-:W-:Y:S02]  /*ec10*/  F2FP.F16.F32.PACK_AB R41, R109, R116 ;  /* 0x000000746d29723e */ /* 0x004fe400000000ff */
[----:B----4-:R-:W-:Y:S01]  /*ec20*/  F2FP.F16.F32.PACK_AB R42, R100, R105 ;  /* 0x00000069642a723e */ /* 0x010fe200000000ff */
[----:B------:R-:W-:Y:S04]  /*ec30*/  FADD.FTZ R154, R121, R154 ;  /* 0x0000009a799a7221 */ /* 0x000fe80000010000 */
[----:B------:R-:W-:Y:S01]  /*ec40*/  MUFU.EX2 R98, R98 ;  /* 0x0000006200627308 */ /* 0x000fe20000000800 */
[----:B-----5:R-:W-:Y:S09]  /*ec50*/  F2FP.F16.F32.PACK_AB R43, R103, R108 ;  /* 0x0000006c672b723e */ /* 0x020ff200000000ff */
[----:B------:R-:W2:Y:S01]  /*ec60*/  MUFU.EX2 R97, R97 ;  /* 0x0000006100617308 */ /* 0x000ea20000000800 */
[C---:B-1----:R-:W-:Y:S03]  /*ec70*/  HMMA.16816.F32 R68, R40.reuse, R44, R68 ;  /* 0x0000002c2844723c */ /* 0x042fe60000001844 */
[----:B------:R-:W-:Y:S01]  /*ec80*/  FFMA.FTZ R151, R52, UR4, -R96 ;  /* 0x0000000434977c23 */ /* 0x000fe20008010860 */
[----:B------:R-:W-:Y:S01]  /*ec90*/  FADD.FTZ R52, R155, R152 ;  /* 0x000000989b347221 */ /* 0x000fe20000010000 */
[--C-:B------:R-:W-:Y:S01]  /*eca0*/  FFMA.FTZ R152, R54, UR4, -R87.reuse ;  /* 0x0000000436987c23 */ /* 0x100fe20008010857 */
[C---:B------:R-:W-:Y:S03]  /*ecb0*/  HMMA.16816.F32 R72, R40.reuse, R46, R72 ;  /* 0x0000002e2848723c */ /* 0x040fe60000001848 */
[----:B------:R1:W-:Y:S01]  /*ecc0*/  MUFU.EX2 R90, R151 ;  /* 0x00000097005a7308 */ /* 0x0003e20000000800 */
[----:B------:R-:W3:Y:S01]  /*ecd0*/  LDSM.16.MT88.4 R44, [R131+0x3c00] ;  /* 0x003c0000832c783b */ /* 0x000ee20000004200 */
[----:B------:R-:W-:Y:S01]  /*ece0*/  FFMA.FTZ R155, R57, UR4, -R96 ;  /* 0x00000004399b7c23 */ /* 0x000fe20008010860 */
[C---:B------:R-:W-:Y:S07]  /*ecf0*/  HMMA.16816.F32 R36, R40.reuse, R80, R36 ;  /* 0x000000502824723c */ /* 0x040fee0000001824 */
[----:B------:R-:W-:Y:S01]  /*ed00*/  MUFU.EX2 R107, R107 ;  /* 0x0000006b006b7308 */ /* 0x000fe20000000800 */
[----:B------:R-:W-:Y:S09]  /*ed10*/  HMMA.16816.F32 R76, R40, R82, R76 ;  /* 0x00000052284c723c */ /* 0x000ff2000000184c */
[----:B------:R-:W4:Y:S02]  /*ed20*/  MUFU.EX2 R86, R86 ;  /* 0x0000005600567308 */ /* 0x000f240000000800 */
[----:B-1----:R-:W-:Y:S01]  /*ed30*/  FFMA.FTZ R151, R55, UR4, -R87 ;  /* 0x0000000437977c23 */ /* 0x002fe20008010857 */
[----:B------:R-:W-:Y:S01]  /*ed40*/  FADD.FTZ R81, R153, R52 ;  /* 0x0000003499517221 */ /* 0x000fe20000010000 */
[----:B--2---:R-:W-:Y:S01]  /*ed50*/  F2FP.F16.F32.PACK_AB R40, R97, R98 ;  /* 0x000000626128723e */ /* 0x004fe200000000ff */
[----:B------:R-:W1:Y:S01]  /*ed60*/  LDSM.16.MT88.4 R52, [R132+0x4000] ;  /* 0x004000008434783b */ /* 0x000e620000004200 */
[----:B------:R-:W-:Y:S01]  /*ed70*/  FFMA.FTZ R153, R56, UR4, -R96 ;  /* 0x0000000438997c23 */ /* 0x000fe20008010860 */
[----:B------:R-:W-:Y:S03]  /*ed80*/  FADD.FTZ R56, R122, R81 ;  /* 0x000000517a387221 */ /* 0x000fe60000010000 */
[----:B------:R-:W-:Y:S01]  /*ed90*/  MUFU.EX2 R102, R102 ;  /* 0x0000006600667308 */ /* 0x000fe20000000800 */
[----:B------:R-:W-:Y:S02]  /*eda0*/  FADD.FTZ R123, R123, R56 ;  /* 0x000000387b7b7221 */ /* 0x000fe40000010000 */
[----:B------:R-:W2:Y:S07]  /*edb0*/  LDSM.16.MT88.4 R80, [R131+0x4000] ;  /* 0x004000008350783b */ /* 0x000eae0000004200 */
[----:B------:R-:W5:Y:S01]  /*edc0*/  MUFU.EX2 R99, R99 ;  /* 0x0000006300637308 */ /* 0x000f620000000800 */
[----:B----4-:R-:W-:Y:S09]  /*edd0*/  F2FP.F16.F32.PACK_AB R41, R86, R107 ;  /* 0x0000006b5629723e */ /* 0x010ff200000000ff */
[----:B------:R-:W-:Y:S10]  /*ede0*/  MUFU.EX2 R101, R101 ;  /* 0x0000006500657308 */ /* 0x000ff40000000800 */
[----:B------:R-:W4:Y:S01]  /*edf0*/  MUFU.EX2 R104, R104 ;  /* 0x0000006800687308 */ /* 0x000f220000000800 */
[----:B-----5:R-:W-:Y:S09]  /*ee00*/  F2FP.F16.F32.PACK_AB R42, R99, R102 ;  /* 0x00000066632a723e */ /* 0x020ff200000000ff */
[----:B------:R-:W-:Y:S10]  /*ee10*/  MUFU.EX2 R34, R34 ;  /* 0x0000002200227308 */ /* 0x000ff40000000800 */
[----:B------:R-:W5:Y:S01]  /*ee20*/  MUFU.EX2 R35, R35 ;  /* 0x0000002300237308 */ /* 0x000f620000000800 */
[----:B----4-:R-:W-:Y:S09]  /*ee30*/  F2FP.F16.F32.PACK_AB R43, R104, R101 ;  /* 0x00000065682b723e */ /* 0x010ff200000000ff */
[----:B------:R-:W-:Y:S01]  /*ee40*/  MUFU.EX2 R106, R106 ;  /* 0x0000006a006a7308 */ /* 0x000fe20000000800 */
[C---:B------:R-:W-:Y:S06]  /*ee50*/  HMMA.16816.F32 R68, R40.reuse, R48, R68 ;  /* 0x000000302844723c */ /* 0x040fec0000001844 */
[C---:B------:R-:W-:Y:S03]  /*ee60*/  HMMA.16816.F32 R72, R40.reuse, R50, R72 ;  /* 0x000000322848723c */ /* 0x040fe60000001848 */
[----:B------:R-:W4:Y:S02]  /*ee70*/  MUFU.EX2 R33, R33 ;  /* 0x0000002100217308 */ /* 0x000f240000000800 */
[----:B------:R-:W-:Y:S01]  /*ee80*/  FADD.FTZ R49, R119, R154 ;  /* 0x0000009a77317221 */ /* 0x000fe20000010000 */
[C---:B---3--:R-:W-:Y:S07]  /*ee90*/  HMMA.16816.F32 R36, R40.reuse, R44, R36 ;  /* 0x0000002c2824723c */ /* 0x048fee0000001824 */
[----:B------:R-:W-:Y:S01]  /*eea0*/  MUFU.EX2 R111, R111 ;  /* 0x0000006f006f7308 */ /* 0x000fe20000000800 */
[----:B------:R-:W-:Y:S01]  /*eeb0*/  FFMA.FTZ R119, R58, UR4, -R87 ;  /* 0x000000043a777c23 */ /* 0x000fe20008010857 */
[----:B------:R-:W-:Y:S01]  /*eec0*/  HMMA.16816.F32 R76, R40, R46, R76 ;  /* 0x0000002e284c723c */ /* 0x000fe2000000184c */
[----:B------:R-:W-:Y:S07]  /*eed0*/  LDSM.16.MT88.4 R44, [R131+0x4400] ;  /* 0x00440000832c783b */ /* 0x000fee0000004200 */
[----:B------:R-:W3:Y:S03]  /*eee0*/  MUFU.EX2 R92, R92 ;  /* 0x0000005c005c7308 */ /* 0x000ee60000000800 */
[----:B------:R-:W-:Y:S01]  /*eef0*/  FADD.FTZ R48, R118, R123 ;  /* 0x0000007b76307221 */ /* 0x000fe20000010000 */
[----:B------:R-:W-:Y:S01]  /*ef00*/  FFMA.FTZ R42, R61, UR4, -R96 ;  /* 0x000000043d2a7c23 */ /* 0x000fe20008010860 */
[----:B------:R-:W-:Y:S02]  /*ef10*/  FADD.FTZ R49, R120, R49 ;  /* 0x0000003178317221 */ /* 0x000fe40000010000 */
[----:B------:R-:W-:Y:S01]  /*ef20*/  FADD.FTZ R51, R117, R48 ;  /* 0x0000003075337221 */ /* 0x000fe20000010000 */
[----:B------:R-:W-:Y:S02]  /*ef30*/  FFMA.FTZ R117, R59, UR4, -R87 ;  /* 0x000000043b757c23 */ /* 0x000fe40008010857 */
[----:B------:R-:W-:Y:S01]  /*ef40*/  MUFU.EX2 R93, R93 ;  /* 0x0000005d005d7308 */ /* 0x000fe20000000800 */
[----:B------:R-:W2:Y:S01]  /*ef50*/  LDSM.16.MT88.4 R56, [R132+0x4400] ;  /* 0x004400008438783b */ /* 0x000ea20000004200 */
[----:B-----5:R-:W-:Y:S01]  /*ef60*/  F2FP.F16.F32.PACK_AB R48, R35, R34 ;  /* 0x000000222330723e */ /* 0x020fe200000000ff */
[----:B------:R-:W-:Y:S01]  /*ef70*/  FADD.FTZ R116, R116, R49 ;  /* 0x0000003174747221 */ /* 0x000fe20000010000 */
[----:B----4-:R-:W-:Y:S01]  /*ef80*/  F2FP.F16.F32.PACK_AB R49, R33, R106 ;  /* 0x0000006a2131723e */ /* 0x010fe200000000ff */
[----:B------:R-:W-:Y:S01]  /*ef90*/  FADD.FTZ R114, R114, R51 ;  /* 0x0000003372727221 */ /* 0x000fe20000010000 */
        /* <DEDUP_REMOVED lines=13> */
[----:B------:R-:W3:Y:S01]  /*f070*/  MUFU.EX2 R95, R95 ;  /* 0x0000005f005f7308 */ /* 0x000ee20000000800 */
[----:B----4-:R-:W-:Y:S01]  /*f080*/  F2FP.F16.F32.PACK_AB R51, R94, R93 ;  /* 0x0000005d5e33723e */ /* 0x010fe200000000ff */
[----:B------:R-:W-:Y:S04]  /*f090*/  FADD.FTZ R102, R102, R61 ;  /* 0x0000003d66667221 */ /* 0x000fe80000010000 */
[----:B------:R-:W-:Y:S04]  /*f0a0*/  FADD.FTZ R99, R99, R102 ;  /* 0x0000006663637221 */ /* 0x000fe80000010000 */
[----:B------:R-:W4:Y:S01]  /*f0b0*/  MUFU.EX2 R110, R110 ;  /* 0x0000006e006e7308 */ /* 0x000f220000000800 */
[C---:B-1----:R-:W-:Y:S05]  /*f0c0*/  HMMA.16816.F32 R68, R48.reuse, R52, R68 ;  /* 0x000000343044723c */ /* 0x042fea0000001844 */
[----:B------:R-:W-:Y:S01]  /*f0d0*/  FADD.FTZ R34, R34, R99 ;  /* 0x0000006322227221 */ /* 0x000fe20000010000 */
[C---:B------:R-:W-:Y:S03]  /*f0e0*/  HMMA.16816.F32 R72, R48.reuse, R54, R72 ;  /* 0x000000363048723c */ /* 0x040fe60000001848 */
[----:B------:R-:W-:Y:S01]  /*f0f0*/  MUFU.EX2 R115, R115 ;  /* 0x0000007300737308 */ /* 0x000fe20000000800 */
[----:B------:R-:W1:Y:S01]  /*f100*/  LDSM.16.MT88.4 R52, [R132+0x4800] ;  /* 0x004800008434783b */ /* 0x000e620000004200 */
[----:B---3--:R-:W-:Y:S01]  /*f110*/  F2FP.F16.F32.PACK_AB R40, R95, R84 ;  /* 0x000000545f28723e */ /* 0x008fe200000000ff */
[C---:B--2---:R-:W-:Y:S07]  /*f120*/  HMMA.16816.F32 R36, R48.reuse, R80, R36 ;  /* 0x000000503024723c */ /* 0x044fee0000001824 */
[----:B------:R-:W-:Y:S01]  /*f130*/  MUFU.EX2 R112, R158 ;  /* 0x0000009e00707308 */ /* 0x000fe20000000800 */
[----:B----4-:R-:W-:Y:S01]  /*f140*/  F2FP.F16.F32.PACK_AB R41, R113, R110 ;  /* 0x0000006e7129723e */ /* 0x010fe200000000ff */
[----:B------:R-:W-:Y:S08]  /*f150*/  HMMA.16816.F32 R76, R48, R82, R76 ;  /* 0x00000052304c723c */ /* 0x000ff0000000184c */
[----:B------:R-:W-:Y:S03]  /*f160*/  MUFU.EX2 R89, R89 ;  /* 0x0000005900597308 */ /* 0x000fe60000000800 */
[----:B------:R-:W-:Y:S01]  /*f170*/  FADD.FTZ R34, R35, R34 ;  /* 0x0000002223227221 */ /* 0x000fe20000010000 */
[----:B------:R-:W-:Y:S01]  /*f180*/  FFMA.FTZ R49, R63, UR4, -R87 ;  /* 0x000000043f317c23 */ /* 0x000fe20008010857 */
[----:B------:R-:W-:Y:S01]  /*f190*/  FADD.FTZ R48, R86, R107 ;  /* 0x0000006b56307221 */ /* 0x000fe20000010000 */
[----:B------:R-:W-:Y:S03]  /*f1a0*/  FFMA.FTZ R87, R67, UR4, -R87 ;  /* 0x0000000443577c23 */ /* 0x000fe60008010857 */
[----:B------:R-:W-:Y:S01]  /*f1b0*/  FADD.FTZ R51, R101, R48 ;  /* 0x0000003065337221 */ /* 0x000fe20000010000 */
[----:B------:R-:W2:Y:S01]  /*f1c0*/  MUFU.EX2 R88, R88 ;  /* 0x0000005800587308 */ /* 0x000ea20000000800 */
[----:B------:R-:W-:Y:S02]  /*f1d0*/  FADD.FTZ R111, R111, R34 ;  /* 0x000000226f6f7221 */ /* 0x000fe40000010000 */
[----:B------:R-:W-:Y:S02]  /*f1e0*/  FADD.FTZ R51, R104, R51 ;  /* 0x0000003368337221 */ /* 0x000fe40000010000 */
[----:B------:R-:W-:Y:S02]  /*f1f0*/  FADD.FTZ R111, R92, R111 ;  /* 0x0000006f5c6f7221 */ /* 0x000fe40000010000 */
[----:B------:R-:W-:Y:S03]  /*f200*/  FADD.FTZ R106, R106, R51 ;  /* 0x000000336a6a7221 */ /* 0x000fe60000010000 */
[----:B------:R3:W-:Y:S01]  /*f210*/  MUFU.EX2 R100, R42 ;  /* 0x0000002a00647308 */ /* 0x0007e20000000800 */
[----:B------:R-:W-:Y:S09]  /*f220*/  FADD.FTZ R106, R33, R106 ;  /* 0x0000006a216a7221 */ /* 0x000ff20000010000 */
[----:B------:R4:W-:Y:S01]  /*f230*/  MUFU.EX2 R109, R60 ;  /* 0x0000003c006d7308 */ /* 0x0009e20000000800 */
[----:B--2---:R-:W-:Y:S09]  /*f240*/  F2FP.F16.F32.PACK_AB R43, R88, R89 ;  /* 0x00000059582b723e */ /* 0x004ff200000000ff */
[----:B------:R-:W2:Y:S01]  /*f250*/  MUFU.EX2 R91, R91 ;  /* 0x0000005b005b7308 */ /* 0x000ea20000000800 */
[----:B---3--:R-:W-:Y:S09]  /*f260*/  F2FP.F16.F32.PACK_AB R42, R112, R115 ;  /* 0x00000073702a723e */ /* 0x008ff200000000ff */
[----:B------:R-:W-:Y:S01]  /*f270*/  MUFU.EX2 R152, R152 ;  /* 0x0000009800987308 */ /* 0x000fe20000000800 */
[----:B----4-:R-:W3:Y:S01]  /*f280*/  LDSM.16.MT88.4 R60, [R131+0x4800] ;  /* 0x00480000833c783b */ /* 0x010ee20000004200 */
[C---:B------:R-:W-:Y:S08]  /*f290*/  HMMA.16816.F32 R68, R40.reuse, R56, R68 ;  /* 0x000000382844723c */ /* 0x040ff00000001844 */
[----:B------:R-:W-:Y:S01]  /*f2a0*/  MUFU.EX2 R151, R151 ;  /* 0x0000009700977308 */ /* 0x000fe20000000800 */
[C---:B------:R-:W-:Y:S01]  /*f2b0*/  HMMA.16816.F32 R72, R40.reuse, R58, R72 ;  /* 0x0000003a2848723c */ /* 0x040fe20000001848 */
[----:B------:R-:W4:Y:S02]  /*f2c0*/  LDSM.16.MT88.4 R56, [R132+0x4c00] ;  /* 0x004c00008438783b */ /* 0x000f240000004200 */
[----:B--2---:R-:W-:Y:S03]  /*f2d0*/  F2FP.F16.F32.PACK_AB R48, R91, R90 ;  /* 0x0000005a5b30723e */ /* 0x004fe600000000ff */
[C---:B------:R-:W-:Y:S03]  /*f2e0*/  HMMA.16816.F32 R36, R40.reuse, R44, R36 ;  /* 0x0000002c2824723c */ /* 0x040fe60000001824 */
[----:B------:R-:W-:Y:S03]  /*f2f0*/  MUFU.EX2 R122, R153 ;  /* 0x00000099007a7308 */ /* 0x000fe60000000800 */
[----:B------:R-:W-:Y:S01]  /*f300*/  HMMA.16816.F32 R76, R40, R46, R76 ;  /* 0x0000002e284c723c */ /* 0x000fe2000000184c */
[----:B------:R-:W2:Y:S06]  /*f310*/  LDSM.16.MT88.4 R44, [R131+0x4c00] ;  /* 0x004c0000832c783b */ /* 0x000eac0000004200 */
[----:B------:R-:W5:Y:S01]  /*f320*/  MUFU.EX2 R121, R155 ;  /* 0x0000009b00797308 */ /* 0x000f620000000800 */
[----:B------:R-:W-:Y:S03]  /*f330*/  FADD.FTZ R41, R93, R106 ;  /* 0x0000006a5d297221 */ /* 0x000fe60000010000 */
[----:B------:R-:W-:Y:S06]  /*f340*/  FADD.FTZ R40, R84, R111 ;  /* 0x0000006f54287221 */ /* 0x000fec0000010000 */
[----:B------:R-:W-:Y:S01]  /*f350*/  MUFU.EX2 R118, R119 ;  /* 0x0000007700767308 */ /* 0x000fe20000000800 */
[----:B------:R-:W-:Y:S01]  /*f360*/  FADD.FTZ R41, R94, R41 ;  /* 0x000000295e297221 */ /* 0x000fe20000010000 */
[----:B------:R-:W-:Y:S03]  /*f370*/  FADD.FTZ R40, R95, R40 ;  /* 0x000000285f287221 */ /* 0x000fe60000010000 */
[----:B------:R-:W-:Y:S01]  /*f380*/  FADD.FTZ R110, R110, R41 ;  /* 0x000000296e6e7221 */ /* 0x000fe20000010000 */
[----:B------:R-:W-:Y:S01]  /*f390*/  FADD.FTZ R115, R115, R40 ;  /* 0x0000002873737221 */ /* 0x000fe20000010000 */
[----:B------:R-:W-:Y:S03]  /*f3a0*/  F2FP.F16.F32.PACK_AB R40, R100, R109 ;  /* 0x0000006d6428723e */ /* 0x000fe600000000ff */
[----:B------:R-:W1:Y:S01]  /*f3b0*/  MUFU.EX2 R117, R117 ;  /* 0x0000007500757308 */ /* 0x000e620000000800 */
[----:B-----5:R-:W-:Y:S01]  /*f3c0*/  F2FP.F16.F32.PACK_AB R50, R121, R122 ;  /* 0x0000007a7932723e */ /* 0x020fe200000000ff */
[----:B------:R-:W-:Y:S01]  /*f3d0*/  FADD.FTZ R110, R113, R110 ;  /* 0x0000006e716e7221 */ /* 0x000fe20000010000 */
[----:B------:R-:W-:Y:S03]  /*f3e0*/  FADD.FTZ R115, R112, R115 ;  /* 0x0000007370737221 */ /* 0x000fe60000010000 */
[----:B------:R-:W-:Y:S01]  /*f3f0*/  FADD.FTZ R89, R89, R110 ;  /* 0x0000006e59597221 */ /* 0x000fe20000010000 */
[----:B------:R-:W-:Y:S03]  /*f400*/  FADD.FTZ R90, R90, R115 ;  /* 0x000000735a5a7221 */ /* 0x000fe60000010000 */
[----:B------:R5:W-:Y:S01]  /*f410*/  MUFU.EX2 R86, R49 ;  /* 0x0000003100567308 */ /* 0x000be20000000800 */
        /* <DEDUP_REMOVED lines=8> */
[C---:B-----5:R-:W-:Y:S01]  /*f4a0*/  F2FP.F16.F32.PACK_AB R49, R151.reuse, R152 ;  /* 0x000000989731723e */ /* 0x060fe200000000ff */
[----:B------:R-:W-:Y:S01]  /*f4b0*/  FADD.FTZ R152, R152, R89 ;  /* 0x0000005998987221 */ /* 0x000fe20000010000 */
[----:B------:R-:W-:Y:S03]  /*f4c0*/  FADD.FTZ R109, R100, R109 ;  /* 0x0000006d646d7221 */ /* 0x000fe60000010000 */
[----:B------:R-:W-:Y:S02]  /*f4d0*/  FADD.FTZ R151, R151, R152 ;  /* 0x0000009897977221 */ /* 0x000fe40000010000 */
[C---:B------:R-:W-:Y:S02]  /*f4e0*/  HMMA.16816.F32 R68, R48.reuse, R52, R68 ;  /* 0x000000343044723c */ /* 0x040fe40000001844 */
[----:B------:R-:W1:Y:S03]  /*f4f0*/  MUFU.EX2 R35, R96 ;  /* 0x0000006000237308 */ /* 0x000e660000000800 */
[----:B---3--:R-:W-:Y:S01]  /*f500*/  F2FP.F16.F32.PACK_AB R41, R86, R97 ;  /* 0x000000615629723e */ /* 0x008fe200000000ff */
[C---:B------:R-:W-:Y:S06]  /*f510*/  HMMA.16816.F32 R72, R48.reuse, R54, R72 ;  /* 0x000000363048723c */ /* 0x040fec0000001848 */
[----:B------:R-:W-:Y:S01]  /*f520*/  MUFU.EX2 R33, R66 ;  /* 0x0000004200217308 */ /* 0x000fe20000000800 */
[----:B------:R-:W-:Y:S01]  /*f530*/  FADD.FTZ R118, R118, R151 ;  /* 0x0000009776767221 */ /* 0x000fe20000010000 */
[C---:B------:R-:W-:Y:S08]  /*f540*/  HMMA.16816.F32 R36, R48.reuse, R60, R36 ;  /* 0x0000003c3024723c */ /* 0x040ff00000001824 */
[----:B------:R-:W3:Y:S01]  /*f550*/  MUFU.EX2 R34, R87 ;  /* 0x0000005700227308 */ /* 0x000ee20000000800 */
[----:B------:R-:W-:Y:S03]  /*f560*/  HMMA.16816.F32 R76, R48, R62, R76 ;  /* 0x0000003e304c723c */ /* 0x000fe6000000184c */
[----:B-1----:R-:W-:Y:S01]  /*f570*/  F2FP.F16.F32.PACK_AB R42, R35, R64 ;  /* 0x00000040232a723e */ /* 0x002fe200000000ff */
[----:B------:R-:W-:Y:S01]  /*f580*/  FADD.FTZ R118, R117, R118 ;  /* 0x0000007675767221 */ /* 0x000fe20000010000 */
[----:B------:R-:W-:Y:S03]  /*f590*/  FADD.FTZ R64, R64, R109 ;  /* 0x0000006d40407221 */ /* 0x000fe60000010000 */
[----:B------:R-:W-:Y:S03]  /*f5a0*/  FADD.FTZ R97, R97, R118 ;  /* 0x0000007661617221 */ /* 0x000fe60000010000 */
[----:B------:R-:W-:Y:S01]  /*f5b0*/  FADD.FTZ R151, R35, R64 ;  /* 0x0000004023977221 */ /* 0x000fe20000010000 */
[----:B------:R-:W-:Y:S01]  /*f5c0*/  FADD.FTZ R86, R86, R97 ;  /* 0x0000006156567221 */ /* 0x000fe20000010000 */
[C---:B---3--:R-:W-:Y:S03]  /*f5d0*/  F2FP.F16.F32.PACK_AB R43, R34.reuse, R33 ;  /* 0x00000021222b723e */ /* 0x048fe600000000ff */
[----:B------:R-:W-:Y:S04]  /*f5e0*/  FADD.FTZ R33, R33, R86 ;  /* 0x0000005621217221 */ /* 0x000fe80000010000 */
[C---:B----4-:R-:W-:Y:S05]  /*f5f0*/  HMMA.16816.F32 R68, R40.reuse, R56, R68 ;  /* 0x000000382844723c */ /* 0x050fea0000001844 */
[----:B------:R-:W-:Y:S01]  /*f600*/  FADD.FTZ R152, R34, R33 ;  /* 0x0000002122987221 */ /* 0x000fe20000010000 */
[C---:B------:R-:W-:Y:S06]  /*f610*/  HMMA.16816.F32 R72, R40.reuse, R58, R72 ;  /* 0x0000003a2848723c */ /* 0x040fec0000001848 */
[C---:B--2---:R-:W-:Y:S06]  /*f620*/  HMMA.16816.F32 R80, R40.reuse, R44, R36 ;  /* 0x0000002c2850723c */ /* 0x044fec0000001824 */
[----:B------:R-:W-:Y:S01]  /*f630*/  HMMA.16816.F32 R76, R40, R46, R76 ;  /* 0x0000002e284c723c */ /* 0x000fe2000000184c */
[----:B------:R-:W-:Y:S11]  /*f640*/  @!UPT UIADD3 URZ, URZ, URZ, URZ ;  /* 0x0000003f3f3ff290 */ /* 0x000ff6000fffe03f */
[----:B------:R-:W-:Y:S01]  /*f650*/  @!UPT UIADD3 URZ, URZ, URZ, URZ ;  /* 0x0000003f3f3ff290 */ /* 0x000fe2000fffe03f */
[----:B------:R-:W-:Y:S11]  /*f660*/  @P0 BRA `(.L_x_5015) ;  /* 0xffffffd800a40947 */ /* 0x000ff6000383ffff */
.L_x_5011:
        /* <DEDUP_REMOVED lines=107> */
[----:B------:R-:W-:Y:S01]  /*fd20*/  @P3 FMUL.FTZ R39, R6, 0.69314718246459960938 ;  /* 0x3f31721806273820 */ /* 0x000fe20000410000 */
[----:B------:R-:W-:Y:S01]  /*fd30*/  STS.64 [R13+0x400], R74 ;  /* 0x0004004a0d007388 */ /* 0x000fe20000000a00 */
[----:B------:R-:W-:Y:S01]  /*fd40*/  LOP3.LUT P0, RZ, R37, 0x3, RZ, 0xc0, !PT ;  /* 0x0000000325ff7812 */ /* 0x000fe2000780c0ff */
[----:B------:R-:W-:Y:S01]  /*fd50*/  IMAD.MOV.U32 R4, RZ, RZ, -0x800000 ;  /* 0xff800000ff047424 */ /* 0x000fe200078e00ff */
[----:B------:R-:W-:Y:S01]  /*fd60*/  LEA.HI R30, R30, R7, RZ, 0x2 ;  /* 0x000000071e1e7211 */ /* 0x000fe200078f10ff */
[----:B------:R-:W-:Y:S01]  /*fd70*/  STS.64 [R14], R80 ;  /* 0x000000500e007388 */ /* 0x000fe20000000a00 */
[----:B------:R-:W-:Y:S01]  /*fd80*/  IADD3 R6, -R143, RZ, RZ ;  /* 0x000000ff8f067210 */ /* 0x000fe20007ffe1ff */
[----:B---3--:R-:W-:Y:S01]  /*fd90*/  @P3 FFMA.FTZ R4, R2, R33, R39 ;  /* 0x0000002102043223 */ /* 0x008fe20000010027 */
[----:B------:R-:W-:Y:S01]  /*fda0*/  LOP3.LUT R30, R30, 0xffffffc, RZ, 0xc0, !PT ;  /* 0x0ffffffc1e1e7812 */ /* 0x000fe200078ec0ff */
[----:B------:R-:W-:Y:S01]  /*fdb0*/  STS.64 [R14+0x400], R82 ;  /* 0x000400520e007388 */ /* 0x000fe20000000a00 */
[----:B-----5:R-:W-:Y:S01]  /*fdc0*/  SHF.L.U32 R8, R31, 0x6, RZ ;  /* 0x000000061f087819 */ /* 0x020fe200000006ff */
[----:B------:R-:W-:-:S02]  /*fdd0*/  IMAD.MOV.U32 R2, RZ, RZ, -0x800000 ;  /* 0xff800000ff027424 */ /* 0x000fc400078e00ff */
[----:B----4-:R-:W-:Y:S01]  /*fde0*/  @P2 FMUL.FTZ R5, R5, 0.69314718246459960938 ;  /* 0x3f31721805052820 */ /* 0x010fe20000410000 */
[----:B------:R-:W-:Y:S01]  /*fdf0*/  STS.64 [R29], R76 ;  /* 0x0000004c1d007388 */ /* 0x000fe20000000a00 */
[----:B------:R-:W-:Y:S02]  /*fe00*/  IMAD.IADD R7, R7, 0x1, -R30 ;  /* 0x0000000107077824 */ /* 0x000fe400078e0a1e */
[----:B-1----:R-:W-:Y:S01]  /*fe10*/  @P2 FFMA.FTZ R2, R0, R35, R5 ;  /* 0x0000002300022223 */ /* 0x002fe20000010005 */
[----:B------:R1:W-:Y:S01]  /*fe20*/  STS.64 [R29+0x400], R78 ;  /* 0x0004004e1d007388 */ /* 0x0003e20000000a00 */
[----:B------:R-:W-:Y:S02]  /*fe30*/  IMAD R7, R7, 0x10, R148 ;  /* 0x0000001007077824 */ /* 0x000fe400078e0294 */
[----:B------:R-:W-:Y:S01]  /*fe40*/  IMAD R0, R31, -0x40, R142 ;  /* 0xffffffc01f007824 */ /* 0x000fe200078e028e */
[----:B------:R-:W-:Y:S01]  /*fe50*/  BAR.SYNC.DEFER_BLOCKING 0x0 ;  /* 0x0000000000007b1d */ /* 0x000fe20000010000 */
[----:B--2---:R-:W-:-:S02]  /*fe60*/  IMAD R10, R28, R10, R143 ;  /* 0x0000000a1c0a7224 */ /* 0x004fc400078e028f */
[----:B------:R-:W-:-:S05]  /*fe70*/  IMAD.SHL.U32 R28, R9, 0x4, RZ ;  /* 0x00000004091c7824 */ /* 0x000fca00078e00ff */
[----:B-1----:R-:W1:Y:S01]  /*fe80*/  LDC R29, c[0x0][0x270] ;  /* 0x00009c00ff1d7b82 */ /* 0x002e620000000800 */
[----:B------:R2:W3:Y:S04]  /*fe90*/  LDS.128 R24, [R32] ;  /* 0x0000000020187984 */ /* 0x0004e80000000c00 */
[----:B------:R2:W4:Y:S04]  /*fea0*/  LDS.128 R20, [R32+0x800] ;  /* 0x0008000020147984 */ /* 0x0005280000000c00 */
[----:B------:R2:W2:Y:S04]  /*feb0*/  LDS.128 R16, [R32+0x1000] ;  /* 0x0010000020107984 */ /* 0x0004a80000000c00 */
[----:B------:R1:W2:Y:S02]  /*fec0*/  LDS.128 R12, [R32+0x1800] ;  /* 0x00180000200c7984 */ /* 0x0002a40000000c00 */
[----:B-1----:R-:W-:-:S04]  /*fed0*/  IMAD R6, R29, R6, UR4 ;  /* 0x000000041d067e24 */ /* 0x002fc8000f8e0206 */
[----:B------:R-:W-:Y:S01]  /*fee0*/  IMAD R6, R10, R29, R6 ;  /* 0x0000001d0a067224 */ /* 0x000fe200078e0206 */
[----:B------:R-:W-:-:S03]  /*fef0*/  SHF.R.S32.HI R29, RZ, 0x1f, R28 ;  /* 0x0000001fff1d7819 */ /* 0x000fc6000001141c */
        /* <DEDUP_REMOVED lines=14> */
.L_x_5017:
[----:B------:R-:W-:Y:S05]  /*ffe0*/  BSYNC B0 ;  /* 0x0000000000007941 */ /* 0x000fea0003800000 */
.L_x_5016:
[----:B------:R-:W-:Y:S01]  /*fff0*/  ULDC UR4, c[0x0][0x2dc] ;  /* 0x0000b70000047ab9 */ /* 0x000fe20000000800 */
[C---:B------:R-:W-:Y:S01]  /*10000*/  IMAD.WIDE R28, R3.reuse, 0x20, R28 ;  /* 0x00000020031c7825 */ /* 0x040fe200078e021c */
[----:B------:R-:W-:-:S03]  /*10010*/  ISETP.GE.AND P3, PT, R3, R0, PT ;  /* 0x000000000300720c */ /* 0x000fc60003f66270 */
[----:B------:R-:W-:Y:S01]  /*10020*/  IMAD R6, R6, UR4, RZ ;  /* 0x0000000406067c24 */ /* 0x000fe2000f8e02ff */
[----:B------:R-:W-:Y:S01]  /*10030*/  ULDC.64 UR4, c[0x0][0x288] ;  /* 0x0000a20000047ab9 */ /* 0x000fe20000000a00 */
[C---:B------:R-:W-:Y:S02]  /*10040*/  VIADD R5, R3.reuse, 0x10 ;  /* 0x0000001003057836 */ /* 0x040fe40000000000 */
[C---:B------:R-:W-:Y:S01]  /*10050*/  VIADD R7, R3.reuse, 0x20 ;  /* 0x0000002003077836 */ /* 0x040fe20000000000 */
[C---:B-1----:R-:W-:Y:S01]  /*10060*/  IADD3 R2, P0, R6.reuse, R28, RZ ;  /* 0x0000001c06027210 */ /* 0x042fe20007f1e0ff */
[----:B------:R-:W-:Y:S01]  /*10070*/  VIADD R3, R3, 0x30 ;  /* 0x0000003003037836 */ /* 0x000fe20000000000 */
[----:B------:R-:W-:Y:S02]  /*10080*/  ISETP.GE.AND P2, PT, R5, R0, PT ;  /* 0x000000000500720c */ /* 0x000fe40003f46270 */
        /* <DEDUP_REMOVED lines=12> */
.L_x_5018:
        /* <DEDUP_REMOVED lines=11> */
.L_x_5384:


//--------------------- .text._ZN5flash24flash_fwd_splitkv_kernelI23Flash_fwd_kernel_traitsILi32ELi64ELi128ELi4ELb0ELb0EN7cutlass6half_tE19Flash_kernel_traitsILi32ELi64ELi128ELi4ES3_EELb1ELb0ELb0ELb0ELb1ELb1ELb1ELb1EEEvNS_16Flash_fwd_paramsE --------------------------
	.section	.text._ZN5flash24flash_fwd_splitkv_kernelI23Flash_fwd_kernel_traitsILi32ELi64ELi128ELi4ELb0ELb0EN7cutlass6half_tE19Flash_kernel_traitsILi32ELi64ELi128ELi4ES3_EELb1ELb0ELb0ELb0ELb1ELb1ELb1ELb1EEEvNS_16Flash_fwd_paramsE,"ax",@progbits
	.align	128
        .global         _ZN5flash24flash_fwd_splitkv_kernelI23Flash_fwd_kernel_traitsILi32ELi64ELi128ELi4ELb0ELb0EN7cutlass6half_tE19Flash_kernel_traitsILi32ELi64ELi128ELi4ES3_EELb1ELb0ELb0ELb0ELb1ELb1ELb1ELb1EEEvNS_16Flash_fwd_paramsE
        .type           _ZN5flash24flash_fwd_splitkv_kernelI23Flash_fwd_kernel_traitsILi32ELi64ELi128ELi4ELb0ELb0EN7cutlass6half_tE19Flash_kernel_traitsILi32ELi64ELi128ELi4ES3_EELb1ELb0ELb0ELb0ELb1ELb1ELb1ELb1EEEvNS_16Flash_fwd_paramsE,@function
        .size           _ZN5flash24flash_fwd_splitkv_kernelI23Flash_fwd_kernel_traitsILi32ELi64ELi128ELi4ELb0ELb0EN7cutlass6half_tE19Flash_kernel_traitsILi32ELi64ELi128ELi4ES3_EELb1ELb0ELb0ELb0ELb1ELb1ELb1ELb1EEEvNS_16Flash_fwd_paramsE,(.L_x_5385 - _ZN5flash24flash_fwd_splitkv_kernelI23Flash_fwd_kernel_traitsILi32ELi64ELi128ELi4ELb0ELb0EN7cutlass6half_tE19Flash_kernel_traitsILi32ELi64ELi128ELi4ES3_EELb1ELb0ELb0ELb0ELb1ELb1ELb1ELb1EEEvNS_16Flash_fwd_paramsE)
        .other          _ZN5flash24flash_fwd_splitkv_kernelI23Flash_fwd_kernel_traitsILi32ELi64ELi128ELi4ELb0ELb0EN7cutlass6half_tE19Flash_kernel_traitsILi32ELi64ELi128ELi4ES3_EELb1ELb0ELb0ELb0ELb1ELb1ELb1ELb1EEEvNS_16Flash_fwd_paramsE,@"STO_CUDA_ENTRY STV_DEFAULT"
_ZN5flash24flash_fwd_splitkv_kernelI23Flash_fwd_kernel_traitsILi32ELi64ELi128ELi4ELb0ELb0EN7cutlass6half_tE19Flash_kernel_traitsILi32ELi64ELi128ELi4ES3_EELb1ELb0ELb0ELb0ELb1ELb1ELb1ELb1EEEvNS_16Flash_fwd_paramsE:
.text._ZN5flash24flash_fwd_splitkv_kernelI23Flash_fwd_kernel_traitsILi32ELi64ELi128ELi4ELb0ELb0EN7cutlass6half_tE19Flash_kernel_traitsILi32ELi64ELi128ELi4ES3_EELb1ELb0ELb0ELb0ELb1ELb1ELb1ELb1EEEvNS_16Flash_fwd_paramsE:
        /* <DEDUP_REMOVED lines=59> */
.L_x_5019:
[----:B------:R-:W1:Y:S02]  /*03b0*/  LDC R63, c[0x0][0x2c8] ;  /* 0x0000b200ff3f7b82 */ /* 0x000e640000000800 */
.L_x_5020:
        /* <DEDUP_REMOVED lines=116> */
.L_x_5021:
        /* <DEDUP_REMOVED lines=24> */
.L_x_5022:
        /* <DEDUP_REMOVED lines=80> */
.L_x_5023:
        /* <DEDUP_REMOVED lines=49> */
.L_x_5025:
        /* <DEDUP_REMOVED lines=31> */
.L_x_5024:
        /* <DEDUP_REMOVED lines=215> */
.L_x_5056:
        /* <DEDUP_REMOVED lines=97> */
.L_x_5030:
[----:B------:R-:W-:Y:S05]  /*2a00*/  BSYNC B0 ;  /* 0x0000000000007941 */ /* 0x000fea0003800000 */
.L_x_5029:
        /* <DEDUP_REMOVED lines=61> */
.L_x_5032:
[----:B------:R-:W-:Y:S05]  /*2de0*/  BSYNC B0 ;  /* 0x0000000000007941 */ /* 0x000fea0003800000 */
.L_x_5031:
        /* <DEDUP_REMOVED lines=61> */
.L_x_5034:
[----:B------:R-:W-:Y:S05]  /*31c0*/  BSYNC B0 ;  /* 0x0000000000007941 */ /* 0x000fea0003800000 */
.L_x_5033:
        /* <DEDUP_REMOVED lines=67> */
.L_x_5036:
[----:B------:R-:W-:Y:S05]  /*3600*/  BSYNC B0 ;  /* 0x0000000000007941 */ /* 0x000fea0003800000 */
.L_x_5035:
[C---:B------:R-:W-:Y:S01]  /*3610*/  LEA R42, P2, R33.reuse, R40, 0x1 ;  /* 0x00000028212a7211 */ /* 0x040fe200078408ff */
[----:B------:R-:W-:Y:S01]  /*3620*/  IMAD.MOV.U32 R8, RZ, RZ, R10 ;  /* 0x000000ffff087224 */ /* 0x000fe200078e000a */
[----:B------:R-:W-:Y:S02]  /*3630*/  UMOV UR4, UR16 ;  /* 0x0000001000047c82 */ /* 0x000fe40008000000 */
[C---:B------:R-:W-:Y:S02]  /*3640*/  LEA.HI.X.SX32 R41, R33.reuse, R41, 0x1, P2 ;  /* 0x0000002921297211 */ /* 0x040fe400010f0eff */
[C---:B------:R-:W-:Y:S04]  /*3650*/  LEA R10, P0, R33.reuse, R8, 0x1 ;  /* 0x00000008210a7211 */ /* 0x040fe800078008ff */
[----:B------:R-:W-:Y:S01]  /*3660*/  LEA.HI.X.SX32 R9, R33, R9, 0x1, P0 ;  /* 0x0000000921097211 */ /* 0x000fe200000f0eff */
[----:B------:R-:W-:Y:S08]  /*3670*/  BRA `(.L_x_5037) ;  /* 0x0000001800bc7947 */ /* 0x000ff00003800000 */
.L_x_5028:
        /* <DEDUP_REMOVED lines=92> */
.L_x_5041:
[----:B------:R-:W-:Y:S05]  /*3c40*/  BSYNC B0 ;  /* 0x0000000000007941 */ /* 0x000fea0003800000 */
.L_x_5040:
[----:B-----5:R3:W-:Y:S02]  /*3c50*/  STG.E.128 desc[UR6][R66.64], R48 ;  /* 0x0000003042007986 */ /* 0x0207e4000c101d06 */
.L_x_5039:
[----:B------:R-:W-:Y:S05]  /*3c60*/  BSYNC B1 ;  /* 0x0000000000017941 */ /* 0x000fea0003800000 */
.L_x_5038:
        /* <DEDUP_REMOVED lines=95> */
.L_x_5045:
[----:B------:R-:W-:Y:S05]  /*4260*/  BSYNC B0 ;  /* 0x0000000000007941 */ /* 0x000fea0003800000 */
.L_x_5044:
[----:B-----5:R4:W-:Y:S02]  /*4270*/  STG.E.128 desc[UR6][R116.64], R48 ;  /* 0x0000003074007986 */ /* 0x0209e4000c101d06 */
.L_x_5043:
[----:B------:R-:W-:Y:S05]  /*4280*/  BSYNC B1 ;  /* 0x0000000000017941 */ /* 0x000fea0003800000 */
.L_x_5042:
        /* <DEDUP_REMOVED lines=95> */
.L_x_5049:
[----:B------:R-:W-:Y:S05]  /*4880*/  BSYNC B0 ;  /* 0x0000000000007941 */ /* 0x000fea0003800000 */
.L_x_5048:
[----:B-----5:R4:W-:Y:S02]  /*4890*/  STG.E.128 desc[UR6][R116.64], R48 ;  /* 0x0000003074007986 */ /* 0x0209e4000c101d06 */
.L_x_5047:
[----:B------:R-:W-:Y:S05]  /*48a0*/  BSYNC B1 ;  /* 0x0000000000017941 */ /* 0x000fea0003800000 */
.L_x_5046:
        /* <DEDUP_REMOVED lines=100> */
.L_x_5053:
[----:B------:R-:W-:Y:S05]  /*4ef0*/  BSYNC B0 ;  /* 0x0000000000007941 */ /* 0x000fea0003800000 */
.L_x_5052:
[----:B-----5:R1:W-:Y:S02]  /*4f00*/  STG.E.128 desc[UR6][R116.64], R48 ;  /* 0x0000003074007986 */ /* 0x0203e4000c101d06 */
.L_x_5051:
[----:B------:R-:W-:Y:S05]  /*4f10*/  BSYNC B1 ;  /* 0x0000000000017941 */ /* 0x000fea0003800000 */
.L_x_5050:
        /* <DEDUP_REMOVED lines=8> */
.L_x_5027:
        /* <DEDUP_REMOVED lines=29> */
.L_x_5037:
        /* <DEDUP_REMOVED lines=84> */
.L_x_5054:
        /* <DEDUP_REMOVED lines=9> */
.L_x_5055:
[----:B------:R-:W-:Y:S04]  /*5740*/  IADD3 R11, R11, -0x1, RZ ;  /* 0xffffffff0b0b7810 */ /* 0x000fe80007ffe0ff */
[----:B------:R-:W-:Y:S11]  /*5750*/  ISETP.GT.AND P0, PT, R11, R61, PT ;  /* 0x0000003d0b00720c */ /* 0x000ff60003f04270 */
[----:B------:R-:W-:Y:S02]  /*5760*/  @!UPT UIADD3 URZ, URZ, URZ, URZ ;  /* 0x0000003f3f3ff290 */ /* 0x000fe4000fffe03f */
[----:B------:R-:W-:Y:S05]  /*5770*/  @P0 BRA `(.L_x_5056) ;  /* 0xffffffcc001c0947 */ /* 0x000fea000383ffff */
.L_x_5026:
        /* <DEDUP_REMOVED lines=98> */
.L_x_5063:
[----:B------:R-:W-:Y:S05]  /*5da0*/  BSYNC B0 ;  /* 0x0000000000007941 */ /* 0x000fea0003800000 */
.L_x_5062:
[----:B-----5:R1:W-:Y:S04]  /*5db0*/  STS.64 [R153], R8 ;  /* 0x0000000899007388 */ /* 0x0203e80000000a00 */
[----:B------:R1:W-:Y:S02]  /*5dc0*/  STS.64 [R153+0x8], R10 ;  /* 0x0000080a99007388 */ /* 0x0003e40000000a00 */
.L_x_5061:
[----:B------:R-:W-:Y:S05]  /*5dd0*/  BSYNC B1 ;  /* 0x0000000000017941 */ /* 0x000fea0003800000 */
.L_x_5060:
        /* <DEDUP_REMOVED lines=57> */
.L_x_5066:
[----:B------:R-:W-:Y:S05]  /*6170*/  BSYNC B0 ;  /* 0x0000000000007941 */ /* 0x000fea0003800000 */
.L_x_5065:
[----:B-----5:R2:W-:Y:S01]  /*6180*/  STS.128 [R153+0x800], R8 ;  /* 0x0008000899007388 */ /* 0x0205e20000000c00 */
[----:B------:R-:W-:Y:S05]  /*6190*/  BRA `(.L_x_5064) ;  /* 0x0000000c00447947 */ /* 0x000fea0003800000 */
.L_x_5059:
        /* <DEDUP_REMOVED lines=53> */
[----:B------:R-:W-:Y:S01]  /*64f0*/  @!P0 FADD.FTZ R26, -R26, -RZ ;  /* 0x800000ff1a1a8221 */ /* 0x000fe20000010100 */
[----:B------:R-:W-:-:S02]  /*6500*/  HADD2.F32 R17, -RZ, R17.H1_H1 ;  /* 0x30000011ff117230 */ /* 0x000fc40000004100 */
[----:B------:R-:W-:Y:S01]  /*6510*/  FMUL.FTZ R5, R14, R5 ;  /* 0x000000050e057220 */ /* 0x000fe20000410000 */
[----:B------:R-:W-:Y:S01]  /*6520*/  FMUL.FTZ R29, R18, R29 ;  /* 0x0000001d121d7220 */ /* 0x000fe20000410000 */
[----:B------:R-:W-:Y:S01]  /*6530*/  FMUL.FTZ R7, R4, R7 ;  /* 0x0000000704077220 */ /* 0x000fe20000410000 */
[----:B------:R-:W-:Y:S01]  /*6540*/  @!P0 FADD.FTZ R28, -R28, -RZ ;  /* 0x800000ff1c1c8221 */ /* 0x000fe20000010100 */
[----:B-----5:R-:W-:Y:S02]  /*6550*/  HADD2.F32 R4, -RZ, R20.H0_H0 ;  /* 0x20000014ff047230 */ /* 0x020fe40000004100 */
[--C-:B----4-:R-:W-:Y:S02]  /*6560*/  HADD2.F32 R14, -RZ, R8.reuse.H0_H0 ;  /* 0x20000008ff0e7230 */ /* 0x110fe40000004100 */
[----:B------:R-:W-:Y:S02]  /*6570*/  HADD2.F32 R18, -RZ, R8.H1_H1 ;  /* 0x30000008ff127230 */ /* 0x000fe40000004100 */
[----:B------:R-:W-:Y:S01]  /*6580*/  FMUL.FTZ R35, R35, R26 ;  /* 0x0000001a23237220 */ /* 0x000fe20000410000 */
[----:B------:R-:W-:-:S02]  /*6590*/  HADD2.F32 R20, -RZ, R20.H1_H1 ;  /* 0x30000014ff147230 */ /* 0x000fc40000004100 */
[----:B------:R-:W-:Y:S02]  /*65a0*/  HADD2.F32 R16, -RZ, R21.H0_H0 ;  /* 0x20000015ff107230 */ /* 0x000fe40000004100 */
[----:B------:R-:W-:Y:S02]  /*65b0*/  HADD2.F32 R8, -RZ, R9.H0_H0 ;  /* 0x20000009ff087230 */ /* 0x000fe40000004100 */
[----:B------:R-:W-:Y:S01]  /*65c0*/  FMUL.FTZ R17, R17, R28 ;  /* 0x0000001c11117220 */ /* 0x000fe20000410000 */
[----:B------:R-:W-:Y:S02]  /*65d0*/  HADD2.F32 R37, -RZ, R19.H0_H0 ;  /* 0x20000013ff257230 */ /* 0x000fe40000004100 */
[----:B------:R-:W-:Y:S01]  /*65e0*/  @!P0 FADD.FTZ R6, -R6, -RZ ;  /* 0x800000ff06068221 */ /* 0x000fe20000010100 */
[----:B------:R-:W-:Y:S02]  /*65f0*/  HADD2.F32 R28, -RZ, R9.H1_H1 ;  /* 0x30000009ff1c7230 */ /* 0x000fe40000004100 */
[----:B------:R-:W-:Y:S01]  /*6600*/  FFMA.FTZ R4, R4, R14, R31 ;  /* 0x0000000e04047223 */ /* 0x000fe2000001001f */
[----:B------:R-:W-:-:S02]  /*6610*/  HADD2.F32 R26, -RZ, R10.H0_H0 ;  /* 0x2000000aff1a7230 */ /* 0x000fc40000004100 */
[----:B------:R-:W-:Y:S01]  /*6620*/  FFMA.FTZ R35, R20, R18, R35 ;  /* 0x0000001214237223 */ /* 0x000fe20000010023 */
[--C-:B------:R-:W-:Y:S02]  /*6630*/  HADD2.F32 R9, -RZ, R11.reuse.H0_H0 ;  /* 0x2000000bff097230 */ /* 0x100fe40000004100 */
[----:B------:R-:W-:Y:S01]  /*6640*/  FFMA.FTZ R8, R16, R8, R33 ;  /* 0x0000000810087223 */ /* 0x000fe20000010021 */
[----:B------:R-:W-:Y:S02]  /*6650*/  HADD2.F32 R30, -RZ, R11.H1_H1 ;  /* 0x3000000bff1e7230 */ /* 0x000fe40000004100 */
[----:B------:R-:W-:Y:S02]  /*6660*/  HADD2.F32 R14, -RZ, R22.H0_H0 ;  /* 0x20000016ff0e7230 */ /* 0x000fe40000004100 */
[----:B------:R-:W-:Y:S01]  /*6670*/  FMUL.FTZ R6, R37, R6 ;  /* 0x0000000625067220 */ /* 0x000fe20000410000 */
        /* <DEDUP_REMOVED lines=14> */
.L_x_5070:
[----:B------:R-:W-:Y:S05]  /*6760*/  BSYNC B0 ;  /* 0x0000000000007941 */ /* 0x000fea0003800000 */
.L_x_5069:
[----:B-----5:R2:W-:Y:S04]  /*6770*/  STS.64 [R153], R20 ;  /* 0x0000001499007388 */ /* 0x0205e80000000a00 */
[----:B------:R2:W-:Y:S02]  /*6780*/  STS.64 [R153+0x8], R22 ;  /* 0x0000081699007388 */ /* 0x0005e40000000a00 */
.L_x_5068:
[----:B------:R-:W-:Y:S05]  /*6790*/  BSYNC B1 ;  /* 0x0000000000017941 */ /* 0x000fea0003800000 */
.L_x_5067:
        /* <DEDUP_REMOVED lines=92> */
.L_x_5072:
[----:B------:R-:W-:Y:S05]  /*6d60*/  BSYNC B0 ;  /* 0x0000000000007941 */ /* 0x000fea0003800000 */
.L_x_5071:
[----:B-----5:R3:W-:Y:S01]  /*6d70*/  STS.128 [R153+0x800], R16 ;  /* 0x0008001099007388 */ /* 0x0207e20000000c00 */
[----:B------:R-:W-:Y:S05]  /*6d80*/  BRA `(.L_x_5064) ;  /* 0x0000000000487947 */ /* 0x000fea0003800000 */
.L_x_5058:
        /* <DEDUP_REMOVED lines=18> */
.L_x_5064:
[----:B------:R-:W-:Y:S05]  /*6eb0*/  BSYNC B2 ;  /* 0x0000000000027941 */ /* 0x000fea0003800000 */
.L_x_5057:
[----:B------:R-:W-:Y:S01]  /*6ec0*/  VIADD R152, R52, 0xffffffff ;  /* 0xffffffff34987836 */ /* 0x000fe20000000000 */
[----:B------:R-:W3:Y:S01]  /*6ed0*/  S2R R43, SR_TID.X ;  /* 0x00000000002b7919 */ /* 0x000ee20000002100 */
[----:B------:R-:W-:Y:S01]  /*6ee0*/  VIADD R7, R104, 0x40 ;  /* 0x0000004068077836 */ /* 0x000fe20000000000 */
[----:B------:R-:W-:Y:S01]  /*6ef0*/  ULDC.64 UR12, c[0x0][0x398] ;  /* 0x0000e600000c7ab9 */ /* 0x000fe20000000a00 */
[----:B------:R-:W-:Y:S02]  /*6f00*/  IMAD.SHL.U32 R0, R152, 0x80, RZ ;  /* 0x0000008098007824 */ /* 0x000fe400078e00ff */
[----:B------:R-:W-:Y:S02]  /*6f10*/  VIADD R6, R104, 0x60 ;  /* 0x0000006068067836 */ /* 0x000fe40000000000 */
[----:B-12---:R-:W-:-:S05]  /*6f20*/  IMAD.IADD R9, R53, 0x1, -R0 ;  /* 0x0000000135097824 */ /* 0x006fca00078e0a00 */
[-C--:B------:R-:W-:Y:S02]  /*6f30*/  ISETP.GE.AND P0, PT, R7, R9.reuse, PT ;  /* 0x000000090700720c */ /* 0x080fe40003f06270 */
[-C--:B------:R-:W-:Y:S02]  /*6f40*/  ISETP.GE.AND P6, PT, R6, R9.reuse, PT ;  /* 0x000000090600720c */ /* 0x080fe40003fc6270 */
[-C--:B------:R-:W-:Y:S02]  /*6f50*/  ISETP.GE.AND P2, PT, R104, R9.reuse, PT ;  /* 0x000000096800720c */ /* 0x080fe40003f46270 */
[CC--:B------:R-:W-:Y:S02]  /*6f60*/  ISETP.GE.AND P3, PT, R20.reuse, R9.reuse, PT ;  /* 0x000000091400720c */ /* 0x0c0fe40003f66270 */
[----:B------:R-:W-:-:S05]  /*6f70*/  ISETP.GE.AND P4, PT, R20, R9, PT ;  /* 0x000000091400720c */ /* 0x000fca0003f86270 */
[----:B------:R-:W1:Y:S04]  /*6f80*/  @!P0 LDC.64 R4, c[0x0][0x248] ;  /* 0x00009200ff048b82 */ /* 0x000e680000000a00 */
[----:B------:R-:W-:Y:S01]  /*6f90*/  @!PT LDS RZ, [RZ] ;  /* 0x00000000fffff984 */ /* 0x000fe20000000800 */
[----:B------:R-:W-:Y:S01]  /*6fa0*/  @!PT LDS RZ, [RZ] ;  /* 0x00000000fffff984 */ /* 0x000fe20000000800 */
[----:B------:R-:W-:Y:S01]  /*6fb0*/  @!PT LDS RZ, [RZ] ;  /* 0x00000000fffff984 */ /* 0x000fe20000000800 */
[----:B------:R-:W-:Y:S02]  /*6fc0*/  @!P2 LDGSTS.E.BYPASS.LTC128B.128 [R153+0x1000], desc[UR6][R144.64] ;  /* 0x010000009099afae */ /* 0x000fe4000b901d46 */
[----:B------:R-:W-:Y:S01]  /*6fd0*/  @!P3 LEA R14, P5, R87, R144, 0x1 ;  /* 0x00000090570eb211 */ /* 0x000fe200078a08ff */
[----:B---3--:R-:W-:Y:S01]  /*6fe0*/  IMAD.SHL.U32 R66, R43, 0x2, RZ ;  /* 0x000000022b427824 */ /* 0x008fe200078e00ff */
[----:B------:R-:W2:Y:S01]  /*6ff0*/  @!P6 LDC.64 R2, c[0x0][0x248] ;  /* 0x00009200ff02eb82 */ /* 0x000ea20000000a00 */
[----:B------:R-:W-:Y:S02]  /*7000*/  SHF.R.S32.HI R10, RZ, 0x1f, R43 ;  /* 0x0000001fff0a7819 */ /* 0x000fe4000001142b */
[----:B------:R-:W-:-:S02]  /*7010*/  @!P3 LEA.HI.X R15, R87, R145, R86, 0x1, P5 ;  /* 0x00000091570fb211 */ /* 0x000fc400028f0c56 */
[----:B------:R-:W-:Y:S02]  /*7020*/  LEA.HI R47, R10, R43, RZ, 0x5 ;  /* 0x0000002b0a2f7211 */ /* 0x000fe400078f28ff */
[-C--:B------:R-:W-:Y:S01]  /*7030*/  ISETP.GE.AND P5, PT, R104, R9.reuse, PT ;  /* 0x000000096800720c */ /* 0x080fe20003fa6270 */
[----:B------:R2:W-:Y:S01]  /*7040*/  @!P3 LDGSTS.E.BYPASS.LTC128B.128 [R153+0x1800], desc[UR6][R14.64] ;  /* 0x018000000e99bfae */ /* 0x0005e2000b901d46 */
[----:B------:R-:W-:Y:S02]  /*7050*/  ISETP.GE.AND P3, PT, R7, R9, PT ;  /* 0x000000090700720c */ /* 0x000fe40003f66270 */
[----:B------:R-:W-:Y:S02]  /*7060*/  SHF.R.S32.HI R46, RZ, 0x5, R47 ;  /* 0x00000005ff2e7819 */ /* 0x000fe4000001142f */
[----:B------:R-:W-:Y:S02]  /*7070*/  LOP3.LUT R154, R47, 0xffffffe0, RZ, 0xc0, !PT ;  /* 0xffffffe02f9a7812 */ /* 0x000fe400078ec0ff */
[----:B------:R-:W-:-:S02]  /*7080*/  LOP3.LUT R66, R66, 0x6, RZ, 0xc0, !PT ;  /* 0x0000000642427812 */ /* 0x000fc400078ec0ff */
[----:B-1----:R-:W-:Y:S01]  /*7090*/  @!P0 LEA R12, P2, R4, R144, 0x7 ;  /* 0x00000090040c8211 */ /* 0x002fe200078438ff */
[----:B------:R-:W-:-:S03]  /*70a0*/  IMAD.IADD R154, R43, 0x1, -R154 ;  /* 0x000000012b9a7824 */ /* 0x000fc600078e0a9a */
[----:B------:R-:W-:Y:S02]  /*70b0*/  @!P0 LEA.HI.X R13, R4, R145, R5, 0x7, P2 ;  /* 0x00000091040d8211 */ /* 0x000fe400010f3c05 */
[----:B------:R-:W-:Y:S02]  /*70c0*/  ISETP.GE.AND P2, PT, R6, R9, PT ;  /* 0x000000090600720c */ /* 0x000fe40003f46270 */
[CC--:B------:R-:W-:Y:S01]  /*70d0*/  LEA.HI R6, R10.reuse, R43.reuse, RZ, 0x3 ;  /* 0x0000002b0a067211 */ /* 0x0c0fe200078f18ff */
[----:B------:R1:W-:Y:S01]  /*70e0*/  @!P0 LDGSTS.E.BYPASS.LTC128B.128 [R153+0x2000], desc[UR6][R12.64] ;  /* 0x020000000c998fae */ /* 0x0003e2000b901d46 */
[----:B------:R-:W-:Y:S02]  /*70f0*/  LEA.HI R4, R10, R43, RZ, 0x4 ;  /* 0x0000002b0a047211 */ /* 0x000fe400078f20ff */
[----:B------:R-:W-:Y:S02]  /*7100*/  SHF.R.S32.HI R5, RZ, 0x3, R6 ;  /* 0x00000003ff057819 */ /* 0x000fe40000011406 */
[----:B----4-:R-:W-:-:S02]  /*7110*/  LOP3.LUT R16, R6, 0xfffffff8, RZ, 0xc0, !PT ;  /* 0xfffffff806107812 */ /* 0x010fc400078ec0ff */
[----:B------:R-:W-:Y:S01]  /*7120*/  LEA.HI R6, R6, R5, RZ, 0x1 ;  /* 0x0000000506067211 */ /* 0x000fe200078f08ff */
[----:B--2---:R-:W-:Y:S01]  /*7130*/  @!P6 IMAD.WIDE.U32 R14, R2, 0xc0, R144 ;  /* 0x000000c0020ee825 */ /* 0x004fe200078e0090 */
[----:B------:R-:W-:Y:S02]  /*7140*/  SHF.R.S32.HI R42, RZ, 0x4, R4 ;  /* 0x00000004ff2a7819 */ /* 0x000fe40000011404 */
[----:B------:R-:W-:Y:S01]  /*7150*/  LOP3.LUT R6, R6, 0xfffffffe, RZ, 0xc0, !PT ;  /* 0xfffffffe06067812 */ /* 0x000fe200078ec0ff */
[----:B------:R-:W-:Y:S01]  /*7160*/  IMAD.IADD R7, R43, 0x1, -R16 ;  /* 0x000000012b077824 */ /* 0x000fe200078e0a10 */
[----:B------:R-:W-:Y:S02]  /*7170*/  LEA.HI R2, R42, R42, RZ, 0x1 ;  /* 0x0000002a2a027211 */ /* 0x000fe400078f08ff */
[----:B------:R-:W-:Y:S02]  /*7180*/  LOP3.LUT R4, R4, 0xfffffff0, RZ, 0xc0, !PT ;  /* 0xfffffff004047812 */ /* 0x000fe400078ec0ff */
[----:B------:R-:W-:-:S02]  /*7190*/  LEA.HI R11, R7, R7, RZ, 0x1 ;  /* 0x00000007070b7211 */ /* 0x000fc400078f08ff */
[----:B------:R-:W-:Y:S02]  /*71a0*/  @!P4 LEA R8, P0, R89, R146, 0x1 ;  /* 0x000000925908c211 */ /* 0x000fe400078008ff */
[----:B------:R-:W-:Y:S02]  /*71b0*/  LOP3.LUT R16, R11, 0xfffffffe, RZ, 0xc0, !PT ;  /* 0xfffffffe0b107812 */ /* 0x000fe400078ec0ff */
[----:B------:R-:W-:Y:S01]  /*71c0*/  @!P4 LEA.HI.X R9, R89, R147, R88, 0x1, P0 ;  /* 0x000000935909c211 */ /* 0x000fe200000f0c58 */
[----:B-1----:R-:W-:Y:S02]  /*71d0*/  @!P6 IMAD R12, R3, 0xc0, RZ ;  /* 0x000000c0030ce824 */ /* 0x002fe400078e02ff */
[----:B------:R-:W-:Y:S01]  /*71e0*/  IMAD.IADD R3, R5, 0x1, -R6 ;  /* 0x0000000105037824 */ /* 0x000fe200078e0a06 */
[----:B------:R-:W-:Y:S01]  /*71f0*/  SHF.R.S32.HI R6, RZ, 0x1, R11 ;  /* 0x00000001ff067819 */ /* 0x000fe2000001140b */
[----:B------:R-:W-:Y:S01]  /*7200*/  @!P6 IMAD.IADD R15, R12, 0x1, R15 ;  /* 0x000000010c0fe824 */ /* 0x000fe200078e020f */
[----:B------:R-:W-:Y:S01]  /*7210*/  LOP3.LUT R5, R2, 0xfffffffe, RZ, 0xc0, !PT ;  /* 0xfffffffe02057812 */ /* 0x000fe200078ec0ff */
[----:B------:R-:W-:-:S02]  /*7220*/  IMAD.IADD R11, R43, 0x1, -R4 ;  /* 0x000000012b0b7824 */ /* 0x000fc400078e0a04 */
[----:B------:R-:W-:Y:S01]  /*7230*/  IMAD.SHL.U32 R2, R6, 0x40, RZ ;  /* 0x0000004006027824 */ /* 0x000fe200078e00ff */
[----:B------:R1:W-:Y:S01]  /*7240*/  @!P6 LDGSTS.E.BYPASS.LTC128B.128 [R153+0x2800], desc[UR6][R14.64] ;  /* 0x028000000e99efae */ /* 0x0003e2000b901d46 */
[----:B------:R-:W-:Y:S02]  /*7250*/  IMAD.IADD R42, R42, 0x1, -R5 ;  /* 0x000000012a2a7824 */ /* 0x000fe400078e0a05 */
[----:B------:R-:W-:Y:S01]  /*7260*/  IMAD.IADD R5, R7, 0x1, -R16 ;  /* 0x0000000107057824 */ /* 0x000fe200078e0a10 */
[----:B------:R-:W0:Y:S01]  /*7270*/  LDGDEPBAR ;  /* 0x00000000000079af */ /* 0x000e220000000000 */
[----:B------:R-:W-:Y:S01]  /*7280*/  IMAD.SHL.U32 R7, R3, 0x8, RZ ;  /* 0x0000000803077824 */ /* 0x000fe200078e00ff */
[----:B------:R-:W-:Y:S01]  /*7290*/  LOP3.LUT R12, R2, 0xc0, RZ, 0xc0, !PT ;  /* 0x000000c0020c7812 */ /* 0x000fe200078ec0ff */
[----:B------:R-:W-:Y:S01]  /*72a0*/  IMAD R140, R42, 0x8, R5 ;  /* 0x000000082a8c7824 */ /* 0x000fe200078e0205 */
[----:B------:R-:W2:Y:S01]  /*72b0*/  @!P3 LDC.64 R2, c[0x0][0x250] ;  /* 0x00009400ff02bb82 */ /* 0x000ea20000000a00 */
[----:B------:R-:W-:Y:S01]  /*72c0*/  IMAD.SHL.U32 R13, R54, 0x40, RZ ;  /* 0x00000040360d7824 */ /* 0x000fe200078e00ff */
[----:B------:R-:W-:Y:S01]  /*72d0*/  LOP3.LUT R7, R12, 0x8, R7, 0xf8, !PT ;  /* 0x000000080c077812 */ /* 0x000fe200078ef807 */
[----:B------:R-:W-:Y:S01]  /*72e0*/  IMAD.SHL.U32 R42, R42, 0x8, RZ ;  /* 0x000000082a2a7824 */ /* 0x000fe200078e00ff */
[----:B------:R-:W-:-:S02]  /*72f0*/  SHF.R.U32.HI R12, RZ, 0x3, R12 ;  /* 0x00000003ff0c7819 */ /* 0x000fc4000001160c */
[----:B------:R-:W-:Y:S02]  /*7300*/  LOP3.LUT R13, R13, 0xc0, RZ, 0xc0, !PT ;  /* 0x000000c00d0d7812 */ /* 0x000fe400078ec0ff */
[----:B------:R-:W-:Y:S01]  /*7310*/  LOP3.LUT R7, R7, R12, RZ, 0x3c, !PT ;  /* 0x0000000c07077212 */ /* 0x000fe200078e3cff */
[----:B------:R-:W3:Y:S01]  /*7320*/  @!P2 LDC.64 R4, c[0x0][0x250] ;  /* 0x00009400ff04ab82 */ /* 0x000ee20000000a00 */
[----:B------:R-:W-:Y:S02]  /*7330*/  SHF.R.S32.HI R12, RZ, 0x1f, R11 ;  /* 0x0000001fff0c7819 */ /* 0x000fe4000001140b */
[----:B------:R-:W-:Y:S01]  /*7340*/  LOP3.LUT R42, R13, 0x8, R42, 0xf8, !PT ;  /* 0x000000080d2a7812 */ /* 0x000fe200078ef82a */
[----:B------:R-:W-:Y:S01]  /*7350*/  IMAD.U32 R140, R140, 0x20, R7 ;  /* 0x000000208c8c7824 */ /* 0x000fe200078e0007 */
[----:B------:R-:W-:-:S04]  /*7360*/  SHF.R.U32.HI R13, RZ, 0x3, R13 ;  /* 0x00000003ff0d7819 */ /* 0x000fc8000001160d */
[----:B------:R-:W-:Y:S02]  /*7370*/  LOP3.LUT R42, R42, R13, RZ, 0x3c, !PT ;  /* 0x0000000d2a2a7212 */ /* 0x000fe400078e3cff */
[----:B-1----:R-:W-:Y:S01]  /*7380*/  LOP3.LUT R14, R101, 0x7fffffe, RZ, 0xc0, !PT ;  /* 0x07fffffe650e7812 */ /* 0x002fe200078ec0ff */
[----:B------:R-:W-:-:S04]  /*7390*/  DEPBAR.LE SB0, 0x0 ;  /* 0x000080000000791a */ /* 0x000fc80000000000 */
[----:B------:R-:W-:Y:S01]  /*73a0*/  IMAD.IADD R45, R11, 0x1, -R14 ;  /* 0x000000010b2d7824 */ /* 0x000fe200078e0a0e */
[----:B------:R-:W-:Y:S01]  /*73b0*/  LEA.HI R11, R12, R11, RZ, 0x3 ;  /* 0x0000000b0c0b7211 */ /* 0x000fe200078f18ff */
[----:B------:R-:W-:Y:S01]  /*73c0*/  BAR.SYNC.DEFER_BLOCKING 0x0 ;  /* 0x0000000000007b1d */ /* 0x000fe20000010000 */
[----:B--2---:R-:W-:Y:S02]  /*73d0*/  @!P3 LEA R10, P0, R2, R146, 0x7 ;  /* 0x00000092020ab211 */ /* 0x004fe400078038ff */
[----:B------:R-:W-:Y:S01]  /*73e0*/  LEA R140, R140, UR4, 0x1 ;  /* 0x000000048c8c7c11 */ /* 0x000fe2000f8e08ff */
[----:B------:R-:W-:Y:S02]  /*73f0*/  IMAD.SHL.U32 R11, R11, 0x20, RZ ;  /* 0x000000200b0b7824 */ /* 0x000fe400078e00ff */
[----:B---3--:R-:W-:-:S03]  /*7400*/  @!P2 IMAD.WIDE.U32 R12, R4, 0xc0, R146 ;  /* 0x000000c0040ca825 */ /* 0x008fc600078e0092 */
[----:B------:R-:W-:Y:S01]  /*7410*/  LOP3.LUT R44, R11, 0xffffff00, RZ, 0xc0, !PT ;  /* 0xffffff000b2c7812 */ /* 0x000fe200078ec0ff */
[----:B------:R-:W-:Y:S01]  /*7420*/  @!P2 IMAD R5, R5, 0xc0, RZ ;  /* 0x000000c00505a824 */ /* 0x000fe200078e02ff */
[----:B------:R-:W-:Y:S01]  /*7430*/  @!P3 LEA.HI.X R11, R2, R147, R3, 0x7, P0 ;  /* 0x00000093020bb211 */ /* 0x000fe200000f3c03 */
[----:B------:R-:W-:Y:S01]  /*7440*/  @!P2 IMAD.MOV.U32 R4, RZ, RZ, R12 ;  /* 0x000000ffff04a224 */ /* 0x000fe200078e000c */
[----:B------:R-:W-:Y:S01]  /*7450*/  LOP3.LUT P0, RZ, R6, 0x2, RZ, 0xc0, !PT ;  /* 0x0000000206ff7812 */ /* 0x000fe2000780c0ff */
[----:B------:R-:W-:Y:S02]  /*7460*/  IMAD R2, R46, 0x200, R44 ;  /* 0x000002002e027824 */ /* 0x000fe400078e022c */
[----:B------:R-:W-:Y:S02]  /*7470*/  @!P2 IMAD.IADD R5, R5, 0x1, R13 ;  /* 0x000000010505a824 */ /* 0x000fe400078e020d */
[----:B------:R-:W-:Y:S02]  /*7480*/  IMAD R3, R45, 0x20, R2 ;  /* 0x000000202d037824 */ /* 0x000fe400078e0202 */
[----:B------:R-:W-:-:S02]  /*7490*/  VIADD R2, R140, 0x1000 ;  /* 0x000010008c027836 */ /* 0x000fc40000000000 */
[----:B------:R-:W-:Y:S01]  /*74a0*/  IMAD.IADD R142, R42, 0x1, R3 ;  /* 0x000000012a8e7824 */ /* 0x000fe200078e0203 */
[----:B------:R-:W-:Y:S01]  /*74b0*/  @P5 STS [R153+0x3000], RZ ;  /* 0x003000ff99005388 */ /* 0x000fe20000000800 */
[----:B------:R-:W-:-:S03]  /*74c0*/  IMAD.MOV.U32 R3, RZ, RZ, 0x20 ;  /* 0x00000020ff037424 */ /* 0x000fc600078e00ff */
[----:B------:R-:W-:Y:S01]  /*74d0*/  LEA R142, R142, UR4, 0x1 ;  /* 0x000000048e8e7c11 */ /* 0x000fe2000f8e08ff */
[----:B------:R-:W-:Y:S01]  /*74e0*/  @P5 STS [R153+0x3004], RZ ;  /* 0x003004ff99005388 */ /* 0x000fe20000000800 */
[----:B------:R-:W-:Y:S02]  /*74f0*/  VIADD R139, R140, 0x1020 ;  /* 0x000010208c8b7836 */ /* 0x000fe40000000000 */
[----:B------:R-:W-:Y:S01]  /*7500*/  @P0 VIADD R139, R2, 0xffffffe0 ;  /* 0xffffffe0028b0836 */ /* 0x000fe20000000000 */
[----:B------:R-:W-:Y:S01]  /*7510*/  @P5 STS.64 [R153+0x3008], RZ ;  /* 0x003008ff99005388 */ /* 0x000fe20000000a00 */
[----:B------:R-:W-:Y:S02]  /*7520*/  IMAD R45, R45, 0x20, R44 ;  /* 0x000000202d2d7824 */ /* 0x000fe400078e022c */
[C---:B------:R-:W-:Y:S01]  /*7530*/  VIADD R136, R139.reuse, 0x400 ;  /* 0x000004008b887836 */ /* 0x040fe20000000000 */
[----:B------:R-:W-:Y:S01]  /*7540*/  @!PT LDS RZ, [RZ] ;  /* 0x00000000fffff984 */ /* 0x000fe20000000800 */
[----:B------:R-:W-:Y:S01]  /*7550*/  @!PT LDS RZ, [RZ] ;  /* 0x00000000fffff984 */ /* 0x000fe20000000800 */
[----:B------:R-:W-:Y:S01]  /*7560*/  @!PT LDS RZ, [RZ] ;  /* 0x00000000fffff984 */ /* 0x000fe20000000800 */
[----:B------:R-:W-:Y:S01]  /*7570*/  @!P5 LDGSTS.E.BYPASS.LTC128B.128 [R153+0x3000], desc[UR6][R146.64] ;  /* 0x030000009299dfae */ /* 0x000fe2000b901d46 */
[----:B------:R-:W-:-:S02]  /*7580*/  VIADD R135, R139, 0x800 ;  /* 0x000008008b877836 */ /* 0x000fc40000000000 */
[C---:B------:R-:W-:Y:S01]  /*7590*/  VIADD R134, R139.reuse, 0xc00 ;  /* 0x00000c008b867836 */ /* 0x040fe20000000000 */
[----:B------:R-:W-:Y:S01]  /*75a0*/  @P4 STS.128 [R153+0x3800], RZ ;  /* 0x003800ff99004388 */ /* 0x000fe20000000c00 */
[C---:B------:R-:W-:Y:S02]  /*75b0*/  VIADD R133, R139.reuse, 0x1000 ;  /* 0x000010008b857836 */ /* 0x040fe40000000000 */
[C---:B------:R-:W-:Y:S01]  /*75c0*/  VIADD R132, R139.reuse, 0x1400 ;  /* 0x000014008b847836 */ /* 0x040fe20000000000 */
[----:B------:R-:W-:Y:S01]  /*75d0*/  @!PT LDS RZ, [RZ] ;  /* 0x00000000fffff984 */ /* 0x000fe20000000800 */
[----:B------:R-:W-:Y:S01]  /*75e0*/  @!PT LDS RZ, [RZ] ;  /* 0x00000000fffff984 */ /* 0x000fe20000000800 */
[----:B------:R-:W-:Y:S01]  /*75f0*/  @!PT LDS RZ, [RZ] ;  /* 0x00000000fffff984 */ /* 0x000fe20000000800 */
[----:B------:R-:W-:Y:S01]  /*7600*/  @!P4 LDGSTS.E.BYPASS.LTC128B.128 [R153+0x3800], desc[UR6][R8.64] ;  /* 0x038000000899cfae */ /* 0x000fe2000b901d46 */
[C---:B------:R-:W-:Y:S02]  /*7610*/  VIADD R86, R139.reuse, 0x1800 ;  /* 0x000018008b567836 */ /* 0x040fe40000000000 */
[----:B------:R-:W-:Y:S01]  /*7620*/  VIADD R84, R139, 0x1c00 ;  /* 0x00001c008b547836 */ /* 0x000fe20000000000 */
        /* <DEDUP_REMOVED lines=14> */
[----:B------:R-:W-:Y:S02]  /*7710*/  IMAD.IADD R141, R142, 0x1, R3 ;  /* 0x000000018e8d7824 */ /* 0x000fe400078e0203 */
[----:B------:R-:W-:Y:S04]  /*7720*/  LDSM.16.M88.4 R20, [R139] ;  /* 0x000000008b14783b */ /* 0x000fe80000000200 */
[----:B------:R-:W-:Y:S04]  /*7730*/  LDSM.16.M88.4 R24, [R139+0x400] ;  /* 0x000400008b18783b */ /* 0x000fe80000000200 */
[----:B-1----:R-:W-:Y:S04]  /*7740*/  LDSM.16.M88.4 R8, [R141] ;  /* 0x000000008d08783b */ /* 0x002fe80000000200 */
        /* <DEDUP_REMOVED lines=20> */
[----:B------:R-:W-:Y:S01]  /*7890*/  HMMA.16816.F32 R4, R8, R26, R4 ;  /* 0x0000001a0804723c */ /* 0x000fe20000001804 */
[----:B------:R-:W3:Y:S01]  /*78a0*/  LDSM.16.M88.4 R24, [R140+0x1c00] ;  /* 0x001c00008c18783b */ /* 0x000ee20000000200 */
[----:B------:R-:W4:Y:S04]  /*78b0*/  MUFU.TANH R50, R50 ;  /* 0x0000003200327308 */ /* 0x000f280000002400 */
[----:B------:R-:W-:Y:S01]  /*78c0*/  FMUL.FTZ R32, R32, UR13 ;  /* 0x0000000d20207c20 */ /* 0x000fe20008410000 */
[----:B------:R-:W-:Y:S01]  /*78d0*/  FMUL.FTZ R55, R33, UR13 ;  /* 0x0000000d21377c20 */ /* 0x000fe20008410000 */
[----:B------:R-:W-:Y:S01]  /*78e0*/  FMUL.FTZ R58, R34, UR13 ;  /* 0x0000000d223a7c20 */ /* 0x000fe20008410000 */
[----:B--2---:R-:W2:Y:S01]  /*78f0*/  LDSM.16.M88.4 R28, [R139+0x800] ;  /* 0x000800008b1c783b */ /* 0x004ea20000000200 */
[----:B------:R5:W-:Y:S01]  /*7900*/  MUFU.TANH R56, R32 ;  /* 0x0000002000387308 */ /* 0x000be20000002400 */
[----:B-1----:R-:W-:Y:S01]  /*7910*/  HMMA.16816.F32 R12, R16, R20, RZ ;  /* 0x00000014100c723c */ /* 0x002fe200000018ff */
[----:B------:R-:W-:-:S05]  /*7920*/  FMUL.FTZ R69, R35, UR13 ;  /* 0x0000000d23457c20 */ /* 0x000fca0008410000 */
[C---:B------:R-:W-:Y:S01]  /*7930*/  HMMA.16816.F32 R20, R16.reuse, R22, RZ ;  /* 0x000000161014723c */ /* 0x040fe200000018ff */
[----:B------:R-:W-:Y:S06]  /*7940*/  MUFU.TANH R49, R49 ;  /* 0x0000003100317308 */ /* 0x000fec0000002400 */
[----:B------:R-:W-:Y:S01]  /*7950*/  FMUL.FTZ R68, R4, UR13 ;  /* 0x0000000d04447c20 */ /* 0x000fe20008410000 */
[----:B------:R-:W-:Y:S01]  /*7960*/  FMUL.FTZ R57, R5, UR13 ;  /* 0x0000000d05397c20 */ /* 0x000fe20008410000 */
[----:B------:R-:W-:Y:S01]  /*7970*/  FMUL.FTZ R73, R6, UR13 ;  /* 0x0000000d06497c20 */ /* 0x000fe20008410000 */
[----:B-----5:R-:W1:Y:S01]  /*7980*/  LDSM.16.M88.4 R32, [R139+0xc00] ;  /* 0x000c00008b20783b */ /* 0x020e620000000200 */
[----:B------:R-:W-:Y:S01]  /*7990*/  FMUL.FTZ R59, R7, UR13 ;  /* 0x0000000d073b7c20 */ /* 0x000fe20008410000 */
[----:B------:R-:W5:Y:S08]  /*79a0*/  MUFU.TANH R51, R51 ;  /* 0x0000003300337308 */ /* 0x000f700000002400 */
[----:B------:R-:W5:Y:S01]  /*79b0*/  MUFU.TANH R54, R54 ;  /* 0x0000003600367308 */ /* 0x000f620000002400 */
[C---:B---3--:R-:W-:Y:S07]  /*79c0*/  HMMA.16816.F32 R4, R16.reuse, R24, RZ ;  /* 0x000000181004723c */ /* 0x048fee00000018ff */
[----:B------:R-:W3:Y:S01]  /*79d0*/  MUFU.TANH R58, R58 ;  /* 0x0000003a003a7308 */ /* 0x000ee20000002400 */
[----:B------:R-:W-:Y:S06]  /*79e0*/  HMMA.16816.F32 R24, R16, R26, RZ ;  /* 0x0000001a1018723c */ /* 0x000fec00000018ff */
[C---:B--2---:R-:W-:Y:S01]  /*79f0*/  HMMA.16816.F32 R12, R8.reuse, R28, R12 ;  /* 0x0000001c080c723c */ /* 0x044fe2000000180c */
[----:B------:R-:W2:Y:S05]  /*7a00*/  MUFU.TANH R48, R48 ;  /* 0x0000003000307308 */ /* 0x000eaa0000002400 */
[C---:B------:R-:W-:Y:S01]  /*7a10*/  HMMA.16816.F32 R20, R8.reuse, R30, R20 ;  /* 0x0000001e0814723c */ /* 0x040fe20000001814 */
[----:B------:R-:W4:Y:S02]  /*7a20*/  LDSM.16.M88.4 R28, [R140+0x2000] ;  /* 0x002000008c1c783b */ /* 0x000f240000000200 */
[----:B------:R-:W2:Y:S03]  /*7a30*/  MUFU.TANH R71, R71 ;  /* 0x0000004700477308 */ /* 0x000ea60000002400 */
[C---:B-1----:R-:W-:Y:S05]  /*7a40*/  HMMA.16816.F32 R4, R8.reuse, R32, R4 ;  /* 0x000000200804723c */ /* 0x042fea0000001804 */
[----:B------:R-:W1:Y:S01]  /*7a50*/  MUFU.TANH R55, R55 ;  /* 0x0000003700377308 */ /* 0x000e620000002400 */
[----:B------:R-:W-:Y:S01]  /*7a60*/  HMMA.16816.F32 R24, R8, R34, R24 ;  /* 0x000000220818723c */ /* 0x000fe20000001818 */
[----:B------:R-:W-:Y:S05]  /*7a70*/  LDSM.16.M88.4 R32, [R139+0x1400] ;  /* 0x001400008b20783b */ /* 0x000fea0000000200 */
        /* <DEDUP_REMOVED lines=19> */
[----:B------:R5:W-:Y:S08]  /*7bb0*/  MUFU.TANH R76, R20 ;  /* 0x00000014004c7308 */ /* 0x000bf00000002400 */
[----:B------:R3:W-:Y:S01]  /*7bc0*/  MUFU.TANH R96, R4 ;  /* 0x0000000400607308 */ /* 0x0007e20000002400 */
[C---:B----4-:R-:W-:Y:S07]  /*7bd0*/  HMMA.16816.F32 R12, R16.reuse, R28, RZ ;  /* 0x0000001c100c723c */ /* 0x050fee00000018ff */
[----:B------:R-:W-:Y:S01]  /*7be0*/  MUFU.TANH R92, R24 ;  /* 0x00000018005c7308 */ /* 0x000fe20000002400 */
[----:B-----5:R-:W4:Y:S07]  /*7bf0*/  LDSM.16.M88.4 R20, [R140+0x2400] ;  /* 0x002400008c14783b */ /* 0x020f2e0000000200 */
[----:B------:R-:W-:Y:S01]  /*7c00*/  MUFU.TANH R90, R25 ;  /* 0x00000019005a7308 */ /* 0x000fe20000002400 */
[----:B---3--:R-:W-:Y:S07]  /*7c10*/  HMMA.16816.F32 R4, R16, R30, RZ ;  /* 0x0000001e1004723c */ /* 0x008fee00000018ff */
[----:B------:R-:W-:Y:S01]  /*7c20*/  MUFU.TANH R93, R26 ;  /* 0x0000001a005d7308 */ /* 0x000fe20000002400 */
[----:B------:R-:W-:Y:S07]  /*7c30*/  HMMA.16816.F32 R12, R8, R36, R12 ;  /* 0x00000024080c723c */ /* 0x000fee000000180c */
[----:B------:R3:W-:Y:S01]  /*7c40*/  MUFU.TANH R36, R27 ;  /* 0x0000001b00247308 */ /* 0x0007e20000002400 */
[----:B------:R-:W-:-:S07]  /*7c50*/  IMAD.IADD R37, R0, 0x1, R66 ;  /* 0x0000000100257824 */ /* 0x000fce00078e0242 */
[----:B------:R-:W5:Y:S01]  /*7c60*/  MUFU.TANH R69, R69 ;  /* 0x0000004500457308 */ /* 0x000f620000002400 */
[----:B------:R-:W-:Y:S07]  /*7c70*/  HMMA.16816.F32 R4, R8, R38, R4 ;  /* 0x000000260804723c */ /* 0x000fee0000001804 */
[----:B------:R-:W5:Y:S01]  /*7c80*/  MUFU.TANH R68, R68 ;  /* 0x0000004400447308 */ /* 0x000f620000002400 */
[C---:B----4-:R-:W-:Y:S01]  /*7c90*/  HMMA.16816.F32 R28, R16.reuse, R20, RZ ;  /* 0x00000014101c723c */ /* 0x050fe200000018ff */
[----:B------:R-:W-:Y:S01]  /*7ca0*/  FMUL.FTZ R102, R13, UR13 ;  /* 0x0000000d0d667c20 */ /* 0x000fe20008410000 */
[----:B------:R-:W-:Y:S01]  /*7cb0*/  SHF.R.S32.HI R13, RZ, 0x1f, R154 ;  /* 0x0000001fff0d7819 */ /* 0x000fe2000001149a */
[----:B---3--:R-:W3:Y:S01]  /*7cc0*/  LDSM.16.M88.4 R24, [R140+0x2800] ;  /* 0x002800008c18783b */ /* 0x008ee20000000200 */
[----:B------:R-:W-:Y:S01]  /*7cd0*/  FMUL.FTZ R12, R12, UR13 ;  /* 0x0000000d0c0c7c20 */ /* 0x000fe20008410000 */
[----:B------:R-:W-:Y:S01]  /*7ce0*/  FMUL.FTZ R14, R14, UR13 ;  /* 0x0000000d0e0e7c20 */ /* 0x000fe20008410000 */
[----:B------:R-:W-:Y:S01]  /*7cf0*/  LEA.HI R154, R13, R154, RZ, 0x2 ;  /* 0x0000009a0d9a7211 */ /* 0x000fe200078f10ff */
[----:B------:R-:W-:Y:S01]  /*7d00*/  IMAD R13, R41, 0x4, R46 ;  /* 0x00000004290d7824 */ /* 0x000fe200078e022e */
[----:B------:R-:W-:Y:S01]  /*7d10*/  HMMA.16816.F32 R20, R16, R22, RZ ;  /* 0x000000161014723c */ /* 0x000fe200000018ff */
[----:B------:R4:W-:Y:S01]  /*7d20*/  MUFU.TANH R104, R12 ;  /* 0x0000000c00687308 */ /* 0x0009e20000002400 */
[----:B------:R-:W-:Y:S01]  /*7d30*/  SHF.R.S32.HI R154, RZ, 0x2, R154 ;  /* 0x00000002ff9a7819 */ /* 0x000fe2000001149a */
[----:B------:R-:W-:Y:S01]  /*7d40*/  FMUL.FTZ R15, R15, UR13 ;  /* 0x0000000d0f0f7c20 */ /* 0x000fe20008410000 */
[----:B------:R-:W-:-:S02]  /*7d50*/  VIADD R39, R37, 0x18 ;  /* 0x0000001825277836 */ /* 0x000fc40000000000 */
[----:B------:R-:W-:Y:S02]  /*7d60*/  VIADD R41, R37, 0x40 ;  /* 0x0000004025297836 */ /* 0x000fe40000000000 */
[----:B------:R-:W-:Y:S01]  /*7d70*/  IMAD.U32 R13, R13, 0x10, R154 ;  /* 0x000000100d0d7824 */ /* 0x000fe200078e009a */
[----:B------:R-:W-:Y:S01]  /*7d80*/  MUFU.TANH R91, R14 ;  /* 0x0000000e005b7308 */ /* 0x000fe20000002400 */
[----:B------:R-:W-:Y:S01]  /*7d90*/  FMUL.FTZ R87, R6, UR13 ;  /* 0x0000000d06577c20 */ /* 0x000fe20008410000 */
[----:B------:R-:W-:Y:S02]  /*7da0*/  VIADD R6, R37, 0x9 ;  /* 0x0000000925067836 */ /* 0x000fe40000000000 */
[----:B------:R-:W-:Y:S01]  /*7db0*/  FMUL.FTZ R5, R5, UR13 ;  /* 0x0000000d05057c20 */ /* 0x000fe20008410000 */
[----:B------:R-:W-:Y:S01]  /*7dc0*/  IADD3 R64, -R148, 0x1, R13 ;  /* 0x0000000194407810 */ /* 0x000fe20007ffe10d */
[----:B------:R-:W-:Y:S02]  /*7dd0*/  VIADD R13, R37, 0x8 ;  /* 0x00000008250d7836 */ /* 0x000fe40000000000 */
[----:B------:R-:W-:Y:S01]  /*7de0*/  FMUL.FTZ R85, R7, UR13 ;  /* 0x0000000d07557c20 */ /* 0x000fe20008410000 */
[C---:B------:R-:W-:Y:S01]  /*7df0*/  HMMA.16816.F32 R28, R8.reuse, R32, R28 ;  /* 0x00000020081c723c */ /* 0x040fe2000000181c */
[----:B------:R-:W-:Y:S01]  /*7e00*/  IADD3 R64, R64, UR12, R53 ;  /* 0x0000000c40407c10 */ /* 0x000fe2000fffe035 */
[C---:B----4-:R-:W-:Y:S01]  /*7e10*/  VIADD R12, R37.reuse, 0x1 ;  /* 0x00000001250c7836 */ /* 0x050fe20000000000 */
[----:B------:R4:W-:Y:S01]  /*7e20*/  MUFU.TANH R89, R15 ;  /* 0x0000000f00597308 */ /* 0x0009e20000002400 */
[----:B------:R-:W-:Y:S01]  /*7e30*/  FMUL.FTZ R100, R4, UR13 ;  /* 0x0000000d04647c20 */ /* 0x000fe20008410000 */
[----:B------:R-:W-:Y:S01]  /*7e40*/  VIMNMX R65, R64, R53, PT ;  /* 0x0000003540417248 */ /* 0x000fe20003fe0100 */
[----:B------:R-:W-:Y:S01]  /*7e50*/  IMAD.IADD R4, R42, 0x1, R45 ;  /* 0x000000012a047824 */ /* 0x000fe200078e022d */
[----:B------:R-:W-:Y:S01]  /*7e60*/  VIADDMNMX R64, R64, 0x8, R53, PT ;  /* 0x0000000840407846 */ /* 0x000fe20003800135 */
[----:B------:R-:W-:Y:S01]  /*7e70*/  VIADD R32, R37, 0x10 ;  /* 0x0000001025207836 */ /* 0x000fe20000000000 */
[CC--:B------:R-:W-:Y:S01]  /*7e80*/  ISETP.GE.AND P6, PT, R12.reuse, R65.reuse, PT ;  /* 0x000000410c00720c */ /* 0x0c0fe20003fc6270 */
[----:B------:R-:W-:Y:S01]  /*7e90*/  HMMA.16816.F32 R20, R8, R34, R20 ;  /* 0x000000220814723c */ /* 0x000fe20000001814 */
[-C--:B------:R-:W-:Y:S01]  /*7ea0*/  ISETP.GE.AND P4, PT, R12, R64.reuse, PT ;  /* 0x000000400c00720c */ /* 0x080fe20003f86270 */
[----:B------:R2:W-:Y:S01]  /*7eb0*/  MUFU.TANH R98, R5 ;  /* 0x0000000500627308 */ /* 0x0005e20000002400 */
[----:B------:R-:W-:Y:S01]  /*7ec0*/  ISETP.GE.AND P5, PT, R13, R65, PT ;  /* 0x000000410d00720c */ /* 0x000fe20003fa6270 */
[----:B------:R-:W-:Y:S01]  /*7ed0*/  VIADD R42, R37, 0x39 ;  /* 0x00000039252a7836 */ /* 0x000fe20000000000 */
[----:B------:R-:W-:-:S02]  /*7ee0*/  ISETP.GE.AND P2, PT, R13, R64, PT ;  /* 0x000000400d00720c */ /* 0x000fc40003f46270 */
[CC--:B------:R-:W-:Y:S02]  /*7ef0*/  ISETP.GE.AND P0, PT, R6.reuse, R65.reuse, PT ;  /* 0x000000410600720c */ /* 0x0c0fe40003f06270 */
[-C--:B------:R-:W-:Y:S01]  /*7f00*/  ISETP.GE.AND P3, PT, R6, R64.reuse, PT ;  /* 0x000000400600720c */ /* 0x080fe20003f66270 */
[----:B----4-:R-:W4:Y:S01]  /*7f10*/  LDSM.16.M88.4 R12, [R139+0x1800] ;  /* 0x001800008b0c783b */ /* 0x010f220000000200 */
[----:B------:R-:W-:Y:S01]  /*7f20*/  FSEL R6, R50, -INF , !P6 ;  /* 0xff80000032067808 */ /* 0x000fe20007000000 */
[----:B------:R-:W5:Y:S01]  /*7f30*/  MUFU.TANH R73, R73 ;  /* 0x0000004900497308 */ /* 0x000f620000002400 */
[-C--:B------:R-:W-:Y:S01]  /*7f40*/  ISETP.GE.AND P6, PT, R32, R65.reuse, PT ;  /* 0x000000412000720c */ /* 0x080fe20003fc6270 */
[----:B------:R-:W-:Y:S01]  /*7f50*/  FMUL.FTZ R38, R28, UR13 ;  /* 0x0000000d1c267c20 */ /* 0x000fe20008410000 */
[----:B------:R-:W-:Y:S02]  /*7f60*/  VIADD R28, R37, 0x19 ;  /* 0x00000019251c7836 */ /* 0x000fe40000000000 */
[----:B------:R-:W-:Y:S01]  /*7f70*/  FMUL.FTZ R29, R29, UR13 ;  /* 0x0000000d1d1d7c20 */ /* 0x000fe20008410000 */
[----:B------:R-:W-:Y:S01]  /*7f80*/  FMUL.FTZ R30, R30, UR13 ;  /* 0x0000000d1e1e7c20 */ /* 0x000fe20008410000 */
[----:B------:R-:W-:Y:S01]  /*7f90*/  FSEL R44, R51, -INF , !P5 ;  /* 0xff800000332c7808 */ /* 0x000fe20006800000 */
[----:B------:R-:W-:Y:S01]  /*7fa0*/  FMUL.FTZ R47, R31, UR13 ;  /* 0x0000000d1f2f7c20 */ /* 0x000fe20008410000 */
[----:B--2---:R-:W-:Y:S01]  /*7fb0*/  FSEL R5, R49, -INF , !P4 ;  /* 0xff80000031057808 */ /* 0x004fe20006000000 */
[----:B------:R-:W2:Y:S01]  /*7fc0*/  MUFU.TANH R57, R57 ;  /* 0x0000003900397308 */ /* 0x000ea20000002400 */
[-C--:B------:R-:W-:Y:S01]  /*7fd0*/  ISETP.GE.AND P4, PT, R32, R64.reuse, PT ;  /* 0x000000402000720c */ /* 0x080fe20003f86270 */
[----:B------:R-:W-:Y:S01]  /*7fe0*/  VIADD R32, R37, 0x11 ;  /* 0x0000001125207836 */ /* 0x000fe20000000000 */
        /* <DEDUP_REMOVED lines=8> */
[----:B---3--:R-:W-:Y:S01]  /*8070*/  HMMA.16816.F32 R32, R16, R24, RZ ;  /* 0x000000181020723c */ /* 0x008fe200000018ff */
[----:B------:R-:W-:-:S02]  /*8080*/  FSEL R43, R58, -INF , !P4 ;  /* 0xff8000003a2b7808 */ /* 0x000fc40006000000 */
[CC--:B------:R-:W-:Y:S02]  /*8090*/  ISETP.GE.AND P6, PT, R28.reuse, R65.reuse, PT ;  /* 0x000000411c00720c */ /* 0x0c0fe40003fc6270 */
[-C--:B------:R-:W-:Y:S01]  /*80a0*/  ISETP.GE.AND P4, PT, R28, R64.reuse, PT ;  /* 0x000000401c00720c */ /* 0x080fe20003f86270 */
[----:B------:R3:W-:Y:S01]  /*80b0*/  MUFU.TANH R49, R30 ;  /* 0x0000001e00317308 */ /* 0x0007e20000002400 */
[----:B------:R-:W-:Y:S01]  /*80c0*/  FSEL R46, R48, -INF , !P0 ;  /* 0xff800000302e7808 */ /* 0x000fe20004000000 */
[----:B------:R-:W-:Y:S01]  /*80d0*/  VIADD R25, R37, 0x20 ;  /* 0x0000002025197836 */ /* 0x000fe20000000000 */
[----:B------:R-:W-:Y:S01]  /*80e0*/  FSEL R71, R71, -INF , !P3 ;  /* 0xff80000047477808 */ /* 0x000fe20005800000 */
[----:B------:R-:W-:Y:S01]  /*80f0*/  VIADD R24, R37, 0x21 ;  /* 0x0000002125187836 */ /* 0x000fe20000000000 */
[C---:B------:R-:W-:Y:S02]  /*8100*/  ISETP.GE.AND P0, PT, R39.reuse, R65, PT ;  /* 0x000000412700720c */ /* 0x040fe40003f06270 */
[----:B------:R-:W-:Y:S01]  /*8110*/  ISETP.GE.AND P3, PT, R39, R64, PT ;  /* 0x000000402700720c */ /* 0x000fe20003f66270 */
[----:B------:R-:W2:Y:S01]  /*8120*/  MUFU.TANH R59, R59 ;  /* 0x0000003b003b7308 */ /* 0x000ea20000002400 */
[----:B-1----:R-:W-:Y:S01]  /*8130*/  FSEL R74, R55, -INF , !P5 ;  /* 0xff800000374a7808 */ /* 0x002fe20006800000 */
[----:B------:R-:W-:Y:S01]  /*8140*/  FMUL.FTZ R39, R23, UR13 ;  /* 0x0000000d17277c20 */ /* 0x000fe20008410000 */
[----:B-----5:R-:W-:-:S02]  /*8150*/  FSEL R69, R69, -INF , !P2 ;  /* 0xff80000045457808 */ /* 0x020fc40005000000 */
[----:B------:R-:W-:Y:S02]  /*8160*/  FSEL R68, R68, -INF , !P0 ;  /* 0xff80000044447808 */ /* 0x000fe40004000000 */
[----:B------:R-:W-:Y:S01]  /*8170*/  FSEL R53, R73, -INF , !P3 ;  /* 0xff80000049357808 */ /* 0x000fe20005800000 */
[----:B------:R-:W1:Y:S01]  /*8180*/  MUFU.TANH R61, R61 ;  /* 0x0000003d003d7308 */ /* 0x000e620000002400 */
[----:B---3--:R-:W3:Y:S01]  /*8190*/  LDSM.16.M88.4 R28, [R140+0x2c00] ;  /* 0x002c00008c1c783b */ /* 0x008ee20000000200 */
[CC--:B------:R-:W-:Y:S01]  /*81a0*/  ISETP.GE.AND P5, PT, R25.reuse, R65.reuse, PT ;  /* 0x000000411900720c */ /* 0x0c0fe20003fa6270 */
[----:B----4-:R-:W-:Y:S01]  /*81b0*/  HMMA.16816.F32 R32, R8, R12, R32 ;  /* 0x0000000c0820723c */ /* 0x010fe20000001820 */
[-C--:B------:R-:W-:Y:S02]  /*81c0*/  ISETP.GE.AND P2, PT, R25, R64.reuse, PT ;  /* 0x000000401900720c */ /* 0x080fe40003f46270 */
[C---:B------:R-:W-:Y:S02]  /*81d0*/  ISETP.GE.AND P0, PT, R24.reuse, R65, PT ;  /* 0x000000411800720c */ /* 0x040fe40003f06270 */
[----:B------:R-:W-:Y:S01]  /*81e0*/  ISETP.GE.AND P3, PT, R24, R64, PT ;  /* 0x000000401800720c */ /* 0x000fe20003f66270 */
[----:B------:R-:W4:Y:S01]  /*81f0*/  MUFU.TANH R75, R75 ;  /* 0x0000004b004b7308 */ /* 0x000f220000002400 */
[----:B------:R-:W-:Y:S01]  /*8200*/  HMMA.16816.F32 R24, R16, R26, RZ ;  /* 0x0000001a1018723c */ /* 0x000fe200000018ff */
[----:B------:R-:W-:Y:S01]  /*8210*/  VIADD R12, R37, 0x29 ;  /* 0x00000029250c7836 */ /* 0x000fe20000000000 */
[----:B--2---:R-:W-:Y:S01]  /*8220*/  FSEL R78, R57, -INF , !P6 ;  /* 0xff800000394e7808 */ /* 0x004fe20007000000 */
[----:B------:R-:W-:Y:S01]  /*8230*/  VIADD R13, R37, 0x28 ;  /* 0x00000028250d7836 */ /* 0x000fe20000000000 */
[----:B------:R-:W-:-:S02]  /*8240*/  FSEL R62, R62, -INF , !P5 ;  /* 0xff8000003e3e7808 */ /* 0x000fc40006800000 */
[----:B------:R-:W-:Y:S01]  /*8250*/  FSEL R67, R67, -INF , !P2 ;  /* 0xff80000043437808 */ /* 0x000fe20005000000 */
[----:B------:R-:W2:Y:S01]  /*8260*/  MUFU.TANH R106, R106 ;  /* 0x0000006a006a7308 */ /* 0x000ea20000002400 */
[----:B------:R-:W-:Y:S02]  /*8270*/  FSEL R57, R59, -INF , !P4 ;  /* 0xff8000003b397808 */ /* 0x000fe40006000000 */
[CC--:B------:R-:W-:Y:S02]  /*8280*/  ISETP.GE.AND P5, PT, R12.reuse, R65.reuse, PT ;  /* 0x000000410c00720c */ /* 0x0c0fe40003fa6270 */
[-C--:B------:R-:W-:Y:S01]  /*8290*/  ISETP.GE.AND P2, PT, R12, R64.reuse, PT ;  /* 0x000000400c00720c */ /* 0x080fe20003f46270 */
[----:B------:R-:W-:Y:S01]  /*82a0*/  VIADD R12, R37, 0x31 ;  /* 0x00000031250c7836 */ /* 0x000fe20000000000 */
[CC--:B------:R-:W-:Y:S01]  /*82b0*/  ISETP.GE.AND P6, PT, R13.reuse, R65.reuse, PT ;  /* 0x000000410d00720c */ /* 0x0c0fe20003fc6270 */
[----:B------:R-:W5:Y:S01]  /*82c0*/  MUFU.TANH R63, R63 ;  /* 0x0000003f003f7308 */ /* 0x000f620000002400 */
[-C--:B------:R-:W-:Y:S01]  /*82d0*/  ISETP.GE.AND P4, PT, R13, R64.reuse, PT ;  /* 0x000000400d00720c */ /* 0x080fe20003f86270 */
[----:B------:R-:W-:Y:S01]  /*82e0*/  VIADD R13, R37, 0x30 ;  /* 0x00000030250d7836 */ /* 0x000fe20000000000 */
[----:B-1----:R-:W-:Y:S01]  /*82f0*/  FSEL R55, R61, -INF , !P3 ;  /* 0xff8000003d377808 */ /* 0x002fe20005800000 */
[----:B------:R-:W-:Y:S01]  /*8300*/  FMUL.FTZ R56, R33, UR13 ;  /* 0x0000000d21387c20 */ /* 0x000fe20008410000 */
[----:B------:R-:W-:Y:S01]  /*8310*/  FSEL R58, R76, -INF , !P6 ;  /* 0xff8000004c3a7808 */ /* 0x000fe20007000000 */
[----:B------:R-:W-:Y:S01]  /*8320*/  FMUL.FTZ R33, R34, UR13 ;  /* 0x0000000d22217c20 */ /* 0x000fe20008410000 */
[----:B----4-:R-:W-:Y:S01]  /*8330*/  FSEL R61, R75, -INF , !P4 ;  /* 0xff8000004b3d7808 */ /* 0x010fe20006000000 */
[----:B------:R-:W-:Y:S01]  /*8340*/  MUFU.TANH R50, R20 ;  /* 0x0000001400327308 */ /* 0x000fe20000002400 */
[CC--:B------:R-:W-:Y:S01]  /*8350*/  ISETP.GE.AND P6, PT, R12.reuse, R65.reuse, PT ;  /* 0x000000410c00720c */ /* 0x0c0fe20003fc6270 */
[----:B------:R-:W-:Y:S01]  /*8360*/  HMMA.16816.F32 R24, R8, R14, R24 ;  /* 0x0000000e0818723c */ /* 0x000fe20000001818 */
[-C--:B------:R-:W-:Y:S01]  /*8370*/  ISETP.GE.AND P4, PT, R12, R64.reuse, PT ;  /* 0x000000400c00720c */ /* 0x080fe20003f86270 */
[C---:B------:R-:W-:Y:S01]  /*8380*/  VIADD R12, R37.reuse, 0x38 ;  /* 0x00000038250c7836 */ /* 0x040fe20000000000 */
[----:B------:R-:W-:Y:S01]  /*8390*/  FSEL R60, R60, -INF , !P0 ;  /* 0xff8000003c3c7808 */ /* 0x000fe20004000000 */
[----:B------:R-:W-:Y:S01]  /*83a0*/  VIADD R34, R37, 0x48 ;  /* 0x0000004825227836 */ /* 0x000fe20000000000 */
[----:B--2---:R-:W-:Y:S01]  /*83b0*/  FSEL R106, R106, -INF , !P5 ;  /* 0xff8000006a6a7808 */ /* 0x004fe20006800000 */
[----:B------:R1:W-:Y:S01]  /*83c0*/  MUFU.TANH R48, R21 ;  /* 0x0000001500307308 */ /* 0x0003e20000002400 */
[----:B-----5:R-:W-:Y:S01]  /*83d0*/  FSEL R51, R63, -INF , !P2 ;  /* 0xff8000003f337808 */ /* 0x020fe20005000000 */
[----:B------:R-:W-:Y:S01]  /*83e0*/  FMUL.FTZ R35, R35, UR13 ;  /* 0x0000000d23237c20 */ /* 0x000fe20008410000 */
[C---:B------:R-:W-:Y:S01]  /*83f0*/  ISETP.GE.AND P0, PT, R13.reuse, R65, PT ;  /* 0x000000410d00720c */ /* 0x040fe20003f06270 */
[----:B------:R-:W-:Y:S01]  /*8400*/  FMUL.FTZ R32, R32, UR13 ;  /* 0x0000000d20207c20 */ /* 0x000fe20008410000 */
[----:B------:R-:W-:-:S02]  /*8410*/  ISETP.GE.AND P3, PT, R13, R64, PT ;  /* 0x000000400d00720c */ /* 0x000fc40003f66270 */
[CC--:B------:R-:W-:Y:S01]  /*8420*/  ISETP.GE.AND P5, PT, R12.reuse, R65.reuse, PT ;  /* 0x000000410c00720c */ /* 0x0c0fe20003fa6270 */
[----:B------:R-:W2:Y:S01]  /*8430*/  MUFU.TANH R95, R95 ;  /* 0x0000005f005f7308 */ /* 0x000ea20000002400 */
[----:B------:R-:W-:Y:S02]  /*8440*/  ISETP.GE.AND P2, PT, R12, R64, PT ;  /* 0x000000400c00720c */ /* 0x000fe40003f46270 */
[C---:B---3--:R-:W-:Y:S01]  /*8450*/  HMMA.16816.F32 R12, R16.reuse, R28, RZ ;  /* 0x0000001c100c723c */ /* 0x048fe200000018ff */
[----:B------:R-:W-:Y:S02]  /*8460*/  FSEL R96, R96, -INF , !P0 ;  /* 0xff80000060607808 */ /* 0x000fe40004000000 */
[-C--:B------:R-:W-:Y:S02]  /*8470*/  ISETP.GE.AND P0, PT, R42, R65.reuse, PT ;  /* 0x000000412a00720c */ /* 0x080fe40003f06270 */
[----:B------:R-:W3:Y:S01]  /*8480*/  MUFU.TANH R94, R94 ;  /* 0x0000005e005e7308 */ /* 0x000ee20000002400 */
[----:B-1----:R-:W1:Y:S01]  /*8490*/  LDSM.16.M88.4 R20, [R139+0x1c00] ;  /* 0x001c00008b14783b */ /* 0x002e620000000200 */
[----:B------:R-:W-:Y:S01]  /*84a0*/  HMMA.16816.F32 R16, R16, R30, RZ ;  /* 0x0000001e1010723c */ /* 0x000fe200000018ff */
[----:B------:R-:W-:Y:S01]  /*84b0*/  VIADD R29, R37, 0x41 ;  /* 0x00000041251d7836 */ /* 0x000fe20000000000 */
[----:B------:R-:W-:Y:S01]  /*84c0*/  FSEL R90, R90, -INF , !P0 ;  /* 0xff8000005a5a7808 */ /* 0x000fe20004000000 */
[----:B------:R-:W-:Y:S01]  /*84d0*/  FMUL.FTZ R25, R25, UR13 ;  /* 0x0000000d19197c20 */ /* 0x000fe20008410000 */
[----:B------:R-:W-:Y:S01]  /*84e0*/  ISETP.GE.AND P0, PT, R34, R65, PT ;  /* 0x000000412200720c */ /* 0x000fe20003f06270 */
[----:B------:R-:W-:-:S04]  /*84f0*/  DEPBAR.LE SB0, 0x0 ;  /* 0x000080000000791a */ /* 0x000fc80000000000 */
[----:B------:R-:W4:Y:S01]  /*8500*/  MUFU.TANH R102, R102 ;  /* 0x0000006600667308 */ /* 0x000f220000002400 */
[----:B--2---:R-:W-:Y:S01]  /*8510*/  FSEL R95, R95, -INF , !P3 ;  /* 0xff8000005f5f7808 */ /* 0x004fe20005800000 */
[----:B------:R-:W-:Y:S01]  /*8520*/  VIADD R30, R37, 0x51 ;  /* 0x00000051251e7836 */ /* 0x000fe20000000000 */
[-C--:B------:R-:W-:Y:S02]  /*8530*/  ISETP.GE.AND P3, PT, R42, R64.reuse, PT ;  /* 0x000000402a00720c */ /* 0x080fe40003f66270 */
[----:B------:R-:W-:Y:S02]  /*8540*/  FSEL R92, R92, -INF , !P5 ;  /* 0xff8000005c5c7808 */ /* 0x000fe40006800000 */
[----:B------:R-:W-:Y:S01]  /*8550*/  FSEL R59, R36, -INF , !P3 ;  /* 0xff800000243b7808 */ /* 0x000fe20005800000 */
[----:B------:R-:W2:Y:S01]  /*8560*/  MUFU.TANH R72, R72 ;  /* 0x0000004800487308 */ /* 0x000ea20000002400 */
[----:B------:R-:W-:Y:S01]  /*8570*/  ISETP.GE.AND P3, PT, R34, R64, PT ;  /* 0x000000402200720c */ /* 0x000fe20003f66270 */
[----:B------:R-:W-:Y:S01]  /*8580*/  FMUL.FTZ R34, R24, UR13 ;  /* 0x0000000d18227c20 */ /* 0x000fe20008410000 */
[----:B------:R-:W-:Y:S01]  /*8590*/  FSEL R93, R93, -INF , !P2 ;  /* 0xff8000005d5d7808 */ /* 0x000fe20005000000 */
[----:B------:R-:W-:Y:S01]  /*85a0*/  VIADD R24, R37, 0x50 ;  /* 0x0000005025187836 */ /* 0x000fe20000000000 */
[----:B------:R-:W-:-:S02]  /*85b0*/  ISETP.GE.AND P5, PT, R29, R65, PT ;  /* 0x000000411d00720c */ /* 0x000fc40003fa6270 */
[----:B------:R-:W-:Y:S01]  /*85c0*/  ISETP.GE.AND P2, PT, R29, R64, PT ;  /* 0x000000401d00720c */ /* 0x000fe20003f46270 */
[----:B------:R-:W5:Y:S01]  /*85d0*/  MUFU.TANH R100, R100 ;  /* 0x0000006400647308 */ /* 0x000f620000002400 */
[----:B---3--:R-:W-:Y:S02]  /*85e0*/  FSEL R94, R94, -INF , !P6 ;  /* 0xff8000005e5e7808 */ /* 0x008fe40007000000 */
[-C--:B------:R-:W-:Y:S02]  /*85f0*/  ISETP.GE.AND P6, PT, R41, R65.reuse, PT ;  /* 0x000000412900720c */ /* 0x080fe40003fc6270 */
[----:B----4-:R-:W-:Y:S02]  /*8600*/  FSEL R102, R102, -INF , !P5 ;  /* 0xff80000066667808 */ /* 0x010fe40006800000 */
[----:B------:R-:W-:Y:S01]  /*8610*/  FSEL R89, R89, -INF , !P2 ;  /* 0xff80000059597808 */ /* 0x000fe20005000000 */
[----:B------:R-:W3:Y:S01]  /*8620*/  MUFU.TANH R87, R87 ;  /* 0x0000005700577308 */ /* 0x000ee20000002400 */
[----:B------:R-:W-:-:S02]  /*8630*/  ISETP.GE.AND P5, PT, R24, R65, PT ;  /* 0x000000411800720c */ /* 0x000fc40003fa6270 */
[-C--:B------:R-:W-:Y:S01]  /*8640*/  ISETP.GE.AND P2, PT, R24, R64.reuse, PT ;  /* 0x000000401800720c */ /* 0x080fe20003f46270 */
[----:B------:R-:W-:Y:S01]  /*8650*/  FMUL.FTZ R24, R26, UR13 ;  /* 0x0000000d1a187c20 */ /* 0x000fe20008410000 */
[----:B------:R-:W-:Y:S01]  /*8660*/  FSEL R104, R104, -INF , !P6 ;  /* 0xff80000068687808 */ /* 0x000fe20007000000 */
[C---:B-1----:R-:W-:Y:S01]  /*8670*/  HMMA.16816.F32 R12, R8.reuse, R20, R12 ;  /* 0x00000014080c723c */ /* 0x042fe2000000180c */
[C---:B------:R-:W-:Y:S01]  /*8680*/  VIADD R26, R37.reuse, 0x58 ;  /* 0x00000058251a7836 */ /* 0x040fe20000000000 */
[----:B------:R-:W1:Y:S01]  /*8690*/  MUFU.TANH R85, R85 ;  /* 0x0000005500557308 */ /* 0x000e620000002400 */
[----:B--2---:R-:W-:Y:S02]  /*86a0*/  FSEL R63, R72, -INF , !P4 ;  /* 0xff800000483f7808 */ /* 0x004fe40006000000 */
[----:B-----5:R-:W-:Y:S01]  /*86b0*/  FSEL R100, R100, -INF , !P0 ;  /* 0xff80000064647808 */ /* 0x020fe20004000000 */
[----:B------:R-:W-:Y:S01]  /*86c0*/  HMMA.16816.F32 R8, R8, R22, R16 ;  /* 0x000000160808723c */ /* 0x000fe20000001810 */
[----:B------:R-:W-:Y:S01]  /*86d0*/  VIADD R21, R37, 0x49 ;  /* 0x0000004925157836 */ /* 0x000fe20000000000 */
[----:B------:R-:W-:-:S02]  /*86e0*/  ISETP.GE.AND P4, PT, R41, R64, PT ;  /* 0x000000402900720c */ /* 0x000fc40003f86270 */
[----:B------:R-:W2:Y:S01]  /*86f0*/  MUFU.TANH R28, R56 ;  /* 0x00000038001c7308 */ /* 0x000ea20000002400 */
[----:B---3--:R-:W-:Y:S02]  /*8700*/  FSEL R87, R87, -INF , !P3 ;  /* 0xff80000057577808 */ /* 0x008fe40005800000 */
[-C--:B------:R-:W-:Y:S01]  /*8710*/  ISETP.GE.AND P6, PT, R21, R65.reuse, PT ;  /* 0x000000411500720c */ /* 0x080fe20003fc6270 */
[----:B------:R-:W-:Y:S01]  /*8720*/  VIADD R17, R37, 0x68 ;  /* 0x0000006825117836 */ /* 0x000fe20000000000 */
[CC--:B------:R-:W-:Y:S02]  /*8730*/  ISETP.GE.AND P0, PT, R30.reuse, R65.reuse, PT ;  /* 0x000000411e00720c */ /* 0x0c0fe40003f06270 */
[----:B------:R-:W-:Y:S01]  /*8740*/  ISETP.GE.AND P3, PT, R30, R64, PT ;  /* 0x000000401e00720c */ /* 0x000fe20003f66270 */
[----:B------:R-:W3:Y:S01]  /*8750*/  MUFU.TANH R38, R38 ;  /* 0x0000002600267308 */ /* 0x000ee20000002400 */
[----:B------:R-:W-:Y:S02]  /*8760*/  FSEL R98, R98, -INF , !P6 ;  /* 0xff80000062627808 */ /* 0x000fe40007000000 */
[----:B------:R-:W-:-:S02]  /*8770*/  ISETP.GE.AND P6, PT, R26, R65, PT ;  /* 0x000000411a00720c */ /* 0x000fc40003fc6270 */
[----:B------:R-:W-:Y:S01]  /*8780*/  FSEL R91, R91, -INF , !P4 ;  /* 0xff8000005b5b7808 */ /* 0x000fe20006000000 */
[----:B------:R-:W-:Y:S01]  /*8790*/  FMUL.FTZ R30, R13, UR13 ;  /* 0x0000000d0d1e7c20 */ /* 0x000fe20008410000 */
[----:B------:R-:W-:Y:S01]  /*87a0*/  VIADD R13, R37, 0x61 ;  /* 0x00000061250d7836 */ /* 0x000fe20000000000 */
[----:B------:R-:W4:Y:S01]  /*87b0*/  MUFU.TANH R45, R45 ;  /* 0x0000002d002d7308 */ /* 0x000f220000002400 */
[-C--:B------:R-:W-:Y:S01]  /*87c0*/  ISETP.GE.AND P4, PT, R21, R64.reuse, PT ;  /* 0x000000401500720c */ /* 0x080fe20003f86270 */
[----:B------:R-:W-:Y:S01]  /*87d0*/  FMUL.FTZ R12, R12, UR13 ;  /* 0x0000000d0c0c7c20 */ /* 0x000fe20008410000 */
[----:B------:R-:W-:Y:S01]  /*87e0*/  FSEL R50, R50, -INF , !P6 ;  /* 0xff80000032327808 */ /* 0x000fe20007000000 */
[----:B------:R-:W-:Y:S01]  /*87f0*/  FMUL.FTZ R16, R14, UR13 ;  /* 0x0000000d0e107c20 */ /* 0x000fe20008410000 */
[-C--:B------:R-:W-:Y:S01]  /*8800*/  ISETP.GE.AND P6, PT, R13, R65.reuse, PT ;  /* 0x000000410d00720c */ /* 0x080fe20003fc6270 */
[----:B------:R-:W-:Y:S01]  /*8810*/  VIADD R14, R37, 0x69 ;  /* 0x00000069250e7836 */ /* 0x000fe20000000000 */
[----:B-1----:R-:W-:Y:S01]  /*8820*/  FSEL R85, R85, -INF , !P4 ;  /* 0xff80000055557808 */ /* 0x002fe20006000000 */
[----:B------:R-:W1:Y:S01]  /*8830*/  MUFU.TANH R47, R47 ;  /* 0x0000002f002f7308 */ /* 0x000e620000002400 */
[-C--:B------:R-:W-:Y:S01]  /*8840*/  ISETP.GE.AND P4, PT, R26, R64.reuse, PT ;  /* 0x000000401a00720c */ /* 0x080fe20003f86270 */
[----:B------:R-:W-:Y:S01]  /*8850*/  VIADD R26, R37, 0x59 ;  /* 0x00000059251a7836 */ /* 0x000fe20000000000 */
[----:B--2---:R-:W-:Y:S01]  /*8860*/  FSEL R36, R28, -INF , !P6 ;  /* 0xff8000001c247808 */ /* 0x004fe20007000000 */
[----:B------:R-:W-:Y:S01]  /*8870*/  FMUL.FTZ R28, R8, UR13 ;  /* 0x0000000d081c7c20 */ /* 0x000fe20008410000 */
[----:B---3--:R-:W-:Y:S01]  /*8880*/  FSEL R56, R38, -INF , !P5 ;  /* 0xff80000026387808 */ /* 0x008fe20006800000 */
[----:B------:R-:W-:Y:S01]  /*8890*/  FMUL.FTZ R15, R15, UR13 ;  /* 0x0000000d0f0f7c20 */ /* 0x000fe20008410000 */
[----:B------:R-:W-:Y:S01]  /*88a0*/  FSEL R49, R49, -INF , !P2 ;  /* 0xff80000031317808 */ /* 0x000fe20005000000 */
[----:B------:R-:W2:Y:S01]  /*88b0*/  MUFU.TANH R29, R35 ;  /* 0x00000023001d7308 */ /* 0x000ea20000002400 */
[C---:B------:R-:W-:Y:S01]  /*88c0*/  ISETP.GE.AND P5, PT, R26.reuse, R65, PT ;  /* 0x000000411a00720c */ /* 0x040fe20003fa6270 */
[----:B------:R-:W-:Y:S01]  /*88d0*/  VIADD R8, R37, 0x78 ;  /* 0x0000007825087836 */ /* 0x000fe20000000000 */
[-C--:B------:R-:W-:Y:S01]  /*88e0*/  ISETP.GE.AND P2, PT, R26, R64.reuse, PT ;  /* 0x000000401a00720c */ /* 0x080fe20003f46270 */
[----:B------:R-:W-:Y:S01]  /*88f0*/  FMUL.FTZ R9, R9, UR13 ;  /* 0x0000000d09097c20 */ /* 0x000fe20008410000 */
[----:B----4-:R-:W-:Y:S01]  /*8900*/  FSEL R45, R45, -INF , !P4 ;  /* 0xff8000002d2d7808 */ /* 0x010fe20006000000 */
[----:B------:R-:W-:Y:S01]  /*8910*/  FMUL.FTZ R10, R10, UR13 ;  /* 0x0000000d0a0a7c20 */ /* 0x000fe20008410000 */
[----:B------:R-:W-:Y:S01]  /*8920*/  ISETP.GE.AND P4, PT, R13, R64, PT ;  /* 0x000000400d00720c */ /* 0x000fe20003f86270 */
[----:B------:R-:W3:Y:S01]  /*8930*/  MUFU.TANH R39, R39 ;  /* 0x0000002700277308 */ /* 0x000ee20000002400 */
[----:B------:R-:W-:Y:S01]  /*8940*/  FSEL R54, R54, -INF , !P0 ;  /* 0xff80000036367808 */ /* 0x000fe20004000000 */
[----:B------:R-:W-:Y:S01]  /*8950*/  FMUL.FTZ R11, R11, UR13 ;  /* 0x0000000d0b0b7c20 */ /* 0x000fe20008410000 */
[----:B-1----:R-:W-:-:S02]  /*8960*/  FSEL R47, R47, -INF , !P3 ;  /* 0xff8000002f2f7808 */ /* 0x002fc40005800000 */
[----:B------:R-:W-:Y:S02]  /*8970*/  FSEL R48, R48, -INF , !P5 ;  /* 0xff80000030307808 */ /* 0x000fe40006800000 */
[----:B------:R-:W-:Y:S01]  /*8980*/  ISETP.GE.AND P5, PT, R17, R65, PT ;  /* 0x000000411100720c */ /* 0x000fe20003fa6270 */
[----:B------:R-:W-:Y:S01]  /*8990*/  MUFU.TANH R32, R32 ;  /* 0x0000002000207308 */ /* 0x000fe20000002400 */
[----:B--2---:R-:W-:-:S07]  /*89a0*/  FSEL R31, R29, -INF , !P4 ;  /* 0xff8000001d1f7808 */ /* 0x004fce0006000000 */
[----:B------:R-:W-:Y:S01]  /*89b0*/  MUFU.TANH R33, R33 ;  /* 0x0000002100217308 */ /* 0x000fe20000002400 */
[----:B---3--:R-:W-:Y:S02]  /*89c0*/  FSEL R13, R39, -INF , !P2 ;  /* 0xff800000270d7808 */ /* 0x008fe40005000000 */
[----:B------:R-:W-:-:S05]  /*89d0*/  ISETP.GE.AND P2, PT, R17, R64, PT ;  /* 0x000000401100720c */ /* 0x000fca0003f46270 */
[----:B------:R-:W-:Y:S08]  /*89e0*/  MUFU.TANH R20, R34 ;  /* 0x0000002200147308 */ /* 0x000ff00000002400 */
[----:B------:R-:W1:Y:S08]  /*89f0*/  MUFU.TANH R24, R24 ;  /* 0x0000001800187308 */ /* 0x000e700000002400 */
[----:B------:R2:W3:Y:S08]  /*8a00*/  MUFU.TANH R21, R25 ;  /* 0x0000001900157308 */ /* 0x0004f00000002400 */
[----:B------:R4:W-:Y:S01]  /*8a10*/  MUFU.TANH R26, R12 ;  /* 0x0000000c001a7308 */ /* 0x0009e20000002400 */
[----:B-1----:R-:W-:-:S07]  /*8a20*/  FSEL R29, R24, -INF , !P2 ;  /* 0xff800000181d7808 */ /* 0x002fce0005000000 */
[----:B------:R-:W-:Y:S01]  /*8a30*/  MUFU.TANH R28, R28 ;  /* 0x0000001c001c7308 */ /* 0x000fe20000002400 */
[----:B--2---:R-:W-:Y:S01]  /*8a40*/  FMUL.FTZ R25, R27, UR13 ;  /* 0x0000000d1b197c20 */ /* 0x004fe20008410000 */
[----:B------:R-:W-:-:S05]  /*8a50*/  VIADD R27, R37, 0x60 ;  /* 0x00000060251b7836 */ /* 0x000fca0000000000 */
[-C--:B------:R-:W-:Y:S01]  /*8a60*/  ISETP.GE.AND P0, PT, R27, R65.reuse, PT ;  /* 0x000000411b00720c */ /* 0x080fe20003f06270 */
[----:B------:R-:W1:Y:S01]  /*8a70*/  MUFU.TANH R25, R25 ;  /* 0x0000001900197308 */ /* 0x000e620000002400 */
[----:B----4-:R-:W-:Y:S01]  /*8a80*/  VIADD R12, R37, 0x70 ;  /* 0x00000070250c7836 */ /* 0x010fe20000000000 */
[-C--:B------:R-:W-:Y:S02]  /*8a90*/  ISETP.GE.AND P3, PT, R27, R64.reuse, PT ;  /* 0x000000401b00720c */ /* 0x080fe40003f66270 */
[----:B------:R-:W-:Y:S02]  /*8aa0*/  FSEL R38, R32, -INF , !P0 ;  /* 0xff80000020267808 */ /* 0x000fe40004000000 */
[CC--:B------:R-:W-:Y:S02]  /*8ab0*/  ISETP.GE.AND P6, PT, R12.reuse, R65.reuse, PT ;  /* 0x000000410c00720c */ /* 0x0c0fe40003fc6270 */
[----:B------:R-:W2:Y:S01]  /*8ac0*/  MUFU.TANH R16, R16 ;  /* 0x0000001000107308 */ /* 0x000ea20000002400 */
[----:B------:R-:W-:Y:S01]  /*8ad0*/  ISETP.GE.AND P4, PT, R12, R64, PT ;  /* 0x000000400c00720c */ /* 0x000fe20003f86270 */
[----:B------:R-:W-:Y:S01]  /*8ae0*/  VIADD R12, R37, 0x71 ;  /* 0x00000071250c7836 */ /* 0x000fe20000000000 */
[----:B------:R-:W-:-:S02]  /*8af0*/  ISETP.GE.AND P0, PT, R14, R65, PT ;  /* 0x000000410e00720c */ /* 0x000fc40003f06270 */
[----:B------:R-:W-:Y:S01]  /*8b00*/  FSEL R33, R33, -INF , !P3 ;  /* 0xff80000021217808 */ /* 0x000fe20005800000 */
[----:B------:R-:W-:Y:S01]  /*8b10*/  BAR.SYNC.DEFER_BLOCKING 0x0 ;  /* 0x0000000000007b1d */ /* 0x000fe20000010000 */
[-C--:B------:R-:W-:Y:S02]  /*8b20*/  ISETP.GE.AND P3, PT, R14, R64.reuse, PT ;  /* 0x000000400e00720c */ /* 0x080fe40003f66270 */
[----:B------:R-:W-:Y:S02]  /*8b30*/  FSEL R14, R20, -INF , !P5 ;  /* 0xff800000140e7808 */ /* 0x000fe40006800000 */
[C---:B------:R-:W-:Y:S01]  /*8b40*/  ISETP.GE.AND P5, PT, R12.reuse, R65, PT ;  /* 0x000000410c00720c */ /* 0x040fe20003fa6270 */
[----:B------:R-:W4:Y:S01]  /*8b50*/  MUFU.TANH R30, R30 ;  /* 0x0000001e001e7308 */ /* 0x000f220000002400 */
[----:B------:R-:W-:Y:S02]  /*8b60*/  ISETP.GE.AND P2, PT, R12, R64, PT ;  /* 0x000000400c00720c */ /* 0x000fe40003f46270 */
[----:B---3--:R-:W-:-:S02]  /*8b70*/  FSEL R12, R21, -INF , !P0 ;  /* 0xff800000150c7808 */ /* 0x008fc40004000000 */
[----:B------:R-:W-:Y:S02]  /*8b80*/  ISETP.GE.AND P0, PT, R8, R65, PT ;  /* 0x000000410800720c */ /* 0x000fe40003f06270 */
[----:B-1----:R-:W-:Y:S01]  /*8b90*/  FSEL R17, R25, -INF , !P3 ;  /* 0xff80000019117808 */ /* 0x002fe20005800000 */
[----:B------:R-:W1:Y:S01]  /*8ba0*/  MUFU.TANH R23, R15 ;  /* 0x0000000f00177308 */ /* 0x000e620000002400 */
[----:B------:R-:W-:Y:S02]  /*8bb0*/  FSEL R28, R28, -INF , !P0 ;  /* 0xff8000001c1c7808 */ /* 0x000fe40004000000 */
[----:B------:R-:W-:Y:S02]  /*8bc0*/  ISETP.GT.AND P0, PT, R152, R143, PT ;  /* 0x0000008f9800720c */ /* 0x000fe40003f04270 */
[----:B------:R-:W-:Y:S02]  /*8bd0*/  FSEL R32, R26, -INF , !P6 ;  /* 0xff8000001a207808 */ /* 0x000fe40007000000 */
[----:B--2---:R-:W-:Y:S01]  /*8be0*/  FSEL R25, R16, -INF , !P4 ;  /* 0xff80000010197808 */ /* 0x004fe20006000000 */
[----:B------:R-:W2:Y:S01]  /*8bf0*/  MUFU.TANH R2, R2 ;  /* 0x0000000200027308 */ /* 0x000ea20000002400 */
[----:B------:R-:W-:-:S02]  /*8c00*/  ISETP.GE.AND P6, PT, R37, R65, PT ;  /* 0x000000412500720c */ /* 0x000fc40003fc6270 */
[CC--:B------:R-:W-:Y:S01]  /*8c10*/  ISETP.GE.AND P4, PT, R37.reuse, R64.reuse, PT ;  /* 0x000000402500720c */ /* 0x0c0fe20003f86270 */
[----:B------:R-:W-:Y:S01]  /*8c20*/  VIADD R37, R37, 0x79 ;  /* 0x0000007925257836 */ /* 0x000fe20000000000 */
[----:B----4-:R-:W-:Y:S02]  /*8c30*/  FSEL R30, R30, -INF , !P5 ;  /* 0xff8000001e1e7808 */ /* 0x010fe40006800000 */
[-C--:B------:R-:W-:Y:S01]  /*8c40*/  ISETP.GE.AND P3, PT, R8, R64.reuse, PT ;  /* 0x000000400800720c */ /* 0x080fe20003f66270 */
[----:B------:R2:W3:Y:S01]  /*8c50*/  MUFU.TANH R24, R9 ;  /* 0x0000000900187308 */ /* 0x0004e20000002400 */
[----:B-1----:R-:W-:Y:S02]  /*8c60*/  FSEL R23, R23, -INF , !P2 ;  /* 0xff80000017177808 */ /* 0x002fe40005000000 */
[C---:B------:R-:W-:Y:S02]  /*8c70*/  ISETP.GE.AND P5, PT, R37.reuse, R65, PT ;  /* 0x000000412500720c */ /* 0x040fe40003fa6270 */
[----:B------:R-:W-:-:S02]  /*8c80*/  ISETP.GE.AND P2, PT, R37, R64, PT ;  /* 0x000000402500720c */ /* 0x000fc40003f46270 */
[----:B------:R-:W-:Y:S01]  /*8c90*/  FSEL R40, R40, -INF , !P6 ;  /* 0xff80000028287808 */ /* 0x000fe20007000000 */
[----:B------:R-:W1:Y:S08]  /*8ca0*/  MUFU.TANH R21, R10 ;  /* 0x0000000a00157308 */ /* 0x000e700000002400 */
[----:B------:R-:W4:Y:S01]  /*8cb0*/  MUFU.TANH R20, R11 ;  /* 0x0000000b00147308 */ /* 0x000f220000002400 */
[----:B--2---:R-:W-:-:S02]  /*8cc0*/  FSEL R9, R2, -INF , !P4 ;  /* 0xff80000002097808 */ /* 0x004fc40006000000 */
[----:B---3--:R-:W-:Y:S02]  /*8cd0*/  FSEL R24, R24, -INF , !P5 ;  /* 0xff80000018187808 */ /* 0x008fe40006800000 */
[----:B-1----:R-:W-:Y:S02]  /*8ce0*/  FSEL R21, R21, -INF , !P3 ;  /* 0xff80000015157808 */ /* 0x002fe40005800000 */
[----:B----4-:R-:W-:Y:S01]  /*8cf0*/  FSEL R20, R20, -INF , !P2 ;  /* 0xff80000014147808 */ /* 0x010fe20005000000 */
        /* <DEDUP_REMOVED lines=61> */
.L_x_5074:
[----:B------:R-:W-:Y:S02]  /*90d0*/  ULDC UR10, c[0x0][0x248] ;  /* 0x00009200000a7ab9 */ /* 0x000fe40000000800 */
[----:B------:R-:W-:-:S06]  /*90e0*/  USHF.L.U32 UR5, UR10, 0x7, URZ ;  /* 0x000000070a057899 */ /* 0x000fcc000800063f */
[----:B------:R-:W-:-:S04]  /*90f0*/  IADD3 R18, RZ, -UR5, RZ ;  /* 0x80000005ff127c10 */ /* 0x000fc8000fffe0ff */
[----:B------:R-:W-:-:S07]  /*9100*/  SHF.R.S32.HI R0, RZ, 0x1f, R18 ;  /* 0x0000001fff007819 */ /* 0x000fce0000011412 */
.L_x_5075:
        /* <DEDUP_REMOVED lines=19> */
.L_x_5073:
        /* <DEDUP_REMOVED lines=137> */
[----:B------:R-:W-:Y:S01]  /*9ad0*/  FFMA.FTZ R42, R13, UR10, -R22 ;  /* 0x0000000a0d2a7c23 */ /* 0x000fe20008010816 */
        /* <DEDUP_REMOVED lines=8> */
[----:B------:R-:W-:Y:S01]  /*9b60*/  FFMA.FTZ R50, R49, UR10, -R22 ;  /* 0x0000000a31327c23 */ /* 0x000fe20008010816 */
[----:B------:R-:W-:Y:S01]  /*9b70*/  FADD.FTZ R40, R37, R40 ;  /* 0x0000002825287221 */ /* 0x000fe20000010000 */
        /* <DEDUP_REMOVED lines=8> */
[----:B------:R-:W5:Y:S01]  /*9c00*/  MUFU.EX2 R34, R34 ;  /* 0x0000002200227308 */ /* 0x000f620000000800 */
[----:B----4-:R-:W-:Y:S01]  /*9c10*/  F2FP.F16.F32.PACK_AB R71, R46, R41 ;  /* 0x000000292e47723e */ /* 0x010fe200000000ff */
[----:B------:R-:W-:Y:S01]  /*9c20*/  FADD.FTZ R41, R41, R44 ;  /* 0x0000002c29297221 */ /* 0x000fe20000010000 */
[----:B------:R-:W-:Y:S01]  /*9c30*/  FFMA.FTZ R28, R28, UR10, -R27 ;  /* 0x0000000a1c1c7c23 */ /* 0x000fe2000801081b */
[--C-:B------:R-:W-:Y:S01]  /*9c40*/  FFMA.FTZ R21, R21, UR10, -R22.reuse ;  /* 0x0000000a15157c23 */ /* 0x100fe20008010816 */
[----:B------:R-:W-:Y:S01]  /*9c50*/  FFMA.FTZ R158, R20, UR10, -R22 ;  /* 0x0000000a149e7c23 */ /* 0x000fe20008010816 */
[----:B------:R-:W-:-:S02]  /*9c60*/  FADD.FTZ R46, R46, R41 ;  /* 0x000000292e2e7221 */ /* 0x000fc40000010000 */
[C---:B--2---:R-:W-:Y:S01]  /*9c70*/  HMMA.16816.F32 R80, R68.reuse, R76, RZ ;  /* 0x0000004c4450723c */ /* 0x044fe200000018ff */
[----:B------:R-:W-:Y:S01]  /*9c80*/  MUFU.EX2 R19, R19 ;  /* 0x0000001300137308 */ /* 0x000fe20000000800 */
[----:B-1----:R-:W-:Y:S01]  /*9c90*/  FADD.FTZ R41, R35, R40 ;  /* 0x0000002823297221 */ /* 0x002fe20000010000 */
[--C-:B------:R-:W-:Y:S01]  /*9ca0*/  FFMA.FTZ R40, R31, UR10, -R22.reuse ;  /* 0x0000000a1f287c23 */ /* 0x100fe20008010816 */
[----:B------:R-:W-:Y:S02]  /*9cb0*/  FFMA.FTZ R31, R17, UR10, -R22 ;  /* 0x0000000a111f7c23 */ /* 0x000fe40008010816 */
[C---:B------:R-:W-:Y:S03]  /*9cc0*/  HMMA.16816.F32 R76, R68.reuse, R78, RZ ;  /* 0x0000004e444c723c */ /* 0x040fe600000018ff */
[----:B------:R-:W1:Y:S03]  /*9cd0*/  MUFU.EX2 R16, R16 ;  /* 0x0000001000107308 */ /* 0x000e660000000800 */
[C---:B---3--:R-:W-:Y:S05]  /*9ce0*/  HMMA.16816.F32 R72, R68.reuse, R4, RZ ;  /* 0x000000044448723c */ /* 0x048fea00000018ff */
[----:B------:R-:W-:Y:S01]  /*9cf0*/  MUFU.EX2 R43, R43 ;  /* 0x0000002b002b7308 */ /* 0x000fe20000000800 */
[----:B------:R-:W-:Y:S01]  /*9d00*/  HMMA.16816.F32 R68, R68, R6, RZ ;  /* 0x000000064444723c */ /* 0x000fe200000018ff */
[C---:B-----5:R-:W-:Y:S01]  /*9d10*/  F2FP.F16.F32.PACK_AB R4, R34.reuse, R35 ;  /* 0x000000232204723e */ /* 0x060fe200000000ff */
        /* <DEDUP_REMOVED lines=241> */
.L_x_5077:
[----:B------:R-:W-:Y:S02]  /*ac30*/  ULDC UR8, c[0x0][0x250] ;  /* 0x0000940000087ab9 */ /* 0x000fe40000000800 */
[----:B------:R-:W-:-:S06]  /*ac40*/  USHF.L.U32 UR4, UR8, 0x7, URZ ;  /* 0x0000000708047899 */ /* 0x000fcc000800063f */
[----:B------:R-:W-:-:S04]  /*ac50*/  IADD3 R8, RZ, -UR4, RZ ;  /* 0x80000004ff087c10 */ /* 0x000fc8000fffe0ff */
[----:B------:R-:W-:-:S07]  /*ac60*/  SHF.R.S32.HI R4, RZ, 0x1f, R8 ;  /* 0x0000001fff047819 */ /* 0x000fce0000011408 */
.L_x_5078:
        /* <DEDUP_REMOVED lines=17> */
[----:B------:R-:W-:-:S05]  /*ad80*/  IADD3.X R5, R7, UR4, RZ, P0, !PT ;  /* 0x0000000407057c10 */ /* 0x000fca00087fe4ff */
[----:B------:R1:W-:Y:S04]  /*ad90*/  LDGSTS.E.BYPASS.LTC128B.128 [R153+0x4800], desc[UR6][R4.64] ;  /* 0x0480000004997fae */ /* 0x0003e8000b901d46 */
[----:B------:R-:W-:Y:S04]  /*ada0*/  LDSM.16.M88.4 R52, [R142] ;  /* 0x000000008e34783b */ /* 0x000fe80000000200 */
[----:B------:R-:W2:Y:S04]  /*adb0*/  LDSM.16.M88.4 R36, [R140+0x1000] ;  /* 0x001000008c24783b */ /* 0x000ea80000000200 */
[----:B------:R-:W3:Y:S04]  /*adc0*/  LDSM.16.M88.4 R20, [R140+0x1400] ;  /* 0x001400008c14783b */ /* 0x000ee80000000200 */
[----:B------:R-:W-:Y:S04]  /*add0*/  LDSM.16.M88.4 R44, [R141] ;  /* 0x000000008d2c783b */ /* 0x000fe80000000200 */
[----:B------:R-:W4:Y:S04]  /*ade0*/  LDSM.16.M88.4 R16, [R139] ;  /* 0x000000008b10783b */ /* 0x000f280000000200 */
[----:B------:R-:W5:Y:S04]  /*adf0*/  LDSM.16.M88.4 R12, [R140+0x1800] ;  /* 0x001800008c0c783b */ /* 0x000f680000000200 */
[----:B------:R-:W5:Y:S04]  /*ae00*/  LDSM.16.M88.4 R8, [R136] ;  /* 0x000000008808783b */ /* 0x000f680000000200 */
[----:B-1----:R-:W1:Y:S04]  /*ae10*/  LDSM.16.M88.4 R4, [R140+0x1c00] ;  /* 0x001c00008c04783b */ /* 0x002e680000000200 */
[----:B------:R-:W1:Y:S04]  /*ae20*/  LDSM.16.M88.4 R32, [R135] ;  /* 0x000000008720783b */ /* 0x000e680000000200 */
[----:B------:R-:W1:Y:S04]  /*ae30*/  LDSM.16.M88.4 R28, [R140+0x2000] ;  /* 0x002000008c1c783b */ /* 0x000e680000000200 */
[----:B------:R-:W1:Y:S01]  /*ae40*/  LDSM.16.M88.4 R24, [R134] ;  /* 0x000000008618783b */ /* 0x000e620000000200 */
[C---:B--2---:R-:W-:Y:S03]  /*ae50*/  HMMA.16816.F32 R40, R52.reuse, R36, RZ ;  /* 0x000000243428723c */ /* 0x044fe600000018ff */
[----:B------:R-:W2:Y:S04]  /*ae60*/  LDSM.16.M88.4 R56, [R140+0x2400] ;  /* 0x002400008c38783b */ /* 0x000ea80000000200 */
[----:B------:R-:W-:Y:S01]  /*ae70*/  LDSM.16.M88.4 R48, [R140+0x2800] ;  /* 0x002800008c30783b */ /* 0x000fe20000000200 */
[C---:B------:R-:W-:Y:S03]  /*ae80*/  HMMA.16816.F32 R36, R52.reuse, R38, RZ ;  /* 0x000000263424723c */ /* 0x040fe600000018ff */
[----:B------:R-:W0:Y:S03]  /*ae90*/  LDGDEPBAR ;  /* 0x00000000000079af */ /* 0x000e260000000000 */
[C---:B---3--:R-:W-:Y:S06]  /*aea0*/  HMMA.16816.F32 R60, R52.reuse, R20, RZ ;  /* 0x00000014343c723c */ /* 0x048fec00000018ff */
[----:B------:R-:W-:Y:S06]  /*aeb0*/  HMMA.16816.F32 R20, R52, R22, RZ ;  /* 0x000000163414723c */ /* 0x000fec00000018ff */
[C---:B----4-:R-:W-:Y:S06]  /*aec0*/  HMMA.16816.F32 R40, R44.reuse, R16, R40 ;  /* 0x000000102c28723c */ /* 0x050fec0000001828 */
[----:B------:R-:W-:Y:S06]  /*aed0*/  HMMA.16816.F32 R36, R44, R18, R36 ;  /* 0x000000122c24723c */ /* 0x000fec0000001824 */
[C---:B-----5:R-:W-:Y:S06]  /*aee0*/  HMMA.16816.F32 R16, R52.reuse, R12, RZ ;  /* 0x0000000c3410723c */ /* 0x060fec00000018ff */
[----:B------:R-:W-:Y:S06]  /*aef0*/  HMMA.16816.F32 R12, R52, R14, RZ ;  /* 0x0000000e340c723c */ /* 0x000fec00000018ff */
        /* <DEDUP_REMOVED lines=10> */
[----:B------:R-:W-:-:S02]  /*afa0*/  FMUL.FTZ R91, R39, UR13 ;  /* 0x0000000d275b7c20 */ /* 0x000fc40008410000 */
[C---:B-1----:R-:W-:Y:S01]  /*afb0*/  HMMA.16816.F32 R8, R52.reuse, R4, RZ ;  /* 0x000000043408723c */ /* 0x042fe200000018ff */
[----:B------:R-:W-:Y:S01]  /*afc0*/  LDSM.16.M88.4 R36, [R132] ;  /* 0x000000008424783b */ /* 0x000fe20000000200 */
[----:B------:R-:W1:Y:S04]  /*afd0*/  MUFU.TANH R87, R87 ;  /* 0x0000005700577308 */ /* 0x000e680000002400 */
[----:B------:R-:W-:Y:S01]  /*afe0*/  HMMA.16816.F32 R4, R52, R6, RZ ;  /* 0x000000063404723c */ /* 0x000fe200000018ff */
[----:B---3--:R-:W3:Y:S03]  /*aff0*/  LDSM.16.M88.4 R40, [R133] ;  /* 0x000000008528783b */ /* 0x008ee60000000200 */
[----:B------:R-:W-:Y:S02]  /*b000*/  MUFU.TANH R85, R85 ;  /* 0x0000005500557308 */ /* 0x000fe40000002400 */
[----:B------:R-:W-:Y:S01]  /*b010*/  HMMA.16816.F32 R16, R44, R32, R16 ;  /* 0x000000202c10723c */ /* 0x000fe20000001810 */
[----:B------:R-:W-:Y:S01]  /*b020*/  FMUL.FTZ R114, R61, UR13 ;  /* 0x0000000d3d727c20 */ /* 0x000fe20008410000 */
[----:B------:R-:W-:Y:S01]  /*b030*/  FMUL.FTZ R63, R63, UR13 ;  /* 0x0000000d3f3f7c20 */ /* 0x000fe20008410000 */
[----:B------:R-:W-:Y:S01]  /*b040*/  FMUL.FTZ R60, R60, UR13 ;  /* 0x0000000d3c3c7c20 */ /* 0x000fe20008410000 */
[----:B------:R-:W-:-:S02]  /*b050*/  FMUL.FTZ R61, R62, UR13 ;  /* 0x0000000d3e3d7c20 */ /* 0x000fc40008410000 */
[----:B------:R-:W-:Y:S01]  /*b060*/  HMMA.16816.F32 R12, R44, R34, R12 ;  /* 0x000000222c0c723c */ /* 0x000fe2000000180c */
[----:B------:R-:W4:Y:S01]  /*b070*/  MUFU.TANH R88, R88 ;  /* 0x0000005800587308 */ /* 0x000f220000002400 */
[----:B------:R-:W-:Y:S01]  /*b080*/  FMUL.FTZ R21, R21, UR13 ;  /* 0x0000000d15157c20 */ /* 0x000fe20008410000 */
[----:B------:R-:W-:Y:S01]  /*b090*/  FMUL.FTZ R99, R23, UR13 ;  /* 0x0000000d17637c20 */ /* 0x000fe20008410000 */
[----:B------:R-:W-:Y:S01]  /*b0a0*/  FMUL.FTZ R120, R20, UR13 ;  /* 0x0000000d14787c20 */ /* 0x000fe20008410000 */
[----:B------:R-:W-:Y:S01]  /*b0b0*/  FMUL.FTZ R103, R22, UR13 ;  /* 0x0000000d16677c20 */ /* 0x000fe20008410000 */
[C---:B------:R-:W-:Y:S03]  /*b0c0*/  HMMA.16816.F32 R32, R52.reuse, R28, RZ ;  /* 0x0000001c3420723c */ /* 0x040fe600000018ff */
[----:B------:R-:W-:Y:S03]  /*b0d0*/  MUFU.TANH R90, R90 ;  /* 0x0000005a005a7308 */ /* 0x000fe60000002400 */
[----:B------:R-:W-:Y:S05]  /*b0e0*/  HMMA.16816.F32 R28, R52, R30, RZ ;  /* 0x0000001e341c723c */ /* 0x000fea00000018ff */
[----:B------:R-:W5:Y:S01]  /*b0f0*/  MUFU.TANH R91, R91 ;  /* 0x0000005b005b7308 */ /* 0x000f620000002400 */
[----:B------:R-:W-:Y:S01]  /*b100*/  HMMA.16816.F32 R8, R44, R24, R8 ;  /* 0x000000182c08723c */ /* 0x000fe20000001808 */
[----:B------:R-:W-:Y:S01]  /*b110*/  FMUL.FTZ R19, R19, UR13 ;  /* 0x0000000d13137c20 */ /* 0x000fe20008410000 */
[----:B------:R-:W-:Y:S01]  /*b120*/  FMUL.FTZ R16, R16, UR13 ;  /* 0x0000000d10107c20 */ /* 0x000fe20008410000 */
[----:B------:R-:W-:Y:S01]  /*b130*/  FMUL.FTZ R17, R17, UR13 ;  /* 0x0000000d11117c20 */ /* 0x000fe20008410000 */
[----:B------:R-:W-:-:S02]  /*b140*/  FMUL.FTZ R18, R18, UR13 ;  /* 0x0000000d12127c20 */ /* 0x000fc40008410000 */
[----:B------:R-:W-:Y:S01]  /*b150*/  HMMA.16816.F32 R4, R44, R26, R4 ;  /* 0x0000001a2c04723c */ /* 0x000fe20000001804 */
[----:B------:R-:W-:Y:S01]  /*b160*/  MUFU.TANH R114, R114 ;  /* 0x0000007200727308 */ /* 0x000fe20000002400 */
[----:B------:R-:W-:Y:S01]  /*b170*/  FMUL.FTZ R14, R14, UR13 ;  /* 0x0000000d0e0e7c20 */ /* 0x000fe20008410000 */
[----:B------:R-:W-:Y:S01]  /*b180*/  FMUL.FTZ R108, R13, UR13 ;  /* 0x0000000d0d6c7c20 */ /* 0x000fe20008410000 */
[----:B------:R-:W-:Y:S01]  /*b190*/  FMUL.FTZ R13, R15, UR13 ;  /* 0x0000000d0f0d7c20 */ /* 0x000fe20008410000 */
[----:B------:R-:W-:Y:S01]  /*b1a0*/  FMUL.FTZ R12, R12, UR13 ;  /* 0x0000000d0c0c7c20 */ /* 0x000fe20008410000 */
[C---:B--2---:R-:W-:Y:S03]  /*b1b0*/  HMMA.16816.F32 R24, R52.reuse, R56, RZ ;  /* 0x000000383418723c */ /* 0x044fe600000018ff */
[----:B------:R-:W2:Y:S03]  /*b1c0*/  MUFU.TANH R101, R63 ;  /* 0x0000003f00657308 */ /* 0x000ea60000002400 */
[----:B------:R-:W-:Y:S05]  /*b1d0*/  HMMA.16816.F32 R56, R52, R58, RZ ;  /* 0x0000003a3438723c */ /* 0x000fea00000018ff */
[----:B------:R1:W2:Y:S01]  /*b1e0*/  MUFU.TANH R110, R21 ;  /* 0x00000015006e7308 */ /* 0x0002a20000002400 */
[C---:B---3--:R-:W-:Y:S01]  /*b1f0*/  HMMA.16816.F32 R32, R44.reuse, R40, R32 ;  /* 0x000000282c20723c */ /* 0x048fe20000001820 */
[----:B------:R-:W-:Y:S01]  /*b200*/  FMUL.FTZ R94, R9, UR13 ;  /* 0x0000000d095e7c20 */ /* 0x000fe20008410000 */
[----:B------:R-:W-:Y:S01]  /*b210*/  FMUL.FTZ R9, R11, UR13 ;  /* 0x0000000d0b097c20 */ /* 0x000fe20008410000 */
[----:B------:R-:W-:Y:S01]  /*b220*/  FMUL.FTZ R11, R10, UR13 ;  /* 0x0000000d0a0b7c20 */ /* 0x000fe20008410000 */
[--C-:B------:R-:W-:Y:S01]  /*b230*/  LOP3.LUT R10, R95, 0x10, R66.reuse, 0xfe, !PT ;  /* 0x000000105f0a7812 */ /* 0x100fe200078efe42 */
[----:B------:R-:W-:Y:S01]  /*b240*/  FMUL.FTZ R102, R8, UR13 ;  /* 0x0000000d08667c20 */ /* 0x000fe20008410000 */
[C---:B------:R-:W-:Y:S01]  /*b250*/  HMMA.16816.F32 R28, R44.reuse, R42, R28 ;  /* 0x0000002a2c1c723c */ /* 0x040fe2000000181c */
[----:B------:R-:W3:Y:S01]  /*b260*/  LDSM.16.M88.4 R40, [R86] ;  /* 0x000000005628783b */ /* 0x000ee20000000200 */
[----:B------:R-:W-:Y:S01]  /*b270*/  FMUL.FTZ R96, R5, UR13 ;  /* 0x0000000d05607c20 */ /* 0x000fe20008410000 */
[C---:B------:R-:W-:Y:S01]  /*b280*/  LOP3.LUT R5, R95.reuse, R66, RZ, 0xfc, !PT ;  /* 0x000000425f057212 */ /* 0x040fe200078efcff */
[----:B------:R-:W2:Y:S01]  /*b290*/  MUFU.TANH R99, R99 ;  /* 0x0000006300637308 */ /* 0x000ea20000002400 */
[----:B------:R-:W-:Y:S01]  /*b2a0*/  LOP3.LUT R8, R95, 0x8, R66, 0xfe, !PT ;  /* 0x000000085f087812 */ /* 0x000fe200078efe42 */
[C---:B------:R-:W-:Y:S01]  /*b2b0*/  HMMA.16816.F32 R24, R44.reuse, R36, R24 ;  /* 0x000000242c18723c */ /* 0x040fe20000001818 */
[CC--:B------:R-:W-:Y:S01]  /*b2c0*/  ISETP.GE.AND P3, PT, R10.reuse, R65.reuse, PT ;  /* 0x000000410a00720c */ /* 0x0c0fe20003f66270 */
[C---:B------:R-:W-:Y:S01]  /*b2d0*/  VIADD R15, R5.reuse, 0x21 ;  /* 0x00000021050f7836 */ /* 0x040fe20000000000 */
[-C--:B------:R-:W-:Y:S01]  /*b2e0*/  ISETP.GE.AND P5, PT, R10, R64.reuse, PT ;  /* 0x000000400a00720c */ /* 0x080fe20003fa6270 */
[C---:B------:R-:W-:Y:S01]  /*b2f0*/  VIADD R10, R5.reuse, 0x1 ;  /* 0x00000001050a7836 */ /* 0x040fe20000000000 */
[CC--:B------:R-:W-:Y:S01]  /*b300*/  ISETP.GE.AND P2, PT, R5.reuse, R65.reuse, PT ;  /* 0x000000410500720c */ /* 0x0c0fe20003f46270 */
[----:B------:R-:W-:Y:S01]  /*b310*/  HMMA.16816.F32 R56, R44, R38, R56 ;  /* 0x000000262c38723c */ /* 0x000fe20000001838 */
[-C--:B------:R-:W-:Y:S01]  /*b320*/  ISETP.GE.AND P4, PT, R5, R64.reuse, PT ;  /* 0x000000400500720c */ /* 0x080fe20003f86270 */
[----:B------:R4:W-:Y:S01]  /*b330*/  MUFU.TANH R37, R19 ;  /* 0x0000001300257308 */ /* 0x0009e20000002400 */
[CC--:B------:R-:W-:Y:S01]  /*b340*/  ISETP.GE.AND P0, PT, R8.reuse, R65.reuse, PT ;  /* 0x000000410800720c */ /* 0x0c0fe20003f06270 */
[----:B------:R-:W-:Y:S01]  /*b350*/  FMUL.FTZ R7, R7, UR13 ;  /* 0x0000000d07077c20 */ /* 0x000fe20008410000 */
[-C--:B------:R-:W-:Y:S01]  /*b360*/  ISETP.GE.AND P6, PT, R8, R64.reuse, PT ;  /* 0x000000400800720c */ /* 0x080fe20003fc6270 */
[C---:B-1----:R-:W-:Y:S01]  /*b370*/  HMMA.16816.F32 R20, R52.reuse, R48, RZ ;  /* 0x000000303414723c */ /* 0x042fe200000018ff */
[----:B------:R-:W-:Y:S01]  /*b380*/  FMUL.FTZ R33, R33, UR13 ;  /* 0x0000000d21217c20 */ /* 0x000fe20008410000 */
[----:B------:R-:W-:Y:S01]  /*b390*/  FMUL.FTZ R35, R35, UR13 ;  /* 0x0000000d23237c20 */ /* 0x000fe20008410000 */
[----:B------:R-:W-:Y:S01]  /*b3a0*/  FMUL.FTZ R104, R4, UR13 ;  /* 0x0000000d04687c20 */ /* 0x000fe20008410000 */
[----:B------:R1:W-:Y:S01]  /*b3b0*/  MUFU.TANH R38, R16 ;  /* 0x0000001000267308 */ /* 0x0003e20000002400 */
[----:B------:R-:W-:Y:S01]  /*b3c0*/  VIADD R4, R5, 0x69 ;  /* 0x0000006905047836 */ /* 0x000fe20000000000 */
[----:B------:R-:W-:Y:S01]  /*b3d0*/  HMMA.16816.F32 R48, R52, R50, RZ ;  /* 0x000000323430723c */ /* 0x000fe200000018ff */
[----:B------:R-:W-:Y:S01]  /*b3e0*/  FMUL.FTZ R31, R31, UR13 ;  /* 0x0000000d1f1f7c20 */ /* 0x000fe20008410000 */
[----:B------:R-:W-:Y:S01]  /*b3f0*/  FMUL.FTZ R29, R29, UR13 ;  /* 0x0000000d1d1d7c20 */ /* 0x000fe20008410000 */
[----:B------:R-:W-:Y:S01]  /*b400*/  FMUL.FTZ R32, R32, UR13 ;  /* 0x0000000d20207c20 */ /* 0x000fe20008410000 */
[----:B------:R-:W-:Y:S01]  /*b410*/  FMUL.FTZ R34, R34, UR13 ;  /* 0x0000000d22227c20 */ /* 0x000fe20008410000 */
[----:B------:R-:W-:Y:S01]  /*b420*/  FMUL.FTZ R98, R28, UR13 ;  /* 0x0000000d1c627c20 */ /* 0x000fe20008410000 */
[----:B------:R5:W-:Y:S01]  /*b430*/  MUFU.TANH R8, R11 ;  /* 0x0000000b00087308 */ /* 0x000be20000002400 */
[----:B----4-:R-:W-:Y:S01]  /*b440*/  FSEL R19, R87, -INF , !P4 ;  /* 0xff80000057137808 */ /* 0x010fe20006000000 */
[----:B------:R-:W-:Y:S01]  /*b450*/  FMUL.FTZ R25, R25, UR13 ;  /* 0x0000000d19197c20 */ /* 0x000fe20008410000 */
[----:B------:R-:W-:Y:S01]  /*b460*/  ISETP.GE.AND P4, PT, R10, R64, PT ;  /* 0x000000400a00720c */ /* 0x000fe20003f86270 */
[----:B------:R-:W-:Y:S01]  /*b470*/  FMUL.FTZ R27, R27, UR13 ;  /* 0x0000000d1b1b7c20 */ /* 0x000fe20008410000 */
[----:B------:R-:W-:Y:S01]  /*b480*/  FMUL.FTZ R63, R30, UR13 ;  /* 0x0000000d1e3f7c20 */ /* 0x000fe20008410000 */
[----:B------:R-:W-:Y:S01]  /*b490*/  FMUL.FTZ R57, R57, UR13 ;  /* 0x0000000d39397c20 */ /* 0x000fe20008410000 */
[----:B------:R-:W-:Y:S01]  /*b4a0*/  FSEL R105, R88, -INF , !P4 ;  /* 0xff80000058697808 */ /* 0x000fe20006000000 */
[----:B------:R4:W-:Y:S01]  /*b4b0*/  MUFU.TANH R97, R14 ;  /* 0x0000000e00617308 */ /* 0x0009e20000002400 */
[----:B-1----:R-:W-:Y:S01]  /*b4c0*/  FSEL R16, R67, -INF , !P2 ;  /* 0xff80000043107808 */ /* 0x002fe20005000000 */
[----:B------:R-:W-:Y:S01]  /*b4d0*/  FMUL.FTZ R24, R24, UR13 ;  /* 0x0000000d18187c20 */ /* 0x000fe20008410000 */
[-C--:B------:R-:W-:Y:S01]  /*b4e0*/  ISETP.GE.AND P2, PT, R10, R65.reuse, PT ;  /* 0x000000410a00720c */ /* 0x080fe20003f46270 */
[C---:B---3--:R-:W-:Y:S01]  /*b4f0*/  HMMA.16816.F32 R20, R44.reuse, R40, R20 ;  /* 0x000000282c14723c */ /* 0x048fe20000001814 */
[----:B------:R-:W-:Y:S01]  /*b500*/  FMUL.FTZ R26, R26, UR13 ;  /* 0x0000000d1a1a7c20 */ /* 0x000fe20008410000 */
[----:B------:R-:W-:Y:S01]  /*b510*/  FMUL.FTZ R56, R56, UR13 ;  /* 0x0000000d38387c20 */ /* 0x000fe20008410000 */
[----:B------:R-:W-:Y:S01]  /*b520*/  FSEL R36, R85, -INF , !P2 ;  /* 0xff80000055247808 */ /* 0x000fe20005000000 */
[----:B------:R1:W3:Y:S01]  /*b530*/  MUFU.TANH R106, R17 ;  /* 0x00000011006a7308 */ /* 0x0002e20000002400 */
[----:B-----5:R-:W-:Y:S01]  /*b540*/  VIADD R11, R5, 0x9 ;  /* 0x00000009050b7836 */ /* 0x020fe20000000000 */
[----:B------:R-:W-:Y:S04]  /*b550*/  HMMA.16816.F32 R48, R44, R42, R48 ;  /* 0x0000002a2c30723c */ /* 0x000fe80000001830 */
[----:B------:R-:W-:-:S02]  /*b560*/  ISETP.GE.AND P2, PT, R11, R65, PT ;  /* 0x000000410b00720c */ /* 0x000fc40003f46270 */
[----:B------:R-:W-:Y:S01]  /*b570*/  ISETP.GE.AND P4, PT, R11, R64, PT ;  /* 0x000000400b00720c */ /* 0x000fe20003f86270 */
[----:B----4-:R-:W-:Y:S01]  /*b580*/  VIADD R14, R5, 0x11 ;  /* 0x00000011050e7836 */ /* 0x010fe20000000000 */
[----:B------:R4:W-:Y:S01]  /*b590*/  MUFU.TANH R93, R18 ;  /* 0x00000012005d7308 */ /* 0x0009e20000002400 */
[----:B------:R-:W-:Y:S01]  /*b5a0*/  FMUL.FTZ R43, R59, UR13 ;  /* 0x0000000d3b2b7c20 */ /* 0x000fe20008410000 */
[----:B-1----:R-:W-:-:S06]  /*b5b0*/  FSEL R17, R91, -INF , !P4 ;  /* 0xff8000005b117808 */ /* 0x002fcc0006000000 */
[----:B------:R-:W1:Y:S01]  /*b5c0*/  MUFU.TANH R108, R108 ;  /* 0x0000006c006c7308 */ /* 0x000e620000002400 */
[----:B------:R-:W-:Y:S01]  /*b5d0*/  ISETP.GE.AND P4, PT, R14, R64, PT ;  /* 0x000000400e00720c */ /* 0x000fe20003f86270 */
[----:B------:R-:W-:Y:S01]  /*b5e0*/  FMUL.FTZ R21, R21, UR13 ;  /* 0x0000000d15157c20 */ /* 0x000fe20008410000 */
[----:B------:R-:W-:Y:S01]  /*b5f0*/  FMUL.FTZ R23, R23, UR13 ;  /* 0x0000000d17177c20 */ /* 0x000fe20008410000 */
[----:B------:R-:W-:Y:S01]  /*b600*/  FMUL.FTZ R20, R20, UR13 ;  /* 0x0000000d14147c20 */ /* 0x000fe20008410000 */
[----:B--2---:R-:W-:Y:S01]  /*b610*/  FSEL R101, R101, -INF , !P4 ;  /* 0xff80000065657808 */ /* 0x004fe20006000000 */
[----:B------:R-:W-:Y:S02]  /*b620*/  FMUL.FTZ R22, R22, UR13 ;  /* 0x0000000d16167c20 */ /* 0x000fe40008410000 */
[----:B------:R-:W-:Y:S01]  /*b630*/  MUFU.TANH R13, R13 ;  /* 0x0000000d000d7308 */ /* 0x000fe20000002400 */
[----:B----4-:R-:W-:Y:S01]  /*b640*/  FSEL R18, R90, -INF , !P2 ;  /* 0xff8000005a127808 */ /* 0x010fe20005000000 */
[----:B------:R-:W-:Y:S01]  /*b650*/  FMUL.FTZ R40, R49, UR13 ;  /* 0x0000000d31287c20 */ /* 0x000fe20008410000 */
[----:B------:R-:W-:Y:S01]  /*b660*/  ISETP.GE.AND P2, PT, R14, R65, PT ;  /* 0x000000410e00720c */ /* 0x000fe20003f46270 */
[----:B------:R-:W-:-:S02]  /*b670*/  VIADD R14, R5, 0x19 ;  /* 0x00000019050e7836 */ /* 0x000fc40000000000 */
[----:B------:R-:W-:Y:S01]  /*b680*/  FMUL.FTZ R48, R48, UR13 ;  /* 0x0000000d30307c20 */ /* 0x000fe20008410000 */
[----:B------:R-:W-:Y:S01]  /*b690*/  FMUL.FTZ R39, R50, UR13 ;  /* 0x0000000d32277c20 */ /* 0x000fe20008410000 */
[----:B------:R-:W-:Y:S01]  /*b6a0*/  FSEL R114, R114, -INF , !P2 ;  /* 0xff80000072727808 */ /* 0x000fe20005000000 */
[----:B------:R-:W2:Y:S01]  /*b6b0*/  MUFU.TANH R94, R94 ;  /* 0x0000005e005e7308 */ /* 0x000ea20000002400 */
[CC--:B------:R-:W-:Y:S02]  /*b6c0*/  ISETP.GE.AND P2, PT, R14.reuse, R65.reuse, PT ;  /* 0x000000410e00720c */ /* 0x0c0fe40003f46270 */
[----:B------:R-:W-:Y:S02]  /*b6d0*/  ISETP.GE.AND P4, PT, R14, R64, PT ;  /* 0x000000400e00720c */ /* 0x000fe40003f86270 */
[----:B------:R-:W-:Y:S02]  /*b6e0*/  FSEL R110, R110, -INF , !P2 ;  /* 0xff8000006e6e7808 */ /* 0x000fe40005000000 */
[----:B------:R-:W-:Y:S01]  /*b6f0*/  FSEL R99, R99, -INF , !P4 ;  /* 0xff80000063637808 */ /* 0x000fe20006000000 */
[----:B------:R-:W4:Y:S01]  /*b700*/  MUFU.TANH R9, R9 ;  /* 0x0000000900097308 */ /* 0x000f220000002400 */
[----:B------:R-:W-:-:S02]  /*b710*/  ISETP.GE.AND P2, PT, R15, R65, PT ;  /* 0x000000410f00720c */ /* 0x000fc40003f46270 */
[----:B------:R-:W-:Y:S01]  /*b720*/  ISETP.GE.AND P4, PT, R15, R64, PT ;  /* 0x000000400f00720c */ /* 0x000fe20003f86270 */
[----:B------:R-:W-:Y:S01]  /*b730*/  VIADD R15, R5, 0x29 ;  /* 0x00000029050f7836 */ /* 0x000fe20000000000 */
[----:B---3--:R-:W-:-:S03]  /*b740*/  FSEL R106, R106, -INF , !P2 ;  /* 0xff8000006a6a7808 */ /* 0x008fc60005000000 */
[----:B------:R-:W3:Y:S01]  /*b750*/  MUFU.TANH R96, R96 ;  /* 0x0000006000607308 */ /* 0x000ee20000002400 */
[----:B------:R-:W-:-:S04]  /*b760*/  ISETP.GE.AND P2, PT, R15, R65, PT ;  /* 0x000000410f00720c */ /* 0x000fc80003f46270 */
[----:B-1----:R-:W-:-:S03]  /*b770*/  FSEL R108, R108, -INF , !P2 ;  /* 0xff8000006c6c7808 */ /* 0x002fc60005000000 */
[----:B------:R-:W1:Y:S08]  /*b780*/  MUFU.TANH R7, R7 ;  /* 0x0000000700077308 */ /* 0x000e700000002400 */
[----:B------:R5:W-:Y:S08]  /*b790*/  MUFU.TANH R14, R31 ;  /* 0x0000001f000e7308 */ /* 0x000bf00000002400 */
[----:B------:R2:W1:Y:S08]  /*b7a0*/  MUFU.TANH R10, R33 ;  /* 0x00000021000a7308 */ /* 0x0004700000002400 */
[----:B------:R-:W-:Y:S01]  /*b7b0*/  MUFU.TANH R11, R35 ;  /* 0x00000023000b7308 */ /* 0x000fe20000002400 */
[----:B-----5:R-:W-:-:S02]  /*b7c0*/  FSEL R31, R37, -INF , !P4 ;  /* 0xff800000251f7808 */ /* 0x020fc40006000000 */
[----:B------:R-:W-:Y:S01]  /*b7d0*/  ISETP.GE.AND P4, PT, R15, R64, PT ;  /* 0x000000400f00720c */ /* 0x000fe20003f86270 */
[----:B------:R-:W-:-:S04]  /*b7e0*/  VIADD R15, R5, 0x31 ;  /* 0x00000031050f7836 */ /* 0x000fc80000000000 */
[----:B------:R5:W-:Y:S01]  /*b7f0*/  MUFU.TANH R42, R29 ;  /* 0x0000001d002a7308 */ /* 0x000be20000002400 */
[----:B------:R-:W-:Y:S01]  /*b800*/  ISETP.GE.AND P2, PT, R15, R65, PT ;  /* 0x000000410f00720c */ /* 0x000fe20003f46270 */
[----:B--2---:R-:W-:Y:S01]  /*b810*/  FMUL.FTZ R33, R51, UR13 ;  /* 0x0000000d33217c20 */ /* 0x004fe20008410000 */
[----:B------:R-:W-:Y:S02]  /*b820*/  FMUL.FTZ R51, R58, UR13 ;  /* 0x0000000d3a337c20 */ /* 0x000fe40008410000 */
[----:B------:R-:W-:-:S03]  /*b830*/  FSEL R94, R94, -INF , !P2 ;  /* 0xff8000005e5e7808 */ /* 0x000fc60005000000 */
[----:B------:R-:W2:Y:S08]  /*b840*/  MUFU.TANH R112, R60 ;  /* 0x0000003c00707308 */ /* 0x000eb00000002400 */
[----:B------:R-:W2:Y:S01]  /*b850*/  MUFU.TANH R60, R25 ;  /* 0x00000019003c7308 */ /* 0x000ea20000002400 */
[----:B-----5:R-:W-:Y:S01]  /*b860*/  FSEL R29, R13, -INF , !P4 ;  /* 0xff8000000d1d7808 */ /* 0x020fe20006000000 */
[----:B------:R-:W-:Y:S01]  /*b870*/  VIADD R13, R5, 0x39 ;  /* 0x00000039050d7836 */ /* 0x000fe20000000000 */
[----:B------:R-:W-:-:S04]  /*b880*/  ISETP.GE.AND P4, PT, R15, R64, PT ;  /* 0x000000400f00720c */ /* 0x000fc80003f86270 */
[----:B----4-:R-:W-:Y:S01]  /*b890*/  FSEL R85, R9, -INF , !P4 ;  /* 0xff80000009557808 */ /* 0x010fe20006000000 */
[----:B------:R-:W-:Y:S01]  /*b8a0*/  VIADD R9, R5, 0x41 ;  /* 0x0000004105097836 */ /* 0x000fe20000000000 */
[CC--:B------:R-:W-:Y:S01]  /*b8b0*/  ISETP.GE.AND P2, PT, R13.reuse, R65.reuse, PT ;  /* 0x000000410d00720c */ /* 0x0c0fe20003f46270 */
[----:B------:R-:W4:Y:S01]  /*b8c0*/  MUFU.TANH R41, R27 ;  /* 0x0000001b00297308 */ /* 0x000f220000002400 */
[-C--:B------:R-:W-:Y:S02]  /*b8d0*/  ISETP.GE.AND P4, PT, R13, R64.reuse, PT ;  /* 0x000000400d00720c */ /* 0x080fe40003f86270 */
[----:B---3--:R-:W-:Y:S02]  /*b8e0*/  FSEL R96, R96, -INF , !P2 ;  /* 0xff80000060607808 */ /* 0x008fe40005000000 */
[----:B-1----:R-:W-:Y:S01]  /*b8f0*/  FSEL R87, R7, -INF , !P4 ;  /* 0xff80000007577808 */ /* 0x002fe20006000000 */
[----:B------:R-:W-:Y:S01]  /*b900*/  VIADD R7, R5, 0x49 ;  /* 0x0000004905077836 */ /* 0x000fe20000000000 */
[C---:B------:R-:W-:Y:S01]  /*b910*/  ISETP.GE.AND P2, PT, R9.reuse, R65, PT ;  /* 0x000000410900720c */ /* 0x040fe20003f46270 */
[----:B------:R1:W3:Y:S01]  /*b920*/  MUFU.TANH R62, R57 ;  /* 0x00000039003e7308 */ /* 0x0002e20000002400 */
[----:B------:R-:W-:-:S02]  /*b930*/  ISETP.GE.AND P4, PT, R9, R64, PT ;  /* 0x000000400900720c */ /* 0x000fc40003f86270 */
[----:B------:R-:W-:Y:S02]  /*b940*/  FSEL R90, R10, -INF , !P2 ;  /* 0xff8000000a5a7808 */ /* 0x000fe40005000000 */
[----:B------:R-:W-:Y:S02]  /*b950*/  ISETP.GE.AND P2, PT, R7, R65, PT ;  /* 0x000000410700720c */ /* 0x000fe40003f46270 */
[----:B--2---:R-:W-:Y:S01]  /*b960*/  FSEL R112, R112, -INF , !P3 ;  /* 0xff80000070707808 */ /* 0x004fe20005800000 */
[----:B------:R-:W2:Y:S01]  /*b970*/  MUFU.TANH R43, R43 ;  /* 0x0000002b002b7308 */ /* 0x000ea20000002400 */
[----:B------:R-:W-:-:S07]  /*b980*/  FSEL R42, R42, -INF , !P2 ;  /* 0xff8000002a2a7808 */ /* 0x000fce0005000000 */
[----:B------:R-:W5:Y:S01]  /*b990*/  MUFU.TANH R88, R21 ;  /* 0x0000001500587308 */ /* 0x000f620000002400 */
[----:B-1----:R-:W-:Y:S02]  /*b9a0*/  FSEL R57, R11, -INF , !P4 ;  /* 0xff8000000b397808 */ /* 0x002fe40006000000 */
[----:B------:R-:W-:Y:S01]  /*b9b0*/  ISETP.GE.AND P4, PT, R7, R64, PT ;  /* 0x000000400700720c */ /* 0x000fe20003f86270 */
[----:B------:R-:W-:-:S03]  /*b9c0*/  VIADD R7, R5, 0x51 ;  /* 0x0000005105077836 */ /* 0x000fc60000000000 */
[----:B------:R-:W-:Y:S01]  /*b9d0*/  FSEL R59, R14, -INF , !P4 ;  /* 0xff8000000e3b7808 */ /* 0x000fe20006000000 */
[----:B------:R-:W1:Y:S01]  /*b9e0*/  MUFU.TANH R37, R23 ;  /* 0x0000001700257308 */ /* 0x000e620000002400 */
[CC--:B------:R-:W-:Y:S02]  /*b9f0*/  ISETP.GE.AND P2, PT, R7.reuse, R65.reuse, PT ;  /* 0x000000410700720c */ /* 0x0c0fe40003f46270 */
[----:B------:R-:W-:Y:S01]  /*ba00*/  ISETP.GE.AND P4, PT, R7, R64, PT ;  /* 0x000000400700720c */ /* 0x000fe20003f86270 */
[----:B------:R-:W-:Y:S01]  /*ba10*/  VIADD R7, R5, 0x59 ;  /* 0x0000005905077836 */ /* 0x000fe20000000000 */
[----:B------:R-:W-:Y:S02]  /*ba20*/  FSEL R60, R60, -INF , !P2 ;  /* 0xff8000003c3c7808 */ /* 0x000fe40005000000 */
[----:B----4-:R-:W-:Y:S01]  /*ba30*/  FSEL R41, R41, -INF , !P4 ;  /* 0xff80000029297808 */ /* 0x010fe20006000000 */
[----:B------:R-:W4:Y:S01]  /*ba40*/  MUFU.TANH R3, R3 ;  /* 0x0000000300037308 */ /* 0x000f220000002400 */
[----:B------:R-:W-:-:S02]  /*ba50*/  ISETP.GE.AND P2, PT, R7, R65, PT ;  /* 0x000000410700720c */ /* 0x000fc40003f46270 */
[-C--:B------:R-:W-:Y:S01]  /*ba60*/  ISETP.GE.AND P4, PT, R7, R64.reuse, PT ;  /* 0x000000400700720c */ /* 0x080fe20003f86270 */
[----:B------:R-:W-:Y:S01]  /*ba70*/  VIADD R7, R5, 0x61 ;  /* 0x0000006105077836 */ /* 0x000fe20000000000 */
[----:B---3--:R-:W-:Y:S02]  /*ba80*/  FSEL R62, R62, -INF , !P2 ;  /* 0xff8000003e3e7808 */ /* 0x008fe40005000000 */
[----:B--2---:R-:W-:Y:S01]  /*ba90*/  FSEL R43, R43, -INF , !P4 ;  /* 0xff8000002b2b7808 */ /* 0x004fe20006000000 */
[----:B------:R-:W2:Y:S01]  /*baa0*/  MUFU.TANH R61, R61 ;  /* 0x0000003d003d7308 */ /* 0x000ea20000002400 */
[C---:B------:R-:W-:Y:S02]  /*bab0*/  ISETP.GE.AND P2, PT, R7.reuse, R65, PT ;  /* 0x000000410700720c */ /* 0x040fe40003f46270 */
[----:B------:R-:W-:Y:S01]  /*bac0*/  ISETP.GE.AND P4, PT, R7, R64, PT ;  /* 0x000000400700720c */ /* 0x000fe20003f86270 */
[----:B------:R-:W-:Y:S01]  /*bad0*/  FMUL.FTZ R7, R6, UR13 ;  /* 0x0000000d06077c20 */ /* 0x000fe20008410000 */
[----:B-----5:R-:W-:-:S02]  /*bae0*/  FSEL R88, R88, -INF , !P2 ;  /* 0xff80000058587808 */ /* 0x020fc40005000000 */
[----:B-1----:R-:W-:Y:S01]  /*baf0*/  FSEL R37, R37, -INF , !P4 ;  /* 0xff80000025257808 */ /* 0x002fe20006000000 */
[----:B------:R-:W1:Y:S01]  /*bb00*/  MUFU.TANH R40, R40 ;  /* 0x0000002800287308 */ /* 0x000e620000002400 */
[C---:B------:R-:W-:Y:S02]  /*bb10*/  ISETP.GE.AND P2, PT, R4.reuse, R65, PT ;  /* 0x000000410400720c */ /* 0x040fe40003f46270 */
[----:B------:R-:W-:Y:S02]  /*bb20*/  ISETP.GE.AND P4, PT, R4, R64, PT ;  /* 0x000000400400720c */ /* 0x000fe40003f86270 */
[----:B----4-:R-:W-:Y:S02]  /*bb30*/  FSEL R118, R3, -INF , !P0 ;  /* 0xff80000003767808 */ /* 0x010fe40004000000 */
[C-C-:B------:R-:W-:Y:S01]  /*bb40*/  LOP3.LUT R6, R95.reuse, 0x18, R66.reuse, 0xfe, !PT ;  /* 0x000000185f067812 */ /* 0x140fe200078efe42 */
[----:B------:R-:W3:Y:S01]  /*bb50*/  MUFU.TANH R33, R33 ;  /* 0x0000002100217308 */ /* 0x000ee20000002400 */
[----:B------:R-:W-:-:S02]  /*bb60*/  LOP3.LUT R3, R95, 0x28, R66, 0xfe, !PT ;  /* 0x000000285f037812 */ /* 0x000fc400078efe42 */
[----:B--2---:R-:W-:Y:S02]  /*bb70*/  FSEL R25, R61, -INF , !P5 ;  /* 0xff8000003d197808 */ /* 0x004fe40006800000 */
[CC--:B------:R-:W-:Y:S02]  /*bb80*/  ISETP.GE.AND P3, PT, R3.reuse, R65.reuse, PT ;  /* 0x000000410300720c */ /* 0x0c0fe40003f66270 */
[----:B------:R-:W-:Y:S01]  /*bb90*/  ISETP.GE.AND P5, PT, R3, R64, PT ;  /* 0x000000400300720c */ /* 0x000fe20003fa6270 */
[----:B------:R-:W2:Y:S01]  /*bba0*/  MUFU.TANH R89, R89 ;  /* 0x0000005900597308 */ /* 0x000ea20000002400 */
[----:B-1----:R-:W-:Y:S02]  /*bbb0*/  FSEL R40, R40, -INF , !P2 ;  /* 0xff80000028287808 */ /* 0x002fe40005000000 */
[----:B------:R-:W-:Y:S02]  /*bbc0*/  ISETP.GE.AND P2, PT, R6, R65, PT ;  /* 0x000000410600720c */ /* 0x000fe40003f46270 */
[----:B------:R-:W-:-:S02]  /*bbd0*/  LOP3.LUT R3, R95, 0x30, R66, 0xfe, !PT ;  /* 0x000000305f037812 */ /* 0x000fc400078efe42 */
[----:B------:R-:W-:Y:S01]  /*bbe0*/  FSEL R97, R97, -INF , !P5 ;  /* 0xff80000061617808 */ /* 0x000fe20006800000 */
[----:B------:R-:W1:Y:S01]  /*bbf0*/  MUFU.TANH R120, R120 ;  /* 0x0000007800787308 */ /* 0x000e620000002400 */
[----:B---3--:R-:W-:Y:S02]  /*bc00*/  FSEL R33, R33, -INF , !P4 ;  /* 0xff80000021217808 */ /* 0x008fe40006000000 */
[----:B------:R-:W-:Y:S02]  /*bc10*/  ISETP.GE.AND P4, PT, R6, R64, PT ;  /* 0x000000400600720c */ /* 0x000fe40003f86270 */
[----:B------:R-:W-:-:S03]  /*bc20*/  LOP3.LUT R6, R95, 0x20, R66, 0xfe, !PT ;  /* 0x000000205f067812 */ /* 0x000fc600078efe42 */
[----:B------:R-:W3:Y:S01]  /*bc30*/  MUFU.TANH R103, R103 ;  /* 0x0000006700677308 */ /* 0x000ee20000002400 */
[----:B--2---:R-:W-:Y:S02]  /*bc40*/  FSEL R21, R89, -INF , !P6 ;  /* 0xff80000059157808 */ /* 0x004fe40007000000 */
[C---:B------:R-:W-:Y:S02]  /*bc50*/  ISETP.GE.AND P6, PT, R6.reuse, R64, PT ;  /* 0x000000400600720c */ /* 0x040fe40003fc6270 */
[-C--:B------:R-:W-:Y:S02]  /*bc60*/  ISETP.GE.AND P0, PT, R6, R65.reuse, PT ;  /* 0x000000410600720c */ /* 0x080fe40003f06270 */
[----:B------:R-:W-:Y:S01]  /*bc70*/  FSEL R93, R93, -INF , !P6 ;  /* 0xff8000005d5d7808 */ /* 0x000fe20007000000 */
[----:B------:R-:W2:Y:S01]  /*bc80*/  MUFU.TANH R12, R12 ;  /* 0x0000000c000c7308 */ /* 0x000ea20000002400 */
[----:B-1----:R-:W-:Y:S02]  /*bc90*/  FSEL R120, R120, -INF , !P2 ;  /* 0xff80000078787808 */ /* 0x002fe40005000000 */
[----:B------:R-:W-:-:S02]  /*bca0*/  ISETP.GE.AND P2, PT, R3, R65, PT ;  /* 0x000000410300720c */ /* 0x000fc40003f46270 */
[----:B------:R-:W-:Y:S02]  /*bcb0*/  FSEL R28, R38, -INF , !P0 ;  /* 0xff800000261c7808 */ /* 0x000fe40004000000 */
[--C-:B------:R-:W-:Y:S01]  /*bcc0*/  LOP3.LUT R6, R95, 0x40, R66.reuse, 0xfe, !PT ;  /* 0x000000405f067812 */ /* 0x100fe200078efe42 */
[----:B------:R-:W1:Y:S01]  /*bcd0*/  MUFU.TANH R4, R7 ;  /* 0x0000000700047308 */ /* 0x000e620000002400 */
[----:B---3--:R-:W-:Y:S02]  /*bce0*/  FSEL R103, R103, -INF , !P4 ;  /* 0xff80000067677808 */ /* 0x008fe40006000000 */
[-C--:B------:R-:W-:Y:S02]  /*bcf0*/  ISETP.GE.AND P4, PT, R3, R64.reuse, PT ;  /* 0x000000400300720c */ /* 0x080fe40003f86270 */
[----:B------:R-:W-:Y:S02]  /*bd00*/  LOP3.LUT R3, R95, 0x38, R66, 0xfe, !PT ;  /* 0x000000385f037812 */ /* 0x000fe400078efe42 */
[----:B------:R-:W-:Y:S01]  /*bd10*/  ISETP.GE.AND P5, PT, R6, R64, PT ;  /* 0x000000400600720c */ /* 0x000fe20003fa6270 */
[----:B------:R-:W3:Y:S01]  /*bd20*/  MUFU.TANH R102, R102 ;  /* 0x0000006600667308 */ /* 0x000ee20000002400 */
[----:B--2---:R-:W-:-:S02]  /*bd30*/  FSEL R30, R12, -INF , !P3 ;  /* 0xff8000000c1e7808 */ /* 0x004fc40005800000 */
[----:B------:R-:W2:Y:S01]  /*bd40*/  LDSM.16.M88.4 R12, [R140+0x2c00] ;  /* 0x002c00008c0c783b */ /* 0x000ea20000000200 */
[C---:B------:R-:W-:Y:S02]  /*bd50*/  ISETP.GE.AND P6, PT, R3.reuse, R64, PT ;  /* 0x000000400300720c */ /* 0x040fe40003fc6270 */
[-C--:B------:R-:W-:Y:S02]  /*bd60*/  ISETP.GE.AND P0, PT, R3, R65.reuse, PT ;  /* 0x000000410300720c */ /* 0x080fe40003f06270 */
[----:B------:R-:W4:Y:S01]  /*bd70*/  MUFU.TANH R100, R32 ;  /* 0x0000002000647308 */ /* 0x000f220000002400 */
[----:B------:R-:W-:Y:S02]  /*bd80*/  ISETP.GE.AND P3, PT, R6, R65, PT ;  /* 0x000000410600720c */ /* 0x000fe40003f66270 */
[----:B-1----:R-:W-:Y:S02]  /*bd90*/  FSEL R89, R4, -INF , !P6 ;  /* 0xff80000004597808 */ /* 0x002fe40007000000 */
[----:B------:R-:W-:-:S02]  /*bda0*/  LOP3.LUT R6, R95, 0x48, R66, 0xfe, !PT ;  /* 0x000000485f067812 */ /* 0x000fc400078efe42 */
[----:B------:R-:W-:Y:S01]  /*bdb0*/  LOP3.LUT R4, R95, 0x58, R66, 0xfe, !PT ;  /* 0x000000585f047812 */ /* 0x000fe200078efe42 */
[----:B------:R-:W1:Y:S01]  /*bdc0*/  MUFU.TANH R67, R34 ;  /* 0x0000002200437308 */ /* 0x000e620000002400 */
[----:B---3--:R-:W-:Y:S02]  /*bdd0*/  FSEL R102, R102, -INF , !P2 ;  /* 0xff80000066667808 */ /* 0x008fe40005000000 */
[----:B------:R-:W-:Y:S02]  /*bde0*/  FSEL R91, R8, -INF , !P4 ;  /* 0xff800000085b7808 */ /* 0x000fe40006000000 */
[C---:B------:R-:W-:Y:S01]  /*bdf0*/  ISETP.GE.AND P2, PT, R6.reuse, R65, PT ;  /* 0x000000410600720c */ /* 0x040fe20003f46270 */
[----:B------:R-:W3:Y:S01]  /*be00*/  LDSM.16.M88.4 R8, [R84] ;  /* 0x000000005408783b */ /* 0x000ee20000000200 */
[----:B------:R-:W-:Y:S01]  /*be10*/  ISETP.GE.AND P4, PT, R6, R64, PT ;  /* 0x000000400600720c */ /* 0x000fe20003f86270 */
[----:B------:R-:W5:Y:S01]  /*be20*/  MUFU.TANH R98, R98 ;  /* 0x0000006200627308 */ /* 0x000f620000002400 */
[----:B----4-:R-:W-:Y:S01]  /*be30*/  FSEL R100, R100, -INF , !P3 ;  /* 0xff80000064647808 */ /* 0x010fe20005800000 */
[----:B------:R-:W-:-:S04]  /*be40*/  DEPBAR.LE SB0, 0x0 ;  /* 0x000080000000791a */ /* 0x000fc80000000000 */
[C---:B------:R-:W-:Y:S02]  /*be50*/  ISETP.GE.AND P3, PT, R4.reuse, R65, PT ;  /* 0x000000410400720c */ /* 0x040fe40003f66270 */
[----:B------:R-:W4:Y:S01]  /*be60*/  MUFU.TANH R63, R63 ;  /* 0x0000003f003f7308 */ /* 0x000f220000002400 */
[----:B-1----:R-:W-:Y:S02]  /*be70*/  FSEL R67, R67, -INF , !P5 ;  /* 0xff80000043437808 */ /* 0x002fe40006800000 */
[----:B------:R-:W-:Y:S02]  /*be80*/  ISETP.GE.AND P5, PT, R4, R64, PT ;  /* 0x000000400400720c */ /* 0x000fe40003fa6270 */
[C-C-:B------:R-:W-:Y:S02]  /*be90*/  LOP3.LUT R4, R95.reuse, 0x60, R66.reuse, 0xfe, !PT ;  /* 0x000000605f047812 */ /* 0x140fe400078efe42 */
[----:B------:R-:W-:Y:S01]  /*bea0*/  LOP3.LUT R6, R95, 0x50, R66, 0xfe, !PT ;  /* 0x000000505f067812 */ /* 0x000fe200078efe42 */
[----:B------:R-:W1:Y:S01]  /*beb0*/  MUFU.TANH R104, R104 ;  /* 0x0000006800687308 */ /* 0x000e620000002400 */
[----:B-----5:R-:W-:-:S02]  /*bec0*/  FSEL R98, R98, -INF , !P2 ;  /* 0xff80000062627808 */ /* 0x020fc40005000000 */
[----:B------:R-:W-:Y:S02]  /*bed0*/  ISETP.GE.AND P2, PT, R4, R65, PT ;  /* 0x000000410400720c */ /* 0x000fe40003f46270 */
[----:B------:R-:W-:-:S03]  /*bee0*/  ISETP.GE.AND P6, PT, R6, R64, PT ;  /* 0x000000400600720c */ /* 0x000fc60003fc6270 */
[----:B------:R-:W-:Y:S01]  /*bef0*/  MUFU.TANH R3, R24 ;  /* 0x0000001800037308 */ /* 0x000fe20000002400 */
[----:B----4-:R-:W-:Y:S02]  /*bf00*/  FSEL R63, R63, -INF , !P4 ;  /* 0xff8000003f3f7808 */ /* 0x010fe40006000000 */
[----:B------:R-:W-:Y:S02]  /*bf10*/  ISETP.GE.AND P4, PT, R4, R64, PT ;  /* 0x000000400400720c */ /* 0x000fe40003f86270 */
[----:B------:R-:W-:-:S03]  /*bf20*/  LOP3.LUT R4, R95, 0x68, R66, 0xfe, !PT ;  /* 0x000000685f047812 */ /* 0x000fc600078efe42 */
[----:B------:R-:W4:Y:S01]  /*bf30*/  MUFU.TANH R61, R26 ;  /* 0x0000001a003d7308 */ /* 0x000f220000002400 */
[----:B-1----:R-:W-:Y:S01]  /*bf40*/  FSEL R104, R104, -INF , !P0 ;  /* 0xff80000068687808 */ /* 0x002fe20004000000 */
[----:B------:R-:W-:Y:S01]  /*bf50*/  BAR.SYNC.DEFER_BLOCKING 0x0 ;  /* 0x0000000000007b1d */ /* 0x000fe20000010000 */
[----:B------:R-:W-:-:S05]  /*bf60*/  ISETP.GE.AND P0, PT, R6, R65, PT ;  /* 0x000000410600720c */ /* 0x000fca0003f06270 */
[----:B------:R1:W5:Y:S08]  /*bf70*/  MUFU.TANH R92, R56 ;  /* 0x00000038005c7308 */ /* 0x0003700000002400 */
[----:B------:R-:W2:Y:S01]  /*bf80*/  MUFU.TANH R51, R51 ;  /* 0x0000003300337308 */ /* 0x000ea20000002400 */
[----:B----4-:R-:W-:Y:S02]  /*bf90*/  FSEL R61, R61, -INF , !P6 ;  /* 0xff8000003d3d7808 */ /* 0x010fe40007000000 */
[----:B------:R-:W-:-:S05]  /*bfa0*/  ISETP.GE.AND P6, PT, R4, R64, PT ;  /* 0x000000400400720c */ /* 0x000fca0003fc6270 */
[----:B------:R-:W4:Y:S01]  /*bfb0*/  MUFU.TANH R58, R20 ;  /* 0x00000014003a7308 */ /* 0x000f220000002400 */
[----:B-1----:R-:W-:Y:S02]  /*bfc0*/  FSEL R56, R3, -INF , !P0 ;  /* 0xff80000003387808 */ /* 0x002fe40004000000 */
[-C--:B------:R-:W-:Y:S02]  /*bfd0*/  ISETP.GE.AND P0, PT, R4, R65.reuse, PT ;  /* 0x000000410400720c */ /* 0x080fe40003f06270 */
[----:B------:R-:W-:Y:S02]  /*bfe0*/  LOP3.LUT R3, R95, 0x70, R66, 0xfe, !PT ;  /* 0x000000705f037812 */ /* 0x000fe400078efe42 */
[----:B-----5:R-:W-:Y:S01]  /*bff0*/  FSEL R92, R92, -INF , !P3 ;  /* 0xff8000005c5c7808 */ /* 0x020fe20005800000 */
[----:B------:R-:W1:Y:S01]  /*c000*/  MUFU.TANH R49, R22 ;  /* 0x0000001600317308 */ /* 0x000e620000002400 */
[----:B--2---:R-:W-:Y:S02]  /*c010*/  FSEL R51, R51, -INF , !P5 ;  /* 0xff80000033337808 */ /* 0x004fe40006800000 */
[----:B------:R-:W-:-:S02]  /*c020*/  ISETP.GE.AND P3, PT, R3, R65, PT ;  /* 0x000000410300720c */ /* 0x000fc40003f66270 */
[----:B------:R-:W-:Y:S01]  /*c030*/  ISETP.GE.AND P5, PT, R3, R64, PT ;  /* 0x000000400300720c */ /* 0x000fe20003fa6270 */
[----:B------:R-:W-:Y:S02]  /*c040*/  VIADD R3, R5, 0x71 ;  /* 0x0000007105037836 */ /* 0x000fe40000000000 */
[----:B------:R-:W2:Y:S01]  /*c050*/  MUFU.TANH R4, R48 ;  /* 0x0000003000047308 */ /* 0x000ea20000002400 */
[----:B----4-:R-:W-:Y:S02]  /*c060*/  FSEL R58, R58, -INF , !P2 ;  /* 0xff8000003a3a7808 */ /* 0x010fe40005000000 */
[----:B------:R-:W-:Y:S02]  /*c070*/  ISETP.GE.AND P2, PT, R3, R65, PT ;  /* 0x000000410300720c */ /* 0x000fe40003f46270 */
[----:B------:R-:W-:-:S03]  /*c080*/  LOP3.LUT R20, R95, 0x78, R66, 0xfe, !PT ;  /* 0x000000785f147812 */ /* 0x000fc600078efe42 */
[----:B------:R-:W4:Y:S01]  /*c090*/  MUFU.TANH R39, R39 ;  /* 0x0000002700277308 */ /* 0x000f220000002400 */
[----:B-1----:R-:W-:Y:S02]  /*c0a0*/  FSEL R49, R49, -INF , !P4 ;  /* 0xff80000031317808 */ /* 0x002fe40006000000 */
[----:B------:R-:W-:Y:S01]  /*c0b0*/  ISETP.GE.AND P4, PT, R3, R64, PT ;  /* 0x000000400300720c */ /* 0x000fe20003f86270 */
[----:B------:R-:W-:Y:S01]  /*c0c0*/  VIADD R3, R5, 0x79 ;  /* 0x0000007905037836 */ /* 0x000fe20000000000 */
[----:B--2---:R-:W-:Y:S02]  /*c0d0*/  FSEL R66, R4, -INF , !P0 ;  /* 0xff80000004427808 */ /* 0x004fe40004000000 */
[----:B------:R-:W-:Y:S01]  /*c0e0*/  HMMA.16816.F32 R4, R52, R12, RZ ;  /* 0x0000000c3404723c */ /* 0x000fe200000018ff */
[----:B------:R-:W-:-:S05]  /*c0f0*/  ISETP.GE.AND P0, PT, R20, R65, PT ;  /* 0x000000411400720c */ /* 0x000fca0003f06270 */
[----:B------:R-:W-:Y:S01]  /*c100*/  HMMA.16816.F32 R12, R52, R14, RZ ;  /* 0x0000000e340c723c */ /* 0x000fe200000018ff */
[----:B----4-:R-:W-:Y:S02]  /*c110*/  FSEL R39, R39, -INF , !P6 ;  /* 0xff80000027277808 */ /* 0x010fe40007000000 */
[----:B------:R-:W-:-:S15]  /*c120*/  ISETP.GE.AND P6, PT, R3, R65, PT ;  /* 0x000000410300720c */ /* 0x000fde0003fc6270 */
[C---:B---3--:R-:W-:Y:S06]  /*c130*/  HMMA.16816.F32 R4, R44.reuse, R8, R4 ;  /* 0x000000082c04723c */ /* 0x048fec0000001804 */
        /* <DEDUP_REMOVED lines=17> */
[----:B------:R-:W-:-:S05]  /*c250*/  ISETP.GT.AND P0, PT, R152, R143, PT ;  /* 0x0000008f9800720c */ /* 0x000fca0003f04270 */
[----:B------:R-:W2:Y:S01]  /*c260*/  MUFU.TANH R47, R6 ;  /* 0x00000006002f7308 */ /* 0x000ea20000002400 */
[----:B---3--:R-:W-:Y:S02]  /*c270*/  FSEL R48, R48, -INF , !P2 ;  /* 0xff80000030307808 */ /* 0x008fe40005000000 */
[----:B------:R-:W-:-:S05]  /*c280*/  ISETP.GE.AND P2, PT, R3, R64, PT ;  /* 0x000000400300720c */ /* 0x000fca0003f46270 */
[----:B------:R-:W3:Y:S01]  /*c290*/  MUFU.TANH R45, R7 ;  /* 0x00000007002d7308 */ /* 0x000ee20000002400 */
[----:B-1----:R-:W-:-:S07]  /*c2a0*/  FSEL R38, R38, -INF , !P6 ;  /* 0xff80000026267808 */ /* 0x002fce0007000000 */
        /* <DEDUP_REMOVED lines=9> */
[----:B------:R-:W-:Y:S01]  /*c340*/  MOV R6, RZ ;  /* 0x000000ff00067202 */ /* 0x000fe20000000f00 */
[----:B------:R-:W-:Y:S01]  /*c350*/  VIADD R11, R95, 0xffffff80 ;  /* 0xffffff805f0b7836 */ /* 0x000fe20000000000 */
[----:B------:R-:W-:Y:S01]  /*c360*/  ULDC.64 UR8, c[0x0][0x248] ;  /* 0x0000920000087ab9 */ /* 0x000fe20000000a00 */
        /* <DEDUP_REMOVED lines=11> */
[-C--:B------:R-:W-:Y:S01]  /*c420*/  LOP3.LUT R95, R95, R4.reuse, RZ, 0x3c, !PT ;  /* 0x000000045f5f7212 */ /* 0x080fe200078e3cff */
[C---:B------:R-:W-:Y:S01]  /*c430*/  IMAD.HI.U32 R10, R6.reuse, R7, RZ ;  /* 0x00000007060a7227 */ /* 0x040fe200078e00ff */
[----:B------:R-:W-:Y:S02]  /*c440*/  LOP3.LUT R11, R11, R4, RZ, 0x3c, !PT ;  /* 0x000000040b0b7212 */ /* 0x000fe400078e3cff */
[----:B------:R-:W-:Y:S01]  /*c450*/  ISETP.GE.AND P4, PT, R95, RZ, PT ;  /* 0x000000ff5f00720c */ /* 0x000fe20003f86270 */
        /* <DEDUP_REMOVED lines=40> */
.L_x_5080:
[----:B------:R-:W-:Y:S02]  /*c6e0*/  ULDC UR8, c[0x0][0x248] ;  /* 0x0000920000087ab9 */ /* 0x000fe40000000800 */
[----:B------:R-:W-:-:S06]  /*c6f0*/  USHF.L.U32 UR4, UR8, 0x7, URZ ;  /* 0x0000000708047899 */ /* 0x000fcc000800063f */
[----:B------:R-:W-:-:S04]  /*c700*/  IADD3 R6, RZ, -UR4, RZ ;  /* 0x80000004ff067c10 */ /* 0x000fc8000fffe0ff */
[----:B------:R-:W-:-:S07]  /*c710*/  SHF.R.S32.HI R4, RZ, 0x1f, R6 ;  /* 0x0000001fff047819 */ /* 0x000fce0000011406 */
.L_x_5081:
        /* <DEDUP_REMOVED lines=19> */
.L_x_5079:
        /* <DEDUP_REMOVED lines=76> */
[----:B------:R-:W-:Y:S02]  /*cd10*/  FSEL R53, R53, RZ, P3 ;  /* 0x000000ff35357208 */ /* 0x000fe40001800000 */
[----:B------:R-:W-:-:S03]  /*cd20*/  FSETP.NEU.FTZ.AND P2, PT, R3, -INF , PT ;  /* 0xff8000000300780b */ /* 0x000fc60003f5d000 */
[--C-:B------:R-:W-:Y:S01]  /*cd30*/  FFMA.FTZ R109, R36, UR10, -R53.reuse ;  /* 0x0000000a246d7c23 */ /* 0x100fe20008010835 */
[C---:B------:R-:W-:Y:S01]  /*cd40*/  FMUL.FTZ R36, R3.reuse, UR10 ;  /* 0x0000000a03247c20 */ /* 0x040fe20008410000 */
[----:B------:R-:W-:Y:S01]  /*cd50*/  FSEL R117, R3, RZ, P2 ;  /* 0x000000ff03757208 */ /* 0x000fe20001000000 */
[----:B------:R-:W-:Y:S01]  /*cd60*/  FFMA.FTZ R107, R118, UR10, -R53 ;  /* 0x0000000a766b7c23 */ /* 0x000fe20008010835 */
[----:B------:R-:W-:Y:S01]  /*cd70*/  FADD.FTZ R118, R2, -R5 ;  /* 0x8000000502767221 */ /* 0x000fe20000010000 */
[----:B------:R-:W-:Y:S01]  /*cd80*/  FFMA.FTZ R116, R16, UR10, -R53 ;  /* 0x0000000a10747c23 */ /* 0x000fe20008010835 */
[----:B------:R-:W-:Y:S01]  /*cd90*/  FSEL R36, R36, RZ, P2 ;  /* 0x000000ff24247208 */ /* 0x000fe20001000000 */
[----:B------:R-:W-:Y:S01]  /*cda0*/  FADD.FTZ R117, R0, -R117 ;  /* 0x8000007500757221 */ /* 0x000fe20000010000 */
[--C-:B------:R-:W-:Y:S01]  /*cdb0*/  FFMA.FTZ R46, R18, UR10, -R53.reuse ;  /* 0x0000000a122e7c23 */ /* 0x100fe20008010835 */
[----:B------:R-:W-:Y:S01]  /*cdc0*/  FMUL.FTZ R118, R118, UR10 ;  /* 0x0000000a76767c20 */ /* 0x000fe20008410000 */
[----:B------:R-:W-:Y:S01]  /*cdd0*/  MUFU.EX2 R109, R109 ;  /* 0x0000006d006d7308 */ /* 0x000fe20000000800 */
[--C-:B------:R-:W-:Y:S01]  /*cde0*/  FFMA.FTZ R115, R19, UR10, -R36.reuse ;  /* 0x0000000a13737c23 */ /* 0x100fe20008010824 */
[--C-:B------:R-:W-:Y:S01]  /*cdf0*/  FFMA.FTZ R105, R105, UR10, -R36.reuse ;  /* 0x0000000a69697c23 */ /* 0x100fe20008010824 */
[--C-:B------:R-:W-:Y:S01]  /*ce00*/  FFMA.FTZ R111, R21, UR10, -R36.reuse ;  /* 0x0000000a156f7c23 */ /* 0x100fe20008010824 */
[----:B------:R-:W-:Y:S01]  /*ce10*/  FMUL.FTZ R117, R117, UR10 ;  /* 0x0000000a75757c20 */ /* 0x000fe20008410000 */
[--C-:B------:R-:W-:Y:S01]  /*ce20*/  FFMA.FTZ R2, R17, UR10, -R36.reuse ;  /* 0x0000000a11027c23 */ /* 0x100fe20008010824 */
[----:B------:R-:W1:Y:S01]  /*ce30*/  LDSM.16.MT88.4 R20, [R137+0x3000] ;  /* 0x003000008914783b */ /* 0x000e620000004200 */
[--C-:B------:R-:W-:Y:S01]  /*ce40*/  FFMA.FTZ R113, R25, UR10, -R36.reuse ;  /* 0x0000000a19717c23 */ /* 0x100fe20008010824 */
[----:B------:R-:W2:Y:S01]  /*ce50*/  MUFU.EX2 R116, R116 ;  /* 0x0000007400747308 */ /* 0x000ea20000000800 */
[--C-:B------:R-:W-:Y:S01]  /*ce60*/  FFMA.FTZ R112, R112, UR10, -R53.reuse ;  /* 0x0000000a70707c23 */ /* 0x100fe20008010835 */
[----:B------:R-:W3:Y:S01]  /*ce70*/  LDSM.16.MT88.4 R24, [R138+0x3400] ;  /* 0x003400008a18783b */ /* 0x000ee20000004200 */
        /* <DEDUP_REMOVED lines=43> */
[-C--:B--2---:R-:W-:Y:S01]  /*d130*/  FMUL.FTZ R6, R82, R117.reuse ;  /* 0x0000007552067220 */ /* 0x084fe20000410000 */
[-C--:B------:R-:W-:Y:S01]  /*d140*/  FMUL.FTZ R7, R83, R117.reuse ;  /* 0x0000007553077220 */ /* 0x080fe20000410000 */
[-C--:B------:R-:W-:Y:S01]  /*d150*/  FMUL.FTZ R78, R78, R117.reuse ;  /* 0x000000754e4e7220 */ /* 0x080fe20000410000 */
[-C--:B------:R-:W-:Y:S01]  /*d160*/  FMUL.FTZ R79, R79, R117.reuse ;  /* 0x000000754f4f7220 */ /* 0x080fe20000410000 */
[-C--:B------:R-:W-:Y:S01]  /*d170*/  FMUL.FTZ R14, R74, R117.reuse ;  /* 0x000000754a0e7220 */ /* 0x080fe20000410000 */
[----:B------:R-:W-:Y:S01]  /*d180*/  FMUL.FTZ R15, R75, R117 ;  /* 0x000000754b0f7220 */ /* 0x000fe20000410000 */
[-C--:B------:R-:W-:Y:S01]  /*d190*/  FMUL.FTZ R69, R69, R118.reuse ;  /* 0x0000007645457220 */ /* 0x080fe20000410000 */
[----:B------:R-:W2:Y:S01]  /*d1a0*/  MUFU.EX2 R95, R95 ;  /* 0x0000005f005f7308 */ /* 0x000ea20000000800 */
[----:B-----5:R-:W-:Y:S01]  /*d1b0*/  F2FP.F16.F32.PACK_AB R19, R2, R111 ;  /* 0x0000006f0213723e */ /* 0x020fe200000000ff */
        /* <DEDUP_REMOVED lines=13> */
[--C-:B------:R-:W-:Y:S01]  /*d290*/  FFMA.FTZ R158, R34, UR10, -R36.reuse ;  /* 0x0000000a229e7c23 */ /* 0x100fe20008010824 */
[C---:B-1----:R-:W-:Y:S01]  /*d2a0*/  HMMA.16816.F32 R12, R16.reuse, R20, R12 ;  /* 0x00000014100c723c */ /* 0x042fe2000000180c */
[----:B------:R-:W-:Y:S01]  /*d2b0*/  FADD.FTZ R107, R46, R107 ;  /* 0x0000006b2e6b7221 */ /* 0x000fe20000010000 */
[----:B------:R-:W-:Y:S01]  /*d2c0*/  FFMA.FTZ R46, R51, UR10, -R36 ;  /* 0x0000000a332e7c23 */ /* 0x000fe20008010824 */
[----:B------:R-:W-:Y:S02]  /*d2d0*/  FADD.FTZ R2, R2, R111 ;  /* 0x0000006f02027221 */ /* 0x000fe40000010000 */
[----:B------:R-:W-:Y:S01]  /*d2e0*/  MUFU.EX2 R113, R113 ;  /* 0x0000007100717308 */ /* 0x000fe20000000800 */
[----:B------:R-:W-:Y:S01]  /*d2f0*/  HMMA.16816.F32 R16, R16, R22, R68 ;  /* 0x000000161010723c */ /* 0x000fe20000001844 */
[----:B--2---:R-:W-:Y:S01]  /*d300*/  F2FP.F16.F32.PACK_AB R20, R95, R112 ;  /* 0x000000705f14723e */ /* 0x004fe200000000ff */
[----:B------:R-:W-:-:S04]  /*d310*/  FADD.FTZ R112, R112, R107 ;  /* 0x0000006b70707221 */ /* 0x000fc80000010000 */
[----:B------:R-:W-:Y:S01]  /*d320*/  FADD.FTZ R112, R95, R112 ;  /* 0x000000705f707221 */ /* 0x000fe20000010000 */
[----:B------:R-:W1:Y:S01]  /*d330*/  MUFU.EX2 R64, R64 ;  /* 0x0000004000407308 */ /* 0x000e620000000800 */
[----:B----4-:R-:W-:Y:S02]  /*d340*/  F2FP.F16.F32.PACK_AB R22, R52, R65 ;  /* 0x000000413416723e */ /* 0x010fe400000000ff */
[----:B------:R-:W-:-:S04]  /*d350*/  FADD.FTZ R65, R65, R112 ;  /* 0x0000007041417221 */ /* 0x000fc80000010000 */
[----:B------:R-:W-:Y:S01]  /*d360*/  FADD.FTZ R65, R52, R65 ;  /* 0x0000004134417221 */ /* 0x000fe20000010000 */
[----:B------:R-:W-:Y:S08]  /*d370*/  MUFU.EX2 R55, R55 ;  /* 0x0000003700377308 */ /* 0x000ff00000000800 */
        /* <DEDUP_REMOVED lines=9> */
[C---:B---3--:R-:W-:Y:S01]  /*d410*/  HMMA.16816.F32 R4, R20.reuse, R24, R4 ;  /* 0x000000181404723c */ /* 0x048fe20000001804 */
        /* <DEDUP_REMOVED lines=48> */
[----:B------:R-:W-:Y:S01]  /*d720*/  FFMA.FTZ R94, R100, UR10, -R53 ;  /* 0x0000000a645e7c23 */ /* 0x000fe20008010835 */
[----:B------:R-:W-:-:S02]  /*d730*/  FFMA.FTZ R48, R45, UR10, -R36 ;  /* 0x0000000a2d307c23 */ /* 0x000fc40008010824 */
        /* <DEDUP_REMOVED lines=14> */
[----:B------:R-:W-:Y:S01]  /*d820*/  FFMA.FTZ R20, R66, UR10, -R53 ;  /* 0x0000000a42147c23 */ /* 0x000fe20008010835 */
[--C-:B------:R-:W-:Y:S01]  /*d830*/  FFMA.FTZ R44, R49, UR10, -R36.reuse ;  /* 0x0000000a312c7c23 */ /* 0x100fe20008010824 */
[----:B-1----:R-:W-:-:S04]  /*d840*/  FFMA.FTZ R33, R47, UR10, -R36 ;  /* 0x0000000a2f217c23 */ /* 0x002fc80008010824 */
[----:B------:R-:W1:Y:S01]  /*d850*/  MUFU.EX2 R96, R96 ;  /* 0x0000006000607308 */ /* 0x000e620000000800 */
[----:B--2---:R-:W-:Y:S01]  /*d860*/  F2FP.F16.F32.PACK_AB R68, R26, R97 ;  /* 0x000000611a44723e */ /* 0x004fe200000000ff */
[----:B------:R-:W-:-:S04]  /*d870*/  FADD.FTZ R97, R97, R54 ;  /* 0x0000003661617221 */ /* 0x000fc80000010000 */
[----:B------:R-:W-:Y:S02]  /*d880*/  FADD.FTZ R26, R26, R97 ;  /* 0x000000611a1a7221 */ /* 0x000fe40000010000 */
[----:B------:R-:W-:Y:S01]  /*d890*/  MUFU.EX2 R27, R27 ;  /* 0x0000001b001b7308 */ /* 0x000fe20000000800 */
[----:B---3--:R-:W-:-:S07]  /*d8a0*/  F2FP.F16.F32.PACK_AB R70, R22, R21 ;  /* 0x000000151646723e */ /* 0x008fce00000000ff */
        /* <DEDUP_REMOVED lines=11> */
[----:B------:R-:W-:Y:S08]  /*d960*/  MUFU.EX2 R56, R56 ;  /* 0x0000003800387308 */ /* 0x000ff00000000800 */
[----:B------:R-:W4:Y:S08]  /*d970*/  MUFU.EX2 R67, R67 ;  /* 0x0000004300437308 */ /* 0x000f300000000800 */
        /* <DEDUP_REMOVED lines=9> */
[----:B------:R-:W-:Y:S02]  /*da10*/  F2FP.F16.F32.PACK_AB R6, R90, R31 ;  /* 0x0000001f5a06723e */ /* 0x000fe400000000ff */
[----:B-----5:R-:W-:-:S05]  /*da20*/  F2FP.F16.F32.PACK_AB R7, R58, R63 ;  /* 0x0000003f3a07723e */ /* 0x020fca00000000ff */
[----:B------:R-:W-:Y:S02]  /*da30*/  MUFU.EX2 R28, R28 ;  /* 0x0000001c001c7308 */ /* 0x000fe40000000800 */
[C---:B---3--:R-:W-:Y:S06]  /*da40*/  HMMA.16816.F32 R72, R4.reuse, R8, R72 ;  /* 0x000000080448723c */ /* 0x048fec0000001848 */
        /* <DEDUP_REMOVED lines=13> */
[----:B--2---:R-:W-:-:S07]  /*db20*/  F2FP.F16.F32.PACK_AB R5, R61, R40 ;  /* 0x000000283d05723e */ /* 0x004fce00000000ff */
[----:B------:R-:W-:Y:S01]  /*db30*/  MUFU.EX2 R20, R20 ;  /* 0x0000001400147308 */ /* 0x000fe20000000800 */
[C---:B------:R-:W-:Y:S06]  /*db40*/  HMMA.16816.F32 R80, R4.reuse, R16, R80 ;  /* 0x000000100450723c */ /* 0x040fec0000001850 */
[C---:B------:R-:W-:Y:S01]  /*db50*/  HMMA.16816.F32 R76, R4.reuse, R18, R76 ;  /* 0x00000012044c723c */ /* 0x040fe2000000184c */
[----:B------:R-:W-:Y:S01]  /*db60*/  MUFU.EX2 R57, R57 ;  /* 0x0000003900397308 */ /* 0x000fe20000000800 */
[----:B------:R-:W2:Y:S07]  /*db70*/  LDSM.16.MT88.4 R16, [R137+0x4800] ;  /* 0x004800008910783b */ /* 0x000eae0000004200 */
[----:B------:R-:W3:Y:S01]  /*db80*/  MUFU.EX2 R44, R44 ;  /* 0x0000002c002c7308 */ /* 0x000ee20000000800 */
[C---:B----4-:R-:W-:Y:S07]  /*db90*/  HMMA.16816.F32 R72, R4.reuse, R12, R72 ;  /* 0x0000000c0448723c */ /* 0x050fee0000001848 */
[----:B------:R4:W-:Y:S01]  /*dba0*/  MUFU.EX2 R2, R50 ;  /* 0x0000003200027308 */ /* 0x0009e20000000800 */
[----:B------:R-:W-:Y:S01]  /*dbb0*/  HMMA.16816.F32 R68, R4, R14, R68 ;  /* 0x0000000e0444723c */ /* 0x000fe20000001844 */
[----:B------:R-:W5:Y:S06]  /*dbc0*/  LDSM.16.MT88.4 R12, [R138+0x4c00] ;  /* 0x004c00008a0c783b */ /* 0x000f6c0000004200 */
[----:B------:R-:W2:Y:S01]  /*dbd0*/  MUFU.EX2 R59, R59 ;  /* 0x0000003b003b7308 */ /* 0x000ea20000000800 */
[----:B-1----:R-:W-:-:S02]  /*dbe0*/  F2FP.F16.F32.PACK_AB R4, R24, R23 ;  /* 0x000000171804723e */ /* 0x002fc400000000ff */
[----:B---3--:R-:W-:Y:S02]  /*dbf0*/  F2FP.F16.F32.PACK_AB R5, R37, R44 ;  /* 0x0000002c2505723e */ /* 0x008fe400000000ff */
[----:B------:R-:W-:Y:S02]  /*dc00*/  F2FP.F16.F32.PACK_AB R6, R57, R20 ;  /* 0x000000143906723e */ /* 0x000fe400000000ff */
[----:B------:R-:W-:Y:S01]  /*dc10*/  F2FP.F16.F32.PACK_AB R7, R0, R39 ;  /* 0x000000270007723e */ /* 0x000fe200000000ff */
[----:B----4-:R-:W-:Y:S01]  /*dc20*/  FADD.FTZ R50, R96, R93 ;  /* 0x0000005d60327221 */ /* 0x010fe20000010000 */
[----:B------:R-:W-:Y:S03]  /*dc30*/  MUFU.EX2 R41, R41 ;  /* 0x0000002900297308 */ /* 0x000fe60000000800 */
[----:B------:R-:W-:Y:S02]  /*dc40*/  FADD.FTZ R50, R85, R50 ;  /* 0x0000003255327221 */ /* 0x000fe40000010000 */
[C---:B------:R-:W-:Y:S02]  /*dc50*/  HMMA.16816.F32 R80, R4.reuse, R8, R80 ;  /* 0x000000080450723c */ /* 0x040fe40000001850 */
[----:B------:R-:W-:Y:S01]  /*dc60*/  FADD.FTZ R27, R27, R50 ;  /* 0x000000321b1b7221 */ /* 0x000fe20000010000 */
[----:B------:R-:W1:Y:S03]  /*dc70*/  MUFU.EX2 R38, R38 ;  /* 0x0000002600267308 */ /* 0x000e660000000800 */
[----:B------:R-:W-:Y:S01]  /*dc80*/  FADD.FTZ R27, R30, R27 ;  /* 0x0000001b1e1b7221 */ /* 0x000fe20000010000 */
[----:B------:R-:W-:Y:S01]  /*dc90*/  FADD.FTZ R9, R21, R26 ;  /* 0x0000001a15097221 */ /* 0x000fe20000010000 */
[C---:B------:R-:W-:Y:S02]  /*dca0*/  HMMA.16816.F32 R76, R4.reuse, R10, R76 ;  /* 0x0000000a044c723c */ /* 0x040fe4000000184c */
[----:B------:R-:W-:Y:S01]  /*dcb0*/  FADD.FTZ R56, R56, R27 ;  /* 0x0000001b38387221 */ /* 0x000fe20000010000 */
[----:B------:R-:W-:Y:S01]  /*dcc0*/  FADD.FTZ R9, R22, R9 ;  /* 0x0000000916097221 */ /* 0x000fe20000010000 */
[----:B------:R-:W-:Y:S02]  /*dcd0*/  MUFU.EX2 R33, R33 ;  /* 0x0000002100217308 */ /* 0x000fe40000000800 */
[----:B------:R-:W-:Y:S01]  /*dce0*/  FADD.FTZ R56, R67, R56 ;  /* 0x0000003843387221 */ /* 0x000fe20000010000 */
[----:B------:R-:W-:Y:S01]  /*dcf0*/  FADD.FTZ R22, R94, R9 ;  /* 0x000000095e167221 */ /* 0x000fe20000010000 */
[C---:B--2---:R-:W-:Y:S01]  /*dd00*/  HMMA.16816.F32 R72, R4.reuse, R16, R72 ;  /* 0x000000100448723c */ /* 0x044fe20000001848 */
[----:B------:R-:W2:Y:S01]  /*dd10*/  LDSM.16.MT88.4 R8, [R137+0x4c00] ;  /* 0x004c00008908783b */ /* 0x000ea20000004200 */
[----:B------:R-:W-:Y:S01]  /*dd20*/  FADD.FTZ R63, R63, R56 ;  /* 0x000000383f3f7221 */ /* 0x000fe20000010000 */
[----:B------:R-:W-:Y:S01]  /*dd30*/  FADD.FTZ R22, R25, R22 ;  /* 0x0000001619167221 */ /* 0x000fe20000010000 */
[----:B------:R-:W3:Y:S02]  /*dd40*/  MUFU.EX2 R48, R48 ;  /* 0x0000003000307308 */ /* 0x000ee40000000800 */
        /* <DEDUP_REMOVED lines=8> */
[----:B------:R-:W-:-:S02]  /*ddd0*/  F2FP.F16.F32.PACK_AB R4, R59, R2 ;  /* 0x000000023b04723e */ /* 0x000fc400000000ff */
[----:B-1----:R-:W-:Y:S01]  /*dde0*/  F2FP.F16.F32.PACK_AB R6, R38, R41 ;  /* 0x000000292606723e */ /* 0x002fe200000000ff */
[----:B------:R-:W-:Y:S01]  /*ddf0*/  FADD.FTZ R17, R42, R17 ;  /* 0x000000112a117221 */ /* 0x000fe20000010000 */
[----:B------:R-:W1:Y:S01]  /*de00*/  MUFU.EX2 R158, R158 ;  /* 0x0000009e009e7308 */ /* 0x000e620000000800 */
[----:B---3--:R-:W-:Y:S01]  /*de10*/  F2FP.F16.F32.PACK_AB R5, R48, R33 ;  /* 0x000000213005723e */ /* 0x008fe200000000ff */
[----:B------:R-:W-:-:S04]  /*de20*/  FADD.FTZ R46, R46, R61 ;  /* 0x0000003d2e2e7221 */ /* 0x000fc80000010000 */
[----:B------:R-:W-:Y:S01]  /*de30*/  FADD.FTZ R43, R43, R46 ;  /* 0x0000002e2b2b7221 */ /* 0x000fe20000010000 */
[----:B-1----:R-:W-:-:S07]  /*de40*/  F2FP.F16.F32.PACK_AB R7, R158, R21 ;  /* 0x000000159e07723e */ /* 0x002fce00000000ff */
        /* <DEDUP_REMOVED lines=24> */
.L_x_5076:
        /* <DEDUP_REMOVED lines=17> */
.L_x_5086:
        /* <DEDUP_REMOVED lines=67> */
.L_x_5083:
        /* <DEDUP_REMOVED lines=265> */
.L_x_5085:
        /* <DEDUP_REMOVED lines=16> */
.L_x_5084:
[----:B--2---:R-:W-:Y:S02]  /*f6a0*/  FMNMX.FTZ R5, R102, R87, !PT ;  /* 0x0000005766057209 */ /* 0x004fe40007810000 */
        /* <DEDUP_REMOVED lines=85> */
[--C-:B------:R-:W-:Y:S01]  /*fc00*/  FFMA.FTZ R55, R34, UR4, -R23.reuse ;  /* 0x0000000422377c23 */ /* 0x100fe20008010817 */
[--C-:B------:R-:W-:Y:S01]  /*fc10*/  FFMA.FTZ R58, R36, UR4, -R23.reuse ;  /* 0x00000004243a7c23 */ /* 0x100fe20008010817 */
[----:B------:R-:W-:Y:S01]  /*fc20*/  FSEL R48, R48, RZ, P0 ;  /* 0x000000ff30307208 */ /* 0x000fe20000000000 */
        /* <DEDUP_REMOVED lines=8> */
[----:B------:R-:W-:Y:S01]  /*fcb0*/  LDSM.16.MT88.4 R28, [R137+0x3000] ;  /* 0x00300000891c783b */ /* 0x000fe20000004200 */
[--C-:B------:R-:W-:Y:S03]  /*fcc0*/  FFMA.FTZ R53, R35, UR4, -R48.reuse ;  /* 0x0000000423357c23 */ /* 0x100fe60008010830 */
[----:B------:R-:W-:Y:S01]  /*fcd0*/  MUFU.EX2 R51, R51 ;  /* 0x0000003300337308 */ /* 0x000fe20000000800 */
[C---:B-1----:R-:W-:Y:S01]  /*fce0*/  FMUL.FTZ R8, R22.reuse, R76 ;  /* 0x0000004c16087220 */ /* 0x042fe20000410000 */
[----:B------:R-:W-:Y:S01]  /*fcf0*/  FMUL.FTZ R9, R22, R77 ;  /* 0x0000004d16097220 */ /* 0x000fe20000410000 */
[--C-:B------:R-:W-:Y:S01]  /*fd00*/  FFMA.FTZ R52, R97, UR4, -R48.reuse ;  /* 0x0000000461347c23 */ /* 0x100fe20008010830 */
[--C-:B------:R-:W-:Y:S01]  /*fd10*/  FFMA.FTZ R97, R14, UR4, -R23.reuse ;  /* 0x000000040e617c23 */ /* 0x100fe20008010817 */
[--C-:B------:R-:W-:Y:S01]  /*fd20*/  FFMA.FTZ R102, R122, UR4, -R23.reuse ;  /* 0x000000047a667c23 */ /* 0x100fe20008010817 */
[----:B------:R-:W1:Y:S01]  /*fd30*/  LDSM.16.MT88.4 R12, [R138+0x3000] ;  /* 0x003000008a0c783b */ /* 0x000e620000004200 */
[--C-:B------:R-:W-:Y:S03]  /*fd40*/  FFMA.FTZ R93, R6, UR4, -R23.reuse ;  /* 0x00000004065d7c23 */ /* 0x100fe60008010817 */
[----:B------:R-:W2:Y:S01]  /*fd50*/  MUFU.EX2 R59, R59 ;  /* 0x0000003b003b7308 */ /* 0x000ea20000000800 */
        /* <DEDUP_REMOVED lines=8> */
[--C-:B------:R-:W-:Y:S01]  /*fde0*/  FFMA.FTZ R56, R130, UR4, -R23.reuse ;  /* 0x0000000482387c23 */ /* 0x100fe20008010817 */
[--C-:B------:R-:W-:Y:S01]  /*fdf0*/  FFMA.FTZ R164, R164, UR4, -R23.reuse ;  /* 0x00000004a4a47c23 */ /* 0x100fe20008010817 */
[--C-:B------:R-:W-:Y:S01]  /*fe00*/  FFMA.FTZ R162, R162, UR4, -R23.reuse ;  /* 0x00000004a2a27c23 */ /* 0x100fe20008010817 */
[----:B------:R-:W-:Y:S01]  /*fe10*/  FMUL.FTZ R21, R4, UR4 ;  /* 0x0000000404157c20 */ /* 0x000fe20008410000 */
[--C-:B------:R-:W-:Y:S01]  /*fe20*/  FFMA.FTZ R66, R101, UR4, -R48.reuse ;  /* 0x0000000465427c23 */ /* 0x100fe20008010830 */
[--C-:B------:R-:W-:Y:S01]  /*fe30*/  FFMA.FTZ R101, R111, UR4, -R23.reuse ;  /* 0x000000046f657c23 */ /* 0x100fe20008010817 */
[--C-:B------:R-:W-:Y:S03]  /*fe40*/  FFMA.FTZ R90, R26, UR4, -R48.reuse ;  /* 0x000000041a5a7c23 */ /* 0x100fe60008010830 */
[----:B------:R-:W-:Y:S01]  /*fe50*/  MUFU.EX2 R63, R63 ;  /* 0x0000003f003f7308 */ /* 0x000fe20000000800 */
[----:B--2---:R-:W-:Y:S01]  /*fe60*/  F2FP.F16.F32.PACK_AB R24, R59, R51 ;  /* 0x000000333b18723e */ /* 0x004fe200000000ff */
[--C-:B------:R-:W-:Y:S01]  /*fe70*/  FFMA.FTZ R85, R25, UR4, -R48.reuse ;  /* 0x0000000419557c23 */ /* 0x100fe20008010830 */
[--C-:B------:R-:W-:Y:S01]  /*fe80*/  FFMA.FTZ R16, R27, UR4, -R48.reuse ;  /* 0x000000041b107c23 */ /* 0x100fe20008010830 */
[C---:B------:R-:W-:Y:S01]  /*fe90*/  FMUL.FTZ R4, R22.reuse, R80 ;  /* 0x0000005016047220 */ /* 0x040fe20000410000 */
[C---:B------:R-:W-:Y:S01]  /*fea0*/  FMUL.FTZ R5, R22.reuse, R81 ;  /* 0x0000005116057220 */ /* 0x040fe20000410000 */
[--C-:B------:R-:W-:Y:S01]  /*feb0*/  FFMA.FTZ R61, R17, UR4, -R48.reuse ;  /* 0x00000004113d7c23 */ /* 0x100fe20008010830 */
[----:B------:R-:W-:Y:S03]  /*fec0*/  FMUL.FTZ R17, R22, R69 ;  /* 0x0000004516117220 */ /* 0x000fe60000410000 */
        /* <DEDUP_REMOVED lines=13> */
[----:B------:R-:W-:Y:S01]  /*ffa0*/  ISETP.GT.AND P0, PT, R152, R143, PT ;  /* 0x0000008f9800720c */ /* 0x000fe20003f04270 */
[--C-:B------:R-:W-:Y:S04]  /*ffb0*/  FFMA.FTZ R161, R161, UR4, -R48.reuse ;  /* 0x00000004a1a17c23 */ /* 0x100fe80008010830 */
[----:B------:R-:W4:Y:S01]  /*ffc0*/  MUFU.EX2 R102, R102 ;  /* 0x0000006600667308 */ /* 0x000f220000000800 */
[C---:B--2---:R-:W-:Y:S01]  /*ffd0*/  FMUL.FTZ R10, R21.reuse, R78 ;  /* 0x0000004e150a7220 */ /* 0x044fe20000410000 */
[C---:B------:R-:W-:Y:S01]  /*ffe0*/  FMUL.FTZ R11, R21.reuse, R79 ;  /* 0x0000004f150b7220 */ /* 0x040fe20000410000 */
[C---:B------:R-:W-:Y:S01]  /*fff0*/  FMUL.FTZ R18, R21.reuse, R70 ;  /* 0x0000004615127220 */ /* 0x040fe20000410000 */
[----:B------:R-:W-:Y:S01]  /*10000*/  LDSM.16.MT88.4 R76, [R138+0x4c00] ;  /* 0x004c00008a4c783b */ /* 0x000fe20000004200 */
[----:B------:R-:W-:Y:S01]  /*10010*/  FMUL.FTZ R19, R21, R71 ;  /* 0x0000004715137220 */ /* 0x000fe20000410000 */
[--C-:B------:R-:W-:Y:S01]  /*10020*/  FFMA.FTZ R71, R38, UR4, -R23.reuse ;  /* 0x0000000426477c23 */ /* 0x100fe20008010817 */
[----:B------:R-:W-:Y:S03]  /*10030*/  FFMA.FTZ R70, R117, UR4, -R23 ;  /* 0x0000000475467c23 */ /* 0x000fe60008010817 */
[----:B------:R-:W-:Y:S01]  /*10040*/  MUFU.EX2 R125, R125 ;  /* 0x0000007d007d7308 */ /* 0x000fe20000000800 */
[----:B---3--:R-:W-:Y:S01]  /*10050*/  F2FP.F16.F32.PACK_AB R25, R66, R52 ;  /* 0x000000344219723e */ /* 0x008fe200000000ff */
[C---:B------:R-:W-:Y:S01]  /*10060*/  FMUL.FTZ R6, R21.reuse, R82 ;  /* 0x0000005215067220 */ /* 0x040fe20000410000 */
[C---:B------:R-:W-:Y:S07]  /*10070*/  FMUL.FTZ R7, R21.reuse, R83 ;  /* 0x0000005315077220 */ /* 0x040fee0000410000 */
[----:B------:R-:W2:Y:S01]  /*10080*/  MUFU.EX2 R104, R104 ;  /* 0x0000006800687308 */ /* 0x000ea20000000800 */
[----:B----4-:R-:W-:Y:S09]  /*10090*/  F2FP.F16.F32.PACK_AB R26, R102, R63 ;  /* 0x0000003f661a723e */ /* 0x010ff200000000ff */
[----:B------:R3:W-:Y:S10]  /*100a0*/  MUFU.EX2 R81, R16 ;  /* 0x0000001000517308 */ /* 0x0007f40000000800 */
[----:B------:R-:W-:Y:S01]  /*100b0*/  MUFU.EX2 R40, R40 ;  /* 0x0000002800287308 */ /* 0x000fe20000000800 */
[----:B--2---:R-:W-:Y:S09]  /*100c0*/  F2FP.F16.F32.PACK_AB R27, R104, R125 ;  /* 0x0000007d681b723e */ /* 0x004ff200000000ff */
[----:B------:R-:W2:Y:S01]  /*100d0*/  MUFU.EX2 R101, R101 ;  /* 0x0000006500657308 */ /* 0x000ea20000000800 */
[C---:B-1----:R-:W-:Y:S05]  /*100e0*/  HMMA.16816.F32 R4, R24.reuse, R12, R4 ;  /* 0x0000000c1804723c */ /* 0x042fea0000001804 */
[C---:B---3--:R-:W-:Y:S01]  /*100f0*/  FMUL.FTZ R16, R22.reuse, R68 ;  /* 0x0000004416107220 */ /* 0x048fe20000410000 */
[C---:B------:R-:W-:Y:S03]  /*10100*/  HMMA.16816.F32 R8, R24.reuse, R14, R8 ;  /* 0x0000000e1808723c */ /* 0x040fe60000001808 */
[----:B------:R-:W-:Y:S02]  /*10110*/  MUFU.EX2 R103, R103 ;  /* 0x0000006700677308 */ /* 0x000fe40000000800 */
[C---:B------:R-:W-:Y:S01]  /*10120*/  FMUL.FTZ R12, R22.reuse, R72 ;  /* 0x00000048160c7220 */ /* 0x040fe20000410000 */
[C---:B------:R-:W-:Y:S01]  /*10130*/  FMUL.FTZ R13, R22.reuse, R73 ;  /* 0x00000049160d7220 */ /* 0x040fe20000410000 */
[----:B------:R-:W-:Y:S01]  /*10140*/  FMUL.FTZ R14, R21, R74 ;  /* 0x0000004a150e7220 */ /* 0x000fe20000410000 */
[--C-:B------:R-:W-:Y:S05]  /*10150*/  FFMA.FTZ R74, R41, UR4, -R48.reuse ;  /* 0x00000004294a7c23 */ /* 0x100fea0008010830 */
[----:B------:R-:W1:Y:S01]  /*10160*/  MUFU.EX2 R98, R98 ;  /* 0x0000006200627308 */ /* 0x000e620000000800 */
[----:B------:R-:W-:Y:S01]  /*10170*/  FMUL.FTZ R15, R21, R75 ;  /* 0x0000004b150f7220 */ /* 0x000fe20000410000 */
[----:B------:R-:W-:Y:S01]  /*10180*/  FFMA.FTZ R75, R43, UR4, -R48 ;  /* 0x000000042b4b7c23 */ /* 0x000fe20008010830 */
[----:B------:R-:W-:Y:S01]  /*10190*/  FFMA.FTZ R21, R21, R158, R52 ;  /* 0x0000009e15157223 */ /* 0x000fe20000010034 */
[----:B------:R-:W-:Y:S01]  /*101a0*/  FFMA.FTZ R52, R39, UR4, -R48 ;  /* 0x0000000427347c23 */ /* 0x000fe20008010830 */
[----:B------:R-:W-:Y:S01]  /*101b0*/  FFMA.FTZ R22, R22, R157, R51 ;  /* 0x0000009d16167223 */ /* 0x000fe20000010033 */
[----:B------:R-:W-:Y:S04]  /*101c0*/  LDSM.16.MT88.4 R36, [R137+0x3800] ;  /* 0x003800008924783b */ /* 0x000fe80000004200 */
[----:B------:R-:W-:Y:S01]  /*101d0*/  MUFU.EX2 R100, R100 ;  /* 0x0000006400647308 */ /* 0x000fe20000000800 */
[C---:B------:R-:W-:Y:S03]  /*101e0*/  HMMA.16816.F32 R12, R24.reuse, R28, R12 ;  /* 0x0000001c180c723c */ /* 0x040fe6000000180c */
[----:B------:R-:W-:Y:S01]  /*101f0*/  FADD.FTZ R22, R59, R22 ;  /* 0x000000163b167221 */ /* 0x000fe20000010000 */
[----:B------:R-:W-:Y:S01]  /*10200*/  FADD.FTZ R66, R66, R21 ;  /* 0x0000001542427221 */ /* 0x000fe20000010000 */
[----:B------:R-:W-:Y:S01]  /*10210*/  FFMA.FTZ R51, R105, UR4, -R23 ;  /* 0x0000000469337c23 */ /* 0x000fe20008010817 */
[----:B------:R-:W-:Y:S03]  /*10220*/  HMMA.16816.F32 R16, R24, R30, R16 ;  /* 0x0000001e1810723c */ /* 0x000fe60000001810 */
[----:B------:R-:W3:Y:S01]  /*10230*/  MUFU.EX2 R97, R97 ;  /* 0x0000006100617308 */ /* 0x000ee20000000800 */
[----:B------:R-:W4:Y:S01]  /*10240*/  LDSM.16.MT88.4 R28, [R138+0x3400] ;  /* 0x003400008a1c783b */ /* 0x000f220000004200 */
[----:B------:R-:W-:Y:S01]  /*10250*/  FADD.FTZ R21, R63, R22 ;  /* 0x000000163f157221 */ /* 0x000fe20000010000 */
[----:B------:R-:W-:Y:S01]  /*10260*/  FADD.FTZ R125, R125, R66 ;  /* 0x000000427d7d7221 */ /* 0x000fe20000010000 */
[----:B--2---:R-:W-:Y:S01]  /*10270*/  F2FP.F16.F32.PACK_AB R24, R101, R40 ;  /* 0x000000286518723e */ /* 0x004fe200000000ff */
[----:B------:R-:W-:Y:S05]  /*10280*/  FFMA.FTZ R66, R47, UR4, -R48 ;  /* 0x000000042f427c23 */ /* 0x000fea0008010830 */
[----:B------:R-:W-:Y:S01]  /*10290*/  MUFU.EX2 R96, R96 ;  /* 0x0000006000607308 */ /* 0x000fe20000000800 */
[----:B-1----:R-:W-:Y:S01]  /*102a0*/  F2FP.F16.F32.PACK_AB R25, R98, R103 ;  /* 0x000000676219723e */ /* 0x002fe200000000ff */
[----:B------:R-:W-:Y:S01]  /*102b0*/  FADD.FTZ R21, R102, R21 ;  /* 0x0000001566157221 */ /* 0x000fe20000010000 */
[--C-:B------:R-:W-:Y:S01]  /*102c0*/  FFMA.FTZ R68, R118, UR4, -R23.reuse ;  /* 0x0000000476447c23 */ /* 0x100fe20008010817 */
[--C-:B------:R-:W-:Y:S01]  /*102d0*/  FFMA.FTZ R72, R110, UR4, -R23.reuse ;  /* 0x000000046e487c23 */ /* 0x100fe20008010817 */
[----:B------:R-:W-:Y:S01]  /*102e0*/  FFMA.FTZ R73, R106, UR4, -R23 ;  /* 0x000000046a497c23 */ /* 0x000fe20008010817 */
[----:B------:R-:W-:Y:S04]  /*102f0*/  FADD.FTZ R22, R40, R21 ;  /* 0x0000001528167221 */ /* 0x000fe80000010000 */
[----:B------:R-:W1:Y:S01]  /*10300*/  MUFU.EX2 R95, R95 ;  /* 0x0000005f005f7308 */ /* 0x000e620000000800 */
[----:B------:R-:W-:Y:S01]  /*10310*/  FFMA.FTZ R21, R46, UR4, -R23 ;  /* 0x000000042e157c23 */ /* 0x000fe20008010817 */
[----:B---3--:R-:W-:Y:S01]  /*10320*/  F2FP.F16.F32.PACK_AB R26, R97, R100 ;  /* 0x00000064611a723e */ /* 0x008fe200000000ff */
[----:B------:R-:W-:Y:S01]  /*10330*/  FADD.FTZ R101, R101, R22 ;  /* 0x0000001665657221 */ /* 0x000fe20000010000 */
[----:B------:R-:W-:Y:S03]  /*10340*/  FADD.FTZ R104, R104, R125 ;  /* 0x0000007d68687221 */ /* 0x000fe60000010000 */
[----:B------:R-:W-:Y:S03]  /*10350*/  FADD.FTZ R100, R100, R101 ;  /* 0x0000006564647221 */ /* 0x000fe60000010000 */
[----:B------:R-:W-:Y:S01]  /*10360*/  MUFU.EX2 R94, R94 ;  /* 0x0000005e005e7308 */ /* 0x000fe20000000800 */
[----:B------:R-:W-:Y:S01]  /*10370*/  FADD.FTZ R103, R103, R104 ;  /* 0x0000006867677221 */ /* 0x000fe20000010000 */
[----:B------:R-:W-:Y:S03]  /*10380*/  FADD.FTZ R97, R97, R100 ;  /* 0x0000006461617221 */ /* 0x000fe60000010000 */
[----:B------:R-:W-:Y:S05]  /*10390*/  FADD.FTZ R103, R98, R103 ;  /* 0x0000006762677221 */ /* 0x000fea0000010000 */
[----:B------:R-:W-:Y:S01]  /*103a0*/  MUFU.EX2 R93, R93 ;  /* 0x0000005d005d7308 */ /* 0x000fe20000000800 */
[----:B-1----:R-:W-:Y:S01]  /*103b0*/  F2FP.F16.F32.PACK_AB R27, R95, R96 ;  /* 0x000000605f1b723e */ /* 0x002fe200000000ff */
[----:B------:R-:W-:Y:S08]  /*103c0*/  FADD.FTZ R96, R96, R103 ;  /* 0x0000006760607221 */ /* 0x000ff00000010000 */
[----:B------:R-:W-:Y:S01]  /*103d0*/  MUFU.EX2 R44, R44 ;  /* 0x0000002c002c7308 */ /* 0x000fe20000000800 */
[C---:B----4-:R-:W-:Y:S06]  /*103e0*/  HMMA.16816.F32 R4, R24.reuse, R28, R4 ;  /* 0x0000001c1804723c */ /* 0x050fec0000001804 */
[C---:B------:R-:W-:Y:S03]  /*103f0*/  HMMA.16816.F32 R8, R24.reuse, R30, R8 ;  /* 0x0000001e1808723c */ /* 0x040fe60000001808 */
[----:B------:R-:W1:Y:S01]  /*10400*/  MUFU.EX2 R91, R91 ;  /* 0x0000005b005b7308 */ /* 0x000e620000000800 */
[----:B------:R-:W2:Y:S02]  /*10410*/  LDSM.16.MT88.4 R28, [R138+0x3800] ;  /* 0x003800008a1c783b */ /* 0x000ea40000004200 */
[C---:B------:R-:W-:Y:S07]  /*10420*/  HMMA.16816.F32 R12, R24.reuse, R32, R12 ;  /* 0x00000020180c723c */ /* 0x040fee000000180c */
[----:B------:R-:W-:Y:S01]  /*10430*/  MUFU.EX2 R92, R92 ;  /* 0x0000005c005c7308 */ /* 0x000fe20000000800 */
[----:B------:R-:W-:Y:S01]  /*10440*/  HMMA.16816.F32 R16, R24, R34, R16 ;  /* 0x000000221810723c */ /* 0x000fe20000001810 */
[----:B------:R-:W3:Y:S08]  /*10450*/  LDSM.16.MT88.4 R32, [R138+0x3c00] ;  /* 0x003c00008a20783b */ /* 0x000ef00000004200 */
[----:B------:R-:W4:Y:S02]  /*10460*/  MUFU.EX2 R89, R89 ;  /* 0x0000005900597308 */ /* 0x000f240000000800 */
[----:B-1----:R-:W-:Y:S02]  /*10470*/  F2FP.F16.F32.PACK_AB R25, R91, R44 ;  /* 0x0000002c5b19723e */ /* 0x002fe400000000ff */
[----:B------:R-:W-:Y:S06]  /*10480*/  F2FP.F16.F32.PACK_AB R24, R93, R94 ;  /* 0x0000005e5d18723e */ /* 0x000fec00000000ff */
[----:B------:R-:W-:Y:S10]  /*10490*/  MUFU.EX2 R90, R90 ;  /* 0x0000005a005a7308 */ /* 0x000ff40000000800 */
[----:B------:R-:W1:Y:S01]  /*104a0*/  MUFU.EX2 R85, R85 ;  /* 0x0000005500557308 */ /* 0x000e620000000800 */
[----:B----4-:R-:W-:Y:S09]  /*104b0*/  F2FP.F16.F32.PACK_AB R26, R89, R92 ;  /* 0x0000005c591a723e */ /* 0x010ff200000000ff */
[----:B------:R4:W-:Y:S10]  /*104c0*/  MUFU.EX2 R59, R69 ;  /* 0x00000045003b7308 */ /* 0x0009f40000000800 */
[----:B------:R-:W5:Y:S01]  /*104d0*/  MUFU.EX2 R65, R65 ;  /* 0x0000004100417308 */ /* 0x000f620000000800 */
[----:B-1----:R-:W-:Y:S09]  /*104e0*/  F2FP.F16.F32.PACK_AB R27, R85, R90 ;  /* 0x0000005a551b723e */ /* 0x002ff200000000ff */
[----:B------:R-:W1:Y:S01]  /*104f0*/  MUFU.EX2 R50, R50 ;  /* 0x0000003200327308 */ /* 0x000e620000000800 */
[C---:B--2---:R-:W-:Y:S03]  /*10500*/  HMMA.16816.F32 R4, R24.reuse, R28, R4 ;  /* 0x0000001c1804723c */ /* 0x044fe60000001804 */
[--C-:B----4-:R-:W-:Y:S01]  /*10510*/  FFMA.FTZ R69, R99, UR4, -R48.reuse ;  /* 0x0000000463457c23 */ /* 0x110fe20008010830 */
[----:B------:R-:W-:Y:S02]  /*10520*/  FFMA.FTZ R99, R42, UR4, -R23 ;  /* 0x000000042a637c23 */ /* 0x000fe40008010817 */
[----:B------:R-:W-:Y:S03]  /*10530*/  LDSM.16.MT88.4 R40, [R138+0x4000] ;  /* 0x004000008a28783b */ /* 0x000fe60000004200 */
[----:B------:R-:W-:Y:S01]  /*10540*/  MUFU.EX2 R67, R67 ;  /* 0x0000004300437308 */ /* 0x000fe20000000800 */
[C---:B------:R-:W-:Y:S04]  /*10550*/  HMMA.16816.F32 R8, R24.reuse, R30, R8 ;  /* 0x0000001e1808723c */ /* 0x040fe80000001808 */
[----:B------:R-:W2:Y:S05]  /*10560*/  LDSM.16.MT88.4 R28, [R137+0x3c00] ;  /* 0x003c0000891c783b */ /* 0x000eaa0000004200 */
[----:B------:R-:W4:Y:S01]  /*10570*/  MUFU.EX2 R64, R64 ;  /* 0x0000004000407308 */ /* 0x000f220000000800 */
[C---:B------:R-:W-:Y:S06]  /*10580*/  HMMA.16816.F32 R12, R24.reuse, R36, R12 ;  /* 0x00000024180c723c */ /* 0x040fec000000180c */
[----:B------:R-:W-:Y:S03]  /*10590*/  HMMA.16816.F32 R16, R24, R38, R16 ;  /* 0x000000261810723c */ /* 0x000fe60000001810 */
[----:B------:R-:W-:Y:S01]  /*105a0*/  MUFU.EX2 R62, R62 ;  /* 0x0000003e003e7308 */ /* 0x000fe20000000800 */
[----:B------:R-:W2:Y:S03]  /*105b0*/  LDSM.16.MT88.4 R36, [R137+0x4000] ;  /* 0x004000008924783b */ /* 0x000ea60000004200 */
[----:B-----5:R-:W-:Y:S06]  /*105c0*/  F2FP.F16.F32.PACK_AB R24, R65, R88 ;  /* 0x000000584118723e */ /* 0x020fec00000000ff */
[----:B------:R-:W5:Y:S01]  /*105d0*/  MUFU.EX2 R61, R61 ;  /* 0x0000003d003d7308 */ /* 0x000f620000000800 */
[----:B-1----:R-:W-:Y:S02]  /*105e0*/  F2FP.F16.F32.PACK_AB R25, R50, R81 ;  /* 0x000000513219723e */ /* 0x002fe400000000ff */
[----:B----4-:R-:W-:Y:S07]  /*105f0*/  F2FP.F16.F32.PACK_AB R26, R64, R67 ;  /* 0x00000043401a723e */ /* 0x010fee00000000ff */
[----:B------:R1:W-:Y:S10]  /*10600*/  MUFU.EX2 R63, R71 ;  /* 0x00000047003f7308 */ /* 0x0003f40000000800 */
[----:B------:R-:W-:Y:S01]  /*10610*/  MUFU.EX2 R58, R58 ;  /* 0x0000003a003a7308 */ /* 0x000fe20000000800 */
[----:B-----5:R-:W-:Y:S09]  /*10620*/  F2FP.F16.F32.PACK_AB R27, R61, R62 ;  /* 0x0000003e3d1b723e */ /* 0x020ff200000000ff */
[----:B------:R-:W4:Y:S01]  /*10630*/  MUFU.EX2 R57, R57 ;  /* 0x0000003900397308 */ /* 0x000f220000000800 */
[----:B-1----:R-:W-:Y:S01]  /*10640*/  FFMA.FTZ R71, R45, UR4, -R48 ;  /* 0x000000042d477c23 */ /* 0x002fe20008010830 */
[C---:B---3--:R-:W-:Y:S08]  /*10650*/  HMMA.16816.F32 R4, R24.reuse, R32, R4 ;  /* 0x000000201804723c */ /* 0x048ff00000001804 */
[----:B------:R-:W-:Y:S03]  /*10660*/  MUFU.EX2 R60, R60 ;  /* 0x0000003c003c7308 */ /* 0x000fe60000000800 */
[----:B------:R-:W-:Y:S01]  /*10670*/  FADD.FTZ R33, R95, R96 ;  /* 0x000000605f217221 */ /* 0x000fe20000010000 */
[C---:B------:R-:W-:Y:S03]  /*10680*/  HMMA.16816.F32 R8, R24.reuse, R34, R8 ;  /* 0x000000221808723c */ /* 0x040fe60000001808 */
[----:B------:R-:W-:Y:S01]  /*10690*/  FADD.FTZ R22, R44, R33 ;  /* 0x000000212c167221 */ /* 0x000fe20000010000 */
[----:B------:R-:W-:Y:S01]  /*106a0*/  FADD.FTZ R32, R94, R97 ;  /* 0x000000615e207221 */ /* 0x000fe20000010000 */
[----:B------:R-:W1:Y:S01]  /*106b0*/  LDSM.16.MT88.4 R44, [R138+0x4400] ;  /* 0x004400008a2c783b */ /* 0x000e620000004200 */
[----:B------:R-:W3:Y:S01]  /*106c0*/  MUFU.EX2 R49, R49 ;  /* 0x0000003100317308 */ /* 0x000ee20000000800 */
[C---:B--2---:R-:W-:Y:S04]  /*106d0*/  HMMA.16816.F32 R12, R24.reuse, R28, R12 ;  /* 0x0000001c180c723c */ /* 0x044fe8000000180c */
[----:B------:R-:W-:Y:S01]  /*106e0*/  FADD.FTZ R93, R93, R32 ;  /* 0x000000205d5d7221 */ /* 0x000fe20000010000 */
[----:B----4-:R-:W-:Y:S01]  /*106f0*/  F2FP.F16.F32.PACK_AB R32, R57, R58 ;  /* 0x0000003a3920723e */ /* 0x010fe200000000ff */
[----:B------:R-:W-:Y:S03]  /*10700*/  HMMA.16816.F32 R16, R24, R30, R16 ;  /* 0x0000001e1810723c */ /* 0x000fe60000001810 */
[----:B------:R-:W-:Y:S01]  /*10710*/  MUFU.EX2 R70, R70 ;  /* 0x0000004600467308 */ /* 0x000fe20000000800 */
[----:B------:R-:W2:Y:S01]  /*10720*/  LDSM.16.MT88.4 R28, [R137+0x4400] ;  /* 0x00440000891c783b */ /* 0x000ea20000004200 */
[----:B------:R-:W-:Y:S01]  /*10730*/  FADD.FTZ R92, R92, R93 ;  /* 0x0000005d5c5c7221 */ /* 0x000fe20000010000 */
[----:B------:R-:W-:Y:S07]  /*10740*/  FFMA.FTZ R94, R165, UR4, -R48 ;  /* 0x00000004a55e7c23 */ /* 0x000fee0008010830 */
[----:B------:R-:W4:Y:S01]  /*10750*/  MUFU.EX2 R55, R55 ;  /* 0x0000003700377308 */ /* 0x000f220000000800 */
[----:B---3--:R-:W-:Y:S01]  /*10760*/  F2FP.F16.F32.PACK_AB R33, R49, R60 ;  /* 0x0000003c3121723e */ /* 0x008fe200000000ff */
[----:B------:R-:W-:Y:S04]  /*10770*/  FADD.FTZ R89, R89, R92 ;  /* 0x0000005c59597221 */ /* 0x000fe80000010000 */
[----:B------:R-:W-:Y:S04]  /*10780*/  FADD.FTZ R88, R88, R89 ;  /* 0x0000005958587221 */ /* 0x000fe80000010000 */
[----:B------:R-:W-:Y:S10]  /*10790*/  MUFU.EX2 R54, R54 ;  /* 0x0000003600367308 */ /* 0x000ff40000000800 */
[----:B------:R-:W3:Y:S01]  /*107a0*/  MUFU.EX2 R53, R53 ;  /* 0x0000003500357308 */ /* 0x000ee20000000800 */
[----:B----4-:R-:W-:Y:S09]  /*107b0*/  F2FP.F16.F32.PACK_AB R34, R55, R70 ;  /* 0x000000463722723e */ /* 0x010ff200000000ff */
[----:B------:R-:W-:Y:S10]  /*107c0*/  MUFU.EX2 R51, R51 ;  /* 0x0000003300337308 */ /* 0x000ff40000000800 */
[----:B------:R-:W4:Y:S01]  /*107d0*/  MUFU.EX2 R56, R56 ;  /* 0x0000003800387308 */ /* 0x000f220000000800 */
[----:B---3--:R-:W-:Y:S09]  /*107e0*/  F2FP.F16.F32.PACK_AB R35, R53, R54 ;  /* 0x000000363523723e */ /* 0x008ff200000000ff */
[----:B------:R-:W3:Y:S01]  /*107f0*/  MUFU.EX2 R52, R52 ;  /* 0x0000003400347308 */ /* 0x000ee20000000800 */
[C---:B------:R-:W-:Y:S06]  /*10800*/  HMMA.16816.F32 R4, R32.reuse, R40, R4 ;  /* 0x000000282004723c */ /* 0x040fec0000001804 */
[C---:B------:R-:W-:Y:S03]  /*10810*/  HMMA.16816.F32 R8, R32.reuse, R42, R8 ;  /* 0x0000002a2008723c */ /* 0x040fe60000001808 */
[----:B------:R-:W5:Y:S01]  /*10820*/  MUFU.EX2 R68, R68 ;  /* 0x0000004400447308 */ /* 0x000f620000000800 */
[----:B------:R-:W2:Y:S01]  /*10830*/  LDSM.16.MT88.4 R40, [R138+0x4800] ;  /* 0x004800008a28783b */ /* 0x000ea20000004200 */
[----:B----4-:R-:W-:Y:S01]  /*10840*/  F2FP.F16.F32.PACK_AB R24, R56, R51 ;  /* 0x000000333818723e */ /* 0x010fe200000000ff */
[C---:B------:R-:W-:Y:S07]  /*10850*/  HMMA.16816.F32 R12, R32.reuse, R36, R12 ;  /* 0x00000024200c723c */ /* 0x040fee000000180c */
[----:B------:R-:W-:Y:S01]  /*10860*/  MUFU.EX2 R69, R69 ;  /* 0x0000004500457308 */ /* 0x000fe20000000800 */
[----:B---3--:R-:W-:Y:S01]  /*10870*/  F2FP.F16.F32.PACK_AB R25, R59, R52 ;  /* 0x000000343b19723e */ /* 0x008fe200000000ff */
[----:B------:R-:W-:Y:S01]  /*10880*/  HMMA.16816.F32 R16, R32, R38, R16 ;  /* 0x000000262010723c */ /* 0x000fe20000001810 */
[----:B------:R-:W3:Y:S07]  /*10890*/  LDSM.16.MT88.4 R36, [R137+0x4800] ;  /* 0x004800008924783b */ /* 0x000eee0000004200 */
[----:B------:R-:W4:Y:S03]  /*108a0*/  MUFU.EX2 R66, R66 ;  /* 0x0000004200427308 */ /* 0x000f260000000800 */
[----:B-----5:R-:W-:Y:S07]  /*108b0*/  F2FP.F16.F32.PACK_AB R26, R63, R68 ;  /* 0x000000443f1a723e */ /* 0x020fee00000000ff */
[----:B------:R5:W-:Y:S10]  /*108c0*/  MUFU.EX2 R98, R21 ;  /* 0x0000001500627308 */ /* 0x000bf40000000800 */
[----:B------:R-:W-:Y:S01]  /*108d0*/  MUFU.EX2 R72, R72 ;  /* 0x0000004800487308 */ /* 0x000fe20000000800 */
[----:B----4-:R-:W-:Y:S09]  /*108e0*/  F2FP.F16.F32.PACK_AB R27, R66, R69 ;  /* 0x00000045421b723e */ /* 0x010ff200000000ff */
[----:B------:R-:W4:Y:S01]  /*108f0*/  MUFU.EX2 R73, R73 ;  /* 0x0000004900497308 */ /* 0x000f220000000800 */
[----:B-----5:R-:W-:Y:S01]  /*10900*/  FADD.FTZ R21, R91, R22 ;  /* 0x000000165b157221 */ /* 0x020fe20000010000 */
[C---:B-1----:R-:W-:Y:S05]  /*10910*/  HMMA.16816.F32 R4, R24.reuse, R44, R4 ;  /* 0x0000002c1804723c */ /* 0x042fea0000001804 */
[----:B------:R-:W-:Y:S03]  /*10920*/  FADD.FTZ R90, R90, R21 ;  /* 0x000000155a5a7221 */ /* 0x000fe60000010000 */
[----:B------:R-:W-:Y:S03]  /*10930*/  MUFU.EX2 R75, R75 ;  /* 0x0000004b004b7308 */ /* 0x000fe60000000800 */
[--C-:B------:R-:W-:Y:S01]  /*10940*/  FFMA.FTZ R44, R160, UR4, -R23.reuse ;  /* 0x00000004a02c7c23 */ /* 0x100fe20008010817 */
[----:B------:R-:W-:Y:S01]  /*10950*/  FFMA.FTZ R23, R159, UR4, -R23 ;  /* 0x000000049f177c23 */ /* 0x000fe20008010817 */
[C---:B------:R-:W-:Y:S03]  /*10960*/  HMMA.16816.F32 R8, R24.reuse, R46, R8 ;  /* 0x0000002e1808723c */ /* 0x040fe60000001808 */
[----:B------:R-:W-:Y:S01]  /*10970*/  FADD.FTZ R22, R85, R90 ;  /* 0x0000005a55167221 */ /* 0x000fe20000010000 */
[----:B------:R-:W-:Y:S01]  /*10980*/  MOV R85, R0 ;  /* 0x0000000000557202 */ /* 0x000fe20000000f00 */
[----:B------:R1:W-:Y:S01]  /*10990*/  MUFU.EX2 R157, R23 ;  /* 0x00000017009d7308 */ /* 0x0003e20000000800 */
[C---:B--2---:R-:W-:Y:S05]  /*109a0*/  HMMA.16816.F32 R12, R24.reuse, R28, R12 ;  /* 0x0000001c180c723c */ /* 0x044fea000000180c */
[----:B------:R-:W-:Y:S01]  /*109b0*/  FADD.FTZ R81, R81, R22 ;  /* 0x0000001651517221 */ /* 0x000fe20000010000 */
[----:B------:R-:W-:Y:S03]  /*109c0*/  FADD.FTZ R22, R65, R88 ;  /* 0x0000005841167221 */ /* 0x000fe60000010000 */
[----:B------:R-:W2:Y:S01]  /*109d0*/  MUFU.EX2 R74, R74 ;  /* 0x0000004a004a7308 */ /* 0x000ea20000000800 */
[----:B------:R-:W-:Y:S03]  /*109e0*/  HMMA.16816.F32 R16, R24, R30, R16 ;  /* 0x0000001e1810723c */ /* 0x000fe60000001810 */
[----:B------:R-:W-:Y:S01]  /*109f0*/  FADD.FTZ R67, R67, R22 ;  /* 0x0000001643437221 */ /* 0x000fe20000010000 */
[----:B------:R-:W-:Y:S01]  /*10a00*/  FADD.FTZ R81, R50, R81 ;  /* 0x0000005132517221 */ /* 0x000fe20000010000 */
[----:B----4-:R-:W-:Y:S04]  /*10a10*/  F2FP.F16.F32.PACK_AB R32, R73, R72 ;  /* 0x000000484920723e */ /* 0x010fe800000000ff */
[----:B------:R-:W4:Y:S02]  /*10a20*/  MUFU.EX2 R99, R99 ;  /* 0x0000006300637308 */ /* 0x000f240000000800 */
[--C-:B------:R-:W-:Y:S02]  /*10a30*/  FFMA.FTZ R24, R20, UR4, -R48.reuse ;  /* 0x0000000414187c23 */ /* 0x100fe40008010830 */
[----:B-1----:R-:W1:Y:S01]  /*10a40*/  LDSM.16.MT88.4 R20, [R137+0x4c00] ;  /* 0x004c00008914783b */ /* 0x002e620000004200 */
[----:B------:R-:W-:Y:S01]  /*10a50*/  FADD.FTZ R62, R62, R81 ;  /* 0x000000513e3e7221 */ /* 0x000fe20000010000 */
[----:B------:R-:W-:Y:S01]  /*10a60*/  FADD.FTZ R67, R64, R67 ;  /* 0x0000004340437221 */ /* 0x000fe20000010000 */
[----:B------:R-:W-:Y:S03]  /*10a70*/  FFMA.FTZ R48, R3, UR4, -R48 ;  /* 0x0000000403307c23 */ /* 0x000fe60008010830 */
[----:B------:R-:W-:Y:S01]  /*10a80*/  MUFU.EX2 R95, R71 ;  /* 0x00000047005f7308 */ /* 0x000fe20000000800 */
[----:B------:R-:W-:Y:S01]  /*10a90*/  FADD.FTZ R61, R61, R62 ;  /* 0x0000003e3d3d7221 */ /* 0x000fe20000010000 */
[----:B------:R-:W-:Y:S01]  /*10aa0*/  FADD.FTZ R58, R58, R67 ;  /* 0x000000433a3a7221 */ /* 0x000fe20000010000 */
[----:B--2---:R-:W-:Y:S02]  /*10ab0*/  F2FP.F16.F32.PACK_AB R33, R74, R75 ;  /* 0x0000004b4a21723e */ /* 0x004fe400000000ff */
[----:B------:R-:W-:Y:S01]  /*10ac0*/  FADD.FTZ R60, R60, R61 ;  /* 0x0000003d3c3c7221 */ /* 0x000fe20000010000 */
[----:B------:R-:W-:Y:S04]  /*10ad0*/  FADD.FTZ R57, R57, R58 ;  /* 0x0000003a39397221 */ /* 0x000fe80000010000 */
[----:B------:R-:W2:Y:S01]  /*10ae0*/  MUFU.EX2 R94, R94 ;  /* 0x0000005e005e7308 */ /* 0x000ea20000000800 */
        /* <DEDUP_REMOVED lines=18> */
[----:B------:R-:W-:Y:S01]  /*10c10*/  FADD.FTZ R66, R66, R25 ;  /* 0x0000001942427221 */ /* 0x000fe20000010000 */
[C---:B------:R-:W-:Y:S06]  /*10c20*/  HMMA.16816.F32 R8, R32.reuse, R42, R8 ;  /* 0x0000002a2008723c */ /* 0x040fec0000001808 */
[----:B------:R-:W2:Y:S01]  /*10c30*/  MUFU.EX2 R50, R161 ;  /* 0x000000a100327308 */ /* 0x000ea20000000800 */
[----:B----4-:R-:W-:Y:S01]  /*10c40*/  F2FP.F16.F32.PACK_AB R68, R90, R91 ;  /* 0x0000005b5a44723e */ /* 0x010fe200000000ff */
[C---:B---3--:R-:W-:Y:S08]  /*10c50*/  HMMA.16816.F32 R12, R32.reuse, R36, R12 ;  /* 0x00000024200c723c */ /* 0x048ff0000000180c */
[----:B------:R-:W3:Y:S01]  /*10c60*/  MUFU.EX2 R44, R44 ;  /* 0x0000002c002c7308 */ /* 0x000ee20000000800 */
[----:B------:R-:W-:Y:S03]  /*10c70*/  HMMA.16816.F32 R16, R32, R38, R16 ;  /* 0x000000262010723c */ /* 0x000fe60000001810 */
[----:B------:R-:W-:Y:S01]  /*10c80*/  FADD.FTZ R72, R72, R63 ;  /* 0x0000003f48487221 */ /* 0x000fe20000010000 */
[----:B------:R-:W-:Y:S05]  /*10c90*/  FADD.FTZ R75, R75, R66 ;  /* 0x000000424b4b7221 */ /* 0x000fea0000010000 */
[----:B------:R-:W-:Y:S02]  /*10ca0*/  MUFU.EX2 R24, R24 ;  /* 0x0000001800187308 */ /* 0x000fe40000000800 */
[----:B--2---:R-:W-:Y:S01]  /*10cb0*/  F2FP.F16.F32.PACK_AB R69, R50, R65 ;  /* 0x000000413245723e */ /* 0x004fe200000000ff */
[----:B------:R-:W-:Y:S01]  /*10cc0*/  FADD.FTZ R72, R73, R72 ;  /* 0x0000004849487221 */ /* 0x000fe20000010000 */
[----:B------:R-:W-:Y:S06]  /*10cd0*/  FADD.FTZ R74, R74, R75 ;  /* 0x0000004b4a4a7221 */ /* 0x000fec0000010000 */
[----:B------:R-:W2:Y:S01]  /*10ce0*/  MUFU.EX2 R3, R48 ;  /* 0x0000003000037308 */ /* 0x000ea20000000800 */
[----:B---3--:R-:W-:Y:S01]  /*10cf0*/  F2FP.F16.F32.PACK_AB R70, R157, R44 ;  /* 0x0000002c9d46723e */ /* 0x008fe200000000ff */
        /* <DEDUP_REMOVED lines=8> */
[----:B--2---:R-:W-:Y:S02]  /*10d80*/  F2FP.F16.F32.PACK_AB R71, R3, R24 ;  /* 0x000000180347723e */ /* 0x004fe400000000ff */
[----:B------:R-:W-:Y:S01]  /*10d90*/  FADD.FTZ R44, R44, R91 ;  /* 0x0000005b2c2c7221 */ /* 0x000fe20000010000 */
[----:B------:R-:W-:Y:S03]  /*10da0*/  FADD.FTZ R24, R24, R65 ;  /* 0x0000004118187221 */ /* 0x000fe60000010000 */
[----:B------:R-:W-:Y:S01]  /*10db0*/  FADD.FTZ R157, R157, R44 ;  /* 0x0000002c9d9d7221 */ /* 0x000fe20000010000 */
[----:B------:R-:W-:Y:S01]  /*10dc0*/  FADD.FTZ R158, R3, R24 ;  /* 0x00000018039e7221 */ /* 0x000fe20000010000 */
[C---:B------:R-:W-:Y:S06]  /*10dd0*/  HMMA.16816.F32 R80, R68.reuse, R76, R4 ;  /* 0x0000004c4450723c */ /* 0x040fec0000001804 */
[C---:B------:R-:W-:Y:S06]  /*10de0*/  HMMA.16816.F32 R76, R68.reuse, R78, R8 ;  /* 0x0000004e444c723c */ /* 0x040fec0000001808 */
[C---:B-1----:R-:W-:Y:S06]  /*10df0*/  HMMA.16816.F32 R72, R68.reuse, R20, R12 ;  /* 0x000000144448723c */ /* 0x042fec000000180c */
[----:B------:R-:W-:Y:S01]  /*10e00*/  HMMA.16816.F32 R68, R68, R22, R16 ;  /* 0x000000164444723c */ /* 0x000fe20000001810 */
[----:B------:R-:W-:Y:S11]  /*10e10*/  @!UPT UIADD3 URZ, URZ, URZ, URZ ;  /* 0x0000003f3f3ff290 */ /* 0x000ff6000fffe03f */
[----:B------:R-:W-:Y:S01]  /*10e20*/  @!UPT UIADD3 URZ, URZ, URZ, URZ ;  /* 0x0000003f3f3ff290 */ /* 0x000fe2000fffe03f */
[----:B------:R-:W-:Y:S11]  /*10e30*/  @P0 BRA `(.L_x_5086) ;  /* 0xffffffd000a80947 */ /* 0x000ff6000383ffff */
.L_x_5082:
        /* <DEDUP_REMOVED lines=151> */
.L_x_5088:
[----:B------:R-:W-:Y:S05]  /*117b0*/  BSYNC B0 ;  /* 0x0000000000007941 */ /* 0x000fea0003800000 */
.L_x_5087:
        /* <DEDUP_REMOVED lines=22> */
.L_x_5089:
        /* <DEDUP_REMOVED lines=14> */
.L_x_5385:


//--------------------- .text._ZN5flash24flash_fwd_splitkv_kernelI23Flash_fwd_kernel_traitsILi32ELi64ELi128ELi4ELb0ELb0EN7cutlass6half_tE19Flash_kernel_traitsILi32ELi64ELi128ELi4ES3_EELb1ELb0ELb1ELb0ELb0ELb0ELb1ELb1EEEvNS_16Flash_fwd_paramsE --------------------------
	.section	.text._ZN5flash24flash_fwd_splitkv_kernelI23Flash_fwd_kernel_traitsILi32ELi64ELi128ELi4ELb0ELb0EN7cutlass6half_tE19Flash_kernel_traitsILi32ELi64ELi128ELi4ES3_EELb1ELb0ELb1ELb0ELb0ELb0ELb1ELb1EEEvNS_16Flash_fwd_paramsE,"ax",@progbits
	.align	128
        .global         _ZN5flash24flash_fwd_splitkv_kernelI23Flash_fwd_kernel_traitsILi32ELi64ELi128ELi4ELb0ELb0EN7cutlass6half_tE19Flash_kernel_traitsILi32ELi64ELi128ELi4ES3_EELb1ELb0ELb1ELb0ELb0ELb0ELb1ELb1EEEvNS_16Flash_fwd_paramsE
        .type           _ZN5flash24flash_fwd_splitkv_kernelI23Flash_fwd_kernel_traitsILi32ELi64ELi128ELi4ELb0ELb0EN7cutlass6half_tE19Flash_kernel_traitsILi32ELi64ELi128ELi4ES3_EELb1ELb0ELb1ELb0ELb0ELb0ELb1ELb1EEEvNS_16Flash_fwd_paramsE,@function
        .size           _ZN5flash24flash_fwd_splitkv_kernelI23Flash_fwd_kernel_traitsILi32ELi64ELi128ELi4ELb0ELb0EN7cutlass6half_tE19Flash_kernel_traitsILi32ELi64ELi128ELi4ES3_EELb1ELb0ELb1ELb0ELb0ELb0ELb1ELb1EEEvNS_16Flash_fwd_paramsE,(.L_x_5386 - _ZN5flash24flash_fwd_splitkv_kernelI23Flash_fwd_kernel_traitsILi32ELi64ELi128ELi4ELb0ELb0EN7cutlass6half_tE19Flash_kernel_traitsILi32ELi64ELi128ELi4ES3_EELb1ELb0ELb1ELb0ELb0ELb0ELb1ELb1EEEvNS_16Flash_fwd_paramsE)
        .other          _ZN5flash24flash_fwd_splitkv_kernelI23Flash_fwd_kernel_traitsILi32ELi64ELi128ELi4ELb0ELb0EN7cutlass6half_tE19Flash_kernel_traitsILi32ELi64ELi128ELi4ES3_EELb1ELb0ELb1ELb0ELb0ELb0ELb1ELb1EEEvNS_16Flash_fwd_paramsE,@"STO_CUDA_ENTRY STV_DEFAULT"
_ZN5flash24flash_fwd_splitkv_kernelI23Flash_fwd_kernel_traitsILi32ELi64ELi128ELi4ELb0ELb0EN7cutlass6half_tE19Flash_kernel_traitsILi32ELi64ELi128ELi4ES3_EELb1ELb0ELb1ELb0ELb0ELb0ELb1ELb1EEEvNS_16Flash_fwd_paramsE:
.text._ZN5flash24flash_fwd_splitkv_kernelI23Flash_fwd_kernel_traitsILi32ELi64ELi128ELi4ELb0ELb0EN7cutlass6half_tE19Flash_kernel_traitsILi32ELi64ELi128ELi4ES3_EELb1ELb0ELb1ELb0ELb0ELb0ELb1ELb1EEEvNS_16Flash_fwd_paramsE:
        /* <DEDUP_REMOVED lines=46> */
[----:B------:R-:W-:Y:S01]  /*02e0*/  IADD3 R99, -R149, RZ, RZ ;  /* 0x000000ff95637210 */ /* 0x000fe20007ffe1ff */
[----:B------:R-:W2:Y:S04]  /*02f0*/  S2R R17, SR_CTAID.X ;  /* 0x0000000000117919 */ /* 0x000ea80000002500 */
[----:B------:R-:W-:Y:S01]  /*0300*/  IMAD R98, R5, R99, R98 ;  /* 0x0000006305627224 */ /* 0x000fe200078e0262 */
[----:B------:R-:W3:Y:S01]  /*0310*/  S2R R0, SR_CTAID.Y ;  /* 0x0000000000007919 */ /* 0x000ee20000002600 */
[----:B------:R-:W-:-:S06]  /*0320*/  @P0 IMAD.IADD R148, R9, 0x1, -R10 ;  /* 0x0000000109940824 */ /* 0x000fcc00078e0a0a */
[----:B------:R-:W4:Y:S01]  /*0330*/  @!P0 LDC R148, c[0x0][0x2c4] ;  /* 0x0000b100ff948b82 */ /* 0x000f220000000800 */
[----:B------:R-:W-:-:S04]  /*0340*/  ISETP.NE.U32.AND P0, PT, R2, RZ, PT ;  /* 0x000000ff0200720c */ /* 0x000fc80003f05070 */
[----:B------:R-:W-:-:S13]  /*0350*/  ISETP.NE.AND.EX P0, PT, R3, RZ, PT, P0 ;  /* 0x000000ff0300720c */ /* 0x000fda0003f05300 */
[----:B-123--:R-:W-:Y:S05]  /*0360*/  @!P0 BRA `(.L_x_5090) ;  /* 0x0000000000108947 */ /* 0x00efea0003800000 */
[----:B------:R-:W2:Y:S02]  /*0370*/  @P1 LDG.E R2, desc[UR6][R6.64+0x4] ;  /* 0x0000040606021981 */ /* 0x000ea4000c1e1900 */
[----:B--2--5:R-:W-:-:S06]  /*0380*/  @P1 IADD3 R11, R2, -R13, RZ ;  /* 0x8000000d020b1210 */ /* 0x024fcc0007ffe0ff */
[----:B------:R2:W5:Y:S01]  /*0390*/  @!P1 LDG.E R11, desc[UR6][R6.64] ;  /* 0x00000006060b9981 */ /* 0x000562000c1e1900 */
[----:B------:R-:W-:Y:S05]  /*03a0*/  BRA `(.L_x_5091) ;  /* 0x0000000000047947 */ /* 0x000fea0003800000 */
.L_x_5090:
[----:B------:R-:W1:Y:S02]  /*03b0*/  LDC R11, c[0x0][0x2c8] ;  /* 0x0000b200ff0b7b82 */ /* 0x000e640000000800 */
.L_x_5091:
        /* <DEDUP_REMOVED lines=104> */
[----:B------:R-:W-:Y:S02]  /*0a40*/  LEA R6, P2, R0, UR4, 0x2 ;  /* 0x0000000400067c11 */ /* 0x000fe4000f8410ff */
[----:B------:R-:W-:-:S02]  /*0a50*/  ISETP.NE.OR P1, PT, R9, RZ, P1 ;  /* 0x000000ff0900720c */ /* 0x000fc40000f25670 */
        /* <DEDUP_REMOVED lines=15> */
.L_x_5092:
        /* <DEDUP_REMOVED lines=24> */
.L_x_5093:
        /* <DEDUP_REMOVED lines=81> */
.L_x_5094:
[----:B------:R-:W2:Y:S01]  /*11e0*/  LDC R19, c[0x0][0x278] ;  /* 0x00009e00ff137b82 */ /* 0x000ea20000000800 */
[----:B-1----:R-:W-:Y:S02]  /*11f0*/  IABS R2, R98 ;  /* 0x0000006200027213 */ /* 0x002fe40000000000 */
[----:B------:R-:W-:Y:S02]  /*1200*/  ISETP.NE.AND P4, PT, R13, -0x1, PT ;  /* 0xffffffff0d00780c */ /* 0x000fe40003f85270 */
[----:B------:R-:W-:-:S04]  /*1210*/  LEA R9, R49, 0xffffff80, 0x7 ;  /* 0xffffff8031097811 */ /* 0x000fc800078e38ff */
[----:B------:R-:W-:-:S07]  /*1220*/  SHF.R.S32.HI R15, RZ, 0x1f, R9 ;  /* 0x0000001fff0f7819 */ /* 0x000fce0000011409 */
[----:B------:R-:W1:Y:S01]  /*1230*/  @P4 LDC.64 R104, c[0x0][0x248] ;  /* 0x00009200ff684b82 */ /* 0x000e620000000a00 */
[----:B------:R-:W-:Y:S01]  /*1240*/  @P4 IMAD.IADD R20, R12, 0x1, R13 ;  /* 0x000000010c144824 */ /* 0x000fe200078e020d */
        /* <DEDUP_REMOVED lines=8> */
[----:B------:R-:W-:Y:S02]  /*12d0*/  IMAD.HI.U32 R5, R7, R5, R6 ;  /* 0x0000000507057227 */ /* 0x000fe400078e0006 */
[----:B------:R-:W2:Y:S04]  /*12e0*/  @P4 LDC.64 R6, c[0x0][0x250] ;  /* 0x00009400ff064b82 */ /* 0x000ea80000000a00 */
[----:B------:R-:W-:-:S04]  /*12f0*/  IMAD.HI.U32 R16, R5, R2, RZ ;  /* 0x0000000205107227 */ /* 0x000fc800078e00ff */
[----:B------:R-:W-:Y:S02]  /*1300*/  IMAD.MOV R0, RZ, RZ, -R16 ;  /* 0x000000ffff007224 */ /* 0x000fe400078e0a10 */
[C---:B-1----:R-:W-:Y:S02]  /*1310*/  @P4 IMAD R5, R20.reuse, R105, RZ ;  /* 0x0000006914054224 */ /* 0x042fe400078e02ff */
        /* <DEDUP_REMOVED lines=11> */
[----:B------:R-:W-:-:S06]  /*13d0*/  ISETP.GE.AND P2, PT, R0, RZ, PT ;  /* 0x000000ff0000720c */ /* 0x000fcc0003f46270 */
[----:B------:R-:W-:-:S07]  /*13e0*/  @P3 VIADD R16, R16, 0x1 ;  /* 0x0000000110103836 */ /* 0x000fce0000000000 */
[----:B------:R-:W-:Y:S01]  /*13f0*/  @!P2 IMAD.MOV R16, RZ, RZ, -R16 ;  /* 0x000000ffff10a224 */ /* 0x000fe200078e0a10 */
[----:B--2---:R-:W-:Y:S06]  /*1400*/  @P4 BRA `(.L_x_5096) ;  /* 0x0000000000304947 */ /* 0x004fec0003800000 */
        /* <DEDUP_REMOVED lines=12> */
.L_x_5096:
        /* <DEDUP_REMOVED lines=9> */
[----:B-1----:R-:W-:Y:S01]  /*1560*/  IMAD R0, R5, R2, RZ ;  /* 0x0000000205007224 */ /* 0x002fe200078e02ff */
[----:B------:R-:W-:Y:S01]  /*1570*/  @P4 MOV R14, R20 ;  /* 0x00000014000e4202 */ /* 0x000fe20000000f00 */
[----:B------:R-:W-:Y:S02]  /*1580*/  @P4 IMAD R21, R13, R7, R21 ;  /* 0x000000070d154224 */ /* 0x000fe400078e0215 */
[----:B------:R-:W-:-:S04]  /*1590*/  IMAD.WIDE.U32 R18, R16, R2, R18 ;  /* 0x0000000210127225 */ /* 0x000fc800078e0012 */
[----:B------:R-:W-:Y:S01]  /*15a0*/  IMAD R3, R16, R3, R0 ;  /* 0x0000000310037224 */ /* 0x000fe200078e0200 */
[----:B------:R-:W-:-:S04]  /*15b0*/  MOV R0, R18 ;  /* 0x0000001200007202 */ /* 0x000fc80000000f00 */
        /* <DEDUP_REMOVED lines=16> */
.L_x_5095:
[----:B------:R1:W5:Y:S01]  /*16c0*/  @P5 LDG.E R12, desc[UR6][R24.64] ;  /* 0x00000006180c5981 */ /* 0x000362000c1e1900 */
[----:B------:R-:W-:Y:S01]  /*16d0*/  ISETP.NE.AND P0, PT, R10, -0x1, PT ;  /* 0xffffffff0a00780c */ /* 0x000fe20003f05270 */
[----:B------:R-:W1:Y:S01]  /*16e0*/  LDC.64 R2, c[0x0][0x240] ;  /* 0x00009000ff027b82 */ /* 0x000e620000000a00 */
[----:B------:R-:W-:Y:S01]  /*16f0*/  SHF.R.S32.HI R29, RZ, 0x1f, R48 ;  /* 0x0000001fff1d7819 */ /* 0x000fe20000011430 */
[----:B------:R-:W-:Y:S01]  /*1700*/  ULDC.64 UR4, c[0x0][0x268] ;  /* 0x00009a0000047ab9 */ /* 0x000fe20000000a00 */
[----:B------:R-:W-:Y:S01]  /*1710*/  SHF.R.S32.HI R99, RZ, 0x1f, R98 ;  /* 0x0000001fff637819 */ /* 0x000fe20000011462 */
[----:B------:R-:W-:Y:S01]  /*1720*/  IMAD.SHL.U32 R145, R104, 0x20, RZ ;  /* 0x0000002068917824 */ /* 0x000fe200078e00ff */
[CC--:B------:R-:W-:Y:S02]  /*1730*/  LEA.HI R23, R29.reuse, R48.reuse, RZ, 0x2 ;  /* 0x000000301d177211 */ /* 0x0c0fe400078f10ff */
[CC--:B------:R-:W-:Y:S01]  /*1740*/  LEA.HI R27, R29.reuse, R48.reuse, RZ, 0x4 ;  /* 0x000000301d1b7211 */ /* 0x0c0fe200078f20ff */
[----:B------:R-:W2:Y:S01]  /*1750*/  LDC.64 R102, c[0x0][0x250] ;  /* 0x00009400ff667b82 */ /* 0x000ea20000000a00 */
[----:B------:R-:W-:-:S02]  /*1760*/  LEA.HI R18, R29, R48, RZ, 0x5 ;  /* 0x000000301d127211 */ /* 0x000fc400078f28ff */
[----:B------:R-:W-:Y:S02]  /*1770*/  LEA.HI R29, R29, R48, RZ, 0x3 ;  /* 0x000000301d1d7211 */ /* 0x000fe400078f18ff */
[----:B------:R-:W-:Y:S02]  /*1780*/  LOP3.LUT R31, R23, 0xfffffffc, RZ, 0xc0, !PT ;  /* 0xfffffffc171f7812 */ /* 0x000fe400078ec0ff */
[----:B------:R-:W-:Y:S01]  /*1790*/  SHF.R.S32.HI R29, RZ, 0x3, R29 ;  /* 0x00000003ff1d7819 */ /* 0x000fe2000001141d */
[----:B------:R-:W3:Y:S01]  /*17a0*/  @!P0 LDC.64 R6, c[0x0][0x228] ;  /* 0x00008a00ff068b82 */ /* 0x000ee20000000a00 */
[----:B------:R-:W-:Y:S01]  /*17b0*/  SHF.R.S32.HI R96, RZ, 0x2, R23 ;  /* 0x00000002ff607819 */ /* 0x000fe20000011417 */
[----:B-----5:R-:W-:Y:S01]  /*17c0*/  IMAD.IADD R8, R48, 0x1, -R31 ;  /* 0x0000000130087824 */ /* 0x020fe200078e0a1f */
[----:B------:R-:W-:Y:S01]  /*17d0*/  LOP3.LUT R27, R27, 0xfffffff0, RZ, 0xc0, !PT ;  /* 0xfffffff01b1b7812 */ /* 0x000fe200078ec0ff */
[----:B------:R-:W-:Y:S01]  /*17e0*/  IMAD.SHL.U32 R29, R29, 0x40, RZ ;  /* 0x000000401d1d7824 */ /* 0x000fe200078e00ff */
[----:B------:R-:W-:-:S02]  /*17f0*/  SHF.R.S32.HI R97, RZ, 0x1f, R96 ;  /* 0x0000001fff617819 */ /* 0x000fc40000011460 */
[----:B------:R-:W-:Y:S01]  /*1800*/  SHF.L.U32 R108, R8, 0x3, RZ ;  /* 0x00000003086c7819 */ /* 0x000fe200000006ff */
[----:B-1----:R-:W-:Y:S01]  /*1810*/  @P0 IMAD.WIDE.U32 R24, R10, R2, RZ ;  /* 0x000000020a180225 */ /* 0x002fe200078e00ff */
[----:B------:R-:W-:Y:S01]  /*1820*/  LOP3.LUT R29, R29, 0xc0, RZ, 0xc0, !PT ;  /* 0x000000c01d1d7812 */ /* 0x000fe200078ec0ff */
[----:B------:R-:W1:Y:S01]  /*1830*/  LDC R63, c[0x0][0x2e0] ;  /* 0x0000b800ff3f7b82 */ /* 0x000e620000000800 */
[----:B------:R-:W-:Y:S01]  /*1840*/  SHF.R.S32.HI R109, RZ, 0x1f, R108 ;  /* 0x0000001fff6d7819 */ /* 0x000fe2000001146c */
[----:B------:R-:W-:Y:S01]  /*1850*/  IMAD.IADD R48, R48, 0x1, -R27 ;  /* 0x0000000130307824 */ /* 0x000fe200078e0a1b */
[----:B------:R-:W-:Y:S01]  /*1860*/  SHF.R.U32.HI R16, RZ, 0x3, R29 ;  /* 0x00000003ff107819 */ /* 0x000fe2000001161d */
[----:B------:R-:W-:Y:S01]  /*1870*/  IMAD.WIDE R26, R17, 0x40, R96 ;  /* 0x00000040111a7825 */ /* 0x000fe200078e0260 */
[----:B------:R-:W-:Y:S02]  /*1880*/  LEA.HI R23, R23, R96, RZ, 0x1 ;  /* 0x0000006017177211 */ /* 0x000fe400078f08ff */
[----:B------:R-:W-:Y:S01]  /*1890*/  SHF.R.S32.HI R18, RZ, 0x5, R18 ;  /* 0x00000005ff127819 */ /* 0x000fe20000011412 */
[----:B------:R-:W-:Y:S01]  /*18a0*/  @P0 IMAD R17, R10, R3, R25 ;  /* 0x000000030a110224 */ /* 0x000fe200078e0219 */
[----:B------:R-:W-:Y:S01]  /*18b0*/  LOP3.LUT R25, R29, 0x18, R108, 0xf8, !PT ;  /* 0x000000181d197812 */ /* 0x000fe200078ef86c */
[----:B------:R-:W-:Y:S01]  /*18c0*/  @P0 IMAD.MOV.U32 R10, RZ, RZ, R24 ;  /* 0x000000ffff0a0224 */ /* 0x000fe200078e0018 */
[----:B------:R-:W-:Y:S01]  /*18d0*/  LOP3.LUT R23, R23, 0x7fffffe, RZ, 0xc0, !PT ;  /* 0x07fffffe17177812 */ /* 0x000fe200078ec0ff */
[----:B------:R-:W-:Y:S01]  /*18e0*/  IMAD R57, R97, R104, RZ ;  /* 0x0000006861397224 */ /* 0x000fe200078e02ff */
[----:B------:R-:W-:Y:S01]  /*18f0*/  LOP3.LUT R25, R25, R16, RZ, 0x3c, !PT ;  /* 0x0000001019197212 */ /* 0x000fe200078e3cff */
[-C--:B---3--:R-:W-:Y:S01]  /*1900*/  @!P0 IMAD R20, R11, R6.reuse, RZ ;  /* 0x000000060b148224 */ /* 0x088fe200078e02ff */
[----:B------:R-:W-:Y:S01]  /*1910*/  SHF.L.U64.HI R144, R104, 0x5, R105 ;  /* 0x0000000568907819 */ /* 0x000fe20000010269 */
[----:B------:R-:W-:Y:S01]  /*1920*/  @!P0 IMAD.WIDE.U32 R28, R149, R6, RZ ;  /* 0x00000006951c8225 */ /* 0x000fe200078e00ff */
[----:B--2---:R-:W-:-:S02]  /*1930*/  SHF.L.U64.HI R146, R102, 0x5, R103 ;  /* 0x0000000566927819 */ /* 0x004fc40000010267 */
[----:B------:R-:W-:Y:S01]  /*1940*/  SHF.L.U32 R147, R102, 0x5, RZ ;  /* 0x0000000566937819 */ /* 0x000fe200000006ff */
[----:B------:R-:W-:Y:S01]  /*1950*/  @!P0 IMAD R7, R149, R7, R20 ;  /* 0x0000000795078224 */ /* 0x000fe200078e0214 */
[----:B------:R-:W-:Y:S01]  /*1960*/  LEA.HI R48, R48, R48, RZ, 0x1 ;  /* 0x0000003030307211 */ /* 0x000fe200078f08ff */
[----:B------:R-:W-:Y:S01]  /*1970*/  @!P0 IMAD.MOV.U32 R10, RZ, RZ, R28 ;  /* 0x000000ffff0a8224 */ /* 0x000fe200078e001c */
[----:B-1----:R-:W-:Y:S01]  /*1980*/  LEA.HI R63, R63, R63, RZ, 0x1 ;  /* 0x0000003f3f3f7211 */ /* 0x002fe200078f08ff */
[----:B------:R-:W-:Y:S01]  /*1990*/  IMAD R6, R27, R2, RZ ;  /* 0x000000021b067224 */ /* 0x000fe200078e02ff */
[----:B------:R-:W-:Y:S01]  /*19a0*/  @!P0 IADD3 R17, R29, R7, RZ ;  /* 0x000000071d118210 */ /* 0x000fe20007ffe0ff */
[----:B------:R-:W-:Y:S01]  /*19b0*/  IMAD R7, R5, UR4, RZ ;  /* 0x0000000405077c24 */ /* 0x000fe2000f8e02ff */
[----:B------:R-:W-:Y:S01]  /*19c0*/  IADD3 R20, P0, R108, R14, RZ ;  /* 0x0000000e6c147210 */ /* 0x000fe20007f1e0ff */
[----:B------:R-:W-:Y:S01]  /*19d0*/  IMAD R6, R26, R3, R6 ;  /* 0x000000031a067224 */ /* 0x000fe200078e0206 */
[----:B------:R-:W-:Y:S01]  /*19e0*/  IADD3 R16, P2, R108, R10, RZ ;  /* 0x0000000a6c107210 */ /* 0x000fe20007f5e0ff */
[----:B------:R-:W-:Y:S01]  /*19f0*/  IMAD R7, R4, UR5, R7 ;  /* 0x0000000504077c24 */ /* 0x000fe2000f8e0207 */
[----:B------:R-:W-:Y:S01]  /*1a00*/  SHF.R.S32.HI R61, RZ, 0x1, R63 ;  /* 0x00000001ff3d7819 */ /* 0x000fe2000001143f */
[C---:B------:R-:W-:Y:S01]  /*1a10*/  IMAD.X R21, R109.reuse, 0x1, R21, P0 ;  /* 0x000000016d157824 */ /* 0x040fe200000e0615 */
[----:B------:R-:W-:Y:S01]  /*1a20*/  IADD3 R50, P0, R96, R19, RZ ;  /* 0x0000001360327210 */ /* 0x000fe20007f1e0ff */
[----:B------:R-:W-:-:S02]  /*1a30*/  IMAD.X R17, R109, 0x1, R17, P2 ;  /* 0x000000016d117824 */ /* 0x000fc400010e0611 */
[----:B------:R-:W-:Y:S01]  /*1a40*/  IMAD.WIDE.U32 R20, R4, UR4, R20 ;  /* 0x0000000404147c25 */ /* 0x000fe2000f8e0014 */
[----:B------:R-:W-:Y:S01]  /*1a50*/  IADD3.X R15, R97, R15, RZ, P0, !PT ;  /* 0x0000000f610f7210 */ /* 0x000fe200007fe4ff */
[----:B------:R-:W-:Y:S01]  /*1a60*/  ULDC.64 UR4, c[0x0][0x258] ;  /* 0x0000960000047ab9 */ /* 0x000fe20000000a00 */
[----:B------:R-:W-:Y:S01]  /*1a70*/  IADD3 R54, P0, R108, R0, RZ ;  /* 0x000000006c367210 */ /* 0x000fe20007f1e0ff */
[----:B------:R-:W-:Y:S02]  /*1a80*/  IMAD.IADD R21, R21, 0x1, R7 ;  /* 0x0000000115157824 */ /* 0x000fe400078e0207 */
[----:B------:R-:W-:Y:S02]  /*1a90*/  IMAD R15, R15, R102, RZ ;  /* 0x000000660f0f7224 */ /* 0x000fe400078e02ff */
[----:B------:R-:W-:Y:S02]  /*1aa0*/  IMAD.X R55, R109, 0x1, R13, P0 ;  /* 0x000000016d377824 */ /* 0x000fe400000e060d */
[----:B------:R-:W-:Y:S01]  /*1ab0*/  IMAD R53, R50, R103, R15 ;  /* 0x0000006732357224 */ /* 0x000fe200078e020f */
[----:B------:R-:W-:Y:S01]  /*1ac0*/  SHF.R.S32.HI R15, RZ, 0x1f, R56 ;  /* 0x0000001fff0f7819 */ /* 0x000fe20000011438 */
[----:B------:R-:W-:-:S03]  /*1ad0*/  IMAD.WIDE.U32 R16, R26, R2, R16 ;  /* 0x000000021a107225 */ /* 0x000fc600078e0010 */
[----:B------:R-:W-:Y:S01]  /*1ae0*/  LEA.HI R15, R15, R56, RZ, 0x7 ;  /* 0x000000380f0f7211 */ /* 0x000fe200078f38ff */
[----:B------:R-:W-:Y:S02]  /*1af0*/  IMAD.SHL.U32 R7, R8, 0x4, RZ ;  /* 0x0000000408077824 */ /* 0x000fe400078e00ff */
[----:B------:R-:W-:Y:S01]  /*1b00*/  IMAD.IADD R17, R17, 0x1, R6 ;  /* 0x0000000111117824 */ /* 0x000fe200078e0206 */
[----:B------:R-:W-:Y:S01]  /*1b10*/  SHF.R.S32.HI R15, RZ, 0x7, R15 ;  /* 0x00000007ff0f7819 */ /* 0x000fe2000001140f */
[----:B------:R-:W-:Y:S02]  /*1b20*/  IMAD R3, R99, UR4, RZ ;  /* 0x0000000463037c24 */ /* 0x000fe4000f8e02ff */
[----:B------:R-:W-:Y:S01]  /*1b30*/  IMAD R62, R96, R61, R7 ;  /* 0x0000003d603e7224 */ /* 0x000fe200078e0207 */
[----:B------:R-:W-:Y:S01]  /*1b40*/  VIMNMX R70, R126, R15, !PT ;  /* 0x0000000f7e467248 */ /* 0x000fe20007fe0100 */
[----:B------:R-:W-:Y:S02]  /*1b50*/  IMAD.IADD R23, R96, 0x1, -R23 ;  /* 0x0000000160177824 */ /* 0x000fe400078e0a17 */
[C---:B------:R-:W-:Y:S01]  /*1b60*/  IMAD R3, R98.reuse, UR5, R3 ;  /* 0x0000000562037c24 */ /* 0x040fe2000f8e0203 */
[----:B------:R-:W-:Y:S01]  /*1b70*/  ISETP.GT.AND P0, PT, R49, R70, PT ;  /* 0x000000463100720c */ /* 0x000fe20003f04270 */
[----:B------:R-:W-:Y:S01]  /*1b80*/  IMAD.WIDE.U32 R100, R98, UR4, R16 ;  /* 0x0000000462647c25 */ /* 0x000fe2000f8e0010 */
[----:B------:R-:W-:-:S03]  /*1b90*/  SHF.R.S32.HI R59, RZ, 0x1f, R62 ;  /* 0x0000001fff3b7819 */ /* 0x000fc6000001143e */
[----:B------:R-:W-:Y:S01]  /*1ba0*/  IMAD.IADD R60, R7, 0x1, R62 ;  /* 0x00000001073c7824 */ /* 0x000fe200078e023e */
[----:B------:R-:W-:Y:S01]  /*1bb0*/  IADD3 R52, R101, R3, RZ ;  /* 0x0000000365347210 */ /* 0x000fe20007ffe0ff */
        /* <DEDUP_REMOVED lines=33> */
[----:B------:R-:W-:Y:S01]  /*1dd0*/  IMAD R11, R7, UR4, RZ ;  /* 0x00000004070b7c24 */ /* 0x000fe2000f8e02ff */
[----:B------:R-:W-:Y:S01]  /*1de0*/  USHF.L.U64.HI UR13, UR4, 0x5, UR5 ;  /* 0x00000005040d7899 */ /* 0x000fe20008010205 */
[----:B------:R-:W-:Y:S01]  /*1df0*/  IMAD.WIDE.U32 R14, R8, UR4, R14 ;  /* 0x00000004080e7c25 */ /* 0x000fe2000f8e000e */
[----:B------:R-:W-:Y:S01]  /*1e00*/  USHF.L.U32 UR18, UR4, 0x5, URZ ;  /* 0x0000000504127899 */ /* 0x000fe2000800063f */
[----:B-1----:R-:W-:Y:S01]  /*1e10*/  SHF.L.U64.HI R72, R2, 0x6, R3 ;  /* 0x0000000602487819 */ /* 0x002fe20000010203 */
[----:B------:R-:W-:Y:S01]  /*1e20*/  UIMAD.WIDE.U32 UR16, UR4, 0xc0, URZ ;  /* 0x000000c0041078a5 */ /* 0x000fe2000f8e003f */
[----:B------:R-:W-:Y:S01]  /*1e30*/  IMAD R11, R8, UR5, R11 ;  /* 0x00000005080b7c24 */ /* 0x000fe2000f8e020b */
[C---:B------:R-:W-:Y:S01]  /*1e40*/  SHF.L.U64.HI R90, R2.reuse, 0x5, R3 ;  /* 0x00000005025a7819 */ /* 0x040fe20000010203 */
[----:B------:R-:W-:Y:S01]  /*1e50*/  IMAD.IADD R17, R17, 0x1, R0 ;  /* 0x0000000111117824 */ /* 0x000fe200078e0200 */
[----:B------:R-:W-:Y:S01]  /*1e60*/  SHF.L.U32 R73, R2, 0x6, RZ ;  /* 0x0000000602497819 */ /* 0x000fe200000006ff */
[-C--:B------:R-:W-:Y:S01]  /*1e70*/  IMAD R6, R7, R2.reuse, RZ ;  /* 0x0000000207067224 */ /* 0x080fe200078e02ff */
[----:B------:R-:W-:Y:S01]  /*1e80*/  IADD3 R15, R15, R11, RZ ;  /* 0x0000000b0f0f7210 */ /* 0x000fe20007ffe0ff */
[----:B------:R-:W-:Y:S01]  /*1e90*/  IMAD.WIDE.U32 R16, R8, R2, R16 ;  /* 0x0000000208107225 */ /* 0x000fe200078e0010 */
[----:B------:R-:W-:Y:S01]  /*1ea0*/  IADD3 R92, R96, 0x60, RZ ;  /* 0x00000060605c7810 */ /* 0x000fe20007ffe0ff */
[----:B------:R-:W-:Y:S01]  /*1eb0*/  USHF.L.U64.HI UR21, UR18, 0x1, UR13 ;  /* 0x0000000112157899 */ /* 0x000fe2000801020d */
[----:B------:R-:W-:Y:S01]  /*1ec0*/  SHF.R.S32.HI R66, RZ, 0x1f, R67 ;  /* 0x0000001fff427819 */ /* 0x000fe20000011443 */
[----:B------:R-:W-:Y:S01]  /*1ed0*/  IMAD R6, R8, R3, R6 ;  /* 0x0000000308067224 */ /* 0x000fe200078e0206 */
[----:B------:R-:W-:Y:S01]  /*1ee0*/  MOV R10, R16 ;  /* 0x00000010000a7202 */ /* 0x000fe20000000f00 */
[----:B------:R-:W-:Y:S01]  /*1ef0*/  IMAD R83, R5, UR10, RZ ;  /* 0x0000000a05537c24 */ /* 0x000fe2000f8e02ff */
[----:B--2---:R-:W-:Y:S01]  /*1f00*/  LEA R71, -R71, RZ, 0x7 ;  /* 0x000000ff47477211 */ /* 0x004fe200078e39ff */
[----:B------:R-:W-:Y:S01]  /*1f10*/  IMAD.IADD R11, R17, 0x1, R6 ;  /* 0x00000001110b7824 */ /* 0x000fe200078e0206 */
[----:B------:R-:W-:Y:S01]  /*1f20*/  USHF.L.U32 UR24, UR12, 0x1, URZ ;  /* 0x000000010c187899 */ /* 0x000fe2000800063f */
[C---:B------:R-:W-:Y:S01]  /*1f30*/  IMAD R83, R4.reuse, UR11, R83 ;  /* 0x0000000b04537c24 */ /* 0x040fe2000f8e0253 */
[----:B------:R-:W-:Y:S01]  /*1f40*/  ULDC UR19, c[0x0][0x2e0] ;  /* 0x0000b80000137ab9 */ /* 0x000fe20000000800 */
[----:B------:R-:W-:Y:S01]  /*1f50*/  IMAD.WIDE.U32 R6, R4, UR10, R14 ;  /* 0x0000000a04067c25 */ /* 0x000fe2000f8e000e */
[----:B------:R-:W-:Y:S01]  /*1f60*/  ULDC.64 UR10, c[0x0][0x320] ;  /* 0x0000c800000a7ab9 */ /* 0x000fe20000000a00 */
[----:B------:R-:W-:Y:S01]  /*1f70*/  ULDC.64 UR14, c[0x0][0x250] ;  /* 0x00009400000e7ab9 */ /* 0x000fe20000000a00 */
[----:B------:R-:W-:Y:S01]  /*1f80*/  USHF.L.U32 UR18, UR18, 0x1, URZ ;  /* 0x0000000112127899 */ /* 0x000fe2000800063f */
[----:B------:R-:W-:Y:S01]  /*1f90*/  IMAD.IADD R0, R12, 0x1, R9 ;  /* 0x000000010c007824 */ /* 0x000fe200078e0209 */
[----:B------:R-:W-:Y:S01]  /*1fa0*/  IADD3 R83, R7, R83, RZ ;  /* 0x0000005307537210 */ /* 0x000fe20007ffe0ff */
[----:B------:R-:W-:Y:S01]  /*1fb0*/  IMAD R85, R5, UR8, RZ ;  /* 0x0000000805557c24 */ /* 0x000fe2000f8e02ff */
[----:B------:R-:W-:Y:S01]  /*1fc0*/  LEA R82, P2, R6, UR10, 0x1 ;  /* 0x0000000a06527c11 */ /* 0x000fe2000f8408ff */
[----:B------:R-:W-:Y:S01]  /*1fd0*/  IMAD R7, R61, R0, RZ ;  /* 0x000000003d077224 */ /* 0x000fe200078e02ff */
[----:B------:R-:W-:Y:S01]  /*1fe0*/  UIMAD UR10, UR5, 0xc0, URZ ;  /* 0x000000c0050a78a4 */ /* 0x000fe2000f8e023f */
[----:B------:R-:W-:Y:S01]  /*1ff0*/  IMAD R85, R4, UR9, R85 ;  /* 0x0000000904557c24 */ /* 0x000fe2000f8e0255 */
[----:B------:R-:W-:Y:S01]  /*2000*/  LEA.HI.X R83, R6, UR11, R83, 0x1, P2 ;  /* 0x0000000b06537c11 */ /* 0x000fe200090f0c53 */
[----:B------:R-:W-:Y:S01]  /*2010*/  IMAD.WIDE.U32 R4, R4, UR8, R10 ;  /* 0x0000000804047c25 */ /* 0x000fe2000f8e000a */
[----:B------:R-:W-:Y:S01]  /*2020*/  SHF.R.S32.HI R39, RZ, 0x1f, R7 ;  /* 0x0000001fff277819 */ /* 0x000fe20000011407 */
[----:B------:R-:W-:Y:S01]  /*2030*/  ULDC.64 UR8, c[0x0][0x318] ;  /* 0x0000c60000087ab9 */ /* 0x000fe20000000a00 */
[-C--:B------:R-:W-:Y:S01]  /*2040*/  IADD3 R88, P3, R60, R7.reuse, RZ ;  /* 0x000000073c587210 */ /* 0x080fe20007f7e0ff */
[----:B------:R-:W-:Y:S01]  /*2050*/  IMAD.IADD R85, R5, 0x1, R85 ;  /* 0x0000000105557824 */ /* 0x000fe200078e0255 */
[----:B------:R-:W-:Y:S01]  /*2060*/  IADD3 R38, P4, R62, R7, RZ ;  /* 0x000000073e267210 */ /* 0x000fe20007f9e0ff */
[----:B------:R-:W-:Y:S01]  /*2070*/  USHF.L.U64.HI UR11, UR4, 0x6, UR5 ;  /* 0x00000006040b7899 */ /* 0x000fe20008010205 */
[----:B------:R-:W-:Y:S01]  /*2080*/  LEA R84, P0, R4, UR8, 0x1 ;  /* 0x0000000804547c11 */ /* 0x000fe2000f8008ff */
[--C-:B------:R-:W-:Y:S01]  /*2090*/  IMAD.X R89, R58, 0x1, R39.reuse, P3 ;  /* 0x000000013a597824 */ /* 0x100fe200018e0627 */
[----:B------:R-:W-:Y:S01]  /*20a0*/  ULDC.64 UR4, c[0x0][0x220] ;  /* 0x0000880000047ab9 */ /* 0x000fe20000000a00 */
[----:B------:R-:W-:Y:S01]  /*20b0*/  IMAD.X R39, R59, 0x1, R39, P4 ;  /* 0x000000013b277824 */ /* 0x000fe200020e0627 */
[----:B------:R-:W-:Y:S01]  /*20c0*/  LEA.HI.X R85, R4, UR9, R85, 0x1, P0 ;  /* 0x0000000904557c11 */ /* 0x000fe200080f0c55 */
[----:B------:R-:W-:Y:S01]  /*20d0*/  ULDC.64 UR8, c[0x0][0x218] ;  /* 0x0000860000087ab9 */ /* 0x000fe20000000a00 */
[----:B------:R-:W-:Y:S01]  /*20e0*/  IMAD.SHL.U32 R75, R103, 0x40, RZ ;  /* 0x00000040674b7824 */ /* 0x000fe200078e00ff */
[----:B------:R-:W-:Y:S01]  /*20f0*/  LEA R78, P2, R54, UR8, 0x1 ;  /* 0x00000008364e7c11 */ /* 0x000fe2000f8408ff */
[----:B------:R-:W-:Y:S01]  /*2100*/  IMAD.WIDE.U32 R8, R102, 0x40, RZ ;  /* 0x0000004066087825 */ /* 0x000fe200078e00ff */
[----:B------:R-:W-:Y:S01]  /*2110*/  SHF.L.U64.HI R39, R38, 0x1, R39 ;  /* 0x0000000126277819 */ /* 0x000fe20000010227 */
[----:B------:R-:W-:Y:S01]  /*2120*/  USHF.L.U64.HI UR22, UR12, 0x1, UR11 ;  /* 0x000000010c167899 */ /* 0x000fe2000801020b */
[----:B------:R-:W-:Y:S01]  /*2130*/  LEA R81, P0, R50, UR4, 0x1 ;  /* 0x0000000432517c11 */ /* 0x000fe2000f8008ff */
[----:B------:R-:W-:Y:S01]  /*2140*/  IMAD.SHL.U32 R38, R38, 0x2, RZ ;  /* 0x0000000226267824 */ /* 0x000fe200078e00ff */
[----:B------:R-:W-:Y:S01]  /*2150*/  LEA.HI.X R79, R54, UR9, R57, 0x1, P2 ;  /* 0x00000009364f7c11 */ /* 0x000fe200090f0c39 */
[----:B------:R-:W-:Y:S01]  /*2160*/  ULDC.64 UR8, c[0x0][0x360] ;  /* 0x0000d80000087ab9 */ /* 0x000fe20000000a00 */
[C---:B------:R-:W-:Y:S01]  /*2170*/  SHF.L.U64.HI R89, R88.reuse, 0x1, R89 ;  /* 0x0000000158597819 */ /* 0x040fe20000010259 */
[----:B------:R-:W-:Y:S01]  /*2180*/  IMAD.IADD R75, R9, 0x1, R75 ;  /* 0x00000001094b7824 */ /* 0x000fe200078e024b */
[----:B------:R-:W-:Y:S01]  /*2190*/  SHF.L.U32 R88, R88, 0x1, RZ ;  /* 0x0000000158587819 */ /* 0x000fe200000006ff */
[----:B------:R-:W-:Y:S01]  /*21a0*/  IMAD R77, R103, 0xc0, RZ ;  /* 0x000000c0674d7824 */ /* 0x000fe200078e02ff */
[----:B------:R-:W-:Y:S01]  /*21b0*/  SHF.L.U32 R5, R105, 0x6, RZ ;  /* 0x0000000669057819 */ /* 0x000fe200000006ff */
[----:B------:R-:W-:Y:S01]  /*21c0*/  IMAD.WIDE.U32 R104, R104, 0x40, RZ ;  /* 0x0000004068687825 */ /* 0x000fe200078e00ff */
[----:B------:R-:W-:Y:S01]  /*21d0*/  LEA.HI.X R80, R50, UR5, R53, 0x1, P0 ;  /* 0x0000000532507c11 */ /* 0x000fe200080f0c35 */
[----:B------:R-:W-:Y:S01]  /*21e0*/  ULDC.64 UR4, c[0x0][0x358] ;  /* 0x0000d60000047ab9 */ /* 0x000fe20000000a00 */
[----:B------:R-:W-:Y:S01]  /*21f0*/  IADD3 R10, P2, R38, UR8, RZ ;  /* 0x00000008260a7c10 */ /* 0x000fe2000ff5e0ff */
[C---:B------:R-:W-:Y:S01]  /*2200*/  IMAD.SHL.U32 R69, R61.reuse, 0x20, RZ ;  /* 0x000000203d457824 */ /* 0x040fe200078e00ff */
[C---:B------:R-:W-:Y:S01]  /*2210*/  IADD3 R86, P4, R88.reuse, UR8, RZ ;  /* 0x0000000858567c10 */ /* 0x040fe2000ff9e0ff */
[----:B------:R-:W-:Y:S01]  /*2220*/  IMAD R65, R61, 0x60, RZ ;  /* 0x000000603d417824 */ /* 0x000fe200078e02ff */
[----:B------:R-:W-:Y:S01]  /*2230*/  IADD3 R88, P3, R88, UR4, RZ ;  /* 0x0000000458587c10 */ /* 0x000fe2000ff7e0ff */
[----:B------:R-:W-:Y:S01]  /*2240*/  IMAD.WIDE.U32 R102, R102, 0xc0, RZ ;  /* 0x000000c066667825 */ /* 0x000fe200078e00ff */
[----:B------:R-:W-:Y:S01]  /*2250*/  IADD3 R38, P0, R38, UR4, RZ ;  /* 0x0000000426267c10 */ /* 0x000fe2000ff1e0ff */
[----:B------:R-:W-:Y:S01]  /*2260*/  UIADD3 UR25, UR17, UR10, URZ ;  /* 0x0000000a11197290 */ /* 0x000fe2000fffe03f */
[----:B------:R-:W-:Y:S01]  /*2270*/  IADD3.X R9, R39, UR9, RZ, P2, !PT ;  /* 0x0000000927097c10 */ /* 0x000fe200097fe4ff */
[C---:B------:R-:W-:Y:S01]  /*2280*/  IMAD.SHL.U32 R76, R8.reuse, 0x2, RZ ;  /* 0x00000002084c7824 */ /* 0x040fe200078e00ff */
[----:B------:R-:W-:Y:S01]  /*2290*/  SHF.L.U64.HI R75, R8, 0x1, R75 ;  /* 0x00000001084b7819 */ /* 0x000fe2000001024b */
[----:B------:R-:W-:Y:S01]  /*22a0*/  IMAD.SHL.U32 R91, R2, 0x20, RZ ;  /* 0x00000020025b7824 */ /* 0x000fe200078e00ff */
[----:B------:R-:W-:Y:S01]  /*22b0*/  IADD3 R74, R105, R5, RZ ;  /* 0x00000005694a7210 */ /* 0x000fe20007ffe0ff */
[----:B------:R-:W-:Y:S01]  /*22c0*/  VIADD R93, R96, 0x40 ;  /* 0x00000040605d7836 */ /* 0x000fe20000000000 */
[----:B------:R-:W-:Y:S01]  /*22d0*/  ISETP.GE.AND P2, PT, R108, UR23, PT ;  /* 0x000000176c007c0c */ /* 0x000fe2000bf46270 */
[----:B------:R-:W-:Y:S01]  /*22e0*/  IMAD.MOV.U32 R11, RZ, RZ, R49 ;  /* 0x000000ffff0b7224 */ /* 0x000fe200078e0031 */
[----:B------:R-:W-:Y:S01]  /*22f0*/  SHF.R.S32.HI R68, RZ, 0x1f, R69 ;  /* 0x0000001fff447819 */ /* 0x000fe20000011445 */
[----:B------:R-:W-:Y:S01]  /*2300*/  IMAD.IADD R77, R103, 0x1, R77 ;  /* 0x00000001674d7824 */ /* 0x000fe200078e024d */
[----:B------:R-:W-:Y:S01]  /*2310*/  SHF.R.S32.HI R64, RZ, 0x1f, R65 ;  /* 0x0000001fff407819 */ /* 0x000fe20000011441 */
[----:B------:R-:W-:Y:S01]  /*2320*/  ULDC UR4, c[0x0][0x2e0] ;  /* 0x0000b80000047ab9 */ /* 0x000fe20000000800 */
[C---:B------:R-:W-:Y:S01]  /*2330*/  IADD3.X R87, R89.reuse, UR9, RZ, P4, !PT ;  /* 0x0000000959577c10 */ /* 0x040fe2000a7fe4ff */
[----:B------:R-:W-:Y:S01]  /*2340*/  ULDC.64 UR8, c[0x0][0x248] ;  /* 0x0000920000087ab9 */ /* 0x000fe20000000a00 */
[----:B------:R-:W-:Y:S01]  /*2350*/  IADD3.X R89, R89, UR5, RZ, P3, !PT ;  /* 0x0000000559597c10 */ /* 0x000fe20009ffe4ff */
[----:B------:R-:W-:Y:S01]  /*2360*/  ULDC.64 UR10, c[0x0][0x230] ;  /* 0x00008c00000a7ab9 */ /* 0x000fe20000000a00 */
[----:B------:R-:W-:Y:S01]  /*2370*/  IADD3.X R39, R39, UR5, RZ, P0, !PT ;  /* 0x0000000527277c10 */ /* 0x000fe200087fe4ff */
[----:B------:R-:W-:Y:S01]  /*2380*/  ULDC UR5, c[0x0][0x2e0] ;  /* 0x0000b80000057ab9 */ /* 0x000fe20000000800 */
[----:B------:R-:W-:-:S05]  /*2390*/  ULDC.64 UR12, c[0x0][0x238] ;  /* 0x00008e00000c7ab9 */ /* 0x000fca0000000a00 */
.L_x_5127:
        /* <DEDUP_REMOVED lines=46> */
[----:B--2---:R-:W2:Y:S11]  /*2680*/  LDG.E.128 R12, desc[UR6][R84.64] ;  /* 0x00000006540c7981 */ /* 0x004eb6000c1e1d00 */
[----:B------:R-:W-:Y:S01]  /*2690*/  @!UPT UIADD3 URZ, URZ, URZ, URZ ;  /* 0x0000003f3f3ff290 */ /* 0x000fe2000fffe03f */
        /* <DEDUP_REMOVED lines=50> */
.L_x_5101:
[----:B------:R-:W-:Y:S05]  /*29c0*/  BSYNC B0 ;  /* 0x0000000000007941 */ /* 0x000fea0003800000 */
.L_x_5100:
        /* <DEDUP_REMOVED lines=61> */
.L_x_5103:
[----:B------:R-:W-:Y:S05]  /*2da0*/  BSYNC B0 ;  /* 0x0000000000007941 */ /* 0x000fea0003800000 */
.L_x_5102:
        /* <DEDUP_REMOVED lines=61> */
.L_x_5105:
[----:B------:R-:W-:Y:S05]  /*3180*/  BSYNC B0 ;  /* 0x0000000000007941 */ /* 0x000fea0003800000 */
.L_x_5104:
[----:B------:R-:W-:Y:S04]  /*3190*/  BSSY B0, `(.L_x_5106) ;  /* 0x0000042000007945 */ /* 0x000fe80003800000 */
[----:B------:R-:W-:Y:S05]  /*31a0*/  @P3 BRA `(.L_x_5107) ;  /* 0x0000000400003947 */ /* 0x000fea0003800000 */
[----:B---34-:R-:W3:Y:S01]  /*31b0*/  LDC.64 R32, c[0x0][0x338] ;  /* 0x0000ce00ff207b82 */ /* 0x018ee20000000a00 */
[----:B------:R-:W-:Y:S11]  /*31c0*/  ISETP.GE.AND P0, PT, R108, UR4, PT ;  /* 0x000000046c007c0c */ /* 0x000ff6000bf06270 */
[----:B------:R-:W-:Y:S02]  /*31d0*/  @!UPT UIADD3 URZ, URZ, URZ, URZ ;  /* 0x0000003f3f3ff290 */ /* 0x000fe4000fffe03f */
        /* <DEDUP_REMOVED lines=61> */
.L_x_5107:
[----:B------:R-:W-:Y:S05]  /*35b0*/  BSYNC B0 ;  /* 0x0000000000007941 */ /* 0x000fea0003800000 */
.L_x_5106:
[C---:B------:R-:W-:Y:S01]  /*35c0*/  LEA R38, P3, R31.reuse, R38, 0x1 ;  /* 0x000000261f267211 */ /* 0x040fe200078608ff */
[----:B------:R-:W-:Y:S01]  /*35d0*/  IMAD.MOV.U32 R8, RZ, RZ, R10 ;  /* 0x000000ffff087224 */ /* 0x000fe200078e000a */
[----:B------:R-:W-:Y:S02]  /*35e0*/  UMOV UR4, UR19 ;  /* 0x0000001300047c82 */ /* 0x000fe40008000000 */
[C---:B------:R-:W-:Y:S02]  /*35f0*/  LEA.HI.X.SX32 R39, R31.reuse, R39, 0x1, P3 ;  /* 0x000000271f277211 */ /* 0x040fe400018f0eff */
[C---:B------:R-:W-:Y:S04]  /*3600*/  LEA R10, P0, R31.reuse, R8, 0x1 ;  /* 0x000000081f0a7211 */ /* 0x040fe800078008ff */
[----:B------:R-:W-:Y:S01]  /*3610*/  LEA.HI.X.SX32 R9, R31, R9, 0x1, P0 ;  /* 0x000000091f097211 */ /* 0x000fe200000f0eff */
[----:B------:R-:W-:Y:S08]  /*3620*/  BRA `(.L_x_5108) ;  /* 0x0000001800d07947 */ /* 0x000ff00003800000 */
.L_x_5099:
        /* <DEDUP_REMOVED lines=13> */
[----:B-----5:R-:W-:Y:S02]  /*3700*/  MOV R30, R32 ;  /* 0x00000020001e7202 */ /* 0x020fe40000000f00 */
[----:B------:R-:W-:Y:S02]  /*3710*/  MOV R47, R33 ;  /* 0x00000021002f7202 */ /* 0x000fe40000000f00 */
[----:B------:R-:W-:Y:S01]  /*3720*/  MOV R44, R34 ;  /* 0x00000022002c7202 */ /* 0x000fe20000000f00 */
[--C-:B--2---:R-:W-:Y:S01]  /*3730*/  HADD2.F32 R25, -RZ, R30.reuse.H0_H0 ;  /* 0x2000001eff197230 */ /* 0x104fe20000004100 */
[----:B------:R-:W-:Y:S01]  /*3740*/  MOV R45, R35 ;  /* 0x00000023002d7202 */ /* 0x000fe20000000f00 */
[----:B------:R-:W-:Y:S01]  /*3750*/  HADD2.F32 R29, -RZ, R30.H1_H1 ;  /* 0x3000001eff1d7230 */ /* 0x000fe20000004100 */
[----:B------:R-:W-:Y:S01]  /*3760*/  @P6 IADD3 R113, RZ, -UR23, RZ ;  /* 0x80000017ff716c10 */ /* 0x000fe2000fffe0ff */
[----:B------:R-:W-:Y:S01]  /*3770*/  HADD2.F32 R32, -RZ, R47.H0_H0 ;  /* 0x2000002fff207230 */ /* 0x000fe20000004100 */
[----:B------:R-:W-:Y:S02]  /*3780*/  @P6 IADD3 R111, RZ, -UR23, RZ ;  /* 0x80000017ff6f6c10 */ /* 0x000fe4000fffe0ff */
[C---:B------:R-:W-:Y:S04]  /*3790*/  LEA R12, P0, R113.reuse, R84, 0x1 ;  /* 0x00000054710c7211 */ /* 0x040fe800078008ff */
[----:B------:R-:W-:Y:S02]  /*37a0*/  LEA.HI.X.SX32 R13, R113, R85, 0x1, P0 ;  /* 0x00000055710d7211 */ /* 0x000fe400000f0eff */
[C---:B------:R-:W-:Y:S04]  /*37b0*/  LEA R114, P0, R111.reuse, R86, 0x1 ;  /* 0x000000566f727211 */ /* 0x040fe800078008ff */
[----:B------:R-:W-:Y:S01]  /*37c0*/  LEA.HI.X.SX32 R115, R111, R87, 0x1, P0 ;  /* 0x000000576f737211 */ /* 0x000fe200000f0eff */
[----:B------:R-:W2:Y:S01]  /*37d0*/  LDG.E.128 R12, desc[UR6][R12.64] ;  /* 0x000000060c0c7981 */ /* 0x000ea2000c1e1d00 */
[----:B------:R-:W-:Y:S02]  /*37e0*/  MOV R111, RZ ;  /* 0x000000ff006f7202 */ /* 0x000fe40000000f00 */
[----:B------:R-:W-:Y:S04]  /*37f0*/  @P6 IADD3 R111, RZ, -UR23, RZ ;  /* 0x80000017ff6f6c10 */ /* 0x000fe8000fffe0ff */
[C---:B------:R-:W-:Y:S01]  /*3800*/  LEA R36, P0, R111.reuse, R88, 0x1 ;  /* 0x000000586f247211 */ /* 0x040fe200078008ff */
[----:B------:R-:W3:Y:S03]  /*3810*/  LDG.E.128 R112, desc[UR6][R114.64] ;  /* 0x0000000672707981 */ /* 0x000ee6000c1e1d00 */
[----:B------:R-:W-:Y:S05]  /*3820*/  LEA.HI.X.SX32 R37, R111, R89, 0x1, P0 ;  /* 0x000000596f257211 */ /* 0x000fea00000f0eff */
        /* <DEDUP_REMOVED lines=62> */
.L_x_5112:
[----:B------:R-:W-:Y:S05]  /*3c10*/  BSYNC B0 ;  /* 0x0000000000007941 */ /* 0x000fea0003800000 */
.L_x_5111:
[----:B-----5:R3:W-:Y:S02]  /*3c20*/  STG.E.128 desc[UR6][R78.64], R32 ;  /* 0x000000204e007986 */ /* 0x0207e4000c101d06 */
.L_x_5110:
[----:B------:R-:W-:Y:S05]  /*3c30*/  BSYNC B1 ;  /* 0x0000000000017941 */ /* 0x000fea0003800000 */
.L_x_5109:
        /* <DEDUP_REMOVED lines=22> */
[----:B------:R-:W-:Y:S02]  /*3da0*/  LEA R12, P0, R113, R114, 0x1 ;  /* 0x00000072710c7211 */ /* 0x000fe400078008ff */
[----:B------:R-:W-:Y:S02]  /*3db0*/  IADD3 R106, P6, R69, R112, RZ ;  /* 0x00000070456a7210 */ /* 0x000fe40007fde0ff */
[----:B------:R-:W-:Y:S02]  /*3dc0*/  LEA.HI.X.SX32 R13, R113, R115, 0x1, P0 ;  /* 0x00000073710d7211 */ /* 0x000fe400000f0eff */
[----:B------:R-:W-:Y:S02]  /*3dd0*/  LEA.HI.X.SX32 R112, R112, R68, 0x1, P6 ;  /* 0x0000004470707211 */ /* 0x000fe400030f0eff */
[C---:B---3--:R-:W-:Y:S02]  /*3de0*/  LEA R114, P0, R106.reuse, R86, 0x1 ;  /* 0x000000566a727211 */ /* 0x048fe400078008ff */
        /* <DEDUP_REMOVED lines=71> */
.L_x_5116:
[----:B------:R-:W-:Y:S05]  /*4260*/  BSYNC B0 ;  /* 0x0000000000007941 */ /* 0x000fea0003800000 */
.L_x_5115:
[----:B-----5:R4:W-:Y:S02]  /*4270*/  STG.E.128 desc[UR6][R110.64], R32 ;  /* 0x000000206e007986 */ /* 0x0209e4000c101d06 */
.L_x_5114:
[----:B------:R-:W-:Y:S05]  /*4280*/  BSYNC B1 ;  /* 0x0000000000017941 */ /* 0x000fea0003800000 */
.L_x_5113:
        /* <DEDUP_REMOVED lines=98> */
.L_x_5120:
[----:B------:R-:W-:Y:S05]  /*48b0*/  BSYNC B0 ;  /* 0x0000000000007941 */ /* 0x000fea0003800000 */
.L_x_5119:
[----:B-----5:R4:W-:Y:S02]  /*48c0*/  STG.E.128 desc[UR6][R110.64], R32 ;  /* 0x000000206e007986 */ /* 0x0209e4000c101d06 */
.L_x_5118:
[----:B------:R-:W-:Y:S05]  /*48d0*/  BSYNC B1 ;  /* 0x0000000000017941 */ /* 0x000fea0003800000 */
.L_x_5117:
[----:B------:R-:W-:Y:S04]  /*48e0*/  BSSY B1, `(.L_x_5121) ;  /* 0x0000067000017945 */ /* 0x000fe80003800000 */
[----:B------:R-:W-:Y:S05]  /*48f0*/  @P3 BRA `(.L_x_5122) ;  /* 0x0000000400943947 */ /* 0x000fea0003800000 */
[----:B--2---:R-:W3:Y:S01]  /*4900*/  LDC.64 R2, c[0x0][0x338] ;  /* 0x0000ce00ff027b82 */ /* 0x004ee20000000a00 */
[----:B------:R-:W-:Y:S01]  /*4910*/  ISETP.GE.AND P0, PT, R108, UR4, PT ;  /* 0x000000046c007c0c */ /* 0x000fe2000bf06270 */
[----:B------:R-:W-:Y:S01]  /*4920*/  BSSY B0, `(.L_x_5123) ;  /* 0x0000061000007945 */ /* 0x000fe20003800000 */
[----:B---3--:R-:W-:Y:S04]  /*4930*/  IMAD.WIDE.U32 R114, R2, 0xc0, R84 ;  /* 0x000000c002727825 */ /* 0x008fe800078e0054 */
        /* <DEDUP_REMOVED lines=10> */
[----:B-----5:R-:W-:Y:S02]  /*49e0*/  MOV R30, R32 ;  /* 0x00000020001e7202 */ /* 0x020fe40000000f00 */
[----:B------:R-:W-:Y:S02]  /*49f0*/  MOV R47, R33 ;  /* 0x00000021002f7202 */ /* 0x000fe40000000f00 */
[----:B------:R-:W-:Y:S01]  /*4a00*/  MOV R44, R34 ;  /* 0x00000022002c7202 */ /* 0x000fe20000000f00 */
[--C-:B------:R-:W-:Y:S01]  /*4a10*/  HADD2.F32 R25, -RZ, R30.reuse.H0_H0 ;  /* 0x2000001eff197230 */ /* 0x100fe20000004100 */
[----:B------:R-:W-:Y:S01]  /*4a20*/  MOV R45, R35 ;  /* 0x00000023002d7202 */ /* 0x000fe20000000f00 */
[----:B------:R-:W-:Y:S02]  /*4a30*/  HADD2.F32 R29, -RZ, R30.H1_H1 ;  /* 0x3000001eff1d7230 */ /* 0x000fe40000004100 */
[----:B------:R-:W-:Y:S01]  /*4a40*/  HADD2.F32 R32, -RZ, R47.H0_H0 ;  /* 0x2000002fff207230 */ /* 0x000fe20000004100 */
[----:B------:R-:W-:Y:S02]  /*4a50*/  @P3 IADD3 R107, RZ, -UR23, RZ ;  /* 0x80000017ff6b3c10 */ /* 0x000fe4000fffe0ff */
[----:B------:R-:W-:Y:S02]  /*4a60*/  @P3 IADD3 R112, RZ, -UR23, RZ ;  /* 0x80000017ff703c10 */ /* 0x000fe4000fffe0ff */
[----:B------:R-:W-:Y:S02]  /*4a70*/  LEA R12, P0, R107, R114, 0x1 ;  /* 0x000000726b0c7211 */ /* 0x000fe400078008ff */
[----:B------:R-:W-:Y:S02]  /*4a80*/  IADD3 R106, P4, R65, R112, RZ ;  /* 0x00000070416a7210 */ /* 0x000fe40007f9e0ff */
[----:B------:R-:W-:Y:S02]  /*4a90*/  LEA.HI.X.SX32 R13, R107, R115, 0x1, P0 ;  /* 0x000000736b0d7211 */ /* 0x000fe400000f0eff */
[----:B------:R-:W-:Y:S02]  /*4aa0*/  LEA.HI.X.SX32 R112, R112, R64, 0x1, P4 ;  /* 0x0000004070707211 */ /* 0x000fe400020f0eff */
[C---:B------:R-:W-:Y:S02]  /*4ab0*/  LEA R114, P0, R106.reuse, R86, 0x1 ;  /* 0x000000566a727211 */ /* 0x040fe400078008ff */
        /* <DEDUP_REMOVED lines=71> */
.L_x_5124:
[----:B------:R-:W-:Y:S05]  /*4f30*/  BSYNC B0 ;  /* 0x0000000000007941 */ /* 0x000fea0003800000 */
.L_x_5123:
[----:B-----5:R2:W-:Y:S02]  /*4f40*/  STG.E.128 desc[UR6][R110.64], R32 ;  /* 0x000000206e007986 */ /* 0x0205e4000c101d06 */
.L_x_5122:
[----:B------:R-:W-:Y:S05]  /*4f50*/  BSYNC B1 ;  /* 0x0000000000017941 */ /* 0x000fea0003800000 */
.L_x_5121:
        /* <DEDUP_REMOVED lines=8> */
.L_x_5098:
[----:B--2---:R-:W2:Y:S01]  /*4fe0*/  @!P6 LDG.E.128 R16, desc[UR6][R84.64] ;  /* 0x000000065410e981 */ /* 0x004ea2000c1e1d00 */
        /* <DEDUP_REMOVED lines=24> */
.L_x_5108:
        /* <DEDUP_REMOVED lines=14> */
[----:B---34-:R-:W-:Y:S01]  /*5250*/  IABS R13, R2 ;  /* 0x00000002000d7213 */ /* 0x018fe20000000000 */
[----:B------:R-:W-:Y:S01]  /*5260*/  IMAD.IADD R0, R2, 0x1, -R3 ;  /* 0x0000000102007824 */ /* 0x000fe200078e0a03 */
[----:B------:R-:W-:Y:S02]  /*5270*/  IABS R15, R3 ;  /* 0x00000003000f7213 */ /* 0x000fe40000000000 */
        /* <DEDUP_REMOVED lines=25> */
[----:B------:R-:W-:Y:S02]  /*5410*/  LOP3.LUT R7, R2, R4, RZ, 0x3c, !PT ;  /* 0x0000000402077212 */ /* 0x000fe400078e3cff */
[----:B------:R-:W-:Y:S02]  /*5420*/  ISETP.NE.AND P0, PT, R4, RZ, PT ;  /* 0x000000ff0400720c */ /* 0x000fe40003f05270 */
[----:B------:R-:W-:Y:S05]  /*5430*/  ISETP.GE.AND P3, PT, R7, RZ, PT ;  /* 0x000000ff0700720c */ /* 0x000fea0003f66270 */
        /* <DEDUP_REMOVED lines=12> */
[----:B------:R-:W-:Y:S01]  /*5500*/  IMAD R0, R5, R4, R0 ;  /* 0x0000000405007224 */ /* 0x000fe200078e0200 */
[----:B------:R-:W2:Y:S03]  /*5510*/  LDG.E R12, desc[UR6][R20.64] ;  /* 0x00000006140c7981 */ /* 0x000ea6000c1e1900 */
[----:B------:R-:W-:Y:S01]  /*5520*/  IMAD.WIDE.U32 R18, R0, UR14, RZ ;  /* 0x0000000e00127c25 */ /* 0x000fe2000f8e00ff */
[----:B------:R-:W-:Y:S03]  /*5530*/  SHF.R.S32.HI R13, RZ, 0x1f, R0 ;  /* 0x0000001fff0d7819 */ /* 0x000fe60000011400 */
[----:B--2---:R-:W-:Y:S02]  /*5540*/  IMAD.IADD R16, R7, 0x1, -R12 ;  /* 0x0000000107107824 */ /* 0x004fe400078e0a0c */
[C---:B------:R-:W-:Y:S02]  /*5550*/  IMAD R12, R13.reuse, UR14, RZ ;  /* 0x0000000e0d0c7c24 */ /* 0x040fe4000f8e02ff */
[----:B------:R-:W-:Y:S01]  /*5560*/  IMAD.WIDE.U32 R20, R16, UR10, RZ ;  /* 0x0000000a10147c25 */ /* 0x000fe2000f8e00ff */
[----:B------:R-:W-:Y:S03]  /*5570*/  SHF.R.S32.HI R14, RZ, 0x1f, R16 ;  /* 0x0000001fff0e7819 */ /* 0x000fe60000011410 */
[----:B------:R-:W-:Y:S02]  /*5580*/  IMAD R12, R0, UR15, R12 ;  /* 0x0000000f000c7c24 */ /* 0x000fe4000f8e020c */
[----:B------:R-:W-:Y:S02]  /*5590*/  IMAD R7, R14, UR10, RZ ;  /* 0x0000000a0e077c24 */ /* 0x000fe4000f8e02ff */
[----:B------:R-:W-:Y:S01]  /*55a0*/  IMAD R13, R13, UR8, RZ ;  /* 0x000000080d0d7c24 */ /* 0x000fe2000f8e02ff */
[----:B------:R-:W-:Y:S01]  /*55b0*/  IADD3 R19, R19, R12, RZ ;  /* 0x0000000c13137210 */ /* 0x000fe20007ffe0ff */
[----:B------:R-:W-:Y:S02]  /*55c0*/  IMAD R7, R16, UR11, R7 ;  /* 0x0000000b10077c24 */ /* 0x000fe4000f8e0207 */
[----:B------:R-:W-:Y:S02]  /*55d0*/  IMAD R13, R0, UR9, R13 ;  /* 0x00000009000d7c24 */ /* 0x000fe4000f8e020d */
[----:B------:R-:W-:Y:S02]  /*55e0*/  IMAD.IADD R15, R21, 0x1, R7 ;  /* 0x00000001150f7824 */ /* 0x000fe400078e0207 */
[----:B------:R-:W-:Y:S01]  /*55f0*/  IMAD R7, R14, UR12, RZ ;  /* 0x0000000c0e077c24 */ /* 0x000fe2000f8e02ff */
[----:B------:R-:W-:Y:S01]  /*5600*/  MOV R14, R20 ;  /* 0x00000014000e7202 */ /* 0x000fe20000000f00 */
        /* <DEDUP_REMOVED lines=10> */
.L_x_5125:
        /* <DEDUP_REMOVED lines=10> */
.L_x_5126:
[----:B------:R-:W-:Y:S04]  /*5750*/  IADD3 R11, R11, -0x1, RZ ;  /* 0xffffffff0b0b7810 */ /* 0x000fe80007ffe0ff */
[----:B------:R-:W-:Y:S11]  /*5760*/  ISETP.GT.AND P0, PT, R11, R70, PT ;  /* 0x000000460b00720c */ /* 0x000ff60003f04270 */
[----:B------:R-:W-:Y:S02]  /*5770*/  @!UPT UIADD3 URZ, URZ, URZ, URZ ;  /* 0x0000003f3f3ff290 */ /* 0x000fe4000fffe03f */
[----:B------:R-:W-:Y:S05]  /*5780*/  @P0 BRA `(.L_x_5127) ;  /* 0xffffffcc00040947 */ /* 0x000fea000383ffff */
.L_x_5097:
        /* <DEDUP_REMOVED lines=14> */
[----:B------:R-:W2:Y:S01]  /*5870*/  S2R R45, SR_CTAID.X ;  /* 0x00000000002d7919 */ /* 0x000ea20000002500 */
[----:B------:R-:W-:Y:S01]  /*5880*/  ULDC.64 UR8, c[0x0][0x210] ;  /* 0x0000840000087ab9 */ /* 0x000fe20000000a00 */
[----:B-1----:R-:W-:-:S04]  /*5890*/  ISETP.NE.U32.AND P0, PT, R2, RZ, PT ;  /* 0x000000ff0200720c */ /* 0x002fc80003f05070 */
[----:B------:R-:W-:-:S13]  /*58a0*/  ISETP.NE.AND.EX P0, PT, R3, RZ, PT, P0 ;  /* 0x000000ff0300720c */ /* 0x000fda0003f05300 */
[----:B------:R-:W1:Y:S02]  /*58b0*/  @P0 LDC.64 R6, c[0x0][0x300] ;  /* 0x0000c000ff060b82 */ /* 0x000e640000000a00 */
[----:B-1----:R-:W-:-:S05]  /*58c0*/  @P0 IMAD.WIDE R6, R149, 0x4, R6 ;  /* 0x0000000495060825 */ /* 0x002fca00078e0206 */
[----:B------:R-:W5:Y:S01]  /*58d0*/  @P0 LDG.E R0, desc[UR6][R6.64] ;  /* 0x0000000606000981 */ /* 0x000f62000c1e1900 */
[----:B--2---:R-:W-:Y:S01]  /*58e0*/  IMAD R3, R45, 0x40, R56 ;  /* 0x000000402d037824 */ /* 0x004fe200078e0238 */
[C---:B------:R-:W-:Y:S01]  /*58f0*/  LEA R8, P3, R100.reuse, UR8, 0x1 ;  /* 0x0000000864087c11 */ /* 0x040fe2000f8608ff */
[----:B------:R-:W-:Y:S02]  /*5900*/  IMAD.SHL.U32 R21, R61, 0x20, RZ ;  /* 0x000000203d157824 */ /* 0x000fe400078e00ff */
[----:B------:R-:W-:Y:S01]  /*5910*/  IMAD R23, R45, -0x40, R148 ;  /* 0xffffffc02d177824 */ /* 0x000fe200078e0294 */
[C---:B------:R-:W-:Y:S01]  /*5920*/  LEA.HI.X R9, R100.reuse, UR9, R52, 0x1, P3 ;  /* 0x0000000964097c11 */ /* 0x040fe200098f0c34 */
[----:B-----5:R-:W-:Y:S01]  /*5930*/  IMAD.IADD R0, R3, 0x1, R0 ;  /* 0x0000000103007824 */ /* 0x020fe200078e0200 */
[----:B------:R-:W-:Y:S01]  /*5940*/  IADD3 R3, P0, R100, UR11, RZ ;  /* 0x0000000b64037c10 */ /* 0x000fe2000ff1e0ff */
[----:B------:R-:W-:Y:S02]  /*5950*/  ULDC.U8 UR11, c[0x0][0x3c3] ;  /* 0x0000f0c0000b7ab9 */ /* 0x000fe40000000000 */
[----:B------:R-:W-:Y:S01]  /*5960*/  IMAD R5, R61, R0, RZ ;  /* 0x000000003d057224 */ /* 0x000fe200078e02ff */
[----:B------:R-:W-:-:S02]  /*5970*/  IADD3.X R0, R52, UR10, RZ, P0, !PT ;  /* 0x0000000a34007c10 */ /* 0x000fc400087fe4ff */
[----:B------:R-:W-:Y:S02]  /*5980*/  ISETP.NE.AND P0, PT, RZ, UR11, PT ;  /* 0x0000000bff007c0c */ /* 0x000fe4000bf05270 */
[C---:B------:R-:W-:Y:S02]  /*5990*/  LEA R24, P2, R3.reuse, UR8, 0x1 ;  /* 0x0000000803187c11 */ /* 0x040fe4000f8408ff */
[-C--:B------:R-:W-:Y:S02]  /*59a0*/  IADD3 R62, P5, R62, R5.reuse, RZ ;  /* 0x000000053e3e7210 */ /* 0x080fe40007fbe0ff */
[----:B------:R-:W-:Y:S02]  /*59b0*/  IADD3 R60, P4, R60, R5, RZ ;  /* 0x000000053c3c7210 */ /* 0x000fe40007f9e0ff */
[----:B------:R-:W-:Y:S02]  /*59c0*/  SHF.R.S32.HI R5, RZ, 0x1f, R5 ;  /* 0x0000001fff057819 */ /* 0x000fe40000011405 */
[----:B------:R-:W-:-:S03]  /*59d0*/  LEA.HI.X R25, R3, UR9, R0, 0x1, P2 ;  /* 0x0000000903197c11 */ /* 0x000fc600090f0c00 */
        /* <DEDUP_REMOVED lines=28> */
[--C-:B-----5:R-:W-:Y:S01]  /*5ba0*/  HADD2.F32 R17, -RZ, R9.reuse.H0_H0 ;  /* 0x20000009ff117230 */ /* 0x120fe20000004100 */
[----:B---34-:R-:W-:Y:S01]  /*5bb0*/  MOV R15, R10 ;  /* 0x0000000a000f7202 */ /* 0x018fe20000000f00 */
        /* <DEDUP_REMOVED lines=16> */
[----:B------:R-:W-:Y:S01]  /*5cc0*/  HADD2.F32 R3, -RZ, R3.H0_H0 ;  /* 0x20000003ff037230 */ /* 0x000fe20000004100 */
[----:B------:R-:W-:Y:S01]  /*5cd0*/  F2FP.F16.F32.PACK_AB R9, R9, R10 ;  /* 0x0000000a0909723e */ /* 0x000fe200000000ff */
[--C-:B------:R-:W-:Y:S02]  /*5ce0*/  HADD2.F32 R11, -RZ, R8.reuse.H0_H0 ;  /* 0x20000008ff0b7230 */ /* 0x100fe40000004100 */
        /* <DEDUP_REMOVED lines=8> */
[----:B------:R-:W-:Y:S01]  /*5d70*/  FMUL.FTZ R3, R8, R3 ;  /* 0x0000000308037220 */ /* 0x000fe20000410000 */
[-C--:B------:R-:W-:Y:S01]  /*5d80*/  FFMA.FTZ R14, R11, R4.reuse, -R14 ;  /* 0x000000040b0e7223 */ /* 0x080fe2000001080e */
[----:B------:R-:W-:Y:S01]  /*5d90*/  F2FP.F16.F32.PACK_AB R11, R0, R7 ;  /* 0x00000007000b723e */ /* 0x000fe200000000ff */
[----:B------:R-:W-:Y:S01]  /*5da0*/  FFMA.FTZ R13, R13, R4, R2 ;  /* 0x000000040d0d7223 */ /* 0x000fe20000010002 */
[-C--:B------:R-:W-:Y:S01]  /*5db0*/  FFMA.FTZ R15, R8, R5.reuse, -R15 ;  /* 0x00000005080f7223 */ /* 0x080fe2000001080f */
[----:B------:R-:W-:-:S03]  /*5dc0*/  FFMA.FTZ R12, R12, R5, R3 ;  /* 0x000000050c0c7223 */ /* 0x000fc60000010003 */
[----:B------:R-:W-:Y:S02]  /*5dd0*/  F2FP.F16.F32.PACK_AB R8, R13, R14 ;  /* 0x0000000e0d08723e */ /* 0x000fe400000000ff */
[----:B------:R-:W-:Y:S02]  /*5de0*/  F2FP.F16.F32.PACK_AB R10, R12, R15 ;  /* 0x0000000f0c0a723e */ /* 0x000fe400000000ff */
.L_x_5134:
[----:B------:R-:W-:Y:S05]  /*5df0*/  BSYNC B0 ;  /* 0x0000000000007941 */ /* 0x000fea0003800000 */
.L_x_5133:
[----:B-----5:R2:W-:Y:S04]  /*5e00*/  STS.64 [R154], R8 ;  /* 0x000000089a007388 */ /* 0x0205e80000000a00 */
[----:B------:R2:W-:Y:S02]  /*5e10*/  STS.64 [R154+0x8], R10 ;  /* 0x0000080a9a007388 */ /* 0x0005e40000000a00 */
.L_x_5132:
[----:B------:R-:W-:Y:S05]  /*5e20*/  BSYNC B1 ;  /* 0x0000000000017941 */ /* 0x000fea0003800000 */
.L_x_5131:
        /* <DEDUP_REMOVED lines=26> */
[--C-:B------:R-:W-:Y:S02]  /*5fd0*/  HADD2.F32 R15, -RZ, R25.reuse.H1_H1 ;  /* 0x30000019ff0f7230 */ /* 0x100fe40000004100 */
[----:B------:R-:W-:-:S02]  /*5fe0*/  HADD2.F32 R14, -RZ, R25.H0_H0 ;  /* 0x20000019ff0e7230 */ /* 0x000fc40000004100 */
[----:B--2---:R-:W-:Y:S02]  /*5ff0*/  HADD2.F32 R6, -RZ, R3.H1_H1 ;  /* 0x30000003ff067230 */ /* 0x004fe40000004100 */
[----:B------:R-:W-:Y:S02]  /*6000*/  HADD2.F32 R8, -RZ, R2.H1_H1 ;  /* 0x30000002ff087230 */ /* 0x000fe40000004100 */
[----:B------:R-:W-:Y:S02]  /*6010*/  HADD2.F32 R10, -RZ, R5.H1_H1 ;  /* 0x30000005ff0a7230 */ /* 0x000fe40000004100 */
        /* <DEDUP_REMOVED lines=29> */
.L_x_5137:
[----:B------:R-:W-:Y:S05]  /*61f0*/  BSYNC B0 ;  /* 0x0000000000007941 */ /* 0x000fea0003800000 */
.L_x_5136:
[----:B-----5:R1:W-:Y:S01]  /*6200*/  STS.128 [R154+0x800], R24 ;  /* 0x000800189a007388 */ /* 0x0203e20000000c00 */
[----:B------:R-:W-:Y:S05]  /*6210*/  BRA `(.L_x_5135) ;  /* 0x0000000c00b07947 */ /* 0x000fea0003800000 */
.L_x_5130:
        /* <DEDUP_REMOVED lines=98> */
.L_x_5141:
[----:B------:R-:W-:Y:S05]  /*6840*/  BSYNC B0 ;  /* 0x0000000000007941 */ /* 0x000fea0003800000 */
.L_x_5140:
[----:B-----5:R1:W-:Y:S04]  /*6850*/  STS.64 [R154], R16 ;  /* 0x000000109a007388 */ /* 0x0203e80000000a00 */
[----:B------:R1:W-:Y:S02]  /*6860*/  STS.64 [R154+0x8], R18 ;  /* 0x000008129a007388 */ /* 0x0003e40000000a00 */
.L_x_5139:
[----:B------:R-:W-:Y:S05]  /*6870*/  BSYNC B1 ;  /* 0x0000000000017941 */ /* 0x000fea0003800000 */
.L_x_5138:
        /* <DEDUP_REMOVED lines=37> */
[----:B---3--:R-:W-:Y:S02]  /*6ad0*/  HADD2.F32 R24, -RZ, R16.H0_H0 ;  /* 0x20000010ff187230 */ /* 0x008fe40000004100 */
        /* <DEDUP_REMOVED lines=25> */
[----:B-----5:R-:W-:Y:S02]  /*6c70*/  HADD2.F32 R2, -RZ, R13.H0_H0 ;  /* 0x2000000dff027230 */ /* 0x020fe40000004100 */
        /* <DEDUP_REMOVED lines=32> */
.L_x_5143:
[----:B------:R-:W-:Y:S05]  /*6e80*/  BSYNC B0 ;  /* 0x0000000000007941 */ /* 0x000fea0003800000 */
.L_x_5142:
[----:B-----5:R4:W-:Y:S01]  /*6e90*/  STS.128 [R154+0x800], R12 ;  /* 0x0008000c9a007388 */ /* 0x0209e20000000c00 */
[----:B------:R-:W-:Y:S05]  /*6ea0*/  BRA `(.L_x_5135) ;  /* 0x00000000008c7947 */ /* 0x000fea0003800000 */
.L_x_5129:
        /* <DEDUP_REMOVED lines=20> */
.L_x_5145:
[----:B------:R-:W-:Y:S05]  /*6ff0*/  BSYNC B0 ;  /* 0x0000000000007941 */ /* 0x000fea0003800000 */
.L_x_5144:
        /* <DEDUP_REMOVED lines=14> */
.L_x_5135:
[----:B------:R-:W-:Y:S05]  /*70e0*/  BSYNC B2 ;  /* 0x0000000000027941 */ /* 0x000fea0003800000 */
.L_x_5128:
[----:B------:R-:W-:Y:S01]  /*70f0*/  VIADD R125, R49, 0xffffffff ;  /* 0xffffffff317d7836 */ /* 0x000fe20000000000 */
[----:B------:R-:W1:Y:S01]  /*7100*/  LDC.64 R4, c[0x0][0x3c8] ;  /* 0x0000f200ff047b82 */ /* 0x000e620000000a00 */
[----:B------:R-:W-:Y:S01]  /*7110*/  ULDC.64 UR12, c[0x0][0x218] ;  /* 0x00008600000c7ab9 */ /* 0x000fe20000000a00 */
[----:B------:R-:W-:Y:S01]  /*7120*/  VIADD R6, R96, 0x40 ;  /* 0x0000004060067836 */ /* 0x000fe20000000000 */
[----:B------:R-:W-:Y:S01]  /*7130*/  LEA R152, P0, R54, UR12, 0x1 ;  /* 0x0000000c36987c11 */ /* 0x000fe2000f8008ff */
[----:B--2---:R-:W-:Y:S01]  /*7140*/  IMAD R9, R125, -0x80, R46 ;  /* 0xffffff807d097824 */ /* 0x004fe200078e022e */
[----:B------:R-:W-:Y:S01]  /*7150*/  BSSY B0, `(.L_x_5146) ;  /* 0x0000013000007945 */ /* 0x000fe20003800000 */
[C---:B------:R-:W-:Y:S01]  /*7160*/  VIADD R7, R96.reuse, 0x60 ;  /* 0x0000006060077836 */ /* 0x040fe20000000000 */
[----:B------:R-:W-:Y:S02]  /*7170*/  SHF.R.S32.HI R8, RZ, 0x1f, R149 ;  /* 0x0000001fff087819 */ /* 0x000fe40000011495 */
[----:B------:R-:W-:-:S02]  /*7180*/  ISETP.GE.AND P5, PT, R96, R9, PT ;  /* 0x000000096000720c */ /* 0x000fc40003fa6270 */
[-C--:B------:R-:W-:Y:S02]  /*7190*/  ISETP.GE.AND P4, PT, R0, R9.reuse, PT ;  /* 0x000000090000720c */ /* 0x080fe40003f86270 */
[-C--:B------:R-:W-:Y:S02]  /*71a0*/  ISETP.GE.AND P3, PT, R6, R9.reuse, PT ;  /* 0x000000090600720c */ /* 0x080fe40003f66270 */
[----:B------:R-:W-:Y:S02]  /*71b0*/  ISETP.GE.AND P2, PT, R7, R9, PT ;  /* 0x000000090700720c */ /* 0x000fe40003f46270 */
[----:B------:R-:W-:-:S05]  /*71c0*/  LEA.HI.X R153, R54, UR13, R57, 0x1, P0 ;  /* 0x0000000d36997c11 */ /* 0x000fca00080f0c39 */
        /* <DEDUP_REMOVED lines=11> */
.L_x_5147:
[----:B------:R-:W-:Y:S05]  /*7280*/  BSYNC B0 ;  /* 0x0000000000007941 */ /* 0x000fea0003800000 */
.L_x_5146:
        /* <DEDUP_REMOVED lines=12> */
.L_x_5149:
[----:B------:R-:W-:Y:S05]  /*7350*/  BSYNC B0 ;  /* 0x0000000000007941 */ /* 0x000fea0003800000 */
.L_x_5148:
        /* <DEDUP_REMOVED lines=13> */
.L_x_5151:
[----:B------:R-:W-:Y:S05]  /*7430*/  BSYNC B0 ;  /* 0x0000000000007941 */ /* 0x000fea0003800000 */
.L_x_5150:
        /* <DEDUP_REMOVED lines=14> */
.L_x_5153:
[----:B------:R-:W-:Y:S05]  /*7520*/  BSYNC B0 ;  /* 0x0000000000007941 */ /* 0x000fea0003800000 */
.L_x_5152:
[----:B------:R-:W4:Y:S01]  /*7530*/  S2R R47, SR_TID.X ;  /* 0x00000000002f7919 */ /* 0x000f220000002100 */
[----:B------:R-:W-:Y:S01]  /*7540*/  ULDC.64 UR8, c[0x0][0x3d0] ;  /* 0x0000f40000087ab9 */ /* 0x000fe20000000a00 */
[----:B------:R-:W0:Y:S01]  /*7550*/  LDGDEPBAR ;  /* 0x00000000000079af */ /* 0x000e220000000000 */
[----:B------:R-:W-:Y:S01]  /*7560*/  IMAD R8, R8, UR8, RZ ;  /* 0x0000000808087c24 */ /* 0x000fe2000f8e02ff */
[-C--:B------:R-:W-:Y:S01]  /*7570*/  ISETP.GE.AND P3, PT, R6, R9.reuse, PT ;  /* 0x000000090600720c */ /* 0x080fe20003f66270 */
[C---:B------:R-:W-:Y:S01]  /*7580*/  IMAD.WIDE.U32 R98, R149.reuse, UR8, R98 ;  /* 0x0000000895627c25 */ /* 0x040fe2000f8e0062 */
[-C--:B------:R-:W-:Y:S01]  /*7590*/  ISETP.GE.AND P4, PT, R0, R9.reuse, PT ;  /* 0x000000090000720c */ /* 0x080fe20003f86270 */
[----:B------:R-:W-:Y:S01]  /*75a0*/  ULDC.64 UR10, c[0x0][0x220] ;  /* 0x00008800000a7ab9 */ /* 0x000fe20000000a00 */
[----:B------:R-:W-:Y:S01]  /*75b0*/  ISETP.GE.AND P5, PT, R96, R9, PT ;  /* 0x000000096000720c */ /* 0x000fe20003fa6270 */
[----:B------:R-:W-:Y:S01]  /*75c0*/  IMAD R8, R149, UR9, R8 ;  /* 0x0000000995087c24 */ /* 0x000fe2000f8e0208 */
[----:B-1----:R-:W-:Y:S01]  /*75d0*/  LEA R10, P0, R98, R4, 0x2 ;  /* 0x00000004620a7211 */ /* 0x002fe200078010ff */
[----:B------:R-:W-:-:S02]  /*75e0*/  ULDC UR5, c[0x0][0x2e8] ;  /* 0x0000ba0000057ab9 */ /* 0x000fc40000000800 */
[----:B------:R-:W-:Y:S01]  /*75f0*/  IMAD.IADD R8, R99, 0x1, R8 ;  /* 0x0000000163087824 */ /* 0x000fe200078e0208 */
[----:B------:R-:W-:-:S04]  /*7600*/  SHF.R.S32.HI R4, RZ, 0x1, R48 ;  /* 0x00000001ff047819 */ /* 0x000fc80000011430 */
[----:B------:R-:W-:Y:S02]  /*7610*/  LEA.HI.X R11, R98, R5, R8, 0x2, P0 ;  /* 0x00000005620b7211 */ /* 0x000fe400000f1408 */
[----:B------:R-:W-:-:S03]  /*7620*/  SHF.R.S32.HI R5, RZ, 0x1f, R48 ;  /* 0x0000001fff057819 */ /* 0x000fc60000011430 */
[----:B------:R1:W5:Y:S01]  /*7630*/  LDG.E R2, desc[UR6][R10.64] ;  /* 0x000000060a027981 */ /* 0x000362000c1e1900 */
[----:B------:R-:W-:Y:S01]  /*7640*/  LEA.HI R5, R5, R4, RZ, 0x2 ;  /* 0x0000000405057211 */ /* 0x000fe200078f10ff */
[----:B------:R-:W-:Y:S01]  /*7650*/  BSSY B0, `(.L_x_5154) ;  /* 0x0000045000007945 */ /* 0x000fe20003800000 */
[----:B------:R-:W-:-:S04]  /*7660*/  DEPBAR.LE SB0, 0x0 ;  /* 0x000080000000791a */ /* 0x000fc80000000000 */
[----:B----4-:R-:W-:Y:S01]  /*7670*/  SHF.R.S32.HI R110, RZ, 0x1f, R47 ;  /* 0x0000001fff6e7819 */ /* 0x010fe2000001142f */
[----:B------:R-:W-:Y:S01]  /*7680*/  BAR.SYNC.DEFER_BLOCKING 0x0 ;  /* 0x0000000000007b1d */ /* 0x000fe20000010000 */
[----:B---3--:R-:W-:Y:S02]  /*7690*/  LOP3.LUT R13, R5, 0xfffffffc, RZ, 0xc0, !PT ;  /* 0xfffffffc050d7812 */ /* 0x008fe400078ec0ff */
[----:B------:R-:W-:Y:S02]  /*76a0*/  LEA.HI R3, R110, R47, RZ, 0x4 ;  /* 0x0000002f6e037211 */ /* 0x000fe400078f20ff */
[----:B------:R-:W-:Y:S01]  /*76b0*/  LEA R158, P0, R50, UR10, 0x1 ;  /* 0x0000000a329e7c11 */ /* 0x000fe2000f8008ff */
[----:B------:R-:W-:Y:S01]  /*76c0*/  IMAD.IADD R0, R4, 0x1, -R13 ;  /* 0x0000000104007824 */ /* 0x000fe200078e0a0d */
[----:B------:R-:W-:Y:S02]  /*76d0*/  SHF.R.S32.HI R44, RZ, 0x4, R3 ;  /* 0x00000004ff2c7819 */ /* 0x000fe40000011403 */
[----:B------:R-:W-:-:S02]  /*76e0*/  LOP3.LUT R8, R3, 0xfffffff0, RZ, 0xc0, !PT ;  /* 0xfffffff003087812 */ /* 0x000fc400078ec0ff */
[----:B------:R-:W-:Y:S02]  /*76f0*/  LEA.HI R5, R44, R44, RZ, 0x1 ;  /* 0x0000002c2c057211 */ /* 0x000fe400078f08ff */
[----:B------:R-:W-:Y:S02]  /*7700*/  ISETP.GE.AND P2, PT, R7, R9, PT ;  /* 0x000000090700720c */ /* 0x000fe40003f46270 */
[----:B------:R-:W-:Y:S02]  /*7710*/  LOP3.LUT R5, R5, 0xfffffffe, RZ, 0xc0, !PT ;  /* 0xfffffffe05057812 */ /* 0x000fe400078ec0ff */
[CC--:B-1----:R-:W-:Y:S02]  /*7720*/  LEA.HI R11, R110.reuse, R47.reuse, RZ, 0x3 ;  /* 0x0000002f6e0b7211 */ /* 0x0c2fe400078f18ff */
[----:B------:R-:W-:Y:S01]  /*7730*/  LEA.HI R110, R110, R47, RZ, 0x5 ;  /* 0x0000002f6e6e7211 */ /* 0x000fe200078f28ff */
[----:B------:R-:W-:Y:S01]  /*7740*/  IMAD.IADD R44, R44, 0x1, -R5 ;  /* 0x000000012c2c7824 */ /* 0x000fe200078e0a05 */
[----:B------:R-:W-:Y:S01]  /*7750*/  LOP3.LUT R6, R11, 0xfffffff8, RZ, 0xc0, !PT ;  /* 0xfffffff80b067812 */ /* 0x000fe200078ec0ff */
[C---:B------:R-:W-:Y:S01]  /*7760*/  IMAD.IADD R5, R47.reuse, 0x1, -R8 ;  /* 0x000000012f057824 */ /* 0x040fe200078e0a08 */
[----:B------:R-:W-:Y:S01]  /*7770*/  SHF.R.S32.HI R4, RZ, 0x3, R11 ;  /* 0x00000003ff047819 */ /* 0x000fe2000001140b */
[----:B------:R1:W-:Y:S01]  /*7780*/  @P5 STS [R154+0x3000], RZ ;  /* 0x003000ff9a005388 */ /* 0x0003e20000000800 */
[----:B------:R-:W-:Y:S01]  /*7790*/  LOP3.LUT R8, R48, 0x7fffffe, RZ, 0xc0, !PT ;  /* 0x07fffffe30087812 */ /* 0x000fe200078ec0ff */
[----:B------:R-:W-:Y:S01]  /*77a0*/  IMAD.IADD R117, R47, 0x1, -R6 ;  /* 0x000000012f757824 */ /* 0x000fe200078e0a06 */
[----:B------:R-:W-:Y:S01]  /*77b0*/  LEA.HI R3, R11, R4, RZ, 0x1 ;  /* 0x000000040b037211 */ /* 0x000fe200078f08ff */
[----:B------:R1:W-:Y:S01]  /*77c0*/  @P5 STS [R154+0x3004], RZ ;  /* 0x003004ff9a005388 */ /* 0x0003e20000000800 */
[----:B------:R-:W-:Y:S01]  /*77d0*/  SHF.R.S32.HI R48, RZ, 0x1f, R5 ;  /* 0x0000001fff307819 */ /* 0x000fe20000011405 */
[----:B------:R-:W-:Y:S01]  /*77e0*/  IMAD.IADD R59, R5, 0x1, -R8 ;  /* 0x00000001053b7824 */ /* 0x000fe200078e0a08 */
[----:B------:R-:W-:Y:S01]  /*77f0*/  LEA.HI R6, R117, R117, RZ, 0x1 ;  /* 0x0000007575067211 */ /* 0x000fe200078f08ff */
[----:B------:R1:W-:Y:S01]  /*7800*/  @P5 STS.64 [R154+0x3008], RZ ;  /* 0x003008ff9a005388 */ /* 0x0003e20000000a00 */
[----:B------:R-:W-:-:S02]  /*7810*/  LOP3.LUT R3, R3, 0xfffffffe, RZ, 0xc0, !PT ;  /* 0xfffffffe03037812 */ /* 0x000fc400078ec0ff */
[----:B------:R-:W-:Y:S02]  /*7820*/  LOP3.LUT R8, R6, 0xfffffffe, RZ, 0xc0, !PT ;  /* 0xfffffffe06087812 */ /* 0x000fe400078ec0ff */
[----:B------:R-:W-:Y:S01]  /*7830*/  SHF.R.S32.HI R6, RZ, 0x1, R6 ;  /* 0x00000001ff067819 */ /* 0x000fe20000011406 */
[----:B------:R-:W-:Y:S01]  /*7840*/  IMAD.IADD R4, R4, 0x1, -R3 ;  /* 0x0000000104047824 */ /* 0x000fe200078e0a03 */
[----:B------:R-:W-:Y:S01]  /*7850*/  LEA.HI R48, R48, R5, RZ, 0x3 ;  /* 0x0000000530307211 */ /* 0x000fe200078f18ff */
[----:B------:R-:W-:Y:S01]  /*7860*/  IMAD.IADD R117, R117, 0x1, -R8 ;  /* 0x0000000175757824 */ /* 0x000fe200078e0a08 */
[----:B------:R-:W-:Y:S01]  /*7870*/  SHF.R.S32.HI R58, RZ, 0x5, R110 ;  /* 0x00000005ff3a7819 */ /* 0x000fe2000001146e */
[----:B------:R-:W-:Y:S01]  /*7880*/  IMAD.SHL.U32 R5, R0, 0x40, RZ ;  /* 0x0000004000057824 */ /* 0x000fe200078e00ff */
[----:B------:R-:W-:Y:S01]  /*7890*/  LEA.HI.X R159, R50, UR11, R53, 0x1, P0 ;  /* 0x0000000b329f7c11 */ /* 0x000fe200080f0c35 */
[----:B------:R-:W-:Y:S02]  /*78a0*/  IMAD.SHL.U32 R3, R6, 0x40, RZ ;  /* 0x0000004006037824 */ /* 0x000fe400078e00ff */
[----:B------:R-:W-:Y:S01]  /*78b0*/  IMAD.SHL.U32 R48, R48, 0x20, RZ ;  /* 0x0000002030307824 */ /* 0x000fe200078e00ff */
[----:B------:R-:W-:Y:S01]  /*78c0*/  LOP3.LUT R5, R5, 0xc0, RZ, 0xc0, !PT ;  /* 0x000000c005057812 */ /* 0x000fe200078ec0ff */
[C---:B------:R-:W-:Y:S01]  /*78d0*/  IMAD R117, R44.reuse, 0x8, R117 ;  /* 0x000000082c757824 */ /* 0x040fe200078e0275 */
[----:B------:R-:W-:Y:S01]  /*78e0*/  LOP3.LUT R3, R3, 0xc0, RZ, 0xc0, !PT ;  /* 0x000000c003037812 */ /* 0x000fe200078ec0ff */
[----:B------:R-:W-:Y:S01]  /*78f0*/  IMAD.SHL.U32 R44, R44, 0x8, RZ ;  /* 0x000000082c2c7824 */ /* 0x000fe200078e00ff */
[----:B------:R-:W-:Y:S01]  /*7900*/  LOP3.LUT R48, R48, 0xffffff00, RZ, 0xc0, !PT ;  /* 0xffffff0030307812 */ /* 0x000fe200078ec0ff */
[----:B------:R-:W-:-:S03]  /*7910*/  IMAD.SHL.U32 R4, R4, 0x8, RZ ;  /* 0x0000000804047824 */ /* 0x000fc600078e00ff */
[----:B------:R-:W-:Y:S01]  /*7920*/  LOP3.LUT R44, R5, 0x8, R44, 0xf8, !PT ;  /* 0x00000008052c7812 */ /* 0x000fe200078ef82c */
[----:B------:R-:W-:Y:S01]  /*7930*/  IMAD R8, R58, 0x200, R48 ;  /* 0x000002003a087824 */ /* 0x000fe200078e0230 */
[----:B------:R-:W-:Y:S02]  /*7940*/  LOP3.LUT R4, R3, 0x8, R4, 0xf8, !PT ;  /* 0x0000000803047812 */ /* 0x000fe400078ef804 */
[----:B------:R-:W-:Y:S01]  /*7950*/  SHF.R.U32.HI R5, RZ, 0x3, R5 ;  /* 0x00000003ff057819 */ /* 0x000fe20000011605 */
[----:B------:R-:W-:Y:S01]  /*7960*/  IMAD R119, R59, 0x20, R8 ;  /* 0x000000203b777824 */ /* 0x000fe200078e0208 */
[----:B------:R-:W-:Y:S02]  /*7970*/  SHF.R.U32.HI R3, RZ, 0x3, R3 ;  /* 0x00000003ff037819 */ /* 0x000fe40000011603 */
[----:B------:R-:W-:Y:S02]  /*7980*/  LOP3.LUT R44, R44, R5, RZ, 0x3c, !PT ;  /* 0x000000052c2c7212 */ /* 0x000fe400078e3cff */
[----:B------:R-:W-:-:S02]  /*7990*/  LOP3.LUT R4, R4, R3, RZ, 0x3c, !PT ;  /* 0x0000000304047212 */ /* 0x000fc400078e3cff */
[----:B------:R-:W3:Y:S01]  /*79a0*/  MUFU.RCP R3, UR5 ;  /* 0x0000000500037d08 */ /* 0x000ee20008001000 */
[----:B------:R-:W-:Y:S02]  /*79b0*/  IMAD.IADD R119, R44, 0x1, R119 ;  /* 0x000000012c777824 */ /* 0x000fe400078e0277 */
[----:B------:R-:W-:-:S03]  /*79c0*/  IMAD.U32 R117, R117, 0x20, R4 ;  /* 0x0000002075757824 */ /* 0x000fc600078e0004 */
[----:B------:R-:W-:Y:S02]  /*79d0*/  LEA R119, R119, UR4, 0x1 ;  /* 0x0000000477777c11 */ /* 0x000fe4000f8e08ff */
        /* <DEDUP_REMOVED lines=12> */
.L_x_5155:
[----:B------:R-:W-:Y:S05]  /*7aa0*/  BSYNC B0 ;  /* 0x0000000000007941 */ /* 0x000fea0003800000 */
.L_x_5154:
        /* <DEDUP_REMOVED lines=13> */
.L_x_5157:
[----:B------:R-:W-:Y:S05]  /*7b80*/  BSYNC B0 ;  /* 0x0000000000007941 */ /* 0x000fea0003800000 */
.L_x_5156:
        /* <DEDUP_REMOVED lines=14> */
.L_x_5159:
[----:B------:R-:W-:Y:S05]  /*7c70*/  BSYNC B0 ;  /* 0x0000000000007941 */ /* 0x000fea0003800000 */
.L_x_5158:
        /* <DEDUP_REMOVED lines=15> */
.L_x_5161:
[----:B------:R-:W-:Y:S05]  /*7d70*/  BSYNC B0 ;  /* 0x0000000000007941 */ /* 0x000fea0003800000 */
.L_x_5160:
[----:B------:R-:W-:Y:S01]  /*7d80*/  LOP3.LUT P0, RZ, R6, 0x2, RZ, 0xc0, !PT ;  /* 0x0000000206ff7812 */ /* 0x000fe2000780c0ff */
[----:B------:R-:W-:Y:S01]  /*7d90*/  LDSM.16.M88.4 R12, [R119] ;  /* 0x00000000770c783b */ /* 0x000fe20000000200 */
[----:B------:R-:W-:Y:S01]  /*7da0*/  LOP3.LUT P2, RZ, R0, 0x2, RZ, 0xc0, !PT ;  /* 0x0000000200ff7812 */ /* 0x000fe2000784c0ff */
[----:B------:R-:W-:Y:S01]  /*7db0*/  IMAD.MOV.U32 R0, RZ, RZ, 0x20 ;  /* 0x00000020ff007424 */ /* 0x000fe200078e00ff */
[----:B------:R-:W-:Y:S01]  /*7dc0*/  LOP3.LUT R110, R110, 0xffffffe0, RZ, 0xc0, !PT ;  /* 0xffffffe06e6e7812 */ /* 0x000fe200078ec0ff */
[----:B-1----:R-:W1:Y:S01]  /*7dd0*/  LDSM.16.M88.4 R4, [R117+0x2800] ;  /* 0x002800007504783b */ /* 0x002e620000000200 */
[C---:B------:R-:W-:Y:S01]  /*7de0*/  VIADD R16, R117.reuse, 0x1000 ;  /* 0x0000100075107836 */ /* 0x040fe20000000000 */
[----:B------:R-:W-:Y:S01]  /*7df0*/  ULDC UR5, c[0x0][0x398] ;  /* 0x0000e60000057ab9 */ /* 0x000fe20000000800 */
[----:B------:R-:W-:Y:S01]  /*7e00*/  SEL R0, R0, 0xffffffe0, !P2 ;  /* 0xffffffe000007807 */ /* 0x000fe20005000000 */
[----:B------:R-:W2:Y:S01]  /*7e10*/  LDSM.16.M88.4 R80, [R117+0x1400] ;  /* 0x001400007550783b */ /* 0x000ea20000000200 */
[----:B------:R-:W-:-:S02]  /*7e20*/  VIADD R116, R117, 0x1020 ;  /* 0x0000102075747836 */ /* 0x000fc40000000000 */
[----:B------:R-:W-:Y:S01]  /*7e30*/  IMAD.IADD R110, R47, 0x1, -R110 ;  /* 0x000000012f6e7824 */ /* 0x000fe200078e0a6e */
[----:B------:R-:W3:Y:S01]  /*7e40*/  LDSM.16.M88.4 R72, [R117+0x1800] ;  /* 0x001800007548783b */ /* 0x000ee20000000200 */
[----:B------:R-:W-:Y:S02]  /*7e50*/  IMAD.IADD R118, R119, 0x1, R0 ;  /* 0x0000000177767824 */ /* 0x000fe400078e0200 */
[----:B------:R-:W-:Y:S01]  /*7e60*/  @P0 VIADD R116, R16, 0xffffffe0 ;  /* 0xffffffe010740836 */ /* 0x000fe20000000000 */
[----:B------:R-:W4:Y:S01]  /*7e70*/  LDSM.16.M88.4 R88, [R117+0x1000] ;  /* 0x001000007558783b */ /* 0x000f220000000200 */
[----:B------:R-:W-:Y:S01]  /*7e80*/  SHF.R.S32.HI R155, RZ, 0x1f, R110 ;  /* 0x0000001fff9b7819 */ /* 0x000fe2000001146e */
[----:B------:R-:W-:Y:S02]  /*7e90*/  IMAD R58, R45, 0x4, R58 ;  /* 0x000000042d3a7824 */ /* 0x000fe400078e023a */
[----:B------:R-:W4:Y:S01]  /*7ea0*/  LDSM.16.M88.4 R64, [R117+0x1c00] ;  /* 0x001c00007540783b */ /* 0x000f220000000200 */
[----:B------:R-:W-:Y:S01]  /*7eb0*/  LEA.HI R155, R155, R110, RZ, 0x2 ;  /* 0x0000006e9b9b7211 */ /* 0x000fe200078f10ff */
[----:B------:R-:W-:-:S02]  /*7ec0*/  IMAD R157, R59, 0x20, R48 ;  /* 0x000000203b9d7824 */ /* 0x000fc400078e0230 */
[----:B------:R-:W4:Y:S01]  /*7ed0*/  LDSM.16.M88.4 R40, [R117+0x2000] ;  /* 0x002000007528783b */ /* 0x000f220000000200 */
[----:B------:R-:W-:Y:S01]  /*7ee0*/  SHF.R.S32.HI R155, RZ, 0x2, R155 ;  /* 0x00000002ff9b7819 */ /* 0x000fe2000001149b */
[----:B------:R-:W-:Y:S02]  /*7ef0*/  IMAD.IADD R157, R44, 0x1, R157 ;  /* 0x000000012c9d7824 */ /* 0x000fe400078e029d */
[----:B------:R-:W4:Y:S01]  /*7f00*/  LDSM.16.M88.4 R32, [R117+0x2400] ;  /* 0x002400007520783b */ /* 0x000f220000000200 */
[C---:B------:R-:W-:Y:S02]  /*7f10*/  VIADD R111, R116.reuse, 0x1400 ;  /* 0x00001400746f7836 */ /* 0x040fe40000000000 */
[----:B------:R-:W-:Y:S01]  /*7f20*/  VIADD R110, R116, 0x1800 ;  /* 0x00001800746e7836 */ /* 0x000fe20000000000 */
[----:B------:R-:W4:Y:S04]  /*7f30*/  LDSM.16.M88.4 R132, [R117+0x2c00] ;  /* 0x002c00007584783b */ /* 0x000f280000000200 */
[----:B------:R-:W-:Y:S04]  /*7f40*/  LDSM.16.M88.4 R16, [R118] ;  /* 0x000000007610783b */ /* 0x000fe80000000200 */
[----:B------:R-:W4:Y:S04]  /*7f50*/  LDSM.16.M88.4 R92, [R116+0x1800] ;  /* 0x00180000745c783b */ /* 0x000f280000000200 */
[----:B------:R-:W4:Y:S01]  /*7f60*/  LDSM.16.M88.4 R120, [R116+0x400] ;  /* 0x000400007478783b */ /* 0x000f220000000200 */
[C---:B-1----:R-:W-:Y:S03]  /*7f70*/  HMMA.16816.F32 R28, R12.reuse, R4, RZ ;  /* 0x000000040c1c723c */ /* 0x042fe600000018ff */
[----:B------:R-:W1:Y:S03]  /*7f80*/  LDSM.16.M88.4 R112, [R116+0x800] ;  /* 0x000800007470783b */ /* 0x000e660000000200 */
[C---:B--2---:R-:W-:Y:S01]  /*7f90*/  HMMA.16816.F32 R84, R12.reuse, R80, RZ ;  /* 0x000000500c54723c */ /* 0x044fe200000018ff */
[----:B------:R-:W2:Y:S04]  /*7fa0*/  LDSM.16.M88.4 R128, [R116] ;  /* 0x000000007480783b */ /* 0x000ea80000000200 */
[----:B------:R-:W2:Y:S01]  /*7fb0*/  LDSM.16.M88.4 R104, [R116+0xc00] ;  /* 0x000c00007468783b */ /* 0x000ea20000000200 */
[C---:B------:R-:W-:Y:S03]  /*7fc0*/  HMMA.16816.F32 R4, R12.reuse, R6, RZ ;  /* 0x000000060c04723c */ /* 0x040fe600000018ff */
[----:B------:R-:W2:Y:S03]  /*7fd0*/  LDSM.16.M88.4 R100, [R116+0x1000] ;  /* 0x001000007464783b */ /* 0x000ea60000000200 */
[C---:B------:R-:W-:Y:S01]  /*7fe0*/  HMMA.16816.F32 R80, R12.reuse, R82, RZ ;  /* 0x000000520c50723c */ /* 0x040fe200000018ff */
[----:B------:R-:W2:Y:S04]  /*7ff0*/  LDSM.16.M88.4 R96, [R116+0x1400] ;  /* 0x001400007460783b */ /* 0x000ea80000000200 */
[----:B------:R-:W2:Y:S01]  /*8000*/  LDSM.16.M88.4 R20, [R116+0x1c00] ;  /* 0x001c00007414783b */ /* 0x000ea20000000200 */
[C---:B---3--:R-:W-:Y:S03]  /*8010*/  HMMA.16816.F32 R76, R12.reuse, R72, RZ ;  /* 0x000000480c4c723c */ /* 0x048fe600000018ff */
[----:B------:R-:W0:Y:S03]  /*8020*/  LDGDEPBAR ;  /* 0x00000000000079af */ /* 0x000e260000000000 */
[C---:B----4-:R-:W-:Y:S06]  /*8030*/  HMMA.16816.F32 R8, R12.reuse, R88, RZ ;  /* 0x000000580c08723c */ /* 0x050fec00000018ff */
[C---:B------:R-:W-:Y:S06]  /*8040*/  HMMA.16816.F32 R68, R12.reuse, R64, RZ ;  /* 0x000000400c44723c */ /* 0x040fec00000018ff */
[C---:B------:R-:W-:Y:S06]  /*8050*/  HMMA.16816.F32 R60, R12.reuse, R40, RZ ;  /* 0x000000280c3c723c */ /* 0x040fec00000018ff */
[----:B------:R-:W-:Y:S01]  /*8060*/  HMMA.16816.F32 R36, R12, R32, RZ ;  /* 0x000000200c24723c */ /* 0x000fe200000018ff */
[----:B------:R-:W-:-:S05]  /*8070*/  DEPBAR.LE SB0, 0x0 ;  /* 0x000080000000791a */ /* 0x000fca0000000000 */
        /* <DEDUP_REMOVED lines=9> */
[----:B------:R-:W-:Y:S01]  /*8110*/  HMMA.16816.F32 R80, R16, R122, R80 ;  /* 0x0000007a1050723c */ /* 0x000fe20000001850 */
[----:B------:R-:W-:-:S02]  /*8120*/  IMAD.SHL.U32 R4, R47, 0x2, RZ ;  /* 0x000000022f047824 */ /* 0x000fc400078e00ff */
[----:B------:R-:W-:-:S03]  /*8130*/  IMAD.U32 R5, R58, 0x10, R155 ;  /* 0x000000103a057824 */ /* 0x000fc600078e009b */
[----:B-1----:R-:W-:Y:S01]  /*8140*/  HMMA.16816.F32 R76, R16, R112, R76 ;  /* 0x00000070104c723c */ /* 0x002fe2000000184c */
[----:B------:R-:W-:Y:S02]  /*8150*/  LOP3.LUT R122, R4, 0x6, RZ, 0xc0, !PT ;  /* 0x00000006047a7812 */ /* 0x000fe400078ec0ff */
[----:B------:R-:W-:-:S03]  /*8160*/  IADD3 R5, -R148, 0x1, R5 ;  /* 0x0000000194057810 */ /* 0x000fc60007ffe105 */
[----:B------:R-:W-:Y:S01]  /*8170*/  IMAD R45, R125, 0x80, R122 ;  /* 0x000000807d2d7824 */ /* 0x000fe200078e027a */
[C---:B--2---:R-:W-:Y:S01]  /*8180*/  HMMA.16816.F32 R8, R16.reuse, R128, R8 ;  /* 0x000000801008723c */ /* 0x044fe20000001808 */
[C---:B------:R-:W-:Y:S02]  /*8190*/  VIADD R113, R116.reuse, 0xc00 ;  /* 0x00000c0074717836 */ /* 0x040fe40000000000 */
[----:B------:R-:W-:Y:S02]  /*81a0*/  VIADD R7, R45, 0x19 ;  /* 0x000000192d077836 */ /* 0x000fe40000000000 */
[----:B------:R-:W-:Y:S01]  /*81b0*/  VIADD R112, R116, 0x1000 ;  /* 0x0000100074707836 */ /* 0x000fe20000000000 */
[----:B------:R-:W-:Y:S02]  /*81c0*/  HMMA.16816.F32 R88, R16, R130, R88 ;  /* 0x000000821058723c */ /* 0x000fe40000001858 */
[----:B------:R-:W-:-:S04]  /*81d0*/  I2FP.F32.S32 R6, R7 ;  /* 0x0000000700067245 */ /* 0x000fc80000201400 */
[C---:B------:R-:W-:Y:S06]  /*81e0*/  HMMA.16816.F32 R84, R16.reuse, R120, R84 ;  /* 0x000000781054723c */ /* 0x040fec0000001854 */
[----:B------:R-:W-:Y:S01]  /*81f0*/  HMMA.16816.F32 R72, R16, R114, R72 ;  /* 0x000000721048723c */ /* 0x000fe20000001848 */
[----:B-----5:R-:W-:Y:S01]  /*8200*/  FMUL.FTZ R120, R2, R3 ;  /* 0x0000000302787220 */ /* 0x020fe20000410000 */
[----:B------:R-:W-:-:S03]  /*8210*/  VIADD R3, R45, 0x18 ;  /* 0x000000182d037836 */ /* 0x000fc60000000000 */
[----:B------:R-:W-:Y:S01]  /*8220*/  FFMA.FTZ R6, R120, R6, R81 ;  /* 0x0000000678067223 */ /* 0x000fe20000010051 */
[----:B------:R-:W-:Y:S01]  /*8230*/  HMMA.16816.F32 R68, R16, R104, R68 ;  /* 0x000000681044723c */ /* 0x000fe20000001844 */
[C---:B------:R-:W-:Y:S02]  /*8240*/  VIADD R115, R116.reuse, 0x400 ;  /* 0x0000040074737836 */ /* 0x040fe40000000000 */
[----:B------:R-:W-:-:S03]  /*8250*/  VIADD R114, R116, 0x800 ;  /* 0x0000080074727836 */ /* 0x000fc60000000000 */
[C---:B------:R-:W-:Y:S06]  /*8260*/  HMMA.16816.F32 R64, R16.reuse, R106, R64 ;  /* 0x0000006a1040723c */ /* 0x040fec0000001840 */
[C---:B------:R-:W-:Y:S06]  /*8270*/  HMMA.16816.F32 R60, R16.reuse, R100, R60 ;  /* 0x00000064103c723c */ /* 0x040fec000000183c */
[C---:B------:R-:W-:Y:S06]  /*8280*/  HMMA.16816.F32 R40, R16.reuse, R102, R40 ;  /* 0x000000661028723c */ /* 0x040fec0000001828 */
[C---:B------:R-:W-:Y:S06]  /*8290*/  HMMA.16816.F32 R36, R16.reuse, R96, R36 ;  /* 0x000000601024723c */ /* 0x040fec0000001824 */
[C---:B------:R-:W-:Y:S06]  /*82a0*/  HMMA.16816.F32 R32, R16.reuse, R98, R32 ;  /* 0x000000621020723c */ /* 0x040fec0000001820 */
[C---:B------:R-:W-:Y:S06]  /*82b0*/  HMMA.16816.F32 R24, R16.reuse, R20, R24 ;  /* 0x000000141018723c */ /* 0x040fec0000001818 */
[----:B------:R-:W-:Y:S01]  /*82c0*/  HMMA.16816.F32 R12, R16, R22, R12 ;  /* 0x00000016100c723c */ /* 0x000fe2000000180c */
[----:B------:R-:W-:-:S06]  /*82d0*/  VIADD R21, R45, 0x20 ;  /* 0x000000202d157836 */ /* 0x000fcc0000000000 */
[--C-:B------:R-:W-:Y:S02]  /*82e0*/  IADD3 R19, R5, UR5, R46.reuse ;  /* 0x0000000505137c10 */ /* 0x100fe4000fffe02e */
[----:B------:R-:W-:Y:S02]  /*82f0*/  I2FP.F32.S32 R5, R3 ;  /* 0x0000000300057245 */ /* 0x000fe40000201400 */
[C---:B------:R-:W-:Y:S02]  /*8300*/  VIMNMX R2, R19.reuse, R46, PT ;  /* 0x0000002e13027248 */ /* 0x040fe40003fe0100 */
[----:B------:R-:W-:Y:S01]  /*8310*/  VIADDMNMX R104, R19, 0x8, R46, PT ;  /* 0x0000000813687846 */ /* 0x000fe2000380012e */
[----:B------:R-:W-:Y:S01]  /*8320*/  FFMA.FTZ R4, R120, R5, R80 ;  /* 0x0000000578047223 */ /* 0x000fe20000010050 */
[----:B------:R-:W-:Y:S01]  /*8330*/  I2FP.F32.S32 R17, R3 ;  /* 0x0000000300117245 */ /* 0x000fe20000201400 */
[----:B------:R-:W-:Y:S01]  /*8340*/  VIADD R5, R45, 0x21 ;  /* 0x000000212d057836 */ /* 0x000fe20000000000 */
[----:B------:R-:W-:-:S02]  /*8350*/  ISETP.GE.AND P6, PT, R3, R2, PT ;  /* 0x000000020300720c */ /* 0x000fc40003fc6270 */
[----:B------:R-:W-:Y:S01]  /*8360*/  ISETP.GE.AND P4, PT, R3, R104, PT ;  /* 0x000000680300720c */ /* 0x000fe20003f86270 */
[C---:B------:R-:W-:Y:S01]  /*8370*/  FFMA.FTZ R17, R120.reuse, R17, R82 ;  /* 0x0000001178117223 */ /* 0x040fe20000010052 */
[----:B------:R-:W-:Y:S02]  /*8380*/  I2FP.F32.S32 R16, R7 ;  /* 0x0000000700107245 */ /* 0x000fe40000201400 */
[-C--:B------:R-:W-:Y:S02]  /*8390*/  I2FP.F32.S32 R3, R21.reuse ;  /* 0x0000001500037245 */ /* 0x080fe40000201400 */
[----:B------:R-:W-:Y:S01]  /*83a0*/  I2FP.F32.S32 R23, R21 ;  /* 0x0000001500177245 */ /* 0x000fe20000201400 */
[C---:B------:R-:W-:Y:S01]  /*83b0*/  FFMA.FTZ R19, R120.reuse, R16, R83 ;  /* 0x0000001078137223 */ /* 0x040fe20000010053 */
[C---:B------:R-:W-:Y:S01]  /*83c0*/  ISETP.GE.AND P5, PT, R7.reuse, R2, PT ;  /* 0x000000020700720c */ /* 0x040fe20003fa6270 */
[C---:B------:R-:W-:Y:S01]  /*83d0*/  FFMA.FTZ R78, R120.reuse, R3, R78 ;  /* 0x00000003784e7223 */ /* 0x040fe2000001004e */
[----:B------:R-:W-:Y:S01]  /*83e0*/  ISETP.GE.AND P3, PT, R7, R104, PT ;  /* 0x000000680700720c */ /* 0x000fe20003f66270 */
[C---:B------:R-:W-:Y:S01]  /*83f0*/  VIADD R3, R45.reuse, 0x28 ;  /* 0x000000282d037836 */ /* 0x040fe20000000000 */
[----:B------:R-:W-:Y:S01]  /*8400*/  I2FP.F32.S32 R18, R5 ;  /* 0x0000000500127245 */ /* 0x000fe20000201400 */
[C---:B------:R-:W-:Y:S01]  /*8410*/  FFMA.FTZ R16, R120.reuse, R23, R76 ;  /* 0x0000001778107223 */ /* 0x040fe2000001004c */
[----:B------:R-:W-:Y:S01]  /*8420*/  I2FP.F32.S32 R20, R5 ;  /* 0x0000000500147245 */ /* 0x000fe20000201400 */
[----:B------:R-:W-:Y:S01]  /*8430*/  VIADD R23, R45, 0x29 ;  /* 0x000000292d177836 */ /* 0x000fe20000000000 */
[C---:B------:R-:W-:Y:S01]  /*8440*/  ISETP.GE.AND P2, PT, R21.reuse, R2, PT ;  /* 0x000000021500720c */ /* 0x040fe20003f46270 */
[C---:B------:R-:W-:Y:S01]  /*8450*/  FFMA.FTZ R18, R120.reuse, R18, R77 ;  /* 0x0000001278127223 */ /* 0x040fe2000001004d */
[----:B------:R-:W-:Y:S01]  /*8460*/  ISETP.GE.AND P0, PT, R21, R104, PT ;  /* 0x000000681500720c */ /* 0x000fe20003f06270 */
[----:B------:R-:W-:Y:S01]  /*8470*/  FFMA.FTZ R7, R120, R20, R79 ;  /* 0x0000001478077223 */ /* 0x000fe2000001004f */
[----:B------:R-:W-:-:S02]  /*8480*/  FSEL R6, R6, -INF , !P5 ;  /* 0xff80000006067808 */ /* 0x000fc40006800000 */
[----:B------:R-:W-:Y:S02]  /*8490*/  FSEL R19, R19, -INF , !P3 ;  /* 0xff80000013137808 */ /* 0x000fe40005800000 */
[-C--:B------:R-:W-:Y:S02]  /*84a0*/  I2FP.F32.S32 R47, R3.reuse ;  /* 0x00000003002f7245 */ /* 0x080fe40000201400 */
[----:B------:R-:W-:Y:S02]  /*84b0*/  I2FP.F32.S32 R21, R3 ;  /* 0x0000000300157245 */ /* 0x000fe40000201400 */
[C---:B------:R-:W-:Y:S01]  /*84c0*/  ISETP.GE.AND P5, PT, R3.reuse, R2, PT ;  /* 0x000000020300720c */ /* 0x040fe20003fa6270 */
[----:B------:R-:W-:Y:S01]  /*84d0*/  FFMA.FTZ R20, R120, R47, R72 ;  /* 0x0000002f78147223 */ /* 0x000fe20000010048 */
[----:B------:R-:W-:Y:S01]  /*84e0*/  ISETP.GE.AND P3, PT, R3, R104, PT ;  /* 0x000000680300720c */ /* 0x000fe20003f66270 */
[----:B------:R-:W-:Y:S01]  /*84f0*/  VIADD R3, R45, 0x30 ;  /* 0x000000302d037836 */ /* 0x000fe20000000000 */
[----:B------:R-:W-:-:S02]  /*8500*/  FSEL R4, R4, -INF , !P6 ;  /* 0xff80000004047808 */ /* 0x000fc40007000000 */
[----:B------:R-:W-:Y:S02]  /*8510*/  FSEL R17, R17, -INF , !P4 ;  /* 0xff80000011117808 */ /* 0x000fe40006000000 */
[C---:B------:R-:W-:Y:S02]  /*8520*/  ISETP.GE.AND P6, PT, R5.reuse, R2, PT ;  /* 0x000000020500720c */ /* 0x040fe40003fc6270 */
[----:B------:R-:W-:Y:S01]  /*8530*/  ISETP.GE.AND P4, PT, R5, R104, PT ;  /* 0x000000680500720c */ /* 0x000fe20003f86270 */
[C---:B------:R-:W-:Y:S01]  /*8540*/  FFMA.FTZ R5, R120.reuse, R21, R74 ;  /* 0x0000001578057223 */ /* 0x040fe2000001004a */
[-C--:B------:R-:W-:Y:S01]  /*8550*/  I2FP.F32.S32 R22, R23.reuse ;  /* 0x0000001700167245 */ /* 0x080fe20000201400 */
[----:B------:R-:W-:Y:S01]  /*8560*/  VIADD R21, R45, 0x31 ;  /* 0x000000312d157836 */ /* 0x000fe20000000000 */
[----:B------:R-:W-:Y:S02]  /*8570*/  I2FP.F32.S32 R44, R23 ;  /* 0x00000017002c7245 */ /* 0x000fe40000201400 */
[----:B------:R-:W-:Y:S01]  /*8580*/  I2FP.F32.S32 R59, R3 ;  /* 0x00000003003b7245 */ /* 0x000fe20000201400 */
[----:B------:R-:W-:Y:S01]  /*8590*/  FFMA.FTZ R22, R120, R22, R73 ;  /* 0x0000001678167223 */ /* 0x000fe20000010049 */
[----:B------:R-:W-:Y:S01]  /*85a0*/  FSEL R18, R18, -INF , !P6 ;  /* 0xff80000012127808 */ /* 0x000fe20007000000 */
[C---:B------:R-:W-:Y:S01]  /*85b0*/  FFMA.FTZ R73, R120.reuse, R44, R75 ;  /* 0x0000002c78497223 */ /* 0x040fe2000001004b */
[----:B------:R-:W-:Y:S01]  /*85c0*/  FSEL R7, R7, -INF , !P4 ;  /* 0xff80000007077808 */ /* 0x000fe20006000000 */
[----:B------:R-:W-:Y:S01]  /*85d0*/  FFMA.FTZ R46, R120, R59, R68 ;  /* 0x0000003b782e7223 */ /* 0x000fe20000010044 */
[----:B------:R-:W-:Y:S01]  /*85e0*/  I2FP.F32.S32 R47, R3 ;  /* 0x00000003002f7245 */ /* 0x000fe20000201400 */
[----:B------:R-:W-:Y:S01]  /*85f0*/  VIADD R59, R45, 0x39 ;  /* 0x000000392d3b7836 */ /* 0x000fe20000000000 */
[----:B------:R-:W-:-:S02]  /*8600*/  ISETP.GE.AND P6, PT, R3, R2, PT ;  /* 0x000000020300720c */ /* 0x000fc40003fc6270 */
[----:B------:R-:W-:Y:S01]  /*8610*/  ISETP.GE.AND P4, PT, R3, R104, PT ;  /* 0x000000680300720c */ /* 0x000fe20003f86270 */
[----:B------:R-:W-:Y:S01]  /*8620*/  VIADD R3, R45, 0x38 ;  /* 0x000000382d037836 */ /* 0x000fe20000000000 */
[----:B------:R-:W-:Y:S01]  /*8630*/  I2FP.F32.S32 R44, R21 ;  /* 0x00000015002c7245 */ /* 0x000fe20000201400 */
[----:B------:R-:W-:Y:S01]  /*8640*/  FFMA.FTZ R70, R120, R47, R70 ;  /* 0x0000002f78467223 */ /* 0x000fe20000010046 */
[----:B------:R-:W-:Y:S02]  /*8650*/  FSEL R16, R16, -INF , !P2 ;  /* 0xff80000010107808 */ /* 0x000fe40005000000 */
[----:B------:R-:W-:Y:S01]  /*8660*/  I2FP.F32.S32 R47, R3 ;  /* 0x00000003002f7245 */ /* 0x000fe20000201400 */
[----:B------:R-:W-:Y:S01]  /*8670*/  FFMA.FTZ R71, R120, R44, R71 ;  /* 0x0000002c78477223 */ /* 0x000fe20000010047 */
[----:B------:R-:W-:Y:S02]  /*8680*/  FSEL R133, R78, -INF , !P0 ;  /* 0xff8000004e857808 */ /* 0x000fe40004000000 */
[----:B------:R-:W-:Y:S01]  /*8690*/  FSEL R20, R20, -INF , !P5 ;  /* 0xff80000014147808 */ /* 0x000fe20006800000 */
[----:B------:R-:W-:Y:S01]  /*86a0*/  FFMA.FTZ R64, R120, R47, R64 ;  /* 0x0000002f78407223 */ /* 0x000fe20000010040 */
[----:B------:R-:W-:Y:S01]  /*86b0*/  FSEL R5, R5, -INF , !P3 ;  /* 0xff80000005057808 */ /* 0x000fe20005800000 */
[----:B------:R-:W-:Y:S01]  /*86c0*/  VIADD R47, R45, 0x40 ;  /* 0x000000402d2f7836 */ /* 0x000fe20000000000 */
[----:B------:R-:W-:-:S02]  /*86d0*/  ISETP.GE.AND P2, PT, R23, R2, PT ;  /* 0x000000021700720c */ /* 0x000fc40003f46270 */
[----:B------:R-:W-:Y:S02]  /*86e0*/  ISETP.GE.AND P0, PT, R23, R104, PT ;  /* 0x000000681700720c */ /* 0x000fe40003f06270 */
[----:B------:R-:W-:Y:S02]  /*86f0*/  I2FP.F32.S32 R48, R21 ;  /* 0x0000001500307245 */ /* 0x000fe40000201400 */
[C---:B------:R-:W-:Y:S02]  /*8700*/  ISETP.GE.AND P5, PT, R21.reuse, R2, PT ;  /* 0x000000021500720c */ /* 0x040fe40003fa6270 */
[----:B------:R-:W-:Y:S01]  /*8710*/  ISETP.GE.AND P3, PT, R21, R104, PT ;  /* 0x000000681500720c */ /* 0x000fe20003f66270 */
[----:B------:R-:W-:Y:S01]  /*8720*/  FFMA.FTZ R48, R120, R48, R69 ;  /* 0x0000003078307223 */ /* 0x000fe20000010045 */
[-C--:B------:R-:W-:Y:S02]  /*8730*/  I2FP.F32.S32 R21, R59.reuse ;  /* 0x0000003b00157245 */ /* 0x080fe40000201400 */
[----:B------:R-:W-:-:S02]  /*8740*/  I2FP.F32.S32 R44, R59 ;  /* 0x0000003b002c7245 */ /* 0x000fc40000201400 */
[----:B------:R-:W-:Y:S02]  /*8750*/  FSEL R22, R22, -INF , !P2 ;  /* 0xff80000016167808 */ /* 0x000fe40005000000 */
[----:B------:R-:W-:Y:S02]  /*8760*/  FSEL R73, R73, -INF , !P0 ;  /* 0xff80000049497808 */ /* 0x000fe40004000000 */
[----:B------:R-:W-:Y:S01]  /*8770*/  I2FP.F32.S32 R23, R3 ;  /* 0x0000000300177245 */ /* 0x000fe20000201400 */
[----:B------:R-:W-:Y:S01]  /*8780*/  BAR.SYNC.DEFER_BLOCKING 0x0 ;  /* 0x0000000000007b1d */ /* 0x000fe20000010000 */
[C---:B------:R-:W-:Y:S02]  /*8790*/  ISETP.GE.AND P2, PT, R3.reuse, R2, PT ;  /* 0x000000020300720c */ /* 0x040fe40003f46270 */
[----:B------:R-:W-:Y:S01]  /*87a0*/  ISETP.GE.AND P0, PT, R3, R104, PT ;  /* 0x000000680300720c */ /* 0x000fe20003f06270 */
[C---:B------:R-:W-:Y:S01]  /*87b0*/  FFMA.FTZ R3, R120.reuse, R21, R65 ;  /* 0x0000001578037223 */ /* 0x040fe20000010041 */
        /* <DEDUP_REMOVED lines=8> */
[-C--:B------:R-:W-:Y:S02]  /*8840*/  I2FP.F32.S32 R123, R47.reuse ;  /* 0x0000002f007b7245 */ /* 0x080fe40000201400 */
[----:B------:R-:W-:Y:S02]  /*8850*/  I2FP.F32.S32 R65, R47 ;  /* 0x0000002f00417245 */ /* 0x000fe40000201400 */
[----:B------:R-:W-:Y:S01]  /*8860*/  I2FP.F32.S32 R58, R67 ;  /* 0x00000043003a7245 */ /* 0x000fe20000201400 */
[C---:B------:R-:W-:Y:S01]  /*8870*/  FFMA.FTZ R123, R120.reuse, R123, R62 ;  /* 0x0000007b787b7223 */ /* 0x040fe2000001003e */
[----:B------:R-:W-:Y:S01]  /*8880*/  I2FP.F32.S32 R81, R59 ;  /* 0x0000003b00517245 */ /* 0x000fe20000201400 */
[----:B------:R-:W-:Y:S01]  /*8890*/  FFMA.FTZ R68, R120, R65, R60 ;  /* 0x0000004178447223 */ /* 0x000fe2000001003c */
[----:B------:R-:W-:Y:S01]  /*88a0*/  FSEL R62, R3, -INF , !P6 ;  /* 0xff800000033e7808 */ /* 0x000fe20007000000 */
[----:B------:R-:W-:Y:S01]  /*88b0*/  VIADD R3, R45, 0x9 ;  /* 0x000000092d037836 */ /* 0x000fe20000000000 */
[----:B------:R-:W-:Y:S01]  /*88c0*/  FSEL R48, R48, -INF , !P5 ;  /* 0xff80000030307808 */ /* 0x000fe20006800000 */
[C---:B------:R-:W-:Y:S01]  /*88d0*/  FFMA.FTZ R61, R120.reuse, R58, R61 ;  /* 0x0000003a783d7223 */ /* 0x040fe2000001003d */
[----:B------:R-:W-:Y:S01]  /*88e0*/  FSEL R65, R71, -INF , !P3 ;  /* 0xff80000047417808 */ /* 0x000fe20005800000 */
[CC--:B------:R-:W-:Y:S01]  /*88f0*/  FFMA.FTZ R58, R120.reuse, R81.reuse, R9 ;  /* 0x00000051783a7223 */ /* 0x0c0fe20000010009 */
[C---:B------:R-:W-:Y:S01]  /*8900*/  ISETP.GE.AND P5, PT, R47.reuse, R2, PT ;  /* 0x000000022f00720c */ /* 0x040fe20003fa6270 */
[----:B------:R-:W-:Y:S01]  /*8910*/  FFMA.FTZ R81, R120, R81, R11 ;  /* 0x0000005178517223 */ /* 0x000fe2000001000b */
[----:B------:R-:W-:Y:S01]  /*8920*/  ISETP.GE.AND P3, PT, R47, R104, PT ;  /* 0x000000682f00720c */ /* 0x000fe20003f66270 */
[----:B------:R-:W-:Y:S01]  /*8930*/  VIADD R47, R45, 0x8 ;  /* 0x000000082d2f7836 */ /* 0x000fe20000000000 */
[----:B------:R-:W-:-:S02]  /*8940*/  I2FP.F32.S32 R44, R67 ;  /* 0x00000043002c7245 */ /* 0x000fc40000201400 */
[----:B------:R-:W-:Y:S02]  /*8950*/  I2FP.F32.S32 R11, R3 ;  /* 0x00000003000b7245 */ /* 0x000fe40000201400 */
[----:B------:R-:W-:Y:S01]  /*8960*/  FSEL R60, R64, -INF , !P2 ;  /* 0xff800000403c7808 */ /* 0x000fe20005000000 */
[C---:B------:R-:W-:Y:S01]  /*8970*/  FFMA.FTZ R63, R120.reuse, R44, R63 ;  /* 0x0000002c783f7223 */ /* 0x040fe2000001003f */
[----:B------:R-:W-:Y:S01]  /*8980*/  FSEL R23, R23, -INF , !P0 ;  /* 0xff80000017177808 */ /* 0x000fe20004000000 */
[C---:B------:R-:W-:Y:S01]  /*8990*/  FFMA.FTZ R76, R120.reuse, R11, R89 ;  /* 0x0000000b784c7223 */ /* 0x040fe20000010059 */
[----:B------:R-:W-:Y:S01]  /*89a0*/  I2FP.F32.S32 R79, R47 ;  /* 0x0000002f004f7245 */ /* 0x000fe20000201400 */
[C---:B------:R-:W-:Y:S01]  /*89b0*/  FFMA.FTZ R11, R120.reuse, R11, R91 ;  /* 0x0000000b780b7223 */ /* 0x040fe2000001005b */
[C---:B------:R-:W-:Y:S02]  /*89c0*/  ISETP.GE.AND P2, PT, R67.reuse, R2, PT ;  /* 0x000000024300720c */ /* 0x040fe40003f46270 */
[----:B------:R-:W-:Y:S01]  /*89d0*/  ISETP.GE.AND P0, PT, R67, R104, PT ;  /* 0x000000684300720c */ /* 0x000fe20003f06270 */
[CC--:B------:R-:W-:Y:S01]  /*89e0*/  FFMA.FTZ R66, R120.reuse, R79.reuse, R88 ;  /* 0x0000004f78427223 */ /* 0x0c0fe20000010058 */
[----:B------:R-:W-:Y:S01]  /*89f0*/  FSEL R72, R61, -INF , !P2 ;  /* 0xff8000003d487808 */ /* 0x000fe20005000000 */
[----:B------:R-:W-:Y:S01]  /*8a00*/  FFMA.FTZ R79, R120, R79, R90 ;  /* 0x0000004f784f7223 */ /* 0x000fe2000001005a */
[----:B------:R-:W-:Y:S01]  /*8a10*/  FSEL R91, R63, -INF , !P0 ;  /* 0xff8000003f5b7808 */ /* 0x000fe20004000000 */
[----:B------:R-:W-:Y:S01]  /*8a20*/  VIADD R61, R45, 0x51 ;  /* 0x000000512d3d7836 */ /* 0x000fe20000000000 */
[----:B------:R-:W-:-:S02]  /*8a30*/  FSEL R21, R21, -INF , !P4 ;  /* 0xff80000015157808 */ /* 0x000fc40006000000 */
[----:B------:R-:W-:Y:S02]  /*8a40*/  FSEL R68, R68, -INF , !P5 ;  /* 0xff80000044447808 */ /* 0x000fe40006800000 */
[----:B------:R-:W-:Y:S02]  /*8a50*/  FSEL R123, R123, -INF , !P3 ;  /* 0xff8000007b7b7808 */ /* 0x000fe40005800000 */
[C---:B------:R-:W-:Y:S02]  /*8a60*/  ISETP.GE.AND P2, PT, R3.reuse, R2, PT ;  /* 0x000000020300720c */ /* 0x040fe40003f46270 */
[----:B------:R-:W-:Y:S01]  /*8a70*/  ISETP.GE.AND P0, PT, R3, R104, PT ;  /* 0x000000680300720c */ /* 0x000fe20003f06270 */
[----:B------:R-:W-:Y:S01]  /*8a80*/  VIADD R3, R45, 0x11 ;  /* 0x000000112d037836 */ /* 0x000fe20000000000 */
        /* <DEDUP_REMOVED lines=11> */
[----:B------:R-:W-:Y:S01]  /*8b40*/  VIADD R3, R45, 0x50 ;  /* 0x000000502d037836 */ /* 0x000fe20000000000 */
[----:B------:R-:W-:Y:S01]  /*8b50*/  I2FP.F32.S32 R9, R59 ;  /* 0x0000003b00097245 */ /* 0x000fe20000201400 */
[-C--:B------:R-:W-:Y:S01]  /*8b60*/  FFMA.FTZ R85, R120, R67.reuse, R85 ;  /* 0x0000004378557223 */ /* 0x080fe20000010055 */
        /* <DEDUP_REMOVED lines=10> */
[----:B------:R-:W-:Y:S01]  /*8c10*/  I2FP.F32.S32 R103, R61 ;  /* 0x0000003d00677245 */ /* 0x000fe20000201400 */
[CC--:B------:R-:W-:Y:S01]  /*8c20*/  FFMA.FTZ R41, R120.reuse, R121.reuse, R41 ;  /* 0x0000007978297223 */ /* 0x0c0fe20000010029 */
[----:B------:R-:W-:Y:S01]  /*8c30*/  FFMA.FTZ R121, R120, R121, R43 ;  /* 0x0000007978797223 */ /* 0x000fe2000001002b */
[----:B------:R-:W-:Y:S01]  /*8c40*/  FSEL R76, R76, -INF , !P2 ;  /* 0xff8000004c4c7808 */ /* 0x000fe20005000000 */
[CC--:B------:R-:W-:Y:S01]  /*8c50*/  FFMA.FTZ R43, R120.reuse, R107.reuse, R36 ;  /* 0x0000006b782b7223 */ /* 0x0c0fe20000010024 */
[----:B------:R-:W-:Y:S01]  /*8c60*/  FSEL R11, R11, -INF , !P0 ;  /* 0xff8000000b0b7808 */ /* 0x000fe20004000000 */
[----:B------:R-:W-:Y:S01]  /*8c70*/  FFMA.FTZ R107, R120, R107, R38 ;  /* 0x0000006b786b7223 */ /* 0x000fe20000010026 */
[----:B------:R-:W-:Y:S02]  /*8c80*/  I2FP.F32.S32 R99, R59 ;  /* 0x0000003b00637245 */ /* 0x000fe40000201400 */
[----:B------:R-:W-:-:S02]  /*8c90*/  ISETP.GE.AND P2, PT, R47, R2, PT ;  /* 0x000000022f00720c */ /* 0x000fc40003f46270 */
[----:B------:R-:W-:Y:S01]  /*8ca0*/  ISETP.GE.AND P0, PT, R47, R104, PT ;  /* 0x000000682f00720c */ /* 0x000fe20003f06270 */
[----:B------:R-:W-:Y:S01]  /*8cb0*/  VIADD R47, R45, 0x59 ;  /* 0x000000592d2f7836 */ /* 0x000fe20000000000 */
[----:B------:R-:W-:Y:S02]  /*8cc0*/  FSEL R36, R84, -INF , !P6 ;  /* 0xff80000054247808 */ /* 0x000fe40007000000 */
[----:B------:R-:W-:Y:S02]  /*8cd0*/  FSEL R9, R9, -INF , !P4 ;  /* 0xff80000009097808 */ /* 0x000fe40006000000 */
[C---:B------:R-:W-:Y:S02]  /*8ce0*/  ISETP.GE.AND P6, PT, R3.reuse, R2, PT ;  /* 0x000000020300720c */ /* 0x040fe40003fc6270 */
[----:B------:R-:W-:Y:S01]  /*8cf0*/  ISETP.GE.AND P4, PT, R3, R104, PT ;  /* 0x000000680300720c */ /* 0x000fe20003f86270 */
[C---:B------:R-:W-:Y:S01]  /*8d00*/  FFMA.FTZ R3, R120.reuse, R103, R37 ;  /* 0x0000006778037223 */ /* 0x040fe20000010025 */
[CC--:B------:R-:W-:Y:S01]  /*8d10*/  FFMA.FTZ R37, R120.reuse, R99.reuse, R32 ;  /* 0x0000006378257223 */ /* 0x0c0fe20000010020 */
[C---:B------:R-:W-:Y:S01]  /*8d20*/  FFMA.FTZ R99, R120.reuse, R99, R34 ;  /* 0x0000006378637223 */ /* 0x040fe20000010022 */
[----:B------:R-:W-:Y:S01]  /*8d30*/  FSEL R32, R41, -INF , !P2 ;  /* 0xff80000029207808 */ /* 0x000fe20005000000 */
[----:B------:R-:W-:Y:S01]  /*8d40*/  VIADD R41, R45, 0x60 ;  /* 0x000000602d297836 */ /* 0x000fe20000000000 */
[----:B------:R-:W-:Y:S01]  /*8d50*/  I2FP.F32.S32 R34, R47 ;  /* 0x0000002f00227245 */ /* 0x000fe20000201400 */
[C---:B------:R-:W-:Y:S01]  /*8d60*/  FFMA.FTZ R103, R120.reuse, R103, R39 ;  /* 0x0000006778677223 */ /* 0x040fe20000010027 */
[----:B------:R-:W-:Y:S01]  /*8d70*/  FSEL R38, R85, -INF , !P5 ;  /* 0xff80000055267808 */ /* 0x000fe20006800000 */
[----:B------:R-:W-:Y:S01]  /*8d80*/  VIADD R39, R45, 0x61 ;  /* 0x000000612d277836 */ /* 0x000fe20000000000 */
[----:B------:R-:W-:Y:S01]  /*8d90*/  I2FP.F32.S32 R85, R41 ;  /* 0x0000002900557245 */ /* 0x000fe20000201400 */
[CC--:B------:R-:W-:Y:S01]  /*8da0*/  FFMA.FTZ R33, R120.reuse, R34.reuse, R33 ;  /* 0x0000002278217223 */ /* 0x0c0fe20000010021 */
[----:B------:R-:W-:Y:S01]  /*8db0*/  FFMA.FTZ R35, R120, R34, R35 ;  /* 0x0000002278237223 */ /* 0x000fe20000010023 */
[----:B------:R-:W-:-:S02]  /*8dc0*/  FSEL R34, R43, -INF , !P6 ;  /* 0xff8000002b227808 */ /* 0x000fc40007000000 */
[-C--:B------:R-:W-:Y:S01]  /*8dd0*/  ISETP.GE.AND P5, PT, R61, R2.reuse, PT ;  /* 0x000000023d00720c */ /* 0x080fe20003fa6270 */
[CC--:B------:R-:W-:Y:S01]  /*8de0*/  FFMA.FTZ R78, R120.reuse, R85.reuse, R28 ;  /* 0x00000055784e7223 */ /* 0x0c0fe2000001001c */
[----:B------:R-:W-:Y:S01]  /*8df0*/  ISETP.GE.AND P6, PT, R47, R2, PT ;  /* 0x000000022f00720c */ /* 0x000fe20003fc6270 */
[C---:B------:R-:W-:Y:S01]  /*8e00*/  FFMA.FTZ R85, R120.reuse, R85, R30 ;  /* 0x0000005578557223 */ /* 0x040fe2000001001e */
[----:B------:R-:W-:Y:S02]  /*8e10*/  I2FP.F32.S32 R83, R39 ;  /* 0x0000002700537245 */ /* 0x000fe40000201400 */
[----:B------:R-:W-:Y:S02]  /*8e20*/  FSEL R67, R67, -INF , !P3 ;  /* 0xff80000043437808 */ /* 0x000fe40005800000 */
[-C--:B------:R-:W-:Y:S01]  /*8e30*/  ISETP.GE.AND P3, PT, R61, R104.reuse, PT ;  /* 0x000000683d00720c */ /* 0x080fe20003f66270 */
[CC--:B------:R-:W-:Y:S01]  /*8e40*/  FFMA.FTZ R29, R120.reuse, R83.reuse, R29 ;  /* 0x00000053781d7223 */ /* 0x0c0fe2000001001d */
[----:B------:R-:W-:Y:S01]  /*8e50*/  FSEL R107, R107, -INF , !P4 ;  /* 0xff8000006b6b7808 */ /* 0x000fe20006000000 */
[----:B------:R-:W-:Y:S01]  /*8e60*/  FFMA.FTZ R83, R120, R83, R31 ;  /* 0x0000005378537223 */ /* 0x000fe2000001001f */
[----:B------:R-:W-:Y:S01]  /*8e70*/  FSEL R28, R3, -INF , !P5 ;  /* 0xff800000031c7808 */ /* 0x000fe20006800000 */
[----:B------:R-:W-:Y:S01]  /*8e80*/  VIADD R3, R45, 0x68 ;  /* 0x000000682d037836 */ /* 0x000fe20000000000 */
[----:B------:R-:W-:Y:S01]  /*8e90*/  FSEL R74, R33, -INF , !P6 ;  /* 0xff800000214a7808 */ /* 0x000fe20007000000 */
[----:B------:R-:W-:Y:S01]  /*8ea0*/  VIADD R33, R45, 0x70 ;  /* 0x000000702d217836 */ /* 0x000fe20000000000 */
[----:B------:R-:W-:Y:S01]  /*8eb0*/  ISETP.GE.AND P4, PT, R47, R104, PT ;  /* 0x000000682f00720c */ /* 0x000fe20003f86270 */
[----:B------:R-:W-:Y:S01]  /*8ec0*/  VIADD R31, R45, 0x69 ;  /* 0x000000692d1f7836 */ /* 0x000fe20000000000 */
[----:B------:R-:W-:-:S02]  /*8ed0*/  FSEL R121, R121, -INF , !P0 ;  /* 0xff80000079797808 */ /* 0x000fc40004000000 */
[C---:B------:R-:W-:Y:S02]  /*8ee0*/  ISETP.GE.AND P2, PT, R59.reuse, R2, PT ;  /* 0x000000023b00720c */ /* 0x040fe40003f46270 */
[----:B------:R-:W-:Y:S02]  /*8ef0*/  ISETP.GE.AND P0, PT, R59, R104, PT ;  /* 0x000000683b00720c */ /* 0x000fe40003f06270 */
[----:B------:R-:W-:Y:S02]  /*8f00*/  FSEL R103, R103, -INF , !P3 ;  /* 0xff80000067677808 */ /* 0x000fe40005800000 */
[C---:B------:R-:W-:Y:S02]  /*8f10*/  ISETP.GE.AND P5, PT, R41.reuse, R2, PT ;  /* 0x000000022900720c */ /* 0x040fe40003fa6270 */
[----:B------:R-:W-:Y:S02]  /*8f20*/  ISETP.GE.AND P3, PT, R41, R104, PT ;  /* 0x000000682900720c */ /* 0x000fe40003f66270 */
[----:B------:R-:W-:-:S02]  /*8f30*/  FSEL R97, R35, -INF , !P4 ;  /* 0xff80000023617808 */ /* 0x000fc40006000000 */
[----:B------:R-:W-:Y:S02]  /*8f40*/  I2FP.F32.S32 R71, R3 ;  /* 0x0000000300477245 */ /* 0x000fe40000201400 */
[C---:B------:R-:W-:Y:S02]  /*8f50*/  ISETP.GE.AND P6, PT, R3.reuse, R2, PT ;  /* 0x000000020300720c */ /* 0x040fe40003fc6270 */
[----:B------:R-:W-:Y:S01]  /*8f60*/  ISETP.GE.AND P4, PT, R3, R104, PT ;  /* 0x000000680300720c */ /* 0x000fe20003f86270 */
[----:B------:R-:W-:Y:S01]  /*8f70*/  VIADD R3, R45, 0x71 ;  /* 0x000000712d037836 */ /* 0x000fe20000000000 */
[----:B------:R-:W-:Y:S01]  /*8f80*/  I2FP.F32.S32 R59, R33 ;  /* 0x00000021003b7245 */ /* 0x000fe20000201400 */
[CC--:B------:R-:W-:Y:S01]  /*8f90*/  FFMA.FTZ R92, R120.reuse, R71.reuse, R92 ;  /* 0x00000047785c7223 */ /* 0x0c0fe2000001005c */
[----:B------:R-:W-:Y:S01]  /*8fa0*/  FSEL R30, R37, -INF , !P2 ;  /* 0xff800000251e7808 */ /* 0x000fe20005000000 */
[----:B------:R-:W-:Y:S01]  /*8fb0*/  FFMA.FTZ R71, R120, R71, R94 ;  /* 0x0000004778477223 */ /* 0x000fe2000001005e */
[----:B------:R-:W-:-:S02]  /*8fc0*/  FSEL R99, R99, -INF , !P0 ;  /* 0xff80000063637808 */ /* 0x000fc40004000000 */
[C---:B------:R-:W-:Y:S02]  /*8fd0*/  ISETP.GE.AND P2, PT, R39.reuse, R2, PT ;  /* 0x000000022700720c */ /* 0x040fe40003f46270 */
[----:B------:R-:W-:Y:S02]  /*8fe0*/  ISETP.GE.AND P0, PT, R39, R104, PT ;  /* 0x000000682700720c */ /* 0x000fe40003f06270 */
[----:B------:R-:W-:Y:S02]  /*8ff0*/  FSEL R78, R78, -INF , !P5 ;  /* 0xff8000004e4e7808 */ /* 0x000fe40006800000 */
[----:B------:R-:W-:Y:S02]  /*9000*/  FSEL R85, R85, -INF , !P3 ;  /* 0xff80000055557808 */ /* 0x000fe40005800000 */
[----:B------:R-:W-:Y:S02]  /*9010*/  I2FP.F32.S32 R63, R31 ;  /* 0x0000001f003f7245 */ /* 0x000fe40000201400 */
[----:B------:R-:W-:-:S02]  /*9020*/  ISETP.GE.AND P5, PT, R31, R2, PT ;  /* 0x000000021f00720c */ /* 0x000fc40003fa6270 */
[----:B------:R-:W-:Y:S01]  /*9030*/  ISETP.GE.AND P3, PT, R31, R104, PT ;  /* 0x000000681f00720c */ /* 0x000fe20003f66270 */
[C---:B------:R-:W-:Y:S01]  /*9040*/  FFMA.FTZ R31, R120.reuse, R59, R24 ;  /* 0x0000003b781f7223 */ /* 0x040fe20000010018 */
[----:B------:R-:W-:Y:S01]  /*9050*/  I2FP.F32.S32 R61, R3 ;  /* 0x00000003003d7245 */ /* 0x000fe20000201400 */
[C---:B------:R-:W-:Y:S01]  /*9060*/  FFMA.FTZ R59, R120.reuse, R59, R26 ;  /* 0x0000003b783b7223 */ /* 0x040fe2000001001a */
[----:B------:R-:W-:Y:S01]  /*9070*/  FSEL R24, R29, -INF , !P2 ;  /* 0xff8000001d187808 */ /* 0x000fe20005000000 */
[C---:B------:R-:W-:Y:S01]  /*9080*/  FFMA.FTZ R93, R120.reuse, R63, R93 ;  /* 0x0000003f785d7223 */ /* 0x040fe2000001005d */
[----:B------:R-:W-:Y:S01]  /*9090*/  FSEL R83, R83, -INF , !P0 ;  /* 0xff80000053537808 */ /* 0x000fe20004000000 */
[CC--:B------:R-:W-:Y:S01]  /*90a0*/  FFMA.FTZ R29, R120.reuse, R61.reuse, R25 ;  /* 0x0000003d781d7223 */ /* 0x0c0fe20000010019 */
[C---:B------:R-:W-:Y:S01]  /*90b0*/  ISETP.GE.AND P2, PT, R33.reuse, R2, PT ;  /* 0x000000022100720c */ /* 0x040fe20003f46270 */
[----:B------:R-:W-:Y:S01]  /*90c0*/  FFMA.FTZ R61, R120, R61, R27 ;  /* 0x0000003d783d7223 */ /* 0x000fe2000001001b */
[----:B------:R-:W-:Y:S01]  /*90d0*/  ISETP.GE.AND P0, PT, R33, R104, PT ;  /* 0x000000682100720c */ /* 0x000fe20003f06270 */
[C---:B------:R-:W-:Y:S01]  /*90e0*/  VIADD R33, R45.reuse, 0x78 ;  /* 0x000000782d217836 */ /* 0x040fe20000000000 */
[----:B------:R-:W-:Y:S01]  /*90f0*/  FSEL R26, R92, -INF , !P6 ;  /* 0xff8000005c1a7808 */ /* 0x000fe20007000000 */
[----:B------:R-:W-:Y:S01]  /*9100*/  VIADD R25, R45, 0x79 ;  /* 0x000000792d197836 */ /* 0x000fe20000000000 */
[----:B------:R-:W-:Y:S01]  /*9110*/  FSEL R71, R71, -INF , !P4 ;  /* 0xff80000047477808 */ /* 0x000fe20006000000 */
[----:B------:R-:W-:Y:S01]  /*9120*/  FFMA.FTZ R63, R120, R63, R95 ;  /* 0x0000003f783f7223 */ /* 0x000fe2000001005f */
[----:B------:R-:W-:-:S02]  /*9130*/  I2FP.F32.S32 R27, R33 ;  /* 0x00000021001b7245 */ /* 0x000fc40000201400 */
[C---:B------:R-:W-:Y:S02]  /*9140*/  ISETP.GE.AND P6, PT, R3.reuse, R2, PT ;  /* 0x000000020300720c */ /* 0x040fe40003fc6270 */
[----:B------:R-:W-:Y:S01]  /*9150*/  ISETP.GE.AND P4, PT, R3, R104, PT ;  /* 0x000000680300720c */ /* 0x000fe20003f86270 */
[C---:B------:R-:W-:Y:S01]  /*9160*/  FFMA.FTZ R3, R120.reuse, R27, R12 ;  /* 0x0000001b78037223 */ /* 0x040fe2000001000c */
[----:B------:R-:W-:Y:S01]  /*9170*/  I2FP.F32.S32 R12, R25 ;  /* 0x00000019000c7245 */ /* 0x000fe20000201400 */
[C---:B------:R-:W-:Y:S01]  /*9180*/  FFMA.FTZ R44, R120.reuse, R27, R14 ;  /* 0x0000001b782c7223 */ /* 0x040fe2000001000e */
[----:B------:R-:W-:Y:S01]  /*9190*/  VIADD R27, R45, 0x48 ;  /* 0x000000482d1b7836 */ /* 0x000fe20000000000 */
[----:B------:R-:W-:Y:S02]  /*91a0*/  FSEL R14, R93, -INF , !P5 ;  /* 0xff8000005d0e7808 */ /* 0x000fe40006800000 */
[CC--:B------:R-:W-:Y:S01]  /*91b0*/  FFMA.FTZ R64, R120.reuse, R12.reuse, R13 ;  /* 0x0000000c78407223 */ /* 0x0c0fe2000001000d */
[----:B------:R-:W-:Y:S01]  /*91c0*/  FFMA.FTZ R15, R120, R12, R15 ;  /* 0x0000000c780f7223 */ /* 0x000fe2000001000f */
[----:B------:R-:W-:-:S02]  /*91d0*/  FSEL R12, R31, -INF , !P2 ;  /* 0xff8000001f0c7808 */ /* 0x000fc40005000000 */
[----:B------:R-:W-:Y:S02]  /*91e0*/  ISETP.GE.AND P2, PT, R25, R2, PT ;  /* 0x000000021900720c */ /* 0x000fe40003f46270 */
[----:B------:R-:W-:Y:S02]  /*91f0*/  I2FP.F32.S32 R13, R45 ;  /* 0x0000002d000d7245 */ /* 0x000fe40000201400 */
[----:B------:R-:W-:Y:S02]  /*9200*/  FSEL R64, R64, -INF , !P2 ;  /* 0xff80000040407808 */ /* 0x000fe40005000000 */
[----:B------:R-:W-:Y:S02]  /*9210*/  ISETP.GT.AND P2, PT, R125, R126, PT ;  /* 0x0000007e7d00720c */ /* 0x000fe40003f44270 */
[----:B------:R-:W-:Y:S02]  /*9220*/  FSEL R63, R63, -INF , !P3 ;  /* 0xff8000003f3f7808 */ /* 0x000fe40005800000 */
[----:B------:R-:W-:-:S02]  /*9230*/  I2FP.F32.S32 R31, R27 ;  /* 0x0000001b001f7245 */ /* 0x000fc40000201400 */
[----:B------:R-:W-:Y:S02]  /*9240*/  I2FP.F32.S32 R161, R27 ;  /* 0x0000001b00a17245 */ /* 0x000fe40000201400 */
[C---:B------:R-:W-:Y:S01]  /*9250*/  ISETP.GE.AND P5, PT, R33.reuse, R2, PT ;  /* 0x000000022100720c */ /* 0x040fe20003fa6270 */
[C---:B------:R-:W-:Y:S01]  /*9260*/  FFMA.FTZ R40, R120.reuse, R31, R40 ;  /* 0x0000001f78287223 */ /* 0x040fe20000010028 */
[-C--:B------:R-:W-:Y:S01]  /*9270*/  ISETP.GE.AND P3, PT, R33, R104.reuse, PT ;  /* 0x000000682100720c */ /* 0x080fe20003f66270 */
[C---:B------:R-:W-:Y:S01]  /*9280*/  FFMA.FTZ R161, R120.reuse, R161, R42 ;  /* 0x000000a178a17223 */ /* 0x040fe2000001002a */
[----:B------:R-:W-:Y:S02]  /*9290*/  FSEL R59, R59, -INF , !P0 ;  /* 0xff8000003b3b7808 */ /* 0x000fe40004000000 */
[----:B------:R-:W-:Y:S01]  /*92a0*/  ISETP.GE.AND P0, PT, R25, R104, PT ;  /* 0x000000681900720c */ /* 0x000fe20003f06270 */
[CC--:B------:R-:W-:Y:S01]  /*92b0*/  FFMA.FTZ R25, R120.reuse, R13.reuse, R8 ;  /* 0x0000000d78197223 */ /* 0x0c0fe20000010008 */
[----:B------:R-:W-:Y:S01]  /*92c0*/  FFMA.FTZ R13, R120, R13, R10 ;  /* 0x0000000d780d7223 */ /* 0x000fe2000001000a */
        /* <DEDUP_REMOVED lines=17> */
[----:B------:R-:W-:Y:S01]  /*93e0*/  IMAD.SHL.U32 R70, R125, 0x80, RZ ;  /* 0x000000807d467824 */ /* 0x000fe200078e00ff */
[----:B------:R-:W-:-:S04]  /*93f0*/  ULDC.64 UR8, c[0x0][0x248] ;  /* 0x0000920000087ab9 */ /* 0x000fc80000000a00 */
        /* <DEDUP_REMOVED lines=59> */
.L_x_5163:
[----:B------:R-:W1:Y:S02]  /*97b0*/  LDC R15, c[0x0][0x248] ;  /* 0x00009200ff0f7b82 */ /* 0x000e640000000800 */
[----:B-1----:R-:W-:-:S05]  /*97c0*/  IMAD.SHL.U32 R70, R15, 0x80, RZ ;  /* 0x000000800f467824 */ /* 0x002fca00078e00ff */
[----:B------:R-:W-:-:S04]  /*97d0*/  IADD3 R70, -R70, RZ, RZ ;  /* 0x000000ff46467210 */ /* 0x000fc80007ffe1ff */
[----:B------:R-:W-:-:S07]  /*97e0*/  SHF.R.S32.HI R25, RZ, 0x1f, R70 ;  /* 0x0000001fff197819 */ /* 0x000fce0000011446 */
.L_x_5164:
        /* <DEDUP_REMOVED lines=10> */
[----:B------:R-:W-:Y:S01]  /*9890*/  @!P0 LEA R88, P6, R80, UR12, 0x1 ;  /* 0x0000000c50588c11 */ /* 0x000fe2000f8c08ff */
[----:B------:R2:W-:Y:S01]  /*98a0*/  @P0 STS.64 [R154+0x1008], RZ ;  /* 0x001008ff9a000388 */ /* 0x0005e20000000a00 */
[----:B------:R-:W-:-:S02]  /*98b0*/  @!P0 LEA R86, P5, R29, UR12, 0x1 ;  /* 0x0000000c1d568c11 */ /* 0x000fc4000f8a08ff */
[----:B------:R-:W-:Y:S02]  /*98c0*/  @!P0 LEA.HI.X R89, R80, UR13, R27, 0x1, P6 ;  /* 0x0000000d50598c11 */ /* 0x000fe4000b0f0c1b */
[----:B-1----:R-:W-:Y:S02]  /*98d0*/  @!P0 LEA.HI.X R82, R15, R57, R82, 0x6, P4 ;  /* 0x000000390f528211 */ /* 0x002fe400020f3452 */
[----:B------:R-:W-:-:S03]  /*98e0*/  @!P0 LEA R92, P4, R70, R152, 0x1 ;  /* 0x00000098465c8211 */ /* 0x000fc600078808ff */
[----:B------:R-:W-:Y:S01]  /*98f0*/  @!P0 IMAD.X R82, R25, 0x1, R82, P3 ;  /* 0x0000000119528824 */ /* 0x000fe200018e0652 */
[----:B------:R-:W-:-:S04]  /*9900*/  @!P0 LEA.HI.X R93, R70, R153, R25, 0x1, P4 ;  /* 0x00000099465d8211 */ /* 0x000fc800020f0c19 */
        /* <DEDUP_REMOVED lines=29> */
.L_x_5166:
[----:B------:R-:W-:Y:S05]  /*9ae0*/  BSYNC B0 ;  /* 0x0000000000007941 */ /* 0x000fea0003800000 */
.L_x_5165:
[----:B------:R-:W0:Y:S01]  /*9af0*/  LDGDEPBAR ;  /* 0x00000000000079af */ /* 0x000e220000000000 */
[----:B------:R-:W-:-:S04]  /*9b00*/  LEA R152, P0, R70, R152, 0x1 ;  /* 0x0000009846987211 */ /* 0x000fc800078008ff */
[----:B------:R-:W-:-:S09]  /*9b10*/  LEA.HI.X R153, R70, R153, R25, 0x1, P0 ;  /* 0x0000009946997211 */ /* 0x000fd200000f0c19 */
.L_x_5162:
[----:B------:R-:W-:Y:S01]  /*9b20*/  FMNMX.FTZ R15, R42, R58, !PT ;  /* 0x0000003a2a0f7209 */ /* 0x000fe20007810000 */
[----:B------:R-:W-:Y:S01]  /*9b30*/  ULDC UR8, c[0x0][0x2ec] ;  /* 0x0000bb0000087ab9 */ /* 0x000fe20000000800 */
[----:B------:R-:W-:Y:S02]  /*9b40*/  LEA R157, R157, UR4, 0x1 ;  /* 0x000000049d9d7c11 */ /* 0x000fe4000f8e08ff */
[----:B------:R-:W-:Y:S02]  /*9b50*/  FMNMX.FTZ R15, R66, R15, !PT ;  /* 0x0000000f420f7209 */ /* 0x000fe40007810000 */
[----:B------:R-:W-:Y:S01]  /*9b60*/  IADD3 R156, R0, R157, RZ ;  /* 0x0000009d009c7210 */ /* 0x000fe20007ffe0ff */
        /* <DEDUP_REMOVED lines=55> */
[--C-:B-1----:R-:W-:Y:S01]  /*9ee0*/  FFMA.FTZ R57, R18, UR8, -R75.reuse ;  /* 0x0000000812397c23 */ /* 0x102fe2000801084b */
        /* <DEDUP_REMOVED lines=24> */
[----:B------:R-:W-:Y:S01]  /*a070*/  LDSM.16.MT88.4 R24, [R156+0x3800] ;  /* 0x003800009c18783b */ /* 0x000fe20000004200 */
[--C-:B------:R-:W-:Y:S01]  /*a080*/  FFMA.FTZ R35, R74, UR8, -R75.reuse ;  /* 0x000000084a237c23 */ /* 0x100fe2000801084b */
[--C-:B------:R-:W-:Y:S01]  /*a090*/  FFMA.FTZ R38, R34, UR8, -R75.reuse ;  /* 0x0000000822267c23 */ /* 0x100fe2000801084b */
[----:B------:R-:W-:Y:S01]  /*a0a0*/  FMNMX.FTZ R4, R127, R4, !PT ;  /* 0x000000047f047209 */ /* 0x000fe20007810000 */
[----:B------:R-:W-:Y:S01]  /*a0b0*/  MUFU.EX2 R87, R87 ;  /* 0x0000005700577308 */ /* 0x000fe20000000800 */
[--C-:B------:R-:W-:Y:S01]  /*a0c0*/  FFMA.FTZ R34, R78, UR8, -R75.reuse ;  /* 0x000000084e227c23 */ /* 0x100fe2000801084b */
[----:B------:R-:W-:Y:S01]  /*a0d0*/  FFMA.FTZ R40, R40, UR8, -R75 ;  /* 0x0000000828287c23 */ /* 0x000fe2000801084b */
[----:B------:R-:W-:Y:S01]  /*a0e0*/  FMNMX.FTZ R4, R65, R4, !PT ;  /* 0x0000000441047209 */ /* 0x000fe20007810000 */
[----:B------:R-:W-:-:S03]  /*a0f0*/  FADD.FTZ R86, R105, R86 ;  /* 0x0000005669567221 */ /* 0x000fc60000010000 */
[----:B------:R-:W-:Y:S01]  /*a100*/  FMNMX.FTZ R4, R23, R4, !PT ;  /* 0x0000000417047209 */ /* 0x000fe20007810000 */
[----:B------:R-:W-:Y:S01]  /*a110*/  MUFU.EX2 R76, R76 ;  /* 0x0000004c004c7308 */ /* 0x000fe20000000800 */
[----:B--2---:R-:W-:Y:S01]  /*a120*/  F2FP.F16.F32.PACK_AB R130, R82, R101 ;  /* 0x000000655282723e */ /* 0x004fe200000000ff */
[----:B------:R-:W-:Y:S01]  /*a130*/  FADD.FTZ R101, R101, R86 ;  /* 0x0000005665657221 */ /* 0x000fe20000010000 */
[----:B------:R-:W-:-:S03]  /*a140*/  FMNMX.FTZ R4, R21, R4, !PT ;  /* 0x0000000415047209 */ /* 0x000fc60007810000 */
[----:B------:R-:W-:Y:S01]  /*a150*/  FADD.FTZ R82, R82, R101 ;  /* 0x0000006552527221 */ /* 0x000fe20000010000 */
        /* <DEDUP_REMOVED lines=10> */
[----:B------:R-:W1:Y:S03]  /*a200*/  MUFU.EX2 R57, R57 ;  /* 0x0000003900397308 */ /* 0x000e660000000800 */
[----:B------:R-:W-:-:S04]  /*a210*/  FMNMX.FTZ R4, R97, R4, !PT ;  /* 0x0000000461047209 */ /* 0x000fc80007810000 */
[----:B------:R-:W-:Y:S01]  /*a220*/  FMNMX.FTZ R4, R85, R4, !PT ;  /* 0x0000000455047209 */ /* 0x000fe20007810000 */
[----:B------:R-:W-:Y:S03]  /*a230*/  MUFU.EX2 R56, R56 ;  /* 0x0000003800387308 */ /* 0x000fe60000000800 */
[----:B------:R-:W-:-:S04]  /*a240*/  FMNMX.FTZ R4, R83, R4, !PT ;  /* 0x0000000453047209 */ /* 0x000fc80007810000 */
[----:B------:R-:W-:Y:S01]  /*a250*/  FMNMX.FTZ R4, R71, R4, !PT ;  /* 0x0000000447047209 */ /* 0x000fe20007810000 */
[----:B------:R-:W2:Y:S01]  /*a260*/  MUFU.EX2 R55, R55 ;  /* 0x0000003700377308 */ /* 0x000ea20000000800 */
[----:B-1----:R-:W-:Y:S02]  /*a270*/  F2FP.F16.F32.PACK_AB R20, R57, R58 ;  /* 0x0000003a3914723e */ /* 0x002fe400000000ff */
[----:B------:R-:W-:-:S04]  /*a280*/  FMNMX.FTZ R4, R63, R4, !PT ;  /* 0x000000043f047209 */ /* 0x000fc80007810000 */
[----:B------:R-:W-:Y:S01]  /*a290*/  FMNMX.FTZ R4, R59, R4, !PT ;  /* 0x000000043b047209 */ /* 0x000fe20007810000 */
[----:B------:R-:W-:Y:S03]  /*a2a0*/  MUFU.EX2 R54, R54 ;  /* 0x0000003600367308 */ /* 0x000fe60000000800 */
[----:B------:R-:W-:-:S04]  /*a2b0*/  FMNMX.FTZ R15, R61, R4, !PT ;  /* 0x000000043d0f7209 */ /* 0x000fc80007810000 */
[----:B------:R-:W-:Y:S01]  /*a2c0*/  FMNMX.FTZ R6, R44, R15, !PT ;  /* 0x0000000f2c067209 */ /* 0x000fe20007810000 */
[----:B------:R-:W-:Y:S01]  /*a2d0*/  MUFU.EX2 R47, R47 ;  /* 0x0000002f002f7308 */ /* 0x000fe20000000800 */
[----:B--2---:R-:W-:Y:S02]  /*a2e0*/  F2FP.F16.F32.PACK_AB R22, R55, R56 ;  /* 0x000000383716723e */ /* 0x004fe400000000ff */
        /* <DEDUP_REMOVED lines=51> */
[----:B------:R-:W-:-:S05]  /*a620*/  FFMA.FTZ R44, R44, UR8, -R46 ;  /* 0x000000082c2c7c23 */ /* 0x000fca000801082e */
[----:B------:R-:W-:Y:S08]  /*a630*/  MUFU.EX2 R81, R81 ;  /* 0x0000005100517308 */ /* 0x000ff00000000800 */
[----:B------:R-:W4:Y:S01]  /*a640*/  MUFU.EX2 R72, R72 ;  /* 0x0000004800487308 */ /* 0x000f220000000800 */
        /* <DEDUP_REMOVED lines=10> */
[----:B----4-:R-:W-:-:S02]  /*a6f0*/  F2FP.F16.F32.PACK_AB R9, R72, R81 ;  /* 0x000000514809723e */ /* 0x010fc400000000ff */
[----:B------:R-:W4:Y:S01]  /*a700*/  MUFU.EX2 R67, R67 ;  /* 0x0000004300437308 */ /* 0x000f220000000800 */
[----:B------:R-:W-:Y:S01]  /*a710*/  FADD.FTZ R76, R76, R87 ;  /* 0x000000574c4c7221 */ /* 0x000fe20000010000 */
[----:B------:R-:W-:Y:S02]  /*a720*/  F2FP.F16.F32.PACK_AB R10, R66, R77 ;  /* 0x0000004d420a723e */ /* 0x000fe400000000ff */
[----:B-1----:R-:W-:Y:S01]  /*a730*/  F2FP.F16.F32.PACK_AB R11, R68, R79 ;  /* 0x0000004f440b723e */ /* 0x002fe200000000ff */
[----:B------:R-:W-:-:S03]  /*a740*/  FADD.FTZ R77, R77, R76 ;  /* 0x0000004c4d4d7221 */ /* 0x000fc60000010000 */
[----:B------:R-:W-:Y:S01]  /*a750*/  MUFU.EX2 R60, R60 ;  /* 0x0000003c003c7308 */ /* 0x000fe20000000800 */
[----:B------:R-:W-:Y:S02]  /*a760*/  FADD.FTZ R77, R66, R77 ;  /* 0x0000004d424d7221 */ /* 0x000fe40000010000 */
[----:B--2---:R-:W-:Y:S02]  /*a770*/  HMMA.16816.F32 R140, R8, R16, R140 ;  /* 0x00000010088c723c */ /* 0x004fe4000000188c */
[----:B------:R-:W-:-:S03]  /*a780*/  FADD.FTZ R58, R58, R77 ;  /* 0x0000004d3a3a7221 */ /* 0x000fc60000010000 */
[----:B------:R-:W1:Y:S01]  /*a790*/  MUFU.EX2 R73, R73 ;  /* 0x0000004900497308 */ /* 0x000e620000000800 */
[----:B------:R-:W-:Y:S01]  /*a7a0*/  HMMA.16816.F32 R136, R8, R18, R136 ;  /* 0x000000120888723c */ /* 0x000fe20000001888 */
[----:B------:R-:W2:Y:S01]  /*a7b0*/  LDSM.16.MT88.4 R16, [R157+0x3c00] ;  /* 0x003c00009d10783b */ /* 0x000ea20000004200 */
[----:B----4-:R-:W-:Y:S01]  /*a7c0*/  F2FP.F16.F32.PACK_AB R21, R67, R62 ;  /* 0x0000003e4315723e */ /* 0x010fe200000000ff */
[----:B------:R-:W-:-:S03]  /*a7d0*/  FADD.FTZ R57, R57, R58 ;  /* 0x0000003a39397221 */ /* 0x000fc60000010000 */
[----:B---3--:R-:W-:Y:S01]  /*a7e0*/  HMMA.16816.F32 R132, R8, R12, R132 ;  /* 0x0000000c0884723c */ /* 0x008fe20000001884 */
[----:B------:R-:W-:Y:S01]  /*a7f0*/  MUFU.EX2 R0, R0 ;  /* 0x0000000000007308 */ /* 0x000fe20000000800 */
[----:B------:R-:W-:-:S04]  /*a800*/  FADD.FTZ R56, R56, R57 ;  /* 0x0000003938387221 */ /* 0x000fc80000010000 */
[----:B------:R-:W-:Y:S01]  /*a810*/  HMMA.16816.F32 R128, R8, R14, R128 ;  /* 0x0000000e0880723c */ /* 0x000fe20000001880 */
[----:B------:R-:W3:Y:S01]  /*a820*/  LDSM.16.MT88.4 R12, [R156+0x3c00] ;  /* 0x003c00009c0c783b */ /* 0x000ee20000004200 */
[----:B------:R-:W-:Y:S01]  /*a830*/  FADD.FTZ R57, R55, R56 ;  /* 0x0000003837397221 */ /* 0x000fe20000010000 */
[----:B------:R-:W4:Y:S01]  /*a840*/  MUFU.EX2 R65, R65 ;  /* 0x0000004100417308 */ /* 0x000f220000000800 */
[----:B-1----:R-:W-:-:S03]  /*a850*/  F2FP.F16.F32.PACK_AB R23, R73, R60 ;  /* 0x0000003c4917723e */ /* 0x002fc600000000ff */
[----:B------:R-:W-:Y:S01]  /*a860*/  F2FP.F16.F32.PACK_AB R8, R47, R54 ;  /* 0x000000362f08723e */ /* 0x000fe200000000ff */
[----:B------:R-:W-:Y:S01]  /*a870*/  FADD.FTZ R54, R54, R57 ;  /* 0x0000003936367221 */ /* 0x000fe20000010000 */
[----:B------:R-:W-:Y:S02]  /*a880*/  F2FP.F16.F32.PACK_AB R10, R45, R48 ;  /* 0x000000302d0a723e */ /* 0x000fe400000000ff */
        /* <DEDUP_REMOVED lines=12> */
[----:B------:R-:W-:Y:S01]  /*a950*/  FFMA.FTZ R25, R121, UR8, -R46 ;  /* 0x0000000879197c23 */ /* 0x000fe2000801082e */
[----:B------:R-:W4:Y:S01]  /*a960*/  LDSM.16.MT88.4 R20, [R156+0x4000] ;  /* 0x004000009c14783b */ /* 0x000f220000004200 */
[----:B------:R-:W-:-:S02]  /*a970*/  FFMA.FTZ R121, R64, UR8, -R75 ;  /* 0x0000000840797c23 */ /* 0x000fc4000801084b */
[----:B------:R-:W5:Y:S01]  /*a980*/  MUFU.EX2 R91, R91 ;  /* 0x0000005b005b7308 */ /* 0x000f620000000800 */
[----:B-1----:R-:W-:Y:S01]  /*a990*/  F2FP.F16.F32.PACK_AB R11, R89, R74 ;  /* 0x0000004a590b723e */ /* 0x002fe200000000ff */
[--C-:B------:R-:W-:Y:S01]  /*a9a0*/  FFMA.FTZ R26, R107, UR8, -R46.reuse ;  /* 0x000000086b1a7c23 */ /* 0x100fe2000801082e */
[----:B------:R-:W-:-:S05]  /*a9b0*/  FFMA.FTZ R27, R103, UR8, -R46 ;  /* 0x00000008671b7c23 */ /* 0x000fca000801082e */
[----:B------:R-:W-:Y:S01]  /*a9c0*/  MUFU.EX2 R24, R161 ;  /* 0x000000a100187308 */ /* 0x000fe20000000800 */
[C---:B--2---:R-:W-:Y:S06]  /*a9d0*/  HMMA.16816.F32 R140, R8.reuse, R16, R140 ;  /* 0x00000010088c723c */ /* 0x044fec000000188c */
[C---:B------:R-:W-:Y:S01]  /*a9e0*/  HMMA.16816.F32 R136, R8.reuse, R18, R136 ;  /* 0x000000120888723c */ /* 0x040fe20000001888 */
[----:B------:R-:W1:Y:S01]  /*a9f0*/  MUFU.EX2 R25, R25 ;  /* 0x0000001900197308 */ /* 0x000e620000000800 */
[----:B------:R-:W2:Y:S04]  /*aa00*/  LDSM.16.MT88.4 R16, [R157+0x4400] ;  /* 0x004400009d10783b */ /* 0x000ea80000004200 */
[C---:B---3--:R-:W-:Y:S03]  /*aa10*/  HMMA.16816.F32 R132, R8.reuse, R12, R132 ;  /* 0x0000000c0884723c */ /* 0x048fe60000001884 */
[----:B------:R-:W-:Y:S03]  /*aa20*/  MUFU.EX2 R35, R35 ;  /* 0x0000002300237308 */ /* 0x000fe60000000800 */
[----:B------:R-:W-:Y:S01]  /*aa30*/  HMMA.16816.F32 R128, R8, R14, R128 ;  /* 0x0000000e0880723c */ /* 0x000fe20000001880 */
[----:B------:R-:W3:Y:S04]  /*aa40*/  LDSM.16.MT88.4 R12, [R156+0x4400] ;  /* 0x004400009c0c783b */ /* 0x000ee80000004200 */
[----:B------:R-:W-:Y:S02]  /*aa50*/  MUFU.EX2 R26, R26 ;  /* 0x0000001a001a7308 */ /* 0x000fe40000000800 */
[----:B------:R-:W-:Y:S01]  /*aa60*/  F2FP.F16.F32.PACK_AB R8, R41, R42 ;  /* 0x0000002a2908723e */ /* 0x000fe200000000ff */
[----:B------:R-:W-:Y:S01]  /*aa70*/  FADD.FTZ R42, R42, R45 ;  /* 0x0000002d2a2a7221 */ /* 0x000fe20000010000 */
[----:B-----5:R-:W-:-:S02]  /*aa80*/  F2FP.F16.F32.PACK_AB R9, R91, R78 ;  /* 0x0000004e5b09723e */ /* 0x020fc400000000ff */
[----:B------:R-:W-:Y:S01]  /*aa90*/  F2FP.F16.F32.PACK_AB R10, R39, R40 ;  /* 0x00000028270a723e */ /* 0x000fe200000000ff */
[----:B------:R-:W-:Y:S01]  /*aaa0*/  FADD.FTZ R41, R41, R42 ;  /* 0x0000002a29297221 */ /* 0x000fe20000010000 */
[----:B-1----:R-:W-:Y:S01]  /*aab0*/  F2FP.F16.F32.PACK_AB R11, R25, R24 ;  /* 0x00000018190b723e */ /* 0x002fe200000000ff */
[----:B------:R-:W1:Y:S02]  /*aac0*/  MUFU.EX2 R27, R27 ;  /* 0x0000001b001b7308 */ /* 0x000e640000000800 */
[----:B------:R-:W-:-:S04]  /*aad0*/  FADD.FTZ R40, R40, R41 ;  /* 0x0000002928287221 */ /* 0x000fc80000010000 */
[C---:B------:R-:W-:Y:S01]  /*aae0*/  HMMA.16816.F32 R140, R8.reuse, R4, R140 ;  /* 0x00000004088c723c */ /* 0x040fe2000000188c */
[----:B------:R-:W-:Y:S01]  /*aaf0*/  FADD.FTZ R39, R39, R40 ;  /* 0x0000002827277221 */ /* 0x000fe20000010000 */
[----:B------:R-:W-:Y:S04]  /*ab00*/  MUFU.EX2 R99, R99 ;  /* 0x0000006300637308 */ /* 0x000fe80000000800 */
[----:B------:R-:W-:Y:S01]  /*ab10*/  HMMA.16816.F32 R136, R8, R6, R136 ;  /* 0x000000060888723c */ /* 0x000fe20000001888 */
[----:B------:R-:W-:-:S03]  /*ab20*/  FADD.FTZ R4, R95, R84 ;  /* 0x000000545f047221 */ /* 0x000fc60000010000 */
[----:B------:R-:W5:Y:S01]  /*ab30*/  MUFU.EX2 R88, R88 ;  /* 0x0000005800587308 */ /* 0x000f620000000800 */
[----:B------:R-:W-:Y:S01]  /*ab40*/  FADD.FTZ R93, R93, R4 ;  /* 0x000000045d5d7221 */ /* 0x000fe20000010000 */
[C---:B----4-:R-:W-:Y:S01]  /*ab50*/  HMMA.16816.F32 R132, R8.reuse, R20, R132 ;  /* 0x000000140884723c */ /* 0x050fe20000001884 */
[----:B------:R-:W-:Y:S01]  /*ab60*/  F2FP.F16.F32.PACK_AB R4, R37, R38 ;  /* 0x000000262504723e */ /* 0x000fe200000000ff */
[----:B------:R-:W-:Y:S01]  /*ab70*/  FADD.FTZ R38, R38, R39 ;  /* 0x0000002726267221 */ /* 0x000fe20000010000 */
[----:B------:R-:W-:Y:S01]  /*ab80*/  FADD.FTZ R80, R80, R93 ;  /* 0x0000005d50507221 */ /* 0x000fe20000010000 */
[----:B-1----:R-:W-:Y:S02]  /*ab90*/  F2FP.F16.F32.PACK_AB R5, R27, R26 ;  /* 0x0000001a1b05723e */ /* 0x002fe400000000ff */
[----:B------:R-:W-:Y:S01]  /*aba0*/  HMMA.16816.F32 R128, R8, R22, R128 ;  /* 0x000000160880723c */ /* 0x000fe20000001880 */
[----:B------:R-:W-:Y:S01]  /*abb0*/  FADD.FTZ R81, R81, R80 ;  /* 0x0000005051517221 */ /* 0x000fe20000010000 */
[----:B------:R-:W1:Y:S01]  /*abc0*/  LDSM.16.MT88.4 R8, [R157+0x4800] ;  /* 0x004800009d08783b */ /* 0x000e620000004200 */
[----:B------:R-:W-:Y:S01]  /*abd0*/  F2FP.F16.F32.PACK_AB R6, R35, R36 ;  /* 0x000000242306723e */ /* 0x000fe200000000ff */
[--C-:B------:R-:W-:Y:S01]  /*abe0*/  FFMA.FTZ R20, R71, UR8, -R46.reuse ;  /* 0x0000000847147c23 */ /* 0x100fe2000801082e */
[----:B------:R-:W-:Y:S01]  /*abf0*/  FADD.FTZ R72, R72, R81 ;  /* 0x0000005148487221 */ /* 0x000fe20000010000 */
[----:B------:R-:W-:Y:S01]  /*ac00*/  MUFU.EX2 R34, R34 ;  /* 0x0000002200227308 */ /* 0x000fe20000000800 */
[----:B------:R-:W-:Y:S01]  /*ac10*/  FFMA.FTZ R23, R63, UR8, -R46 ;  /* 0x000000083f177c23 */ /* 0x000fe2000801082e */
[----:B------:R-:W-:Y:S01]  /*ac20*/  FADD.FTZ R37, R37, R38 ;  /* 0x0000002625257221 */ /* 0x000fe20000010000 */
[----:B------:R-:W-:Y:S01]  /*ac30*/  FADD.FTZ R79, R79, R72 ;  /* 0x000000484f4f7221 */ /* 0x000fe20000010000 */
[----:B-----5:R-:W-:Y:S01]  /*ac40*/  F2FP.F16.F32.PACK_AB R7, R88, R99 ;  /* 0x000000635807723e */ /* 0x020fe200000000ff */
[----:B------:R-:W-:Y:S01]  /*ac50*/  FFMA.FTZ R22, R59, UR8, -R46 ;  /* 0x000000083b167c23 */ /* 0x000fe2000801082e */
[----:B------:R-:W-:Y:S01]  /*ac60*/  FADD.FTZ R36, R36, R37 ;  /* 0x0000002524247221 */ /* 0x000fe20000010000 */
[----:B------:R-:W-:Y:S01]  /*ac70*/  FADD.FTZ R79, R68, R79 ;  /* 0x0000004f444f7221 */ /* 0x000fe20000010000 */
[----:B------:R-:W4:Y:S02]  /*ac80*/  MUFU.EX2 R33, R33 ;  /* 0x0000002100217308 */ /* 0x000f240000000800 */
[----:B------:R-:W-:Y:S01]  /*ac90*/  FADD.FTZ R35, R35, R36 ;  /* 0x0000002423237221 */ /* 0x000fe20000010000 */
[----:B------:R-:W-:Y:S01]  /*aca0*/  FADD.FTZ R62, R62, R79 ;  /* 0x0000004f3e3e7221 */ /* 0x000fe20000010000 */
[C---:B--2---:R-:W-:Y:S03]  /*acb0*/  HMMA.16816.F32 R140, R4.reuse, R16, R140 ;  /* 0x00000010048c723c */ /* 0x044fe6000000188c */
[----:B------:R-:W-:Y:S01]  /*acc0*/  FADD.FTZ R67, R67, R62 ;  /* 0x0000003e43437221 */ /* 0x000fe20000010000 */
[----:B------:R-:W-:Y:S02]  /*acd0*/  MUFU.EX2 R32, R32 ;  /* 0x0000002000207308 */ /* 0x000fe40000000800 */
[C---:B------:R-:W-:Y:S01]  /*ace0*/  HMMA.16816.F32 R136, R4.reuse, R18, R136 ;  /* 0x000000120488723c */ /* 0x040fe20000001888 */
[----:B------:R-:W-:Y:S01]  /*acf0*/  FADD.FTZ R60, R60, R67 ;  /* 0x000000433c3c7221 */ /* 0x000fe20000010000 */
[----:B------:R-:W2:Y:S03]  /*ad00*/  LDSM.16.MT88.4 R16, [R156+0x4800] ;  /* 0x004800009c10783b */ /* 0x000ea60000004200 */
[----:B------:R-:W-:Y:S01]  /*ad10*/  FADD.FTZ R73, R73, R60 ;  /* 0x0000003c49497221 */ /* 0x000fe20000010000 */
[----:B------:R-:W5:Y:S01]  /*ad20*/  MUFU.EX2 R31, R31 ;  /* 0x0000001f001f7308 */ /* 0x000f620000000800 */
[----:B---3--:R-:W-:Y:S02]  /*ad30*/  HMMA.16816.F32 R132, R4, R12, R132 ;  /* 0x0000000c0484723c */ /* 0x008fe40000001884 */
[----:B------:R-:W-:-:S04]  /*ad40*/  FADD.FTZ R0, R0, R73 ;  /* 0x0000004900007221 */ /* 0x000fc80000010000 */
[----:B------:R-:W-:Y:S01]  /*ad50*/  FADD.FTZ R65, R65, R0 ;  /* 0x0000000041417221 */ /* 0x000fe20000010000 */
[----:B------:R-:W-:Y:S01]  /*ad60*/  MUFU.EX2 R84, R85 ;  /* 0x0000005500547308 */ /* 0x000fe20000000800 */
[----:B------:R-:W-:Y:S01]  /*ad70*/  HMMA.16816.F32 R128, R4, R14, R128 ;  /* 0x0000000e0480723c */ /* 0x000fe20000001880 */
[----:B------:R-:W3:Y:S01]  /*ad80*/  LDSM.16.MT88.4 R12, [R157+0x4c00] ;  /* 0x004c00009d0c783b */ /* 0x000ee20000004200 */
[----:B------:R-:W-:-:S04]  /*ad90*/  FADD.FTZ R74, R74, R65 ;  /* 0x000000414a4a7221 */ /* 0x000fc80000010000 */
[----:B------:R-:W-:Y:S01]  /*ada0*/  FADD.FTZ R89, R89, R74 ;  /* 0x0000004a59597221 */ /* 0x000fe20000010000 */
[----:B------:R-:W1:Y:S01]  /*adb0*/  MUFU.EX2 R21, R83 ;  /* 0x0000005300157308 */ /* 0x000e620000000800 */
[----:B----4-:R-:W-:Y:S01]  /*adc0*/  F2FP.F16.F32.PACK_AB R4, R33, R34 ;  /* 0x000000222104723e */ /* 0x010fe200000000ff */
[----:B------:R-:W-:Y:S01]  /*add0*/  FADD.FTZ R34, R34, R35 ;  /* 0x0000002322227221 */ /* 0x000fe20000010000 */
[----:B------:R-:W-:Y:S01]  /*ade0*/  FADD.FTZ R78, R78, R89 ;  /* 0x000000594e4e7221 */ /* 0x000fe20000010000 */
[----:B-----5:R-:W-:Y:S02]  /*adf0*/  F2FP.F16.F32.PACK_AB R6, R31, R32 ;  /* 0x000000201f06723e */ /* 0x020fe400000000ff */
        /* <DEDUP_REMOVED lines=8> */
[----:B-1----:R-:W-:Y:S02]  /*ae80*/  F2FP.F16.F32.PACK_AB R5, R21, R84 ;  /* 0x000000541505723e */ /* 0x002fe400000000ff */
[----:B------:R-:W-:-:S04]  /*ae90*/  FADD.FTZ R26, R26, R25 ;  /* 0x000000191a1a7221 */ /* 0x000fc80000010000 */
        /* <DEDUP_REMOVED lines=8> */
[----:B------:R-:W-:Y:S01]  /*af20*/  HMMA.16816.F32 R140, R4, R8, R140 ;  /* 0x00000008048c723c */ /* 0x000fe2000000188c */
[----:B------:R-:W-:Y:S02]  /*af30*/  MUFU.EX2 R22, R22 ;  /* 0x0000001600167308 */ /* 0x000fe40000000800 */
[----:B------:R-:W-:-:S03]  /*af40*/  FADD.FTZ R20, R20, R21 ;  /* 0x0000001514147221 */ /* 0x000fc60000010000 */
[C---:B------:R-:W-:Y:S01]  /*af50*/  HMMA.16816.F32 R136, R4.reuse, R10, R136 ;  /* 0x0000000a0488723c */ /* 0x040fe20000001888 */
[----:B------:R-:W4:Y:S01]  /*af60*/  LDSM.16.MT88.4 R8, [R156+0x4c00] ;  /* 0x004c00009c08783b */ /* 0x000f220000004200 */
[----:B------:R-:W-:Y:S01]  /*af70*/  FADD.FTZ R23, R23, R20 ;  /* 0x0000001417177221 */ /* 0x000fe20000010000 */
[----:B------:R-:W5:Y:S03]  /*af80*/  MUFU.EX2 R55, R61 ;  /* 0x0000003d00377308 */ /* 0x000f660000000800 */
[C---:B--2---:R-:W-:Y:S05]  /*af90*/  HMMA.16816.F32 R132, R4.reuse, R16, R132 ;  /* 0x000000100484723c */ /* 0x044fea0000001884 */
[----:B------:R-:W-:Y:S01]  /*afa0*/  MUFU.EX2 R28, R28 ;  /* 0x0000001c001c7308 */ /* 0x000fe20000000800 */
[----:B------:R-:W-:Y:S07]  /*afb0*/  HMMA.16816.F32 R128, R4, R18, R128 ;  /* 0x000000120480723c */ /* 0x000fee0000001880 */
[----:B------:R-:W2:Y:S01]  /*afc0*/  MUFU.EX2 R121, R121 ;  /* 0x0000007900797308 */ /* 0x000ea20000000800 */
[----:B-1----:R-:W-:Y:S01]  /*afd0*/  F2FP.F16.F32.PACK_AB R4, R29, R30 ;  /* 0x0000001e1d04723e */ /* 0x002fe200000000ff */
[----:B------:R-:W-:Y:S01]  /*afe0*/  FADD.FTZ R30, R30, R31 ;  /* 0x0000001f1e1e7221 */ /* 0x000fe20000010000 */
[----:B-----5:R-:W-:Y:S01]  /*aff0*/  F2FP.F16.F32.PACK_AB R5, R55, R22 ;  /* 0x000000163705723e */ /* 0x020fe200000000ff */
        /* <DEDUP_REMOVED lines=11> */
[C---:B---3--:R-:W-:Y:S06]  /*b0b0*/  HMMA.16816.F32 R140, R4.reuse, R12, R140 ;  /* 0x0000000c048c723c */ /* 0x048fec000000188c */
[C---:B------:R-:W-:Y:S06]  /*b0c0*/  HMMA.16816.F32 R136, R4.reuse, R14, R136 ;  /* 0x0000000e0488723c */ /* 0x040fec0000001888 */
[C---:B----4-:R-:W-:Y:S06]  /*b0d0*/  HMMA.16816.F32 R132, R4.reuse, R8, R132 ;  /* 0x000000080484723c */ /* 0x050fec0000001884 */
        /* <DEDUP_REMOVED lines=68> */
.L_x_5168:
[----:B------:R-:W1:Y:S02]  /*b520*/  LDC R7, c[0x0][0x250] ;  /* 0x00009400ff077b82 */ /* 0x000e640000000800 */
[----:B-1----:R-:W-:-:S05]  /*b530*/  IMAD.SHL.U32 R4, R7, 0x80, RZ ;  /* 0x0000008007047824 */ /* 0x002fca00078e00ff */
[----:B------:R-:W-:-:S04]  /*b540*/  IADD3 R4, -R4, RZ, RZ ;  /* 0x000000ff04047210 */ /* 0x000fc80007ffe1ff */
[----:B------:R-:W-:-:S07]  /*b550*/  SHF.R.S32.HI R9, RZ, 0x1f, R4 ;  /* 0x0000001fff097819 */ /* 0x000fce0000011404 */
.L_x_5169:
        /* <DEDUP_REMOVED lines=50> */
[----:B------:R-:W1:Y:S04]  /*b880*/  LDSM.16.M88.4 R48, [R117+0x1400] ;  /* 0x001400007530783b */ /* 0x000e680000000200 */
[----:B------:R-:W2:Y:S04]  /*b890*/  LDSM.16.M88.4 R40, [R117+0x1800] ;  /* 0x001800007528783b */ /* 0x000ea80000000200 */
[----:B------:R-:W-:Y:S04]  /*b8a0*/  LDSM.16.M88.4 R92, [R118] ;  /* 0x00000000765c783b */ /* 0x000fe80000000200 */
[----:B------:R-:W2:Y:S04]  /*b8b0*/  LDSM.16.M88.4 R72, [R112] ;  /* 0x000000007048783b */ /* 0x000ea80000000200 */
[----:B------:R-:W2:Y:S04]  /*b8c0*/  LDSM.16.M88.4 R76, [R113] ;  /* 0x00000000714c783b */ /* 0x000ea80000000200 */
[----:B------:R-:W2:Y:S04]  /*b8d0*/  LDSM.16.M88.4 R84, [R115] ;  /* 0x000000007354783b */ /* 0x000ea80000000200 */
[----:B------:R-:W2:Y:S04]  /*b8e0*/  LDSM.16.M88.4 R88, [R116] ;  /* 0x000000007458783b */ /* 0x000ea80000000200 */
[----:B------:R-:W2:Y:S01]  /*b8f0*/  LDSM.16.M88.4 R16, [R117+0x2400] ;  /* 0x002400007510783b */ /* 0x000ea20000000200 */
[C---:B---3--:R-:W-:Y:S03]  /*b900*/  HMMA.16816.F32 R28, R96.reuse, R24, RZ ;  /* 0x00000018601c723c */ /* 0x048fe600000018ff */
[----:B------:R-:W3:Y:S03]  /*b910*/  LDSM.16.M88.4 R80, [R114] ;  /* 0x000000007250783b */ /* 0x000ee60000000200 */
[C---:B----4-:R-:W-:Y:S01]  /*b920*/  HMMA.16816.F32 R36, R96.reuse, R32, RZ ;  /* 0x000000206024723c */ /* 0x050fe200000018ff */
[----:B------:R-:W4:Y:S04]  /*b930*/  LDSM.16.M88.4 R8, [R117+0x2800] ;  /* 0x002800007508783b */ /* 0x000f280000000200 */
[----:B------:R-:W4:Y:S01]  /*b940*/  LDSM.16.M88.4 R64, [R111] ;  /* 0x000000006f40783b */ /* 0x000f220000000200 */
[C---:B-----5:R-:W-:Y:S03]  /*b950*/  HMMA.16816.F32 R60, R96.reuse, R56, RZ ;  /* 0x00000038603c723c */ /* 0x060fe600000018ff */
[----:B------:R-:W-:Y:S03]  /*b960*/  LDSM.16.M88.4 R100, [R117+0x2c00] ;  /* 0x002c00007564783b */ /* 0x000fe60000000200 */
[C---:B-1----:R-:W-:Y:S01]  /*b970*/  HMMA.16816.F32 R52, R96.reuse, R48, RZ ;  /* 0x000000306034723c */ /* 0x042fe200000018ff */
[----:B------:R-:W0:Y:S05]  /*b980*/  LDGDEPBAR ;  /* 0x00000000000079af */ /* 0x000e2a0000000000 */
[C---:B------:R-:W-:Y:S06]  /*b990*/  HMMA.16816.F32 R24, R96.reuse, R26, RZ ;  /* 0x0000001a6018723c */ /* 0x040fec00000018ff */
[C---:B------:R-:W-:Y:S06]  /*b9a0*/  HMMA.16816.F32 R56, R96.reuse, R58, RZ ;  /* 0x0000003a6038723c */ /* 0x040fec00000018ff */
[C---:B------:R-:W-:Y:S06]  /*b9b0*/  HMMA.16816.F32 R32, R96.reuse, R34, RZ ;  /* 0x000000226020723c */ /* 0x040fec00000018ff */
[C---:B------:R-:W-:Y:S06]  /*b9c0*/  HMMA.16816.F32 R48, R96.reuse, R50, RZ ;  /* 0x000000326030723c */ /* 0x040fec00000018ff */
[----:B--2---:R-:W-:Y:S06]  /*b9d0*/  HMMA.16816.F32 R44, R96, R40, RZ ;  /* 0x00000028602c723c */ /* 0x004fec00000018ff */
[C---:B------:R-:W-:Y:S06]  /*b9e0*/  HMMA.16816.F32 R28, R92.reuse, R72, R28 ;  /* 0x000000485c1c723c */ /* 0x040fec000000181c */
[----:B------:R-:W-:Y:S01]  /*b9f0*/  HMMA.16816.F32 R36, R92, R76, R36 ;  /* 0x0000004c5c24723c */ /* 0x000fe20000001824 */
[----:B------:R-:W-:-:S04]  /*ba00*/  LOP3.LUT R73, R71, 0x8, R122, 0xfe, !PT ;  /* 0x0000000847497812 */ /* 0x000fc800078efe7a */
[C---:B------:R-:W-:Y:S01]  /*ba10*/  ISETP.GE.AND P4, PT, R73.reuse, R2, PT ;  /* 0x000000024900720c */ /* 0x040fe20003f86270 */
[----:B------:R-:W-:Y:S01]  /*ba20*/  HMMA.16816.F32 R52, R92, R84, R52 ;  /* 0x000000545c34723c */ /* 0x000fe20000001834 */
[----:B------:R-:W-:Y:S02]  /*ba30*/  I2FP.F32.S32 R77, R73 ;  /* 0x00000049004d7245 */ /* 0x000fe40000201400 */
[----:B------:R-:W-:-:S03]  /*ba40*/  ISETP.GE.AND P3, PT, R73, R104, PT ;  /* 0x000000684900720c */ /* 0x000fc60003f66270 */
[C---:B------:R-:W-:Y:S01]  /*ba50*/  HMMA.16816.F32 R24, R92.reuse, R74, R24 ;  /* 0x0000004a5c18723c */ /* 0x040fe20000001818 */
[----:B------:R-:W1:Y:S05]  /*ba60*/  LDSM.16.M88.4 R72, [R110] ;  /* 0x000000006e48783b */ /* 0x000e6a0000000200 */
[----:B------:R-:W-:Y:S06]  /*ba70*/  HMMA.16816.F32 R56, R92, R90, R56 ;  /* 0x0000005a5c38723c */ /* 0x000fec0000001838 */
[C---:B------:R-:W-:Y:S06]  /*ba80*/  HMMA.16816.F32 R20, R96.reuse, R16, RZ ;  /* 0x000000106014723c */ /* 0x040fec00000018ff */
[----:B------:R-:W-:Y:S06]  /*ba90*/  HMMA.16816.F32 R16, R96, R18, RZ ;  /* 0x000000126010723c */ /* 0x000fec00000018ff */
[----:B------:R-:W-:Y:S06]  /*baa0*/  HMMA.16816.F32 R32, R92, R78, R32 ;  /* 0x0000004e5c20723c */ /* 0x000fec0000001820 */
[----:B------:R-:W-:Y:S01]  /*bab0*/  HMMA.16816.F32 R40, R96, R42, RZ ;  /* 0x0000002a6028723c */ /* 0x000fe200000018ff */
[----:B------:R-:W-:Y:S01]  /*bac0*/  LOP3.LUT R79, R71, 0x9, R122, 0xfe, !PT ;  /* 0x00000009474f7812 */ /* 0x000fe200078efe7a */
[CC--:B------:R-:W-:Y:S01]  /*bad0*/  FFMA.FTZ R58, R120.reuse, R77.reuse, R58 ;  /* 0x0000004d783a7223 */ /* 0x0c0fe2000001003a */
[----:B------:R-:W-:-:S02]  /*bae0*/  FFMA.FTZ R56, R120, R77, R56 ;  /* 0x0000004d78387223 */ /* 0x000fc40000010038 */
[C---:B------:R-:W-:Y:S01]  /*baf0*/  ISETP.GE.AND P6, PT, R79.reuse, R2, PT ;  /* 0x000000024f00720c */ /* 0x040fe20003fc6270 */
[----:B------:R-:W-:Y:S01]  /*bb00*/  HMMA.16816.F32 R48, R92, R86, R48 ;  /* 0x000000565c30723c */ /* 0x000fe20000001830 */
[----:B------:R-:W-:Y:S02]  /*bb10*/  ISETP.GE.AND P5, PT, R79, R104, PT ;  /* 0x000000684f00720c */ /* 0x000fe40003fa6270 */
[----:B------:R-:W-:-:S03]  /*bb20*/  I2FP.F32.S32 R0, R79 ;  /* 0x0000004f00007245 */ /* 0x000fc60000201400 */
[----:B---3--:R-:W-:Y:S02]  /*bb30*/  HMMA.16816.F32 R44, R92, R80, R44 ;  /* 0x000000505c2c723c */ /* 0x008fe4000000182c */
[CC--:B------:R-:W-:Y:S01]  /*bb40*/  FFMA.FTZ R57, R120.reuse, R0.reuse, R57 ;  /* 0x0000000078397223 */ /* 0x0c0fe20000010039 */
[----:B------:R-:W-:Y:S01]  /*bb50*/  FFMA.FTZ R68, R120, R0, R59 ;  /* 0x0000000078447223 */ /* 0x000fe2000001003b */
[C-C-:B------:R-:W-:Y:S02]  /*bb60*/  LOP3.LUT R59, R71.reuse, 0x19, R122.reuse, 0xfe, !PT ;  /* 0x00000019473b7812 */ /* 0x140fe400078efe7a */
[----:B----4-:R-:W-:Y:S01]  /*bb70*/  HMMA.16816.F32 R12, R96, R8, RZ ;  /* 0x00000008600c723c */ /* 0x010fe200000018ff */
[----:B------:R-:W-:Y:S02]  /*bb80*/  LOP3.LUT R81, R71, 0x10, R122, 0xfe, !PT ;  /* 0x0000001047517812 */ /* 0x000fe400078efe7a */
[----:B------:R-:W-:Y:S02]  /*bb90*/  FSEL R77, R57, -INF , !P6 ;  /* 0xff800000394d7808 */ /* 0x000fe40007000000 */
[----:B------:R-:W-:Y:S01]  /*bba0*/  I2FP.F32.S32 R79, R81 ;  /* 0x00000051004f7245 */ /* 0x000fe20000201400 */
[----:B------:R-:W-:Y:S01]  /*bbb0*/  HMMA.16816.F32 R16, R92, R66, R16 ;  /* 0x000000425c10723c */ /* 0x000fe20000001810 */
[----:B------:R-:W-:-:S02]  /*bbc0*/  ISETP.GE.AND P2, PT, R81, R2, PT ;  /* 0x000000025100720c */ /* 0x000fc40003f46270 */
[----:B------:R-:W-:Y:S01]  /*bbd0*/  FSEL R68, R68, -INF , !P5 ;  /* 0xff80000044447808 */ /* 0x000fe20006800000 */
[CC--:B------:R-:W-:Y:S01]  /*bbe0*/  FFMA.FTZ R52, R120.reuse, R79.reuse, R52 ;  /* 0x0000004f78347223 */ /* 0x0c0fe20000010034 */
[----:B------:R-:W-:Y:S01]  /*bbf0*/  FFMA.FTZ R54, R120, R79, R54 ;  /* 0x0000004f78367223 */ /* 0x000fe20000010036 */
[C-C-:B------:R-:W-:Y:S01]  /*bc00*/  LOP3.LUT R79, R71.reuse, 0x11, R122.reuse, 0xfe, !PT ;  /* 0x00000011474f7812 */ /* 0x140fe200078efe7a */
[C---:B------:R-:W-:Y:S01]  /*bc10*/  HMMA.16816.F32 R60, R92.reuse, R88, R60 ;  /* 0x000000585c3c723c */ /* 0x040fe2000000183c */
[----:B------:R-:W-:Y:S02]  /*bc20*/  LOP3.LUT R67, R71, 0x18, R122, 0xfe, !PT ;  /* 0x0000001847437812 */ /* 0x000fe400078efe7a */
[----:B------:R-:W-:Y:S02]  /*bc30*/  I2FP.F32.S32 R0, R79 ;  /* 0x0000004f00007245 */ /* 0x000fe40000201400 */
[----:B------:R-:W-:Y:S01]  /*bc40*/  FSEL R57, R52, -INF , !P2 ;  /* 0xff80000034397808 */ /* 0x000fe20005000000 */
[----:B------:R-:W-:Y:S01]  /*bc50*/  HMMA.16816.F32 R20, R92, R64, R20 ;  /* 0x000000405c14723c */ /* 0x000fe20000001814 */
[----:B------:R-:W-:Y:S01]  /*bc60*/  FSEL R88, R58, -INF , !P3 ;  /* 0xff8000003a587808 */ /* 0x000fe20005800000 */
[----:B------:R-:W-:Y:S01]  /*bc70*/  FFMA.FTZ R55, R120, R0, R55 ;  /* 0x0000000078377223 */ /* 0x000fe20000010037 */
[----:B------:R-:W-:-:S02]  /*bc80*/  ISETP.GE.AND P5, PT, R67, R2, PT ;  /* 0x000000024300720c */ /* 0x000fc40003fa6270 */
[----:B------:R-:W-:Y:S01]  /*bc90*/  ISETP.GE.AND P2, PT, R67, R104, PT ;  /* 0x000000684300720c */ /* 0x000fe20003f46270 */
[C---:B------:R-:W-:Y:S01]  /*bca0*/  HMMA.16816.F32 R40, R92.reuse, R82, R40 ;  /* 0x000000525c28723c */ /* 0x040fe20000001828 */
[C---:B------:R-:W-:Y:S02]  /*bcb0*/  ISETP.GE.AND P3, PT, R79.reuse, R2, PT ;  /* 0x000000024f00720c */ /* 0x040fe40003f66270 */
[----:B------:R-:W-:Y:S01]  /*bcc0*/  ISETP.GE.AND P6, PT, R79, R104, PT ;  /* 0x000000684f00720c */ /* 0x000fe20003fc6270 */
[----:B------:R-:W-:Y:S01]  /*bcd0*/  FFMA.FTZ R79, R120, R0, R53 ;  /* 0x00000000784f7223 */ /* 0x000fe20000010035 */
[----:B------:R-:W-:Y:S01]  /*bce0*/  I2FP.F32.S32 R67, R67 ;  /* 0x0000004300437245 */ /* 0x000fe20000201400 */
[----:B-1----:R-:W-:Y:S01]  /*bcf0*/  HMMA.16816.F32 R12, R92, R72, R12 ;  /* 0x000000485c0c723c */ /* 0x002fe2000000180c */
[----:B------:R-:W-:Y:S02]  /*bd00*/  FSEL R65, R56, -INF , !P4 ;  /* 0xff80000038417808 */ /* 0x000fe40006000000 */
[----:B------:R-:W-:Y:S01]  /*bd10*/  I2FP.F32.S32 R0, R59 ;  /* 0x0000003b00007245 */ /* 0x000fe20000201400 */
[CC--:B------:R-:W-:Y:S01]  /*bd20*/  FFMA.FTZ R48, R120.reuse, R67.reuse, R48 ;  /* 0x0000004378307223 */ /* 0x0c0fe20000010030 */
[----:B------:R-:W-:Y:S01]  /*bd30*/  ISETP.GE.AND P4, PT, R81, R104, PT ;  /* 0x000000685100720c */ /* 0x000fe20003f86270 */
[C---:B------:R-:W-:Y:S01]  /*bd40*/  FFMA.FTZ R67, R120.reuse, R67, R50 ;  /* 0x0000004378437223 */ /* 0x040fe20000010032 */
[----:B------:R-:W-:Y:S01]  /*bd50*/  LOP3.LUT R53, R71, 0x20, R122, 0xfe, !PT ;  /* 0x0000002047357812 */ /* 0x000fe200078efe7a */
[-C--:B------:R-:W-:Y:S01]  /*bd60*/  FFMA.FTZ R49, R120, R0.reuse, R49 ;  /* 0x0000000078317223 */ /* 0x080fe20000010031 */
[----:B------:R-:W-:Y:S01]  /*bd70*/  FSEL R86, R54, -INF , !P4 ;  /* 0xff80000036567808 */ /* 0x000fe20006000000 */
[----:B------:R-:W-:Y:S01]  /*bd80*/  FFMA.FTZ R51, R120, R0, R51 ;  /* 0x0000000078337223 */ /* 0x000fe20000010033 */
[----:B------:R-:W-:Y:S01]  /*bd90*/  FSEL R79, R79, -INF , !P3 ;  /* 0xff8000004f4f7808 */ /* 0x000fe20005800000 */
[----:B------:R-:W-:Y:S01]  /*bda0*/  HMMA.16816.F32 R8, R96, R10, RZ ;  /* 0x0000000a6008723c */ /* 0x000fe200000018ff */
[----:B------:R-:W-:-:S02]  /*bdb0*/  ISETP.GE.AND P4, PT, R59, R2, PT ;  /* 0x000000023b00720c */ /* 0x000fc40003f86270 */
[----:B------:R-:W-:Y:S02]  /*bdc0*/  ISETP.GE.AND P3, PT, R59, R104, PT ;  /* 0x000000683b00720c */ /* 0x000fe40003f66270 */
[----:B------:R-:W-:Y:S01]  /*bdd0*/  LOP3.LUT R73, R71, 0x21, R122, 0xfe, !PT ;  /* 0x0000002147497812 */ /* 0x000fe200078efe7a */
[C---:B------:R-:W-:Y:S01]  /*bde0*/  HMMA.16816.F32 R4, R96.reuse, R100, RZ ;  /* 0x000000646004723c */ /* 0x040fe200000018ff */
[----:B------:R-:W-:Y:S02]  /*bdf0*/  FSEL R82, R55, -INF , !P6 ;  /* 0xff80000037527808 */ /* 0x000fe40007000000 */
[----:B------:R-:W-:Y:S02]  /*be00*/  FSEL R59, R48, -INF , !P5 ;  /* 0xff800000303b7808 */ /* 0x000fe40006800000 */
[C---:B------:R-:W-:Y:S01]  /*be10*/  ISETP.GE.AND P6, PT, R53.reuse, R2, PT ;  /* 0x000000023500720c */ /* 0x040fe20003fc6270 */
[----:B------:R-:W-:Y:S01]  /*be20*/  HMMA.16816.F32 R96, R96, R102, RZ ;  /* 0x000000666060723c */ /* 0x000fe200000018ff */
[----:B------:R-:W-:-:S02]  /*be30*/  ISETP.GE.AND P5, PT, R53, R104, PT ;  /* 0x000000683500720c */ /* 0x000fc40003fa6270 */
[----:B------:R-:W-:Y:S02]  /*be40*/  I2FP.F32.S32 R53, R53 ;  /* 0x0000003500357245 */ /* 0x000fe40000201400 */
[----:B------:R-:W-:Y:S02]  /*be50*/  FSEL R87, R49, -INF , !P4 ;  /* 0xff80000031577808 */ /* 0x000fe40006000000 */
[----:B------:R-:W-:Y:S01]  /*be60*/  FSEL R164, R51, -INF , !P3 ;  /* 0xff80000033a47808 */ /* 0x000fe20005800000 */
[C---:B------:R-:W-:Y:S01]  /*be70*/  FFMA.FTZ R44, R120.reuse, R53, R44 ;  /* 0x00000035782c7223 */ /* 0x040fe2000001002c */
[----:B------:R-:W-:Y:S01]  /*be80*/  I2FP.F32.S32 R0, R73 ;  /* 0x0000004900007245 */ /* 0x000fe20000201400 */
[----:B------:R-:W1:Y:S01]  /*be90*/  LDSM.16.M88.4 R48, [R3] ;  /* 0x000000000330783b */ /* 0x000e620000000200 */
[C---:B------:R-:W-:Y:S01]  /*bea0*/  FFMA.FTZ R46, R120.reuse, R53, R46 ;  /* 0x00000035782e7223 */ /* 0x040fe2000001002e */
[----:B------:R-:W-:Y:S01]  /*beb0*/  FSEL R67, R67, -INF , !P2 ;  /* 0xff80000043437808 */ /* 0x000fe20005000000 */
[----:B------:R-:W-:Y:S01]  /*bec0*/  HMMA.16816.F32 R8, R92, R74, R8 ;  /* 0x0000004a5c08723c */ /* 0x000fe20000001808 */
[CC--:B------:R-:W-:Y:S01]  /*bed0*/  FFMA.FTZ R45, R120.reuse, R0.reuse, R45 ;  /* 0x00000000782d7223 */ /* 0x0c0fe2000001002d */
[----:B------:R-:W-:Y:S01]  /*bee0*/  LOP3.LUT R53, R71, 0x28, R122, 0xfe, !PT ;  /* 0x0000002847357812 */ /* 0x000fe200078efe7a */
[----:B------:R-:W-:Y:S01]  /*bef0*/  FFMA.FTZ R47, R120, R0, R47 ;  /* 0x00000000782f7223 */ /* 0x000fe2000001002f */
[----:B------:R-:W-:Y:S01]  /*bf00*/  ISETP.GE.AND P2, PT, R73, R2, PT ;  /* 0x000000024900720c */ /* 0x000fe20003f46270 */
[----:B------:R-:W-:-:S04]  /*bf10*/  DEPBAR.LE SB0, 0x0 ;  /* 0x000080000000791a */ /* 0x000fc80000000000 */
[----:B------:R-:W-:Y:S01]  /*bf20*/  LOP3.LUT R55, R71, 0x50, R122, 0xfe, !PT ;  /* 0x0000005047377812 */ /* 0x000fe200078efe7a */
[----:B------:R-:W-:Y:S01]  /*bf30*/  BAR.SYNC.DEFER_BLOCKING 0x0 ;  /* 0x0000000000007b1d */ /* 0x000fe20000010000 */
[----:B------:R-:W-:Y:S02]  /*bf40*/  ISETP.GE.AND P4, PT, R73, R104, PT ;  /* 0x000000684900720c */ /* 0x000fe40003f86270 */
[----:B------:R-:W-:Y:S02]  /*bf50*/  FSEL R73, R44, -INF , !P6 ;  /* 0xff8000002c497808 */ /* 0x000fe40007000000 */
[C---:B------:R-:W-:Y:S02]  /*bf60*/  ISETP.GE.AND P3, PT, R53.reuse, R2, PT ;  /* 0x000000023500720c */ /* 0x040fe40003f66270 */
[----:B------:R-:W-:Y:S02]  /*bf70*/  ISETP.GE.AND P6, PT, R53, R104, PT ;  /* 0x000000683500720c */ /* 0x000fe40003fc6270 */
[----:B------:R-:W-:-:S02]  /*bf80*/  FSEL R85, R45, -INF , !P2 ;  /* 0xff8000002d557808 */ /* 0x000fc40005000000 */
[----:B------:R-:W-:Y:S02]  /*bf90*/  I2FP.F32.S32 R53, R53 ;  /* 0x0000003500357245 */ /* 0x000fe40000201400 */
[----:B------:R-:W-:Y:S02]  /*bfa0*/  I2FP.F32.S32 R45, R55 ;  /* 0x00000037002d7245 */ /* 0x000fe40000201400 */
[----:B------:R-:W-:Y:S01]  /*bfb0*/  FSEL R160, R46, -INF , !P5 ;  /* 0xff8000002ea07808 */ /* 0x000fe20006800000 */
[CC--:B------:R-:W-:Y:S01]  /*bfc0*/  FFMA.FTZ R40, R120.reuse, R53.reuse, R40 ;  /* 0x0000003578287223 */ /* 0x0c0fe20000010028 */
[C---:B------:R-:W-:Y:S01]  /*bfd0*/  FFMA.FTZ R42, R120.reuse, R53, R42 ;  /* 0x00000035782a7223 */ /* 0x040fe2000001002a */
[CC--:B------:R-:W-:Y:S01]  /*bfe0*/  FFMA.FTZ R0, R120.reuse, R45.reuse, R20 ;  /* 0x0000002d78007223 */ /* 0x0c0fe20000010014 */
[----:B------:R-:W-:Y:S01]  /*bff0*/  ISETP.GE.AND P5, PT, R55, R2, PT ;  /* 0x000000023700720c */ /* 0x000fe20003fa6270 */
[----:B------:R-:W-:Y:S01]  /*c000*/  FFMA.FTZ R80, R120, R45, R22 ;  /* 0x0000002d78507223 */ /* 0x000fe20000010016 */
[----:B------:R-:W-:-:S02]  /*c010*/  LOP3.LUT R53, R71, 0x51, R122, 0xfe, !PT ;  /* 0x0000005147357812 */ /* 0x000fc400078efe7a */
[----:B------:R-:W-:Y:S02]  /*c020*/  LOP3.LUT R45, R71, 0x58, R122, 0xfe, !PT ;  /* 0x00000058472d7812 */ /* 0x000fe400078efe7a */
[----:B------:R-:W-:Y:S02]  /*c030*/  FSEL R22, R47, -INF , !P4 ;  /* 0xff8000002f167808 */ /* 0x000fe40006000000 */
[----:B------:R-:W-:Y:S01]  /*c040*/  FSEL R91, R40, -INF , !P3 ;  /* 0xff800000285b7808 */ /* 0x000fe20005800000 */
[C---:B-1----:R-:W-:Y:S01]  /*c050*/  HMMA.16816.F32 R4, R92.reuse, R48, R4 ;  /* 0x000000305c04723c */ /* 0x042fe20000001804 */
[----:B------:R-:W-:Y:S02]  /*c060*/  FSEL R20, R42, -INF , !P6 ;  /* 0xff8000002a147808 */ /* 0x000fe40007000000 */
[----:B------:R-:W-:Y:S02]  /*c070*/  FSEL R47, R0, -INF , !P5 ;  /* 0xff800000002f7808 */ /* 0x000fe40006800000 */
[----:B------:R-:W-:Y:S01]  /*c080*/  I2FP.F32.S32 R40, R53 ;  /* 0x0000003500287245 */ /* 0x000fe20000201400 */
[----:B------:R-:W-:Y:S01]  /*c090*/  HMMA.16816.F32 R96, R92, R50, R96 ;  /* 0x000000325c60723c */ /* 0x000fe20000001860 */
[----:B------:R-:W-:-:S02]  /*c0a0*/  ISETP.GE.AND P6, PT, R45, R2, PT ;  /* 0x000000022d00720c */ /* 0x000fc40003fc6270 */
[----:B------:R-:W-:Y:S01]  /*c0b0*/  ISETP.GE.AND P5, PT, R45, R104, PT ;  /* 0x000000682d00720c */ /* 0x000fe20003fa6270 */
[CC--:B------:R-:W-:Y:S01]  /*c0c0*/  FFMA.FTZ R21, R120.reuse, R40.reuse, R21 ;  /* 0x0000002878157223 */ /* 0x0c0fe20000010015 */
[----:B------:R-:W-:Y:S01]  /*c0d0*/  I2FP.F32.S32 R45, R45 ;  /* 0x0000002d002d7245 */ /* 0x000fe20000201400 */
[C---:B------:R-:W-:Y:S01]  /*c0e0*/  FFMA.FTZ R74, R120.reuse, R40, R23 ;  /* 0x00000028784a7223 */ /* 0x040fe20000010017 */
[----:B------:R-:W-:Y:S02]  /*c0f0*/  ISETP.GE.AND P4, PT, R53, R2, PT ;  /* 0x000000023500720c */ /* 0x000fe40003f86270 */
[-C--:B------:R-:W-:Y:S01]  /*c100*/  ISETP.GE.AND P2, PT, R55, R104.reuse, PT ;  /* 0x000000683700720c */ /* 0x080fe20003f46270 */
[CC--:B------:R-:W-:Y:S01]  /*c110*/  FFMA.FTZ R16, R120.reuse, R45.reuse, R16 ;  /* 0x0000002d78107223 */ /* 0x0c0fe20000010010 */
[----:B------:R-:W-:Y:S01]  /*c120*/  ISETP.GE.AND P3, PT, R53, R104, PT ;  /* 0x000000683500720c */ /* 0x000fe20003f66270 */
[----:B------:R-:W-:Y:S01]  /*c130*/  FFMA.FTZ R18, R120, R45, R18 ;  /* 0x0000002d78127223 */ /* 0x000fe20000010012 */
[----:B------:R-:W-:-:S02]  /*c140*/  LOP3.LUT R55, R71, 0x59, R122, 0xfe, !PT ;  /* 0x0000005947377812 */ /* 0x000fc400078efe7a */
[----:B------:R-:W-:Y:S02]  /*c150*/  LOP3.LUT R53, R71, 0x60, R122, 0xfe, !PT ;  /* 0x0000006047357812 */ /* 0x000fe400078efe7a */
[----:B------:R-:W-:Y:S02]  /*c160*/  FSEL R23, R21, -INF , !P4 ;  /* 0xff80000015177808 */ /* 0x000fe40006000000 */
[----:B------:R-:W-:Y:S02]  /*c170*/  FSEL R74, R74, -INF , !P3 ;  /* 0xff8000004a4a7808 */ /* 0x000fe40005800000 */
[----:B------:R-:W-:Y:S02]  /*c180*/  FSEL R21, R16, -INF , !P6 ;  /* 0xff80000010157808 */ /* 0x000fe40007000000 */
[----:B------:R-:W-:Y:S02]  /*c190*/  I2FP.F32.S32 R0, R55 ;  /* 0x0000003700007245 */ /* 0x000fe40000201400 */
[----:B------:R-:W-:-:S02]  /*c1a0*/  ISETP.GE.AND P3, PT, R53, R2, PT ;  /* 0x000000023500720c */ /* 0x000fc40003f66270 */
[----:B------:R-:W-:Y:S01]  /*c1b0*/  ISETP.GE.AND P6, PT, R53, R104, PT ;  /* 0x000000683500720c */ /* 0x000fe20003fc6270 */
[CC--:B------:R-:W-:Y:S01]  /*c1c0*/  FFMA.FTZ R17, R120.reuse, R0.reuse, R17 ;  /* 0x0000000078117223 */ /* 0x0c0fe20000010011 */
[----:B------:R-:W-:Y:S01]  /*c1d0*/  I2FP.F32.S32 R53, R53 ;  /* 0x0000003500357245 */ /* 0x000fe20000201400 */
[----:B------:R-:W-:Y:S01]  /*c1e0*/  FFMA.FTZ R72, R120, R0, R19 ;  /* 0x0000000078487223 */ /* 0x000fe20000010013 */
[----:B------:R-:W-:Y:S02]  /*c1f0*/  FSEL R80, R80, -INF , !P2 ;  /* 0xff80000050507808 */ /* 0x000fe40005000000 */
[C---:B------:R-:W-:Y:S01]  /*c200*/  ISETP.GE.AND P2, PT, R55.reuse, R2, PT ;  /* 0x000000023700720c */ /* 0x040fe20003f46270 */
[CC--:B------:R-:W-:Y:S01]  /*c210*/  FFMA.FTZ R12, R120.reuse, R53.reuse, R12 ;  /* 0x00000035780c7223 */ /* 0x0c0fe2000001000c */
[----:B------:R-:W-:Y:S01]  /*c220*/  ISETP.GE.AND P4, PT, R55, R104, PT ;  /* 0x000000683700720c */ /* 0x000fe20003f86270 */
[----:B------:R-:W-:Y:S01]  /*c230*/  FFMA.FTZ R14, R120, R53, R14 ;  /* 0x00000035780e7223 */ /* 0x000fe2000001000e */
[----:B------:R-:W-:-:S02]  /*c240*/  LOP3.LUT R49, R71, 0x61, R122, 0xfe, !PT ;  /* 0x0000006147317812 */ /* 0x000fc400078efe7a */
[----:B------:R-:W-:Y:S02]  /*c250*/  LOP3.LUT R45, R71, 0x68, R122, 0xfe, !PT ;  /* 0x00000068472d7812 */ /* 0x000fe400078efe7a */
[----:B------:R-:W-:Y:S02]  /*c260*/  FSEL R19, R17, -INF , !P2 ;  /* 0xff80000011137808 */ /* 0x000fe40005000000 */
[----:B------:R-:W-:Y:S02]  /*c270*/  I2FP.F32.S32 R0, R49 ;  /* 0x0000003100007245 */ /* 0x000fe40000201400 */
[----:B------:R-:W-:Y:S02]  /*c280*/  FSEL R72, R72, -INF , !P4 ;  /* 0xff80000048487808 */ /* 0x000fe40006000000 */
[----:B------:R-:W-:Y:S01]  /*c290*/  FSEL R17, R12, -INF , !P3 ;  /* 0xff8000000c117808 */ /* 0x000fe20005800000 */
[C---:B------:R-:W-:Y:S01]  /*c2a0*/  FFMA.FTZ R13, R120.reuse, R0, R13 ;  /* 0x00000000780d7223 */ /* 0x040fe2000001000d */
[C---:B------:R-:W-:Y:S01]  /*c2b0*/  ISETP.GE.AND P4, PT, R45.reuse, R2, PT ;  /* 0x000000022d00720c */ /* 0x040fe20003f86270 */
[----:B------:R-:W-:Y:S01]  /*c2c0*/  FFMA.FTZ R12, R120, R0, R15 ;  /* 0x00000000780c7223 */ /* 0x000fe2000001000f */
[----:B------:R-:W-:-:S02]  /*c2d0*/  ISETP.GE.AND P3, PT, R45, R104, PT ;  /* 0x000000682d00720c */ /* 0x000fc40003f66270 */
[----:B------:R-:W-:Y:S02]  /*c2e0*/  I2FP.F32.S32 R45, R45 ;  /* 0x0000002d002d7245 */ /* 0x000fe40000201400 */
[----:B------:R-:W-:Y:S02]  /*c2f0*/  FSEL R78, R18, -INF , !P5 ;  /* 0xff800000124e7808 */ /* 0x000fe40006800000 */
[----:B------:R-:W-:Y:S01]  /*c300*/  ISETP.GE.AND P5, PT, R49, R2, PT ;  /* 0x000000023100720c */ /* 0x000fe20003fa6270 */
[CC--:B------:R-:W-:Y:S01]  /*c310*/  FFMA.FTZ R8, R120.reuse, R45.reuse, R8 ;  /* 0x0000002d78087223 */ /* 0x0c0fe20000010008 */
[----:B------:R-:W-:Y:S01]  /*c320*/  LOP3.LUT R53, R71, 0x69, R122, 0xfe, !PT ;  /* 0x0000006947357812 */ /* 0x000fe200078efe7a */
[----:B------:R-:W-:Y:S01]  /*c330*/  FFMA.FTZ R10, R120, R45, R10 ;  /* 0x0000002d780a7223 */ /* 0x000fe2000001000a */
[----:B------:R-:W-:Y:S02]  /*c340*/  ISETP.GE.AND P2, PT, R49, R104, PT ;  /* 0x000000683100720c */ /* 0x000fe40003f46270 */
        /* <DEDUP_REMOVED lines=8> */
[C---:B------:R-:W-:Y:S01]  /*c3d0*/  FFMA.FTZ R11, R120.reuse, R0, R11 ;  /* 0x00000000780b7223 */ /* 0x040fe2000001000b */
[C---:B------:R-:W-:Y:S01]  /*c3e0*/  ISETP.GE.AND P2, PT, R49.reuse, R2, PT ;  /* 0x000000023100720c */ /* 0x040fe20003f46270 */
[C---:B------:R-:W-:Y:S01]  /*c3f0*/  FFMA.FTZ R9, R120.reuse, R0, R9 ;  /* 0x0000000078097223 */ /* 0x040fe20000010009 */
[----:B------:R-:W-:Y:S02]  /*c400*/  ISETP.GE.AND P4, PT, R49, R104, PT ;  /* 0x000000683100720c */ /* 0x000fe40003f86270 */
[----:B------:R-:W-:Y:S02]  /*c410*/  I2FP.F32.S32 R49, R49 ;  /* 0x0000003100317245 */ /* 0x000fe40000201400 */
[C-C-:B------:R-:W-:Y:S02]  /*c420*/  LOP3.LUT R55, R71.reuse, 0x71, R122.reuse, 0xfe, !PT ;  /* 0x0000007147377812 */ /* 0x140fe400078efe7a */
[----:B------:R-:W-:Y:S01]  /*c430*/  LOP3.LUT R45, R71, 0x1, R122, 0xfe, !PT ;  /* 0x00000001472d7812 */ /* 0x000fe200078efe7a */
[CC--:B------:R-:W-:Y:S01]  /*c440*/  FFMA.FTZ R4, R120.reuse, R49.reuse, R4 ;  /* 0x0000003178047223 */ /* 0x0c0fe20000010004 */
[----:B------:R-:W-:Y:S01]  /*c450*/  FSEL R52, R11, -INF , !P5 ;  /* 0xff8000000b347808 */ /* 0x000fe20006800000 */
[----:B------:R-:W-:Y:S01]  /*c460*/  FFMA.FTZ R6, R120, R49, R6 ;  /* 0x0000003178067223 */ /* 0x000fe20000010006 */
[----:B------:R-:W-:-:S02]  /*c470*/  I2FP.F32.S32 R0, R55 ;  /* 0x0000003700007245 */ /* 0x000fc40000201400 */
[----:B------:R-:W-:Y:S02]  /*c480*/  FSEL R11, R4, -INF , !P2 ;  /* 0xff800000040b7808 */ /* 0x000fe40005000000 */
[----:B------:R-:W-:Y:S01]  /*c490*/  I2FP.F32.S32 R4, R45 ;  /* 0x0000002d00047245 */ /* 0x000fe20000201400 */
[CC--:B------:R-:W-:Y:S01]  /*c4a0*/  FFMA.FTZ R7, R120.reuse, R0.reuse, R7 ;  /* 0x0000000078077223 */ /* 0x0c0fe20000010007 */
[----:B------:R-:W-:Y:S01]  /*c4b0*/  LOP3.LUT R51, R71, 0x78, R122, 0xfe, !PT ;  /* 0x0000007847337812 */ /* 0x000fe200078efe7a */
[C---:B------:R-:W-:Y:S01]  /*c4c0*/  FFMA.FTZ R5, R120.reuse, R0, R5 ;  /* 0x0000000078057223 */ /* 0x040fe20000010005 */
[----:B------:R-:W-:Y:S01]  /*c4d0*/  FSEL R93, R9, -INF , !P6 ;  /* 0xff800000095d7808 */ /* 0x000fe20007000000 */
[----:B------:R-:W-:Y:S01]  /*c4e0*/  FFMA.FTZ R75, R120, R4, R61 ;  /* 0x00000004784b7223 */ /* 0x000fe2000001003d */
[----:B------:R-:W-:Y:S02]  /*c4f0*/  LOP3.LUT R49, R71, R122, RZ, 0xfc, !PT ;  /* 0x0000007a47317212 */ /* 0x000fe400078efcff */
[----:B------:R-:W-:-:S02]  /*c500*/  ISETP.GE.AND P6, PT, R55, R104, PT ;  /* 0x000000683700720c */ /* 0x000fc40003fc6270 */
[C---:B------:R-:W-:Y:S02]  /*c510*/  ISETP.GE.AND P5, PT, R51.reuse, R2, PT ;  /* 0x000000023300720c */ /* 0x040fe40003fa6270 */
[----:B------:R-:W-:Y:S02]  /*c520*/  ISETP.GE.AND P2, PT, R51, R104, PT ;  /* 0x000000683300720c */ /* 0x000fe40003f46270 */
[----:B------:R-:W-:Y:S02]  /*c530*/  FSEL R58, R10, -INF , !P3 ;  /* 0xff8000000a3a7808 */ /* 0x000fe40005800000 */
[----:B------:R-:W-:Y:S02]  /*c540*/  I2FP.F32.S32 R51, R51 ;  /* 0x0000003300337245 */ /* 0x000fe40000201400 */
[----:B------:R-:W-:Y:S02]  /*c550*/  LOP3.LUT R61, R71, 0x29, R122, 0xfe, !PT ;  /* 0x00000029473d7812 */ /* 0x000fe400078efe7a */
[-C--:B------:R-:W-:Y:S01]  /*c560*/  ISETP.GE.AND P3, PT, R55, R2.reuse, PT ;  /* 0x000000023700720c */ /* 0x080fe20003f66270 */
[-C--:B------:R-:W-:Y:S01]  /*c570*/  FFMA.FTZ R81, R120, R51.reuse, R96 ;  /* 0x0000003378517223 */ /* 0x080fe20000010060 */
[----:B------:R-:W-:Y:S01]  /*c580*/  FSEL R46, R6, -INF , !P4 ;  /* 0xff800000062e7808 */ /* 0x000fe20006000000 */
[----:B------:R-:W-:Y:S01]  /*c590*/  FFMA.FTZ R0, R120, R51, R98 ;  /* 0x0000003378007223 */ /* 0x000fe20000010062 */
[----:B------:R-:W-:-:S02]  /*c5a0*/  ISETP.GE.AND P4, PT, R49, R2, PT ;  /* 0x000000023100720c */ /* 0x000fc40003f86270 */
[----:B------:R-:W-:Y:S02]  /*c5b0*/  FSEL R48, R7, -INF , !P6 ;  /* 0xff80000007307808 */ /* 0x000fe40007000000 */
[----:B------:R-:W-:Y:S02]  /*c5c0*/  I2FP.F32.S32 R49, R49 ;  /* 0x0000003100317245 */ /* 0x000fe40000201400 */
[-C--:B------:R-:W-:Y:S02]  /*c5d0*/  ISETP.GE.AND P6, PT, R61, R2.reuse, PT ;  /* 0x000000023d00720c */ /* 0x080fe40003fc6270 */
[----:B------:R-:W-:Y:S01]  /*c5e0*/  FSEL R9, R5, -INF , !P3 ;  /* 0xff80000005097808 */ /* 0x000fe20005800000 */
[----:B------:R-:W-:Y:S01]  /*c5f0*/  FFMA.FTZ R60, R120, R49, R60 ;  /* 0x00000031783c7223 */ /* 0x000fe2000001003c */
[----:B------:R-:W-:Y:S02]  /*c600*/  I2FP.F32.S32 R61, R61 ;  /* 0x0000003d003d7245 */ /* 0x000fe40000201400 */
[----:B------:R-:W-:-:S02]  /*c610*/  ISETP.GE.AND P3, PT, R45, R2, PT ;  /* 0x000000022d00720c */ /* 0x000fc40003f66270 */
[C-C-:B------:R-:W-:Y:S01]  /*c620*/  LOP3.LUT R51, R71.reuse, 0x30, R122.reuse, 0xfe, !PT ;  /* 0x0000003047337812 */ /* 0x140fe200078efe7a */
[C---:B------:R-:W-:Y:S01]  /*c630*/  FFMA.FTZ R61, R120.reuse, R61, R41 ;  /* 0x0000003d783d7223 */ /* 0x040fe20000010029 */
[C-C-:B------:R-:W-:Y:S02]  /*c640*/  LOP3.LUT R45, R71.reuse, 0x39, R122.reuse, 0xfe, !PT ;  /* 0x00000039472d7812 */ /* 0x140fe400078efe7a */
[--C-:B------:R-:W-:Y:S02]  /*c650*/  LOP3.LUT R49, R71, 0x31, R122.reuse, 0xfe, !PT ;  /* 0x0000003147317812 */ /* 0x100fe400078efe7a */
[----:B------:R-:W-:Y:S02]  /*c660*/  I2FP.F32.S32 R7, R51 ;  /* 0x0000003300077245 */ /* 0x000fe40000201400 */
[----:B------:R-:W-:Y:S02]  /*c670*/  FSEL R75, R75, -INF , !P3 ;  /* 0xff8000004b4b7808 */ /* 0x000fe40005800000 */
[----:B------:R-:W-:Y:S01]  /*c680*/  LOP3.LUT R5, R71, 0x38, R122, 0xfe, !PT ;  /* 0x0000003847057812 */ /* 0x000fe200078efe7a */
[----:B------:R-:W-:Y:S01]  /*c690*/  FFMA.FTZ R36, R120, R7, R36 ;  /* 0x0000000778247223 */ /* 0x000fe20000010024 */
[----:B------:R-:W-:-:S02]  /*c6a0*/  ISETP.GE.AND P3, PT, R45, R2, PT ;  /* 0x000000022d00720c */ /* 0x000fc40003f66270 */
[----:B------:R-:W-:Y:S02]  /*c6b0*/  I2FP.F32.S32 R4, R45 ;  /* 0x0000002d00047245 */ /* 0x000fe40000201400 */
[----:B------:R-:W-:Y:S02]  /*c6c0*/  LOP3.LUT R45, R71, 0x40, R122, 0xfe, !PT ;  /* 0x00000040472d7812 */ /* 0x000fe400078efe7a */
[----:B------:R-:W-:Y:S01]  /*c6d0*/  FSEL R0, R0, -INF , !P2 ;  /* 0xff80000000007808 */ /* 0x000fe20005000000 */
[----:B------:R-:W-:Y:S01]  /*c6e0*/  FFMA.FTZ R7, R120, R4, R33 ;  /* 0x0000000478077223 */ /* 0x000fe20000010021 */
[----:B------:R-:W-:Y:S02]  /*c6f0*/  I2FP.F32.S32 R6, R49 ;  /* 0x0000003100067245 */ /* 0x000fe40000201400 */
[----:B------:R-:W-:Y:S02]  /*c700*/  FSEL R83, R60, -INF , !P4 ;  /* 0xff8000003c537808 */ /* 0x000fe40006000000 */
[----:B------:R-:W-:Y:S01]  /*c710*/  FSEL R81, R81, -INF , !P5 ;  /* 0xff80000051517808 */ /* 0x000fe20006800000 */
[----:B------:R-:W-:Y:S01]  /*c720*/  FFMA.FTZ R41, R120, R6, R37 ;  /* 0x0000000678297223 */ /* 0x000fe20000010025 */
[----:B------:R-:W-:-:S02]  /*c730*/  ISETP.GE.AND P2, PT, R49, R2, PT ;  /* 0x000000023100720c */ /* 0x000fc40003f46270 */
[-C--:B------:R-:W-:Y:S02]  /*c740*/  ISETP.GE.AND P4, PT, R5, R2.reuse, PT ;  /* 0x000000020500720c */ /* 0x080fe40003f86270 */
[----:B------:R-:W-:Y:S02]  /*c750*/  FSEL R61, R61, -INF , !P6 ;  /* 0xff8000003d3d7808 */ /* 0x000fe40007000000 */
[-C--:B------:R-:W-:Y:S02]  /*c760*/  ISETP.GE.AND P5, PT, R51, R2.reuse, PT ;  /* 0x000000023300720c */ /* 0x080fe40003fa6270 */
[----:B------:R-:W-:Y:S02]  /*c770*/  I2FP.F32.S32 R5, R5 ;  /* 0x0000000500057245 */ /* 0x000fe40000201400 */
[----:B------:R-:W-:Y:S02]  /*c780*/  LOP3.LUT R49, R71, 0x41, R122, 0xfe, !PT ;  /* 0x0000004147317812 */ /* 0x000fe400078efe7a */
[----:B------:R-:W-:Y:S01]  /*c790*/  ISETP.GE.AND P6, PT, R45, R2, PT ;  /* 0x000000022d00720c */ /* 0x000fe20003fc6270 */
[----:B------:R-:W-:Y:S01]  /*c7a0*/  FFMA.FTZ R32, R120, R5, R32 ;  /* 0x0000000578207223 */ /* 0x000fe20000010020 */
[----:B------:R-:W-:-:S02]  /*c7b0*/  I2FP.F32.S32 R45, R45 ;  /* 0x0000002d002d7245 */ /* 0x000fc40000201400 */
[----:B------:R-:W-:Y:S02]  /*c7c0*/  LOP3.LUT R33, R71, 0x48, R122, 0xfe, !PT ;  /* 0x0000004847217812 */ /* 0x000fe400078efe7a */
[----:B------:R-:W-:Y:S01]  /*c7d0*/  FSEL R51, R36, -INF , !P5 ;  /* 0xff80000024337808 */ /* 0x000fe20006800000 */
[C---:B------:R-:W-:Y:S01]  /*c7e0*/  FFMA.FTZ R28, R120.reuse, R45, R28 ;  /* 0x0000002d781c7223 */ /* 0x040fe2000001001c */
[----:B------:R-:W-:Y:S02]  /*c7f0*/  I2FP.F32.S32 R4, R49 ;  /* 0x0000003100047245 */ /* 0x000fe40000201400 */
[----:B------:R-:W-:Y:S02]  /*c800*/  ISETP.GE.AND P5, PT, R49, R2, PT ;  /* 0x000000023100720c */ /* 0x000fe40003fa6270 */
[----:B------:R-:W-:Y:S01]  /*c810*/  I2FP.F32.S32 R49, R33 ;  /* 0x0000002100317245 */ /* 0x000fe20000201400 */
[----:B------:R-:W-:Y:S01]  /*c820*/  FFMA.FTZ R4, R120, R4, R29 ;  /* 0x0000000478047223 */ /* 0x000fe2000001001d */
[----:B------:R-:W-:-:S02]  /*c830*/  LOP3.LUT R45, R71, 0x31, R122, 0xfe, !PT ;  /* 0x00000031472d7812 */ /* 0x000fc400078efe7a */
[C---:B------:R-:W-:Y:S01]  /*c840*/  LOP3.LUT R37, R71.reuse, 0x49, R122, 0xfe, !PT ;  /* 0x0000004947257812 */ /* 0x040fe200078efe7a */
[----:B------:R-:W-:Y:S01]  /*c850*/  FFMA.FTZ R24, R120, R49, R24 ;  /* 0x0000003178187223 */ /* 0x000fe20000010018 */
        /* <DEDUP_REMOVED lines=8> */
[----:B------:R-:W-:Y:S01]  /*c8e0*/  ISETP.GE.AND P3, PT, R5, R2, PT ;  /* 0x000000020500720c */ /* 0x000fe20003f66270 */
[----:B------:R-:W-:Y:S01]  /*c8f0*/  FFMA.FTZ R32, R120, R32, R39 ;  /* 0x0000002078207223 */ /* 0x000fe20000010027 */
[----:B------:R-:W-:Y:S02]  /*c900*/  LOP3.LUT R55, R71, R122, RZ, 0xfc, !PT ;  /* 0x0000007a47377212 */ /* 0x000fe400078efcff */
[----:B------:R-:W-:-:S02]  /*c910*/  I2FP.F32.S32 R2, R37 ;  /* 0x0000002500027245 */ /* 0x000fc40000201400 */
[----:B------:R-:W-:Y:S02]  /*c920*/  FSEL R37, R4, -INF , !P5 ;  /* 0xff80000004257808 */ /* 0x000fe40006800000 */
[----:B------:R-:W-:Y:S01]  /*c930*/  ISETP.GE.AND P5, PT, R29, R104, PT ;  /* 0x000000681d00720c */ /* 0x000fe20003fa6270 */
[----:B------:R-:W-:Y:S01]  /*c940*/  FFMA.FTZ R25, R120, R2, R25 ;  /* 0x0000000278197223 */ /* 0x000fe20000010019 */
[----:B------:R-:W-:Y:S02]  /*c950*/  I2FP.F32.S32 R6, R29 ;  /* 0x0000001d00067245 */ /* 0x000fe40000201400 */
[----:B------:R-:W-:Y:S02]  /*c960*/  FSEL R49, R28, -INF , !P6 ;  /* 0xff8000001c317808 */ /* 0x000fe40007000000 */
[----:B------:R-:W-:Y:S01]  /*c970*/  FSEL R29, R24, -INF , !P2 ;  /* 0xff800000181d7808 */ /* 0x000fe20005000000 */
[----:B------:R-:W-:Y:S01]  /*c980*/  FFMA.FTZ R6, R120, R6, R63 ;  /* 0x0000000678067223 */ /* 0x000fe2000001003f */
[----:B------:R-:W-:-:S02]  /*c990*/  ISETP.GE.AND P6, PT, R55, R104, PT ;  /* 0x000000683700720c */ /* 0x000fc40003fc6270 */
[-C--:B------:R-:W-:Y:S02]  /*c9a0*/  ISETP.GE.AND P2, PT, R45, R104.reuse, PT ;  /* 0x000000682d00720c */ /* 0x080fe40003f46270 */
[----:B------:R-:W-:Y:S02]  /*c9b0*/  I2FP.F32.S32 R55, R55 ;  /* 0x0000003700377245 */ /* 0x000fe40000201400 */
[C---:B------:R-:W-:Y:S02]  /*c9c0*/  LOP3.LUT R39, R71.reuse, 0x48, R122, 0xfe, !PT ;  /* 0x0000004847277812 */ /* 0x040fe400078efe7a */
[----:B------:R-:W-:Y:S01]  /*c9d0*/  FSEL R32, R32, -INF , !P2 ;  /* 0xff80000020207808 */ /* 0x000fe20005000000 */
[----:B------:R-:W-:Y:S01]  /*c9e0*/  FFMA.FTZ R8, R120, R55, R62 ;  /* 0x0000003778087223 */ /* 0x000fe2000001003e */
[----:B------:R-:W-:Y:S02]  /*c9f0*/  LOP3.LUT R89, R71, 0x40, R122, 0xfe, !PT ;  /* 0x0000004047597812 */ /* 0x000fe400078efe7a */
[----:B------:R-:W-:-:S02]  /*ca00*/  ISETP.GE.AND P2, PT, R39, R104, PT ;  /* 0x000000682700720c */ /* 0x000fc40003f46270 */
[----:B------:R-:W-:Y:S02]  /*ca10*/  I2FP.F32.S32 R39, R39 ;  /* 0x0000002700277245 */ /* 0x000fe40000201400 */
[C-C-:B------:R-:W-:Y:S02]  /*ca20*/  LOP3.LUT R63, R71.reuse, 0x39, R122.reuse, 0xfe, !PT ;  /* 0x00000039473f7812 */ /* 0x140fe400078efe7a */
[----:B------:R-:W-:Y:S01]  /*ca30*/  LOP3.LUT R55, R71, 0x41, R122, 0xfe, !PT ;  /* 0x0000004147377812 */ /* 0x000fe200078efe7a */
[----:B------:R-:W-:Y:S01]  /*ca40*/  FFMA.FTZ R26, R120, R39, R26 ;  /* 0x00000027781a7223 */ /* 0x000fe2000001001a */
[----:B------:R-:W-:Y:S02]  /*ca50*/  FSEL R6, R6, -INF , !P5 ;  /* 0xff80000006067808 */ /* 0x000fe40006800000 */
[----:B------:R-:W-:Y:S02]  /*ca60*/  ISETP.GE.AND P5, PT, R89, R104, PT ;  /* 0x000000685900720c */ /* 0x000fe40003fa6270 */
[----:B------:R-:W-:-:S02]  /*ca70*/  I2FP.F32.S32 R89, R89 ;  /* 0x0000005900597245 */ /* 0x000fc40000201400 */
[----:B------:R-:W-:Y:S02]  /*ca80*/  LOP3.LUT R45, R71, 0x38, R122, 0xfe, !PT ;  /* 0x00000038472d7812 */ /* 0x000fe400078efe7a */
[----:B------:R-:W-:Y:S01]  /*ca90*/  I2FP.F32.S32 R4, R63 ;  /* 0x0000003f00047245 */ /* 0x000fe20000201400 */
[C---:B------:R-:W-:Y:S01]  /*caa0*/  FFMA.FTZ R30, R120.reuse, R89, R30 ;  /* 0x00000059781e7223 */ /* 0x040fe2000001001e */
[----:B------:R-:W-:Y:S02]  /*cab0*/  I2FP.F32.S32 R10, R55 ;  /* 0x00000037000a7245 */ /* 0x000fe40000201400 */
[----:B------:R-:W-:Y:S01]  /*cac0*/  I2FP.F32.S32 R2, R5 ;  /* 0x0000000500027245 */ /* 0x000fe20000201400 */
[C---:B------:R-:W-:Y:S01]  /*cad0*/  FFMA.FTZ R4, R120.reuse, R4, R35 ;  /* 0x0000000478047223 */ /* 0x040fe20000010023 */
[----:B------:R-:W-:Y:S01]  /*cae0*/  FSEL R25, R25, -INF , !P4 ;  /* 0xff80000019197808 */ /* 0x000fe20006000000 */
[----:B------:R-:W-:Y:S01]  /*caf0*/  FFMA.FTZ R10, R120, R10, R31 ;  /* 0x0000000a780a7223 */ /* 0x000fe2000001001f */
[----:B------:R-:W-:-:S02]  /*cb00*/  ISETP.GE.AND P4, PT, R45, R104, PT ;  /* 0x000000682d00720c */ /* 0x000fc40003f86270 */
[----:B------:R-:W-:Y:S02]  /*cb10*/  FSEL R8, R8, -INF , !P6 ;  /* 0xff80000008087808 */ /* 0x000fe40007000000 */
[----:B------:R-:W-:Y:S02]  /*cb20*/  I2FP.F32.S32 R45, R45 ;  /* 0x0000002d002d7245 */ /* 0x000fe40000201400 */
[----:B------:R-:W-:Y:S01]  /*cb30*/  ISETP.GE.AND P6, PT, R63, R104, PT ;  /* 0x000000683f00720c */ /* 0x000fe20003fc6270 */
[----:B------:R-:W-:Y:S01]  /*cb40*/  FFMA.FTZ R63, R120, R2, R97 ;  /* 0x00000002783f7223 */ /* 0x000fe20000010061 */
[----:B------:R-:W-:Y:S01]  /*cb50*/  FSEL R106, R26, -INF , !P2 ;  /* 0xff8000001a6a7808 */ /* 0x000fe20005000000 */
[----:B------:R-:W-:Y:S01]  /*cb60*/  FFMA.FTZ R34, R120, R45, R34 ;  /* 0x0000002d78227223 */ /* 0x000fe20000010022 */
[C-C-:B------:R-:W-:Y:S02]  /*cb70*/  LOP3.LUT R39, R71.reuse, 0x49, R122.reuse, 0xfe, !PT ;  /* 0x0000004947277812 */ /* 0x140fe400078efe7a */
[----:B------:R-:W-:-:S02]  /*cb80*/  LOP3.LUT R31, R71, 0x30, R122, 0xfe, !PT ;  /* 0x00000030471f7812 */ /* 0x000fc400078efe7a */
[----:B------:R-:W-:Y:S02]  /*cb90*/  ISETP.GT.AND P2, PT, R125, R126, PT ;  /* 0x0000007e7d00720c */ /* 0x000fe40003f44270 */
[----:B------:R-:W-:Y:S02]  /*cba0*/  LOP3.LUT R35, R71, 0x29, R122, 0xfe, !PT ;  /* 0x0000002947237812 */ /* 0x000fe400078efe7a */
[----:B------:R-:W-:Y:S02]  /*cbb0*/  FSEL R124, R30, -INF , !P5 ;  /* 0xff8000001e7c7808 */ /* 0x000fe40006800000 */
[----:B------:R-:W-:Y:S02]  /*cbc0*/  I2FP.F32.S32 R12, R39 ;  /* 0x00000027000c7245 */ /* 0x000fe40000201400 */
[----:B------:R-:W-:Y:S02]  /*cbd0*/  FSEL R92, R4, -INF , !P6 ;  /* 0xff800000045c7808 */ /* 0x000fe40007000000 */
[----:B------:R-:W-:Y:S01]  /*cbe0*/  ISETP.GE.AND P5, PT, R31, R104, PT ;  /* 0x000000681f00720c */ /* 0x000fe20003fa6270 */
[----:B------:R-:W-:Y:S01]  /*cbf0*/  FFMA.FTZ R12, R120, R12, R27 ;  /* 0x0000000c780c7223 */ /* 0x000fe2000001001b */
[----:B------:R-:W-:-:S02]  /*cc00*/  FSEL R63, R63, -INF , !P3 ;  /* 0xff8000003f3f7808 */ /* 0x000fc40005800000 */
[----:B------:R-:W-:Y:S02]  /*cc10*/  I2FP.F32.S32 R4, R35 ;  /* 0x0000002300047245 */ /* 0x000fe40000201400 */
[----:B------:R-:W-:Y:S02]  /*cc20*/  I2FP.F32.S32 R31, R31 ;  /* 0x0000001f001f7245 */ /* 0x000fe40000201400 */
[----:B------:R-:W-:Y:S01]  /*cc30*/  ISETP.GE.AND P3, PT, R55, R104, PT ;  /* 0x000000683700720c */ /* 0x000fe20003f66270 */
[----:B------:R-:W-:Y:S01]  /*cc40*/  FFMA.FTZ R4, R120, R4, R43 ;  /* 0x0000000478047223 */ /* 0x000fe2000001002b */
[----:B------:R-:W-:Y:S01]  /*cc50*/  FSEL R162, R34, -INF , !P4 ;  /* 0xff80000022a27808 */ /* 0x000fe20006000000 */
[C---:B------:R-:W-:Y:S01]  /*cc60*/  FFMA.FTZ R28, R120.reuse, R31, R38 ;  /* 0x0000001f781c7223 */ /* 0x040fe20000010026 */
[----:B------:R-:W-:Y:S01]  /*cc70*/  ISETP.GE.AND P4, PT, R39, R104, PT ;  /* 0x000000682700720c */ /* 0x000fe20003f86270 */
[----:B------:R-:W-:Y:S01]  /*cc80*/  FFMA.FTZ R55, R120, R2, R99 ;  /* 0x0000000278377223 */ /* 0x000fe20000010063 */
[----:B------:R-:W-:-:S02]  /*cc90*/  FSEL R98, R10, -INF , !P3 ;  /* 0xff8000000a627808 */ /* 0x000fc40005800000 */
        /* <DEDUP_REMOVED lines=57> */
[-C--:B------:R-:W-:Y:S02]  /*d030*/  IMAD R14, R31, R2.reuse, RZ ;  /* 0x000000021f0e7224 */ /* 0x080fe400078e02ff */
[----:B------:R-:W-:-:S04]  /*d040*/  IMAD.WIDE.U32 R30, R35, R2, RZ ;  /* 0x00000002231e7225 */ /* 0x000fc800078e00ff */
[----:B------:R-:W-:-:S04]  /*d050*/  IMAD R14, R35, UR5, R14 ;  /* 0x00000005230e7c24 */ /* 0x000fc8000f8e020e */
[----:B------:R-:W-:Y:S01]  /*d060*/  IMAD.IADD R31, R31, 0x1, R14 ;  /* 0x000000011f1f7824 */ /* 0x000fe200078e020e */
[----:B--2---:R-:W-:-:S04]  /*d070*/  IADD3 R10, -R27, R10, RZ ;  /* 0x0000000a1b0a7210 */ /* 0x004fc80007ffe1ff */
[----:B------:R-:W-:Y:S01]  /*d080*/  SHF.R.S32.HI R27, RZ, 0x1f, R10 ;  /* 0x0000001fff1b7819 */ /* 0x000fe2000001140a */
[----:B-1----:R-:W-:-:S04]  /*d090*/  IMAD.WIDE.U32 R30, R10, R4, R30 ;  /* 0x000000040a1e7225 */ /* 0x002fc800078e001e */
[----:B------:R-:W-:-:S04]  /*d0a0*/  IMAD R27, R27, R4, RZ ;  /* 0x000000041b1b7224 */ /* 0x000fc800078e02ff */
[----:B------:R-:W-:Y:S02]  /*d0b0*/  IMAD R5, R10, R5, R27 ;  /* 0x000000050a057224 */ /* 0x000fe400078e021b */
[----:B------:R-:W-:-:S03]  /*d0c0*/  IMAD.MOV.U32 R27, RZ, RZ, R30 ;  /* 0x000000ffff1b7224 */ /* 0x000fc600078e001e */
[----:B------:R-:W-:Y:S01]  /*d0d0*/  IADD3 R4, R31, R5, RZ ;  /* 0x000000051f047210 */ /* 0x000fe20007ffe0ff */
[----:B------:R-:W-:Y:S06]  /*d0e0*/  BRA `(.L_x_5172) ;  /* 0x0000000000107947 */ /* 0x000fec0003800000 */
.L_x_5171:
[----:B------:R-:W1:Y:S02]  /*d0f0*/  LDC R2, c[0x0][0x248] ;  /* 0x00009200ff027b82 */ /* 0x000e640000000800 */
[----:B-1----:R-:W-:-:S05]  /*d100*/  IMAD.SHL.U32 R27, R2, 0x80, RZ ;  /* 0x00000080021b7824 */ /* 0x002fca00078e00ff */
[----:B------:R-:W-:-:S04]  /*d110*/  IADD3 R27, -R27, RZ, RZ ;  /* 0x000000ff1b1b7210 */ /* 0x000fc80007ffe1ff */
[----:B------:R-:W-:-:S07]  /*d120*/  SHF.R.S32.HI R4, RZ, 0x1f, R27 ;  /* 0x0000001fff047819 */ /* 0x000fce000001141b */
.L_x_5172:
[----:B------:R-:W1:Y:S01]  /*d130*/  @!P0 LDC R5, c[0x0][0x24c] ;  /* 0x00009300ff058b82 */ /* 0x000e620000000800 */
[-C--:B------:R-:W-:Y:S01]  /*d140*/  @!P0 IADD3 R31, P2, R145, R27.reuse, RZ ;  /* 0x0000001b911f8210 */ /* 0x080fe20007f5e0ff */
[----:B------:R2:W-:Y:S01]  /*d150*/  @P0 STS [R154+0x1000], RZ ;  /* 0x001000ff9a000388 */ /* 0x0005e20000000800 */
[----:B------:R-:W-:Y:S01]  /*d160*/  @!P0 LEA R14, P3, R2, R27, 0x6 ;  /* 0x0000001b020e8211 */ /* 0x000fe200078630ff */
[----:B------:R-:W-:Y:S01]  /*d170*/  BSSY B0, `(.L_x_5173) ;  /* 0x0000027000007945 */ /* 0x000fe20003800000 */
[-C--:B------:R-:W-:Y:S01]  /*d180*/  @!P0 LEA R38, P5, R27, R152.reuse, 0x1 ;  /* 0x000000981b268211 */ /* 0x080fe200078a08ff */
[--C-:B------:R-:W-:Y:S01]  /*d190*/  @!P0 IMAD.X R10, R144, 0x1, R4.reuse, P2 ;  /* 0x00000001900a8824 */ /* 0x100fe200010e0604 */
[-C--:B------:R-:W-:Y:S01]  /*d1a0*/  @!P0 LEA R34, P4, R31, R152.reuse, 0x1 ;  /* 0x000000981f228211 */ /* 0x080fe200078808ff */
[----:B------:R2:W-:Y:S01]  /*d1b0*/  @P0 STS [R154+0x1004], RZ ;  /* 0x001004ff9a000388 */ /* 0x0005e20000000800 */
[----:B------:R-:W-:Y:S02]  /*d1c0*/  @!P0 LEA R30, P2, R14, R152, 0x1 ;  /* 0x000000980e1e8211 */ /* 0x000fe400078408ff */
[-C--:B------:R-:W-:Y:S01]  /*d1d0*/  @!P0 LEA.HI.X R39, R27, R153.reuse, R4, 0x1, P5 ;  /* 0x000000991b278211 */ /* 0x080fe200028f0c04 */
[----:B------:R2:W-:Y:S01]  /*d1e0*/  @P0 STS.64 [R154+0x1008], RZ ;  /* 0x001008ff9a000388 */ /* 0x0005e20000000a00 */
[----:B------:R-:W-:-:S03]  /*d1f0*/  @!P0 LEA.HI.X R35, R31, R153, R10, 0x1, P4 ;  /* 0x000000991f238211 */ /* 0x000fc600020f0c0a */
[----:B------:R-:W-:Y:S01]  /*d200*/  @!PT LDS RZ, [RZ] ;  /* 0x00000000fffff984 */ /* 0x000fe20000000800 */
[----:B------:R-:W-:Y:S01]  /*d210*/  @!PT LDS RZ, [RZ] ;  /* 0x00000000fffff984 */ /* 0x000fe20000000800 */
[----:B------:R-:W-:Y:S01]  /*d220*/  @!PT LDS RZ, [RZ] ;  /* 0x00000000fffff984 */ /* 0x000fe20000000800 */
[----:B------:R2:W-:Y:S04]  /*d230*/  @!P0 LDGSTS.E.BYPASS.LTC128B.128 [R154+0x1000], desc[UR6][R38.64] ;  /* 0x01000000269a8fae */ /* 0x0005e8000b901d46 */
[----:B------:R2:W-:Y:S01]  /*d240*/  @P0 STS.128 [R154+0x1800], RZ ;  /* 0x001800ff9a000388 */ /* 0x0005e20000000c00 */
[----:B-1----:R-:W-:-:S03]  /*d250*/  @!P0 LEA.HI.X R5, R2, R4, R5, 0x6, P3 ;  /* 0x0000000402058211 */ /* 0x002fc600018f3405 */
        /* <DEDUP_REMOVED lines=12> */
[----:B--2---:R-:W-:Y:S01]  /*d320*/  MOV R31, R4 ;  /* 0x00000004001f7202 */ /* 0x004fe20000000f00 */
        /* <DEDUP_REMOVED lines=11> */
.L_x_5174:
[----:B------:R-:W-:Y:S05]  /*d3e0*/  BSYNC B0 ;  /* 0x0000000000007941 */ /* 0x000fea0003800000 */
.L_x_5173:
[----:B------:R-:W0:Y:S01]  /*d3f0*/  LDGDEPBAR ;  /* 0x00000000000079af */ /* 0x000e220000000000 */
[----:B------:R-:W-:-:S04]  /*d400*/  LEA R152, P0, R27, R152, 0x1 ;  /* 0x000000981b987211 */ /* 0x000fc800078008ff */
[----:B------:R-:W-:-:S09]  /*d410*/  LEA.HI.X R153, R27, R153, R4, 0x1, P0 ;  /* 0x000000991b997211 */ /* 0x000fd200000f0c04 */
.L_x_5170:
        /* <DEDUP_REMOVED lines=76> */
[----:B------:R-:W-:Y:S01]  /*d8e0*/  MUFU.EX2 R102, R102 ;  /* 0x0000006600667308 */ /* 0x000fe20000000800 */
[----:B------:R-:W-:Y:S01]  /*d8f0*/  FMNMX.FTZ R5, R124, R5, !PT ;  /* 0x000000057c057209 */ /* 0x000fe20007810000 */
[--C-:B------:R-:W-:Y:S01]  /*d900*/  FFMA.FTZ R43, R21, UR8, -R76.reuse ;  /* 0x00000008152b7c23 */ /* 0x100fe2000801084c */
[--C-:B--2---:R-:W-:Y:S01]  /*d910*/  FFMA.FTZ R38, R15, UR8, -R76.reuse ;  /* 0x000000080f267c23 */ /* 0x104fe2000801084c */
        /* <DEDUP_REMOVED lines=26> */
[----:B------:R-:W2:Y:S01]  /*dac0*/  MUFU.EX2 R75, R75 ;  /* 0x0000004b004b7308 */ /* 0x000ea20000000800 */
[----:B------:R-:W-:-:S04]  /*dad0*/  FMNMX.FTZ R5, R46, R5, !PT ;  /* 0x000000052e057209 */ /* 0x000fc80007810000 */
[----:B------:R-:W-:-:S03]  /*dae0*/  FMNMX.FTZ R5, R48, R5, !PT ;  /* 0x0000000530057209 */ /* 0x000fc60007810000 */
[----:B------:R-:W-:Y:S01]  /*daf0*/  MUFU.EX2 R73, R73 ;  /* 0x0000004900497308 */ /* 0x000fe20000000800 */
[----:B------:R-:W-:-:S04]  /*db00*/  FMNMX.FTZ R4, R0, R5, !PT ;  /* 0x0000000500047209 */ /* 0x000fc80007810000 */
[----:B------:R-:W-:-:S03]  /*db10*/  FMNMX.FTZ R4, R55, R4, !PT ;  /* 0x0000000437047209 */ /* 0x000fc60007810000 */
[----:B------:R-:W-:Y:S01]  /*db20*/  MUFU.EX2 R66, R66 ;  /* 0x0000004200427308 */ /* 0x000fe20000000800 */
[----:B--2---:R-:W-:Y:S01]  /*db30*/  F2FP.F16.F32.PACK_AB R34, R75, R84 ;  /* 0x000000544b22723e */ /* 0x004fe200000000ff */
        /* <DEDUP_REMOVED lines=9> */
[----:B--2---:R-:W-:Y:S01]  /*dbd0*/  FMNMX.FTZ R44, R2, R5, !PT ;  /* 0x00000005022c7209 */ /* 0x004fe20007810000 */
[----:B------:R-:W-:Y:S01]  /*dbe0*/  FFMA.FTZ R2, R9, UR8, -R76 ;  /* 0x0000000809027c23 */ /* 0x000fe2000801084c */
[----:B------:R-:W-:-:S05]  /*dbf0*/  FSEL R5, R45, RZ, P2 ;  /* 0x000000ff2d057208 */ /* 0x000fca0001000000 */
[----:B------:R-:W-:Y:S01]  /*dc00*/  MUFU.EX2 R54, R54 ;  /* 0x0000003600367308 */ /* 0x000fe20000000800 */
[C---:B------:R-:W-:Y:S01]  /*dc10*/  FSETP.NEU.FTZ.AND P0, PT, R44.reuse, -INF , PT ;  /* 0xff8000002c00780b */ /* 0x040fe20003f1d000 */
[----:B------:R-:W-:Y:S01]  /*dc20*/  FMUL.FTZ R57, R44, UR8 ;  /* 0x000000082c397c20 */ /* 0x000fe20008410000 */
[----:B------:R-:W-:-:S04]  /*dc30*/  FADD.FTZ R4, R70, -R5 ;  /* 0x8000000546047221 */ /* 0x000fc80000010000 */
[----:B------:R-:W-:Y:S01]  /*dc40*/  FSEL R57, R57, RZ, P0 ;  /* 0x000000ff39397208 */ /* 0x000fe20000000000 */
[----:B------:R-:W-:Y:S01]  /*dc50*/  FMUL.FTZ R101, R4, UR8 ;  /* 0x0000000804657c20 */ /* 0x000fe20008410000 */
[----:B------:R-:W-:Y:S03]  /*dc60*/  MUFU.EX2 R51, R51 ;  /* 0x0000003300337308 */ /* 0x000fe60000000800 */
[--C-:B------:R-:W-:Y:S01]  /*dc70*/  FFMA.FTZ R93, R6, UR8, -R57.reuse ;  /* 0x00000008065d7c23 */ /* 0x100fe20008010839 */
[----:B------:R-:W-:Y:S01]  /*dc80*/  FSEL R6, R44, RZ, P0 ;  /* 0x000000ff2c067208 */ /* 0x000fe20000000000 */
[--C-:B------:R-:W-:Y:S01]  /*dc90*/  FFMA.FTZ R100, R8, UR8, -R57.reuse ;  /* 0x0000000808647c23 */ /* 0x100fe20008010839 */
[--C-:B------:R-:W-:Y:S01]  /*dca0*/  FFMA.FTZ R94, R88, UR8, -R57.reuse ;  /* 0x00000008585e7c23 */ /* 0x100fe20008010839 */
[----:B------:R-:W2:Y:S01]  /*dcb0*/  LDSM.16.MT88.4 R8, [R156+0x3000] ;  /* 0x003000009c08783b */ /* 0x000ea20000004200 */
[--C-:B------:R-:W-:Y:S01]  /*dcc0*/  FFMA.FTZ R87, R68, UR8, -R57.reuse ;  /* 0x0000000844577c23 */ /* 0x100fe20008010839 */
[----:B------:R-:W-:Y:S01]  /*dcd0*/  FADD.FTZ R6, R69, -R6 ;  /* 0x8000000645067221 */ /* 0x000fe20000010000 */
[----:B------:R-:W-:Y:S01]  /*dce0*/  MUFU.EX2 R93, R93 ;  /* 0x0000005d005d7308 */ /* 0x000fe20000000800 */
[--C-:B------:R-:W-:Y:S01]  /*dcf0*/  FFMA.FTZ R77, R82, UR8, -R57.reuse ;  /* 0x00000008524d7c23 */ /* 0x100fe20008010839 */
[--C-:B------:R-:W-:Y:S01]  /*dd00*/  FFMA.FTZ R82, R67, UR8, -R57.reuse ;  /* 0x0000000843527c23 */ /* 0x100fe20008010839 */
[----:B------:R-:W-:Y:S01]  /*dd10*/  FMUL.FTZ R99, R6, UR8 ;  /* 0x0000000806637c20 */ /* 0x000fe20008410000 */
[--C-:B------:R-:W-:Y:S01]  /*dd20*/  FFMA.FTZ R69, R22, UR8, -R57.reuse ;  /* 0x0000000816457c23 */ /* 0x100fe20008010839 */
[----:B------:R-:W3:Y:S01]  /*dd30*/  LDSM.16.MT88.4 R4, [R157+0x3400] ;  /* 0x003400009d04783b */ /* 0x000ee20000004200 */
[--C-:B------:R-:W-:Y:S01]  /*dd40*/  FFMA.FTZ R68, R20, UR8, -R57.reuse ;  /* 0x0000000814447c23 */ /* 0x100fe20008010839 */
[--C-:B------:R-:W-:Y:S01]  /*dd50*/  FFMA.FTZ R67, R12, UR8, -R57.reuse ;  /* 0x000000080c437c23 */ /* 0x100fe20008010839 */
[----:B------:R-:W4:Y:S01]  /*dd60*/  MUFU.EX2 R100, R100 ;  /* 0x0000006400647308 */ /* 0x000f220000000800 */
[----:B------:R-:W-:Y:S01]  /*dd70*/  F2FP.F16.F32.PACK_AB R12, R95, R102 ;  /* 0x000000665f0c723e */ /* 0x000fe200000000ff */
[--C-:B------:R-:W-:Y:S01]  /*dd80*/  FFMA.FTZ R86, R86, UR8, -R57.reuse ;  /* 0x0000000856567c23 */ /* 0x100fe20008010839 */
[--C-:B------:R-:W-:Y:S01]  /*dd90*/  FFMA.FTZ R71, R164, UR8, -R57.reuse ;  /* 0x00000008a4477c23 */ /* 0x100fe20008010839 */
[--C-:B------:R-:W-:Y:S01]  /*dda0*/  FFMA.FTZ R79, R28, UR8, -R57.reuse ;  /* 0x000000081c4f7c23 */ /* 0x100fe20008010839 */
[--C-:B------:R-:W-:Y:S01]  /*ddb0*/  FFMA.FTZ R88, R32, UR8, -R57.reuse ;  /* 0x0000000820587c23 */ /* 0x100fe20008010839 */
[----:B-1----:R-:W1:Y:S01]  /*ddc0*/  LDSM.16.MT88.4 R28, [R157+0x3800] ;  /* 0x003800009d1c783b */ /* 0x002e620000004200 */
[----:B------:R-:W-:Y:S01]  /*ddd0*/  F2FP.F16.F32.PACK_AB R32, R83, R90 ;  /* 0x0000005a5320723e */ /* 0x000fe200000000ff */
        /* <DEDUP_REMOVED lines=15> */
[----:B------:R-:W-:Y:S01]  /*ded0*/  FFMA.FTZ R0, R0, UR8, -R57 ;  /* 0x0000000800007c23 */ /* 0x000fe20008010839 */
[----:B------:R-:W4:Y:S08]  /*dee0*/  MUFU.EX2 R101, R101 ;  /* 0x0000006500657308 */ /* 0x000f300000000800 */
[----:B------:R-:W2:Y:S01]  /*def0*/  MUFU.EX2 R99, R99 ;  /* 0x0000006300637308 */ /* 0x000ea20000000800 */
[----:B-----5:R-:W-:-:S07]  /*df00*/  F2FP.F16.F32.PACK_AB R15, R87, R94 ;  /* 0x0000005e570f723e */ /* 0x020fce00000000ff */
[----:B------:R-:W-:Y:S01]  /*df10*/  MUFU.EX2 R86, R86 ;  /* 0x0000005600567308 */ /* 0x000fe20000000800 */
[-C--:B----4-:R-:W-:Y:S01]  /*df20*/  FMUL.FTZ R20, R140, R101.reuse ;  /* 0x000000658c147220 */ /* 0x090fe20000410000 */
[-C--:B------:R-:W-:Y:S01]  /*df30*/  FMUL.FTZ R21, R141, R101.reuse ;  /* 0x000000658d157220 */ /* 0x080fe20000410000 */
[-C--:B------:R-:W-:Y:S01]  /*df40*/  FMUL.FTZ R136, R136, R101.reuse ;  /* 0x0000006588887220 */ /* 0x080fe20000410000 */
[-C--:B------:R-:W-:Y:S01]  /*df50*/  FMUL.FTZ R137, R137, R101.reuse ;  /* 0x0000006589897220 */ /* 0x080fe20000410000 */
[-C--:B------:R-:W-:Y:S01]  /*df60*/  FMUL.FTZ R132, R132, R101.reuse ;  /* 0x0000006584847220 */ /* 0x080fe20000410000 */
[-C--:B------:R-:W-:Y:S01]  /*df70*/  FMUL.FTZ R133, R133, R101.reuse ;  /* 0x0000006585857220 */ /* 0x080fe20000410000 */
[----:B------:R-:W-:Y:S01]  /*df80*/  FMUL.FTZ R128, R128, R101 ;  /* 0x0000006580807220 */ /* 0x000fe20000410000 */
[----:B------:R-:W4:Y:S01]  /*df90*/  MUFU.EX2 R77, R77 ;  /* 0x0000004d004d7308 */ /* 0x000f220000000800 */
        /* <DEDUP_REMOVED lines=11> */
[----:B------:R-:W-:Y:S01]  /*e050*/  FFMA.FTZ R102, R121, R101, R102 ;  /* 0x0000006579667223 */ /* 0x000fe20000010066 */
[----:B------:R-:W-:Y:S01]  /*e060*/  FFMA.FTZ R100, R123, R99, R100 ;  /* 0x000000637b647223 */ /* 0x000fe20000010064 */
[----:B------:R-:W-:Y:S01]  /*e070*/  FFMA.FTZ R121, R63, UR8, -R76 ;  /* 0x000000083f797c23 */ /* 0x000fe2000801084c */
[C---:B------:R-:W-:Y:S01]  /*e080*/  HMMA.16816.F32 R16, R12.reuse, R18, R136 ;  /* 0x000000120c10723c */ /* 0x040fe20000001888 */
[----:B------:R-:W2:Y:S01]  /*e090*/  MUFU.EX2 R71, R71 ;  /* 0x0000004700477308 */ /* 0x000ea20000000800 */
[----:B----4-:R-:W-:Y:S01]  /*e0a0*/  F2FP.F16.F32.PACK_AB R33, R77, R86 ;  /* 0x000000564d21723e */ /* 0x010fe200000000ff */
[----:B------:R-:W-:Y:S01]  /*e0b0*/  FADD.FTZ R95, R95, R102 ;  /* 0x000000665f5f7221 */ /* 0x000fe20000010000 */
[----:B------:R-:W-:Y:S01]  /*e0c0*/  FADD.FTZ R93, R93, R100 ;  /* 0x000000645d5d7221 */ /* 0x000fe20000010000 */
[----:B------:R-:W-:Y:S01]  /*e0d0*/  LDSM.16.MT88.4 R136, [R157+0x4c00] ;  /* 0x004c00009d88783b */ /* 0x000fe20000004200 */
[C---:B------:R-:W-:Y:S01]  /*e0e0*/  HMMA.16816.F32 R132, R12.reuse, R8, R132 ;  /* 0x000000080c84723c */ /* 0x040fe20000001884 */
[----:B------:R-:W-:Y:S01]  /*e0f0*/  FADD.FTZ R96, R96, R95 ;  /* 0x0000005f60607221 */ /* 0x000fe20000010000 */
[----:B------:R-:W-:Y:S01]  /*e100*/  FADD.FTZ R94, R94, R93 ;  /* 0x0000005d5e5e7221 */ /* 0x000fe20000010000 */
[----:B------:R-:W-:Y:S01]  /*e110*/  MUFU.EX2 R70, R70 ;  /* 0x0000004600467308 */ /* 0x000fe20000000800 */
[----:B------:R-:W-:Y:S01]  /*e120*/  FFMA.FTZ R123, R55, UR8, -R57 ;  /* 0x00000008377b7c23 */ /* 0x000fe20008010839 */
[----:B------:R-:W-:Y:S01]  /*e130*/  FADD.FTZ R89, R89, R96 ;  /* 0x0000006059597221 */ /* 0x000fe20000010000 */
[----:B------:R-:W-:Y:S01]  /*e140*/  HMMA.16816.F32 R128, R12, R10, R128 ;  /* 0x0000000a0c80723c */ /* 0x000fe20000001880 */
[----:B------:R-:W4:Y:S01]  /*e150*/  LDSM.16.MT88.4 R8, [R156+0x3800] ;  /* 0x003800009c08783b */ /* 0x000f220000004200 */
[----:B------:R-:W-:Y:S01]  /*e160*/  FADD.FTZ R87, R87, R94 ;  /* 0x0000005e57577221 */ /* 0x000fe20000010000 */
[----:B------:R-:W-:-:S02]  /*e170*/  FADD.FTZ R90, R90, R89 ;  /* 0x000000595a5a7221 */ /* 0x000fc40000010000 */
[----:B------:R-:W5:Y:S01]  /*e180*/  MUFU.EX2 R69, R69 ;  /* 0x0000004500457308 */ /* 0x000f620000000800 */
[----:B--2---:R-:W-:Y:S01]  /*e190*/  F2FP.F16.F32.PACK_AB R35, R71, R82 ;  /* 0x000000524723723e */ /* 0x004fe200000000ff */
[----:B------:R-:W-:Y:S01]  /*e1a0*/  FADD.FTZ R86, R86, R87 ;  /* 0x0000005756567221 */ /* 0x000fe20000010000 */
[----:B------:R-:W-:Y:S01]  /*e1b0*/  F2FP.F16.F32.PACK_AB R12, R66, R73 ;  /* 0x00000049420c723e */ /* 0x000fe200000000ff */
[----:B------:R-:W-:Y:S01]  /*e1c0*/  FADD.FTZ R83, R83, R90 ;  /* 0x0000005a53537221 */ /* 0x000fe20000010000 */
[----:B------:R-:W-:Y:S01]  /*e1d0*/  F2FP.F16.F32.PACK_AB R14, R62, R65 ;  /* 0x000000413e0e723e */ /* 0x000fe200000000ff */
[----:B------:R-:W-:Y:S02]  /*e1e0*/  FADD.FTZ R77, R77, R86 ;  /* 0x000000564d4d7221 */ /* 0x000fe40000010000 */
[----:B------:R-:W-:Y:S01]  /*e1f0*/  MUFU.EX2 R68, R68 ;  /* 0x0000004400447308 */ /* 0x000fe20000000800 */
[----:B---3--:R-:W-:Y:S01]  /*e200*/  HMMA.16816.F32 R20, R32, R4, R20 ;  /* 0x000000042014723c */ /* 0x008fe20000001814 */
[----:B------:R-:W-:Y:S01]  /*e210*/  FADD.FTZ R84, R84, R83 ;  /* 0x0000005354547221 */ /* 0x000fe20000010000 */
[----:B------:R-:W-:-:S03]  /*e220*/  FADD.FTZ R82, R82, R77 ;  /* 0x0000004d52527221 */ /* 0x000fc60000010000 */
[----:B------:R-:W-:Y:S01]  /*e230*/  FADD.FTZ R84, R75, R84 ;  /* 0x000000544b547221 */ /* 0x000fe20000010000 */
[C---:B------:R-:W-:Y:S01]  /*e240*/  HMMA.16816.F32 R16, R32.reuse, R6, R16 ;  /* 0x000000062010723c */ /* 0x040fe20000001810 */
[----:B------:R-:W2:Y:S01]  /*e250*/  MUFU.EX2 R67, R67 ;  /* 0x0000004300437308 */ /* 0x000ea20000000800 */
[----:B------:R-:W3:Y:S01]  /*e260*/  LDSM.16.MT88.4 R4, [R157+0x3c00] ;  /* 0x003c00009d04783b */ /* 0x000ee20000004200 */
[----:B-----5:R-:W-:Y:S01]  /*e270*/  F2FP.F16.F32.PACK_AB R13, R69, R70 ;  /* 0x00000046450d723e */ /* 0x020fe200000000ff */
[----:B------:R-:W-:Y:S01]  /*e280*/  FADD.FTZ R71, R71, R82 ;  /* 0x0000005247477221 */ /* 0x000fe20000010000 */
[----:B------:R-:W-:Y:S01]  /*e290*/  FADD.FTZ R73, R73, R84 ;  /* 0x0000005449497221 */ /* 0x000fe20000010000 */
[----:B------:R-:W-:Y:S02]  /*e2a0*/  HMMA.16816.F32 R132, R32, R24, R132 ;  /* 0x000000182084723c */ /* 0x000fe40000001884 */
[----:B------:R-:W-:Y:S01]  /*e2b0*/  FADD.FTZ R70, R70, R71 ;  /* 0x0000004746467221 */ /* 0x000fe20000010000 */
[----:B------:R-:W-:Y:S01]  /*e2c0*/  MUFU.EX2 R79, R79 ;  /* 0x0000004f004f7308 */ /* 0x000fe20000000800 */
[----:B------:R-:W-:-:S02]  /*e2d0*/  FADD.FTZ R66, R66, R73 ;  /* 0x0000004942427221 */ /* 0x000fc40000010000 */
[----:B------:R-:W-:Y:S01]  /*e2e0*/  HMMA.16816.F32 R128, R32, R26, R128 ;  /* 0x0000001a2080723c */ /* 0x000fe20000001880 */
[----:B------:R-:W5:Y:S01]  /*e2f0*/  LDSM.16.MT88.4 R24, [R156+0x3c00] ;  /* 0x003c00009c18783b */ /* 0x000f620000004200 */
[----:B------:R-:W-:Y:S01]  /*e300*/  FADD.FTZ R69, R69, R70 ;  /* 0x0000004645457221 */ /* 0x000fe20000010000 */
[----:B------:R-:W-:Y:S01]  /*e310*/  FADD.FTZ R65, R65, R66 ;  /* 0x0000004241417221 */ /* 0x000fe20000010000 */
[----:B------:R-:W-:Y:S01]  /*e320*/  MOV R70, R45 ;  /* 0x0000002d00467202 */ /* 0x000fe20000000f00 */
[----:B------:R-:W4:Y:S01]  /*e330*/  MUFU.EX2 R88, R88 ;  /* 0x0000005800587308 */ /* 0x000f220000000800 */
[C---:B--2---:R-:W-:Y:S01]  /*e340*/  F2FP.F16.F32.PACK_AB R15, R67.reuse, R68 ;  /* 0x00000044430f723e */ /* 0x044fe200000000ff */
[----:B------:R-:W-:Y:S01]  /*e350*/  FADD.FTZ R68, R68, R69 ;  /* 0x0000004544447221 */ /* 0x000fe20000010000 */
[----:B------:R-:W-:Y:S01]  /*e360*/  F2FP.F16.F32.PACK_AB R32, R60, R61 ;  /* 0x0000003d3c20723e */ /* 0x000fe200000000ff */
[----:B------:R-:W-:Y:S01]  /*e370*/  FADD.FTZ R62, R62, R65 ;  /* 0x000000413e3e7221 */ /* 0x000fe20000010000 */
[----:B------:R-:W-:Y:S01]  /*e380*/  F2FP.F16.F32.PACK_AB R34, R56, R59 ;  /* 0x0000003b3822723e */ /* 0x000fe200000000ff */
[----:B------:R-:W-:Y:S01]  /*e390*/  FADD.FTZ R68, R67, R68 ;  /* 0x0000004443447221 */ /* 0x000fe20000010000 */
[----:B------:R-:W-:Y:S01]  /*e3a0*/  MOV R69, R44 ;  /* 0x0000002c00457202 */ /* 0x000fe20000000f00 */
[----:B------:R-:W-:Y:S01]  /*e3b0*/  MUFU.EX2 R85, R85 ;  /* 0x0000005500557308 */ /* 0x000fe20000000800 */
[----:B-1----:R-:W-:Y:S01]  /*e3c0*/  HMMA.16816.F32 R20, R12, R28, R20 ;  /* 0x0000001c0c14723c */ /* 0x002fe20000001814 */
[----:B------:R-:W-:-:S04]  /*e3d0*/  FADD.FTZ R61, R61, R62 ;  /* 0x0000003e3d3d7221 */ /* 0x000fc80000010000 */
[----:B------:R-:W-:Y:S01]  /*e3e0*/  FADD.FTZ R60, R60, R61 ;  /* 0x0000003d3c3c7221 */ /* 0x000fe20000010000 */
[C---:B------:R-:W-:Y:S01]  /*e3f0*/  HMMA.16816.F32 R28, R12.reuse, R30, R16 ;  /* 0x0000001e0c1c723c */ /* 0x040fe20000001810 */
[----:B------:R-:W1:Y:S01]  /*e400*/  MUFU.EX2 R92, R92 ;  /* 0x0000005c005c7308 */ /* 0x000e620000000800 */
[----:B------:R-:W2:Y:S01]  /*e410*/  LDSM.16.MT88.4 R16, [R157+0x4000] ;  /* 0x004000009d10783b */ /* 0x000ea20000004200 */
[C---:B----4-:R-:W-:Y:S01]  /*e420*/  F2FP.F16.F32.PACK_AB R33, R88.reuse, R79 ;  /* 0x0000004f5821723e */ /* 0x050fe200000000ff */
[----:B------:R-:W-:Y:S02]  /*e430*/  FADD.FTZ R79, R79, R68 ;  /* 0x000000444f4f7221 */ /* 0x000fe40000010000 */
[C---:B------:R-:W-:Y:S02]  /*e440*/  HMMA.16816.F32 R132, R12.reuse, R8, R132 ;  /* 0x000000080c84723c */ /* 0x040fe40000001884 */
[----:B------:R-:W-:Y:S01]  /*e450*/  FADD.FTZ R88, R88, R79 ;  /* 0x0000004f58587221 */ /* 0x000fe20000010000 */
[----:B------:R-:W-:Y:S03]  /*e460*/  MUFU.EX2 R50, R50 ;  /* 0x0000003200327308 */ /* 0x000fe60000000800 */
[----:B------:R-:W-:Y:S01]  /*e470*/  HMMA.16816.F32 R128, R12, R10, R128 ;  /* 0x0000000a0c80723c */ /* 0x000fe20000001880 */
[----:B------:R-:W4:Y:S04]  /*e480*/  LDSM.16.MT88.4 R8, [R156+0x4000] ;  /* 0x004000009c08783b */ /* 0x000f280000004200 */
[----:B------:R-:W5:Y:S01]  /*e490*/  MUFU.EX2 R49, R49 ;  /* 0x0000003100317308 */ /* 0x000f620000000800 */
        /* <DEDUP_REMOVED lines=9> */
[----:B-----5:R-:W-:-:S03]  /*e530*/  F2FP.F16.F32.PACK_AB R14, R49, R50 ;  /* 0x00000032310e723e */ /* 0x020fc600000000ff */
[C---:B------:R-:W-:Y:S03]  /*e540*/  HMMA.16816.F32 R132, R32.reuse, R24, R132 ;  /* 0x000000182084723c */ /* 0x040fe60000001884 */
[----:B------:R-:W-:Y:S03]  /*e550*/  MUFU.EX2 R97, R97 ;  /* 0x0000006100617308 */ /* 0x000fe60000000800 */
[----:B------:R-:W-:Y:S01]  /*e560*/  HMMA.16816.F32 R128, R32, R26, R128 ;  /* 0x0000001a2080723c */ /* 0x000fe20000001880 */
[----:B------:R-:W5:Y:S04]  /*e570*/  LDSM.16.MT88.4 R24, [R156+0x4400] ;  /* 0x004400009c18783b */ /* 0x000f680000004200 */
[----:B------:R-:W2:Y:S01]  /*e580*/  MUFU.EX2 R104, R104 ;  /* 0x0000006800687308 */ /* 0x000ea20000000800 */
[----:B-1----:R-:W-:Y:S01]  /*e590*/  F2FP.F16.F32.PACK_AB R13, R98, R91 ;  /* 0x0000005b620d723e */ /* 0x002fe200000000ff */
[--C-:B------:R-:W-:Y:S01]  /*e5a0*/  FFMA.FTZ R35, R53, UR8, -R57.reuse ;  /* 0x0000000835237c23 */ /* 0x100fe20008010839 */
[--C-:B------:R-:W-:Y:S01]  /*e5b0*/  FFMA.FTZ R34, R64, UR8, -R57.reuse ;  /* 0x0000000840227c23 */ /* 0x100fe20008010839 */
[----:B------:R-:W-:Y:S01]  /*e5c0*/  FFMA.FTZ R53, R58, UR8, -R57 ;  /* 0x000000083a357c23 */ /* 0x000fe20008010839 */
[----:B------:R-:W-:Y:S01]  /*e5d0*/  FADD.FTZ R91, R91, R92 ;  /* 0x0000005c5b5b7221 */ /* 0x000fe20000010000 */
[----:B------:R-:W-:-:S02]  /*e5e0*/  FFMA.FTZ R32, R81, UR8, -R76 ;  /* 0x0000000851207c23 */ /* 0x000fc4000801084c */
[----:B------:R-:W-:Y:S01]  /*e5f0*/  MUFU.EX2 R47, R47 ;  /* 0x0000002f002f7308 */ /* 0x000fe20000000800 */
[----:B------:R-:W-:-:S07]  /*e600*/  FADD.FTZ R98, R98, R91 ;  /* 0x0000005b62627221 */ /* 0x000fce0000010000 */
[----:B------:R-:W1:Y:S01]  /*e610*/  MUFU.EX2 R42, R42 ;  /* 0x0000002a002a7308 */ /* 0x000e620000000800 */
[----:B--2---:R-:W-:Y:S01]  /*e620*/  F2FP.F16.F32.PACK_AB R15, R104, R97 ;  /* 0x00000061680f723e */ /* 0x004fe200000000ff */
[----:B------:R-:W-:-:S04]  /*e630*/  FADD.FTZ R97, R97, R98 ;  /* 0x0000006261617221 */ /* 0x000fc80000010000 */
[----:B------:R-:W-:Y:S02]  /*e640*/  FADD.FTZ R97, R104, R97 ;  /* 0x0000006168617221 */ /* 0x000fe40000010000 */
[----:B------:R-:W-:Y:S01]  /*e650*/  MUFU.EX2 R43, R43 ;  /* 0x0000002b002b7308 */ /* 0x000fe20000000800 */
[C---:B------:R-:W-:Y:S06]  /*e660*/  HMMA.16816.F32 R20, R12.reuse, R16, R20 ;  /* 0x000000100c14723c */ /* 0x040fec0000001814 */
[----:B------:R-:W-:Y:S01]  /*e670*/  HMMA.16816.F32 R28, R12, R18, R28 ;  /* 0x000000120c1c723c */ /* 0x000fe2000000181c */
[----:B------:R-:W2:Y:S01]  /*e680*/  MUFU.EX2 R40, R40 ;  /* 0x0000002800287308 */ /* 0x000ea20000000800 */
[----:B-1----:R-:W-:-:S04]  /*e690*/  F2FP.F16.F32.PACK_AB R16, R42, R47 ;  /* 0x0000002f2a10723e */ /* 0x002fc800000000ff */
[C---:B----4-:R-:W-:Y:S03]  /*e6a0*/  HMMA.16816.F32 R132, R12.reuse, R8, R132 ;  /* 0x000000080c84723c */ /* 0x050fe60000001884 */
[----:B------:R-:W-:Y:S03]  /*e6b0*/  MUFU.EX2 R80, R80 ;  /* 0x0000005000507308 */ /* 0x000fe60000000800 */
[----:B------:R-:W-:Y:S01]  /*e6c0*/  HMMA.16816.F32 R128, R12, R10, R128 ;  /* 0x0000000a0c80723c */ /* 0x000fe20000001880 */
[----:B------:R-:W1:Y:S04]  /*e6d0*/  LDSM.16.MT88.4 R8, [R157+0x4800] ;  /* 0x004800009d08783b */ /* 0x000e680000004200 */
[----:B------:R-:W4:Y:S01]  /*e6e0*/  MUFU.EX2 R103, R103 ;  /* 0x0000006700677308 */ /* 0x000f220000000800 */
[----:B--2---:R-:W-:-:S07]  /*e6f0*/  F2FP.F16.F32.PACK_AB R18, R40, R43 ;  /* 0x0000002b2812723e */ /* 0x004fce00000000ff */
[----:B------:R-:W-:Y:S08]  /*e700*/  MUFU.EX2 R74, R74 ;  /* 0x0000004a004a7308 */ /* 0x000ff00000000800 */
[----:B------:R-:W2:Y:S01]  /*e710*/  MUFU.EX2 R33, R72 ;  /* 0x0000004800217308 */ /* 0x000ea20000000800 */
[----:B----4-:R-:W-:Y:S01]  /*e720*/  F2FP.F16.F32.PACK_AB R17, R103, R80 ;  /* 0x000000506711723e */ /* 0x010fe200000000ff */
[----:B------:R-:W-:-:S04]  /*e730*/  FADD.FTZ R80, R80, R97 ;  /* 0x0000006150507221 */ /* 0x000fc80000010000 */
[----:B------:R-:W-:Y:S02]  /*e740*/  FADD.FTZ R103, R103, R80 ;  /* 0x0000005067677221 */ /* 0x000fe40000010000 */
[----:B------:R-:W-:Y:S08]  /*e750*/  MUFU.EX2 R41, R41 ;  /* 0x0000002900297308 */ /* 0x000ff00000000800 */
[----:B------:R-:W4:Y:S01]  /*e760*/  MUFU.EX2 R38, R38 ;  /* 0x0000002600267308 */ /* 0x000f220000000800 */
[----:B--2---:R-:W-:Y:S01]  /*e770*/  F2FP.F16.F32.PACK_AB R19, R33, R74 ;  /* 0x0000004a2113723e */ /* 0x004fe200000000ff */
[----:B------:R-:W-:-:S04]  /*e780*/  FADD.FTZ R74, R74, R103 ;  /* 0x000000674a4a7221 */ /* 0x000fc80000010000 */
[----:B------:R-:W-:Y:S02]  /*e790*/  FADD.FTZ R33, R33, R74 ;  /* 0x0000004a21217221 */ /* 0x000fe40000010000 */
[----:B------:R-:W-:Y:S01]  /*e7a0*/  MUFU.EX2 R39, R39 ;  /* 0x0000002700277308 */ /* 0x000fe20000000800 */
[C---:B---3--:R-:W-:Y:S06]  /*e7b0*/  HMMA.16816.F32 R20, R16.reuse, R4, R20 ;  /* 0x000000041014723c */ /* 0x048fec0000001814 */
[----:B------:R-:W-:Y:S01]  /*e7c0*/  HMMA.16816.F32 R28, R16, R6, R28 ;  /* 0x00000006101c723c */ /* 0x000fe2000000181c */
[----:B------:R-:W2:Y:S01]  /*e7d0*/  MUFU.EX2 R36, R36 ;  /* 0x0000002400247308 */ /* 0x000ea20000000800 */
[----:B------:R-:W3:Y:S01]  /*e7e0*/  LDSM.16.MT88.4 R4, [R156+0x4800] ;  /* 0x004800009c04783b */ /* 0x000ee20000004200 */
[----:B----4-:R-:W-:-:S03]  /*e7f0*/  F2FP.F16.F32.PACK_AB R12, R38, R41 ;  /* 0x00000029260c723e */ /* 0x010fc600000000ff */
[C---:B-----5:R-:W-:Y:S03]  /*e800*/  HMMA.16816.F32 R132, R16.reuse, R24, R132 ;  /* 0x000000181084723c */ /* 0x060fe60000001884 */
[----:B------:R-:W-:Y:S03]  /*e810*/  MUFU.EX2 R34, R34 ;  /* 0x0000002200227308 */ /* 0x000fe60000000800 */
[----:B------:R-:W-:Y:S05]  /*e820*/  HMMA.16816.F32 R128, R16, R26, R128 ;  /* 0x0000001a1080723c */ /* 0x000fea0000001880 */
[----:B------:R-:W4:Y:S01]  /*e830*/  MUFU.EX2 R35, R35 ;  /* 0x0000002300237308 */ /* 0x000f220000000800 */
[----:B--2---:R-:W-:Y:S01]  /*e840*/  F2FP.F16.F32.PACK_AB R14, R36, R39 ;  /* 0x00000027240e723e */ /* 0x004fe200000000ff */
[--C-:B------:R-:W-:Y:S01]  /*e850*/  FFMA.FTZ R16, R46, UR8, -R57.reuse ;  /* 0x000000082e107c23 */ /* 0x100fe20008010839 */
[----:B------:R-:W-:-:S05]  /*e860*/  FFMA.FTZ R17, R48, UR8, -R57 ;  /* 0x0000000830117c23 */ /* 0x000fca0008010839 */
[----:B------:R-:W-:Y:S08]  /*e870*/  MUFU.EX2 R53, R53 ;  /* 0x0000003500357308 */ /* 0x000ff00000000800 */
[----:B------:R-:W2:Y:S01]  /*e880*/  MUFU.EX2 R52, R52 ;  /* 0x0000003400347308 */ /* 0x000ea20000000800 */
[----:B----4-:R-:W-:-:S07]  /*e890*/  F2FP.F16.F32.PACK_AB R13, R35, R34 ;  /* 0x00000022230d723e */ /* 0x010fce00000000ff */
[----:B------:R-:W-:Y:S08]  /*e8a0*/  MUFU.EX2 R37, R37 ;  /* 0x0000002500257308 */ /* 0x000ff00000000800 */
[----:B------:R-:W-:Y:S01]  /*e8b0*/  MUFU.EX2 R2, R2 ;  /* 0x0000000200027308 */ /* 0x000fe20000000800 */
[----:B--2---:R-:W-:-:S07]  /*e8c0*/  F2FP.F16.F32.PACK_AB R15, R52, R53 ;  /* 0x00000035340f723e */ /* 0x004fce00000000ff */
        /* <DEDUP_REMOVED lines=8> */
[----:B------:R-:W2:Y:S01]  /*e950*/  LDSM.16.MT88.4 R8, [R156+0x4c00] ;  /* 0x004c00009c08783b */ /* 0x000ea20000004200 */
[----:B------:R-:W-:Y:S01]  /*e960*/  MUFU.EX2 R16, R16 ;  /* 0x0000001000107308 */ /* 0x000fe20000000800 */
[----:B------:R-:W-:Y:S01]  /*e970*/  FADD.FTZ R51, R51, R54 ;  /* 0x0000003633337221 */ /* 0x000fe20000010000 */
[----:B------:R-:W-:Y:S03]  /*e980*/  HMMA.16816.F32 R128, R12, R6, R128 ;  /* 0x000000060c80723c */ /* 0x000fe60000001880 */
[----:B------:R-:W-:-:S03]  /*e990*/  FADD.FTZ R4, R50, R51 ;  /* 0x0000003332047221 */ /* 0x000fc60000010000 */
[----:B------:R-:W3:Y:S01]  /*e9a0*/  MUFU.EX2 R17, R17 ;  /* 0x0000001100117308 */ /* 0x000ee20000000800 */
[----:B------:R-:W-:Y:S01]  /*e9b0*/  FADD.FTZ R4, R49, R4 ;  /* 0x0000000431047221 */ /* 0x000fe20000010000 */
[----:B-1----:R-:W-:Y:S01]  /*e9c0*/  F2FP.F16.F32.PACK_AB R6, R121, R32 ;  /* 0x000000207906723e */ /* 0x002fe200000000ff */
[----:B------:R-:W-:Y:S02]  /*e9d0*/  FADD.FTZ R12, R34, R33 ;  /* 0x00000021220c7221 */ /* 0x000fe40000010000 */
[----:B------:R-:W-:Y:S01]  /*e9e0*/  FADD.FTZ R47, R47, R4 ;  /* 0x000000042f2f7221 */ /* 0x000fe20000010000 */
[----:B------:R-:W-:Y:S01]  /*e9f0*/  F2FP.F16.F32.PACK_AB R4, R2, R37 ;  /* 0x000000250204723e */ /* 0x000fe200000000ff */
[----:B------:R-:W-:Y:S01]  /*ea00*/  FADD.FTZ R12, R35, R12 ;  /* 0x0000000c230c7221 */ /* 0x000fe20000010000 */
[----:B------:R-:W-:Y:S01]  /*ea10*/  MUFU.EX2 R0, R0 ;  /* 0x0000000000007308 */ /* 0x000fe20000000800 */
[----:B------:R-:W-:-:S04]  /*ea20*/  FADD.FTZ R42, R42, R47 ;  /* 0x0000002f2a2a7221 */ /* 0x000fc80000010000 */
[----:B------:R-:W-:-:S03]  /*ea30*/  FADD.FTZ R43, R43, R42 ;  /* 0x0000002a2b2b7221 */ /* 0x000fc60000010000 */
[----:B------:R-:W1:Y:S01]  /*ea40*/  MUFU.EX2 R123, R123 ;  /* 0x0000007b007b7308 */ /* 0x000e620000000800 */
[----:B------:R-:W-:Y:S01]  /*ea50*/  FADD.FTZ R40, R40, R43 ;  /* 0x0000002b28287221 */ /* 0x000fe20000010000 */
[----:B---3--:R-:W-:-:S03]  /*ea60*/  F2FP.F16.F32.PACK_AB R5, R17, R16 ;  /* 0x000000101105723e */ /* 0x008fc600000000ff */
[----:B------:R-:W-:-:S04]  /*ea70*/  FADD.FTZ R41, R41, R40 ;  /* 0x0000002829297221 */ /* 0x000fc80000010000 */
[----:B------:R-:W-:-:S04]  /*ea80*/  FADD.FTZ R38, R38, R41 ;  /* 0x0000002926267221 */ /* 0x000fc80000010000 */
[----:B------:R-:W-:Y:S01]  /*ea90*/  FADD.FTZ R39, R39, R38 ;  /* 0x0000002627277221 */ /* 0x000fe20000010000 */
[----:B-1----:R-:W-:-:S03]  /*eaa0*/  F2FP.F16.F32.PACK_AB R7, R123, R0 ;  /* 0x000000007b07723e */ /* 0x002fc600000000ff */
[----:B------:R-:W-:-:S04]  /*eab0*/  FADD.FTZ R36, R36, R39 ;  /* 0x0000002724247221 */ /* 0x000fc80000010000 */
[----:B------:R-:W-:Y:S01]  /*eac0*/  FADD.FTZ R37, R37, R36 ;  /* 0x0000002425257221 */ /* 0x000fe20000010000 */
[----:B--2---:R-:W-:Y:S03]  /*ead0*/  HMMA.16816.F32 R132, R4, R8, R132 ;  /* 0x000000080484723c */ /* 0x004fe60000001884 */
[----:B------:R-:W-:-:S03]  /*eae0*/  FADD.FTZ R37, R2, R37 ;  /* 0x0000002502257221 */ /* 0x000fc60000010000 */
[----:B------:R-:W-:Y:S01]  /*eaf0*/  HMMA.16816.F32 R140, R4, R136, R20 ;  /* 0x00000088048c723c */ /* 0x000fe20000001814 */
[----:B------:R-:W-:Y:S01]  /*eb00*/  FADD.FTZ R9, R53, R12 ;  /* 0x0000000c35097221 */ /* 0x000fe20000010000 */
[----:B------:R-:W-:-:S03]  /*eb10*/  FADD.FTZ R32, R32, R37 ;  /* 0x0000002520207221 */ /* 0x000fc60000010000 */
[----:B------:R-:W-:Y:S01]  /*eb20*/  FADD.FTZ R9, R52, R9 ;  /* 0x0000000934097221 */ /* 0x000fe20000010000 */
[----:B------:R-:W-:Y:S01]  /*eb30*/  HMMA.16816.F32 R136, R4, R138, R28 ;  /* 0x0000008a0488723c */ /* 0x000fe2000000181c */
[----:B------:R-:W-:Y:S02]  /*eb40*/  FADD.FTZ R121, R121, R32 ;  /* 0x0000002079797221 */ /* 0x000fe40000010000 */
[----:B------:R-:W-:-:S03]  /*eb50*/  FADD.FTZ R16, R16, R9 ;  /* 0x0000000910107221 */ /* 0x000fc60000010000 */
[----:B------:R-:W-:Y:S01]  /*eb60*/  HMMA.16816.F32 R128, R4, R10, R128 ;  /* 0x0000000a0480723c */ /* 0x000fe20000001880 */
[----:B------:R-:W-:-:S04]  /*eb70*/  FADD.FTZ R17, R17, R16 ;  /* 0x0000001011117221 */ /* 0x000fc80000010000 */
[----:B------:R-:W-:-:S04]  /*eb80*/  FADD.FTZ R0, R0, R17 ;  /* 0x0000001100007221 */ /* 0x000fc80000010000 */
[----:B------:R-:W-:-:S15]  /*eb90*/  FADD.FTZ R123, R123, R0 ;  /* 0x000000007b7b7221 */ /* 0x000fde0000010000 */
.L_x_5167:
[----:B------:R-:W-:-:S13]  /*eba0*/  ISETP.GT.AND P0, PT, R125, R126, PT ;  /* 0x0000007e7d00720c */ /* 0x000fda0003f04270 */
        /* <DEDUP_REMOVED lines=10> */
.L_x_5179:
        /* <DEDUP_REMOVED lines=21> */
[----:B------:R-:W-:Y:S02]  /*eda0*/  LOP3.LUT R14, R14, R5, RZ, 0x3c, !PT ;  /* 0x000000050e0e7212 */ /* 0x000fe400078e3cff */
        /* <DEDUP_REMOVED lines=48> */
.L_x_5176:
[----:B------:R-:W-:Y:S01]  /*f0b0*/  @P2 STS [R154+0x3000], RZ ;  /* 0x003000ff9a002388 */ /* 0x000fe20000000800 */
[----:B--2---:R-:W-:Y:S01]  /*f0c0*/  @!P2 IMAD.WIDE.U32 R78, R162, 0x60, R16 ;  /* 0x00000060a24ea825 */ /* 0x004fe200078e0010 */
[----:B------:R-:W-:Y:S02]  /*f0d0*/  LEA R162, P5, R16, R158, 0x1 ;  /* 0x0000009e10a27211 */ /* 0x000fe400078a08ff */
[----:B------:R-:W-:Y:S01]  /*f0e0*/  @P2 STS [R154+0x3004], RZ ;  /* 0x003004ff9a002388 */ /* 0x000fe20000000800 */
[CC--:B-1----:R-:W-:Y:S01]  /*f0f0*/  @!P2 LEA R0, P3, R164.reuse, R16.reuse, 0x6 ;  /* 0x00000010a400a211 */ /* 0x0c2fe200078630ff */
[----:B------:R-:W-:Y:S01]  /*f100*/  @!P2 IMAD R163, R163, 0x60, RZ ;  /* 0x00000060a3a3a824 */ /* 0x000fe200078e02ff */
[----:B------:R-:W-:Y:S01]  /*f110*/  @!P2 IADD3 R2, P0, R147, R16, RZ ;  /* 0x000000109302a210 */ /* 0x000fe20007f1e0ff */
[----:B------:R-:W-:Y:S01]  /*f120*/  @P2 STS.64 [R154+0x3008], RZ ;  /* 0x003008ff9a002388 */ /* 0x000fe20000000a00 */
[----:B------:R-:W-:Y:S01]  /*f130*/  @!P2 LEA.HI.X R165, R164, R17, R165, 0x6, P3 ;  /* 0x00000011a4a5a211 */ /* 0x000fe200018f34a5 */
[----:B------:R-:W-:Y:S01]  /*f140*/  @!P2 IMAD.IADD R74, R163, 0x1, R79 ;  /* 0x00000001a34aa824 */ /* 0x000fe200078e024f */
[-CC-:B------:R-:W-:Y:S01]  /*f150*/  LEA.HI.X R163, R16, R159.reuse, R17.reuse, 0x1, P5 ;  /* 0x0000009f10a37211 */ /* 0x180fe200028f0c11 */
[----:B------:R-:W-:Y:S01]  /*f160*/  @!P2 IMAD.X R164, R146, 0x1, R17, P0 ;  /* 0x0000000192a4a824 */ /* 0x000fe200000e0611 */
[-C--:B------:R-:W-:Y:S02]  /*f170*/  @!P2 LEA R86, P4, R2, R158.reuse, 0x1 ;  /* 0x0000009e0256a211 */ /* 0x080fe400078808ff */
[-C--:B------:R-:W-:Y:S01]  /*f180*/  @!P2 LEA R82, P3, R0, R158.reuse, 0x1 ;  /* 0x0000009e0052a211 */ /* 0x080fe200078608ff */
[----:B------:R-:W-:Y:S01]  /*f190*/  @!PT LDS RZ, [RZ] ;  /* 0x00000000fffff984 */ /* 0x000fe20000000800 */
[----:B------:R-:W-:Y:S01]  /*f1a0*/  @!PT LDS RZ, [RZ] ;  /* 0x00000000fffff984 */ /* 0x000fe20000000800 */
[----:B------:R-:W-:Y:S01]  /*f1b0*/  @!PT LDS RZ, [RZ] ;  /* 0x00000000fffff984 */ /* 0x000fe20000000800 */
[----:B------:R-:W-:Y:S01]  /*f1c0*/  @!P2 LDGSTS.E.BYPASS.LTC128B.128 [R154+0x3000], desc[UR6][R162.64] ;  /* 0x03000000a29aafae */ /* 0x000fe2000b901d46 */
[-C--:B------:R-:W-:Y:S02]  /*f1d0*/  @!P2 LEA.HI.X R87, R2, R159.reuse, R164, 0x1, P4 ;  /* 0x0000009f0257a211 */ /* 0x080fe400020f0ca4 */
[-C--:B------:R-:W-:Y:S01]  /*f1e0*/  @!P2 LEA.HI.X R83, R0, R159.reuse, R165, 0x1, P3 ;  /* 0x0000009f0053a211 */ /* 0x080fe200018f0ca5 */
[----:B------:R-:W-:Y:S01]  /*f1f0*/  @P2 STS.128 [R154+0x3800], RZ ;  /* 0x003800ff9a002388 */ /* 0x000fe20000000c00 */
[C---:B------:R-:W-:Y:S03]  /*f200*/  @!P2 LEA R158, P0, R78.reuse, R158, 0x1 ;  /* 0x0000009e4e9ea211 */ /* 0x040fe600078008ff */
[----:B------:R-:W-:Y:S01]  /*f210*/  @!PT LDS RZ, [RZ] ;  /* 0x00000000fffff984 */ /* 0x000fe20000000800 */
[----:B------:R-:W-:Y:S01]  /*f220*/  @!PT LDS RZ, [RZ] ;  /* 0x00000000fffff984 */ /* 0x000fe20000000800 */
[----:B------:R-:W-:Y:S01]  /*f230*/  @!PT LDS RZ, [RZ] ;  /* 0x00000000fffff984 */ /* 0x000fe20000000800 */
[----:B------:R-:W-:Y:S01]  /*f240*/  @!P2 LDGSTS.E.BYPASS.LTC128B.128 [R154+0x3800], desc[UR6][R86.64] ;  /* 0x03800000569aafae */ /* 0x000fe2000b901d46 */
[----:B------:R-:W-:Y:S02]  /*f250*/  @!P2 LEA.HI.X R159, R78, R159, R74, 0x1, P0 ;  /* 0x0000009f4e9fa211 */ /* 0x000fe400000f0c4a */
[----:B------:R-:W-:Y:S01]  /*f260*/  ISETP.GT.AND P0, PT, R125, R126, PT ;  /* 0x0000007e7d00720c */ /* 0x000fe20003f04270 */
        /* <DEDUP_REMOVED lines=15> */
[----:B------:R-:W5:Y:S01]  /*f360*/  LDSM.16.M88.4 R32, [R117+0x1c00] ;  /* 0x001c00007520783b */ /* 0x000f620000000200 */
[----:B-1----:R-:W-:Y:S03]  /*f370*/  IMAD.MOV.U32 R158, RZ, RZ, R162 ;  /* 0x000000ffff9e7224 */ /* 0x002fe600078e00a2 */
[----:B------:R-:W1:Y:S01]  /*f380*/  LDSM.16.M88.4 R40, [R117+0x2000] ;  /* 0x002000007528783b */ /* 0x000e620000000200 */
[----:B------:R-:W-:Y:S03]  /*f390*/  IMAD.MOV.U32 R159, RZ, RZ, R163 ;  /* 0x000000ffff9f7224 */ /* 0x000fe600078e00a3 */
[----:B------:R-:W1:Y:S04]  /*f3a0*/  LDSM.16.M88.4 R48, [R117+0x2400] ;  /* 0x002400007530783b */ /* 0x000e680000000200 */
[----:B------:R-:W1:Y:S04]  /*f3b0*/  LDSM.16.M88.4 R56, [R117+0x2800] ;  /* 0x002800007538783b */ /* 0x000e680000000200 */
[----:B------:R-:W1:Y:S04]  /*f3c0*/  LDSM.16.M88.4 R104, [R117+0x2c00] ;  /* 0x002c00007568783b */ /* 0x000e680000000200 */
[----:B------:R-:W-:Y:S04]  /*f3d0*/  LDSM.16.M88.4 R68, [R118] ;  /* 0x000000007644783b */ /* 0x000fe80000000200 */
[----:B------:R-:W1:Y:S01]  /*f3e0*/  LDSM.16.M88.4 R100, [R116] ;  /* 0x000000007464783b */ /* 0x000e620000000200 */
[C---:B--2---:R-:W-:Y:S03]  /*f3f0*/  HMMA.16816.F32 R4, R64.reuse, R8, RZ ;  /* 0x000000084004723c */ /* 0x044fe600000018ff */
[----:B------:R-:W2:Y:S04]  /*f400*/  LDSM.16.M88.4 R96, [R115] ;  /* 0x000000007360783b */ /* 0x000ea80000000200 */
[----:B------:R-:W2:Y:S01]  /*f410*/  LDSM.16.M88.4 R92, [R114] ;  /* 0x00000000725c783b */ /* 0x000ea20000000200 */
[C---:B---3--:R-:W-:Y:S03]  /*f420*/  HMMA.16816.F32 R12, R64.reuse, R16, RZ ;  /* 0x00000010400c723c */ /* 0x048fe600000018ff */
[----:B------:R-:W3:Y:S03]  /*f430*/  LDSM.16.M88.4 R88, [R113] ;  /* 0x000000007158783b */ /* 0x000ee60000000200 */
[C---:B----4-:R-:W-:Y:S01]  /*f440*/  HMMA.16816.F32 R20, R64.reuse, R24, RZ ;  /* 0x000000184014723c */ /* 0x050fe200000018ff */
[----:B------:R-:W4:Y:S04]  /*f450*/  LDSM.16.M88.4 R84, [R112] ;  /* 0x000000007054783b */ /* 0x000f280000000200 */
[----:B------:R-:W4:Y:S01]  /*f460*/  LDSM.16.M88.4 R80, [R111] ;  /* 0x000000006f50783b */ /* 0x000f220000000200 */
[C---:B-----5:R-:W-:Y:S03]  /*f470*/  HMMA.16816.F32 R28, R64.reuse, R32, RZ ;  /* 0x00000020401c723c */ /* 0x060fe600000018ff */
[----:B------:R-:W5:Y:S03]  /*f480*/  LDSM.16.M88.4 R76, [R110] ;  /* 0x000000006e4c783b */ /* 0x000f660000000200 */
[C---:B-1----:R-:W-:Y:S01]  /*f490*/  HMMA.16816.F32 R36, R64.reuse, R40, RZ ;  /* 0x000000284024723c */ /* 0x042fe200000018ff */
[----:B------:R-:W1:Y:S01]  /*f4a0*/  LDSM.16.M88.4 R72, [R3] ;  /* 0x000000000348783b */ /* 0x000e620000000200 */
        /* <DEDUP_REMOVED lines=21> */
[C---:B----4-:R-:W-:Y:S06]  /*f600*/  HMMA.16816.F32 R36, R68.reuse, R84, R36 ;  /* 0x000000544424723c */ /* 0x050fec0000001824 */
[C---:B------:R-:W-:Y:S06]  /*f610*/  HMMA.16816.F32 R40, R68.reuse, R86, R40 ;  /* 0x000000564428723c */ /* 0x040fec0000001828 */
[C---:B------:R-:W-:Y:S06]  /*f620*/  HMMA.16816.F32 R44, R68.reuse, R80, R44 ;  /* 0x00000050442c723c */ /* 0x040fec000000182c */
[C---:B------:R-:W-:Y:S06]  /*f630*/  HMMA.16816.F32 R48, R68.reuse, R82, R48 ;  /* 0x000000524430723c */ /* 0x040fec0000001830 */
[C---:B-----5:R-:W-:Y:S06]  /*f640*/  HMMA.16816.F32 R52, R68.reuse, R76, R52 ;  /* 0x0000004c4434723c */ /* 0x060fec0000001834 */
        /* <DEDUP_REMOVED lines=12> */
[----:B------:R-:W1:Y:S02]  /*f710*/  LDC R69, c[0x0][0x380] ;  /* 0x0000e000ff457b82 */ /* 0x000e640000000800 */
[-C--:B-1----:R-:W-:Y:S02]  /*f720*/  IABS R74, R69.reuse ;  /* 0x00000045004a7213 */ /* 0x082fe40000000000 */
[-C--:B------:R-:W-:Y:S02]  /*f730*/  LOP3.LUT R2, RZ, R69.reuse, RZ, 0x33, !PT ;  /* 0x00000045ff027212 */ /* 0x080fe400078e33ff */
        /* <DEDUP_REMOVED lines=9> */
[----:B------:R-:W-:Y:S04]  /*f7d0*/  LOP3.LUT R82, R82, R69, RZ, 0x3c, !PT ;  /* 0x0000004552527212 */ /* 0x000fe800078e3cff */
[----:B------:R-:W-:Y:S01]  /*f7e0*/  ISETP.GE.AND P3, PT, R82, RZ, PT ;  /* 0x000000ff5200720c */ /* 0x000fe20003f66270 */
        /* <DEDUP_REMOVED lines=19> */
[----:B------:R-:W4:Y:S01]  /*f920*/  LDC.64 R76, c[0x0][0x230] ;  /* 0x00008c00ff4c7b82 */ /* 0x000f220000000a00 */
        /* <DEDUP_REMOVED lines=28> */
.L_x_5178:
[----:B------:R1:W-:Y:S01]  /*faf0*/  @P2 STS [R154+0x1000], RZ ;  /* 0x001000ff9a002388 */ /* 0x0003e20000000800 */
[C---:B------:R-:W-:Y:S01]  /*fb00*/  LEA R80, P5, R76.reuse, R152, 0x1 ;  /* 0x000000984c507211 */ /* 0x040fe200078a08ff */
[----:B------:R-:W-:Y:S01]  /*fb10*/  @!P2 IMAD.WIDE.U32 R68, R79, 0x60, R76 ;  /* 0x000000604f44a825 */ /* 0x000fe200078e004c */
        /* <DEDUP_REMOVED lines=37> */
.L_x_5177:
[----:B-1----:R-:W-:Y:S01]  /*fd70*/  LDSM.16.MT88.4 R80, [R157+0x3000] ;  /* 0x003000009d50783b */ /* 0x002fe20000004200 */
[----:B------:R-:W-:Y:S04]  /*fd80*/  LEA R74, R125, R122, 0x7 ;  /* 0x0000007a7d4a7211 */ /* 0x000fe800078e38ff */
[C---:B------:R-:W-:Y:S02]  /*fd90*/  IADD3 R2, R74.reuse, 0x28, RZ ;  /* 0x000000284a027810 */ /* 0x040fe40007ffe0ff */
[C---:B------:R-:W-:Y:S01]  /*fda0*/  IADD3 R70, R74.reuse, 0x29, RZ ;  /* 0x000000294a467810 */ /* 0x040fe20007ffe0ff */
[----:B------:R-:W-:Y:S01]  /*fdb0*/  LDSM.16.MT88.4 R84, [R156+0x3000] ;  /* 0x003000009c54783b */ /* 0x000fe20000004200 */
[----:B------:R-:W-:Y:S02]  /*fdc0*/  I2FP.F32.S32 R75, R74 ;  /* 0x0000004a004b7245 */ /* 0x000fe40000201400 */
[C---:B------:R-:W-:Y:S02]  /*fdd0*/  IADD3 R68, R74.reuse, 0x21, RZ ;  /* 0x000000214a447810 */ /* 0x040fe40007ffe0ff */
[----:B------:R-:W-:Y:S01]  /*fde0*/  IADD3 R72, R74, 0x1, RZ ;  /* 0x000000014a487810 */ /* 0x000fe20007ffe0ff */
[CC--:B------:R-:W-:Y:S01]  /*fdf0*/  FFMA.FTZ R4, R120.reuse, R75.reuse, R4 ;  /* 0x0000004b78047223 */ /* 0x0c0fe20000010004 */
        /* <DEDUP_REMOVED lines=8> */
[----:B------:R-:W-:Y:S01]  /*fe80*/  FFMA.FTZ R10, R120, R75, R10 ;  /* 0x0000004b780a7223 */ /* 0x000fe2000001000a */
[----:B------:R-:W-:Y:S02]  /*fe90*/  I2FP.F32.S32 R75, R77 ;  /* 0x0000004d004b7245 */ /* 0x000fe40000201400 */
[----:B------:R-:W-:Y:S02]  /*fea0*/  IADD3 R77, R74, 0x18, RZ ;  /* 0x000000184a4d7810 */ /* 0x000fe40007ffe0ff */
[----:B------:R-:W-:Y:S02]  /*feb0*/  FMNMX.FTZ R78, R6, R124, !PT ;  /* 0x0000007c064e7209 */ /* 0x000fe40007810000 */
[C---:B------:R-:W-:Y:S02]  /*fec0*/  IADD3 R76, R74.reuse, 0x9, RZ ;  /* 0x000000094a4c7810 */ /* 0x040fe40007ffe0ff */
[----:B------:R-:W-:Y:S02]  /*fed0*/  FMNMX.FTZ R71, R7, R78, !PT ;  /* 0x0000004e07477209 */ /* 0x000fe40007810000 */
[----:B------:R-:W-:Y:S02]  /*fee0*/  I2FP.F32.S32 R72, R76 ;  /* 0x0000004c00487245 */ /* 0x000fe40000201400 */
[----:B------:R-:W-:Y:S03]  /*fef0*/  IADD3 R76, R74, 0x11, RZ ;  /* 0x000000114a4c7810 */ /* 0x000fe60007ffe0ff */
[CC--:B------:R-:W-:Y:S01]  /*ff00*/  FFMA.FTZ R9, R120.reuse, R72.reuse, R9 ;  /* 0x0000004878097223 */ /* 0x0c0fe20000010009 */
[C---:B------:R-:W-:Y:S01]  /*ff10*/  FFMA.FTZ R11, R120.reuse, R72, R11 ;  /* 0x00000048780b7223 */ /* 0x040fe2000001000b */
[----:B------:R-:W-:Y:S01]  /*ff20*/  I2FP.F32.S32 R72, R76 ;  /* 0x0000004c00487245 */ /* 0x000fe20000201400 */
[-C--:B------:R-:W-:Y:S01]  /*ff30*/  FFMA.FTZ R12, R120, R75.reuse, R12 ;  /* 0x0000004b780c7223 */ /* 0x080fe2000001000c */
[----:B------:R-:W-:Y:S01]  /*ff40*/  IADD3 R76, R74, 0x19, RZ ;  /* 0x000000194a4c7810 */ /* 0x000fe20007ffe0ff */
[C---:B------:R-:W-:Y:S01]  /*ff50*/  FFMA.FTZ R14, R120.reuse, R75, R14 ;  /* 0x0000004b780e7223 */ /* 0x040fe2000001000e */
[----:B------:R-:W-:Y:S01]  /*ff60*/  I2FP.F32.S32 R75, R77 ;  /* 0x0000004d004b7245 */ /* 0x000fe20000201400 */
[CC--:B------:R-:W-:Y:S01]  /*ff70*/  FFMA.FTZ R13, R120.reuse, R72.reuse, R13 ;  /* 0x00000048780d7223 */ /* 0x0c0fe2000001000d */
[C---:B------:R-:W-:Y:S01]  /*ff80*/  FFMA.FTZ R15, R120.reuse, R72, R15 ;  /* 0x00000048780f7223 */ /* 0x040fe2000001000f */
[----:B------:R-:W-:Y:S02]  /*ff90*/  I2FP.F32.S32 R0, R76 ;  /* 0x0000004c00007245 */ /* 0x000fe40000201400 */
        /* <DEDUP_REMOVED lines=9> */
[C---:B------:R-:W-:Y:S01]  /*10030*/  FFMA.FTZ R22, R120.reuse, R69, R22 ;  /* 0x0000004578167223 */ /* 0x040fe20000010016 */
[----:B------:R-:W-:Y:S01]  /*10040*/  I2FP.F32.S32 R69, R2 ;  /* 0x0000000200457245 */ /* 0x000fe20000201400 */
[CC--:B------:R-:W-:Y:S01]  /*10050*/  FFMA.FTZ R21, R120.reuse, R0.reuse, R21 ;  /* 0x0000000078157223 */ /* 0x0c0fe20000010015 */
[C---:B------:R-:W-:Y:S01]  /*10060*/  FFMA.FTZ R23, R120.reuse, R0, R23 ;  /* 0x0000000078177223 */ /* 0x040fe20000010017 */
[----:B------:R-:W-:Y:S02]  /*10070*/  I2FP.F32.S32 R0, R70 ;  /* 0x0000004600007245 */ /* 0x000fe40000201400 */
[CC--:B------:R-:W-:Y:S01]  /*10080*/  FFMA.FTZ R24, R120.reuse, R69.reuse, R24 ;  /* 0x0000004578187223 */ /* 0x0c0fe20000010018 */
[----:B------:R-:W-:Y:S01]  /*10090*/  FFMA.FTZ R26, R120, R69, R26 ;  /* 0x00000045781a7223 */ /* 0x000fe2000001001a */
[----:B------:R-:W-:Y:S01]  /*100a0*/  FMNMX.FTZ R70, R4, R127, !PT ;  /* 0x0000007f04467209 */ /* 0x000fe20007810000 */
[CC--:B------:R-:W-:Y:S01]  /*100b0*/  FFMA.FTZ R25, R120.reuse, R0.reuse, R25 ;  /* 0x0000000078197223 */ /* 0x0c0fe20000010019 */
[----:B------:R-:W-:Y:S01]  /*100c0*/  FFMA.FTZ R27, R120, R0, R27 ;  /* 0x00000000781b7223 */ /* 0x000fe2000001001b */
[----:B------:R-:W-:Y:S02]  /*100d0*/  I2FP.F32.S32 R69, R68 ;  /* 0x0000004400457245 */ /* 0x000fe40000201400 */
[----:B------:R-:W-:Y:S02]  /*100e0*/  FMNMX.FTZ R73, R5, R70, !PT ;  /* 0x0000004605497209 */ /* 0x000fe40007810000 */
[----:B------:R-:W-:Y:S01]  /*100f0*/  IADD3 R2, R74, 0x31, RZ ;  /* 0x000000314a027810 */ /* 0x000fe20007ffe0ff */
[CC--:B------:R-:W-:Y:S01]  /*10100*/  FFMA.FTZ R28, R120.reuse, R69.reuse, R28 ;  /* 0x00000045781c7223 */ /* 0x0c0fe2000001001c */
[----:B------:R-:W-:Y:S01]  /*10110*/  FFMA.FTZ R30, R120, R69, R30 ;  /* 0x00000045781e7223 */ /* 0x000fe2000001001e */
[C---:B------:R-:W-:Y:S02]  /*10120*/  IADD3 R68, R74.reuse, 0x39, RZ ;  /* 0x000000394a447810 */ /* 0x040fe40007ffe0ff */
[----:B------:R-:W-:Y:S02]  /*10130*/  I2FP.F32.S32 R2, R2 ;  /* 0x0000000200027245 */ /* 0x000fe40000201400 */
[----:B------:R-:W-:Y:S03]  /*10140*/  IADD3 R0, R74, 0x38, RZ ;  /* 0x000000384a007810 */ /* 0x000fe60007ffe0ff */
        /* <DEDUP_REMOVED lines=9> */
[C---:B------:R-:W-:Y:S02]  /*101e0*/  IADD3 R2, R74.reuse, 0x40, RZ ;  /* 0x000000404a027810 */ /* 0x040fe40007ffe0ff */
[----:B------:R-:W-:Y:S02]  /*101f0*/  IADD3 R0, R74, 0x41, RZ ;  /* 0x000000414a007810 */ /* 0x000fe40007ffe0ff */
[----:B------:R-:W-:Y:S02]  /*10200*/  I2FP.F32.S32 R69, R2 ;  /* 0x0000000200457245 */ /* 0x000fe40000201400 */
        /* <DEDUP_REMOVED lines=16> */
[----:B------:R-:W-:Y:S03]  /*10310*/  IADD3 R69, R74, 0x48, RZ ;  /* 0x000000484a457810 */ /* 0x000fe60007ffe0ff */
[CC--:B------:R-:W-:Y:S01]  /*10320*/  FFMA.FTZ R37, R120.reuse, R0.reuse, R37 ;  /* 0x0000000078257223 */ /* 0x0c0fe20000010025 */
[----:B------:R-:W-:Y:S01]  /*10330*/  I2FP.F32.S32 R69, R69 ;  /* 0x0000004500457245 */ /* 0x000fe20000201400 */
[----:B------:R-:W-:Y:S01]  /*10340*/  FFMA.FTZ R39, R120, R0, R39 ;  /* 0x0000000078277223 */ /* 0x000fe20000010027 */
[----:B------:R-:W-:Y:S02]  /*10350*/  I2FP.F32.S32 R0, R2 ;  /* 0x0000000200007245 */ /* 0x000fe40000201400 */
[----:B------:R-:W-:Y:S01]  /*10360*/  FMNMX.FTZ R2, R20, R71, !PT ;  /* 0x0000004714027209 */ /* 0x000fe20007810000 */
[CC--:B------:R-:W-:Y:S01]  /*10370*/  FFMA.FTZ R40, R120.reuse, R69.reuse, R40 ;  /* 0x0000004578287223 */ /* 0x0c0fe20000010028 */
[----:B------:R-:W-:Y:S01]  /*10380*/  FMNMX.FTZ R71, R23, R68, !PT ;  /* 0x0000004417477209 */ /* 0x000fe20007810000 */
[C---:B------:R-:W-:Y:S01]  /*10390*/  FFMA.FTZ R42, R120.reuse, R69, R42 ;  /* 0x00000045782a7223 */ /* 0x040fe2000001002a */
[----:B------:R-:W-:Y:S01]  /*103a0*/  FMNMX.FTZ R69, R21, R2, !PT ;  /* 0x0000000215457209 */ /* 0x000fe20007810000 */
[-C--:B------:R-:W-:Y:S01]  /*103b0*/  FFMA.FTZ R41, R120, R0.reuse, R41 ;  /* 0x0000000078297223 */ /* 0x080fe20000010029 */
        /* <DEDUP_REMOVED lines=8> */
[C---:B------:R-:W-:Y:S02]  /*10440*/  IADD3 R2, R74.reuse, 0x58, RZ ;  /* 0x000000584a027810 */ /* 0x040fe40007ffe0ff */
[----:B------:R-:W-:Y:S01]  /*10450*/  IADD3 R0, R74, 0x51, RZ ;  /* 0x000000514a007810 */ /* 0x000fe20007ffe0ff */
[CC--:B------:R-:W-:Y:S01]  /*10460*/  FFMA.FTZ R44, R120.reuse, R69.reuse, R44 ;  /* 0x00000045782c7223 */ /* 0x0c0fe2000001002c */
[----:B------:R-:W-:Y:S01]  /*10470*/  FFMA.FTZ R46, R120, R69, R46 ;  /* 0x00000045782e7223 */ /* 0x000fe2000001002e */
        /* <DEDUP_REMOVED lines=14> */
[----:B------:R-:W-:Y:S05]  /*10560*/  I2FP.F32.S32 R0, R0 ;  /* 0x0000000000007245 */ /* 0x000fea0000201400 */
[CC--:B------:R-:W-:Y:S01]  /*10570*/  FFMA.FTZ R45, R120.reuse, R0.reuse, R45 ;  /* 0x00000000782d7223 */ /* 0x0c0fe2000001002d */
[----:B------:R-:W-:Y:S01]  /*10580*/  FFMA.FTZ R47, R120, R0, R47 ;  /* 0x00000000782f7223 */ /* 0x000fe2000001002f */
[----:B------:R-:W-:Y:S01]  /*10590*/  IADD3 R0, R74, 0x59, RZ ;  /* 0x000000594a007810 */ /* 0x000fe20007ffe0ff */
[CC--:B------:R-:W-:Y:S01]  /*105a0*/  FFMA.FTZ R48, R120.reuse, R69.reuse, R48 ;  /* 0x0000004578307223 */ /* 0x0c0fe20000010030 */
        /* <DEDUP_REMOVED lines=8> */
[----:B------:R-:W-:Y:S02]  /*10630*/  I2FP.F32.S32 R0, R2 ;  /* 0x0000000200007245 */ /* 0x000fe40000201400 */
[----:B------:R-:W-:Y:S02]  /*10640*/  FMNMX.FTZ R2, R40, R71, !PT ;  /* 0x0000004728027209 */ /* 0x000fe40007810000 */
[----:B------:R-:W-:Y:S01]  /*10650*/  FMNMX.FTZ R71, R43, R68, !PT ;  /* 0x000000442b477209 */ /* 0x000fe20007810000 */
[C---:B------:R-:W-:Y:S01]  /*10660*/  FFMA.FTZ R53, R120.reuse, R0, R53 ;  /* 0x0000000078357223 */ /* 0x040fe20000010035 */
[----:B------:R-:W-:Y:S01]  /*10670*/  FMNMX.FTZ R69, R41, R2, !PT ;  /* 0x0000000229457209 */ /* 0x000fe20007810000 */
[----:B------:R-:W-:Y:S01]  /*10680*/  FFMA.FTZ R55, R120, R0, R55 ;  /* 0x0000000078377223 */ /* 0x000fe20000010037 */
[----:B------:R-:W-:Y:S02]  /*10690*/  IADD3 R2, R74, 0x68, RZ ;  /* 0x000000684a027810 */ /* 0x000fe40007ffe0ff */
[----:B------:R-:W-:Y:S02]  /*106a0*/  FMNMX.FTZ R70, R44, R69, !PT ;  /* 0x000000452c467209 */ /* 0x000fe40007810000 */
[----:B------:R-:W-:Y:S02]  /*106b0*/  FMNMX.FTZ R68, R46, R71, !PT ;  /* 0x000000472e447209 */ /* 0x000fe40007810000 */
[----:B------:R-:W-:Y:S02]  /*106c0*/  FMNMX.FTZ R73, R45, R70, !PT ;  /* 0x000000462d497209 */ /* 0x000fe40007810000 */
[----:B------:R-:W-:Y:S02]  /*106d0*/  FMNMX.FTZ R71, R47, R68, !PT ;  /* 0x000000442f477209 */ /* 0x000fe40007810000 */
[----:B------:R-:W-:Y:S02]  /*106e0*/  FMNMX.FTZ R68, R48, R73, !PT ;  /* 0x0000004930447209 */ /* 0x000fe40007810000 */
[C---:B------:R-:W-:Y:S02]  /*106f0*/  IADD3 R0, R74.reuse, 0x69, RZ ;  /* 0x000000694a007810 */ /* 0x040fe40007ffe0ff */
[----:B------:R-:W-:Y:S02]  /*10700*/  I2FP.F32.S32 R69, R2 ;  /* 0x0000000200457245 */ /* 0x000fe40000201400 */
[----:B------:R-:W-:Y:S02]  /*10710*/  IADD3 R2, R74, 0x70, RZ ;  /* 0x000000704a027810 */ /* 0x000fe40007ffe0ff */
[----:B------:R-:W-:Y:S01]  /*10720*/  I2FP.F32.S32 R0, R0 ;  /* 0x0000000000007245 */ /* 0x000fe20000201400 */
[CC--:B------:R-:W-:Y:S01]  /*10730*/  FFMA.FTZ R56, R120.reuse, R69.reuse, R56 ;  /* 0x0000004578387223 */ /* 0x0c0fe20000010038 */
[----:B------:R-:W-:Y:S01]  /*10740*/  FFMA.FTZ R58, R120, R69, R58 ;  /* 0x00000045783a7223 */ /* 0x000fe2000001003a */
[----:B------:R-:W-:Y:S02]  /*10750*/  I2FP.F32.S32 R69, R2 ;  /* 0x0000000200457245 */ /* 0x000fe40000201400 */
[----:B------:R-:W-:Y:S01]  /*10760*/  FMNMX.FTZ R2, R50, R71, !PT ;  /* 0x0000004732027209 */ /* 0x000fe20007810000 */
[C---:B------:R-:W-:Y:S01]  /*10770*/  FFMA.FTZ R57, R120.reuse, R0, R57 ;  /* 0x0000000078397223 */ /* 0x040fe20000010039 */
[----:B------:R-:W-:Y:S01]  /*10780*/  FMNMX.FTZ R71, R49, R68, !PT ;  /* 0x0000004431477209 */ /* 0x000fe20007810000 */
[C---:B------:R-:W-:Y:S01]  /*10790*/  FFMA.FTZ R59, R120.reuse, R0, R59 ;  /* 0x00000000783b7223 */ /* 0x040fe2000001003b */
        /* <DEDUP_REMOVED lines=10> */
[----:B------:R-:W-:Y:S01]  /*10840*/  IADD3 R69, R74, 0x78, RZ ;  /* 0x000000784a457810 */ /* 0x000fe20007ffe0ff */
[----:B------:R-:W-:Y:S01]  /*10850*/  FFMA.FTZ R63, R120, R0, R63 ;  /* 0x00000000783f7223 */ /* 0x000fe2000001003f */
[----:B------:R-:W-:Y:S02]  /*10860*/  FMNMX.FTZ R71, R57, R68, !PT ;  /* 0x0000004439477209 */ /* 0x000fe40007810000 */
[----:B------:R-:W-:Y:S02]  /*10870*/  FMNMX.FTZ R73, R55, R2, !PT ;  /* 0x0000000237497209 */ /* 0x000fe40007810000 */
[----:B------:R-:W-:Y:S02]  /*10880*/  FMNMX.FTZ R70, R60, R71, !PT ;  /* 0x000000473c467209 */ /* 0x000fe40007810000 */
[----:B------:R-:W-:Y:S02]  /*10890*/  FMNMX.FTZ R68, R58, R73, !PT ;  /* 0x000000493a447209 */ /* 0x000fe40007810000 */
[----:B------:R-:W-:Y:S02]  /*108a0*/  FMNMX.FTZ R71, R61, R70, !PT ;  /* 0x000000463d477209 */ /* 0x000fe40007810000 */
[----:B------:R-:W-:Y:S02]  /*108b0*/  FMNMX.FTZ R73, R59, R68, !PT ;  /* 0x000000443b497209 */ /* 0x000fe40007810000 */
[----:B------:R-:W-:Y:S02]  /*108c0*/  IADD3 R2, R74, 0x79, RZ ;  /* 0x000000794a027810 */ /* 0x000fe40007ffe0ff */
[----:B------:R-:W-:Y:S02]  /*108d0*/  I2FP.F32.S32 R69, R69 ;  /* 0x0000004500457245 */ /* 0x000fe40000201400 */
[----:B------:R-:W-:Y:S02]  /*108e0*/  I2FP.F32.S32 R0, R2 ;  /* 0x0000000200007245 */ /* 0x000fe40000201400 */
[----:B------:R-:W-:Y:S01]  /*108f0*/  FMNMX.FTZ R2, R62, R73, !PT ;  /* 0x000000493e027209 */ /* 0x000fe20007810000 */
[CC--:B------:R-:W-:Y:S01]  /*10900*/  FFMA.FTZ R64, R120.reuse, R69.reuse, R64 ;  /* 0x0000004578407223 */ /* 0x0c0fe20000010040 */
[C---:B------:R-:W-:Y:S01]  /*10910*/  FFMA.FTZ R66, R120.reuse, R69, R66 ;  /* 0x0000004578427223 */ /* 0x040fe20000010042 */
[C---:B------:R-:W-:Y:S01]  /*10920*/  FFMA.FTZ R65, R120.reuse, R0, R65 ;  /* 0x0000000078417223 */ /* 0x040fe20000010041 */
[----:B------:R-:W-:Y:S01]  /*10930*/  FMNMX.FTZ R69, R63, R2, !PT ;  /* 0x000000023f457209 */ /* 0x000fe20007810000 */
[----:B------:R-:W-:Y:S01]  /*10940*/  FFMA.FTZ R67, R120, R0, R67 ;  /* 0x0000000078437223 */ /* 0x000fe20000010043 */
        /* <DEDUP_REMOVED lines=48> */
[----:B------:R-:W-:Y:S01]  /*10c50*/  FMUL.FTZ R129, R72, R129 ;  /* 0x0000008148817220 */ /* 0x000fe20000410000 */
[----:B------:R-:W-:Y:S01]  /*10c60*/  FMUL.FTZ R131, R71, R131 ;  /* 0x0000008347837220 */ /* 0x000fe20000410000 */
[----:B------:R-:W-:Y:S01]  /*10c70*/  FMUL.FTZ R4, R69, UR4 ;  /* 0x0000000445047c20 */ /* 0x000fe20008410000 */
[--C-:B------:R-:W-:Y:S01]  /*10c80*/  FFMA.FTZ R103, R5, UR4, -R68.reuse ;  /* 0x0000000405677c23 */ /* 0x100fe20008010844 */
[--C-:B------:R-:W-:Y:S01]  /*10c90*/  FFMA.FTZ R100, R8, UR4, -R68.reuse ;  /* 0x0000000408647c23 */ /* 0x100fe20008010844 */
[--C-:B------:R-:W-:Y:S01]  /*10ca0*/  FFMA.FTZ R101, R9, UR4, -R68.reuse ;  /* 0x0000000409657c23 */ /* 0x100fe20008010844 */
[--C-:B------:R-:W-:Y:S03]  /*10cb0*/  FFMA.FTZ R99, R12, UR4, -R68.reuse ;  /* 0x000000040c637c23 */ /* 0x100fe60008010844 */
[----:B------:R-:W-:Y:S01]  /*10cc0*/  MUFU.EX2 R96, R96 ;  /* 0x0000006000607308 */ /* 0x000fe20000000800 */
[----:B------:R-:W-:Y:S01]  /*10cd0*/  FSEL R4, R4, RZ, P0 ;  /* 0x000000ff04047208 */ /* 0x000fe20000000000 */
[--C-:B------:R-:W-:Y:S01]  /*10ce0*/  FFMA.FTZ R98, R13, UR4, -R68.reuse ;  /* 0x000000040d627c23 */ /* 0x100fe20008010844 */
[--C-:B------:R-:W-:Y:S01]  /*10cf0*/  FFMA.FTZ R88, R32, UR4, -R68.reuse ;  /* 0x0000000420587c23 */ /* 0x100fe20008010844 */
[--C-:B------:R-:W-:Y:S01]  /*10d00*/  FFMA.FTZ R89, R33, UR4, -R68.reuse ;  /* 0x0000000421597c23 */ /* 0x100fe20008010844 */
[----:B------:R-:W-:Y:S01]  /*10d10*/  FFMA.FTZ R79, R36, UR4, -R68 ;  /* 0x00000004244f7c23 */ /* 0x000fe20008010844 */
        /* <DEDUP_REMOVED lines=8> */
[----:B-1----:R-:W-:Y:S01]  /*10da0*/  F2FP.F16.F32.PACK_AB R30, R94, R97 ;  /* 0x000000615e1e723e */ /* 0x002fe200000000ff */
[--C-:B------:R-:W-:Y:S03]  /*10db0*/  FFMA.FTZ R32, R31, UR4, -R4.reuse ;  /* 0x000000041f207c23 */ /* 0x100fe60008010804 */
[----:B------:R-:W-:Y:S01]  /*10dc0*/  MUFU.EX2 R100, R100 ;  /* 0x0000006400647308 */ /* 0x000fe20000000800 */
[----:B------:R-:W1:Y:S01]  /*10dd0*/  LDSM.16.MT88.4 R24, [R156+0x3400] ;  /* 0x003400009c18783b */ /* 0x000e620000004200 */
        /* <DEDUP_REMOVED lines=8> */
[----:B------:R-:W-:Y:S01]  /*10e60*/  FFMA.FTZ R39, R39, UR4, -R4 ;  /* 0x0000000427277c23 */ /* 0x000fe20008010804 */
        /* <DEDUP_REMOVED lines=14> */
[----:B----4-:R-:W-:Y:S01]  /*10f50*/  F2FP.F16.F32.PACK_AB R22, R101, R100 ;  /* 0x000000646516723e */ /* 0x010fe200000000ff */
[----:B------:R-:W-:Y:S01]  /*10f60*/  FFMA.FTZ R61, R23, UR4, -R4 ;  /* 0x00000004173d7c23 */ /* 0x000fe20008010804 */
[----:B------:R-:W-:Y:S01]  /*10f70*/  FFMA.FTZ R40, R40, UR4, -R68 ;  /* 0x0000000428287c23 */ /* 0x000fe20008010844 */
        /* <DEDUP_REMOVED lines=8> */
[----:B------:R-:W-:Y:S01]  /*11000*/  FFMA.FTZ R55, R55, UR4, -R4 ;  /* 0x0000000437377c23 */ /* 0x000fe20008010804 */
[----:B------:R-:W-:Y:S01]  /*11010*/  FFMA.FTZ R0, R121, R72, R0 ;  /* 0x0000004879007223 */ /* 0x000fe20000010000 */
[----:B------:R-:W-:Y:S04]  /*11020*/  ISETP.GT.AND P0, PT, R125, R126, PT ;  /* 0x0000007e7d00720c */ /* 0x000fe80003f04270 */
[----:B------:R-:W4:Y:S01]  /*11030*/  MUFU.EX2 R163, R163 ;  /* 0x000000a300a37308 */ /* 0x000f220000000800 */
[----:B--2---:R-:W-:Y:S01]  /*11040*/  F2FP.F16.F32.PACK_AB R21, R165, R2 ;  /* 0x00000002a515723e */ /* 0x004fe200000000ff */
[----:B------:R-:W-:Y:S01]  /*11050*/  FFMA.FTZ R2, R123, R71, R2 ;  /* 0x000000477b027223 */ /* 0x000fe20000010002 */
[----:B------:R-:W-:Y:S01]  /*11060*/  FADD.FTZ R103, R103, R0 ;  /* 0x0000000067677221 */ /* 0x000fe20000010000 */
[--C-:B------:R-:W-:Y:S01]  /*11070*/  FFMA.FTZ R0, R64, UR4, -R68.reuse ;  /* 0x0000000440007c23 */ /* 0x100fe20008010844 */
[----:B------:R-:W-:Y:S01]  /*11080*/  FFMA.FTZ R68, R65, UR4, -R68 ;  /* 0x0000000441447c23 */ /* 0x000fe20008010844 */
[----:B------:R-:W-:Y:S01]  /*11090*/  FADD.FTZ R165, R165, R2 ;  /* 0x00000002a5a57221 */ /* 0x000fe20000010000 */
[----:B------:R-:W-:Y:S03]  /*110a0*/  FADD.FTZ R2, R100, R103 ;  /* 0x0000006764027221 */ /* 0x000fe60000010000 */
[----:B------:R-:W-:Y:S01]  /*110b0*/  MUFU.EX2 R99, R99 ;  /* 0x0000006300637308 */ /* 0x000fe20000000800 */
[----:B------:R-:W-:Y:S09]  /*110c0*/  FADD.FTZ R2, R101, R2 ;  /* 0x0000000265027221 */ /* 0x000ff20000010000 */
        /* <DEDUP_REMOVED lines=8> */
[----:B------:R-:W-:Y:S01]  /*11150*/  LDSM.16.MT88.4 R80, [R157+0x3800] ;  /* 0x003800009d50783b */ /* 0x000fe20000004200 */
[----:B--2---:R-:W-:Y:S01]  /*11160*/  F2FP.F16.F32.PACK_AB R28, R98, R99 ;  /* 0x00000063621c723e */ /* 0x004fe200000000ff */
[C---:B------:R-:W-:Y:S07]  /*11170*/  HMMA.16816.F32 R132, R20.reuse, R84, R132 ;  /* 0x000000541484723c */ /* 0x040fee0000001884 */
[----:B------:R-:W-:Y:S01]  /*11180*/  MUFU.EX2 R107, R107 ;  /* 0x0000006b006b7308 */ /* 0x000fe20000000800 */
[----:B------:R-:W-:Y:S01]  /*11190*/  FADD.FTZ R99, R99, R2 ;  /* 0x0000000263637221 */ /* 0x000fe20000010000 */
[----:B------:R-:W-:Y:S01]  /*111a0*/  HMMA.16816.F32 R128, R20, R86, R128 ;  /* 0x000000561480723c */ /* 0x000fe20000001880 */
[----:B------:R-:W2:Y:S07]  /*111b0*/  LDSM.16.MT88.4 R20, [R156+0x3800] ;  /* 0x003800009c14783b */ /* 0x000eae0000004200 */
[----:B------:R-:W5:Y:S03]  /*111c0*/  MUFU.EX2 R102, R102 ;  /* 0x0000006600667308 */ /* 0x000f660000000800 */
[----:B----4-:R-:W-:Y:S01]  /*111d0*/  F2FP.F16.F32.PACK_AB R29, R105, R124 ;  /* 0x0000007c691d723e */ /* 0x010fe200000000ff */
[--C-:B------:R-:W-:Y:S01]  /*111e0*/  FFMA.FTZ R84, R34, UR4, -R4.reuse ;  /* 0x0000000422547c23 */ /* 0x100fe20008010804 */
[--C-:B------:R-:W-:Y:S01]  /*111f0*/  FFMA.FTZ R87, R35, UR4, -R4.reuse ;  /* 0x0000000423577c23 */ /* 0x100fe20008010804 */
[----:B------:R-:W-:Y:S01]  /*11200*/  FFMA.FTZ R86, R38, UR4, -R4 ;  /* 0x0000000426567c23 */ /* 0x000fe20008010804 */
[----:B------:R-:W-:Y:S03]  /*11210*/  FADD.FTZ R98, R98, R99 ;  /* 0x0000006362627221 */ /* 0x000fe60000010000 */
[----:B------:R-:W-:Y:S01]  /*11220*/  MUFU.EX2 R93, R93 ;  /* 0x0000005d005d7308 */ /* 0x000fe20000000800 */
[----:B------:R-:W-:Y:S01]  /*11230*/  FADD.FTZ R124, R124, R163 ;  /* 0x000000a37c7c7221 */ /* 0x000fe20000010000 */
[----:B------:R-:W-:Y:S03]  /*11240*/  FADD.FTZ R97, R97, R98 ;  /* 0x0000006261617221 */ /* 0x000fe60000010000 */
[----:B------:R-:W-:Y:S01]  /*11250*/  FADD.FTZ R124, R105, R124 ;  /* 0x0000007c697c7221 */ /* 0x000fe20000010000 */
[----:B------:R-:W-:Y:S04]  /*11260*/  FADD.FTZ R97, R94, R97 ;  /* 0x000000615e617221 */ /* 0x000fe80000010000 */
[----:B------:R-:W-:Y:S01]  /*11270*/  MUFU.EX2 R95, R95 ;  /* 0x0000005f005f7308 */ /* 0x000fe20000000800 */
[C---:B-----5:R-:W-:Y:S01]  /*11280*/  F2FP.F16.F32.PACK_AB R31, R102.reuse, R107 ;  /* 0x0000006b661f723e */ /* 0x060fe200000000ff */
[----:B------:R-:W-:Y:S01]  /*11290*/  FADD.FTZ R107, R107, R124 ;  /* 0x0000007c6b6b7221 */ /* 0x000fe20000010000 */
[----:B------:R-:W-:Y:S03]  /*112a0*/  MOV R124, R69 ;  /* 0x00000045007c7202 */ /* 0x000fe60000000f00 */
[----:B------:R-:W-:Y:S04]  /*112b0*/  FADD.FTZ R107, R102, R107 ;  /* 0x0000006b666b7221 */ /* 0x000fe80000010000 */
[----:B------:R-:W4:Y:S01]  /*112c0*/  MUFU.EX2 R92, R92 ;  /* 0x0000005c005c7308 */ /* 0x000f220000000800 */
[C---:B---3--:R-:W-:Y:S06]  /*112d0*/  HMMA.16816.F32 R140, R28.reuse, R16, R140 ;  /* 0x000000101c8c723c */ /* 0x048fec000000188c */
[C---:B------:R-:W-:Y:S03]  /*112e0*/  HMMA.16816.F32 R136, R28.reuse, R18, R136 ;  /* 0x000000121c88723c */ /* 0x040fe60000001888 */
[----:B------:R-:W-:Y:S01]  /*112f0*/  MUFU.EX2 R106, R106 ;  /* 0x0000006a006a7308 */ /* 0x000fe20000000800 */
[----:B------:R-:W3:Y:S02]  /*11300*/  LDSM.16.MT88.4 R16, [R157+0x3c00] ;  /* 0x003c00009d10783b */ /* 0x000ee40000004200 */
[C---:B-1----:R-:W-:Y:S07]  /*11310*/  HMMA.16816.F32 R132, R28.reuse, R24, R132 ;  /* 0x000000181c84723c */ /* 0x042fee0000001884 */
[----:B------:R-:W1:Y:S01]  /*11320*/  MUFU.EX2 R61, R61 ;  /* 0x0000003d003d7308 */ /* 0x000e620000000800 */
[----:B----4-:R-:W-:Y:S01]  /*11330*/  F2FP.F16.F32.PACK_AB R34, R92, R95 ;  /* 0x0000005f5c22723e */ /* 0x010fe200000000ff */
[----:B------:R-:W-:Y:S01]  /*11340*/  HMMA.16816.F32 R128, R28, R26, R128 ;  /* 0x0000001a1c80723c */ /* 0x000fe20000001880 */
[----:B------:R-:W4:Y:S07]  /*11350*/  LDSM.16.MT88.4 R24, [R156+0x3c00] ;  /* 0x003c00009c18783b */ /* 0x000f2e0000004200 */
[----:B------:R-:W-:Y:S01]  /*11360*/  MUFU.EX2 R104, R104 ;  /* 0x0000006800687308 */ /* 0x000fe20000000800 */
[----:B------:R-:W-:Y:S09]  /*11370*/  LDSM.16.MT88.4 R28, [R157+0x4000] ;  /* 0x004000009d1c783b */ /* 0x000ff20000004200 */
[----:B------:R-:W5:Y:S01]  /*11380*/  MUFU.EX2 R127, R127 ;  /* 0x0000007f007f7308 */ /* 0x000f620000000800 */
[C---:B-1----:R-:W-:Y:S01]  /*11390*/  F2FP.F16.F32.PACK_AB R33, R61.reuse, R106 ;  /* 0x0000006a3d21723e */ /* 0x042fe200000000ff */
[----:B------:R-:W-:Y:S04]  /*113a0*/  FADD.FTZ R106, R106, R107 ;  /* 0x0000006b6a6a7221 */ /* 0x000fe80000010000 */
[----:B------:R-:W-:Y:S04]  /*113b0*/  FADD.FTZ R61, R61, R106 ;  /* 0x0000006a3d3d7221 */ /* 0x000fe80000010000 */
[----:B------:R1:W-:Y:S10]  /*113c0*/  MUFU.EX2 R85, R32 ;  /* 0x0000002000557308 */ /* 0x0003f40000000800 */
[----:B------:R-:W-:Y:S01]  /*113d0*/  MUFU.EX2 R91, R91 ;  /* 0x0000005b005b7308 */ /* 0x000fe20000000800 */
[C---:B-----5:R-:W-:Y:S01]  /*113e0*/  F2FP.F16.F32.PACK_AB R35, R127.reuse, R104 ;  /* 0x000000687f23723e */ /* 0x060fe200000000ff */
[----:B------:R-:W-:Y:S04]  /*113f0*/  FADD.FTZ R104, R104, R61 ;  /* 0x0000003d68687221 */ /* 0x000fe80000010000 */
[----:B------:R-:W-:Y:S04]  /*11400*/  FADD.FTZ R127, R127, R104 ;  /* 0x000000687f7f7221 */ /* 0x000fe80000010000 */
[----:B------:R-:W5:Y:S01]  /*11410*/  MUFU.EX2 R90, R90 ;  /* 0x0000005a005a7308 */ /* 0x000f620000000800 */
[C---:B-1----:R-:W-:Y:S01]  /*11420*/  F2FP.F16.F32.PACK_AB R32, R93.reuse, R96 ;  /* 0x000000605d20723e */ /* 0x042fe200000000ff */
[----:B------:R-:W-:Y:S04]  /*11430*/  FADD.FTZ R96, R96, R97 ;  /* 0x0000006160607221 */ /* 0x000fe80000010000 */
[----:B------:R-:W-:Y:S04]  /*11440*/  FADD.FTZ R96, R93, R96 ;  /* 0x000000605d607221 */ /* 0x000fe80000010000 */
[----:B------:R-:W-:Y:S01]  /*11450*/  MUFU.EX2 R88, R88 ;  /* 0x0000005800587308 */ /* 0x000fe20000000800 */
[C---:B--2---:R-:W-:Y:S05]  /*11460*/  HMMA.16816.F32 R132, R32.reuse, R20, R132 ;  /* 0x000000142084723c */ /* 0x044fea0000001884 */
[----:B------:R-:W-:Y:S01]  /*11470*/  FADD.FTZ R95, R95, R96 ;  /* 0x000000605f5f7221 */ /* 0x000fe20000010000 */
[C---:B------:R-:W-:Y:S03]  /*11480*/  HMMA.16816.F32 R128, R32.reuse, R22, R128 ;  /* 0x000000162080723c */ /* 0x040fe60000001880 */
[----:B------:R-:W1:Y:S01]  /*11490*/  MUFU.EX2 R89, R89 ;  /* 0x0000005900597308 */ /* 0x000e620000000800 */
[----:B------:R-:W2:Y:S01]  /*114a0*/  LDSM.16.MT88.4 R20, [R156+0x4000] ;  /* 0x004000009c14783b */ /* 0x000ea20000004200 */
[----:B-----5:R-:W-:Y:S01]  /*114b0*/  F2FP.F16.F32.PACK_AB R36, R90, R91 ;  /* 0x0000005b5a24723e */ /* 0x020fe200000000ff */
[C---:B------:R-:W-:Y:S07]  /*114c0*/  HMMA.16816.F32 R140, R32.reuse, R80, R140 ;  /* 0x00000050208c723c */ /* 0x040fee000000188c */
[----:B------:R-:W5:Y:S01]  /*114d0*/  MUFU.EX2 R162, R162 ;  /* 0x000000a200a27308 */ /* 0x000f620000000800 */
[----:B------:R-:W-:Y:S01]  /*114e0*/  FADD.FTZ R92, R92, R95 ;  /* 0x0000005f5c5c7221 */ /* 0x000fe20000010000 */
[----:B------:R-:W-:Y:S08]  /*114f0*/  HMMA.16816.F32 R136, R32, R82, R136 ;  /* 0x000000522088723c */ /* 0x000ff00000001888 */
[----:B------:R-:W-:Y:S03]  /*11500*/  MUFU.EX2 R84, R84 ;  /* 0x0000005400547308 */ /* 0x000fe60000000800 */
[----:B-1----:R-:W-:Y:S07]  /*11510*/  F2FP.F16.F32.PACK_AB R38, R89, R88 ;  /* 0x000000585926723e */ /* 0x002fee00000000ff */
[----:B------:R-:W1:Y:S01]  /*11520*/  MUFU.EX2 R87, R87 ;  /* 0x0000005700577308 */ /* 0x000e620000000800 */
[C---:B-----5:R-:W-:Y:S01]  /*11530*/  F2FP.F16.F32.PACK_AB R37, R85.reuse, R162 ;  /* 0x000000a25525723e */ /* 0x060fe200000000ff */
[----:B------:R-:W-:Y:S01]  /*11540*/  FADD.FTZ R162, R162, R127 ;  /* 0x0000007fa2a27221 */ /* 0x000fe20000010000 */
[----:B------:R-:W-:Y:S03]  /*11550*/  MOV R127, R70 ;  /* 0x00000046007f7202 */ /* 0x000fe60000000f00 */
[----:B------:R-:W-:Y:S04]  /*11560*/  FADD.FTZ R85, R85, R162 ;  /* 0x000000a255557221 */ /* 0x000fe80000010000 */
[----:B------:R1:W-:Y:S10]  /*11570*/  MUFU.EX2 R5, R39 ;  /* 0x0000002700057308 */ /* 0x0003f40000000800 */
        /* <DEDUP_REMOVED lines=11> */
[C---:B----4-:R-:W-:Y:S07]  /*11630*/  HMMA.16816.F32 R132, R36.reuse, R24, R132 ;  /* 0x000000182484723c */ /* 0x050fee0000001884 */
[----:B------:R-:W4:Y:S01]  /*11640*/  MUFU.EX2 R86, R86 ;  /* 0x0000005600567308 */ /* 0x000f220000000800 */
[----:B------:R-:W-:Y:S01]  /*11650*/  HMMA.16816.F32 R128, R36, R26, R128 ;  /* 0x0000001a2480723c */ /* 0x000fe20000001880 */
[----:B------:R-:W5:Y:S08]  /*11660*/  LDSM.16.MT88.4 R24, [R156+0x4400] ;  /* 0x004400009c18783b */ /* 0x000f700000004200 */
[----:B------:R-:W-:Y:S02]  /*11670*/  MUFU.EX2 R42, R42 ;  /* 0x0000002a002a7308 */ /* 0x000fe40000000800 */
[----:B-1----:R-:W-:Y:S01]  /*11680*/  F2FP.F16.F32.PACK_AB R34, R73, R40 ;  /* 0x000000284922723e */ /* 0x002fe200000000ff */
[--C-:B------:R-:W-:Y:S01]  /*11690*/  FFMA.FTZ R39, R63, UR4, -R4.reuse ;  /* 0x000000043f277c23 */ /* 0x100fe20008010804 */
[--C-:B------:R-:W-:Y:S06]  /*116a0*/  FFMA.FTZ R36, R66, UR4, -R4.reuse ;  /* 0x0000000442247c23 */ /* 0x100fec0008010804 */
[----:B------:R-:W1:Y:S01]  /*116b0*/  MUFU.EX2 R43, R43 ;  /* 0x0000002b002b7308 */ /* 0x000e620000000800 */
[----:B----4-:R-:W-:Y:S01]  /*116c0*/  F2FP.F16.F32.PACK_AB R33, R5, R86 ;  /* 0x000000560521723e */ /* 0x010fe200000000ff */
[----:B------:R-:W-:Y:S08]  /*116d0*/  FADD.FTZ R86, R86, R87 ;  /* 0x0000005756567221 */ /* 0x000ff00000010000 */
[----:B------:R-:W-:Y:S10]  /*116e0*/  MUFU.EX2 R41, R41 ;  /* 0x0000002900297308 */ /* 0x000ff40000000800 */
[----:B------:R-:W4:Y:S01]  /*116f0*/  MUFU.EX2 R44, R44 ;  /* 0x0000002c002c7308 */ /* 0x000f220000000800 */
[----:B-1----:R-:W-:Y:S09]  /*11700*/  F2FP.F16.F32.PACK_AB R35, R43, R42 ;  /* 0x0000002a2b23723e */ /* 0x002ff200000000ff */
[----:B------:R-:W-:Y:S01]  /*11710*/  MUFU.EX2 R45, R45 ;  /* 0x0000002d002d7308 */ /* 0x000fe20000000800 */
[C---:B--2---:R-:W-:Y:S06]  /*11720*/  HMMA.16816.F32 R132, R32.reuse, R20, R132 ;  /* 0x000000142084723c */ /* 0x044fec0000001884 */
[C---:B------:R-:W-:Y:S03]  /*11730*/  HMMA.16816.F32 R128, R32.reuse, R22, R128 ;  /* 0x000000162080723c */ /* 0x040fe60000001880 */
[----:B------:R-:W1:Y:S01]  /*11740*/  MUFU.EX2 R48, R48 ;  /* 0x0000003000307308 */ /* 0x000e620000000800 */
[----:B------:R-:W2:Y:S02]  /*11750*/  LDSM.16.MT88.4 R20, [R157+0x4800] ;  /* 0x004800009d14783b */ /* 0x000ea40000004200 */
[C---:B------:R-:W-:Y:S07]  /*11760*/  HMMA.16816.F32 R140, R32.reuse, R28, R140 ;  /* 0x0000001c208c723c */ /* 0x040fee000000188c */
[----:B------:R-:W-:Y:S01]  /*11770*/  MUFU.EX2 R46, R46 ;  /* 0x0000002e002e7308 */ /* 0x000fe20000000800 */
[----:B------:R-:W-:Y:S09]  /*11780*/  HMMA.16816.F32 R136, R32, R30, R136 ;  /* 0x0000001e2088723c */ /* 0x000ff20000001888 */
[----:B------:R-:W3:Y:S02]  /*11790*/  MUFU.EX2 R47, R47 ;  /* 0x0000002f002f7308 */ /* 0x000ee40000000800 */
[----:B----4-:R-:W-:Y:S01]  /*117a0*/  F2FP.F16.F32.PACK_AB R28, R44, R41 ;  /* 0x000000292c1c723e */ /* 0x010fe200000000ff */
[--C-:B------:R-:W-:Y:S01]  /*117b0*/  FFMA.FTZ R32, R58, UR4, -R4.reuse ;  /* 0x000000043a207c23 */ /* 0x100fe20008010804 */
[----:B-1----:R-:W-:Y:S01]  /*117c0*/  F2FP.F16.F32.PACK_AB R30, R48, R45 ;  /* 0x0000002d301e723e */ /* 0x002fe200000000ff */
[--C-:B------:R-:W-:Y:S01]  /*117d0*/  FFMA.FTZ R35, R59, UR4, -R4.reuse ;  /* 0x000000043b237c23 */ /* 0x100fe20008010804 */
[--C-:B------:R-:W-:Y:S04]  /*117e0*/  FFMA.FTZ R34, R62, UR4, -R4.reuse ;  /* 0x000000043e227c23 */ /* 0x100fe80008010804 */
[----:B------:R-:W-:Y:S01]  /*117f0*/  MUFU.EX2 R50, R50 ;  /* 0x0000003200327308 */ /* 0x000fe20000000800 */
[----:B------:R-:W-:Y:S09]  /*11800*/  FFMA.FTZ R4, R67, UR4, -R4 ;  /* 0x0000000443047c23 */ /* 0x000ff20008010804 */
[----:B------:R-:W1:Y:S01]  /*11810*/  MUFU.EX2 R37, R51 ;  /* 0x0000003300257308 */ /* 0x000e620000000800 */
[----:B---3--:R-:W-:Y:S09]  /*11820*/  F2FP.F16.F32.PACK_AB R29, R47, R46 ;  /* 0x0000002e2f1d723e */ /* 0x008ff200000000ff */
[----:B------:R-:W-:Y:S10]  /*11830*/  MUFU.EX2 R49, R49 ;  /* 0x0000003100317308 */ /* 0x000ff40000000800 */
[----:B------:R-:W3:Y:S01]  /*11840*/  MUFU.EX2 R52, R52 ;  /* 0x0000003400347308 */ /* 0x000ee20000000800 */
[----:B-1----:R-:W-:Y:S01]  /*11850*/  F2FP.F16.F32.PACK_AB R31, R37, R50 ;  /* 0x00000032251f723e */ /* 0x002fe200000000ff */
        /* <DEDUP_REMOVED lines=11> */
[----:B------:R-:W2:Y:S02]  /*11910*/  MUFU.EX2 R33, R55 ;  /* 0x0000003700217308 */ /* 0x000ea40000000800 */
[----:B---3--:R-:W-:Y:S02]  /*11920*/  F2FP.F16.F32.PACK_AB R28, R52, R49 ;  /* 0x00000031341c723e */ /* 0x008fe400000000ff */
[----:B-1----:R-:W-:Y:S06]  /*11930*/  F2FP.F16.F32.PACK_AB R30, R56, R53 ;  /* 0x00000035381e723e */ /* 0x002fec00000000ff */
[----:B------:R-:W-:Y:S10]  /*11940*/  MUFU.EX2 R32, R32 ;  /* 0x0000002000207308 */ /* 0x000ff40000000800 */
[----:B------:R-:W1:Y:S01]  /*11950*/  MUFU.EX2 R35, R35 ;  /* 0x0000002300237308 */ /* 0x000e620000000800 */
[----:B--2---:R-:W-:Y:S09]  /*11960*/  F2FP.F16.F32.PACK_AB R29, R33, R2 ;  /* 0x00000002211d723e */ /* 0x004ff200000000ff */
[----:B------:R-:W-:Y:S10]  /*11970*/  MUFU.EX2 R57, R57 ;  /* 0x0000003900397308 */ /* 0x000ff40000000800 */
[----:B------:R-:W-:Y:S01]  /*11980*/  MUFU.EX2 R60, R60 ;  /* 0x0000003c003c7308 */ /* 0x000fe20000000800 */
        /* <DEDUP_REMOVED lines=12> */
[----:B------:R-:W2:Y:S02]  /*11a50*/  LDSM.16.MT88.4 R20, [R156+0x4c00] ;  /* 0x004c00009c14783b */ /* 0x000ea40000004200 */
[----:B-1----:R-:W-:Y:S01]  /*11a60*/  F2FP.F16.F32.PACK_AB R18, R121, R0 ;  /* 0x000000007912723e */ /* 0x002fe200000000ff */
[----:B------:R-:W1:Y:S03]  /*11a70*/  MUFU.EX2 R39, R39 ;  /* 0x0000002700277308 */ /* 0x000e660000000800 */
        /* <DEDUP_REMOVED lines=10> */
[----:B------:R-:W-:Y:S01]  /*11b20*/  F2FP.F16.F32.PACK_AB R16, R60, R57 ;  /* 0x000000393c10723e */ /* 0x000fe200000000ff */
        /* <DEDUP_REMOVED lines=14> */
[C---:B-----5:R-:W-:Y:S05]  /*11c10*/  HMMA.16816.F32 R140, R16.reuse, R24, R140 ;  /* 0x00000018108c723c */ /* 0x060fea000000188c */
        /* <DEDUP_REMOVED lines=9> */
[----:B------:R-:W-:Y:S03]  /*11cb0*/  FADD.FTZ R36, R36, R39 ;  /* 0x0000002724247221 */ /* 0x000fe60000010000 */
[----:B------:R-:W-:Y:S01]  /*11cc0*/  FADD.FTZ R121, R121, R0 ;  /* 0x0000000079797221 */ /* 0x000fe20000010000 */
[----:B------:R-:W-:Y:S01]  /*11cd0*/  FADD.FTZ R123, R123, R36 ;  /* 0x000000247b7b7221 */ /* 0x000fe20000010000 */
[----:B------:R-:W-:Y:S07]  /*11ce0*/  @P0 BRA `(.L_x_5179) ;  /* 0xffffffcc00d80947 */ /* 0x000fee000383ffff */
.L_x_5175:
        /* <DEDUP_REMOVED lines=8> */
[----:B------:R-:W4:Y:S01]  /*11d70*/  LDC R28, c[0x0][0x270] ;  /* 0x00009c00ff1c7b82 */ /* 0x000f220000000800 */
[----:B-1----:R-:W-:Y:S01]  /*11d80*/  FADD.FTZ R5, R2, R121 ;  /* 0x0000007902057221 */ /* 0x002fe20000010000 */
[----:B--2---:R-:W-:Y:S01]  /*11d90*/  ULEA UR5, UR5, UR4, 0x18 ;  /* 0x0000000405057291 */ /* 0x004fe2000f8ec03f */
[----:B------:R-:W1:Y:S05]  /*11da0*/  S2R R2, SR_TID.X ;  /* 0x0000000000027919 */ /* 0x000e6a0000002100 */
[----:B------:R-:W4:Y:S01]  /*11db0*/  S2UR UR4, SR_CTAID.Z ;  /* 0x00000000000479c3 */ /* 0x000f220000002700 */
[----:B---3--:R-:W-:Y:S01]  /*11dc0*/  FADD.FTZ R0, R0, R123 ;  /* 0x0000007b00007221 */ /* 0x008fe20000010000 */
[----:B------:R-:W2:Y:S04]  /*11dd0*/  SHFL.BFLY PT, R4, R5, 0x1, 0x1f ;  /* 0x0c201f0005047f89 */ /* 0x000ea800000e0000 */
[----:B------:R-:W3:Y:S01]  /*11de0*/  SHFL.BFLY PT, R3, R0, 0x1, 0x1f ;  /* 0x0c201f0000037f89 */ /* 0x000ee200000e0000 */
[----:B--2---:R-:W-:Y:S01]  /*11df0*/  FADD.FTZ R4, R5, R4 ;  /* 0x0000000405047221 */ /* 0x004fe20000010000 */
[----:B-1----:R-:W-:Y:S01]  /*11e00*/  SHF.R.S32.HI R11, RZ, 0x1f, R2 ;  /* 0x0000001fff0b7819 */ /* 0x002fe20000011402 */
[----:B---3--:R-:W-:-:S03]  /*11e10*/  FADD.FTZ R3, R0, R3 ;  /* 0x0000000300037221 */ /* 0x008fc60000010000 */
        /* <DEDUP_REMOVED lines=8> */
[----:B------:R-:W-:Y:S01]  /*11ea0*/  LEA.HI R15, R15, R6, RZ, 0x3 ;  /* 0x000000060f0f7211 */ /* 0x000fe200078f18ff */
[----:B------:R-:W2:Y:S01]  /*11eb0*/  @P3 LDC R29, c[0x0][0x2e8] ;  /* 0x0000ba00ff1d3b82 */ /* 0x000ea20000000800 */
[----:B------:R-:W-:Y:S02]  /*11ec0*/  LOP3.LUT R13, R13, 0xfffffffe, RZ, 0xc0, !PT ;  /* 0xfffffffe0d0d7812 */ /* 0x000fe400078ec0ff */
[----:B------:R-:W-:Y:S02]  /*11ed0*/  LOP3.LUT R15, R15, 0xfffffff8, RZ, 0xc0, !PT ;  /* 0xfffffff80f0f7812 */ /* 0x000fe400078ec0ff */
[----:B------:R-:W-:Y:S01]  /*11ee0*/  LOP3.LUT R7, R7, 0xfffffff8, RZ, 0xc0, !PT ;  /* 0xfffffff807077812 */ /* 0x000fe200078ec0ff */
[----:B------:R-:W-:Y:S01]  /*11ef0*/  IMAD.IADD R17, R0, 0x1, -R13 ;  /* 0x0000000100117824 */ /* 0x000fe200078e0a0d */
[CC--:B------:R-:W-:Y:S01]  /*11f00*/  LEA.HI R10, R11.reuse, R2.reuse, RZ, 0x6 ;  /* 0x000000020b0a7211 */ /* 0x0c0fe200078f30ff */
[----:B------:R-:W-:Y:S01]  /*11f10*/  IMAD.IADD R6, R6, 0x1, -R15 ;  /* 0x0000000106067824 */ /* 0x000fe200078e0a0f */
[----:B------:R-:W-:Y:S01]  /*11f20*/  LEA.HI R13, R11, R2, RZ, 0x4 ;  /* 0x000000020b0d7211 */ /* 0x000fe200078f20ff */
[----:B------:R-:W-:Y:S01]  /*11f30*/  IMAD.IADD R7, R2, 0x1, -R7 ;  /* 0x0000000102077824 */ /* 0x000fe200078e0a07 */
[----:B------:R-:W-:Y:S01]  /*11f40*/  SHF.L.U32 R10, R10, 0x2, RZ ;  /* 0x000000020a0a7819 */ /* 0x000fe200000006ff */
[----:B------:R-:W-:Y:S01]  /*11f50*/  @P3 MUFU.LG2 R4, R4 ;  /* 0x0000000400043308 */ /* 0x000fe20000000c00 */
[----:B------:R-:W-:-:S02]  /*11f60*/  LEA.HI R14, R6, R6, RZ, 0x1 ;  /* 0x00000006060e7211 */ /* 0x000fc400078f08ff */
[----:B------:R-:W-:Y:S01]  /*11f70*/  LOP3.LUT R10, R10, 0x3fffff00, RZ, 0xc0, !PT ;  /* 0x3fffff000a0a7812 */ /* 0x000fe200078ec0ff */
[C---:B-1----:R-:W-:Y:S01]  /*11f80*/  FMUL.FTZ R140, R9.reuse, R140 ;  /* 0x0000008c098c7220 */ /* 0x042fe20000410000 */
[----:B------:R-:W-:Y:S01]  /*11f90*/  LOP3.LUT R15, R14, 0x1fffffe, RZ, 0xc0, !PT ;  /* 0x01fffffe0e0f7812 */ /* 0x000fe200078ec0ff */
[----:B------:R-:W-:Y:S01]  /*11fa0*/  FMUL.FTZ R141, R9, R141 ;  /* 0x0000008d098d7220 */ /* 0x000fe20000410000 */
[----:B------:R-:W-:Y:S01]  /*11fb0*/  SHF.R.S32.HI R13, RZ, 0x4, R13 ;  /* 0x00000004ff0d7819 */ /* 0x000fe2000001140d */
[----:B------:R-:W-:Y:S01]  /*11fc0*/  IMAD R10, R17, 0x20, R10 ;  /* 0x00000020110a7824 */ /* 0x000fe200078e020a */
[----:B------:R-:W-:Y:S01]  /*11fd0*/  IADD3 R12, R6, -R15, RZ ;  /* 0x8000000f060c7210 */ /* 0x000fe20007ffe0ff */
[----:B------:R-:W-:Y:S01]  /*11fe0*/  FMUL.FTZ R136, R9, R136 ;  /* 0x0000008809887220 */ /* 0x000fe20000410000 */
[----:B------:R-:W-:Y:S01]  /*11ff0*/  LEA.HI R6, R11, R2, RZ, 0x5 ;  /* 0x000000020b067211 */ /* 0x000fe200078f28ff */
[----:B------:R-:W-:Y:S01]  /*12000*/  IMAD.SHL.U32 R15, R13, 0x40, RZ ;  /* 0x000000400d0f7824 */ /* 0x000fe200078e00ff */
[----:B------:R-:W-:Y:S01]  /*12010*/  LEA.HI R20, R7, R7, RZ, 0x1 ;  /* 0x0000000707147211 */ /* 0x000fe200078f08ff */
[----:B------:R-:W-:Y:S01]  /*12020*/  FMUL.FTZ R137, R9, R137 ;  /* 0x0000008909897220 */ /* 0x000fe20000410000 */
[----:B------:R-:W-:Y:S01]  /*12030*/  LOP3.LUT R11, R5, 0xfffffffc, RZ, 0xc0, !PT ;  /* 0xfffffffc050b7812 */ /* 0x000fe200078ec0ff */
[C---:B------:R-:W-:Y:S01]  /*12040*/  FMUL.FTZ R132, R9.reuse, R132 ;  /* 0x0000008409847220 */ /* 0x040fe20000410000 */
[----:B------:R-:W-:Y:S01]  /*12050*/  SHF.R.S32.HI R14, RZ, 0x1, R14 ;  /* 0x00000001ff0e7819 */ /* 0x000fe2000001140e */
[----:B------:R-:W-:Y:S01]  /*12060*/  FMUL.FTZ R133, R9, R133 ;  /* 0x0000008509857220 */ /* 0x000fe20000410000 */
[----:B------:R-:W-:Y:S01]  /*12070*/  FSETP.NE.FTZ.AND P2, PT, R3, RZ, PT ;  /* 0x000000ff0300720b */ /* 0x000fe20003f55000 */
[----:B------:R-:W-:Y:S01]  /*12080*/  IMAD.IADD R18, R2, 0x1, -R11 ;  /* 0x0000000102127824 */ /* 0x000fe200078e0a0b */
[----:B------:R-:W-:Y:S01]  /*12090*/  SHF.R.S32.HI R16, RZ, 0x1, R20 ;  /* 0x00000001ff107819 */ /* 0x000fe20000011414 */
[----:B------:R-:W-:Y:S01]  /*120a0*/  IMAD.SHL.U32 R17, R14, 0x40, RZ ;  /* 0x000000400e117824 */ /* 0x000fe200078e00ff */
[----:B------:R-:W-:Y:S01]  /*120b0*/  SHF.R.S32.HI R5, RZ, 0x5, R6 ;  /* 0x00000005ff057819 */ /* 0x000fe20000011406 */
[----:B------:R-:W-:Y:S01]  /*120c0*/  FMUL.FTZ R128, R9, R128 ;  /* 0x0000008009807220 */ /* 0x000fe20000410000 */
[----:B------:R-:W-:Y:S01]  /*120d0*/  LOP3.LUT R15, R15, 0xc0, RZ, 0xc0, !PT ;  /* 0x000000c00f0f7812 */ /* 0x000fe200078ec0ff */
[----:B------:R-:W-:Y:S01]  /*120e0*/  IMAD.SHL.U32 R16, R16, 0x8, RZ ;  /* 0x0000000810107824 */ /* 0x000fe200078e00ff */
[----:B------:R-:W-:Y:S01]  /*120f0*/  LOP3.LUT R20, R20, 0xfffffffe, RZ, 0xc0, !PT ;  /* 0xfffffffe14147812 */ /* 0x000fe200078ec0ff */
[----:B------:R-:W-:Y:S01]  /*12100*/  IMAD R13, R5, 0x100, R18 ;  /* 0x00000100050d7824 */ /* 0x000fe200078e0212 */
[----:B------:R-:W-:Y:S01]  /*12110*/  LOP3.LUT R17, R17, 0xc0, RZ, 0xc0, !PT ;  /* 0x000000c011117812 */ /* 0x000fe200078ec0ff */
[----:B------:R-:W-:Y:S01]  /*12120*/  FMUL.FTZ R129, R9, R129 ;  /* 0x0000008109817220 */ /* 0x000fe20000410000 */
[----:B------:R-:W-:Y:S01]  /*12130*/  IADD3 R11, R7, -R20, RZ ;  /* 0x80000014070b7210 */ /* 0x000fe20007ffe0ff */
[----:B------:R-:W-:Y:S01]  /*12140*/  IMAD R12, R12, 0x10, R13 ;  /* 0x000000100c0c7824 */ /* 0x000fe200078e020d */
[----:B------:R-:W1:Y:S01]  /*12150*/  @P2 MUFU.RCP R8, R3 ;  /* 0x0000000300082308 */ /* 0x000e620000001000 */
[----:B------:R-:W-:Y:S01]  /*12160*/  LOP3.LUT R16, R15, 0x18, R16, 0xf8, !PT ;  /* 0x000000180f107812 */ /* 0x000fe200078ef810 */
[----:B------:R-:W3:Y:S01]  /*12170*/  @P2 LDC R30, c[0x0][0x2e8] ;  /* 0x0000ba00ff1e2b82 */ /* 0x000ee20000000800 */
[----:B------:R-:W-:-:S02]  /*12180*/  LEA.HI R13, R17, R17, RZ, 0x1d ;  /* 0x00000011110d7211 */ /* 0x000fc400078fe8ff */
[----:B------:R-:W-:Y:S02]  /*12190*/  SHF.R.U32.HI R15, RZ, 0x3, R15 ;  /* 0x00000003ff0f7819 */ /* 0x000fe4000001160f */
[----:B------:R-:W-:Y:S01]  /*121a0*/  LOP3.LUT P0, RZ, R14, 0x2, RZ, 0xc0, !PT ;  /* 0x000000020eff7812 */ /* 0x000fe2000780c0ff */
[----:B------:R-:W-:Y:S01]  /*121b0*/  IMAD.U32 R13, R12, 0x2, R13 ;  /* 0x000000020c0d7824 */ /* 0x000fe200078e000d */
[----:B------:R-:W-:Y:S01]  /*121c0*/  LEA R11, R11, R10, 0x2 ;  /* 0x0000000a0b0b7211 */ /* 0x000fe200078e10ff */
[----:B------:R-:W5:Y:S01]  /*121d0*/  @P2 MUFU.LG2 R3, R3 ;  /* 0x0000000300032308 */ /* 0x000f620000000c00 */
[----:B------:R-:W-:Y:S02]  /*121e0*/  LOP3.LUT R10, R16, R15, RZ, 0x3c, !PT ;  /* 0x0000000f100a7212 */ /* 0x000fe400078e3cff */
[----:B------:R-:W-:Y:S02]  /*121f0*/  LOP3.LUT R15, R14, 0x1, RZ, 0xc0, !PT ;  /* 0x000000010e0f7812 */ /* 0x000fe400078ec0ff */
[----:B------:R-:W-:Y:S01]  /*12200*/  MOV R12, 0x20 ;  /* 0x00000020000c7802 */ /* 0x000fe20000000f00 */
[----:B------:R-:W-:Y:S01]  /*12210*/  IMAD.IADD R11, R11, 0x1, R10 ;  /* 0x000000010b0b7824 */ /* 0x000fe200078e020a */
[----:B------:R-:W-:Y:S01]  /*12220*/  ISETP.NE.U32.AND P1, PT, R15, 0x1, PT ;  /* 0x000000010f00780c */ /* 0x000fe20003f25070 */
[C---:B-1----:R-:W-:Y:S01]  /*12230*/  FMUL.FTZ R143, R8.reuse, R143 ;  /* 0x0000008f088f7220 */ /* 0x042fe20000410000 */
[----:B------:R-:W-:Y:S01]  /*12240*/  LEA R13, R13, UR5, 0x2 ;  /* 0x000000050d0d7c11 */ /* 0x000fe2000f8e10ff */
[----:B------:R-:W-:Y:S01]  /*12250*/  FMUL.FTZ R142, R8, R142 ;  /* 0x0000008e088e7220 */ /* 0x000fe20000410000 */
[----:B------:R-:W-:Y:S01]  /*12260*/  SEL R9, R12, 0xffffffe0, P1 ;  /* 0xffffffe00c097807 */ /* 0x000fe20000800000 */
[C---:B------:R-:W-:Y:S01]  /*12270*/  FMUL.FTZ R139, R8.reuse, R139 ;  /* 0x0000008b088b7220 */ /* 0x040fe20000410000 */
[----:B------:R-:W-:Y:S01]  /*12280*/  FMUL.FTZ R138, R8, R138 ;  /* 0x0000008a088a7220 */ /* 0x000fe20000410000 */
[C---:B------:R-:W-:Y:S01]  /*12290*/  VIADD R12, R13.reuse, 0x40 ;  /* 0x000000400d0c7836 */ /* 0x040fe20000000000 */
[C---:B------:R-:W-:Y:S01]  /*122a0*/  IADD3 R14, R13.reuse, R9, RZ ;  /* 0x000000090d0e7210 */ /* 0x040fe20007ffe0ff */
[----:B------:R-:W-:-:S02]  /*122b0*/  @P0 VIADD R12, R13, 0xffffffc0 ;  /* 0xffffffc00d0c0836 */ /* 0x000fc40000000000 */
[C---:B------:R-:W-:Y:S01]  /*122c0*/  FMUL.FTZ R135, R8.reuse, R135 ;  /* 0x0000008708877220 */ /* 0x040fe20000410000 */
[C---:B------:R-:W-:Y:S01]  /*122d0*/  FMUL.FTZ R134, R8.reuse, R134 ;  /* 0x0000008608867220 */ /* 0x040fe20000410000 */
[C---:B------:R-:W-:Y:S01]  /*122e0*/  FMUL.FTZ R131, R8.reuse, R131 ;  /* 0x0000008308837220 */ /* 0x040fe20000410000 */
[----:B------:R-:W-:Y:S01]  /*122f0*/  FMUL.FTZ R130, R8, R130 ;  /* 0x0000008208827220 */ /* 0x000fe20000410000 */
[----:B------:R-:W-:Y:S01]  /*12300*/  IMAD.IADD R15, R9, 0x1, R12 ;  /* 0x00000001090f7824 */ /* 0x000fe200078e020c */
[----:B------:R1:W-:Y:S01]  /*12310*/  STS.64 [R13], R140 ;  /* 0x0000008c0d007388 */ /* 0x0003e20000000a00 */
[----:B------:R-:W-:Y:S01]  /*12320*/  LEA R34, R11, UR5, 0x2 ;  /* 0x000000050b227c11 */ /* 0x000fe2000f8e10ff */
[----:B------:R-:W5:Y:S01]  /*12330*/  LDC.64 R8, c[0x0][0x2c0] ;  /* 0x0000b000ff087b82 */ /* 0x000f620000000a00 */
[----:B------:R-:W-:Y:S01]  /*12340*/  LOP3.LUT R33, R6, 0xffffffe0, RZ, 0xc0, !PT ;  /* 0xffffffe006217812 */ /* 0x000fe200078ec0ff */
[----:B------:R1:W-:Y:S01]  /*12350*/  STS.64 [R13+0x400], R142 ;  /* 0x0004008e0d007388 */ /* 0x0003e20000000a00 */
[----:B------:R-:W-:-:S02]  /*12360*/  SHF.R.S32.HI R32, RZ, 0x1f, R5 ;  /* 0x0000001fff207819 */ /* 0x000fc40000011405 */
[----:B------:R-:W-:Y:S01]  /*12370*/  IADD3 R33, -R33, R2, RZ ;  /* 0x0000000221217210 */ /* 0x000fe20007ffe1ff */
[----:B------:R1:W-:Y:S01]  /*12380*/  STS.64 [R14], R136 ;  /* 0x000000880e007388 */ /* 0x0003e20000000a00 */
[----:B------:R-:W-:Y:S01]  /*12390*/  LEA.HI R31, R32, R5, RZ, 0x2 ;  /* 0x00000005201f7211 */ /* 0x000fe200078f10ff */
[----:B------:R-:W-:Y:S01]  /*123a0*/  IMAD.SHL.U32 R32, R7, 0x4, RZ ;  /* 0x0000000407207824 */ /* 0x000fe200078e00ff */
[----:B------:R-:W-:Y:S01]  /*123b0*/  LOP3.LUT P0, RZ, R33, 0x3, RZ, 0xc0, !PT ;  /* 0x0000000321ff7812 */ /* 0x000fe2000780c0ff */
[----:B------:R1:W-:Y:S01]  /*123c0*/  STS.64 [R14+0x400], R138 ;  /* 0x0004008a0e007388 */ /* 0x0003e20000000a00 */
[----:B------:R-:W-:Y:S01]  /*123d0*/  LOP3.LUT R6, R31, 0xffffffc, RZ, 0xc0, !PT ;  /* 0x0ffffffc1f067812 */ /* 0x000fe200078ec0ff */
[----:B------:R-:W-:Y:S01]  /*123e0*/  IMAD.MOV.U32 R2, RZ, RZ, -0x800000 ;  /* 0xff800000ff027424 */ /* 0x000fe200078e00ff */
[----:B------:R-:W-:Y:S01]  /*123f0*/  IADD3 R31, -R149, RZ, RZ ;  /* 0x000000ff951f7210 */ /* 0x000fe20007ffe1ff */
[----:B------:R1:W-:Y:S01]  /*12400*/  STS.64 [R12], R132 ;  /* 0x000000840c007388 */ /* 0x0003e20000000a00 */
[----:B------:R-:W-:Y:S01]  /*12410*/  SHF.R.S32.HI R33, RZ, 0x1f, R32 ;  /* 0x0000001fff217819 */ /* 0x000fe20000011420 */
[----:B------:R-:W-:-:S02]  /*12420*/  IMAD.IADD R6, R5, 0x1, -R6 ;  /* 0x0000000105067824 */ /* 0x000fc400078e0a06 */
[----:B------:R-:W-:Y:S01]  /*12430*/  @P3 FMUL.FTZ R5, R4, 0.69314718246459960938 ;  /* 0x3f31721804053820 */ /* 0x000fe20000410000 */
[----:B------:R1:W-:Y:S01]  /*12440*/  STS.64 [R12+0x400], R134 ;  /* 0x000400860c007388 */ /* 0x0003e20000000a00 */
[----:B----4-:R-:W-:Y:S02]  /*12450*/  IMAD R31, R28, R31, UR4 ;  /* 0x000000041c1f7e24 */ /* 0x010fe4000f8e021f */
[----:B------:R-:W-:Y:S01]  /*12460*/  IMAD.MOV.U32 R4, RZ, RZ, -0x800000 ;  /* 0xff800000ff047424 */ /* 0x000fe200078e00ff */
[----:B------:R1:W-:Y:S01]  /*12470*/  STS.64 [R15], R128 ;  /* 0x000000800f007388 */ /* 0x0003e20000000a00 */
[----:B------:R-:W-:Y:S02]  /*12480*/  IMAD R6, R6, 0x10, R155 ;  /* 0x0000001006067824 */ /* 0x000fe400078e029b */
[----:B--2---:R-:W-:Y:S01]  /*12490*/  @P3 FFMA.FTZ R2, R70, R29, R5 ;  /* 0x0000001d46023223 */ /* 0x004fe20000010005 */
[----:B------:R1:W-:Y:S01]  /*124a0*/  STS.64 [R15+0x400], R130 ;  /* 0x000400820f007388 */ /* 0x0003e20000000a00 */
[----:B------:R-:W-:Y:S06]  /*124b0*/  BAR.SYNC.DEFER_BLOCKING 0x0 ;  /* 0x0000000000007b1d */ /* 0x000fec0000010000 */
[----:B------:R-:W5:Y:S01]  /*124c0*/  S2R R10, SR_CTAID.Y ;  /* 0x00000000000a7919 */ /* 0x000f620000002600 */
[----:B------:R-:W2:Y:S01]  /*124d0*/  S2R R11, SR_CTAID.X ;  /* 0x00000000000b7919 */ /* 0x000ea20000002500 */
[----:B------:R1:W4:Y:S04]  /*124e0*/  LDS.128 R24, [R34] ;  /* 0x0000000022187984 */ /* 0x0003280000000c00 */
[----:B------:R1:W1:Y:S04]  /*124f0*/  LDS.128 R20, [R34+0x800] ;  /* 0x0008000022147984 */ /* 0x0002680000000c00 */
[----:B------:R1:W1:Y:S04]  /*12500*/  LDS.128 R16, [R34+0x1000] ;  /* 0x0010000022107984 */ /* 0x0002680000000c00 */
[----:B------:R1:W1:Y:S01]  /*12510*/  LDS.128 R12, [R34+0x1800] ;  /* 0x00180000220c7984 */ /* 0x0002620000000c00 */
[----:B-----5:R-:W-:-:S02]  /*12520*/  IMAD R149, R10, R8, R149 ;  /* 0x000000080a957224 */ /* 0x020fc400078e0295 */
[----:B------:R-:W-:Y:S01]  /*12530*/  @P2 FMUL.FTZ R10, R3, 0.69314718246459960938 ;  /* 0x3f317218030a2820 */ /* 0x000fe20000410000 */
[----:B--2---:R-:W-:Y:S01]  /*12540*/  SHF.L.U32 R8, R11, 0x6, RZ ;  /* 0x000000060b087819 */ /* 0x004fe200000006ff */
[----:B------:R-:W-:Y:S02]  /*12550*/  IMAD R31, R149, R28, R31 ;  /* 0x0000001c951f7224 */ /* 0x000fe400078e021f */
[----:B---3--:R-:W-:Y:S01]  /*12560*/  @P2 FFMA.FTZ R4, R69, R30, R10 ;  /* 0x0000001e45042223 */ /* 0x008fe2000001000a */
        /* <DEDUP_REMOVED lines=15> */
.L_x_5181:
[----:B------:R-:W-:Y:S05]  /*12660*/  BSYNC B0 ;  /* 0x0000000000007941 */ /* 0x000fea0003800000 */
.L_x_5180:
[----:B------:R-:W-:Y:S01]  /*12670*/  ULDC UR4, c[0x0][0x2d0] ;  /* 0x0000b40000047ab9 */ /* 0x000fe20000000800 */
[----:B--2---:R-:W-:Y:S01]  /*12680*/  VIADD R2, R0, 0x10 ;  /* 0x0000001000027836 */ /* 0x004fe20000000000 */
        /* <DEDUP_REMOVED lines=17> */
[----:B-1----:R2:W-:Y:S04]  /*127a0*/  @!P3 STG.E.128 desc[UR6][R4.64+0x800], R20 ;  /* 0x000800140400b986 */ /* 0x0025e8000c101d06 */
[----:B------:R2:W-:Y:S01]  /*127b0*/  @!P2 STG.E.128 desc[UR6][R4.64+0x1000], R16 ;  /* 0x001000100400a986 */ /* 0x0005e2000c101d06 */
[----:B------:R-:W-:Y:S05]  /*127c0*/  @P1 EXIT ;  /* 0x000000000000194d */ /* 0x000fea0003800000 */
[----:B------:R-:W-:Y:S01]  /*127d0*/  STG.E.128 desc[UR6][R4.64+0x1800], R12 ;  /* 0x0018000c04007986 */ /* 0x000fe2000c101d06 */
[----:B------:R-:W-:Y:S05]  /*127e0*/  EXIT ;  /* 0x000000000000794d */ /* 0x000fea0003800000 */
.L_x_5182:
        /* <DEDUP_REMOVED lines=9> */
.L_x_5386:


//--------------------- .text._ZN5flash24flash_fwd_splitkv_kernelI23Flash_fwd_kernel_traitsILi32ELi64ELi128ELi4ELb0ELb0EN7cutlass6half_tE19Flash_kernel_traitsILi32ELi64ELi128ELi4ES3_EELb1ELb0ELb1ELb0ELb0ELb1ELb1ELb1EEEvNS_16Flash_fwd_paramsE --------------------------
	.section	.text._ZN5flash24flash_fwd_splitkv_kernelI23Flash_fwd_kernel_traitsILi32ELi64ELi128ELi4ELb0ELb0EN7cutlass6half_tE19Flash_kernel_traitsILi32ELi64ELi128ELi4ES3_EELb1ELb0ELb1ELb0ELb0ELb1ELb1ELb1EEEvNS_16Flash_fwd_paramsE,"ax",@progbits
	.align	128
        .global         _ZN5flash24flash_fwd_splitkv_kernelI23Flash_fwd_kernel_traitsILi32ELi64ELi128ELi4ELb0ELb0EN7cutlass6half_tE19Flash_kernel_traitsILi32ELi64ELi128ELi4ES3_EELb1ELb0ELb1ELb0ELb0ELb1ELb1ELb1EEEvNS_16Flash_fwd_paramsE
        .type           _ZN5flash24flash_fwd_splitkv_kernelI23Flash_fwd_kernel_traitsILi32ELi64ELi128ELi4ELb0ELb0EN7cutlass6half_tE19Flash_kernel_traitsILi32ELi64ELi128ELi4ES3_EELb1ELb0ELb1ELb0ELb0ELb1ELb1ELb1EEEvNS_16Flash_fwd_paramsE,@function
        .size           _ZN5flash24flash_fwd_splitkv_kernelI23Flash_fwd_kernel_traitsILi32ELi64ELi128ELi4ELb0ELb0EN7cutlass6half_tE19Flash_kernel_traitsILi32ELi64ELi128ELi4ES3_EELb1ELb0ELb1ELb0ELb0ELb1ELb1ELb1EEEvNS_16Flash_fwd_paramsE,(.L_x_5387 - _ZN5flash24flash_fwd_splitkv_kernelI23Flash_fwd_kernel_traitsILi32ELi64ELi128ELi4ELb0ELb0EN7cutlass6half_tE19Flash_kernel_traitsILi32ELi64ELi128ELi4ES3_EELb1ELb0ELb1ELb0ELb0ELb1ELb1ELb1EEEvNS_16Flash_fwd_paramsE)
        .other          _ZN5flash24flash_fwd_splitkv_kernelI23Flash_fwd_kernel_traitsILi32ELi64ELi128ELi4ELb0ELb0EN7cutlass6half_tE19Flash_kernel_traitsILi32ELi64ELi128ELi4ES3_EELb1ELb0ELb1ELb0ELb0ELb1ELb1ELb1EEEvNS_16Flash_fwd_paramsE,@"STO_CUDA_ENTRY STV_DEFAULT"
_ZN5flash24flash_fwd_splitkv_kernelI23Flash_fwd_kernel_traitsILi32ELi64ELi128ELi4ELb0ELb0EN7cutlass6half_tE19Flash_kernel_traitsILi32ELi64ELi128ELi4ES3_EELb1ELb0ELb1ELb0ELb0ELb1ELb1ELb1EEEvNS_16Flash_fwd_paramsE:
.text._ZN5flash24flash_fwd_splitkv_kernelI23Flash_fwd_kernel_traitsILi32ELi64ELi128ELi4ELb0ELb0EN7cutlass6half_tE19Flash_kernel_traitsILi32ELi64ELi128ELi4ES3_EELb1ELb0ELb1ELb0ELb0ELb1ELb1ELb1EEEvNS_16Flash_fwd_paramsE:
        /* <DEDUP_REMOVED lines=59> */
.L_x_5183:
[----:B------:R-:W1:Y:S02]  /*03b0*/  LDC R53, c[0x0][0x2c8] ;  /* 0x0000b200ff357b82 */ /* 0x000e640000000800 */
.L_x_5184:
        /* <DEDUP_REMOVED lines=10> */
[--C-:B-1---5:R-:W-:Y:S01]  /*0460*/  IMAD.IADD R53, R53, 0x1, -R12.reuse ;  /* 0x0000000135357824 */ /* 0x122fe200078e0a0c */
[----:B------:R-:W1:Y:S01]  /*0470*/  S2R R48, SR_TID.X ;  /* 0x0000000000307919 */ /* 0x000e620000002100 */
[----:B------:R-:W-:-:S05]  /*0480*/  @P3 IMAD.IADD R46, R13, 0x1, -R12 ;  /* 0x000000010d2e3824 */ /* 0x000fca00078e0a0c */
[----:B---3--:R-:W3:Y:S08]  /*0490*/  LDC R2, c[0x0][0x2c8] ;  /* 0x0000b200ff027b82 */ /* 0x008ef00000000800 */
[----:B--2---:R-:W2:Y:S01]  /*04a0*/  LDC R7, c[0x0][0x398] ;  /* 0x0000e600ff077b82 */ /* 0x004ea20000000800 */
[----:B----4-:R-:W-:-:S04]  /*04b0*/  IABS R14, R10 ;  /* 0x0000000a000e7213 */ /* 0x010fc80000000000 */
[----:B------:R-:W4:Y:S01]  /*04c0*/  I2F.RP R6, R14 ;  /* 0x0000000e00067306 */ /* 0x000f220000209400 */
[----:B---3--:R-:W-:-:S05]  /*04d0*/  VIADD R2, R2, 0x7f ;  /* 0x0000007f02027836 */ /* 0x008fca0000000000 */
[----:B------:R-:W-:-:S04]  /*04e0*/  SHF.R.S32.HI R19, RZ, 0x1f, R2 ;  /* 0x0000001fff137819 */ /* 0x000fc80000011402 */
[----:B------:R-:W-:Y:S01]  /*04f0*/  LEA.HI R19, R19, R2, RZ, 0x7 ;  /* 0x0000000213137211 */ /* 0x000fe200078f38ff */
[----:B----4-:R-:W3:Y:S03]  /*0500*/  MUFU.RCP R20, R6 ;  /* 0x0000000600147308 */ /* 0x010ee60000001000 */
[----:B------:R-:W-:-:S05]  /*0510*/  LEA.HI.SX32 R19, R19, R10, 0x19 ;  /* 0x0000000a13137211 */ /* 0x000fca00078fcaff */
[----:B------:R-:W-:-:S05]  /*0520*/  VIADD R19, R19, 0xffffffff ;  /* 0xffffffff13137836 */ /* 0x000fca0000000000 */
[----:B------:R-:W-:Y:S02]  /*0530*/  IABS R15, R19 ;  /* 0x00000013000f7213 */ /* 0x000fe40000000000 */
[-C--:B------:R-:W-:Y:S01]  /*0540*/  LOP3.LUT R19, R19, R10.reuse, RZ, 0x3c, !PT ;  /* 0x0000000a13137212 */ /* 0x080fe200078e3cff */
[----:B---3--:R-:W-:Y:S01]  /*0550*/  VIADD R20, R20, 0xffffffe ;  /* 0x0ffffffe14147836 */ /* 0x008fe20000000000 */
[----:B------:R-:W-:Y:S02]  /*0560*/  IABS R6, R10 ;  /* 0x0000000a00067213 */ /* 0x000fe40000000000 */
[----:B------:R-:W-:Y:S01]  /*0570*/  ISETP.GE.AND P0, PT, R19, RZ, PT ;  /* 0x000000ff1300720c */ /* 0x000fe20003f06270 */
[----:B------:R-:W3:Y:S02]  /*0580*/  F2I.FTZ.U32.TRUNC.NTZ R21, R20 ;  /* 0x0000001400157305 */ /* 0x000ee4000021f000 */
[----:B------:R-:W-:Y:S02]  /*0590*/  IMAD.MOV R6, RZ, RZ, -R6 ;  /* 0x000000ffff067224 */ /* 0x000fe400078e0a06 */
[----:B---3--:R-:W-:-:S02]  /*05a0*/  IMAD.MOV R3, RZ, RZ, -R21 ;  /* 0x000000ffff037224 */ /* 0x008fc400078e0a15 */
[----:B------:R-:W-:Y:S02]  /*05b0*/  IMAD.MOV.U32 R20, RZ, RZ, RZ ;  /* 0x000000ffff147224 */ /* 0x000fe400078e00ff */
[----:B------:R-:W-:-:S04]  /*05c0*/  IMAD R2, R3, R14, RZ ;  /* 0x0000000e03027224 */ /* 0x000fc800078e02ff */
[----:B------:R-:W-:-:S06]  /*05d0*/  IMAD.HI.U32 R2, R21, R2, R20 ;  /* 0x0000000215027227 */ /* 0x000fcc00078e0014 */
[----:B------:R-:W-:Y:S02]  /*05e0*/  IMAD.HI.U32 R11, R2, R15, RZ ;  /* 0x0000000f020b7227 */ /* 0x000fe400078e00ff */
[----:B------:R-:W3:Y:S02]  /*05f0*/  @!P3 LDC.64 R2, c[0x0][0x318] ;  /* 0x0000c600ff02bb82 */ /* 0x000ee40000000a00 */
[----:B------:R-:W-:-:S05]  /*0600*/  IMAD R15, R11, R6, R15 ;  /* 0x000000060b0f7224 */ /* 0x000fca00078e020f */
[----:B------:R-:W-:Y:S01]  /*0610*/  ISETP.GT.U32.AND P1, PT, R14, R15, PT ;  /* 0x0000000f0e00720c */ /* 0x000fe20003f24070 */
[----:B------:R-:W4:-:S12]  /*0620*/  @!P3 LDC R6, c[0x0][0x2cc] ;  /* 0x0000b300ff06bb82 */ /* 0x000f180000000800 */
[----:B------:R-:W-:Y:S02]  /*0630*/  @!P1 IMAD.IADD R15, R15, 0x1, -R14 ;  /* 0x000000010f0f9824 */ /* 0x000fe400078e0a0e */
[----:B------:R-:W-:Y:S01]  /*0640*/  @!P1 VIADD R11, R11, 0x1 ;  /* 0x000000010b0b9836 */ /* 0x000fe20000000000 */
[----:B------:R-:W-:Y:S02]  /*0650*/  ISETP.NE.AND P1, PT, R10, RZ, PT ;  /* 0x000000ff0a00720c */ /* 0x000fe40003f25270 */
[----:B---3--:R-:W-:Y:S02]  /*0660*/  @!P3 ISETP.NE.U32.AND P2, PT, R2, RZ, PT ;  /* 0x000000ff0200b20c */ /* 0x008fe40003f45070 */
[----:B------:R-:W-:Y:S02]  /*0670*/  ISETP.GE.U32.AND P4, PT, R15, R14, PT ;  /* 0x0000000e0f00720c */ /* 0x000fe40003f86070 */
[----:B------:R-:W-:Y:S02]  /*0680*/  @!P3 ISETP.NE.AND.EX P2, PT, R3, RZ, PT, P2 ;  /* 0x000000ff0300b20c */ /* 0x000fe40003f45320 */
[----:B------:R-:W-:-:S02]  /*0690*/  IADD3 R2, -R125, 0xbf, R4 ;  /* 0x000000bf7d027810 */ /* 0x000fc40007ffe104 */
        /* <DEDUP_REMOVED lines=29> */
[--C-:B------:R-:W-:Y:S02]  /*0870*/  IMAD R0, R0, R3, R4.reuse ;  /* 0x0000000300007224 */ /* 0x100fe400078e0204 */
[----:B------:R-:W-:Y:S01]  /*0880*/  IMAD.IADD R4, R125, 0x1, -R4 ;  /* 0x000000017d047824 */ /* 0x000fe200078e0a04 */
[--C-:B------:R-:W-:Y:S01]  /*0890*/  SHF.R.S32.HI R3, RZ, 0x1f, R2.reuse ;  /* 0x0000001fff037819 */ /* 0x100fe20000011402 */
[----:B------:R-:W-:Y:S01]  /*08a0*/  IMAD R6, R0, UR4, RZ ;  /* 0x0000000400067c24 */ /* 0x000fe2000f8e02ff */
[----:B------:R-:W-:Y:S01]  /*08b0*/  ULDC UR4, c[0x0][0x2d0] ;  /* 0x0000b40000047ab9 */ /* 0x000fe20000000800 */
[C---:B------:R-:W-:Y:S01]  /*08c0*/  VIADD R11, R5.reuse, 0x10 ;  /* 0x00000010050b7836 */ /* 0x040fe20000000000 */
[----:B------:R-:W-:Y:S01]  /*08d0*/  ISETP.GE.AND P6, PT, R2, UR4, PT ;  /* 0x0000000402007c0c */ /* 0x000fe2000bfc6270 */
[C---:B------:R-:W-:Y:S01]  /*08e0*/  IMAD.WIDE R8, R5.reuse, 0x20, R2 ;  /* 0x0000002005087825 */ /* 0x040fe200078e0202 */
[----:B------:R-:W-:Y:S01]  /*08f0*/  ULDC.64 UR4, c[0x0][0x288] ;  /* 0x0000a20000047ab9 */ /* 0x000fe20000000a00 */
[----:B------:R-:W-:-:S02]  /*0900*/  ISETP.GE.OR P3, PT, R5, R4, P3 ;  /* 0x000000040500720c */ /* 0x000fc40001f66670 */
[----:B------:R-:W-:Y:S02]  /*0910*/  ISETP.GE.OR P5, PT, R5, R4, P6 ;  /* 0x000000040500720c */ /* 0x000fe400037a6670 */
[C---:B------:R-:W-:Y:S02]  /*0920*/  IADD3 R3, P0, R6.reuse, R8, RZ ;  /* 0x0000000806037210 */ /* 0x040fe40007f1e0ff */
[-C--:B------:R-:W-:Y:S02]  /*0930*/  ISETP.GE.AND P1, PT, R11, R4.reuse, PT ;  /* 0x000000040b00720c */ /* 0x080fe40003f26270 */
[----:B------:R-:W-:Y:S01]  /*0940*/  LEA.HI.X.SX32 R6, R6, R9, 0x1, P0 ;  /* 0x0000000906067211 */ /* 0x000fe200000f0eff */
[----:B------:R-:W-:Y:S01]  /*0950*/  VIADD R9, R5, 0x20 ;  /* 0x0000002005097836 */ /* 0x000fe20000000000 */
[----:B------:R-:W-:Y:S02]  /*0960*/  LEA R2, P0, R3, UR4, 0x2 ;  /* 0x0000000403027c11 */ /* 0x000fe4000f8010ff */
[-C--:B------:R-:W-:Y:S01]  /*0970*/  ISETP.GE.OR P4, PT, R11, R4.reuse, P6 ;  /* 0x000000040b00720c */ /* 0x080fe20003786670 */
[----:B------:R-:W-:Y:S01]  /*0980*/  VIADD R11, R5, 0x30 ;  /* 0x00000030050b7836 */ /* 0x000fe20000000000 */
[----:B------:R-:W-:Y:S01]  /*0990*/  LEA.HI.X R3, R3, UR5, R6, 0x2, P0 ;  /* 0x0000000503037c11 */ /* 0x000fe200080f1406 */
[----:B------:R-:W-:Y:S01]  /*09a0*/  ULDC.64 UR4, c[0x0][0x2b8] ;  /* 0x0000ae0000047ab9 */ /* 0x000fe20000000a00 */
[----:B------:R-:W-:-:S02]  /*09b0*/  ISETP.GE.AND P0, PT, R9, R4, PT ;  /* 0x000000040900720c */ /* 0x000fc40003f06270 */
[----:B------:R-:W-:Y:S01]  /*09c0*/  SHF.R.S32.HI R6, RZ, 0x1f, R0 ;  /* 0x0000001fff067819 */ /* 0x000fe20000011400 */
[----:B------:R1:W-:Y:S01]  /*09d0*/  @!P5 STG.E.128 desc[UR6][R2.64], RZ ;  /* 0x000000ff0200d986 */ /* 0x0003e2000c101d06 */
[----:B------:R-:W-:Y:S02]  /*09e0*/  ISETP.NE.OR P0, PT, R7, RZ, P0 ;  /* 0x000000ff0700720c */ /* 0x000fe40000705670 */
[----:B------:R-:W-:Y:S02]  /*09f0*/  IADD3 R0, P2, R0, R5, RZ ;  /* 0x0000000500007210 */ /* 0x000fe40007f5e0ff */
[-C--:B------:R-:W-:Y:S01]  /*0a00*/  ISETP.GE.OR P5, PT, R9, R4.reuse, P6 ;  /* 0x000000040900720c */ /* 0x080fe200037a6670 */
[----:B------:R1:W-:Y:S01]  /*0a10*/  @!P4 STG.E.128 desc[UR6][R2.64+0x800], RZ ;  /* 0x000800ff0200c986 */ /* 0x0003e2000c101d06 */
[----:B------:R-:W-:Y:S02]  /*0a20*/  ISETP.GE.OR P6, PT, R11, R4, P6 ;  /* 0x000000040b00720c */ /* 0x000fe400037c6670 */
[----:B------:R-:W-:Y:S01]  /*0a30*/  LEA.HI.X.SX32 R5, R5, R6, 0x1, P2 ;  /* 0x0000000605057211 */ /* 0x000fe200010f0eff */
[----:B------:R-:W-:Y:S01]  /*0a40*/  @!P3 IMAD.MOV.U32 R6, RZ, RZ, -0x800000 ;  /* 0xff800000ff06b424 */ /* 0x000fe200078e00ff */
        /* <DEDUP_REMOVED lines=16> */
.L_x_5185:
        /* <DEDUP_REMOVED lines=24> */
.L_x_5186:
        /* <DEDUP_REMOVED lines=31> */
[----:B-1----:R-:W-:Y:S02]  /*0ec0*/  IABS R2, R5 ;  /* 0x0000000500027213 */ /* 0x002fe40000000000 */
[----:B------:R-:W-:Y:S02]  /*0ed0*/  IABS R6, R96 ;  /* 0x0000006000067213 */ /* 0x000fe40000000000 */
[----:B------:R-:W1:Y:S01]  /*0ee0*/  I2F.RP R7, R2 ;  /* 0x0000000200077306 */ /* 0x000e620000209400 */
[----:B------:R-:W-:-:S05]  /*0ef0*/  IADD3 R19, -R19, RZ, RZ ;  /* 0x000000ff13137210 */ /* 0x000fca0007ffe1ff */
[----:B------:R-:W-:Y:S02]  /*0f00*/  IMAD R19, R11, R19, R38 ;  /* 0x000000130b137224 */ /* 0x000fe400078e0226 */
[----:B-1----:R-:W1:Y:S02]  /*0f10*/  MUFU.RCP R14, R7 ;  /* 0x00000007000e7308 */ /* 0x002e640000001000 */
[----:B-1----:R-:W-:-:S06]  /*0f20*/  IADD3 R14, R14, 0xffffffe, RZ ;  /* 0x0ffffffe0e0e7810 */ /* 0x002fcc0007ffe0ff */
[----:B------:R-:W1:Y:S02]  /*0f30*/  F2I.FTZ.U32.TRUNC.NTZ R15, R14 ;  /* 0x0000000e000f7305 */ /* 0x000e64000021f000 */
[----:B-1----:R-:W-:Y:S01]  /*0f40*/  IMAD.MOV R0, RZ, RZ, -R15 ;  /* 0x000000ffff007224 */ /* 0x002fe200078e0a0f */
[----:B------:R-:W-:-:S03]  /*0f50*/  MOV R14, RZ ;  /* 0x000000ff000e7202 */ /* 0x000fc60000000f00 */
[----:B------:R-:W-:-:S04]  /*0f60*/  IMAD R3, R0, R2, RZ ;  /* 0x0000000200037224 */ /* 0x000fc800078e02ff */
[----:B------:R-:W-:Y:S01]  /*0f70*/  IMAD.HI.U32 R3, R15, R3, R14 ;  /* 0x000000030f037227 */ /* 0x000fe200078e000e */
[----:B------:R-:W-:-:S05]  /*0f80*/  SHF.R.S32.HI R15, RZ, 0x1f, R19 ;  /* 0x0000001fff0f7819 */ /* 0x000fca0000011413 */
        /* <DEDUP_REMOVED lines=26> */
[----:B------:R-:W-:-:S03]  /*1130*/  IMAD R9, R5, UR4, RZ ;  /* 0x0000000405097c24 */ /* 0x000fc6000f8e02ff */
[----:B------:R-:W-:Y:S01]  /*1140*/  IADD3 R11, R11, R6, RZ ;  /* 0x000000060b0b7210 */ /* 0x000fe20007ffe0ff */
[----:B------:R-:W-:-:S04]  /*1150*/  IMAD.WIDE.U32 R6, R4, R2, RZ ;  /* 0x0000000204067225 */ /* 0x000fc800078e00ff */
[C---:B------:R-:W-:Y:S02]  /*1160*/  IMAD R9, R0.reuse, UR5, R9 ;  /* 0x0000000500097c24 */ /* 0x040fe4000f8e0209 */
[----:B------:R-:W-:Y:S01]  /*1170*/  IMAD.WIDE.U32 R22, R0, UR4, R10 ;  /* 0x0000000400167c25 */ /* 0x000fe2000f8e000a */
[----:B------:R-:W-:-:S03]  /*1180*/  MOV R10, R6 ;  /* 0x00000006000a7202 */ /* 0x000fc60000000f00 */
[----:B------:R-:W-:Y:S01]  /*1190*/  IMAD.IADD R21, R7, 0x1, R3 ;  /* 0x0000000107157824 */ /* 0x000fe200078e0203 */
[----:B------:R-:W-:Y:S02]  /*11a0*/  IADD3 R9, R23, R9, RZ ;  /* 0x0000000917097210 */ /* 0x000fe40007ffe0ff */
[----:B------:R-:W-:Y:S01]  /*11b0*/  MOV R4, R22 ;  /* 0x0000001600047202 */ /* 0x000fe20000000f00 */
[----:B------:R-:W-:Y:S06]  /*11c0*/  BRA `(.L_x_5188) ;  /* 0x00000004003c7947 */ /* 0x000fec0003800000 */
.L_x_5187:
        /* <DEDUP_REMOVED lines=48> */
.L_x_5189:
        /* <DEDUP_REMOVED lines=31> */
.L_x_5188:
[----:B-----5:R1:W5:Y:S01]  /*16c0*/  @P5 LDG.E R11, desc[UR6][R24.64] ;  /* 0x00000006180b5981 */ /* 0x020362000c1e1900 */
        /* <DEDUP_REMOVED lines=8> */
[----:B------:R-:W2:Y:S01]  /*1750*/  LDC R60, c[0x0][0x2e0] ;  /* 0x0000b800ff3c7b82 */ /* 0x000ea20000000800 */
[----:B------:R-:W-:-:S02]  /*1760*/  LEA.HI R14, R29, R48, RZ, 0x5 ;  /* 0x000000301d0e7211 */ /* 0x000fc400078f28ff */
[----:B------:R-:W-:Y:S02]  /*1770*/  LEA.HI R29, R29, R48, RZ, 0x3 ;  /* 0x000000301d1d7211 */ /* 0x000fe400078f18ff */
[----:B------:R-:W-:Y:S02]  /*1780*/  LOP3.LUT R31, R23, 0xfffffffc, RZ, 0xc0, !PT ;  /* 0xfffffffc171f7812 */ /* 0x000fe400078ec0ff */
[----:B------:R-:W-:Y:S01]  /*1790*/  SHF.R.S32.HI R29, RZ, 0x3, R29 ;  /* 0x00000003ff1d7819 */ /* 0x000fe2000001141d */
[----:B------:R-:W3:Y:S01]  /*17a0*/  @!P0 LDC.64 R6, c[0x0][0x228] ;  /* 0x00008a00ff068b82 */ /* 0x000ee20000000a00 */
[----:B------:R-:W-:Y:S01]  /*17b0*/  SHF.R.S32.HI R98, RZ, 0x2, R23 ;  /* 0x00000002ff627819 */ /* 0x000fe20000011417 */
[----:B------:R-:W-:Y:S01]  /*17c0*/  IMAD.IADD R58, R48, 0x1, -R31 ;  /* 0x00000001303a7824 */ /* 0x000fe200078e0a1f */
[----:B------:R-:W-:Y:S01]  /*17d0*/  LOP3.LUT R27, R27, 0xfffffff0, RZ, 0xc0, !PT ;  /* 0xfffffff01b1b7812 */ /* 0x000fe200078ec0ff */
[----:B------:R-:W-:Y:S01]  /*17e0*/  IMAD.SHL.U32 R29, R29, 0x40, RZ ;  /* 0x000000401d1d7824 */ /* 0x000fe200078e00ff */
[----:B------:R-:W-:-:S02]  /*17f0*/  SHF.R.S32.HI R99, RZ, 0x1f, R98 ;  /* 0x0000001fff637819 */ /* 0x000fc40000011462 */
[----:B------:R-:W-:Y:S01]  /*1800*/  SHF.L.U32 R84, R58, 0x3, RZ ;  /* 0x000000033a547819 */ /* 0x000fe200000006ff */
[----:B-1----:R-:W-:Y:S01]  /*1810*/  @P0 IMAD.WIDE.U32 R24, R8, R2, RZ ;  /* 0x0000000208180225 */ /* 0x002fe200078e00ff */
[----:B------:R-:W-:Y:S01]  /*1820*/  LOP3.LUT R29, R29, 0xc0, RZ, 0xc0, !PT ;  /* 0x000000c01d1d7812 */ /* 0x000fe200078ec0ff */
[----:B------:R-:W1:Y:S01]  /*1830*/  LDC.64 R106, c[0x0][0x250] ;  /* 0x00009400ff6a7b82 */ /* 0x000e620000000a00 */
[----:B------:R-:W-:Y:S01]  /*1840*/  SHF.R.S32.HI R85, RZ, 0x1f, R84 ;  /* 0x0000001fff557819 */ /* 0x000fe20000011454 */
[----:B------:R-:W-:Y:S01]  /*1850*/  IMAD.IADD R48, R48, 0x1, -R27 ;  /* 0x0000000130307824 */ /* 0x000fe200078e0a1b */
[----:B------:R-:W-:Y:S01]  /*1860*/  SHF.R.U32.HI R12, RZ, 0x3, R29 ;  /* 0x00000003ff0c7819 */ /* 0x000fe2000001161d */
[----:B------:R-:W-:Y:S01]  /*1870*/  IMAD.WIDE R26, R17, 0x40, R98 ;  /* 0x00000040111a7825 */ /* 0x000fe200078e0262 */
[----:B------:R-:W-:Y:S02]  /*1880*/  LEA.HI R23, R23, R98, RZ, 0x1 ;  /* 0x0000006217177211 */ /* 0x000fe400078f08ff */
[----:B--2---:R-:W-:Y:S01]  /*1890*/  LEA.HI R60, R60, R60, RZ, 0x1 ;  /* 0x0000003c3c3c7211 */ /* 0x004fe200078f08ff */
[----:B------:R-:W-:Y:S01]  /*18a0*/  @P0 IMAD R17, R8, R3, R25 ;  /* 0x0000000308110224 */ /* 0x000fe200078e0219 */
[----:B------:R-:W-:Y:S01]  /*18b0*/  LOP3.LUT R25, R29, 0x18, R84, 0xf8, !PT ;  /* 0x000000181d197812 */ /* 0x000fe200078ef854 */
[----:B------:R-:W-:Y:S01]  /*18c0*/  @P0 IMAD.MOV.U32 R8, RZ, RZ, R24 ;  /* 0x000000ffff080224 */ /* 0x000fe200078e0018 */
[----:B------:R-:W-:Y:S01]  /*18d0*/  SHF.R.S32.HI R57, RZ, 0x1, R60 ;  /* 0x00000001ff397819 */ /* 0x000fe2000001143c */
[----:B------:R-:W-:Y:S01]  /*18e0*/  IMAD.SHL.U32 R58, R58, 0x4, RZ ;  /* 0x000000043a3a7824 */ /* 0x000fe200078e00ff */
[----:B------:R-:W-:Y:S01]  /*18f0*/  LOP3.LUT R23, R23, 0x7fffffe, RZ, 0xc0, !PT ;  /* 0x07fffffe17177812 */ /* 0x000fe200078ec0ff */
[-C--:B---3--:R-:W-:Y:S01]  /*1900*/  @!P0 IMAD R16, R13, R6.reuse, RZ ;  /* 0x000000060d108224 */ /* 0x088fe200078e02ff */
[----:B------:R-:W-:Y:S01]  /*1910*/  SHF.R.S32.HI R14, RZ, 0x5, R14 ;  /* 0x00000005ff0e7819 */ /* 0x000fe2000001140e */
[----:B------:R-:W-:Y:S01]  /*1920*/  @!P0 IMAD.WIDE.U32 R28, R127, R6, RZ ;  /* 0x000000067f1c8225 */ /* 0x000fe200078e00ff */
[----:B------:R-:W-:-:S02]  /*1930*/  LOP3.LUT R25, R25, R12, RZ, 0x3c, !PT ;  /* 0x0000000c19197212 */ /* 0x000fc400078e3cff */
[----:B------:R-:W-:Y:S01]  /*1940*/  SHF.L.U64.HI R121, R108, 0x5, R109 ;  /* 0x000000056c797819 */ /* 0x000fe2000001026d */
[----:B------:R-:W-:Y:S01]  /*1950*/  @!P0 IMAD R7, R127, R7, R16 ;  /* 0x000000077f078224 */ /* 0x000fe200078e0210 */
[----:B------:R-:W-:Y:S01]  /*1960*/  LEA.HI R48, R48, R48, RZ, 0x1 ;  /* 0x0000003030307211 */ /* 0x000fe200078f08ff */
        /* <DEDUP_REMOVED lines=8> */
[----:B-1----:R-:W-:Y:S01]  /*19f0*/  SHF.L.U64.HI R123, R106, 0x5, R107 ;  /* 0x000000056a7b7819 */ /* 0x002fe2000001026b */
[C---:B------:R-:W-:Y:S01]  /*1a00*/  IMAD.X R21, R85.reuse, 0x1, R21, P0 ;  /* 0x0000000155157824 */ /* 0x040fe200000e0615 */
[----:B------:R-:W-:Y:S01]  /*1a10*/  IADD3 R50, P0, R98, R19, RZ ;  /* 0x0000001362327210 */ /* 0x000fe20007f1e0ff */
[----:B------:R-:W-:Y:S01]  /*1a20*/  IMAD.X R17, R85, 0x1, R17, P2 ;  /* 0x0000000155117824 */ /* 0x000fe200010e0611 */
[----:B------:R-:W-:Y:S01]  /*1a30*/  SHF.L.U32 R124, R106, 0x5, RZ ;  /* 0x000000056a7c7819 */ /* 0x000fe200000006ff */
[----:B------:R-:W-:Y:S01]  /*1a40*/  IMAD.WIDE.U32 R20, R0, UR4, R20 ;  /* 0x0000000400147c25 */ /* 0x000fe2000f8e0014 */
[----:B------:R-:W-:Y:S01]  /*1a50*/  IADD3.X R15, R99, R15, RZ, P0, !PT ;  /* 0x0000000f630f7210 */ /* 0x000fe200007fe4ff */
[----:B------:R-:W-:Y:S01]  /*1a60*/  ULDC.64 UR4, c[0x0][0x258] ;  /* 0x0000960000047ab9 */ /* 0x000fe20000000a00 */
[----:B------:R-:W-:Y:S01]  /*1a70*/  IADD3 R102, P0, R84, R4, RZ ;  /* 0x0000000454667210 */ /* 0x000fe20007f1e0ff */
[----:B------:R-:W-:Y:S01]  /*1a80*/  IMAD.WIDE.U32 R16, R26, R2, R16 ;  /* 0x000000021a107225 */ /* 0x000fe200078e0010 */
[----:B------:R-:W-:-:S03]  /*1a90*/  SHF.R.S32.HI R2, RZ, 0x1f, R53 ;  /* 0x0000001fff027819 */ /* 0x000fc60000011435 */
[----:B------:R-:W-:Y:S01]  /*1aa0*/  IMAD.IADD R21, R21, 0x1, R7 ;  /* 0x0000000115157824 */ /* 0x000fe200078e0207 */
[----:B------:R-:W-:Y:S01]  /*1ab0*/  LEA.HI R7, R2, R53, RZ, 0x7 ;  /* 0x0000003502077211 */ /* 0x000fe200078f38ff */
[----:B------:R-:W-:Y:S02]  /*1ac0*/  IMAD.X R103, R85, 0x1, R9, P0 ;  /* 0x0000000155677824 */ /* 0x000fe400000e0609 */
[----:B------:R-:W-:Y:S01]  /*1ad0*/  IMAD.IADD R17, R17, 0x1, R6 ;  /* 0x0000000111117824 */ /* 0x000fe200078e0206 */
[----:B------:R-:W-:Y:S01]  /*1ae0*/  SHF.R.S32.HI R7, RZ, 0x7, R7 ;  /* 0x00000007ff077819 */ /* 0x000fe20000011407 */
[----:B------:R-:W-:Y:S02]  /*1af0*/  IMAD R15, R15, R106, RZ ;  /* 0x0000006a0f0f7224 */ /* 0x000fe400078e02ff */
[----:B------:R-:W-:Y:S01]  /*1b00*/  IMAD R3, R97, UR4, RZ ;  /* 0x0000000461037c24 */ /* 0x000fe2000f8e02ff */
[----:B------:R-:W-:Y:S01]  /*1b10*/  VIMNMX R68, R120, R7, !PT ;  /* 0x0000000778447248 */ /* 0x000fe20007fe0100 */
[----:B------:R-:W-:-:S02]  /*1b20*/  IMAD R59, R98, R57, R58 ;  /* 0x00000039623b7224 */ /* 0x000fc400078e023a */
[----:B------:R-:W-:Y:S01]  /*1b30*/  IMAD.IADD R23, R98, 0x1, -R23 ;  /* 0x0000000162177824 */ /* 0x000fe200078e0a17 */
[----:B------:R-:W-:Y:S01]  /*1b40*/  ISETP.GT.AND P0, PT, R49, R68, PT ;  /* 0x000000443100720c */ /* 0x000fe20003f04270 */
[----:B------:R-:W-:Y:S01]  /*1b50*/  IMAD R105, R99, R108, RZ ;  /* 0x0000006c63697224 */ /* 0x000fe200078e02ff */
[----:B------:R-:W-:Y:S01]  /*1b60*/  SHF.R.S32.HI R56, RZ, 0x1f, R59 ;  /* 0x0000001fff387819 */ /* 0x000fe2000001143b */
[----:B------:R-:W-:Y:S02]  /*1b70*/  IMAD R55, R50, R107, R15 ;  /* 0x0000006b32377224 */ /* 0x000fe400078e020f */
[C---:B------:R-:W-:Y:S02]  /*1b80*/  IMAD R3, R96.reuse, UR5, R3 ;  /* 0x0000000560037c24 */ /* 0x040fe4000f8e0203 */
[----:B------:R-:W-:-:S04]  /*1b90*/  IMAD.WIDE.U32 R100, R96, UR4, R16 ;  /* 0x0000000460647c25 */ /* 0x000fc8000f8e0010 */
        /* <DEDUP_REMOVED lines=127> */
.L_x_5220:
        /* <DEDUP_REMOVED lines=96> */
.L_x_5194:
[----:B------:R-:W-:Y:S05]  /*2990*/  BSYNC B0 ;  /* 0x0000000000007941 */ /* 0x000fea0003800000 */
.L_x_5193:
        /* <DEDUP_REMOVED lines=61> */
.L_x_5196:
[----:B------:R-:W-:Y:S05]  /*2d70*/  BSYNC B0 ;  /* 0x0000000000007941 */ /* 0x000fea0003800000 */
.L_x_5195:
        /* <DEDUP_REMOVED lines=61> */
.L_x_5198:
[----:B------:R-:W-:Y:S05]  /*3150*/  BSYNC B0 ;  /* 0x0000000000007941 */ /* 0x000fea0003800000 */
.L_x_5197:
        /* <DEDUP_REMOVED lines=66> */
.L_x_5200:
[----:B------:R-:W-:Y:S05]  /*3580*/  BSYNC B0 ;  /* 0x0000000000007941 */ /* 0x000fea0003800000 */
.L_x_5199:
[C---:B------:R-:W-:Y:S01]  /*3590*/  LEA R38, P3, R31.reuse, R38, 0x1 ;  /* 0x000000261f267211 */ /* 0x040fe200078608ff */
[----:B------:R-:W-:Y:S01]  /*35a0*/  IMAD.MOV.U32 R8, RZ, RZ, R10 ;  /* 0x000000ffff087224 */ /* 0x000fe200078e000a */
[----:B------:R-:W-:Y:S02]  /*35b0*/  UMOV UR4, UR19 ;  /* 0x0000001300047c82 */ /* 0x000fe40008000000 */
[C---:B------:R-:W-:Y:S02]  /*35c0*/  LEA.HI.X.SX32 R39, R31.reuse, R39, 0x1, P3 ;  /* 0x000000271f277211 */ /* 0x040fe400018f0eff */
[C---:B------:R-:W-:Y:S04]  /*35d0*/  LEA R10, P0, R31.reuse, R8, 0x1 ;  /* 0x000000081f0a7211 */ /* 0x040fe800078008ff */
[----:B------:R-:W-:Y:S01]  /*35e0*/  LEA.HI.X.SX32 R9, R31, R9, 0x1, P0 ;  /* 0x000000091f097211 */ /* 0x000fe200000f0eff */
[----:B------:R-:W-:Y:S08]  /*35f0*/  BRA `(.L_x_5201) ;  /* 0x0000001800dc7947 */ /* 0x000ff00003800000 */
.L_x_5192:
        /* <DEDUP_REMOVED lines=94> */
.L_x_5205:
[----:B------:R-:W-:Y:S05]  /*3be0*/  BSYNC B0 ;  /* 0x0000000000007941 */ /* 0x000fea0003800000 */
.L_x_5204:
[----:B-----5:R3:W-:Y:S02]  /*3bf0*/  STG.E.128 desc[UR6][R76.64], R32 ;  /* 0x000000204c007986 */ /* 0x0207e4000c101d06 */
.L_x_5203:
[----:B------:R-:W-:Y:S05]  /*3c00*/  BSYNC B1 ;  /* 0x0000000000017941 */ /* 0x000fea0003800000 */
.L_x_5202:
        /* <DEDUP_REMOVED lines=25> */
[C---:B---3--:R-:W-:Y:S02]  /*3da0*/  LEA R114, P0, R77.reuse, R86, 0x1 ;  /* 0x000000564d727211 */ /* 0x048fe400078008ff */
        /* <DEDUP_REMOVED lines=72> */
.L_x_5209:
[----:B------:R-:W-:Y:S05]  /*4230*/  BSYNC B0 ;  /* 0x0000000000007941 */ /* 0x000fea0003800000 */
.L_x_5208:
[----:B-----5:R4:W-:Y:S02]  /*4240*/  STG.E.128 desc[UR6][R116.64], R32 ;  /* 0x0000002074007986 */ /* 0x0209e4000c101d06 */
.L_x_5207:
[----:B------:R-:W-:Y:S05]  /*4250*/  BSYNC B1 ;  /* 0x0000000000017941 */ /* 0x000fea0003800000 */
.L_x_5206:
        /* <DEDUP_REMOVED lines=98> */
.L_x_5213:
[----:B------:R-:W-:Y:S05]  /*4880*/  BSYNC B0 ;  /* 0x0000000000007941 */ /* 0x000fea0003800000 */
.L_x_5212:
[----:B-----5:R4:W-:Y:S02]  /*4890*/  STG.E.128 desc[UR6][R116.64], R32 ;  /* 0x0000002074007986 */ /* 0x0209e4000c101d06 */
.L_x_5211:
[----:B------:R-:W-:Y:S05]  /*48a0*/  BSYNC B1 ;  /* 0x0000000000017941 */ /* 0x000fea0003800000 */
.L_x_5210:
        /* <DEDUP_REMOVED lines=26> */
[C---:B------:R-:W-:Y:S02]  /*4a50*/  LEA R12, P0, R111.reuse, R112, 0x1 ;  /* 0x000000706f0c7211 */ /* 0x040fe400078008ff */
[----:B------:R-:W-:Y:S02]  /*4a60*/  IADD3 R77, P4, R62, R110, RZ ;  /* 0x0000006e3e4d7210 */ /* 0x000fe40007f9e0ff */
[----:B------:R-:W-:Y:S02]  /*4a70*/  LEA.HI.X.SX32 R13, R111, R113, 0x1, P0 ;  /* 0x000000716f0d7211 */ /* 0x000fe400000f0eff */
[C---:B------:R-:W-:Y:S02]  /*4a80*/  LEA R112, P0, R77.reuse, R86, 0x1 ;  /* 0x000000564d707211 */ /* 0x040fe400078008ff */
        /* <DEDUP_REMOVED lines=72> */
.L_x_5217:
[----:B------:R-:W-:Y:S05]  /*4f10*/  BSYNC B0 ;  /* 0x0000000000007941 */ /* 0x000fea0003800000 */
.L_x_5216:
[----:B-----5:R2:W-:Y:S02]  /*4f20*/  STG.E.128 desc[UR6][R116.64], R32 ;  /* 0x0000002074007986 */ /* 0x0205e4000c101d06 */
.L_x_5215:
[----:B------:R-:W-:Y:S05]  /*4f30*/  BSYNC B1 ;  /* 0x0000000000017941 */ /* 0x000fea0003800000 */
.L_x_5214:
        /* <DEDUP_REMOVED lines=8> */
.L_x_5191:
        /* <DEDUP_REMOVED lines=27> */
.L_x_5201:
        /* <DEDUP_REMOVED lines=83> */
.L_x_5218:
        /* <DEDUP_REMOVED lines=9> */
.L_x_5219:
[----:B------:R-:W-:Y:S04]  /*5730*/  IADD3 R11, R11, -0x1, RZ ;  /* 0xffffffff0b0b7810 */ /* 0x000fe80007ffe0ff */
[----:B------:R-:W-:Y:S11]  /*5740*/  ISETP.GT.AND P0, PT, R11, R68, PT ;  /* 0x000000440b00720c */ /* 0x000ff60003f04270 */
[----:B------:R-:W-:Y:S02]  /*5750*/  @!UPT UIADD3 URZ, URZ, URZ, URZ ;  /* 0x0000003f3f3ff290 */ /* 0x000fe4000fffe03f */
[----:B------:R-:W-:Y:S05]  /*5760*/  @P0 BRA `(.L_x_5220) ;  /* 0xffffffcc00080947 */ /* 0x000fea000383ffff */
.L_x_5190:
        /* <DEDUP_REMOVED lines=19> */
[----:B------:R-:W2:Y:S01]  /*58a0*/  @P0 LDG.E R4, desc[UR6][R6.64] ;  /* 0x0000000606040981 */ /* 0x000ea2000c1e1900 */
[C---:B------:R-:W-:Y:S01]  /*58b0*/  IADD3 R3, P0, R100.reuse, UR11, RZ ;  /* 0x0000000b64037c10 */ /* 0x040fe2000ff1e0ff */
[----:B------:R-:W-:Y:S01]  /*58c0*/  ULDC.U8 UR11, c[0x0][0x3c3] ;  /* 0x0000f0c0000b7ab9 */ /* 0x000fe20000000000 */
[----:B------:R-:W-:Y:S01]  /*58d0*/  LEA R8, P3, R100, UR8, 0x1 ;  /* 0x0000000864087c11 */ /* 0x000fe2000f8608ff */
[----:B------:R-:W1:Y:S01]  /*58e0*/  S2R R2, SR_CTAID.X ;  /* 0x0000000000027919 */ /* 0x000e620000002500 */
[----:B------:R-:W-:Y:S02]  /*58f0*/  IADD3.X R0, R52, UR10, RZ, P0, !PT ;  /* 0x0000000a34007c10 */ /* 0x000fe400087fe4ff */
[----:B------:R-:W-:Y:S02]  /*5900*/  ISETP.NE.AND P0, PT, RZ, UR11, PT ;  /* 0x0000000bff007c0c */ /* 0x000fe4000bf05270 */
[----:B------:R-:W-:Y:S02]  /*5910*/  LEA R24, P2, R3, UR8, 0x1 ;  /* 0x0000000803187c11 */ /* 0x000fe4000f8408ff */
[----:B------:R-:W-:-:S02]  /*5920*/  LEA.HI.X R9, R100, UR9, R52, 0x1, P3 ;  /* 0x0000000964097c11 */ /* 0x000fc400098f0c34 */
[----:B------:R-:W-:Y:S01]  /*5930*/  LEA.HI.X R25, R3, UR9, R0, 0x1, P2 ;  /* 0x0000000903197c11 */ /* 0x000fe200090f0c00 */
[----:B------:R-:W-:Y:S02]  /*5940*/  IMAD.SHL.U32 R3, R57, 0x20, RZ ;  /* 0x0000002039037824 */ /* 0x000fe400078e00ff */
[C---:B-1----:R-:W-:Y:S02]  /*5950*/  IMAD R53, R2.reuse, 0x40, R53 ;  /* 0x0000004002357824 */ /* 0x042fe400078e0235 */
[----:B------:R-:W-:Y:S02]  /*5960*/  IMAD R21, R2, -0x40, R125 ;  /* 0xffffffc002157824 */ /* 0x000fe400078e027d */
[----:B--2---:R-:W-:-:S04]  /*5970*/  IMAD.IADD R4, R53, 0x1, R4 ;  /* 0x0000000135047824 */ /* 0x004fc800078e0204 */
[----:B------:R-:W-:-:S05]  /*5980*/  IMAD R4, R57, R4, RZ ;  /* 0x0000000439047224 */ /* 0x000fca00078e02ff */
[-C--:B---34-:R-:W-:Y:S02]  /*5990*/  IADD3 R12, P5, R59, R4.reuse, RZ ;  /* 0x000000043b0c7210 */ /* 0x098fe40007fbe0ff */
        /* <DEDUP_REMOVED lines=69> */
.L_x_5227:
[----:B------:R-:W-:Y:S05]  /*5df0*/  BSYNC B0 ;  /* 0x0000000000007941 */ /* 0x000fea0003800000 */
.L_x_5226:
[----:B-----5:R2:W-:Y:S04]  /*5e00*/  STS.64 [R126], R8 ;  /* 0x000000087e007388 */ /* 0x0205e80000000a00 */
[----:B------:R2:W-:Y:S02]  /*5e10*/  STS.64 [R126+0x8], R10 ;  /* 0x0000080a7e007388 */ /* 0x0005e40000000a00 */
.L_x_5225:
[----:B------:R-:W-:Y:S05]  /*5e20*/  BSYNC B1 ;  /* 0x0000000000017941 */ /* 0x000fea0003800000 */
.L_x_5224:
        /* <DEDUP_REMOVED lines=20> */
[C---:B-----5:R-:W-:Y:S02]  /*5f70*/  IADD3.X R11, R3.reuse, UR9, RZ, P0, !PT ;  /* 0x00000009030b7c10 */ /* 0x060fe400087fe4ff */
[----:B------:R-:W-:-:S03]  /*5f80*/  IADD3.X R7, R3, UR11, RZ, P2, !PT ;  /* 0x0000000b03077c10 */ /* 0x000fc600097fe4ff */
[----:B------:R-:W2:Y:S04]  /*5f90*/  LDG.E.64 R4, desc[UR6][R10.64] ;  /* 0x000000060a047981 */ /* 0x000ea8000c1e1b00 */
[----:B------:R-:W4:Y:S01]  /*5fa0*/  LDG.E.64 R6, desc[UR6][R6.64] ;  /* 0x0000000606067981 */ /* 0x000f22000c1e1b00 */
[--C-:B------:R-:W-:Y:S02]  /*5fb0*/  HADD2.F32 R16, -RZ, R25.reuse.H1_H1 ;  /* 0x30000019ff107230 */ /* 0x100fe40000004100 */
[----:B------:R-:W-:Y:S02]  /*5fc0*/  HADD2.F32 R15, -RZ, R25.H0_H0 ;  /* 0x20000019ff0f7230 */ /* 0x000fe40000004100 */
[--C-:B------:R-:W-:Y:S02]  /*5fd0*/  HADD2.F32 R14, -RZ, R27.reuse.H1_H1 ;  /* 0x3000001bff0e7230 */ /* 0x100fe40000004100 */
[----:B------:R-:W-:-:S02]  /*5fe0*/  HADD2.F32 R13, -RZ, R27.H0_H0 ;  /* 0x2000001bff0d7230 */ /* 0x000fc40000004100 */
[----:B--2---:R-:W-:Y:S02]  /*5ff0*/  HADD2.F32 R9, -RZ, R4.H1_H1 ;  /* 0x30000004ff097230 */ /* 0x004fe40000004100 */
[----:B------:R-:W-:Y:S02]  /*6000*/  HADD2.F32 R3, -RZ, R5.H1_H1 ;  /* 0x30000005ff037230 */ /* 0x000fe40000004100 */
[----:B----4-:R-:W-:Y:S02]  /*6010*/  HADD2.F32 R12, -RZ, R6.H1_H1 ;  /* 0x30000006ff0c7230 */ /* 0x010fe40000004100 */
        /* <DEDUP_REMOVED lines=29> */
.L_x_5230:
[----:B------:R-:W-:Y:S05]  /*61f0*/  BSYNC B0 ;  /* 0x0000000000007941 */ /* 0x000fea0003800000 */
.L_x_5229:
[----:B-----5:R4:W-:Y:S01]  /*6200*/  STS.128 [R126+0x800], R24 ;  /* 0x000800187e007388 */ /* 0x0209e20000000c00 */
[----:B------:R-:W-:Y:S05]  /*6210*/  BRA `(.L_x_5228) ;  /* 0x0000000c00b07947 */ /* 0x000fea0003800000 */
.L_x_5223:
        /* <DEDUP_REMOVED lines=30> */
[----:B------:R-:W-:-:S03]  /*6400*/  @P0 IADD3 R9, -R0, RZ, RZ ;  /* 0x000000ff00090210 */ /* 0x000fc60007ffe1ff */
[----:B------:R-:W3:Y:S01]  /*6410*/  LDG.E.128 R4, desc[UR6][R26.64] ;  /* 0x000000061a047981 */ /* 0x000ee2000c1e1d00 */
[----:B------:R-:W-:-:S04]  /*6420*/  IADD3 R0, P2, R9, R58, RZ ;  /* 0x0000003a09007210 */ /* 0x000fc80007f5e0ff */
[----:B------:R-:W-:Y:S02]  /*6430*/  LEA.HI.X.SX32 R9, R9, R20, 0x1, P2 ;  /* 0x0000001409097211 */ /* 0x000fe400010f0eff */
[----:B------:R-:W-:-:S04]  /*6440*/  LEA R8, P2, R0, UR8, 0x1 ;  /* 0x0000000800087c11 */ /* 0x000fc8000f8408ff */
[----:B------:R-:W-:-:S06]  /*6450*/  LEA.HI.X R9, R0, UR9, R9, 0x1, P2 ;  /* 0x0000000900097c11 */ /* 0x000fcc00090f0c09 */
[----:B-----5:R-:W4:Y:S01]  /*6460*/  LDG.E.128 R8, desc[UR6][R8.64] ;  /* 0x0000000608087981 */ /* 0x020f22000c1e1d00 */
[----:B--2---:R-:W-:Y:S02]  /*6470*/  HADD2.F32 R29, -RZ, R12.H0_H0 ;  /* 0x2000000cff1d7230 */ /* 0x004fe40000004100 */
[--C-:B---3--:R-:W-:Y:S02]  /*6480*/  HADD2.F32 R0, -RZ, R4.reuse.H0_H0 ;  /* 0x20000004ff007230 */ /* 0x108fe40000004100 */
[----:B------:R-:W-:Y:S02]  /*6490*/  HADD2.F32 R23, -RZ, R4.H1_H1 ;  /* 0x30000004ff177230 */ /* 0x000fe40000004100 */
[--C-:B------:R-:W-:Y:S02]  /*64a0*/  HADD2.F32 R4, -RZ, R5.reuse.H0_H0 ;  /* 0x20000005ff047230 */ /* 0x100fe40000004100 */
[----:B------:R-:W-:Y:S02]  /*64b0*/  HADD2.F32 R26, -RZ, R5.H1_H1 ;  /* 0x30000005ff1a7230 */ /* 0x000fe40000004100 */
[----:B------:R-:W-:Y:S01]  /*64c0*/  @!P0 FADD.FTZ R0, -R0, -RZ ;  /* 0x800000ff00008221 */ /* 0x000fe20000010100 */
[----:B------:R-:W-:-:S02]  /*64d0*/  HADD2.F32 R5, -RZ, R6.H0_H0 ;  /* 0x20000006ff057230 */ /* 0x000fc40000004100 */
[----:B------:R-:W-:Y:S02]  /*64e0*/  HADD2.F32 R27, -RZ, R6.H1_H1 ;  /* 0x30000006ff1b7230 */ /* 0x000fe40000004100 */
[----:B------:R-:W-:Y:S01]  /*64f0*/  @!P0 FADD.FTZ R4, -R4, -RZ ;  /* 0x800000ff04048221 */ /* 0x000fe20000010100 */
[----:B------:R-:W-:Y:S02]  /*6500*/  HADD2.F32 R6, -RZ, R7.H0_H0 ;  /* 0x20000007ff067230 */ /* 0x000fe40000004100 */
[----:B------:R-:W-:Y:S02]  /*6510*/  HADD2.F32 R31, -RZ, R13.H0_H0 ;  /* 0x2000000dff1f7230 */ /* 0x000fe40000004100 */
[----:B------:R-:W-:Y:S02]  /*6520*/  HADD2.F32 R7, -RZ, R7.H1_H1 ;  /* 0x30000007ff077230 */ /* 0x000fe40000004100 */
[----:B------:R-:W-:Y:S01]  /*6530*/  FMUL.FTZ R29, R29, R0 ;  /* 0x000000001d1d7220 */ /* 0x000fe20000410000 */
[----:B------:R-:W-:-:S02]  /*6540*/  HADD2.F32 R12, -RZ, R12.H1_H1 ;  /* 0x3000000cff0c7230 */ /* 0x000fc40000004100 */
[----:B------:R-:W-:Y:S01]  /*6550*/  @!P0 FADD.FTZ R23, -R23, -RZ ;  /* 0x800000ff17178221 */ /* 0x000fe20000010100 */
[----:B------:R-:W-:Y:S01]  /*6560*/  FMUL.FTZ R31, R31, R4 ;  /* 0x000000041f1f7220 */ /* 0x000fe20000410000 */
[--C-:B------:R-:W-:Y:S02]  /*6570*/  HADD2.F32 R0, -RZ, R15.reuse.H1_H1 ;  /* 0x3000000fff007230 */ /* 0x100fe40000004100 */
[----:B------:R-:W-:Y:S01]  /*6580*/  @!P0 FADD.FTZ R7, -R7, -RZ ;  /* 0x800000ff07078221 */ /* 0x000fe20000010100 */
[--C-:B------:R-:W-:Y:S02]  /*6590*/  HADD2.F32 R4, -RZ, R14.reuse.H0_H0 ;  /* 0x2000000eff047230 */ /* 0x100fe40000004100 */
[----:B------:R-:W-:Y:S01]  /*65a0*/  @!P0 FADD.FTZ R5, -R5, -RZ ;  /* 0x800000ff05058221 */ /* 0x000fe20000010100 */
[----:B------:R-:W-:Y:S02]  /*65b0*/  HADD2.F32 R14, -RZ, R14.H1_H1 ;  /* 0x3000000eff0e7230 */ /* 0x000fe40000004100 */
[----:B------:R-:W-:Y:S01]  /*65c0*/  @!P0 FADD.FTZ R27, -R27, -RZ ;  /* 0x800000ff1b1b8221 */ /* 0x000fe20000010100 */
[----:B------:R-:W-:Y:S01]  /*65d0*/  FMUL.FTZ R12, R12, R23 ;  /* 0x000000170c0c7220 */ /* 0x000fe20000410000 */
[----:B------:R-:W-:-:S02]  /*65e0*/  HADD2.F32 R23, -RZ, R15.H0_H0 ;  /* 0x2000000fff177230 */ /* 0x000fc40000004100 */
[----:B------:R-:W-:Y:S01]  /*65f0*/  FMUL.FTZ R7, R0, R7 ;  /* 0x0000000700077220 */ /* 0x000fe20000410000 */
[----:B------:R-:W-:Y:S01]  /*6600*/  FMUL.FTZ R5, R4, R5 ;  /* 0x0000000504057220 */ /* 0x000fe20000410000 */
[--C-:B------:R-:W-:Y:S02]  /*6610*/  HADD2.F32 R0, -RZ, R16.reuse.H0_H0 ;  /* 0x20000010ff007230 */ /* 0x100fe40000004100 */
[----:B------:R-:W-:Y:S01]  /*6620*/  FMUL.FTZ R27, R14, R27 ;  /* 0x0000001b0e1b7220 */ /* 0x000fe20000410000 */
[----:B------:R-:W-:Y:S02]  /*6630*/  HADD2.F32 R15, -RZ, R16.H1_H1 ;  /* 0x30000010ff0f7230 */ /* 0x000fe40000004100 */
[----:B------:R-:W-:Y:S01]  /*6640*/  @!P0 FADD.FTZ R26, -R26, -RZ ;  /* 0x800000ff1a1a8221 */ /* 0x000fe20000010100 */
[----:B------:R-:W-:Y:S02]  /*6650*/  HADD2.F32 R13, -RZ, R13.H1_H1 ;  /* 0x3000000dff0d7230 */ /* 0x000fe40000004100 */
[----:B----4-:R-:W-:-:S02]  /*6660*/  HADD2.F32 R4, -RZ, R8.H0_H0 ;  /* 0x20000008ff047230 */ /* 0x010fc40000004100 */
[----:B------:R-:W-:Y:S02]  /*6670*/  HADD2.F32 R16, -RZ, R8.H1_H1 ;  /* 0x30000008ff107230 */ /* 0x000fe40000004100 */
[----:B------:R-:W-:Y:S02]  /*6680*/  HADD2.F32 R14, -RZ, R17.H0_H0 ;  /* 0x20000011ff0e7230 */ /* 0x000fe40000004100 */
[--C-:B------:R-:W-:Y:S02]  /*6690*/  HADD2.F32 R8, -RZ, R9.reuse.H0_H0 ;  /* 0x20000009ff087230 */ /* 0x100fe40000004100 */
[----:B------:R-:W-:Y:S01]  /*66a0*/  @!P0 FADD.FTZ R6, -R6, -RZ ;  /* 0x800000ff06068221 */ /* 0x000fe20000010100 */
[----:B------:R-:W-:Y:S01]  /*66b0*/  FMUL.FTZ R13, R13, R26 ;  /* 0x0000001a0d0d7220 */ /* 0x000fe20000410000 */
        /* <DEDUP_REMOVED lines=23> */
.L_x_5234:
[----:B------:R-:W-:Y:S05]  /*6830*/  BSYNC B0 ;  /* 0x0000000000007941 */ /* 0x000fea0003800000 */
.L_x_5233:
[----:B-----5:R3:W-:Y:S04]  /*6840*/  STS.64 [R126], R16 ;  /* 0x000000107e007388 */ /* 0x0207e80000000a00 */
[----:B------:R3:W-:Y:S02]  /*6850*/  STS.64 [R126+0x8], R18 ;  /* 0x000008127e007388 */ /* 0x0007e40000000a00 */
.L_x_5232:
[----:B------:R-:W-:Y:S05]  /*6860*/  BSYNC B1 ;  /* 0x0000000000017941 */ /* 0x000fea0003800000 */
.L_x_5231:
        /* <DEDUP_REMOVED lines=25> */
[----:B--2---:R-:W-:Y:S01]  /*6a00*/  MOV R8, RZ ;  /* 0x000000ff00087202 */ /* 0x004fe20000000f00 */
[----:B------:R-:W1:Y:S01]  /*6a10*/  LDG.E.128 R16, desc[UR6][R16.64] ;  /* 0x0000000610107981 */ /* 0x000e62000c1e1d00 */
[----:B------:R-:W-:Y:S01]  /*6a20*/  LEA.HI.X R5, R6, UR9, R5, 0x1, P2 ;  /* 0x0000000906057c11 */ /* 0x000fe200090f0c05 */
[----:B------:R-:W-:Y:S01]  /*6a30*/  ULDC.64 UR8, c[0x0][0x358] ;  /* 0x0000d60000087ab9 */ /* 0x000fe20000000a00 */
[----:B------:R-:W-:-:S04]  /*6a40*/  @P0 IADD3 R8, -R60, RZ, RZ ;  /* 0x000000ff3c080210 */ /* 0x000fc80007ffe1ff */
[----:B------:R-:W2:Y:S01]  /*6a50*/  LDG.E.128 R4, desc[UR6][R4.64] ;  /* 0x0000000604047981 */ /* 0x000ea2000c1e1d00 */
[----:B------:R-:W-:-:S04]  /*6a60*/  IADD3 R58, P2, R8, R58, RZ ;  /* 0x0000003a083a7210 */ /* 0x000fc80007f5e0ff */
[----:B------:R-:W-:Y:S02]  /*6a70*/  LEA.HI.X.SX32 R3, R8, R3, 0x1, P2 ;  /* 0x0000000308037211 */ /* 0x000fe400010f0eff */
[----:B------:R-:W-:-:S04]  /*6a80*/  LEA R8, P2, R58, UR8, 0x1 ;  /* 0x000000083a087c11 */ /* 0x000fc8000f8408ff */
[----:B------:R-:W-:-:S06]  /*6a90*/  LEA.HI.X R9, R58, UR9, R3, 0x1, P2 ;  /* 0x000000093a097c11 */ /* 0x000fcc00090f0c03 */
[----:B-----5:R-:W3:Y:S01]  /*6aa0*/  LDG.E.128 R8, desc[UR6][R8.64] ;  /* 0x0000000608087981 */ /* 0x020ee2000c1e1d00 */
[--C-:B-1----:R-:W-:Y:S02]  /*6ab0*/  HADD2.F32 R24, -RZ, R17.reuse.H0_H0 ;  /* 0x20000011ff187230 */ /* 0x102fe40000004100 */
[----:B------:R-:W-:Y:S02]  /*6ac0*/  HADD2.F32 R26, -RZ, R17.H1_H1 ;  /* 0x30000011ff1a7230 */ /* 0x000fe40000004100 */
[--C-:B--2---:R-:W-:Y:S02]  /*6ad0*/  HADD2.F32 R3, -RZ, R5.reuse.H0_H0 ;  /* 0x20000005ff037230 */ /* 0x104fe40000004100 */
[----:B------:R-:W-:Y:S02]  /*6ae0*/  HADD2.F32 R5, -RZ, R5.H1_H1 ;  /* 0x30000005ff057230 */ /* 0x000fe40000004100 */
[--C-:B------:R-:W-:Y:S02]  /*6af0*/  HADD2.F32 R20, -RZ, R4.reuse.H0_H0 ;  /* 0x20000004ff147230 */ /* 0x100fe40000004100 */
[----:B------:R-:W-:Y:S01]  /*6b00*/  @!P0 FADD.FTZ R3, -R3, -RZ ;  /* 0x800000ff03038221 */ /* 0x000fe20000010100 */
[----:B------:R-:W-:-:S02]  /*6b10*/  HADD2.F32 R21, -RZ, R4.H1_H1 ;  /* 0x30000004ff157230 */ /* 0x000fc40000004100 */
[----:B------:R-:W-:Y:S01]  /*6b20*/  @!P0 FADD.FTZ R5, -R5, -RZ ;  /* 0x800000ff05058221 */ /* 0x000fe20000010100 */
[--C-:B------:R-:W-:Y:S02]  /*6b30*/  HADD2.F32 R4, -RZ, R6.reuse.H0_H0 ;  /* 0x20000006ff047230 */ /* 0x100fe40000004100 */
[----:B------:R-:W-:Y:S02]  /*6b40*/  HADD2.F32 R22, -RZ, R6.H1_H1 ;  /* 0x30000006ff167230 */ /* 0x000fe40000004100 */
[----:B------:R-:W-:Y:S02]  /*6b50*/  HADD2.F32 R6, -RZ, R7.H0_H0 ;  /* 0x20000007ff067230 */ /* 0x000fe40000004100 */
[--C-:B------:R-:W-:Y:S02]  /*6b60*/  HADD2.F32 R17, -RZ, R16.reuse.H0_H0 ;  /* 0x20000010ff117230 */ /* 0x100fe40000004100 */
[----:B------:R-:W-:Y:S01]  /*6b70*/  @!P0 FADD.FTZ R21, -R21, -RZ ;  /* 0x800000ff15158221 */ /* 0x000fe20000010100 */
[----:B------:R-:W-:-:S02]  /*6b80*/  HADD2.F32 R16, -RZ, R16.H1_H1 ;  /* 0x30000010ff107230 */ /* 0x000fc40000004100 */
[----:B------:R-:W-:Y:S01]  /*6b90*/  FMUL.FTZ R24, R24, R3 ;  /* 0x0000000318187220 */ /* 0x000fe20000410000 */
[----:B------:R-:W-:Y:S01]  /*6ba0*/  FMUL.FTZ R26, R26, R5 ;  /* 0x000000051a1a7220 */ /* 0x000fe20000410000 */
[--C-:B------:R-:W-:Y:S02]  /*6bb0*/  HADD2.F32 R5, -RZ, R18.reuse.H1_H1 ;  /* 0x30000012ff057230 */ /* 0x100fe40000004100 */
[----:B------:R-:W-:Y:S01]  /*6bc0*/  @!P0 FADD.FTZ R22, -R22, -RZ ;  /* 0x800000ff16168221 */ /* 0x000fe20000010100 */
[----:B------:R-:W-:Y:S02]  /*6bd0*/  HADD2.F32 R3, -RZ, R19.H0_H0 ;  /* 0x20000013ff037230 */ /* 0x000fe40000004100 */
[----:B------:R-:W-:Y:S01]  /*6be0*/  @!P0 FADD.FTZ R6, -R6, -RZ ;  /* 0x800000ff06068221 */ /* 0x000fe20000010100 */
[----:B------:R-:W-:Y:S01]  /*6bf0*/  FMUL.FTZ R16, R16, R21 ;  /* 0x0000001510107220 */ /* 0x000fe20000410000 */
[----:B------:R-:W-:Y:S02]  /*6c00*/  HADD2.F32 R7, -RZ, R7.H1_H1 ;  /* 0x30000007ff077230 */ /* 0x000fe40000004100 */
[----:B------:R-:W-:Y:S01]  /*6c10*/  @!P0 FADD.FTZ R4, -R4, -RZ ;  /* 0x800000ff04048221 */ /* 0x000fe20000010100 */
[----:B------:R-:W-:-:S02]  /*6c20*/  HADD2.F32 R21, -RZ, R18.H0_H0 ;  /* 0x20000012ff157230 */ /* 0x000fc40000004100 */
[----:B------:R-:W-:Y:S01]  /*6c30*/  FMUL.FTZ R22, R5, R22 ;  /* 0x0000001605167220 */ /* 0x000fe20000410000 */
[----:B------:R-:W-:Y:S01]  /*6c40*/  FMUL.FTZ R6, R3, R6 ;  /* 0x0000000603067220 */ /* 0x000fe20000410000 */
[----:B------:R-:W-:Y:S02]  /*6c50*/  HADD2.F32 R3, -RZ, R13.H0_H0 ;  /* 0x2000000dff037230 */ /* 0x000fe40000004100 */
[----:B---3--:R-:W-:Y:S02]  /*6c60*/  HADD2.F32 R5, -RZ, R9.H0_H0 ;  /* 0x20000009ff057230 */ /* 0x008fe40000004100 */
[----:B------:R-:W-:Y:S01]  /*6c70*/  @!P0 FADD.FTZ R7, -R7, -RZ ;  /* 0x800000ff07078221 */ /* 0x000fe20000010100 */
[----:B------:R-:W-:Y:S02]  /*6c80*/  HADD2.F32 R18, -RZ, R19.H1_H1 ;  /* 0x30000013ff127230 */ /* 0x000fe40000004100 */
[----:B------:R-:W-:Y:S01]  /*6c90*/  FMUL.FTZ R4, R21, R4 ;  /* 0x0000000415047220 */ /* 0x000fe20000410000 */
[----:B------:R-:W-:-:S02]  /*6ca0*/  HADD2.F32 R13, -RZ, R13.H1_H1 ;  /* 0x3000000dff0d7230 */ /* 0x000fc40000004100 */
[----:B------:R-:W-:Y:S02]  /*6cb0*/  HADD2.F32 R9, -RZ, R9.H1_H1 ;  /* 0x30000009ff097230 */ /* 0x000fe40000004100 */
[--C-:B------:R-:W-:Y:S02]  /*6cc0*/  HADD2.F32 R19, -RZ, R8.reuse.H0_H0 ;  /* 0x20000008ff137230 */ /* 0x100fe40000004100 */
[----:B------:R-:W-:Y:S02]  /*6cd0*/  HADD2.F32 R23, -RZ, R8.H1_H1 ;  /* 0x30000008ff177230 */ /* 0x000fe40000004100 */
[----:B------:R-:W-:Y:S01]  /*6ce0*/  FFMA.FTZ R3, R3, R5, R24 ;  /* 0x0000000503037223 */ /* 0x000fe20000010018 */
[--C-:B------:R-:W-:Y:S02]  /*6cf0*/  HADD2.F32 R21, -RZ, R11.reuse.H0_H0 ;  /* 0x2000000bff157230 */ /* 0x100fe40000004100 */
[----:B------:R-:W-:Y:S02]  /*6d00*/  HADD2.F32 R8, -RZ, R11.H1_H1 ;  /* 0x3000000bff087230 */ /* 0x000fe40000004100 */
[----:B------:R-:W-:-:S02]  /*6d10*/  HADD2.F32 R11, -RZ, R10.H0_H0 ;  /* 0x2000000aff0b7230 */ /* 0x000fc40000004100 */
[----:B------:R-:W-:Y:S02]  /*6d20*/  HADD2.F32 R25, -RZ, R10.H1_H1 ;  /* 0x3000000aff197230 */ /* 0x000fe40000004100 */
[----:B------:R-:W-:Y:S01]  /*6d30*/  @!P0 FADD.FTZ R20, -R20, -RZ ;  /* 0x800000ff14148221 */ /* 0x000fe20000010100 */
[--C-:B------:R-:W-:Y:S02]  /*6d40*/  HADD2.F32 R5, -RZ, R15.reuse.H0_H0 ;  /* 0x2000000fff057230 */ /* 0x100fe40000004100 */
[----:B------:R-:W-:Y:S01]  /*6d50*/  FMUL.FTZ R7, R18, R7 ;  /* 0x0000000712077220 */ /* 0x000fe20000410000 */
[----:B------:R-:W-:Y:S02]  /*6d60*/  HADD2.F32 R10, -RZ, R15.H1_H1 ;  /* 0x3000000fff0a7230 */ /* 0x000fe40000004100 */
[----:B------:R-:W-:Y:S01]  /*6d70*/  FFMA.FTZ R26, R13, R9, R26 ;  /* 0x000000090d1a7223 */ /* 0x000fe2000001001a */
[--C-:B------:R-:W-:Y:S02]  /*6d80*/  HADD2.F32 R13, -RZ, R14.reuse.H0_H0 ;  /* 0x2000000eff0d7230 */ /* 0x100fe40000004100 */
[----:B------:R-:W-:-:S02]  /*6d90*/  HADD2.F32 R15, -RZ, R14.H1_H1 ;  /* 0x3000000eff0f7230 */ /* 0x000fc40000004100 */
[----:B------:R-:W-:Y:S01]  /*6da0*/  FMUL.FTZ R17, R17, R20 ;  /* 0x0000001411117220 */ /* 0x000fe20000410000 */
        /* <DEDUP_REMOVED lines=13> */
.L_x_5236:
[----:B------:R-:W-:Y:S05]  /*6e80*/  BSYNC B0 ;  /* 0x0000000000007941 */ /* 0x000fea0003800000 */
.L_x_5235:
[----:B-----5:R1:W-:Y:S01]  /*6e90*/  STS.128 [R126+0x800], R12 ;  /* 0x0008000c7e007388 */ /* 0x0203e20000000c00 */
[----:B------:R-:W-:Y:S05]  /*6ea0*/  BRA `(.L_x_5228) ;  /* 0x00000000008c7947 */ /* 0x000fea0003800000 */
.L_x_5222:
        /* <DEDUP_REMOVED lines=20> */
.L_x_5238:
[----:B------:R-:W-:Y:S05]  /*6ff0*/  BSYNC B0 ;  /* 0x0000000000007941 */ /* 0x000fea0003800000 */
.L_x_5237:
        /* <DEDUP_REMOVED lines=14> */
.L_x_5228:
[----:B------:R-:W-:Y:S05]  /*70e0*/  BSYNC B2 ;  /* 0x0000000000027941 */ /* 0x000fea0003800000 */
.L_x_5221:
[----:B--2---:R-:W1:Y:S01]  /*70f0*/  S2R R4, SR_TID.X ;  /* 0x0000000000047919 */ /* 0x004e620000002100 */
[----:B------:R-:W-:Y:S01]  /*7100*/  VIADD R101, R49, 0xffffffff ;  /* 0xffffffff31657836 */ /* 0x000fe20000000000 */
[--C-:B------:R-:W-:Y:S01]  /*7110*/  SHF.R.S32.HI R8, RZ, 0x1, R48.reuse ;  /* 0x00000001ff087819 */ /* 0x100fe20000011430 */
[----:B------:R-:W-:Y:S01]  /*7120*/  VIADD R6, R98, 0x40 ;  /* 0x0000004062067836 */ /* 0x000fe20000000000 */
[----:B------:R-:W-:Y:S01]  /*7130*/  SHF.R.S32.HI R3, RZ, 0x1f, R48 ;  /* 0x0000001fff037819 */ /* 0x000fe20000011430 */
[----:B------:R-:W-:Y:S01]  /*7140*/  IMAD R5, R101, -0x80, R46 ;  /* 0xffffff8065057824 */ /* 0x000fe200078e022e */
[----:B------:R-:W-:Y:S01]  /*7150*/  ULDC.64 UR12, c[0x0][0x218] ;  /* 0x00008600000c7ab9 */ /* 0x000fe20000000a00 */
[----:B------:R-:W-:Y:S01]  /*7160*/  BSSY B0, `(.L_x_5239) ;  /* 0x000001f000007945 */ /* 0x000fe20003800000 */
[----:B------:R-:W-:Y:S02]  /*7170*/  LEA.HI R3, R3, R8, RZ, 0x2 ;  /* 0x0000000803037211 */ /* 0x000fe400078f10ff */
[----:B------:R-:W-:-:S02]  /*7180*/  ISETP.GE.AND P6, PT, R6, R5, PT ;  /* 0x000000050600720c */ /* 0x000fc40003fc6270 */
[-C--:B------:R-:W-:Y:S02]  /*7190*/  ISETP.GE.AND P2, PT, R6, R5.reuse, PT ;  /* 0x000000050600720c */ /* 0x080fe40003f46270 */
[----:B------:R-:W2:Y:S01]  /*71a0*/  LDC.64 R6, c[0x0][0x3c8] ;  /* 0x0000f200ff067b82 */ /* 0x000ea20000000a00 */
[-C--:B------:R-:W-:Y:S02]  /*71b0*/  ISETP.GE.AND P5, PT, R98, R5.reuse, PT ;  /* 0x000000056200720c */ /* 0x080fe40003fa6270 */
[CC--:B------:R-:W-:Y:S02]  /*71c0*/  ISETP.GE.AND P0, PT, R0.reuse, R5.reuse, PT ;  /* 0x000000050000720c */ /* 0x0c0fe40003f06270 */
[----:B------:R-:W-:Y:S02]  /*71d0*/  ISETP.GE.AND P3, PT, R0, R5, PT ;  /* 0x000000050000720c */ /* 0x000fe40003f66270 */
[----:B------:R-:W-:Y:S02]  /*71e0*/  LEA R130, P4, R102, UR12, 0x1 ;  /* 0x0000000c66827c11 */ /* 0x000fe4000f8808ff */
[----:B------:R-:W-:-:S02]  /*71f0*/  LOP3.LUT R3, R3, 0xfffffffc, RZ, 0xc0, !PT ;  /* 0xfffffffc03037812 */ /* 0x000fc400078ec0ff */
[----:B------:R-:W-:Y:S02]  /*7200*/  LEA.HI.X R131, R102, UR13, R105, 0x1, P4 ;  /* 0x0000000d66837c11 */ /* 0x000fe4000a0f0c69 */
[----:B------:R-:W-:Y:S01]  /*7210*/  ISETP.GE.AND P4, PT, R98, R5, PT ;  /* 0x000000056200720c */ /* 0x000fe20003f86270 */
[----:B------:R-:W-:Y:S02]  /*7220*/  IMAD.IADD R3, R8, 0x1, -R3 ;  /* 0x0000000108037824 */ /* 0x000fe400078e0a03 */
[----:B------:R-:W-:Y:S01]  /*7230*/  VIADD R98, R98, 0x60 ;  /* 0x0000006062627836 */ /* 0x000fe20000000000 */
[----:B-1-34-:R-:W-:-:S04]  /*7240*/  SHF.R.S32.HI R13, RZ, 0x1f, R4 ;  /* 0x0000001fff0d7819 */ /* 0x01afc80000011404 */
[----:B------:R-:W-:-:S04]  /*7250*/  LEA.HI R17, R13, R4, RZ, 0x4 ;  /* 0x000000040d117211 */ /* 0x000fc800078f20ff */
[----:B------:R-:W-:-:S04]  /*7260*/  SHF.R.S32.HI R0, RZ, 0x4, R17 ;  /* 0x00000004ff007819 */ /* 0x000fc80000011411 */
[----:B-----5:R-:W-:-:S04]  /*7270*/  LEA.HI R11, R0, R0, RZ, 0x1 ;  /* 0x00000000000b7211 */ /* 0x020fc800078f08ff */
[----:B------:R-:W-:-:S05]  /*7280*/  LOP3.LUT R11, R11, 0xfffffffe, RZ, 0xc0, !PT ;  /* 0xfffffffe0b0b7812 */ /* 0x000fca00078ec0ff */
[----:B------:R-:W-:Y:S01]  /*7290*/  IMAD.IADD R11, R0, 0x1, -R11 ;  /* 0x00000001000b7824 */ /* 0x000fe200078e0a0b */
        /* <DEDUP_REMOVED lines=11> */
.L_x_5240:
[----:B------:R-:W-:Y:S05]  /*7350*/  BSYNC B0 ;  /* 0x0000000000007941 */ /* 0x000fea0003800000 */
.L_x_5239:
[----:B------:R-:W-:Y:S01]  /*7360*/  LEA.HI R15, R13, R4, RZ, 0x3 ;  /* 0x000000040d0f7211 */ /* 0x000fe200078f18ff */
[----:B------:R-:W-:Y:S01]  /*7370*/  BSSY B0, `(.L_x_5241) ;  /* 0x0000012000007945 */ /* 0x000fe20003800000 */
[----:B------:R-:W-:Y:S02]  /*7380*/  ISETP.GE.AND P5, PT, R98, R5, PT ;  /* 0x000000056200720c */ /* 0x000fe40003fa6270 */
[----:B------:R-:W-:Y:S02]  /*7390*/  LOP3.LUT R44, R48, 0x7fffffe, RZ, 0xc0, !PT ;  /* 0x07fffffe302c7812 */ /* 0x000fe400078ec0ff */
[----:B------:R-:W-:Y:S02]  /*73a0*/  SHF.R.S32.HI R10, RZ, 0x1f, R127 ;  /* 0x0000001fff0a7819 */ /* 0x000fe4000001147f */
[----:B------:R-:W-:Y:S02]  /*73b0*/  LOP3.LUT R17, R17, 0xfffffff0, RZ, 0xc0, !PT ;  /* 0xfffffff011117812 */ /* 0x000fe400078ec0ff */
[----:B------:R-:W-:-:S02]  /*73c0*/  LOP3.LUT R19, R15, 0xfffffff8, RZ, 0xc0, !PT ;  /* 0xfffffff80f137812 */ /* 0x000fc400078ec0ff */
[----:B------:R-:W-:Y:S01]  /*73d0*/  SHF.R.S32.HI R0, RZ, 0x3, R15 ;  /* 0x00000003ff007819 */ /* 0x000fe2000001140f */
        /* <DEDUP_REMOVED lines=11> */
.L_x_5242:
[----:B------:R-:W-:Y:S05]  /*7490*/  BSYNC B0 ;  /* 0x0000000000007941 */ /* 0x000fea0003800000 */
.L_x_5241:
        /* <DEDUP_REMOVED lines=13> */
.L_x_5244:
[----:B------:R-:W-:Y:S05]  /*7570*/  BSYNC B0 ;  /* 0x0000000000007941 */ /* 0x000fea0003800000 */
.L_x_5243:
        /* <DEDUP_REMOVED lines=14> */
.L_x_5246:
[----:B------:R-:W-:Y:S05]  /*7660*/  BSYNC B0 ;  /* 0x0000000000007941 */ /* 0x000fea0003800000 */
.L_x_5245:
[----:B------:R-:W0:Y:S01]  /*7670*/  LDGDEPBAR ;  /* 0x00000000000079af */ /* 0x000e220000000000 */
[----:B------:R-:W-:Y:S01]  /*7680*/  ULDC.64 UR8, c[0x0][0x3d0] ;  /* 0x0000f40000087ab9 */ /* 0x000fe20000000a00 */
[----:B------:R-:W-:Y:S01]  /*7690*/  LEA.HI R15, R15, R0, RZ, 0x1 ;  /* 0x000000000f0f7211 */ /* 0x000fe200078f08ff */
[----:B------:R-:W-:Y:S01]  /*76a0*/  IMAD R10, R10, UR8, RZ ;  /* 0x000000080a0a7c24 */ /* 0x000fe2000f8e02ff */
[----:B------:R-:W-:Y:S01]  /*76b0*/  LEA.HI R48, R13, R4, RZ, 0x5 ;  /* 0x000000040d307211 */ /* 0x000fe200078f28ff */
[----:B------:R-:W-:Y:S01]  /*76c0*/  IMAD.WIDE.U32 R96, R127, UR8, R96 ;  /* 0x000000087f607c25 */ /* 0x000fe2000f8e0060 */
[----:B------:R-:W-:Y:S01]  /*76d0*/  LOP3.LUT R15, R15, 0xfffffffe, RZ, 0xc0, !PT ;  /* 0xfffffffe0f0f7812 */ /* 0x000fe200078ec0ff */
[----:B------:R-:W-:Y:S01]  /*76e0*/  ULDC.64 UR10, c[0x0][0x220] ;  /* 0x00008800000a7ab9 */ /* 0x000fe20000000a00 */
[----:B------:R-:W-:Y:S01]  /*76f0*/  ULDC UR5, c[0x0][0x2e8] ;  /* 0x0000ba0000057ab9 */ /* 0x000fe20000000800 */
[----:B------:R-:W-:Y:S01]  /*7700*/  IMAD R10, R127, UR9, R10 ;  /* 0x000000097f0a7c24 */ /* 0x000fe2000f8e020a */
[----:B-12---:R-:W-:Y:S01]  /*7710*/  LEA R20, P0, R96, R6, 0x2 ;  /* 0x0000000660147211 */ /* 0x006fe200078010ff */
[----:B------:R-:W-:-:S02]  /*7720*/  IMAD.IADD R15, R0, 0x1, -R15 ;  /* 0x00000001000f7824 */ /* 0x000fc400078e0a0f */
[----:B------:R-:W-:Y:S02]  /*7730*/  IMAD.IADD R10, R97, 0x1, R10 ;  /* 0x00000001610a7824 */ /* 0x000fe400078e020a */
[C---:B------:R-:W-:Y:S02]  /*7740*/  IMAD.IADD R19, R4.reuse, 0x1, -R19 ;  /* 0x0000000104137824 */ /* 0x040fe400078e0a13 */
[----:B------:R-:W-:Y:S01]  /*7750*/  IMAD.IADD R17, R4, 0x1, -R17 ;  /* 0x0000000104117824 */ /* 0x000fe200078e0a11 */
[----:B------:R-:W-:Y:S01]  /*7760*/  LEA.HI.X R21, R96, R7, R10, 0x2, P0 ;  /* 0x0000000760157211 */ /* 0x000fe200000f140a */
[----:B------:R-:W-:Y:S01]  /*7770*/  IMAD.SHL.U32 R7, R3, 0x40, RZ ;  /* 0x0000004003077824 */ /* 0x000fe200078e00ff */
[----:B------:R-:W-:Y:S01]  /*7780*/  LEA.HI R8, R19, R19, RZ, 0x1 ;  /* 0x0000001313087211 */ /* 0x000fe200078f08ff */
[----:B------:R-:W-:Y:S01]  /*7790*/  IMAD.IADD R44, R17, 0x1, -R44 ;  /* 0x00000001112c7824 */ /* 0x000fe200078e0a2c */
[----:B------:R-:W-:Y:S01]  /*77a0*/  SHF.R.S32.HI R12, RZ, 0x1f, R17 ;  /* 0x0000001fff0c7819 */ /* 0x000fe20000011411 */
[----:B------:R1:W5:Y:S01]  /*77b0*/  LDG.E R0, desc[UR6][R20.64] ;  /* 0x0000000614007981 */ /* 0x000362000c1e1900 */
[----:B------:R-:W-:-:S04]  /*77c0*/  DEPBAR.LE SB0, 0x0 ;  /* 0x000080000000791a */ /* 0x000fc80000000000 */
[----:B------:R-:W-:Y:S01]  /*77d0*/  BAR.SYNC.DEFER_BLOCKING 0x0 ;  /* 0x0000000000007b1d */ /* 0x000fe20000010000 */
[----:B------:R-:W-:Y:S02]  /*77e0*/  LOP3.LUT R6, R8, 0xfffffffe, RZ, 0xc0, !PT ;  /* 0xfffffffe08067812 */ /* 0x000fe400078ec0ff */
[----:B------:R-:W-:Y:S02]  /*77f0*/  SHF.R.S32.HI R10, RZ, 0x1, R8 ;  /* 0x00000001ff0a7819 */ /* 0x000fe40000011408 */
[----:B------:R-:W-:Y:S01]  /*7800*/  LEA.HI R17, R12, R17, RZ, 0x3 ;  /* 0x000000110c117211 */ /* 0x000fe200078f18ff */
[----:B------:R-:W-:Y:S01]  /*7810*/  IMAD.IADD R6, R19, 0x1, -R6 ;  /* 0x0000000113067824 */ /* 0x000fe200078e0a06 */
[----:B------:R-:W-:Y:S01]  /*7820*/  LOP3.LUT R8, R7, 0xc0, RZ, 0xc0, !PT ;  /* 0x000000c007087812 */ /* 0x000fe200078ec0ff */
[----:B------:R-:W-:Y:S02]  /*7830*/  IMAD.SHL.U32 R7, R10, 0x40, RZ ;  /* 0x000000400a077824 */ /* 0x000fe400078e00ff */
[----:B------:R-:W-:-:S02]  /*7840*/  IMAD.SHL.U32 R17, R17, 0x20, RZ ;  /* 0x0000002011117824 */ /* 0x000fc400078e00ff */
[----:B------:R-:W-:Y:S01]  /*7850*/  IMAD R94, R11, 0x8, R6 ;  /* 0x000000080b5e7824 */ /* 0x000fe200078e0206 */
[----:B------:R-:W-:Y:S01]  /*7860*/  LOP3.LUT R6, R7, 0xc0, RZ, 0xc0, !PT ;  /* 0x000000c007067812 */ /* 0x000fe200078ec0ff */
[----:B------:R-:W-:Y:S01]  /*7870*/  IMAD.SHL.U32 R11, R11, 0x8, RZ ;  /* 0x000000080b0b7824 */ /* 0x000fe200078e00ff */
[----:B------:R-:W-:Y:S01]  /*7880*/  SHF.R.S32.HI R47, RZ, 0x5, R48 ;  /* 0x00000005ff2f7819 */ /* 0x000fe20000011430 */
[----:B------:R-:W-:Y:S01]  /*7890*/  IMAD.SHL.U32 R15, R15, 0x8, RZ ;  /* 0x000000080f0f7824 */ /* 0x000fe200078e00ff */
[----:B------:R-:W-:Y:S02]  /*78a0*/  LOP3.LUT R7, R17, 0xffffff00, RZ, 0xc0, !PT ;  /* 0xffffff0011077812 */ /* 0x000fe400078ec0ff */
[----:B------:R-:W-:Y:S01]  /*78b0*/  LOP3.LUT R11, R8, 0x8, R11, 0xf8, !PT ;  /* 0x00000008080b7812 */ /* 0x000fe200078ef80b */
[----:B------:R1:W-:Y:S04]  /*78c0*/  @P4 STS [R126+0x3000], RZ ;  /* 0x003000ff7e004388 */ /* 0x0003e80000000800 */
[----:B------:R1:W-:Y:S04]  /*78d0*/  @P4 STS [R126+0x3004], RZ ;  /* 0x003004ff7e004388 */ /* 0x0003e80000000800 */
[----:B------:R1:W-:Y:S01]  /*78e0*/  @P4 STS.64 [R126+0x3008], RZ ;  /* 0x003008ff7e004388 */ /* 0x0003e20000000a00 */
[----:B------:R-:W-:Y:S01]  /*78f0*/  SHF.R.U32.HI R8, RZ, 0x3, R8 ;  /* 0x00000003ff087819 */ /* 0x000fe20000011608 */
[----:B------:R-:W-:Y:S01]  /*7900*/  IMAD R9, R47, 0x200, R7 ;  /* 0x000002002f097824 */ /* 0x000fe200078e0207 */
[----:B------:R-:W-:-:S02]  /*7910*/  LOP3.LUT R15, R6, 0x8, R15, 0xf8, !PT ;  /* 0x00000008060f7812 */ /* 0x000fc400078ef80f */
[----:B------:R-:W-:Y:S01]  /*7920*/  SHF.R.U32.HI R12, RZ, 0x3, R6 ;  /* 0x00000003ff0c7819 */ /* 0x000fe20000011606 */
[----:B------:R-:W-:Y:S01]  /*7930*/  IMAD R9, R44, 0x20, R9 ;  /* 0x000000202c097824 */ /* 0x000fe200078e0209 */
[----:B------:R-:W-:Y:S02]  /*7940*/  LOP3.LUT R6, R11, R8, RZ, 0x3c, !PT ;  /* 0x000000080b067212 */ /* 0x000fe400078e3cff */
[----:B------:R-:W-:Y:S01]  /*7950*/  LOP3.LUT R15, R15, R12, RZ, 0x3c, !PT ;  /* 0x0000000c0f0f7212 */ /* 0x000fe200078e3cff */
[----:B------:R-:W-:Y:S01]  /*7960*/  BSSY B0, `(.L_x_5247) ;  /* 0x0000015000007945 */ /* 0x000fe20003800000 */
[----:B------:R-:W-:Y:S01]  /*7970*/  LEA R138, P0, R50, UR10, 0x1 ;  /* 0x0000000a328a7c11 */ /* 0x000fe2000f8008ff */
[----:B------:R-:W-:Y:S01]  /*7980*/  IMAD.IADD R96, R6, 0x1, R9 ;  /* 0x0000000106607824 */ /* 0x000fe200078e0209 */
[----:B------:R-:W-:Y:S01]  /*7990*/  ISETP.GE.AND P5, PT, R98, R5, PT ;  /* 0x000000056200720c */ /* 0x000fe20003fa6270 */
[----:B------:R-:W-:Y:S01]  /*79a0*/  IMAD.U32 R94, R94, 0x20, R15 ;  /* 0x000000205e5e7824 */ /* 0x000fe200078e000f */
[----:B------:R-:W2:Y:S01]  /*79b0*/  MUFU.RCP R5, UR5 ;  /* 0x0000000500057d08 */ /* 0x000ea20008001000 */
[----:B------:R-:W-:-:S02]  /*79c0*/  LEA.HI.X R137, R50, UR11, R55, 0x1, P0 ;  /* 0x0000000b32897c11 */ /* 0x000fc400080f0c37 */
        /* <DEDUP_REMOVED lines=14> */
.L_x_5248:
[----:B------:R-:W-:Y:S05]  /*7ab0*/  BSYNC B0 ;  /* 0x0000000000007941 */ /* 0x000fea0003800000 */
.L_x_5247:
        /* <DEDUP_REMOVED lines=13> */
.L_x_5250:
[----:B------:R-:W-:Y:S05]  /*7b90*/  BSYNC B0 ;  /* 0x0000000000007941 */ /* 0x000fea0003800000 */
.L_x_5249:
        /* <DEDUP_REMOVED lines=14> */
.L_x_5252:
[----:B------:R-:W-:Y:S05]  /*7c80*/  BSYNC B0 ;  /* 0x0000000000007941 */ /* 0x000fea0003800000 */
.L_x_5251:
        /* <DEDUP_REMOVED lines=16> */
.L_x_5254:
[----:B------:R-:W-:Y:S05]  /*7d90*/  BSYNC B0 ;  /* 0x0000000000007941 */ /* 0x000fea0003800000 */
.L_x_5253:
        /* <DEDUP_REMOVED lines=8> */
[----:B------:R-:W3:Y:S01]  /*7e20*/  LDSM.16.M88.4 R36, [R94+0x1800] ;  /* 0x001800005e24783b */ /* 0x000ee20000000200 */
[----:B--2--5:R-:W-:Y:S01]  /*7e30*/  FMUL.FTZ R98, R0, R5 ;  /* 0x0000000500627220 */ /* 0x024fe20000410000 */
[----:B------:R-:W-:Y:S01]  /*7e40*/  SEL R3, R3, 0xffffffe0, !P2 ;  /* 0xffffffe003037807 */ /* 0x000fe20005000000 */
[----:B------:R-:W-:Y:S01]  /*7e50*/  IMAD R47, R2, 0x4, R47 ;  /* 0x00000004022f7824 */ /* 0x000fe200078e022f */
[----:B------:R-:W2:Y:S02]  /*7e60*/  LDSM.16.M88.4 R108, [R94+0x1400] ;  /* 0x001400005e6c783b */ /* 0x000ea40000000200 */
[----:B------:R-:W-:-:S02]  /*7e70*/  @P0 VIADD R93, R8, 0xffffffe0 ;  /* 0xffffffe0085d0836 */ /* 0x000fc40000000000 */
[----:B------:R-:W-:Y:S01]  /*7e80*/  IMAD.IADD R95, R96, 0x1, R3 ;  /* 0x00000001605f7824 */ /* 0x000fe200078e0203 */
[----:B------:R-:W-:Y:S01]  /*7e90*/  LDSM.16.M88.4 R8, [R94+0x1c00] ;  /* 0x001c00005e08783b */ /* 0x000fe20000000200 */
[C---:B------:R-:W-:Y:S02]  /*7ea0*/  VIADD R92, R93.reuse, 0x400 ;  /* 0x000004005d5c7836 */ /* 0x040fe40000000000 */
[----:B------:R-:W-:Y:S01]  /*7eb0*/  VIADD R86, R93, 0x1c00 ;  /* 0x00001c005d567836 */ /* 0x000fe20000000000 */
[----:B------:R-:W-:Y:S04]  /*7ec0*/  LDSM.16.M88.4 R20, [R95] ;  /* 0x000000005f14783b */ /* 0x000fe80000000200 */
[----:B------:R-:W4:Y:S04]  /*7ed0*/  LDSM.16.M88.4 R32, [R93] ;  /* 0x000000005d20783b */ /* 0x000f280000000200 */
[----:B------:R-:W4:Y:S04]  /*7ee0*/  LDSM.16.M88.4 R112, [R93+0x800] ;  /* 0x000800005d70783b */ /* 0x000f280000000200 */
[----:B------:R-:W4:Y:S04]  /*7ef0*/  LDSM.16.M88.4 R12, [R93+0x400] ;  /* 0x000400005d0c783b */ /* 0x000f280000000200 */
[----:B------:R-:W4:Y:S04]  /*7f00*/  LDSM.16.M88.4 R68, [R94+0x2000] ;  /* 0x002000005e44783b */ /* 0x000f280000000200 */
[----:B------:R-:W4:Y:S01]  /*7f10*/  LDSM.16.M88.4 R60, [R94+0x2400] ;  /* 0x002400005e3c783b */ /* 0x000f220000000200 */
[C---:B-1----:R-:W-:Y:S03]  /*7f20*/  HMMA.16816.F32 R116, R16.reuse, R24, RZ ;  /* 0x000000181074723c */ /* 0x042fe600000018ff */
[----:B------:R-:W-:Y:S04]  /*7f30*/  LDSM.16.M88.4 R40, [R94+0x2c00] ;  /* 0x002c00005e28783b */ /* 0x000fe80000000200 */
[----:B------:R-:W-:Y:S01]  /*7f40*/  LDSM.16.M88.4 R80, [R93+0x1000] ;  /* 0x001000005d50783b */ /* 0x000fe20000000200 */
[C---:B------:R-:W-:Y:S03]  /*7f50*/  HMMA.16816.F32 R24, R16.reuse, R26, RZ ;  /* 0x0000001a1018723c */ /* 0x040fe600000018ff */
[----:B------:R-:W-:Y:S03]  /*7f60*/  LDSM.16.M88.4 R76, [R93+0x1400] ;  /* 0x001400005d4c783b */ /* 0x000fe60000000200 */
[C---:B---3--:R-:W-:Y:S01]  /*7f70*/  HMMA.16816.F32 R88, R16.reuse, R36, RZ ;  /* 0x000000241058723c */ /* 0x048fe200000018ff */
[----:B------:R-:W0:Y:S05]  /*7f80*/  LDGDEPBAR ;  /* 0x00000000000079af */ /* 0x000e2a0000000000 */
[C---:B--2---:R-:W-:Y:S06]  /*7f90*/  HMMA.16816.F32 R28, R16.reuse, R108, RZ ;  /* 0x0000006c101c723c */ /* 0x044fec00000018ff */
[----:B------:R-:W-:Y:S06]  /*7fa0*/  HMMA.16816.F32 R108, R16, R110, RZ ;  /* 0x0000006e106c723c */ /* 0x000fec00000018ff */
[C---:B----4-:R-:W-:Y:S06]  /*7fb0*/  HMMA.16816.F32 R24, R20.reuse, R34, R24 ;  /* 0x000000221418723c */ /* 0x050fec0000001818 */
[C---:B------:R-:W-:Y:S01]  /*7fc0*/  HMMA.16816.F32 R116, R20.reuse, R32, R116 ;  /* 0x000000201474723c */ /* 0x040fe20000001874 */
[----:B------:R-:W1:Y:S05]  /*7fd0*/  LDSM.16.M88.4 R32, [R94+0x2800] ;  /* 0x002800005e20783b */ /* 0x000e6a0000000200 */
[C---:B------:R-:W-:Y:S06]  /*7fe0*/  HMMA.16816.F32 R88, R20.reuse, R112, R88 ;  /* 0x000000701458723c */ /* 0x040fec0000001858 */
[C---:B------:R-:W-:Y:S06]  /*7ff0*/  HMMA.16816.F32 R28, R20.reuse, R12, R28 ;  /* 0x0000000c141c723c */ /* 0x040fec000000181c */
[----:B------:R-:W-:Y:S01]  /*8000*/  FMUL.FTZ R24, R24, UR15 ;  /* 0x0000000f18187c20 */ /* 0x000fe20008410000 */
[----:B------:R-:W-:Y:S01]  /*8010*/  FMUL.FTZ R25, R25, UR15 ;  /* 0x0000000f19197c20 */ /* 0x000fe20008410000 */
[----:B------:R-:W-:Y:S01]  /*8020*/  FMUL.FTZ R107, R26, UR15 ;  /* 0x0000000f1a6b7c20 */ /* 0x000fe20008410000 */
[----:B------:R-:W-:Y:S01]  /*8030*/  FMUL.FTZ R113, R27, UR15 ;  /* 0x0000000f1b717c20 */ /* 0x000fe20008410000 */
[----:B------:R-:W-:Y:S01]  /*8040*/  MUFU.TANH R97, R24 ;  /* 0x0000001800617308 */ /* 0x000fe20000002400 */
[----:B------:R-:W-:Y:S01]  /*8050*/  HMMA.16816.F32 R108, R20, R14, R108 ;  /* 0x0000000e146c723c */ /* 0x000fe2000000186c */
[----:B------:R-:W-:Y:S01]  /*8060*/  FMUL.FTZ R53, R117, UR15 ;  /* 0x0000000f75357c20 */ /* 0x000fe20008410000 */
[----:B------:R-:W-:Y:S01]  /*8070*/  FMUL.FTZ R87, R119, UR15 ;  /* 0x0000000f77577c20 */ /* 0x000fe20008410000 */
[----:B------:R-:W-:Y:S01]  /*8080*/  FMUL.FTZ R45, R116, UR15 ;  /* 0x0000000f742d7c20 */ /* 0x000fe20008410000 */
[----:B------:R-:W-:-:S02]  /*8090*/  FMUL.FTZ R118, R118, UR15 ;  /* 0x0000000f76767c20 */ /* 0x000fc40008410000 */
[----:B------:R-:W-:Y:S01]  /*80a0*/  HMMA.16816.F32 R12, R16, R8, RZ ;  /* 0x00000008100c723c */ /* 0x000fe200000018ff */
[----:B------:R2:W-:Y:S01]  /*80b0*/  MUFU.TANH R99, R25 ;  /* 0x0000001900637308 */ /* 0x0005e20000002400 */
[----:B------:R-:W-:-:S04]  /*80c0*/  FMUL.FTZ R88, R88, UR15 ;  /* 0x0000000f58587c20 */ /* 0x000fc80008410000 */
[C---:B------:R-:W-:Y:S01]  /*80d0*/  HMMA.16816.F32 R8, R16.reuse, R10, RZ ;  /* 0x0000000a1008723c */ /* 0x040fe200000018ff */
[----:B------:R-:W-:Y:S01]  /*80e0*/  FMUL.FTZ R28, R28, UR15 ;  /* 0x0000000f1c1c7c20 */ /* 0x000fe20008410000 */
[----:B------:R-:W-:Y:S01]  /*80f0*/  FMUL.FTZ R119, R29, UR15 ;  /* 0x0000000f1d777c20 */ /* 0x000fe20008410000 */
[----:B------:R-:W-:Y:S01]  /*8100*/  FMUL.FTZ R135, R30, UR15 ;  /* 0x0000000f1e877c20 */ /* 0x000fe20008410000 */
[----:B------:R-:W-:Y:S01]  /*8110*/  FMUL.FTZ R139, R31, UR15 ;  /* 0x0000000f1f8b7c20 */ /* 0x000fe20008410000 */
[----:B------:R-:W-:Y:S01]  /*8120*/  MUFU.TANH R117, R28 ;  /* 0x0000001c00757308 */ /* 0x000fe20000002400 */
[C---:B------:R-:W-:Y:S01]  /*8130*/  HMMA.16816.F32 R72, R16.reuse, R68, RZ ;  /* 0x000000441048723c */ /* 0x040fe200000018ff */
[----:B--2---:R-:W2:Y:S05]  /*8140*/  LDSM.16.M88.4 R24, [R93+0xc00] ;  /* 0x000c00005d18783b */ /* 0x004eaa0000000200 */
[C---:B------:R-:W-:Y:S01]  /*8150*/  HMMA.16816.F32 R64, R16.reuse, R60, RZ ;  /* 0x0000003c1040723c */ /* 0x040fe200000018ff */
[----:B------:R-:W-:Y:S01]  /*8160*/  FMUL.FTZ R111, R111, UR15 ;  /* 0x0000000f6f6f7c20 */ /* 0x000fe20008410000 */
[----:B------:R-:W-:Y:S01]  /*8170*/  FMUL.FTZ R109, R109, UR15 ;  /* 0x0000000f6d6d7c20 */ /* 0x000fe20008410000 */
[----:B------:R3:W-:Y:S01]  /*8180*/  MUFU.TANH R143, R88 ;  /* 0x00000058008f7308 */ /* 0x0007e20000002400 */
[----:B------:R-:W-:Y:S01]  /*8190*/  FMUL.FTZ R108, R108, UR15 ;  /* 0x0000000f6c6c7c20 */ /* 0x000fe20008410000 */
[----:B------:R-:W-:Y:S01]  /*81a0*/  FMUL.FTZ R110, R110, UR15 ;  /* 0x0000000f6e6e7c20 */ /* 0x000fe20008410000 */
[C---:B-1----:R-:W-:Y:S05]  /*81b0*/  HMMA.16816.F32 R56, R16.reuse, R32, RZ ;  /* 0x000000201038723c */ /* 0x042fea00000018ff */
[----:B------:R-:W-:Y:S01]  /*81c0*/  MUFU.TANH R111, R111 ;  /* 0x0000006f006f7308 */ /* 0x000fe20000002400 */
[C---:B------:R-:W-:Y:S06]  /*81d0*/  HMMA.16816.F32 R36, R16.reuse, R38, RZ ;  /* 0x000000261024723c */ /* 0x040fec00000018ff */
[----:B------:R-:W-:Y:S01]  /*81e0*/  HMMA.16816.F32 R68, R16, R70, RZ ;  /* 0x000000461044723c */ /* 0x000fe200000018ff */
[----:B------:R-:W1:Y:S01]  /*81f0*/  MUFU.TANH R109, R109 ;  /* 0x0000006d006d7308 */ /* 0x000e620000002400 */
[----:B---3--:R-:W-:-:S04]  /*8200*/  VIADD R88, R93, 0x1400 ;  /* 0x000014005d587836 */ /* 0x008fc80000000000 */
[C---:B------:R-:W-:Y:S03]  /*8210*/  HMMA.16816.F32 R60, R16.reuse, R62, RZ ;  /* 0x0000003e103c723c */ /* 0x040fe600000018ff */
[----:B------:R-:W-:Y:S03]  /*8220*/  MUFU.TANH R53, R53 ;  /* 0x0000003500357308 */ /* 0x000fe60000002400 */
[C---:B------:R-:W-:Y:S05]  /*8230*/  HMMA.16816.F32 R32, R16.reuse, R34, RZ ;  /* 0x000000221020723c */ /* 0x040fea00000018ff */
[----:B------:R-:W-:Y:S01]  /*8240*/  MUFU.TANH R87, R87 ;  /* 0x0000005700577308 */ /* 0x000fe20000002400 */
[C---:B------:R-:W-:Y:S06]  /*8250*/  HMMA.16816.F32 R28, R16.reuse, R40, RZ ;  /* 0x00000028101c723c */ /* 0x040fec00000018ff */
[----:B------:R-:W-:Y:S01]  /*8260*/  HMMA.16816.F32 R16, R16, R42, RZ ;  /* 0x0000002a1010723c */ /* 0x000fe200000018ff */
[----:B------:R-:W3:Y:S01]  /*8270*/  LDSM.16.M88.4 R40, [R93+0x1800] ;  /* 0x001800005d28783b */ /* 0x000ee20000000200 */
[----:B------:R-:W-:Y:S04]  /*8280*/  MUFU.TANH R107, R107 ;  /* 0x0000006b006b7308 */ /* 0x000fe80000002400 */
[C---:B--2---:R-:W-:Y:S04]  /*8290*/  HMMA.16816.F32 R12, R20.reuse, R24, R12 ;  /* 0x00000018140c723c */ /* 0x044fe8000000180c */
[----:B------:R-:W-:Y:S02]  /*82a0*/  MUFU.TANH R113, R113 ;  /* 0x0000007100717308 */ /* 0x000fe40000002400 */
[----:B------:R-:W-:Y:S01]  /*82b0*/  HMMA.16816.F32 R8, R20, R26, R8 ;  /* 0x0000001a1408723c */ /* 0x000fe20000001808 */
[----:B------:R-:W2:Y:S01]  /*82c0*/  LDSM.16.M88.4 R24, [R93+0x1c00] ;  /* 0x001c00005d18783b */ /* 0x000ea20000000200 */
[----:B------:R-:W-:-:S04]  /*82d0*/  DEPBAR.LE SB0, 0x0 ;  /* 0x000080000000791a */ /* 0x000fc80000000000 */
[C---:B------:R-:W-:Y:S01]  /*82e0*/  HMMA.16816.F32 R72, R20.reuse, R80, R72 ;  /* 0x000000501448723c */ /* 0x040fe20000001848 */
[----:B------:R-:W-:Y:S05]  /*82f0*/  MUFU.TANH R135, R135 ;  /* 0x0000008700877308 */ /* 0x000fea0000002400 */
[C---:B------:R-:W-:Y:S01]  /*8300*/  HMMA.16816.F32 R36, R20.reuse, R114, R36 ;  /* 0x000000721424723c */ /* 0x040fe20000001824 */
[----:B------:R-:W-:Y:S01]  /*8310*/  FMUL.FTZ R81, R89, UR15 ;  /* 0x0000000f59517c20 */ /* 0x000fe20008410000 */
[----:B------:R-:W-:Y:S01]  /*8320*/  LOP3.LUT R89, R48, 0xffffffe0, RZ, 0xc0, !PT ;  /* 0xffffffe030597812 */ /* 0x000fe200078ec0ff */
[----:B------:R-:W-:Y:S03]  /*8330*/  MUFU.TANH R119, R119 ;  /* 0x0000007700777308 */ /* 0x000fe60000002400 */
[----:B------:R-:W-:Y:S01]  /*8340*/  FMUL.FTZ R0, R12, UR15 ;  /* 0x0000000f0c007c20 */ /* 0x000fe20008410000 */
[----:B------:R-:W-:Y:S01]  /*8350*/  IMAD.IADD R48, R4, 0x1, -R89 ;  /* 0x0000000104307824 */ /* 0x000fe200078e0a59 */
[C---:B------:R-:W-:Y:S03]  /*8360*/  HMMA.16816.F32 R68, R20.reuse, R82, R68 ;  /* 0x000000521444723c */ /* 0x040fe60000001844 */
[----:B------:R-:W4:Y:S01]  /*8370*/  MUFU.TANH R81, R81 ;  /* 0x0000005100517308 */ /* 0x000f220000002400 */
[----:B------:R-:W-:Y:S01]  /*8380*/  SHF.R.S32.HI R89, RZ, 0x1f, R48 ;  /* 0x0000001fff597819 */ /* 0x000fe20000011430 */
[----:B------:R-:W-:Y:S01]  /*8390*/  FMUL.FTZ R12, R11, UR15 ;  /* 0x0000000f0b0c7c20 */ /* 0x000fe20008410000 */
[----:B------:R-:W-:Y:S01]  /*83a0*/  HMMA.16816.F32 R64, R20, R76, R64 ;  /* 0x0000004c1440723c */ /* 0x000fe20000001840 */
[----:B------:R-:W-:Y:S01]  /*83b0*/  FMUL.FTZ R83, R90, UR15 ;  /* 0x0000000f5a537c20 */ /* 0x000fe20008410000 */
[----:B------:R-:W-:Y:S01]  /*83c0*/  LEA.HI R132, R89, R48, RZ, 0x2 ;  /* 0x0000003059847211 */ /* 0x000fe200078f10ff */
[----:B------:R-:W-:-:S02]  /*83d0*/  VIADD R90, R93, 0xc00 ;  /* 0x00000c005d5a7836 */ /* 0x000fc40000000000 */
[----:B------:R-:W-:Y:S01]  /*83e0*/  FMUL.FTZ R72, R72, UR15 ;  /* 0x0000000f48487c20 */ /* 0x000fe20008410000 */
[----:B------:R-:W-:Y:S01]  /*83f0*/  FMUL.FTZ R73, R73, UR15 ;  /* 0x0000000f49497c20 */ /* 0x000fe20008410000 */
[C---:B---3--:R-:W-:Y:S01]  /*8400*/  HMMA.16816.F32 R56, R20.reuse, R40, R56 ;  /* 0x000000281438723c */ /* 0x048fe20000001838 */
[----:B------:R-:W-:Y:S01]  /*8410*/  SHF.R.S32.HI R132, RZ, 0x2, R132 ;  /* 0x00000002ff847819 */ /* 0x000fe20000011484 */
[----:B------:R-:W-:Y:S01]  /*8420*/  FMUL.FTZ R77, R91, UR15 ;  /* 0x0000000f5b4d7c20 */ /* 0x000fe20008410000 */
[----:B------:R-:W3:Y:S01]  /*8430*/  MUFU.TANH R83, R83 ;  /* 0x0000005300537308 */ /* 0x000ee20000002400 */
[----:B------:R-:W-:Y:S01]  /*8440*/  FMUL.FTZ R36, R36, UR15 ;  /* 0x0000000f24247c20 */ /* 0x000fe20008410000 */
[----:B------:R-:W-:Y:S01]  /*8450*/  FMUL.FTZ R38, R38, UR15 ;  /* 0x0000000f26267c20 */ /* 0x000fe20008410000 */
[C---:B------:R-:W-:Y:S01]  /*8460*/  HMMA.16816.F32 R32, R20.reuse, R42, R32 ;  /* 0x0000002a1420723c */ /* 0x040fe20000001820 */
[----:B------:R-:W-:Y:S02]  /*8470*/  IMAD.U32 R2, R47, 0x10, R132 ;  /* 0x000000102f027824 */ /* 0x000fe400078e0084 */
[----:B------:R-:W-:Y:S01]  /*8480*/  FMUL.FTZ R5, R39, UR15 ;  /* 0x0000000f27057c20 */ /* 0x000fe20008410000 */
[----:B------:R-:W-:Y:S01]  /*8490*/  FMUL.FTZ R37, R37, UR15 ;  /* 0x0000000f25257c20 */ /* 0x000fe20008410000 */
[----:B------:R-:W-:Y:S01]  /*84a0*/  FMUL.FTZ R75, R75, UR15 ;  /* 0x0000000f4b4b7c20 */ /* 0x000fe20008410000 */
[----:B------:R-:W3:Y:S01]  /*84b0*/  MUFU.TANH R77, R77 ;  /* 0x0000004d004d7308 */ /* 0x000ee20000002400 */
[----:B--2---:R-:W-:Y:S01]  /*84c0*/  HMMA.16816.F32 R16, R20, R26, R16 ;  /* 0x0000001a1410723c */ /* 0x004fe20000001810 */
[----:B------:R-:W-:Y:S01]  /*84d0*/  IADD3 R41, -R125, 0x1, R2 ;  /* 0x000000017d297810 */ /* 0x000fe20007ffe102 */
[----:B------:R-:W-:-:S02]  /*84e0*/  IMAD R43, R44, 0x20, R7 ;  /* 0x000000202c2b7824 */ /* 0x000fc400078e0207 */
[----:B------:R-:W-:Y:S01]  /*84f0*/  FMUL.FTZ R70, R70, UR15 ;  /* 0x0000000f46467c20 */ /* 0x000fe20008410000 */
[----:B------:R-:W-:Y:S01]  /*8500*/  FMUL.FTZ R68, R68, UR15 ;  /* 0x0000000f44447c20 */ /* 0x000fe20008410000 */
[--C-:B------:R-:W-:Y:S01]  /*8510*/  IADD3 R41, R41, UR14, R46.reuse ;  /* 0x0000000e29297c10 */ /* 0x100fe2000fffe02e */
[C---:B------:R-:W-:Y:S01]  /*8520*/  HMMA.16816.F32 R28, R20.reuse, R24, R28 ;  /* 0x00000018141c723c */ /* 0x040fe2000000181c */
[----:B------:R-:W-:Y:S01]  /*8530*/  FMUL.FTZ R27, R15, UR15 ;  /* 0x0000000f0f1b7c20 */ /* 0x000fe20008410000 */
[----:B------:R-:W-:Y:S01]  /*8540*/  IMAD.IADD R134, R6, 0x1, R43 ;  /* 0x0000000106867824 */ /* 0x000fe200078e022b */
[----:B------:R2:W-:Y:S01]  /*8550*/  MUFU.TANH R15, R0 ;  /* 0x00000000000f7308 */ /* 0x0005e20000002400 */
[C---:B------:R-:W-:Y:S01]  /*8560*/  VIMNMX R2, R41.reuse, R46, PT ;  /* 0x0000002e29027248 */ /* 0x040fe20003fe0100 */
[----:B------:R-:W-:Y:S01]  /*8570*/  FMUL.FTZ R6, R10, UR15 ;  /* 0x0000000f0a067c20 */ /* 0x000fe20008410000 */
[----:B------:R-:W-:Y:S01]  /*8580*/  VIADDMNMX R133, R41, 0x8, R46, PT ;  /* 0x0000000829857846 */ /* 0x000fe2000380012e */
[----:B------:R-:W-:Y:S01]  /*8590*/  HMMA.16816.F32 R60, R20, R78, R60 ;  /* 0x0000004e143c723c */ /* 0x000fe2000000183c */
[----:B------:R-:W-:Y:S01]  /*85a0*/  FMUL.FTZ R10, R57, UR15 ;  /* 0x0000000f390a7c20 */ /* 0x000fe20008410000 */
[----:B------:R-:W-:Y:S01]  /*85b0*/  FMUL.FTZ R26, R59, UR15 ;  /* 0x0000000f3b1a7c20 */ /* 0x000fe20008410000 */
[----:B------:R-:W-:Y:S01]  /*85c0*/  FMUL.FTZ R74, R74, UR15 ;  /* 0x0000000f4a4a7c20 */ /* 0x000fe20008410000 */
[----:B------:R1:W3:Y:S01]  /*85d0*/  MUFU.TANH R79, R36 ;  /* 0x00000024004f7308 */ /* 0x0002e20000002400 */
        /* <DEDUP_REMOVED lines=8> */
[----:B--2---:R-:W-:Y:S01]  /*8660*/  IMAD.SHL.U32 R0, R4, 0x2, RZ ;  /* 0x0000000204007824 */ /* 0x004fe200078e00ff */
[----:B------:R2:W-:Y:S01]  /*8670*/  MUFU.TANH R11, R20 ;  /* 0x00000014000b7308 */ /* 0x0005e20000002400 */
[----:B------:R-:W-:Y:S01]  /*8680*/  FMUL.FTZ R32, R35, UR15 ;  /* 0x0000000f23207c20 */ /* 0x000fe20008410000 */
[----:B------:R-:W-:Y:S01]  /*8690*/  FMUL.FTZ R9, R19, UR15 ;  /* 0x0000000f13097c20 */ /* 0x000fe20008410000 */
[----:B------:R-:W-:Y:S01]  /*86a0*/  FMUL.FTZ R65, R65, UR15 ;  /* 0x0000000f41417c20 */ /* 0x000fe20008410000 */
[----:B------:R-:W-:Y:S01]  /*86b0*/  LOP3.LUT R100, R0, 0x6, RZ, 0xc0, !PT ;  /* 0x0000000600647812 */ /* 0x000fe200078ec0ff */
[----:B------:R-:W-:Y:S01]  /*86c0*/  FMUL.FTZ R67, R67, UR15 ;  /* 0x0000000f43437c20 */ /* 0x000fe20008410000 */
[----:B------:R-:W-:Y:S01]  /*86d0*/  FMUL.FTZ R56, R56, UR15 ;  /* 0x0000000f38387c20 */ /* 0x000fe20008410000 */
[----:B-1----:R-:W-:Y:S01]  /*86e0*/  FMUL.FTZ R36, R33, UR15 ;  /* 0x0000000f21247c20 */ /* 0x002fe20008410000 */
[----:B------:R-:W-:Y:S01]  /*86f0*/  FMUL.FTZ R33, R28, UR15 ;  /* 0x0000000f1c217c20 */ /* 0x000fe20008410000 */
[----:B------:R-:W-:-:S02]  /*8700*/  IMAD R0, R101, 0x80, R100 ;  /* 0x0000008065007824 */ /* 0x000fc400078e0264 */
[----:B------:R-:W-:Y:S01]  /*8710*/  FMUL.FTZ R28, R31, UR15 ;  /* 0x0000000f1f1c7c20 */ /* 0x000fe20008410000 */
[----:B------:R1:W-:Y:S01]  /*8720*/  MUFU.TANH R43, R13 ;  /* 0x0000000d002b7308 */ /* 0x0003e20000002400 */
[----:B------:R-:W-:Y:S01]  /*8730*/  FMUL.FTZ R60, R60, UR15 ;  /* 0x0000000f3c3c7c20 */ /* 0x000fe20008410000 */
[C---:B------:R-:W-:Y:S02]  /*8740*/  VIADD R4, R0.reuse, 0x19 ;  /* 0x0000001900047836 */ /* 0x040fe40000000000 */
[----:B------:R-:W-:Y:S01]  /*8750*/  FMUL.FTZ R61, R61, UR15 ;  /* 0x0000000f3d3d7c20 */ /* 0x000fe20008410000 */
[C---:B------:R-:W-:Y:S02]  /*8760*/  VIADD R16, R0.reuse, 0x21 ;  /* 0x0000002100107836 */ /* 0x040fe40000000000 */
[----:B------:R-:W-:Y:S01]  /*8770*/  FMUL.FTZ R63, R63, UR15 ;  /* 0x0000000f3f3f7c20 */ /* 0x000fe20008410000 */
[----:B--2---:R-:W-:Y:S01]  /*8780*/  VIADD R20, R0, 0x20 ;  /* 0x0000002000147836 */ /* 0x004fe20000000000 */
[----:B------:R-:W-:Y:S01]  /*8790*/  I2FP.F32.S32 R57, R4 ;  /* 0x0000000400397245 */ /* 0x000fe20000201400 */
[----:B------:R2:W-:Y:S01]  /*87a0*/  MUFU.TANH R31, R14 ;  /* 0x0000000e001f7308 */ /* 0x0005e20000002400 */
[----:B------:R-:W-:Y:S01]  /*87b0*/  ISETP.GE.AND P6, PT, R4, R2, PT ;  /* 0x000000020400720c */ /* 0x000fe20003fc6270 */
[----:B------:R-:W-:Y:S01]  /*87c0*/  VIADD R42, R0, 0x9 ;  /* 0x00000009002a7836 */ /* 0x000fe20000000000 */
[----:B------:R-:W-:Y:S01]  /*87d0*/  ISETP.GE.AND P4, PT, R4, R133, PT ;  /* 0x000000850400720c */ /* 0x000fe20003f86270 */
[----:B------:R-:W-:Y:S01]  /*87e0*/  FFMA.FTZ R57, R98, R57, R109 ;  /* 0x0000003962397223 */ /* 0x000fe2000001006d */
[----:B------:R-:W-:Y:S01]  /*87f0*/  I2FP.F32.S32 R4, R4 ;  /* 0x0000000400047245 */ /* 0x000fe20000201400 */
[----:B------:R-:W-:Y:S01]  /*8800*/  FMUL.FTZ R58, R58, UR15 ;  /* 0x0000000f3a3a7c20 */ /* 0x000fe20008410000 */
[----:B------:R-:W-:Y:S01]  /*8810*/  ISETP.GE.AND P2, PT, R16, R2, PT ;  /* 0x000000021000720c */ /* 0x000fe20003f46270 */
[----:B------:R3:W3:Y:S01]  /*8820*/  MUFU.TANH R7, R38 ;  /* 0x0000002600077308 */ /* 0x0006e20000002400 */
[----:B-1----:R-:W-:Y:S01]  /*8830*/  FMUL.FTZ R13, R18, UR15 ;  /* 0x0000000f120d7c20 */ /* 0x002fe20008410000 */
[----:B------:R-:W-:Y:S01]  /*8840*/  I2FP.F32.S32 R18, R16 ;  /* 0x0000001000127245 */ /* 0x000fe20000201400 */
[----:B------:R-:W-:Y:S01]  /*8850*/  FMUL.FTZ R34, R34, UR15 ;  /* 0x0000000f22227c20 */ /* 0x000fe20008410000 */
[----:B------:R-:W-:Y:S01]  /*8860*/  ISETP.GE.AND P0, PT, R16, R133, PT ;  /* 0x000000851000720c */ /* 0x000fe20003f06270 */
[----:B------:R-:W-:Y:S01]  /*8870*/  FMUL.FTZ R30, R30, UR15 ;  /* 0x0000000f1e1e7c20 */ /* 0x000fe20008410000 */
[----:B------:R-:W-:Y:S01]  /*8880*/  I2FP.F32.S32 R47, R20 ;  /* 0x00000014002f7245 */ /* 0x000fe20000201400 */
[C---:B----4-:R-:W-:Y:S01]  /*8890*/  FFMA.FTZ R41, R98.reuse, R18, R81 ;  /* 0x0000001262297223 */ /* 0x050fe20000010051 */
[----:B------:R1:W-:Y:S01]  /*88a0*/  MUFU.TANH R35, R6 ;  /* 0x0000000600237308 */ /* 0x0003e20000002400 */
[----:B--2---:R-:W-:Y:S01]  /*88b0*/  FFMA.FTZ R14, R98, R4, R111 ;  /* 0x00000004620e7223 */ /* 0x004fe2000001006f */
[----:B------:R-:W-:Y:S01]  /*88c0*/  VIADD R4, R0, 0x28 ;  /* 0x0000002800047836 */ /* 0x000fe20000000000 */
[----:B------:R-:W-:Y:S01]  /*88d0*/  ISETP.GE.AND P5, PT, R20, R2, PT ;  /* 0x000000021400720c */ /* 0x000fe20003fa6270 */
[----:B------:R-:W-:Y:S01]  /*88e0*/  FFMA.FTZ R47, R98, R47, R143 ;  /* 0x0000002f622f7223 */ /* 0x000fe2000001008f */
[-C--:B------:R-:W-:Y:S01]  /*88f0*/  ISETP.GE.AND P3, PT, R20, R133.reuse, PT ;  /* 0x000000851400720c */ /* 0x080fe20003f66270 */
[----:B------:R-:W-:Y:S01]  /*8900*/  VIADD R18, R0, 0x29 ;  /* 0x0000002900127836 */ /* 0x000fe20000000000 */
[----:B------:R-:W-:Y:S01]  /*8910*/  I2FP.F32.S32 R20, R20 ;  /* 0x0000001400147245 */ /* 0x000fe20000201400 */
[----:B------:R-:W-:Y:S01]  /*8920*/  MUFU.TANH R5, R5 ;  /* 0x0000000500057308 */ /* 0x000fe20000002400 */
[----:B------:R-:W-:Y:S01]  /*8930*/  FSEL R57, R57, -INF , !P6 ;  /* 0xff80000039397808 */ /* 0x000fe20007000000 */
[----:B---3--:R-:W-:Y:S01]  /*8940*/  FMUL.FTZ R38, R62, UR15 ;  /* 0x0000000f3e267c20 */ /* 0x008fe20008410000 */
[----:B------:R-:W-:Y:S01]  /*8950*/  FSEL R14, R14, -INF , !P4 ;  /* 0xff8000000e0e7808 */ /* 0x000fe20006000000 */
[----:B------:R-:W-:Y:S01]  /*8960*/  FFMA.FTZ R83, R98, R20, R83 ;  /* 0x0000001462537223 */ /* 0x000fe20000010053 */
[----:B------:R-:W-:Y:S01]  /*8970*/  ISETP.GE.AND P6, PT, R4, R2, PT ;  /* 0x000000020400720c */ /* 0x000fe20003fc6270 */
[----:B------:R-:W-:Y:S01]  /*8980*/  VIADD R62, R0, 0x31 ;  /* 0x00000031003e7836 */ /* 0x000fe20000000000 */
[-C--:B------:R-:W-:Y:S01]  /*8990*/  ISETP.GE.AND P4, PT, R4, R133.reuse, PT ;  /* 0x000000850400720c */ /* 0x080fe20003f86270 */
[----:B------:R-:W2:Y:S01]  /*89a0*/  MUFU.TANH R37, R37 ;  /* 0x0000002500257308 */ /* 0x000ea20000002400 */
[----:B-1----:R-:W-:Y:S01]  /*89b0*/  I2FP.F32.S32 R6, R16 ;  /* 0x0000001000067245 */ /* 0x002fe20000201400 */
[----:B------:R-:W-:Y:S01]  /*89c0*/  FMUL.FTZ R29, R29, UR15 ;  /* 0x0000000f1d1d7c20 */ /* 0x000fe20008410000 */
[-C--:B------:R-:W-:Y:S01]  /*89d0*/  I2FP.F32.S32 R16, R4.reuse ;  /* 0x0000000400107245 */ /* 0x080fe20000201400 */
[----:B------:R-:W-:Y:S01]  /*89e0*/  FMUL.FTZ R17, R17, UR15 ;  /* 0x0000000f11117c20 */ /* 0x000fe20008410000 */
[----:B------:R-:W-:Y:S01]  /*89f0*/  I2FP.F32.S32 R4, R4 ;  /* 0x0000000400047245 */ /* 0x000fe20000201400 */
[C---:B------:R-:W-:Y:S01]  /*8a00*/  FFMA.FTZ R6, R98.reuse, R6, R77 ;  /* 0x0000000662067223 */ /* 0x040fe2000001004d */
[----:B------:R-:W-:Y:S01]  /*8a10*/  FSEL R47, R47, -INF , !P5 ;  /* 0xff8000002f2f7808 */ /* 0x000fe20006800000 */
[----:B------:R-:W1:Y:S01]  /*8a20*/  MUFU.TANH R21, R21 ;  /* 0x0000001500157308 */ /* 0x000e620000002400 */
[----:B------:R-:W-:Y:S01]  /*8a30*/  FFMA.FTZ R39, R98, R16, R79 ;  /* 0x0000001062277223 */ /* 0x000fe2000001004f */
[----:B------:R-:W-:Y:S01]  /*8a40*/  VIADD R16, R0, 0x30 ;  /* 0x0000003000107836 */ /* 0x000fe20000000000 */
[----:B------:R-:W-:Y:S01]  /*8a50*/  I2FP.F32.S32 R20, R18 ;  /* 0x0000001200147245 */ /* 0x000fe20000201400 */
[----:B------:R-:W-:Y:S01]  /*8a60*/  FFMA.FTZ R4, R98, R4, R7 ;  /* 0x0000000462047223 */ /* 0x000fe20000010007 */
[----:B------:R-:W-:Y:S01]  /*8a70*/  ISETP.GE.AND P5, PT, R18, R2, PT ;  /* 0x000000021200720c */ /* 0x000fe20003fa6270 */
[----:B------:R-:W-:Y:S01]  /*8a80*/  VIADD R7, R0, 0x38 ;  /* 0x0000003800077836 */ /* 0x000fe20000000000 */
[----:B------:R-:W-:Y:S01]  /*8a90*/  I2FP.F32.S32 R22, R16 ;  /* 0x0000001000167245 */ /* 0x000fe20000201400 */
[----:B------:R-:W3:Y:S01]  /*8aa0*/  MUFU.TANH R27, R27 ;  /* 0x0000001b001b7308 */ /* 0x000ee20000002400 */
[----:B------:R-:W-:Y:S01]  /*8ab0*/  FSEL R41, R41, -INF , !P2 ;  /* 0xff80000029297808 */ /* 0x000fe20005000000 */
[----:B--2---:R-:W-:Y:S01]  /*8ac0*/  FFMA.FTZ R37, R98, R20, R37 ;  /* 0x0000001462257223 */ /* 0x004fe20000010025 */
[----:B------:R-:W-:Y:S01]  /*8ad0*/  FSEL R6, R6, -INF , !P0 ;  /* 0xff80000006067808 */ /* 0x000fe20004000000 */
[----:B------:R-:W-:Y:S01]  /*8ae0*/  FMUL.FTZ R23, R66, UR15 ;  /* 0x0000000f42177c20 */ /* 0x000fe20008410000 */
[----:B------:R-:W-:Y:S01]  /*8af0*/  ISETP.GE.AND P2, PT, R16, R2, PT ;  /* 0x000000021000720c */ /* 0x000fe20003f46270 */
[----:B------:R-:W-:Y:S01]  /*8b00*/  FMUL.FTZ R64, R64, UR15 ;  /* 0x0000000f40407c20 */ /* 0x000fe20008410000 */
[----:B------:R-:W-:Y:S01]  /*8b10*/  ISETP.GE.AND P0, PT, R16, R133, PT ;  /* 0x000000851000720c */ /* 0x000fe20003f06270 */
[----:B------:R2:W4:Y:S01]  /*8b20*/  MUFU.TANH R19, R12 ;  /* 0x0000000c00137308 */ /* 0x0005220000002400 */
[----:B------:R-:W-:Y:S01]  /*8b30*/  I2FP.F32.S32 R24, R16 ;  /* 0x0000001000187245 */ /* 0x000fe20000201400 */
[----:B------:R-:W-:Y:S01]  /*8b40*/  FFMA.FTZ R16, R98, R22, R15 ;  /* 0x0000001662107223 */ /* 0x000fe2000001000f */
[----:B------:R-:W-:Y:S01]  /*8b50*/  VIADD R15, R0, 0x39 ;  /* 0x00000039000f7836 */ /* 0x000fe20000000000 */
[----:B------:R-:W-:-:S02]  /*8b60*/  FSEL R39, R39, -INF , !P6 ;  /* 0xff80000027277808 */ /* 0x000fc40007000000 */
[----:B------:R-:W-:Y:S01]  /*8b70*/  FSEL R4, R4, -INF , !P4 ;  /* 0xff80000004047808 */ /* 0x000fe20006000000 */
[----:B-1----:R-:W-:Y:S01]  /*8b80*/  FFMA.FTZ R21, R98, R24, R21 ;  /* 0x0000001862157223 */ /* 0x002fe20000010015 */
[----:B------:R-:W1:Y:S01]  /*8b90*/  MUFU.TANH R59, R72 ;  /* 0x00000048003b7308 */ /* 0x000e620000002400 */
[----:B------:R-:W-:Y:S02]  /*8ba0*/  I2FP.F32.S32 R20, R62 ;  /* 0x0000003e00147245 */ /* 0x000fe40000201400 */
[C---:B------:R-:W-:Y:S02]  /*8bb0*/  ISETP.GE.AND P6, PT, R62.reuse, R2, PT ;  /* 0x000000023e00720c */ /* 0x040fe40003fc6270 */
[----:B------:R-:W-:Y:S01]  /*8bc0*/  ISETP.GE.AND P4, PT, R62, R133, PT ;  /* 0x000000853e00720c */ /* 0x000fe20003f86270 */
[----:B------:R-:W-:Y:S01]  /*8bd0*/  FFMA.FTZ R20, R98, R20, R11 ;  /* 0x0000001462147223 */ /* 0x000fe2000001000b */
[----:B------:R-:W-:Y:S01]  /*8be0*/  I2FP.F32.S32 R62, R62 ;  /* 0x0000003e003e7245 */ /* 0x000fe20000201400 */
[----:B------:R-:W1:Y:S01]  /*8bf0*/  MUFU.TANH R73, R73 ;  /* 0x0000004900497308 */ /* 0x000e620000002400 */
[----:B--2---:R-:W-:-:S02]  /*8c00*/  FSEL R12, R83, -INF , !P3 ;  /* 0xff800000530c7808 */ /* 0x004fc40005800000 */
[----:B------:R-:W-:Y:S01]  /*8c10*/  ISETP.GE.AND P3, PT, R18, R133, PT ;  /* 0x000000851200720c */ /* 0x000fe20003f66270 */
[C---:B---3--:R-:W-:Y:S01]  /*8c20*/  FFMA.FTZ R62, R98.reuse, R62, R27 ;  /* 0x0000003e623e7223 */ /* 0x048fe2000001001b */
[----:B------:R-:W-:Y:S02]  /*8c30*/  I2FP.F32.S32 R18, R18 ;  /* 0x0000001200127245 */ /* 0x000fe40000201400 */
[----:B------:R-:W-:Y:S01]  /*8c40*/  I2FP.F32.S32 R40, R15 ;  /* 0x0000000f00287245 */ /* 0x000fe20000201400 */
[----:B------:R-:W-:Y:S01]  /*8c50*/  MUFU.TANH R75, R75 ;  /* 0x0000004b004b7308 */ /* 0x000fe20000002400 */
[----:B------:R-:W-:Y:S01]  /*8c60*/  I2FP.F32.S32 R22, R7 ;  /* 0x0000000700167245 */ /* 0x000fe20000201400 */
[C---:B------:R-:W-:Y:S01]  /*8c70*/  FFMA.FTZ R18, R98.reuse, R18, R5 ;  /* 0x0000001262127223 */ /* 0x040fe20000010005 */
[----:B------:R-:W-:Y:S01]  /*8c80*/  FSEL R37, R37, -INF , !P5 ;  /* 0xff80000025257808 */ /* 0x000fe20006800000 */
[----:B------:R-:W-:Y:S01]  /*8c90*/  FFMA.FTZ R11, R98, R40, R31 ;  /* 0x00000028620b7223 */ /* 0x000fe2000001001f */
[----:B------:R-:W-:-:S02]  /*8ca0*/  VIADD R40, R0, 0x40 ;  /* 0x0000004000287836 */ /* 0x000fc40000000000 */
[----:B------:R-:W-:Y:S01]  /*8cb0*/  FFMA.FTZ R27, R98, R22, R43 ;  /* 0x00000016621b7223 */ /* 0x000fe2000001002b */
[----:B------:R-:W-:Y:S01]  /*8cc0*/  FSEL R24, R18, -INF , !P3 ;  /* 0xff80000012187808 */ /* 0x000fe20005800000 */
[----:B------:R-:W-:Y:S01]  /*8cd0*/  MUFU.TANH R5, R68 ;  /* 0x0000004400057308 */ /* 0x000fe20000002400 */
[----:B------:R-:W-:Y:S02]  /*8ce0*/  I2FP.F32.S32 R18, R7 ;  /* 0x0000000700127245 */ /* 0x000fe40000201400 */
[----:B------:R-:W-:Y:S02]  /*8cf0*/  FSEL R76, R21, -INF , !P0 ;  /* 0xff800000154c7808 */ /* 0x000fe40004000000 */
[C---:B------:R-:W-:Y:S01]  /*8d00*/  ISETP.GE.AND P5, PT, R7.reuse, R2, PT ;  /* 0x000000020700720c */ /* 0x040fe20003fa6270 */
[----:B------:R-:W-:Y:S01]  /*8d10*/  FFMA.FTZ R22, R98, R18, R35 ;  /* 0x0000001262167223 */ /* 0x000fe20000010023 */
[----:B------:R-:W-:Y:S01]  /*8d20*/  FSEL R35, R16, -INF , !P2 ;  /* 0xff80000010237808 */ /* 0x000fe20005000000 */
[----:B------:R-:W2:Y:S01]  /*8d30*/  MUFU.TANH R77, R74 ;  /* 0x0000004a004d7308 */ /* 0x000ea20000002400 */
[----:B------:R-:W-:Y:S01]  /*8d40*/  ISETP.GE.AND P3, PT, R7, R133, PT ;  /* 0x000000850700720c */ /* 0x000fe20003f66270 */
[----:B------:R-:W-:Y:S01]  /*8d50*/  VIADD R18, R0, 0x41 ;  /* 0x0000004100127836 */ /* 0x000fe20000000000 */
[----:B------:R-:W-:-:S02]  /*8d60*/  ISETP.GE.AND P2, PT, R15, R2, PT ;  /* 0x000000020f00720c */ /* 0x000fc40003f46270 */
[----:B------:R-:W-:Y:S02]  /*8d70*/  ISETP.GE.AND P0, PT, R15, R133, PT ;  /* 0x000000850f00720c */ /* 0x000fe40003f06270 */
[----:B------:R-:W-:Y:S01]  /*8d80*/  I2FP.F32.S32 R15, R15 ;  /* 0x0000000f000f7245 */ /* 0x000fe20000201400 */
[----:B------:R-:W3:Y:S01]  /*8d90*/  MUFU.TANH R7, R70 ;  /* 0x0000004600077308 */ /* 0x000ee20000002400 */
[----:B------:R-:W-:Y:S02]  /*8da0*/  I2FP.F32.S32 R16, R40 ;  /* 0x0000002800107245 */ /* 0x000fe40000201400 */
[----:B------:R-:W-:Y:S01]  /*8db0*/  FSEL R31, R20, -INF , !P6 ;  /* 0xff800000141f7808 */ /* 0x000fe20007000000 */
[----:B----4-:R-:W-:Y:S01]  /*8dc0*/  FFMA.FTZ R19, R98, R15, R19 ;  /* 0x0000000f62137223 */ /* 0x010fe20000010013 */
[----:B------:R-:W-:Y:S01]  /*8dd0*/  FSEL R62, R62, -INF , !P4 ;  /* 0xff8000003e3e7808 */ /* 0x000fe20006000000 */
[----:B-1----:R-:W-:Y:S01]  /*8de0*/  FFMA.FTZ R15, R98, R16, R59 ;  /* 0x00000010620f7223 */ /* 0x002fe2000001003b */
[----:B------:R-:W-:Y:S01]  /*8df0*/  VIADD R16, R0, 0x48 ;  /* 0x0000004800107836 */ /* 0x000fe20000000000 */
[C---:B------:R-:W-:Y:S01]  /*8e00*/  ISETP.GE.AND P6, PT, R40.reuse, R2, PT ;  /* 0x000000022800720c */ /* 0x040fe20003fc6270 */
[----:B------:R-:W1:Y:S01]  /*8e10*/  MUFU.TANH R69, R69 ;  /* 0x0000004500457308 */ /* 0x000e620000002400 */
[----:B------:R-:W-:-:S02]  /*8e20*/  ISETP.GE.AND P4, PT, R40, R133, PT ;  /* 0x000000852800720c */ /* 0x000fc40003f86270 */
[----:B------:R-:W-:Y:S02]  /*8e30*/  I2FP.F32.S32 R162, R40 ;  /* 0x0000002800a27245 */ /* 0x000fe40000201400 */
[----:B------:R-:W-:Y:S02]  /*8e40*/  I2FP.F32.S32 R20, R18 ;  /* 0x0000001200147245 */ /* 0x000fe40000201400 */
[----:B------:R-:W-:Y:S01]  /*8e50*/  FSEL R27, R27, -INF , !P5 ;  /* 0xff8000001b1b7808 */ /* 0x000fe20006800000 */
[----:B------:R-:W4:Y:S01]  /*8e60*/  MUFU.TANH R71, R71 ;  /* 0x0000004700477308 */ /* 0x000f220000002400 */
[----:B------:R-:W-:Y:S01]  /*8e70*/  FSEL R22, R22, -INF , !P3 ;  /* 0xff80000016167808 */ /* 0x000fe20005800000 */
[C---:B------:R-:W-:Y:S01]  /*8e80*/  FFMA.FTZ R73, R98.reuse, R20, R73 ;  /* 0x0000001462497223 */ /* 0x040fe20000010049 */
[----:B------:R-:W-:Y:S01]  /*8e90*/  I2FP.F32.S32 R40, R18 ;  /* 0x0000001200287245 */ /* 0x000fe20000201400 */
[----:B--2---:R-:W-:Y:S01]  /*8ea0*/  FFMA.FTZ R162, R98, R162, R77 ;  /* 0x000000a262a27223 */ /* 0x004fe2000001004d */
[----:B------:R-:W-:-:S02]  /*8eb0*/  I2FP.F32.S32 R160, R16 ;  /* 0x0000001000a07245 */ /* 0x000fc40000201400 */
[----:B------:R-:W-:Y:S01]  /*8ec0*/  ISETP.GE.AND P5, PT, R18, R2, PT ;  /* 0x000000021200720c */ /* 0x000fe20003fa6270 */
[----:B------:R-:W-:Y:S01]  /*8ed0*/  FFMA.FTZ R75, R98, R40, R75 ;  /* 0x00000028624b7223 */ /* 0x000fe2000001004b */
[----:B------:R-:W-:Y:S01]  /*8ee0*/  ISETP.GE.AND P3, PT, R18, R133, PT ;  /* 0x000000851200720c */ /* 0x000fe20003f66270 */
[----:B---3--:R-:W-:Y:S01]  /*8ef0*/  FFMA.FTZ R160, R98, R160, R7 ;  /* 0x000000a062a07223 */ /* 0x008fe20000010007 */
[----:B------:R-:W-:Y:S01]  /*8f00*/  I2FP.F32.S32 R18, R16 ;  /* 0x0000001000127245 */ /* 0x000fe20000201400 */
[C---:B------:R-:W-:Y:S01]  /*8f10*/  VIADD R7, R0.reuse, 0x1 ;  /* 0x0000000100077836 */ /* 0x040fe20000000000 */
[----:B------:R-:W-:Y:S01]  /*8f20*/  FSEL R21, R11, -INF , !P2 ;  /* 0xff8000000b157808 */ /* 0x000fe20005000000 */
[----:B------:R-:W-:Y:S01]  /*8f30*/  VIADD R40, R0, 0x49 ;  /* 0x0000004900287836 */ /* 0x000fe20000000000 */
[----:B------:R-:W-:Y:S01]  /*8f40*/  ISETP.GE.AND P2, PT, R16, R2, PT ;  /* 0x000000021000720c */ /* 0x000fe20003f46270 */
[----:B------:R-:W-:Y:S01]  /*8f50*/  FFMA.FTZ R18, R98, R18, R5 ;  /* 0x0000001262127223 */ /* 0x000fe20000010005 */
[----:B------:R-:W-:Y:S01]  /*8f60*/  VIADD R5, R0, 0x8 ;  /* 0x0000000800057836 */ /* 0x000fe20000000000 */
[----:B------:R2:W-:Y:S01]  /*8f70*/  MUFU.TANH R77, R38 ;  /* 0x00000026004d7308 */ /* 0x0005e20000002400 */
[----:B------:R-:W-:-:S02]  /*8f80*/  FSEL R11, R73, -INF , !P5 ;  /* 0xff800000490b7808 */ /* 0x000fc40006800000 */
[----:B------:R-:W-:Y:S02]  /*8f90*/  FSEL R82, R75, -INF , !P3 ;  /* 0xff8000004b527808 */ /* 0x000fe40005800000 */
[----:B------:R-:W-:Y:S02]  /*8fa0*/  FSEL R20, R19, -INF , !P0 ;  /* 0xff80000013147808 */ /* 0x000fe40004000000 */
[C---:B------:R-:W-:Y:S01]  /*8fb0*/  ISETP.GE.AND P5, PT, R7.reuse, R2, PT ;  /* 0x000000020700720c */ /* 0x040fe20003fa6270 */
[----:B------:R-:W3:Y:S01]  /*8fc0*/  MUFU.TANH R139, R139 ;  /* 0x0000008b008b7308 */ /* 0x000ee20000002400 */
[-C--:B------:R-:W-:Y:S02]  /*8fd0*/  ISETP.GE.AND P3, PT, R7, R133.reuse, PT ;  /* 0x000000850700720c */ /* 0x080fe40003f66270 */
[----:B------:R-:W-:Y:S02]  /*8fe0*/  ISETP.GE.AND P0, PT, R16, R133, PT ;  /* 0x000000851000720c */ /* 0x000fe40003f06270 */
[----:B------:R-:W-:-:S02]  /*8ff0*/  I2FP.F32.S32 R16, R40 ;  /* 0x0000002800107245 */ /* 0x000fc40000201400 */
[----:B------:R-:W-:Y:S01]  /*9000*/  FSEL R15, R15, -INF , !P6 ;  /* 0xff8000000f0f7808 */ /* 0x000fe20007000000 */
[----:B------:R4:W-:Y:S01]  /*9010*/  MUFU.TANH R43, R60 ;  /* 0x0000003c002b7308 */ /* 0x0009e20000002400 */
[----:B--2---:R-:W-:Y:S01]  /*9020*/  I2FP.F32.S32 R38, R7 ;  /* 0x0000000700267245 */ /* 0x004fe20000201400 */
[----:B-1----:R-:W-:Y:S01]  /*9030*/  FFMA.FTZ R16, R98, R16, R69 ;  /* 0x0000001062107223 */ /* 0x002fe20000010045 */
[----:B------:R-:W-:Y:S02]  /*9040*/  FSEL R7, R18, -INF , !P2 ;  /* 0xff80000012077808 */ /* 0x000fe40005000000 */
[----:B------:R-:W-:Y:S01]  /*9050*/  I2FP.F32.S32 R18, R5 ;  /* 0x0000000500127245 */ /* 0x000fe20000201400 */
[----:B------:R-:W-:Y:S01]  /*9060*/  FFMA.FTZ R53, R98, R38, R53 ;  /* 0x0000002662357223 */ /* 0x000fe20000010035 */
[----:B------:R-:W-:Y:S01]  /*9070*/  FSEL R162, R162, -INF , !P4 ;  /* 0xff800000a2a27808 */ /* 0x000fe20006000000 */
[----:B------:R1:W-:Y:S01]  /*9080*/  MUFU.TANH R81, R10 ;  /* 0x0000000a00517308 */ /* 0x0003e20000002400 */
[----:B------:R-:W-:Y:S01]  /*9090*/  ISETP.GE.AND P6, PT, R40, R2, PT ;  /* 0x000000022800720c */ /* 0x000fe20003fc6270 */
[-C--:B------:R-:W-:Y:S01]  /*90a0*/  FFMA.FTZ R97, R98, R18.reuse, R97 ;  /* 0x0000001262617223 */ /* 0x080fe20000010061 */
[-C--:B------:R-:W-:Y:S01]  /*90b0*/  ISETP.GE.AND P4, PT, R40, R133.reuse, PT ;  /* 0x000000852800720c */ /* 0x080fe20003f86270 */
[----:B------:R-:W-:Y:S01]  /*90c0*/  FFMA.FTZ R107, R98, R18, R107 ;  /* 0x00000012626b7223 */ /* 0x000fe2000001006b */
[----:B------:R-:W-:Y:S01]  /*90d0*/  FSEL R160, R160, -INF , !P0 ;  /* 0xff800000a0a07808 */ /* 0x000fe20004000000 */
[----:B------:R-:W-:Y:S01]  /*90e0*/  VIADD R18, R0, 0x11 ;  /* 0x0000001100127836 */ /* 0x000fe20000000000 */
[----:B------:R-:W-:Y:S01]  /*90f0*/  I2FP.F32.S32 R40, R40 ;  /* 0x0000002800287245 */ /* 0x000fe20000201400 */
[----:B------:R-:W2:Y:S01]  /*9100*/  MUFU.TANH R65, R65 ;  /* 0x0000004100417308 */ /* 0x000ea20000002400 */
[----:B----4-:R-:W-:Y:S01]  /*9110*/  FFMA.FTZ R60, R98, R38, R87 ;  /* 0x00000026623c7223 */ /* 0x010fe20000010057 */
[----:B------:R-:W-:Y:S01]  /*9120*/  VIADD R38, R0, 0x10 ;  /* 0x0000001000267836 */ /* 0x000fe20000000000 */
[C---:B------:R-:W-:Y:S01]  /*9130*/  ISETP.GE.AND P2, PT, R5.reuse, R2, PT ;  /* 0x000000020500720c */ /* 0x040fe20003f46270 */
[----:B------:R-:W-:Y:S01]  /*9140*/  FFMA.FTZ R40, R98, R40, R71 ;  /* 0x0000002862287223 */ /* 0x000fe20000010047 */
[----:B------:R-:W-:-:S02]  /*9150*/  ISETP.GE.AND P0, PT, R5, R133, PT ;  /* 0x000000850500720c */ /* 0x000fc40003f06270 */
[----:B------:R-:W-:Y:S01]  /*9160*/  FSEL R59, R53, -INF , !P5 ;  /* 0xff800000353b7808 */ /* 0x000fe20006800000 */
[----:B------:R-:W-:Y:S01]  /*9170*/  MUFU.TANH R141, R108 ;  /* 0x0000006c008d7308 */ /* 0x000fe20000002400 */
[----:B------:R-:W-:Y:S02]  /*9180*/  FSEL R60, R60, -INF , !P3 ;  /* 0xff8000003c3c7808 */ /* 0x000fe40005800000 */
[----:B------:R-:W-:Y:S02]  /*9190*/  FSEL R19, R16, -INF , !P6 ;  /* 0xff80000010137808 */ /* 0x000fe40007000000 */
[C---:B------:R-:W-:Y:S02]  /*91a0*/  ISETP.GE.AND P5, PT, R38.reuse, R2, PT ;  /* 0x000000022600720c */ /* 0x040fe40003fa6270 */
[----:B------:R-:W-:Y:S01]  /*91b0*/  ISETP.GE.AND P3, PT, R38, R133, PT ;  /* 0x000000852600720c */ /* 0x000fe20003f66270 */
[----:B------:R-:W-:Y:S01]  /*91c0*/  MUFU.TANH R115, R110 ;  /* 0x0000006e00737308 */ /* 0x000fe20000002400 */
[----:B------:R-:W-:-:S02]  /*91d0*/  FSEL R53, R97, -INF , !P2 ;  /* 0xff80000061357808 */ /* 0x000fc40005000000 */
[----:B-1----:R-:W-:Y:S02]  /*91e0*/  FSEL R10, R107, -INF , !P0 ;  /* 0xff8000006b0a7808 */ /* 0x002fe40004000000 */
[----:B------:R-:W-:Y:S02]  /*91f0*/  I2FP.F32.S32 R16, R42 ;  /* 0x0000002a00107245 */ /* 0x000fe40000201400 */
[----:B------:R-:W-:Y:S01]  /*9200*/  I2FP.F32.S32 R38, R38 ;  /* 0x0000002600267245 */ /* 0x000fe20000201400 */
[----:B------:R-:W1:Y:S01]  /*9210*/  MUFU.TANH R67, R67 ;  /* 0x0000004300437308 */ /* 0x000e620000002400 */
[----:B------:R-:W-:Y:S01]  /*9220*/  ISETP.GE.AND P2, PT, R18, R2, PT ;  /* 0x000000021200720c */ /* 0x000fe20003f46270 */
[-C--:B------:R-:W-:Y:S01]  /*9230*/  FFMA.FTZ R75, R98, R16.reuse, R99 ;  /* 0x00000010624b7223 */ /* 0x080fe20000010063 */
[----:B------:R-:W-:Y:S01]  /*9240*/  ISETP.GE.AND P0, PT, R18, R133, PT ;  /* 0x000000851200720c */ /* 0x000fe20003f06270 */
[C---:B------:R-:W-:Y:S01]  /*9250*/  FFMA.FTZ R113, R98.reuse, R16, R113 ;  /* 0x0000001062717223 */ /* 0x040fe20000010071 */
[----:B------:R-:W-:Y:S01]  /*9260*/  I2FP.F32.S32 R18, R18 ;  /* 0x0000001200127245 */ /* 0x000fe20000201400 */
[-C--:B------:R-:W-:Y:S01]  /*9270*/  FFMA.FTZ R73, R98, R38.reuse, R117 ;  /* 0x0000002662497223 */ /* 0x080fe20000010075 */
[----:B------:R-:W-:Y:S01]  /*9280*/  FSEL R158, R40, -INF , !P4 ;  /* 0xff800000289e7808 */ /* 0x000fe20006000000 */
[----:B------:R-:W-:Y:S01]  /*9290*/  FFMA.FTZ R135, R98, R38, R135 ;  /* 0x0000002662877223 */ /* 0x000fe20000010087 */
[----:B------:R-:W-:-:S02]  /*92a0*/  VIADD R40, R0, 0x51 ;  /* 0x0000005100287836 */ /* 0x000fc40000000000 */
[CC--:B------:R-:W-:Y:S01]  /*92b0*/  FFMA.FTZ R71, R98.reuse, R18.reuse, R119 ;  /* 0x0000001262477223 */ /* 0x0c0fe20000010077 */
[----:B---3--:R-:W-:Y:S01]  /*92c0*/  FFMA.FTZ R16, R98, R18, R139 ;  /* 0x0000001262107223 */ /* 0x008fe2000001008b */
[----:B------:R-:W-:Y:S01]  /*92d0*/  VIADD R18, R0, 0x58 ;  /* 0x0000005800127836 */ /* 0x000fe20000000000 */
[-C--:B------:R-:W-:Y:S01]  /*92e0*/  ISETP.GE.AND P6, PT, R42, R2.reuse, PT ;  /* 0x000000022a00720c */ /* 0x080fe20003fc6270 */
[----:B------:R-:W-:Y:S01]  /*92f0*/  VIADD R38, R0, 0x18 ;  /* 0x0000001800267836 */ /* 0x000fe20000000000 */
[----:B------:R-:W-:Y:S01]  /*9300*/  ISETP.GE.AND P4, PT, R42, R133, PT ;  /* 0x000000852a00720c */ /* 0x000fe20003f86270 */
[----:B------:R3:W-:Y:S01]  /*9310*/  MUFU.TANH R83, R8 ;  /* 0x0000000800537308 */ /* 0x0007e20000002400 */
[----:B------:R-:W-:Y:S02]  /*9320*/  FSEL R73, R73, -INF , !P5 ;  /* 0xff80000049497808 */ /* 0x000fe40006800000 */
[----:B------:R-:W-:Y:S02]  /*9330*/  ISETP.GE.AND P5, PT, R40, R2, PT ;  /* 0x000000022800720c */ /* 0x000fe40003fa6270 */
[----:B------:R-:W-:-:S02]  /*9340*/  FSEL R71, R71, -INF , !P2 ;  /* 0xff80000047477808 */ /* 0x000fc40005000000 */
[----:B------:R-:W-:Y:S01]  /*9350*/  FSEL R16, R16, -INF , !P0 ;  /* 0xff80000010107808 */ /* 0x000fe20004000000 */
[----:B------:R4:W1:Y:S01]  /*9360*/  MUFU.TANH R89, R26 ;  /* 0x0000001a00597308 */ /* 0x0008620000002400 */
[----:B------:R-:W-:Y:S02]  /*9370*/  FSEL R75, R75, -INF , !P6 ;  /* 0xff8000004b4b7808 */ /* 0x000fe40007000000 */
[CC--:B------:R-:W-:Y:S02]  /*9380*/  ISETP.GE.AND P2, PT, R18.reuse, R2.reuse, PT ;  /* 0x000000021200720c */ /* 0x0c0fe40003f46270 */
[----:B------:R-:W-:Y:S02]  /*9390*/  ISETP.GE.AND P0, PT, R18, R133, PT ;  /* 0x000000851200720c */ /* 0x000fe40003f06270 */
[----:B------:R-:W-:Y:S01]  /*93a0*/  ISETP.GE.AND P6, PT, R38, R2, PT ;  /* 0x000000022600720c */ /* 0x000fe20003fc6270 */
[----:B------:R-:W1:Y:S01]  /*93b0*/  MUFU.TANH R61, R61 ;  /* 0x0000003d003d7308 */ /* 0x000e620000002400 */
[----:B---3--:R-:W-:-:S02]  /*93c0*/  FSEL R8, R135, -INF , !P3 ;  /* 0xff80000087087808 */ /* 0x008fc40005800000 */
[-C--:B------:R-:W-:Y:S02]  /*93d0*/  ISETP.GE.AND P3, PT, R40, R133.reuse, PT ;  /* 0x000000852800720c */ /* 0x080fe40003f66270 */
[----:B------:R-:W-:Y:S02]  /*93e0*/  I2FP.F32.S32 R40, R40 ;  /* 0x0000002800287245 */ /* 0x000fe40000201400 */
[----:B------:R-:W-:Y:S01]  /*93f0*/  I2FP.F32.S32 R18, R18 ;  /* 0x0000001200127245 */ /* 0x000fe20000201400 */
[----:B------:R-:W3:Y:S01]  /*9400*/  MUFU.TANH R63, R63 ;  /* 0x0000003f003f7308 */ /* 0x000ee20000002400 */
[----:B----4-:R-:W-:Y:S01]  /*9410*/  FSEL R26, R113, -INF , !P4 ;  /* 0xff800000711a7808 */ /* 0x010fe20006000000 */
[----:B--2---:R-:W-:Y:S01]  /*9420*/  FFMA.FTZ R69, R98, R40, R65 ;  /* 0x0000002862457223 */ /* 0x004fe20000010041 */
[----:B------:R-:W-:Y:S01]  /*9430*/  ISETP.GE.AND P4, PT, R38, R133, PT ;  /* 0x000000852600720c */ /* 0x000fe20003f86270 */
[C---:B------:R-:W-:Y:S01]  /*9440*/  FFMA.FTZ R65, R98.reuse, R18, R43 ;  /* 0x0000001262417223 */ /* 0x040fe2000001002b */
[----:B------:R-:W-:Y:S01]  /*9450*/  I2FP.F32.S32 R38, R38 ;  /* 0x0000002600267245 */ /* 0x000fe20000201400 */
[C---:B------:R-:W-:Y:S01]  /*9460*/  FFMA.FTZ R77, R98.reuse, R18, R77 ;  /* 0x00000012624d7223 */ /* 0x040fe2000001004d */
[C---:B-1----:R-:W-:Y:S01]  /*9470*/  FFMA.FTZ R154, R98.reuse, R40, R67 ;  /* 0x00000028629a7223 */ /* 0x042fe20000010043 */
[----:B------:R-:W-:Y:S01]  /*9480*/  MUFU.TANH R5, R56 ;  /* 0x0000003800057308 */ /* 0x000fe20000002400 */
[----:B------:R-:W-:Y:S01]  /*9490*/  FSEL R65, R65, -INF , !P2 ;  /* 0xff80000041417808 */ /* 0x000fe20005000000 */
[CC--:B------:R-:W-:Y:S01]  /*94a0*/  FFMA.FTZ R79, R98.reuse, R38.reuse, R141 ;  /* 0x00000026624f7223 */ /* 0x0c0fe2000001008d */
[----:B------:R-:W-:Y:S01]  /*94b0*/  FFMA.FTZ R115, R98, R38, R115 ;  /* 0x0000002662737223 */ /* 0x000fe20000010073 */
[----:B------:R-:W-:Y:S01]  /*94c0*/  VIADD R38, R0, 0x59 ;  /* 0x0000005900267836 */ /* 0x000fe20000000000 */
[----:B------:R-:W-:-:S02]  /*94d0*/  FSEL R152, R77, -INF , !P0 ;  /* 0xff8000004d987808 */ /* 0x000fc40004000000 */
[----:B------:R-:W-:Y:S01]  /*94e0*/  FSEL R69, R69, -INF , !P5 ;  /* 0xff80000045457808 */ /* 0x000fe20006800000 */
[----:B------:R-:W1:Y:S01]  /*94f0*/  MUFU.TANH R87, R58 ;  /* 0x0000003a00577308 */ /* 0x000e620000002400 */
[----:B------:R-:W-:Y:S02]  /*9500*/  FSEL R154, R154, -INF , !P3 ;  /* 0xff8000009a9a7808 */ /* 0x000fe40005800000 */
[----:B------:R-:W-:Y:S02]  /*9510*/  FSEL R18, R115, -INF , !P4 ;  /* 0xff80000073127808 */ /* 0x000fe40006000000 */
[C---:B------:R-:W-:Y:S02]  /*9520*/  ISETP.GE.AND P4, PT, R38.reuse, R133, PT ;  /* 0x000000852600720c */ /* 0x040fe40003f86270 */
[----:B------:R-:W-:Y:S01]  /*9530*/  FSEL R79, R79, -INF , !P6 ;  /* 0xff8000004f4f7808 */ /* 0x000fe20007000000 */
[----:B------:R2:W4:Y:S01]  /*9540*/  MUFU.TANH R97, R34 ;  /* 0x0000002200617308 */ /* 0x0005220000002400 */
[----:B------:R-:W-:-:S07]  /*9550*/  ISETP.GE.AND P6, PT, R38, R2, PT ;  /* 0x000000022600720c */ /* 0x000fce0003fc6270 */
[----:B------:R3:W-:Y:S08]  /*9560*/  MUFU.TANH R91, R36 ;  /* 0x00000024005b7308 */ /* 0x0007f00000002400 */
[----:B------:R1:W-:Y:S01]  /*9570*/  MUFU.TANH R99, R32 ;  /* 0x0000002000637308 */ /* 0x0003e20000002400 */
[----:B--2---:R-:W-:-:S05]  /*9580*/  VIADD R34, R0, 0x61 ;  /* 0x0000006100227836 */ /* 0x004fca0000000000 */
[C---:B------:R-:W-:Y:S02]  /*9590*/  ISETP.GE.AND P2, PT, R34.reuse, R2, PT ;  /* 0x000000022200720c */ /* 0x040fe40003f46270 */
[----:B------:R-:W-:Y:S01]  /*95a0*/  ISETP.GE.AND P0, PT, R34, R133, PT ;  /* 0x000000852200720c */ /* 0x000fe20003f06270 */
[----:B---3--:R-:W-:Y:S01]  /*95b0*/  VIADD R36, R0, 0x60 ;  /* 0x0000006000247836 */ /* 0x008fe20000000000 */
[----:B------:R2:W3:Y:S01]  /*95c0*/  MUFU.TANH R67, R33 ;  /* 0x0000002100437308 */ /* 0x0004e20000002400 */
[----:B------:R-:W-:-:S03]  /*95d0*/  I2FP.F32.S32 R34, R34 ;  /* 0x0000002200227245 */ /* 0x000fc60000201400 */
[C---:B------:R-:W-:Y:S01]  /*95e0*/  ISETP.GE.AND P5, PT, R36.reuse, R2, PT ;  /* 0x000000022400720c */ /* 0x040fe20003fa6270 */
[----:B------:R-:W-:Y:S01]  /*95f0*/  BAR.SYNC.DEFER_BLOCKING 0x0 ;  /* 0x0000000000007b1d */ /* 0x000fe20000010000 */
[----:B------:R-:W-:Y:S01]  /*9600*/  ISETP.GE.AND P3, PT, R36, R133, PT ;  /* 0x000000852400720c */ /* 0x000fe20003f66270 */
[C---:B------:R-:W-:Y:S01]  /*9610*/  FFMA.FTZ R89, R98.reuse, R34, R89 ;  /* 0x0000002262597223 */ /* 0x040fe20000010059 */
[----:B-1----:R-:W-:Y:S02]  /*9620*/  I2FP.F32.S32 R32, R38 ;  /* 0x0000002600207245 */ /* 0x002fe40000201400 */
[----:B------:R-:W-:Y:S01]  /*9630*/  I2FP.F32.S32 R36, R36 ;  /* 0x0000002400247245 */ /* 0x000fe20000201400 */
[----:B------:R1:W3:Y:S01]  /*9640*/  MUFU.TANH R77, R30 ;  /* 0x0000001e004d7308 */ /* 0x0002e20000002400 */
[----:B------:R-:W-:Y:S01]  /*9650*/  FSEL R140, R89, -INF , !P0 ;  /* 0xff800000598c7808 */ /* 0x000fe20004000000 */
[CC--:B------:R-:W-:Y:S01]  /*9660*/  FFMA.FTZ R61, R98.reuse, R32.reuse, R61 ;  /* 0x00000020623d7223 */ /* 0x0c0fe2000001003d */
[C---:B------:R-:W-:Y:S01]  /*9670*/  FFMA.FTZ R63, R98.reuse, R32, R63 ;  /* 0x00000020623f7223 */ /* 0x040fe2000001003f */
[----:B------:R-:W-:Y:S01]  /*9680*/  FFMA.FTZ R87, R98, R36, R87 ;  /* 0x0000002462577223 */ /* 0x000fe20000010057 */
[----:B------:R-:W-:-:S02]  /*9690*/  VIADD R32, R0, 0x70 ;  /* 0x0000007000207836 */ /* 0x000fc40000000000 */
[----:B--2---:R-:W-:Y:S01]  /*96a0*/  FFMA.FTZ R33, R98, R36, R5 ;  /* 0x0000002462217223 */ /* 0x004fe20000010005 */
[----:B------:R-:W-:Y:S01]  /*96b0*/  VIADD R36, R0, 0x68 ;  /* 0x0000006800247836 */ /* 0x000fe20000000000 */
[----:B------:R2:W3:Y:S01]  /*96c0*/  MUFU.TANH R43, R29 ;  /* 0x0000001d002b7308 */ /* 0x0004e20000002400 */
[----:B------:R-:W-:Y:S01]  /*96d0*/  FSEL R142, R87, -INF , !P3 ;  /* 0xff800000578e7808 */ /* 0x000fe20005800000 */
[----:B------:R-:W-:Y:S01]  /*96e0*/  VIADD R89, R93, 0x1000 ;  /* 0x000010005d597836 */ /* 0x000fe20000000000 */
[----:B------:R-:W-:Y:S01]  /*96f0*/  FSEL R33, R33, -INF , !P5 ;  /* 0xff80000021217808 */ /* 0x000fe20006800000 */
[----:B------:R-:W-:Y:S01]  /*9700*/  VIADD R87, R93, 0x1800 ;  /* 0x000018005d577836 */ /* 0x000fe20000000000 */
[----:B------:R-:W-:Y:S02]  /*9710*/  ISETP.GE.AND P0, PT, R32, R133, PT ;  /* 0x000000852000720c */ /* 0x000fe40003f06270 */
[----:B------:R-:W-:Y:S01]  /*9720*/  FSEL R148, R63, -INF , !P4 ;  /* 0xff8000003f947808 */ /* 0x000fe20006000000 */
[----:B------:R3:W3:Y:S01]  /*9730*/  MUFU.TANH R5, R28 ;  /* 0x0000001c00057308 */ /* 0x0006e20000002400 */
[----:B-1----:R-:W-:-:S02]  /*9740*/  I2FP.F32.S32 R30, R36 ;  /* 0x00000024001e7245 */ /* 0x002fc40000201400 */
[----:B------:R-:W-:Y:S02]  /*9750*/  FSEL R61, R61, -INF , !P6 ;  /* 0xff8000003d3d7808 */ /* 0x000fe40007000000 */
[----:B------:R-:W-:Y:S01]  /*9760*/  ISETP.GE.AND P6, PT, R36, R2, PT ;  /* 0x000000022400720c */ /* 0x000fe20003fc6270 */
[----:B----4-:R-:W-:Y:S01]  /*9770*/  FFMA.FTZ R72, R98, R30, R97 ;  /* 0x0000001e62487223 */ /* 0x010fe20000010061 */
[----:B------:R-:W-:Y:S01]  /*9780*/  ISETP.GE.AND P4, PT, R36, R133, PT ;  /* 0x000000852400720c */ /* 0x000fe20003f86270 */
[----:B------:R1:W4:Y:S01]  /*9790*/  MUFU.TANH R63, R25 ;  /* 0x00000019003f7308 */ /* 0x0003220000002400 */
[----:B--2---:R-:W-:Y:S01]  /*97a0*/  FFMA.FTZ R29, R98, R34, R81 ;  /* 0x00000022621d7223 */ /* 0x004fe20000010051 */
[----:B------:R-:W-:Y:S01]  /*97b0*/  VIADD R34, R0, 0x69 ;  /* 0x0000006900227836 */ /* 0x000fe20000000000 */
[----:B------:R-:W-:-:S03]  /*97c0*/  FSEL R72, R72, -INF , !P4 ;  /* 0xff80000048487808 */ /* 0x000fc60006000000 */
[----:B------:R-:W-:Y:S02]  /*97d0*/  FSEL R29, R29, -INF , !P2 ;  /* 0xff8000001d1d7808 */ /* 0x000fe40005000000 */
[-C--:B------:R-:W-:Y:S01]  /*97e0*/  ISETP.GE.AND P2, PT, R32, R2.reuse, PT ;  /* 0x000000022000720c */ /* 0x080fe20003f46270 */
[----:B------:R2:W-:Y:S01]  /*97f0*/  MUFU.TANH R81, R17 ;  /* 0x0000001100517308 */ /* 0x0005e20000002400 */
[----:B------:R-:W-:Y:S01]  /*9800*/  ISETP.GE.AND P5, PT, R34, R2, PT ;  /* 0x000000022200720c */ /* 0x000fe20003fa6270 */
[----:B---3--:R-:W-:Y:S01]  /*9810*/  VIADD R28, R0, 0x79 ;  /* 0x00000079001c7836 */ /* 0x008fe20000000000 */
[----:B------:R-:W-:Y:S02]  /*9820*/  ISETP.GE.AND P3, PT, R34, R133, PT ;  /* 0x000000852200720c */ /* 0x000fe40003f66270 */
[----:B------:R-:W-:Y:S02]  /*9830*/  I2FP.F32.S32 R32, R32 ;  /* 0x0000002000207245 */ /* 0x000fe40000201400 */
[----:B------:R-:W-:Y:S01]  /*9840*/  I2FP.F32.S32 R34, R34 ;  /* 0x0000002200227245 */ /* 0x000fe20000201400 */
[----:B-1----:R-:W-:Y:S01]  /*9850*/  FFMA.FTZ R25, R98, R30, R83 ;  /* 0x0000001e62197223 */ /* 0x002fe20000010053 */
[----:B------:R-:W-:-:S02]  /*9860*/  VIADD R30, R0, 0x78 ;  /* 0x00000078001e7836 */ /* 0x000fc40000000000 */
[CC--:B------:R-:W-:Y:S01]  /*9870*/  FFMA.FTZ R67, R98.reuse, R32.reuse, R67 ;  /* 0x0000002062437223 */ /* 0x0c0fe20000010043 */
[C---:B------:R-:W-:Y:S01]  /*9880*/  FFMA.FTZ R52, R98.reuse, R32, R77 ;  /* 0x0000002062347223 */ /* 0x040fe2000001004d */
[CC--:B------:R-:W-:Y:S01]  /*9890*/  FFMA.FTZ R91, R98.reuse, R34.reuse, R91 ;  /* 0x00000022625b7223 */ /* 0x0c0fe2000001005b */
[----:B------:R-:W-:Y:S01]  /*98a0*/  FFMA.FTZ R66, R98, R34, R99 ;  /* 0x0000002262427223 */ /* 0x000fe20000010063 */
[----:B------:R-:W-:Y:S01]  /*98b0*/  VIADD R32, R0, 0x71 ;  /* 0x0000007100207836 */ /* 0x000fe20000000000 */
[----:B------:R-:W-:Y:S01]  /*98c0*/  MUFU.TANH R9, R9 ;  /* 0x0000000900097308 */ /* 0x000fe20000002400 */
[----:B------:R-:W-:Y:S02]  /*98d0*/  FSEL R25, R25, -INF , !P6 ;  /* 0xff80000019197808 */ /* 0x000fe40007000000 */
[----:B--2---:R-:W-:Y:S01]  /*98e0*/  FSEL R17, R91, -INF , !P5 ;  /* 0xff8000005b117808 */ /* 0x004fe20006800000 */
[----:B------:R-:W-:Y:S01]  /*98f0*/  VIADD R91, R93, 0x800 ;  /* 0x000008005d5b7836 */ /* 0x000fe20000000000 */
[----:B------:R-:W-:-:S02]  /*9900*/  ISETP.GE.AND P6, PT, R32, R2, PT ;  /* 0x000000022000720c */ /* 0x000fc40003fc6270 */
[-C--:B------:R-:W-:Y:S01]  /*9910*/  ISETP.GE.AND P4, PT, R32, R133.reuse, PT ;  /* 0x000000852000720c */ /* 0x080fe20003f86270 */
[----:B------:R1:W2:Y:S01]  /*9920*/  MUFU.TANH R83, R13 ;  /* 0x0000000d00537308 */ /* 0x0002a20000002400 */
[----:B------:R-:W-:Y:S02]  /*9930*/  FSEL R66, R66, -INF , !P3 ;  /* 0xff80000042427808 */ /* 0x000fe40005800000 */
[----:B------:R-:W-:Y:S02]  /*9940*/  I2FP.F32.S32 R32, R32 ;  /* 0x0000002000207245 */ /* 0x000fe40000201400 */
[C---:B------:R-:W-:Y:S02]  /*9950*/  ISETP.GE.AND P5, PT, R30.reuse, R2, PT ;  /* 0x000000021e00720c */ /* 0x040fe40003fa6270 */
[-C--:B------:R-:W-:Y:S01]  /*9960*/  ISETP.GE.AND P3, PT, R30, R133.reuse, PT ;  /* 0x000000851e00720c */ /* 0x080fe20003f66270 */
[-C--:B------:R-:W-:Y:S01]  /*9970*/  FFMA.FTZ R43, R98, R32.reuse, R43 ;  /* 0x00000020622b7223 */ /* 0x080fe2000001002b */
[----:B------:R-:W-:Y:S01]  /*9980*/  FSEL R52, R52, -INF , !P0 ;  /* 0xff80000034347808 */ /* 0x000fe20004000000 */
[----:B------:R-:W-:Y:S01]  /*9990*/  FFMA.FTZ R5, R98, R32, R5 ;  /* 0x0000002062057223 */ /* 0x000fe20000010005 */
[----:B------:R-:W-:Y:S01]  /*99a0*/  I2FP.F32.S32 R30, R30 ;  /* 0x0000001e001e7245 */ /* 0x000fe20000201400 */
[----:B------:R-:W3:Y:S01]  /*99b0*/  MUFU.TANH R45, R45 ;  /* 0x0000002d002d7308 */ /* 0x000ee20000002400 */
[----:B------:R-:W-:-:S02]  /*99c0*/  ISETP.GE.AND P0, PT, R28, R133, PT ;  /* 0x000000851c00720c */ /* 0x000fc40003f06270 */
[----:B------:R-:W-:Y:S01]  /*99d0*/  FSEL R48, R5, -INF , !P4 ;  /* 0xff80000005307808 */ /* 0x000fe20006000000 */
[CC--:B----4-:R-:W-:Y:S01]  /*99e0*/  FFMA.FTZ R32, R98.reuse, R30.reuse, R63 ;  /* 0x0000001e62207223 */ /* 0x0d0fe2000001003f */
[----:B-1----:R-:W-:Y:S01]  /*99f0*/  FSEL R13, R67, -INF , !P2 ;  /* 0xff800000430d7808 */ /* 0x002fe20005000000 */
[----:B--2---:R-:W-:Y:S01]  /*9a00*/  FFMA.FTZ R83, R98, R30, R83 ;  /* 0x0000001e62537223 */ /* 0x004fe20000010053 */
[----:B------:R-:W-:Y:S01]  /*9a10*/  ISETP.GE.AND P2, PT, R28, R2, PT ;  /* 0x000000021c00720c */ /* 0x000fe20003f46270 */
[----:B------:R-:W1:Y:S01]  /*9a20*/  MUFU.TANH R77, R118 ;  /* 0x00000076004d7308 */ /* 0x000e620000002400 */
[----:B------:R-:W-:Y:S02]  /*9a30*/  I2FP.F32.S32 R28, R28 ;  /* 0x0000001c001c7245 */ /* 0x000fe40000201400 */
[----:B------:R-:W-:Y:S02]  /*9a40*/  ISETP.GE.AND P4, PT, R0, R133, PT ;  /* 0x000000850000720c */ /* 0x000fe40003f86270 */
[----:B------:R-:W-:Y:S01]  /*9a50*/  FSEL R5, R32, -INF , !P5 ;  /* 0xff80000020057808 */ /* 0x000fe20006800000 */
[CC--:B------:R-:W-:Y:S01]  /*9a60*/  FFMA.FTZ R63, R98.reuse, R28.reuse, R81 ;  /* 0x0000001c623f7223 */ /* 0x0c0fe20000010051 */
[----:B------:R-:W-:Y:S01]  /*9a70*/  FFMA.FTZ R42, R98, R28, R9 ;  /* 0x0000001c622a7223 */ /* 0x000fe20000010009 */
[----:B------:R2:W4:Y:S01]  /*9a80*/  MUFU.TANH R67, R64 ;  /* 0x0000004000437308 */ /* 0x0005220000002400 */
[----:B------:R-:W-:Y:S01]  /*9a90*/  VIADD R28, R0, 0x50 ;  /* 0x00000050001c7836 */ /* 0x000fe20000000000 */
[----:B------:R-:W-:-:S02]  /*9aa0*/  FSEL R9, R43, -INF , !P6 ;  /* 0xff8000002b097808 */ /* 0x000fc40007000000 */
[----:B------:R-:W-:Y:S02]  /*9ab0*/  FSEL R63, R63, -INF , !P2 ;  /* 0xff8000003f3f7808 */ /* 0x000fe40005000000 */
[----:B------:R-:W-:Y:S02]  /*9ac0*/  ISETP.GT.AND P2, PT, R101, R120, PT ;  /* 0x000000786500720c */ /* 0x000fe40003f44270 */
[----:B------:R4:W4:Y:S01]  /*9ad0*/  MUFU.TANH R81, R23 ;  /* 0x0000001700517308 */ /* 0x0009220000002400 */
[----:B------:R-:W-:Y:S02]  /*9ae0*/  ISETP.GE.AND P6, PT, R0, R2, PT ;  /* 0x000000020000720c */ /* 0x000fe40003fc6270 */
[----:B------:R-:W-:Y:S02]  /*9af0*/  I2FP.F32.S32 R156, R28 ;  /* 0x0000001c009c7245 */ /* 0x000fe40000201400 */
[----:B------:R-:W-:Y:S02]  /*9b00*/  FSEL R43, R83, -INF , !P3 ;  /* 0xff800000532b7808 */ /* 0x000fe40005800000 */
[----:B------:R-:W-:-:S02]  /*9b10*/  ISETP.GE.AND P5, PT, R28, R2, PT ;  /* 0x000000021c00720c */ /* 0x000fc40003fa6270 */
[----:B--2---:R-:W-:Y:S02]  /*9b20*/  I2FP.F32.S32 R64, R0 ;  /* 0x0000000000407245 */ /* 0x004fe40000201400 */
[----:B------:R-:W-:Y:S02]  /*9b30*/  I2FP.F32.S32 R0, R28 ;  /* 0x0000001c00007245 */ /* 0x000fe40000201400 */
[----:B------:R-:W-:Y:S01]  /*9b40*/  ISETP.GE.AND P3, PT, R28, R133, PT ;  /* 0x000000851c00720c */ /* 0x000fe20003f66270 */
[CC--:B---3--:R-:W-:Y:S01]  /*9b50*/  FFMA.FTZ R45, R98.reuse, R64.reuse, R45 ;  /* 0x00000040622d7223 */ /* 0x0c8fe2000001002d */
[----:B-1----:R-:W-:Y:S01]  /*9b60*/  FFMA.FTZ R64, R98, R64, R77 ;  /* 0x0000004062407223 */ /* 0x002fe2000001004d */
[----:B------:R-:W-:Y:S01]  /*9b70*/  FSEL R42, R42, -INF , !P0 ;  /* 0xff8000002a2a7808 */ /* 0x000fe20004000000 */
[C---:B----4-:R-:W-:Y:S01]  /*9b80*/  FFMA.FTZ R23, R98.reuse, R0, R67 ;  /* 0x0000000062177223 */ /* 0x050fe20000010043 */
[----:B------:R-:W-:Y:S01]  /*9b90*/  FFMA.FTZ R156, R98, R156, R81 ;  /* 0x0000009c629c7223 */ /* 0x000fe20000010051 */
[----:B------:R-:W-:-:S02]  /*9ba0*/  FSEL R45, R45, -INF , !P6 ;  /* 0xff8000002d2d7808 */ /* 0x000fc40007000000 */
        /* <DEDUP_REMOVED lines=67> */
.L_x_5256:
[----:B------:R-:W1:Y:S02]  /*9fe0*/  LDC R67, c[0x0][0x248] ;  /* 0x00009200ff437b82 */ /* 0x000e640000000800 */
[----:B-1----:R-:W-:-:S05]  /*9ff0*/  IMAD.SHL.U32 R77, R67, 0x80, RZ ;  /* 0x00000080434d7824 */ /* 0x002fca00078e00ff */
[----:B------:R-:W-:-:S04]  /*a000*/  IADD3 R77, -R77, RZ, RZ ;  /* 0x000000ff4d4d7210 */ /* 0x000fc80007ffe1ff */
[----:B------:R-:W-:-:S07]  /*a010*/  SHF.R.S32.HI R0, RZ, 0x1f, R77 ;  /* 0x0000001fff007819 */ /* 0x000fce000001144d */
.L_x_5257:
        /* <DEDUP_REMOVED lines=47> */
.L_x_5259:
[----:B------:R-:W-:Y:S05]  /*a310*/  BSYNC B0 ;  /* 0x0000000000007941 */ /* 0x000fea0003800000 */
.L_x_5258:
[----:B------:R-:W0:Y:S01]  /*a320*/  LDGDEPBAR ;  /* 0x00000000000079af */ /* 0x000e220000000000 */
[----:B------:R-:W-:-:S04]  /*a330*/  LEA R130, P0, R77, R130, 0x1 ;  /* 0x000000824d827211 */ /* 0x000fc800078008ff */
[----:B------:R-:W-:-:S09]  /*a340*/  LEA.HI.X R131, R77, R131, R0, 0x1, P0 ;  /* 0x000000834d837211 */ /* 0x000fd200000f0c00 */
.L_x_5255:
        /* <DEDUP_REMOVED lines=73> */
[--C-:B-12---:R-:W-:Y:S01]  /*a7e0*/  FFMA.FTZ R80, R73, UR8, -R70.reuse ;  /* 0x0000000849507c23 */ /* 0x106fe20008010846 */
[--C-:B------:R-:W-:Y:S01]  /*a7f0*/  FFMA.FTZ R73, R79, UR8, -R70.reuse ;  /* 0x000000084f497c23 */ /* 0x100fe20008010846 */
[----:B------:R-:W-:Y:S01]  /*a800*/  FMNMX.FTZ R45, R6, R45, !PT ;  /* 0x0000002d062d7209 */ /* 0x000fe20007810000 */
[--C-:B------:R-:W-:Y:S01]  /*a810*/  FFMA.FTZ R36, R69, UR8, -R70.reuse ;  /* 0x0000000845247c23 */ /* 0x100fe20008010846 */
[----:B------:R-:W-:Y:S01]  /*a820*/  FFMA.FTZ R33, R33, UR8, -R70 ;  /* 0x0000000821217c23 */ /* 0x000fe20008010846 */
[----:B------:R-:W-:Y:S01]  /*a830*/  MUFU.EX2 R146, R146 ;  /* 0x0000009200927308 */ /* 0x000fe20000000800 */
[----:B------:R-:W-:-:S04]  /*a840*/  FMNMX.FTZ R45, R4, R45, !PT ;  /* 0x0000002d042d7209 */ /* 0x000fc80007810000 */
[----:B------:R-:W-:-:S03]  /*a850*/  FMNMX.FTZ R45, R24, R45, !PT ;  /* 0x0000002d182d7209 */ /* 0x000fc60007810000 */
[----:B------:R-:W1:Y:S01]  /*a860*/  MUFU.EX2 R97, R97 ;  /* 0x0000006100617308 */ /* 0x000e620000000800 */
[----:B------:R-:W-:Y:S02]  /*a870*/  FMNMX.FTZ R45, R76, R45, !PT ;  /* 0x0000002d4c2d7209 */ /* 0x000fe40007810000 */
[----:B---3--:R-:W-:Y:S01]  /*a880*/  F2FP.F16.F32.PACK_AB R104, R103, R150 ;  /* 0x000000966768723e */ /* 0x008fe200000000ff */
[----:B------:R-:W-:Y:S01]  /*a890*/  FADD.FTZ R103, R150, R103 ;  /* 0x0000006796677221 */ /* 0x000fe20000010000 */
[----:B------:R-:W-:-:S03]  /*a8a0*/  FMNMX.FTZ R45, R62, R45, !PT ;  /* 0x0000002d3e2d7209 */ /* 0x000fc60007810000 */
[----:B------:R-:W-:Y:S01]  /*a8b0*/  MUFU.EX2 R80, R80 ;  /* 0x0000005000507308 */ /* 0x000fe20000000800 */
[----:B------:R-:W-:-:S04]  /*a8c0*/  FMNMX.FTZ R45, R22, R45, !PT ;  /* 0x0000002d162d7209 */ /* 0x000fc80007810000 */
[----:B------:R-:W-:-:S03]  /*a8d0*/  FMNMX.FTZ R45, R20, R45, !PT ;  /* 0x0000002d142d7209 */ /* 0x000fc60007810000 */
[----:B------:R-:W-:Y:S01]  /*a8e0*/  MUFU.EX2 R77, R77 ;  /* 0x0000004d004d7308 */ /* 0x000fe20000000800 */
[----:B------:R-:W-:Y:S02]  /*a8f0*/  FMNMX.FTZ R41, R162, R45, !PT ;  /* 0x0000002da2297209 */ /* 0x000fe40007810000 */
[----:B-1----:R-:W-:Y:S01]  /*a900*/  F2FP.F16.F32.PACK_AB R106, R97, R146 ;  /* 0x00000092616a723e */ /* 0x002fe200000000ff */
[----:B------:R-:W-:Y:S01]  /*a910*/  FADD.FTZ R146, R146, R103 ;  /* 0x0000006792927221 */ /* 0x000fe20000010000 */
[----:B------:R-:W-:-:S03]  /*a920*/  FMNMX.FTZ R41, R82, R41, !PT ;  /* 0x0000002952297209 */ /* 0x000fc60007810000 */
[----:B------:R-:W-:Y:S01]  /*a930*/  MUFU.EX2 R73, R73 ;  /* 0x0000004900497308 */ /* 0x000fe20000000800 */
[----:B------:R-:W-:Y:S01]  /*a940*/  FMNMX.FTZ R39, R160, R41, !PT ;  /* 0x00000029a0277209 */ /* 0x000fe20007810000 */
[----:B------:R-:W-:Y:S01]  /*a950*/  FFMA.FTZ R41, R15, UR8, -R70 ;  /* 0x000000080f297c23 */ /* 0x000fe20008010846 */
[----:B------:R-:W-:Y:S02]  /*a960*/  FADD.FTZ R97, R97, R146 ;  /* 0x0000009261617221 */ /* 0x000fe40000010000 */
[----:B------:R-:W-:-:S03]  /*a970*/  FMNMX.FTZ R39, R158, R39, !PT ;  /* 0x000000279e277209 */ /* 0x000fc60007810000 */
[----:B------:R-:W-:Y:S01]  /*a980*/  MUFU.EX2 R68, R68 ;  /* 0x0000004400447308 */ /* 0x000fe20000000800 */
[----:B------:R-:W-:Y:S01]  /*a990*/  FMNMX.FTZ R37, R156, R39, !PT ;  /* 0x000000279c257209 */ /* 0x000fe20007810000 */
[----:B------:R-:W-:-:S03]  /*a9a0*/  FFMA.FTZ R39, R7, UR8, -R70 ;  /* 0x0000000807277c23 */ /* 0x000fc60008010846 */
[----:B------:R-:W-:-:S03]  /*a9b0*/  FMNMX.FTZ R37, R154, R37, !PT ;  /* 0x000000259a257209 */ /* 0x000fc60007810000 */
[----:B------:R-:W-:Y:S01]  /*a9c0*/  MUFU.EX2 R59, R59 ;  /* 0x0000003b003b7308 */ /* 0x000fe20000000800 */
[----:B------:R-:W-:Y:S01]  /*a9d0*/  FMNMX.FTZ R35, R152, R37, !PT ;  /* 0x0000002598237209 */ /* 0x000fe20007810000 */
[----:B------:R-:W-:-:S03]  /*a9e0*/  FFMA.FTZ R37, R23, UR8, -R70 ;  /* 0x0000000817257c23 */ /* 0x000fc60008010846 */
[----:B------:R-:W-:-:S03]  /*a9f0*/  FMNMX.FTZ R35, R148, R35, !PT ;  /* 0x0000002394237209 */ /* 0x000fc60007810000 */
[----:B------:R-:W1:Y:S01]  /*aa00*/  MUFU.EX2 R58, R58 ;  /* 0x0000003a003a7308 */ /* 0x000e620000000800 */
[----:B------:R-:W-:Y:S01]  /*aa10*/  FMNMX.FTZ R31, R142, R35, !PT ;  /* 0x000000238e1f7209 */ /* 0x000fe20007810000 */
[----:B------:R-:W-:-:S03]  /*aa20*/  FFMA.FTZ R35, R65, UR8, -R70 ;  /* 0x0000000841237c23 */ /* 0x000fc60008010846 */
[----:B------:R-:W-:-:S03]  /*aa30*/  FMNMX.FTZ R31, R140, R31, !PT ;  /* 0x0000001f8c1f7209 */ /* 0x000fc60007810000 */
[----:B------:R-:W-:Y:S01]  /*aa40*/  MUFU.EX2 R57, R57 ;  /* 0x0000003900397308 */ /* 0x000fe20000000800 */
[----:B------:R-:W-:Y:S01]  /*aa50*/  FMNMX.FTZ R27, R72, R31, !PT ;  /* 0x0000001f481b7209 */ /* 0x000fe20007810000 */
[----:B------:R-:W-:-:S03]  /*aa60*/  FFMA.FTZ R31, R25, UR8, -R70 ;  /* 0x00000008191f7c23 */ /* 0x000fc60008010846 */
[----:B------:R-:W-:-:S03]  /*aa70*/  FMNMX.FTZ R27, R66, R27, !PT ;  /* 0x0000001b421b7209 */ /* 0x000fc60007810000 */
[----:B------:R-:W2:Y:S01]  /*aa80*/  MUFU.EX2 R56, R56 ;  /* 0x0000003800387308 */ /* 0x000ea20000000800 */
[----:B------:R-:W-:-:S04]  /*aa90*/  FMNMX.FTZ R21, R52, R27, !PT ;  /* 0x0000001b34157209 */ /* 0x000fc80007810000 */
[----:B------:R-:W-:-:S03]  /*aaa0*/  FMNMX.FTZ R0, R48, R21, !PT ;  /* 0x0000001530007209 */ /* 0x000fc60007810000 */
[----:B------:R-:W-:Y:S01]  /*aab0*/  MUFU.EX2 R53, R53 ;  /* 0x0000003500357308 */ /* 0x000fe20000000800 */
[----:B------:R-:W-:-:S04]  /*aac0*/  FMNMX.FTZ R15, R43, R0, !PT ;  /* 0x000000002b0f7209 */ /* 0x000fc80007810000 */
[----:B------:R-:W-:-:S03]  /*aad0*/  FMNMX.FTZ R15, R42, R15, !PT ;  /* 0x0000000f2a0f7209 */ /* 0x000fc60007810000 */
[----:B------:R-:W-:Y:S02]  /*aae0*/  MUFU.EX2 R46, R46 ;  /* 0x0000002e002e7308 */ /* 0x000fe40000000800 */
[----:B------:R-:W3:Y:S06]  /*aaf0*/  SHFL.BFLY PT, R0, R15, 0x2, 0x1f ;  /* 0x0c401f000f007f89 */ /* 0x000eec00000e0000 */
[----:B------:R-:W-:Y:S08]  /*ab00*/  MUFU.EX2 R47, R47 ;  /* 0x0000002f002f7308 */ /* 0x000ff00000000800 */
[----:B------:R-:W-:Y:S08]  /*ab10*/  MUFU.EX2 R44, R44 ;  /* 0x0000002c002c7308 */ /* 0x000ff00000000800 */
[----:B------:R-:W-:Y:S01]  /*ab20*/  MUFU.EX2 R41, R41 ;  /* 0x0000002900297308 */ /* 0x000fe20000000800 */
[----:B---3--:R-:W-:-:S05]  /*ab30*/  FMNMX.FTZ R0, R15, R0, !PT ;  /* 0x000000000f007209 */ /* 0x008fca0007810000 */
[----:B------:R-:W3:Y:S02]  /*ab40*/  SHFL.BFLY PT, R65, R0, 0x1, 0x1f ;  /* 0x0c201f0000417f89 */ /* 0x000ee400000e0000 */
[----:B------:R-:W-:Y:S08]  /*ab50*/  MUFU.EX2 R40, R40 ;  /* 0x0000002800287308 */ /* 0x000ff00000000800 */
[----:B------:R-:W-:Y:S08]  /*ab60*/  MUFU.EX2 R39, R39 ;  /* 0x0000002700277308 */ /* 0x000ff00000000800 */
[----:B------:R-:W-:Y:S01]  /*ab70*/  MUFU.EX2 R38, R38 ;  /* 0x0000002600267308 */ /* 0x000fe20000000800 */
[----:B---3--:R-:W-:Y:S01]  /*ab80*/  FMNMX.FTZ R65, R0, R65, !PT ;  /* 0x0000004100417209 */ /* 0x008fe20007810000 */
[----:B------:R-:W-:-:S06]  /*ab90*/  FFMA.FTZ R0, R5, UR8, -R70 ;  /* 0x0000000805007c23 */ /* 0x000fcc0008010846 */
[----:B------:R-:W-:Y:S01]  /*aba0*/  MUFU.EX2 R37, R37 ;  /* 0x0000002500257308 */ /* 0x000fe20000000800 */
[C---:B------:R-:W-:Y:S01]  /*abb0*/  FSETP.NEU.FTZ.AND P0, PT, R65.reuse, -INF , PT ;  /* 0xff8000004100780b */ /* 0x040fe20003f1d000 */
[----:B------:R-:W-:-:S05]  /*abc0*/  FMUL.FTZ R45, R65, UR8 ;  /* 0x00000008412d7c20 */ /* 0x000fca0008410000 */
[----:B------:R-:W-:Y:S01]  /*abd0*/  FSEL R45, R45, RZ, P0 ;  /* 0x000000ff2d2d7208 */ /* 0x000fe20000000000 */
[----:B------:R-:W-:Y:S04]  /*abe0*/  MUFU.EX2 R36, R36 ;  /* 0x0000002400247308 */ /* 0x000fe80000000800 */
[--C-:B------:R-:W-:Y:S01]  /*abf0*/  FFMA.FTZ R102, R10, UR8, -R45.reuse ;  /* 0x000000080a667c23 */ /* 0x100fe2000801082d */
[--C-:B------:R-:W-:Y:S01]  /*ac00*/  FFMA.FTZ R78, R8, UR8, -R45.reuse ;  /* 0x00000008084e7c23 */ /* 0x100fe2000801082d */
[--C-:B------:R-:W-:Y:S01]  /*ac10*/  FFMA.FTZ R144, R64, UR8, -R45.reuse ;  /* 0x0000000840907c23 */ /* 0x100fe2000801082d */
[--C-:B------:R-:W-:Y:S01]  /*ac20*/  FFMA.FTZ R99, R60, UR8, -R45.reuse ;  /* 0x000000083c637c23 */ /* 0x100fe2000801082d */
[--C-:B------:R-:W-:Y:S01]  /*ac30*/  FFMA.FTZ R83, R26, UR8, -R45.reuse ;  /* 0x000000081a537c23 */ /* 0x100fe2000801082d */
[----:B------:R-:W3:Y:S01]  /*ac40*/  LDSM.16.MT88.4 R8, [R136+0x3000] ;  /* 0x003000008808783b */ /* 0x000ee20000004200 */
        /* <DEDUP_REMOVED lines=13> */
[----:B------:R-:W5:Y:S01]  /*ad20*/  LDSM.16.MT88.4 R4, [R134+0x3800] ;  /* 0x003800008604783b */ /* 0x000f620000004200 */
[--C-:B------:R-:W-:Y:S01]  /*ad30*/  FFMA.FTZ R81, R20, UR8, -R45.reuse ;  /* 0x0000000814517c23 */ /* 0x100fe2000801082d */
[----:B-1----:R-:W-:Y:S01]  /*ad40*/  F2FP.F16.F32.PACK_AB R20, R58, R59 ;  /* 0x0000003b3a14723e */ /* 0x002fe200000000ff */
[----:B------:R-:W1:Y:S01]  /*ad50*/  MUFU.EX2 R99, R99 ;  /* 0x0000006300637308 */ /* 0x000e620000000800 */
        /* <DEDUP_REMOVED lines=13> */
[----:B------:R-:W-:-:S02]  /*ae30*/  FFMA.FTZ R43, R43, UR8, -R45 ;  /* 0x000000082b2b7c23 */ /* 0x000fc4000801082d */
[----:B------:R-:W-:Y:S01]  /*ae40*/  MUFU.EX2 R78, R78 ;  /* 0x0000004e004e7308 */ /* 0x000fe20000000800 */
[----:B-1----:R-:W-:-:S07]  /*ae50*/  F2FP.F16.F32.PACK_AB R105, R99, R144 ;  /* 0x000000906369723e */ /* 0x002fce00000000ff */
[----:B------:R-:W1:Y:S01]  /*ae60*/  MUFU.EX2 R75, R75 ;  /* 0x0000004b004b7308 */ /* 0x000e620000000800 */
[----:B--2---:R-:W-:-:S07]  /*ae70*/  F2FP.F16.F32.PACK_AB R107, R83, R102 ;  /* 0x00000066536b723e */ /* 0x004fce00000000ff */
[C---:B------:R-:W-:Y:S01]  /*ae80*/  HMMA.16816.F32 R116, R104.reuse, R112, RZ ;  /* 0x000000706874723c */ /* 0x040fe200000018ff */
[----:B------:R-:W-:Y:S05]  /*ae90*/  MUFU.EX2 R74, R74 ;  /* 0x0000004a004a7308 */ /* 0x000fea0000000800 */
[C---:B------:R-:W-:Y:S03]  /*aea0*/  HMMA.16816.F32 R112, R104.reuse, R114, RZ ;  /* 0x000000726870723c */ /* 0x040fe600000018ff */
[----:B------:R-:W2:Y:S03]  /*aeb0*/  MUFU.EX2 R71, R71 ;  /* 0x0000004700477308 */ /* 0x000ea60000000800 */
[C---:B---3--:R-:W-:Y:S05]  /*aec0*/  HMMA.16816.F32 R108, R104.reuse, R8, RZ ;  /* 0x00000008686c723c */ /* 0x048fea00000018ff */
[----:B------:R-:W-:Y:S01]  /*aed0*/  MUFU.EX2 R61, R61 ;  /* 0x0000003d003d7308 */ /* 0x000fe20000000800 */
[----:B------:R-:W-:Y:S01]  /*aee0*/  HMMA.16816.F32 R104, R104, R10, RZ ;  /* 0x0000000a6868723c */ /* 0x000fe200000018ff */
[----:B------:R-:W-:-:S02]  /*aef0*/  F2FP.F16.F32.PACK_AB R8, R77, R80 ;  /* 0x000000504d08723e */ /* 0x000fc400000000ff */
[----:B-1----:R-:W-:-:S04]  /*af00*/  F2FP.F16.F32.PACK_AB R9, R75, R78 ;  /* 0x0000004e4b09723e */ /* 0x002fc800000000ff */
[----:B------:R-:W-:Y:S01]  /*af10*/  F2FP.F16.F32.PACK_AB R10, R68, R73 ;  /* 0x00000049440a723e */ /* 0x000fe200000000ff */
[----:B------:R-:W1:Y:S01]  /*af20*/  MUFU.EX2 R64, R64 ;  /* 0x0000004000407308 */ /* 0x000e620000000800 */
[----:B--2---:R-:W-:-:S07]  /*af30*/  F2FP.F16.F32.PACK_AB R11, R71, R74 ;  /* 0x0000004a470b723e */ /* 0x004fce00000000ff */
[----:B------:R-:W-:Y:S01]  /*af40*/  MUFU.EX2 R60, R60 ;  /* 0x0000003c003c7308 */ /* 0x000fe20000000800 */
[C---:B----4-:R-:W-:Y:S06]  /*af50*/  HMMA.16816.F32 R116, R8.reuse, R16, R116 ;  /* 0x000000100874723c */ /* 0x050fec0000001874 */
[----:B------:R-:W-:Y:S01]  /*af60*/  HMMA.16816.F32 R112, R8, R18, R112 ;  /* 0x000000120870723c */ /* 0x000fe20000001870 */
[----:B------:R-:W2:Y:S01]  /*af70*/  MUFU.EX2 R69, R69 ;  /* 0x0000004500457308 */ /* 0x000ea20000000800 */
[----:B------:R-:W3:Y:S01]  /*af80*/  LDSM.16.MT88.4 R16, [R134+0x3c00] ;  /* 0x003c00008610783b */ /* 0x000ee20000004200 */
[----:B-1----:R-:W-:-:S03]  /*af90*/  F2FP.F16.F32.PACK_AB R21, R64, R61 ;  /* 0x0000003d4015723e */ /* 0x002fc600000000ff */
[C---:B-----5:R-:W-:Y:S03]  /*afa0*/  HMMA.16816.F32 R108, R8.reuse, R12, R108 ;  /* 0x0000000c086c723c */ /* 0x060fe6000000186c */
[----:B------:R-:W-:Y:S03]  /*afb0*/  MUFU.EX2 R3, R3 ;  /* 0x0000000300037308 */ /* 0x000fe60000000800 */
[----:B------:R-:W-:Y:S01]  /*afc0*/  HMMA.16816.F32 R104, R8, R14, R104 ;  /* 0x0000000e0868723c */ /* 0x000fe20000001868 */
[----:B------:R-:W1:Y:S04]  /*afd0*/  LDSM.16.MT88.4 R12, [R136+0x3c00] ;  /* 0x003c0000880c783b */ /* 0x000e680000004200 */
[----:B------:R-:W4:Y:S01]  /*afe0*/  MUFU.EX2 R62, R62 ;  /* 0x0000003e003e7308 */ /* 0x000f220000000800 */
[----:B--2---:R-:W-:-:S02]  /*aff0*/  F2FP.F16.F32.PACK_AB R23, R69, R60 ;  /* 0x0000003c4517723e */ /* 0x004fc400000000ff */
[----:B------:R-:W-:Y:S02]  /*b000*/  F2FP.F16.F32.PACK_AB R8, R46, R53 ;  /* 0x000000352e08723e */ /* 0x000fe400000000ff */
[----:B------:R-:W-:-:S03]  /*b010*/  F2FP.F16.F32.PACK_AB R10, R44, R47 ;  /* 0x0000002f2c0a723e */ /* 0x000fc600000000ff */
[----:B------:R-:W-:Y:S01]  /*b020*/  MUFU.EX2 R76, R76 ;  /* 0x0000004c004c7308 */ /* 0x000fe20000000800 */
[C---:B------:R-:W-:Y:S06]  /*b030*/  HMMA.16816.F32 R116, R20.reuse, R4, R116 ;  /* 0x000000041474723c */ /* 0x040fec0000001874 */
[----:B------:R-:W-:Y:S01]  /*b040*/  HMMA.16816.F32 R112, R20, R6, R112 ;  /* 0x000000061470723c */ /* 0x000fe20000001870 */
[----:B------:R-:W2:Y:S01]  /*b050*/  MUFU.EX2 R81, R81 ;  /* 0x0000005100517308 */ /* 0x000ea20000000800 */
[----:B------:R-:W5:Y:S01]  /*b060*/  LDSM.16.MT88.4 R4, [R134+0x4000] ;  /* 0x004000008604783b */ /* 0x000f620000004200 */
[----:B----4-:R-:W-:-:S03]  /*b070*/  F2FP.F16.F32.PACK_AB R9, R62, R3 ;  /* 0x000000033e09723e */ /* 0x010fc600000000ff */
[C---:B------:R-:W-:Y:S03]  /*b080*/  HMMA.16816.F32 R108, R20.reuse, R24, R108 ;  /* 0x00000018146c723c */ /* 0x040fe6000000186c */
[----:B------:R-:W-:Y:S03]  /*b090*/  MUFU.EX2 R79, R79 ;  /* 0x0000004f004f7308 */ /* 0x000fe60000000800 */
[----:B------:R-:W-:Y:S01]  /*b0a0*/  HMMA.16816.F32 R104, R20, R26, R104 ;  /* 0x0000001a1468723c */ /* 0x000fe20000001868 */
[----:B------:R-:W4:Y:S01]  /*b0b0*/  LDSM.16.MT88.4 R20, [R136+0x4000] ;  /* 0x004000008814783b */ /* 0x000f220000004200 */
[----:B------:R-:W-:-:S03]  /*b0c0*/  FFMA.FTZ R25, R158, UR8, -R45 ;  /* 0x000000089e197c23 */ /* 0x000fc6000801082d */
[----:B------:R-:W5:Y:S01]  /*b0d0*/  MUFU.EX2 R82, R82 ;  /* 0x0000005200527308 */ /* 0x000f620000000800 */
[----:B--2---:R-:W-:Y:S01]  /*b0e0*/  F2FP.F16.F32.PACK_AB R11, R81, R76 ;  /* 0x0000004c510b723e */ /* 0x004fe200000000ff */
[--C-:B------:R-:W-:Y:S01]  /*b0f0*/  FFMA.FTZ R26, R156, UR8, -R45.reuse ;  /* 0x000000089c1a7c23 */ /* 0x100fe2000801082d */
[----:B------:R-:W-:-:S05]  /*b100*/  FFMA.FTZ R27, R154, UR8, -R45 ;  /* 0x000000089a1b7c23 */ /* 0x000fca000801082d */
[----:B------:R-:W-:Y:S01]  /*b110*/  MUFU.EX2 R24, R160 ;  /* 0x000000a000187308 */ /* 0x000fe20000000800 */
[C---:B---3--:R-:W-:Y:S06]  /*b120*/  HMMA.16816.F32 R116, R8.reuse, R16, R116 ;  /* 0x000000100874723c */ /* 0x048fec0000001874 */
[C---:B------:R-:W-:Y:S01]  /*b130*/  HMMA.16816.F32 R112, R8.reuse, R18, R112 ;  /* 0x000000120870723c */ /* 0x040fe20000001870 */
[----:B------:R-:W2:Y:S01]  /*b140*/  MUFU.EX2 R25, R25 ;  /* 0x0000001900197308 */ /* 0x000ea20000000800 */
[----:B------:R-:W3:Y:S04]  /*b150*/  LDSM.16.MT88.4 R16, [R134+0x4400] ;  /* 0x004400008610783b */ /* 0x000ee80000004200 */
[C---:B-1----:R-:W-:Y:S03]  /*b160*/  HMMA.16816.F32 R108, R8.reuse, R12, R108 ;  /* 0x0000000c086c723c */ /* 0x042fe6000000186c */
[----:B------:R-:W-:Y:S03]  /*b170*/  MUFU.EX2 R35, R35 ;  /* 0x0000002300237308 */ /* 0x000fe60000000800 */
[----:B------:R-:W-:Y:S01]  /*b180*/  HMMA.16816.F32 R104, R8, R14, R104 ;  /* 0x0000000e0868723c */ /* 0x000fe20000001868 */
[----:B------:R-:W1:Y:S04]  /*b190*/  LDSM.16.MT88.4 R12, [R136+0x4400] ;  /* 0x00440000880c783b */ /* 0x000e680000004200 */
[----:B------:R-:W4:Y:S02]  /*b1a0*/  MUFU.EX2 R34, R34 ;  /* 0x0000002200227308 */ /* 0x000f240000000800 */
[----:B------:R-:W-:-:S02]  /*b1b0*/  F2FP.F16.F32.PACK_AB R8, R40, R41 ;  /* 0x000000292808723e */ /* 0x000fc400000000ff */
[----:B-----5:R-:W-:Y:S02]  /*b1c0*/  F2FP.F16.F32.PACK_AB R9, R82, R79 ;  /* 0x0000004f5209723e */ /* 0x020fe400000000ff */
[----:B------:R-:W-:Y:S02]  /*b1d0*/  F2FP.F16.F32.PACK_AB R10, R38, R39 ;  /* 0x00000027260a723e */ /* 0x000fe400000000ff */
[----:B--2---:R-:W-:Y:S01]  /*b1e0*/  F2FP.F16.F32.PACK_AB R11, R25, R24 ;  /* 0x00000018190b723e */ /* 0x004fe200000000ff */
[----:B------:R-:W-:Y:S06]  /*b1f0*/  MUFU.EX2 R26, R26 ;  /* 0x0000001a001a7308 */ /* 0x000fec0000000800 */
[C---:B------:R-:W-:Y:S02]  /*b200*/  HMMA.16816.F32 R116, R8.reuse, R4, R116 ;  /* 0x000000040874723c */ /* 0x040fe40000001874 */
[----:B------:R-:W2:Y:S04]  /*b210*/  MUFU.EX2 R27, R27 ;  /* 0x0000001b001b7308 */ /* 0x000ea80000000800 */
[----:B------:R-:W-:Y:S01]  /*b220*/  HMMA.16816.F32 R112, R8, R6, R112 ;  /* 0x000000060870723c */ /* 0x000fe20000001870 */
[----:B------:R-:W-:Y:S01]  /*b230*/  FADD.FTZ R5, R144, R99 ;  /* 0x0000006390057221 */ /* 0x000fe20000010000 */
[----:B------:R-:W-:-:S02]  /*b240*/  F2FP.F16.F32.PACK_AB R4, R36, R37 ;  /* 0x000000252404723e */ /* 0x000fc400000000ff */
[----:B------:R-:W-:Y:S01]  /*b250*/  MUFU.EX2 R152, R152 ;  /* 0x0000009800987308 */ /* 0x000fe20000000800 */
[----:B------:R-:W-:Y:S01]  /*b260*/  FADD.FTZ R102, R102, R5 ;  /* 0x0000000566667221 */ /* 0x000fe20000010000 */
[----:B----4-:R-:W-:Y:S01]  /*b270*/  HMMA.16816.F32 R108, R8, R20, R108 ;  /* 0x00000014086c723c */ /* 0x010fe2000000186c */
[----:B------:R-:W-:Y:S02]  /*b280*/  F2FP.F16.F32.PACK_AB R6, R34, R35 ;  /* 0x000000232206723e */ /* 0x000fe400000000ff */
[----:B------:R-:W-:-:S03]  /*b290*/  FADD.FTZ R83, R83, R102 ;  /* 0x0000006653537221 */ /* 0x000fc60000010000 */
[----:B------:R-:W4:Y:S01]  /*b2a0*/  MUFU.EX2 R135, R135 ;  /* 0x0000008700877308 */ /* 0x000f220000000800 */
[----:B------:R-:W-:Y:S01]  /*b2b0*/  HMMA.16816.F32 R104, R8, R22, R104 ;  /* 0x000000160868723c */ /* 0x000fe20000001868 */
[----:B------:R-:W5:Y:S01]  /*b2c0*/  LDSM.16.MT88.4 R8, [R134+0x4800] ;  /* 0x004800008608783b */ /* 0x000f620000004200 */
[----:B--2---:R-:W-:Y:S01]  /*b2d0*/  F2FP.F16.F32.PACK_AB R5, R27, R26 ;  /* 0x0000001a1b05723e */ /* 0x004fe200000000ff */
[----:B------:R-:W-:Y:S01]  /*b2e0*/  FADD.FTZ R78, R78, R83 ;  /* 0x000000534e4e7221 */ /* 0x000fe20000010000 */
[----:B------:R-:W-:-:S03]  /*b2f0*/  FFMA.FTZ R21, R72, UR8, -R45 ;  /* 0x0000000848157c23 */ /* 0x000fc6000801082d */
[----:B------:R-:W-:Y:S01]  /*b300*/  FADD.FTZ R22, R80, R97 ;  /* 0x0000006150167221 */ /* 0x000fe20000010000 */
[----:B------:R-:W-:Y:S01]  /*b310*/  FADD.FTZ R75, R75, R78 ;  /* 0x0000004e4b4b7221 */ /* 0x000fe20000010000 */
[----:B------:R-:W-:Y:S01]  /*b320*/  MUFU.EX2 R33, R33 ;  /* 0x0000002100217308 */ /* 0x000fe20000000800 */
[----:B------:R-:W-:Y:S01]  /*b330*/  FFMA.FTZ R23, R52, UR8, -R45 ;  /* 0x0000000834177c23 */ /* 0x000fe2000801082d */
[----:B------:R-:W-:Y:S01]  /*b340*/  FADD.FTZ R22, R77, R22 ;  /* 0x000000164d167221 */ /* 0x000fe20000010000 */
[----:B------:R-:W-:Y:S01]  /*b350*/  FADD.FTZ R74, R74, R75 ;  /* 0x0000004b4a4a7221 */ /* 0x000fe20000010000 */
[----:B------:R-:W-:Y:S02]  /*b360*/  FFMA.FTZ R97, R63, UR8, -R70 ;  /* 0x000000083f617c23 */ /* 0x000fe40008010846 */
[----:B------:R-:W-:Y:S01]  /*b370*/  FADD.FTZ R73, R73, R22 ;  /* 0x0000001649497221 */ /* 0x000fe20000010000 */
[----:B----4-:R-:W-:Y:S01]  /*b380*/  F2FP.F16.F32.PACK_AB R7, R135, R152 ;  /* 0x000000988707723e */ /* 0x010fe200000000ff */
[----:B------:R-:W-:Y:S01]  /*b390*/  FFMA.FTZ R22, R66, UR8, -R45 ;  /* 0x0000000842167c23 */ /* 0x000fe2000801082d */
[----:B------:R-:W2:Y:S01]  /*b3a0*/  MUFU.EX2 R32, R32 ;  /* 0x0000002000207308 */ /* 0x000ea20000000800 */
[----:B------:R-:W-:Y:S01]  /*b3b0*/  FADD.FTZ R68, R68, R73 ;  /* 0x0000004944447221 */ /* 0x000fe20000010000 */
[----:B------:R-:W-:-:S03]  /*b3c0*/  FADD.FTZ R74, R71, R74 ;  /* 0x0000004a474a7221 */ /* 0x000fc60000010000 */
[C---:B---3--:R-:W-:Y:S01]  /*b3d0*/  HMMA.16816.F32 R116, R4.reuse, R16, R116 ;  /* 0x000000100474723c */ /* 0x048fe20000001874 */
[----:B------:R-:W-:Y:S02]  /*b3e0*/  FADD.FTZ R59, R59, R68 ;  /* 0x000000443b3b7221 */ /* 0x000fe40000010000 */
[----:B------:R-:W-:Y:S02]  /*b3f0*/  MUFU.EX2 R31, R31 ;  /* 0x0000001f001f7308 */ /* 0x000fe40000000800 */
[----:B------:R-:W-:Y:S01]  /*b400*/  FADD.FTZ R58, R58, R59 ;  /* 0x0000003b3a3a7221 */ /* 0x000fe20000010000 */
[C---:B------:R-:W-:Y:S01]  /*b410*/  HMMA.16816.F32 R112, R4.reuse, R18, R112 ;  /* 0x000000120470723c */ /* 0x040fe20000001870 */
[----:B------:R-:W3:Y:S02]  /*b420*/  LDSM.16.MT88.4 R16, [R136+0x4800] ;  /* 0x004800008810783b */ /* 0x000ee40000004200 */
[----:B------:R-:W-:Y:S02]  /*b430*/  FADD.FTZ R57, R57, R58 ;  /* 0x0000003a39397221 */ /* 0x000fe40000010000 */
[----:B------:R-:W4:Y:S01]  /*b440*/  MUFU.EX2 R30, R30 ;  /* 0x0000001e001e7308 */ /* 0x000f220000000800 */
[----:B-1----:R-:W-:Y:S01]  /*b450*/  HMMA.16816.F32 R108, R4, R12, R108 ;  /* 0x0000000c046c723c */ /* 0x002fe2000000186c */
[----:B------:R-:W-:-:S04]  /*b460*/  FADD.FTZ R56, R56, R57 ;  /* 0x0000003938387221 */ /* 0x000fc80000010000 */
[----:B------:R-:W-:Y:S01]  /*b470*/  FADD.FTZ R53, R53, R56 ;  /* 0x0000003835357221 */ /* 0x000fe20000010000 */
[----:B------:R-:W-:Y:S01]  /*b480*/  HMMA.16816.F32 R104, R4, R14, R104 ;  /* 0x0000000e0468723c */ /* 0x000fe20000001868 */
[----:B------:R-:W-:Y:S01]  /*b490*/  MUFU.EX2 R99, R142 ;  /* 0x0000008e00637308 */ /* 0x000fe20000000800 */
[----:B------:R-:W-:Y:S01]  /*b4a0*/  FADD.FTZ R13, R61, R74 ;  /* 0x0000004a3d0d7221 */ /* 0x000fe20000010000 */
[----:B------:R-:W-:-:S03]  /*b4b0*/  FADD.FTZ R46, R46, R53 ;  /* 0x000000352e2e7221 */ /* 0x000fc60000010000 */
[----:B------:R-:W-:Y:S01]  /*b4c0*/  FADD.FTZ R13, R64, R13 ;  /* 0x0000000d400d7221 */ /* 0x000fe20000010000 */
[----:B--2---:R-:W-:Y:S01]  /*b4d0*/  F2FP.F16.F32.PACK_AB R4, R32, R33 ;  /* 0x000000212004723e */ /* 0x004fe200000000ff */
[----:B------:R-:W-:Y:S01]  /*b4e0*/  FADD.FTZ R47, R47, R46 ;  /* 0x0000002e2f2f7221 */ /* 0x000fe20000010000 */
[----:B------:R-:W1:Y:S01]  /*b4f0*/  MUFU.EX2 R20, R140 ;  /* 0x0000008c00147308 */ /* 0x000e620000000800 */
[----:B------:R-:W-:Y:S01]  /*b500*/  FADD.FTZ R52, R60, R13 ;  /* 0x0000000d3c347221 */ /* 0x000fe20000010000 */
[----:B----4-:R-:W-:Y:S01]  /*b510*/  F2FP.F16.F32.PACK_AB R6, R30, R31 ;  /* 0x0000001f1e06723e */ /* 0x010fe200000000ff */
[----:B------:R-:W-:Y:S01]  /*b520*/  FADD.FTZ R44, R44, R47 ;  /* 0x0000002f2c2c7221 */ /* 0x000fe20000010000 */
[----:B------:R-:W2:Y:S01]  /*b530*/  LDSM.16.MT88.4 R12, [R134+0x4c00] ;  /* 0x004c0000860c783b */ /* 0x000ea20000004200 */
[----:B------:R-:W-:Y:S02]  /*b540*/  FADD.FTZ R52, R69, R52 ;  /* 0x0000003445347221 */ /* 0x000fe40000010000 */
[----:B------:R-:W-:Y:S01]  /*b550*/  FADD.FTZ R41, R41, R44 ;  /* 0x0000002c29297221 */ /* 0x000fe20000010000 */
[----:B------:R-:W-:Y:S01]  /*b560*/  MUFU.EX2 R21, R21 ;  /* 0x0000001500157308 */ /* 0x000fe20000000800 */
[----:B------:R-:W-:-:S02]  /*b570*/  FADD.FTZ R3, R3, R52 ;  /* 0x0000003403037221 */ /* 0x000fc40000010000 */
[----:B------:R-:W-:-:S04]  /*b580*/  FADD.FTZ R40, R40, R41 ;  /* 0x0000002928287221 */ /* 0x000fc80000010000 */
        /* <DEDUP_REMOVED lines=12> */
[----:B-----5:R-:W-:Y:S01]  /*b650*/  HMMA.16816.F32 R116, R4, R8, R116 ;  /* 0x000000080474723c */ /* 0x020fe20000001874 */
[----:B------:R-:W-:Y:S02]  /*b660*/  MUFU.EX2 R23, R23 ;  /* 0x0000001700177308 */ /* 0x000fe40000000800 */
[----:B------:R-:W-:-:S03]  /*b670*/  FADD.FTZ R32, R32, R33 ;  /* 0x0000002120207221 */ /* 0x000fc60000010000 */
[C---:B---3--:R-:W-:Y:S01]  /*b680*/  HMMA.16816.F32 R108, R4.reuse, R16, R108 ;  /* 0x00000010046c723c */ /* 0x048fe2000000186c */
[----:B------:R-:W-:Y:S01]  /*b690*/  FADD.FTZ R9, R62, R3 ;  /* 0x000000033e097221 */ /* 0x000fe20000010000 */
[----:B------:R-:W-:Y:S01]  /*b6a0*/  FADD.FTZ R31, R31, R32 ;  /* 0x000000201f1f7221 */ /* 0x000fe20000010000 */
[----:B------:R-:W3:Y:S02]  /*b6b0*/  MUFU.EX2 R48, R48 ;  /* 0x0000003000307308 */ /* 0x000ee40000000800 */
[----:B------:R-:W-:Y:S01]  /*b6c0*/  FADD.FTZ R76, R76, R9 ;  /* 0x000000094c4c7221 */ /* 0x000fe20000010000 */
[C---:B------:R-:W-:Y:S01]  /*b6d0*/  HMMA.16816.F32 R112, R4.reuse, R10, R112 ;  /* 0x0000000a0470723c */ /* 0x040fe20000001870 */
[----:B------:R-:W4:Y:S01]  /*b6e0*/  LDSM.16.MT88.4 R8, [R136+0x4c00] ;  /* 0x004c00008808783b */ /* 0x000f220000004200 */
[----:B------:R-:W-:Y:S01]  /*b6f0*/  FADD.FTZ R30, R30, R31 ;  /* 0x0000001f1e1e7221 */ /* 0x000fe20000010000 */
[----:B------:R-:W-:Y:S02]  /*b700*/  FADD.FTZ R76, R81, R76 ;  /* 0x0000004c514c7221 */ /* 0x000fe40000010000 */
[----:B------:R-:W-:Y:S01]  /*b710*/  MUFU.EX2 R0, R0 ;  /* 0x0000000000007308 */ /* 0x000fe20000000800 */
[----:B------:R-:W-:Y:S01]  /*b720*/  HMMA.16816.F32 R104, R4, R18, R104 ;  /* 0x000000120468723c */ /* 0x000fe20000001868 */
[----:B------:R-:W-:-:S04]  /*b730*/  FADD.FTZ R17, R79, R76 ;  /* 0x0000004c4f117221 */ /* 0x000fc80000010000 */
[----:B------:R-:W-:Y:S02]  /*b740*/  FADD.FTZ R17, R82, R17 ;  /* 0x0000001152117221 */ /* 0x000fe40000010000 */
[----:B------:R-:W5:Y:S01]  /*b750*/  MUFU.EX2 R97, R97 ;  /* 0x0000006100617308 */ /* 0x000f620000000800 */
[----:B-1----:R-:W-:Y:S01]  /*b760*/  F2FP.F16.F32.PACK_AB R4, R28, R29 ;  /* 0x0000001d1c04723e */ /* 0x002fe200000000ff */
[----:B------:R-:W-:Y:S01]  /*b770*/  FADD.FTZ R24, R24, R17 ;  /* 0x0000001118187221 */ /* 0x000fe20000010000 */
[----:B---3--:R-:W-:Y:S01]  /*b780*/  F2FP.F16.F32.PACK_AB R5, R48, R23 ;  /* 0x000000173005723e */ /* 0x008fe200000000ff */
[----:B------:R-:W-:Y:S02]  /*b790*/  FADD.FTZ R29, R29, R30 ;  /* 0x0000001e1d1d7221 */ /* 0x000fe40000010000 */
[----:B------:R-:W-:Y:S02]  /*b7a0*/  FADD.FTZ R25, R25, R24 ;  /* 0x0000001819197221 */ /* 0x000fe40000010000 */
[----:B------:R-:W-:Y:S01]  /*b7b0*/  MUFU.EX2 R3, R43 ;  /* 0x0000002b00037308 */ /* 0x000fe20000000800 */
[----:B------:R-:W-:Y:S01]  /*b7c0*/  FADD.FTZ R29, R28, R29 ;  /* 0x0000001d1c1d7221 */ /* 0x000fe20000010000 */
[----:B------:R-:W-:-:S04]  /*b7d0*/  FADD.FTZ R26, R26, R25 ;  /* 0x000000191a1a7221 */ /* 0x000fc80000010000 */
[----:B------:R-:W-:Y:S02]  /*b7e0*/  FADD.FTZ R27, R27, R26 ;  /* 0x0000001a1b1b7221 */ /* 0x000fe40000010000 */
[----:B------:R-:W1:Y:S01]  /*b7f0*/  MUFU.EX2 R42, R42 ;  /* 0x0000002a002a7308 */ /* 0x000e620000000800 */
[----:B-----5:R-:W-:Y:S01]  /*b800*/  F2FP.F16.F32.PACK_AB R6, R97, R0 ;  /* 0x000000006106723e */ /* 0x020fe200000000ff */
        /* <DEDUP_REMOVED lines=9> */
[----:B--2---:R-:W-:Y:S03]  /*b8a0*/  HMMA.16816.F32 R116, R4, R12, R116 ;  /* 0x0000000c0474723c */ /* 0x004fe60000001874 */
[----:B------:R-:W-:-:S04]  /*b8b0*/  FADD.FTZ R23, R23, R22 ;  /* 0x0000001617177221 */ /* 0x000fc80000010000 */
[----:B------:R-:W-:Y:S01]  /*b8c0*/  FADD.FTZ R48, R48, R23 ;  /* 0x0000001730307221 */ /* 0x000fe20000010000 */
[----:B------:R-:W-:Y:S03]  /*b8d0*/  HMMA.16816.F32 R112, R4, R14, R112 ;  /* 0x0000000e0470723c */ /* 0x000fe60000001870 */
[----:B------:R-:W-:-:S03]  /*b8e0*/  FADD.FTZ R3, R3, R48 ;  /* 0x0000003003037221 */ /* 0x000fc60000010000 */
[----:B----4-:R-:W-:Y:S01]  /*b8f0*/  HMMA.16816.F32 R108, R4, R8, R108 ;  /* 0x00000008046c723c */ /* 0x010fe2000000186c */
        /* <DEDUP_REMOVED lines=70> */
.L_x_5261:
[----:B------:R-:W1:Y:S02]  /*bd60*/  LDC R5, c[0x0][0x250] ;  /* 0x00009400ff057b82 */ /* 0x000e640000000800 */
[----:B-1----:R-:W-:-:S05]  /*bd70*/  IMAD.SHL.U32 R7, R5, 0x80, RZ ;  /* 0x0000008005077824 */ /* 0x002fca00078e00ff */
[----:B------:R-:W-:-:S04]  /*bd80*/  IADD3 R7, -R7, RZ, RZ ;  /* 0x000000ff07077210 */ /* 0x000fc80007ffe1ff */
[----:B------:R-:W-:-:S07]  /*bd90*/  SHF.R.S32.HI R4, RZ, 0x1f, R7 ;  /* 0x0000001fff047819 */ /* 0x000fce0000011407 */
.L_x_5262:
        /* <DEDUP_REMOVED lines=22> */
[----:B------:R-:W-:Y:S01]  /*bf00*/  @!P0 LEA R20, P4, R6, UR10, 0x1 ;  /* 0x0000000a06148c11 */ /* 0x000fe2000f8808ff */
[----:B--2---:R-:W-:Y:S01]  /*bf10*/  @!P0 IMAD R5, R0, 0x60, RZ ;  /* 0x0000006000058824 */ /* 0x004fe200078e02ff */
[----:B------:R-:W-:Y:S01]  /*bf20*/  @!P0 IADD3 R0, P2, R7, R10, RZ ;  /* 0x0000000a07008210 */ /* 0x000fe20007f5e0ff */
        /* <DEDUP_REMOVED lines=27> */
[----:B------:R-:W5:Y:S04]  /*c0e0*/  LDSM.16.M88.4 R40, [R94+0x1c00] ;  /* 0x001c00005e28783b */ /* 0x000f680000000200 */
[----:B------:R-:W5:Y:S04]  /*c0f0*/  LDSM.16.M88.4 R48, [R94+0x1800] ;  /* 0x001800005e30783b */ /* 0x000f680000000200 */
[----:B------:R-:W5:Y:S04]  /*c100*/  LDSM.16.M88.4 R32, [R94+0x2000] ;  /* 0x002000005e20783b */ /* 0x000f680000000200 */
[----:B-1----:R-:W1:Y:S04]  /*c110*/  LDSM.16.M88.4 R24, [R94+0x2400] ;  /* 0x002400005e18783b */ /* 0x002e680000000200 */
[----:B------:R-:W-:Y:S01]  /*c120*/  LDSM.16.M88.4 R56, [R94+0x2c00] ;  /* 0x002c00005e38783b */ /* 0x000fe20000000200 */
[C---:B--2---:R-:W-:Y:S03]  /*c130*/  HMMA.16816.F32 R80, R8.reuse, R4, RZ ;  /* 0x000000040850723c */ /* 0x044fe600000018ff */
[----:B------:R-:W-:Y:S04]  /*c140*/  LDSM.16.M88.4 R68, [R90] ;  /* 0x000000005a44783b */ /* 0x000fe80000000200 */
[----:B------:R-:W-:Y:S01]  /*c150*/  LDSM.16.M88.4 R72, [R91] ;  /* 0x000000005b48783b */ /* 0x000fe20000000200 */
[C---:B------:R-:W-:Y:S03]  /*c160*/  HMMA.16816.F32 R4, R8.reuse, R6, RZ ;  /* 0x000000060804723c */ /* 0x040fe600000018ff */
[----:B------:R-:W-:Y:S03]  /*c170*/  LDSM.16.M88.4 R60, [R89] ;  /* 0x00000000593c783b */ /* 0x000fe60000000200 */
[C---:B---3--:R-:W-:Y:S01]  /*c180*/  HMMA.16816.F32 R20, R8.reuse, R12, RZ ;  /* 0x0000000c0814723c */ /* 0x048fe200000018ff */
[----:B------:R-:W0:Y:S05]  /*c190*/  LDGDEPBAR ;  /* 0x00000000000079af */ /* 0x000e2a0000000000 */
[----:B------:R-:W-:Y:S06]  /*c1a0*/  HMMA.16816.F32 R12, R8, R14, RZ ;  /* 0x0000000e080c723c */ /* 0x000fec00000018ff */
[C---:B----4-:R-:W-:Y:S06]  /*c1b0*/  HMMA.16816.F32 R80, R76.reuse, R16, R80 ;  /* 0x000000104c50723c */ /* 0x050fec0000001850 */
[C---:B------:R-:W-:Y:S01]  /*c1c0*/  HMMA.16816.F32 R4, R76.reuse, R18, R4 ;  /* 0x000000124c04723c */ /* 0x040fe20000001804 */
[----:B------:R-:W2:Y:S05]  /*c1d0*/  LDSM.16.M88.4 R16, [R94+0x2800] ;  /* 0x002800005e10783b */ /* 0x000eaa0000000200 */
[C---:B-----5:R-:W-:Y:S06]  /*c1e0*/  HMMA.16816.F32 R20, R76.reuse, R28, R20 ;  /* 0x0000001c4c14723c */ /* 0x060fec0000001814 */
        /* <DEDUP_REMOVED lines=21> */
[----:B------:R-:W-:Y:S02]  /*c340*/  FMUL.FTZ R147, R15, UR15 ;  /* 0x0000000f0f937c20 */ /* 0x000fe40008410000 */
[C---:B------:R-:W-:Y:S01]  /*c350*/  HMMA.16816.F32 R36, R8.reuse, R32, RZ ;  /* 0x000000200824723c */ /* 0x040fe200000018ff */
[----:B------:R2:W-:Y:S05]  /*c360*/  MUFU.TANH R135, R22 ;  /* 0x0000001600877308 */ /* 0x0005ea0000002400 */
[C---:B-1----:R-:W-:Y:S03]  /*c370*/  HMMA.16816.F32 R28, R8.reuse, R24, RZ ;  /* 0x00000018081c723c */ /* 0x042fe600000018ff */
[----:B------:R1:W3:Y:S03]  /*c380*/  MUFU.TANH R141, R12 ;  /* 0x0000000c008d7308 */ /* 0x0002e60000002400 */
[C---:B------:R-:W-:Y:S05]  /*c390*/  HMMA.16816.F32 R48, R8.reuse, R50, RZ ;  /* 0x000000320830723c */ /* 0x040fea00000018ff */
[----:B------:R-:W-:Y:S01]  /*c3a0*/  MUFU.TANH R143, R143 ;  /* 0x0000008f008f7308 */ /* 0x000fe20000002400 */
[C---:B--2---:R-:W-:Y:S06]  /*c3b0*/  HMMA.16816.F32 R20, R8.reuse, R16, RZ ;  /* 0x000000100814723c */ /* 0x044fec00000018ff */
[C---:B------:R-:W-:Y:S01]  /*c3c0*/  HMMA.16816.F32 R32, R8.reuse, R34, RZ ;  /* 0x000000220820723c */ /* 0x040fe200000018ff */
[----:B------:R-:W2:Y:S05]  /*c3d0*/  MUFU.TANH R145, R145 ;  /* 0x0000009100917308 */ /* 0x000eaa0000002400 */
[C---:B------:R-:W-:Y:S03]  /*c3e0*/  HMMA.16816.F32 R24, R8.reuse, R26, RZ ;  /* 0x0000001a0818723c */ /* 0x040fe600000018ff */
[----:B------:R-:W4:Y:S03]  /*c3f0*/  MUFU.TANH R147, R147 ;  /* 0x0000009300937308 */ /* 0x000f260000002400 */
[C---:B------:R-:W-:Y:S05]  /*c400*/  HMMA.16816.F32 R16, R8.reuse, R18, RZ ;  /* 0x000000120810723c */ /* 0x040fea00000018ff */
[----:B------:R5:W-:Y:S01]  /*c410*/  MUFU.TANH R153, R4 ;  /* 0x0000000400997308 */ /* 0x000be20000002400 */
[C---:B-1----:R-:W-:Y:S06]  /*c420*/  HMMA.16816.F32 R12, R8.reuse, R56, RZ ;  /* 0x00000038080c723c */ /* 0x042fec00000018ff */
[----:B------:R-:W-:Y:S01]  /*c430*/  HMMA.16816.F32 R8, R8, R58, RZ ;  /* 0x0000003a0808723c */ /* 0x000fe200000018ff */
[----:B------:R-:W1:Y:S01]  /*c440*/  LDSM.16.M88.4 R56, [R88] ;  /* 0x000000005838783b */ /* 0x000e620000000200 */
[----:B------:R-:W-:Y:S04]  /*c450*/  MUFU.TANH R81, R81 ;  /* 0x0000005100517308 */ /* 0x000fe80000002400 */
[C---:B------:R-:W-:Y:S04]  /*c460*/  HMMA.16816.F32 R44, R76.reuse, R68, R44 ;  /* 0x000000444c2c723c */ /* 0x040fe8000000182c */
[----:B------:R-:W4:Y:S02]  /*c470*/  MUFU.TANH R151, R82 ;  /* 0x0000005200977308 */ /* 0x000f240000002400 */
[C---:B------:R-:W-:Y:S01]  /*c480*/  HMMA.16816.F32 R40, R76.reuse, R70, R40 ;  /* 0x000000464c28723c */ /* 0x040fe20000001828 */
[----:B------:R-:W3:Y:S05]  /*c490*/  LDSM.16.M88.4 R68, [R86] ;  /* 0x000000005644783b */ /* 0x000eea0000000200 */
[C---:B------:R-:W-:Y:S01]  /*c4a0*/  HMMA.16816.F32 R52, R76.reuse, R72, R52 ;  /* 0x000000484c34723c */ /* 0x040fe20000001834 */
[----:B------:R-:W4:Y:S05]  /*c4b0*/  MUFU.TANH R83, R83 ;  /* 0x0000005300537308 */ /* 0x000f2a0000002400 */
[----:B------:R-:W-:Y:S01]  /*c4c0*/  HMMA.16816.F32 R48, R76, R74, R48 ;  /* 0x0000004a4c30723c */ /* 0x000fe20000001830 */
[----:B------:R-:W2:Y:S01]  /*c4d0*/  LDSM.16.M88.4 R72, [R87] ;  /* 0x000000005748783b */ /* 0x000ea20000000200 */
[----:B------:R-:W-:-:S04]  /*c4e0*/  DEPBAR.LE SB0, 0x0 ;  /* 0x000080000000791a */ /* 0x000fc80000000000 */
[----:B------:R-:W-:Y:S01]  /*c4f0*/  HMMA.16816.F32 R36, R76, R60, R36 ;  /* 0x0000003c4c24723c */ /* 0x000fe20000001824 */
[----:B------:R4:W2:Y:S01]  /*c500*/  MUFU.TANH R61, R6 ;  /* 0x00000006003d7308 */ /* 0x0008a20000002400 */
[----:B------:R-:W-:Y:S01]  /*c510*/  FMUL.FTZ R45, R45, UR15 ;  /* 0x0000000f2d2d7c20 */ /* 0x000fe20008410000 */
[----:B------:R-:W-:-:S03]  /*c520*/  FMUL.FTZ R46, R46, UR15 ;  /* 0x0000000f2e2e7c20 */ /* 0x000fc60008410000 */
[C---:B------:R-:W-:Y:S01]  /*c530*/  HMMA.16816.F32 R32, R76.reuse, R62, R32 ;  /* 0x0000003e4c20723c */ /* 0x040fe20000001820 */
[----:B------:R-:W-:Y:S01]  /*c540*/  FMUL.FTZ R40, R40, UR15 ;  /* 0x0000000f28287c20 */ /* 0x000fe20008410000 */
[----:B------:R-:W-:Y:S01]  /*c550*/  FMUL.FTZ R43, R43, UR15 ;  /* 0x0000000f2b2b7c20 */ /* 0x000fe20008410000 */
[----:B------:R-:W2:Y:S03]  /*c560*/  MUFU.TANH R7, R7 ;  /* 0x0000000700077308 */ /* 0x000ea60000002400 */
[C---:B-1----:R-:W-:Y:S01]  /*c570*/  HMMA.16816.F32 R28, R76.reuse, R56, R28 ;  /* 0x000000384c1c723c */ /* 0x042fe2000000181c */
[----:B------:R-:W-:Y:S01]  /*c580*/  FMUL.FTZ R55, R55, UR15 ;  /* 0x0000000f37377c20 */ /* 0x000fe20008410000 */
[----:B------:R-:W-:Y:S01]  /*c590*/  FMUL.FTZ R54, R54, UR15 ;  /* 0x0000000f36367c20 */ /* 0x000fe20008410000 */
[----:B------:R-:W-:Y:S02]  /*c5a0*/  FMUL.FTZ R52, R52, UR15 ;  /* 0x0000000f34347c20 */ /* 0x000fe40008410000 */
[----:B------:R-:W1:Y:S01]  /*c5b0*/  MUFU.TANH R5, R5 ;  /* 0x0000000500057308 */ /* 0x000e620000002400 */
[----:B------:R-:W-:Y:S01]  /*c5c0*/  HMMA.16816.F32 R24, R76, R58, R24 ;  /* 0x0000003a4c18723c */ /* 0x000fe20000001818 */
[----:B------:R-:W-:Y:S01]  /*c5d0*/  FMUL.FTZ R48, R48, UR15 ;  /* 0x0000000f30307c20 */ /* 0x000fe20008410000 */
[----:B------:R-:W-:Y:S01]  /*c5e0*/  FMUL.FTZ R50, R50, UR15 ;  /* 0x0000000f32327c20 */ /* 0x000fe20008410000 */
[----:B------:R-:W-:Y:S01]  /*c5f0*/  FMUL.FTZ R49, R49, UR15 ;  /* 0x0000000f31317c20 */ /* 0x000fe20008410000 */
[----:B------:R-:W-:-:S02]  /*c600*/  FMUL.FTZ R51, R51, UR15 ;  /* 0x0000000f33337c20 */ /* 0x000fc40008410000 */
[C---:B---3--:R-:W-:Y:S01]  /*c610*/  HMMA.16816.F32 R12, R76.reuse, R68, R12 ;  /* 0x000000444c0c723c */ /* 0x048fe2000000180c */
[----:B------:R-:W-:Y:S01]  /*c620*/  FMUL.FTZ R59, R53, UR15 ;  /* 0x0000000f353b7c20 */ /* 0x000fe20008410000 */
[----:B------:R-:W-:Y:S01]  /*c630*/  IMAD.SHL.U32 R53, R101, 0x80, RZ ;  /* 0x0000008065357824 */ /* 0x000fe200078e00ff */
[----:B------:R3:W-:Y:S01]  /*c640*/  MUFU.TANH R69, R55 ;  /* 0x0000003700457308 */ /* 0x0007e20000002400 */
[----:B------:R-:W-:Y:S01]  /*c650*/  FMUL.FTZ R36, R36, UR15 ;  /* 0x0000000f24247c20 */ /* 0x000fe20008410000 */
[----:B------:R-:W-:Y:S01]  /*c660*/  FMUL.FTZ R38, R38, UR15 ;  /* 0x0000000f26267c20 */ /* 0x000fe20008410000 */
[C---:B------:R-:W-:Y:S01]  /*c670*/  HMMA.16816.F32 R8, R76.reuse, R70, R8 ;  /* 0x000000464c08723c */ /* 0x040fe20000001808 */
[C-C-:B------:R-:W-:Y:S01]  /*c680*/  LOP3.LUT R0, R53.reuse, 0x8, R100.reuse, 0xfe, !PT ;  /* 0x0000000835007812 */ /* 0x140fe200078efe64 */
[----:B------:R-:W-:Y:S01]  /*c690*/  FMUL.FTZ R32, R32, UR15 ;  /* 0x0000000f20207c20 */ /* 0x000fe20008410000 */
[--C-:B-----5:R-:W-:Y:S01]  /*c6a0*/  LOP3.LUT R4, R53, 0x9, R100.reuse, 0xfe, !PT ;  /* 0x0000000935047812 */ /* 0x120fe200078efe64 */
[----:B------:R-:W-:Y:S01]  /*c6b0*/  FMUL.FTZ R34, R34, UR15 ;  /* 0x0000000f22227c20 */ /* 0x000fe20008410000 */
[----:B----4-:R-:W-:Y:S01]  /*c6c0*/  I2FP.F32.S32 R6, R0 ;  /* 0x0000000000067245 */ /* 0x010fe20000201400 */
[C---:B--2---:R-:W-:Y:S01]  /*c6d0*/  HMMA.16816.F32 R20, R76.reuse, R72, R20 ;  /* 0x000000484c14723c */ /* 0x044fe20000001814 */
[-C--:B------:R-:W-:Y:S01]  /*c6e0*/  ISETP.GE.AND P4, PT, R0, R2.reuse, PT ;  /* 0x000000020000720c */ /* 0x080fe20003f86270 */
[----:B------:R2:W-:Y:S01]  /*c6f0*/  MUFU.TANH R73, R54 ;  /* 0x0000003600497308 */ /* 0x0005e20000002400 */
[C---:B------:R-:W-:Y:S01]  /*c700*/  ISETP.GE.AND P6, PT, R4.reuse, R2, PT ;  /* 0x000000020400720c */ /* 0x040fe20003fc6270 */
[----:B------:R-:W-:Y:S01]  /*c710*/  FMUL.FTZ R29, R29, UR15 ;  /* 0x0000000f1d1d7c20 */ /* 0x000fe20008410000 */
[-C--:B------:R-:W-:Y:S01]  /*c720*/  ISETP.GE.AND P5, PT, R4, R133.reuse, PT ;  /* 0x000000850400720c */ /* 0x080fe20003fa6270 */
[----:B------:R-:W-:Y:S01]  /*c730*/  HMMA.16816.F32 R16, R76, R74, R16 ;  /* 0x0000004a4c10723c */ /* 0x000fe20000001810 */
[----:B------:R-:W-:Y:S01]  /*c740*/  I2FP.F32.S32 R4, R4 ;  /* 0x0000000400047245 */ /* 0x000fe20000201400 */
[-C--:B---3--:R-:W-:Y:S01]  /*c750*/  FFMA.FTZ R55, R98, R6.reuse, R141 ;  /* 0x0000000662377223 */ /* 0x088fe2000001008d */
[-C--:B------:R-:W-:Y:S01]  /*c760*/  ISETP.GE.AND P3, PT, R0, R133.reuse, PT ;  /* 0x000000850000720c */ /* 0x080fe20003f66270 */
[----:B------:R-:W-:Y:S01]  /*c770*/  FMUL.FTZ R0, R31, UR15 ;  /* 0x0000000f1f007c20 */ /* 0x000fe20008410000 */
[C---:B------:R-:W-:Y:S01]  /*c780*/  FFMA.FTZ R6, R98.reuse, R6, R145 ;  /* 0x0000000662067223 */ /* 0x040fe20000010091 */
[-C--:B------:R-:W-:Y:S01]  /*c790*/  FFMA.FTZ R31, R98, R4.reuse, R143 ;  /* 0x00000004621f7223 */ /* 0x080fe2000001008f */
[----:B------:R-:W-:Y:S01]  /*c7a0*/  FMUL.FTZ R79, R28, UR15 ;  /* 0x0000000f1c4f7c20 */ /* 0x000fe20008410000 */
[--C-:B------:R-:W-:Y:S01]  /*c7b0*/  LOP3.LUT R28, R53, 0x10, R100.reuse, 0xfe, !PT ;  /* 0x00000010351c7812 */ /* 0x100fe200078efe64 */
[----:B------:R3:W-:Y:S01]  /*c7c0*/  MUFU.TANH R75, R48 ;  /* 0x00000030004b7308 */ /* 0x0007e20000002400 */
[----:B------:R-:W-:Y:S01]  /*c7d0*/  FSEL R55, R55, -INF , !P4 ;  /* 0xff80000037377808 */ /* 0x000fe20006000000 */
[----:B------:R-:W-:Y:S01]  /*c7e0*/  FFMA.FTZ R4, R98, R4, R147 ;  /* 0x0000000462047223 */ /* 0x000fe20000010093 */
[----:B------:R-:W-:Y:S01]  /*c7f0*/  ISETP.GE.AND P2, PT, R28, R2, PT ;  /* 0x000000021c00720c */ /* 0x000fe20003f46270 */
[----:B--2---:R-:W-:Y:S01]  /*c800*/  FMUL.FTZ R54, R30, UR15 ;  /* 0x0000000f1e367c20 */ /* 0x004fe20008410000 */
[-C--:B------:R-:W-:Y:S01]  /*c810*/  ISETP.GE.AND P4, PT, R28, R133.reuse, PT ;  /* 0x000000851c00720c */ /* 0x080fe20003f86270 */
[----:B------:R-:W-:Y:S01]  /*c820*/  FMUL.FTZ R27, R27, UR15 ;  /* 0x0000000f1b1b7c20 */ /* 0x000fe20008410000 */
[----:B------:R-:W-:Y:S01]  /*c830*/  I2FP.F32.S32 R28, R28 ;  /* 0x0000001c001c7245 */ /* 0x000fe20000201400 */
[----:B------:R2:W-:Y:S01]  /*c840*/  MUFU.TANH R141, R29 ;  /* 0x0000001d008d7308 */ /* 0x0005e20000002400 */
[--C-:B------:R-:W-:Y:S01]  /*c850*/  LOP3.LUT R30, R53, 0x18, R100.reuse, 0xfe, !PT ;  /* 0x00000018351e7812 */ /* 0x100fe200078efe64 */
[----:B------:R-:W-:Y:S01]  /*c860*/  FMUL.FTZ R23, R23, UR15 ;  /* 0x0000000f17177c20 */ /* 0x000fe20008410000 */
[----:B------:R-:W-:Y:S01]  /*c870*/  FSEL R6, R6, -INF , !P3 ;  /* 0xff80000006067808 */ /* 0x000fe20005800000 */
[CC--:B------:R-:W-:Y:S01]  /*c880*/  FFMA.FTZ R149, R98.reuse, R28.reuse, R149 ;  /* 0x0000001c62957223 */ /* 0x0c0fe20000010095 */
[----:B------:R-:W-:Y:S01]  /*c890*/  FSEL R31, R31, -INF , !P6 ;  /* 0xff8000001f1f7808 */ /* 0x000fe20007000000 */
[----:B------:R-:W-:Y:S01]  /*c8a0*/  FFMA.FTZ R64, R98, R28, R151 ;  /* 0x0000001c62407223 */ /* 0x000fe20000010097 */
[----:B------:R-:W-:Y:S01]  /*c8b0*/  FSEL R4, R4, -INF , !P5 ;  /* 0xff80000004047808 */ /* 0x000fe20006800000 */
[----:B------:R4:W5:Y:S01]  /*c8c0*/  MUFU.TANH R57, R52 ;  /* 0x0000003400397308 */ /* 0x0009620000002400 */
[--C-:B---3--:R-:W-:Y:S01]  /*c8d0*/  LOP3.LUT R48, R53, 0x11, R100.reuse, 0xfe, !PT ;  /* 0x0000001135307812 */ /* 0x108fe200078efe64 */
[----:B------:R-:W-:Y:S01]  /*c8e0*/  FMUL.FTZ R18, R18, UR15 ;  /* 0x0000000f12127c20 */ /* 0x000fe20008410000 */
[-C--:B------:R-:W-:Y:S01]  /*c8f0*/  ISETP.GE.AND P5, PT, R30, R2.reuse, PT ;  /* 0x000000021e00720c */ /* 0x080fe20003fa6270 */
[----:B------:R-:W-:Y:S01]  /*c900*/  FMUL.FTZ R17, R17, UR15 ;  /* 0x0000000f11117c20 */ /* 0x000fe20008410000 */
[----:B------:R-:W-:Y:S01]  /*c910*/  ISETP.GE.AND P3, PT, R48, R2, PT ;  /* 0x000000023000720c */ /* 0x000fe20003f66270 */
[----:B------:R-:W-:Y:S01]  /*c920*/  FMUL.FTZ R16, R16, UR15 ;  /* 0x0000000f10107c20 */ /* 0x000fe20008410000 */
[-C--:B------:R-:W-:Y:S01]  /*c930*/  ISETP.GE.AND P6, PT, R48, R133.reuse, PT ;  /* 0x000000853000720c */ /* 0x080fe20003fc6270 */
[----:B------:R3:W5:Y:S01]  /*c940*/  MUFU.TANH R77, R50 ;  /* 0x00000032004d7308 */ /* 0x0007620000002400 */
[----:B--2---:R-:W-:Y:S01]  /*c950*/  FSEL R29, R149, -INF , !P2 ;  /* 0xff800000951d7808 */ /* 0x004fe20005000000 */
[----:B------:R-:W-:Y:S01]  /*c960*/  FMUL.FTZ R15, R15, UR15 ;  /* 0x0000000f0f0f7c20 */ /* 0x000fe20008410000 */
[----:B------:R-:W-:Y:S01]  /*c970*/  I2FP.F32.S32 R48, R48 ;  /* 0x0000003000307245 */ /* 0x000fe20000201400 */
[----:B------:R-:W-:Y:S01]  /*c980*/  FMUL.FTZ R14, R14, UR15 ;  /* 0x0000000f0e0e7c20 */ /* 0x000fe20008410000 */
[----:B------:R-:W-:Y:S01]  /*c990*/  ISETP.GE.AND P2, PT, R30, R133, PT ;  /* 0x000000851e00720c */ /* 0x000fe20003f46270 */
[----:B------:R-:W-:Y:S01]  /*c9a0*/  FMUL.FTZ R8, R8, UR15 ;  /* 0x0000000f08087c20 */ /* 0x000fe20008410000 */
[----:B------:R-:W-:Y:S01]  /*c9b0*/  I2FP.F32.S32 R30, R30 ;  /* 0x0000001e001e7245 */ /* 0x000fe20000201400 */
[-C--:B------:R-:W-:Y:S01]  /*c9c0*/  FFMA.FTZ R71, R98, R48.reuse, R81 ;  /* 0x0000003062477223 */ /* 0x080fe20000010051 */
[----:B----4-:R-:W-:Y:S01]  /*c9d0*/  FMUL.FTZ R52, R26, UR15 ;  /* 0x0000000f1a347c20 */ /* 0x010fe20008410000 */
[C---:B------:R-:W-:Y:S01]  /*c9e0*/  FFMA.FTZ R48, R98.reuse, R48, R83 ;  /* 0x0000003062307223 */ /* 0x040fe20000010053 */
[----:B------:R2:W-:Y:S01]  /*c9f0*/  MUFU.TANH R143, R54 ;  /* 0x00000036008f7308 */ /* 0x0005e20000002400 */
[CC--:B------:R-:W-:Y:S01]  /*ca00*/  FFMA.FTZ R63, R98.reuse, R30.reuse, R153 ;  /* 0x0000001e623f7223 */ /* 0x0c0fe20000010099 */
[----:B------:R-:W-:Y:S01]  /*ca10*/  FFMA.FTZ R26, R98, R30, R61 ;  /* 0x0000001e621a7223 */ /* 0x000fe2000001003d */
[----:B------:R-:W-:Y:S01]  /*ca20*/  LOP3.LUT R30, R53, 0x19, R100, 0xfe, !PT ;  /* 0x00000019351e7812 */ /* 0x000fe200078efe64 */
[----:B------:R-:W-:Y:S01]  /*ca30*/  FMUL.FTZ R10, R10, UR15 ;  /* 0x0000000f0a0a7c20 */ /* 0x000fe20008410000 */
[----:B------:R-:W-:Y:S01]  /*ca40*/  FSEL R64, R64, -INF , !P4 ;  /* 0xff80000040407808 */ /* 0x000fe20006000000 */
[----:B---3--:R-:W-:Y:S01]  /*ca50*/  FMUL.FTZ R50, R24, UR15 ;  /* 0x0000000f18327c20 */ /* 0x008fe20008410000 */
[----:B------:R-:W-:Y:S01]  /*ca60*/  FMUL.FTZ R24, R25, UR15 ;  /* 0x0000000f19187c20 */ /* 0x000fe20008410000 */
[----:B------:R-:W-:Y:S01]  /*ca70*/  FSEL R71, R71, -INF , !P3 ;  /* 0xff80000047477808 */ /* 0x000fe20005800000 */
[----:B------:R3:W-:Y:S01]  /*ca80*/  MUFU.TANH R25, R0 ;  /* 0x0000000000197308 */ /* 0x0007e20000002400 */
[----:B------:R-:W-:-:S02]  /*ca90*/  ISETP.GE.AND P4, PT, R30, R2, PT ;  /* 0x000000021e00720c */ /* 0x000fc40003f86270 */
[-C--:B------:R-:W-:Y:S02]  /*caa0*/  ISETP.GE.AND P3, PT, R30, R133.reuse, PT ;  /* 0x000000851e00720c */ /* 0x080fe40003f66270 */
[--C-:B------:R-:W-:Y:S02]  /*cab0*/  LOP3.LUT R28, R53, 0x21, R100.reuse, 0xfe, !PT ;  /* 0x00000021351c7812 */ /* 0x100fe400078efe64 */
[----:B------:R-:W-:Y:S01]  /*cac0*/  FSEL R63, R63, -INF , !P5 ;  /* 0xff8000003f3f7808 */ /* 0x000fe20006800000 */
[----:B------:R-:W4:Y:S01]  /*cad0*/  MUFU.TANH R59, R59 ;  /* 0x0000003b003b7308 */ /* 0x000f220000002400 */
[----:B--2---:R-:W-:Y:S02]  /*cae0*/  LOP3.LUT R54, R53, 0x20, R100, 0xfe, !PT ;  /* 0x0000002035367812 */ /* 0x004fe400078efe64 */
[----:B------:R-:W-:Y:S02]  /*caf0*/  FSEL R26, R26, -INF , !P2 ;  /* 0xff8000001a1a7808 */ /* 0x000fe40005000000 */
[----:B------:R-:W-:-:S02]  /*cb00*/  ISETP.GE.AND P5, PT, R54, R133, PT ;  /* 0x000000853600720c */ /* 0x000fc40003fa6270 */
[----:B------:R-:W-:Y:S01]  /*cb10*/  ISETP.GE.AND P2, PT, R28, R2, PT ;  /* 0x000000021c00720c */ /* 0x000fe20003f46270 */
[----:B------:R2:W-:Y:S01]  /*cb20*/  MUFU.TANH R83, R50 ;  /* 0x0000003200537308 */ /* 0x0005e20000002400 */
[----:B---3--:R-:W-:Y:S02]  /*cb30*/  I2FP.F32.S32 R0, R30 ;  /* 0x0000001e00007245 */ /* 0x008fe40000201400 */
[----:B------:R-:W-:Y:S02]  /*cb40*/  FSEL R30, R48, -INF , !P6 ;  /* 0xff800000301e7808 */ /* 0x000fe40007000000 */
[----:B------:R-:W-:Y:S01]  /*cb50*/  I2FP.F32.S32 R48, R54 ;  /* 0x0000003600307245 */ /* 0x000fe20000201400 */
[----:B------:R-:W-:Y:S01]  /*cb60*/  FFMA.FTZ R7, R98, R0, R7 ;  /* 0x0000000062077223 */ /* 0x000fe20000010007 */
[----:B------:R-:W-:Y:S01]  /*cb70*/  ISETP.GE.AND P6, PT, R54, R2, PT ;  /* 0x000000023600720c */ /* 0x000fe20003fc6270 */
[----:B------:R-:W3:Y:S01]  /*cb80*/  MUFU.TANH R79, R79 ;  /* 0x0000004f004f7308 */ /* 0x000ee20000002400 */
[C---:B-1----:R-:W-:Y:S01]  /*cb90*/  FFMA.FTZ R61, R98.reuse, R0, R5 ;  /* 0x00000000623d7223 */ /* 0x042fe20000010005 */
[CC--:B-----5:R-:W-:Y:S01]  /*cba0*/  FFMA.FTZ R57, R98.reuse, R48.reuse, R57 ;  /* 0x0000003062397223 */ /* 0x0e0fe20000010039 */
[----:B------:R-:W-:Y:S01]  /*cbb0*/  FFMA.FTZ R48, R98, R48, R73 ;  /* 0x0000003062307223 */ /* 0x000fe20000010049 */
[----:B------:R-:W-:-:S02]  /*cbc0*/  FSEL R70, R7, -INF , !P3 ;  /* 0xff80000007467808 */ /* 0x000fc40005800000 */
[----:B------:R-:W-:Y:S02]  /*cbd0*/  FSEL R61, R61, -INF , !P4 ;  /* 0xff8000003d3d7808 */ /* 0x000fe40006000000 */
[----:B------:R1:W-:Y:S01]  /*cbe0*/  MUFU.TANH R81, R24 ;  /* 0x0000001800517308 */ /* 0x0003e20000002400 */
[----:B--2---:R-:W-:Y:S01]  /*cbf0*/  FMUL.FTZ R50, R20, UR15 ;  /* 0x0000000f14327c20 */ /* 0x004fe20008410000 */
[----:B------:R-:W-:Y:S02]  /*cc00*/  LOP3.LUT R20, R53, 0x28, R100, 0xfe, !PT ;  /* 0x0000002835147812 */ /* 0x000fe400078efe64 */
[----:B------:R-:W-:Y:S02]  /*cc10*/  FSEL R73, R57, -INF , !P6 ;  /* 0xff80000039497808 */ /* 0x000fe40007000000 */
[C---:B------:R-:W-:Y:S02]  /*cc20*/  ISETP.GE.AND P3, PT, R20.reuse, R2, PT ;  /* 0x000000021400720c */ /* 0x040fe40003f66270 */
[----:B------:R-:W-:Y:S01]  /*cc30*/  ISETP.GE.AND P6, PT, R20, R133, PT ;  /* 0x000000851400720c */ /* 0x000fe20003fc6270 */
[----:B------:R2:W5:Y:S01]  /*cc40*/  MUFU.TANH R5, R52 ;  /* 0x0000003400057308 */ /* 0x0005620000002400 */
[----:B------:R-:W-:-:S02]  /*cc50*/  I2FP.F32.S32 R20, R20 ;  /* 0x0000001400147245 */ /* 0x000fc40000201400 */
[----:B------:R-:W-:Y:S02]  /*cc60*/  ISETP.GE.AND P4, PT, R28, R133, PT ;  /* 0x000000851c00720c */ /* 0x000fe40003f86270 */
[----:B------:R-:W-:Y:S01]  /*cc70*/  LOP3.LUT R0, R53, 0x51, R100, 0xfe, !PT ;  /* 0x0000005135007812 */ /* 0x000fe200078efe64 */
[CC--:B------:R-:W-:Y:S01]  /*cc80*/  FFMA.FTZ R57, R98.reuse, R20.reuse, R75 ;  /* 0x0000001462397223 */ /* 0x0c0fe2000001004b */
[----:B------:R-:W-:Y:S01]  /*cc90*/  FFMA.FTZ R20, R98, R20, R77 ;  /* 0x0000001462147223 */ /* 0x000fe2000001004d */
[----:B-1----:R-:W-:Y:S01]  /*cca0*/  I2FP.F32.S32 R24, R28 ;  /* 0x0000001c00187245 */ /* 0x002fe20000201400 */
[----:B------:R-:W-:Y:S01]  /*ccb0*/  FMUL.FTZ R28, R21, UR15 ;  /* 0x0000000f151c7c20 */ /* 0x000fe20008410000 */
[----:B------:R-:W-:Y:S01]  /*ccc0*/  FMUL.FTZ R21, R22, UR15 ;  /* 0x0000000f16157c20 */ /* 0x000fe20008410000 */
[----:B------:R3:W1:Y:S01]  /*ccd0*/  MUFU.TANH R145, R27 ;  /* 0x0000001b00917308 */ /* 0x0006620000002400 */
[----:B------:R-:W-:Y:S01]  /*cce0*/  FSEL R57, R57, -INF , !P3 ;  /* 0xff80000039397808 */ /* 0x000fe20005800000 */
[CC--:B----4-:R-:W-:Y:S01]  /*ccf0*/  FFMA.FTZ R59, R98.reuse, R24.reuse, R59 ;  /* 0x00000018623b7223 */ /* 0x0d0fe2000001003b */
[----:B------:R-:W-:Y:S01]  /*cd00*/  FFMA.FTZ R22, R98, R24, R69 ;  /* 0x0000001862167223 */ /* 0x000fe20000010045 */
[----:B------:R-:W-:-:S02]  /*cd10*/  FSEL R24, R48, -INF , !P5 ;  /* 0xff80000030187808 */ /* 0x000fc40006800000 */
[----:B--2---:R-:W-:Y:S02]  /*cd20*/  LOP3.LUT R52, R53, 0x50, R100, 0xfe, !PT ;  /* 0x0000005035347812 */ /* 0x004fe400078efe64 */
[----:B------:R2:W-:Y:S01]  /*cd30*/  MUFU.TANH R7, R28 ;  /* 0x0000001c00077308 */ /* 0x0005e20000002400 */
[----:B------:R-:W-:Y:S02]  /*cd40*/  FSEL R22, R22, -INF , !P4 ;  /* 0xff80000016167808 */ /* 0x000fe40006000000 */
[----:B------:R-:W-:Y:S02]  /*cd50*/  I2FP.F32.S32 R48, R52 ;  /* 0x0000003400307245 */ /* 0x000fe40000201400 */
[C---:B------:R-:W-:Y:S02]  /*cd60*/  ISETP.GE.AND P4, PT, R0.reuse, R2, PT ;  /* 0x000000020000720c */ /* 0x040fe40003f86270 */
[----:B------:R-:W-:Y:S01]  /*cd70*/  ISETP.GE.AND P3, PT, R0, R133, PT ;  /* 0x000000850000720c */ /* 0x000fe20003f66270 */
[CC--:B------:R-:W-:Y:S01]  /*cd80*/  FFMA.FTZ R143, R98.reuse, R48.reuse, R143 ;  /* 0x00000030628f7223 */ /* 0x0c0fe2000001008f */
[----:B---3--:R-:W-:Y:S01]  /*cd90*/  FFMA.FTZ R27, R98, R48, R79 ;  /* 0x00000030621b7223 */ /* 0x008fe2000001004f */
[----:B------:R-:W-:Y:S01]  /*cda0*/  ISETP.GE.AND P5, PT, R52, R2, PT ;  /* 0x000000023400720c */ /* 0x000fe20003fa6270 */
[----:B------:R-:W3:Y:S01]  /*cdb0*/  MUFU.TANH R69, R50 ;  /* 0x0000003200457308 */ /* 0x000ee20000002400 */
[----:B------:R-:W-:-:S02]  /*cdc0*/  FSEL R20, R20, -INF , !P6 ;  /* 0xff80000014147808 */ /* 0x000fc40007000000 */
[----:B------:R-:W-:Y:S02]  /*cdd0*/  FSEL R27, R27, -INF , !P5 ;  /* 0xff8000001b1b7808 */ /* 0x000fe40006800000 */
[----:B------:R-:W-:Y:S02]  /*cde0*/  FSEL R59, R59, -INF , !P2 ;  /* 0xff8000003b3b7808 */ /* 0x000fe40005000000 */
[----:B--2---:R-:W-:Y:S01]  /*cdf0*/  I2FP.F32.S32 R28, R0 ;  /* 0x00000000001c7245 */ /* 0x004fe20000201400 */
[----:B------:R-:W-:Y:S01]  /*ce00*/  FMUL.FTZ R0, R19, UR15 ;  /* 0x0000000f13007c20 */ /* 0x000fe20008410000 */
[--C-:B------:R-:W-:Y:S01]  /*ce10*/  LOP3.LUT R19, R53, 0x58, R100.reuse, 0xfe, !PT ;  /* 0x0000005835137812 */ /* 0x100fe200078efe64 */
[----:B------:R2:W4:Y:S01]  /*ce20*/  MUFU.TANH R75, R21 ;  /* 0x00000015004b7308 */ /* 0x0005220000002400 */
[-C--:B------:R-:W-:Y:S01]  /*ce30*/  ISETP.GE.AND P2, PT, R52, R133.reuse, PT ;  /* 0x000000853400720c */ /* 0x080fe20003f46270 */
[C---:B------:R-:W-:Y:S01]  /*ce40*/  FFMA.FTZ R141, R98.reuse, R28, R141 ;  /* 0x0000001c628d7223 */ /* 0x040fe2000001008d */
[C---:B------:R-:W-:Y:S01]  /*ce50*/  ISETP.GE.AND P6, PT, R19.reuse, R2, PT ;  /* 0x000000021300720c */ /* 0x040fe20003fc6270 */
[----:B------:R-:W-:Y:S01]  /*ce60*/  FFMA.FTZ R144, R98, R28, R25 ;  /* 0x0000001c62907223 */ /* 0x000fe20000010019 */
[----:B------:R-:W-:Y:S01]  /*ce70*/  ISETP.GE.AND P5, PT, R19, R133, PT ;  /* 0x000000851300720c */ /* 0x000fe20003fa6270 */
[----:B------:R-:W-:Y:S01]  /*ce80*/  FMUL.FTZ R28, R12, UR15 ;  /* 0x0000000f0c1c7c20 */ /* 0x000fe20008410000 */
[----:B------:R-:W-:Y:S01]  /*ce90*/  I2FP.F32.S32 R19, R19 ;  /* 0x0000001300137245 */ /* 0x000fe20000201400 */
[----:B------:R3:W-:Y:S01]  /*cea0*/  MUFU.TANH R77, R17 ;  /* 0x00000011004d7308 */ /* 0x0007e20000002400 */
[----:B------:R-:W-:-:S02]  /*ceb0*/  LOP3.LUT R102, R53, 0x59, R100, 0xfe, !PT ;  /* 0x0000005935667812 */ /* 0x000fc400078efe64 */
[----:B------:R-:W-:Y:S01]  /*cec0*/  FSEL R150, R143, -INF , !P2 ;  /* 0xff8000008f967808 */ /* 0x000fe20005000000 */
[----:B-----5:R-:W-:Y:S01]  /*ced0*/  FFMA.FTZ R5, R98, R19, R5 ;  /* 0x0000001362057223 */ /* 0x020fe20000010005 */
[----:B------:R-:W-:Y:S02]  /*cee0*/  FSEL R25, R141, -INF , !P4 ;  /* 0xff8000008d197808 */ /* 0x000fe40006000000 */
[C---:B------:R-:W-:Y:S01]  /*cef0*/  ISETP.GE.AND P2, PT, R102.reuse, R2, PT ;  /* 0x000000026600720c */ /* 0x040fe20003f46270 */
[----:B------:R-:W5:Y:S01]  /*cf00*/  MUFU.TANH R23, R23 ;  /* 0x0000001700177308 */ /* 0x000f620000002400 */
[----:B------:R-:W-:Y:S01]  /*cf10*/  ISETP.GE.AND P4, PT, R102, R133, PT ;  /* 0x000000856600720c */ /* 0x000fe20003f86270 */
[----:B--2---:R-:W-:Y:S01]  /*cf20*/  FFMA.FTZ R21, R98, R19, R83 ;  /* 0x0000001362157223 */ /* 0x004fe20000010053 */
[----:B------:R-:W-:Y:S02]  /*cf30*/  I2FP.F32.S32 R102, R102 ;  /* 0x0000006600667245 */ /* 0x000fe40000201400 */
[----:B------:R-:W-:-:S02]  /*cf40*/  LOP3.LUT R68, R53, 0x60, R100, 0xfe, !PT ;  /* 0x0000006035447812 */ /* 0x000fc400078efe64 */
[----:B------:R-:W-:Y:S01]  /*cf50*/  FSEL R144, R144, -INF , !P3 ;  /* 0xff80000090907808 */ /* 0x000fe20005800000 */
[----:B------:R2:W-:Y:S01]  /*cf60*/  MUFU.TANH R83, R18 ;  /* 0x0000001200537308 */ /* 0x0005e20000002400 */
[----:B------:R-:W-:Y:S01]  /*cf70*/  FSEL R21, R21, -INF , !P6 ;  /* 0xff80000015157808 */ /* 0x000fe20007000000 */
[----:B------:R-:W-:Y:S01]  /*cf80*/  FFMA.FTZ R19, R98, R102, R81 ;  /* 0x0000006662137223 */ /* 0x000fe20000010051 */
[----:B------:R-:W-:Y:S01]  /*cf90*/  ISETP.GE.AND P3, PT, R68, R2, PT ;  /* 0x000000024400720c */ /* 0x000fe20003f66270 */
[----:B-1----:R-:W-:Y:S01]  /*cfa0*/  FFMA.FTZ R102, R98, R102, R145 ;  /* 0x0000006662667223 */ /* 0x002fe20000010091 */
[----:B------:R-:W-:Y:S01]  /*cfb0*/  ISETP.GE.AND P6, PT, R68, R133, PT ;  /* 0x000000854400720c */ /* 0x000fe20003fc6270 */
[----:B------:R-:W-:Y:S01]  /*cfc0*/  FMUL.FTZ R145, R37, UR15 ;  /* 0x0000000f25917c20 */ /* 0x000fe20008410000 */
[----:B------:R-:W-:Y:S01]  /*cfd0*/  I2FP.F32.S32 R68, R68 ;  /* 0x0000004400447245 */ /* 0x000fe20000201400 */
[----:B------:R1:W5:Y:S01]  /*cfe0*/  MUFU.TANH R81, R0 ;  /* 0x0000000000517308 */ /* 0x0003620000002400 */
[----:B------:R-:W-:-:S02]  /*cff0*/  FSEL R142, R5, -INF , !P5 ;  /* 0xff800000058e7808 */ /* 0x000fc40006800000 */
[--C-:B------:R-:W-:Y:S01]  /*d000*/  LOP3.LUT R12, R53, 0x69, R100.reuse, 0xfe, !PT ;  /* 0x00000069350c7812 */ /* 0x100fe200078efe64 */
[CC--:B---3--:R-:W-:Y:S01]  /*d010*/  FFMA.FTZ R17, R98.reuse, R68.reuse, R69 ;  /* 0x0000004462117223 */ /* 0x0c8fe20000010045 */
[----:B----4-:R-:W-:Y:S01]  /*d020*/  FFMA.FTZ R68, R98, R68, R75 ;  /* 0x0000004462447223 */ /* 0x010fe2000001004b */
[----:B------:R-:W-:Y:S01]  /*d030*/  FMUL.FTZ R69, R13, UR15 ;  /* 0x0000000f0d457c20 */ /* 0x000fe20008410000 */
[----:B------:R-:W-:Y:S01]  /*d040*/  FSEL R102, R102, -INF , !P4 ;  /* 0xff80000066667808 */ /* 0x000fe20006000000 */
[----:B------:R3:W4:Y:S01]  /*d050*/  MUFU.TANH R79, R16 ;  /* 0x00000010004f7308 */ /* 0x0007220000002400 */
[----:B--2---:R-:W-:Y:S02]  /*d060*/  LOP3.LUT R18, R53, 0x61, R100, 0xfe, !PT ;  /* 0x0000006135127812 */ /* 0x004fe400078efe64 */
[----:B------:R-:W-:Y:S02]  /*d070*/  FSEL R68, R68, -INF , !P6 ;  /* 0xff80000044447808 */ /* 0x000fe40007000000 */
[----:B------:R-:W-:-:S02]  /*d080*/  ISETP.GE.AND P5, PT, R18, R2, PT ;  /* 0x000000021200720c */ /* 0x000fc40003fa6270 */
[----:B------:R-:W-:Y:S01]  /*d090*/  ISETP.GE.AND P6, PT, R12, R2, PT ;  /* 0x000000020c00720c */ /* 0x000fe20003fc6270 */
[----:B------:R-:W-:Y:S01]  /*d0a0*/  MUFU.TANH R5, R28 ;  /* 0x0000001c00057308 */ /* 0x000fe20000002400 */
[----:B-1----:R-:W-:Y:S02]  /*d0b0*/  I2FP.F32.S32 R0, R18 ;  /* 0x0000001200007245 */ /* 0x002fe40000201400 */
[----:B------:R-:W-:Y:S02]  /*d0c0*/  FSEL R17, R17, -INF , !P3 ;  /* 0xff80000011117808 */ /* 0x000fe40005800000 */
[----:B------:R-:W-:Y:S01]  /*d0d0*/  FSEL R19, R19, -INF , !P2 ;  /* 0xff80000013137808 */ /* 0x000fe20005000000 */
[CC--:B------:R-:W-:Y:S01]  /*d0e0*/  FFMA.FTZ R7, R98.reuse, R0.reuse, R7 ;  /* 0x0000000062077223 */ /* 0x0c0fe20000010007 */
[----:B-----5:R-:W-:Y:S01]  /*d0f0*/  FFMA.FTZ R23, R98, R0, R23 ;  /* 0x0000000062177223 */ /* 0x020fe20000010017 */
[----:B------:R-:W-:Y:S01]  /*d100*/  MUFU.TANH R69, R69 ;  /* 0x0000004500457308 */ /* 0x000fe20000002400 */
[----:B---3--:R-:W-:-:S02]  /*d110*/  LOP3.LUT R16, R53, 0x68, R100, 0xfe, !PT ;  /* 0x0000006835107812 */ /* 0x008fc400078efe64 */
[----:B------:R-:W-:Y:S02]  /*d120*/  FSEL R13, R7, -INF , !P5 ;  /* 0xff800000070d7808 */ /* 0x000fe40006800000 */
[-C--:B------:R-:W-:Y:S02]  /*d130*/  ISETP.GE.AND P5, PT, R12, R133.reuse, PT ;  /* 0x000000850c00720c */ /* 0x080fe40003fa6270 */
[----:B------:R-:W-:Y:S01]  /*d140*/  I2FP.F32.S32 R12, R12 ;  /* 0x0000000c000c7245 */ /* 0x000fe20000201400 */
[----:B------:R1:W-:Y:S01]  /*d150*/  MUFU.TANH R75, R14 ;  /* 0x0000000e004b7308 */ /* 0x0003e20000002400 */
[C---:B------:R-:W-:Y:S02]  /*d160*/  ISETP.GE.AND P4, PT, R16.reuse, R2, PT ;  /* 0x000000021000720c */ /* 0x040fe40003f86270 */
[-C--:B------:R-:W-:Y:S01]  /*d170*/  ISETP.GE.AND P3, PT, R16, R133.reuse, PT ;  /* 0x000000851000720c */ /* 0x080fe20003f66270 */
[C---:B------:R-:W-:Y:S01]  /*d180*/  FFMA.FTZ R7, R98.reuse, R12, R77 ;  /* 0x0000000c62077223 */ /* 0x040fe2000001004d */
[----:B------:R-:W-:Y:S01]  /*d190*/  I2FP.F32.S32 R16, R16 ;  /* 0x0000001000107245 */ /* 0x000fe20000201400 */
[----:B------:R-:W-:Y:S01]  /*d1a0*/  FFMA.FTZ R56, R98, R12, R81 ;  /* 0x0000000c62387223 */ /* 0x000fe20000010051 */
[----:B------:R-:W-:Y:S01]  /*d1b0*/  ISETP.GE.AND P2, PT, R18, R133, PT ;  /* 0x000000851200720c */ /* 0x000fe20003f46270 */
[----:B------:R-:W2:Y:S01]  /*d1c0*/  MUFU.TANH R77, R15 ;  /* 0x0000000f004d7308 */ /* 0x000ea20000002400 */
[C-C-:B------:R-:W-:Y:S01]  /*d1d0*/  LOP3.LUT R0, R53.reuse, 0x71, R100.reuse, 0xfe, !PT ;  /* 0x0000007135007812 */ /* 0x140fe200078efe64 */
[CC--:B------:R-:W-:Y:S01]  /*d1e0*/  FFMA.FTZ R60, R98.reuse, R16.reuse, R83 ;  /* 0x00000010623c7223 */ /* 0x0c0fe20000010053 */
[----:B----4-:R-:W-:Y:S01]  /*d1f0*/  FFMA.FTZ R79, R98, R16, R79 ;  /* 0x00000010624f7223 */ /* 0x010fe2000001004f */
[----:B------:R-:W-:Y:S01]  /*d200*/  LOP3.LUT R48, R53, 0x70, R100, 0xfe, !PT ;  /* 0x0000007035307812 */ /* 0x000fe200078efe64 */
[----:B------:R-:W-:Y:S01]  /*d210*/  FMUL.FTZ R83, R44, UR15 ;  /* 0x0000000f2c537c20 */ /* 0x000fe20008410000 */
[----:B------:R-:W-:Y:S01]  /*d220*/  FSEL R7, R7, -INF , !P6 ;  /* 0xff80000007077808 */ /* 0x000fe20007000000 */
[----:B------:R-:W-:Y:S01]  /*d230*/  FMUL.FTZ R12, R47, UR15 ;  /* 0x0000000f2f0c7c20 */ /* 0x000fe20008410000 */
[----:B------:R-:W-:Y:S01]  /*d240*/  FSEL R60, R60, -INF , !P3 ;  /* 0xff8000003c3c7808 */ /* 0x000fe20005800000 */
[----:B------:R-:W-:Y:S01]  /*d250*/  MUFU.TANH R3, R3 ;  /* 0x0000000300037308 */ /* 0x000fe20000002400 */
[----:B------:R-:W-:Y:S01]  /*d260*/  FSEL R66, R23, -INF , !P2 ;  /* 0xff80000017427808 */ /* 0x000fe20005000000 */
[----:B-1----:R-:W-:Y:S01]  /*d270*/  FMUL.FTZ R14, R11, UR15 ;  /* 0x0000000f0b0e7c20 */ /* 0x002fe20008410000 */
[----:B------:R-:W-:-:S02]  /*d280*/  ISETP.GE.AND P3, PT, R0, R2, PT ;  /* 0x000000020000720c */ /* 0x000fc40003f66270 */
[-C--:B------:R-:W-:Y:S02]  /*d290*/  ISETP.GE.AND P6, PT, R0, R133.reuse, PT ;  /* 0x000000850000720c */ /* 0x080fe40003fc6270 */
[----:B------:R-:W-:Y:S01]  /*d2a0*/  FSEL R23, R79, -INF , !P4 ;  /* 0xff8000004f177808 */ /* 0x000fe20006000000 */
[----:B------:R-:W-:Y:S01]  /*d2b0*/  MUFU.TANH R49, R49 ;  /* 0x0000003100317308 */ /* 0x000fe20000002400 */
[----:B------:R-:W-:Y:S02]  /*d2c0*/  I2FP.F32.S32 R0, R0 ;  /* 0x0000000000007245 */ /* 0x000fe40000201400 */
[C---:B------:R-:W-:Y:S02]  /*d2d0*/  ISETP.GE.AND P2, PT, R48.reuse, R2, PT ;  /* 0x000000023000720c */ /* 0x040fe40003f46270 */
[----:B------:R-:W-:Y:S01]  /*d2e0*/  ISETP.GE.AND P4, PT, R48, R133, PT ;  /* 0x000000853000720c */ /* 0x000fe20003f86270 */
[----:B--2---:R-:W-:Y:S01]  /*d2f0*/  FFMA.FTZ R50, R98, R0, R77 ;  /* 0x0000000062327223 */ /* 0x004fe2000001004d */
[----:B------:R-:W-:Y:S01]  /*d300*/  I2FP.F32.S32 R48, R48 ;  /* 0x0000003000307245 */ /* 0x000fe20000201400 */
[----:B------:R1:W2:Y:S01]  /*d310*/  MUFU.TANH R79, R8 ;  /* 0x00000008004f7308 */ /* 0x0002a20000002400 */
[----:B------:R-:W-:-:S02]  /*d320*/  LOP3.LUT R77, R53, 0x1, R100, 0xfe, !PT ;  /* 0x00000001354d7812 */ /* 0x000fc400078efe64 */
[----:B------:R-:W-:Y:S01]  /*d330*/  FSEL R56, R56, -INF , !P5 ;  /* 0xff80000038387808 */ /* 0x000fe20006800000 */
[C---:B------:R-:W-:Y:S01]  /*d340*/  FFMA.FTZ R15, R98.reuse, R48, R5 ;  /* 0x00000030620f7223 */ /* 0x040fe20000010005 */
[C---:B------:R-:W-:Y:S01]  /*d350*/  FFMA.FTZ R5, R98.reuse, R0, R69 ;  /* 0x0000000062057223 */ /* 0x040fe20000010045 */
[----:B------:R-:W-:Y:S01]  /*d360*/  FFMA.FTZ R48, R98, R48, R75 ;  /* 0x0000003062307223 */ /* 0x000fe2000001004b */
[C-C-:B------:R-:W-:Y:S01]  /*d370*/  LOP3.LUT R0, R53.reuse, 0x78, R100.reuse, 0xfe, !PT ;  /* 0x0000007835007812 */ /* 0x140fe200078efe64 */
[----:B------:R-:W3:Y:S01]  /*d380*/  MUFU.TANH R69, R10 ;  /* 0x0000000a00457308 */ /* 0x000ee20000002400 */
[----:B------:R-:W-:Y:S02]  /*d390*/  LOP3.LUT R75, R53, 0x29, R100, 0xfe, !PT ;  /* 0x00000029354b7812 */ /* 0x000fe400078efe64 */
[----:B------:R-:W-:Y:S02]  /*d3a0*/  FSEL R15, R15, -INF , !P2 ;  /* 0xff8000000f0f7808 */ /* 0x000fe40005000000 */
[----:B------:R-:W-:-:S02]  /*d3b0*/  ISETP.GE.AND P5, PT, R0, R2, PT ;  /* 0x000000020000720c */ /* 0x000fc40003fa6270 */
[----:B------:R-:W-:Y:S01]  /*d3c0*/  ISETP.GE.AND P2, PT, R0, R133, PT ;  /* 0x000000850000720c */ /* 0x000fe20003f46270 */
[----:B------:R-:W4:Y:S01]  /*d3d0*/  MUFU.TANH R45, R45 ;  /* 0x0000002d002d7308 */ /* 0x000f220000002400 */
[----:B-1----:R-:W-:Y:S02]  /*d3e0*/  I2FP.F32.S32 R8, R77 ;  /* 0x0000004d00087245 */ /* 0x002fe40000201400 */
[----:B------:R-:W-:Y:S02]  /*d3f0*/  I2FP.F32.S32 R44, R0 ;  /* 0x00000000002c7245 */ /* 0x000fe40000201400 */
[----:B------:R-:W-:Y:S02]  /*d400*/  FSEL R50, R50, -INF , !P6 ;  /* 0xff80000032327808 */ /* 0x000fe40007000000 */
[----:B------:R-:W-:Y:S01]  /*d410*/  ISETP.GE.AND P6, PT, R75, R2, PT ;  /* 0x000000024b00720c */ /* 0x000fe20003fc6270 */
[----:B------:R-:W1:Y:S01]  /*d420*/  MUFU.TANH R83, R83 ;  /* 0x0000005300537308 */ /* 0x000e620000002400 */
[----:B------:R-:W-:Y:S01]  /*d430*/  I2FP.F32.S32 R0, R75 ;  /* 0x0000004b00007245 */ /* 0x000fe20000201400 */
[----:B------:R-:W-:Y:S01]  /*d440*/  FFMA.FTZ R75, R98, R8, R103 ;  /* 0x00000008624b7223 */ /* 0x000fe20000010067 */
[----:B------:R-:W-:Y:S01]  /*d450*/  LOP3.LUT R81, R53, R100, RZ, 0xfc, !PT ;  /* 0x0000006435517212 */ /* 0x000fe200078efcff */
[----:B------:R-:W-:Y:S01]  /*d460*/  FMUL.FTZ R103, R41, UR15 ;  /* 0x0000000f29677c20 */ /* 0x000fe20008410000 */
[----:B------:R-:W-:Y:S01]  /*d470*/  FSEL R48, R48, -INF , !P4 ;  /* 0xff80000030307808 */ /* 0x000fe20006000000 */
[C---:B--2---:R-:W-:Y:S01]  /*d480*/  FFMA.FTZ R79, R98.reuse, R44, R79 ;  /* 0x0000002c624f7223 */ /* 0x044fe2000001004f */
[----:B------:R-:W-:Y:S01]  /*d490*/  ISETP.GE.AND P4, PT, R81, R2, PT ;  /* 0x000000025100720c */ /* 0x000fe20003f86270 */
[C---:B---3--:R-:W-:Y:S01]  /*d4a0*/  FFMA.FTZ R44, R98.reuse, R44, R69 ;  /* 0x0000002c622c7223 */ /* 0x048fe20000010045 */
[----:B------:R-:W-:Y:S01]  /*d4b0*/  I2FP.F32.S32 R10, R81 ;  /* 0x00000051000a7245 */ /* 0x000fe20000201400 */
[----:B------:R-:W-:Y:S01]  /*d4c0*/  MUFU.TANH R103, R103 ;  /* 0x0000006700677308 */ /* 0x000fe20000002400 */
[----:B------:R-:W-:Y:S01]  /*d4d0*/  FSEL R5, R5, -INF , !P3 ;  /* 0xff80000005057808 */ /* 0x000fe20005800000 */
[C---:B------:R-:W-:Y:S01]  /*d4e0*/  FFMA.FTZ R49, R98.reuse, R0, R49 ;  /* 0x0000000062317223 */ /* 0x040fe20000010031 */
[----:B------:R-:W-:Y:S01]  /*d4f0*/  ISETP.GE.AND P3, PT, R77, R2, PT ;  /* 0x000000024d00720c */ /* 0x000fe20003f66270 */
[----:B------:R-:W-:Y:S01]  /*d500*/  FFMA.FTZ R3, R98, R10, R3 ;  /* 0x0000000a62037223 */ /* 0x000fe20000010003 */
[----:B------:R-:W-:-:S02]  /*d510*/  LOP3.LUT R141, R53, 0x38, R100, 0xfe, !PT ;  /* 0x00000038358d7812 */ /* 0x000fc400078efe64 */
[C-C-:B------:R-:W-:Y:S01]  /*d520*/  LOP3.LUT R77, R53.reuse, 0x31, R100.reuse, 0xfe, !PT ;  /* 0x00000031354d7812 */ /* 0x140fe200078efe64 */
[----:B------:R-:W2:Y:S01]  /*d530*/  MUFU.TANH R81, R40 ;  /* 0x0000002800517308 */ /* 0x000ea20000002400 */
[C-C-:B------:R-:W-:Y:S02]  /*d540*/  LOP3.LUT R41, R53.reuse, 0x39, R100.reuse, 0xfe, !PT ;  /* 0x0000003935297812 */ /* 0x140fe400078efe64 */
[----:B------:R-:W-:Y:S02]  /*d550*/  LOP3.LUT R69, R53, 0x30, R100, 0xfe, !PT ;  /* 0x0000003035457812 */ /* 0x000fe400078efe64 */
[----:B------:R-:W-:Y:S02]  /*d560*/  I2FP.F32.S32 R8, R141 ;  /* 0x0000008d00087245 */ /* 0x000fe40000201400 */
[----:B------:R-:W-:Y:S01]  /*d570*/  I2FP.F32.S32 R0, R77 ;  /* 0x0000004d00007245 */ /* 0x000fe20000201400 */
[----:B------:R-:W-:Y:S01]  /*d580*/  MUFU.TANH R143, R36 ;  /* 0x00000024008f7308 */ /* 0x000fe20000002400 */
[----:B------:R-:W-:-:S02]  /*d590*/  I2FP.F32.S32 R10, R41 ;  /* 0x00000029000a7245 */ /* 0x000fc40000201400 */
[----:B------:R-:W-:Y:S01]  /*d5a0*/  I2FP.F32.S32 R47, R69 ;  /* 0x00000045002f7245 */ /* 0x000fe20000201400 */
[----:B----4-:R-:W-:Y:S01]  /*d5b0*/  FFMA.FTZ R45, R98, R0, R45 ;  /* 0x00000000622d7223 */ /* 0x010fe2000001002d */
[----:B------:R-:W-:Y:S02]  /*d5c0*/  FSEL R44, R44, -INF , !P2 ;  /* 0xff8000002c2c7808 */ /* 0x000fe40005000000 */
[----:B------:R-:W-:Y:S01]  /*d5d0*/  FSEL R75, R75, -INF , !P3 ;  /* 0xff8000004b4b7808 */ /* 0x000fe20005800000 */
[----:B------:R-:W-:Y:S01]  /*d5e0*/  MUFU.TANH R145, R145 ;  /* 0x0000009100917308 */ /* 0x000fe20000002400 */
[-C--:B------:R-:W-:Y:S01]  /*d5f0*/  ISETP.GE.AND P2, PT, R77, R2.reuse, PT ;  /* 0x000000024d00720c */ /* 0x080fe20003f46270 */
[C---:B-1----:R-:W-:Y:S01]  /*d600*/  FFMA.FTZ R47, R98.reuse, R47, R83 ;  /* 0x0000002f622f7223 */ /* 0x042fe20000010053 */
[----:B------:R-:W-:Y:S01]  /*d610*/  ISETP.GE.AND P3, PT, R41, R2, PT ;  /* 0x000000022900720c */ /* 0x000fe20003f66270 */
[C---:B--2---:R-:W-:Y:S01]  /*d620*/  FFMA.FTZ R41, R98.reuse, R8, R81 ;  /* 0x0000000862297223 */ /* 0x044fe20000010051 */
[----:B------:R-:W-:Y:S01]  /*d630*/  FSEL R77, R3, -INF , !P4 ;  /* 0xff800000034d7808 */ /* 0x000fe20006000000 */
[----:B------:R-:W-:Y:S01]  /*d640*/  FFMA.FTZ R8, R98, R10, R103 ;  /* 0x0000000a62087223 */ /* 0x000fe20000010067 */
[----:B------:R-:W-:Y:S01]  /*d650*/  ISETP.GE.AND P4, PT, R141, R2, PT ;  /* 0x000000028d00720c */ /* 0x000fe20003f86270 */
[----:B------:R-:W1:Y:S01]  /*d660*/  MUFU.TANH R147, R32 ;  /* 0x0000002000937308 */ /* 0x000e620000002400 */
[C-C-:B------:R-:W-:Y:S01]  /*d670*/  LOP3.LUT R141, R53.reuse, 0x40, R100.reuse, 0xfe, !PT ;  /* 0x00000040358d7812 */ /* 0x140fe200078efe64 */
[----:B------:R-:W-:Y:S01]  /*d680*/  FMUL.FTZ R3, R42, UR15 ;  /* 0x0000000f2a037c20 */ /* 0x000fe20008410000 */
[----:B------:R-:W-:-:S02]  /*d690*/  LOP3.LUT R83, R53, 0x48, R100, 0xfe, !PT ;  /* 0x0000004835537812 */ /* 0x000fc400078efe64 */
[----:B------:R-:W-:Y:S02]  /*d6a0*/  LOP3.LUT R103, R53, 0x41, R100, 0xfe, !PT ;  /* 0x0000004135677812 */ /* 0x000fe400078efe64 */
[----:B------:R-:W-:Y:S01]  /*d6b0*/  FSEL R49, R49, -INF , !P6 ;  /* 0xff80000031317808 */ /* 0x000fe20007000000 */
[----:B------:R-:W-:Y:S01]  /*d6c0*/  MUFU.TANH R139, R139 ;  /* 0x0000008b008b7308 */ /* 0x000fe20000002400 */
[-C--:B------:R-:W-:Y:S02]  /*d6d0*/  ISETP.GE.AND P6, PT, R141, R2.reuse, PT ;  /* 0x000000028d00720c */ /* 0x080fe40003fc6270 */
[----:B------:R-:W-:Y:S02]  /*d6e0*/  FSEL R45, R45, -INF , !P2 ;  /* 0xff8000002d2d7808 */ /* 0x000fe40005000000 */
[----:B------:R-:W-:Y:S02]  /*d6f0*/  FSEL R37, R8, -INF , !P3 ;  /* 0xff80000008257808 */ /* 0x000fe40005800000 */
[----:B------:R-:W-:Y:S01]  /*d700*/  ISETP.GE.AND P2, PT, R83, R2, PT ;  /* 0x000000025300720c */ /* 0x000fe20003f46270 */
[----:B------:R-:W-:Y:S01]  /*d710*/  MUFU.TANH R3, R3 ;  /* 0x0000000300037308 */ /* 0x000fe20000002400 */
[----:B------:R-:W-:-:S02]  /*d720*/  I2FP.F32.S32 R141, R141 ;  /* 0x0000008d008d7245 */ /* 0x000fc40000201400 */
[----:B------:R-:W-:Y:S01]  /*d730*/  I2FP.F32.S32 R8, R83 ;  /* 0x0000005300087245 */ /* 0x000fe20000201400 */
[----:B------:R-:W-:Y:S01]  /*d740*/  FMUL.FTZ R83, R33, UR15 ;  /* 0x0000000f21537c20 */ /* 0x000fe20008410000 */
[----:B------:R-:W-:Y:S02]  /*d750*/  FSEL R79, R79, -INF , !P5 ;  /* 0xff8000004f4f7808 */ /* 0x000fe40006800000 */
[----:B------:R-:W-:Y:S01]  /*d760*/  I2FP.F32.S32 R10, R103 ;  /* 0x00000067000a7245 */ /* 0x000fe20000201400 */
[C---:B-1----:R-:W-:Y:S01]  /*d770*/  FFMA.FTZ R147, R98.reuse, R8, R147 ;  /* 0x0000000862937223 */ /* 0x042fe20000010093 */
[----:B------:R-:W-:Y:S01]  /*d780*/  ISETP.GE.AND P5, PT, R69, R2, PT ;  /* 0x000000024500720c */ /* 0x000fe20003fa6270 */
[----:B------:R-:W1:Y:S01]  /*d790*/  MUFU.TANH R83, R83 ;  /* 0x0000005300537308 */ /* 0x000e620000002400 */
[C---:B------:R-:W-:Y:S01]  /*d7a0*/  LOP3.LUT R81, R53.reuse, 0x49, R100, 0xfe, !PT ;  /* 0x0000004935517812 */ /* 0x040fe200078efe64 */
[----:B------:R-:W-:Y:S01]  /*d7b0*/  FFMA.FTZ R33, R98, R10, R145 ;  /* 0x0000000a62217223 */ /* 0x000fe20000010091 */
[----:B------:R-:W-:-:S02]  /*d7c0*/  LOP3.LUT R10, R53, R100, RZ, 0xfc, !PT ;  /* 0x00000064350a7212 */ /* 0x000fc400078efcff */
[----:B------:R-:W-:Y:S02]  /*d7d0*/  FSEL R41, R41, -INF , !P4 ;  /* 0xff80000029297808 */ /* 0x000fe40006000000 */
[--C-:B------:R-:W-:Y:S01]  /*d7e0*/  LOP3.LUT R0, R53, 0x79, R100.reuse, 0xfe, !PT ;  /* 0x0000007935007812 */ /* 0x100fe200078efe64 */
[----:B------:R2:W3:Y:S01]  /*d7f0*/  MUFU.TANH R69, R12 ;  /* 0x0000000c00457308 */ /* 0x0004e20000002400 */
[-C--:B------:R-:W-:Y:S02]  /*d800*/  ISETP.GE.AND P4, PT, R81, R2.reuse, PT ;  /* 0x000000025100720c */ /* 0x080fe40003f86270 */
[----:B------:R-:W-:Y:S01]  /*d810*/  I2FP.F32.S32 R16, R81 ;  /* 0x0000005100107245 */ /* 0x000fe20000201400 */
[----:B------:R-:W-:Y:S01]  /*d820*/  FMUL.FTZ R81, R9, UR15 ;  /* 0x0000000f09517c20 */ /* 0x000fe20008410000 */
[----:B------:R-:W-:Y:S02]  /*d830*/  FSEL R47, R47, -INF , !P5 ;  /* 0xff8000002f2f7808 */ /* 0x000fe40006800000 */
[----:B------:R-:W-:Y:S01]  /*d840*/  LOP3.LUT R32, R53, 0x31, R100, 0xfe, !PT ;  /* 0x0000003135207812 */ /* 0x000fe200078efe64 */
[----:B------:R-:W-:Y:S01]  /*d850*/  MUFU.TANH R51, R51 ;  /* 0x0000003300337308 */ /* 0x000fe20000002400 */
[----:B------:R-:W-:Y:S01]  /*d860*/  ISETP.GE.AND P5, PT, R103, R2, PT ;  /* 0x000000026700720c */ /* 0x000fe20003fa6270 */
[----:B-1----:R-:W-:Y:S01]  /*d870*/  FFMA.FTZ R11, R98, R16, R83 ;  /* 0x00000010620b7223 */ /* 0x002fe20000010053 */
[----:B------:R-:W-:Y:S01]  /*d880*/  ISETP.GE.AND P3, PT, R0, R2, PT ;  /* 0x000000020000720c */ /* 0x000fe20003f66270 */
[----:B------:R-:W-:Y:S01]  /*d890*/  FMUL.FTZ R2, R39, UR15 ;  /* 0x0000000f27027c20 */ /* 0x000fe20008410000 */
[----:B------:R-:W-:-:S02]  /*d8a0*/  FSEL R9, R147, -INF , !P2 ;  /* 0xff80000093097808 */ /* 0x000fc40005000000 */
[----:B------:R-:W-:Y:S01]  /*d8b0*/  LOP3.LUT R8, R53, 0x1, R100, 0xfe, !PT ;  /* 0x0000000135087812 */ /* 0x000fe200078efe64 */
[----:B------:R-:W-:Y:S01]  /*d8c0*/  MUFU.TANH R39, R43 ;  /* 0x0000002b00277308 */ /* 0x000fe20000002400 */
[----:B--2---:R-:W-:Y:S01]  /*d8d0*/  FMUL.FTZ R12, R35, UR15 ;  /* 0x0000000f230c7c20 */ /* 0x004fe20008410000 */
[----:B------:R-:W-:Y:S01]  /*d8e0*/  FFMA.FTZ R35, R98, R141, R143 ;  /* 0x0000008d62237223 */ /* 0x000fe2000001008f */
[-C--:B------:R-:W-:Y:S02]  /*d8f0*/  ISETP.GE.AND P2, PT, R32, R133.reuse, PT ;  /* 0x000000852000720c */ /* 0x080fe40003f46270 */
[----:B------:R-:W-:Y:S02]  /*d900*/  I2FP.F32.S32 R32, R32 ;  /* 0x0000002000207245 */ /* 0x000fe40000201400 */
[----:B------:R-:W-:Y:S01]  /*d910*/  FSEL R35, R35, -INF , !P6 ;  /* 0xff80000023237808 */ /* 0x000fe20007000000 */
[----:B------:R-:W1:Y:S01]  /*d920*/  MUFU.TANH R81, R81 ;  /* 0x0000005100517308 */ /* 0x000e620000002400 */
[----:B------:R-:W-:Y:S01]  /*d930*/  ISETP.GE.AND P6, PT, R10, R133, PT ;  /* 0x000000850a00720c */ /* 0x000fe20003fc6270 */
[----:B---3--:R-:W-:Y:S01]  /*d940*/  FFMA.FTZ R32, R98, R32, R69 ;  /* 0x0000002062207223 */ /* 0x008fe20000010045 */
[----:B------:R-:W-:-:S02]  /*d950*/  I2FP.F32.S32 R10, R10 ;  /* 0x0000000a000a7245 */ /* 0x000fc40000201400 */
[----:B------:R-:W-:Y:S02]  /*d960*/  FSEL R33, R33, -INF , !P5 ;  /* 0xff80000021217808 */ /* 0x000fe40006800000 */
[----:B------:R-:W-:Y:S01]  /*d970*/  ISETP.GE.AND P5, PT, R8, R133, PT ;  /* 0x000000850800720c */ /* 0x000fe20003fa6270 */
[----:B------:R-:W-:Y:S01]  /*d980*/  FFMA.FTZ R10, R98, R10, R135 ;  /* 0x0000000a620a7223 */ /* 0x000fe20000010087 */
[----:B------:R2:W-:Y:S01]  /*d990*/  MUFU.TANH R43, R38 ;  /* 0x00000026002b7308 */ /* 0x0005e20000002400 */
[----:B------:R-:W-:Y:S02]  /*d9a0*/  I2FP.F32.S32 R8, R8 ;  /* 0x0000000800087245 */ /* 0x000fe40000201400 */
[C-C-:B------:R-:W-:Y:S02]  /*d9b0*/  LOP3.LUT R16, R53.reuse, 0x48, R100.reuse, 0xfe, !PT ;  /* 0x0000004835107812 */ /* 0x140fe400078efe64 */
[----:B------:R-:W-:Y:S01]  /*d9c0*/  FSEL R32, R32, -INF , !P2 ;  /* 0xff80000020207808 */ /* 0x000fe20005000000 */
[----:B------:R-:W-:Y:S01]  /*d9d0*/  FFMA.FTZ R8, R98, R8, R139 ;  /* 0x0000000862087223 */ /* 0x000fe2000001008b */
[----:B------:R-:W-:Y:S01]  /*d9e0*/  LOP3.LUT R36, R53, 0x40, R100, 0xfe, !PT ;  /* 0x0000004035247812 */ /* 0x000fe200078efe64 */
[----:B------:R-:W3:Y:S01]  /*d9f0*/  MUFU.TANH R135, R34 ;  /* 0x0000002200877308 */ /* 0x000ee20000002400 */
[----:B------:R-:W-:-:S02]  /*da00*/  I2FP.F32.S32 R83, R0 ;  /* 0x0000000000537245 */ /* 0x000fc40000201400 */
[----:B------:R-:W-:Y:S02]  /*da10*/  ISETP.GE.AND P2, PT, R16, R133, PT ;  /* 0x000000851000720c */ /* 0x000fe40003f46270 */
[C-C-:B------:R-:W-:Y:S01]  /*da20*/  LOP3.LUT R28, R53.reuse, 0x38, R100.reuse, 0xfe, !PT ;  /* 0x00000038351c7812 */ /* 0x140fe200078efe64 */
[----:B-1----:R-:W-:Y:S01]  /*da30*/  FFMA.FTZ R69, R98, R83, R81 ;  /* 0x0000005362457223 */ /* 0x002fe20000010051 */
[----:B------:R-:W-:Y:S01]  /*da40*/  I2FP.F32.S32 R16, R16 ;  /* 0x0000001000107245 */ /* 0x000fe20000201400 */
[----:B------:R1:W4:Y:S01]  /*da50*/  MUFU.TANH R103, R2 ;  /* 0x0000000200677308 */ /* 0x0003220000002400 */
[----:B--2---:R-:W-:Y:S02]  /*da60*/  LOP3.LUT R38, R53, 0x39, R100, 0xfe, !PT ;  /* 0x0000003935267812 */ /* 0x004fe400078efe64 */
[----:B------:R-:W-:Y:S02]  /*da70*/  FSEL R8, R8, -INF , !P5 ;  /* 0xff80000008087808 */ /* 0x000fe40006800000 */
[----:B------:R-:W-:-:S02]  /*da80*/  FSEL R11, R11, -INF , !P4 ;  /* 0xff8000000b0b7808 */ /* 0x000fc40006000000 */
[-C--:B------:R-:W-:Y:S01]  /*da90*/  ISETP.GE.AND P5, PT, R36, R133.reuse, PT ;  /* 0x000000852400720c */ /* 0x080fe20003fa6270 */
[----:B------:R-:W-:Y:S01]  /*daa0*/  MUFU.TANH R139, R46 ;  /* 0x0000002e008b7308 */ /* 0x000fe20000002400 */
[-C--:B------:R-:W-:Y:S01]  /*dab0*/  ISETP.GE.AND P4, PT, R28, R133.reuse, PT ;  /* 0x000000851c00720c */ /* 0x080fe20003f86270 */
[C---:B---3--:R-:W-:Y:S01]  /*dac0*/  FFMA.FTZ R16, R98.reuse, R16, R135 ;  /* 0x0000001062107223 */ /* 0x048fe20000010087 */
[----:B------:R-:W-:Y:S02]  /*dad0*/  I2FP.F32.S32 R36, R36 ;  /* 0x0000002400247245 */ /* 0x000fe40000201400 */
[----:B------:R-:W-:Y:S02]  /*dae0*/  I2FP.F32.S32 R28, R28 ;  /* 0x0000001c001c7245 */ /* 0x000fe40000201400 */
[----:B------:R-:W-:Y:S01]  /*daf0*/  LOP3.LUT R18, R53, 0x41, R100, 0xfe, !PT ;  /* 0x0000004135127812 */ /* 0x000fe200078efe64 */
[----:B------:R-:W2:Y:S01]  /*db00*/  MUFU.TANH R14, R14 ;  /* 0x0000000e000e7308 */ /* 0x000ea20000002400 */
[----:B-1----:R-:W-:Y:S01]  /*db10*/  I2FP.F32.S32 R2, R38 ;  /* 0x0000002600027245 */ /* 0x002fe20000201400 */
[----:B------:R-:W-:Y:S01]  /*db20*/  FFMA.FTZ R36, R98, R36, R43 ;  /* 0x0000002462247223 */ /* 0x000fe2000001002b */
[----:B------:R-:W-:Y:S01]  /*db30*/  FSEL R10, R10, -INF , !P6 ;  /* 0xff8000000a0a7808 */ /* 0x000fe20007000000 */
[C---:B------:R-:W-:Y:S01]  /*db40*/  FFMA.FTZ R3, R98.reuse, R28, R3 ;  /* 0x0000001c62037223 */ /* 0x040fe20000010003 */
[----:B------:R-:W-:Y:S01]  /*db50*/  FSEL R69, R69, -INF , !P3 ;  /* 0xff80000045457808 */ /* 0x000fe20005800000 */
[----:B------:R-:W-:Y:S01]  /*db60*/  FFMA.FTZ R2, R98, R2, R39 ;  /* 0x0000000262027223 */ /* 0x000fe20000010027 */
[-C--:B------:R-:W-:Y:S01]  /*db70*/  ISETP.GE.AND P6, PT, R38, R133.reuse, PT ;  /* 0x000000852600720c */ /* 0x080fe20003fc6270 */
[----:B------:R-:W1:Y:S01]  /*db80*/  MUFU.TANH R39, R12 ;  /* 0x0000000c00277308 */ /* 0x000e620000002400 */
[----:B------:R-:W-:-:S02]  /*db90*/  ISETP.GE.AND P3, PT, R18, R133, PT ;  /* 0x000000851200720c */ /* 0x000fc40003f66270 */
[----:B------:R-:W-:Y:S02]  /*dba0*/  FSEL R158, R16, -INF , !P2 ;  /* 0xff800000109e7808 */ /* 0x000fe40005000000 */
[----:B------:R-:W-:Y:S02]  /*dbb0*/  I2FP.F32.S32 R18, R18 ;  /* 0x0000001200127245 */ /* 0x000fe40000201400 */
[C-C-:B------:R-:W-:Y:S02]  /*dbc0*/  LOP3.LUT R34, R53.reuse, 0x29, R100.reuse, 0xfe, !PT ;  /* 0x0000002935227812 */ /* 0x140fe400078efe64 */
[----:B------:R-:W-:Y:S01]  /*dbd0*/  LOP3.LUT R28, R53, 0x30, R100, 0xfe, !PT ;  /* 0x00000030351c7812 */ /* 0x000fe200078efe64 */
[C---:B----4-:R-:W-:Y:S01]  /*dbe0*/  FFMA.FTZ R18, R98.reuse, R18, R103 ;  /* 0x0000001262127223 */ /* 0x050fe20000010067 */
[----:B------:R-:W-:Y:S01]  /*dbf0*/  BAR.SYNC.DEFER_BLOCKING 0x0 ;  /* 0x0000000000007b1d */ /* 0x000fe20000010000 */
[----:B------:R-:W-:Y:S01]  /*dc00*/  ISETP.GT.AND P2, PT, R101, R120, PT ;  /* 0x000000786500720c */ /* 0x000fe20003f44270 */
[----:B--2---:R-:W-:Y:S01]  /*dc10*/  FFMA.FTZ R14, R98, R83, R14 ;  /* 0x00000053620e7223 */ /* 0x004fe2000001000e */
[----:B------:R-:W-:-:S02]  /*dc20*/  LOP3.LUT R38, R53, 0x49, R100, 0xfe, !PT ;  /* 0x0000004935267812 */ /* 0x000fc400078efe64 */
[----:B------:R-:W-:Y:S02]  /*dc30*/  FSEL R164, R2, -INF , !P6 ;  /* 0xff80000002a47808 */ /* 0x000fe40007000000 */
[----:B------:R-:W-:Y:S02]  /*dc40*/  FSEL R162, R36, -INF , !P5 ;  /* 0xff80000024a27808 */ /* 0x000fe40006800000 */
[----:B------:R-:W-:Y:S02]  /*dc50*/  FSEL R81, R3, -INF , !P4 ;  /* 0xff80000003517808 */ /* 0x000fe40006000000 */
[-C--:B------:R-:W-:Y:S02]  /*dc60*/  ISETP.GE.AND P6, PT, R34, R133.reuse, PT ;  /* 0x000000852200720c */ /* 0x080fe40003fc6270 */
[----:B------:R-:W-:Y:S02]  /*dc70*/  ISETP.GE.AND P5, PT, R28, R133, PT ;  /* 0x000000851c00720c */ /* 0x000fe40003fa6270 */
[----:B------:R-:W-:-:S02]  /*dc80*/  I2FP.F32.S32 R3, R38 ;  /* 0x0000002600037245 */ /* 0x000fc40000201400 */
[----:B------:R-:W-:Y:S02]  /*dc90*/  I2FP.F32.S32 R34, R34 ;  /* 0x0000002200227245 */ /* 0x000fe40000201400 */
[----:B------:R-:W-:Y:S01]  /*dca0*/  I2FP.F32.S32 R28, R28 ;  /* 0x0000001c001c7245 */ /* 0x000fe20000201400 */
[----:B-1----:R-:W-:Y:S01]  /*dcb0*/  FFMA.FTZ R3, R98, R3, R39 ;  /* 0x0000000362037223 */ /* 0x002fe20000010027 */
[----:B------:R-:W-:Y:S01]  /*dcc0*/  FSEL R160, R18, -INF , !P3 ;  /* 0xff80000012a07808 */ /* 0x000fe20005800000 */
[----:B------:R-:W-:Y:S01]  /*dcd0*/  FFMA.FTZ R12, R98, R34, R51 ;  /* 0x00000022620c7223 */ /* 0x000fe20000010033 */
[-C--:B------:R-:W-:Y:S01]  /*dce0*/  ISETP.GE.AND P4, PT, R38, R133.reuse, PT ;  /* 0x000000852600720c */ /* 0x080fe20003f86270 */
[----:B------:R-:W-:Y:S01]  /*dcf0*/  FFMA.FTZ R28, R98, R28, R139 ;  /* 0x0000001c621c7223 */ /* 0x000fe2000001008b */
        /* <DEDUP_REMOVED lines=68> */
.L_x_5264:
[----:B------:R-:W1:Y:S02]  /*e140*/  LDC R0, c[0x0][0x248] ;  /* 0x00009200ff007b82 */ /* 0x000e640000000800 */
[----:B-1----:R-:W-:-:S05]  /*e150*/  IMAD.SHL.U32 R39, R0, 0x80, RZ ;  /* 0x0000008000277824 */ /* 0x002fca00078e00ff */
[----:B------:R-:W-:-:S04]  /*e160*/  IADD3 R39, -R39, RZ, RZ ;  /* 0x000000ff27277210 */ /* 0x000fc80007ffe1ff */
[----:B------:R-:W-:-:S07]  /*e170*/  SHF.R.S32.HI R2, RZ, 0x1f, R39 ;  /* 0x0000001fff027819 */ /* 0x000fce0000011427 */
.L_x_5265:
        /* <DEDUP_REMOVED lines=43> */
.L_x_5267:
[----:B------:R-:W-:Y:S05]  /*e430*/  BSYNC B0 ;  /* 0x0000000000007941 */ /* 0x000fea0003800000 */
.L_x_5266:
[----:B------:R-:W0:Y:S01]  /*e440*/  LDGDEPBAR ;  /* 0x00000000000079af */ /* 0x000e220000000000 */
[----:B------:R-:W-:-:S04]  /*e450*/  LEA R130, P0, R39, R130, 0x1 ;  /* 0x0000008227827211 */ /* 0x000fc800078008ff */
[----:B------:R-:W-:-:S09]  /*e460*/  LEA.HI.X R131, R39, R131, R2, 0x1, P0 ;  /* 0x0000008327837211 */ /* 0x000fd200000f0c02 */
.L_x_5263:
        /* <DEDUP_REMOVED lines=47> */
[----:B-12---:R-:W1:Y:S02]  /*e760*/  SHFL.BFLY PT, R43, R0, 0x1, 0x1f ;  /* 0x0c201f00002b7f89 */ /* 0x006e6400000e0000 */
        /* <DEDUP_REMOVED lines=58> */
[----:B------:R-:W-:-:S05]  /*eb10*/  FMNMX.FTZ R2, R51, R2, !PT ;  /* 0x0000000233027209 */ /* 0x000fca0007810000 */
[----:B------:R-:W1:Y:S01]  /*eb20*/  SHFL.BFLY PT, R3, R2, 0x2, 0x1f ;  /* 0x0c401f0002037f89 */ /* 0x000e6200000e0000 */
[----:B------:R-:W-:Y:S08]  /*eb30*/  MUFU.EX2 R78, R78 ;  /* 0x0000004e004e7308 */ /* 0x000ff00000000800 */
[----:B------:R-:W2:Y:S08]  /*eb40*/  MUFU.EX2 R71, R71 ;  /* 0x0000004700477308 */ /* 0x000eb00000000800 */
[----:B------:R-:W-:Y:S01]  /*eb50*/  MUFU.EX2 R72, R72 ;  /* 0x0000004800487308 */ /* 0x000fe20000000800 */
[----:B-1----:R-:W-:Y:S01]  /*eb60*/  FMNMX.FTZ R0, R2, R3, !PT ;  /* 0x0000000302007209 */ /* 0x002fe20007810000 */
[----:B------:R-:W-:Y:S01]  /*eb70*/  FFMA.FTZ R2, R7, UR8, -R74 ;  /* 0x0000000807027c23 */ /* 0x000fe2000801084a */
[----:B--2---:R-:W-:-:S05]  /*eb80*/  F2FP.F16.F32.PACK_AB R34, R71, R78 ;  /* 0x0000004e4722723e */ /* 0x004fca00000000ff */
[----:B------:R-:W-:Y:S01]  /*eb90*/  MUFU.EX2 R61, R61 ;  /* 0x0000003d003d7308 */ /* 0x000fe20000000800 */
[----:B------:R-:W1:Y:S07]  /*eba0*/  SHFL.BFLY PT, R3, R0, 0x1, 0x1f ;  /* 0x0c201f0000037f89 */ /* 0x000e6e00000e0000 */
[----:B------:R-:W-:Y:S08]  /*ebb0*/  MUFU.EX2 R62, R62 ;  /* 0x0000003e003e7308 */ /* 0x000ff00000000800 */
[----:B------:R-:W-:Y:S08]  /*ebc0*/  MUFU.EX2 R59, R59 ;  /* 0x0000003b003b7308 */ /* 0x000ff00000000800 */
[----:B------:R-:W-:Y:S01]  /*ebd0*/  MUFU.EX2 R58, R58 ;  /* 0x0000003a003a7308 */ /* 0x000fe20000000800 */
[----:B-1----:R-:W-:Y:S01]  /*ebe0*/  FMNMX.FTZ R42, R0, R3, !PT ;  /* 0x00000003002a7209 */ /* 0x002fe20007810000 */
[--C-:B------:R-:W-:Y:S01]  /*ebf0*/  FFMA.FTZ R0, R5, UR8, -R74.reuse ;  /* 0x0000000805007c23 */ /* 0x100fe2000801084a */
[----:B------:R-:W-:-:S02]  /*ec00*/  FFMA.FTZ R3, R15, UR8, -R74 ;  /* 0x000000080f037c23 */ /* 0x000fc4000801084a */
        /* <DEDUP_REMOVED lines=13> */
[----:B------:R-:W1:Y:S01]  /*ece0*/  LDSM.16.MT88.4 R8, [R136+0x3000] ;  /* 0x003000008808783b */ /* 0x000e620000004200 */
[----:B------:R-:W-:Y:S01]  /*ecf0*/  FADD.FTZ R6, R65, -R6 ;  /* 0x8000000641067221 */ /* 0x000fe20000010000 */
[----:B------:R-:W-:Y:S01]  /*ed00*/  MUFU.EX2 R152, R152 ;  /* 0x0000009800987308 */ /* 0x000fe20000000800 */
[----:B------:R-:W-:Y:S01]  /*ed10*/  FMUL.FTZ R141, R4, UR8 ;  /* 0x00000008048d7c20 */ /* 0x000fe20008410000 */
[--C-:B------:R-:W-:Y:S01]  /*ed20*/  FFMA.FTZ R76, R24, UR8, -R53.reuse ;  /* 0x00000008184c7c23 */ /* 0x100fe20008010835 */
[----:B------:R-:W-:Y:S01]  /*ed30*/  FMUL.FTZ R139, R6, UR8 ;  /* 0x00000008068b7c20 */ /* 0x000fe20008410000 */
[--C-:B------:R-:W-:Y:S01]  /*ed40*/  FFMA.FTZ R80, R64, UR8, -R53.reuse ;  /* 0x0000000840507c23 */ /* 0x100fe20008010835 */
[----:B------:R-:W2:Y:S01]  /*ed50*/  LDSM.16.MT88.4 R4, [R134+0x3400] ;  /* 0x003400008604783b */ /* 0x000ea20000004200 */
[--C-:B------:R-:W-:Y:S01]  /*ed60*/  FFMA.FTZ R65, R22, UR8, -R53.reuse ;  /* 0x0000000816417c23 */ /* 0x100fe20008010835 */
[--C-:B------:R-:W-:Y:S01]  /*ed70*/  FFMA.FTZ R64, R20, UR8, -R53.reuse ;  /* 0x0000000814407c23 */ /* 0x100fe20008010835 */
[----:B------:R-:W3:Y:S01]  /*ed80*/  MUFU.EX2 R133, R133 ;  /* 0x0000008500857308 */ /* 0x000ee20000000800 */
[----:B------:R-:W4:Y:S01]  /*ed90*/  LDSM.16.MT88.4 R24, [R136+0x3400] ;  /* 0x003400008818783b */ /* 0x000f220000004200 */
[--C-:B------:R-:W-:Y:S01]  /*eda0*/  FFMA.FTZ R63, R12, UR8, -R53.reuse ;  /* 0x000000080c3f7c23 */ /* 0x100fe20008010835 */
[----:B------:R-:W-:Y:S01]  /*edb0*/  F2FP.F16.F32.PACK_AB R12, R135, R154 ;  /* 0x0000009a870c723e */ /* 0x000fe200000000ff */
[--C-:B------:R-:W-:Y:S01]  /*edc0*/  FFMA.FTZ R75, R30, UR8, -R53.reuse ;  /* 0x000000081e4b7c23 */ /* 0x100fe20008010835 */
[--C-:B------:R-:W-:Y:S01]  /*edd0*/  FFMA.FTZ R70, R70, UR8, -R53.reuse ;  /* 0x0000000846467c23 */ /* 0x100fe20008010835 */
[--C-:B------:R-:W-:Y:S01]  /*ede0*/  FFMA.FTZ R67, R28, UR8, -R53.reuse ;  /* 0x000000081c437c23 */ /* 0x100fe20008010835 */
[--C-:B------:R-:W-:Y:S01]  /*edf0*/  FFMA.FTZ R82, R32, UR8, -R53.reuse ;  /* 0x0000000820527c23 */ /* 0x100fe20008010835 */
[----:B------:R-:W-:Y:S01]  /*ee00*/  MUFU.EX2 R146, R146 ;  /* 0x0000009200927308 */ /* 0x000fe20000000800 */
[----:B------:R-:W5:Y:S01]  /*ee10*/  LDSM.16.MT88.4 R28, [R134+0x3800] ;  /* 0x00380000861c783b */ /* 0x000f620000004200 */
[----:B------:R-:W-:Y:S01]  /*ee20*/  F2FP.F16.F32.PACK_AB R32, R77, R140 ;  /* 0x0000008c4d20723e */ /* 0x000fe200000000ff */
        /* <DEDUP_REMOVED lines=10> */
[----:B------:R-:W-:-:S03]  /*eed0*/  FFMA.FTZ R44, R44, UR8, -R53 ;  /* 0x000000082c2c7c23 */ /* 0x000fc60008010835 */
        /* <DEDUP_REMOVED lines=27> */
[----:B------:R-:W2:Y:S01]  /*f090*/  MUFU.EX2 R70, R70 ;  /* 0x0000004600467308 */ /* 0x000ea20000000800 */
[----:B-1----:R-:W-:Y:S01]  /*f0a0*/  F2FP.F16.F32.PACK_AB R33, R75, R80 ;  /* 0x000000504b21723e */ /* 0x002fe200000000ff */
[--C-:B------:R-:W-:Y:S01]  /*f0b0*/  FFMA.FTZ R119, R158, UR8, -R53.reuse ;  /* 0x000000089e777c23 */ /* 0x100fe20008010835 */
[----:B------:R-:W-:Y:S01]  /*f0c0*/  FFMA.FTZ R154, R97, R141, R154 ;  /* 0x0000008d619a7223 */ /* 0x000fe2000001009a */
[----:B------:R-:W-:Y:S01]  /*f0d0*/  FFMA.FTZ R152, R99, R139, R152 ;  /* 0x0000008b63987223 */ /* 0x000fe20000010098 */
[C---:B------:R-:W-:Y:S01]  /*f0e0*/  HMMA.16816.F32 R108, R12.reuse, R8, R108 ;  /* 0x000000080c6c723c */ /* 0x040fe2000000186c */
[----:B------:R-:W-:Y:S01]  /*f0f0*/  LDSM.16.MT88.4 R112, [R134+0x4c00] ;  /* 0x004c00008670783b */ /* 0x000fe20000004200 */
        /* <DEDUP_REMOVED lines=8> */
[----:B------:R-:W3:Y:S01]  /*f180*/  MUFU.EX2 R65, R65 ;  /* 0x0000004100417308 */ /* 0x000ee20000000800 */
[----:B--2---:R-:W-:Y:S01]  /*f190*/  F2FP.F16.F32.PACK_AB R35, R70, R73 ;  /* 0x000000494623723e */ /* 0x004fe200000000ff */
        /* <DEDUP_REMOVED lines=18> */
[----:B------:R-:W3:Y:S01]  /*f2c0*/  MUFU.EX2 R54, R54 ;  /* 0x0000003600367308 */ /* 0x000ee20000000800 */
[----:B------:R-:W-:-:S02]  /*f2d0*/  FADD.FTZ R73, R70, R73 ;  /* 0x0000004946497221 */ /* 0x000fc40000010000 */
[----:B------:R-:W-:Y:S01]  /*f2e0*/  HMMA.16816.F32 R104, R32, R26, R104 ;  /* 0x0000001a2068723c */ /* 0x000fe20000001868 */
[----:B------:R-:W4:Y:S01]  /*f2f0*/  LDSM.16.MT88.4 R24, [R136+0x3c00] ;  /* 0x003c00008818783b */ /* 0x000f220000004200 */
[----:B------:R-:W-:Y:S01]  /*f300*/  FADD.FTZ R72, R72, R71 ;  /* 0x0000004748487221 */ /* 0x000fe20000010000 */
[----:B------:R-:W-:Y:S02]  /*f310*/  FADD.FTZ R76, R76, R73 ;  /* 0x000000494c4c7221 */ /* 0x000fe40000010000 */
[----:B------:R-:W-:Y:S01]  /*f320*/  MUFU.EX2 R67, R67 ;  /* 0x0000004300437308 */ /* 0x000fe20000000800 */
[----:B--2---:R-:W-:Y:S01]  /*f330*/  F2FP.F16.F32.PACK_AB R15, R63, R64 ;  /* 0x000000403f0f723e */ /* 0x004fe200000000ff */
[----:B------:R-:W-:Y:S01]  /*f340*/  FADD.FTZ R61, R61, R72 ;  /* 0x000000483d3d7221 */ /* 0x000fe20000010000 */
[----:B------:R-:W-:Y:S01]  /*f350*/  F2FP.F16.F32.PACK_AB R32, R57, R58 ;  /* 0x0000003a3920723e */ /* 0x000fe200000000ff */
[----:B------:R-:W-:Y:S02]  /*f360*/  FADD.FTZ R65, R65, R76 ;  /* 0x0000004c41417221 */ /* 0x000fe40000010000 */
[----:B------:R-:W-:-:S02]  /*f370*/  FADD.FTZ R62, R62, R61 ;  /* 0x0000003d3e3e7221 */ /* 0x000fc40000010000 */
[----:B------:R-:W2:Y:S01]  /*f380*/  MUFU.EX2 R82, R82 ;  /* 0x0000005200527308 */ /* 0x000ea20000000800 */
[C---:B-----5:R-:W-:Y:S01]  /*f390*/  HMMA.16816.F32 R20, R12.reuse, R28, R20 ;  /* 0x0000001c0c14723c */ /* 0x060fe20000001814 */
[----:B---3--:R-:W-:Y:S01]  /*f3a0*/  F2FP.F16.F32.PACK_AB R34, R54, R55 ;  /* 0x000000373622723e */ /* 0x008fe200000000ff */
[----:B------:R-:W-:Y:S01]  /*f3b0*/  FADD.FTZ R64, R64, R65 ;  /* 0x0000004140407221 */ /* 0x000fe20000010000 */
[----:B------:R-:W-:Y:S01]  /*f3c0*/  FADD.FTZ R59, R59, R62 ;  /* 0x0000003e3b3b7221 */ /* 0x000fe20000010000 */
[----:B------:R-:W-:Y:S02]  /*f3d0*/  MOV R65, R42 ;  /* 0x0000002a00417202 */ /* 0x000fe40000000f00 */
        /* <DEDUP_REMOVED lines=10> */
[----:B------:R-:W-:Y:S01]  /*f480*/  FADD.FTZ R82, R82, R67 ;  /* 0x0000004352527221 */ /* 0x000fe20000010000 */
[----:B------:R-:W-:Y:S01]  /*f490*/  MOV R67, R43 ;  /* 0x0000002b00437202 */ /* 0x000fe20000000f00 */
[----:B------:R-:W-:Y:S08]  /*f4a0*/  MUFU.EX2 R52, R52 ;  /* 0x0000003400347308 */ /* 0x000ff00000000800 */
[----:B------:R-:W5:Y:S01]  /*f4b0*/  MUFU.EX2 R49, R49 ;  /* 0x0000003100317308 */ /* 0x000f620000000800 */
[----:B-1----:R-:W-:Y:S01]  /*f4c0*/  F2FP.F16.F32.PACK_AB R35, R116, R81 ;  /* 0x000000517423723e */ /* 0x002fe200000000ff */
[----:B------:R-:W-:-:S04]  /*f4d0*/  FADD.FTZ R81, R81, R82 ;  /* 0x0000005251517221 */ /* 0x000fc80000010000 */
[----:B------:R-:W-:Y:S02]  /*f4e0*/  FADD.FTZ R116, R116, R81 ;  /* 0x0000005174747221 */ /* 0x000fe40000010000 */
[----:B------:R-:W-:Y:S01]  /*f4f0*/  MUFU.EX2 R47, R47 ;  /* 0x0000002f002f7308 */ /* 0x000fe20000000800 */
[C---:B------:R-:W-:Y:S06]  /*f500*/  HMMA.16816.F32 R20, R32.reuse, R4, R20 ;  /* 0x000000042014723c */ /* 0x040fec0000001814 */
[----:B------:R-:W-:Y:S01]  /*f510*/  HMMA.16816.F32 R28, R32, R6, R28 ;  /* 0x00000006201c723c */ /* 0x000fe2000000181c */
[----:B------:R-:W1:Y:S01]  /*f520*/  MUFU.EX2 R46, R46 ;  /* 0x0000002e002e7308 */ /* 0x000e620000000800 */
[----:B------:R-:W2:Y:S01]  /*f530*/  LDSM.16.MT88.4 R4, [R134+0x4400] ;  /* 0x004400008604783b */ /* 0x000ea20000004200 */
[----:B-----5:R-:W-:-:S03]  /*f540*/  F2FP.F16.F32.PACK_AB R12, R49, R52 ;  /* 0x00000034310c723e */ /* 0x020fc600000000ff */
[C---:B----4-:R-:W-:Y:S03]  /*f550*/  HMMA.16816.F32 R108, R32.reuse, R24, R108 ;  /* 0x00000018206c723c */ /* 0x050fe6000000186c */
[----:B------:R-:W-:Y:S03]  /*f560*/  MUFU.EX2 R117, R117 ;  /* 0x0000007500757308 */ /* 0x000fe60000000800 */
[----:B------:R-:W-:Y:S01]  /*f570*/  HMMA.16816.F32 R104, R32, R26, R104 ;  /* 0x0000001a2068723c */ /* 0x000fe20000001868 */
[----:B------:R-:W4:Y:S04]  /*f580*/  LDSM.16.MT88.4 R24, [R136+0x4400] ;  /* 0x004400008818783b */ /* 0x000f280000004200 */
[----:B------:R-:W5:Y:S01]  /*f590*/  MUFU.EX2 R118, R118 ;  /* 0x0000007600767308 */ /* 0x000f620000000800 */
[----:B-1----:R-:W-:Y:S01]  /*f5a0*/  F2FP.F16.F32.PACK_AB R14, R46, R47 ;  /* 0x0000002f2e0e723e */ /* 0x002fe200000000ff */
[--C-:B------:R-:W-:Y:S01]  /*f5b0*/  FFMA.FTZ R33, R68, UR8, -R53.reuse ;  /* 0x0000000844217c23 */ /* 0x100fe20008010835 */
[----:B------:R-:W-:Y:S01]  /*f5c0*/  FFMA.FTZ R35, R60, UR8, -R53 ;  /* 0x000000083c237c23 */ /* 0x000fe20008010835 */
[----:B------:R-:W-:-:S04]  /*f5d0*/  FFMA.FTZ R32, R79, UR8, -R74 ;  /* 0x000000084f207c23 */ /* 0x000fc8000801084a */
[----:B------:R-:W-:Y:S08]  /*f5e0*/  MUFU.EX2 R119, R119 ;  /* 0x0000007700777308 */ /* 0x000ff00000000800 */
        /* <DEDUP_REMOVED lines=9> */
[----:B------:R-:W-:Y:S01]  /*f680*/  MUFU.EX2 R41, R41 ;  /* 0x0000002900297308 */ /* 0x000fe20000000800 */
[C---:B---3--:R-:W-:Y:S06]  /*f690*/  HMMA.16816.F32 R20, R12.reuse, R16, R20 ;  /* 0x000000100c14723c */ /* 0x048fec0000001814 */
[----:B--2---:R-:W-:Y:S01]  /*f6a0*/  HMMA.16816.F32 R108, R12, R8, R108 ;  /* 0x000000080c6c723c */ /* 0x004fe2000000186c */
[----:B------:R-:W1:Y:S01]  /*f6b0*/  MUFU.EX2 R38, R38 ;  /* 0x0000002600267308 */ /* 0x000e620000000800 */
[----:B-----5:R-:W-:-:S04]  /*f6c0*/  F2FP.F16.F32.PACK_AB R16, R40, R45 ;  /* 0x0000002d2810723e */ /* 0x020fc800000000ff */
[C---:B------:R-:W-:Y:S01]  /*f6d0*/  HMMA.16816.F32 R104, R12.reuse, R10, R104 ;  /* 0x0000000a0c68723c */ /* 0x040fe20000001868 */
[----:B------:R-:W2:Y:S02]  /*f6e0*/  LDSM.16.MT88.4 R8, [R134+0x4800] ;  /* 0x004800008608783b */ /* 0x000ea40000004200 */
[----:B------:R-:W-:Y:S03]  /*f6f0*/  MUFU.EX2 R143, R143 ;  /* 0x0000008f008f7308 */ /* 0x000fe60000000800 */
[----:B------:R-:W-:Y:S05]  /*f700*/  HMMA.16816.F32 R28, R12, R18, R28 ;  /* 0x000000120c1c723c */ /* 0x000fea000000181c */
[----:B------:R-:W3:Y:S02]  /*f710*/  MUFU.EX2 R144, R144 ;  /* 0x0000009000907308 */ /* 0x000ee40000000800 */
[----:B-1----:R-:W-:-:S06]  /*f720*/  F2FP.F16.F32.PACK_AB R18, R38, R41 ;  /* 0x000000292612723e */ /* 0x002fcc00000000ff */
        /* <DEDUP_REMOVED lines=10> */
[----:B------:R-:W-:Y:S01]  /*f7d0*/  MUFU.EX2 R37, R37 ;  /* 0x0000002500257308 */ /* 0x000fe20000000800 */
[C---:B------:R-:W-:Y:S06]  /*f7e0*/  HMMA.16816.F32 R20, R16.reuse, R4, R20 ;  /* 0x000000041014723c */ /* 0x040fec0000001814 */
[----:B------:R-:W-:Y:S01]  /*f7f0*/  HMMA.16816.F32 R28, R16, R6, R28 ;  /* 0x00000006101c723c */ /* 0x000fe2000000181c */
[----:B------:R-:W1:Y:S01]  /*f800*/  MUFU.EX2 R2, R2 ;  /* 0x0000000200027308 */ /* 0x000e620000000800 */
[----:B------:R-:W5:Y:S01]  /*f810*/  LDSM.16.MT88.4 R4, [R136+0x4800] ;  /* 0x004800008804783b */ /* 0x000f620000004200 */
[----:B---3--:R-:W-:-:S03]  /*f820*/  F2FP.F16.F32.PACK_AB R12, R36, R39 ;  /* 0x00000027240c723e */ /* 0x008fc600000000ff */
[C---:B----4-:R-:W-:Y:S03]  /*f830*/  HMMA.16816.F32 R108, R16.reuse, R24, R108 ;  /* 0x00000018106c723c */ /* 0x050fe6000000186c */
[----:B------:R-:W-:Y:S03]  /*f840*/  MUFU.EX2 R33, R33 ;  /* 0x0000002100217308 */ /* 0x000fe60000000800 */
[----:B------:R-:W-:Y:S05]  /*f850*/  HMMA.16816.F32 R104, R16, R26, R104 ;  /* 0x0000001a1068723c */ /* 0x000fea0000001868 */
[----:B------:R-:W3:Y:S01]  /*f860*/  MUFU.EX2 R66, R66 ;  /* 0x0000004200427308 */ /* 0x000ee20000000800 */
[----:B-1----:R-:W-:Y:S01]  /*f870*/  F2FP.F16.F32.PACK_AB R14, R2, R37 ;  /* 0x00000025020e723e */ /* 0x002fe200000000ff */
[----:B------:R-:W-:Y:S01]  /*f880*/  FADD.FTZ R18, R58, R59 ;  /* 0x0000003b3a127221 */ /* 0x000fe20000010000 */
[--C-:B------:R-:W-:Y:S01]  /*f890*/  FFMA.FTZ R16, R48, UR8, -R53.reuse ;  /* 0x0000000830107c23 */ /* 0x100fe20008010835 */
[----:B------:R-:W-:-:S02]  /*f8a0*/  FFMA.FTZ R17, R50, UR8, -R53 ;  /* 0x0000000832117c23 */ /* 0x000fc40008010835 */
        /* <DEDUP_REMOVED lines=8> */
[----:B-1----:R-:W-:-:S07]  /*f930*/  F2FP.F16.F32.PACK_AB R15, R56, R35 ;  /* 0x00000023380f723e */ /* 0x002fce00000000ff */
[C---:B--2---:R-:W-:Y:S01]  /*f940*/  HMMA.16816.F32 R20, R12.reuse, R8, R20 ;  /* 0x000000080c14723c */ /* 0x044fe20000001814 */
[----:B------:R-:W-:Y:S05]  /*f950*/  MUFU.EX2 R32, R32 ;  /* 0x0000002000207308 */ /* 0x000fea0000000800 */
[C---:B------:R-:W-:Y:S01]  /*f960*/  HMMA.16816.F32 R28, R12.reuse, R10, R28 ;  /* 0x0000000a0c1c723c */ /* 0x040fe2000000181c */
[----:B------:R-:W-:Y:S02]  /*f970*/  FADD.FTZ R9, R55, R18 ;  /* 0x0000001237097221 */ /* 0x000fe40000010000 */
[----:B------:R-:W1:Y:S02]  /*f980*/  MUFU.EX2 R25, R69 ;  /* 0x0000004500197308 */ /* 0x000e640000000800 */
[----:B------:R-:W-:Y:S01]  /*f990*/  FADD.FTZ R9, R54, R9 ;  /* 0x0000000936097221 */ /* 0x000fe20000010000 */
[----:B-----5:R-:W-:Y:S03]  /*f9a0*/  HMMA.16816.F32 R108, R12, R4, R108 ;  /* 0x000000040c6c723c */ /* 0x020fe6000000186c */
[----:B------:R-:W-:-:S02]  /*f9b0*/  FADD.FTZ R24, R52, R9 ;  /* 0x0000000934187221 */ /* 0x000fc40000010000 */
[----:B------:R-:W2:Y:S01]  /*f9c0*/  LDSM.16.MT88.4 R8, [R136+0x4c00] ;  /* 0x004c00008808783b */ /* 0x000ea20000004200 */
[----:B------:R-:W-:Y:S01]  /*f9d0*/  MUFU.EX2 R16, R16 ;  /* 0x0000001000107308 */ /* 0x000fe20000000800 */
[----:B------:R-:W-:Y:S01]  /*f9e0*/  FADD.FTZ R24, R49, R24 ;  /* 0x0000001831187221 */ /* 0x000fe20000010000 */
[----:B------:R-:W-:Y:S01]  /*f9f0*/  HMMA.16816.F32 R104, R12, R6, R104 ;  /* 0x000000060c68723c */ /* 0x000fe20000001868 */
[----:B---3--:R-:W-:Y:S02]  /*fa00*/  F2FP.F16.F32.PACK_AB R4, R0, R3 ;  /* 0x000000030004723e */ /* 0x008fe400000000ff */
[----:B------:R-:W-:-:S03]  /*fa10*/  FADD.FTZ R47, R47, R24 ;  /* 0x000000182f2f7221 */ /* 0x000fc60000010000 */
[----:B------:R-:W3:Y:S01]  /*fa20*/  MUFU.EX2 R17, R17 ;  /* 0x0000001100117308 */ /* 0x000ee20000000800 */
[----:B------:R-:W-:Y:S01]  /*fa30*/  FADD.FTZ R46, R46, R47 ;  /* 0x0000002f2e2e7221 */ /* 0x000fe20000010000 */
[----:B-1----:R-:W-:-:S03]  /*fa40*/  F2FP.F16.F32.PACK_AB R6, R25, R32 ;  /* 0x000000201906723e */ /* 0x002fc600000000ff */
[----:B------:R-:W-:-:S03]  /*fa50*/  FADD.FTZ R45, R45, R46 ;  /* 0x0000002e2d2d7221 */ /* 0x000fc60000010000 */
        /* <DEDUP_REMOVED lines=25> */
.L_x_5260:
[----:B------:R-:W-:-:S13]  /*fbf0*/  ISETP.GT.AND P0, PT, R101, R120, PT ;  /* 0x000000786500720c */ /* 0x000fda0003f04270 */
        /* <DEDUP_REMOVED lines=11> */
.L_x_5272:
        /* <DEDUP_REMOVED lines=70> */
.L_x_5269:
        /* <DEDUP_REMOVED lines=23> */
[----:B------:R-:W-:Y:S01]  /*10280*/  ISETP.GT.AND P0, PT, R101, R120, PT ;  /* 0x000000786500720c */ /* 0x000fe20003f04270 */
[----:B------:R-:W-:Y:S01]  /*10290*/  @!PT LDS RZ, [RZ] ;  /* 0x00000000fffff984 */ /* 0x000fe20000000800 */
[----:B------:R-:W-:Y:S01]  /*102a0*/  @!PT LDS RZ, [RZ] ;  /* 0x00000000fffff984 */ /* 0x000fe20000000800 */
[----:B------:R-:W-:Y:S01]  /*102b0*/  @!PT LDS RZ, [RZ] ;  /* 0x00000000fffff984 */ /* 0x000fe20000000800 */
[----:B------:R-:W-:Y:S01]  /*102c0*/  @!P2 LDGSTS.E.BYPASS.LTC128B.128 [R126+0x3800], desc[UR6][R152.64] ;  /* 0x03800000987eafae */ /* 0x000fe2000b901d46 */
[----:B------:R-:W-:Y:S07]  /*102d0*/  MOV R137, R141 ;  /* 0x0000008d00897202 */ /* 0x000fee0000000f00 */
        /* <DEDUP_REMOVED lines=261> */
.L_x_5271:
[----:B------:R2:W-:Y:S01]  /*11330*/  @P2 STS [R126+0x1000], RZ ;  /* 0x001000ff7e002388 */ /* 0x0005e20000000800 */
[----:B------:R-:W-:Y:S01]  /*11340*/  LEA R82, P5, R74, R130, 0x1 ;  /* 0x000000824a527211 */ /* 0x000fe200078a08ff */
[C---:B------:R-:W-:Y:S01]  /*11350*/  @!P2 IMAD.WIDE.U32 R68, R76.reuse, 0x60, R74 ;  /* 0x000000604c44a825 */ /* 0x040fe200078e004a */
[-C--:B------:R-:W-:Y:S01]  /*11360*/  @!P2 LEA R66, P3, R76, R74.reuse, 0x6 ;  /* 0x0000004a4c42a211 */ /* 0x080fe200078630ff */
[----:B------:R2:W-:Y:S01]  /*11370*/  @P2 STS [R126+0x1004], RZ ;  /* 0x001004ff7e002388 */ /* 0x0005e20000000800 */
[----:B------:R-:W-:Y:S01]  /*11380*/  @!P2 IADD3 R65, P0, R122, R74, RZ ;  /* 0x0000004a7a41a210 */ /* 0x000fe20007f1e0ff */
[----:B----4-:R-:W-:Y:S01]  /*11390*/  @!P2 IMAD R70, R70, 0x60, RZ ;  /* 0x000000604646a824 */ /* 0x010fe200078e02ff */
[--C-:B------:R-:W-:Y:S01]  /*113a0*/  LEA.HI.X R83, R74, R131, R75.reuse, 0x1, P5 ;  /* 0x000000834a537211 */ /* 0x100fe200028f0c4b */
[----:B------:R2:W-:Y:S01]  /*113b0*/  @P2 STS.64 [R126+0x1008], RZ ;  /* 0x001008ff7e002388 */ /* 0x0005e20000000a00 */
[----:B---3--:R-:W-:Y:S01]  /*113c0*/  @!P2 LEA.HI.X R72, R76, R75, R72, 0x6, P3 ;  /* 0x0000004b4c48a211 */ /* 0x008fe200018f3448 */
[----:B------:R-:W-:Y:S01]  /*113d0*/  @!P2 IMAD.X R76, R121, 0x1, R75, P0 ;  /* 0x00000001794ca824 */ /* 0x000fe200000e064b */
[CC--:B------:R-:W-:Y:S01]  /*113e0*/  @!P2 LEA R80, P4, R65.reuse, R130.reuse, 0x1 ;  /* 0x000000824150a211 */ /* 0x0c0fe200078808ff */
        /* <DEDUP_REMOVED lines=8> */
[-C--:B------:R-:W-:Y:S02]  /*11470*/  @!P2 LEA.HI.X R79, R66, R131.reuse, R72, 0x1, P3 ;  /* 0x00000083424fa211 */ /* 0x080fe400018f0c48 */
[C---:B------:R-:W-:Y:S01]  /*11480*/  @!P2 LEA R140, P0, R68.reuse, R130, 0x1 ;  /* 0x00000082448ca211 */ /* 0x040fe200078008ff */
[----:B------:R-:W-:Y:S01]  /*11490*/  @!PT LDS RZ, [RZ] ;  /* 0x00000000fffff984 */ /* 0x000fe20000000800 */
[----:B------:R-:W-:Y:S01]  /*114a0*/  @!PT LDS RZ, [RZ] ;  /* 0x00000000fffff984 */ /* 0x000fe20000000800 */
[----:B------:R-:W-:Y:S01]  /*114b0*/  @!PT LDS RZ, [RZ] ;  /* 0x00000000fffff984 */ /* 0x000fe20000000800 */
[----:B------:R2:W-:Y:S01]  /*114c0*/  @!P2 LDGSTS.E.BYPASS.LTC128B.128 [R126+0x1800], desc[UR6][R80.64] ;  /* 0x01800000507eafae */ /* 0x0005e2000b901d46 */
[----:B------:R-:W-:Y:S02]  /*114d0*/  IMAD.MOV.U32 R130, RZ, RZ, R82 ;  /* 0x000000ffff827224 */ /* 0x000fe400078e0052 */
        /* <DEDUP_REMOVED lines=13> */
.L_x_5270:
[----:B--2---:R-:W-:Y:S01]  /*115b0*/  LDSM.16.MT88.4 R80, [R136+0x3400] ;  /* 0x003400008850783b */ /* 0x004fe20000004200 */
[----:B------:R-:W-:Y:S04]  /*115c0*/  LEA R72, R101, R100, 0x7 ;  /* 0x0000006465487211 */ /* 0x000fe800078e38ff */
[C---:B------:R-:W-:Y:S02]  /*115d0*/  IADD3 R66, R72.reuse, 0x20, RZ ;  /* 0x0000002048427810 */ /* 0x040fe40007ffe0ff */
[C---:B------:R-:W-:Y:S02]  /*115e0*/  IADD3 R68, R72.reuse, 0x21, RZ ;  /* 0x0000002148447810 */ /* 0x040fe40007ffe0ff */
[----:B------:R-:W-:Y:S02]  /*115f0*/  I2FP.F32.S32 R66, R66 ;  /* 0x0000004200427245 */ /* 0x000fe40000201400 */
[----:B------:R-:W-:Y:S02]  /*11600*/  I2FP.F32.S32 R69, R72 ;  /* 0x0000004800457245 */ /* 0x000fe40000201400 */
[C---:B------:R-:W-:Y:S02]  /*11610*/  IADD3 R73, R72.reuse, 0x9, RZ ;  /* 0x0000000948497810 */ /* 0x040fe40007ffe0ff */
[----:B------:R-:W-:Y:S01]  /*11620*/  IADD3 R67, R72, 0x28, RZ ;  /* 0x0000002848437810 */ /* 0x000fe20007ffe0ff */
[-C--:B------:R-:W-:Y:S01]  /*11630*/  FFMA.FTZ R0, R98, R69.reuse, R0 ;  /* 0x0000004562007223 */ /* 0x080fe20000010000 */
[----:B------:R-:W-:Y:S01]  /*11640*/  IADD3 R71, R72, 0x1, RZ ;  /* 0x0000000148477810 */ /* 0x000fe20007ffe0ff */
[----:B------:R-:W-:Y:S01]  /*11650*/  FFMA.FTZ R2, R98, R69, R2 ;  /* 0x0000004562027223 */ /* 0x000fe20000010002 */
[----:B------:R-:W-:Y:S02]  /*11660*/  I2FP.F32.S32 R67, R67 ;  /* 0x0000004300437245 */ /* 0x000fe40000201400 */
[----:B------:R-:W-:Y:S02]  /*11670*/  I2FP.F32.S32 R71, R71 ;  /* 0x0000004700477245 */ /* 0x000fe40000201400 */
[----:B------:R-:W-:Y:S02]  /*11680*/  FMNMX.FTZ R75, R2, R102, !PT ;  /* 0x00000066024b7209 */ /* 0x000fe40007810000 */
[----:B------:R-:W-:Y:S01]  /*11690*/  IADD3 R74, R72, 0x8, RZ ;  /* 0x00000008484a7810 */ /* 0x000fe20007ffe0ff */
[CC--:B------:R-:W-:Y:S01]  /*116a0*/  FFMA.FTZ R3, R98.reuse, R71.reuse, R3 ;  /* 0x0000004762037223 */ /* 0x0c0fe20000010003 */
[----:B------:R-:W-:Y:S01]  /*116b0*/  FFMA.FTZ R4, R98, R71, R4 ;  /* 0x0000004762047223 */ /* 0x000fe20000010004 */
[----:B------:R-:W-:Y:S02]  /*116c0*/  I2FP.F32.S32 R71, R73 ;  /* 0x0000004900477245 */ /* 0x000fe40000201400 */
[C---:B------:R-:W-:Y:S02]  /*116d0*/  IADD3 R73, R72.reuse, 0x11, RZ ;  /* 0x0000001148497810 */ /* 0x040fe40007ffe0ff */
[----:B------:R-:W-:Y:S02]  /*116e0*/  I2FP.F32.S32 R69, R74 ;  /* 0x0000004a00457245 */ /* 0x000fe40000201400 */
[----:B------:R-:W-:Y:S02]  /*116f0*/  IADD3 R74, R72, 0x10, RZ ;  /* 0x00000010484a7810 */ /* 0x000fe40007ffe0ff */
[----:B------:R-:W-:Y:S01]  /*11700*/  FMNMX.FTZ R75, R4, R75, !PT ;  /* 0x0000004b044b7209 */ /* 0x000fe20007810000 */
[CC--:B------:R-:W-:Y:S01]  /*11710*/  FFMA.FTZ R5, R98.reuse, R69.reuse, R5 ;  /* 0x0000004562057223 */ /* 0x0c0fe20000010005 */
[C---:B------:R-:W-:Y:S01]  /*11720*/  FFMA.FTZ R6, R98.reuse, R69, R6 ;  /* 0x0000004562067223 */ /* 0x040fe20000010006 */
[----:B------:R-:W-:Y:S01]  /*11730*/  I2FP.F32.S32 R69, R74 ;  /* 0x0000004a00457245 */ /* 0x000fe20000201400 */
[CC--:B------:R-:W-:Y:S01]  /*11740*/  FFMA.FTZ R7, R98.reuse, R71.reuse, R7 ;  /* 0x0000004762077223 */ /* 0x0c0fe20000010007 */
[----:B------:R-:W-:Y:S01]  /*11750*/  FFMA.FTZ R8, R98, R71, R8 ;  /* 0x0000004762087223 */ /* 0x000fe20000010008 */
[----:B------:R-:W-:Y:S02]  /*11760*/  I2FP.F32.S32 R71, R73 ;  /* 0x0000004900477245 */ /* 0x000fe40000201400 */
[----:B------:R-:W-:Y:S01]  /*11770*/  IADD3 R74, R72, 0x18, RZ ;  /* 0x00000018484a7810 */ /* 0x000fe20007ffe0ff */
[-C--:B-1----:R-:W-:Y:S01]  /*11780*/  FFMA.FTZ R9, R98, R69.reuse, R9 ;  /* 0x0000004562097223 */ /* 0x082fe20000010009 */
        /* <DEDUP_REMOVED lines=17> */
[----:B------:R-:W-:Y:S01]  /*118a0*/  I2FP.F32.S32 R66, R66 ;  /* 0x0000004200427245 */ /* 0x000fe20000201400 */
[C---:B------:R-:W-:Y:S01]  /*118b0*/  FFMA.FTZ R20, R98.reuse, R65, R20 ;  /* 0x0000004162147223 */ /* 0x040fe20000010014 */
[----:B------:R-:W-:Y:S01]  /*118c0*/  I2FP.F32.S32 R65, R69 ;  /* 0x0000004500417245 */ /* 0x000fe20000201400 */
[CC--:B------:R-:W-:Y:S01]  /*118d0*/  FFMA.FTZ R21, R98.reuse, R67.reuse, R21 ;  /* 0x0000004362157223 */ /* 0x0c0fe20000010015 */
[C---:B------:R-:W-:Y:S01]  /*118e0*/  FFMA.FTZ R22, R98.reuse, R67, R22 ;  /* 0x0000004362167223 */ /* 0x040fe20000010016 */
[----:B------:R-:W-:Y:S02]  /*118f0*/  I2FP.F32.S32 R67, R68 ;  /* 0x0000004400437245 */ /* 0x000fe40000201400 */
[CC--:B------:R-:W-:Y:S01]  /*11900*/  FFMA.FTZ R23, R98.reuse, R65.reuse, R23 ;  /* 0x0000004162177223 */ /* 0x0c0fe20000010017 */
[C---:B------:R-:W-:Y:S01]  /*11910*/  FFMA.FTZ R24, R98.reuse, R65, R24 ;  /* 0x0000004162187223 */ /* 0x040fe20000010018 */
[CC--:B------:R-:W-:Y:S01]  /*11920*/  FFMA.FTZ R25, R98.reuse, R66.reuse, R25 ;  /* 0x0000004262197223 */ /* 0x0c0fe20000010019 */
[C---:B------:R-:W-:Y:S01]  /*11930*/  FFMA.FTZ R26, R98.reuse, R66, R26 ;  /* 0x00000042621a7223 */ /* 0x040fe2000001001a */
[CC--:B------:R-:W-:Y:S01]  /*11940*/  FFMA.FTZ R27, R98.reuse, R67.reuse, R27 ;  /* 0x00000043621b7223 */ /* 0x0c0fe2000001001b */
[----:B------:R-:W-:Y:S01]  /*11950*/  FFMA.FTZ R28, R98, R67, R28 ;  /* 0x00000043621c7223 */ /* 0x000fe2000001001c */
[----:B------:R-:W-:Y:S02]  /*11960*/  FMNMX.FTZ R66, R0, R103, !PT ;  /* 0x0000006700427209 */ /* 0x000fe40007810000 */
[C---:B------:R-:W-:Y:S02]  /*11970*/  IADD3 R65, R72.reuse, 0x38, RZ ;  /* 0x0000003848417810 */ /* 0x040fe40007ffe0ff */
[----:B------:R-:W-:Y:S02]  /*11980*/  IADD3 R67, R72, 0x39, RZ ;  /* 0x0000003948437810 */ /* 0x000fe40007ffe0ff */
[----:B------:R-:W-:Y:S02]  /*11990*/  I2FP.F32.S32 R65, R65 ;  /* 0x0000004100417245 */ /* 0x000fe40000201400 */
[----:B------:R-:W-:Y:S02]  /*119a0*/  I2FP.F32.S32 R67, R67 ;  /* 0x0000004300437245 */ /* 0x000fe40000201400 */
[----:B------:R-:W-:Y:S01]  /*119b0*/  FMNMX.FTZ R75, R6, R75, !PT ;  /* 0x0000004b064b7209 */ /* 0x000fe20007810000 */
[CC--:B------:R-:W-:Y:S01]  /*119c0*/  FFMA.FTZ R29, R98.reuse, R65.reuse, R29 ;  /* 0x00000041621d7223 */ /* 0x0c0fe2000001001d */
[C---:B------:R-:W-:Y:S01]  /*119d0*/  FFMA.FTZ R30, R98.reuse, R65, R30 ;  /* 0x00000041621e7223 */ /* 0x040fe2000001001e */
        /* <DEDUP_REMOVED lines=43> */
[CC--:B------:R-:W-:Y:S01]  /*11c90*/  FFMA.FTZ R37, R98.reuse, R67.reuse, R37 ;  /* 0x0000004362257223 */ /* 0x0c0fe20000010025 */
[----:B------:R-:W-:Y:S01]  /*11ca0*/  FFMA.FTZ R38, R98, R67, R38 ;  /* 0x0000004362267223 */ /* 0x000fe20000010026 */
        /* <DEDUP_REMOVED lines=8> */
[CC--:B------:R-:W-:Y:S01]  /*11d30*/  FFMA.FTZ R39, R98.reuse, R65.reuse, R39 ;  /* 0x0000004162277223 */ /* 0x0c0fe20000010027 */
[----:B------:R-:W-:Y:S01]  /*11d40*/  FFMA.FTZ R40, R98, R65, R40 ;  /* 0x0000004162287223 */ /* 0x000fe20000010028 */
[----:B------:R-:W-:Y:S03]  /*11d50*/  IADD3 R65, R72, 0x50, RZ ;  /* 0x0000005048417810 */ /* 0x000fe60007ffe0ff */
[----:B------:R-:W-:Y:S02]  /*11d60*/  FMNMX.FTZ R68, R39, R68, !PT ;  /* 0x0000004427447209 */ /* 0x000fe40007810000 */
[----:B------:R-:W-:Y:S02]  /*11d70*/  FMNMX.FTZ R75, R40, R75, !PT ;  /* 0x0000004b284b7209 */ /* 0x000fe40007810000 */
[----:B------:R-:W-:Y:S05]  /*11d80*/  I2FP.F32.S32 R65, R65 ;  /* 0x0000004100417245 */ /* 0x000fea0000201400 */
[CC--:B------:R-:W-:Y:S01]  /*11d90*/  FFMA.FTZ R41, R98.reuse, R65.reuse, R41 ;  /* 0x0000004162297223 */ /* 0x0c0fe20000010029 */
[C---:B------:R-:W-:Y:S01]  /*11da0*/  FFMA.FTZ R42, R98.reuse, R65, R42 ;  /* 0x00000041622a7223 */ /* 0x040fe2000001002a */
[CC--:B------:R-:W-:Y:S01]  /*11db0*/  FFMA.FTZ R43, R98.reuse, R67.reuse, R43 ;  /* 0x00000043622b7223 */ /* 0x0c0fe2000001002b */
[----:B------:R-:W-:Y:S01]  /*11dc0*/  FFMA.FTZ R44, R98, R67, R44 ;  /* 0x00000043622c7223 */ /* 0x000fe2000001002c */
[----:B------:R-:W-:Y:S02]  /*11dd0*/  I2FP.F32.S32 R65, R66 ;  /* 0x0000004200417245 */ /* 0x000fe40000201400 */
[----:B------:R-:W-:Y:S02]  /*11de0*/  FMNMX.FTZ R75, R42, R75, !PT ;  /* 0x0000004b2a4b7209 */ /* 0x000fe40007810000 */
[----:B------:R-:W-:Y:S01]  /*11df0*/  IADD3 R66, R72, 0x61, RZ ;  /* 0x0000006148427810 */ /* 0x000fe20007ffe0ff */
[----:B------:R-:W-:Y:S01]  /*11e00*/  FFMA.FTZ R45, R98, R65, R45 ;  /* 0x00000041622d7223 */ /* 0x000fe2000001002d */
[----:B------:R-:W-:Y:S01]  /*11e10*/  FMNMX.FTZ R75, R44, R75, !PT ;  /* 0x0000004b2c4b7209 */ /* 0x000fe20007810000 */
[----:B------:R-:W-:Y:S01]  /*11e20*/  FFMA.FTZ R46, R98, R65, R46 ;  /* 0x00000041622e7223 */ /* 0x000fe2000001002e */
[C---:B------:R-:W-:Y:S02]  /*11e30*/  IADD3 R65, R72.reuse, 0x59, RZ ;  /* 0x0000005948417810 */ /* 0x040fe40007ffe0ff */
[----:B------:R-:W-:Y:S02]  /*11e40*/  IADD3 R67, R72, 0x60, RZ ;  /* 0x0000006048437810 */ /* 0x000fe40007ffe0ff */
[----:B------:R-:W-:Y:S02]  /*11e50*/  I2FP.F32.S32 R65, R65 ;  /* 0x0000004100417245 */ /* 0x000fe40000201400 */
[----:B------:R-:W-:Y:S02]  /*11e60*/  I2FP.F32.S32 R67, R67 ;  /* 0x0000004300437245 */ /* 0x000fe40000201400 */
[----:B------:R-:W-:Y:S01]  /*11e70*/  FMNMX.FTZ R68, R41, R68, !PT ;  /* 0x0000004429447209 */ /* 0x000fe20007810000 */
[CC--:B------:R-:W-:Y:S01]  /*11e80*/  FFMA.FTZ R47, R98.reuse, R65.reuse, R47 ;  /* 0x00000041622f7223 */ /* 0x0c0fe2000001002f */
[C---:B------:R-:W-:Y:S01]  /*11e90*/  FFMA.FTZ R48, R98.reuse, R65, R48 ;  /* 0x0000004162307223 */ /* 0x040fe20000010030 */
[----:B------:R-:W-:Y:S01]  /*11ea0*/  I2FP.F32.S32 R65, R66 ;  /* 0x0000004200417245 */ /* 0x000fe20000201400 */
[CC--:B------:R-:W-:Y:S01]  /*11eb0*/  FFMA.FTZ R49, R98.reuse, R67.reuse, R49 ;  /* 0x0000004362317223 */ /* 0x0c0fe20000010031 */
[----:B------:R-:W-:Y:S01]  /*11ec0*/  FFMA.FTZ R50, R98, R67, R50 ;  /* 0x0000004362327223 */ /* 0x000fe20000010032 */
[----:B------:R-:W-:Y:S02]  /*11ed0*/  IADD3 R67, R72, 0x69, RZ ;  /* 0x0000006948437810 */ /* 0x000fe40007ffe0ff */
[-C--:B------:R-:W-:Y:S01]  /*11ee0*/  FFMA.FTZ R51, R98, R65.reuse, R51 ;  /* 0x0000004162337223 */ /* 0x080fe20000010033 */
[----:B------:R-:W-:Y:S01]  /*11ef0*/  IADD3 R66, R72, 0x70, RZ ;  /* 0x0000007048427810 */ /* 0x000fe20007ffe0ff */
[----:B------:R-:W-:Y:S01]  /*11f00*/  FFMA.FTZ R52, R98, R65, R52 ;  /* 0x0000004162347223 */ /* 0x000fe20000010034 */
[----:B------:R-:W-:Y:S02]  /*11f10*/  I2FP.F32.S32 R67, R67 ;  /* 0x0000004300437245 */ /* 0x000fe40000201400 */
[----:B------:R-:W-:Y:S02]  /*11f20*/  IADD3 R65, R72, 0x68, RZ ;  /* 0x0000006848417810 */ /* 0x000fe40007ffe0ff */
[----:B------:R-:W-:Y:S02]  /*11f30*/  FMNMX.FTZ R68, R43, R68, !PT ;  /* 0x000000442b447209 */ /* 0x000fe40007810000 */
[----:B------:R-:W-:Y:S02]  /*11f40*/  I2FP.F32.S32 R65, R65 ;  /* 0x0000004100417245 */ /* 0x000fe40000201400 */
[----:B------:R-:W-:Y:S02]  /*11f50*/  FMNMX.FTZ R68, R45, R68, !PT ;  /* 0x000000442d447209 */ /* 0x000fe40007810000 */
[----:B------:R-:W-:Y:S01]  /*11f60*/  FMNMX.FTZ R75, R46, R75, !PT ;  /* 0x0000004b2e4b7209 */ /* 0x000fe20007810000 */
[CC--:B------:R-:W-:Y:S01]  /*11f70*/  FFMA.FTZ R53, R98.reuse, R65.reuse, R53 ;  /* 0x0000004162357223 */ /* 0x0c0fe20000010035 */
[----:B------:R-:W-:Y:S01]  /*11f80*/  FMNMX.FTZ R68, R47, R68, !PT ;  /* 0x000000442f447209 */ /* 0x000fe20007810000 */
[C---:B------:R-:W-:Y:S01]  /*11f90*/  FFMA.FTZ R54, R98.reuse, R65, R54 ;  /* 0x0000004162367223 */ /* 0x040fe20000010036 */
[CC--:B------:R-:W-:Y:S01]  /*11fa0*/  FFMA.FTZ R55, R98.reuse, R67.reuse, R55 ;  /* 0x0000004362377223 */ /* 0x0c0fe20000010037 */
[----:B------:R-:W-:Y:S01]  /*11fb0*/  I2FP.F32.S32 R65, R66 ;  /* 0x0000004200417245 */ /* 0x000fe20000201400 */
[----:B------:R-:W-:Y:S01]  /*11fc0*/  FFMA.FTZ R56, R98, R67, R56 ;  /* 0x0000004362387223 */ /* 0x000fe20000010038 */
[----:B------:R-:W-:Y:S02]  /*11fd0*/  FMNMX.FTZ R68, R49, R68, !PT ;  /* 0x0000004431447209 */ /* 0x000fe40007810000 */
[----:B------:R-:W-:Y:S01]  /*11fe0*/  IADD3 R67, R72, 0x78, RZ ;  /* 0x0000007848437810 */ /* 0x000fe20007ffe0ff */
[CC--:B------:R-:W-:Y:S01]  /*11ff0*/  FFMA.FTZ R57, R98.reuse, R65.reuse, R57 ;  /* 0x0000004162397223 */ /* 0x0c0fe20000010039 */
[----:B------:R-:W-:Y:S01]  /*12000*/  FMNMX.FTZ R68, R51, R68, !PT ;  /* 0x0000004433447209 */ /* 0x000fe20007810000 */
[----:B------:R-:W-:Y:S01]  /*12010*/  FFMA.FTZ R58, R98, R65, R58 ;  /* 0x00000041623a7223 */ /* 0x000fe2000001003a */
[----:B------:R-:W-:Y:S02]  /*12020*/  I2FP.F32.S32 R67, R67 ;  /* 0x0000004300437245 */ /* 0x000fe40000201400 */
[----:B------:R-:W-:Y:S02]  /*12030*/  FMNMX.FTZ R68, R53, R68, !PT ;  /* 0x0000004435447209 */ /* 0x000fe40007810000 */
[C---:B------:R-:W-:Y:S02]  /*12040*/  IADD3 R65, R72.reuse, 0x71, RZ ;  /* 0x0000007148417810 */ /* 0x040fe40007ffe0ff */
[----:B------:R-:W-:Y:S02]  /*12050*/  FMNMX.FTZ R68, R55, R68, !PT ;  /* 0x0000004437447209 */ /* 0x000fe40007810000 */
[----:B------:R-:W-:Y:S02]  /*12060*/  I2FP.F32.S32 R65, R65 ;  /* 0x0000004100417245 */ /* 0x000fe40000201400 */
[----:B------:R-:W-:Y:S02]  /*12070*/  FMNMX.FTZ R68, R57, R68, !PT ;  /* 0x0000004439447209 */ /* 0x000fe40007810000 */
[----:B------:R-:W-:Y:S01]  /*12080*/  IADD3 R66, R72, 0x79, RZ ;  /* 0x0000007948427810 */ /* 0x000fe20007ffe0ff */
        /* <DEDUP_REMOVED lines=28> */
[----:B------:R-:W-:Y:S01]  /*12250*/  LDSM.16.MT88.4 R76, [R134+0x3000] ;  /* 0x00300000864c783b */ /* 0x000fe20000004200 */
        /* <DEDUP_REMOVED lines=25> */
[--C-:B------:R-:W-:Y:S03]  /*123f0*/  FFMA.FTZ R102, R47, UR4, -R66.reuse ;  /* 0x000000042f667c23 */ /* 0x100fe60008010842 */
[----:B------:R-:W-:Y:S01]  /*12400*/  MUFU.EX2 R145, R145 ;  /* 0x0000009100917308 */ /* 0x000fe20000000800 */
[--C-:B------:R-:W-:Y:S01]  /*12410*/  FFMA.FTZ R47, R57, UR4, -R66.reuse ;  /* 0x00000004392f7c23 */ /* 0x100fe20008010842 */
[C---:B--2---:R-:W-:Y:S01]  /*12420*/  FMUL.FTZ R108, R69.reuse, R108 ;  /* 0x0000006c456c7220 */ /* 0x044fe20000410000 */
[C---:B------:R-:W-:Y:S01]  /*12430*/  FMUL.FTZ R109, R69.reuse, R109 ;  /* 0x0000006d456d7220 */ /* 0x040fe20000410000 */
[C---:B------:R-:W-:Y:S01]  /*12440*/  FMUL.FTZ R104, R69.reuse, R104 ;  /* 0x0000006845687220 */ /* 0x040fe20000410000 */
[----:B------:R-:W-:Y:S01]  /*12450*/  FMUL.FTZ R105, R69, R105 ;  /* 0x0000006945697220 */ /* 0x000fe20000410000 */
[--C-:B------:R-:W-:Y:S01]  /*12460*/  FFMA.FTZ R144, R39, UR4, -R66.reuse ;  /* 0x0000000427907c23 */ /* 0x100fe20008010842 */
[--C-:B------:R-:W-:Y:S03]  /*12470*/  FFMA.FTZ R154, R21, UR4, -R66.reuse ;  /* 0x00000004159a7c23 */ /* 0x100fe60008010842 */
[----:B------:R-:W-:Y:S01]  /*12480*/  MUFU.EX2 R156, R156 ;  /* 0x0000009c009c7308 */ /* 0x000fe20000000800 */
[--C-:B------:R-:W-:Y:S01]  /*12490*/  FFMA.FTZ R141, R23, UR4, -R66.reuse ;  /* 0x00000004178d7c23 */ /* 0x100fe20008010842 */
[C---:B------:R-:W-:Y:S01]  /*124a0*/  FMUL.FTZ R116, R69.reuse, R116 ;  /* 0x0000007445747220 */ /* 0x040fe20000410000 */
[C---:B------:R-:W-:Y:S01]  /*124b0*/  FMUL.FTZ R117, R69.reuse, R117 ;  /* 0x0000007545757220 */ /* 0x040fe20000410000 */
[C---:B------:R-:W-:Y:S01]  /*124c0*/  FMUL.FTZ R118, R68.reuse, R118 ;  /* 0x0000007644767220 */ /* 0x040fe20000410000 */
[C---:B------:R-:W-:Y:S01]  /*124d0*/  FMUL.FTZ R119, R68.reuse, R119 ;  /* 0x0000007744777220 */ /* 0x040fe20000410000 */
[C---:B------:R-:W-:Y:S01]  /*124e0*/  FMUL.FTZ R112, R69.reuse, R112 ;  /* 0x0000007045707220 */ /* 0x040fe20000410000 */
[----:B------:R-:W-:Y:S03]  /*124f0*/  FMUL.FTZ R113, R69, R113 ;  /* 0x0000007145717220 */ /* 0x000fe60000410000 */
[----:B------:R-:W-:Y:S01]  /*12500*/  MUFU.EX2 R143, R143 ;  /* 0x0000008f008f7308 */ /* 0x000fe20000000800 */
[C---:B------:R-:W-:Y:S01]  /*12510*/  FMUL.FTZ R114, R68.reuse, R114 ;  /* 0x0000007244727220 */ /* 0x040fe20000410000 */
[----:B------:R-:W-:Y:S01]  /*12520*/  FMUL.FTZ R115, R68, R115 ;  /* 0x0000007344737220 */ /* 0x000fe20000410000 */
[--C-:B------:R-:W-:Y:S01]  /*12530*/  FFMA.FTZ R148, R33, UR4, -R66.reuse ;  /* 0x0000000421947c23 */ /* 0x100fe20008010842 */
[--C-:B------:R-:W-:Y:S01]  /*12540*/  FFMA.FTZ R75, R35, UR4, -R66.reuse ;  /* 0x00000004234b7c23 */ /* 0x100fe20008010842 */
[--C-:B------:R-:W-:Y:S01]  /*12550*/  FFMA.FTZ R37, R37, UR4, -R66.reuse ;  /* 0x0000000425257c23 */ /* 0x100fe20008010842 */
[--C-:B------:R-:W-:Y:S01]  /*12560*/  FFMA.FTZ R147, R11, UR4, -R66.reuse ;  /* 0x000000040b937c23 */ /* 0x100fe20008010842 */
[----:B------:R-:W-:Y:S03]  /*12570*/  FMUL.FTZ R11, R65, UR4 ;  /* 0x00000004410b7c20 */ /* 0x000fe60008410000 */
[----:B------:R-:W-:Y:S01]  /*12580*/  MUFU.EX2 R154, R154 ;  /* 0x0000009a009a7308 */ /* 0x000fe20000000800 */
[--C-:B------:R-:W-:Y:S01]  /*12590*/  FFMA.FTZ R0, R0, UR4, -R66.reuse ;  /* 0x0000000400007c23 */ /* 0x100fe20008010842 */
[--C-:B------:R-:W-:Y:S01]  /*125a0*/  FFMA.FTZ R151, R3, UR4, -R66.reuse ;  /* 0x0000000403977c23 */ /* 0x100fe20008010842 */
[--C-:B------:R-:W-:Y:S01]  /*125b0*/  FFMA.FTZ R149, R5, UR4, -R66.reuse ;  /* 0x0000000405957c23 */ /* 0x100fe20008010842 */
[----:B------:R-:W-:Y:S01]  /*125c0*/  FSEL R11, R11, RZ, P0 ;  /* 0x000000ff0b0b7208 */ /* 0x000fe20000000000 */
[--C-:B------:R-:W-:Y:S01]  /*125d0*/  FFMA.FTZ R162, R7, UR4, -R66.reuse ;  /* 0x0000000407a27c23 */ /* 0x100fe20008010842 */
[--C-:B------:R-:W-:Y:S01]  /*125e0*/  FFMA.FTZ R39, R41, UR4, -R66.reuse ;  /* 0x0000000429277c23 */ /* 0x100fe20008010842 */
[--C-:B------:R-:W-:Y:S03]  /*125f0*/  FFMA.FTZ R70, R43, UR4, -R66.reuse ;  /* 0x000000042b467c23 */ /* 0x100fe60008010842 */
        /* <DEDUP_REMOVED lines=24> */
[----:B------:R-:W5:Y:S01]  /*12780*/  MUFU.EX2 R162, R162 ;  /* 0x000000a200a27308 */ /* 0x000f620000000800 */
[----:B--2---:R-:W-:Y:S01]  /*12790*/  F2FP.F16.F32.PACK_AB R20, R151, R0 ;  /* 0x000000009714723e */ /* 0x004fe200000000ff */
[--C-:B------:R-:W-:Y:S01]  /*127a0*/  FFMA.FTZ R53, R22, UR4, -R11.reuse ;  /* 0x0000000416357c23 */ /* 0x100fe2000801080b */
[----:B------:R-:W-:Y:S01]  /*127b0*/  FFMA.FTZ R160, R9, UR4, -R66 ;  /* 0x0000000409a07c23 */ /* 0x000fe20008010842 */
[----:B------:R-:W-:Y:S01]  /*127c0*/  LDSM.16.MT88.4 R28, [R136+0x3c00] ;  /* 0x003c0000881c783b */ /* 0x000fe20000004200 */
[--C-:B------:R-:W-:Y:S01]  /*127d0*/  FFMA.FTZ R153, R10, UR4, -R11.reuse ;  /* 0x000000040a997c23 */ /* 0x100fe2000801080b */
[--C-:B------:R-:W-:Y:S01]  /*127e0*/  FFMA.FTZ R48, R48, UR4, -R11.reuse ;  /* 0x0000000430307c23 */ /* 0x100fe2000801080b */
[--C-:B------:R-:W-:Y:S03]  /*127f0*/  FFMA.FTZ R50, R50, UR4, -R11.reuse ;  /* 0x0000000432327c23 */ /* 0x100fe6000801080b */
[----:B------:R-:W-:Y:S01]  /*12800*/  MUFU.EX2 R2, R2 ;  /* 0x0000000200027308 */ /* 0x000fe20000000800 */
[--C-:B------:R-:W-:Y:S01]  /*12810*/  FFMA.FTZ R54, R54, UR4, -R11.reuse ;  /* 0x0000000436367c23 */ /* 0x100fe2000801080b */
[--C-:B------:R-:W-:Y:S01]  /*12820*/  FFMA.FTZ R56, R56, UR4, -R11.reuse ;  /* 0x0000000438387c23 */ /* 0x100fe2000801080b */
[----:B------:R-:W-:Y:S01]  /*12830*/  FFMA.FTZ R0, R97, R69, R0 ;  /* 0x0000004561007223 */ /* 0x000fe20000010000 */
[--C-:B------:R-:W-:Y:S01]  /*12840*/  FFMA.FTZ R62, R62, UR4, -R11.reuse ;  /* 0x000000043e3e7c23 */ /* 0x100fe2000801080b */
[----:B------:R-:W-:Y:S01]  /*12850*/  ISETP.GT.AND P0, PT, R101, R120, PT ;  /* 0x000000786500720c */ /* 0x000fe20003f04270 */
[--C-:B------:R-:W-:Y:S01]  /*12860*/  FFMA.FTZ R61, R61, UR4, -R66.reuse ;  /* 0x000000043d3d7c23 */ /* 0x100fe20008010842 */
[----:B------:R-:W-:Y:S03]  /*12870*/  FFMA.FTZ R66, R63, UR4, -R66 ;  /* 0x000000043f427c23 */ /* 0x000fe60008010842 */
[----:B------:R-:W2:Y:S01]  /*12880*/  MUFU.EX2 R165, R165 ;  /* 0x000000a500a57308 */ /* 0x000ea20000000800 */
[----:B-----5:R-:W-:Y:S09]  /*12890*/  F2FP.F16.F32.PACK_AB R22, R162, R149 ;  /* 0x00000095a216723e */ /* 0x020ff200000000ff */
[----:B------:R-:W-:Y:S10]  /*128a0*/  MUFU.EX2 R161, R161 ;  /* 0x000000a100a17308 */ /* 0x000ff40000000800 */
[----:B------:R-:W5:Y:S01]  /*128b0*/  MUFU.EX2 R159, R159 ;  /* 0x0000009f009f7308 */ /* 0x000f620000000800 */
[----:B--2---:R-:W-:Y:S01]  /*128c0*/  F2FP.F16.F32.PACK_AB R21, R165, R2 ;  /* 0x00000002a515723e */ /* 0x004fe200000000ff */
[----:B------:R-:W-:Y:S08]  /*128d0*/  FFMA.FTZ R2, R99, R68, R2 ;  /* 0x0000004463027223 */ /* 0x000ff00000010002 */
[----:B------:R-:W-:Y:S10]  /*128e0*/  MUFU.EX2 R160, R160 ;  /* 0x000000a000a07308 */ /* 0x000ff40000000800 */
[----:B------:R-:W2:Y:S01]  /*128f0*/  MUFU.EX2 R147, R147 ;  /* 0x0000009300937308 */ /* 0x000ea20000000800 */
[----:B-----5:R-:W-:Y:S09]  /*12900*/  F2FP.F16.F32.PACK_AB R23, R159, R161 ;  /* 0x000000a19f17723e */ /* 0x020ff200000000ff */
[----:B------:R-:W-:Y:S01]  /*12910*/  MUFU.EX2 R153, R153 ;  /* 0x0000009900997308 */ /* 0x000fe20000000800 */
[C---:B-1----:R-:W-:Y:S06]  /*12920*/  HMMA.16816.F32 R108, R20.reuse, R16, R108 ;  /* 0x00000010146c723c */ /* 0x042fec000000186c */
[C---:B------:R-:W-:Y:S03]  /*12930*/  HMMA.16816.F32 R104, R20.reuse, R18, R104 ;  /* 0x000000121468723c */ /* 0x040fe60000001868 */
[----:B------:R-:W1:Y:S01]  /*12940*/  MUFU.EX2 R55, R55 ;  /* 0x0000003700377308 */ /* 0x000e620000000800 */
[----:B------:R-:W5:Y:S02]  /*12950*/  LDSM.16.MT88.4 R16, [R136+0x3800] ;  /* 0x003800008810783b */ /* 0x000f640000004200 */
[C---:B------:R-:W-:Y:S07]  /*12960*/  HMMA.16816.F32 R116, R20.reuse, R76, R116 ;  /* 0x0000004c1474723c */ /* 0x040fee0000001874 */
[----:B------:R-:W-:Y:S01]  /*12970*/  MUFU.EX2 R57, R57 ;  /* 0x0000003900397308 */ /* 0x000fe20000000800 */
[----:B------:R-:W-:Y:S09]  /*12980*/  HMMA.16816.F32 R112, R20, R78, R112 ;  /* 0x0000004e1470723c */ /* 0x000ff20000001870 */
[----:B------:R-:W3:Y:S02]  /*12990*/  MUFU.EX2 R51, R51 ;  /* 0x0000003300337308 */ /* 0x000ee40000000800 */
[----:B--2---:R-:W-:Y:S02]  /*129a0*/  F2FP.F16.F32.PACK_AB R76, R147, R160 ;  /* 0x000000a0934c723e */ /* 0x004fe400000000ff */
[----:B------:R-:W-:Y:S02]  /*129b0*/  F2FP.F16.F32.PACK_AB R78, R145, R158 ;  /* 0x0000009e914e723e */ /* 0x000fe400000000ff */
[----:B-1----:R-:W-:Y:S04]  /*129c0*/  F2FP.F16.F32.PACK_AB R77, R55, R153 ;  /* 0x00000099374d723e */ /* 0x002fe800000000ff */
[----:B------:R-:W1:Y:S01]  /*129d0*/  MUFU.EX2 R141, R141 ;  /* 0x0000008d008d7308 */ /* 0x000e620000000800 */
[----:B------:R-:W-:Y:S09]  /*129e0*/  F2FP.F16.F32.PACK_AB R20, R143, R156 ;  /* 0x0000009c8f14723e */ /* 0x000ff200000000ff */
[----:B------:R-:W-:Y:S01]  /*129f0*/  MUFU.EX2 R164, R164 ;  /* 0x000000a400a47308 */ /* 0x000fe20000000800 */
[----:B---3--:R-:W-:Y:S09]  /*12a00*/  F2FP.F16.F32.PACK_AB R79, R51, R57 ;  /* 0x00000039334f723e */ /* 0x008ff200000000ff */
[----:B------:R-:W2:Y:S01]  /*12a10*/  MUFU.EX2 R49, R49 ;  /* 0x0000003100317308 */ /* 0x000ea20000000800 */
[C---:B------:R-:W-:Y:S05]  /*12a20*/  HMMA.16816.F32 R116, R76.reuse, R12, R116 ;  /* 0x0000000c4c74723c */ /* 0x040fea0000001874 */
[----:B-1----:R-:W-:Y:S01]  /*12a30*/  F2FP.F16.F32.PACK_AB R22, R141, R154 ;  /* 0x0000009a8d16723e */ /* 0x002fe200000000ff */
[C---:B------:R-:W-:Y:S03]  /*12a40*/  HMMA.16816.F32 R112, R76.reuse, R14, R112 ;  /* 0x0000000e4c70723c */ /* 0x040fe60000001870 */
[----:B------:R-:W-:Y:S01]  /*12a50*/  MUFU.EX2 R53, R53 ;  /* 0x0000003500357308 */ /* 0x000fe20000000800 */
[----:B------:R-:W1:Y:S02]  /*12a60*/  LDSM.16.MT88.4 R12, [R134+0x3c00] ;  /* 0x003c0000860c783b */ /* 0x000e640000004200 */
[C---:B------:R-:W-:Y:S07]  /*12a70*/  HMMA.16816.F32 R108, R76.reuse, R80, R108 ;  /* 0x000000504c6c723c */ /* 0x040fee000000186c */
[----:B------:R-:W3:Y:S01]  /*12a80*/  MUFU.EX2 R59, R59 ;  /* 0x0000003b003b7308 */ /* 0x000ee20000000800 */
[----:B--2---:R-:W-:Y:S01]  /*12a90*/  F2FP.F16.F32.PACK_AB R21, R49, R164 ;  /* 0x000000a43115723e */ /* 0x004fe200000000ff */
[----:B------:R-:W-:Y:S08]  /*12aa0*/  HMMA.16816.F32 R104, R76, R82, R104 ;  /* 0x000000524c68723c */ /* 0x000ff00000001868 */
[----:B------:R-:W-:Y:S03]  /*12ab0*/  MUFU.EX2 R152, R152 ;  /* 0x0000009800987308 */ /* 0x000fe60000000800 */
[--C-:B------:R-:W-:Y:S01]  /*12ac0*/  FFMA.FTZ R81, R44, UR4, -R11.reuse ;  /* 0x000000042c517c23 */ /* 0x100fe2000801080b */
[--C-:B------:R-:W-:Y:S01]  /*12ad0*/  FFMA.FTZ R77, R36, UR4, -R11.reuse ;  /* 0x00000004244d7c23 */ /* 0x100fe2000801080b */
[--C-:B------:R-:W-:Y:S01]  /*12ae0*/  FFMA.FTZ R36, R38, UR4, -R11.reuse ;  /* 0x0000000426247c23 */ /* 0x100fe2000801080b */
[--C-:B------:R-:W-:Y:S01]  /*12af0*/  FFMA.FTZ R79, R40, UR4, -R11.reuse ;  /* 0x00000004284f7c23 */ /* 0x100fe2000801080b */
[--C-:B------:R-:W-:Y:S03]  /*12b00*/  FFMA.FTZ R38, R42, UR4, -R11.reuse ;  /* 0x000000042a267c23 */ /* 0x100fe6000801080b */
[----:B------:R-:W-:Y:S01]  /*12b10*/  MUFU.EX2 R139, R139 ;  /* 0x0000008b008b7308 */ /* 0x000fe20000000800 */
[----:B---3--:R-:W-:Y:S01]  /*12b20*/  F2FP.F16.F32.PACK_AB R23, R59, R53 ;  /* 0x000000353b17723e */ /* 0x008fe200000000ff */
[--C-:B------:R-:W-:Y:S08]  /*12b30*/  FFMA.FTZ R40, R46, UR4, -R11.reuse ;  /* 0x000000042e287c23 */ /* 0x100ff0000801080b */
[----:B------:R-:W-:Y:S01]  /*12b40*/  MUFU.EX2 R103, R103 ;  /* 0x0000006700677308 */ /* 0x000fe20000000800 */
[C---:B----4-:R-:W-:Y:S06]  /*12b50*/  HMMA.16816.F32 R116, R20.reuse, R24, R116 ;  /* 0x000000181474723c */ /* 0x050fec0000001874 */
[C---:B------:R-:W-:Y:S03]  /*12b60*/  HMMA.16816.F32 R112, R20.reuse, R26, R112 ;  /* 0x0000001a1470723c */ /* 0x040fe60000001870 */
[----:B------:R-:W-:Y:S01]  /*12b70*/  MUFU.EX2 R150, R150 ;  /* 0x0000009600967308 */ /* 0x000fe20000000800 */
[----:B------:R-:W2:Y:S02]  /*12b80*/  LDSM.16.MT88.4 R24, [R134+0x4000] ;  /* 0x004000008618783b */ /* 0x000ea40000004200 */
[C---:B-----5:R-:W-:Y:S07]  /*12b90*/  HMMA.16816.F32 R108, R20.reuse, R16, R108 ;  /* 0x00000010146c723c */ /* 0x060fee000000186c */
[----:B------:R-:W-:Y:S01]  /*12ba0*/  MUFU.EX2 R155, R155 ;  /* 0x0000009b009b7308 */ /* 0x000fe20000000800 */
[----:B------:R-:W-:Y:S01]  /*12bb0*/  HMMA.16816.F32 R104, R20, R18, R104 ;  /* 0x000000121468723c */ /* 0x000fe20000001868 */
[----:B------:R-:W3:Y:S08]  /*12bc0*/  LDSM.16.MT88.4 R16, [R136+0x4000] ;  /* 0x004000008810783b */ /* 0x000ef00000004200 */
[----:B------:R-:W4:Y:S10]  /*12bd0*/  MUFU.EX2 R157, R157 ;  /* 0x0000009d009d7308 */ /* 0x000f340000000800 */
[----:B------:R-:W-:Y:S10]  /*12be0*/  MUFU.EX2 R163, R163 ;  /* 0x000000a300a37308 */ /* 0x000ff40000000800 */
[----:B------:R5:W1:Y:S01]  /*12bf0*/  MUFU.EX2 R4, R32 ;  /* 0x0000002000047308 */ /* 0x000a620000000800 */
[----:B----4-:R-:W-:Y:S09]  /*12c00*/  F2FP.F16.F32.PACK_AB R33, R157, R155 ;  /* 0x0000009b9d21723e */ /* 0x010ff200000000ff */
[----:B------:R4:W-:Y:S10]  /*12c10*/  MUFU.EX2 R80, R34 ;  /* 0x0000002200507308 */ /* 0x0009f40000000800 */
[----:B------:R-:W-:Y:S01]  /*12c20*/  MUFU.EX2 R148, R148 ;  /* 0x0000009400947308 */ /* 0x000fe20000000800 */
[----:B-----5:R-:W-:Y:S02]  /*12c30*/  F2FP.F16.F32.PACK_AB R32, R139, R152 ;  /* 0x000000988b20723e */ /* 0x020fe400000000ff */
[----:B-1----:R-:W-:Y:S07]  /*12c40*/  F2FP.F16.F32.PACK_AB R35, R4, R163 ;  /* 0x000000a30423723e */ /* 0x002fee00000000ff */
[----:B------:R-:W1:Y:S01]  /*12c50*/  MUFU.EX2 R75, R75 ;  /* 0x0000004b004b7308 */ /* 0x000e620000000800 */
[----:B----4-:R-:W-:Y:S09]  /*12c60*/  F2FP.F16.F32.PACK_AB R34, R150, R103 ;  /* 0x000000679622723e */ /* 0x010ff200000000ff */
[----:B------:R-:W-:Y:S01]  /*12c70*/  MUFU.EX2 R37, R37 ;  /* 0x0000002500257308 */ /* 0x000fe20000000800 */
[C---:B------:R-:W-:Y:S06]  /*12c80*/  HMMA.16816.F32 R116, R32.reuse, R12, R116 ;  /* 0x0000000c2074723c */ /* 0x040fec0000001874 */
[C---:B------:R-:W-:Y:S03]  /*12c90*/  HMMA.16816.F32 R112, R32.reuse, R14, R112 ;  /* 0x0000000e2070723c */ /* 0x040fe60000001870 */
[----:B------:R-:W4:Y:S01]  /*12ca0*/  MUFU.EX2 R144, R144 ;  /* 0x0000009000907308 */ /* 0x000f220000000800 */
[----:B------:R-:W5:Y:S01]  /*12cb0*/  LDSM.16.MT88.4 R12, [R134+0x4400] ;  /* 0x00440000860c783b */ /* 0x000f620000004200 */
[----:B-1----:R-:W-:Y:S01]  /*12cc0*/  F2FP.F16.F32.PACK_AB R20, R75, R148 ;  /* 0x000000944b14723e */ /* 0x002fe200000000ff */
[C---:B------:R-:W-:Y:S07]  /*12cd0*/  HMMA.16816.F32 R108, R32.reuse, R28, R108 ;  /* 0x0000001c206c723c */ /* 0x040fee000000186c */
[----:B------:R-:W1:Y:S01]  /*12ce0*/  MUFU.EX2 R77, R77 ;  /* 0x0000004d004d7308 */ /* 0x000e620000000800 */
[----:B------:R-:W-:Y:S01]  /*12cf0*/  HMMA.16816.F32 R104, R32, R30, R104 ;  /* 0x0000001e2068723c */ /* 0x000fe20000001868 */
[----:B------:R-:W5:Y:S08]  /*12d00*/  LDSM.16.MT88.4 R28, [R136+0x4400] ;  /* 0x00440000881c783b */ /* 0x000f700000004200 */
[----:B------:R-:W-:Y:S02]  /*12d10*/  MUFU.EX2 R36, R36 ;  /* 0x0000002400247308 */ /* 0x000fe40000000800 */
[----:B----4-:R-:W-:Y:S01]  /*12d20*/  F2FP.F16.F32.PACK_AB R22, R144, R37 ;  /* 0x000000259016723e */ /* 0x010fe200000000ff */
[----:B------:R-:W-:Y:S01]  /*12d30*/  FFMA.FTZ R35, R52, UR4, -R11 ;  /* 0x0000000434237c23 */ /* 0x000fe2000801080b */
[----:B------:R-:W-:Y:S01]  /*12d40*/  FADD.FTZ R32, R151, R0 ;  /* 0x0000000097207221 */ /* 0x000fe20000010000 */
[----:B------:R-:W-:Y:S05]  /*12d50*/  FADD.FTZ R34, R165, R2 ;  /* 0x00000002a5227221 */ /* 0x000fea0000010000 */
[----:B------:R-:W4:Y:S01]  /*12d60*/  MUFU.EX2 R79, R79 ;  /* 0x0000004f004f7308 */ /* 0x000f220000000800 */
[----:B-1----:R-:W-:Y:S01]  /*12d70*/  F2FP.F16.F32.PACK_AB R21, R77, R80 ;  /* 0x000000504d15723e */ /* 0x002fe200000000ff */
[----:B------:R-:W-:Y:S04]  /*12d80*/  FADD.FTZ R34, R161, R34 ;  /* 0x00000022a1227221 */ /* 0x000fe80000010000 */
[----:B------:R-:W-:Y:S04]  /*12d90*/  FADD.FTZ R42, R159, R34 ;  /* 0x000000229f2a7221 */ /* 0x000fe80000010000 */
[----:B------:R-:W-:Y:S01]  /*12da0*/  MUFU.EX2 R39, R39 ;  /* 0x0000002700277308 */ /* 0x000fe20000000800 */
[----:B------:R-:W-:Y:S09]  /*12db0*/  FADD.FTZ R42, R153, R42 ;  /* 0x0000002a992a7221 */ /* 0x000ff20000010000 */
[----:B------:R-:W1:Y:S01]  /*12dc0*/  MUFU.EX2 R70, R70 ;  /* 0x0000004600467308 */ /* 0x000e620000000800 */
[----:B----4-:R-:W-:Y:S09]  /*12dd0*/  F2FP.F16.F32.PACK_AB R23, R79, R36 ;  /* 0x000000244f17723e */ /* 0x010ff200000000ff */
[----:B------:R-:W-:Y:S01]  /*12de0*/  MUFU.EX2 R41, R41 ;  /* 0x0000002900297308 */ /* 0x000fe20000000800 */
[C---:B--2---:R-:W-:Y:S06]  /*12df0*/  HMMA.16816.F32 R116, R20.reuse, R24, R116 ;  /* 0x000000181474723c */ /* 0x044fec0000001874 */
[C---:B------:R-:W-:Y:S03]  /*12e00*/  HMMA.16816.F32 R112, R20.reuse, R26, R112 ;  /* 0x0000001a1470723c */ /* 0x040fe60000001870 */
[----:B------:R-:W2:Y:S02]  /*12e10*/  MUFU.EX2 R102, R102 ;  /* 0x0000006600667308 */ /* 0x000ea40000000800 */
[----:B-1----:R-:W-:Y:S01]  /*12e20*/  F2FP.F16.F32.PACK_AB R24, R70, R39 ;  /* 0x000000274618723e */ /* 0x002fe200000000ff */
[C---:B---3--:R-:W-:Y:S07]  /*12e30*/  HMMA.16816.F32 R108, R20.reuse, R16, R108 ;  /* 0x00000010146c723c */ /* 0x048fee000000186c */
[----:B------:R-:W-:Y:S01]  /*12e40*/  MUFU.EX2 R38, R38 ;  /* 0x0000002600267308 */ /* 0x000fe20000000800 */
[----:B------:R-:W-:Y:S01]  /*12e50*/  FADD.FTZ R25, R149, R32 ;  /* 0x0000002095197221 */ /* 0x000fe20000010000 */
[----:B------:R-:W-:Y:S01]  /*12e60*/  HMMA.16816.F32 R104, R20, R18, R104 ;  /* 0x000000121468723c */ /* 0x000fe20000001868 */
[----:B------:R-:W1:Y:S07]  /*12e70*/  LDSM.16.MT88.4 R16, [R134+0x4800] ;  /* 0x004800008610783b */ /* 0x000e6e0000004200 */
[----:B------:R-:W3:Y:S03]  /*12e80*/  MUFU.EX2 R81, R81 ;  /* 0x0000005100517308 */ /* 0x000ee60000000800 */
[----:B--2---:R-:W-:Y:S01]  /*12e90*/  F2FP.F16.F32.PACK_AB R26, R102, R41 ;  /* 0x00000029661a723e */ /* 0x004fe200000000ff */
[----:B------:R-:W-:Y:S04]  /*12ea0*/  FADD.FTZ R25, R162, R25 ;  /* 0x00000019a2197221 */ /* 0x000fe80000010000 */
[----:B------:R-:W-:Y:S02]  /*12eb0*/  FADD.FTZ R160, R160, R25 ;  /* 0x00000019a0a07221 */ /* 0x000fe40000010000 */
[----:B------:R-:W-:Y:S02]  /*12ec0*/  MUFU.EX2 R40, R40 ;  /* 0x0000002800287308 */ /* 0x000fe40000000800 */
[----:B------:R-:W-:Y:S04]  /*12ed0*/  FADD.FTZ R147, R147, R160 ;  /* 0x000000a093937221 */ /* 0x000fe80000010000 */
[----:B------:R-:W-:Y:S04]  /*12ee0*/  FADD.FTZ R158, R158, R147 ;  /* 0x000000939e9e7221 */ /* 0x000fe80000010000 */
[----:B------:R-:W2:Y:S01]  /*12ef0*/  MUFU.EX2 R33, R48 ;  /* 0x0000003000217308 */ /* 0x000ea20000000800 */
[----:B---3--:R-:W-:Y:S01]  /*12f00*/  F2FP.F16.F32.PACK_AB R25, R81, R38 ;  /* 0x000000265119723e */ /* 0x008fe200000000ff */
[----:B------:R-:W-:Y:S04]  /*12f10*/  FADD.FTZ R145, R145, R158 ;  /* 0x0000009e91917221 */ /* 0x000fe80000010000 */
[----:B------:R-:W-:Y:S04]  /*12f20*/  FADD.FTZ R156, R156, R145 ;  /* 0x000000919c9c7221 */ /* 0x000fe80000010000 */
[----:B------:R-:W-:Y:S01]  /*12f30*/  MUFU.EX2 R43, R43 ;  /* 0x0000002b002b7308 */ /* 0x000fe20000000800 */
[----:B------:R-:W-:Y:S04]  /*12f40*/  FADD.FTZ R143, R143, R156 ;  /* 0x0000009c8f8f7221 */ /* 0x000fe80000010000 */
[----:B------:R-:W-:Y:S05]  /*12f50*/  FADD.FTZ R154, R154, R143 ;  /* 0x0000008f9a9a7221 */ /* 0x000fea0000010000 */
[----:B------:R-:W3:Y:S01]  /*12f60*/  MUFU.EX2 R140, R140 ;  /* 0x0000008c008c7308 */ /* 0x000ee20000000800 */
[----:B--2---:R-:W-:Y:S01]  /*12f70*/  F2FP.F16.F32.PACK_AB R27, R33, R40 ;  /* 0x00000028211b723e */ /* 0x004fe200000000ff */
[----:B------:R-:W-:Y:S08]  /*12f80*/  FADD.FTZ R141, R141, R154 ;  /* 0x0000009a8d8d7221 */ /* 0x000ff00000010000 */
[----:B------:R-:W-:Y:S01]  /*12f90*/  MUFU.EX2 R45, R45 ;  /* 0x0000002d002d7308 */ /* 0x000fe20000000800 */
[C---:B-----5:R-:W-:Y:S06]  /*12fa0*/  HMMA.16816.F32 R116, R24.reuse, R12, R116 ;  /* 0x0000000c1874723c */ /* 0x060fec0000001874 */
[C---:B------:R-:W-:Y:S03]  /*12fb0*/  HMMA.16816.F32 R112, R24.reuse, R14, R112 ;  /* 0x0000000e1870723c */ /* 0x040fe60000001870 */
[----:B------:R-:W2:Y:S02]  /*12fc0*/  MUFU.EX2 R142, R142 ;  /* 0x0000008e008e7308 */ /* 0x000ea40000000800 */
[----:B------:R-:W-:Y:S01]  /*12fd0*/  FADD.FTZ R12, R55, R42 ;  /* 0x0000002a370c7221 */ /* 0x000fe20000010000 */
[C---:B------:R-:W-:Y:S07]  /*12fe0*/  HMMA.16816.F32 R108, R24.reuse, R28, R108 ;  /* 0x0000001c186c723c */ /* 0x040fee000000186c */
[----:B------:R-:W-:Y:S01]  /*12ff0*/  MUFU.EX2 R34, R50 ;  /* 0x0000003200227308 */ /* 0x000fe20000000800 */
[----:B------:R-:W-:Y:S01]  /*13000*/  FADD.FTZ R12, R57, R12 ;  /* 0x0000000c390c7221 */ /* 0x000fe20000010000 */
[----:B------:R-:W-:Y:S08]  /*13010*/  HMMA.16816.F32 R104, R24, R30, R104 ;  /* 0x0000001e1868723c */ /* 0x000ff00000001868 */
[----:B------:R-:W4:Y:S03]  /*13020*/  MUFU.EX2 R35, R35 ;  /* 0x0000002300237308 */ /* 0x000f260000000800 */
[----:B------:R-:W-:Y:S01]  /*13030*/  FADD.FTZ R13, R51, R12 ;  /* 0x0000000c330d7221 */ /* 0x000fe20000010000 */
[----:B---3--:R-:W-:Y:S01]  /*13040*/  F2FP.F16.F32.PACK_AB R24, R140, R43 ;  /* 0x0000002b8c18723e */ /* 0x008fe200000000ff */
[----:B------:R-:W-:Y:S02]  /*13050*/  FADD.FTZ R30, R152, R141 ;  /* 0x0000008d981e7221 */ /* 0x000fe40000010000 */
[----:B------:R-:W-:Y:S01]  /*13060*/  FADD.FTZ R164, R164, R13 ;  /* 0x0000000da4a47221 */ /* 0x000fe20000010000 */
[----:B--2---:R-:W-:Y:S02]  /*13070*/  F2FP.F16.F32.PACK_AB R26, R142, R45 ;  /* 0x0000002d8e1a723e */ /* 0x004fe400000000ff */
[----:B------:R-:W-:Y:S01]  /*13080*/  MUFU.EX2 R42, R54 ;  /* 0x00000036002a7308 */ /* 0x000fe20000000800 */
[----:B------:R-:W2:Y:S01]  /*13090*/  LDSM.16.MT88.4 R12, [R136+0x4800] ;  /* 0x00480000880c783b */ /* 0x000ea20000004200 */
[----:B------:R-:W-:Y:S01]  /*130a0*/  FADD.FTZ R20, R49, R164 ;  /* 0x000000a431147221 */ /* 0x000fe20000010000 */
[----:B------:R-:W-:Y:S01]  /*130b0*/  FADD.FTZ R30, R139, R30 ;  /* 0x0000001e8b1e7221 */ /* 0x000fe20000010000 */
[--C-:B------:R-:W-:Y:S01]  /*130c0*/  FFMA.FTZ R28, R58, UR4, -R11.reuse ;  /* 0x000000043a1c7c23 */ /* 0x100fe2000801080b */
[--C-:B------:R-:W-:Y:S01]  /*130d0*/  FFMA.FTZ R29, R60, UR4, -R11.reuse ;  /* 0x000000043c1d7c23 */ /* 0x100fe2000801080b */
[----:B------:R-:W-:Y:S01]  /*130e0*/  FADD.FTZ R20, R53, R20 ;  /* 0x0000001435147221 */ /* 0x000fe20000010000 */
[----:B------:R-:W-:Y:S03]  /*130f0*/  FFMA.FTZ R11, R64, UR4, -R11 ;  /* 0x00000004400b7c23 */ /* 0x000fe6000801080b */
[----:B------:R-:W3:Y:S01]  /*13100*/  MUFU.EX2 R51, R56 ;  /* 0x0000003800337308 */ /* 0x000ee20000000800 */
[----:B----4-:R-:W-:Y:S01]  /*13110*/  F2FP.F16.F32.PACK_AB R25, R35, R34 ;  /* 0x000000222319723e */ /* 0x010fe200000000ff */
[----:B------:R-:W-:Y:S04]  /*13120*/  FADD.FTZ R20, R59, R20 ;  /* 0x000000143b147221 */ /* 0x000fe80000010000 */
[----:B------:R-:W-:Y:S04]  /*13130*/  FADD.FTZ R44, R155, R20 ;  /* 0x000000149b2c7221 */ /* 0x000fe80000010000 */
[----:B------:R-:W-:Y:S01]  /*13140*/  MUFU.EX2 R47, R47 ;  /* 0x0000002f002f7308 */ /* 0x000fe20000000800 */
[----:B------:R-:W4:Y:S01]  /*13150*/  LDSM.16.MT88.4 R20, [R134+0x4c00] ;  /* 0x004c00008614783b */ /* 0x000f220000004200 */
[----:B------:R-:W-:Y:S04]  /*13160*/  FADD.FTZ R44, R157, R44 ;  /* 0x0000002c9d2c7221 */ /* 0x000fe80000010000 */
[----:B------:R-:W-:Y:S04]  /*13170*/  FADD.FTZ R31, R163, R44 ;  /* 0x0000002ca31f7221 */ /* 0x000fe80000010000 */
[----:B------:R-:W5:Y:S01]  /*13180*/  MUFU.EX2 R146, R146 ;  /* 0x0000009200927308 */ /* 0x000f620000000800 */
[----:B---3--:R-:W-:Y:S01]  /*13190*/  F2FP.F16.F32.PACK_AB R27, R51, R42 ;  /* 0x0000002a331b723e */ /* 0x008fe200000000ff */
[----:B------:R-:W-:Y:S04]  /*131a0*/  FADD.FTZ R31, R4, R31 ;  /* 0x0000001f041f7221 */ /* 0x000fe80000010000 */
[----:B------:R-:W-:Y:S04]  /*131b0*/  FADD.FTZ R80, R80, R31 ;  /* 0x0000001f50507221 */ /* 0x000fe80000010000 */
[----:B------:R-:W-:Y:S01]  /*131c0*/  MUFU.EX2 R32, R61 ;  /* 0x0000003d00207308 */ /* 0x000fe20000000800 */
[C---:B-1----:R-:W-:Y:S03]  /*131d0*/  HMMA.16816.F32 R116, R24.reuse, R16, R116 ;  /* 0x000000101874723c */ /* 0x042fe60000001874 */
[----:B------:R-:W-:Y:S03]  /*131e0*/  FADD.FTZ R77, R77, R80 ;  /* 0x000000504d4d7221 */ /* 0x000fe60000010000 */
[C---:B------:R-:W-:Y:S03]  /*131f0*/  HMMA.16816.F32 R112, R24.reuse, R18, R112 ;  /* 0x000000121870723c */ /* 0x040fe60000001870 */
[----:B------:R-:W1:Y:S02]  /*13200*/  MUFU.EX2 R97, R66 ;  /* 0x0000004200617308 */ /* 0x000e640000000800 */
[----:B------:R-:W-:Y:S01]  /*13210*/  FADD.FTZ R17, R103, R30 ;  /* 0x0000001e67117221 */ /* 0x000fe20000010000 */
[C---:B--2---:R-:W-:Y:S07]  /*13220*/  HMMA.16816.F32 R108, R24.reuse, R12, R108 ;  /* 0x0000000c186c723c */ /* 0x044fee000000186c */
[----:B------:R-:W-:Y:S01]  /*13230*/  MUFU.EX2 R28, R28 ;  /* 0x0000001c001c7308 */ /* 0x000fe20000000800 */
[----:B------:R-:W-:Y:S03]  /*13240*/  FADD.FTZ R17, R150, R17 ;  /* 0x0000001196117221 */ /* 0x000fe60000010000 */
[----:B------:R-:W-:Y:S01]  /*13250*/  FADD.FTZ R36, R36, R77 ;  /* 0x0000004d24247221 */ /* 0x000fe20000010000 */
[----:B------:R-:W-:Y:S03]  /*13260*/  HMMA.16816.F32 R104, R24, R14, R104 ;  /* 0x0000000e1868723c */ /* 0x000fe60000001868 */
[----:B------:R-:W-:Y:S01]  /*13270*/  FADD.FTZ R44, R148, R17 ;  /* 0x00000011942c7221 */ /* 0x000fe20000010000 */
[----:B------:R-:W-:Y:S01]  /*13280*/  FADD.FTZ R79, R79, R36 ;  /* 0x000000244f4f7221 */ /* 0x000fe20000010000 */
[----:B------:R-:W2:Y:S01]  /*13290*/  LDSM.16.MT88.4 R16, [R136+0x4c00] ;  /* 0x004c00008810783b */ /* 0x000ea20000004200 */
[----:B-----5:R-:W-:Y:S01]  /*132a0*/  F2FP.F16.F32.PACK_AB R12, R146, R47 ;  /* 0x0000002f920c723e */ /* 0x020fe200000000ff */
[----:B------:R-:W-:Y:S01]  /*132b0*/  FADD.FTZ R44, R75, R44 ;  /* 0x0000002c4b2c7221 */ /* 0x000fe20000010000 */
[----:B------:R-:W3:Y:S03]  /*132c0*/  MUFU.EX2 R29, R29 ;  /* 0x0000001d001d7308 */ /* 0x000ee60000000800 */
[----:B------:R-:W-:Y:S01]  /*132d0*/  FADD.FTZ R38, R38, R79 ;  /* 0x0000004f26267221 */ /* 0x000fe20000010000 */
[----:B------:R-:W-:Y:S01]  /*132e0*/  FADD.FTZ R37, R37, R44 ;  /* 0x0000002c25257221 */ /* 0x000fe20000010000 */
[----:B-1----:R-:W-:Y:S02]  /*132f0*/  F2FP.F16.F32.PACK_AB R14, R97, R32 ;  /* 0x00000020610e723e */ /* 0x002fe400000000ff */
[----:B------:R-:W-:Y:S01]  /*13300*/  FADD.FTZ R81, R81, R38 ;  /* 0x0000002651517221 */ /* 0x000fe20000010000 */
[----:B------:R-:W-:Y:S02]  /*13310*/  FADD.FTZ R144, R144, R37 ;  /* 0x0000002590907221 */ /* 0x000fe40000010000 */
[----:B------:R-:W-:Y:S01]  /*13320*/  MUFU.EX2 R30, R62 ;  /* 0x0000003e001e7308 */ /* 0x000fe20000000800 */
[----:B------:R-:W-:Y:S01]  /*13330*/  MOV R103, R67 ;  /* 0x0000004300677202 */ /* 0x000fe20000000f00 */
[----:B------:R-:W-:Y:S01]  /*13340*/  FADD.FTZ R40, R40, R81 ;  /* 0x0000005128287221 */ /* 0x000fe20000010000 */
[----:B------:R-:W-:Y:S03]  /*13350*/  FADD.FTZ R39, R39, R144 ;  /* 0x0000009027277221 */ /* 0x000fe60000010000 */
[----:B------:R-:W-:Y:S01]  /*13360*/  FADD.FTZ R33, R33, R40 ;  /* 0x0000002821217221 */ /* 0x000fe20000010000 */
[----:B------:R-:W-:Y:S03]  /*13370*/  FADD.FTZ R70, R70, R39 ;  /* 0x0000002746467221 */ /* 0x000fe60000010000 */
[----:B------:R-:W1:Y:S01]  /*13380*/  MUFU.EX2 R11, R11 ;  /* 0x0000000b000b7308 */ /* 0x000e620000000800 */
[----:B---3--:R-:W-:Y:S01]  /*13390*/  F2FP.F16.F32.PACK_AB R13, R29, R28 ;  /* 0x0000001c1d0d723e */ /* 0x008fe200000000ff */
[----:B------:R-:W-:Y:S01]  /*133a0*/  FADD.FTZ R34, R34, R33 ;  /* 0x0000002122227221 */ /* 0x000fe20000010000 */
[----:B------:R-:W-:Y:S03]  /*133b0*/  FADD.FTZ R41, R41, R70 ;  /* 0x0000004629297221 */ /* 0x000fe60000010000 */
[----:B------:R-:W-:Y:S01]  /*133c0*/  FADD.FTZ R35, R35, R34 ;  /* 0x0000002223237221 */ /* 0x000fe20000010000 */
[----:B------:R-:W-:Y:S03]  /*133d0*/  FADD.FTZ R102, R102, R41 ;  /* 0x0000002966667221 */ /* 0x000fe60000010000 */
[----:B------:R-:W-:Y:S01]  /*133e0*/  FADD.FTZ R42, R42, R35 ;  /* 0x000000232a2a7221 */ /* 0x000fe20000010000 */
[----:B------:R-:W-:Y:S01]  /*133f0*/  FADD.FTZ R43, R43, R102 ;  /* 0x000000662b2b7221 */ /* 0x000fe20000010000 */
[----:B------:R-:W-:Y:S02]  /*13400*/  MOV R102, R65 ;  /* 0x0000004100667202 */ /* 0x000fe40000000f00 */
        /* <DEDUP_REMOVED lines=19> */
.L_x_5268:
        /* <DEDUP_REMOVED lines=8> */
[----:B------:R-:W4:Y:S01]  /*135c0*/  S2R R28, SR_CTAID.X ;  /* 0x00000000001c7919 */ /* 0x000f220000002500 */
[----:B-1----:R-:W-:Y:S01]  /*135d0*/  FADD.FTZ R5, R2, R97 ;  /* 0x0000006102057221 */ /* 0x002fe20000010000 */
[----:B--2---:R-:W-:Y:S01]  /*135e0*/  ULEA UR5, UR5, UR4, 0x18 ;  /* 0x0000000405057291 */ /* 0x004fe2000f8ec03f */
[----:B------:R-:W1:Y:S01]  /*135f0*/  S2R R2, SR_TID.X ;  /* 0x0000000000027919 */ /* 0x000e620000002100 */
        /* <DEDUP_REMOVED lines=16> */
[----:B------:R-:W3:Y:S01]  /*13700*/  @P3 LDC R30, c[0x0][0x2e8] ;  /* 0x0000ba00ff1e3b82 */ /* 0x000ee20000000800 */
        /* <DEDUP_REMOVED lines=43> */
[----:B------:R-:W5:Y:S01]  /*139c0*/  @P2 LDC R32, c[0x0][0x2e8] ;  /* 0x0000ba00ff202b82 */ /* 0x000f620000000800 */
[----:B------:R-:W-:-:S02]  /*139d0*/  LEA.HI R13, R17, R17, RZ, 0x1d ;  /* 0x00000011110d7211 */ /* 0x000fc400078fe8ff */
[----:B------:R-:W-:Y:S02]  /*139e0*/  SHF.R.U32.HI R15, RZ, 0x3, R15 ;  /* 0x00000003ff0f7819 */ /* 0x000fe4000001160f */
[----:B------:R-:W-:Y:S01]  /*139f0*/  LOP3.LUT P0, RZ, R14, 0x2, RZ, 0xc0, !PT ;  /* 0x000000020eff7812 */ /* 0x000fe2000780c0ff */
[----:B------:R-:W-:Y:S01]  /*13a00*/  IMAD.U32 R13, R12, 0x2, R13 ;  /* 0x000000020c0d7824 */ /* 0x000fe200078e000d */
[----:B------:R-:W-:Y:S01]  /*13a10*/  LEA R11, R11, R10, 0x2 ;  /* 0x0000000a0b0b7211 */ /* 0x000fe200078e10ff */
[----:B------:R-:W4:Y:S01]  /*13a20*/  @P2 MUFU.LG2 R3, R3 ;  /* 0x0000000300032308 */ /* 0x000f220000000c00 */
        /* <DEDUP_REMOVED lines=21> */
[----:B------:R-:W1:Y:S01]  /*13b80*/  LDC.64 R8, c[0x0][0x2c0] ;  /* 0x0000b000ff087b82 */ /* 0x000e620000000a00 */
[----:B------:R-:W-:Y:S01]  /*13b90*/  SHF.R.S32.HI R34, RZ, 0x1f, R5 ;  /* 0x0000001fff227819 */ /* 0x000fe20000011405 */
[----:B------:R1:W-:Y:S01]  /*13ba0*/  STS.64 [R13+0x400], R118 ;  /* 0x000400760d007388 */ /* 0x0003e20000000a00 */
[----:B------:R-:W-:-:S02]  /*13bb0*/  LOP3.LUT R31, R6, 0xffffffe0, RZ, 0xc0, !PT ;  /* 0xffffffe0061f7812 */ /* 0x000fc400078ec0ff */
[----:B------:R-:W-:Y:S01]  /*13bc0*/  LEA.HI R29, R34, R5, RZ, 0x2 ;  /* 0x00000005221d7211 */ /* 0x000fe200078f10ff */
[----:B------:R1:W-:Y:S01]  /*13bd0*/  STS.64 [R14], R112 ;  /* 0x000000700e007388 */ /* 0x0003e20000000a00 */
[----:B------:R-:W-:Y:S01]  /*13be0*/  IADD3 R31, -R31, R2, RZ ;  /* 0x000000021f1f7210 */ /* 0x000fe20007ffe1ff */
[----:B------:R-:W2:Y:S01]  /*13bf0*/  LDC R11, c[0x0][0x270] ;  /* 0x00009c00ff0b7b82 */ /* 0x000ea20000000800 */
[----:B------:R-:W-:Y:S01]  /*13c00*/  LOP3.LUT R6, R29, 0xffffffc, RZ, 0xc0, !PT ;  /* 0x0ffffffc1d067812 */ /* 0x000fe200078ec0ff */
[----:B------:R1:W-:Y:S01]  /*13c10*/  STS.64 [R14+0x400], R114 ;  /* 0x000400720e007388 */ /* 0x0003e20000000a00 */
[----:B------:R-:W-:Y:S01]  /*13c20*/  LOP3.LUT P0, RZ, R31, 0x3, RZ, 0xc0, !PT ;  /* 0x000000031fff7812 */ /* 0x000fe2000780c0ff */
[----:B------:R-:W-:Y:S02]  /*13c30*/  IMAD.MOV.U32 R2, RZ, RZ, -0x800000 ;  /* 0xff800000ff027424 */ /* 0x000fe400078e00ff */
[----:B------:R1:W-:Y:S01]  /*13c40*/  STS.64 [R12], R108 ;  /* 0x0000006c0c007388 */ /* 0x0003e20000000a00 */
[----:B------:R-:W-:-:S02]  /*13c50*/  IMAD.IADD R5, R5, 0x1, -R6 ;  /* 0x0000000105057824 */ /* 0x000fc400078e0a06 */
[----:B------:R-:W-:Y:S01]  /*13c60*/  @P3 FMUL.FTZ R6, R4, 0.69314718246459960938 ;  /* 0x3f31721804063820 */ /* 0x000fe20000410000 */
[----:B------:R-:W-:Y:S01]  /*13c70*/  IADD3 R4, -R127, RZ, RZ ;  /* 0x000000ff7f047210 */ /* 0x000fe20007ffe1ff */
[----:B------:R1:W-:Y:S01]  /*13c80*/  STS.64 [R12+0x400], R110 ;  /* 0x0004006e0c007388 */ /* 0x0003e20000000a00 */
[----:B------:R-:W-:Y:S02]  /*13c90*/  IMAD.SHL.U32 R34, R7, 0x4, RZ ;  /* 0x0000000407227824 */ /* 0x000fe400078e00ff */
[----:B---3--:R-:W-:Y:S01]  /*13ca0*/  @P3 FFMA.FTZ R2, R67, R30, R6 ;  /* 0x0000001e43023223 */ /* 0x008fe20000010006 */
[----:B----4-:R-:W-:Y:S01]  /*13cb0*/  @P2 FMUL.FTZ R30, R3, 0.69314718246459960938 ;  /* 0x3f317218031e2820 */ /* 0x010fe20000410000 */
[----:B------:R3:W-:Y:S01]  /*13cc0*/  STS.64 [R15], R104 ;  /* 0x000000680f007388 */ /* 0x0007e20000000a00 */
[----:B------:R-:W-:Y:S01]  /*13cd0*/  IMAD.MOV.U32 R6, RZ, RZ, -0x800000 ;  /* 0xff800000ff067424 */ /* 0x000fe200078e00ff */
[----:B------:R-:W-:Y:S01]  /*13ce0*/  SHF.R.S32.HI R35, RZ, 0x1f, R34 ;  /* 0x0000001fff237819 */ /* 0x000fe20000011422 */
[----:B------:R-:W-:Y:S01]  /*13cf0*/  IMAD R5, R5, 0x10, R132 ;  /* 0x0000001005057824 */ /* 0x000fe200078e0284 */
[----:B------:R3:W-:Y:S01]  /*13d00*/  STS.64 [R15+0x400], R106 ;  /* 0x0004006a0f007388 */ /* 0x0007e20000000a00 */
[----:B-----5:R-:W-:Y:S01]  /*13d10*/  @P2 FFMA.FTZ R6, R65, R32, R30 ;  /* 0x0000002041062223 */ /* 0x020fe2000001001e */
[----:B------:R-:W-:Y:S01]  /*13d20*/  IMAD R3, R28, -0x40, R125 ;  /* 0xffffffc01c037824 */ /* 0x000fe200078e027d */
[----:B------:R-:W-:Y:S01]  /*13d30*/  BAR.SYNC.DEFER_BLOCKING 0x0 ;  /* 0x0000000000007b1d */ /* 0x000fe20000010000 */
[----:B--2---:R-:W-:-:S05]  /*13d40*/  IMAD R4, R11, R4, UR4 ;  /* 0x000000040b047e24 */ /* 0x004fca000f8e0204 */
[----:B------:R-:W1:Y:S01]  /*13d50*/  S2R R10, SR_CTAID.Y ;  /* 0x00000000000a7919 */ /* 0x000e620000002600 */
[----:B------:R3:W2:Y:S04]  /*13d60*/  LDS.128 R24, [R33] ;  /* 0x0000000021187984 */ /* 0x0006a80000000c00 */
[----:B------:R3:W4:Y:S04]  /*13d70*/  LDS.128 R20, [R33+0x800] ;  /* 0x0008000021147984 */ /* 0x0007280000000c00 */
[----:B------:R3:W2:Y:S04]  /*13d80*/  LDS.128 R16, [R33+0x1000] ;  /* 0x0010000021107984 */ /* 0x0006a80000000c00 */
[----:B------:R3:W2:Y:S01]  /*13d90*/  LDS.128 R12, [R33+0x1800] ;  /* 0x00180000210c7984 */ /* 0x0006a20000000c00 */
[----:B-1----:R-:W-:Y:S01]  /*13da0*/  IMAD R8, R10, R8, R127 ;  /* 0x000000080a087224 */ /* 0x002fe200078e027f */
[----:B------:R-:W-:-:S03]  /*13db0*/  SHF.L.U32 R10, R28, 0x6, RZ ;  /* 0x000000061c0a7819 */ /* 0x000fc600000006ff */
[----:B------:R-:W-:-:S04]  /*13dc0*/  IMAD R4, R8, R11, R4 ;  /* 0x0000000b08047224 */ /* 0x000fc800078e0204 */
[----:B------:R-:W-:Y:S01]  /*13dd0*/  IMAD R4, R4, R9, R10 ;  /* 0x0000000904047224 */ /* 0x000fe200078e020a */
[----:B---3--:R-:W-:Y:S06]  /*13de0*/  @P0 BRA `(.L_x_5274) ;  /* 0x0000000000300947 */ /* 0x008fec0003800000 */
        /* <DEDUP_REMOVED lines=12> */
.L_x_5274:
[----:B------:R-:W-:Y:S05]  /*13eb0*/  BSYNC B0 ;  /* 0x0000000000007941 */ /* 0x000fea0003800000 */
.L_x_5273:
[----:B------:R-:W-:Y:S01]  /*13ec0*/  ULDC UR4, c[0x0][0x2d0] ;  /* 0x0000b40000047ab9 */ /* 0x000fe20000000800 */
[----:B-1----:R-:W-:Y:S01]  /*13ed0*/  VIADD R2, R0, 0x10 ;  /* 0x0000001000027836 */ /* 0x002fe20000000000 */
        /* <DEDUP_REMOVED lines=15> */
[----:B--2---:R1:W-:Y:S04]  /*13fd0*/  @!P4 STG.E.64 desc[UR6][R4.64], R24 ;  /* 0x000000180400c986 */ /* 0x0043e8000c101b06 */
[----:B------:R1:W-:Y:S04]  /*13fe0*/  @!P4 STG.E.64 desc[UR6][R4.64+0x8], R26 ;  /* 0x0000081a0400c986 */ /* 0x0003e8000c101b06 */
[----:B----4-:R1:W-:Y:S04]  /*13ff0*/  @!P3 STG.E.128 desc[UR6][R4.64+0x800], R20 ;  /* 0x000800140400b986 */ /* 0x0103e8000c101d06 */
[----:B------:R1:W-:Y:S01]  /*14000*/  @!P2 STG.E.128 desc[UR6][R4.64+0x1000], R16 ;  /* 0x001000100400a986 */ /* 0x0003e2000c101d06 */
[----:B------:R-:W-:Y:S05]  /*14010*/  @P1 EXIT ;  /* 0x000000000000194d */ /* 0x000fea0003800000 */
[----:B------:R-:W-:Y:S01]  /*14020*/  STG.E.128 desc[UR6][R4.64+0x1800], R12 ;  /* 0x0018000c04007986 */ /* 0x000fe2000c101d06 */
[----:B------:R-:W-:Y:S05]  /*14030*/  EXIT ;  /* 0x000000000000794d */ /* 0x000fea0003800000 */
.L_x_5275:
        /* <DEDUP_REMOVED lines=12> */
.L_x_5387:


//--------------------- .nv.shared._ZN5flash32flash_fwd_splitkv_combine_kernelI23Flash_fwd_kernel_traitsILi32ELi64ELi256ELi4ELb0ELb0EN7cutlass6half_tE19Flash_kernel_traitsILi32ELi64ELi256ELi4ES3_EELi16ELi7ELb0EEEvNS_16Flash_fwd_paramsE --------------------------
	.section	.nv.shared._ZN5flash32flash_fwd_splitkv_combine_kernelI23Flash_fwd_kernel_traitsILi32ELi64ELi256ELi4ELb0ELb0EN7cutlass6half_tE19Flash_kernel_traitsILi32ELi64ELi256ELi4ES3_EELi16ELi7ELb0EEEvNS_16Flash_fwd_paramsE,"aw",@nobits
	.sectionflags	@""
	.align	16
.nv.shared._ZN5flash32flash_fwd_splitkv_combine_kernelI23Flash_fwd_kernel_traitsILi32ELi64ELi256ELi4ELb0ELb0EN7cutlass6half_tE19Flash_kernel_traitsILi32ELi64ELi256ELi4ES3_EELi16ELi7ELb0EEEvNS_16Flash_fwd_paramsE:
	.zero		9728


//--------------------- .nv.shared.reserved.0     --------------------------
	.section	.nv.shared.reserved.0,"aw",@nobits
	.weak		__nv_reservedSMEM_offset_0_alias
	.size		__nv_reservedSMEM_offset_0_alias, 0, 0
	.other		__nv_reservedSMEM_offset_0_alias,@"STO_CUDA_RESERVED_SHARED STV_DEFAULT"
__nv_reservedSMEM_offset_0_alias:
	.zero		0


//--------------------- .nv.global                --------------------------
	.section	.nv.global,"aw",@nobits
.nv.global:
	.type		_ZN78_INTERNAL_ed3f9a83_42_flash_fwd_split_hdim32_fp16_causal_sm80_cu_6987f922_28444cute1_E,@object
	.size		_ZN78_INTERNAL_ed3f9a83_42_flash_fwd_split_hdim32_fp16_causal_sm80_cu_6987f922_28444cute1_E,(_ZN78_INTERNAL_ed3f9a83_42_flash_fwd_split_hdim32_fp16_causal_sm80_cu_6987f922_28444cuda3std3__45__cpo6cbeginE - _ZN78_INTERNAL_ed3f9a83_42_flash_fwd_split_hdim32_fp16_causal_sm80_cu_6987f922_28444cute1_E)
_ZN78_INTERNAL_ed3f9a83_42_flash_fwd_split_hdim32_fp16_causal_sm80_cu_6987f922_28444cute1_E:
	.zero		1
	.type		_ZN78_INTERNAL_ed3f9a83_42_flash_fwd_split_hdim32_fp16_causal_sm80_cu_6987f922_28444cuda3std3__45__cpo6cbeginE,@object
	.size		_ZN78_INTERNAL_ed3f9a83_42_flash_fwd_split_hdim32_fp16_causal_sm80_cu_6987f922_28444cuda3std3__45__cpo6cbeginE,(_ZN78_INTERNAL_ed3f9a83_42_flash_fwd_split_hdim32_fp16_causal_sm80_cu_6987f922_28444cuda3std3__48in_placeE - _ZN78_INTERNAL_ed3f9a83_42_flash_fwd_split_hdim32_fp16_causal_sm80_cu_6987f922_28444cuda3std3__45__cpo6cbeginE)
_ZN78_INTERNAL_ed3f9a83_42_flash_fwd_split_hdim32_fp16_causal_sm80_cu_6987f922_28444cuda3std3__45__cpo6cbeginE:
	.zero		1
	.type		_ZN78_INTERNAL_ed3f9a83_42_flash_fwd_split_hdim32_fp16_causal_sm80_cu_6987f922_28444cuda3std3__48in_placeE,@object
	.size		_ZN78_INTERNAL_ed3f9a83_42_flash_fwd_split_hdim32_fp16_causal_sm80_cu_6987f922_28444cuda3std3__48in_placeE,(_ZN78_INTERNAL_ed3f9a83_42_flash_fwd_split_hdim32_fp16_causal_sm80_cu_6987f922_28444cuda3std6ranges3__45__cpo9iter_moveE - _ZN78_INTERNAL_ed3f9a83_42_flash_fwd_split_hdim32_fp16_causal_sm80_cu_6987f922_28444cuda3std3__48in_placeE)
_ZN78_INTERNAL_ed3f9a83_42_flash_fwd_split_hdim32_fp16_causal_sm80_cu_6987f922_28444cuda3std3__48in_placeE:
	.zero		1
	.type		_ZN78_INTERNAL_ed3f9a83_42_flash_fwd_split_hdim32_fp16_causal_sm80_cu_6987f922_28444cuda3std6ranges3__45__cpo9iter_moveE,@object
	.size		_ZN78_INTERNAL_ed3f9a83_42_flash_fwd_split_hdim32_fp16_causal_sm80_cu_6987f922_28444cuda3std6ranges3__45__cpo9iter_moveE,(_ZN78_INTERNAL_ed3f9a83_42_flash_fwd_split_hdim32_fp16_causal_sm80_cu_6987f922_28444cuda3std3__45__cpo5beginE - _ZN78_INTERNAL_ed3f9a83_42_flash_fwd_split_hdim32_fp16_causal_sm80_cu_6987f922_28444cuda3std6ranges3__45__cpo9iter_moveE)
_ZN78_INTERNAL_ed3f9a83_42_flash_fwd_split_hdim32_fp16_causal_sm80_cu_6987f922_28444cuda3std6ranges3__45__cpo9iter_moveE:
	.zero		1
	.type		_ZN78_INTERNAL_ed3f9a83_42_flash_fwd_split_hdim32_fp16_causal_sm80_cu_6987f922_28444cuda3std3__45__cpo5beginE,@object
	.size		_ZN78_INTERNAL_ed3f9a83_42_flash_fwd_split_hdim32_fp16_causal_sm80_cu_6987f922_28444cuda3std3__45__cpo5beginE,(_ZN78_INTERNAL_ed3f9a83_42_flash_fwd_split_hdim32_fp16_causal_sm80_cu_6987f922_28444cuda3std3__480_GLOBAL__N__ed3f9a83_42_flash_fwd_split_hdim32_fp16_causal_sm80_cu_6987f922_28446ignoreE - _ZN78_INTERNAL_ed3f9a83_42_flash_fwd_split_hdim32_fp16_causal_sm80_cu_6987f922_28444cuda3std3__45__cpo5beginE)
_ZN78_INTERNAL_ed3f9a83_42_flash_fwd_split_hdim32_fp16_causal_sm80_cu_6987f922_28444cuda3std3__45__cpo5beginE:
	.zero		1
	.type		_ZN78_INTERNAL_ed3f9a83_42_flash_fwd_split_hdim32_fp16_causal_sm80_cu_6987f922_28444cuda3std3__480_GLOBAL__N__ed3f9a83_42_flash_fwd_split_hdim32_fp16_causal_sm80_cu_6987f922_28446ignoreE,@object
	.size		_ZN78_INTERNAL_ed3f9a83_42_flash_fwd_split_hdim32_fp16_causal_sm80_cu_6987f922_28444cuda3std3__480_GLOBAL__N__ed3f9a83_42_flash_fwd_split_hdim32_fp16_causal_sm80_cu_6987f922_28446ignoreE,(_ZN78_INTERNAL_ed3f9a83_42_flash_fwd_split_hdim32_fp16_causal_sm80_cu_6987f922_28444cute7productE - _ZN78_INTERNAL_ed3f9a83_42_flash_fwd_split_hdim32_fp16_causal_sm80_cu_6987f922_28444cuda3std3__480_GLOBAL__N__ed3f9a83_42_flash_fwd_split_hdim32_fp16_causal_sm80_cu_6987f922_28446ignoreE)
_ZN78_INTERNAL_ed3f9a83_42_flash_fwd_split_hdim32_fp16_causal_sm80_cu_6987f922_28444cuda3std3__480_GLOBAL__N__ed3f9a83_42_flash_fwd_split_hdim32_fp16_causal_sm80_cu_6987f922_28446ignoreE:
	.zero		1
	.type		_ZN78_INTERNAL_ed3f9a83_42_flash_fwd_split_hdim32_fp16_causal_sm80_cu_6987f922_28444cute7productE,@object
	.size		_ZN78_INTERNAL_ed3f9a83_42_flash_fwd_split_hdim32_fp16_causal_sm80_cu_6987f922_28444cute7productE,(_ZN78_INTERNAL_ed3f9a83_42_flash_fwd_split_hdim32_fp16_causal_sm80_cu_6987f922_28444cuda3std3__45__cpo3endE - _ZN78_INTERNAL_ed3f9a83_42_flash_fwd_split_hdim32_fp16_causal_sm80_cu_6987f922_28444cute7productE)
_ZN78_INTERNAL_ed3f9a83_42_flash_fwd_split_hdim32_fp16_causal_sm80_cu_6987f922_28444cute7productE:
	.zero		1
	.type		_ZN78_INTERNAL_ed3f9a83_42_flash_fwd_split_hdim32_fp16_causal_sm80_cu_6987f922_28444cuda3std3__45__cpo3endE,@object
	.size		_ZN78_INTERNAL_ed3f9a83_42_flash_fwd_split_hdim32_fp16_causal_sm80_cu_6987f922_28444cuda3std3__45__cpo3endE,(_ZN78_INTERNAL_ed3f9a83_42_flash_fwd_split_hdim32_fp16_causal_sm80_cu_6987f922_28444cuda3std3__419piecewise_constructE - _ZN78_INTERNAL_ed3f9a83_42_flash_fwd_split_hdim32_fp16_causal_sm80_cu_6987f922_28444cuda3std3__45__cpo3endE)
_ZN78_INTERNAL_ed3f9a83_42_flash_fwd_split_hdim32_fp16_causal_sm80_cu_6987f922_28444cuda3std3__45__cpo3endE:
	.zero		1
	.type		_ZN78_INTERNAL_ed3f9a83_42_flash_fwd_split_hdim32_fp16_causal_sm80_cu_6987f922_28444cuda3std3__419piecewise_constructE,@object
	.size		_ZN78_INTERNAL_ed3f9a83_42_flash_fwd_split_hdim32_fp16_causal_sm80_cu_6987f922_28444cuda3std3__419piecewise_constructE,(_ZN78_INTERNAL_ed3f9a83_42_flash_fwd_split_hdim32_fp16_causal_sm80_cu_6987f922_28444cuda3std3__45__cpo4cendE - _ZN78_INTERNAL_ed3f9a83_42_flash_fwd_split_hdim32_fp16_causal_sm80_cu_6987f922_28444cuda3std3__419piecewise_constructE)
_ZN78_INTERNAL_ed3f9a83_42_flash_fwd_split_hdim32_fp16_causal_sm80_cu_6987f922_28444cuda3std3__419piecewise_constructE:
	.zero		1
	.type		_ZN78_INTERNAL_ed3f9a83_42_flash_fwd_split_hdim32_fp16_causal_sm80_cu_6987f922_28444cuda3std3__45__cpo4cendE,@object
	.size		_ZN78_INTERNAL_ed3f9a83_42_flash_fwd_split_hdim32_fp16_causal_sm80_cu_6987f922_28444cuda3std3__45__cpo4cendE,(_ZN78_INTERNAL_ed3f9a83_42_flash_fwd_split_hdim32_fp16_causal_sm80_cu_6987f922_28444cuda3std6ranges3__45__cpo4swapE - _ZN78_INTERNAL_ed3f9a83_42_flash_fwd_split_hdim32_fp16_causal_sm80_cu_6987f922_28444cuda3std3__45__cpo4cendE)
_ZN78_INTERNAL_ed3f9a83_42_flash_fwd_split_hdim32_fp16_causal_sm80_cu_6987f922_28444cuda3std3__45__cpo4cendE:
	.zero		1
	.type		_ZN78_INTERNAL_ed3f9a83_42_flash_fwd_split_hdim32_fp16_causal_sm80_cu_6987f922_28444cuda3std6ranges3__45__cpo4swapE,@object
	.size		_ZN78_INTERNAL_ed3f9a83_42_flash_fwd_split_hdim32_fp16_causal_sm80_cu_6987f922_28444cuda3std6ranges3__45__cpo4swapE,(.L_7 - _ZN78_INTERNAL_ed3f9a83_42_flash_fwd_split_hdim32_fp16_causal_sm80_cu_6987f922_28444cuda3std6ranges3__45__cpo4swapE)
_ZN78_INTERNAL_ed3f9a83_42_flash_fwd_split_hdim32_fp16_causal_sm80_cu_6987f922_28444cuda3std6ranges3__45__cpo4swapE:
	.zero		1
.L_7:


//--------------------- .nv.shared._ZN5flash32flash_fwd_splitkv_combine_kernelI23Flash_fwd_kernel_traitsILi32ELi64ELi256ELi4ELb0ELb0EN7cutlass6half_tE19Flash_kernel_traitsILi32ELi64ELi256ELi4ES3_EELi16ELi6ELb0EEEvNS_16Flash_fwd_paramsE --------------------------
	.section	.nv.shared._ZN5flash32flash_fwd_splitkv_combine_kernelI23Flash_fwd_kernel_traitsILi32ELi64ELi256ELi4ELb0ELb0EN7cutlass6half_tE19Flash_kernel_traitsILi32ELi64ELi256ELi4ES3_EELi16ELi6ELb0EEEvNS_16Flash_fwd_paramsE,"aw",@nobits
	.sectionflags	@""
	.align	16
.nv.shared._ZN5flash32flash_fwd_splitkv_combine_kernelI23Flash_fwd_kernel_traitsILi32ELi64ELi256ELi4ELb0ELb0EN7cutlass6half_tE19Flash_kernel_traitsILi32ELi64ELi256ELi4ES3_EELi16ELi6ELb0EEEvNS_16Flash_fwd_paramsE:
	.zero		5376


//--------------------- .nv.shared._ZN5flash32flash_fwd_splitkv_combine_kernelI23Flash_fwd_kernel_traitsILi32ELi64ELi256ELi4ELb0ELb0EN7cutlass6half_tE19Flash_kernel_traitsILi32ELi64ELi256ELi4ES3_EELi16ELi5ELb0EEEvNS_16Flash_fwd_paramsE --------------------------
	.section	.nv.shared._ZN5flash32flash_fwd_splitkv_combine_kernelI23Flash_fwd_kernel_traitsILi32ELi64ELi256ELi4ELb0ELb0EN7cutlass6half_tE19Flash_kernel_traitsILi32ELi64ELi256ELi4ES3_EELi16ELi5ELb0EEEvNS_16Flash_fwd_paramsE,"aw",@nobits
	.sectionflags	@""
	.align	16
.nv.shared._ZN5flash32flash_fwd_splitkv_combine_kernelI23Flash_fwd_kernel_traitsILi32ELi64ELi256ELi4ELb0ELb0EN7cutlass6half_tE19Flash_kernel_traitsILi32ELi64ELi256ELi4ES3_EELi16ELi5ELb0EEEvNS_16Flash_fwd_paramsE:
	.zero		3200


//--------------------- .nv.shared._ZN5flash32flash_fwd_splitkv_combine_kernelI23Flash_fwd_kernel_traitsILi32ELi64ELi256ELi4ELb0ELb0EN7cutlass6half_tE19Flash_kernel_traitsILi32ELi64ELi256ELi4ES3_EELi16ELi4ELb0EEEvNS_16Flash_fwd_paramsE --------------------------
	.section	.nv.shared._ZN5flash32flash_fwd_splitkv_combine_kernelI23Flash_fwd_kernel_traitsILi32ELi64ELi256ELi4ELb0ELb0EN7cutlass6half_tE19Flash_kernel_traitsILi32ELi64ELi256ELi4ES3_EELi16ELi4ELb0EEEvNS_16Flash_fwd_paramsE,"aw",@nobits
	.sectionflags	@""
	.align	16
.nv.shared._ZN5flash32flash_fwd_splitkv_combine_kernelI23Flash_fwd_kernel_traitsILi32ELi64ELi256ELi4ELb0ELb0EN7cutlass6half_tE19Flash_kernel_traitsILi32ELi64ELi256ELi4ES3_EELi16ELi4ELb0EEEvNS_16Flash_fwd_paramsE:
	.zero		2112


//--------------------- .nv.shared._ZN5flash32flash_fwd_splitkv_combine_kernelI23Flash_fwd_kernel_traitsILi32ELi64ELi256ELi4ELb0ELb0EN7cutlass6half_tE19Flash_kernel_traitsILi32ELi64ELi256ELi4ES3_EELi16ELi3ELb0EEEvNS_16Flash_fwd_paramsE --------------------------
	.section	.nv.shared._ZN5flash32flash_fwd_splitkv_combine_kernelI23Flash_fwd_kernel_traitsILi32ELi64ELi256ELi4ELb0ELb0EN7cutlass6half_tE19Flash_kernel_traitsILi32ELi64ELi256ELi4ES3_EELi16ELi3ELb0EEEvNS_16Flash_fwd_paramsE,"aw",@nobits
	.sectionflags	@""
	.align	16
.nv.shared._ZN5flash32flash_fwd_splitkv_combine_kernelI23Flash_fwd_kernel_traitsILi32ELi64ELi256ELi4ELb0ELb0EN7cutlass6half_tE19Flash_kernel_traitsILi32ELi64ELi256ELi4ES3_EELi16ELi3ELb0EEEvNS_16Flash_fwd_paramsE:
	.zero		1568


//--------------------- .nv.shared._ZN5flash32flash_fwd_splitkv_combine_kernelI23Flash_fwd_kernel_traitsILi32ELi64ELi256ELi4ELb0ELb0EN7cutlass6half_tE19Flash_kernel_traitsILi32ELi64ELi256ELi4ES3_EELi16ELi2ELb0EEEvNS_16Flash_fwd_paramsE --------------------------
	.section	.nv.shared._ZN5flash32flash_fwd_splitkv_combine_kernelI23Flash_fwd_kernel_traitsILi32ELi64ELi256ELi4ELb0ELb0EN7cutlass6half_tE19Flash_kernel_traitsILi32ELi64ELi256ELi4ES3_EELi16ELi2ELb0EEEvNS_16Flash_fwd_paramsE,"aw",@nobits
	.sectionflags	@""
	.align	16
.nv.shared._ZN5flash32flash_fwd_splitkv_combine_kernelI23Flash_fwd_kernel_traitsILi32ELi64ELi256ELi4ELb0ELb0EN7cutlass6half_tE19Flash_kernel_traitsILi32ELi64ELi256ELi4ES3_EELi16ELi2ELb0EEEvNS_16Flash_fwd_paramsE:
	.zero		1296


//--------------------- .nv.shared._ZN5flash32flash_fwd_splitkv_combine_kernelI23Flash_fwd_kernel_traitsILi32ELi64ELi256ELi4ELb0ELb0EN7cutlass6half_tE19Flash_kernel_traitsILi32ELi64ELi256ELi4ES3_EELi16ELi1ELb0EEEvNS_16Flash_fwd_paramsE --------------------------
	.section	.nv.shared._ZN5flash32flash_fwd_splitkv_combine_kernelI23Flash_fwd_kernel_traitsILi32ELi64ELi256ELi4ELb0ELb0EN7cutlass6half_tE19Flash_kernel_traitsILi32ELi64ELi256ELi4ES3_EELi16ELi1ELb0EEEvNS_16Flash_fwd_paramsE,"aw",@nobits
	.sectionflags	@""
	.align	16
.nv.shared._ZN5flash32flash_fwd_splitkv_combine_kernelI23Flash_fwd_kernel_traitsILi32ELi64ELi256ELi4ELb0ELb0EN7cutlass6half_tE19Flash_kernel_traitsILi32ELi64ELi256ELi4ES3_EELi16ELi1ELb0EEEvNS_16Flash_fwd_paramsE:
	.zero		1168


//--------------------- .nv.shared._ZN5flash32flash_fwd_splitkv_combine_kernelI23Flash_fwd_kernel_traitsILi32ELi64ELi256ELi4ELb0ELb0EN7cutlass6half_tE19Flash_kernel_traitsILi32ELi64ELi256ELi4ES3_EELi16ELi7ELb1EEEvNS_16Flash_fwd_paramsE --------------------------
	.section	.nv.shared._ZN5flash32flash_fwd_splitkv_combine_kernelI23Flash_fwd_kernel_traitsILi32ELi64ELi256ELi4ELb0ELb0EN7cutlass6half_tE19Flash_kernel_traitsILi32ELi64ELi256ELi4ES3_EELi16ELi7ELb1EEEvNS_16Flash_fwd_paramsE,"aw",@nobits
	.sectionflags	@""
	.align	16
.nv.shared._ZN5flash32flash_fwd_splitkv_combine_kernelI23Flash_fwd_kernel_traitsILi32ELi64ELi256ELi4ELb0ELb0EN7cutlass6half_tE19Flash_kernel_traitsILi32ELi64ELi256ELi4ES3_EELi16ELi7ELb1EEEvNS_16Flash_fwd_paramsE:
	.zero		9728


//--------------------- .nv.shared._ZN5flash32flash_fwd_splitkv_combine_kernelI23Flash_fwd_kernel_traitsILi32ELi64ELi256ELi4ELb0ELb0EN7cutlass6half_tE19Flash_kernel_traitsILi32ELi64ELi256ELi4ES3_EELi16ELi6ELb1EEEvNS_16Flash_fwd_paramsE --------------------------
	.section	.nv.shared._ZN5flash32flash_fwd_splitkv_combine_kernelI23Flash_fwd_kernel_traitsILi32ELi64ELi256ELi4ELb0ELb0EN7cutlass6half_tE19Flash_kernel_traitsILi32ELi64ELi256ELi4ES3_EELi16ELi6ELb1EEEvNS_16Flash_fwd_paramsE,"aw",@nobits
	.sectionflags	@""
	.align	16
.nv.shared._ZN5flash32flash_fwd_splitkv_combine_kernelI23Flash_fwd_kernel_traitsILi32ELi64ELi256ELi4ELb0ELb0EN7cutlass6half_tE19Flash_kernel_traitsILi32ELi64ELi256ELi4ES3_EELi16ELi6ELb1EEEvNS_16Flash_fwd_paramsE:
	.zero		5376


//--------------------- .nv.shared._ZN5flash32flash_fwd_splitkv_combine_kernelI23Flash_fwd_kernel_traitsILi32ELi64ELi256ELi4ELb0ELb0EN7cutlass6half_tE19Flash_kernel_traitsILi32ELi64ELi256ELi4ES3_EELi16ELi5ELb1EEEvNS_16Flash_fwd_paramsE --------------------------
	.section	.nv.shared._ZN5flash32flash_fwd_splitkv_combine_kernelI23Flash_fwd_kernel_traitsILi32ELi64ELi256ELi4ELb0ELb0EN7cutlass6half_tE19Flash_kernel_traitsILi32ELi64ELi256ELi4ES3_EELi16ELi5ELb1EEEvNS_16Flash_fwd_paramsE,"aw",@nobits
	.sectionflags	@""
	.align	16
.nv.shared._ZN5flash32flash_fwd_splitkv_combine_kernelI23Flash_fwd_kernel_traitsILi32ELi64ELi256ELi4ELb0ELb0EN7cutlass6half_tE19Flash_kernel_traitsILi32ELi64ELi256ELi4ES3_EELi16ELi5ELb1EEEvNS_16Flash_fwd_paramsE:
	.zero		3200


//--------------------- .nv.shared._ZN5flash32flash_fwd_splitkv_combine_kernelI23Flash_fwd_kernel_traitsILi32ELi64ELi256ELi4ELb0ELb0EN7cutlass6half_tE19Flash_kernel_traitsILi32ELi64ELi256ELi4ES3_EELi16ELi4ELb1EEEvNS_16Flash_fwd_paramsE --------------------------
	.section	.nv.shared._ZN5flash32flash_fwd_splitkv_combine_kernelI23Flash_fwd_kernel_traitsILi32ELi64ELi256ELi4ELb0ELb0EN7cutlass6half_tE19Flash_kernel_traitsILi32ELi64ELi256ELi4ES3_EELi16ELi4ELb1EEEvNS_16Flash_fwd_paramsE,"aw",@nobits
	.sectionflags	@""
	.align	16
.nv.shared._ZN5flash32flash_fwd_splitkv_combine_kernelI23Flash_fwd_kernel_traitsILi32ELi64ELi256ELi4ELb0ELb0EN7cutlass6half_tE19Flash_kernel_traitsILi32ELi64ELi256ELi4ES3_EELi16ELi4ELb1EEEvNS_16Flash_fwd_paramsE:
	.zero		2112


//--------------------- .nv.shared._ZN5flash32flash_fwd_splitkv_combine_kernelI23Flash_fwd_kernel_traitsILi32ELi64ELi256ELi4ELb0ELb0EN7cutlass6half_tE19Flash_kernel_traitsILi32ELi64ELi256ELi4ES3_EELi16ELi3ELb1EEEvNS_16Flash_fwd_paramsE --------------------------
	.section	.nv.shared._ZN5flash32flash_fwd_splitkv_combine_kernelI23Flash_fwd_kernel_traitsILi32ELi64ELi256ELi4ELb0ELb0EN7cutlass6half_tE19Flash_kernel_traitsILi32ELi64ELi256ELi4ES3_EELi16ELi3ELb1EEEvNS_16Flash_fwd_paramsE,"aw",@nobits
	.sectionflags	@""
	.align	16
.nv.shared._ZN5flash32flash_fwd_splitkv_combine_kernelI23Flash_fwd_kernel_traitsILi32ELi64ELi256ELi4ELb0ELb0EN7cutlass6half_tE19Flash_kernel_traitsILi32ELi64ELi256ELi4ES3_EELi16ELi3ELb1EEEvNS_16Flash_fwd_paramsE:
	.zero		1568


//--------------------- .nv.shared._ZN5flash32flash_fwd_splitkv_combine_kernelI23Flash_fwd_kernel_traitsILi32ELi64ELi256ELi4ELb0ELb0EN7cutlass6half_tE19Flash_kernel_traitsILi32ELi64ELi256ELi4ES3_EELi16ELi2ELb1EEEvNS_16Flash_fwd_paramsE --------------------------
	.section	.nv.shared._ZN5flash32flash_fwd_splitkv_combine_kernelI23Flash_fwd_kernel_traitsILi32ELi64ELi256ELi4ELb0ELb0EN7cutlass6half_tE19Flash_kernel_traitsILi32ELi64ELi256ELi4ES3_EELi16ELi2ELb1EEEvNS_16Flash_fwd_paramsE,"aw",@nobits
	.sectionflags	@""
	.align	16
.nv.shared._ZN5flash32flash_fwd_splitkv_combine_kernelI23Flash_fwd_kernel_traitsILi32ELi64ELi256ELi4ELb0ELb0EN7cutlass6half_tE19Flash_kernel_traitsILi32ELi64ELi256ELi4ES3_EELi16ELi2ELb1EEEvNS_16Flash_fwd_paramsE:
	.zero		1296


//--------------------- .nv.shared._ZN5flash32flash_fwd_splitkv_combine_kernelI23Flash_fwd_kernel_traitsILi32ELi64ELi256ELi4ELb0ELb0EN7cutlass6half_tE19Flash_kernel_traitsILi32ELi64ELi256ELi4ES3_EELi16ELi1ELb1EEEvNS_16Flash_fwd_paramsE --------------------------
	.section	.nv.shared._ZN5flash32flash_fwd_splitkv_combine_kernelI23Flash_fwd_kernel_traitsILi32ELi64ELi256ELi4ELb0ELb0EN7cutlass6half_tE19Flash_kernel_traitsILi32ELi64ELi256ELi4ES3_EELi16ELi1ELb1EEEvNS_16Flash_fwd_paramsE,"aw",@nobits
	.sectionflags	@""
	.align	16
.nv.shared._ZN5flash32flash_fwd_splitkv_combine_kernelI23Flash_fwd_kernel_traitsILi32ELi64ELi256ELi4ELb0ELb0EN7cutlass6half_tE19Flash_kernel_traitsILi32ELi64ELi256ELi4ES3_EELi16ELi1ELb1EEEvNS_16Flash_fwd_paramsE:
	.zero		1168


//--------------------- .nv.shared._ZN5flash24flash_fwd_splitkv_kernelI23Flash_fwd_kernel_traitsILi32ELi64ELi256ELi4ELb0ELb0EN7cutlass6half_tE19Flash_kernel_traitsILi32ELi64ELi256ELi4ES3_EELb1ELb0ELb0ELb0ELb0ELb0ELb0ELb0EEEvNS_16Flash_fwd_paramsE --------------------------
	.section	.nv.shared._ZN5flash24flash_fwd_splitkv_kernelI23Flash_fwd_kernel_traitsILi32ELi64ELi256ELi4ELb0ELb0EN7cutlass6half_tE19Flash_kernel_traitsILi32ELi64ELi256ELi4ES3_EELb1ELb0ELb0ELb0ELb0ELb0ELb0ELb0EEEvNS_16Flash_fwd_paramsE,"aw",@nobits
	.sectionflags	@""
	.align	16
	.zero		1024


//--------------------- .nv.shared._ZN5flash24flash_fwd_splitkv_kernelI23Flash_fwd_kernel_traitsILi32ELi64ELi256ELi4ELb0ELb0EN7cutlass6half_tE19Flash_kernel_traitsILi32ELi64ELi256ELi4ES3_EELb1ELb0ELb0ELb0ELb0ELb1ELb0ELb0EEEvNS_16Flash_fwd_paramsE --------------------------
	.section	.nv.shared._ZN5flash24flash_fwd_splitkv_kernelI23Flash_fwd_kernel_traitsILi32ELi64ELi256ELi4ELb0ELb0EN7cutlass6half_tE19Flash_kernel_traitsILi32ELi64ELi256ELi4ES3_EELb1ELb0ELb0ELb0ELb0ELb1ELb0ELb0EEEvNS_16Flash_fwd_paramsE,"aw",@nobits
	.sectionflags	@""
	.align	16
	.zero		1024


//--------------------- .nv.shared._ZN5flash24flash_fwd_splitkv_kernelI23Flash_fwd_kernel_traitsILi32ELi64ELi256ELi4ELb0ELb0EN7cutlass6half_tE19Flash_kernel_traitsILi32ELi64ELi256ELi4ES3_EELb1ELb0ELb0ELb0ELb0ELb0ELb0ELb1EEEvNS_16Flash_fwd_paramsE --------------------------
	.section	.nv.shared._ZN5flash24flash_fwd_splitkv_kernelI23Flash_fwd_kernel_traitsILi32ELi64ELi256ELi4ELb0ELb0EN7cutlass6half_tE19Flash_kernel_traitsILi32ELi64ELi256ELi4ES3_EELb1ELb0ELb0ELb0ELb0ELb0ELb0ELb1EEEvNS_16Flash_fwd_paramsE,"aw",@nobits
	.sectionflags	@""
	.align	16
	.zero		1024


//--------------------- .nv.shared._ZN5flash24flash_fwd_splitkv_kernelI23Flash_fwd_kernel_traitsILi32ELi64ELi256ELi4ELb0ELb0EN7cutlass6half_tE19Flash_kernel_traitsILi32ELi64ELi256ELi4ES3_EELb1ELb0ELb0ELb0ELb0ELb1ELb0ELb1EEEvNS_16Flash_fwd_paramsE --------------------------
	.section	.nv.shared._ZN5flash24flash_fwd_splitkv_kernelI23Flash_fwd_kernel_traitsILi32ELi64ELi256ELi4ELb0ELb0EN7cutlass6half_tE19Flash_kernel_traitsILi32ELi64ELi256ELi4ES3_EELb1ELb0ELb0ELb0ELb0ELb1ELb0ELb1EEEvNS_16Flash_fwd_paramsE,"aw",@nobits
	.sectionflags	@""
	.align	16
	.zero		1024


//--------------------- .nv.shared._ZN5flash24flash_fwd_splitkv_kernelI23Flash_fwd_kernel_traitsILi32ELi64ELi256ELi4ELb0ELb0EN7cutlass6half_tE19Flash_kernel_traitsILi32ELi64ELi256ELi4ES3_EELb1ELb0ELb0ELb0ELb0ELb0ELb1ELb0EEEvNS_16Flash_fwd_paramsE --------------------------
	.section	.nv.shared._ZN5flash24flash_fwd_splitkv_kernelI23Flash_fwd_kernel_traitsILi32ELi64ELi256ELi4ELb0ELb0EN7cutlass6half_tE19Flash_kernel_traitsILi32ELi64ELi256ELi4ES3_EELb1ELb0ELb0ELb0ELb0ELb0ELb1ELb0EEEvNS_16Flash_fwd_paramsE,"aw",@nobits
	.sectionflags	@""
	.align	16
	.zero		1024


//--------------------- .nv.shared._ZN5flash24flash_fwd_splitkv_kernelI23Flash_fwd_kernel_traitsILi32ELi64ELi256ELi4ELb0ELb0EN7cutlass6half_tE19Flash_kernel_traitsILi32ELi64ELi256ELi4ES3_EELb1ELb0ELb0ELb0ELb0ELb1ELb1ELb0EEEvNS_16Flash_fwd_paramsE --------------------------
	.section	.nv.shared._ZN5flash24flash_fwd_splitkv_kernelI23Flash_fwd_kernel_traitsILi32ELi64ELi256ELi4ELb0ELb0EN7cutlass6half_tE19Flash_kernel_traitsILi32ELi64ELi256ELi4ES3_EELb1ELb0ELb0ELb0ELb0ELb1ELb1ELb0EEEvNS_16Flash_fwd_paramsE,"aw",@nobits
	.sectionflags	@""
	.align	16
	.zero		1024


//--------------------- .nv.shared._ZN5flash24flash_fwd_splitkv_kernelI23Flash_fwd_kernel_traitsILi32ELi64ELi256ELi4ELb0ELb0EN7cutlass6half_tE19Flash_kernel_traitsILi32ELi64ELi256ELi4ES3_EELb1ELb0ELb0ELb0ELb0ELb0ELb1ELb1EEEvNS_16Flash_fwd_paramsE --------------------------
	.section	.nv.shared._ZN5flash24flash_fwd_splitkv_kernelI23Flash_fwd_kernel_traitsILi32ELi64ELi256ELi4ELb0ELb0EN7cutlass6half_tE19Flash_kernel_traitsILi32ELi64ELi256ELi4ES3_EELb1ELb0ELb0ELb0ELb0ELb0ELb1ELb1EEEvNS_16Flash_fwd_paramsE,"aw",@nobits
	.sectionflags	@""
	.align	16
	.zero		1024


//--------------------- .nv.shared._ZN5flash24flash_fwd_splitkv_kernelI23Flash_fwd_kernel_traitsILi32ELi64ELi256ELi4ELb0ELb0EN7cutlass6half_tE19Flash_kernel_traitsILi32ELi64ELi256ELi4ES3_EELb1ELb0ELb0ELb0ELb0ELb1ELb1ELb1EEEvNS_16Flash_fwd_paramsE --------------------------
	.section	.nv.shared._ZN5flash24flash_fwd_splitkv_kernelI23Flash_fwd_kernel_traitsILi32ELi64ELi256ELi4ELb0ELb0EN7cutlass6half_tE19Flash_kernel_traitsILi32ELi64ELi256ELi4ES3_EELb1ELb0ELb0ELb0ELb0ELb1ELb1ELb1EEEvNS_16Flash_fwd_paramsE,"aw",@nobits
	.sectionflags	@""
	.align	16
	.zero		1024


//--------------------- .nv.shared._ZN5flash24flash_fwd_splitkv_kernelI23Flash_fwd_kernel_traitsILi32ELi64ELi256ELi4ELb0ELb0EN7cutlass6half_tE19Flash_kernel_traitsILi32ELi64ELi256ELi4ES3_EELb1ELb0ELb0ELb1ELb1ELb0ELb0ELb0EEEvNS_16Flash_fwd_paramsE --------------------------
	.section	.nv.shared._ZN5flash24flash_fwd_splitkv_kernelI23Flash_fwd_kernel_traitsILi32ELi64ELi256ELi4ELb0ELb0EN7cutlass6half_tE19Flash_kernel_traitsILi32ELi64ELi256ELi4ES3_EELb1ELb0ELb0ELb1ELb1ELb0ELb0ELb0EEEvNS_16Flash_fwd_paramsE,"aw",@nobits
	.sectionflags	@""
	.align	16
	.zero		1024


//--------------------- .nv.shared._ZN5flash24flash_fwd_splitkv_kernelI23Flash_fwd_kernel_traitsILi32ELi64ELi256ELi4ELb0ELb0EN7cutlass6half_tE19Flash_kernel_traitsILi32ELi64ELi256ELi4ES3_EELb1ELb0ELb0ELb1ELb1ELb1ELb0ELb0EEEvNS_16Flash_fwd_paramsE --------------------------
	.section	.nv.shared._ZN5flash24flash_fwd_splitkv_kernelI23Flash_fwd_kernel_traitsILi32ELi64ELi256ELi4ELb0ELb0EN7cutlass6half_tE19Flash_kernel_traitsILi32ELi64ELi256ELi4ES3_EELb1ELb0ELb0ELb1ELb1ELb1ELb0ELb0EEEvNS_16Flash_fwd_paramsE,"aw",@nobits
	.sectionflags	@""
	.align	16
	.zero		1024


//--------------------- .nv.shared._ZN5flash24flash_fwd_splitkv_kernelI23Flash_fwd_kernel_traitsILi32ELi64ELi256ELi4ELb0ELb0EN7cutlass6half_tE19Flash_kernel_traitsILi32ELi64ELi256ELi4ES3_EELb1ELb0ELb0ELb1ELb1ELb0ELb1ELb0EEEvNS_16Flash_fwd_paramsE --------------------------
	.section	.nv.shared._ZN5flash24flash_fwd_splitkv_kernelI23Flash_fwd_kernel_traitsILi32ELi64ELi256ELi4ELb0ELb0EN7cutlass6half_tE19Flash_kernel_traitsILi32ELi64ELi256ELi4ES3_EELb1ELb0ELb0ELb1ELb1ELb0ELb1ELb0EEEvNS_16Flash_fwd_paramsE,"aw",@nobits
	.sectionflags	@""
	.align	16
	.zero		1024


//--------------------- .nv.shared._ZN5flash24flash_fwd_splitkv_kernelI23Flash_fwd_kernel_traitsILi32ELi64ELi256ELi4ELb0ELb0EN7cutlass6half_tE19Flash_kernel_traitsILi32ELi64ELi256ELi4ES3_EELb1ELb0ELb0ELb1ELb1ELb1ELb1ELb0EEEvNS_16Flash_fwd_paramsE --------------------------
	.section	.nv.shared._ZN5flash24flash_fwd_splitkv_kernelI23Flash_fwd_kernel_traitsILi32ELi64ELi256ELi4ELb0ELb0EN7cutlass6half_tE19Flash_kernel_traitsILi32ELi64ELi256ELi4ES3_EELb1ELb0ELb0ELb1ELb1ELb1ELb1ELb0EEEvNS_16Flash_fwd_paramsE,"aw",@nobits
	.sectionflags	@""
	.align	16
	.zero		1024


//--------------------- .nv.shared._ZN5flash24flash_fwd_splitkv_kernelI23Flash_fwd_kernel_traitsILi32ELi64ELi256ELi4ELb0ELb0EN7cutlass6half_tE19Flash_kernel_traitsILi32ELi64ELi256ELi4ES3_EELb1ELb0ELb0ELb0ELb1ELb0ELb0ELb0EEEvNS_16Flash_fwd_paramsE --------------------------
	.section	.nv.shared._ZN5flash24flash_fwd_splitkv_kernelI23Flash_fwd_kernel_traitsILi32ELi64ELi256ELi4ELb0ELb0EN7cutlass6half_tE19Flash_kernel_traitsILi32ELi64ELi256ELi4ES3_EELb1ELb0ELb0ELb0ELb1ELb0ELb0ELb0EEEvNS_16Flash_fwd_paramsE,"aw",@nobits
	.sectionflags	@""
	.align	16
	.zero		1024


//--------------------- .nv.shared._ZN5flash24flash_fwd_splitkv_kernelI23Flash_fwd_kernel_traitsILi32ELi64ELi256ELi4ELb0ELb0EN7cutlass6half_tE19Flash_kernel_traitsILi32ELi64ELi256ELi4ES3_EELb1ELb0ELb0ELb0ELb1ELb1ELb0ELb0EEEvNS_16Flash_fwd_paramsE --------------------------
	.section	.nv.shared._ZN5flash24flash_fwd_splitkv_kernelI23Flash_fwd_kernel_traitsILi32ELi64ELi256ELi4ELb0ELb0EN7cutlass6half_tE19Flash_kernel_traitsILi32ELi64ELi256ELi4ES3_EELb1ELb0ELb0ELb0ELb1ELb1ELb0ELb0EEEvNS_16Flash_fwd_paramsE,"aw",@nobits
	.sectionflags	@""
	.align	16
	.zero		1024


//--------------------- .nv.shared._ZN5flash24flash_fwd_splitkv_kernelI23Flash_fwd_kernel_traitsILi32ELi64ELi256ELi4ELb0ELb0EN7cutlass6half_tE19Flash_kernel_traitsILi32ELi64ELi256ELi4ES3_EELb1ELb0ELb1ELb0ELb0ELb0ELb0ELb0EEEvNS_16Flash_fwd_paramsE --------------------------
	.section	.nv.shared._ZN5flash24flash_fwd_splitkv_kernelI23Flash_fwd_kernel_traitsILi32ELi64ELi256ELi4ELb0ELb0EN7cutlass6half_tE19Flash_kernel_traitsILi32ELi64ELi256ELi4ES3_EELb1ELb0ELb1ELb0ELb0ELb0ELb0ELb0EEEvNS_16Flash_fwd_paramsE,"aw",@nobits
	.sectionflags	@""
	.align	16
	.zero		1024


//--------------------- .nv.shared._ZN5flash24flash_fwd_splitkv_kernelI23Flash_fwd_kernel_traitsILi32ELi64ELi256ELi4ELb0ELb0EN7cutlass6half_tE19Flash_kernel_traitsILi32ELi64ELi256ELi4ES3_EELb1ELb0ELb1ELb0ELb0ELb1ELb0ELb0EEEvNS_16Flash_fwd_paramsE --------------------------
	.section	.nv.shared._ZN5flash24flash_fwd_splitkv_kernelI23Flash_fwd_kernel_traitsILi32ELi64ELi256ELi4ELb0ELb0EN7cutlass6half_tE19Flash_kernel_traitsILi32ELi64ELi256ELi4ES3_EELb1ELb0ELb1ELb0ELb0ELb1ELb0ELb0EEEvNS_16Flash_fwd_paramsE,"aw",@nobits
	.sectionflags	@""
	.align	16
	.zero		1024


//--------------------- .nv.shared._ZN5flash24flash_fwd_splitkv_kernelI23Flash_fwd_kernel_traitsILi32ELi64ELi256ELi4ELb0ELb0EN7cutlass6half_tE19Flash_kernel_traitsILi32ELi64ELi256ELi4ES3_EELb1ELb0ELb0ELb0ELb1ELb0ELb0ELb1EEEvNS_16Flash_fwd_paramsE --------------------------
	.section	.nv.shared._ZN5flash24flash_fwd_splitkv_kernelI23Flash_fwd_kernel_traitsILi32ELi64ELi256ELi4ELb0ELb0EN7cutlass6half_tE19Flash_kernel_traitsILi32ELi64ELi256ELi4ES3_EELb1ELb0ELb0ELb0ELb1ELb0ELb0ELb1EEEvNS_16Flash_fwd_paramsE,"aw",@nobits
	.sectionflags	@""
	.align	16
	.zero		1024


//--------------------- .nv.shared._ZN5flash24flash_fwd_splitkv_kernelI23Flash_fwd_kernel_traitsILi32ELi64ELi256ELi4ELb0ELb0EN7cutlass6half_tE19Flash_kernel_traitsILi32ELi64ELi256ELi4ES3_EELb1ELb0ELb0ELb0ELb1ELb1ELb0ELb1EEEvNS_16Flash_fwd_paramsE --------------------------
	.section	.nv.shared._ZN5flash24flash_fwd_splitkv_kernelI23Flash_fwd_kernel_traitsILi32ELi64ELi256ELi4ELb0ELb0EN7cutlass6half_tE19Flash_kernel_traitsILi32ELi64ELi256ELi4ES3_EELb1ELb0ELb0ELb0ELb1ELb1ELb0ELb1EEEvNS_16Flash_fwd_paramsE,"aw",@nobits
	.sectionflags	@""
	.align	16
	.zero		1024


//--------------------- .nv.shared._ZN5flash24flash_fwd_splitkv_kernelI23Flash_fwd_kernel_traitsILi32ELi64ELi256ELi4ELb0ELb0EN7cutlass6half_tE19Flash_kernel_traitsILi32ELi64ELi256ELi4ES3_EELb1ELb0ELb1ELb0ELb0ELb0ELb0ELb1EEEvNS_16Flash_fwd_paramsE --------------------------
	.section	.nv.shared._ZN5flash24flash_fwd_splitkv_kernelI23Flash_fwd_kernel_traitsILi32ELi64ELi256ELi4ELb0ELb0EN7cutlass6half_tE19Flash_kernel_traitsILi32ELi64ELi256ELi4ES3_EELb1ELb0ELb1ELb0ELb0ELb0ELb0ELb1EEEvNS_16Flash_fwd_paramsE,"aw",@nobits
	.sectionflags	@""
	.align	16
	.zero		1024


//--------------------- .nv.shared._ZN5flash24flash_fwd_splitkv_kernelI23Flash_fwd_kernel_traitsILi32ELi64ELi256ELi4ELb0ELb0EN7cutlass6half_tE19Flash_kernel_traitsILi32ELi64ELi256ELi4ES3_EELb1ELb0ELb1ELb0ELb0ELb1ELb0ELb1EEEvNS_16Flash_fwd_paramsE --------------------------
	.section	.nv.shared._ZN5flash24flash_fwd_splitkv_kernelI23Flash_fwd_kernel_traitsILi32ELi64ELi256ELi4ELb0ELb0EN7cutlass6half_tE19Flash_kernel_traitsILi32ELi64ELi256ELi4ES3_EELb1ELb0ELb1ELb0ELb0ELb1ELb0ELb1EEEvNS_16Flash_fwd_paramsE,"aw",@nobits
	.sectionflags	@""
	.align	16
	.zero		1024


//--------------------- .nv.shared._ZN5flash24flash_fwd_splitkv_kernelI23Flash_fwd_kernel_traitsILi32ELi64ELi256ELi4ELb0ELb0EN7cutlass6half_tE19Flash_kernel_traitsILi32ELi64ELi256ELi4ES3_EELb1ELb0ELb0ELb0ELb1ELb0ELb1ELb0EEEvNS_16Flash_fwd_paramsE --------------------------
	.section	.nv.shared._ZN5flash24flash_fwd_splitkv_kernelI23Flash_fwd_kernel_traitsILi32ELi64ELi256ELi4ELb0ELb0EN7cutlass6half_tE19Flash_kernel_traitsILi32ELi64ELi256ELi4ES3_EELb1ELb0ELb0ELb0ELb1ELb0ELb1ELb0EEEvNS_16Flash_fwd_paramsE,"aw",@nobits
	.sectionflags	@""
	.align	16
	.zero		1024


//--------------------- .nv.shared._ZN5flash24flash_fwd_splitkv_kernelI23Flash_fwd_kernel_traitsILi32ELi64ELi256ELi4ELb0ELb0EN7cutlass6half_tE19Flash_kernel_traitsILi32ELi64ELi256ELi4ES3_EELb1ELb0ELb0ELb0ELb1ELb1ELb1ELb0EEEvNS_16Flash_fwd_paramsE --------------------------
	.section	.nv.shared._ZN5flash24flash_fwd_splitkv_kernelI23Flash_fwd_kernel_traitsILi32ELi64ELi256ELi4ELb0ELb0EN7cutlass6half_tE19Flash_kernel_traitsILi32ELi64ELi256ELi4ES3_EELb1ELb0ELb0ELb0ELb1ELb1ELb1ELb0EEEvNS_16Flash_fwd_paramsE,"aw",@nobits
	.sectionflags	@""
	.align	16
	.zero		1024


//--------------------- .nv.shared._ZN5flash24flash_fwd_splitkv_kernelI23Flash_fwd_kernel_traitsILi32ELi64ELi256ELi4ELb0ELb0EN7cutlass6half_tE19Flash_kernel_traitsILi32ELi64ELi256ELi4ES3_EELb1ELb0ELb1ELb0ELb0ELb0ELb1ELb0EEEvNS_16Flash_fwd_paramsE --------------------------
	.section	.nv.shared._ZN5flash24flash_fwd_splitkv_kernelI23Flash_fwd_kernel_traitsILi32ELi64ELi256ELi4ELb0ELb0EN7cutlass6half_tE19Flash_kernel_traitsILi32ELi64ELi256ELi4ES3_EELb1ELb0ELb1ELb0ELb0ELb0ELb1ELb0EEEvNS_16Flash_fwd_paramsE,"aw",@nobits
	.sectionflags	@""
	.align	16
	.zero		1024


//--------------------- .nv.shared._ZN5flash24flash_fwd_splitkv_kernelI23Flash_fwd_kernel_traitsILi32ELi64ELi256ELi4ELb0ELb0EN7cutlass6half_tE19Flash_kernel_traitsILi32ELi64ELi256ELi4ES3_EELb1ELb0ELb1ELb0ELb0ELb1ELb1ELb0EEEvNS_16Flash_fwd_paramsE --------------------------
	.section	.nv.shared._ZN5flash24flash_fwd_splitkv_kernelI23Flash_fwd_kernel_traitsILi32ELi64ELi256ELi4ELb0ELb0EN7cutlass6half_tE19Flash_kernel_traitsILi32ELi64ELi256ELi4ES3_EELb1ELb0ELb1ELb0ELb0ELb1ELb1ELb0EEEvNS_16Flash_fwd_paramsE,"aw",@nobits
	.sectionflags	@""
	.align	16
	.zero		1024


//--------------------- .nv.shared._ZN5flash24flash_fwd_splitkv_kernelI23Flash_fwd_kernel_traitsILi32ELi64ELi256ELi4ELb0ELb0EN7cutlass6half_tE19Flash_kernel_traitsILi32ELi64ELi256ELi4ES3_EELb1ELb0ELb0ELb0ELb1ELb0ELb1ELb1EEEvNS_16Flash_fwd_paramsE --------------------------
	.section	.nv.shared._ZN5flash24flash_fwd_splitkv_kernelI23Flash_fwd_kernel_traitsILi32ELi64ELi256ELi4ELb0ELb0EN7cutlass6half_tE19Flash_kernel_traitsILi32ELi64ELi256ELi4ES3_EELb1ELb0ELb0ELb0ELb1ELb0ELb1ELb1EEEvNS_16Flash_fwd_paramsE,"aw",@nobits
	.sectionflags	@""
	.align	16
	.zero		1024


//--------------------- .nv.shared._ZN5flash24flash_fwd_splitkv_kernelI23Flash_fwd_kernel_traitsILi32ELi64ELi256ELi4ELb0ELb0EN7cutlass6half_tE19Flash_kernel_traitsILi32ELi64ELi256ELi4ES3_EELb1ELb0ELb0ELb0ELb1ELb1ELb1ELb1EEEvNS_16Flash_fwd_paramsE --------------------------
	.section	.nv.shared._ZN5flash24flash_fwd_splitkv_kernelI23Flash_fwd_kernel_traitsILi32ELi64ELi256ELi4ELb0ELb0EN7cutlass6half_tE19Flash_kernel_traitsILi32ELi64ELi256ELi4ES3_EELb1ELb0ELb0ELb0ELb1ELb1ELb1ELb1EEEvNS_16Flash_fwd_paramsE,"aw",@nobits
	.sectionflags	@""
	.align	16
	.zero		1024


//--------------------- .nv.shared._ZN5flash24flash_fwd_splitkv_kernelI23Flash_fwd_kernel_traitsILi32ELi64ELi256ELi4ELb0ELb0EN7cutlass6half_tE19Flash_kernel_traitsILi32ELi64ELi256ELi4ES3_EELb1ELb0ELb1ELb0ELb0ELb0ELb1ELb1EEEvNS_16Flash_fwd_paramsE --------------------------
	.section	.nv.shared._ZN5flash24flash_fwd_splitkv_kernelI23Flash_fwd_kernel_traitsILi32ELi64ELi256ELi4ELb0ELb0EN7cutlass6half_tE19Flash_kernel_traitsILi32ELi64ELi256ELi4ES3_EELb1ELb0ELb1ELb0ELb0ELb0ELb1ELb1EEEvNS_16Flash_fwd_paramsE,"aw",@nobits
	.sectionflags	@""
	.align	16
	.zero		1024


//--------------------- .nv.shared._ZN5flash24flash_fwd_splitkv_kernelI23Flash_fwd_kernel_traitsILi32ELi64ELi256ELi4ELb0ELb0EN7cutlass6half_tE19Flash_kernel_traitsILi32ELi64ELi256ELi4ES3_EELb1ELb0ELb1ELb0ELb0ELb1ELb1ELb1EEEvNS_16Flash_fwd_paramsE --------------------------
	.section	.nv.shared._ZN5flash24flash_fwd_splitkv_kernelI23Flash_fwd_kernel_traitsILi32ELi64ELi256ELi4ELb0ELb0EN7cutlass6half_tE19Flash_kernel_traitsILi32ELi64ELi256ELi4ES3_EELb1ELb0ELb1ELb0ELb0ELb1ELb1ELb1EEEvNS_16Flash_fwd_paramsE,"aw",@nobits
	.sectionflags	@""
	.align	16
	.zero		1024


//--------------------- .nv.shared._ZN5flash32flash_fwd_splitkv_combine_kernelI23Flash_fwd_kernel_traitsILi32ELi64ELi128ELi4ELb0ELb0EN7cutlass6half_tE19Flash_kernel_traitsILi32ELi64ELi128ELi4ES3_EELi16ELi7ELb0EEEvNS_16Flash_fwd_paramsE --------------------------
	.section	.nv.shared._ZN5flash32flash_fwd_splitkv_combine_kernelI23Flash_fwd_kernel_traitsILi32ELi64ELi128ELi4ELb0ELb0EN7cutlass6half_tE19Flash_kernel_traitsILi32ELi64ELi128ELi4ES3_EELi16ELi7ELb0EEEvNS_16Flash_fwd_paramsE,"aw",@nobits
	.sectionflags	@""
	.align	16
.nv.shared._ZN5flash32flash_fwd_splitkv_combine_kernelI23Flash_fwd_kernel_traitsILi32ELi64ELi128ELi4ELb0ELb0EN7cutlass6half_tE19Flash_kernel_traitsILi32ELi64ELi128ELi4ES3_EELi16ELi7ELb0EEEvNS_16Flash_fwd_paramsE:
	.zero		9728


//--------------------- .nv.shared._ZN5flash32flash_fwd_splitkv_combine_kernelI23Flash_fwd_kernel_traitsILi32ELi64ELi128ELi4ELb0ELb0EN7cutlass6half_tE19Flash_kernel_traitsILi32ELi64ELi128ELi4ES3_EELi16ELi6ELb0EEEvNS_16Flash_fwd_paramsE --------------------------
	.section	.nv.shared._ZN5flash32flash_fwd_splitkv_combine_kernelI23Flash_fwd_kernel_traitsILi32ELi64ELi128ELi4ELb0ELb0EN7cutlass6half_tE19Flash_kernel_traitsILi32ELi64ELi128ELi4ES3_EELi16ELi6ELb0EEEvNS_16Flash_fwd_paramsE,"aw",@nobits
	.sectionflags	@""
	.align	16
.nv.shared._ZN5flash32flash_fwd_splitkv_combine_kernelI23Flash_fwd_kernel_traitsILi32ELi64ELi128ELi4ELb0ELb0EN7cutlass6half_tE19Flash_kernel_traitsILi32ELi64ELi128ELi4ES3_EELi16ELi6ELb0EEEvNS_16Flash_fwd_paramsE:
	.zero		5376


//--------------------- .nv.shared._ZN5flash32flash_fwd_splitkv_combine_kernelI23Flash_fwd_kernel_traitsILi32ELi64ELi128ELi4ELb0ELb0EN7cutlass6half_tE19Flash_kernel_traitsILi32ELi64ELi128ELi4ES3_EELi16ELi5ELb0EEEvNS_16Flash_fwd_paramsE --------------------------
	.section	.nv.shared._ZN5flash32flash_fwd_splitkv_combine_kernelI23Flash_fwd_kernel_traitsILi32ELi64ELi128ELi4ELb0ELb0EN7cutlass6half_tE19Flash_kernel_traitsILi32ELi64ELi128ELi4ES3_EELi16ELi5ELb0EEEvNS_16Flash_fwd_paramsE,"aw",@nobits
	.sectionflags	@""
	.align	16
.nv.shared._ZN5flash32flash_fwd_splitkv_combine_kernelI23Flash_fwd_kernel_traitsILi32ELi64ELi128ELi4ELb0ELb0EN7cutlass6half_tE19Flash_kernel_traitsILi32ELi64ELi128ELi4ES3_EELi16ELi5ELb0EEEvNS_16Flash_fwd_paramsE:
	.zero		3200


//--------------------- .nv.shared._ZN5flash32flash_fwd_splitkv_combine_kernelI23Flash_fwd_kernel_traitsILi32ELi64ELi128ELi4ELb0ELb0EN7cutlass6half_tE19Flash_kernel_traitsILi32ELi64ELi128ELi4ES3_EELi16ELi4ELb0EEEvNS_16Flash_fwd_paramsE --------------------------
	.section	.nv.shared._ZN5flash32flash_fwd_splitkv_combine_kernelI23Flash_fwd_kernel_traitsILi32ELi64ELi128ELi4ELb0ELb0EN7cutlass6half_tE19Flash_kernel_traitsILi32ELi64ELi128ELi4ES3_EELi16ELi4ELb0EEEvNS_16Flash_fwd_paramsE,"aw",@nobits
	.sectionflags	@""
	.align	16
.nv.shared._ZN5flash32flash_fwd_splitkv_combine_kernelI23Flash_fwd_kernel_traitsILi32ELi64ELi128ELi4ELb0ELb0EN7cutlass6half_tE19Flash_kernel_traitsILi32ELi64ELi128ELi4ES3_EELi16ELi4ELb0EEEvNS_16Flash_fwd_paramsE:
	.zero		2112


//--------------------- .nv.shared._ZN5flash32flash_fwd_splitkv_combine_kernelI23Flash_fwd_kernel_traitsILi32ELi64ELi128ELi4ELb0ELb0EN7cutlass6half_tE19Flash_kernel_traitsILi32ELi64ELi128ELi4ES3_EELi16ELi3ELb0EEEvNS_16Flash_fwd_paramsE --------------------------
	.section	.nv.shared._ZN5flash32flash_fwd_splitkv_combine_kernelI23Flash_fwd_kernel_traitsILi32ELi64ELi128ELi4ELb0ELb0EN7cutlass6half_tE19Flash_kernel_traitsILi32ELi64ELi128ELi4ES3_EELi16ELi3ELb0EEEvNS_16Flash_fwd_paramsE,"aw",@nobits
	.sectionflags	@""
	.align	16
.nv.shared._ZN5flash32flash_fwd_splitkv_combine_kernelI23Flash_fwd_kernel_traitsILi32ELi64ELi128ELi4ELb0ELb0EN7cutlass6half_tE19Flash_kernel_traitsILi32ELi64ELi128ELi4ES3_EELi16ELi3ELb0EEEvNS_16Flash_fwd_paramsE:
	.zero		1568


//--------------------- .nv.shared._ZN5flash32flash_fwd_splitkv_combine_kernelI23Flash_fwd_kernel_traitsILi32ELi64ELi128ELi4ELb0ELb0EN7cutlass6half_tE19Flash_kernel_traitsILi32ELi64ELi128ELi4ES3_EELi16ELi2ELb0EEEvNS_16Flash_fwd_paramsE --------------------------
	.section	.nv.shared._ZN5flash32flash_fwd_splitkv_combine_kernelI23Flash_fwd_kernel_traitsILi32ELi64ELi128ELi4ELb0ELb0EN7cutlass6half_tE19Flash_kernel_traitsILi32ELi64ELi128ELi4ES3_EELi16ELi2ELb0EEEvNS_16Flash_fwd_paramsE,"aw",@nobits
	.sectionflags	@""
	.align	16
.nv.shared._ZN5flash32flash_fwd_splitkv_combine_kernelI23Flash_fwd_kernel_traitsILi32ELi64ELi128ELi4ELb0ELb0EN7cutlass6half_tE19Flash_kernel_traitsILi32ELi64ELi128ELi4ES3_EELi16ELi2ELb0EEEvNS_16Flash_fwd_paramsE:
	.zero		1296


//--------------------- .nv.shared._ZN5flash32flash_fwd_splitkv_combine_kernelI23Flash_fwd_kernel_traitsILi32ELi64ELi128ELi4ELb0ELb0EN7cutlass6half_tE19Flash_kernel_traitsILi32ELi64ELi128ELi4ES3_EELi16ELi1ELb0EEEvNS_16Flash_fwd_paramsE --------------------------
	.section	.nv.shared._ZN5flash32flash_fwd_splitkv_combine_kernelI23Flash_fwd_kernel_traitsILi32ELi64ELi128ELi4ELb0ELb0EN7cutlass6half_tE19Flash_kernel_traitsILi32ELi64ELi128ELi4ES3_EELi16ELi1ELb0EEEvNS_16Flash_fwd_paramsE,"aw",@nobits
	.sectionflags	@""
	.align	16
.nv.shared._ZN5flash32flash_fwd_splitkv_combine_kernelI23Flash_fwd_kernel_traitsILi32ELi64ELi128ELi4ELb0ELb0EN7cutlass6half_tE19Flash_kernel_traitsILi32ELi64ELi128ELi4ES3_EELi16ELi1ELb0EEEvNS_16Flash_fwd_paramsE:
	.zero		1168


//--------------------- .nv.shared._ZN5flash32flash_fwd_splitkv_combine_kernelI23Flash_fwd_kernel_traitsILi32ELi64ELi128ELi4ELb0ELb0EN7cutlass6half_tE19Flash_kernel_traitsILi32ELi64ELi128ELi4ES3_EELi16ELi7ELb1EEEvNS_16Flash_fwd_paramsE --------------------------
	.section	.nv.shared._ZN5flash32flash_fwd_splitkv_combine_kernelI23Flash_fwd_kernel_traitsILi32ELi64ELi128ELi4ELb0ELb0EN7cutlass6half_tE19Flash_kernel_traitsILi32ELi64ELi128ELi4ES3_EELi16ELi7ELb1EEEvNS_16Flash_fwd_paramsE,"aw",@nobits
	.sectionflags	@""
	.align	16
.nv.shared._ZN5flash32flash_fwd_splitkv_combine_kernelI23Flash_fwd_kernel_traitsILi32ELi64ELi128ELi4ELb0ELb0EN7cutlass6half_tE19Flash_kernel_traitsILi32ELi64ELi128ELi4ES3_EELi16ELi7ELb1EEEvNS_16Flash_fwd_paramsE:
	.zero		9728


//--------------------- .nv.shared._ZN5flash32flash_fwd_splitkv_combine_kernelI23Flash_fwd_kernel_traitsILi32ELi64ELi128ELi4ELb0ELb0EN7cutlass6half_tE19Flash_kernel_traitsILi32ELi64ELi128ELi4ES3_EELi16ELi6ELb1EEEvNS_16Flash_fwd_paramsE --------------------------
	.section	.nv.shared._ZN5flash32flash_fwd_splitkv_combine_kernelI23Flash_fwd_kernel_traitsILi32ELi64ELi128ELi4ELb0ELb0EN7cutlass6half_tE19Flash_kernel_traitsILi32ELi64ELi128ELi4ES3_EELi16ELi6ELb1EEEvNS_16Flash_fwd_paramsE,"aw",@nobits
	.sectionflags	@""
	.align	16
.nv.shared._ZN5flash32flash_fwd_splitkv_combine_kernelI23Flash_fwd_kernel_traitsILi32ELi64ELi128ELi4ELb0ELb0EN7cutlass6half_tE19Flash_kernel_traitsILi32ELi64ELi128ELi4ES3_EELi16ELi6ELb1EEEvNS_16Flash_fwd_paramsE:
	.zero		5376


//--------------------- .nv.shared._ZN5flash32flash_fwd_splitkv_combine_kernelI23Flash_fwd_kernel_traitsILi32ELi64ELi128ELi4ELb0ELb0EN7cutlass6half_tE19Flash_kernel_traitsILi32ELi64ELi128ELi4ES3_EELi16ELi5ELb1EEEvNS_16Flash_fwd_paramsE --------------------------
	.section	.nv.shared._ZN5flash32flash_fwd_splitkv_combine_kernelI23Flash_fwd_kernel_traitsILi32ELi64ELi128ELi4ELb0ELb0EN7cutlass6half_tE19Flash_kernel_traitsILi32ELi64ELi128ELi4ES3_EELi16ELi5ELb1EEEvNS_16Flash_fwd_paramsE,"aw",@nobits
	.sectionflags	@""
	.align	16
.nv.shared._ZN5flash32flash_fwd_splitkv_combine_kernelI23Flash_fwd_kernel_traitsILi32ELi64ELi128ELi4ELb0ELb0EN7cutlass6half_tE19Flash_kernel_traitsILi32ELi64ELi128ELi4ES3_EELi16ELi5ELb1EEEvNS_16Flash_fwd_paramsE:
	.zero		3200


//--------------------- .nv.shared._ZN5flash32flash_fwd_splitkv_combine_kernelI23Flash_fwd_kernel_traitsILi32ELi64ELi128ELi4ELb0ELb0EN7cutlass6half_tE19Flash_kernel_traitsILi32ELi64ELi128ELi4ES3_EELi16ELi4ELb1EEEvNS_16Flash_fwd_paramsE --------------------------
	.section	.nv.shared._ZN5flash32flash_fwd_splitkv_combine_kernelI23Flash_fwd_kernel_traitsILi32ELi64ELi128ELi4ELb0ELb0EN7cutlass6half_tE19Flash_kernel_traitsILi32ELi64ELi128ELi4ES3_EELi16ELi4ELb1EEEvNS_16Flash_fwd_paramsE,"aw",@nobits
	.sectionflags	@""
	.align	16
.nv.shared._ZN5flash32flash_fwd_splitkv_combine_kernelI23Flash_fwd_kernel_traitsILi32ELi64ELi128ELi4ELb0ELb0EN7cutlass6half_tE19Flash_kernel_traitsILi32ELi64ELi128ELi4ES3_EELi16ELi4ELb1EEEvNS_16Flash_fwd_paramsE:
	.zero		2112


//--------------------- .nv.shared._ZN5flash32flash_fwd_splitkv_combine_kernelI23Flash_fwd_kernel_traitsILi32ELi64ELi128ELi4ELb0ELb0EN7cutlass6half_tE19Flash_kernel_traitsILi32ELi64ELi128ELi4ES3_EELi16ELi3ELb1EEEvNS_16Flash_fwd_paramsE --------------------------
	.section	.nv.shared._ZN5flash32flash_fwd_splitkv_combine_kernelI23Flash_fwd_kernel_traitsILi32ELi64ELi128ELi4ELb0ELb0EN7cutlass6half_tE19Flash_kernel_traitsILi32ELi64ELi128ELi4ES3_EELi16ELi3ELb1EEEvNS_16Flash_fwd_paramsE,"aw",@nobits
	.sectionflags	@""
	.align	16
.nv.shared._ZN5flash32flash_fwd_splitkv_combine_kernelI23Flash_fwd_kernel_traitsILi32ELi64ELi128ELi4ELb0ELb0EN7cutlass6half_tE19Flash_kernel_traitsILi32ELi64ELi128ELi4ES3_EELi16ELi3ELb1EEEvNS_16Flash_fwd_paramsE:
	.zero		1568


//--------------------- .nv.shared._ZN5flash32flash_fwd_splitkv_combine_kernelI23Flash_fwd_kernel_traitsILi32ELi64ELi128ELi4ELb0ELb0EN7cutlass6half_tE19Flash_kernel_traitsILi32ELi64ELi128ELi4ES3_EELi16ELi2ELb1EEEvNS_16Flash_fwd_paramsE --------------------------
	.section	.nv.shared._ZN5flash32flash_fwd_splitkv_combine_kernelI23Flash_fwd_kernel_traitsILi32ELi64ELi128ELi4ELb0ELb0EN7cutlass6half_tE19Flash_kernel_traitsILi32ELi64ELi128ELi4ES3_EELi16ELi2ELb1EEEvNS_16Flash_fwd_paramsE,"aw",@nobits
	.sectionflags	@""
	.align	16
.nv.shared._ZN5flash32flash_fwd_splitkv_combine_kernelI23Flash_fwd_kernel_traitsILi32ELi64ELi128ELi4ELb0ELb0EN7cutlass6half_tE19Flash_kernel_traitsILi32ELi64ELi128ELi4ES3_EELi16ELi2ELb1EEEvNS_16Flash_fwd_paramsE:
	.zero		1296


//--------------------- .nv.shared._ZN5flash32flash_fwd_splitkv_combine_kernelI23Flash_fwd_kernel_traitsILi32ELi64ELi128ELi4ELb0ELb0EN7cutlass6half_tE19Flash_kernel_traitsILi32ELi64ELi128ELi4ES3_EELi16ELi1ELb1EEEvNS_16Flash_fwd_paramsE --------------------------
	.section	.nv.shared._ZN5flash32flash_fwd_splitkv_combine_kernelI23Flash_fwd_kernel_traitsILi32ELi64ELi128ELi4ELb0ELb0EN7cutlass6half_tE19Flash_kernel_traitsILi32ELi64ELi128ELi4ES3_EELi16ELi1ELb1EEEvNS_16Flash_fwd_paramsE,"aw",@nobits
	.sectionflags	@""
	.align	16
.nv.shared._ZN5flash32flash_fwd_splitkv_combine_kernelI23Flash_fwd_kernel_traitsILi32ELi64ELi128ELi4ELb0ELb0EN7cutlass6half_tE19Flash_kernel_traitsILi32ELi64ELi128ELi4ES3_EELi16ELi1ELb1EEEvNS_16Flash_fwd_paramsE:
	.zero		1168


//--------------------- .nv.shared._ZN5flash24flash_fwd_splitkv_kernelI23Flash_fwd_kernel_traitsILi32ELi64ELi128ELi4ELb0ELb0EN7cutlass6half_tE19Flash_kernel_traitsILi32ELi64ELi128ELi4ES3_EELb1ELb0ELb0ELb0ELb0ELb0ELb0ELb0EEEvNS_16Flash_fwd_paramsE --------------------------
	.section	.nv.shared._ZN5flash24flash_fwd_splitkv_kernelI23Flash_fwd_kernel_traitsILi32ELi64ELi128ELi4ELb0ELb0EN7cutlass6half_tE19Flash_kernel_traitsILi32ELi64ELi128ELi4ES3_EELb1ELb0ELb0ELb0ELb0ELb0ELb0ELb0EEEvNS_16Flash_fwd_paramsE,"aw",@nobits
	.sectionflags	@""
	.align	16
	.zero		1024


//--------------------- .nv.shared._ZN5flash24flash_fwd_splitkv_kernelI23Flash_fwd_kernel_traitsILi32ELi64ELi128ELi4ELb0ELb0EN7cutlass6half_tE19Flash_kernel_traitsILi32ELi64ELi128ELi4ES3_EELb1ELb0ELb0ELb0ELb0ELb1ELb0ELb0EEEvNS_16Flash_fwd_paramsE --------------------------
	.section	.nv.shared._ZN5flash24flash_fwd_splitkv_kernelI23Flash_fwd_kernel_traitsILi32ELi64ELi128ELi4ELb0ELb0EN7cutlass6half_tE19Flash_kernel_traitsILi32ELi64ELi128ELi4ES3_EELb1ELb0ELb0ELb0ELb0ELb1ELb0ELb0EEEvNS_16Flash_fwd_paramsE,"aw",@nobits
	.sectionflags	@""
	.align	16
	.zero		1024


//--------------------- .nv.shared._ZN5flash24flash_fwd_splitkv_kernelI23Flash_fwd_kernel_traitsILi32ELi64ELi128ELi4ELb0ELb0EN7cutlass6half_tE19Flash_kernel_traitsILi32ELi64ELi128ELi4ES3_EELb1ELb0ELb0ELb0ELb0ELb0ELb0ELb1EEEvNS_16Flash_fwd_paramsE --------------------------
	.section	.nv.shared._ZN5flash24flash_fwd_splitkv_kernelI23Flash_fwd_kernel_traitsILi32ELi64ELi128ELi4ELb0ELb0EN7cutlass6half_tE19Flash_kernel_traitsILi32ELi64ELi128ELi4ES3_EELb1ELb0ELb0ELb0ELb0ELb0ELb0ELb1EEEvNS_16Flash_fwd_paramsE,"aw",@nobits
	.sectionflags	@""
	.align	16
	.zero		1024


//--------------------- .nv.shared._ZN5flash24flash_fwd_splitkv_kernelI23Flash_fwd_kernel_traitsILi32ELi64ELi128ELi4ELb0ELb0EN7cutlass6half_tE19Flash_kernel_traitsILi32ELi64ELi128ELi4ES3_EELb1ELb0ELb0ELb0ELb0ELb1ELb0ELb1EEEvNS_16Flash_fwd_paramsE --------------------------
	.section	.nv.shared._ZN5flash24flash_fwd_splitkv_kernelI23Flash_fwd_kernel_traitsILi32ELi64ELi128ELi4ELb0ELb0EN7cutlass6half_tE19Flash_kernel_traitsILi32ELi64ELi128ELi4ES3_EELb1ELb0ELb0ELb0ELb0ELb1ELb0ELb1EEEvNS_16Flash_fwd_paramsE,"aw",@nobits
	.sectionflags	@""
	.align	16
	.zero		1024


//--------------------- .nv.shared._ZN5flash24flash_fwd_splitkv_kernelI23Flash_fwd_kernel_traitsILi32ELi64ELi128ELi4ELb0ELb0EN7cutlass6half_tE19Flash_kernel_traitsILi32ELi64ELi128ELi4ES3_EELb1ELb0ELb0ELb0ELb0ELb0ELb1ELb0EEEvNS_16Flash_fwd_paramsE --------------------------
	.section	.nv.shared._ZN5flash24flash_fwd_splitkv_kernelI23Flash_fwd_kernel_traitsILi32ELi64ELi128ELi4ELb0ELb0EN7cutlass6half_tE19Flash_kernel_traitsILi32ELi64ELi128ELi4ES3_EELb1ELb0ELb0ELb0ELb0ELb0ELb1ELb0EEEvNS_16Flash_fwd_paramsE,"aw",@nobits
	.sectionflags	@""
	.align	16
	.zero		1024


//--------------------- .nv.shared._ZN5flash24flash_fwd_splitkv_kernelI23Flash_fwd_kernel_traitsILi32ELi64ELi128ELi4ELb0ELb0EN7cutlass6half_tE19Flash_kernel_traitsILi32ELi64ELi128ELi4ES3_EELb1ELb0ELb0ELb0ELb0ELb1ELb1ELb0EEEvNS_16Flash_fwd_paramsE --------------------------
	.section	.nv.shared._ZN5flash24flash_fwd_splitkv_kernelI23Flash_fwd_kernel_traitsILi32ELi64ELi128ELi4ELb0ELb0EN7cutlass6half_tE19Flash_kernel_traitsILi32ELi64ELi128ELi4ES3_EELb1ELb0ELb0ELb0ELb0ELb1ELb1ELb0EEEvNS_16Flash_fwd_paramsE,"aw",@nobits
	.sectionflags	@""
	.align	16
	.zero		1024


//--------------------- .nv.shared._ZN5flash24flash_fwd_splitkv_kernelI23Flash_fwd_kernel_traitsILi32ELi64ELi128ELi4ELb0ELb0EN7cutlass6half_tE19Flash_kernel_traitsILi32ELi64ELi128ELi4ES3_EELb1ELb0ELb0ELb0ELb0ELb0ELb1ELb1EEEvNS_16Flash_fwd_paramsE --------------------------
	.section	.nv.shared._ZN5flash24flash_fwd_splitkv_kernelI23Flash_fwd_kernel_traitsILi32ELi64ELi128ELi4ELb0ELb0EN7cutlass6half_tE19Flash_kernel_traitsILi32ELi64ELi128ELi4ES3_EELb1ELb0ELb0ELb0ELb0ELb0ELb1ELb1EEEvNS_16Flash_fwd_paramsE,"aw",@nobits
	.sectionflags	@""
	.align	16
	.zero		1024


//--------------------- .nv.shared._ZN5flash24flash_fwd_splitkv_kernelI23Flash_fwd_kernel_traitsILi32ELi64ELi128ELi4ELb0ELb0EN7cutlass6half_tE19Flash_kernel_traitsILi32ELi64ELi128ELi4ES3_EELb1ELb0ELb0ELb0ELb0ELb1ELb1ELb1EEEvNS_16Flash_fwd_paramsE --------------------------
	.section	.nv.shared._ZN5flash24flash_fwd_splitkv_kernelI23Flash_fwd_kernel_traitsILi32ELi64ELi128ELi4ELb0ELb0EN7cutlass6half_tE19Flash_kernel_traitsILi32ELi64ELi128ELi4ES3_EELb1ELb0ELb0ELb0ELb0ELb1ELb1ELb1EEEvNS_16Flash_fwd_paramsE,"aw",@nobits
	.sectionflags	@""
	.align	16
	.zero		1024


//--------------------- .nv.shared._ZN5flash24flash_fwd_splitkv_kernelI23Flash_fwd_kernel_traitsILi32ELi64ELi128ELi4ELb0ELb0EN7cutlass6half_tE19Flash_kernel_traitsILi32ELi64ELi128ELi4ES3_EELb1ELb0ELb0ELb1ELb1ELb0ELb0ELb0EEEvNS_16Flash_fwd_paramsE --------------------------
	.section	.nv.shared._ZN5flash24flash_fwd_splitkv_kernelI23Flash_fwd_kernel_traitsILi32ELi64ELi128ELi4ELb0ELb0EN7cutlass6half_tE19Flash_kernel_traitsILi32ELi64ELi128ELi4ES3_EELb1ELb0ELb0ELb1ELb1ELb0ELb0ELb0EEEvNS_16Flash_fwd_paramsE,"aw",@nobits
	.sectionflags	@""
	.align	16
	.zero		1024


//--------------------- .nv.shared._ZN5flash24flash_fwd_splitkv_kernelI23Flash_fwd_kernel_traitsILi32ELi64ELi128ELi4ELb0ELb0EN7cutlass6half_tE19Flash_kernel_traitsILi32ELi64ELi128ELi4ES3_EELb1ELb0ELb0ELb1ELb1ELb1ELb0ELb0EEEvNS_16Flash_fwd_paramsE --------------------------
	.section	.nv.shared._ZN5flash24flash_fwd_splitkv_kernelI23Flash_fwd_kernel_traitsILi32ELi64ELi128ELi4ELb0ELb0EN7cutlass6half_tE19Flash_kernel_traitsILi32ELi64ELi128ELi4ES3_EELb1ELb0ELb0ELb1ELb1ELb1ELb0ELb0EEEvNS_16Flash_fwd_paramsE,"aw",@nobits
	.sectionflags	@""
	.align	16
	.zero		1024


//--------------------- .nv.shared._ZN5flash24flash_fwd_splitkv_kernelI23Flash_fwd_kernel_traitsILi32ELi64ELi128ELi4ELb0ELb0EN7cutlass6half_tE19Flash_kernel_traitsILi32ELi64ELi128ELi4ES3_EELb1ELb0ELb0ELb1ELb1ELb0ELb1ELb0EEEvNS_16Flash_fwd_paramsE --------------------------
	.section	.nv.shared._ZN5flash24flash_fwd_splitkv_kernelI23Flash_fwd_kernel_traitsILi32ELi64ELi128ELi4ELb0ELb0EN7cutlass6half_tE19Flash_kernel_traitsILi32ELi64ELi128ELi4ES3_EELb1ELb0ELb0ELb1ELb1ELb0ELb1ELb0EEEvNS_16Flash_fwd_paramsE,"aw",@nobits
	.sectionflags	@""
	.align	16
	.zero		1024


//--------------------- .nv.shared._ZN5flash24flash_fwd_splitkv_kernelI23Flash_fwd_kernel_traitsILi32ELi64ELi128ELi4ELb0ELb0EN7cutlass6half_tE19Flash_kernel_traitsILi32ELi64ELi128ELi4ES3_EELb1ELb0ELb0ELb1ELb1ELb1ELb1ELb0EEEvNS_16Flash_fwd_paramsE --------------------------
	.section	.nv.shared._ZN5flash24flash_fwd_splitkv_kernelI23Flash_fwd_kernel_traitsILi32ELi64ELi128ELi4ELb0ELb0EN7cutlass6half_tE19Flash_kernel_traitsILi32ELi64ELi128ELi4ES3_EELb1ELb0ELb0ELb1ELb1ELb1ELb1ELb0EEEvNS_16Flash_fwd_paramsE,"aw",@nobits
	.sectionflags	@""
	.align	16
	.zero		1024


//--------------------- .nv.shared._ZN5flash24flash_fwd_splitkv_kernelI23Flash_fwd_kernel_traitsILi32ELi64ELi128ELi4ELb0ELb0EN7cutlass6half_tE19Flash_kernel_traitsILi32ELi64ELi128ELi4ES3_EELb1ELb0ELb0ELb0ELb1ELb0ELb0ELb0EEEvNS_16Flash_fwd_paramsE --------------------------
	.section	.nv.shared._ZN5flash24flash_fwd_splitkv_kernelI23Flash_fwd_kernel_traitsILi32ELi64ELi128ELi4ELb0ELb0EN7cutlass6half_tE19Flash_kernel_traitsILi32ELi64ELi128ELi4ES3_EELb1ELb0ELb0ELb0ELb1ELb0ELb0ELb0EEEvNS_16Flash_fwd_paramsE,"aw",@nobits
	.sectionflags	@""
	.align	16
	.zero		1024


//--------------------- .nv.shared._ZN5flash24flash_fwd_splitkv_kernelI23Flash_fwd_kernel_traitsILi32ELi64ELi128ELi4ELb0ELb0EN7cutlass6half_tE19Flash_kernel_traitsILi32ELi64ELi128ELi4ES3_EELb1ELb0ELb0ELb0ELb1ELb1ELb0ELb0EEEvNS_16Flash_fwd_paramsE --------------------------
	.section	.nv.shared._ZN5flash24flash_fwd_splitkv_kernelI23Flash_fwd_kernel_traitsILi32ELi64ELi128ELi4ELb0ELb0EN7cutlass6half_tE19Flash_kernel_traitsILi32ELi64ELi128ELi4ES3_EELb1ELb0ELb0ELb0ELb1ELb1ELb0ELb0EEEvNS_16Flash_fwd_paramsE,"aw",@nobits
	.sectionflags	@""
	.align	16
	.zero		1024


//--------------------- .nv.shared._ZN5flash24flash_fwd_splitkv_kernelI23Flash_fwd_kernel_traitsILi32ELi64ELi128ELi4ELb0ELb0EN7cutlass6half_tE19Flash_kernel_traitsILi32ELi64ELi128ELi4ES3_EELb1ELb0ELb1ELb0ELb0ELb0ELb0ELb0EEEvNS_16Flash_fwd_paramsE --------------------------
	.section	.nv.shared._ZN5flash24flash_fwd_splitkv_kernelI23Flash_fwd_kernel_traitsILi32ELi64ELi128ELi4ELb0ELb0EN7cutlass6half_tE19Flash_kernel_traitsILi32ELi64ELi128ELi4ES3_EELb1ELb0ELb1ELb0ELb0ELb0ELb0ELb0EEEvNS_16Flash_fwd_paramsE,"aw",@nobits
	.sectionflags	@""
	.align	16
	.zero		1024


//--------------------- .nv.shared._ZN5flash24flash_fwd_splitkv_kernelI23Flash_fwd_kernel_traitsILi32ELi64ELi128ELi4ELb0ELb0EN7cutlass6half_tE19Flash_kernel_traitsILi32ELi64ELi128ELi4ES3_EELb1ELb0ELb1ELb0ELb0ELb1ELb0ELb0EEEvNS_16Flash_fwd_paramsE --------------------------
	.section	.nv.shared._ZN5flash24flash_fwd_splitkv_kernelI23Flash_fwd_kernel_traitsILi32ELi64ELi128ELi4ELb0ELb0EN7cutlass6half_tE19Flash_kernel_traitsILi32ELi64ELi128ELi4ES3_EELb1ELb0ELb1ELb0ELb0ELb1ELb0ELb0EEEvNS_16Flash_fwd_paramsE,"aw",@nobits
	.sectionflags	@""
	.align	16
	.zero		1024


//--------------------- .nv.shared._ZN5flash24flash_fwd_splitkv_kernelI23Flash_fwd_kernel_traitsILi32ELi64ELi128ELi4ELb0ELb0EN7cutlass6half_tE19Flash_kernel_traitsILi32ELi64ELi128ELi4ES3_EELb1ELb0ELb0ELb0ELb1ELb0ELb0ELb1EEEvNS_16Flash_fwd_paramsE --------------------------
	.section	.nv.shared._ZN5flash24flash_fwd_splitkv_kernelI23Flash_fwd_kernel_traitsILi32ELi64ELi128ELi4ELb0ELb0EN7cutlass6half_tE19Flash_kernel_traitsILi32ELi64ELi128ELi4ES3_EELb1ELb0ELb0ELb0ELb1ELb0ELb0ELb1EEEvNS_16Flash_fwd_paramsE,"aw",@nobits
	.sectionflags	@""
	.align	16
	.zero		1024


//--------------------- .nv.shared._ZN5flash24flash_fwd_splitkv_kernelI23Flash_fwd_kernel_traitsILi32ELi64ELi128ELi4ELb0ELb0EN7cutlass6half_tE19Flash_kernel_traitsILi32ELi64ELi128ELi4ES3_EELb1ELb0ELb0ELb0ELb1ELb1ELb0ELb1EEEvNS_16Flash_fwd_paramsE --------------------------
	.section	.nv.shared._ZN5flash24flash_fwd_splitkv_kernelI23Flash_fwd_kernel_traitsILi32ELi64ELi128ELi4ELb0ELb0EN7cutlass6half_tE19Flash_kernel_traitsILi32ELi64ELi128ELi4ES3_EELb1ELb0ELb0ELb0ELb1ELb1ELb0ELb1EEEvNS_16Flash_fwd_paramsE,"aw",@nobits
	.sectionflags	@""
	.align	16
	.zero		1024


//--------------------- .nv.shared._ZN5flash24flash_fwd_splitkv_kernelI23Flash_fwd_kernel_traitsILi32ELi64ELi128ELi4ELb0ELb0EN7cutlass6half_tE19Flash_kernel_traitsILi32ELi64ELi128ELi4ES3_EELb1ELb0ELb1ELb0ELb0ELb0ELb0ELb1EEEvNS_16Flash_fwd_paramsE --------------------------
	.section	.nv.shared._ZN5flash24flash_fwd_splitkv_kernelI23Flash_fwd_kernel_traitsILi32ELi64ELi128ELi4ELb0ELb0EN7cutlass6half_tE19Flash_kernel_traitsILi32ELi64ELi128ELi4ES3_EELb1ELb0ELb1ELb0ELb0ELb0ELb0ELb1EEEvNS_16Flash_fwd_paramsE,"aw",@nobits
	.sectionflags	@""
	.align	16
	.zero		1024


//--------------------- .nv.shared._ZN5flash24flash_fwd_splitkv_kernelI23Flash_fwd_kernel_traitsILi32ELi64ELi128ELi4ELb0ELb0EN7cutlass6half_tE19Flash_kernel_traitsILi32ELi64ELi128ELi4ES3_EELb1ELb0ELb1ELb0ELb0ELb1ELb0ELb1EEEvNS_16Flash_fwd_paramsE --------------------------
	.section	.nv.shared._ZN5flash24flash_fwd_splitkv_kernelI23Flash_fwd_kernel_traitsILi32ELi64ELi128ELi4ELb0ELb0EN7cutlass6half_tE19Flash_kernel_traitsILi32ELi64ELi128ELi4ES3_EELb1ELb0ELb1ELb0ELb0ELb1ELb0ELb1EEEvNS_16Flash_fwd_paramsE,"aw",@nobits
	.sectionflags	@""
	.align	16
	.zero		1024


//--------------------- .nv.shared._ZN5flash24flash_fwd_splitkv_kernelI23Flash_fwd_kernel_traitsILi32ELi64ELi128ELi4ELb0ELb0EN7cutlass6half_tE19Flash_kernel_traitsILi32ELi64ELi128ELi4ES3_EELb1ELb0ELb0ELb0ELb1ELb0ELb1ELb0EEEvNS_16Flash_fwd_paramsE --------------------------
	.section	.nv.shared._ZN5flash24flash_fwd_splitkv_kernelI23Flash_fwd_kernel_traitsILi32ELi64ELi128ELi4ELb0ELb0EN7cutlass6half_tE19Flash_kernel_traitsILi32ELi64ELi128ELi4ES3_EELb1ELb0ELb0ELb0ELb1ELb0ELb1ELb0EEEvNS_16Flash_fwd_paramsE,"aw",@nobits
	.sectionflags	@""
	.align	16
	.zero		1024


//--------------------- .nv.shared._ZN5flash24flash_fwd_splitkv_kernelI23Flash_fwd_kernel_traitsILi32ELi64ELi128ELi4ELb0ELb0EN7cutlass6half_tE19Flash_kernel_traitsILi32ELi64ELi128ELi4ES3_EELb1ELb0ELb0ELb0ELb1ELb1ELb1ELb0EEEvNS_16Flash_fwd_paramsE --------------------------
	.section	.nv.shared._ZN5flash24flash_fwd_splitkv_kernelI23Flash_fwd_kernel_traitsILi32ELi64ELi128ELi4ELb0ELb0EN7cutlass6half_tE19Flash_kernel_traitsILi32ELi64ELi128ELi4ES3_EELb1ELb0ELb0ELb0ELb1ELb1ELb1ELb0EEEvNS_16Flash_fwd_paramsE,"aw",@nobits
	.sectionflags	@""
	.align	16
	.zero		1024


//--------------------- .nv.shared._ZN5flash24flash_fwd_splitkv_kernelI23Flash_fwd_kernel_traitsILi32ELi64ELi128ELi4ELb0ELb0EN7cutlass6half_tE19Flash_kernel_traitsILi32ELi64ELi128ELi4ES3_EELb1ELb0ELb1ELb0ELb0ELb0ELb1ELb0EEEvNS_16Flash_fwd_paramsE --------------------------
	.section	.nv.shared._ZN5flash24flash_fwd_splitkv_kernelI23Flash_fwd_kernel_traitsILi32ELi64ELi128ELi4ELb0ELb0EN7cutlass6half_tE19Flash_kernel_traitsILi32ELi64ELi128ELi4ES3_EELb1ELb0ELb1ELb0ELb0ELb0ELb1ELb0EEEvNS_16Flash_fwd_paramsE,"aw",@nobits
	.sectionflags	@""
	.align	16
	.zero		1024


//--------------------- .nv.shared._ZN5flash24flash_fwd_splitkv_kernelI23Flash_fwd_kernel_traitsILi32ELi64ELi128ELi4ELb0ELb0EN7cutlass6half_tE19Flash_kernel_traitsILi32ELi64ELi128ELi4ES3_EELb1ELb0ELb1ELb0ELb0ELb1ELb1ELb0EEEvNS_16Flash_fwd_paramsE --------------------------
	.section	.nv.shared._ZN5flash24flash_fwd_splitkv_kernelI23Flash_fwd_kernel_traitsILi32ELi64ELi128ELi4ELb0ELb0EN7cutlass6half_tE19Flash_kernel_traitsILi32ELi64ELi128ELi4ES3_EELb1ELb0ELb1ELb0ELb0ELb1ELb1ELb0EEEvNS_16Flash_fwd_paramsE,"aw",@nobits
	.sectionflags	@""
	.align	16
	.zero		1024


//--------------------- .nv.shared._ZN5flash24flash_fwd_splitkv_kernelI23Flash_fwd_kernel_traitsILi32ELi64ELi128ELi4ELb0ELb0EN7cutlass6half_tE19Flash_kernel_traitsILi32ELi64ELi128ELi4ES3_EELb1ELb0ELb0ELb0ELb1ELb0ELb1ELb1EEEvNS_16Flash_fwd_paramsE --------------------------
	.section	.nv.shared._ZN5flash24flash_fwd_splitkv_kernelI23Flash_fwd_kernel_traitsILi32ELi64ELi128ELi4ELb0ELb0EN7cutlass6half_tE19Flash_kernel_traitsILi32ELi64ELi128ELi4ES3_EELb1ELb0ELb0ELb0ELb1ELb0ELb1ELb1EEEvNS_16Flash_fwd_paramsE,"aw",@nobits
	.sectionflags	@""
	.align	16
	.zero		1024


//--------------------- .nv.shared._ZN5flash24flash_fwd_splitkv_kernelI23Flash_fwd_kernel_traitsILi32ELi64ELi128ELi4ELb0ELb0EN7cutlass6half_tE19Flash_kernel_traitsILi32ELi64ELi128ELi4ES3_EELb1ELb0ELb0ELb0ELb1ELb1ELb1ELb1EEEvNS_16Flash_fwd_paramsE --------------------------
	.section	.nv.shared._ZN5flash24flash_fwd_splitkv_kernelI23Flash_fwd_kernel_traitsILi32ELi64ELi128ELi4ELb0ELb0EN7cutlass6half_tE19Flash_kernel_traitsILi32ELi64ELi128ELi4ES3_EELb1ELb0ELb0ELb0ELb1ELb1ELb1ELb1EEEvNS_16Flash_fwd_paramsE,"aw",@nobits
	.sectionflags	@""
	.align	16
	.zero		1024


//--------------------- .nv.shared._ZN5flash24flash_fwd_splitkv_kernelI23Flash_fwd_kernel_traitsILi32ELi64ELi128ELi4ELb0ELb0EN7cutlass6half_tE19Flash_kernel_traitsILi32ELi64ELi128ELi4ES3_EELb1ELb0ELb1ELb0ELb0ELb0ELb1ELb1EEEvNS_16Flash_fwd_paramsE --------------------------
	.section	.nv.shared._ZN5flash24flash_fwd_splitkv_kernelI23Flash_fwd_kernel_traitsILi32ELi64ELi128ELi4ELb0ELb0EN7cutlass6half_tE19Flash_kernel_traitsILi32ELi64ELi128ELi4ES3_EELb1ELb0ELb1ELb0ELb0ELb0ELb1ELb1EEEvNS_16Flash_fwd_paramsE,"aw",@nobits
	.sectionflags	@""
	.align	16
	.zero		1024


//--------------------- .nv.shared._ZN5flash24flash_fwd_splitkv_kernelI23Flash_fwd_kernel_traitsILi32ELi64ELi128ELi4ELb0ELb0EN7cutlass6half_tE19Flash_kernel_traitsILi32ELi64ELi128ELi4ES3_EELb1ELb0ELb1ELb0ELb0ELb1ELb1ELb1EEEvNS_16Flash_fwd_paramsE --------------------------
	.section	.nv.shared._ZN5flash24flash_fwd_splitkv_kernelI23Flash_fwd_kernel_traitsILi32ELi64ELi128ELi4ELb0ELb0EN7cutlass6half_tE19Flash_kernel_traitsILi32ELi64ELi128ELi4ES3_EELb1ELb0ELb1ELb0ELb0ELb1ELb1ELb1EEEvNS_16Flash_fwd_paramsE,"aw",@nobits
	.sectionflags	@""
	.align	16
	.zero		1024


//--------------------- .nv.constant0._ZN5flash32flash_fwd_splitkv_combine_kernelI23Flash_fwd_kernel_traitsILi32ELi64ELi256ELi4ELb0ELb0EN7cutlass6half_tE19Flash_kernel_traitsILi32ELi64ELi256ELi4ES3_EELi16ELi7ELb0EEEvNS_16Flash_fwd_paramsE --------------------------
	.section	.nv.constant0._ZN5flash32flash_fwd_splitkv_combine_kernelI23Flash_fwd_kernel_traitsILi32ELi64ELi256ELi4ELb0ELb0EN7cutlass6half_tE19Flash_kernel_traitsILi32ELi64ELi256ELi4ES3_EELi16ELi7ELb0EEEvNS_16Flash_fwd_paramsE,"a",@progbits
	.sectionflags	@""
	.align	4
.nv.constant0._ZN5flash32flash_fwd_splitkv_combine_kernelI23Flash_fwd_kernel_traitsILi32ELi64ELi256ELi4ELb0ELb0EN7cutlass6half_tE19Flash_kernel_traitsILi32ELi64ELi256ELi4ES3_EELi16ELi7ELb0EEEvNS_16Flash_fwd_paramsE:
	.zero		992


//--------------------- .nv.constant0._ZN5flash32flash_fwd_splitkv_combine_kernelI23Flash_fwd_kernel_traitsILi32ELi64ELi256ELi4ELb0ELb0EN7cutlass6half_tE19Flash_kernel_traitsILi32ELi64ELi256ELi4ES3_EELi16ELi6ELb0EEEvNS_16Flash_fwd_paramsE --------------------------
	.section	.nv.constant0._ZN5flash32flash_fwd_splitkv_combine_kernelI23Flash_fwd_kernel_traitsILi32ELi64ELi256ELi4ELb0ELb0EN7cutlass6half_tE19Flash_kernel_traitsILi32ELi64ELi256ELi4ES3_EELi16ELi6ELb0EEEvNS_16Flash_fwd_paramsE,"a",@progbits
	.sectionflags	@""
	.align	4
.nv.constant0._ZN5flash32flash_fwd_splitkv_combine_kernelI23Flash_fwd_kernel_traitsILi32ELi64ELi256ELi4ELb0ELb0EN7cutlass6half_tE19Flash_kernel_traitsILi32ELi64ELi256ELi4ES3_EELi16ELi6ELb0EEEvNS_16Flash_fwd_paramsE:
	.zero		992


//--------------------- .nv.constant0._ZN5flash32flash_fwd_splitkv_combine_kernelI23Flash_fwd_kernel_traitsILi32ELi64ELi256ELi4ELb0ELb0EN7cutlass6half_tE19Flash_kernel_traitsILi32ELi64ELi256ELi4ES3_EELi16ELi5ELb0EEEvNS_16Flash_fwd_paramsE --------------------------
	.section	.nv.constant0._ZN5flash32flash_fwd_splitkv_combine_kernelI23Flash_fwd_kernel_traitsILi32ELi64ELi256ELi4ELb0ELb0EN7cutlass6half_tE19Flash_kernel_traitsILi32ELi64ELi256ELi4ES3_EELi16ELi5ELb0EEEvNS_16Flash_fwd_paramsE,"a",@progbits
	.sectionflags	@""
	.align	4
.nv.constant0._ZN5flash32flash_fwd_splitkv_combine_kernelI23Flash_fwd_kernel_traitsILi32ELi64ELi256ELi4ELb0ELb0EN7cutlass6half_tE19Flash_kernel_traitsILi32ELi64ELi256ELi4ES3_EELi16ELi5ELb0EEEvNS_16Flash_fwd_paramsE:
	.zero		992


//--------------------- .nv.constant0._ZN5flash32flash_fwd_splitkv_combine_kernelI23Flash_fwd_kernel_traitsILi32ELi64ELi256ELi4ELb0ELb0EN7cutlass6half_tE19Flash_kernel_traitsILi32ELi64ELi256ELi4ES3_EELi16ELi4ELb0EEEvNS_16Flash_fwd_paramsE --------------------------
	.section	.nv.constant0._ZN5flash32flash_fwd_splitkv_combine_kernelI23Flash_fwd_kernel_traitsILi32ELi64ELi256ELi4ELb0ELb0EN7cutlass6half_tE19Flash_kernel_traitsILi32ELi64ELi256ELi4ES3_EELi16ELi4ELb0EEEvNS_16Flash_fwd_paramsE,"a",@progbits
	.sectionflags	@""
	.align	4
.nv.constant0._ZN5flash32flash_fwd_splitkv_combine_kernelI23Flash_fwd_kernel_traitsILi32ELi64ELi256ELi4ELb0ELb0EN7cutlass6half_tE19Flash_kernel_traitsILi32ELi64ELi256ELi4ES3_EELi16ELi4ELb0EEEvNS_16Flash_fwd_paramsE:
	.zero		992


//--------------------- .nv.constant0._ZN5flash32flash_fwd_splitkv_combine_kernelI23Flash_fwd_kernel_traitsILi32ELi64ELi256ELi4ELb0ELb0EN7cutlass6half_tE19Flash_kernel_traitsILi32ELi64ELi256ELi4ES3_EELi16ELi3ELb0EEEvNS_16Flash_fwd_paramsE --------------------------
	.section	.nv.constant0._ZN5flash32flash_fwd_splitkv_combine_kernelI23Flash_fwd_kernel_traitsILi32ELi64ELi256ELi4ELb0ELb0EN7cutlass6half_tE19Flash_kernel_traitsILi32ELi64ELi256ELi4ES3_EELi16ELi3ELb0EEEvNS_16Flash_fwd_paramsE,"a",@progbits
	.sectionflags	@""
	.align	4
.nv.constant0._ZN5flash32flash_fwd_splitkv_combine_kernelI23Flash_fwd_kernel_traitsILi32ELi64ELi256ELi4ELb0ELb0EN7cutlass6half_tE19Flash_kernel_traitsILi32ELi64ELi256ELi4ES3_EELi16ELi3ELb0EEEvNS_16Flash_fwd_paramsE:
	.zero		992


//--------------------- .nv.constant0._ZN5flash32flash_fwd_splitkv_combine_kernelI23Flash_fwd_kernel_traitsILi32ELi64ELi256ELi4ELb0ELb0EN7cutlass6half_tE19Flash_kernel_traitsILi32ELi64ELi256ELi4ES3_EELi16ELi2ELb0EEEvNS_16Flash_fwd_paramsE --------------------------
	.section	.nv.constant0._ZN5flash32flash_fwd_splitkv_combine_kernelI23Flash_fwd_kernel_traitsILi32ELi64ELi256ELi4ELb0ELb0EN7cutlass6half_tE19Flash_kernel_traitsILi32ELi64ELi256ELi4ES3_EELi16ELi2ELb0EEEvNS_16Flash_fwd_paramsE,"a",@progbits
	.sectionflags	@""
	.align	4
.nv.constant0._ZN5flash32flash_fwd_splitkv_combine_kernelI23Flash_fwd_kernel_traitsILi32ELi64ELi256ELi4ELb0ELb0EN7cutlass6half_tE19Flash_kernel_traitsILi32ELi64ELi256ELi4ES3_EELi16ELi2ELb0EEEvNS_16Flash_fwd_paramsE:
	.zero		992


//--------------------- .nv.constant0._ZN5flash32flash_fwd_splitkv_combine_kernelI23Flash_fwd_kernel_traitsILi32ELi64ELi256ELi4ELb0ELb0EN7cutlass6half_tE19Flash_kernel_traitsILi32ELi64ELi256ELi4ES3_EELi16ELi1ELb0EEEvNS_16Flash_fwd_paramsE --------------------------
	.section	.nv.constant0._ZN5flash32flash_fwd_splitkv_combine_kernelI23Flash_fwd_kernel_traitsILi32ELi64ELi256ELi4ELb0ELb0EN7cutlass6half_tE19Flash_kernel_traitsILi32ELi64ELi256ELi4ES3_EELi16ELi1ELb0EEEvNS_16Flash_fwd_paramsE,"a",@progbits
	.sectionflags	@""
	.align	4
.nv.constant0._ZN5flash32flash_fwd_splitkv_combine_kernelI23Flash_fwd_kernel_traitsILi32ELi64ELi256ELi4ELb0ELb0EN7cutlass6half_tE19Flash_kernel_traitsILi32ELi64ELi256ELi4ES3_EELi16ELi1ELb0EEEvNS_16Flash_fwd_paramsE:
	.zero		992


//--------------------- .nv.constant0._ZN5flash32flash_fwd_splitkv_combine_kernelI23Flash_fwd_kernel_traitsILi32ELi64ELi256ELi4ELb0ELb0EN7cutlass6half_tE19Flash_kernel_traitsILi32ELi64ELi256ELi4ES3_EELi16ELi7ELb1EEEvNS_16Flash_fwd_paramsE --------------------------
	.section	.nv.constant0._ZN5flash32flash_fwd_splitkv_combine_kernelI23Flash_fwd_kernel_traitsILi32ELi64ELi256ELi4ELb0ELb0EN7cutlass6half_tE19Flash_kernel_traitsILi32ELi64ELi256ELi4ES3_EELi16ELi7ELb1EEEvNS_16Flash_fwd_paramsE,"a",@progbits
	.sectionflags	@""
	.align	4
.nv.constant0._ZN5flash32flash_fwd_splitkv_combine_kernelI23Flash_fwd_kernel_traitsILi32ELi64ELi256ELi4ELb0ELb0EN7cutlass6half_tE19Flash_kernel_traitsILi32ELi64ELi256ELi4ES3_EELi16ELi7ELb1EEEvNS_16Flash_fwd_paramsE:
	.zero		992


//--------------------- .nv.constant0._ZN5flash32flash_fwd_splitkv_combine_kernelI23Flash_fwd_kernel_traitsILi32ELi64ELi256ELi4ELb0ELb0EN7cutlass6half_tE19Flash_kernel_traitsILi32ELi64ELi256ELi4ES3_EELi16ELi6ELb1EEEvNS_16Flash_fwd_paramsE --------------------------
	.section	.nv.constant0._ZN5flash32flash_fwd_splitkv_combine_kernelI23Flash_fwd_kernel_traitsILi32ELi64ELi256ELi4ELb0ELb0EN7cutlass6half_tE19Flash_kernel_traitsILi32ELi64ELi256ELi4ES3_EELi16ELi6ELb1EEEvNS_16Flash_fwd_paramsE,"a",@progbits
	.sectionflags	@""
	.align	4
.nv.constant0._ZN5flash32flash_fwd_splitkv_combine_kernelI23Flash_fwd_kernel_traitsILi32ELi64ELi256ELi4ELb0ELb0EN7cutlass6half_tE19Flash_kernel_traitsILi32ELi64ELi256ELi4ES3_EELi16ELi6ELb1EEEvNS_16Flash_fwd_paramsE:
	.zero		992


//--------------------- .nv.constant0._ZN5flash32flash_fwd_splitkv_combine_kernelI23Flash_fwd_kernel_traitsILi32ELi64ELi256ELi4ELb0ELb0EN7cutlass6half_tE19Flash_kernel_traitsILi32ELi64ELi256ELi4ES3_EELi16ELi5ELb1EEEvNS_16Flash_fwd_paramsE --------------------------
	.section	.nv.constant0._ZN5flash32flash_fwd_splitkv_combine_kernelI23Flash_fwd_kernel_traitsILi32ELi64ELi256ELi4ELb0ELb0EN7cutlass6half_tE19Flash_kernel_traitsILi32ELi64ELi256ELi4ES3_EELi16ELi5ELb1EEEvNS_16Flash_fwd_paramsE,"a",@progbits
	.sectionflags	@""
	.align	4
.nv.constant0._ZN5flash32flash_fwd_splitkv_combine_kernelI23Flash_fwd_kernel_traitsILi32ELi64ELi256ELi4ELb0ELb0EN7cutlass6half_tE19Flash_kernel_traitsILi32ELi64ELi256ELi4ES3_EELi16ELi5ELb1EEEvNS_16Flash_fwd_paramsE:
	.zero		992


//--------------------- .nv.constant0._ZN5flash32flash_fwd_splitkv_combine_kernelI23Flash_fwd_kernel_traitsILi32ELi64ELi256ELi4ELb0ELb0EN7cutlass6half_tE19Flash_kernel_traitsILi32ELi64ELi256ELi4ES3_EELi16ELi4ELb1EEEvNS_16Flash_fwd_paramsE --------------------------
	.section	.nv.constant0._ZN5flash32flash_fwd_splitkv_combine_kernelI23Flash_fwd_kernel_traitsILi32ELi64ELi256ELi4ELb0ELb0EN7cutlass6half_tE19Flash_kernel_traitsILi32ELi64ELi256ELi4ES3_EELi16ELi4ELb1EEEvNS_16Flash_fwd_paramsE,"a",@progbits
	.sectionflags	@""
	.align	4
.nv.constant0._ZN5flash32flash_fwd_splitkv_combine_kernelI23Flash_fwd_kernel_traitsILi32ELi64ELi256ELi4ELb0ELb0EN7cutlass6half_tE19Flash_kernel_traitsILi32ELi64ELi256ELi4ES3_EELi16ELi4ELb1EEEvNS_16Flash_fwd_paramsE:
	.zero		992


//--------------------- .nv.constant0._ZN5flash32flash_fwd_splitkv_combine_kernelI23Flash_fwd_kernel_traitsILi32ELi64ELi256ELi4ELb0ELb0EN7cutlass6half_tE19Flash_kernel_traitsILi32ELi64ELi256ELi4ES3_EELi16ELi3ELb1EEEvNS_16Flash_fwd_paramsE --------------------------
	.section	.nv.constant0._ZN5flash32flash_fwd_splitkv_combine_kernelI23Flash_fwd_kernel_traitsILi32ELi64ELi256ELi4ELb0ELb0EN7cutlass6half_tE19Flash_kernel_traitsILi32ELi64ELi256ELi4ES3_EELi16ELi3ELb1EEEvNS_16Flash_fwd_paramsE,"a",@progbits
	.sectionflags	@""
	.align	4
.nv.constant0._ZN5flash32flash_fwd_splitkv_combine_kernelI23Flash_fwd_kernel_traitsILi32ELi64ELi256ELi4ELb0ELb0EN7cutlass6half_tE19Flash_kernel_traitsILi32ELi64ELi256ELi4ES3_EELi16ELi3ELb1EEEvNS_16Flash_fwd_paramsE:
	.zero		992


//--------------------- .nv.constant0._ZN5flash32flash_fwd_splitkv_combine_kernelI23Flash_fwd_kernel_traitsILi32ELi64ELi256ELi4ELb0ELb0EN7cutlass6half_tE19Flash_kernel_traitsILi32ELi64ELi256ELi4ES3_EELi16ELi2ELb1EEEvNS_16Flash_fwd_paramsE --------------------------
	.section	.nv.constant0._ZN5flash32flash_fwd_splitkv_combine_kernelI23Flash_fwd_kernel_traitsILi32ELi64ELi256ELi4ELb0ELb0EN7cutlass6half_tE19Flash_kernel_traitsILi32ELi64ELi256ELi4ES3_EELi16ELi2ELb1EEEvNS_16Flash_fwd_paramsE,"a",@progbits
	.sectionflags	@""
	.align	4
.nv.constant0._ZN5flash32flash_fwd_splitkv_combine_kernelI23Flash_fwd_kernel_traitsILi32ELi64ELi256ELi4ELb0ELb0EN7cutlass6half_tE19Flash_kernel_traitsILi32ELi64ELi256ELi4ES3_EELi16ELi2ELb1EEEvNS_16Flash_fwd_paramsE:
	.zero		992


//--------------------- .nv.constant0._ZN5flash32flash_fwd_splitkv_combine_kernelI23Flash_fwd_kernel_traitsILi32ELi64ELi256ELi4ELb0ELb0EN7cutlass6half_tE19Flash_kernel_traitsILi32ELi64ELi256ELi4ES3_EELi16ELi1ELb1EEEvNS_16Flash_fwd_paramsE --------------------------
	.section	.nv.constant0._ZN5flash32flash_fwd_splitkv_combine_kernelI23Flash_fwd_kernel_traitsILi32ELi64ELi256ELi4ELb0ELb0EN7cutlass6half_tE19Flash_kernel_traitsILi32ELi64ELi256ELi4ES3_EELi16ELi1ELb1EEEvNS_16Flash_fwd_paramsE,"a",@progbits
	.sectionflags	@""
	.align	4
.nv.constant0._ZN5flash32flash_fwd_splitkv_combine_kernelI23Flash_fwd_kernel_traitsILi32ELi64ELi256ELi4ELb0ELb0EN7cutlass6half_tE19Flash_kernel_traitsILi32ELi64ELi256ELi4ES3_EELi16ELi1ELb1EEEvNS_16Flash_fwd_paramsE:
	.zero		992


//--------------------- .nv.constant0._ZN5flash24flash_fwd_splitkv_kernelI23Flash_fwd_kernel_traitsILi32ELi64ELi256ELi4ELb0ELb0EN7cutlass6half_tE19Flash_kernel_traitsILi32ELi64ELi256ELi4ES3_EELb1ELb0ELb0ELb0ELb0ELb0ELb0ELb0EEEvNS_16Flash_fwd_paramsE --------------------------
	.section	.nv.constant0._ZN5flash24flash_fwd_splitkv_kernelI23Flash_fwd_kernel_traitsILi32ELi64ELi256ELi4ELb0ELb0EN7cutlass6half_tE19Flash_kernel_traitsILi32ELi64ELi256ELi4ES3_EELb1ELb0ELb0ELb0ELb0ELb0ELb0ELb0EEEvNS_16Flash_fwd_paramsE,"a",@progbits
	.sectionflags	@""
	.align	4
.nv.constant0._ZN5flash24flash_fwd_splitkv_kernelI23Flash_fwd_kernel_traitsILi32ELi64ELi256ELi4ELb0ELb0EN7cutlass6half_tE19Flash_kernel_traitsILi32ELi64ELi256ELi4ES3_EELb1ELb0ELb0ELb0ELb0ELb0ELb0ELb0EEEvNS_16Flash_fwd_paramsE:
	.zero		992


//--------------------- .nv.constant0._ZN5flash24flash_fwd_splitkv_kernelI23Flash_fwd_kernel_traitsILi32ELi64ELi256ELi4ELb0ELb0EN7cutlass6half_tE19Flash_kernel_traitsILi32ELi64ELi256ELi4ES3_EELb1ELb0ELb0ELb0ELb0ELb1ELb0ELb0EEEvNS_16Flash_fwd_paramsE --------------------------
	.section	.nv.constant0._ZN5flash24flash_fwd_splitkv_kernelI23Flash_fwd_kernel_traitsILi32ELi64ELi256ELi4ELb0ELb0EN7cutlass6half_tE19Flash_kernel_traitsILi32ELi64ELi256ELi4ES3_EELb1ELb0ELb0ELb0ELb0ELb1ELb0ELb0EEEvNS_16Flash_fwd_paramsE,"a",@progbits
	.sectionflags	@""
	.align	4
.nv.constant0._ZN5flash24flash_fwd_splitkv_kernelI23Flash_fwd_kernel_traitsILi32ELi64ELi256ELi4ELb0ELb0EN7cutlass6half_tE19Flash_kernel_traitsILi32ELi64ELi256ELi4ES3_EELb1ELb0ELb0ELb0ELb0ELb1ELb0ELb0EEEvNS_16Flash_fwd_paramsE:
	.zero		992


//--------------------- .nv.constant0._ZN5flash24flash_fwd_splitkv_kernelI23Flash_fwd_kernel_traitsILi32ELi64ELi256ELi4ELb0ELb0EN7cutlass6half_tE19Flash_kernel_traitsILi32ELi64ELi256ELi4ES3_EELb1ELb0ELb0ELb0ELb0ELb0ELb0ELb1EEEvNS_16Flash_fwd_paramsE --------------------------
	.section	.nv.constant0._ZN5flash24flash_fwd_splitkv_kernelI23Flash_fwd_kernel_traitsILi32ELi64ELi256ELi4ELb0ELb0EN7cutlass6half_tE19Flash_kernel_traitsILi32ELi64ELi256ELi4ES3_EELb1ELb0ELb0ELb0ELb0ELb0ELb0ELb1EEEvNS_16Flash_fwd_paramsE,"a",@progbits
	.sectionflags	@""
	.align	4
.nv.constant0._ZN5flash24flash_fwd_splitkv_kernelI23Flash_fwd_kernel_traitsILi32ELi64ELi256ELi4ELb0ELb0EN7cutlass6half_tE19Flash_kernel_traitsILi32ELi64ELi256ELi4ES3_EELb1ELb0ELb0ELb0ELb0ELb0ELb0ELb1EEEvNS_16Flash_fwd_paramsE:
	.zero		992


//--------------------- .nv.constant0._ZN5flash24flash_fwd_splitkv_kernelI23Flash_fwd_kernel_traitsILi32ELi64ELi256ELi4ELb0ELb0EN7cutlass6half_tE19Flash_kernel_traitsILi32ELi64ELi256ELi4ES3_EELb1ELb0ELb0ELb0ELb0ELb1ELb0ELb1EEEvNS_16Flash_fwd_paramsE --------------------------
	.section	.nv.constant0._ZN5flash24flash_fwd_splitkv_kernelI23Flash_fwd_kernel_traitsILi32ELi64ELi256ELi4ELb0ELb0EN7cutlass6half_tE19Flash_kernel_traitsILi32ELi64ELi256ELi4ES3_EELb1ELb0ELb0ELb0ELb0ELb1ELb0ELb1EEEvNS_16Flash_fwd_paramsE,"a",@progbits
	.sectionflags	@""
	.align	4
.nv.constant0._ZN5flash24flash_fwd_splitkv_kernelI23Flash_fwd_kernel_traitsILi32ELi64ELi256ELi4ELb0ELb0EN7cutlass6half_tE19Flash_kernel_traitsILi32ELi64ELi256ELi4ES3_EELb1ELb0ELb0ELb0ELb0ELb1ELb0ELb1EEEvNS_16Flash_fwd_paramsE:
	.zero		992


//--------------------- .nv.constant0._ZN5flash24flash_fwd_splitkv_kernelI23Flash_fwd_kernel_traitsILi32ELi64ELi256ELi4ELb0ELb0EN7cutlass6half_tE19Flash_kernel_traitsILi32ELi64ELi256ELi4ES3_EELb1ELb0ELb0ELb0ELb0ELb0ELb1ELb0EEEvNS_16Flash_fwd_paramsE --------------------------
	.section	.nv.constant0._ZN5flash24flash_fwd_splitkv_kernelI23Flash_fwd_kernel_traitsILi32ELi64ELi256ELi4ELb0ELb0EN7cutlass6half_tE19Flash_kernel_traitsILi32ELi64ELi256ELi4ES3_EELb1ELb0ELb0ELb0ELb0ELb0ELb1ELb0EEEvNS_16Flash_fwd_paramsE,"a",@progbits
	.sectionflags	@""
	.align	4
.nv.constant0._ZN5flash24flash_fwd_splitkv_kernelI23Flash_fwd_kernel_traitsILi32ELi64ELi256ELi4ELb0ELb0EN7cutlass6half_tE19Flash_kernel_traitsILi32ELi64ELi256ELi4ES3_EELb1ELb0ELb0ELb0ELb0ELb0ELb1ELb0EEEvNS_16Flash_fwd_paramsE:
	.zero		992


//--------------------- .nv.constant0._ZN5flash24flash_fwd_splitkv_kernelI23Flash_fwd_kernel_traitsILi32ELi64ELi256ELi4ELb0ELb0EN7cutlass6half_tE19Flash_kernel_traitsILi32ELi64ELi256ELi4ES3_EELb1ELb0ELb0ELb0ELb0ELb1ELb1ELb0EEEvNS_16Flash_fwd_paramsE --------------------------
	.section	.nv.constant0._ZN5flash24flash_fwd_splitkv_kernelI23Flash_fwd_kernel_traitsILi32ELi64ELi256ELi4ELb0ELb0EN7cutlass6half_tE19Flash_kernel_traitsILi32ELi64ELi256ELi4ES3_EELb1ELb0ELb0ELb0ELb0ELb1ELb1ELb0EEEvNS_16Flash_fwd_paramsE,"a",@progbits
	.sectionflags	@""
	.align	4
.nv.constant0._ZN5flash24flash_fwd_splitkv_kernelI23Flash_fwd_kernel_traitsILi32ELi64ELi256ELi4ELb0ELb0EN7cutlass6half_tE19Flash_kernel_traitsILi32ELi64ELi256ELi4ES3_EELb1ELb0ELb0ELb0ELb0ELb1ELb1ELb0EEEvNS_16Flash_fwd_paramsE:
	.zero		992


//--------------------- .nv.constant0._ZN5flash24flash_fwd_splitkv_kernelI23Flash_fwd_kernel_traitsILi32ELi64ELi256ELi4ELb0ELb0EN7cutlass6half_tE19Flash_kernel_traitsILi32ELi64ELi256ELi4ES3_EELb1ELb0ELb0ELb0ELb0ELb0ELb1ELb1EEEvNS_16Flash_fwd_paramsE --------------------------
	.section	.nv.constant0._ZN5flash24flash_fwd_splitkv_kernelI23Flash_fwd_kernel_traitsILi32ELi64ELi256ELi4ELb0ELb0EN7cutlass6half_tE19Flash_kernel_traitsILi32ELi64ELi256ELi4ES3_EELb1ELb0ELb0ELb0ELb0ELb0ELb1ELb1EEEvNS_16Flash_fwd_paramsE,"a",@progbits
	.sectionflags	@""
	.align	4
.nv.constant0._ZN5flash24flash_fwd_splitkv_kernelI23Flash_fwd_kernel_traitsILi32ELi64ELi256ELi4ELb0ELb0EN7cutlass6half_tE19Flash_kernel_traitsILi32ELi64ELi256ELi4ES3_EELb1ELb0ELb0ELb0ELb0ELb0ELb1ELb1EEEvNS_16Flash_fwd_paramsE:
	.zero		992


//--------------------- .nv.constant0._ZN5flash24flash_fwd_splitkv_kernelI23Flash_fwd_kernel_traitsILi32ELi64ELi256ELi4ELb0ELb0EN7cutlass6half_tE19Flash_kernel_traitsILi32ELi64ELi256ELi4ES3_EELb1ELb0ELb0ELb0ELb0ELb1ELb1ELb1EEEvNS_16Flash_fwd_paramsE --------------------------
	.section	.nv.constant0._ZN5flash24flash_fwd_splitkv_kernelI23Flash_fwd_kernel_traitsILi32ELi64ELi256ELi4ELb0ELb0EN7cutlass6half_tE19Flash_kernel_traitsILi32ELi64ELi256ELi4ES3_EELb1ELb0ELb0ELb0ELb0ELb1ELb1ELb1EEEvNS_16Flash_fwd_paramsE,"a",@progbits
	.sectionflags	@""
	.align	4
.nv.constant0._ZN5flash24flash_fwd_splitkv_kernelI23Flash_fwd_kernel_traitsILi32ELi64ELi256ELi4ELb0ELb0EN7cutlass6half_tE19Flash_kernel_traitsILi32ELi64ELi256ELi4ES3_EELb1ELb0ELb0ELb0ELb0ELb1ELb1ELb1EEEvNS_16Flash_fwd_paramsE:
	.zero		992


//--------------------- .nv.constant0._ZN5flash24flash_fwd_splitkv_kernelI23Flash_fwd_kernel_traitsILi32ELi64ELi256ELi4ELb0ELb0EN7cutlass6half_tE19Flash_kernel_traitsILi32ELi64ELi256ELi4ES3_EELb1ELb0ELb0ELb1ELb1ELb0ELb0ELb0EEEvNS_16Flash_fwd_paramsE --------------------------
	.section	.nv.constant0._ZN5flash24flash_fwd_splitkv_kernelI23Flash_fwd_kernel_traitsILi32ELi64ELi256ELi4ELb0ELb0EN7cutlass6half_tE19Flash_kernel_traitsILi32ELi64ELi256ELi4ES3_EELb1ELb0ELb0ELb1ELb1ELb0ELb0ELb0EEEvNS_16Flash_fwd_paramsE,"a",@progbits
	.sectionflags	@""
	.align	4
.nv.constant0._ZN5flash24flash_fwd_splitkv_kernelI23Flash_fwd_kernel_traitsILi32ELi64ELi256ELi4ELb0ELb0EN7cutlass6half_tE19Flash_kernel_traitsILi32ELi64ELi256ELi4ES3_EELb1ELb0ELb0ELb1ELb1ELb0ELb0ELb0EEEvNS_16Flash_fwd_paramsE:
	.zero		992


//--------------------- .nv.constant0._ZN5flash24flash_fwd_splitkv_kernelI23Flash_fwd_kernel_traitsILi32ELi64ELi256ELi4ELb0ELb0EN7cutlass6half_tE19Flash_kernel_traitsILi32ELi64ELi256ELi4ES3_EELb1ELb0ELb0ELb1ELb1ELb1ELb0ELb0EEEvNS_16Flash_fwd_paramsE --------------------------
	.section	.nv.constant0._ZN5flash24flash_fwd_splitkv_kernelI23Flash_fwd_kernel_traitsILi32ELi64ELi256ELi4ELb0ELb0EN7cutlass6half_tE19Flash_kernel_traitsILi32ELi64ELi256ELi4ES3_EELb1ELb0ELb0ELb1ELb1ELb1ELb0ELb0EEEvNS_16Flash_fwd_paramsE,"a",@progbits
	.sectionflags	@""
	.align	4
.nv.constant0._ZN5flash24flash_fwd_splitkv_kernelI23Flash_fwd_kernel_traitsILi32ELi64ELi256ELi4ELb0ELb0EN7cutlass6half_tE19Flash_kernel_traitsILi32ELi64ELi256ELi4ES3_EELb1ELb0ELb0ELb1ELb1ELb1ELb0ELb0EEEvNS_16Flash_fwd_paramsE:
	.zero		992


//--------------------- .nv.constant0._ZN5flash24flash_fwd_splitkv_kernelI23Flash_fwd_kernel_traitsILi32ELi64ELi256ELi4ELb0ELb0EN7cutlass6half_tE19Flash_kernel_traitsILi32ELi64ELi256ELi4ES3_EELb1ELb0ELb0ELb1ELb1ELb0ELb1ELb0EEEvNS_16Flash_fwd_paramsE --------------------------
	.section	.nv.constant0._ZN5flash24flash_fwd_splitkv_kernelI23Flash_fwd_kernel_traitsILi32ELi64ELi256ELi4ELb0ELb0EN7cutlass6half_tE19Flash_kernel_traitsILi32ELi64ELi256ELi4ES3_EELb1ELb0ELb0ELb1ELb1ELb0ELb1ELb0EEEvNS_16Flash_fwd_paramsE,"a",@progbits
	.sectionflags	@""
	.align	4
.nv.constant0._ZN5flash24flash_fwd_splitkv_kernelI23Flash_fwd_kernel_traitsILi32ELi64ELi256ELi4ELb0ELb0EN7cutlass6half_tE19Flash_kernel_traitsILi32ELi64ELi256ELi4ES3_EELb1ELb0ELb0ELb1ELb1ELb0ELb1ELb0EEEvNS_16Flash_fwd_paramsE:
	.zero		992


//--------------------- .nv.constant0._ZN5flash24flash_fwd_splitkv_kernelI23Flash_fwd_kernel_traitsILi32ELi64ELi256ELi4ELb0ELb0EN7cutlass6half_tE19Flash_kernel_traitsILi32ELi64ELi256ELi4ES3_EELb1ELb0ELb0ELb1ELb1ELb1ELb1ELb0EEEvNS_16Flash_fwd_paramsE --------------------------
	.section	.nv.constant0._ZN5flash24flash_fwd_splitkv_kernelI23Flash_fwd_kernel_traitsILi32ELi64ELi256ELi4ELb0ELb0EN7cutlass6half_tE19Flash_kernel_traitsILi32ELi64ELi256ELi4ES3_EELb1ELb0ELb0ELb1ELb1ELb1ELb1ELb0EEEvNS_16Flash_fwd_paramsE,"a",@progbits
	.sectionflags	@""
	.align	4
.nv.constant0._ZN5flash24flash_fwd_splitkv_kernelI23Flash_fwd_kernel_traitsILi32ELi64ELi256ELi4ELb0ELb0EN7cutlass6half_tE19Flash_kernel_traitsILi32ELi64ELi256ELi4ES3_EELb1ELb0ELb0ELb1ELb1ELb1ELb1ELb0EEEvNS_16Flash_fwd_paramsE:
	.zero		992


//--------------------- .nv.constant0._ZN5flash24flash_fwd_splitkv_kernelI23Flash_fwd_kernel_traitsILi32ELi64ELi256ELi4ELb0ELb0EN7cutlass6half_tE19Flash_kernel_traitsILi32ELi64ELi256ELi4ES3_EELb1ELb0ELb0ELb0ELb1ELb0ELb0ELb0EEEvNS_16Flash_fwd_paramsE --------------------------
	.section	.nv.constant0._ZN5flash24flash_fwd_splitkv_kernelI23Flash_fwd_kernel_traitsILi32ELi64ELi256ELi4ELb0ELb0EN7cutlass6half_tE19Flash_kernel_traitsILi32ELi64ELi256ELi4ES3_EELb1ELb0ELb0ELb0ELb1ELb0ELb0ELb0EEEvNS_16Flash_fwd_paramsE,"a",@progbits
	.sectionflags	@""
	.align	4
.nv.constant0._ZN5flash24flash_fwd_splitkv_kernelI23Flash_fwd_kernel_traitsILi32ELi64ELi256ELi4ELb0ELb0EN7cutlass6half_tE19Flash_kernel_traitsILi32ELi64ELi256ELi4ES3_EELb1ELb0ELb0ELb0ELb1ELb0ELb0ELb0EEEvNS_16Flash_fwd_paramsE:
	.zero		992


//--------------------- .nv.constant0._ZN5flash24flash_fwd_splitkv_kernelI23Flash_fwd_kernel_traitsILi32ELi64ELi256ELi4ELb0ELb0EN7cutlass6half_tE19Flash_kernel_traitsILi32ELi64ELi256ELi4ES3_EELb1ELb0ELb0ELb0ELb1ELb1ELb0ELb0EEEvNS_16Flash_fwd_paramsE --------------------------
	.section	.nv.constant0._ZN5flash24flash_fwd_splitkv_kernelI23Flash_fwd_kernel_traitsILi32ELi64ELi256ELi4ELb0ELb0EN7cutlass6half_tE19Flash_kernel_traitsILi32ELi64ELi256ELi4ES3_EELb1ELb0ELb0ELb0ELb1ELb1ELb0ELb0EEEvNS_16Flash_fwd_paramsE,"a",@progbits
	.sectionflags	@""
	.align	4
.nv.constant0._ZN5flash24flash_fwd_splitkv_kernelI23Flash_fwd_kernel_traitsILi32ELi64ELi256ELi4ELb0ELb0EN7cutlass6half_tE19Flash_kernel_traitsILi32ELi64ELi256ELi4ES3_EELb1ELb0ELb0ELb0ELb1ELb1ELb0ELb0EEEvNS_16Flash_fwd_paramsE:
	.zero		992


//--------------------- .nv.constant0._ZN5flash24flash_fwd_splitkv_kernelI23Flash_fwd_kernel_traitsILi32ELi64ELi256ELi4ELb0ELb0EN7cutlass6half_tE19Flash_kernel_traitsILi32ELi64ELi256ELi4ES3_EELb1ELb0ELb1ELb0ELb0ELb0ELb0ELb0EEEvNS_16Flash_fwd_paramsE --------------------------
	.section	.nv.constant0._ZN5flash24flash_fwd_splitkv_kernelI23Flash_fwd_kernel_traitsILi32ELi64ELi256ELi4ELb0ELb0EN7cutlass6half_tE19Flash_kernel_traitsILi32ELi64ELi256ELi4ES3_EELb1ELb0ELb1ELb0ELb0ELb0ELb0ELb0EEEvNS_16Flash_fwd_paramsE,"a",@progbits
	.sectionflags	@""
	.align	4
.nv.constant0._ZN5flash24flash_fwd_splitkv_kernelI23Flash_fwd_kernel_traitsILi32ELi64ELi256ELi4ELb0ELb0EN7cutlass6half_tE19Flash_kernel_traitsILi32ELi64ELi256ELi4ES3_EELb1ELb0ELb1ELb0ELb0ELb0ELb0ELb0EEEvNS_16Flash_fwd_paramsE:
	.zero		992


//--------------------- .nv.constant0._ZN5flash24flash_fwd_splitkv_kernelI23Flash_fwd_kernel_traitsILi32ELi64ELi256ELi4ELb0ELb0EN7cutlass6half_tE19Flash_kernel_traitsILi32ELi64ELi256ELi4ES3_EELb1ELb0ELb1ELb0ELb0ELb1ELb0ELb0EEEvNS_16Flash_fwd_paramsE --------------------------
	.section	.nv.constant0._ZN5flash24flash_fwd_splitkv_kernelI23Flash_fwd_kernel_traitsILi32ELi64ELi256ELi4ELb0ELb0EN7cutlass6half_tE19Flash_kernel_traitsILi32ELi64ELi256ELi4ES3_EELb1ELb0ELb1ELb0ELb0ELb1ELb0ELb0EEEvNS_16Flash_fwd_paramsE,"a",@progbits
	.sectionflags	@""
	.align	4
.nv.constant0._ZN5flash24flash_fwd_splitkv_kernelI23Flash_fwd_kernel_traitsILi32ELi64ELi256ELi4ELb0ELb0EN7cutlass6half_tE19Flash_kernel_traitsILi32ELi64ELi256ELi4ES3_EELb1ELb0ELb1ELb0ELb0ELb1ELb0ELb0EEEvNS_16Flash_fwd_paramsE:
	.zero		992


//--------------------- .nv.constant0._ZN5flash24flash_fwd_splitkv_kernelI23Flash_fwd_kernel_traitsILi32ELi64ELi256ELi4ELb0ELb0EN7cutlass6half_tE19Flash_kernel_traitsILi32ELi64ELi256ELi4ES3_EELb1ELb0ELb0ELb0ELb1ELb0ELb0ELb1EEEvNS_16Flash_fwd_paramsE --------------------------
	.section	.nv.constant0._ZN5flash24flash_fwd_splitkv_kernelI23Flash_fwd_kernel_traitsILi32ELi64ELi256ELi4ELb0ELb0EN7cutlass6half_tE19Flash_kernel_traitsILi32ELi64ELi256ELi4ES3_EELb1ELb0ELb0ELb0ELb1ELb0ELb0ELb1EEEvNS_16Flash_fwd_paramsE,"a",@progbits
	.sectionflags	@""
	.align	4
.nv.constant0._ZN5flash24flash_fwd_splitkv_kernelI23Flash_fwd_kernel_traitsILi32ELi64ELi256ELi4ELb0ELb0EN7cutlass6half_tE19Flash_kernel_traitsILi32ELi64ELi256ELi4ES3_EELb1ELb0ELb0ELb0ELb1ELb0ELb0ELb1EEEvNS_16Flash_fwd_paramsE:
	.zero		992


//--------------------- .nv.constant0._ZN5flash24flash_fwd_splitkv_kernelI23Flash_fwd_kernel_traitsILi32ELi64ELi256ELi4ELb0ELb0EN7cutlass6half_tE19Flash_kernel_traitsILi32ELi64ELi256ELi4ES3_EELb1ELb0ELb0ELb0ELb1ELb1ELb0ELb1EEEvNS_16Flash_fwd_paramsE --------------------------
	.section	.nv.constant0._ZN5flash24flash_fwd_splitkv_kernelI23Flash_fwd_kernel_traitsILi32ELi64ELi256ELi4ELb0ELb0EN7cutlass6half_tE19Flash_kernel_traitsILi32ELi64ELi256ELi4ES3_EELb1ELb0ELb0ELb0ELb1ELb1ELb0ELb1EEEvNS_16Flash_fwd_paramsE,"a",@progbits
	.sectionflags	@""
	.align	4
.nv.constant0._ZN5flash24flash_fwd_splitkv_kernelI23Flash_fwd_kernel_traitsILi32ELi64ELi256ELi4ELb0ELb0EN7cutlass6half_tE19Flash_kernel_traitsILi32ELi64ELi256ELi4ES3_EELb1ELb0ELb0ELb0ELb1ELb1ELb0ELb1EEEvNS_16Flash_fwd_paramsE:
	.zero		992


//--------------------- .nv.constant0._ZN5flash24flash_fwd_splitkv_kernelI23Flash_fwd_kernel_traitsILi32ELi64ELi256ELi4ELb0ELb0EN7cutlass6half_tE19Flash_kernel_traitsILi32ELi64ELi256ELi4ES3_EELb1ELb0ELb1ELb0ELb0ELb0ELb0ELb1EEEvNS_16Flash_fwd_paramsE --------------------------
	.section	.nv.constant0._ZN5flash24flash_fwd_splitkv_kernelI23Flash_fwd_kernel_traitsILi32ELi64ELi256ELi4ELb0ELb0EN7cutlass6half_tE19Flash_kernel_traitsILi32ELi64ELi256ELi4ES3_EELb1ELb0ELb1ELb0ELb0ELb0ELb0ELb1EEEvNS_16Flash_fwd_paramsE,"a",@progbits
	.sectionflags	@""
	.align	4
.nv.constant0._ZN5flash24flash_fwd_splitkv_kernelI23Flash_fwd_kernel_traitsILi32ELi64ELi256ELi4ELb0ELb0EN7cutlass6half_tE19Flash_kernel_traitsILi32ELi64ELi256ELi4ES3_EELb1ELb0ELb1ELb0ELb0ELb0ELb0ELb1EEEvNS_16Flash_fwd_paramsE:
	.zero		992


//--------------------- .nv.constant0._ZN5flash24flash_fwd_splitkv_kernelI23Flash_fwd_kernel_traitsILi32ELi64ELi256ELi4ELb0ELb0EN7cutlass6half_tE19Flash_kernel_traitsILi32ELi64ELi256ELi4ES3_EELb1ELb0ELb1ELb0ELb0ELb1ELb0ELb1EEEvNS_16Flash_fwd_paramsE --------------------------
	.section	.nv.constant0._ZN5flash24flash_fwd_splitkv_kernelI23Flash_fwd_kernel_traitsILi32ELi64ELi256ELi4ELb0ELb0EN7cutlass6half_tE19Flash_kernel_traitsILi32ELi64ELi256ELi4ES3_EELb1ELb0ELb1ELb0ELb0ELb1ELb0ELb1EEEvNS_16Flash_fwd_paramsE,"a",@progbits
	.sectionflags	@""
	.align	4
.nv.constant0._ZN5flash24flash_fwd_splitkv_kernelI23Flash_fwd_kernel_traitsILi32ELi64ELi256ELi4ELb0ELb0EN7cutlass6half_tE19Flash_kernel_traitsILi32ELi64ELi256ELi4ES3_EELb1ELb0ELb1ELb0ELb0ELb1ELb0ELb1EEEvNS_16Flash_fwd_paramsE:
	.zero		992


//--------------------- .nv.constant0._ZN5flash24flash_fwd_splitkv_kernelI23Flash_fwd_kernel_traitsILi32ELi64ELi256ELi4ELb0ELb0EN7cutlass6half_tE19Flash_kernel_traitsILi32ELi64ELi256ELi4ES3_EELb1ELb0ELb0ELb0ELb1ELb0ELb1ELb0EEEvNS_16Flash_fwd_paramsE --------------------------
	.section	.nv.constant0._ZN5flash24flash_fwd_splitkv_kernelI23Flash_fwd_kernel_traitsILi32ELi64ELi256ELi4ELb0ELb0EN7cutlass6half_tE19Flash_kernel_traitsILi32ELi64ELi256ELi4ES3_EELb1ELb0ELb0ELb0ELb1ELb0ELb1ELb0EEEvNS_16Flash_fwd_paramsE,"a",@progbits
	.sectionflags	@""
	.align	4
.nv.constant0._ZN5flash24flash_fwd_splitkv_kernelI23Flash_fwd_kernel_traitsILi32ELi64ELi256ELi4ELb0ELb0EN7cutlass6half_tE19Flash_kernel_traitsILi32ELi64ELi256ELi4ES3_EELb1ELb0ELb0ELb0ELb1ELb0ELb1ELb0EEEvNS_16Flash_fwd_paramsE:
	.zero		992


//--------------------- .nv.constant0._ZN5flash24flash_fwd_splitkv_kernelI23Flash_fwd_kernel_traitsILi32ELi64ELi256ELi4ELb0ELb0EN7cutlass6half_tE19Flash_kernel_traitsILi32ELi64ELi256ELi4ES3_EELb1ELb0ELb0ELb0ELb1ELb1ELb1ELb0EEEvNS_16Flash_fwd_paramsE --------------------------
	.section	.nv.constant0._ZN5flash24flash_fwd_splitkv_kernelI23Flash_fwd_kernel_traitsILi32ELi64ELi256ELi4ELb0ELb0EN7cutlass6half_tE19Flash_kernel_traitsILi32ELi64ELi256ELi4ES3_EELb1ELb0ELb0ELb0ELb1ELb1ELb1ELb0EEEvNS_16Flash_fwd_paramsE,"a",@progbits
	.sectionflags	@""
	.align	4
.nv.constant0._ZN5flash24flash_fwd_splitkv_kernelI23Flash_fwd_kernel_traitsILi32ELi64ELi256ELi4ELb0ELb0EN7cutlass6half_tE19Flash_kernel_traitsILi32ELi64ELi256ELi4ES3_EELb1ELb0ELb0ELb0ELb1ELb1ELb1ELb0EEEvNS_16Flash_fwd_paramsE:
	.zero		992


//--------------------- .nv.constant0._ZN5flash24flash_fwd_splitkv_kernelI23Flash_fwd_kernel_traitsILi32ELi64ELi256ELi4ELb0ELb0EN7cutlass6half_tE19Flash_kernel_traitsILi32ELi64ELi256ELi4ES3_EELb1ELb0ELb1ELb0ELb0ELb0ELb1ELb0EEEvNS_16Flash_fwd_paramsE --------------------------
	.section	.nv.constant0._ZN5flash24flash_fwd_splitkv_kernelI23Flash_fwd_kernel_traitsILi32ELi64ELi256ELi4ELb0ELb0EN7cutlass6half_tE19Flash_kernel_traitsILi32ELi64ELi256ELi4ES3_EELb1ELb0ELb1ELb0ELb0ELb0ELb1ELb0EEEvNS_16Flash_fwd_paramsE,"a",@progbits
	.sectionflags	@""
	.align	4
.nv.constant0._ZN5flash24flash_fwd_splitkv_kernelI23Flash_fwd_kernel_traitsILi32ELi64ELi256ELi4ELb0ELb0EN7cutlass6half_tE19Flash_kernel_traitsILi32ELi64ELi256ELi4ES3_EELb1ELb0ELb1ELb0ELb0ELb0ELb1ELb0EEEvNS_16Flash_fwd_paramsE:
	.zero		992


//--------------------- .nv.constant0._ZN5flash24flash_fwd_splitkv_kernelI23Flash_fwd_kernel_traitsILi32ELi64ELi256ELi4ELb0ELb0EN7cutlass6half_tE19Flash_kernel_traitsILi32ELi64ELi256ELi4ES3_EELb1ELb0ELb1ELb0ELb0ELb1ELb1ELb0EEEvNS_16Flash_fwd_paramsE --------------------------
	.section	.nv.constant0._ZN5flash24flash_fwd_splitkv_kernelI23Flash_fwd_kernel_traitsILi32ELi64ELi256ELi4ELb0ELb0EN7cutlass6half_tE19Flash_kernel_traitsILi32ELi64ELi256ELi4ES3_EELb1ELb0ELb1ELb0ELb0ELb1ELb1ELb0EEEvNS_16Flash_fwd_paramsE,"a",@progbits
	.sectionflags	@""
	.align	4
.nv.constant0._ZN5flash24flash_fwd_splitkv_kernelI23Flash_fwd_kernel_traitsILi32ELi64ELi256ELi4ELb0ELb0EN7cutlass6half_tE19Flash_kernel_traitsILi32ELi64ELi256ELi4ES3_EELb1ELb0ELb1ELb0ELb0ELb1ELb1ELb0EEEvNS_16Flash_fwd_paramsE:
	.zero		992


//--------------------- .nv.constant0._ZN5flash24flash_fwd_splitkv_kernelI23Flash_fwd_kernel_traitsILi32ELi64ELi256ELi4ELb0ELb0EN7cutlass6half_tE19Flash_kernel_traitsILi32ELi64ELi256ELi4ES3_EELb1ELb0ELb0ELb0ELb1ELb0ELb1ELb1EEEvNS_16Flash_fwd_paramsE --------------------------
	.section	.nv.constant0._ZN5flash24flash_fwd_splitkv_kernelI23Flash_fwd_kernel_traitsILi32ELi64ELi256ELi4ELb0ELb0EN7cutlass6half_tE19Flash_kernel_traitsILi32ELi64ELi256ELi4ES3_EELb1ELb0ELb0ELb0ELb1ELb0ELb1ELb1EEEvNS_16Flash_fwd_paramsE,"a",@progbits
	.sectionflags	@""
	.align	4
.nv.constant0._ZN5flash24flash_fwd_splitkv_kernelI23Flash_fwd_kernel_traitsILi32ELi64ELi256ELi4ELb0ELb0EN7cutlass6half_tE19Flash_kernel_traitsILi32ELi64ELi256ELi4ES3_EELb1ELb0ELb0ELb0ELb1ELb0ELb1ELb1EEEvNS_16Flash_fwd_paramsE:
	.zero		992


//--------------------- .nv.constant0._ZN5flash24flash_fwd_splitkv_kernelI23Flash_fwd_kernel_traitsILi32ELi64ELi256ELi4ELb0ELb0EN7cutlass6half_tE19Flash_kernel_traitsILi32ELi64ELi256ELi4ES3_EELb1ELb0ELb0ELb0ELb1ELb1ELb1ELb1EEEvNS_16Flash_fwd_paramsE --------------------------
	.section	.nv.constant0._ZN5flash24flash_fwd_splitkv_kernelI23Flash_fwd_kernel_traitsILi32ELi64ELi256ELi4ELb0ELb0EN7cutlass6half_tE19Flash_kernel_traitsILi32ELi64ELi256ELi4ES3_EELb1ELb0ELb0ELb0ELb1ELb1ELb1ELb1EEEvNS_16Flash_fwd_paramsE,"a",@progbits
	.sectionflags	@""
	.align	4
.nv.constant0._ZN5flash24flash_fwd_splitkv_kernelI23Flash_fwd_kernel_traitsILi32ELi64ELi256ELi4ELb0ELb0EN7cutlass6half_tE19Flash_kernel_traitsILi32ELi64ELi256ELi4ES3_EELb1ELb0ELb0ELb0ELb1ELb1ELb1ELb1EEEvNS_16Flash_fwd_paramsE:
	.zero		992


//--------------------- .nv.constant0._ZN5flash24flash_fwd_splitkv_kernelI23Flash_fwd_kernel_traitsILi32ELi64ELi256ELi4ELb0ELb0EN7cutlass6half_tE19Flash_kernel_traitsILi32ELi64ELi256ELi4ES3_EELb1ELb0ELb1ELb0ELb0ELb0ELb1ELb1EEEvNS_16Flash_fwd_paramsE --------------------------
	.section	.nv.constant0._ZN5flash24flash_fwd_splitkv_kernelI23Flash_fwd_kernel_traitsILi32ELi64ELi256ELi4ELb0ELb0EN7cutlass6half_tE19Flash_kernel_traitsILi32ELi64ELi256ELi4ES3_EELb1ELb0ELb1ELb0ELb0ELb0ELb1ELb1EEEvNS_16Flash_fwd_paramsE,"a",@progbits
	.sectionflags	@""
	.align	4
.nv.constant0._ZN5flash24flash_fwd_splitkv_kernelI23Flash_fwd_kernel_traitsILi32ELi64ELi256ELi4ELb0ELb0EN7cutlass6half_tE19Flash_kernel_traitsILi32ELi64ELi256ELi4ES3_EELb1ELb0ELb1ELb0ELb0ELb0ELb1ELb1EEEvNS_16Flash_fwd_paramsE:
	.zero		992


//--------------------- .nv.constant0._ZN5flash24flash_fwd_splitkv_kernelI23Flash_fwd_kernel_traitsILi32ELi64ELi256ELi4ELb0ELb0EN7cutlass6half_tE19Flash_kernel_traitsILi32ELi64ELi256ELi4ES3_EELb1ELb0ELb1ELb0ELb0ELb1ELb1ELb1EEEvNS_16Flash_fwd_paramsE --------------------------
	.section	.nv.constant0._ZN5flash24flash_fwd_splitkv_kernelI23Flash_fwd_kernel_traitsILi32ELi64ELi256ELi4ELb0ELb0EN7cutlass6half_tE19Flash_kernel_traitsILi32ELi64ELi256ELi4ES3_EELb1ELb0ELb1ELb0ELb0ELb1ELb1ELb1EEEvNS_16Flash_fwd_paramsE,"a",@progbits
	.sectionflags	@""
	.align	4
.nv.constant0._ZN5flash24flash_fwd_splitkv_kernelI23Flash_fwd_kernel_traitsILi32ELi64ELi256ELi4ELb0ELb0EN7cutlass6half_tE19Flash_kernel_traitsILi32ELi64ELi256ELi4ES3_EELb1ELb0ELb1ELb0ELb0ELb1ELb1ELb1EEEvNS_16Flash_fwd_paramsE:
	.zero		992


//--------------------- .nv.constant0._ZN5flash32flash_fwd_splitkv_combine_kernelI23Flash_fwd_kernel_traitsILi32ELi64ELi128ELi4ELb0ELb0EN7cutlass6half_tE19Flash_kernel_traitsILi32ELi64ELi128ELi4ES3_EELi16ELi7ELb0EEEvNS_16Flash_fwd_paramsE --------------------------
	.section	.nv.constant0._ZN5flash32flash_fwd_splitkv_combine_kernelI23Flash_fwd_kernel_traitsILi32ELi64ELi128ELi4ELb0ELb0EN7cutlass6half_tE19Flash_kernel_traitsILi32ELi64ELi128ELi4ES3_EELi16ELi7ELb0EEEvNS_16Flash_fwd_paramsE,"a",@progbits
	.sectionflags	@""
	.align	4
.nv.constant0._ZN5flash32flash_fwd_splitkv_combine_kernelI23Flash_fwd_kernel_traitsILi32ELi64ELi128ELi4ELb0ELb0EN7cutlass6half_tE19Flash_kernel_traitsILi32ELi64ELi128ELi4ES3_EELi16ELi7ELb0EEEvNS_16Flash_fwd_paramsE:
	.zero		992


//--------------------- .nv.constant0._ZN5flash32flash_fwd_splitkv_combine_kernelI23Flash_fwd_kernel_traitsILi32ELi64ELi128ELi4ELb0ELb0EN7cutlass6half_tE19Flash_kernel_traitsILi32ELi64ELi128ELi4ES3_EELi16ELi6ELb0EEEvNS_16Flash_fwd_paramsE --------------------------
	.section	.nv.constant0._ZN5flash32flash_fwd_splitkv_combine_kernelI23Flash_fwd_kernel_traitsILi32ELi64ELi128ELi4ELb0ELb0EN7cutlass6half_tE19Flash_kernel_traitsILi32ELi64ELi128ELi4ES3_EELi16ELi6ELb0EEEvNS_16Flash_fwd_paramsE,"a",@progbits
	.sectionflags	@""
	.align	4
.nv.constant0._ZN5flash32flash_fwd_splitkv_combine_kernelI23Flash_fwd_kernel_traitsILi32ELi64ELi128ELi4ELb0ELb0EN7cutlass6half_tE19Flash_kernel_traitsILi32ELi64ELi128ELi4ES3_EELi16ELi6ELb0EEEvNS_16Flash_fwd_paramsE:
	.zero		992


//--------------------- .nv.constant0._ZN5flash32flash_fwd_splitkv_combine_kernelI23Flash_fwd_kernel_traitsILi32ELi64ELi128ELi4ELb0ELb0EN7cutlass6half_tE19Flash_kernel_traitsILi32ELi64ELi128ELi4ES3_EELi16ELi5ELb0EEEvNS_16Flash_fwd_paramsE --------------------------
	.section	.nv.constant0._ZN5flash32flash_fwd_splitkv_combine_kernelI23Flash_fwd_kernel_traitsILi32ELi64ELi128ELi4ELb0ELb0EN7cutlass6half_tE19Flash_kernel_traitsILi32ELi64ELi128ELi4ES3_EELi16ELi5ELb0EEEvNS_16Flash_fwd_paramsE,"a",@progbits
	.sectionflags	@""
	.align	4
.nv.constant0._ZN5flash32flash_fwd_splitkv_combine_kernelI23Flash_fwd_kernel_traitsILi32ELi64ELi128ELi4ELb0ELb0EN7cutlass6half_tE19Flash_kernel_traitsILi32ELi64ELi128ELi4ES3_EELi16ELi5ELb0EEEvNS_16Flash_fwd_paramsE:
	.zero		992


//--------------------- .nv.constant0._ZN5flash32flash_fwd_splitkv_combine_kernelI23Flash_fwd_kernel_traitsILi32ELi64ELi128ELi4ELb0ELb0EN7cutlass6half_tE19Flash_kernel_traitsILi32ELi64ELi128ELi4ES3_EELi16ELi4ELb0EEEvNS_16Flash_fwd_paramsE --------------------------
	.section	.nv.constant0._ZN5flash32flash_fwd_splitkv_combine_kernelI23Flash_fwd_kernel_traitsILi32ELi64ELi128ELi4ELb0ELb0EN7cutlass6half_tE19Flash_kernel_traitsILi32ELi64ELi128ELi4ES3_EELi16ELi4ELb0EEEvNS_16Flash_fwd_paramsE,"a",@progbits
	.sectionflags	@""
	.align	4
.nv.constant0._ZN5flash32flash_fwd_splitkv_combine_kernelI23Flash_fwd_kernel_traitsILi32ELi64ELi128ELi4ELb0ELb0EN7cutlass6half_tE19Flash_kernel_traitsILi32ELi64ELi128ELi4ES3_EELi16ELi4ELb0EEEvNS_16Flash_fwd_paramsE:
	.zero		992


//--------------------- .nv.constant0._ZN5flash32flash_fwd_splitkv_combine_kernelI23Flash_fwd_kernel_traitsILi32ELi64ELi128ELi4ELb0ELb0EN7cutlass6half_tE19Flash_kernel_traitsILi32ELi64ELi128ELi4ES3_EELi16ELi3ELb0EEEvNS_16Flash_fwd_paramsE --------------------------
	.section	.nv.constant0._ZN5flash32flash_fwd_splitkv_combine_kernelI23Flash_fwd_kernel_traitsILi32ELi64ELi128ELi4ELb0ELb0EN7cutlass6half_tE19Flash_kernel_traitsILi32ELi64ELi128ELi4ES3_EELi16ELi3ELb0EEEvNS_16Flash_fwd_paramsE,"a",@progbits
	.sectionflags	@""
	.align	4
.nv.constant0._ZN5flash32flash_fwd_splitkv_combine_kernelI23Flash_fwd_kernel_traitsILi32ELi64ELi128ELi4ELb0ELb0EN7cutlass6half_tE19Flash_kernel_traitsILi32ELi64ELi128ELi4ES3_EELi16ELi3ELb0EEEvNS_16Flash_fwd_paramsE:
	.zero		992


//--------------------- .nv.constant0._ZN5flash32flash_fwd_splitkv_combine_kernelI23Flash_fwd_kernel_traitsILi32ELi64ELi128ELi4ELb0ELb0EN7cutlass6half_tE19Flash_kernel_traitsILi32ELi64ELi128ELi4ES3_EELi16ELi2ELb0EEEvNS_16Flash_fwd_paramsE --------------------------
	.section	.nv.constant0._ZN5flash32flash_fwd_splitkv_combine_kernelI23Flash_fwd_kernel_traitsILi32ELi64ELi128ELi4ELb0ELb0EN7cutlass6half_tE19Flash_kernel_traitsILi32ELi64ELi128ELi4ES3_EELi16ELi2ELb0EEEvNS_16Flash_fwd_paramsE,"a",@progbits
	.sectionflags	@""
	.align	4
.nv.constant0._ZN5flash32flash_fwd_splitkv_combine_kernelI23Flash_fwd_kernel_traitsILi32ELi64ELi128ELi4ELb0ELb0EN7cutlass6half_tE19Flash_kernel_traitsILi32ELi64ELi128ELi4ES3_EELi16ELi2ELb0EEEvNS_16Flash_fwd_paramsE:
	.zero		992


//--------------------- .nv.constant0._ZN5flash32flash_fwd_splitkv_combine_kernelI23Flash_fwd_kernel_traitsILi32ELi64ELi128ELi4ELb0ELb0EN7cutlass6half_tE19Flash_kernel_traitsILi32ELi64ELi128ELi4ES3_EELi16ELi1ELb0EEEvNS_16Flash_fwd_paramsE --------------------------
	.section	.nv.constant0._ZN5flash32flash_fwd_splitkv_combine_kernelI23Flash_fwd_kernel_traitsILi32ELi64ELi128ELi4ELb0ELb0EN7cutlass6half_tE19Flash_kernel_traitsILi32ELi64ELi128ELi4ES3_EELi16ELi1ELb0EEEvNS_16Flash_fwd_paramsE,"a",@progbits
	.sectionflags	@""
	.align	4
.nv.constant0._ZN5flash32flash_fwd_splitkv_combine_kernelI23Flash_fwd_kernel_traitsILi32ELi64ELi128ELi4ELb0ELb0EN7cutlass6half_tE19Flash_kernel_traitsILi32ELi64ELi128ELi4ES3_EELi16ELi1ELb0EEEvNS_16Flash_fwd_paramsE:
	.zero		992


//--------------------- .nv.constant0._ZN5flash32flash_fwd_splitkv_combine_kernelI23Flash_fwd_kernel_traitsILi32ELi64ELi128ELi4ELb0ELb0EN7cutlass6half_tE19Flash_kernel_traitsILi32ELi64ELi128ELi4ES3_EELi16ELi7ELb1EEEvNS_16Flash_fwd_paramsE --------------------------
	.section	.nv.constant0._ZN5flash32flash_fwd_splitkv_combine_kernelI23Flash_fwd_kernel_traitsILi32ELi64ELi128ELi4ELb0ELb0EN7cutlass6half_tE19Flash_kernel_traitsILi32ELi64ELi128ELi4ES3_EELi16ELi7ELb1EEEvNS_16Flash_fwd_paramsE,"a",@progbits
	.sectionflags	@""
	.align	4
.nv.constant0._ZN5flash32flash_fwd_splitkv_combine_kernelI23Flash_fwd_kernel_traitsILi32ELi64ELi128ELi4ELb0ELb0EN7cutlass6half_tE19Flash_kernel_traitsILi32ELi64ELi128ELi4ES3_EELi16ELi7ELb1EEEvNS_16Flash_fwd_paramsE:
	.zero		992


//--------------------- .nv.constant0._ZN5flash32flash_fwd_splitkv_combine_kernelI23Flash_fwd_kernel_traitsILi32ELi64ELi128ELi4ELb0ELb0EN7cutlass6half_tE19Flash_kernel_traitsILi32ELi64ELi128ELi4ES3_EELi16ELi6ELb1EEEvNS_16Flash_fwd_paramsE --------------------------
	.section	.nv.constant0._ZN5flash32flash_fwd_splitkv_combine_kernelI23Flash_fwd_kernel_traitsILi32ELi64ELi128ELi4ELb0ELb0EN7cutlass6half_tE19Flash_kernel_traitsILi32ELi64ELi128ELi4ES3_EELi16ELi6ELb1EEEvNS_16Flash_fwd_paramsE,"a",@progbits
	.sectionflags	@""
	.align	4
.nv.constant0._ZN5flash32flash_fwd_splitkv_combine_kernelI23Flash_fwd_kernel_traitsILi32ELi64ELi128ELi4ELb0ELb0EN7cutlass6half_tE19Flash_kernel_traitsILi32ELi64ELi128ELi4ES3_EELi16ELi6ELb1EEEvNS_16Flash_fwd_paramsE:
	.zero		992


//--------------------- .nv.constant0._ZN5flash32flash_fwd_splitkv_combine_kernelI23Flash_fwd_kernel_traitsILi32ELi64ELi128ELi4ELb0ELb0EN7cutlass6half_tE19Flash_kernel_traitsILi32ELi64ELi128ELi4ES3_EELi16ELi5ELb1EEEvNS_16Flash_fwd_paramsE --------------------------
	.section	.nv.constant0._ZN5flash32flash_fwd_splitkv_combine_kernelI23Flash_fwd_kernel_traitsILi32ELi64ELi128ELi4ELb0ELb0EN7cutlass6half_tE19Flash_kernel_traitsILi32ELi64ELi128ELi4ES3_EELi16ELi5ELb1EEEvNS_16Flash_fwd_paramsE,"a",@progbits
	.sectionflags	@""
	.align	4
.nv.constant0._ZN5flash32flash_fwd_splitkv_combine_kernelI23Flash_fwd_kernel_traitsILi32ELi64ELi128ELi4ELb0ELb0EN7cutlass6half_tE19Flash_kernel_traitsILi32ELi64ELi128ELi4ES3_EELi16ELi5ELb1EEEvNS_16Flash_fwd_paramsE:
	.zero		992


//--------------------- .nv.constant0._ZN5flash32flash_fwd_splitkv_combine_kernelI23Flash_fwd_kernel_traitsILi32ELi64ELi128ELi4ELb0ELb0EN7cutlass6half_tE19Flash_kernel_traitsILi32ELi64ELi128ELi4ES3_EELi16ELi4ELb1EEEvNS_16Flash_fwd_paramsE --------------------------
	.section	.nv.constant0._ZN5flash32flash_fwd_splitkv_combine_kernelI23Flash_fwd_kernel_traitsILi32ELi64ELi128ELi4ELb0ELb0EN7cutlass6half_tE19Flash_kernel_traitsILi32ELi64ELi128ELi4ES3_EELi16ELi4ELb1EEEvNS_16Flash_fwd_paramsE,"a",@progbits
	.sectionflags	@""
	.align	4
.nv.constant0._ZN5flash32flash_fwd_splitkv_combine_kernelI23Flash_fwd_kernel_traitsILi32ELi64ELi128ELi4ELb0ELb0EN7cutlass6half_tE19Flash_kernel_traitsILi32ELi64ELi128ELi4ES3_EELi16ELi4ELb1EEEvNS_16Flash_fwd_paramsE:
	.zero		992


//--------------------- .nv.constant0._ZN5flash32flash_fwd_splitkv_combine_kernelI23Flash_fwd_kernel_traitsILi32ELi64ELi128ELi4ELb0ELb0EN7cutlass6half_tE19Flash_kernel_traitsILi32ELi64ELi128ELi4ES3_EELi16ELi3ELb1EEEvNS_16Flash_fwd_paramsE --------------------------
	.section	.nv.constant0._ZN5flash32flash_fwd_splitkv_combine_kernelI23Flash_fwd_kernel_traitsILi32ELi64ELi128ELi4ELb0ELb0EN7cutlass6half_tE19Flash_kernel_traitsILi32ELi64ELi128ELi4ES3_EELi16ELi3ELb1EEEvNS_16Flash_fwd_paramsE,"a",@progbits
	.sectionflags	@""
	.align	4
.nv.constant0._ZN5flash32flash_fwd_splitkv_combine_kernelI23Flash_fwd_kernel_traitsILi32ELi64ELi128ELi4ELb0ELb0EN7cutlass6half_tE19Flash_kernel_traitsILi32ELi64ELi128ELi4ES3_EELi16ELi3ELb1EEEvNS_16Flash_fwd_paramsE:
	.zero		992


//--------------------- .nv.constant0._ZN5flash32flash_fwd_splitkv_combine_kernelI23Flash_fwd_kernel_traitsILi32ELi64ELi128ELi4ELb0ELb0EN7cutlass6half_tE19Flash_kernel_traitsILi32ELi64ELi128ELi4ES3_EELi16ELi2ELb1EEEvNS_16Flash_fwd_paramsE --------------------------
	.section	.nv.constant0._ZN5flash32flash_fwd_splitkv_combine_kernelI23Flash_fwd_kernel_traitsILi32ELi64ELi128ELi4ELb0ELb0EN7cutlass6half_tE19Flash_kernel_traitsILi32ELi64ELi128ELi4ES3_EELi16ELi2ELb1EEEvNS_16Flash_fwd_paramsE,"a",@progbits
	.sectionflags	@""
	.align	4
.nv.constant0._ZN5flash32flash_fwd_splitkv_combine_kernelI23Flash_fwd_kernel_traitsILi32ELi64ELi128ELi4ELb0ELb0EN7cutlass6half_tE19Flash_kernel_traitsILi32ELi64ELi128ELi4ES3_EELi16ELi2ELb1EEEvNS_16Flash_fwd_paramsE:
	.zero		992


//--------------------- .nv.constant0._ZN5flash32flash_fwd_splitkv_combine_kernelI23Flash_fwd_kernel_traitsILi32ELi64ELi128ELi4ELb0ELb0EN7cutlass6half_tE19Flash_kernel_traitsILi32ELi64ELi128ELi4ES3_EELi16ELi1ELb1EEEvNS_16Flash_fwd_paramsE --------------------------
	.section	.nv.constant0._ZN5flash32flash_fwd_splitkv_combine_kernelI23Flash_fwd_kernel_traitsILi32ELi64ELi128ELi4ELb0ELb0EN7cutlass6half_tE19Flash_kernel_traitsILi32ELi64ELi128ELi4ES3_EELi16ELi1ELb1EEEvNS_16Flash_fwd_paramsE,"a",@progbits
	.sectionflags	@""
	.align	4
.nv.constant0._ZN5flash32flash_fwd_splitkv_combine_kernelI23Flash_fwd_kernel_traitsILi32ELi64ELi128ELi4ELb0ELb0EN7cutlass6half_tE19Flash_kernel_traitsILi32ELi64ELi128ELi4ES3_EELi16ELi1ELb1EEEvNS_16Flash_fwd_paramsE:
	.zero		992


//--------------------- .nv.constant0._ZN5flash24flash_fwd_splitkv_kernelI23Flash_fwd_kernel_traitsILi32ELi64ELi128ELi4ELb0ELb0EN7cutlass6half_tE19Flash_kernel_traitsILi32ELi64ELi128ELi4ES3_EELb1ELb0ELb0ELb0ELb0ELb0ELb0ELb0EEEvNS_16Flash_fwd_paramsE --------------------------
	.section	.nv.constant0._ZN5flash24flash_fwd_splitkv_kernelI23Flash_fwd_kernel_traitsILi32ELi64ELi128ELi4ELb0ELb0EN7cutlass6half_tE19Flash_kernel_traitsILi32ELi64ELi128ELi4ES3_EELb1ELb0ELb0ELb0ELb0ELb0ELb0ELb0EEEvNS_16Flash_fwd_paramsE,"a",@progbits
	.sectionflags	@""
	.align	4
.nv.constant0._ZN5flash24flash_fwd_splitkv_kernelI23Flash_fwd_kernel_traitsILi32ELi64ELi128ELi4ELb0ELb0EN7cutlass6half_tE19Flash_kernel_traitsILi32ELi64ELi128ELi4ES3_EELb1ELb0ELb0ELb0ELb0ELb0ELb0ELb0EEEvNS_16Flash_fwd_paramsE:
	.zero		992


//--------------------- .nv.constant0._ZN5flash24flash_fwd_splitkv_kernelI23Flash_fwd_kernel_traitsILi32ELi64ELi128ELi4ELb0ELb0EN7cutlass6half_tE19Flash_kernel_traitsILi32ELi64ELi128ELi4ES3_EELb1ELb0ELb0ELb0ELb0ELb1ELb0ELb0EEEvNS_16Flash_fwd_paramsE --------------------------
	.section	.nv.constant0._ZN5flash24flash_fwd_splitkv_kernelI23Flash_fwd_kernel_traitsILi32ELi64ELi128ELi4ELb0ELb0EN7cutlass6half_tE19Flash_kernel_traitsILi32ELi64ELi128ELi4ES3_EELb1ELb0ELb0ELb0ELb0ELb1ELb0ELb0EEEvNS_16Flash_fwd_paramsE,"a",@progbits
	.sectionflags	@""
	.align	4
.nv.constant0._ZN5flash24flash_fwd_splitkv_kernelI23Flash_fwd_kernel_traitsILi32ELi64ELi128ELi4ELb0ELb0EN7cutlass6half_tE19Flash_kernel_traitsILi32ELi64ELi128ELi4ES3_EELb1ELb0ELb0ELb0ELb0ELb1ELb0ELb0EEEvNS_16Flash_fwd_paramsE:
	.zero		992


//--------------------- .nv.constant0._ZN5flash24flash_fwd_splitkv_kernelI23Flash_fwd_kernel_traitsILi32ELi64ELi128ELi4ELb0ELb0EN7cutlass6half_tE19Flash_kernel_traitsILi32ELi64ELi128ELi4ES3_EELb1ELb0ELb0ELb0ELb0ELb0ELb0ELb1EEEvNS_16Flash_fwd_paramsE --------------------------
	.section	.nv.constant0._ZN5flash24flash_fwd_splitkv_kernelI23Flash_fwd_kernel_traitsILi32ELi64ELi128ELi4ELb0ELb0EN7cutlass6half_tE19Flash_kernel_traitsILi32ELi64ELi128ELi4ES3_EELb1ELb0ELb0ELb0ELb0ELb0ELb0ELb1EEEvNS_16Flash_fwd_paramsE,"a",@progbits
	.sectionflags	@""
	.align	4
.nv.constant0._ZN5flash24flash_fwd_splitkv_kernelI23Flash_fwd_kernel_traitsILi32ELi64ELi128ELi4ELb0ELb0EN7cutlass6half_tE19Flash_kernel_traitsILi32ELi64ELi128ELi4ES3_EELb1ELb0ELb0ELb0ELb0ELb0ELb0ELb1EEEvNS_16Flash_fwd_paramsE:
	.zero		992


//--------------------- .nv.constant0._ZN5flash24flash_fwd_splitkv_kernelI23Flash_fwd_kernel_traitsILi32ELi64ELi128ELi4ELb0ELb0EN7cutlass6half_tE19Flash_kernel_traitsILi32ELi64ELi128ELi4ES3_EELb1ELb0ELb0ELb0ELb0ELb1ELb0ELb1EEEvNS_16Flash_fwd_paramsE --------------------------
	.section	.nv.constant0._ZN5flash24flash_fwd_splitkv_kernelI23Flash_fwd_kernel_traitsILi32ELi64ELi128ELi4ELb0ELb0EN7cutlass6half_tE19Flash_kernel_traitsILi32ELi64ELi128ELi4ES3_EELb1ELb0ELb0ELb0ELb0ELb1ELb0ELb1EEEvNS_16Flash_fwd_paramsE,"a",@progbits
	.sectionflags	@""
	.align	4
.nv.constant0._ZN5flash24flash_fwd_splitkv_kernelI23Flash_fwd_kernel_traitsILi32ELi64ELi128ELi4ELb0ELb0EN7cutlass6half_tE19Flash_kernel_traitsILi32ELi64ELi128ELi4ES3_EELb1ELb0ELb0ELb0ELb0ELb1ELb0ELb1EEEvNS_16Flash_fwd_paramsE:
	.zero		992


//--------------------- .nv.constant0._ZN5flash24flash_fwd_splitkv_kernelI23Flash_fwd_kernel_traitsILi32ELi64ELi128ELi4ELb0ELb0EN7cutlass6half_tE19Flash_kernel_traitsILi32ELi64ELi128ELi4ES3_EELb1ELb0ELb0ELb0ELb0ELb0ELb1ELb0EEEvNS_16Flash_fwd_paramsE --------------------------
	.section	.nv.constant0._ZN5flash24flash_fwd_splitkv_kernelI23Flash_fwd_kernel_traitsILi32ELi64ELi128ELi4ELb0ELb0EN7cutlass6half_tE19Flash_kernel_traitsILi32ELi64ELi128ELi4ES3_EELb1ELb0ELb0ELb0ELb0ELb0ELb1ELb0EEEvNS_16Flash_fwd_paramsE,"a",@progbits
	.sectionflags	@""
	.align	4
.nv.constant0._ZN5flash24flash_fwd_splitkv_kernelI23Flash_fwd_kernel_traitsILi32ELi64ELi128ELi4ELb0ELb0EN7cutlass6half_tE19Flash_kernel_traitsILi32ELi64ELi128ELi4ES3_EELb1ELb0ELb0ELb0ELb0ELb0ELb1ELb0EEEvNS_16Flash_fwd_paramsE:
	.zero		992


//--------------------- .nv.constant0._ZN5flash24flash_fwd_splitkv_kernelI23Flash_fwd_kernel_traitsILi32ELi64ELi128ELi4ELb0ELb0EN7cutlass6half_tE19Flash_kernel_traitsILi32ELi64ELi128ELi4ES3_EELb1ELb0ELb0ELb0ELb0ELb1ELb1ELb0EEEvNS_16Flash_fwd_paramsE --------------------------
	.section	.nv.constant0._ZN5flash24flash_fwd_splitkv_kernelI23Flash_fwd_kernel_traitsILi32ELi64ELi128ELi4ELb0ELb0EN7cutlass6half_tE19Flash_kernel_traitsILi32ELi64ELi128ELi4ES3_EELb1ELb0ELb0ELb0ELb0ELb1ELb1ELb0EEEvNS_16Flash_fwd_paramsE,"a",@progbits
	.sectionflags	@""
	.align	4
.nv.constant0._ZN5flash24flash_fwd_splitkv_kernelI23Flash_fwd_kernel_traitsILi32ELi64ELi128ELi4ELb0ELb0EN7cutlass6half_tE19Flash_kernel_traitsILi32ELi64ELi128ELi4ES3_EELb1ELb0ELb0ELb0ELb0ELb1ELb1ELb0EEEvNS_16Flash_fwd_paramsE:
	.zero		992


//--------------------- .nv.constant0._ZN5flash24flash_fwd_splitkv_kernelI23Flash_fwd_kernel_traitsILi32ELi64ELi128ELi4ELb0ELb0EN7cutlass6half_tE19Flash_kernel_traitsILi32ELi64ELi128ELi4ES3_EELb1ELb0ELb0ELb0ELb0ELb0ELb1ELb1EEEvNS_16Flash_fwd_paramsE --------------------------
	.section	.nv.constant0._ZN5flash24flash_fwd_splitkv_kernelI23Flash_fwd_kernel_traitsILi32ELi64ELi128ELi4ELb0ELb0EN7cutlass6half_tE19Flash_kernel_traitsILi32ELi64ELi128ELi4ES3_EELb1ELb0ELb0ELb0ELb0ELb0ELb1ELb1EEEvNS_16Flash_fwd_paramsE,"a",@progbits
	.sectionflags	@""
	.align	4
.nv.constant0._ZN5flash24flash_fwd_splitkv_kernelI23Flash_fwd_kernel_traitsILi32ELi64ELi128ELi4ELb0ELb0EN7cutlass6half_tE19Flash_kernel_traitsILi32ELi64ELi128ELi4ES3_EELb1ELb0ELb0ELb0ELb0ELb0ELb1ELb1EEEvNS_16Flash_fwd_paramsE:
	.zero		992


//--------------------- .nv.constant0._ZN5flash24flash_fwd_splitkv_kernelI23Flash_fwd_kernel_traitsILi32ELi64ELi128ELi4ELb0ELb0EN7cutlass6half_tE19Flash_kernel_traitsILi32ELi64ELi128ELi4ES3_EELb1ELb0ELb0ELb0ELb0ELb1ELb1ELb1EEEvNS_16Flash_fwd_paramsE --------------------------
	.section	.nv.constant0._ZN5flash24flash_fwd_splitkv_kernelI23Flash_fwd_kernel_traitsILi32ELi64ELi128ELi4ELb0ELb0EN7cutlass6half_tE19Flash_kernel_traitsILi32ELi64ELi128ELi4ES3_EELb1ELb0ELb0ELb0ELb0ELb1ELb1ELb1EEEvNS_16Flash_fwd_paramsE,"a",@progbits
	.sectionflags	@""
	.align	4
.nv.constant0._ZN5flash24flash_fwd_splitkv_kernelI23Flash_fwd_kernel_traitsILi32ELi64ELi128ELi4ELb0ELb0EN7cutlass6half_tE19Flash_kernel_traitsILi32ELi64ELi128ELi4ES3_EELb1ELb0ELb0ELb0ELb0ELb1ELb1ELb1EEEvNS_16Flash_fwd_paramsE:
	.zero		992


//--------------------- .nv.constant0._ZN5flash24flash_fwd_splitkv_kernelI23Flash_fwd_kernel_traitsILi32ELi64ELi128ELi4ELb0ELb0EN7cutlass6half_tE19Flash_kernel_traitsILi32ELi64ELi128ELi4ES3_EELb1ELb0ELb0ELb1ELb1ELb0ELb0ELb0EEEvNS_16Flash_fwd_paramsE --------------------------
	.section	.nv.constant0._ZN5flash24flash_fwd_splitkv_kernelI23Flash_fwd_kernel_traitsILi32ELi64ELi128ELi4ELb0ELb0EN7cutlass6half_tE19Flash_kernel_traitsILi32ELi64ELi128ELi4ES3_EELb1ELb0ELb0ELb1ELb1ELb0ELb0ELb0EEEvNS_16Flash_fwd_paramsE,"a",@progbits
	.sectionflags	@""
	.align	4
.nv.constant0._ZN5flash24flash_fwd_splitkv_kernelI23Flash_fwd_kernel_traitsILi32ELi64ELi128ELi4ELb0ELb0EN7cutlass6half_tE19Flash_kernel_traitsILi32ELi64ELi128ELi4ES3_EELb1ELb0ELb0ELb1ELb1ELb0ELb0ELb0EEEvNS_16Flash_fwd_paramsE:
	.zero		992


//--------------------- .nv.constant0._ZN5flash24flash_fwd_splitkv_kernelI23Flash_fwd_kernel_traitsILi32ELi64ELi128ELi4ELb0ELb0EN7cutlass6half_tE19Flash_kernel_traitsILi32ELi64ELi128ELi4ES3_EELb1ELb0ELb0ELb1ELb1ELb1ELb0ELb0EEEvNS_16Flash_fwd_paramsE --------------------------
	.section	.nv.constant0._ZN5flash24flash_fwd_splitkv_kernelI23Flash_fwd_kernel_traitsILi32ELi64ELi128ELi4ELb0ELb0EN7cutlass6half_tE19Flash_kernel_traitsILi32ELi64ELi128ELi4ES3_EELb1ELb0ELb0ELb1ELb1ELb1ELb0ELb0EEEvNS_16Flash_fwd_paramsE,"a",@progbits
	.sectionflags	@""
	.align	4
.nv.constant0._ZN5flash24flash_fwd_splitkv_kernelI23Flash_fwd_kernel_traitsILi32ELi64ELi128ELi4ELb0ELb0EN7cutlass6half_tE19Flash_kernel_traitsILi32ELi64ELi128ELi4ES3_EELb1ELb0ELb0ELb1ELb1ELb1ELb0ELb0EEEvNS_16Flash_fwd_paramsE:
	.zero		992


//--------------------- .nv.constant0._ZN5flash24flash_fwd_splitkv_kernelI23Flash_fwd_kernel_traitsILi32ELi64ELi128ELi4ELb0ELb0EN7cutlass6half_tE19Flash_kernel_traitsILi32ELi64ELi128ELi4ES3_EELb1ELb0ELb0ELb1ELb1ELb0ELb1ELb0EEEvNS_16Flash_fwd_paramsE --------------------------
	.section	.nv.constant0._ZN5flash24flash_fwd_splitkv_kernelI23Flash_fwd_kernel_traitsILi32ELi64ELi128ELi4ELb0ELb0EN7cutlass6half_tE19Flash_kernel_traitsILi32ELi64ELi128ELi4ES3_EELb1ELb0ELb0ELb1ELb1ELb0ELb1ELb0EEEvNS_16Flash_fwd_paramsE,"a",@progbits
	.sectionflags	@""
	.align	4
.nv.constant0._ZN5flash24flash_fwd_splitkv_kernelI23Flash_fwd_kernel_traitsILi32ELi64ELi128ELi4ELb0ELb0EN7cutlass6half_tE19Flash_kernel_traitsILi32ELi64ELi128ELi4ES3_EELb1ELb0ELb0ELb1ELb1ELb0ELb1ELb0EEEvNS_16Flash_fwd_paramsE:
	.zero		992


//--------------------- .nv.constant0._ZN5flash24flash_fwd_splitkv_kernelI23Flash_fwd_kernel_traitsILi32ELi64ELi128ELi4ELb0ELb0EN7cutlass6half_tE19Flash_kernel_traitsILi32ELi64ELi128ELi4ES3_EELb1ELb0ELb0ELb1ELb1ELb1ELb1ELb0EEEvNS_16Flash_fwd_paramsE --------------------------
	.section	.nv.constant0._ZN5flash24flash_fwd_splitkv_kernelI23Flash_fwd_kernel_traitsILi32ELi64ELi128ELi4ELb0ELb0EN7cutlass6half_tE19Flash_kernel_traitsILi32ELi64ELi128ELi4ES3_EELb1ELb0ELb0ELb1ELb1ELb1ELb1ELb0EEEvNS_16Flash_fwd_paramsE,"a",@progbits
	.sectionflags	@""
	.align	4
.nv.constant0._ZN5flash24flash_fwd_splitkv_kernelI23Flash_fwd_kernel_traitsILi32ELi64ELi128ELi4ELb0ELb0EN7cutlass6half_tE19Flash_kernel_traitsILi32ELi64ELi128ELi4ES3_EELb1ELb0ELb0ELb1ELb1ELb1ELb1ELb0EEEvNS_16Flash_fwd_paramsE:
	.zero		992


//--------------------- .nv.constant0._ZN5flash24flash_fwd_splitkv_kernelI23Flash_fwd_kernel_traitsILi32ELi64ELi128ELi4ELb0ELb0EN7cutlass6half_tE19Flash_kernel_traitsILi32ELi64ELi128ELi4ES3_EELb1ELb0ELb0ELb0ELb1ELb0ELb0ELb0EEEvNS_16Flash_fwd_paramsE --------------------------
	.section	.nv.constant0._ZN5flash24flash_fwd_splitkv_kernelI23Flash_fwd_kernel_traitsILi32ELi64ELi128ELi4ELb0ELb0EN7cutlass6half_tE19Flash_kernel_traitsILi32ELi64ELi128ELi4ES3_EELb1ELb0ELb0ELb0ELb1ELb0ELb0ELb0EEEvNS_16Flash_fwd_paramsE,"a",@progbits
	.sectionflags	@""
	.align	4
.nv.constant0._ZN5flash24flash_fwd_splitkv_kernelI23Flash_fwd_kernel_traitsILi32ELi64ELi128ELi4ELb0ELb0EN7cutlass6half_tE19Flash_kernel_traitsILi32ELi64ELi128ELi4ES3_EELb1ELb0ELb0ELb0ELb1ELb0ELb0ELb0EEEvNS_16Flash_fwd_paramsE:
	.zero		992


//--------------------- .nv.constant0._ZN5flash24flash_fwd_splitkv_kernelI23Flash_fwd_kernel_traitsILi32ELi64ELi128ELi4ELb0ELb0EN7cutlass6half_tE19Flash_kernel_traitsILi32ELi64ELi128ELi4ES3_EELb1ELb0ELb0ELb0ELb1ELb1ELb0ELb0EEEvNS_16Flash_fwd_paramsE --------------------------
	.section	.nv.constant0._ZN5flash24flash_fwd_splitkv_kernelI23Flash_fwd_kernel_traitsILi32ELi64ELi128ELi4ELb0ELb0EN7cutlass6half_tE19Flash_kernel_traitsILi32ELi64ELi128ELi4ES3_EELb1ELb0ELb0ELb0ELb1ELb1ELb0ELb0EEEvNS_16Flash_fwd_paramsE,"a",@progbits
	.sectionflags	@""
	.align	4
.nv.constant0._ZN5flash24flash_fwd_splitkv_kernelI23Flash_fwd_kernel_traitsILi32ELi64ELi128ELi4ELb0ELb0EN7cutlass6half_tE19Flash_kernel_traitsILi32ELi64ELi128ELi4ES3_EELb1ELb0ELb0ELb0ELb1ELb1ELb0ELb0EEEvNS_16Flash_fwd_paramsE:
	.zero		992


//--------------------- .nv.constant0._ZN5flash24flash_fwd_splitkv_kernelI23Flash_fwd_kernel_traitsILi32ELi64ELi128ELi4ELb0ELb0EN7cutlass6half_tE19Flash_kernel_traitsILi32ELi64ELi128ELi4ES3_EELb1ELb0ELb1ELb0ELb0ELb0ELb0ELb0EEEvNS_16Flash_fwd_paramsE --------------------------
	.section	.nv.constant0._ZN5flash24flash_fwd_splitkv_kernelI23Flash_fwd_kernel_traitsILi32ELi64ELi128ELi4ELb0ELb0EN7cutlass6half_tE19Flash_kernel_traitsILi32ELi64ELi128ELi4ES3_EELb1ELb0ELb1ELb0ELb0ELb0ELb0ELb0EEEvNS_16Flash_fwd_paramsE,"a",@progbits
	.sectionflags	@""
	.align	4
.nv.constant0._ZN5flash24flash_fwd_splitkv_kernelI23Flash_fwd_kernel_traitsILi32ELi64ELi128ELi4ELb0ELb0EN7cutlass6half_tE19Flash_kernel_traitsILi32ELi64ELi128ELi4ES3_EELb1ELb0ELb1ELb0ELb0ELb0ELb0ELb0EEEvNS_16Flash_fwd_paramsE:
	.zero		992


//--------------------- .nv.constant0._ZN5flash24flash_fwd_splitkv_kernelI23Flash_fwd_kernel_traitsILi32ELi64ELi128ELi4ELb0ELb0EN7cutlass6half_tE19Flash_kernel_traitsILi32ELi64ELi128ELi4ES3_EELb1ELb0ELb1ELb0ELb0ELb1ELb0ELb0EEEvNS_16Flash_fwd_paramsE --------------------------
	.section	.nv.constant0._ZN5flash24flash_fwd_splitkv_kernelI23Flash_fwd_kernel_traitsILi32ELi64ELi128ELi4ELb0ELb0EN7cutlass6half_tE19Flash_kernel_traitsILi32ELi64ELi128ELi4ES3_EELb1ELb0ELb1ELb0ELb0ELb1ELb0ELb0EEEvNS_16Flash_fwd_paramsE,"a",@progbits
	.sectionflags	@""
	.align	4
.nv.constant0._ZN5flash24flash_fwd_splitkv_kernelI23Flash_fwd_kernel_traitsILi32ELi64ELi128ELi4ELb0ELb0EN7cutlass6half_tE19Flash_kernel_traitsILi32ELi64ELi128ELi4ES3_EELb1ELb0ELb1ELb0ELb0ELb1ELb0ELb0EEEvNS_16Flash_fwd_paramsE:
	.zero		992


//--------------------- .nv.constant0._ZN5flash24flash_fwd_splitkv_kernelI23Flash_fwd_kernel_traitsILi32ELi64ELi128ELi4ELb0ELb0EN7cutlass6half_tE19Flash_kernel_traitsILi32ELi64ELi128ELi4ES3_EELb1ELb0ELb0ELb0ELb1ELb0ELb0ELb1EEEvNS_16Flash_fwd_paramsE --------------------------
	.section	.nv.constant0._ZN5flash24flash_fwd_splitkv_kernelI23Flash_fwd_kernel_traitsILi32ELi64ELi128ELi4ELb0ELb0EN7cutlass6half_tE19Flash_kernel_traitsILi32ELi64ELi128ELi4ES3_EELb1ELb0ELb0ELb0ELb1ELb0ELb0ELb1EEEvNS_16Flash_fwd_paramsE,"a",@progbits
	.sectionflags	@""
	.align	4
.nv.constant0._ZN5flash24flash_fwd_splitkv_kernelI23Flash_fwd_kernel_traitsILi32ELi64ELi128ELi4ELb0ELb0EN7cutlass6half_tE19Flash_kernel_traitsILi32ELi64ELi128ELi4ES3_EELb1ELb0ELb0ELb0ELb1ELb0ELb0ELb1EEEvNS_16Flash_fwd_paramsE:
	.zero		992


//--------------------- .nv.constant0._ZN5flash24flash_fwd_splitkv_kernelI23Flash_fwd_kernel_traitsILi32ELi64ELi128ELi4ELb0ELb0EN7cutlass6half_tE19Flash_kernel_traitsILi32ELi64ELi128ELi4ES3_EELb1ELb0ELb0ELb0ELb1ELb1ELb0ELb1EEEvNS_16Flash_fwd_paramsE --------------------------
	.section	.nv.constant0._ZN5flash24flash_fwd_splitkv_kernelI23Flash_fwd_kernel_traitsILi32ELi64ELi128ELi4ELb0ELb0EN7cutlass6half_tE19Flash_kernel_traitsILi32ELi64ELi128ELi4ES3_EELb1ELb0ELb0ELb0ELb1ELb1ELb0ELb1EEEvNS_16Flash_fwd_paramsE,"a",@progbits
	.sectionflags	@""
	.align	4
.nv.constant0._ZN5flash24flash_fwd_splitkv_kernelI23Flash_fwd_kernel_traitsILi32ELi64ELi128ELi4ELb0ELb0EN7cutlass6half_tE19Flash_kernel_traitsILi32ELi64ELi128ELi4ES3_EELb1ELb0ELb0ELb0ELb1ELb1ELb0ELb1EEEvNS_16Flash_fwd_paramsE:
	.zero		992


//--------------------- .nv.constant0._ZN5flash24flash_fwd_splitkv_kernelI23Flash_fwd_kernel_traitsILi32ELi64ELi128ELi4ELb0ELb0EN7cutlass6half_tE19Flash_kernel_traitsILi32ELi64ELi128ELi4ES3_EELb1ELb0ELb1ELb0ELb0ELb0ELb0ELb1EEEvNS_16Flash_fwd_paramsE --------------------------
	.section	.nv.constant0._ZN5flash24flash_fwd_splitkv_kernelI23Flash_fwd_kernel_traitsILi32ELi64ELi128ELi4ELb0ELb0EN7cutlass6half_tE19Flash_kernel_traitsILi32ELi64ELi128ELi4ES3_EELb1ELb0ELb1ELb0ELb0ELb0ELb0ELb1EEEvNS_16Flash_fwd_paramsE,"a",@progbits
	.sectionflags	@""
	.align	4
.nv.constant0._ZN5flash24flash_fwd_splitkv_kernelI23Flash_fwd_kernel_traitsILi32ELi64ELi128ELi4ELb0ELb0EN7cutlass6half_tE19Flash_kernel_traitsILi32ELi64ELi128ELi4ES3_EELb1ELb0ELb1ELb0ELb0ELb0ELb0ELb1EEEvNS_16Flash_fwd_paramsE:
	.zero		992


//--------------------- .nv.constant0._ZN5flash24flash_fwd_splitkv_kernelI23Flash_fwd_kernel_traitsILi32ELi64ELi128ELi4ELb0ELb0EN7cutlass6half_tE19Flash_kernel_traitsILi32ELi64ELi128ELi4ES3_EELb1ELb0ELb1ELb0ELb0ELb1ELb0ELb1EEEvNS_16Flash_fwd_paramsE --------------------------
	.section	.nv.constant0._ZN5flash24flash_fwd_splitkv_kernelI23Flash_fwd_kernel_traitsILi32ELi64ELi128ELi4ELb0ELb0EN7cutlass6half_tE19Flash_kernel_traitsILi32ELi64ELi128ELi4ES3_EELb1ELb0ELb1ELb0ELb0ELb1ELb0ELb1EEEvNS_16Flash_fwd_paramsE,"a",@progbits
	.sectionflags	@""
	.align	4
.nv.constant0._ZN5flash24flash_fwd_splitkv_kernelI23Flash_fwd_kernel_traitsILi32ELi64ELi128ELi4ELb0ELb0EN7cutlass6half_tE19Flash_kernel_traitsILi32ELi64ELi128ELi4ES3_EELb1ELb0ELb1ELb0ELb0ELb1ELb0ELb1EEEvNS_16Flash_fwd_paramsE:
	.zero		992


//--------------------- .nv.constant0._ZN5flash24flash_fwd_splitkv_kernelI23Flash_fwd_kernel_traitsILi32ELi64ELi128ELi4ELb0ELb0EN7cutlass6half_tE19Flash_kernel_traitsILi32ELi64ELi128ELi4ES3_EELb1ELb0ELb0ELb0ELb1ELb0ELb1ELb0EEEvNS_16Flash_fwd_paramsE --------------------------
	.section	.nv.constant0._ZN5flash24flash_fwd_splitkv_kernelI23Flash_fwd_kernel_traitsILi32ELi64ELi128ELi4ELb0ELb0EN7cutlass6half_tE19Flash_kernel_traitsILi32ELi64ELi128ELi4ES3_EELb1ELb0ELb0ELb0ELb1ELb0ELb1ELb0EEEvNS_16Flash_fwd_paramsE,"a",@progbits
	.sectionflags	@""
	.align	4
.nv.constant0._ZN5flash24flash_fwd_splitkv_kernelI23Flash_fwd_kernel_traitsILi32ELi64ELi128ELi4ELb0ELb0EN7cutlass6half_tE19Flash_kernel_traitsILi32ELi64ELi128ELi4ES3_EELb1ELb0ELb0ELb0ELb1ELb0ELb1ELb0EEEvNS_16Flash_fwd_paramsE:
	.zero		992


//--------------------- .nv.constant0._ZN5flash24flash_fwd_splitkv_kernelI23Flash_fwd_kernel_traitsILi32ELi64ELi128ELi4ELb0ELb0EN7cutlass6half_tE19Flash_kernel_traitsILi32ELi64ELi128ELi4ES3_EELb1ELb0ELb0ELb0ELb1ELb1ELb1ELb0EEEvNS_16Flash_fwd_paramsE --------------------------
	.section	.nv.constant0._ZN5flash24flash_fwd_splitkv_kernelI23Flash_fwd_kernel_traitsILi32ELi64ELi128ELi4ELb0ELb0EN7cutlass6half_tE19Flash_kernel_traitsILi32ELi64ELi128ELi4ES3_EELb1ELb0ELb0ELb0ELb1ELb1ELb1ELb0EEEvNS_16Flash_fwd_paramsE,"a",@progbits
	.sectionflags	@""
	.align	4
.nv.constant0._ZN5flash24flash_fwd_splitkv_kernelI23Flash_fwd_kernel_traitsILi32ELi64ELi128ELi4ELb0ELb0EN7cutlass6half_tE19Flash_kernel_traitsILi32ELi64ELi128ELi4ES3_EELb1ELb0ELb0ELb0ELb1ELb1ELb1ELb0EEEvNS_16Flash_fwd_paramsE:
	.zero		992


//--------------------- .nv.constant0._ZN5flash24flash_fwd_splitkv_kernelI23Flash_fwd_kernel_traitsILi32ELi64ELi128ELi4ELb0ELb0EN7cutlass6half_tE19Flash_kernel_traitsILi32ELi64ELi128ELi4ES3_EELb1ELb0ELb1ELb0ELb0ELb0ELb1ELb0EEEvNS_16Flash_fwd_paramsE --------------------------
	.section	.nv.constant0._ZN5flash24flash_fwd_splitkv_kernelI23Flash_fwd_kernel_traitsILi32ELi64ELi128ELi4ELb0ELb0EN7cutlass6half_tE19Flash_kernel_traitsILi32ELi64ELi128ELi4ES3_EELb1ELb0ELb1ELb0ELb0ELb0ELb1ELb0EEEvNS_16Flash_fwd_paramsE,"a",@progbits
	.sectionflags	@""
	.align	4
.nv.constant0._ZN5flash24flash_fwd_splitkv_kernelI23Flash_fwd_kernel_traitsILi32ELi64ELi128ELi4ELb0ELb0EN7cutlass6half_tE19Flash_kernel_traitsILi32ELi64ELi128ELi4ES3_EELb1ELb0ELb1ELb0ELb0ELb0ELb1ELb0EEEvNS_16Flash_fwd_paramsE:
	.zero		992


//--------------------- .nv.constant0._ZN5flash24flash_fwd_splitkv_kernelI23Flash_fwd_kernel_traitsILi32ELi64ELi128ELi4ELb0ELb0EN7cutlass6half_tE19Flash_kernel_traitsILi32ELi64ELi128ELi4ES3_EELb1ELb0ELb1ELb0ELb0ELb1ELb1ELb0EEEvNS_16Flash_fwd_paramsE --------------------------
	.section	.nv.constant0._ZN5flash24flash_fwd_splitkv_kernelI23Flash_fwd_kernel_traitsILi32ELi64ELi128ELi4ELb0ELb0EN7cutlass6half_tE19Flash_kernel_traitsILi32ELi64ELi128ELi4ES3_EELb1ELb0ELb1ELb0ELb0ELb1ELb1ELb0EEEvNS_16Flash_fwd_paramsE,"a",@progbits
	.sectionflags	@""
	.align	4
.nv.constant0._ZN5flash24flash_fwd_splitkv_kernelI23Flash_fwd_kernel_traitsILi32ELi64ELi128ELi4ELb0ELb0EN7cutlass6half_tE19Flash_kernel_traitsILi32ELi64ELi128ELi4ES3_EELb1ELb0ELb1ELb0ELb0ELb1ELb1ELb0EEEvNS_16Flash_fwd_paramsE:
	.zero		992


//--------------------- .nv.constant0._ZN5flash24flash_fwd_splitkv_kernelI23Flash_fwd_kernel_traitsILi32ELi64ELi128ELi4ELb0ELb0EN7cutlass6half_tE19Flash_kernel_traitsILi32ELi64ELi128ELi4ES3_EELb1ELb0ELb0ELb0ELb1ELb0ELb1ELb1EEEvNS_16Flash_fwd_paramsE --------------------------
	.section	.nv.constant0._ZN5flash24flash_fwd_splitkv_kernelI23Flash_fwd_kernel_traitsILi32ELi64ELi128ELi4ELb0ELb0EN7cutlass6half_tE19Flash_kernel_traitsILi32ELi64ELi128ELi4ES3_EELb1ELb0ELb0ELb0ELb1ELb0ELb1ELb1EEEvNS_16Flash_fwd_paramsE,"a",@progbits
	.sectionflags	@""
	.align	4
.nv.constant0._ZN5flash24flash_fwd_splitkv_kernelI23Flash_fwd_kernel_traitsILi32ELi64ELi128ELi4ELb0ELb0EN7cutlass6half_tE19Flash_kernel_traitsILi32ELi64ELi128ELi4ES3_EELb1ELb0ELb0ELb0ELb1ELb0ELb1ELb1EEEvNS_16Flash_fwd_paramsE:
	.zero		992


//--------------------- .nv.constant0._ZN5flash24flash_fwd_splitkv_kernelI23Flash_fwd_kernel_traitsILi32ELi64ELi128ELi4ELb0ELb0EN7cutlass6half_tE19Flash_kernel_traitsILi32ELi64ELi128ELi4ES3_EELb1ELb0ELb0ELb0ELb1ELb1ELb1ELb1EEEvNS_16Flash_fwd_paramsE --------------------------
	.section	.nv.constant0._ZN5flash24flash_fwd_splitkv_kernelI23Flash_fwd_kernel_traitsILi32ELi64ELi128ELi4ELb0ELb0EN7cutlass6half_tE19Flash_kernel_traitsILi32ELi64ELi128ELi4ES3_EELb1ELb0ELb0ELb0ELb1ELb1ELb1ELb1EEEvNS_16Flash_fwd_paramsE,"a",@progbits
	.sectionflags	@""
	.align	4
.nv.constant0._ZN5flash24flash_fwd_splitkv_kernelI23Flash_fwd_kernel_traitsILi32ELi64ELi128ELi4ELb0ELb0EN7cutlass6half_tE19Flash_kernel_traitsILi32ELi64ELi128ELi4ES3_EELb1ELb0ELb0ELb0ELb1ELb1ELb1ELb1EEEvNS_16Flash_fwd_paramsE:
	.zero		992


//--------------------- .nv.constant0._ZN5flash24flash_fwd_splitkv_kernelI23Flash_fwd_kernel_traitsILi32ELi64ELi128ELi4ELb0ELb0EN7cutlass6half_tE19Flash_kernel_traitsILi32ELi64ELi128ELi4ES3_EELb1ELb0ELb1ELb0ELb0ELb0ELb1ELb1EEEvNS_16Flash_fwd_paramsE --------------------------
	.section	.nv.constant0._ZN5flash24flash_fwd_splitkv_kernelI23Flash_fwd_kernel_traitsILi32ELi64ELi128ELi4ELb0ELb0EN7cutlass6half_tE19Flash_kernel_traitsILi32ELi64ELi128ELi4ES3_EELb1ELb0ELb1ELb0ELb0ELb0ELb1ELb1EEEvNS_16Flash_fwd_paramsE,"a",@progbits
	.sectionflags	@""
	.align	4
.nv.constant0._ZN5flash24flash_fwd_splitkv_kernelI23Flash_fwd_kernel_traitsILi32ELi64ELi128ELi4ELb0ELb0EN7cutlass6half_tE19Flash_kernel_traitsILi32ELi64ELi128ELi4ES3_EELb1ELb0ELb1ELb0ELb0ELb0ELb1ELb1EEEvNS_16Flash_fwd_paramsE:
	.zero		992


//--------------------- .nv.constant0._ZN5flash24flash_fwd_splitkv_kernelI23Flash_fwd_kernel_traitsILi32ELi64ELi128ELi4ELb0ELb0EN7cutlass6half_tE19Flash_kernel_traitsILi32ELi64ELi128ELi4ES3_EELb1ELb0ELb1ELb0ELb0ELb1ELb1ELb1EEEvNS_16Flash_fwd_paramsE --------------------------
	.section	.nv.constant0._ZN5flash24flash_fwd_splitkv_kernelI23Flash_fwd_kernel_traitsILi32ELi64ELi128ELi4ELb0ELb0EN7cutlass6half_tE19Flash_kernel_traitsILi32ELi64ELi128ELi4ES3_EELb1ELb0ELb1ELb0ELb0ELb1ELb1ELb1EEEvNS_16Flash_fwd_paramsE,"a",@progbits
	.sectionflags	@""
	.align	4
.nv.constant0._ZN5flash24flash_fwd_splitkv_kernelI23Flash_fwd_kernel_traitsILi32ELi64ELi128ELi4ELb0ELb0EN7cutlass6half_tE19Flash_kernel_traitsILi32ELi64ELi128ELi4ES3_EELb1ELb0ELb1ELb0ELb0ELb1ELb1ELb1EEEvNS_16Flash_fwd_paramsE:
	.zero		992


//--------------------- SYMBOLS --------------------------

	.type		.nv.reservedSmem.offset0,@object
	.size		.nv.reservedSmem.offset0,0x4
